	.target	sm_90a

	.elftype	@"ET_EXEC"


//--------------------- .note.nv.tkinfo           --------------------------
	.section	.note.nv.tkinfo,"",@"SHT_NOTE"
	.sectionflags	@"SHF_NOTE_NV_TKINFO"
	.tkinfo
        /*0018*/ 	.word	0x00000002
        /*0030*/ 	.string	""
        /*0030*/ 	.string	"ptxas"
        /*0030*/ 	.string	"Cuda compilation tools, release 13.0, V13.0.88"
        /*0030*/ 	.string	"Build cuda_13.0.r13.0/compiler.36424714_0"
        /*0030*/ 	.string	"-arch sm_90a -m 64 "



//--------------------- .note.nv.cuinfo           --------------------------
	.section	.note.nv.cuinfo,"",@"SHT_NOTE"
	.sectionflags	@"SHF_NOTE_NV_CUINFO"
        /*0018*/ 	.short	0x0002
        /*001a*/ 	.short	0x005a
        /*001c*/ 	.short	0x0082
	.zero		2


//--------------------- .nv.info                  --------------------------
	.section	.nv.info,"",@"SHT_CUDA_INFO"
	.align	4


	//----- nvinfo : EIATTR_REGCOUNT
	.align		4
        /*0000*/ 	.byte	0x04, 0x2f
        /*0002*/ 	.short	(.L_37 - .L_36)
	.align		4
.L_36:
        /*0004*/ 	.word	index@(_ZN7cutlass13device_kernelIN5flash11enable_sm90INS1_16FlashAttnFwdSm90INS1_25CollectiveMainloopFwdSm90ILi2EN4cute5tupleIJNS5_1CILi1EEES8_S8_EEENS6_IJNS7_ILi128EEENS7_ILi96EEENS7_ILi64EEEEEELi256ENS_6half_tEfNS_4arch4Sm90ELb1ELb0ELb0ELb1ELb0ELb1ELb1ELb1ELb0ELb1ELb0ELb0EEENS1_21CollectiveEpilogueFwdINS6_IJSA_NS7_ILi256EEESB_EEES9_SE_SG_Li256ELb1ELb1ELb0ELb0EEENS1_36VarlenDynamicPersistentTileSchedulerILi128ELi96ELi256ELi128ELb0ELb1ELb1ELb1ELb1ELb1EEEEEEEEEvNT_6ParamsE)
        /*0008*/ 	.word	0x000000a8


	//----- nvinfo : EIATTR_FRAME_SIZE
	.align		4
.L_37:
        /*000c*/ 	.byte	0x04, 0x11
        /*000e*/ 	.short	(.L_39 - .L_38)
	.align		4
.L_38:
        /*0010*/ 	.word	index@(_ZN7cutlass13device_kernelIN5flash11enable_sm90INS1_16FlashAttnFwdSm90INS1_25CollectiveMainloopFwdSm90ILi2EN4cute5tupleIJNS5_1CILi1EEES8_S8_EEENS6_IJNS7_ILi128EEENS7_ILi96EEENS7_ILi64EEEEEELi256ENS_6half_tEfNS_4arch4Sm90ELb1ELb0ELb0ELb1ELb0ELb1ELb1ELb1ELb0ELb1ELb0ELb0EEENS1_21CollectiveEpilogueFwdINS6_IJSA_NS7_ILi256EEESB_EEES9_SE_SG_Li256ELb1ELb1ELb0ELb0EEENS1_36VarlenDynamicPersistentTileSchedulerILi128ELi96ELi256ELi128ELb0ELb1ELb1ELb1ELb1ELb1EEEEEEEEEvNT_6ParamsE)
        /*0014*/ 	.word	0x000000b0


	//----- nvinfo : EIATTR_REGCOUNT
	.align		4
.L_39:
        /*0018*/ 	.byte	0x04, 0x2f
        /*001a*/ 	.short	(.L_41 - .L_40)
	.align		4
.L_40:
        /*001c*/ 	.word	index@(_ZN7cutlass13device_kernelIN5flash11enable_sm90INS1_16FlashAttnFwdSm90INS1_25CollectiveMainloopFwdSm90ILi2EN4cute5tupleIJNS5_1CILi1EEES8_S8_EEENS6_IJNS7_ILi128EEENS7_ILi96EEENS7_ILi64EEEEEELi256ENS_6half_tEfNS_4arch4Sm90ELb1ELb0ELb0ELb1ELb0ELb0ELb1ELb1ELb0ELb1ELb0ELb0EEENS1_21CollectiveEpilogueFwdINS6_IJSA_NS7_ILi256EEESB_EEES9_SE_SG_Li256ELb1ELb1ELb0ELb0EEENS1_36VarlenDynamicPersistentTileSchedulerILi128ELi96ELi256ELi128ELb0ELb1ELb1ELb1ELb1ELb1EEEEEEEEEvNT_6ParamsE)
        /*0020*/ 	.word	0x000000a8


	//----- nvinfo : EIATTR_FRAME_SIZE
	.align		4
.L_41:
        /*0024*/ 	.byte	0x04, 0x11
        /*0026*/ 	.short	(.L_43 - .L_42)
	.align		4
.L_42:
        /*0028*/ 	.word	index@(_ZN7cutlass13device_kernelIN5flash11enable_sm90INS1_16FlashAttnFwdSm90INS1_25CollectiveMainloopFwdSm90ILi2EN4cute5tupleIJNS5_1CILi1EEES8_S8_EEENS6_IJNS7_ILi128EEENS7_ILi96EEENS7_ILi64EEEEEELi256ENS_6half_tEfNS_4arch4Sm90ELb1ELb0ELb0ELb1ELb0ELb0ELb1ELb1ELb0ELb1ELb0ELb0EEENS1_21CollectiveEpilogueFwdINS6_IJSA_NS7_ILi256EEESB_EEES9_SE_SG_Li256ELb1ELb1ELb0ELb0EEENS1_36VarlenDynamicPersistentTileSchedulerILi128ELi96ELi256ELi128ELb0ELb1ELb1ELb1ELb1ELb1EEEEEEEEEvNT_6ParamsE)
        /*002c*/ 	.word	0x00000070


	//----- nvinfo : EIATTR_REGCOUNT
	.align		4
.L_43:
        /*0030*/ 	.byte	0x04, 0x2f
        /*0032*/ 	.short	(.L_45 - .L_44)
	.align		4
.L_44:
        /*0034*/ 	.word	index@(_ZN7cutlass13device_kernelIN5flash11enable_sm90INS1_16FlashAttnFwdSm90INS1_25CollectiveMainloopFwdSm90ILi2EN4cute5tupleIJNS5_1CILi1EEES8_S8_EEENS6_IJNS7_ILi128EEENS7_ILi96EEENS7_ILi64EEEEEELi256ENS_6half_tEfNS_4arch4Sm90ELb1ELb0ELb0ELb1ELb0ELb1ELb0ELb1ELb0ELb1ELb0ELb0EEENS1_21CollectiveEpilogueFwdINS6_IJSA_NS7_ILi256EEESB_EEES9_SE_SG_Li256ELb1ELb1ELb0ELb0EEENS1_36VarlenDynamicPersistentTileSchedulerILi128ELi96ELi256ELi128ELb0ELb1ELb1ELb1ELb1ELb1EEEEEEEEEvNT_6ParamsE)
        /*0038*/ 	.word	0x000000a8


	//----- nvinfo : EIATTR_FRAME_SIZE
	.align		4
.L_45:
        /*003c*/ 	.byte	0x04, 0x11
        /*003e*/ 	.short	(.L_47 - .L_46)
	.align		4
.L_46:
        /*0040*/ 	.word	index@(_ZN7cutlass13device_kernelIN5flash11enable_sm90INS1_16FlashAttnFwdSm90INS1_25CollectiveMainloopFwdSm90ILi2EN4cute5tupleIJNS5_1CILi1EEES8_S8_EEENS6_IJNS7_ILi128EEENS7_ILi96EEENS7_ILi64EEEEEELi256ENS_6half_tEfNS_4arch4Sm90ELb1ELb0ELb0ELb1ELb0ELb1ELb0ELb1ELb0ELb1ELb0ELb0EEENS1_21CollectiveEpilogueFwdINS6_IJSA_NS7_ILi256EEESB_EEES9_SE_SG_Li256ELb1ELb1ELb0ELb0EEENS1_36VarlenDynamicPersistentTileSchedulerILi128ELi96ELi256ELi128ELb0ELb1ELb1ELb1ELb1ELb1EEEEEEEEEvNT_6ParamsE)
        /*0044*/ 	.word	0x00000060


	//----- nvinfo : EIATTR_REGCOUNT
	.align		4
.L_47:
        /*0048*/ 	.byte	0x04, 0x2f
        /*004a*/ 	.short	(.L_49 - .L_48)
	.align		4
.L_48:
        /*004c*/ 	.word	index@(_ZN7cutlass13device_kernelIN5flash11enable_sm90INS1_16FlashAttnFwdSm90INS1_25CollectiveMainloopFwdSm90ILi2EN4cute5tupleIJNS5_1CILi1EEES8_S8_EEENS6_IJNS7_ILi128EEENS7_ILi96EEENS7_ILi64EEEEEELi256ENS_6half_tEfNS_4arch4Sm90ELb1ELb0ELb0ELb1ELb0ELb0ELb0ELb1ELb0ELb1ELb0ELb0EEENS1_21CollectiveEpilogueFwdINS6_IJSA_NS7_ILi256EEESB_EEES9_SE_SG_Li256ELb1ELb1ELb0ELb0EEENS1_36VarlenDynamicPersistentTileSchedulerILi128ELi96ELi256ELi128ELb0ELb1ELb1ELb1ELb1ELb1EEEEEEEEEvNT_6ParamsE)
        /*0050*/ 	.word	0x000000a8


	//----- nvinfo : EIATTR_FRAME_SIZE
	.align		4
.L_49:
        /*0054*/ 	.byte	0x04, 0x11
        /*0056*/ 	.short	(.L_51 - .L_50)
	.align		4
.L_50:
        /*0058*/ 	.word	index@(_ZN7cutlass13device_kernelIN5flash11enable_sm90INS1_16FlashAttnFwdSm90INS1_25CollectiveMainloopFwdSm90ILi2EN4cute5tupleIJNS5_1CILi1EEES8_S8_EEENS6_IJNS7_ILi128EEENS7_ILi96EEENS7_ILi64EEEEEELi256ENS_6half_tEfNS_4arch4Sm90ELb1ELb0ELb0ELb1ELb0ELb0ELb0ELb1ELb0ELb1ELb0ELb0EEENS1_21CollectiveEpilogueFwdINS6_IJSA_NS7_ILi256EEESB_EEES9_SE_SG_Li256ELb1ELb1ELb0ELb0EEENS1_36VarlenDynamicPersistentTileSchedulerILi128ELi96ELi256ELi128ELb0ELb1ELb1ELb1ELb1ELb1EEEEEEEEEvNT_6ParamsE)
        /*005c*/ 	.word	0x00000058


	//----- nvinfo : EIATTR_REGCOUNT
	.align		4
.L_51:
        /*0060*/ 	.byte	0x04, 0x2f
        /*0062*/ 	.short	(.L_53 - .L_52)
	.align		4
.L_52:
        /*0064*/ 	.word	index@(_ZN7cutlass13device_kernelIN5flash11enable_sm90INS1_16FlashAttnFwdSm90INS1_25CollectiveMainloopFwdSm90ILi2EN4cute5tupleIJNS5_1CILi1EEES8_S8_EEENS6_IJNS7_ILi128EEENS7_ILi96EEENS7_ILi64EEEEEELi256ENS_6half_tEfNS_4arch4Sm90ELb1ELb0ELb0ELb0ELb0ELb0ELb1ELb1ELb0ELb1ELb0ELb0EEENS1_21CollectiveEpilogueFwdINS6_IJSA_NS7_ILi256EEESB_EEES9_SE_SG_Li256ELb0ELb1ELb0ELb0EEENS1_30DynamicPersistentTileSchedulerILi256ELi128ELb0ELb1ELb1EEEEEEEEEvNT_6ParamsE)
        /*0068*/ 	.word	0x000000a8


	//----- nvinfo : EIATTR_FRAME_SIZE
	.align		4
.L_53:
        /*006c*/ 	.byte	0x04, 0x11
        /*006e*/ 	.short	(.L_55 - .L_54)
	.align		4
.L_54:
        /*0070*/ 	.word	index@(_ZN7cutlass13device_kernelIN5flash11enable_sm90INS1_16FlashAttnFwdSm90INS1_25CollectiveMainloopFwdSm90ILi2EN4cute5tupleIJNS5_1CILi1EEES8_S8_EEENS6_IJNS7_ILi128EEENS7_ILi96EEENS7_ILi64EEEEEELi256ENS_6half_tEfNS_4arch4Sm90ELb1ELb0ELb0ELb0ELb0ELb0ELb1ELb1ELb0ELb1ELb0ELb0EEENS1_21CollectiveEpilogueFwdINS6_IJSA_NS7_ILi256EEESB_EEES9_SE_SG_Li256ELb0ELb1ELb0ELb0EEENS1_30DynamicPersistentTileSchedulerILi256ELi128ELb0ELb1ELb1EEEEEEEEEvNT_6ParamsE)
        /*0074*/ 	.word	0x00000050


	//----- nvinfo : EIATTR_REGCOUNT
	.align		4
.L_55:
        /*0078*/ 	.byte	0x04, 0x2f
        /*007a*/ 	.short	(.L_57 - .L_56)
	.align		4
.L_56:
        /*007c*/ 	.word	index@(_ZN7cutlass13device_kernelIN5flash11enable_sm90INS1_16FlashAttnFwdSm90INS1_25CollectiveMainloopFwdSm90ILi2EN4cute5tupleIJNS5_1CILi1EEES8_S8_EEENS6_IJNS7_ILi128EEENS7_ILi96EEENS7_ILi64EEEEEELi256ENS_6half_tEfNS_4arch4Sm90ELb1ELb0ELb0ELb0ELb0ELb0ELb0ELb1ELb0ELb1ELb0ELb0EEENS1_21CollectiveEpilogueFwdINS6_IJSA_NS7_ILi256EEESB_EEES9_SE_SG_Li256ELb0ELb1ELb0ELb0EEENS1_30DynamicPersistentTileSchedulerILi256ELi128ELb0ELb1ELb1EEEEEEEEEvNT_6ParamsE)
        /*0080*/ 	.word	0x000000a8


	//----- nvinfo : EIATTR_FRAME_SIZE
	.align		4
.L_57:
        /*0084*/ 	.byte	0x04, 0x11
        /*0086*/ 	.short	(.L_59 - .L_58)
	.align		4
.L_58:
        /*0088*/ 	.word	index@(_ZN7cutlass13device_kernelIN5flash11enable_sm90INS1_16FlashAttnFwdSm90INS1_25CollectiveMainloopFwdSm90ILi2EN4cute5tupleIJNS5_1CILi1EEES8_S8_EEENS6_IJNS7_ILi128EEENS7_ILi96EEENS7_ILi64EEEEEELi256ENS_6half_tEfNS_4arch4Sm90ELb1ELb0ELb0ELb0ELb0ELb0ELb0ELb1ELb0ELb1ELb0ELb0EEENS1_21CollectiveEpilogueFwdINS6_IJSA_NS7_ILi256EEESB_EEES9_SE_SG_Li256ELb0ELb1ELb0ELb0EEENS1_30DynamicPersistentTileSchedulerILi256ELi128ELb0ELb1ELb1EEEEEEEEEvNT_6ParamsE)
        /*008c*/ 	.word	0x00000028


	//----- nvinfo : EIATTR_REGCOUNT
	.align		4
.L_59:
        /*0090*/ 	.byte	0x04, 0x2f
        /*0092*/ 	.short	(.L_61 - .L_60)
	.align		4
.L_60:
        /*0094*/ 	.word	index@(_ZN7cutlass13device_kernelIN5flash11enable_sm90INS1_16FlashAttnFwdSm90INS1_25CollectiveMainloopFwdSm90ILi2EN4cute5tupleIJNS5_1CILi1EEES8_S8_EEENS6_IJNS7_ILi128EEENS7_ILi96EEENS7_ILi64EEEEEELi256ENS_6half_tEfNS_4arch4Sm90ELb0ELb1ELb0ELb1ELb0ELb1ELb1ELb1ELb0ELb1ELb0ELb0EEENS1_21CollectiveEpilogueFwdINS6_IJSA_NS7_ILi256EEESB_EEES9_SE_SG_Li256ELb1ELb1ELb0ELb0EEENS1_36VarlenDynamicPersistentTileSchedulerILi128ELi96ELi256ELi128ELb0ELb1ELb1ELb1ELb0ELb1EEEEEEEEEvNT_6ParamsE)
        /*0098*/ 	.word	0x000000a8


	//----- nvinfo : EIATTR_FRAME_SIZE
	.align		4
.L_61:
        /*009c*/ 	.byte	0x04, 0x11
        /*009e*/ 	.short	(.L_63 - .L_62)
	.align		4
.L_62:
        /*00a0*/ 	.word	index@($_ZN7cutlass13device_kernelIN5flash11enable_sm90INS1_16FlashAttnFwdSm90INS1_25CollectiveMainloopFwdSm90ILi2EN4cute5tupleIJNS5_1CILi1EEES8_S8_EEENS6_IJNS7_ILi128EEENS7_ILi96EEENS7_ILi64EEEEEELi256ENS_6half_tEfNS_4arch4Sm90ELb0ELb1ELb0ELb1ELb0ELb1ELb1ELb1ELb0ELb1ELb0ELb0EEENS1_21CollectiveEpilogueFwdINS6_IJSA_NS7_ILi256EEESB_EEES9_SE_SG_Li256ELb1ELb1ELb0ELb0EEENS1_36VarlenDynamicPersistentTileSchedulerILi128ELi96ELi256ELi128ELb0ELb1ELb1ELb1ELb0ELb1EEEEEEEEEvNT_6ParamsE$_ZZN5flash25CollectiveMainloopFwdSm90ILi2EN4cute5tupleIJNS1_1CILi1EEES4_S4_EEENS2_IJNS3_ILi128EEENS3_ILi96EEENS3_ILi64EEEEEELi256EN7cutlass6half_tEfNSA_4arch4Sm90ELb0ELb1ELb0ELb1ELb0ELb1ELb1ELb1ELb0ELb1ELb0ELb0EE3mmaINS_16FlashAttnFwdSm90ISE_NS_21CollectiveEpilogueFwdINS2_IJS6_NS3_ILi256EEES7_EEES5_SB_SD_Li256ELb1ELb1ELb0ELb0EEENS_36VarlenDynamicPersistentTileSchedulerILi128ELi96ELi256ELi128ELb0ELb1ELb1ELb1ELb0ELb1EEEE13SharedStorageENS1_6TensorINS1_11ArrayEngineIfLm128EEENS1_6LayoutINS2_IJNS2_IJNS3_ILi2EEEST_NS3_ILi32EEEEEES4_S4_EEENS2_IJNS2_IJS4_ST_NS3_ILi4EEEEEENS3_ILi0EEESZ_EEEEEEENS_7SoftmaxILi2ELi0EEEEEbRKNSE_6ParamsENSA_25PipelineTmaAsyncNoClusterILi2ENSA_16PipelineTmaAsyncILi2EEEEES1B_RNSA_13PipelineStateILj2EEERT0_RT1_iRiRKNS_16SeqlenInfoQKNewKILb1ELb1EEENS2_IJiiiiEEERT_ENKUliT_T0_T1_E_clIZSF_ISO_S12_S14_EbS17_S1B_S1B_S1E_S1G_S1I_iS1J_S1N_S1O_S1Q_EUlRS1R_iE0_NS3_ILb1EEES1Y_EEDaiS1R_S1S_S1T_)
        /*00a4*/ 	.word	0x000004e0


	//----- nvinfo : EIATTR_FRAME_SIZE
	.align		4
.L_63:
        /*00a8*/ 	.byte	0x04, 0x11
        /*00aa*/ 	.short	(.L_65 - .L_64)
	.align		4
.L_64:
        /*00ac*/ 	.word	index@(_ZN7cutlass13device_kernelIN5flash11enable_sm90INS1_16FlashAttnFwdSm90INS1_25CollectiveMainloopFwdSm90ILi2EN4cute5tupleIJNS5_1CILi1EEES8_S8_EEENS6_IJNS7_ILi128EEENS7_ILi96EEENS7_ILi64EEEEEELi256ENS_6half_tEfNS_4arch4Sm90ELb0ELb1ELb0ELb1ELb0ELb1ELb1ELb1ELb0ELb1ELb0ELb0EEENS1_21CollectiveEpilogueFwdINS6_IJSA_NS7_ILi256EEESB_EEES9_SE_SG_Li256ELb1ELb1ELb0ELb0EEENS1_36VarlenDynamicPersistentTileSchedulerILi128ELi96ELi256ELi128ELb0ELb1ELb1ELb1ELb0ELb1EEEEEEEEEvNT_6ParamsE)
        /*00b0*/ 	.word	0x000004e0


	//----- nvinfo : EIATTR_REGCOUNT
	.align		4
.L_65:
        /*00b4*/ 	.byte	0x04, 0x2f
        /*00b6*/ 	.short	(.L_67 - .L_66)
	.align		4
.L_66:
        /*00b8*/ 	.word	index@(_ZN7cutlass13device_kernelIN5flash11enable_sm90INS1_16FlashAttnFwdSm90INS1_25CollectiveMainloopFwdSm90ILi2EN4cute5tupleIJNS5_1CILi1EEES8_S8_EEENS6_IJNS7_ILi128EEENS7_ILi96EEENS7_ILi64EEEEEELi256ENS_6half_tEfNS_4arch4Sm90ELb0ELb1ELb0ELb1ELb0ELb0ELb1ELb1ELb0ELb1ELb0ELb0EEENS1_21CollectiveEpilogueFwdINS6_IJSA_NS7_ILi256EEESB_EEES9_SE_SG_Li256ELb1ELb1ELb0ELb0EEENS1_36VarlenDynamicPersistentTileSchedulerILi128ELi96ELi256ELi128ELb0ELb1ELb1ELb1ELb0ELb1EEEEEEEEEvNT_6ParamsE)
        /*00bc*/ 	.word	0x000000a8


	//----- nvinfo : EIATTR_FRAME_SIZE
	.align		4
.L_67:
        /*00c0*/ 	.byte	0x04, 0x11
        /*00c2*/ 	.short	(.L_69 - .L_68)
	.align		4
.L_68:
        /*00c4*/ 	.word	index@($_ZN7cutlass13device_kernelIN5flash11enable_sm90INS1_16FlashAttnFwdSm90INS1_25CollectiveMainloopFwdSm90ILi2EN4cute5tupleIJNS5_1CILi1EEES8_S8_EEENS6_IJNS7_ILi128EEENS7_ILi96EEENS7_ILi64EEEEEELi256ENS_6half_tEfNS_4arch4Sm90ELb0ELb1ELb0ELb1ELb0ELb0ELb1ELb1ELb0ELb1ELb0ELb0EEENS1_21CollectiveEpilogueFwdINS6_IJSA_NS7_ILi256EEESB_EEES9_SE_SG_Li256ELb1ELb1ELb0ELb0EEENS1_36VarlenDynamicPersistentTileSchedulerILi128ELi96ELi256ELi128ELb0ELb1ELb1ELb1ELb0ELb1EEEEEEEEEvNT_6ParamsE$_ZZN5flash25CollectiveMainloopFwdSm90ILi2EN4cute5tupleIJNS1_1CILi1EEES4_S4_EEENS2_IJNS3_ILi128EEENS3_ILi96EEENS3_ILi64EEEEEELi256EN7cutlass6half_tEfNSA_4arch4Sm90ELb0ELb1ELb0ELb1ELb0ELb0ELb1ELb1ELb0ELb1ELb0ELb0EE3mmaINS_16FlashAttnFwdSm90ISE_NS_21CollectiveEpilogueFwdINS2_IJS6_NS3_ILi256EEES7_EEES5_SB_SD_Li256ELb1ELb1ELb0ELb0EEENS_36VarlenDynamicPersistentTileSchedulerILi128ELi96ELi256ELi128ELb0ELb1ELb1ELb1ELb0ELb1EEEE13SharedStorageENS1_6TensorINS1_11ArrayEngineIfLm128EEENS1_6LayoutINS2_IJNS2_IJNS3_ILi2EEEST_NS3_ILi32EEEEEES4_S4_EEENS2_IJNS2_IJS4_ST_NS3_ILi4EEEEEENS3_ILi0EEESZ_EEEEEEENS_7SoftmaxILi2ELi0EEEEEbRKNSE_6ParamsENSA_25PipelineTmaAsyncNoClusterILi2ENSA_16PipelineTmaAsyncILi2EEEEES1B_RNSA_13PipelineStateILj2EEERT0_RT1_iRiRKNS_16SeqlenInfoQKNewKILb1ELb0EEENS2_IJiiiiEEERT_ENKUliT_T0_T1_E_clIZSF_ISO_S12_S14_EbS17_S1B_S1B_S1E_S1G_S1I_iS1J_S1N_S1O_S1Q_EUlRS1R_iE1_NS3_ILb0EEENS3_ILb1EEEEEDaiS1R_S1S_S1T_)
        /*00c8*/ 	.word	0x000004d0


	//----- nvinfo : EIATTR_FRAME_SIZE
	.align		4
.L_69:
        /*00cc*/ 	.byte	0x04, 0x11
        /*00ce*/ 	.short	(.L_71 - .L_70)
	.align		4
.L_70:
        /*00d0*/ 	.word	index@(_ZN7cutlass13device_kernelIN5flash11enable_sm90INS1_16FlashAttnFwdSm90INS1_25CollectiveMainloopFwdSm90ILi2EN4cute5tupleIJNS5_1CILi1EEES8_S8_EEENS6_IJNS7_ILi128EEENS7_ILi96EEENS7_ILi64EEEEEELi256ENS_6half_tEfNS_4arch4Sm90ELb0ELb1ELb0ELb1ELb0ELb0ELb1ELb1ELb0ELb1ELb0ELb0EEENS1_21CollectiveEpilogueFwdINS6_IJSA_NS7_ILi256EEESB_EEES9_SE_SG_Li256ELb1ELb1ELb0ELb0EEENS1_36VarlenDynamicPersistentTileSchedulerILi128ELi96ELi256ELi128ELb0ELb1ELb1ELb1ELb0ELb1EEEEEEEEEvNT_6ParamsE)
        /*00d4*/ 	.word	0x000004d0


	//----- nvinfo : EIATTR_REGCOUNT
	.align		4
.L_71:
        /*00d8*/ 	.byte	0x04, 0x2f
        /*00da*/ 	.short	(.L_73 - .L_72)
	.align		4
.L_72:
        /*00dc*/ 	.word	index@(_ZN7cutlass13device_kernelIN5flash11enable_sm90INS1_16FlashAttnFwdSm90INS1_25CollectiveMainloopFwdSm90ILi2EN4cute5tupleIJNS5_1CILi1EEES8_S8_EEENS6_IJNS7_ILi128EEENS7_ILi96EEENS7_ILi64EEEEEELi256ENS_6half_tEfNS_4arch4Sm90ELb0ELb1ELb0ELb1ELb0ELb1ELb0ELb1ELb0ELb1ELb0ELb0EEENS1_21CollectiveEpilogueFwdINS6_IJSA_NS7_ILi256EEESB_EEES9_SE_SG_Li256ELb1ELb1ELb0ELb0EEENS1_36VarlenDynamicPersistentTileSchedulerILi128ELi96ELi256ELi128ELb0ELb1ELb1ELb1ELb0ELb1EEEEEEEEEvNT_6ParamsE)
        /*00e0*/ 	.word	0x000000a8


	//----- nvinfo : EIATTR_FRAME_SIZE
	.align		4
.L_73:
        /*00e4*/ 	.byte	0x04, 0x11
        /*00e6*/ 	.short	(.L_75 - .L_74)
	.align		4
.L_74:
        /*00e8*/ 	.word	index@(_ZN7cutlass13device_kernelIN5flash11enable_sm90INS1_16FlashAttnFwdSm90INS1_25CollectiveMainloopFwdSm90ILi2EN4cute5tupleIJNS5_1CILi1EEES8_S8_EEENS6_IJNS7_ILi128EEENS7_ILi96EEENS7_ILi64EEEEEELi256ENS_6half_tEfNS_4arch4Sm90ELb0ELb1ELb0ELb1ELb0ELb1ELb0ELb1ELb0ELb1ELb0ELb0EEENS1_21CollectiveEpilogueFwdINS6_IJSA_NS7_ILi256EEESB_EEES9_SE_SG_Li256ELb1ELb1ELb0ELb0EEENS1_36VarlenDynamicPersistentTileSchedulerILi128ELi96ELi256ELi128ELb0ELb1ELb1ELb1ELb0ELb1EEEEEEEEEvNT_6ParamsE)
        /*00ec*/ 	.word	0x00000058


	//----- nvinfo : EIATTR_REGCOUNT
	.align		4
.L_75:
        /*00f0*/ 	.byte	0x04, 0x2f
        /*00f2*/ 	.short	(.L_77 - .L_76)
	.align		4
.L_76:
        /*00f4*/ 	.word	index@(_ZN7cutlass13device_kernelIN5flash11enable_sm90INS1_16FlashAttnFwdSm90INS1_25CollectiveMainloopFwdSm90ILi2EN4cute5tupleIJNS5_1CILi1EEES8_S8_EEENS6_IJNS7_ILi128EEENS7_ILi96EEENS7_ILi64EEEEEELi256ENS_6half_tEfNS_4arch4Sm90ELb0ELb1ELb0ELb1ELb0ELb0ELb0ELb1ELb0ELb1ELb0ELb0EEENS1_21CollectiveEpilogueFwdINS6_IJSA_NS7_ILi256EEESB_EEES9_SE_SG_Li256ELb1ELb1ELb0ELb0EEENS1_36VarlenDynamicPersistentTileSchedulerILi128ELi96ELi256ELi128ELb0ELb1ELb1ELb1ELb0ELb1EEEEEEEEEvNT_6ParamsE)
        /*00f8*/ 	.word	0x000000a8


	//----- nvinfo : EIATTR_FRAME_SIZE
	.align		4
.L_77:
        /*00fc*/ 	.byte	0x04, 0x11
        /*00fe*/ 	.short	(.L_79 - .L_78)
	.align		4
.L_78:
        /*0100*/ 	.word	index@(_ZN7cutlass13device_kernelIN5flash11enable_sm90INS1_16FlashAttnFwdSm90INS1_25CollectiveMainloopFwdSm90ILi2EN4cute5tupleIJNS5_1CILi1EEES8_S8_EEENS6_IJNS7_ILi128EEENS7_ILi96EEENS7_ILi64EEEEEELi256ENS_6half_tEfNS_4arch4Sm90ELb0ELb1ELb0ELb1ELb0ELb0ELb0ELb1ELb0ELb1ELb0ELb0EEENS1_21CollectiveEpilogueFwdINS6_IJSA_NS7_ILi256EEESB_EEES9_SE_SG_Li256ELb1ELb1ELb0ELb0EEENS1_36VarlenDynamicPersistentTileSchedulerILi128ELi96ELi256ELi128ELb0ELb1ELb1ELb1ELb0ELb1EEEEEEEEEvNT_6ParamsE)
        /*0104*/ 	.word	0x00000048


	//----- nvinfo : EIATTR_REGCOUNT
	.align		4
.L_79:
        /*0108*/ 	.byte	0x04, 0x2f
        /*010a*/ 	.short	(.L_81 - .L_80)
	.align		4
.L_80:
        /*010c*/ 	.word	index@(_ZN7cutlass13device_kernelIN5flash11enable_sm90INS1_16FlashAttnFwdSm90INS1_25CollectiveMainloopFwdSm90ILi2EN4cute5tupleIJNS5_1CILi1EEES8_S8_EEENS6_IJNS7_ILi128EEENS7_ILi96EEENS7_ILi64EEEEEELi256ENS_6half_tEfNS_4arch4Sm90ELb0ELb1ELb0ELb0ELb0ELb0ELb1ELb1ELb0ELb1ELb0ELb0EEENS1_21CollectiveEpilogueFwdINS6_IJSA_NS7_ILi256EEESB_EEES9_SE_SG_Li256ELb0ELb1ELb0ELb0EEENS1_30DynamicPersistentTileSchedulerILi256ELi128ELb0ELb1ELb1EEEEEEEEEvNT_6ParamsE)
        /*0110*/ 	.word	0x000000a8


	//----- nvinfo : EIATTR_FRAME_SIZE
	.align		4
.L_81:
        /*0114*/ 	.byte	0x04, 0x11
        /*0116*/ 	.short	(.L_83 - .L_82)
	.align		4
.L_82:
        /*0118*/ 	.word	index@($_ZN7cutlass13device_kernelIN5flash11enable_sm90INS1_16FlashAttnFwdSm90INS1_25CollectiveMainloopFwdSm90ILi2EN4cute5tupleIJNS5_1CILi1EEES8_S8_EEENS6_IJNS7_ILi128EEENS7_ILi96EEENS7_ILi64EEEEEELi256ENS_6half_tEfNS_4arch4Sm90ELb0ELb1ELb0ELb0ELb0ELb0ELb1ELb1ELb0ELb1ELb0ELb0EEENS1_21CollectiveEpilogueFwdINS6_IJSA_NS7_ILi256EEESB_EEES9_SE_SG_Li256ELb0ELb1ELb0ELb0EEENS1_30DynamicPersistentTileSchedulerILi256ELi128ELb0ELb1ELb1EEEEEEEEEvNT_6ParamsE$_ZZN5flash25CollectiveMainloopFwdSm90ILi2EN4cute5tupleIJNS1_1CILi1EEES4_S4_EEENS2_IJNS3_ILi128EEENS3_ILi96EEENS3_ILi64EEEEEELi256EN7cutlass6half_tEfNSA_4arch4Sm90ELb0ELb1ELb0ELb0ELb0ELb0ELb1ELb1ELb0ELb1ELb0ELb0EE3mmaINS_16FlashAttnFwdSm90ISE_NS_21CollectiveEpilogueFwdINS2_IJS6_NS3_ILi256EEES7_EEES5_SB_SD_Li256ELb0ELb1ELb0ELb0EEENS_30DynamicPersistentTileSchedulerILi256ELi128ELb0ELb1ELb1EEEE13SharedStorageENS1_6TensorINS1_11ArrayEngineIfLm128EEENS1_6LayoutINS2_IJNS2_IJNS3_ILi2EEEST_NS3_ILi32EEEEEES4_S4_EEENS2_IJNS2_IJS4_ST_NS3_ILi4EEEEEENS3_ILi0EEESZ_EEEEEEENS_7SoftmaxILi2ELi0EEEEEbRKNSE_6ParamsENSA_25PipelineTmaAsyncNoClusterILi2ENSA_16PipelineTmaAsyncILi2EEEEES1B_RNSA_13PipelineStateILj2EEERT0_RT1_iRiRKNS_16SeqlenInfoQKNewKILb0ELb0EEENS2_IJiiiiEEERT_ENKUliT_T0_T1_E_clIZSF_ISO_S12_S14_EbS17_S1B_S1B_S1E_S1G_S1I_iS1J_S1N_S1O_S1Q_EUlRS1R_iE1_NS3_ILb0EEENS3_ILb1EEEEEDaiS1R_S1S_S1T_)
        /*011c*/ 	.word	0x000004b0


	//----- nvinfo : EIATTR_FRAME_SIZE
	.align		4
.L_83:
        /*0120*/ 	.byte	0x04, 0x11
        /*0122*/ 	.short	(.L_85 - .L_84)
	.align		4
.L_84:
        /*0124*/ 	.word	index@(_ZN7cutlass13device_kernelIN5flash11enable_sm90INS1_16FlashAttnFwdSm90INS1_25CollectiveMainloopFwdSm90ILi2EN4cute5tupleIJNS5_1CILi1EEES8_S8_EEENS6_IJNS7_ILi128EEENS7_ILi96EEENS7_ILi64EEEEEELi256ENS_6half_tEfNS_4arch4Sm90ELb0ELb1ELb0ELb0ELb0ELb0ELb1ELb1ELb0ELb1ELb0ELb0EEENS1_21CollectiveEpilogueFwdINS6_IJSA_NS7_ILi256EEESB_EEES9_SE_SG_Li256ELb0ELb1ELb0ELb0EEENS1_30DynamicPersistentTileSchedulerILi256ELi128ELb0ELb1ELb1EEEEEEEEEvNT_6ParamsE)
        /*0128*/ 	.word	0x000004b0


	//----- nvinfo : EIATTR_REGCOUNT
	.align		4
.L_85:
        /*012c*/ 	.byte	0x04, 0x2f
        /*012e*/ 	.short	(.L_87 - .L_86)
	.align		4
.L_86:
        /*0130*/ 	.word	index@(_ZN7cutlass13device_kernelIN5flash11enable_sm90INS1_16FlashAttnFwdSm90INS1_25CollectiveMainloopFwdSm90ILi2EN4cute5tupleIJNS5_1CILi1EEES8_S8_EEENS6_IJNS7_ILi128EEENS7_ILi96EEENS7_ILi64EEEEEELi256ENS_6half_tEfNS_4arch4Sm90ELb0ELb1ELb0ELb0ELb0ELb0ELb0ELb1ELb0ELb1ELb0ELb0EEENS1_21CollectiveEpilogueFwdINS6_IJSA_NS7_ILi256EEESB_EEES9_SE_SG_Li256ELb0ELb1ELb0ELb0EEENS1_30DynamicPersistentTileSchedulerILi256ELi128ELb0ELb1ELb1EEEEEEEEEvNT_6ParamsE)
        /*0134*/ 	.word	0x000000a8


	//----- nvinfo : EIATTR_FRAME_SIZE
	.align		4
.L_87:
        /*0138*/ 	.byte	0x04, 0x11
        /*013a*/ 	.short	(.L_89 - .L_88)
	.align		4
.L_88:
        /*013c*/ 	.word	index@(_ZN7cutlass13device_kernelIN5flash11enable_sm90INS1_16FlashAttnFwdSm90INS1_25CollectiveMainloopFwdSm90ILi2EN4cute5tupleIJNS5_1CILi1EEES8_S8_EEENS6_IJNS7_ILi128EEENS7_ILi96EEENS7_ILi64EEEEEELi256ENS_6half_tEfNS_4arch4Sm90ELb0ELb1ELb0ELb0ELb0ELb0ELb0ELb1ELb0ELb1ELb0ELb0EEENS1_21CollectiveEpilogueFwdINS6_IJSA_NS7_ILi256EEESB_EEES9_SE_SG_Li256ELb0ELb1ELb0ELb0EEENS1_30DynamicPersistentTileSchedulerILi256ELi128ELb0ELb1ELb1EEEEEEEEEvNT_6ParamsE)
        /*0140*/ 	.word	0x00000020


	//----- nvinfo : EIATTR_REGCOUNT
	.align		4
.L_89:
        /*0144*/ 	.byte	0x04, 0x2f
        /*0146*/ 	.short	(.L_91 - .L_90)
	.align		4
.L_90:
        /*0148*/ 	.word	index@(_ZN7cutlass13device_kernelIN5flash11enable_sm90INS1_16FlashAttnFwdSm90INS1_25CollectiveMainloopFwdSm90ILi2EN4cute5tupleIJNS5_1CILi1EEES8_S8_EEENS6_IJNS7_ILi128EEENS7_ILi96EEENS7_ILi64EEEEEELi256ENS_6half_tEfNS_4arch4Sm90ELb0ELb0ELb0ELb1ELb0ELb1ELb1ELb1ELb0ELb1ELb0ELb0EEENS1_21CollectiveEpilogueFwdINS6_IJSA_NS7_ILi256EEESB_EEES9_SE_SG_Li256ELb1ELb1ELb0ELb0EEENS1_36VarlenDynamicPersistentTileSchedulerILi128ELi96ELi256ELi128ELb0ELb1ELb1ELb0ELb1ELb1EEEEEEEEEvNT_6ParamsE)
        /*014c*/ 	.word	0x000000a8


	//----- nvinfo : EIATTR_FRAME_SIZE
	.align		4
.L_91:
        /*0150*/ 	.byte	0x04, 0x11
        /*0152*/ 	.short	(.L_93 - .L_92)
	.align		4
.L_92:
        /*0154*/ 	.word	index@(_ZN7cutlass13device_kernelIN5flash11enable_sm90INS1_16FlashAttnFwdSm90INS1_25CollectiveMainloopFwdSm90ILi2EN4cute5tupleIJNS5_1CILi1EEES8_S8_EEENS6_IJNS7_ILi128EEENS7_ILi96EEENS7_ILi64EEEEEELi256ENS_6half_tEfNS_4arch4Sm90ELb0ELb0ELb0ELb1ELb0ELb1ELb1ELb1ELb0ELb1ELb0ELb0EEENS1_21CollectiveEpilogueFwdINS6_IJSA_NS7_ILi256EEESB_EEES9_SE_SG_Li256ELb1ELb1ELb0ELb0EEENS1_36VarlenDynamicPersistentTileSchedulerILi128ELi96ELi256ELi128ELb0ELb1ELb1ELb0ELb1ELb1EEEEEEEEEvNT_6ParamsE)
        /*0158*/ 	.word	0x00000090


	//----- nvinfo : EIATTR_REGCOUNT
	.align		4
.L_93:
        /*015c*/ 	.byte	0x04, 0x2f
        /*015e*/ 	.short	(.L_95 - .L_94)
	.align		4
.L_94:
        /*0160*/ 	.word	index@(_ZN7cutlass13device_kernelIN5flash11enable_sm90INS1_16FlashAttnFwdSm90INS1_25CollectiveMainloopFwdSm90ILi2EN4cute5tupleIJNS5_1CILi1EEES8_S8_EEENS6_IJNS7_ILi128EEENS7_ILi96EEENS7_ILi64EEEEEELi256ENS_6half_tEfNS_4arch4Sm90ELb0ELb0ELb0ELb1ELb0ELb0ELb1ELb1ELb0ELb1ELb0ELb0EEENS1_21CollectiveEpilogueFwdINS6_IJSA_NS7_ILi256EEESB_EEES9_SE_SG_Li256ELb1ELb1ELb0ELb0EEENS1_36VarlenDynamicPersistentTileSchedulerILi128ELi96ELi256ELi128ELb0ELb1ELb1ELb0ELb1ELb1EEEEEEEEEvNT_6ParamsE)
        /*0164*/ 	.word	0x000000a8


	//----- nvinfo : EIATTR_FRAME_SIZE
	.align		4
.L_95:
        /*0168*/ 	.byte	0x04, 0x11
        /*016a*/ 	.short	(.L_97 - .L_96)
	.align		4
.L_96:
        /*016c*/ 	.word	index@(_ZN7cutlass13device_kernelIN5flash11enable_sm90INS1_16FlashAttnFwdSm90INS1_25CollectiveMainloopFwdSm90ILi2EN4cute5tupleIJNS5_1CILi1EEES8_S8_EEENS6_IJNS7_ILi128EEENS7_ILi96EEENS7_ILi64EEEEEELi256ENS_6half_tEfNS_4arch4Sm90ELb0ELb0ELb0ELb1ELb0ELb0ELb1ELb1ELb0ELb1ELb0ELb0EEENS1_21CollectiveEpilogueFwdINS6_IJSA_NS7_ILi256EEESB_EEES9_SE_SG_Li256ELb1ELb1ELb0ELb0EEENS1_36VarlenDynamicPersistentTileSchedulerILi128ELi96ELi256ELi128ELb0ELb1ELb1ELb0ELb1ELb1EEEEEEEEEvNT_6ParamsE)
        /*0170*/ 	.word	0x00000078


	//----- nvinfo : EIATTR_REGCOUNT
	.align		4
.L_97:
        /*0174*/ 	.byte	0x04, 0x2f
        /*0176*/ 	.short	(.L_99 - .L_98)
	.align		4
.L_98:
        /*0178*/ 	.word	index@(_ZN7cutlass13device_kernelIN5flash11enable_sm90INS1_16FlashAttnFwdSm90INS1_25CollectiveMainloopFwdSm90ILi2EN4cute5tupleIJNS5_1CILi1EEES8_S8_EEENS6_IJNS7_ILi128EEENS7_ILi96EEENS7_ILi64EEEEEELi256ENS_6half_tEfNS_4arch4Sm90ELb0ELb0ELb0ELb1ELb0ELb1ELb0ELb1ELb0ELb1ELb0ELb0EEENS1_21CollectiveEpilogueFwdINS6_IJSA_NS7_ILi256EEESB_EEES9_SE_SG_Li256ELb1ELb1ELb0ELb0EEENS1_36VarlenDynamicPersistentTileSchedulerILi128ELi96ELi256ELi128ELb0ELb1ELb1ELb0ELb1ELb1EEEEEEEEEvNT_6ParamsE)
        /*017c*/ 	.word	0x000000a8


	//----- nvinfo : EIATTR_FRAME_SIZE
	.align		4
.L_99:
        /*0180*/ 	.byte	0x04, 0x11
        /*0182*/ 	.short	(.L_101 - .L_100)
	.align		4
.L_100:
        /*0184*/ 	.word	index@(_ZN7cutlass13device_kernelIN5flash11enable_sm90INS1_16FlashAttnFwdSm90INS1_25CollectiveMainloopFwdSm90ILi2EN4cute5tupleIJNS5_1CILi1EEES8_S8_EEENS6_IJNS7_ILi128EEENS7_ILi96EEENS7_ILi64EEEEEELi256ENS_6half_tEfNS_4arch4Sm90ELb0ELb0ELb0ELb1ELb0ELb1ELb0ELb1ELb0ELb1ELb0ELb0EEENS1_21CollectiveEpilogueFwdINS6_IJSA_NS7_ILi256EEESB_EEES9_SE_SG_Li256ELb1ELb1ELb0ELb0EEENS1_36VarlenDynamicPersistentTileSchedulerILi128ELi96ELi256ELi128ELb0ELb1ELb1ELb0ELb1ELb1EEEEEEEEEvNT_6ParamsE)
        /*0188*/ 	.word	0x00000068


	//----- nvinfo : EIATTR_REGCOUNT
	.align		4
.L_101:
        /*018c*/ 	.byte	0x04, 0x2f
        /*018e*/ 	.short	(.L_103 - .L_102)
	.align		4
.L_102:
        /*0190*/ 	.word	index@(_ZN7cutlass13device_kernelIN5flash11enable_sm90INS1_16FlashAttnFwdSm90INS1_25CollectiveMainloopFwdSm90ILi2EN4cute5tupleIJNS5_1CILi1EEES8_S8_EEENS6_IJNS7_ILi128EEENS7_ILi96EEENS7_ILi64EEEEEELi256ENS_6half_tEfNS_4arch4Sm90ELb0ELb0ELb0ELb1ELb0ELb0ELb0ELb1ELb0ELb1ELb0ELb0EEENS1_21CollectiveEpilogueFwdINS6_IJSA_NS7_ILi256EEESB_EEES9_SE_SG_Li256ELb1ELb1ELb0ELb0EEENS1_36VarlenDynamicPersistentTileSchedulerILi128ELi96ELi256ELi128ELb0ELb1ELb1ELb0ELb1ELb1EEEEEEEEEvNT_6ParamsE)
        /*0194*/ 	.word	0x000000a8


	//----- nvinfo : EIATTR_FRAME_SIZE
	.align		4
.L_103:
        /*0198*/ 	.byte	0x04, 0x11
        /*019a*/ 	.short	(.L_105 - .L_104)
	.align		4
.L_104:
        /*019c*/ 	.word	index@(_ZN7cutlass13device_kernelIN5flash11enable_sm90INS1_16FlashAttnFwdSm90INS1_25CollectiveMainloopFwdSm90ILi2EN4cute5tupleIJNS5_1CILi1EEES8_S8_EEENS6_IJNS7_ILi128EEENS7_ILi96EEENS7_ILi64EEEEEELi256ENS_6half_tEfNS_4arch4Sm90ELb0ELb0ELb0ELb1ELb0ELb0ELb0ELb1ELb0ELb1ELb0ELb0EEENS1_21CollectiveEpilogueFwdINS6_IJSA_NS7_ILi256EEESB_EEES9_SE_SG_Li256ELb1ELb1ELb0ELb0EEENS1_36VarlenDynamicPersistentTileSchedulerILi128ELi96ELi256ELi128ELb0ELb1ELb1ELb0ELb1ELb1EEEEEEEEEvNT_6ParamsE)
        /*01a0*/ 	.word	0x00000060


	//----- nvinfo : EIATTR_REGCOUNT
	.align		4
.L_105:
        /*01a4*/ 	.byte	0x04, 0x2f
        /*01a6*/ 	.short	(.L_107 - .L_106)
	.align		4
.L_106:
        /*01a8*/ 	.word	index@(_ZN7cutlass13device_kernelIN5flash11enable_sm90INS1_16FlashAttnFwdSm90INS1_25CollectiveMainloopFwdSm90ILi2EN4cute5tupleIJNS5_1CILi1EEES8_S8_EEENS6_IJNS7_ILi128EEENS7_ILi96EEENS7_ILi64EEEEEELi256ENS_6half_tEfNS_4arch4Sm90ELb0ELb0ELb0ELb0ELb0ELb0ELb1ELb1ELb0ELb1ELb0ELb0EEENS1_21CollectiveEpilogueFwdINS6_IJSA_NS7_ILi256EEESB_EEES9_SE_SG_Li256ELb0ELb1ELb0ELb0EEENS1_29StaticPersistentTileSchedulerILb0EEEEEEEEEvNT_6ParamsE)
        /*01ac*/ 	.word	0x000000a8


	//----- nvinfo : EIATTR_FRAME_SIZE
	.align		4
.L_107:
        /*01b0*/ 	.byte	0x04, 0x11
        /*01b2*/ 	.short	(.L_109 - .L_108)
	.align		4
.L_108:
        /*01b4*/ 	.word	index@(_ZN7cutlass13device_kernelIN5flash11enable_sm90INS1_16FlashAttnFwdSm90INS1_25CollectiveMainloopFwdSm90ILi2EN4cute5tupleIJNS5_1CILi1EEES8_S8_EEENS6_IJNS7_ILi128EEENS7_ILi96EEENS7_ILi64EEEEEELi256ENS_6half_tEfNS_4arch4Sm90ELb0ELb0ELb0ELb0ELb0ELb0ELb1ELb1ELb0ELb1ELb0ELb0EEENS1_21CollectiveEpilogueFwdINS6_IJSA_NS7_ILi256EEESB_EEES9_SE_SG_Li256ELb0ELb1ELb0ELb0EEENS1_29StaticPersistentTileSchedulerILb0EEEEEEEEEvNT_6ParamsE)
        /*01b8*/ 	.word	0x00000068


	//----- nvinfo : EIATTR_REGCOUNT
	.align		4
.L_109:
        /*01bc*/ 	.byte	0x04, 0x2f
        /*01be*/ 	.short	(.L_111 - .L_110)
	.align		4
.L_110:
        /*01c0*/ 	.word	index@(_ZN7cutlass13device_kernelIN5flash11enable_sm90INS1_16FlashAttnFwdSm90INS1_25CollectiveMainloopFwdSm90ILi2EN4cute5tupleIJNS5_1CILi1EEES8_S8_EEENS6_IJNS7_ILi128EEENS7_ILi96EEENS7_ILi64EEEEEELi256ENS_6half_tEfNS_4arch4Sm90ELb0ELb0ELb0ELb0ELb0ELb0ELb0ELb1ELb0ELb1ELb0ELb0EEENS1_21CollectiveEpilogueFwdINS6_IJSA_NS7_ILi256EEESB_EEES9_SE_SG_Li256ELb0ELb1ELb0ELb0EEENS1_29StaticPersistentTileSchedulerILb0EEEEEEEEEvNT_6ParamsE)
        /*01c4*/ 	.word	0x000000a8


	//----- nvinfo : EIATTR_FRAME_SIZE
	.align		4
.L_111:
        /*01c8*/ 	.byte	0x04, 0x11
        /*01ca*/ 	.short	(.L_113 - .L_112)
	.align		4
.L_112:
        /*01cc*/ 	.word	index@(_ZN7cutlass13device_kernelIN5flash11enable_sm90INS1_16FlashAttnFwdSm90INS1_25CollectiveMainloopFwdSm90ILi2EN4cute5tupleIJNS5_1CILi1EEES8_S8_EEENS6_IJNS7_ILi128EEENS7_ILi96EEENS7_ILi64EEEEEELi256ENS_6half_tEfNS_4arch4Sm90ELb0ELb0ELb0ELb0ELb0ELb0ELb0ELb1ELb0ELb1ELb0ELb0EEENS1_21CollectiveEpilogueFwdINS6_IJSA_NS7_ILi256EEESB_EEES9_SE_SG_Li256ELb0ELb1ELb0ELb0EEENS1_29StaticPersistentTileSchedulerILb0EEEEEEEEEvNT_6ParamsE)
        /*01d0*/ 	.word	0x00000038


	//----- nvinfo : EIATTR_REGCOUNT
	.align		4
.L_113:
        /*01d4*/ 	.byte	0x04, 0x2f
        /*01d6*/ 	.short	(.L_115 - .L_114)
	.align		4
.L_114:
        /*01d8*/ 	.word	index@(_ZN7cutlass13device_kernelIN5flash11enable_sm90INS1_16FlashAttnFwdSm90INS1_25CollectiveMainloopFwdSm90ILi2EN4cute5tupleIJNS5_1CILi1EEES8_S8_EEENS6_IJNS7_ILi64EEESA_SA_EEELi512ENS_6half_tEfNS_4arch4Sm90ELb1ELb0ELb0ELb1ELb0ELb1ELb1ELb0ELb0ELb1ELb0ELb0EEENS1_21CollectiveEpilogueFwdINS6_IJSA_NS7_ILi512EEESA_EEES9_SC_SE_Li256ELb1ELb1ELb0ELb0EEENS1_36VarlenDynamicPersistentTileSchedulerILi64ELi64ELi256ELi128ELb0ELb1ELb1ELb1ELb1ELb1EEEEEEEEEvNT_6ParamsE)
        /*01dc*/ 	.word	0x000000a8


	//----- nvinfo : EIATTR_FRAME_SIZE
	.align		4
.L_115:
        /*01e0*/ 	.byte	0x04, 0x11
        /*01e2*/ 	.short	(.L_117 - .L_116)
	.align		4
.L_116:
        /*01e4*/ 	.word	index@(_ZN7cutlass13device_kernelIN5flash11enable_sm90INS1_16FlashAttnFwdSm90INS1_25CollectiveMainloopFwdSm90ILi2EN4cute5tupleIJNS5_1CILi1EEES8_S8_EEENS6_IJNS7_ILi64EEESA_SA_EEELi512ENS_6half_tEfNS_4arch4Sm90ELb1ELb0ELb0ELb1ELb0ELb1ELb1ELb0ELb0ELb1ELb0ELb0EEENS1_21CollectiveEpilogueFwdINS6_IJSA_NS7_ILi512EEESA_EEES9_SC_SE_Li256ELb1ELb1ELb0ELb0EEENS1_36VarlenDynamicPersistentTileSchedulerILi64ELi64ELi256ELi128ELb0ELb1ELb1ELb1ELb1ELb1EEEEEEEEEvNT_6ParamsE)
        /*01e8*/ 	.word	0x00000070


	//----- nvinfo : EIATTR_REGCOUNT
	.align		4
.L_117:
        /*01ec*/ 	.byte	0x04, 0x2f
        /*01ee*/ 	.short	(.L_119 - .L_118)
	.align		4
.L_118:
        /*01f0*/ 	.word	index@(_ZN7cutlass13device_kernelIN5flash11enable_sm90INS1_16FlashAttnFwdSm90INS1_25CollectiveMainloopFwdSm90ILi2EN4cute5tupleIJNS5_1CILi1EEES8_S8_EEENS6_IJNS7_ILi64EEESA_SA_EEELi512ENS_6half_tEfNS_4arch4Sm90ELb1ELb0ELb0ELb1ELb0ELb0ELb1ELb0ELb0ELb1ELb0ELb0EEENS1_21CollectiveEpilogueFwdINS6_IJSA_NS7_ILi512EEESA_EEES9_SC_SE_Li256ELb1ELb1ELb0ELb0EEENS1_36VarlenDynamicPersistentTileSchedulerILi64ELi64ELi256ELi128ELb0ELb1ELb1ELb1ELb1ELb1EEEEEEEEEvNT_6ParamsE)
        /*01f4*/ 	.word	0x000000a8


	//----- nvinfo : EIATTR_FRAME_SIZE
	.align		4
.L_119:
        /*01f8*/ 	.byte	0x04, 0x11
        /*01fa*/ 	.short	(.L_121 - .L_120)
	.align		4
.L_120:
        /*01fc*/ 	.word	index@(_ZN7cutlass13device_kernelIN5flash11enable_sm90INS1_16FlashAttnFwdSm90INS1_25CollectiveMainloopFwdSm90ILi2EN4cute5tupleIJNS5_1CILi1EEES8_S8_EEENS6_IJNS7_ILi64EEESA_SA_EEELi512ENS_6half_tEfNS_4arch4Sm90ELb1ELb0ELb0ELb1ELb0ELb0ELb1ELb0ELb0ELb1ELb0ELb0EEENS1_21CollectiveEpilogueFwdINS6_IJSA_NS7_ILi512EEESA_EEES9_SC_SE_Li256ELb1ELb1ELb0ELb0EEENS1_36VarlenDynamicPersistentTileSchedulerILi64ELi64ELi256ELi128ELb0ELb1ELb1ELb1ELb1ELb1EEEEEEEEEvNT_6ParamsE)
        /*0200*/ 	.word	0x00000068


	//----- nvinfo : EIATTR_REGCOUNT
	.align		4
.L_121:
        /*0204*/ 	.byte	0x04, 0x2f
        /*0206*/ 	.short	(.L_123 - .L_122)
	.align		4
.L_122:
        /*0208*/ 	.word	index@(_ZN7cutlass13device_kernelIN5flash11enable_sm90INS1_16FlashAttnFwdSm90INS1_25CollectiveMainloopFwdSm90ILi2EN4cute5tupleIJNS5_1CILi1EEES8_S8_EEENS6_IJNS7_ILi64EEESA_SA_EEELi512ENS_6half_tEfNS_4arch4Sm90ELb1ELb0ELb0ELb1ELb0ELb1ELb0ELb0ELb0ELb1ELb0ELb0EEENS1_21CollectiveEpilogueFwdINS6_IJSA_NS7_ILi512EEESA_EEES9_SC_SE_Li256ELb1ELb1ELb0ELb0EEENS1_36VarlenDynamicPersistentTileSchedulerILi64ELi64ELi256ELi128ELb0ELb1ELb1ELb1ELb1ELb1EEEEEEEEEvNT_6ParamsE)
        /*020c*/ 	.word	0x000000a8


	//----- nvinfo : EIATTR_FRAME_SIZE
	.align		4
.L_123:
        /*0210*/ 	.byte	0x04, 0x11
        /*0212*/ 	.short	(.L_125 - .L_124)
	.align		4
.L_124:
        /*0214*/ 	.word	index@(_ZN7cutlass13device_kernelIN5flash11enable_sm90INS1_16FlashAttnFwdSm90INS1_25CollectiveMainloopFwdSm90ILi2EN4cute5tupleIJNS5_1CILi1EEES8_S8_EEENS6_IJNS7_ILi64EEESA_SA_EEELi512ENS_6half_tEfNS_4arch4Sm90ELb1ELb0ELb0ELb1ELb0ELb1ELb0ELb0ELb0ELb1ELb0ELb0EEENS1_21CollectiveEpilogueFwdINS6_IJSA_NS7_ILi512EEESA_EEES9_SC_SE_Li256ELb1ELb1ELb0ELb0EEENS1_36VarlenDynamicPersistentTileSchedulerILi64ELi64ELi256ELi128ELb0ELb1ELb1ELb1ELb1ELb1EEEEEEEEEvNT_6ParamsE)
        /*0218*/ 	.word	0x00000060


	//----- nvinfo : EIATTR_REGCOUNT
	.align		4
.L_125:
        /*021c*/ 	.byte	0x04, 0x2f
        /*021e*/ 	.short	(.L_127 - .L_126)
	.align		4
.L_126:
        /*0220*/ 	.word	index@(_ZN7cutlass13device_kernelIN5flash11enable_sm90INS1_16FlashAttnFwdSm90INS1_25CollectiveMainloopFwdSm90ILi2EN4cute5tupleIJNS5_1CILi1EEES8_S8_EEENS6_IJNS7_ILi64EEESA_SA_EEELi512ENS_6half_tEfNS_4arch4Sm90ELb1ELb0ELb0ELb1ELb0ELb0ELb0ELb0ELb0ELb1ELb0ELb0EEENS1_21CollectiveEpilogueFwdINS6_IJSA_NS7_ILi512EEESA_EEES9_SC_SE_Li256ELb1ELb1ELb0ELb0EEENS1_36VarlenDynamicPersistentTileSchedulerILi64ELi64ELi256ELi128ELb0ELb1ELb1ELb1ELb1ELb1EEEEEEEEEvNT_6ParamsE)
        /*0224*/ 	.word	0x000000a8


	//----- nvinfo : EIATTR_FRAME_SIZE
	.align		4
.L_127:
        /*0228*/ 	.byte	0x04, 0x11
        /*022a*/ 	.short	(.L_129 - .L_128)
	.align		4
.L_128:
        /*022c*/ 	.word	index@(_ZN7cutlass13device_kernelIN5flash11enable_sm90INS1_16FlashAttnFwdSm90INS1_25CollectiveMainloopFwdSm90ILi2EN4cute5tupleIJNS5_1CILi1EEES8_S8_EEENS6_IJNS7_ILi64EEESA_SA_EEELi512ENS_6half_tEfNS_4arch4Sm90ELb1ELb0ELb0ELb1ELb0ELb0ELb0ELb0ELb0ELb1ELb0ELb0EEENS1_21CollectiveEpilogueFwdINS6_IJSA_NS7_ILi512EEESA_EEES9_SC_SE_Li256ELb1ELb1ELb0ELb0EEENS1_36VarlenDynamicPersistentTileSchedulerILi64ELi64ELi256ELi128ELb0ELb1ELb1ELb1ELb1ELb1EEEEEEEEEvNT_6ParamsE)
        /*0230*/ 	.word	0x00000058


	//----- nvinfo : EIATTR_REGCOUNT
	.align		4
.L_129:
        /*0234*/ 	.byte	0x04, 0x2f
        /*0236*/ 	.short	(.L_131 - .L_130)
	.align		4
.L_130:
        /*0238*/ 	.word	index@(_ZN7cutlass13device_kernelIN5flash11enable_sm90INS1_16FlashAttnFwdSm90INS1_25CollectiveMainloopFwdSm90ILi2EN4cute5tupleIJNS5_1CILi1EEES8_S8_EEENS6_IJNS7_ILi64EEESA_SA_EEELi512ENS_6half_tEfNS_4arch4Sm90ELb1ELb0ELb0ELb0ELb0ELb0ELb1ELb0ELb0ELb1ELb0ELb0EEENS1_21CollectiveEpilogueFwdINS6_IJSA_NS7_ILi512EEESA_EEES9_SC_SE_Li256ELb0ELb1ELb0ELb0EEENS1_30DynamicPersistentTileSchedulerILi256ELi128ELb0ELb1ELb1EEEEEEEEEvNT_6ParamsE)
        /*023c*/ 	.word	0x000000a8


	//----- nvinfo : EIATTR_FRAME_SIZE
	.align		4
.L_131:
        /*0240*/ 	.byte	0x04, 0x11
        /*0242*/ 	.short	(.L_133 - .L_132)
	.align		4
.L_132:
        /*0244*/ 	.word	index@(_ZN7cutlass13device_kernelIN5flash11enable_sm90INS1_16FlashAttnFwdSm90INS1_25CollectiveMainloopFwdSm90ILi2EN4cute5tupleIJNS5_1CILi1EEES8_S8_EEENS6_IJNS7_ILi64EEESA_SA_EEELi512ENS_6half_tEfNS_4arch4Sm90ELb1ELb0ELb0ELb0ELb0ELb0ELb1ELb0ELb0ELb1ELb0ELb0EEENS1_21CollectiveEpilogueFwdINS6_IJSA_NS7_ILi512EEESA_EEES9_SC_SE_Li256ELb0ELb1ELb0ELb0EEENS1_30DynamicPersistentTileSchedulerILi256ELi128ELb0ELb1ELb1EEEEEEEEEvNT_6ParamsE)
        /*0248*/ 	.word	0x00000048


	//----- nvinfo : EIATTR_REGCOUNT
	.align		4
.L_133:
        /*024c*/ 	.byte	0x04, 0x2f
        /*024e*/ 	.short	(.L_135 - .L_134)
	.align		4
.L_134:
        /*0250*/ 	.word	index@(_ZN7cutlass13device_kernelIN5flash11enable_sm90INS1_16FlashAttnFwdSm90INS1_25CollectiveMainloopFwdSm90ILi2EN4cute5tupleIJNS5_1CILi1EEES8_S8_EEENS6_IJNS7_ILi64EEESA_SA_EEELi512ENS_6half_tEfNS_4arch4Sm90ELb1ELb0ELb0ELb0ELb0ELb0ELb0ELb0ELb0ELb1ELb0ELb0EEENS1_21CollectiveEpilogueFwdINS6_IJSA_NS7_ILi512EEESA_EEES9_SC_SE_Li256ELb0ELb1ELb0ELb0EEENS1_30DynamicPersistentTileSchedulerILi256ELi128ELb0ELb1ELb1EEEEEEEEEvNT_6ParamsE)
        /*0254*/ 	.word	0x000000a8


	//----- nvinfo : EIATTR_FRAME_SIZE
	.align		4
.L_135:
        /*0258*/ 	.byte	0x04, 0x11
        /*025a*/ 	.short	(.L_137 - .L_136)
	.align		4
.L_136:
        /*025c*/ 	.word	index@(_ZN7cutlass13device_kernelIN5flash11enable_sm90INS1_16FlashAttnFwdSm90INS1_25CollectiveMainloopFwdSm90ILi2EN4cute5tupleIJNS5_1CILi1EEES8_S8_EEENS6_IJNS7_ILi64EEESA_SA_EEELi512ENS_6half_tEfNS_4arch4Sm90ELb1ELb0ELb0ELb0ELb0ELb0ELb0ELb0ELb0ELb1ELb0ELb0EEENS1_21CollectiveEpilogueFwdINS6_IJSA_NS7_ILi512EEESA_EEES9_SC_SE_Li256ELb0ELb1ELb0ELb0EEENS1_30DynamicPersistentTileSchedulerILi256ELi128ELb0ELb1ELb1EEEEEEEEEvNT_6ParamsE)
        /*0260*/ 	.word	0x00000028


	//----- nvinfo : EIATTR_REGCOUNT
	.align		4
.L_137:
        /*0264*/ 	.byte	0x04, 0x2f
        /*0266*/ 	.short	(.L_139 - .L_138)
	.align		4
.L_138:
        /*0268*/ 	.word	index@(_ZN7cutlass13device_kernelIN5flash11enable_sm90INS1_16FlashAttnFwdSm90INS1_25CollectiveMainloopFwdSm90ILi2EN4cute5tupleIJNS5_1CILi1EEES8_S8_EEENS6_IJNS7_ILi64EEESA_SA_EEELi512ENS_6half_tEfNS_4arch4Sm90ELb0ELb1ELb0ELb1ELb0ELb1ELb1ELb0ELb0ELb1ELb0ELb0EEENS1_21CollectiveEpilogueFwdINS6_IJSA_NS7_ILi512EEESA_EEES9_SC_SE_Li256ELb1ELb1ELb0ELb0EEENS1_36VarlenDynamicPersistentTileSchedulerILi64ELi64ELi256ELi128ELb0ELb1ELb1ELb1ELb0ELb1EEEEEEEEEvNT_6ParamsE)
        /*026c*/ 	.word	0x000000a8


	//----- nvinfo : EIATTR_FRAME_SIZE
	.align		4
.L_139:
        /*0270*/ 	.byte	0x04, 0x11
        /*0272*/ 	.short	(.L_141 - .L_140)
	.align		4
.L_140:
        /*0274*/ 	.word	index@(_ZN7cutlass13device_kernelIN5flash11enable_sm90INS1_16FlashAttnFwdSm90INS1_25CollectiveMainloopFwdSm90ILi2EN4cute5tupleIJNS5_1CILi1EEES8_S8_EEENS6_IJNS7_ILi64EEESA_SA_EEELi512ENS_6half_tEfNS_4arch4Sm90ELb0ELb1ELb0ELb1ELb0ELb1ELb1ELb0ELb0ELb1ELb0ELb0EEENS1_21CollectiveEpilogueFwdINS6_IJSA_NS7_ILi512EEESA_EEES9_SC_SE_Li256ELb1ELb1ELb0ELb0EEENS1_36VarlenDynamicPersistentTileSchedulerILi64ELi64ELi256ELi128ELb0ELb1ELb1ELb1ELb0ELb1EEEEEEEEEvNT_6ParamsE)
        /*0278*/ 	.word	0x00000078


	//----- nvinfo : EIATTR_REGCOUNT
	.align		4
.L_141:
        /*027c*/ 	.byte	0x04, 0x2f
        /*027e*/ 	.short	(.L_143 - .L_142)
	.align		4
.L_142:
        /*0280*/ 	.word	index@(_ZN7cutlass13device_kernelIN5flash11enable_sm90INS1_16FlashAttnFwdSm90INS1_25CollectiveMainloopFwdSm90ILi2EN4cute5tupleIJNS5_1CILi1EEES8_S8_EEENS6_IJNS7_ILi64EEESA_SA_EEELi512ENS_6half_tEfNS_4arch4Sm90ELb0ELb1ELb0ELb1ELb0ELb0ELb1ELb0ELb0ELb1ELb0ELb0EEENS1_21CollectiveEpilogueFwdINS6_IJSA_NS7_ILi512EEESA_EEES9_SC_SE_Li256ELb1ELb1ELb0ELb0EEENS1_36VarlenDynamicPersistentTileSchedulerILi64ELi64ELi256ELi128ELb0ELb1ELb1ELb1ELb0ELb1EEEEEEEEEvNT_6ParamsE)
        /*0284*/ 	.word	0x000000a8


	//----- nvinfo : EIATTR_FRAME_SIZE
	.align		4
.L_143:
        /*0288*/ 	.byte	0x04, 0x11
        /*028a*/ 	.short	(.L_145 - .L_144)
	.align		4
.L_144:
        /*028c*/ 	.word	index@(_ZN7cutlass13device_kernelIN5flash11enable_sm90INS1_16FlashAttnFwdSm90INS1_25CollectiveMainloopFwdSm90ILi2EN4cute5tupleIJNS5_1CILi1EEES8_S8_EEENS6_IJNS7_ILi64EEESA_SA_EEELi512ENS_6half_tEfNS_4arch4Sm90ELb0ELb1ELb0ELb1ELb0ELb0ELb1ELb0ELb0ELb1ELb0ELb0EEENS1_21CollectiveEpilogueFwdINS6_IJSA_NS7_ILi512EEESA_EEES9_SC_SE_Li256ELb1ELb1ELb0ELb0EEENS1_36VarlenDynamicPersistentTileSchedulerILi64ELi64ELi256ELi128ELb0ELb1ELb1ELb1ELb0ELb1EEEEEEEEEvNT_6ParamsE)
        /*0290*/ 	.word	0x00000070


	//----- nvinfo : EIATTR_REGCOUNT
	.align		4
.L_145:
        /*0294*/ 	.byte	0x04, 0x2f
        /*0296*/ 	.short	(.L_147 - .L_146)
	.align		4
.L_146:
        /*0298*/ 	.word	index@(_ZN7cutlass13device_kernelIN5flash11enable_sm90INS1_16FlashAttnFwdSm90INS1_25CollectiveMainloopFwdSm90ILi2EN4cute5tupleIJNS5_1CILi1EEES8_S8_EEENS6_IJNS7_ILi64EEESA_SA_EEELi512ENS_6half_tEfNS_4arch4Sm90ELb0ELb1ELb0ELb1ELb0ELb1ELb0ELb0ELb0ELb1ELb0ELb0EEENS1_21CollectiveEpilogueFwdINS6_IJSA_NS7_ILi512EEESA_EEES9_SC_SE_Li256ELb1ELb1ELb0ELb0EEENS1_36VarlenDynamicPersistentTileSchedulerILi64ELi64ELi256ELi128ELb0ELb1ELb1ELb1ELb0ELb1EEEEEEEEEvNT_6ParamsE)
        /*029c*/ 	.word	0x000000a8


	//----- nvinfo : EIATTR_FRAME_SIZE
	.align		4
.L_147:
        /*02a0*/ 	.byte	0x04, 0x11
        /*02a2*/ 	.short	(.L_149 - .L_148)
	.align		4
.L_148:
        /*02a4*/ 	.word	index@(_ZN7cutlass13device_kernelIN5flash11enable_sm90INS1_16FlashAttnFwdSm90INS1_25CollectiveMainloopFwdSm90ILi2EN4cute5tupleIJNS5_1CILi1EEES8_S8_EEENS6_IJNS7_ILi64EEESA_SA_EEELi512ENS_6half_tEfNS_4arch4Sm90ELb0ELb1ELb0ELb1ELb0ELb1ELb0ELb0ELb0ELb1ELb0ELb0EEENS1_21CollectiveEpilogueFwdINS6_IJSA_NS7_ILi512EEESA_EEES9_SC_SE_Li256ELb1ELb1ELb0ELb0EEENS1_36VarlenDynamicPersistentTileSchedulerILi64ELi64ELi256ELi128ELb0ELb1ELb1ELb1ELb0ELb1EEEEEEEEEvNT_6ParamsE)
        /*02a8*/ 	.word	0x00000050


	//----- nvinfo : EIATTR_REGCOUNT
	.align		4
.L_149:
        /*02ac*/ 	.byte	0x04, 0x2f
        /*02ae*/ 	.short	(.L_151 - .L_150)
	.align		4
.L_150:
        /*02b0*/ 	.word	index@(_ZN7cutlass13device_kernelIN5flash11enable_sm90INS1_16FlashAttnFwdSm90INS1_25CollectiveMainloopFwdSm90ILi2EN4cute5tupleIJNS5_1CILi1EEES8_S8_EEENS6_IJNS7_ILi64EEESA_SA_EEELi512ENS_6half_tEfNS_4arch4Sm90ELb0ELb1ELb0ELb1ELb0ELb0ELb0ELb0ELb0ELb1ELb0ELb0EEENS1_21CollectiveEpilogueFwdINS6_IJSA_NS7_ILi512EEESA_EEES9_SC_SE_Li256ELb1ELb1ELb0ELb0EEENS1_36VarlenDynamicPersistentTileSchedulerILi64ELi64ELi256ELi128ELb0ELb1ELb1ELb1ELb0ELb1EEEEEEEEEvNT_6ParamsE)
        /*02b4*/ 	.word	0x000000a8


	//----- nvinfo : EIATTR_FRAME_SIZE
	.align		4
.L_151:
        /*02b8*/ 	.byte	0x04, 0x11
        /*02ba*/ 	.short	(.L_153 - .L_152)
	.align		4
.L_152:
        /*02bc*/ 	.word	index@(_ZN7cutlass13device_kernelIN5flash11enable_sm90INS1_16FlashAttnFwdSm90INS1_25CollectiveMainloopFwdSm90ILi2EN4cute5tupleIJNS5_1CILi1EEES8_S8_EEENS6_IJNS7_ILi64EEESA_SA_EEELi512ENS_6half_tEfNS_4arch4Sm90ELb0ELb1ELb0ELb1ELb0ELb0ELb0ELb0ELb0ELb1ELb0ELb0EEENS1_21CollectiveEpilogueFwdINS6_IJSA_NS7_ILi512EEESA_EEES9_SC_SE_Li256ELb1ELb1ELb0ELb0EEENS1_36VarlenDynamicPersistentTileSchedulerILi64ELi64ELi256ELi128ELb0ELb1ELb1ELb1ELb0ELb1EEEEEEEEEvNT_6ParamsE)
        /*02c0*/ 	.word	0x00000048


	//----- nvinfo : EIATTR_REGCOUNT
	.align		4
.L_153:
        /*02c4*/ 	.byte	0x04, 0x2f
        /*02c6*/ 	.short	(.L_155 - .L_154)
	.align		4
.L_154:
        /*02c8*/ 	.word	index@(_ZN7cutlass13device_kernelIN5flash11enable_sm90INS1_16FlashAttnFwdSm90INS1_25CollectiveMainloopFwdSm90ILi2EN4cute5tupleIJNS5_1CILi1EEES8_S8_EEENS6_IJNS7_ILi64EEESA_SA_EEELi512ENS_6half_tEfNS_4arch4Sm90ELb0ELb1ELb0ELb0ELb0ELb0ELb1ELb0ELb0ELb1ELb0ELb0EEENS1_21CollectiveEpilogueFwdINS6_IJSA_NS7_ILi512EEESA_EEES9_SC_SE_Li256ELb0ELb1ELb0ELb0EEENS1_30DynamicPersistentTileSchedulerILi256ELi128ELb0ELb1ELb1EEEEEEEEEvNT_6ParamsE)
        /*02cc*/ 	.word	0x000000a8


	//----- nvinfo : EIATTR_FRAME_SIZE
	.align		4
.L_155:
        /*02d0*/ 	.byte	0x04, 0x11
        /*02d2*/ 	.short	(.L_157 - .L_156)
	.align		4
.L_156:
        /*02d4*/ 	.word	index@(_ZN7cutlass13device_kernelIN5flash11enable_sm90INS1_16FlashAttnFwdSm90INS1_25CollectiveMainloopFwdSm90ILi2EN4cute5tupleIJNS5_1CILi1EEES8_S8_EEENS6_IJNS7_ILi64EEESA_SA_EEELi512ENS_6half_tEfNS_4arch4Sm90ELb0ELb1ELb0ELb0ELb0ELb0ELb1ELb0ELb0ELb1ELb0ELb0EEENS1_21CollectiveEpilogueFwdINS6_IJSA_NS7_ILi512EEESA_EEES9_SC_SE_Li256ELb0ELb1ELb0ELb0EEENS1_30DynamicPersistentTileSchedulerILi256ELi128ELb0ELb1ELb1EEEEEEEEEvNT_6ParamsE)
        /*02d8*/ 	.word	0x00000048


	//----- nvinfo : EIATTR_REGCOUNT
	.align		4
.L_157:
        /*02dc*/ 	.byte	0x04, 0x2f
        /*02de*/ 	.short	(.L_159 - .L_158)
	.align		4
.L_158:
        /*02e0*/ 	.word	index@(_ZN7cutlass13device_kernelIN5flash11enable_sm90INS1_16FlashAttnFwdSm90INS1_25CollectiveMainloopFwdSm90ILi2EN4cute5tupleIJNS5_1CILi1EEES8_S8_EEENS6_IJNS7_ILi64EEESA_SA_EEELi512ENS_6half_tEfNS_4arch4Sm90ELb0ELb1ELb0ELb0ELb0ELb0ELb0ELb0ELb0ELb1ELb0ELb0EEENS1_21CollectiveEpilogueFwdINS6_IJSA_NS7_ILi512EEESA_EEES9_SC_SE_Li256ELb0ELb1ELb0ELb0EEENS1_30DynamicPersistentTileSchedulerILi256ELi128ELb0ELb1ELb1EEEEEEEEEvNT_6ParamsE)
        /*02e4*/ 	.word	0x000000a8


	//----- nvinfo : EIATTR_FRAME_SIZE
	.align		4
.L_159:
        /*02e8*/ 	.byte	0x04, 0x11
        /*02ea*/ 	.short	(.L_161 - .L_160)
	.align		4
.L_160:
        /*02ec*/ 	.word	index@(_ZN7cutlass13device_kernelIN5flash11enable_sm90INS1_16FlashAttnFwdSm90INS1_25CollectiveMainloopFwdSm90ILi2EN4cute5tupleIJNS5_1CILi1EEES8_S8_EEENS6_IJNS7_ILi64EEESA_SA_EEELi512ENS_6half_tEfNS_4arch4Sm90ELb0ELb1ELb0ELb0ELb0ELb0ELb0ELb0ELb0ELb1ELb0ELb0EEENS1_21CollectiveEpilogueFwdINS6_IJSA_NS7_ILi512EEESA_EEES9_SC_SE_Li256ELb0ELb1ELb0ELb0EEENS1_30DynamicPersistentTileSchedulerILi256ELi128ELb0ELb1ELb1EEEEEEEEEvNT_6ParamsE)
        /*02f0*/ 	.word	0x00000028


	//----- nvinfo : EIATTR_REGCOUNT
	.align		4
.L_161:
        /*02f4*/ 	.byte	0x04, 0x2f
        /*02f6*/ 	.short	(.L_163 - .L_162)
	.align		4
.L_162:
        /*02f8*/ 	.word	index@(_ZN7cutlass13device_kernelIN5flash11enable_sm90INS1_16FlashAttnFwdSm90INS1_25CollectiveMainloopFwdSm90ILi2EN4cute5tupleIJNS5_1CILi1EEES8_S8_EEENS6_IJNS7_ILi64EEESA_SA_EEELi512ENS_6half_tEfNS_4arch4Sm90ELb0ELb0ELb0ELb1ELb0ELb1ELb1ELb0ELb0ELb1ELb0ELb0EEENS1_21CollectiveEpilogueFwdINS6_IJSA_NS7_ILi512EEESA_EEES9_SC_SE_Li256ELb1ELb1ELb0ELb0EEENS1_36VarlenDynamicPersistentTileSchedulerILi64ELi64ELi256ELi128ELb0ELb1ELb1ELb0ELb1ELb1EEEEEEEEEvNT_6ParamsE)
        /*02fc*/ 	.word	0x000000a8


	//----- nvinfo : EIATTR_FRAME_SIZE
	.align		4
.L_163:
        /*0300*/ 	.byte	0x04, 0x11
        /*0302*/ 	.short	(.L_165 - .L_164)
	.align		4
.L_164:
        /*0304*/ 	.word	index@(_ZN7cutlass13device_kernelIN5flash11enable_sm90INS1_16FlashAttnFwdSm90INS1_25CollectiveMainloopFwdSm90ILi2EN4cute5tupleIJNS5_1CILi1EEES8_S8_EEENS6_IJNS7_ILi64EEESA_SA_EEELi512ENS_6half_tEfNS_4arch4Sm90ELb0ELb0ELb0ELb1ELb0ELb1ELb1ELb0ELb0ELb1ELb0ELb0EEENS1_21CollectiveEpilogueFwdINS6_IJSA_NS7_ILi512EEESA_EEES9_SC_SE_Li256ELb1ELb1ELb0ELb0EEENS1_36VarlenDynamicPersistentTileSchedulerILi64ELi64ELi256ELi128ELb0ELb1ELb1ELb0ELb1ELb1EEEEEEEEEvNT_6ParamsE)
        /*0308*/ 	.word	0x00000078


	//----- nvinfo : EIATTR_REGCOUNT
	.align		4
.L_165:
        /*030c*/ 	.byte	0x04, 0x2f
        /*030e*/ 	.short	(.L_167 - .L_166)
	.align		4
.L_166:
        /*0310*/ 	.word	index@(_ZN7cutlass13device_kernelIN5flash11enable_sm90INS1_16FlashAttnFwdSm90INS1_25CollectiveMainloopFwdSm90ILi2EN4cute5tupleIJNS5_1CILi1EEES8_S8_EEENS6_IJNS7_ILi64EEESA_SA_EEELi512ENS_6half_tEfNS_4arch4Sm90ELb0ELb0ELb0ELb1ELb0ELb0ELb1ELb0ELb0ELb1ELb0ELb0EEENS1_21CollectiveEpilogueFwdINS6_IJSA_NS7_ILi512EEESA_EEES9_SC_SE_Li256ELb1ELb1ELb0ELb0EEENS1_36VarlenDynamicPersistentTileSchedulerILi64ELi64ELi256ELi128ELb0ELb1ELb1ELb0ELb1ELb1EEEEEEEEEvNT_6ParamsE)
        /*0314*/ 	.word	0x000000a8


	//----- nvinfo : EIATTR_FRAME_SIZE
	.align		4
.L_167:
        /*0318*/ 	.byte	0x04, 0x11
        /*031a*/ 	.short	(.L_169 - .L_168)
	.align		4
.L_168:
        /*031c*/ 	.word	index@(_ZN7cutlass13device_kernelIN5flash11enable_sm90INS1_16FlashAttnFwdSm90INS1_25CollectiveMainloopFwdSm90ILi2EN4cute5tupleIJNS5_1CILi1EEES8_S8_EEENS6_IJNS7_ILi64EEESA_SA_EEELi512ENS_6half_tEfNS_4arch4Sm90ELb0ELb0ELb0ELb1ELb0ELb0ELb1ELb0ELb0ELb1ELb0ELb0EEENS1_21CollectiveEpilogueFwdINS6_IJSA_NS7_ILi512EEESA_EEES9_SC_SE_Li256ELb1ELb1ELb0ELb0EEENS1_36VarlenDynamicPersistentTileSchedulerILi64ELi64ELi256ELi128ELb0ELb1ELb1ELb0ELb1ELb1EEEEEEEEEvNT_6ParamsE)
        /*0320*/ 	.word	0x00000070


	//----- nvinfo : EIATTR_REGCOUNT
	.align		4
.L_169:
        /*0324*/ 	.byte	0x04, 0x2f
        /*0326*/ 	.short	(.L_171 - .L_170)
	.align		4
.L_170:
        /*0328*/ 	.word	index@(_ZN7cutlass13device_kernelIN5flash11enable_sm90INS1_16FlashAttnFwdSm90INS1_25CollectiveMainloopFwdSm90ILi2EN4cute5tupleIJNS5_1CILi1EEES8_S8_EEENS6_IJNS7_ILi64EEESA_SA_EEELi512ENS_6half_tEfNS_4arch4Sm90ELb0ELb0ELb0ELb1ELb0ELb1ELb0ELb0ELb0ELb1ELb0ELb0EEENS1_21CollectiveEpilogueFwdINS6_IJSA_NS7_ILi512EEESA_EEES9_SC_SE_Li256ELb1ELb1ELb0ELb0EEENS1_36VarlenDynamicPersistentTileSchedulerILi64ELi64ELi256ELi128ELb0ELb1ELb1ELb0ELb1ELb1EEEEEEEEEvNT_6ParamsE)
        /*032c*/ 	.word	0x000000a8


	//----- nvinfo : EIATTR_FRAME_SIZE
	.align		4
.L_171:
        /*0330*/ 	.byte	0x04, 0x11
        /*0332*/ 	.short	(.L_173 - .L_172)
	.align		4
.L_172:
        /*0334*/ 	.word	index@(_ZN7cutlass13device_kernelIN5flash11enable_sm90INS1_16FlashAttnFwdSm90INS1_25CollectiveMainloopFwdSm90ILi2EN4cute5tupleIJNS5_1CILi1EEES8_S8_EEENS6_IJNS7_ILi64EEESA_SA_EEELi512ENS_6half_tEfNS_4arch4Sm90ELb0ELb0ELb0ELb1ELb0ELb1ELb0ELb0ELb0ELb1ELb0ELb0EEENS1_21CollectiveEpilogueFwdINS6_IJSA_NS7_ILi512EEESA_EEES9_SC_SE_Li256ELb1ELb1ELb0ELb0EEENS1_36VarlenDynamicPersistentTileSchedulerILi64ELi64ELi256ELi128ELb0ELb1ELb1ELb0ELb1ELb1EEEEEEEEEvNT_6ParamsE)
        /*0338*/ 	.word	0x00000068


	//----- nvinfo : EIATTR_REGCOUNT
	.align		4
.L_173:
        /*033c*/ 	.byte	0x04, 0x2f
        /*033e*/ 	.short	(.L_175 - .L_174)
	.align		4
.L_174:
        /*0340*/ 	.word	index@(_ZN7cutlass13device_kernelIN5flash11enable_sm90INS1_16FlashAttnFwdSm90INS1_25CollectiveMainloopFwdSm90ILi2EN4cute5tupleIJNS5_1CILi1EEES8_S8_EEENS6_IJNS7_ILi64EEESA_SA_EEELi512ENS_6half_tEfNS_4arch4Sm90ELb0ELb0ELb0ELb1ELb0ELb0ELb0ELb0ELb0ELb1ELb0ELb0EEENS1_21CollectiveEpilogueFwdINS6_IJSA_NS7_ILi512EEESA_EEES9_SC_SE_Li256ELb1ELb1ELb0ELb0EEENS1_36VarlenDynamicPersistentTileSchedulerILi64ELi64ELi256ELi128ELb0ELb1ELb1ELb0ELb1ELb1EEEEEEEEEvNT_6ParamsE)
        /*0344*/ 	.word	0x000000a8


	//----- nvinfo : EIATTR_FRAME_SIZE
	.align		4
.L_175:
        /*0348*/ 	.byte	0x04, 0x11
        /*034a*/ 	.short	(.L_177 - .L_176)
	.align		4
.L_176:
        /*034c*/ 	.word	index@(_ZN7cutlass13device_kernelIN5flash11enable_sm90INS1_16FlashAttnFwdSm90INS1_25CollectiveMainloopFwdSm90ILi2EN4cute5tupleIJNS5_1CILi1EEES8_S8_EEENS6_IJNS7_ILi64EEESA_SA_EEELi512ENS_6half_tEfNS_4arch4Sm90ELb0ELb0ELb0ELb1ELb0ELb0ELb0ELb0ELb0ELb1ELb0ELb0EEENS1_21CollectiveEpilogueFwdINS6_IJSA_NS7_ILi512EEESA_EEES9_SC_SE_Li256ELb1ELb1ELb0ELb0EEENS1_36VarlenDynamicPersistentTileSchedulerILi64ELi64ELi256ELi128ELb0ELb1ELb1ELb0ELb1ELb1EEEEEEEEEvNT_6ParamsE)
        /*0350*/ 	.word	0x00000060


	//----- nvinfo : EIATTR_REGCOUNT
	.align		4
.L_177:
        /*0354*/ 	.byte	0x04, 0x2f
        /*0356*/ 	.short	(.L_179 - .L_178)
	.align		4
.L_178:
        /*0358*/ 	.word	index@(_ZN7cutlass13device_kernelIN5flash11enable_sm90INS1_16FlashAttnFwdSm90INS1_25CollectiveMainloopFwdSm90ILi2EN4cute5tupleIJNS5_1CILi1EEES8_S8_EEENS6_IJNS7_ILi64EEESA_SA_EEELi512ENS_6half_tEfNS_4arch4Sm90ELb0ELb0ELb0ELb0ELb0ELb0ELb1ELb0ELb0ELb1ELb0ELb0EEENS1_21CollectiveEpilogueFwdINS6_IJSA_NS7_ILi512EEESA_EEES9_SC_SE_Li256ELb0ELb1ELb0ELb0EEENS1_29StaticPersistentTileSchedulerILb0EEEEEEEEEvNT_6ParamsE)
        /*035c*/ 	.word	0x000000a8


	//----- nvinfo : EIATTR_FRAME_SIZE
	.align		4
.L_179:
        /*0360*/ 	.byte	0x04, 0x11
        /*0362*/ 	.short	(.L_181 - .L_180)
	.align		4
.L_180:
        /*0364*/ 	.word	index@(_ZN7cutlass13device_kernelIN5flash11enable_sm90INS1_16FlashAttnFwdSm90INS1_25CollectiveMainloopFwdSm90ILi2EN4cute5tupleIJNS5_1CILi1EEES8_S8_EEENS6_IJNS7_ILi64EEESA_SA_EEELi512ENS_6half_tEfNS_4arch4Sm90ELb0ELb0ELb0ELb0ELb0ELb0ELb1ELb0ELb0ELb1ELb0ELb0EEENS1_21CollectiveEpilogueFwdINS6_IJSA_NS7_ILi512EEESA_EEES9_SC_SE_Li256ELb0ELb1ELb0ELb0EEENS1_29StaticPersistentTileSchedulerILb0EEEEEEEEEvNT_6ParamsE)
        /*0368*/ 	.word	0x00000058


	//----- nvinfo : EIATTR_REGCOUNT
	.align		4
.L_181:
        /*036c*/ 	.byte	0x04, 0x2f
        /*036e*/ 	.short	(.L_183 - .L_182)
	.align		4
.L_182:
        /*0370*/ 	.word	index@(_ZN7cutlass13device_kernelIN5flash11enable_sm90INS1_16FlashAttnFwdSm90INS1_25CollectiveMainloopFwdSm90ILi2EN4cute5tupleIJNS5_1CILi1EEES8_S8_EEENS6_IJNS7_ILi64EEESA_SA_EEELi512ENS_6half_tEfNS_4arch4Sm90ELb0ELb0ELb0ELb0ELb0ELb0ELb0ELb0ELb0ELb1ELb0ELb0EEENS1_21CollectiveEpilogueFwdINS6_IJSA_NS7_ILi512EEESA_EEES9_SC_SE_Li256ELb0ELb1ELb0ELb0EEENS1_29StaticPersistentTileSchedulerILb0EEEEEEEEEvNT_6ParamsE)
        /*0374*/ 	.word	0x000000a8


	//----- nvinfo : EIATTR_FRAME_SIZE
	.align		4
.L_183:
        /*0378*/ 	.byte	0x04, 0x11
        /*037a*/ 	.short	(.L_185 - .L_184)
	.align		4
.L_184:
        /*037c*/ 	.word	index@(_ZN7cutlass13device_kernelIN5flash11enable_sm90INS1_16FlashAttnFwdSm90INS1_25CollectiveMainloopFwdSm90ILi2EN4cute5tupleIJNS5_1CILi1EEES8_S8_EEENS6_IJNS7_ILi64EEESA_SA_EEELi512ENS_6half_tEfNS_4arch4Sm90ELb0ELb0ELb0ELb0ELb0ELb0ELb0ELb0ELb0ELb1ELb0ELb0EEENS1_21CollectiveEpilogueFwdINS6_IJSA_NS7_ILi512EEESA_EEES9_SC_SE_Li256ELb0ELb1ELb0ELb0EEENS1_29StaticPersistentTileSchedulerILb0EEEEEEEEEvNT_6ParamsE)
        /*0380*/ 	.word	0x00000038


	//----- nvinfo : EIATTR_REGCOUNT
	.align		4
.L_185:
        /*0384*/ 	.byte	0x04, 0x2f
        /*0386*/ 	.short	(.L_187 - .L_186)
	.align		4
.L_186:
        /*0388*/ 	.word	index@(_ZN7cutlass13device_kernelIN5flash11enable_sm90INS1_16FlashAttnFwdSm90INS1_25CollectiveMainloopFwdSm90ILi2EN4cute5tupleIJNS5_1CILi1EEES8_S8_EEENS6_IJNS7_ILi128EEESA_NS7_ILi192EEEEEELi128ENS_6half_tEfNS_4arch4Sm90ELb1ELb0ELb0ELb1ELb0ELb1ELb0ELb1ELb1ELb1ELb0ELb0EEENS1_21CollectiveEpilogueFwdINS6_IJSA_SA_SA_EEES9_SD_SF_Li256ELb1ELb1ELb0ELb0EEENS1_36VarlenDynamicPersistentTileSchedulerILi128ELi128ELi256ELi128ELb0ELb1ELb1ELb1ELb1ELb1EEEEEEEEEvNT_6ParamsE)
        /*038c*/ 	.word	0x000000a8


	//----- nvinfo : EIATTR_FRAME_SIZE
	.align		4
.L_187:
        /*0390*/ 	.byte	0x04, 0x11
        /*0392*/ 	.short	(.L_189 - .L_188)
	.align		4
.L_188:
        /*0394*/ 	.word	index@(_ZN7cutlass13device_kernelIN5flash11enable_sm90INS1_16FlashAttnFwdSm90INS1_25CollectiveMainloopFwdSm90ILi2EN4cute5tupleIJNS5_1CILi1EEES8_S8_EEENS6_IJNS7_ILi128EEESA_NS7_ILi192EEEEEELi128ENS_6half_tEfNS_4arch4Sm90ELb1ELb0ELb0ELb1ELb0ELb1ELb0ELb1ELb1ELb1ELb0ELb0EEENS1_21CollectiveEpilogueFwdINS6_IJSA_SA_SA_EEES9_SD_SF_Li256ELb1ELb1ELb0ELb0EEENS1_36VarlenDynamicPersistentTileSchedulerILi128ELi128ELi256ELi128ELb0ELb1ELb1ELb1ELb1ELb1EEEEEEEEEvNT_6ParamsE)
        /*0398*/ 	.word	0x00000078


	//----- nvinfo : EIATTR_REGCOUNT
	.align		4
.L_189:
        /*039c*/ 	.byte	0x04, 0x2f
        /*039e*/ 	.short	(.L_191 - .L_190)
	.align		4
.L_190:
        /*03a0*/ 	.word	index@(_ZN7cutlass13device_kernelIN5flash11enable_sm90INS1_16FlashAttnFwdSm90INS1_25CollectiveMainloopFwdSm90ILi2EN4cute5tupleIJNS5_1CILi1EEES8_S8_EEENS6_IJNS7_ILi128EEESA_NS7_ILi192EEEEEELi128ENS_6half_tEfNS_4arch4Sm90ELb1ELb0ELb0ELb1ELb0ELb0ELb0ELb1ELb1ELb1ELb0ELb0EEENS1_21CollectiveEpilogueFwdINS6_IJSA_SA_SA_EEES9_SD_SF_Li256ELb1ELb1ELb0ELb0EEENS1_36VarlenDynamicPersistentTileSchedulerILi128ELi128ELi256ELi128ELb0ELb1ELb1ELb1ELb1ELb1EEEEEEEEEvNT_6ParamsE)
        /*03a4*/ 	.word	0x000000a8


	//----- nvinfo : EIATTR_FRAME_SIZE
	.align		4
.L_191:
        /*03a8*/ 	.byte	0x04, 0x11
        /*03aa*/ 	.short	(.L_193 - .L_192)
	.align		4
.L_192:
        /*03ac*/ 	.word	index@(_ZN7cutlass13device_kernelIN5flash11enable_sm90INS1_16FlashAttnFwdSm90INS1_25CollectiveMainloopFwdSm90ILi2EN4cute5tupleIJNS5_1CILi1EEES8_S8_EEENS6_IJNS7_ILi128EEESA_NS7_ILi192EEEEEELi128ENS_6half_tEfNS_4arch4Sm90ELb1ELb0ELb0ELb1ELb0ELb0ELb0ELb1ELb1ELb1ELb0ELb0EEENS1_21CollectiveEpilogueFwdINS6_IJSA_SA_SA_EEES9_SD_SF_Li256ELb1ELb1ELb0ELb0EEENS1_36VarlenDynamicPersistentTileSchedulerILi128ELi128ELi256ELi128ELb0ELb1ELb1ELb1ELb1ELb1EEEEEEEEEvNT_6ParamsE)
        /*03b0*/ 	.word	0x00000058


	//----- nvinfo : EIATTR_REGCOUNT
	.align		4
.L_193:
        /*03b4*/ 	.byte	0x04, 0x2f
        /*03b6*/ 	.short	(.L_195 - .L_194)
	.align		4
.L_194:
        /*03b8*/ 	.word	index@(_ZN7cutlass13device_kernelIN5flash11enable_sm90INS1_16FlashAttnFwdSm90INS1_25CollectiveMainloopFwdSm90ILi2EN4cute5tupleIJNS5_1CILi1EEES8_S8_EEENS6_IJNS7_ILi128EEESA_NS7_ILi192EEEEEELi128ENS_6half_tEfNS_4arch4Sm90ELb1ELb0ELb0ELb0ELb0ELb0ELb0ELb1ELb1ELb1ELb0ELb0EEENS1_21CollectiveEpilogueFwdINS6_IJSA_SA_SA_EEES9_SD_SF_Li256ELb0ELb1ELb0ELb0EEENS1_30DynamicPersistentTileSchedulerILi256ELi128ELb0ELb1ELb1EEEEEEEEEvNT_6ParamsE)
        /*03bc*/ 	.word	0x000000a8


	//----- nvinfo : EIATTR_FRAME_SIZE
	.align		4
.L_195:
        /*03c0*/ 	.byte	0x04, 0x11
        /*03c2*/ 	.short	(.L_197 - .L_196)
	.align		4
.L_196:
        /*03c4*/ 	.word	index@(_ZN7cutlass13device_kernelIN5flash11enable_sm90INS1_16FlashAttnFwdSm90INS1_25CollectiveMainloopFwdSm90ILi2EN4cute5tupleIJNS5_1CILi1EEES8_S8_EEENS6_IJNS7_ILi128EEESA_NS7_ILi192EEEEEELi128ENS_6half_tEfNS_4arch4Sm90ELb1ELb0ELb0ELb0ELb0ELb0ELb0ELb1ELb1ELb1ELb0ELb0EEENS1_21CollectiveEpilogueFwdINS6_IJSA_SA_SA_EEES9_SD_SF_Li256ELb0ELb1ELb0ELb0EEENS1_30DynamicPersistentTileSchedulerILi256ELi128ELb0ELb1ELb1EEEEEEEEEvNT_6ParamsE)
        /*03c8*/ 	.word	0x00000028


	//----- nvinfo : EIATTR_REGCOUNT
	.align		4
.L_197:
        /*03cc*/ 	.byte	0x04, 0x2f
        /*03ce*/ 	.short	(.L_199 - .L_198)
	.align		4
.L_198:
        /*03d0*/ 	.word	index@(_ZN7cutlass13device_kernelIN5flash11enable_sm90INS1_16FlashAttnFwdSm90INS1_25CollectiveMainloopFwdSm90ILi2EN4cute5tupleIJNS5_1CILi1EEES8_S8_EEENS6_IJNS7_ILi128EEENS7_ILi96EEENS7_ILi192EEEEEELi128ENS_6half_tEfNS_4arch4Sm90ELb0ELb1ELb0ELb1ELb0ELb1ELb0ELb1ELb1ELb1ELb0ELb0EEENS1_21CollectiveEpilogueFwdINS6_IJSA_SA_SB_EEES9_SE_SG_Li256ELb1ELb1ELb0ELb0EEENS1_36VarlenDynamicPersistentTileSchedulerILi128ELi96ELi256ELi128ELb0ELb1ELb1ELb1ELb0ELb1EEEEEEEEEvNT_6ParamsE)
        /*03d4*/ 	.word	0x000000a8


	//----- nvinfo : EIATTR_FRAME_SIZE
	.align		4
.L_199:
        /*03d8*/ 	.byte	0x04, 0x11
        /*03da*/ 	.short	(.L_201 - .L_200)
	.align		4
.L_200:
        /*03dc*/ 	.word	index@(_ZN7cutlass13device_kernelIN5flash11enable_sm90INS1_16FlashAttnFwdSm90INS1_25CollectiveMainloopFwdSm90ILi2EN4cute5tupleIJNS5_1CILi1EEES8_S8_EEENS6_IJNS7_ILi128EEENS7_ILi96EEENS7_ILi192EEEEEELi128ENS_6half_tEfNS_4arch4Sm90ELb0ELb1ELb0ELb1ELb0ELb1ELb0ELb1ELb1ELb1ELb0ELb0EEENS1_21CollectiveEpilogueFwdINS6_IJSA_SA_SB_EEES9_SE_SG_Li256ELb1ELb1ELb0ELb0EEENS1_36VarlenDynamicPersistentTileSchedulerILi128ELi96ELi256ELi128ELb0ELb1ELb1ELb1ELb0ELb1EEEEEEEEEvNT_6ParamsE)
        /*03e0*/ 	.word	0x00000050


	//----- nvinfo : EIATTR_REGCOUNT
	.align		4
.L_201:
        /*03e4*/ 	.byte	0x04, 0x2f
        /*03e6*/ 	.short	(.L_203 - .L_202)
	.align		4
.L_202:
        /*03e8*/ 	.word	index@(_ZN7cutlass13device_kernelIN5flash11enable_sm90INS1_16FlashAttnFwdSm90INS1_25CollectiveMainloopFwdSm90ILi2EN4cute5tupleIJNS5_1CILi1EEES8_S8_EEENS6_IJNS7_ILi128EEENS7_ILi96EEENS7_ILi192EEEEEELi128ENS_6half_tEfNS_4arch4Sm90ELb0ELb1ELb0ELb1ELb0ELb0ELb0ELb1ELb1ELb1ELb0ELb0EEENS1_21CollectiveEpilogueFwdINS6_IJSA_SA_SB_EEES9_SE_SG_Li256ELb1ELb1ELb0ELb0EEENS1_36VarlenDynamicPersistentTileSchedulerILi128ELi96ELi256ELi128ELb0ELb1ELb1ELb1ELb0ELb1EEEEEEEEEvNT_6ParamsE)
        /*03ec*/ 	.word	0x000000a8


	//----- nvinfo : EIATTR_FRAME_SIZE
	.align		4
.L_203:
        /*03f0*/ 	.byte	0x04, 0x11
        /*03f2*/ 	.short	(.L_205 - .L_204)
	.align		4
.L_204:
        /*03f4*/ 	.word	index@(_ZN7cutlass13device_kernelIN5flash11enable_sm90INS1_16FlashAttnFwdSm90INS1_25CollectiveMainloopFwdSm90ILi2EN4cute5tupleIJNS5_1CILi1EEES8_S8_EEENS6_IJNS7_ILi128EEENS7_ILi96EEENS7_ILi192EEEEEELi128ENS_6half_tEfNS_4arch4Sm90ELb0ELb1ELb0ELb1ELb0ELb0ELb0ELb1ELb1ELb1ELb0ELb0EEENS1_21CollectiveEpilogueFwdINS6_IJSA_SA_SB_EEES9_SE_SG_Li256ELb1ELb1ELb0ELb0EEENS1_36VarlenDynamicPersistentTileSchedulerILi128ELi96ELi256ELi128ELb0ELb1ELb1ELb1ELb0ELb1EEEEEEEEEvNT_6ParamsE)
        /*03f8*/ 	.word	0x00000050


	//----- nvinfo : EIATTR_REGCOUNT
	.align		4
.L_205:
        /*03fc*/ 	.byte	0x04, 0x2f
        /*03fe*/ 	.short	(.L_207 - .L_206)
	.align		4
.L_206:
        /*0400*/ 	.word	index@(_ZN7cutlass13device_kernelIN5flash11enable_sm90INS1_16FlashAttnFwdSm90INS1_25CollectiveMainloopFwdSm90ILi2EN4cute5tupleIJNS5_1CILi1EEES8_S8_EEENS6_IJNS7_ILi128EEENS7_ILi96EEENS7_ILi192EEEEEELi128ENS_6half_tEfNS_4arch4Sm90ELb0ELb1ELb0ELb0ELb0ELb0ELb0ELb1ELb1ELb1ELb0ELb0EEENS1_21CollectiveEpilogueFwdINS6_IJSA_SA_SB_EEES9_SE_SG_Li256ELb0ELb1ELb0ELb0EEENS1_30DynamicPersistentTileSchedulerILi256ELi128ELb0ELb1ELb1EEEEEEEEEvNT_6ParamsE)
        /*0404*/ 	.word	0x000000a8


	//----- nvinfo : EIATTR_FRAME_SIZE
	.align		4
.L_207:
        /*0408*/ 	.byte	0x04, 0x11
        /*040a*/ 	.short	(.L_209 - .L_208)
	.align		4
.L_208:
        /*040c*/ 	.word	index@(_ZN7cutlass13device_kernelIN5flash11enable_sm90INS1_16FlashAttnFwdSm90INS1_25CollectiveMainloopFwdSm90ILi2EN4cute5tupleIJNS5_1CILi1EEES8_S8_EEENS6_IJNS7_ILi128EEENS7_ILi96EEENS7_ILi192EEEEEELi128ENS_6half_tEfNS_4arch4Sm90ELb0ELb1ELb0ELb0ELb0ELb0ELb0ELb1ELb1ELb1ELb0ELb0EEENS1_21CollectiveEpilogueFwdINS6_IJSA_SA_SB_EEES9_SE_SG_Li256ELb0ELb1ELb0ELb0EEENS1_30DynamicPersistentTileSchedulerILi256ELi128ELb0ELb1ELb1EEEEEEEEEvNT_6ParamsE)
        /*0410*/ 	.word	0x00000020


	//----- nvinfo : EIATTR_REGCOUNT
	.align		4
.L_209:
        /*0414*/ 	.byte	0x04, 0x2f
        /*0416*/ 	.short	(.L_211 - .L_210)
	.align		4
.L_210:
        /*0418*/ 	.word	index@(_ZN7cutlass13device_kernelIN5flash11enable_sm90INS1_16FlashAttnFwdSm90INS1_25CollectiveMainloopFwdSm90ILi2EN4cute5tupleIJNS5_1CILi1EEES8_S8_EEENS6_IJNS7_ILi128EEESA_NS7_ILi192EEEEEELi128ENS_6half_tEfNS_4arch4Sm90ELb0ELb0ELb0ELb1ELb0ELb1ELb0ELb1ELb1ELb1ELb0ELb0EEENS1_21CollectiveEpilogueFwdINS6_IJSA_SA_SA_EEES9_SD_SF_Li256ELb1ELb1ELb0ELb0EEENS1_36VarlenDynamicPersistentTileSchedulerILi128ELi128ELi256ELi128ELb0ELb1ELb1ELb0ELb1ELb1EEEEEEEEEvNT_6ParamsE)
        /*041c*/ 	.word	0x000000a8


	//----- nvinfo : EIATTR_FRAME_SIZE
	.align		4
.L_211:
        /*0420*/ 	.byte	0x04, 0x11
        /*0422*/ 	.short	(.L_213 - .L_212)
	.align		4
.L_212:
        /*0424*/ 	.word	index@(_ZN7cutlass13device_kernelIN5flash11enable_sm90INS1_16FlashAttnFwdSm90INS1_25CollectiveMainloopFwdSm90ILi2EN4cute5tupleIJNS5_1CILi1EEES8_S8_EEENS6_IJNS7_ILi128EEESA_NS7_ILi192EEEEEELi128ENS_6half_tEfNS_4arch4Sm90ELb0ELb0ELb0ELb1ELb0ELb1ELb0ELb1ELb1ELb1ELb0ELb0EEENS1_21CollectiveEpilogueFwdINS6_IJSA_SA_SA_EEES9_SD_SF_Li256ELb1ELb1ELb0ELb0EEENS1_36VarlenDynamicPersistentTileSchedulerILi128ELi128ELi256ELi128ELb0ELb1ELb1ELb0ELb1ELb1EEEEEEEEEvNT_6ParamsE)
        /*0428*/ 	.word	0x00000090


	//----- nvinfo : EIATTR_REGCOUNT
	.align		4
.L_213:
        /*042c*/ 	.byte	0x04, 0x2f
        /*042e*/ 	.short	(.L_215 - .L_214)
	.align		4
.L_214:
        /*0430*/ 	.word	index@(_ZN7cutlass13device_kernelIN5flash11enable_sm90INS1_16FlashAttnFwdSm90INS1_25CollectiveMainloopFwdSm90ILi2EN4cute5tupleIJNS5_1CILi1EEES8_S8_EEENS6_IJNS7_ILi128EEESA_NS7_ILi192EEEEEELi128ENS_6half_tEfNS_4arch4Sm90ELb0ELb0ELb0ELb1ELb0ELb0ELb0ELb1ELb1ELb1ELb0ELb0EEENS1_21CollectiveEpilogueFwdINS6_IJSA_SA_SA_EEES9_SD_SF_Li256ELb1ELb1ELb0ELb0EEENS1_36VarlenDynamicPersistentTileSchedulerILi128ELi128ELi256ELi128ELb0ELb1ELb1ELb0ELb1ELb1EEEEEEEEEvNT_6ParamsE)
        /*0434*/ 	.word	0x000000a8


	//----- nvinfo : EIATTR_FRAME_SIZE
	.align		4
.L_215:
        /*0438*/ 	.byte	0x04, 0x11
        /*043a*/ 	.short	(.L_217 - .L_216)
	.align		4
.L_216:
        /*043c*/ 	.word	index@(_ZN7cutlass13device_kernelIN5flash11enable_sm90INS1_16FlashAttnFwdSm90INS1_25CollectiveMainloopFwdSm90ILi2EN4cute5tupleIJNS5_1CILi1EEES8_S8_EEENS6_IJNS7_ILi128EEESA_NS7_ILi192EEEEEELi128ENS_6half_tEfNS_4arch4Sm90ELb0ELb0ELb0ELb1ELb0ELb0ELb0ELb1ELb1ELb1ELb0ELb0EEENS1_21CollectiveEpilogueFwdINS6_IJSA_SA_SA_EEES9_SD_SF_Li256ELb1ELb1ELb0ELb0EEENS1_36VarlenDynamicPersistentTileSchedulerILi128ELi128ELi256ELi128ELb0ELb1ELb1ELb0ELb1ELb1EEEEEEEEEvNT_6ParamsE)
        /*0440*/ 	.word	0x00000060


	//----- nvinfo : EIATTR_REGCOUNT
	.align		4
.L_217:
        /*0444*/ 	.byte	0x04, 0x2f
        /*0446*/ 	.short	(.L_219 - .L_218)
	.align		4
.L_218:
        /*0448*/ 	.word	index@(_ZN7cutlass13device_kernelIN5flash11enable_sm90INS1_16FlashAttnFwdSm90INS1_25CollectiveMainloopFwdSm90ILi2EN4cute5tupleIJNS5_1CILi2EEENS7_ILi1EEES9_EEENS6_IJNS7_ILi128EEESB_NS7_ILi192EEEEEELi128ENS_6half_tEfNS_4arch4Sm90ELb0ELb0ELb0ELb0ELb0ELb0ELb0ELb1ELb1ELb1ELb0ELb0EEENS1_21CollectiveEpilogueFwdINS6_IJSB_SB_SB_EEESA_SE_SG_Li256ELb0ELb1ELb0ELb0EEENS1_29StaticPersistentTileSchedulerILb0EEEEEEEEEvNT_6ParamsE)
        /*044c*/ 	.word	0x000000a8


	//----- nvinfo : EIATTR_FRAME_SIZE
	.align		4
.L_219:
        /*0450*/ 	.byte	0x04, 0x11
        /*0452*/ 	.short	(.L_221 - .L_220)
	.align		4
.L_220:
        /*0454*/ 	.word	index@(_ZN7cutlass13device_kernelIN5flash11enable_sm90INS1_16FlashAttnFwdSm90INS1_25CollectiveMainloopFwdSm90ILi2EN4cute5tupleIJNS5_1CILi2EEENS7_ILi1EEES9_EEENS6_IJNS7_ILi128EEESB_NS7_ILi192EEEEEELi128ENS_6half_tEfNS_4arch4Sm90ELb0ELb0ELb0ELb0ELb0ELb0ELb0ELb1ELb1ELb1ELb0ELb0EEENS1_21CollectiveEpilogueFwdINS6_IJSB_SB_SB_EEESA_SE_SG_Li256ELb0ELb1ELb0ELb0EEENS1_29StaticPersistentTileSchedulerILb0EEEEEEEEEvNT_6ParamsE)
        /*0458*/ 	.word	0x00000038


	//----- nvinfo : EIATTR_REGCOUNT
	.align		4
.L_221:
        /*045c*/ 	.byte	0x04, 0x2f
        /*045e*/ 	.short	(.L_223 - .L_222)
	.align		4
.L_222:
        /*0460*/ 	.word	index@(_ZN7cutlass13device_kernelIN5flash11enable_sm90INS1_16FlashAttnFwdSm90INS1_25CollectiveMainloopFwdSm90ILi2EN4cute5tupleIJNS5_1CILi1EEES8_S8_EEENS6_IJNS7_ILi128EEESA_NS7_ILi192EEEEEELi128ENS_6half_tEfNS_4arch4Sm90ELb0ELb0ELb0ELb0ELb0ELb0ELb0ELb1ELb1ELb1ELb0ELb0EEENS1_21CollectiveEpilogueFwdINS6_IJSA_SA_SA_EEES9_SD_SF_Li256ELb0ELb1ELb0ELb0EEENS1_29StaticPersistentTileSchedulerILb0EEEEEEEEEvNT_6ParamsE)
        /*0464*/ 	.word	0x000000a8


	//----- nvinfo : EIATTR_FRAME_SIZE
	.align		4
.L_223:
        /*0468*/ 	.byte	0x04, 0x11
        /*046a*/ 	.short	(.L_225 - .L_224)
	.align		4
.L_224:
        /*046c*/ 	.word	index@(_ZN7cutlass13device_kernelIN5flash11enable_sm90INS1_16FlashAttnFwdSm90INS1_25CollectiveMainloopFwdSm90ILi2EN4cute5tupleIJNS5_1CILi1EEES8_S8_EEENS6_IJNS7_ILi128EEESA_NS7_ILi192EEEEEELi128ENS_6half_tEfNS_4arch4Sm90ELb0ELb0ELb0ELb0ELb0ELb0ELb0ELb1ELb1ELb1ELb0ELb0EEENS1_21CollectiveEpilogueFwdINS6_IJSA_SA_SA_EEES9_SD_SF_Li256ELb0ELb1ELb0ELb0EEENS1_29StaticPersistentTileSchedulerILb0EEEEEEEEEvNT_6ParamsE)
        /*0470*/ 	.word	0x00000038


	//----- nvinfo : EIATTR_MIN_STACK_SIZE
	.align		4
.L_225:
        /*0474*/ 	.byte	0x04, 0x12
        /*0476*/ 	.short	(.L_227 - .L_226)
	.align		4
.L_226:
        /*0478*/ 	.word	index@(_ZN7cutlass13device_kernelIN5flash11enable_sm90INS1_16FlashAttnFwdSm90INS1_25CollectiveMainloopFwdSm90ILi2EN4cute5tupleIJNS5_1CILi1EEES8_S8_EEENS6_IJNS7_ILi128EEESA_NS7_ILi192EEEEEELi128ENS_6half_tEfNS_4arch4Sm90ELb0ELb0ELb0ELb0ELb0ELb0ELb0ELb1ELb1ELb1ELb0ELb0EEENS1_21CollectiveEpilogueFwdINS6_IJSA_SA_SA_EEES9_SD_SF_Li256ELb0ELb1ELb0ELb0EEENS1_29StaticPersistentTileSchedulerILb0EEEEEEEEEvNT_6ParamsE)
        /*047c*/ 	.word	0x00000038


	//----- nvinfo : EIATTR_MIN_STACK_SIZE
	.align		4
.L_227:
        /*0480*/ 	.byte	0x04, 0x12
        /*0482*/ 	.short	(.L_229 - .L_228)
	.align		4
.L_228:
        /*0484*/ 	.word	index@(_ZN7cutlass13device_kernelIN5flash11enable_sm90INS1_16FlashAttnFwdSm90INS1_25CollectiveMainloopFwdSm90ILi2EN4cute5tupleIJNS5_1CILi2EEENS7_ILi1EEES9_EEENS6_IJNS7_ILi128EEESB_NS7_ILi192EEEEEELi128ENS_6half_tEfNS_4arch4Sm90ELb0ELb0ELb0ELb0ELb0ELb0ELb0ELb1ELb1ELb1ELb0ELb0EEENS1_21CollectiveEpilogueFwdINS6_IJSB_SB_SB_EEESA_SE_SG_Li256ELb0ELb1ELb0ELb0EEENS1_29StaticPersistentTileSchedulerILb0EEEEEEEEEvNT_6ParamsE)
        /*0488*/ 	.word	0x00000038


	//----- nvinfo : EIATTR_MIN_STACK_SIZE
	.align		4
.L_229:
        /*048c*/ 	.byte	0x04, 0x12
        /*048e*/ 	.short	(.L_231 - .L_230)
	.align		4
.L_230:
        /*0490*/ 	.word	index@(_ZN7cutlass13device_kernelIN5flash11enable_sm90INS1_16FlashAttnFwdSm90INS1_25CollectiveMainloopFwdSm90ILi2EN4cute5tupleIJNS5_1CILi1EEES8_S8_EEENS6_IJNS7_ILi128EEESA_NS7_ILi192EEEEEELi128ENS_6half_tEfNS_4arch4Sm90ELb0ELb0ELb0ELb1ELb0ELb0ELb0ELb1ELb1ELb1ELb0ELb0EEENS1_21CollectiveEpilogueFwdINS6_IJSA_SA_SA_EEES9_SD_SF_Li256ELb1ELb1ELb0ELb0EEENS1_36VarlenDynamicPersistentTileSchedulerILi128ELi128ELi256ELi128ELb0ELb1ELb1ELb0ELb1ELb1EEEEEEEEEvNT_6ParamsE)
        /*0494*/ 	.word	0x00000060


	//----- nvinfo : EIATTR_MIN_STACK_SIZE
	.align		4
.L_231:
        /*0498*/ 	.byte	0x04, 0x12
        /*049a*/ 	.short	(.L_233 - .L_232)
	.align		4
.L_232:
        /*049c*/ 	.word	index@(_ZN7cutlass13device_kernelIN5flash11enable_sm90INS1_16FlashAttnFwdSm90INS1_25CollectiveMainloopFwdSm90ILi2EN4cute5tupleIJNS5_1CILi1EEES8_S8_EEENS6_IJNS7_ILi128EEESA_NS7_ILi192EEEEEELi128ENS_6half_tEfNS_4arch4Sm90ELb0ELb0ELb0ELb1ELb0ELb1ELb0ELb1ELb1ELb1ELb0ELb0EEENS1_21CollectiveEpilogueFwdINS6_IJSA_SA_SA_EEES9_SD_SF_Li256ELb1ELb1ELb0ELb0EEENS1_36VarlenDynamicPersistentTileSchedulerILi128ELi128ELi256ELi128ELb0ELb1ELb1ELb0ELb1ELb1EEEEEEEEEvNT_6ParamsE)
        /*04a0*/ 	.word	0x00000090


	//----- nvinfo : EIATTR_MIN_STACK_SIZE
	.align		4
.L_233:
        /*04a4*/ 	.byte	0x04, 0x12
        /*04a6*/ 	.short	(.L_235 - .L_234)
	.align		4
.L_234:
        /*04a8*/ 	.word	index@(_ZN7cutlass13device_kernelIN5flash11enable_sm90INS1_16FlashAttnFwdSm90INS1_25CollectiveMainloopFwdSm90ILi2EN4cute5tupleIJNS5_1CILi1EEES8_S8_EEENS6_IJNS7_ILi128EEENS7_ILi96EEENS7_ILi192EEEEEELi128ENS_6half_tEfNS_4arch4Sm90ELb0ELb1ELb0ELb0ELb0ELb0ELb0ELb1ELb1ELb1ELb0ELb0EEENS1_21CollectiveEpilogueFwdINS6_IJSA_SA_SB_EEES9_SE_SG_Li256ELb0ELb1ELb0ELb0EEENS1_30DynamicPersistentTileSchedulerILi256ELi128ELb0ELb1ELb1EEEEEEEEEvNT_6ParamsE)
        /*04ac*/ 	.word	0x00000020


	//----- nvinfo : EIATTR_MIN_STACK_SIZE
	.align		4
.L_235:
        /*04b0*/ 	.byte	0x04, 0x12
        /*04b2*/ 	.short	(.L_237 - .L_236)
	.align		4
.L_236:
        /*04b4*/ 	.word	index@(_ZN7cutlass13device_kernelIN5flash11enable_sm90INS1_16FlashAttnFwdSm90INS1_25CollectiveMainloopFwdSm90ILi2EN4cute5tupleIJNS5_1CILi1EEES8_S8_EEENS6_IJNS7_ILi128EEENS7_ILi96EEENS7_ILi192EEEEEELi128ENS_6half_tEfNS_4arch4Sm90ELb0ELb1ELb0ELb1ELb0ELb0ELb0ELb1ELb1ELb1ELb0ELb0EEENS1_21CollectiveEpilogueFwdINS6_IJSA_SA_SB_EEES9_SE_SG_Li256ELb1ELb1ELb0ELb0EEENS1_36VarlenDynamicPersistentTileSchedulerILi128ELi96ELi256ELi128ELb0ELb1ELb1ELb1ELb0ELb1EEEEEEEEEvNT_6ParamsE)
        /*04b8*/ 	.word	0x00000050


	//----- nvinfo : EIATTR_MIN_STACK_SIZE
	.align		4
.L_237:
        /*04bc*/ 	.byte	0x04, 0x12
        /*04be*/ 	.short	(.L_239 - .L_238)
	.align		4
.L_238:
        /*04c0*/ 	.word	index@(_ZN7cutlass13device_kernelIN5flash11enable_sm90INS1_16FlashAttnFwdSm90INS1_25CollectiveMainloopFwdSm90ILi2EN4cute5tupleIJNS5_1CILi1EEES8_S8_EEENS6_IJNS7_ILi128EEENS7_ILi96EEENS7_ILi192EEEEEELi128ENS_6half_tEfNS_4arch4Sm90ELb0ELb1ELb0ELb1ELb0ELb1ELb0ELb1ELb1ELb1ELb0ELb0EEENS1_21CollectiveEpilogueFwdINS6_IJSA_SA_SB_EEES9_SE_SG_Li256ELb1ELb1ELb0ELb0EEENS1_36VarlenDynamicPersistentTileSchedulerILi128ELi96ELi256ELi128ELb0ELb1ELb1ELb1ELb0ELb1EEEEEEEEEvNT_6ParamsE)
        /*04c4*/ 	.word	0x00000050


	//----- nvinfo : EIATTR_MIN_STACK_SIZE
	.align		4
.L_239:
        /*04c8*/ 	.byte	0x04, 0x12
        /*04ca*/ 	.short	(.L_241 - .L_240)
	.align		4
.L_240:
        /*04cc*/ 	.word	index@(_ZN7cutlass13device_kernelIN5flash11enable_sm90INS1_16FlashAttnFwdSm90INS1_25CollectiveMainloopFwdSm90ILi2EN4cute5tupleIJNS5_1CILi1EEES8_S8_EEENS6_IJNS7_ILi128EEESA_NS7_ILi192EEEEEELi128ENS_6half_tEfNS_4arch4Sm90ELb1ELb0ELb0ELb0ELb0ELb0ELb0ELb1ELb1ELb1ELb0ELb0EEENS1_21CollectiveEpilogueFwdINS6_IJSA_SA_SA_EEES9_SD_SF_Li256ELb0ELb1ELb0ELb0EEENS1_30DynamicPersistentTileSchedulerILi256ELi128ELb0ELb1ELb1EEEEEEEEEvNT_6ParamsE)
        /*04d0*/ 	.word	0x00000028


	//----- nvinfo : EIATTR_MIN_STACK_SIZE
	.align		4
.L_241:
        /*04d4*/ 	.byte	0x04, 0x12
        /*04d6*/ 	.short	(.L_243 - .L_242)
	.align		4
.L_242:
        /*04d8*/ 	.word	index@(_ZN7cutlass13device_kernelIN5flash11enable_sm90INS1_16FlashAttnFwdSm90INS1_25CollectiveMainloopFwdSm90ILi2EN4cute5tupleIJNS5_1CILi1EEES8_S8_EEENS6_IJNS7_ILi128EEESA_NS7_ILi192EEEEEELi128ENS_6half_tEfNS_4arch4Sm90ELb1ELb0ELb0ELb1ELb0ELb0ELb0ELb1ELb1ELb1ELb0ELb0EEENS1_21CollectiveEpilogueFwdINS6_IJSA_SA_SA_EEES9_SD_SF_Li256ELb1ELb1ELb0ELb0EEENS1_36VarlenDynamicPersistentTileSchedulerILi128ELi128ELi256ELi128ELb0ELb1ELb1ELb1ELb1ELb1EEEEEEEEEvNT_6ParamsE)
        /*04dc*/ 	.word	0x00000058


	//----- nvinfo : EIATTR_MIN_STACK_SIZE
	.align		4
.L_243:
        /*04e0*/ 	.byte	0x04, 0x12
        /*04e2*/ 	.short	(.L_245 - .L_244)
	.align		4
.L_244:
        /*04e4*/ 	.word	index@(_ZN7cutlass13device_kernelIN5flash11enable_sm90INS1_16FlashAttnFwdSm90INS1_25CollectiveMainloopFwdSm90ILi2EN4cute5tupleIJNS5_1CILi1EEES8_S8_EEENS6_IJNS7_ILi128EEESA_NS7_ILi192EEEEEELi128ENS_6half_tEfNS_4arch4Sm90ELb1ELb0ELb0ELb1ELb0ELb1ELb0ELb1ELb1ELb1ELb0ELb0EEENS1_21CollectiveEpilogueFwdINS6_IJSA_SA_SA_EEES9_SD_SF_Li256ELb1ELb1ELb0ELb0EEENS1_36VarlenDynamicPersistentTileSchedulerILi128ELi128ELi256ELi128ELb0ELb1ELb1ELb1ELb1ELb1EEEEEEEEEvNT_6ParamsE)
        /*04e8*/ 	.word	0x00000078


	//----- nvinfo : EIATTR_MIN_STACK_SIZE
	.align		4
.L_245:
        /*04ec*/ 	.byte	0x04, 0x12
        /*04ee*/ 	.short	(.L_247 - .L_246)
	.align		4
.L_246:
        /*04f0*/ 	.word	index@(_ZN7cutlass13device_kernelIN5flash11enable_sm90INS1_16FlashAttnFwdSm90INS1_25CollectiveMainloopFwdSm90ILi2EN4cute5tupleIJNS5_1CILi1EEES8_S8_EEENS6_IJNS7_ILi64EEESA_SA_EEELi512ENS_6half_tEfNS_4arch4Sm90ELb0ELb0ELb0ELb0ELb0ELb0ELb0ELb0ELb0ELb1ELb0ELb0EEENS1_21CollectiveEpilogueFwdINS6_IJSA_NS7_ILi512EEESA_EEES9_SC_SE_Li256ELb0ELb1ELb0ELb0EEENS1_29StaticPersistentTileSchedulerILb0EEEEEEEEEvNT_6ParamsE)
        /*04f4*/ 	.word	0x00000038


	//----- nvinfo : EIATTR_MIN_STACK_SIZE
	.align		4
.L_247:
        /*04f8*/ 	.byte	0x04, 0x12
        /*04fa*/ 	.short	(.L_249 - .L_248)
	.align		4
.L_248:
        /*04fc*/ 	.word	index@(_ZN7cutlass13device_kernelIN5flash11enable_sm90INS1_16FlashAttnFwdSm90INS1_25CollectiveMainloopFwdSm90ILi2EN4cute5tupleIJNS5_1CILi1EEES8_S8_EEENS6_IJNS7_ILi64EEESA_SA_EEELi512ENS_6half_tEfNS_4arch4Sm90ELb0ELb0ELb0ELb0ELb0ELb0ELb1ELb0ELb0ELb1ELb0ELb0EEENS1_21CollectiveEpilogueFwdINS6_IJSA_NS7_ILi512EEESA_EEES9_SC_SE_Li256ELb0ELb1ELb0ELb0EEENS1_29StaticPersistentTileSchedulerILb0EEEEEEEEEvNT_6ParamsE)
        /*0500*/ 	.word	0x00000058


	//----- nvinfo : EIATTR_MIN_STACK_SIZE
	.align		4
.L_249:
        /*0504*/ 	.byte	0x04, 0x12
        /*0506*/ 	.short	(.L_251 - .L_250)
	.align		4
.L_250:
        /*0508*/ 	.word	index@(_ZN7cutlass13device_kernelIN5flash11enable_sm90INS1_16FlashAttnFwdSm90INS1_25CollectiveMainloopFwdSm90ILi2EN4cute5tupleIJNS5_1CILi1EEES8_S8_EEENS6_IJNS7_ILi64EEESA_SA_EEELi512ENS_6half_tEfNS_4arch4Sm90ELb0ELb0ELb0ELb1ELb0ELb0ELb0ELb0ELb0ELb1ELb0ELb0EEENS1_21CollectiveEpilogueFwdINS6_IJSA_NS7_ILi512EEESA_EEES9_SC_SE_Li256ELb1ELb1ELb0ELb0EEENS1_36VarlenDynamicPersistentTileSchedulerILi64ELi64ELi256ELi128ELb0ELb1ELb1ELb0ELb1ELb1EEEEEEEEEvNT_6ParamsE)
        /*050c*/ 	.word	0x00000060


	//----- nvinfo : EIATTR_MIN_STACK_SIZE
	.align		4
.L_251:
        /*0510*/ 	.byte	0x04, 0x12
        /*0512*/ 	.short	(.L_253 - .L_252)
	.align		4
.L_252:
        /*0514*/ 	.word	index@(_ZN7cutlass13device_kernelIN5flash11enable_sm90INS1_16FlashAttnFwdSm90INS1_25CollectiveMainloopFwdSm90ILi2EN4cute5tupleIJNS5_1CILi1EEES8_S8_EEENS6_IJNS7_ILi64EEESA_SA_EEELi512ENS_6half_tEfNS_4arch4Sm90ELb0ELb0ELb0ELb1ELb0ELb1ELb0ELb0ELb0ELb1ELb0ELb0EEENS1_21CollectiveEpilogueFwdINS6_IJSA_NS7_ILi512EEESA_EEES9_SC_SE_Li256ELb1ELb1ELb0ELb0EEENS1_36VarlenDynamicPersistentTileSchedulerILi64ELi64ELi256ELi128ELb0ELb1ELb1ELb0ELb1ELb1EEEEEEEEEvNT_6ParamsE)
        /*0518*/ 	.word	0x00000068


	//----- nvinfo : EIATTR_MIN_STACK_SIZE
	.align		4
.L_253:
        /*051c*/ 	.byte	0x04, 0x12
        /*051e*/ 	.short	(.L_255 - .L_254)
	.align		4
.L_254:
        /*0520*/ 	.word	index@(_ZN7cutlass13device_kernelIN5flash11enable_sm90INS1_16FlashAttnFwdSm90INS1_25CollectiveMainloopFwdSm90ILi2EN4cute5tupleIJNS5_1CILi1EEES8_S8_EEENS6_IJNS7_ILi64EEESA_SA_EEELi512ENS_6half_tEfNS_4arch4Sm90ELb0ELb0ELb0ELb1ELb0ELb0ELb1ELb0ELb0ELb1ELb0ELb0EEENS1_21CollectiveEpilogueFwdINS6_IJSA_NS7_ILi512EEESA_EEES9_SC_SE_Li256ELb1ELb1ELb0ELb0EEENS1_36VarlenDynamicPersistentTileSchedulerILi64ELi64ELi256ELi128ELb0ELb1ELb1ELb0ELb1ELb1EEEEEEEEEvNT_6ParamsE)
        /*0524*/ 	.word	0x00000070


	//----- nvinfo : EIATTR_MIN_STACK_SIZE
	.align		4
.L_255:
        /*0528*/ 	.byte	0x04, 0x12
        /*052a*/ 	.short	(.L_257 - .L_256)
	.align		4
.L_256:
        /*052c*/ 	.word	index@(_ZN7cutlass13device_kernelIN5flash11enable_sm90INS1_16FlashAttnFwdSm90INS1_25CollectiveMainloopFwdSm90ILi2EN4cute5tupleIJNS5_1CILi1EEES8_S8_EEENS6_IJNS7_ILi64EEESA_SA_EEELi512ENS_6half_tEfNS_4arch4Sm90ELb0ELb0ELb0ELb1ELb0ELb1ELb1ELb0ELb0ELb1ELb0ELb0EEENS1_21CollectiveEpilogueFwdINS6_IJSA_NS7_ILi512EEESA_EEES9_SC_SE_Li256ELb1ELb1ELb0ELb0EEENS1_36VarlenDynamicPersistentTileSchedulerILi64ELi64ELi256ELi128ELb0ELb1ELb1ELb0ELb1ELb1EEEEEEEEEvNT_6ParamsE)
        /*0530*/ 	.word	0x00000078


	//----- nvinfo : EIATTR_MIN_STACK_SIZE
	.align		4
.L_257:
        /*0534*/ 	.byte	0x04, 0x12
        /*0536*/ 	.short	(.L_259 - .L_258)
	.align		4
.L_258:
        /*0538*/ 	.word	index@(_ZN7cutlass13device_kernelIN5flash11enable_sm90INS1_16FlashAttnFwdSm90INS1_25CollectiveMainloopFwdSm90ILi2EN4cute5tupleIJNS5_1CILi1EEES8_S8_EEENS6_IJNS7_ILi64EEESA_SA_EEELi512ENS_6half_tEfNS_4arch4Sm90ELb0ELb1ELb0ELb0ELb0ELb0ELb0ELb0ELb0ELb1ELb0ELb0EEENS1_21CollectiveEpilogueFwdINS6_IJSA_NS7_ILi512EEESA_EEES9_SC_SE_Li256ELb0ELb1ELb0ELb0EEENS1_30DynamicPersistentTileSchedulerILi256ELi128ELb0ELb1ELb1EEEEEEEEEvNT_6ParamsE)
        /*053c*/ 	.word	0x00000028


	//----- nvinfo : EIATTR_MIN_STACK_SIZE
	.align		4
.L_259:
        /*0540*/ 	.byte	0x04, 0x12
        /*0542*/ 	.short	(.L_261 - .L_260)
	.align		4
.L_260:
        /*0544*/ 	.word	index@(_ZN7cutlass13device_kernelIN5flash11enable_sm90INS1_16FlashAttnFwdSm90INS1_25CollectiveMainloopFwdSm90ILi2EN4cute5tupleIJNS5_1CILi1EEES8_S8_EEENS6_IJNS7_ILi64EEESA_SA_EEELi512ENS_6half_tEfNS_4arch4Sm90ELb0ELb1ELb0ELb0ELb0ELb0ELb1ELb0ELb0ELb1ELb0ELb0EEENS1_21CollectiveEpilogueFwdINS6_IJSA_NS7_ILi512EEESA_EEES9_SC_SE_Li256ELb0ELb1ELb0ELb0EEENS1_30DynamicPersistentTileSchedulerILi256ELi128ELb0ELb1ELb1EEEEEEEEEvNT_6ParamsE)
        /*0548*/ 	.word	0x00000048


	//----- nvinfo : EIATTR_MIN_STACK_SIZE
	.align		4
.L_261:
        /*054c*/ 	.byte	0x04, 0x12
        /*054e*/ 	.short	(.L_263 - .L_262)
	.align		4
.L_262:
        /*0550*/ 	.word	index@(_ZN7cutlass13device_kernelIN5flash11enable_sm90INS1_16FlashAttnFwdSm90INS1_25CollectiveMainloopFwdSm90ILi2EN4cute5tupleIJNS5_1CILi1EEES8_S8_EEENS6_IJNS7_ILi64EEESA_SA_EEELi512ENS_6half_tEfNS_4arch4Sm90ELb0ELb1ELb0ELb1ELb0ELb0ELb0ELb0ELb0ELb1ELb0ELb0EEENS1_21CollectiveEpilogueFwdINS6_IJSA_NS7_ILi512EEESA_EEES9_SC_SE_Li256ELb1ELb1ELb0ELb0EEENS1_36VarlenDynamicPersistentTileSchedulerILi64ELi64ELi256ELi128ELb0ELb1ELb1ELb1ELb0ELb1EEEEEEEEEvNT_6ParamsE)
        /*0554*/ 	.word	0x00000048


	//----- nvinfo : EIATTR_MIN_STACK_SIZE
	.align		4
.L_263:
        /*0558*/ 	.byte	0x04, 0x12
        /*055a*/ 	.short	(.L_265 - .L_264)
	.align		4
.L_264:
        /*055c*/ 	.word	index@(_ZN7cutlass13device_kernelIN5flash11enable_sm90INS1_16FlashAttnFwdSm90INS1_25CollectiveMainloopFwdSm90ILi2EN4cute5tupleIJNS5_1CILi1EEES8_S8_EEENS6_IJNS7_ILi64EEESA_SA_EEELi512ENS_6half_tEfNS_4arch4Sm90ELb0ELb1ELb0ELb1ELb0ELb1ELb0ELb0ELb0ELb1ELb0ELb0EEENS1_21CollectiveEpilogueFwdINS6_IJSA_NS7_ILi512EEESA_EEES9_SC_SE_Li256ELb1ELb1ELb0ELb0EEENS1_36VarlenDynamicPersistentTileSchedulerILi64ELi64ELi256ELi128ELb0ELb1ELb1ELb1ELb0ELb1EEEEEEEEEvNT_6ParamsE)
        /*0560*/ 	.word	0x00000050


	//----- nvinfo : EIATTR_MIN_STACK_SIZE
	.align		4
.L_265:
        /*0564*/ 	.byte	0x04, 0x12
        /*0566*/ 	.short	(.L_267 - .L_266)
	.align		4
.L_266:
        /*0568*/ 	.word	index@(_ZN7cutlass13device_kernelIN5flash11enable_sm90INS1_16FlashAttnFwdSm90INS1_25CollectiveMainloopFwdSm90ILi2EN4cute5tupleIJNS5_1CILi1EEES8_S8_EEENS6_IJNS7_ILi64EEESA_SA_EEELi512ENS_6half_tEfNS_4arch4Sm90ELb0ELb1ELb0ELb1ELb0ELb0ELb1ELb0ELb0ELb1ELb0ELb0EEENS1_21CollectiveEpilogueFwdINS6_IJSA_NS7_ILi512EEESA_EEES9_SC_SE_Li256ELb1ELb1ELb0ELb0EEENS1_36VarlenDynamicPersistentTileSchedulerILi64ELi64ELi256ELi128ELb0ELb1ELb1ELb1ELb0ELb1EEEEEEEEEvNT_6ParamsE)
        /*056c*/ 	.word	0x00000070


	//----- nvinfo : EIATTR_MIN_STACK_SIZE
	.align		4
.L_267:
        /*0570*/ 	.byte	0x04, 0x12
        /*0572*/ 	.short	(.L_269 - .L_268)
	.align		4
.L_268:
        /*0574*/ 	.word	index@(_ZN7cutlass13device_kernelIN5flash11enable_sm90INS1_16FlashAttnFwdSm90INS1_25CollectiveMainloopFwdSm90ILi2EN4cute5tupleIJNS5_1CILi1EEES8_S8_EEENS6_IJNS7_ILi64EEESA_SA_EEELi512ENS_6half_tEfNS_4arch4Sm90ELb0ELb1ELb0ELb1ELb0ELb1ELb1ELb0ELb0ELb1ELb0ELb0EEENS1_21CollectiveEpilogueFwdINS6_IJSA_NS7_ILi512EEESA_EEES9_SC_SE_Li256ELb1ELb1ELb0ELb0EEENS1_36VarlenDynamicPersistentTileSchedulerILi64ELi64ELi256ELi128ELb0ELb1ELb1ELb1ELb0ELb1EEEEEEEEEvNT_6ParamsE)
        /*0578*/ 	.word	0x00000078


	//----- nvinfo : EIATTR_MIN_STACK_SIZE
	.align		4
.L_269:
        /*057c*/ 	.byte	0x04, 0x12
        /*057e*/ 	.short	(.L_271 - .L_270)
	.align		4
.L_270:
        /*0580*/ 	.word	index@(_ZN7cutlass13device_kernelIN5flash11enable_sm90INS1_16FlashAttnFwdSm90INS1_25CollectiveMainloopFwdSm90ILi2EN4cute5tupleIJNS5_1CILi1EEES8_S8_EEENS6_IJNS7_ILi64EEESA_SA_EEELi512ENS_6half_tEfNS_4arch4Sm90ELb1ELb0ELb0ELb0ELb0ELb0ELb0ELb0ELb0ELb1ELb0ELb0EEENS1_21CollectiveEpilogueFwdINS6_IJSA_NS7_ILi512EEESA_EEES9_SC_SE_Li256ELb0ELb1ELb0ELb0EEENS1_30DynamicPersistentTileSchedulerILi256ELi128ELb0ELb1ELb1EEEEEEEEEvNT_6ParamsE)
        /*0584*/ 	.word	0x00000028


	//----- nvinfo : EIATTR_MIN_STACK_SIZE
	.align		4
.L_271:
        /*0588*/ 	.byte	0x04, 0x12
        /*058a*/ 	.short	(.L_273 - .L_272)
	.align		4
.L_272:
        /*058c*/ 	.word	index@(_ZN7cutlass13device_kernelIN5flash11enable_sm90INS1_16FlashAttnFwdSm90INS1_25CollectiveMainloopFwdSm90ILi2EN4cute5tupleIJNS5_1CILi1EEES8_S8_EEENS6_IJNS7_ILi64EEESA_SA_EEELi512ENS_6half_tEfNS_4arch4Sm90ELb1ELb0ELb0ELb0ELb0ELb0ELb1ELb0ELb0ELb1ELb0ELb0EEENS1_21CollectiveEpilogueFwdINS6_IJSA_NS7_ILi512EEESA_EEES9_SC_SE_Li256ELb0ELb1ELb0ELb0EEENS1_30DynamicPersistentTileSchedulerILi256ELi128ELb0ELb1ELb1EEEEEEEEEvNT_6ParamsE)
        /*0590*/ 	.word	0x00000048


	//----- nvinfo : EIATTR_MIN_STACK_SIZE
	.align		4
.L_273:
        /*0594*/ 	.byte	0x04, 0x12
        /*0596*/ 	.short	(.L_275 - .L_274)
	.align		4
.L_274:
        /*0598*/ 	.word	index@(_ZN7cutlass13device_kernelIN5flash11enable_sm90INS1_16FlashAttnFwdSm90INS1_25CollectiveMainloopFwdSm90ILi2EN4cute5tupleIJNS5_1CILi1EEES8_S8_EEENS6_IJNS7_ILi64EEESA_SA_EEELi512ENS_6half_tEfNS_4arch4Sm90ELb1ELb0ELb0ELb1ELb0ELb0ELb0ELb0ELb0ELb1ELb0ELb0EEENS1_21CollectiveEpilogueFwdINS6_IJSA_NS7_ILi512EEESA_EEES9_SC_SE_Li256ELb1ELb1ELb0ELb0EEENS1_36VarlenDynamicPersistentTileSchedulerILi64ELi64ELi256ELi128ELb0ELb1ELb1ELb1ELb1ELb1EEEEEEEEEvNT_6ParamsE)
        /*059c*/ 	.word	0x00000058


	//----- nvinfo : EIATTR_MIN_STACK_SIZE
	.align		4
.L_275:
        /*05a0*/ 	.byte	0x04, 0x12
        /*05a2*/ 	.short	(.L_277 - .L_276)
	.align		4
.L_276:
        /*05a4*/ 	.word	index@(_ZN7cutlass13device_kernelIN5flash11enable_sm90INS1_16FlashAttnFwdSm90INS1_25CollectiveMainloopFwdSm90ILi2EN4cute5tupleIJNS5_1CILi1EEES8_S8_EEENS6_IJNS7_ILi64EEESA_SA_EEELi512ENS_6half_tEfNS_4arch4Sm90ELb1ELb0ELb0ELb1ELb0ELb1ELb0ELb0ELb0ELb1ELb0ELb0EEENS1_21CollectiveEpilogueFwdINS6_IJSA_NS7_ILi512EEESA_EEES9_SC_SE_Li256ELb1ELb1ELb0ELb0EEENS1_36VarlenDynamicPersistentTileSchedulerILi64ELi64ELi256ELi128ELb0ELb1ELb1ELb1ELb1ELb1EEEEEEEEEvNT_6ParamsE)
        /*05a8*/ 	.word	0x00000060


	//----- nvinfo : EIATTR_MIN_STACK_SIZE
	.align		4
.L_277:
        /*05ac*/ 	.byte	0x04, 0x12
        /*05ae*/ 	.short	(.L_279 - .L_278)
	.align		4
.L_278:
        /*05b0*/ 	.word	index@(_ZN7cutlass13device_kernelIN5flash11enable_sm90INS1_16FlashAttnFwdSm90INS1_25CollectiveMainloopFwdSm90ILi2EN4cute5tupleIJNS5_1CILi1EEES8_S8_EEENS6_IJNS7_ILi64EEESA_SA_EEELi512ENS_6half_tEfNS_4arch4Sm90ELb1ELb0ELb0ELb1ELb0ELb0ELb1ELb0ELb0ELb1ELb0ELb0EEENS1_21CollectiveEpilogueFwdINS6_IJSA_NS7_ILi512EEESA_EEES9_SC_SE_Li256ELb1ELb1ELb0ELb0EEENS1_36VarlenDynamicPersistentTileSchedulerILi64ELi64ELi256ELi128ELb0ELb1ELb1ELb1ELb1ELb1EEEEEEEEEvNT_6ParamsE)
        /*05b4*/ 	.word	0x00000068


	//----- nvinfo : EIATTR_MIN_STACK_SIZE
	.align		4
.L_279:
        /*05b8*/ 	.byte	0x04, 0x12
        /*05ba*/ 	.short	(.L_281 - .L_280)
	.align		4
.L_280:
        /*05bc*/ 	.word	index@(_ZN7cutlass13device_kernelIN5flash11enable_sm90INS1_16FlashAttnFwdSm90INS1_25CollectiveMainloopFwdSm90ILi2EN4cute5tupleIJNS5_1CILi1EEES8_S8_EEENS6_IJNS7_ILi64EEESA_SA_EEELi512ENS_6half_tEfNS_4arch4Sm90ELb1ELb0ELb0ELb1ELb0ELb1ELb1ELb0ELb0ELb1ELb0ELb0EEENS1_21CollectiveEpilogueFwdINS6_IJSA_NS7_ILi512EEESA_EEES9_SC_SE_Li256ELb1ELb1ELb0ELb0EEENS1_36VarlenDynamicPersistentTileSchedulerILi64ELi64ELi256ELi128ELb0ELb1ELb1ELb1ELb1ELb1EEEEEEEEEvNT_6ParamsE)
        /*05c0*/ 	.word	0x00000070


	//----- nvinfo : EIATTR_MIN_STACK_SIZE
	.align		4
.L_281:
        /*05c4*/ 	.byte	0x04, 0x12
        /*05c6*/ 	.short	(.L_283 - .L_282)
	.align		4
.L_282:
        /*05c8*/ 	.word	index@(_ZN7cutlass13device_kernelIN5flash11enable_sm90INS1_16FlashAttnFwdSm90INS1_25CollectiveMainloopFwdSm90ILi2EN4cute5tupleIJNS5_1CILi1EEES8_S8_EEENS6_IJNS7_ILi128EEENS7_ILi96EEENS7_ILi64EEEEEELi256ENS_6half_tEfNS_4arch4Sm90ELb0ELb0ELb0ELb0ELb0ELb0ELb0ELb1ELb0ELb1ELb0ELb0EEENS1_21CollectiveEpilogueFwdINS6_IJSA_NS7_ILi256EEESB_EEES9_SE_SG_Li256ELb0ELb1ELb0ELb0EEENS1_29StaticPersistentTileSchedulerILb0EEEEEEEEEvNT_6ParamsE)
        /*05cc*/ 	.word	0x00000038


	//----- nvinfo : EIATTR_MIN_STACK_SIZE
	.align		4
.L_283:
        /*05d0*/ 	.byte	0x04, 0x12
        /*05d2*/ 	.short	(.L_285 - .L_284)
	.align		4
.L_284:
        /*05d4*/ 	.word	index@(_ZN7cutlass13device_kernelIN5flash11enable_sm90INS1_16FlashAttnFwdSm90INS1_25CollectiveMainloopFwdSm90ILi2EN4cute5tupleIJNS5_1CILi1EEES8_S8_EEENS6_IJNS7_ILi128EEENS7_ILi96EEENS7_ILi64EEEEEELi256ENS_6half_tEfNS_4arch4Sm90ELb0ELb0ELb0ELb0ELb0ELb0ELb1ELb1ELb0ELb1ELb0ELb0EEENS1_21CollectiveEpilogueFwdINS6_IJSA_NS7_ILi256EEESB_EEES9_SE_SG_Li256ELb0ELb1ELb0ELb0EEENS1_29StaticPersistentTileSchedulerILb0EEEEEEEEEvNT_6ParamsE)
        /*05d8*/ 	.word	0x00000068


	//----- nvinfo : EIATTR_MIN_STACK_SIZE
	.align		4
.L_285:
        /*05dc*/ 	.byte	0x04, 0x12
        /*05de*/ 	.short	(.L_287 - .L_286)
	.align		4
.L_286:
        /*05e0*/ 	.word	index@(_ZN7cutlass13device_kernelIN5flash11enable_sm90INS1_16FlashAttnFwdSm90INS1_25CollectiveMainloopFwdSm90ILi2EN4cute5tupleIJNS5_1CILi1EEES8_S8_EEENS6_IJNS7_ILi128EEENS7_ILi96EEENS7_ILi64EEEEEELi256ENS_6half_tEfNS_4arch4Sm90ELb0ELb0ELb0ELb1ELb0ELb0ELb0ELb1ELb0ELb1ELb0ELb0EEENS1_21CollectiveEpilogueFwdINS6_IJSA_NS7_ILi256EEESB_EEES9_SE_SG_Li256ELb1ELb1ELb0ELb0EEENS1_36VarlenDynamicPersistentTileSchedulerILi128ELi96ELi256ELi128ELb0ELb1ELb1ELb0ELb1ELb1EEEEEEEEEvNT_6ParamsE)
        /*05e4*/ 	.word	0x00000060


	//----- nvinfo : EIATTR_MIN_STACK_SIZE
	.align		4
.L_287:
        /*05e8*/ 	.byte	0x04, 0x12
        /*05ea*/ 	.short	(.L_289 - .L_288)
	.align		4
.L_288:
        /*05ec*/ 	.word	index@(_ZN7cutlass13device_kernelIN5flash11enable_sm90INS1_16FlashAttnFwdSm90INS1_25CollectiveMainloopFwdSm90ILi2EN4cute5tupleIJNS5_1CILi1EEES8_S8_EEENS6_IJNS7_ILi128EEENS7_ILi96EEENS7_ILi64EEEEEELi256ENS_6half_tEfNS_4arch4Sm90ELb0ELb0ELb0ELb1ELb0ELb1ELb0ELb1ELb0ELb1ELb0ELb0EEENS1_21CollectiveEpilogueFwdINS6_IJSA_NS7_ILi256EEESB_EEES9_SE_SG_Li256ELb1ELb1ELb0ELb0EEENS1_36VarlenDynamicPersistentTileSchedulerILi128ELi96ELi256ELi128ELb0ELb1ELb1ELb0ELb1ELb1EEEEEEEEEvNT_6ParamsE)
        /*05f0*/ 	.word	0x00000068


	//----- nvinfo : EIATTR_MIN_STACK_SIZE
	.align		4
.L_289:
        /*05f4*/ 	.byte	0x04, 0x12
        /*05f6*/ 	.short	(.L_291 - .L_290)
	.align		4
.L_290:
        /*05f8*/ 	.word	index@(_ZN7cutlass13device_kernelIN5flash11enable_sm90INS1_16FlashAttnFwdSm90INS1_25CollectiveMainloopFwdSm90ILi2EN4cute5tupleIJNS5_1CILi1EEES8_S8_EEENS6_IJNS7_ILi128EEENS7_ILi96EEENS7_ILi64EEEEEELi256ENS_6half_tEfNS_4arch4Sm90ELb0ELb0ELb0ELb1ELb0ELb0ELb1ELb1ELb0ELb1ELb0ELb0EEENS1_21CollectiveEpilogueFwdINS6_IJSA_NS7_ILi256EEESB_EEES9_SE_SG_Li256ELb1ELb1ELb0ELb0EEENS1_36VarlenDynamicPersistentTileSchedulerILi128ELi96ELi256ELi128ELb0ELb1ELb1ELb0ELb1ELb1EEEEEEEEEvNT_6ParamsE)
        /*05fc*/ 	.word	0x00000078


	//----- nvinfo : EIATTR_MIN_STACK_SIZE
	.align		4
.L_291:
        /*0600*/ 	.byte	0x04, 0x12
        /*0602*/ 	.short	(.L_293 - .L_292)
	.align		4
.L_292:
        /*0604*/ 	.word	index@(_ZN7cutlass13device_kernelIN5flash11enable_sm90INS1_16FlashAttnFwdSm90INS1_25CollectiveMainloopFwdSm90ILi2EN4cute5tupleIJNS5_1CILi1EEES8_S8_EEENS6_IJNS7_ILi128EEENS7_ILi96EEENS7_ILi64EEEEEELi256ENS_6half_tEfNS_4arch4Sm90ELb0ELb0ELb0ELb1ELb0ELb1ELb1ELb1ELb0ELb1ELb0ELb0EEENS1_21CollectiveEpilogueFwdINS6_IJSA_NS7_ILi256EEESB_EEES9_SE_SG_Li256ELb1ELb1ELb0ELb0EEENS1_36VarlenDynamicPersistentTileSchedulerILi128ELi96ELi256ELi128ELb0ELb1ELb1ELb0ELb1ELb1EEEEEEEEEvNT_6ParamsE)
        /*0608*/ 	.word	0x00000090


	//----- nvinfo : EIATTR_MIN_STACK_SIZE
	.align		4
.L_293:
        /*060c*/ 	.byte	0x04, 0x12
        /*060e*/ 	.short	(.L_295 - .L_294)
	.align		4
.L_294:
        /*0610*/ 	.word	index@(_ZN7cutlass13device_kernelIN5flash11enable_sm90INS1_16FlashAttnFwdSm90INS1_25CollectiveMainloopFwdSm90ILi2EN4cute5tupleIJNS5_1CILi1EEES8_S8_EEENS6_IJNS7_ILi128EEENS7_ILi96EEENS7_ILi64EEEEEELi256ENS_6half_tEfNS_4arch4Sm90ELb0ELb1ELb0ELb0ELb0ELb0ELb0ELb1ELb0ELb1ELb0ELb0EEENS1_21CollectiveEpilogueFwdINS6_IJSA_NS7_ILi256EEESB_EEES9_SE_SG_Li256ELb0ELb1ELb0ELb0EEENS1_30DynamicPersistentTileSchedulerILi256ELi128ELb0ELb1ELb1EEEEEEEEEvNT_6ParamsE)
        /*0614*/ 	.word	0x00000020


	//----- nvinfo : EIATTR_MIN_STACK_SIZE
	.align		4
.L_295:
        /*0618*/ 	.byte	0x04, 0x12
        /*061a*/ 	.short	(.L_297 - .L_296)
	.align		4
.L_296:
        /*061c*/ 	.word	index@(_ZN7cutlass13device_kernelIN5flash11enable_sm90INS1_16FlashAttnFwdSm90INS1_25CollectiveMainloopFwdSm90ILi2EN4cute5tupleIJNS5_1CILi1EEES8_S8_EEENS6_IJNS7_ILi128EEENS7_ILi96EEENS7_ILi64EEEEEELi256ENS_6half_tEfNS_4arch4Sm90ELb0ELb1ELb0ELb0ELb0ELb0ELb1ELb1ELb0ELb1ELb0ELb0EEENS1_21CollectiveEpilogueFwdINS6_IJSA_NS7_ILi256EEESB_EEES9_SE_SG_Li256ELb0ELb1ELb0ELb0EEENS1_30DynamicPersistentTileSchedulerILi256ELi128ELb0ELb1ELb1EEEEEEEEEvNT_6ParamsE)
        /*0620*/ 	.word	0x000004b0


	//----- nvinfo : EIATTR_MIN_STACK_SIZE
	.align		4
.L_297:
        /*0624*/ 	.byte	0x04, 0x12
        /*0626*/ 	.short	(.L_299 - .L_298)
	.align		4
.L_298:
        /*0628*/ 	.word	index@(_ZN7cutlass13device_kernelIN5flash11enable_sm90INS1_16FlashAttnFwdSm90INS1_25CollectiveMainloopFwdSm90ILi2EN4cute5tupleIJNS5_1CILi1EEES8_S8_EEENS6_IJNS7_ILi128EEENS7_ILi96EEENS7_ILi64EEEEEELi256ENS_6half_tEfNS_4arch4Sm90ELb0ELb1ELb0ELb1ELb0ELb0ELb0ELb1ELb0ELb1ELb0ELb0EEENS1_21CollectiveEpilogueFwdINS6_IJSA_NS7_ILi256EEESB_EEES9_SE_SG_Li256ELb1ELb1ELb0ELb0EEENS1_36VarlenDynamicPersistentTileSchedulerILi128ELi96ELi256ELi128ELb0ELb1ELb1ELb1ELb0ELb1EEEEEEEEEvNT_6ParamsE)
        /*062c*/ 	.word	0x00000048


	//----- nvinfo : EIATTR_MIN_STACK_SIZE
	.align		4
.L_299:
        /*0630*/ 	.byte	0x04, 0x12
        /*0632*/ 	.short	(.L_301 - .L_300)
	.align		4
.L_300:
        /*0634*/ 	.word	index@(_ZN7cutlass13device_kernelIN5flash11enable_sm90INS1_16FlashAttnFwdSm90INS1_25CollectiveMainloopFwdSm90ILi2EN4cute5tupleIJNS5_1CILi1EEES8_S8_EEENS6_IJNS7_ILi128EEENS7_ILi96EEENS7_ILi64EEEEEELi256ENS_6half_tEfNS_4arch4Sm90ELb0ELb1ELb0ELb1ELb0ELb1ELb0ELb1ELb0ELb1ELb0ELb0EEENS1_21CollectiveEpilogueFwdINS6_IJSA_NS7_ILi256EEESB_EEES9_SE_SG_Li256ELb1ELb1ELb0ELb0EEENS1_36VarlenDynamicPersistentTileSchedulerILi128ELi96ELi256ELi128ELb0ELb1ELb1ELb1ELb0ELb1EEEEEEEEEvNT_6ParamsE)
        /*0638*/ 	.word	0x00000058


	//----- nvinfo : EIATTR_MIN_STACK_SIZE
	.align		4
.L_301:
        /*063c*/ 	.byte	0x04, 0x12
        /*063e*/ 	.short	(.L_303 - .L_302)
	.align		4
.L_302:
        /*0640*/ 	.word	index@(_ZN7cutlass13device_kernelIN5flash11enable_sm90INS1_16FlashAttnFwdSm90INS1_25CollectiveMainloopFwdSm90ILi2EN4cute5tupleIJNS5_1CILi1EEES8_S8_EEENS6_IJNS7_ILi128EEENS7_ILi96EEENS7_ILi64EEEEEELi256ENS_6half_tEfNS_4arch4Sm90ELb0ELb1ELb0ELb1ELb0ELb0ELb1ELb1ELb0ELb1ELb0ELb0EEENS1_21CollectiveEpilogueFwdINS6_IJSA_NS7_ILi256EEESB_EEES9_SE_SG_Li256ELb1ELb1ELb0ELb0EEENS1_36VarlenDynamicPersistentTileSchedulerILi128ELi96ELi256ELi128ELb0ELb1ELb1ELb1ELb0ELb1EEEEEEEEEvNT_6ParamsE)
        /*0644*/ 	.word	0x000004d0


	//----- nvinfo : EIATTR_MIN_STACK_SIZE
	.align		4
.L_303:
        /*0648*/ 	.byte	0x04, 0x12
        /*064a*/ 	.short	(.L_305 - .L_304)
	.align		4
.L_304:
        /*064c*/ 	.word	index@(_ZN7cutlass13device_kernelIN5flash11enable_sm90INS1_16FlashAttnFwdSm90INS1_25CollectiveMainloopFwdSm90ILi2EN4cute5tupleIJNS5_1CILi1EEES8_S8_EEENS6_IJNS7_ILi128EEENS7_ILi96EEENS7_ILi64EEEEEELi256ENS_6half_tEfNS_4arch4Sm90ELb0ELb1ELb0ELb1ELb0ELb1ELb1ELb1ELb0ELb1ELb0ELb0EEENS1_21CollectiveEpilogueFwdINS6_IJSA_NS7_ILi256EEESB_EEES9_SE_SG_Li256ELb1ELb1ELb0ELb0EEENS1_36VarlenDynamicPersistentTileSchedulerILi128ELi96ELi256ELi128ELb0ELb1ELb1ELb1ELb0ELb1EEEEEEEEEvNT_6ParamsE)
        /*0650*/ 	.word	0x000004e0


	//----- nvinfo : EIATTR_MIN_STACK_SIZE
	.align		4
.L_305:
        /*0654*/ 	.byte	0x04, 0x12
        /*0656*/ 	.short	(.L_307 - .L_306)
	.align		4
.L_306:
        /*0658*/ 	.word	index@(_ZN7cutlass13device_kernelIN5flash11enable_sm90INS1_16FlashAttnFwdSm90INS1_25CollectiveMainloopFwdSm90ILi2EN4cute5tupleIJNS5_1CILi1EEES8_S8_EEENS6_IJNS7_ILi128EEENS7_ILi96EEENS7_ILi64EEEEEELi256ENS_6half_tEfNS_4arch4Sm90ELb1ELb0ELb0ELb0ELb0ELb0ELb0ELb1ELb0ELb1ELb0ELb0EEENS1_21CollectiveEpilogueFwdINS6_IJSA_NS7_ILi256EEESB_EEES9_SE_SG_Li256ELb0ELb1ELb0ELb0EEENS1_30DynamicPersistentTileSchedulerILi256ELi128ELb0ELb1ELb1EEEEEEEEEvNT_6ParamsE)
        /*065c*/ 	.word	0x00000028


	//----- nvinfo : EIATTR_MIN_STACK_SIZE
	.align		4
.L_307:
        /*0660*/ 	.byte	0x04, 0x12
        /*0662*/ 	.short	(.L_309 - .L_308)
	.align		4
.L_308:
        /*0664*/ 	.word	index@(_ZN7cutlass13device_kernelIN5flash11enable_sm90INS1_16FlashAttnFwdSm90INS1_25CollectiveMainloopFwdSm90ILi2EN4cute5tupleIJNS5_1CILi1EEES8_S8_EEENS6_IJNS7_ILi128EEENS7_ILi96EEENS7_ILi64EEEEEELi256ENS_6half_tEfNS_4arch4Sm90ELb1ELb0ELb0ELb0ELb0ELb0ELb1ELb1ELb0ELb1ELb0ELb0EEENS1_21CollectiveEpilogueFwdINS6_IJSA_NS7_ILi256EEESB_EEES9_SE_SG_Li256ELb0ELb1ELb0ELb0EEENS1_30DynamicPersistentTileSchedulerILi256ELi128ELb0ELb1ELb1EEEEEEEEEvNT_6ParamsE)
        /*0668*/ 	.word	0x00000050


	//----- nvinfo : EIATTR_MIN_STACK_SIZE
	.align		4
.L_309:
        /*066c*/ 	.byte	0x04, 0x12
        /*066e*/ 	.short	(.L_311 - .L_310)
	.align		4
.L_310:
        /*0670*/ 	.word	index@(_ZN7cutlass13device_kernelIN5flash11enable_sm90INS1_16FlashAttnFwdSm90INS1_25CollectiveMainloopFwdSm90ILi2EN4cute5tupleIJNS5_1CILi1EEES8_S8_EEENS6_IJNS7_ILi128EEENS7_ILi96EEENS7_ILi64EEEEEELi256ENS_6half_tEfNS_4arch4Sm90ELb1ELb0ELb0ELb1ELb0ELb0ELb0ELb1ELb0ELb1ELb0ELb0EEENS1_21CollectiveEpilogueFwdINS6_IJSA_NS7_ILi256EEESB_EEES9_SE_SG_Li256ELb1ELb1ELb0ELb0EEENS1_36VarlenDynamicPersistentTileSchedulerILi128ELi96ELi256ELi128ELb0ELb1ELb1ELb1ELb1ELb1EEEEEEEEEvNT_6ParamsE)
        /*0674*/ 	.word	0x00000058


	//----- nvinfo : EIATTR_MIN_STACK_SIZE
	.align		4
.L_311:
        /*0678*/ 	.byte	0x04, 0x12
        /*067a*/ 	.short	(.L_313 - .L_312)
	.align		4
.L_312:
        /*067c*/ 	.word	index@(_ZN7cutlass13device_kernelIN5flash11enable_sm90INS1_16FlashAttnFwdSm90INS1_25CollectiveMainloopFwdSm90ILi2EN4cute5tupleIJNS5_1CILi1EEES8_S8_EEENS6_IJNS7_ILi128EEENS7_ILi96EEENS7_ILi64EEEEEELi256ENS_6half_tEfNS_4arch4Sm90ELb1ELb0ELb0ELb1ELb0ELb1ELb0ELb1ELb0ELb1ELb0ELb0EEENS1_21CollectiveEpilogueFwdINS6_IJSA_NS7_ILi256EEESB_EEES9_SE_SG_Li256ELb1ELb1ELb0ELb0EEENS1_36VarlenDynamicPersistentTileSchedulerILi128ELi96ELi256ELi128ELb0ELb1ELb1ELb1ELb1ELb1EEEEEEEEEvNT_6ParamsE)
        /*0680*/ 	.word	0x00000060


	//----- nvinfo : EIATTR_MIN_STACK_SIZE
	.align		4
.L_313:
        /*0684*/ 	.byte	0x04, 0x12
        /*0686*/ 	.short	(.L_315 - .L_314)
	.align		4
.L_314:
        /*0688*/ 	.word	index@(_ZN7cutlass13device_kernelIN5flash11enable_sm90INS1_16FlashAttnFwdSm90INS1_25CollectiveMainloopFwdSm90ILi2EN4cute5tupleIJNS5_1CILi1EEES8_S8_EEENS6_IJNS7_ILi128EEENS7_ILi96EEENS7_ILi64EEEEEELi256ENS_6half_tEfNS_4arch4Sm90ELb1ELb0ELb0ELb1ELb0ELb0ELb1ELb1ELb0ELb1ELb0ELb0EEENS1_21CollectiveEpilogueFwdINS6_IJSA_NS7_ILi256EEESB_EEES9_SE_SG_Li256ELb1ELb1ELb0ELb0EEENS1_36VarlenDynamicPersistentTileSchedulerILi128ELi96ELi256ELi128ELb0ELb1ELb1ELb1ELb1ELb1EEEEEEEEEvNT_6ParamsE)
        /*068c*/ 	.word	0x00000070


	//----- nvinfo : EIATTR_MIN_STACK_SIZE
	.align		4
.L_315:
        /*0690*/ 	.byte	0x04, 0x12
        /*0692*/ 	.short	(.L_317 - .L_316)
	.align		4
.L_316:
        /*0694*/ 	.word	index@(_ZN7cutlass13device_kernelIN5flash11enable_sm90INS1_16FlashAttnFwdSm90INS1_25CollectiveMainloopFwdSm90ILi2EN4cute5tupleIJNS5_1CILi1EEES8_S8_EEENS6_IJNS7_ILi128EEENS7_ILi96EEENS7_ILi64EEEEEELi256ENS_6half_tEfNS_4arch4Sm90ELb1ELb0ELb0ELb1ELb0ELb1ELb1ELb1ELb0ELb1ELb0ELb0EEENS1_21CollectiveEpilogueFwdINS6_IJSA_NS7_ILi256EEESB_EEES9_SE_SG_Li256ELb1ELb1ELb0ELb0EEENS1_36VarlenDynamicPersistentTileSchedulerILi128ELi96ELi256ELi128ELb0ELb1ELb1ELb1ELb1ELb1EEEEEEEEEvNT_6ParamsE)
        /*0698*/ 	.word	0x000000b0
.L_317:


//--------------------- .nv.compat                --------------------------
	.section	.nv.compat,"",@"SHT_CUDA_COMPAT_INFO"
	.align	4
        /*0000*/ 	.byte	0x02, 0x09, 0x01, 0x00, 0x02, 0x02, 0x04, 0x00, 0x02, 0x05, 0x05, 0x00, 0x03, 0x07, 0x01, 0x01
        /*0010*/ 	.byte	0x02, 0x03, 0x01, 0x00, 0x02, 0x06, 0x01, 0x00, 0x04, 0x0b, 0x08, 0x00, 0x00, 0x00, 0x00, 0x00
        /*0020*/ 	.byte	0x00, 0x00, 0x00, 0x00


//--------------------- .nv.info._ZN7cutlass13device_kernelIN5flash11enable_sm90INS1_16FlashAttnFwdSm90INS1_25CollectiveMainloopFwdSm90ILi2EN4cute5tupleIJNS5_1CILi1EEES8_S8_EEENS6_IJNS7_ILi128EEESA_NS7_ILi192EEEEEELi128ENS_6half_tEfNS_4arch4Sm90ELb0ELb0ELb0ELb0ELb0ELb0ELb0ELb1ELb1ELb1ELb0ELb0EEENS1_21CollectiveEpilogueFwdINS6_IJSA_SA_SA_EEES9_SD_SF_Li256ELb0ELb1ELb0ELb0EEENS1_29StaticPersistentTileSchedulerILb0EEEEEEEEEvNT_6ParamsE --------------------------
	.section	.nv.info._ZN7cutlass13device_kernelIN5flash11enable_sm90INS1_16FlashAttnFwdSm90INS1_25CollectiveMainloopFwdSm90ILi2EN4cute5tupleIJNS5_1CILi1EEES8_S8_EEENS6_IJNS7_ILi128EEESA_NS7_ILi192EEEEEELi128ENS_6half_tEfNS_4arch4Sm90ELb0ELb0ELb0ELb0ELb0ELb0ELb0ELb1ELb1ELb1ELb0ELb0EEENS1_21CollectiveEpilogueFwdINS6_IJSA_SA_SA_EEES9_SD_SF_Li256ELb0ELb1ELb0ELb0EEENS1_29StaticPersistentTileSchedulerILb0EEEEEEEEEvNT_6ParamsE,"",@"SHT_CUDA_INFO"
	.sectionflags	@""
	.align	4


	//----- nvinfo : EIATTR_CUDA_API_VERSION
	.align		4
        /*0000*/ 	.byte	0x04, 0x37
        /*0002*/ 	.short	(.L_319 - .L_318)
.L_318:
        /*0004*/ 	.word	0x00000082


	//----- nvinfo : EIATTR_KPARAM_INFO
	.align		4
.L_319:
        /*0008*/ 	.byte	0x04, 0x17
        /*000a*/ 	.short	(.L_321 - .L_320)
.L_320:
        /*000c*/ 	.word	0x00000000
        /*0010*/ 	.short	0x0000
        /*0012*/ 	.short	0x0070
        /*0014*/ 	.byte	0x00, 0xf0, 0x01, 0x28


	//----- nvinfo : EIATTR_SPARSE_MMA_MASK
	.align		4
.L_321:
        /*0018*/ 	.byte	0x03, 0x50
        /*001a*/ 	.short	0x0000


	//----- nvinfo : EIATTR_MAXREG_COUNT
	.align		4
        /*001c*/ 	.byte	0x03, 0x1b
        /*001e*/ 	.short	0x00a8


	//----- nvinfo : EIATTR_NUM_BARRIERS
	.align		4
        /*0020*/ 	.byte	0x02, 0x4c
        /*0022*/ 	.byte	0x09
	.zero		1


	//----- nvinfo : EIATTR_EXTERNS
	.align		4
        /*0024*/ 	.byte	0x04, 0x0f
        /*0026*/ 	.short	(.L_323 - .L_322)


	//   ....[0]....
	.align		4
.L_322:
        /*0028*/ 	.word	index@(__assertfail)


	//----- nvinfo : EIATTR_ANNOTATIONS
	.align		4
.L_323:
        /*002c*/ 	.byte	0x04, 0x55
        /*002e*/ 	.short	(.L_325 - .L_324)


	//   ....[0]....
.L_324:
        /*0030*/ 	.word	0x00000001
        /*0034*/ 	.byte	0x30, 0x09, 0x00, 0x00, 0x01, 0x00, 0x00, 0x00, 0xf0, 0x09, 0x00, 0x00, 0x01, 0x00, 0x00, 0x00
        /* <DEDUP_REMOVED lines=27> */
        /*01f4*/ 	.byte	0x60, 0xbc, 0x00, 0x00, 0x01, 0x00, 0x00, 0x00, 0xb0, 0xbc, 0x00, 0x00


	//----- nvinfo : EIATTR_MERCURY_ISA_VERSION
	.align		4
.L_325:
        /*0200*/ 	.byte	0x03, 0x5f
        /*0202*/ 	.short	0x0101


	//----- nvinfo : EIATTR_INT_WARP_WIDE_INSTR_OFFSETS
	.align		4
        /*0204*/ 	.byte	0x04, 0x31
        /*0206*/ 	.short	(.L_327 - .L_326)


	//   ....[0]....
.L_326:
        /*0208*/ 	.word	0x00000120


	//   ....[1]....
        /*020c*/ 	.word	0x00000160


	//   ....[2]....
        /*0210*/ 	.word	0x00000220


	//----- nvinfo : EIATTR_COOP_GROUP_MASK_REGIDS
	.align		4
.L_327:
        /*0214*/ 	.byte	0x04, 0x29
        /*0216*/ 	.short	(.L_329 - .L_328)


	//   ....[0]....
.L_328:
        /*0218*/ 	.word	0xffffffff


	//   ....[1]....
        /*021c*/ 	.word	0xffffffff


	//   ....[2]....
        /*0220*/ 	.word	0xffffffff


	//   ....[3]....
        /*0224*/ 	.word	0xffffffff


	//   ....[4]....
        /*0228*/ 	.word	0xffffffff


	//   ....[5]....
        /*022c*/ 	.word	0xffffffff


	//   ....[6]....
        /*0230*/ 	.word	0xffffffff


	//   ....[7]....
        /*0234*/ 	.word	0xffffffff


	//   ....[8]....
        /*0238*/ 	.word	0xffffffff


	//   ....[9]....
        /*023c*/ 	.word	0xffffffff


	//   ....[10]....
        /*0240*/ 	.word	0xffffffff


	//   ....[11]....
        /*0244*/ 	.word	0xffffffff


	//   ....[12]....
        /*0248*/ 	.word	0xffffffff


	//   ....[13]....
        /*024c*/ 	.word	0xffffffff


	//   ....[14]....
        /*0250*/ 	.word	0xffffffff


	//   ....[15]....
        /*0254*/ 	.word	0xffffffff


	//   ....[16]....
        /*0258*/ 	.word	0xffffffff


	//   ....[17]....
        /*025c*/ 	.word	0xffffffff


	//   ....[18]....
        /*0260*/ 	.word	0xffffffff


	//   ....[19]....
        /*0264*/ 	.word	0xffffffff


	//   ....[20]....
        /*0268*/ 	.word	0xffffffff


	//   ....[21]....
        /*026c*/ 	.word	0xffffffff


	//   ....[22]....
        /*0270*/ 	.word	0xffffffff


	//   ....[23]....
        /*0274*/ 	.word	0xffffffff


	//   ....[24]....
        /*0278*/ 	.word	0xffffffff


	//   ....[25]....
        /*027c*/ 	.word	0xffffffff


	//   ....[26]....
        /*0280*/ 	.word	0xffffffff


	//   ....[27]....
        /*0284*/ 	.word	0xffffffff


	//   ....[28]....
        /*0288*/ 	.word	0xffffffff


	//   ....[29]....
        /*028c*/ 	.word	0xffffffff


	//   ....[30]....
        /*0290*/ 	.word	0xffffffff


	//   ....[31]....
        /*0294*/ 	.word	0xffffffff


	//   ....[32]....
        /*0298*/ 	.word	0xffffffff


	//   ....[33]....
        /*029c*/ 	.word	0xffffffff


	//   ....[34]....
        /*02a0*/ 	.word	0xffffffff


	//   ....[35]....
        /*02a4*/ 	.word	0xffffffff


	//   ....[36]....
        /*02a8*/ 	.word	0xffffffff


	//   ....[37]....
        /*02ac*/ 	.word	0xffffffff


	//   ....[38]....
        /*02b0*/ 	.word	0xffffffff


	//   ....[39]....
        /*02b4*/ 	.word	0xffffffff


	//   ....[40]....
        /*02b8*/ 	.word	0xffffffff


	//   ....[41]....
        /*02bc*/ 	.word	0xffffffff


	//   ....[42]....
        /*02c0*/ 	.word	0xffffffff


	//   ....[43]....
        /*02c4*/ 	.word	0xffffffff


	//   ....[44]....
        /*02c8*/ 	.word	0xffffffff


	//   ....[45]....
        /*02cc*/ 	.word	0xffffffff


	//   ....[46]....
        /*02d0*/ 	.word	0xffffffff


	//   ....[47]....
        /*02d4*/ 	.word	0xffffffff


	//   ....[48]....
        /*02d8*/ 	.word	0xffffffff


	//   ....[49]....
        /*02dc*/ 	.word	0xffffffff


	//   ....[50]....
        /*02e0*/ 	.word	0x0500000f


	//   ....[51]....
        /*02e4*/ 	.word	0x0500000f


	//   ....[52]....
        /*02e8*/ 	.word	0x0500000f


	//   ....[53]....
        /*02ec*/ 	.word	0x0500000f


	//   ....[54]....
        /*02f0*/ 	.word	0x0500000f


	//   ....[55]....
        /*02f4*/ 	.word	0x0500000f


	//   ....[56]....
        /*02f8*/ 	.word	0x0500000f


	//   ....[57]....
        /*02fc*/ 	.word	0x0500000f


	//   ....[58]....
        /*0300*/ 	.word	0x0500000f


	//   ....[59]....
        /*0304*/ 	.word	0x0500000f


	//   ....[60]....
        /*0308*/ 	.word	0x0500000f


	//   ....[61]....
        /*030c*/ 	.word	0x0500000f


	//   ....[62]....
        /*0310*/ 	.word	0x0500000f


	//   ....[63]....
        /*0314*/ 	.word	0x0500000f


	//   ....[64]....
        /*0318*/ 	.word	0x0500000f


	//   ....[65]....
        /*031c*/ 	.word	0x0500000f


	//   ....[66]....
        /*0320*/ 	.word	0x0500000f


	//   ....[67]....
        /*0324*/ 	.word	0x0500000f


	//----- nvinfo : EIATTR_COOP_GROUP_INSTR_OFFSETS
	.align		4
.L_329:
        /*0328*/ 	.byte	0x04, 0x28
        /*032a*/ 	.short	(.L_331 - .L_330)


	//   ....[0]....
.L_330:
        /*032c*/ 	.word	0x00000060


	//   ....[1]....
        /*0330*/ 	.word	0x00000130


	//   ....[2]....
        /*0334*/ 	.word	0x00000230


	//   ....[3]....
        /*0338*/ 	.word	0x000003a0


	//   ....[4]....
        /*033c*/ 	.word	0x00000500


	//   ....[5]....
        /*0340*/ 	.word	0x00000620


	//   ....[6]....
        /*0344*/ 	.word	0x00000780


	//   ....[7]....
        /*0348*/ 	.word	0x00000d70


	//   ....[8]....
        /*034c*/ 	.word	0x00002280


	//   ....[9]....
        /*0350*/ 	.word	0x00002380


	//   ....[10]....
        /*0354*/ 	.word	0x000029e0


	//   ....[11]....
        /*0358*/ 	.word	0x00002a80


	//   ....[12]....
        /*035c*/ 	.word	0x000045f0


	//   ....[13]....
        /*0360*/ 	.word	0x00004630


	//   ....[14]....
        /*0364*/ 	.word	0x00004b10


	//   ....[15]....
        /*0368*/ 	.word	0x00004c00


	//   ....[16]....
        /*036c*/ 	.word	0x00005f50


	//   ....[17]....
        /*0370*/ 	.word	0x00005f90


	//   ....[18]....
        /*0374*/ 	.word	0x000060b0


	//   ....[19]....
        /*0378*/ 	.word	0x000060d0


	//   ....[20]....
        /*037c*/ 	.word	0x00007210


	//   ....[21]....
        /*0380*/ 	.word	0x00007280


	//   ....[22]....
        /*0384*/ 	.word	0x000072b0


	//   ....[23]....
        /*0388*/ 	.word	0x000072f0


	//   ....[24]....
        /*038c*/ 	.word	0x00007790


	//   ....[25]....
        /*0390*/ 	.word	0x000077d0


	//   ....[26]....
        /*0394*/ 	.word	0x000078a0


	//   ....[27]....
        /*0398*/ 	.word	0x000078c0


	//   ....[28]....
        /*039c*/ 	.word	0x00007970


	//   ....[29]....
        /*03a0*/ 	.word	0x00007990


	//   ....[30]....
        /*03a4*/ 	.word	0x00007a50


	//   ....[31]....
        /*03a8*/ 	.word	0x00007a90


	//   ....[32]....
        /*03ac*/ 	.word	0x000084d0


	//   ....[33]....
        /*03b0*/ 	.word	0x00008f70


	//   ....[34]....
        /*03b4*/ 	.word	0x00008f80


	//   ....[35]....
        /*03b8*/ 	.word	0x00008fe0


	//   ....[36]....
        /*03bc*/ 	.word	0x00009020


	//   ....[37]....
        /*03c0*/ 	.word	0x000090f0


	//   ....[38]....
        /*03c4*/ 	.word	0x00009150


	//   ....[39]....
        /*03c8*/ 	.word	0x000091f0


	//   ....[40]....
        /*03cc*/ 	.word	0x00009200


	//   ....[41]....
        /*03d0*/ 	.word	0x00009290


	//   ....[42]....
        /*03d4*/ 	.word	0x000092a0


	//   ....[43]....
        /*03d8*/ 	.word	0x00009330


	//   ....[44]....
        /*03dc*/ 	.word	0x00009340


	//   ....[45]....
        /*03e0*/ 	.word	0x000093d0


	//   ....[46]....
        /*03e4*/ 	.word	0x000093e0


	//   ....[47]....
        /*03e8*/ 	.word	0x000093f0


	//   ....[48]....
        /*03ec*/ 	.word	0x00009400


	//   ....[49]....
        /*03f0*/ 	.word	0x0000bbe0


	//   ....[50]....
        /*03f4*/ 	.word	0x0000c0d0


	//   ....[51]....
        /*03f8*/ 	.word	0x0000c240


	//   ....[52]....
        /*03fc*/ 	.word	0x0000c2a0


	//   ....[53]....
        /*0400*/ 	.word	0x0000c360


	//   ....[54]....
        /*0404*/ 	.word	0x0000c470


	//   ....[55]....
        /*0408*/ 	.word	0x0000c4d0


	//   ....[56]....
        /*040c*/ 	.word	0x0000c5e0


	//   ....[57]....
        /*0410*/ 	.word	0x0000c640


	//   ....[58]....
        /*0414*/ 	.word	0x0000c770


	//   ....[59]....
        /*0418*/ 	.word	0x0000c7f0


	//   ....[60]....
        /*041c*/ 	.word	0x0000c8f0


	//   ....[61]....
        /*0420*/ 	.word	0x0000c950


	//   ....[62]....
        /*0424*/ 	.word	0x0000ca50


	//   ....[63]....
        /*0428*/ 	.word	0x0000cab0


	//   ....[64]....
        /*042c*/ 	.word	0x0000cba0


	//   ....[65]....
        /*0430*/ 	.word	0x0000cc00


	//   ....[66]....
        /*0434*/ 	.word	0x0000cce0


	//   ....[67]....
        /*0438*/ 	.word	0x0000d080


	//----- nvinfo : EIATTR_REG_RECONFIG
	.align		4
.L_331:
        /*043c*/ 	.byte	0x01, 0x54
	.zero		2


	//----- nvinfo : EIATTR_SYSCALL_OFFSETS
	.align		4
        /*0440*/ 	.byte	0x04, 0x46
        /*0442*/ 	.short	(.L_333 - .L_332)


	//   ....[0]....
.L_332:
        /*0444*/ 	.word	0x00001110


	//   ....[1]....
        /*0448*/ 	.word	0x000080f0


	//   ....[2]....
        /*044c*/ 	.word	0x00008230


	//   ....[3]....
        /*0450*/ 	.word	0x00008320


	//   ....[4]....
        /*0454*/ 	.word	0x00008b10


	//----- nvinfo : EIATTR_MBARRIER_INSTR_OFFSETS
	.align		4
.L_333:
        /*0458*/ 	.byte	0x04, 0x39
        /*045a*/ 	.short	(.L_335 - .L_334)


	//   ....[0]....
.L_334:
        /*045c*/ 	.word	0x00000250
        /*0460*/ 	.word	0x000000ff
        /*0464*/ 	.word	0x00034800
        /*0468*/ 	.short	0x0100
        /*046a*/ 	.byte	0x08
	.zero		1


	//   ....[1]....
        /*046c*/ 	.word	0x00000260
        /*0470*/ 	.word	0x000000ff
        /*0474*/ 	.word	0x00034820
        /*0478*/ 	.short	0x0100
        /*047a*/ 	.byte	0x08
	.zero		1


	//   ....[2]....
        /*047c*/ 	.word	0x00000350
        /*0480*/ 	.word	0x000000ff
        /*0484*/ 	.word	0x00034830
        /*0488*/ 	.short	0x0100
        /*048a*/ 	.byte	0x08
	.zero		1


	//   ....[3]....
        /*048c*/ 	.word	0x00000360
        /*0490*/ 	.word	0x000000ff
        /*0494*/ 	.word	0x00034840
        /*0498*/ 	.short	0x0100
        /*049a*/ 	.byte	0x08
	.zero		1


	//   ....[4]....
        /*049c*/ 	.word	0x00000370
        /*04a0*/ 	.word	0x000000ff
        /*04a4*/ 	.word	0x00034838
        /*04a8*/ 	.short	0x0100
        /*04aa*/ 	.byte	0x08
	.zero		1


	//   ....[5]....
        /*04ac*/ 	.word	0x00000380
        /*04b0*/ 	.word	0x000000ff
        /*04b4*/ 	.word	0x00034848
        /*04b8*/ 	.short	0x0100
        /*04ba*/ 	.byte	0x08
	.zero		1


	//   ....[6]....
        /*04bc*/ 	.word	0x000004b0
        /*04c0*/ 	.word	0x000000ff
        /*04c4*/ 	.word	0x00034850
        /*04c8*/ 	.short	0x0100
        /*04ca*/ 	.byte	0x08
	.zero		1


	//   ....[7]....
        /*04cc*/ 	.word	0x000004c0
        /*04d0*/ 	.word	0x000000ff
        /*04d4*/ 	.word	0x00034860
        /*04d8*/ 	.short	0x0100
        /*04da*/ 	.byte	0x08
	.zero		1


	//   ....[8]....
        /*04dc*/ 	.word	0x000004d0
        /*04e0*/ 	.word	0x000000ff
        /*04e4*/ 	.word	0x00034858
        /*04e8*/ 	.short	0x0100
        /*04ea*/ 	.byte	0x08
	.zero		1


	//   ....[9]....
        /*04ec*/ 	.word	0x000004e0
        /*04f0*/ 	.word	0x000000ff
        /*04f4*/ 	.word	0x00034868
        /*04f8*/ 	.short	0x0100
        /*04fa*/ 	.byte	0x08
	.zero		1


	//   ....[10]....
        /*04fc*/ 	.word	0x000005d0
        /*0500*/ 	.word	0x000000ff
        /*0504*/ 	.word	0x00034870
        /*0508*/ 	.short	0x0100
        /*050a*/ 	.byte	0x06
	.zero		1


	//   ....[11]....
        /*050c*/ 	.word	0x000005e0
        /*0510*/ 	.word	0x000000ff
        /*0514*/ 	.word	0x00034880
        /*0518*/ 	.short	0x0100
        /*051a*/ 	.byte	0x06
	.zero		1


	//   ....[12]....
        /*051c*/ 	.word	0x000005f0
        /*0520*/ 	.word	0x000000ff
        /*0524*/ 	.word	0x00034878
        /*0528*/ 	.short	0x0100
        /*052a*/ 	.byte	0x06
	.zero		1


	//   ....[13]....
        /*052c*/ 	.word	0x00000600
        /*0530*/ 	.word	0x000000ff
        /*0534*/ 	.word	0x00034888
        /*0538*/ 	.short	0x0100
        /*053a*/ 	.byte	0x06
	.zero		1


	//   ....[14]....
        /*053c*/ 	.word	0x00000730
        /*0540*/ 	.word	0x000000ff
        /*0544*/ 	.word	0x00034890
        /*0548*/ 	.short	0x0100
        /*054a*/ 	.byte	0x08
	.zero		1


	//   ....[15]....
        /*054c*/ 	.word	0x00000740
        /*0550*/ 	.word	0x000000ff
        /*0554*/ 	.word	0x000348a0
        /*0558*/ 	.short	0x0100
        /*055a*/ 	.byte	0x08
	.zero		1


	//   ....[16]....
        /*055c*/ 	.word	0x00000750
        /*0560*/ 	.word	0x000000ff
        /*0564*/ 	.word	0x00034898
        /*0568*/ 	.short	0x0100
        /*056a*/ 	.byte	0x08
	.zero		1


	//   ....[17]....
        /*056c*/ 	.word	0x00000760
        /*0570*/ 	.word	0x000000ff
        /*0574*/ 	.word	0x000348a8
        /*0578*/ 	.short	0x0100
        /*057a*/ 	.byte	0x08
	.zero		1


	//   ....[18]....
        /*057c*/ 	.word	0x00000890
        /*0580*/ 	.word	0x000000ff
        /*0584*/ 	.word	0x000348b0
        /*0588*/ 	.short	0x0100
        /*058a*/ 	.byte	0x08
	.zero		1


	//   ....[19]....
        /*058c*/ 	.word	0x000008a0
        /*0590*/ 	.word	0x000000ff
        /*0594*/ 	.word	0x000348c0
        /*0598*/ 	.short	0x0100
        /*059a*/ 	.byte	0x08
	.zero		1


	//   ....[20]....
        /*059c*/ 	.word	0x000008b0
        /*05a0*/ 	.word	0x000000ff
        /*05a4*/ 	.word	0x000348b8
        /*05a8*/ 	.short	0x0100
        /*05aa*/ 	.byte	0x08
	.zero		1


	//   ....[21]....
        /*05ac*/ 	.word	0x000008c0
        /*05b0*/ 	.word	0x000000ff
        /*05b4*/ 	.word	0x000348c8
        /*05b8*/ 	.short	0x0100
        /*05ba*/ 	.byte	0x08
	.zero		1


	//   ....[22]....
        /*05bc*/ 	.word	0x00001150
        /*05c0*/ 	.word	0x000000ff
        /*05c4*/ 	.word	0x00034800
        /*05c8*/ 	.short	0x010a
        /*05ca*/ 	.byte	0x26
	.zero		1


	//   ....[23]....
        /*05cc*/ 	.word	0x000011d0
        /*05d0*/ 	.word	0x00000006
        /*05d4*/ 	.word	0x00034830
        /*05d8*/ 	.short	0x010a
        /*05da*/ 	.byte	0x3f
	.zero		1


	//   ....[24]....
        /*05dc*/ 	.word	0x00001250
        /*05e0*/ 	.word	0x00000006
        /*05e4*/ 	.word	0x00034830
        /*05e8*/ 	.short	0x010a
        /*05ea*/ 	.byte	0x3f
	.zero		1


	//   ....[25]....
        /*05ec*/ 	.word	0x000023b0
        /*05f0*/ 	.word	0x00000006
        /*05f4*/ 	.word	0x00000000
        /*05f8*/ 	.short	0x0101
        /*05fa*/ 	.byte	0x3f
	.zero		1


	//   ....[26]....
        /*05fc*/ 	.word	0x00003970
        /*0600*/ 	.word	0x000000ff
        /*0604*/ 	.word	0x00034830
        /*0608*/ 	.short	0x010a
        /*060a*/ 	.byte	0x07
	.zero		1


	//   ....[27]....
        /*060c*/ 	.word	0x000039b0
        /*0610*/ 	.word	0x000000ff
        /*0614*/ 	.word	0x00034830
        /*0618*/ 	.short	0x010a
        /*061a*/ 	.byte	0x07
	.zero		1


	//   ....[28]....
        /*061c*/ 	.word	0x00004290
        /*0620*/ 	.word	0x000000ff
        /*0624*/ 	.word	0x00034850
        /*0628*/ 	.short	0x010a
        /*062a*/ 	.byte	0x0a
	.zero		1


	//   ....[29]....
        /*062c*/ 	.word	0x000042d0
        /*0630*/ 	.word	0x000000ff
        /*0634*/ 	.word	0x00034850
        /*0638*/ 	.short	0x010a
        /*063a*/ 	.byte	0x0a
	.zero		1


	//   ....[30]....
        /*063c*/ 	.word	0x00005430
        /*0640*/ 	.word	0x0000001b
        /*0644*/ 	.word	0x00000000
        /*0648*/ 	.short	0x0101
        /*064a*/ 	.byte	0x3f
	.zero		1


	//   ....[31]....
        /*064c*/ 	.word	0x000054a0
        /*0650*/ 	.word	0x0000001f
        /*0654*/ 	.word	0x00000000
        /*0658*/ 	.short	0x0101
        /*065a*/ 	.byte	0x3f
	.zero		1


	//   ....[32]....
        /*065c*/ 	.word	0x00005ec0
        /*0660*/ 	.word	0x000000ff
        /*0664*/ 	.word	0x00034850
        /*0668*/ 	.short	0x010a
        /*066a*/ 	.byte	0x0c
	.zero		1


	//   ....[33]....
        /*066c*/ 	.word	0x00005f00
        /*0670*/ 	.word	0x000000ff
        /*0674*/ 	.word	0x00034850
        /*0678*/ 	.short	0x010a
        /*067a*/ 	.byte	0x0c
	.zero		1


	//   ....[34]....
        /*067c*/ 	.word	0x00006bb0
        /*0680*/ 	.word	0x00000013
        /*0684*/ 	.word	0x00000000
        /*0688*/ 	.short	0x0101
        /*068a*/ 	.byte	0x3f
	.zero		1


	//   ....[35]....
        /*068c*/ 	.word	0x000077c0
        /*0690*/ 	.word	0x000000ff
        /*0694*/ 	.word	0x00000000
        /*0698*/ 	.short	0x0101
        /*069a*/ 	.byte	0x04
	.zero		1


	//   ....[36]....
        /*069c*/ 	.word	0x00008700
        /*06a0*/ 	.word	0x00000000
        /*06a4*/ 	.word	0x00034840
        /*06a8*/ 	.short	0x010a
        /*06aa*/ 	.byte	0x3f
	.zero		1


	//   ....[37]....
        /*06ac*/ 	.word	0x00009580
        /*06b0*/ 	.word	0x000000ff
        /*06b4*/ 	.word	0x00034800
        /*06b8*/ 	.short	0x0107
        /*06ba*/ 	.byte	0x24
	.zero		1


	//   ....[38]....
        /*06bc*/ 	.word	0x000095f0
        /*06c0*/ 	.word	0x000000ff
        /*06c4*/ 	.word	0x00034800
        /*06c8*/ 	.short	0x0101
        /*06ca*/ 	.byte	0x24
	.zero		1


	//   ....[39]....
        /*06cc*/ 	.word	0x00009620
        /*06d0*/ 	.word	0x000000ff
        /*06d4*/ 	.word	0x00034820
        /*06d8*/ 	.short	0x010a
        /*06da*/ 	.byte	0x24
	.zero		1


	//   ....[40]....
        /*06dc*/ 	.word	0x00009940
        /*06e0*/ 	.word	0x00000003
        /*06e4*/ 	.word	0x00034840
        /*06e8*/ 	.short	0x010a
        /*06ea*/ 	.byte	0x3f
	.zero		1


	//   ....[41]....
        /*06ec*/ 	.word	0x00009dc0
        /*06f0*/ 	.word	0x00000003
        /*06f4*/ 	.word	0x00000060
        /*06f8*/ 	.short	0x010a
        /*06fa*/ 	.byte	0x3f
	.zero		1


	//   ....[42]....
        /*06fc*/ 	.word	0x0000a410
        /*0700*/ 	.word	0x00000003
        /*0704*/ 	.word	0x00034840
        /*0708*/ 	.short	0x010a
        /*070a*/ 	.byte	0x3f
	.zero		1


	//   ....[43]....
        /*070c*/ 	.word	0x0000a890
        /*0710*/ 	.word	0x00000002
        /*0714*/ 	.word	0x00000060
        /*0718*/ 	.short	0x010a
        /*071a*/ 	.byte	0x3f
	.zero		1


	//   ....[44]....
        /*071c*/ 	.word	0x0000ae20
        /*0720*/ 	.word	0x00000002
        /*0724*/ 	.word	0x00034840
        /*0728*/ 	.short	0x010a
        /*072a*/ 	.byte	0x3f
	.zero		1


	//   ....[45]....
        /*072c*/ 	.word	0x0000b2a0
        /*0730*/ 	.word	0x00000002
        /*0734*/ 	.word	0x00000060
        /*0738*/ 	.short	0x010a
        /*073a*/ 	.byte	0x3f
	.zero		1


	//   ....[46]....
        /*073c*/ 	.word	0x0000b6e0
        /*0740*/ 	.word	0x00000003
        /*0744*/ 	.word	0x00034860
        /*0748*/ 	.short	0x010a
        /*074a*/ 	.byte	0x3f
	.zero		1


	//   ....[47]....
        /*074c*/ 	.word	0x0000bb60
        /*0750*/ 	.word	0x00000000
        /*0754*/ 	.word	0x00034820
        /*0758*/ 	.short	0x010a
        /*075a*/ 	.byte	0x3f
	.zero		1


	//   ....[48]....
        /*075c*/ 	.word	0x0000bd30
        /*0760*/ 	.word	0x00000006
        /*0764*/ 	.word	0x00000000
        /*0768*/ 	.short	0x010a
        /*076a*/ 	.byte	0x3f
	.zero		1


	//   ....[49]....
        /*076c*/ 	.word	0x0000bd80
        /*0770*/ 	.word	0x00000003
        /*0774*/ 	.word	0x00000000
        /*0778*/ 	.short	0x010a
        /*077a*/ 	.byte	0x3f
	.zero		1


	//   ....[50]....
        /*077c*/ 	.word	0x0000bde0
        /*0780*/ 	.word	0x00000012
        /*0784*/ 	.word	0x00000000
        /*0788*/ 	.short	0x010a
        /*078a*/ 	.byte	0x3f
	.zero		1


	//   ....[51]....
        /*078c*/ 	.word	0x0000be10
        /*0790*/ 	.word	0x00000003
        /*0794*/ 	.word	0x00000000
        /*0798*/ 	.short	0x010a
        /*079a*/ 	.byte	0x3f
	.zero		1


	//   ....[52]....
        /*079c*/ 	.word	0x0000be80
        /*07a0*/ 	.word	0x00000003
        /*07a4*/ 	.word	0x00034800
        /*07a8*/ 	.short	0x010a
        /*07aa*/ 	.byte	0x3f
	.zero		1


	//   ....[53]....
        /*07ac*/ 	.word	0x0000bed0
        /*07b0*/ 	.word	0x00000006
        /*07b4*/ 	.word	0x00034830
        /*07b8*/ 	.short	0x010a
        /*07ba*/ 	.byte	0x3f
	.zero		1


	//   ....[54]....
        /*07bc*/ 	.word	0x0000bf30
        /*07c0*/ 	.word	0x00000003
        /*07c4*/ 	.word	0x00034830
        /*07c8*/ 	.short	0x010a
        /*07ca*/ 	.byte	0x3f
	.zero		1


	//   ....[55]....
        /*07cc*/ 	.word	0x0000bf90
        /*07d0*/ 	.word	0x00000003
        /*07d4*/ 	.word	0x00034850
        /*07d8*/ 	.short	0x010a
        /*07da*/ 	.byte	0x3f
	.zero		1


	//   ....[56]....
        /*07dc*/ 	.word	0x0000bff0
        /*07e0*/ 	.word	0x00000005
        /*07e4*/ 	.word	0x00034850
        /*07e8*/ 	.short	0x010a
        /*07ea*/ 	.byte	0x3f
	.zero		1


	//   ....[57]....
        /*07ec*/ 	.word	0x0000c190
        /*07f0*/ 	.word	0x00000000
        /*07f4*/ 	.word	0x00034840
        /*07f8*/ 	.short	0x010a
        /*07fa*/ 	.byte	0x3f
	.zero		1


	//   ....[58]....
        /*07fc*/ 	.word	0x0000cd20
        /*0800*/ 	.word	0x0000000e
        /*0804*/ 	.word	0x00034820
        /*0808*/ 	.short	0x010a
        /*080a*/ 	.byte	0x3f
	.zero		1


	//   ....[59]....
        /*080c*/ 	.word	0x0000cd70
        /*0810*/ 	.word	0x00000003
        /*0814*/ 	.word	0x00034840
        /*0818*/ 	.short	0x010a
        /*081a*/ 	.byte	0x3f
	.zero		1


	//   ....[60]....
        /*081c*/ 	.word	0x0000cdc0
        /*0820*/ 	.word	0x00000003
        /*0824*/ 	.word	0x00000060
        /*0828*/ 	.short	0x010a
        /*082a*/ 	.byte	0x3f
	.zero		1


	//   ....[61]....
        /*082c*/ 	.word	0x0000ce10
        /*0830*/ 	.word	0x00000003
        /*0834*/ 	.word	0x00034840
        /*0838*/ 	.short	0x010a
        /*083a*/ 	.byte	0x3f
	.zero		1


	//   ....[62]....
        /*083c*/ 	.word	0x0000ce60
        /*0840*/ 	.word	0x00000002
        /*0844*/ 	.word	0x00000060
        /*0848*/ 	.short	0x010a
        /*084a*/ 	.byte	0x3f
	.zero		1


	//   ....[63]....
        /*084c*/ 	.word	0x0000ceb0
        /*0850*/ 	.word	0x00000002
        /*0854*/ 	.word	0x00034840
        /*0858*/ 	.short	0x010a
        /*085a*/ 	.byte	0x3f
	.zero		1


	//   ....[64]....
        /*085c*/ 	.word	0x0000cf00
        /*0860*/ 	.word	0x00000002
        /*0864*/ 	.word	0x00000060
        /*0868*/ 	.short	0x010a
        /*086a*/ 	.byte	0x3f
	.zero		1


	//   ....[65]....
        /*086c*/ 	.word	0x0000cf50
        /*0870*/ 	.word	0x00000003
        /*0874*/ 	.word	0x00034860
        /*0878*/ 	.short	0x010a
        /*087a*/ 	.byte	0x3f
	.zero		1


	//   ....[66]....
        /*087c*/ 	.word	0x0000cfa0
        /*0880*/ 	.word	0x00000000
        /*0884*/ 	.word	0x00034820
        /*0888*/ 	.short	0x010a
        /*088a*/ 	.byte	0x3f
	.zero		1


	//   ....[67]....
        /*088c*/ 	.word	0x0000d140
        /*0890*/ 	.word	0x00000006
        /*0894*/ 	.word	0x00000000
        /*0898*/ 	.short	0x010a
        /*089a*/ 	.byte	0x3f
	.zero		1


	//   ....[68]....
        /*089c*/ 	.word	0x0000d190
        /*08a0*/ 	.word	0x00000003
        /*08a4*/ 	.word	0x00000000
        /*08a8*/ 	.short	0x010a
        /*08aa*/ 	.byte	0x3f
	.zero		1


	//   ....[69]....
        /*08ac*/ 	.word	0x0000d1e0
        /*08b0*/ 	.word	0x00000012
        /*08b4*/ 	.word	0x00000000
        /*08b8*/ 	.short	0x010a
        /*08ba*/ 	.byte	0x3f
	.zero		1


	//----- nvinfo : EIATTR_NUM_MBARRIERS
	.align		4
.L_335:
        /*08bc*/ 	.byte	0x03, 0x38
        /*08be*/ 	.short	0x0016


	//----- nvinfo : EIATTR_EXIT_INSTR_OFFSETS
	.align		4
        /*08c0*/ 	.byte	0x04, 0x1c
        /*08c2*/ 	.short	(.L_337 - .L_336)


	//   ....[0]....
.L_336:
        /*08c4*/ 	.word	0x000009e0


	//   ....[1]....
        /*08c8*/ 	.word	0x00007b80


	//   ....[2]....
        /*08cc*/ 	.word	0x0000be60


	//----- nvinfo : EIATTR_MAX_THREADS
	.align		4
.L_337:
        /*08d0*/ 	.byte	0x04, 0x05
        /*08d2*/ 	.short	(.L_339 - .L_338)
.L_338:
        /*08d4*/ 	.word	0x00000180
        /*08d8*/ 	.word	0x00000001
        /*08dc*/ 	.word	0x00000001


	//----- nvinfo : EIATTR_CRS_STACK_SIZE
	.align		4
.L_339:
        /*08e0*/ 	.byte	0x04, 0x1e
        /*08e2*/ 	.short	(.L_341 - .L_340)
.L_340:
        /*08e4*/ 	.word	0x00000000


	//----- nvinfo : EIATTR_CBANK_PARAM_SIZE
	.align		4
.L_341:
        /*08e8*/ 	.byte	0x03, 0x19
        /*08ea*/ 	.short	0x0a70


	//----- nvinfo : EIATTR_PARAM_CBANK
	.align		4
        /*08ec*/ 	.byte	0x04, 0x0a
        /*08ee*/ 	.short	(.L_343 - .L_342)
	.align		4
.L_342:
        /*08f0*/ 	.word	index@(.nv.constant0._ZN7cutlass13device_kernelIN5flash11enable_sm90INS1_16FlashAttnFwdSm90INS1_25CollectiveMainloopFwdSm90ILi2EN4cute5tupleIJNS5_1CILi1EEES8_S8_EEENS6_IJNS7_ILi128EEESA_NS7_ILi192EEEEEELi128ENS_6half_tEfNS_4arch4Sm90ELb0ELb0ELb0ELb0ELb0ELb0ELb0ELb1ELb1ELb1ELb0ELb0EEENS1_21CollectiveEpilogueFwdINS6_IJSA_SA_SA_EEES9_SD_SF_Li256ELb0ELb1ELb0ELb0EEENS1_29StaticPersistentTileSchedulerILb0EEEEEEEEEvNT_6ParamsE)
        /*08f4*/ 	.short	0x0210
        /*08f6*/ 	.short	0x0a70


	//----- nvinfo : EIATTR_SW_WAR
	.align		4
.L_343:
        /*08f8*/ 	.byte	0x04, 0x36
        /*08fa*/ 	.short	(.L_345 - .L_344)
.L_344:
        /*08fc*/ 	.word	0x00000008
.L_345:


//--------------------- .nv.info._ZN7cutlass13device_kernelIN5flash11enable_sm90INS1_16FlashAttnFwdSm90INS1_25CollectiveMainloopFwdSm90ILi2EN4cute5tupleIJNS5_1CILi2EEENS7_ILi1EEES9_EEENS6_IJNS7_ILi128EEESB_NS7_ILi192EEEEEELi128ENS_6half_tEfNS_4arch4Sm90ELb0ELb0ELb0ELb0ELb0ELb0ELb0ELb1ELb1ELb1ELb0ELb0EEENS1_21CollectiveEpilogueFwdINS6_IJSB_SB_SB_EEESA_SE_SG_Li256ELb0ELb1ELb0ELb0EEENS1_29StaticPersistentTileSchedulerILb0EEEEEEEEEvNT_6ParamsE --------------------------
	.section	.nv.info._ZN7cutlass13device_kernelIN5flash11enable_sm90INS1_16FlashAttnFwdSm90INS1_25CollectiveMainloopFwdSm90ILi2EN4cute5tupleIJNS5_1CILi2EEENS7_ILi1EEES9_EEENS6_IJNS7_ILi128EEESB_NS7_ILi192EEEEEELi128ENS_6half_tEfNS_4arch4Sm90ELb0ELb0ELb0ELb0ELb0ELb0ELb0ELb1ELb1ELb1ELb0ELb0EEENS1_21CollectiveEpilogueFwdINS6_IJSB_SB_SB_EEESA_SE_SG_Li256ELb0ELb1ELb0ELb0EEENS1_29StaticPersistentTileSchedulerILb0EEEEEEEEEvNT_6ParamsE,"",@"SHT_CUDA_INFO"
	.sectionflags	@""
	.align	4


	//----- nvinfo : EIATTR_CUDA_API_VERSION
	.align		4
        /*0000*/ 	.byte	0x04, 0x37
        /*0002*/ 	.short	(.L_347 - .L_346)
.L_346:
        /*0004*/ 	.word	0x00000082


	//----- nvinfo : EIATTR_KPARAM_INFO
	.align		4
.L_347:
        /*0008*/ 	.byte	0x04, 0x17
        /*000a*/ 	.short	(.L_349 - .L_348)
.L_348:
        /*000c*/ 	.word	0x00000000
        /*0010*/ 	.short	0x0000
        /*0012*/ 	.short	0x0070
        /*0014*/ 	.byte	0x00, 0xf0, 0x01, 0x28


	//----- nvinfo : EIATTR_SPARSE_MMA_MASK
	.align		4
.L_349:
        /*0018*/ 	.byte	0x03, 0x50
        /*001a*/ 	.short	0x0000


	//----- nvinfo : EIATTR_MAXREG_COUNT
	.align		4
        /*001c*/ 	.byte	0x03, 0x1b
        /*001e*/ 	.short	0x00a8


	//----- nvinfo : EIATTR_NUM_BARRIERS
	.align		4
        /*0020*/ 	.byte	0x02, 0x4c
        /*0022*/ 	.byte	0x09
	.zero		1


	//----- nvinfo : EIATTR_EXTERNS
	.align		4
        /*0024*/ 	.byte	0x04, 0x0f
        /*0026*/ 	.short	(.L_351 - .L_350)


	//   ....[0]....
	.align		4
.L_350:
        /*0028*/ 	.word	index@(__assertfail)


	//----- nvinfo : EIATTR_ANNOTATIONS
	.align		4
.L_351:
        /*002c*/ 	.byte	0x04, 0x55
        /*002e*/ 	.short	(.L_353 - .L_352)


	//   ....[0]....
.L_352:
        /* <DEDUP_REMOVED lines=30> */
        /*0204*/ 	.byte	0xe0, 0xc4, 0x00, 0x00


	//----- nvinfo : EIATTR_MERCURY_ISA_VERSION
	.align		4
.L_353:
        /*0208*/ 	.byte	0x03, 0x5f
        /*020a*/ 	.short	0x0101


	//----- nvinfo : EIATTR_INT_WARP_WIDE_INSTR_OFFSETS
	.align		4
        /*020c*/ 	.byte	0x04, 0x31
        /*020e*/ 	.short	(.L_355 - .L_354)


	//   ....[0]....
.L_354:
        /*0210*/ 	.word	0x00000130


	//   ....[1]....
        /*0214*/ 	.word	0x00000170


	//   ....[2]....
        /*0218*/ 	.word	0x000001e0


	//----- nvinfo : EIATTR_COOP_GROUP_MASK_REGIDS
	.align		4
.L_355:
        /*021c*/ 	.byte	0x04, 0x29
        /*021e*/ 	.short	(.L_357 - .L_356)


	//   ....[0]....
.L_356:
        /*0220*/ 	.word	0xffffffff


	//   ....[1]....
        /*0224*/ 	.word	0xffffffff


	//   ....[2]....
        /*0228*/ 	.word	0xffffffff


	//   ....[3]....
        /*022c*/ 	.word	0xffffffff


	//   ....[4]....
        /*0230*/ 	.word	0xffffffff


	//   ....[5]....
        /*0234*/ 	.word	0xffffffff


	//   ....[6]....
        /*0238*/ 	.word	0xffffffff


	//   ....[7]....
        /*023c*/ 	.word	0xffffffff


	//   ....[8]....
        /*0240*/ 	.word	0xffffffff


	//   ....[9]....
        /*0244*/ 	.word	0xffffffff


	//   ....[10]....
        /*0248*/ 	.word	0xffffffff


	//   ....[11]....
        /*024c*/ 	.word	0xffffffff


	//   ....[12]....
        /*0250*/ 	.word	0xffffffff


	//   ....[13]....
        /*0254*/ 	.word	0xffffffff


	//   ....[14]....
        /*0258*/ 	.word	0xffffffff


	//   ....[15]....
        /*025c*/ 	.word	0xffffffff


	//   ....[16]....
        /*0260*/ 	.word	0xffffffff


	//   ....[17]....
        /*0264*/ 	.word	0xffffffff


	//   ....[18]....
        /*0268*/ 	.word	0xffffffff


	//   ....[19]....
        /*026c*/ 	.word	0xffffffff


	//   ....[20]....
        /*0270*/ 	.word	0xffffffff


	//   ....[21]....
        /*0274*/ 	.word	0xffffffff


	//   ....[22]....
        /*0278*/ 	.word	0xffffffff


	//   ....[23]....
        /*027c*/ 	.word	0xffffffff


	//   ....[24]....
        /*0280*/ 	.word	0xffffffff


	//   ....[25]....
        /*0284*/ 	.word	0xffffffff


	//   ....[26]....
        /*0288*/ 	.word	0xffffffff


	//   ....[27]....
        /*028c*/ 	.word	0xffffffff


	//   ....[28]....
        /*0290*/ 	.word	0xffffffff


	//   ....[29]....
        /*0294*/ 	.word	0xffffffff


	//   ....[30]....
        /*0298*/ 	.word	0xffffffff


	//   ....[31]....
        /*029c*/ 	.word	0xffffffff


	//   ....[32]....
        /*02a0*/ 	.word	0xffffffff


	//   ....[33]....
        /*02a4*/ 	.word	0xffffffff


	//   ....[34]....
        /*02a8*/ 	.word	0xffffffff


	//   ....[35]....
        /*02ac*/ 	.word	0xffffffff


	//   ....[36]....
        /*02b0*/ 	.word	0xffffffff


	//   ....[37]....
        /*02b4*/ 	.word	0xffffffff


	//   ....[38]....
        /*02b8*/ 	.word	0xffffffff


	//   ....[39]....
        /*02bc*/ 	.word	0xffffffff


	//   ....[40]....
        /*02c0*/ 	.word	0xffffffff


	//   ....[41]....
        /*02c4*/ 	.word	0xffffffff


	//   ....[42]....
        /*02c8*/ 	.word	0xffffffff


	//   ....[43]....
        /*02cc*/ 	.word	0xffffffff


	//   ....[44]....
        /*02d0*/ 	.word	0xffffffff


	//   ....[45]....
        /*02d4*/ 	.word	0xffffffff


	//   ....[46]....
        /*02d8*/ 	.word	0xffffffff


	//   ....[47]....
        /*02dc*/ 	.word	0xffffffff


	//   ....[48]....
        /*02e0*/ 	.word	0xffffffff


	//   ....[49]....
        /*02e4*/ 	.word	0xffffffff


	//   ....[50]....
        /*02e8*/ 	.word	0xffffffff


	//   ....[51]....
        /*02ec*/ 	.word	0x0500000f


	//   ....[52]....
        /*02f0*/ 	.word	0x0500000f


	//   ....[53]....
        /*02f4*/ 	.word	0x0500000f


	//   ....[54]....
        /*02f8*/ 	.word	0x0500000f


	//   ....[55]....
        /*02fc*/ 	.word	0x0500000f


	//   ....[56]....
        /*0300*/ 	.word	0x0500000f


	//   ....[57]....
        /*0304*/ 	.word	0x0500000f


	//   ....[58]....
        /*0308*/ 	.word	0x0500000f


	//   ....[59]....
        /*030c*/ 	.word	0x0500000f


	//   ....[60]....
        /*0310*/ 	.word	0x0500000f


	//   ....[61]....
        /*0314*/ 	.word	0x0500000f


	//   ....[62]....
        /*0318*/ 	.word	0x0500000f


	//   ....[63]....
        /*031c*/ 	.word	0x0500000f


	//   ....[64]....
        /*0320*/ 	.word	0x0500000f


	//   ....[65]....
        /*0324*/ 	.word	0x0500000f


	//   ....[66]....
        /*0328*/ 	.word	0x0500000f


	//   ....[67]....
        /*032c*/ 	.word	0x0500000f


	//   ....[68]....
        /*0330*/ 	.word	0x0500000f


	//----- nvinfo : EIATTR_COOP_GROUP_INSTR_OFFSETS
	.align		4
.L_357:
        /*0334*/ 	.byte	0x04, 0x28
        /*0336*/ 	.short	(.L_359 - .L_358)


	//   ....[0]....
.L_358:
        /*0338*/ 	.word	0x00000060


	//   ....[1]....
        /*033c*/ 	.word	0x00000140


	//   ....[2]....
        /*0340*/ 	.word	0x00000190


	//   ....[3]....
        /*0344*/ 	.word	0x000003d0


	//   ....[4]....
        /*0348*/ 	.word	0x00000600


	//   ....[5]....
        /*034c*/ 	.word	0x00000830


	//   ....[6]....
        /*0350*/ 	.word	0x00000ac0


	//   ....[7]....
        /*0354*/ 	.word	0x00000dd0


	//   ....[8]....
        /*0358*/ 	.word	0x000012d0


	//   ....[9]....
        /*035c*/ 	.word	0x00002600


	//   ....[10]....
        /*0360*/ 	.word	0x00002700


	//   ....[11]....
        /*0364*/ 	.word	0x00002d30


	//   ....[12]....
        /*0368*/ 	.word	0x00002dd0


	//   ....[13]....
        /*036c*/ 	.word	0x00004ba0


	//   ....[14]....
        /*0370*/ 	.word	0x00004bb0


	//   ....[15]....
        /*0374*/ 	.word	0x00004be0


	//   ....[16]....
        /*0378*/ 	.word	0x00004c00


	//   ....[17]....
        /*037c*/ 	.word	0x00006110


	//   ....[18]....
        /*0380*/ 	.word	0x00006140


	//   ....[19]....
        /*0384*/ 	.word	0x000061f0


	//   ....[20]....
        /*0388*/ 	.word	0x00006200


	//   ....[21]....
        /*038c*/ 	.word	0x00007370


	//   ....[22]....
        /*0390*/ 	.word	0x000073c0


	//   ....[23]....
        /*0394*/ 	.word	0x00007430


	//   ....[24]....
        /*0398*/ 	.word	0x000074a0


	//   ....[25]....
        /*039c*/ 	.word	0x000079e0


	//   ....[26]....
        /*03a0*/ 	.word	0x00007a10


	//   ....[27]....
        /*03a4*/ 	.word	0x00007ae0


	//   ....[28]....
        /*03a8*/ 	.word	0x00007b00


	//   ....[29]....
        /*03ac*/ 	.word	0x00007bb0


	//   ....[30]....
        /*03b0*/ 	.word	0x00007bd0


	//   ....[31]....
        /*03b4*/ 	.word	0x00007c90


	//   ....[32]....
        /*03b8*/ 	.word	0x00007cd0


	//   ....[33]....
        /*03bc*/ 	.word	0x000087a0


	//   ....[34]....
        /*03c0*/ 	.word	0x000092d0


	//   ....[35]....
        /*03c4*/ 	.word	0x00009300


	//   ....[36]....
        /*03c8*/ 	.word	0x000093f0


	//   ....[37]....
        /*03cc*/ 	.word	0x00009400


	//   ....[38]....
        /*03d0*/ 	.word	0x000094b0


	//   ....[39]....
        /*03d4*/ 	.word	0x000094c0


	//   ....[40]....
        /*03d8*/ 	.word	0x00009570


	//   ....[41]....
        /*03dc*/ 	.word	0x00009580


	//   ....[42]....
        /*03e0*/ 	.word	0x00009630


	//   ....[43]....
        /*03e4*/ 	.word	0x00009640


	//   ....[44]....
        /*03e8*/ 	.word	0x000096f0


	//   ....[45]....
        /*03ec*/ 	.word	0x00009700


	//   ....[46]....
        /*03f0*/ 	.word	0x000097a0


	//   ....[47]....
        /*03f4*/ 	.word	0x000097b0


	//   ....[48]....
        /*03f8*/ 	.word	0x000097c0


	//   ....[49]....
        /*03fc*/ 	.word	0x000097d0


	//   ....[50]....
        /*0400*/ 	.word	0x0000c3f0


	//   ....[51]....
        /*0404*/ 	.word	0x0000c900


	//   ....[52]....
        /*0408*/ 	.word	0x0000ca70


	//   ....[53]....
        /*040c*/ 	.word	0x0000cad0


	//   ....[54]....
        /*0410*/ 	.word	0x0000cb90


	//   ....[55]....
        /*0414*/ 	.word	0x0000ccb0


	//   ....[56]....
        /*0418*/ 	.word	0x0000cd10


	//   ....[57]....
        /*041c*/ 	.word	0x0000ce30


	//   ....[58]....
        /*0420*/ 	.word	0x0000ce90


	//   ....[59]....
        /*0424*/ 	.word	0x0000cfb0


	//   ....[60]....
        /*0428*/ 	.word	0x0000d010


	//   ....[61]....
        /*042c*/ 	.word	0x0000d130


	//   ....[62]....
        /*0430*/ 	.word	0x0000d190


	//   ....[63]....
        /*0434*/ 	.word	0x0000d2b0


	//   ....[64]....
        /*0438*/ 	.word	0x0000d310


	//   ....[65]....
        /*043c*/ 	.word	0x0000d420


	//   ....[66]....
        /*0440*/ 	.word	0x0000d480


	//   ....[67]....
        /*0444*/ 	.word	0x0000d520


	//   ....[68]....
        /*0448*/ 	.word	0x0000d930


	//----- nvinfo : EIATTR_REG_RECONFIG
	.align		4
.L_359:
        /*044c*/ 	.byte	0x01, 0x54
	.zero		2


	//----- nvinfo : EIATTR_SYSCALL_OFFSETS
	.align		4
        /*0450*/ 	.byte	0x04, 0x46
        /*0452*/ 	.short	(.L_361 - .L_360)


	//   ....[0]....
.L_360:
        /*0454*/ 	.word	0x00001670


	//   ....[1]....
        /*0458*/ 	.word	0x000083d0


	//   ....[2]....
        /*045c*/ 	.word	0x00008510


	//   ....[3]....
        /*0460*/ 	.word	0x00008600


	//   ....[4]....
        /*0464*/ 	.word	0x00008e80


	//----- nvinfo : EIATTR_MBARRIER_INSTR_OFFSETS
	.align		4
.L_361:
        /*0468*/ 	.byte	0x04, 0x39
        /*046a*/ 	.short	(.L_363 - .L_362)


	//   ....[0]....
.L_362:
        /*046c*/ 	.word	0x00000270
        /*0470*/ 	.word	0x000000ff
        /*0474*/ 	.word	0x00034800
        /*0478*/ 	.short	0x0100
        /*047a*/ 	.byte	0x08
	.zero		1


	//   ....[1]....
        /*047c*/ 	.word	0x00000280
        /*0480*/ 	.word	0x000000ff
        /*0484*/ 	.word	0x00034820
        /*0488*/ 	.short	0x0100
        /*048a*/ 	.byte	0x08
	.zero		1


	//   ....[2]....
        /*048c*/ 	.word	0x00000370
        /*0490*/ 	.word	0x000000ff
        /*0494*/ 	.word	0x00034830
        /*0498*/ 	.short	0x0100
        /*049a*/ 	.byte	0x08
	.zero		1


	//   ....[3]....
        /*049c*/ 	.word	0x00000380
        /*04a0*/ 	.word	0x000000ff
        /*04a4*/ 	.word	0x00034840
        /*04a8*/ 	.short	0x0100
        /*04aa*/ 	.byte	0x08
	.zero		1


	//   ....[4]....
        /*04ac*/ 	.word	0x00000390
        /*04b0*/ 	.word	0x000000ff
        /*04b4*/ 	.word	0x00034838
        /*04b8*/ 	.short	0x0100
        /*04ba*/ 	.byte	0x08
	.zero		1


	//   ....[5]....
        /*04bc*/ 	.word	0x000003a0
        /*04c0*/ 	.word	0x000000ff
        /*04c4*/ 	.word	0x00034848
        /*04c8*/ 	.short	0x0100
        /*04ca*/ 	.byte	0x08
	.zero		1


	//   ....[6]....
        /*04cc*/ 	.word	0x000005b0
        /*04d0*/ 	.word	0x000000ff
        /*04d4*/ 	.word	0x00034850
        /*04d8*/ 	.short	0x0100
        /*04da*/ 	.byte	0x08
	.zero		1


	//   ....[7]....
        /*04dc*/ 	.word	0x000005c0
        /*04e0*/ 	.word	0x000000ff
        /*04e4*/ 	.word	0x00034860
        /*04e8*/ 	.short	0x0100
        /*04ea*/ 	.byte	0x08
	.zero		1


	//   ....[8]....
        /*04ec*/ 	.word	0x000005d0
        /*04f0*/ 	.word	0x000000ff
        /*04f4*/ 	.word	0x00034858
        /*04f8*/ 	.short	0x0100
        /*04fa*/ 	.byte	0x08
	.zero		1


	//   ....[9]....
        /*04fc*/ 	.word	0x000005e0
        /*0500*/ 	.word	0x000000ff
        /*0504*/ 	.word	0x00034868
        /*0508*/ 	.short	0x0100
        /*050a*/ 	.byte	0x08
	.zero		1


	//   ....[10]....
        /*050c*/ 	.word	0x000007e0
        /*0510*/ 	.word	0x000000ff
        /*0514*/ 	.word	0x00034870
        /*0518*/ 	.short	0x0100
        /*051a*/ 	.byte	0x08
	.zero		1


	//   ....[11]....
        /*051c*/ 	.word	0x000007f0
        /*0520*/ 	.word	0x000000ff
        /*0524*/ 	.word	0x00034880
        /*0528*/ 	.short	0x0100
        /*052a*/ 	.byte	0x08
	.zero		1


	//   ....[12]....
        /*052c*/ 	.word	0x00000800
        /*0530*/ 	.word	0x000000ff
        /*0534*/ 	.word	0x00034878
        /*0538*/ 	.short	0x0100
        /*053a*/ 	.byte	0x08
	.zero		1


	//   ....[13]....
        /*053c*/ 	.word	0x00000810
        /*0540*/ 	.word	0x000000ff
        /*0544*/ 	.word	0x00034888
        /*0548*/ 	.short	0x0100
        /*054a*/ 	.byte	0x08
	.zero		1


	//   ....[14]....
        /*054c*/ 	.word	0x00000a70
        /*0550*/ 	.word	0x000000ff
        /*0554*/ 	.word	0x00034890
        /*0558*/ 	.short	0x0100
        /*055a*/ 	.byte	0x08
	.zero		1


	//   ....[15]....
        /*055c*/ 	.word	0x00000a80
        /*0560*/ 	.word	0x000000ff
        /*0564*/ 	.word	0x000348a0
        /*0568*/ 	.short	0x0100
        /*056a*/ 	.byte	0x08
	.zero		1


	//   ....[16]....
        /*056c*/ 	.word	0x00000a90
        /*0570*/ 	.word	0x000000ff
        /*0574*/ 	.word	0x00034898
        /*0578*/ 	.short	0x0100
        /*057a*/ 	.byte	0x08
	.zero		1


	//   ....[17]....
        /*057c*/ 	.word	0x00000aa0
        /*0580*/ 	.word	0x000000ff
        /*0584*/ 	.word	0x000348a8
        /*0588*/ 	.short	0x0100
        /*058a*/ 	.byte	0x08
	.zero		1


	//   ....[18]....
        /*058c*/ 	.word	0x00000d30
        /*0590*/ 	.word	0x000000ff
        /*0594*/ 	.word	0x000348b0
        /*0598*/ 	.short	0x0100
        /*059a*/ 	.byte	0x08
	.zero		1


	//   ....[19]....
        /*059c*/ 	.word	0x00000d40
        /*05a0*/ 	.word	0x000000ff
        /*05a4*/ 	.word	0x000348c0
        /*05a8*/ 	.short	0x0100
        /*05aa*/ 	.byte	0x08
	.zero		1


	//   ....[20]....
        /*05ac*/ 	.word	0x00000d50
        /*05b0*/ 	.word	0x000000ff
        /*05b4*/ 	.word	0x000348b8
        /*05b8*/ 	.short	0x0100
        /*05ba*/ 	.byte	0x08
	.zero		1


	//   ....[21]....
        /*05bc*/ 	.word	0x00000d60
        /*05c0*/ 	.word	0x000000ff
        /*05c4*/ 	.word	0x000348c8
        /*05c8*/ 	.short	0x0100
        /*05ca*/ 	.byte	0x08
	.zero		1


	//   ....[22]....
        /*05cc*/ 	.word	0x000016b0
        /*05d0*/ 	.word	0x000000ff
        /*05d4*/ 	.word	0x00034800
        /*05d8*/ 	.short	0x010a
        /*05da*/ 	.byte	0x26
	.zero		1


	//   ....[23]....
        /*05dc*/ 	.word	0x00001750
        /*05e0*/ 	.word	0x00000006
        /*05e4*/ 	.word	0x00034830
        /*05e8*/ 	.short	0x010a
        /*05ea*/ 	.byte	0x3f
	.zero		1


	//   ....[24]....
        /*05ec*/ 	.word	0x00001790
        /*05f0*/ 	.word	0x00000006
        /*05f4*/ 	.word	0x00034830
        /*05f8*/ 	.short	0x010a
        /*05fa*/ 	.byte	0x3f
	.zero		1


	//   ....[25]....
        /*05fc*/ 	.word	0x00003380
        /*0600*/ 	.word	0x0000001b
        /*0604*/ 	.word	0x00000000
        /*0608*/ 	.short	0x0101
        /*060a*/ 	.byte	0x3f
	.zero		1


	//   ....[26]....
        /*060c*/ 	.word	0x00003b10
        /*0610*/ 	.word	0x000000ff
        /*0614*/ 	.word	0x00034830
        /*0618*/ 	.short	0x010a
        /*061a*/ 	.byte	0x07
	.zero		1


	//   ....[27]....
        /*061c*/ 	.word	0x00003b50
        /*0620*/ 	.word	0x000000ff
        /*0624*/ 	.word	0x00034830
        /*0628*/ 	.short	0x010a
        /*062a*/ 	.byte	0x07
	.zero		1


	//   ....[28]....
        /*062c*/ 	.word	0x00004430
        /*0630*/ 	.word	0x000000ff
        /*0634*/ 	.word	0x00034850
        /*0638*/ 	.short	0x010a
        /*063a*/ 	.byte	0x0e
	.zero		1


	//   ....[29]....
        /*063c*/ 	.word	0x00004470
        /*0640*/ 	.word	0x000000ff
        /*0644*/ 	.word	0x00034850
        /*0648*/ 	.short	0x010a
        /*064a*/ 	.byte	0x0e
	.zero		1


	//   ....[30]....
        /*064c*/ 	.word	0x00005720
        /*0650*/ 	.word	0x00000007
        /*0654*/ 	.word	0x00000000
        /*0658*/ 	.short	0x0101
        /*065a*/ 	.byte	0x3f
	.zero		1


	//   ....[31]....
        /*065c*/ 	.word	0x00005a10
        /*0660*/ 	.word	0x0000000c
        /*0664*/ 	.word	0x00000000
        /*0668*/ 	.short	0x0101
        /*066a*/ 	.byte	0x3f
	.zero		1


	//   ....[32]....
        /*066c*/ 	.word	0x00006060
        /*0670*/ 	.word	0x000000ff
        /*0674*/ 	.word	0x00034850
        /*0678*/ 	.short	0x010a
        /*067a*/ 	.byte	0x09
	.zero		1


	//   ....[33]....
        /*067c*/ 	.word	0x000060a0
        /*0680*/ 	.word	0x000000ff
        /*0684*/ 	.word	0x00034850
        /*0688*/ 	.short	0x010a
        /*068a*/ 	.byte	0x09
	.zero		1


	//   ....[34]....
        /*068c*/ 	.word	0x00006850
        /*0690*/ 	.word	0x00000000
        /*0694*/ 	.word	0x00000000
        /*0698*/ 	.short	0x0101
        /*069a*/ 	.byte	0x3f
	.zero		1


	//   ....[35]....
        /*069c*/ 	.word	0x000079b0
        /*06a0*/ 	.word	0x000000ff
        /*06a4*/ 	.word	0x00000000
        /*06a8*/ 	.short	0x0101
        /*06aa*/ 	.byte	0x05
	.zero		1


	//   ....[36]....
        /*06ac*/ 	.word	0x00007a20
        /*06b0*/ 	.word	0x000000ff
        /*06b4*/ 	.word	0x00000000
        /*06b8*/ 	.short	0x0101
        /*06ba*/ 	.byte	0x04
	.zero		1


	//   ....[37]....
        /*06bc*/ 	.word	0x000089b0
        /*06c0*/ 	.word	0x00000002
        /*06c4*/ 	.word	0x00034840
        /*06c8*/ 	.short	0x010a
        /*06ca*/ 	.byte	0x3f
	.zero		1


	//   ....[38]....
        /*06cc*/ 	.word	0x00009940
        /*06d0*/ 	.word	0x000000ff
        /*06d4*/ 	.word	0x00034800
        /*06d8*/ 	.short	0x0107
        /*06da*/ 	.byte	0x24
	.zero		1


	//   ....[39]....
        /*06dc*/ 	.word	0x000099b0
        /*06e0*/ 	.word	0x000000ff
        /*06e4*/ 	.word	0x00034800
        /*06e8*/ 	.short	0x0101
        /*06ea*/ 	.byte	0x24
	.zero		1


	//   ....[40]....
        /*06ec*/ 	.word	0x000099d0
        /*06f0*/ 	.word	0x000000ff
        /*06f4*/ 	.word	0x00034820
        /*06f8*/ 	.short	0x010a
        /*06fa*/ 	.byte	0x24
	.zero		1


	//   ....[41]....
        /*06fc*/ 	.word	0x00009ce0
        /*0700*/ 	.word	0x00000003
        /*0704*/ 	.word	0x00034840
        /*0708*/ 	.short	0x010a
        /*070a*/ 	.byte	0x3f
	.zero		1


	//   ....[42]....
        /*070c*/ 	.word	0x0000a220
        /*0710*/ 	.word	0x00000002
        /*0714*/ 	.word	0x00034860
        /*0718*/ 	.short	0x010a
        /*071a*/ 	.byte	0x3f
	.zero		1


	//   ....[43]....
        /*071c*/ 	.word	0x0000a8e0
        /*0720*/ 	.word	0x00000003
        /*0724*/ 	.word	0x00034840
        /*0728*/ 	.short	0x010a
        /*072a*/ 	.byte	0x3f
	.zero		1


	//   ....[44]....
        /*072c*/ 	.word	0x0000ae20
        /*0730*/ 	.word	0x00000002
        /*0734*/ 	.word	0x00034860
        /*0738*/ 	.short	0x010a
        /*073a*/ 	.byte	0x3f
	.zero		1


	//   ....[45]....
        /*073c*/ 	.word	0x0000b440
        /*0740*/ 	.word	0x00000003
        /*0744*/ 	.word	0x00034840
        /*0748*/ 	.short	0x010a
        /*074a*/ 	.byte	0x3f
	.zero		1


	//   ....[46]....
        /*074c*/ 	.word	0x0000b970
        /*0750*/ 	.word	0x00000002
        /*0754*/ 	.word	0x00034860
        /*0758*/ 	.short	0x010a
        /*075a*/ 	.byte	0x3f
	.zero		1


	//   ....[47]....
        /*075c*/ 	.word	0x0000be10
        /*0760*/ 	.word	0x00000000
        /*0764*/ 	.word	0x00034860
        /*0768*/ 	.short	0x010a
        /*076a*/ 	.byte	0x3f
	.zero		1


	//   ....[48]....
        /*076c*/ 	.word	0x0000c370
        /*0770*/ 	.word	0x00000000
        /*0774*/ 	.word	0x00034820
        /*0778*/ 	.short	0x010a
        /*077a*/ 	.byte	0x3f
	.zero		1


	//   ....[49]....
        /*077c*/ 	.word	0x0000c580
        /*0780*/ 	.word	0x00000006
        /*0784*/ 	.word	0x00000000
        /*0788*/ 	.short	0x010a
        /*078a*/ 	.byte	0x3f
	.zero		1


	//   ....[50]....
        /*078c*/ 	.word	0x0000c5b0
        /*0790*/ 	.word	0x00000007
        /*0794*/ 	.word	0x00000000
        /*0798*/ 	.short	0x010a
        /*079a*/ 	.byte	0x3f
	.zero		1


	//   ....[51]....
        /*079c*/ 	.word	0x0000c610
        /*07a0*/ 	.word	0x00000004
        /*07a4*/ 	.word	0x00000000
        /*07a8*/ 	.short	0x010a
        /*07aa*/ 	.byte	0x3f
	.zero		1


	//   ....[52]....
        /*07ac*/ 	.word	0x0000c640
        /*07b0*/ 	.word	0x00000003
        /*07b4*/ 	.word	0x00000000
        /*07b8*/ 	.short	0x010a
        /*07ba*/ 	.byte	0x3f
	.zero		1


	//   ....[53]....
        /*07bc*/ 	.word	0x0000c6b0
        /*07c0*/ 	.word	0x00000003
        /*07c4*/ 	.word	0x00034800
        /*07c8*/ 	.short	0x010a
        /*07ca*/ 	.byte	0x3f
	.zero		1


	//   ....[54]....
        /*07cc*/ 	.word	0x0000c700
        /*07d0*/ 	.word	0x00000006
        /*07d4*/ 	.word	0x00034830
        /*07d8*/ 	.short	0x010a
        /*07da*/ 	.byte	0x3f
	.zero		1


	//   ....[55]....
        /*07dc*/ 	.word	0x0000c760
        /*07e0*/ 	.word	0x00000003
        /*07e4*/ 	.word	0x00034830
        /*07e8*/ 	.short	0x010a
        /*07ea*/ 	.byte	0x3f
	.zero		1


	//   ....[56]....
        /*07ec*/ 	.word	0x0000c7c0
        /*07f0*/ 	.word	0x00000003
        /*07f4*/ 	.word	0x00034850
        /*07f8*/ 	.short	0x010a
        /*07fa*/ 	.byte	0x3f
	.zero		1


	//   ....[57]....
        /*07fc*/ 	.word	0x0000c820
        /*0800*/ 	.word	0x00000005
        /*0804*/ 	.word	0x00034850
        /*0808*/ 	.short	0x010a
        /*080a*/ 	.byte	0x3f
	.zero		1


	//   ....[58]....
        /*080c*/ 	.word	0x0000c9c0
        /*0810*/ 	.word	0x00000002
        /*0814*/ 	.word	0x00034840
        /*0818*/ 	.short	0x010a
        /*081a*/ 	.byte	0x3f
	.zero		1


	//   ....[59]....
        /*081c*/ 	.word	0x0000d5d0
        /*0820*/ 	.word	0x00000003
        /*0824*/ 	.word	0x00034820
        /*0828*/ 	.short	0x010a
        /*082a*/ 	.byte	0x3f
	.zero		1


	//   ....[60]....
        /*082c*/ 	.word	0x0000d620
        /*0830*/ 	.word	0x00000003
        /*0834*/ 	.word	0x00034840
        /*0838*/ 	.short	0x010a
        /*083a*/ 	.byte	0x3f
	.zero		1


	//   ....[61]....
        /*083c*/ 	.word	0x0000d670
        /*0840*/ 	.word	0x00000002
        /*0844*/ 	.word	0x00034860
        /*0848*/ 	.short	0x010a
        /*084a*/ 	.byte	0x3f
	.zero		1


	//   ....[62]....
        /*084c*/ 	.word	0x0000d6c0
        /*0850*/ 	.word	0x00000003
        /*0854*/ 	.word	0x00034840
        /*0858*/ 	.short	0x010a
        /*085a*/ 	.byte	0x3f
	.zero		1


	//   ....[63]....
        /*085c*/ 	.word	0x0000d710
        /*0860*/ 	.word	0x00000002
        /*0864*/ 	.word	0x00034860
        /*0868*/ 	.short	0x010a
        /*086a*/ 	.byte	0x3f
	.zero		1


	//   ....[64]....
        /*086c*/ 	.word	0x0000d760
        /*0870*/ 	.word	0x00000003
        /*0874*/ 	.word	0x00034840
        /*0878*/ 	.short	0x010a
        /*087a*/ 	.byte	0x3f
	.zero		1


	//   ....[65]....
        /*087c*/ 	.word	0x0000d7b0
        /*0880*/ 	.word	0x00000002
        /*0884*/ 	.word	0x00034860
        /*0888*/ 	.short	0x010a
        /*088a*/ 	.byte	0x3f
	.zero		1


	//   ....[66]....
        /*088c*/ 	.word	0x0000d800
        /*0890*/ 	.word	0x00000000
        /*0894*/ 	.word	0x00034860
        /*0898*/ 	.short	0x010a
        /*089a*/ 	.byte	0x3f
	.zero		1


	//   ....[67]....
        /*089c*/ 	.word	0x0000d850
        /*08a0*/ 	.word	0x00000000
        /*08a4*/ 	.word	0x00034820
        /*08a8*/ 	.short	0x010a
        /*08aa*/ 	.byte	0x3f
	.zero		1


	//   ....[68]....
        /*08ac*/ 	.word	0x0000d9f0
        /*08b0*/ 	.word	0x00000006
        /*08b4*/ 	.word	0x00000000
        /*08b8*/ 	.short	0x010a
        /*08ba*/ 	.byte	0x3f
	.zero		1


	//   ....[69]....
        /*08bc*/ 	.word	0x0000da40
        /*08c0*/ 	.word	0x00000007
        /*08c4*/ 	.word	0x00000000
        /*08c8*/ 	.short	0x010a
        /*08ca*/ 	.byte	0x3f
	.zero		1


	//   ....[70]....
        /*08cc*/ 	.word	0x0000da90
        /*08d0*/ 	.word	0x00000004
        /*08d4*/ 	.word	0x00000000
        /*08d8*/ 	.short	0x010a
        /*08da*/ 	.byte	0x3f
	.zero		1


	//----- nvinfo : EIATTR_NUM_MBARRIERS
	.align		4
.L_363:
        /*08dc*/ 	.byte	0x03, 0x38
        /*08de*/ 	.short	0x0016


	//----- nvinfo : EIATTR_EXIT_INSTR_OFFSETS
	.align		4
        /*08e0*/ 	.byte	0x04, 0x1c
        /*08e2*/ 	.short	(.L_365 - .L_364)


	//   ....[0]....
.L_364:
        /*08e4*/ 	.word	0x00000f20


	//   ....[1]....
        /*08e8*/ 	.word	0x00007dc0


	//   ....[2]....
        /*08ec*/ 	.word	0x0000c690


	//----- nvinfo : EIATTR_MAX_THREADS
	.align		4
.L_365:
        /*08f0*/ 	.byte	0x04, 0x05
        /*08f2*/ 	.short	(.L_367 - .L_366)
.L_366:
        /*08f4*/ 	.word	0x00000180
        /*08f8*/ 	.word	0x00000001
        /*08fc*/ 	.word	0x00000001


	//----- nvinfo : EIATTR_CRS_STACK_SIZE
	.align		4
.L_367:
        /*0900*/ 	.byte	0x04, 0x1e
        /*0902*/ 	.short	(.L_369 - .L_368)
.L_368:
        /*0904*/ 	.word	0x00000000


	//----- nvinfo : EIATTR_CBANK_PARAM_SIZE
	.align		4
.L_369:
        /*0908*/ 	.byte	0x03, 0x19
        /*090a*/ 	.short	0x0a70


	//----- nvinfo : EIATTR_PARAM_CBANK
	.align		4
        /*090c*/ 	.byte	0x04, 0x0a
        /*090e*/ 	.short	(.L_371 - .L_370)
	.align		4
.L_370:
        /*0910*/ 	.word	index@(.nv.constant0._ZN7cutlass13device_kernelIN5flash11enable_sm90INS1_16FlashAttnFwdSm90INS1_25CollectiveMainloopFwdSm90ILi2EN4cute5tupleIJNS5_1CILi2EEENS7_ILi1EEES9_EEENS6_IJNS7_ILi128EEESB_NS7_ILi192EEEEEELi128ENS_6half_tEfNS_4arch4Sm90ELb0ELb0ELb0ELb0ELb0ELb0ELb0ELb1ELb1ELb1ELb0ELb0EEENS1_21CollectiveEpilogueFwdINS6_IJSB_SB_SB_EEESA_SE_SG_Li256ELb0ELb1ELb0ELb0EEENS1_29StaticPersistentTileSchedulerILb0EEEEEEEEEvNT_6ParamsE)
        /*0914*/ 	.short	0x0210
        /*0916*/ 	.short	0x0a70


	//----- nvinfo : EIATTR_SW_WAR
	.align		4
.L_371:
        /*0918*/ 	.byte	0x04, 0x36
        /*091a*/ 	.short	(.L_373 - .L_372)
.L_372:
        /*091c*/ 	.word	0x00000008
.L_373:


//--------------------- .nv.info._ZN7cutlass13device_kernelIN5flash11enable_sm90INS1_16FlashAttnFwdSm90INS1_25CollectiveMainloopFwdSm90ILi2EN4cute5tupleIJNS5_1CILi1EEES8_S8_EEENS6_IJNS7_ILi128EEESA_NS7_ILi192EEEEEELi128ENS_6half_tEfNS_4arch4Sm90ELb0ELb0ELb0ELb1ELb0ELb0ELb0ELb1ELb1ELb1ELb0ELb0EEENS1_21CollectiveEpilogueFwdINS6_IJSA_SA_SA_EEES9_SD_SF_Li256ELb1ELb1ELb0ELb0EEENS1_36VarlenDynamicPersistentTileSchedulerILi128ELi128ELi256ELi128ELb0ELb1ELb1ELb0ELb1ELb1EEEEEEEEEvNT_6ParamsE --------------------------
	.section	.nv.info._ZN7cutlass13device_kernelIN5flash11enable_sm90INS1_16FlashAttnFwdSm90INS1_25CollectiveMainloopFwdSm90ILi2EN4cute5tupleIJNS5_1CILi1EEES8_S8_EEENS6_IJNS7_ILi128EEESA_NS7_ILi192EEEEEELi128ENS_6half_tEfNS_4arch4Sm90ELb0ELb0ELb0ELb1ELb0ELb0ELb0ELb1ELb1ELb1ELb0ELb0EEENS1_21CollectiveEpilogueFwdINS6_IJSA_SA_SA_EEES9_SD_SF_Li256ELb1ELb1ELb0ELb0EEENS1_36VarlenDynamicPersistentTileSchedulerILi128ELi128ELi256ELi128ELb0ELb1ELb1ELb0ELb1ELb1EEEEEEEEEvNT_6ParamsE,"",@"SHT_CUDA_INFO"
	.sectionflags	@""
	.align	4


	//----- nvinfo : EIATTR_CUDA_API_VERSION
	.align		4
        /*0000*/ 	.byte	0x04, 0x37
        /*0002*/ 	.short	(.L_375 - .L_374)
.L_374:
        /*0004*/ 	.word	0x00000082


	//----- nvinfo : EIATTR_KPARAM_INFO
	.align		4
.L_375:
        /*0008*/ 	.byte	0x04, 0x17
        /*000a*/ 	.short	(.L_377 - .L_376)
.L_376:
        /*000c*/ 	.word	0x00000000
        /*0010*/ 	.short	0x0000
        /*0012*/ 	.short	0x0070
        /*0014*/ 	.byte	0x00, 0xf0, 0x01, 0x2a


	//----- nvinfo : EIATTR_SPARSE_MMA_MASK
	.align		4
.L_377:
        /*0018*/ 	.byte	0x03, 0x50
        /*001a*/ 	.short	0x0000


	//----- nvinfo : EIATTR_MAXREG_COUNT
	.align		4
        /*001c*/ 	.byte	0x03, 0x1b
        /*001e*/ 	.short	0x00a8


	//----- nvinfo : EIATTR_NUM_BARRIERS
	.align		4
        /*0020*/ 	.byte	0x02, 0x4c
        /*0022*/ 	.byte	0x09
	.zero		1


	//----- nvinfo : EIATTR_EXTERNS
	.align		4
        /*0024*/ 	.byte	0x04, 0x0f
        /*0026*/ 	.short	(.L_379 - .L_378)


	//   ....[0]....
	.align		4
.L_378:
        /*0028*/ 	.word	index@(__assertfail)


	//----- nvinfo : EIATTR_ANNOTATIONS
	.align		4
.L_379:
        /*002c*/ 	.byte	0x04, 0x55
        /*002e*/ 	.short	(.L_381 - .L_380)


	//   ....[0]....
.L_380:
        /* <DEDUP_REMOVED lines=78> */


	//----- nvinfo : EIATTR_MERCURY_ISA_VERSION
	.align		4
.L_381:
        /*04f8*/ 	.byte	0x03, 0x5f
        /*04fa*/ 	.short	0x0101


	//----- nvinfo : EIATTR_UNUSED_LOAD_BYTE_OFFSET
	.align		4
        /*04fc*/ 	.byte	0x04, 0x44
        /*04fe*/ 	.short	(.L_383 - .L_382)


	//   ....[0]....
.L_382:
        /*0500*/ 	.word	0x00000a10
        /*0504*/ 	.word	0x0000fff0


	//   ....[1]....
        /*0508*/ 	.word	0x00006e10
        /*050c*/ 	.word	0x0000fff0


	//----- nvinfo : EIATTR_INT_WARP_WIDE_INSTR_OFFSETS
	.align		4
.L_383:
        /*0510*/ 	.byte	0x04, 0x31
        /*0512*/ 	.short	(.L_385 - .L_384)


	//   ....[0]....
.L_384:
        /*0514*/ 	.word	0x00000130


	//   ....[1]....
        /*0518*/ 	.word	0x00000170


	//   ....[2]....
        /*051c*/ 	.word	0x000001e0


	//   ....[3]....
        /*0520*/ 	.word	0x0000a230


	//   ....[4]....
        /*0524*/ 	.word	0x0000a2d0


	//   ....[5]....
        /*0528*/ 	.word	0x0000dfb0


	//   ....[6]....
        /*052c*/ 	.word	0x0000e020


	//----- nvinfo : EIATTR_COOP_GROUP_MASK_REGIDS
	.align		4
.L_385:
        /*0530*/ 	.byte	0x04, 0x29
        /*0532*/ 	.short	(.L_387 - .L_386)


	//   ....[0]....
.L_386:
        /*0534*/ 	.word	0xffffffff


	//   ....[1]....
        /*0538*/ 	.word	0xffffffff


	//   ....[2]....
        /*053c*/ 	.word	0xffffffff


	//   ....[3]....
        /*0540*/ 	.word	0xffffffff


	//   ....[4]....
        /*0544*/ 	.word	0xffffffff


	//   ....[5]....
        /*0548*/ 	.word	0xffffffff


	//   ....[6]....
        /*054c*/ 	.word	0xffffffff


	//   ....[7]....
        /*0550*/ 	.word	0xffffffff


	//   ....[8]....
        /*0554*/ 	.word	0xffffffff


	//   ....[9]....
        /*0558*/ 	.word	0xffffffff


	//   ....[10]....
        /*055c*/ 	.word	0xffffffff


	//   ....[11]....
        /*0560*/ 	.word	0xffffffff


	//   ....[12]....
        /*0564*/ 	.word	0xffffffff


	//   ....[13]....
        /*0568*/ 	.word	0xffffffff


	//   ....[14]....
        /*056c*/ 	.word	0xffffffff


	//   ....[15]....
        /*0570*/ 	.word	0xffffffff


	//   ....[16]....
        /*0574*/ 	.word	0xffffffff


	//   ....[17]....
        /*0578*/ 	.word	0xffffffff


	//   ....[18]....
        /*057c*/ 	.word	0xffffffff


	//   ....[19]....
        /*0580*/ 	.word	0xffffffff


	//   ....[20]....
        /*0584*/ 	.word	0xffffffff


	//   ....[21]....
        /*0588*/ 	.word	0xffffffff


	//   ....[22]....
        /*058c*/ 	.word	0xffffffff


	//   ....[23]....
        /*0590*/ 	.word	0xffffffff


	//   ....[24]....
        /*0594*/ 	.word	0xffffffff


	//   ....[25]....
        /*0598*/ 	.word	0xffffffff


	//   ....[26]....
        /*059c*/ 	.word	0xffffffff


	//   ....[27]....
        /*05a0*/ 	.word	0xffffffff


	//   ....[28]....
        /*05a4*/ 	.word	0xffffffff


	//   ....[29]....
        /*05a8*/ 	.word	0xffffffff


	//   ....[30]....
        /*05ac*/ 	.word	0xffffffff


	//   ....[31]....
        /*05b0*/ 	.word	0xffffffff


	//   ....[32]....
        /*05b4*/ 	.word	0xffffffff


	//   ....[33]....
        /*05b8*/ 	.word	0xffffffff


	//   ....[34]....
        /*05bc*/ 	.word	0xffffffff


	//   ....[35]....
        /*05c0*/ 	.word	0xffffffff


	//   ....[36]....
        /*05c4*/ 	.word	0xffffffff


	//   ....[37]....
        /*05c8*/ 	.word	0xffffffff


	//   ....[38]....
        /*05cc*/ 	.word	0xffffffff


	//   ....[39]....
        /*05d0*/ 	.word	0xffffffff


	//   ....[40]....
        /*05d4*/ 	.word	0xffffffff


	//   ....[41]....
        /*05d8*/ 	.word	0xffffffff


	//   ....[42]....
        /*05dc*/ 	.word	0xffffffff


	//   ....[43]....
        /*05e0*/ 	.word	0xffffffff


	//   ....[44]....
        /*05e4*/ 	.word	0xffffffff


	//   ....[45]....
        /*05e8*/ 	.word	0xffffffff


	//   ....[46]....
        /*05ec*/ 	.word	0xffffffff


	//   ....[47]....
        /*05f0*/ 	.word	0xffffffff


	//   ....[48]....
        /*05f4*/ 	.word	0xffffffff


	//   ....[49]....
        /*05f8*/ 	.word	0xffffffff


	//   ....[50]....
        /*05fc*/ 	.word	0xffffffff


	//   ....[51]....
        /*0600*/ 	.word	0xffffffff


	//   ....[52]....
        /*0604*/ 	.word	0xffffffff


	//   ....[53]....
        /*0608*/ 	.word	0xffffffff


	//   ....[54]....
        /*060c*/ 	.word	0xffffffff


	//   ....[55]....
        /*0610*/ 	.word	0xffffffff


	//   ....[56]....
        /*0614*/ 	.word	0xffffffff


	//   ....[57]....
        /*0618*/ 	.word	0xffffffff


	//   ....[58]....
        /*061c*/ 	.word	0xffffffff


	//   ....[59]....
        /*0620*/ 	.word	0xffffffff


	//   ....[60]....
        /*0624*/ 	.word	0xffffffff


	//   ....[61]....
        /*0628*/ 	.word	0xffffffff


	//   ....[62]....
        /*062c*/ 	.word	0xffffffff


	//   ....[63]....
        /*0630*/ 	.word	0xffffffff


	//   ....[64]....
        /*0634*/ 	.word	0xffffffff


	//   ....[65]....
        /*0638*/ 	.word	0xffffffff


	//   ....[66]....
        /*063c*/ 	.word	0xffffffff


	//   ....[67]....
        /*0640*/ 	.word	0xffffffff


	//   ....[68]....
        /*0644*/ 	.word	0xffffffff


	//   ....[69]....
        /*0648*/ 	.word	0xffffffff


	//   ....[70]....
        /*064c*/ 	.word	0xffffffff


	//   ....[71]....
        /*0650*/ 	.word	0xffffffff


	//   ....[72]....
        /*0654*/ 	.word	0xffffffff


	//   ....[73]....
        /*0658*/ 	.word	0xffffffff


	//   ....[74]....
        /*065c*/ 	.word	0xffffffff


	//   ....[75]....
        /*0660*/ 	.word	0xffffffff


	//   ....[76]....
        /*0664*/ 	.word	0xffffffff


	//   ....[77]....
        /*0668*/ 	.word	0xffffffff


	//   ....[78]....
        /*066c*/ 	.word	0xffffffff


	//   ....[79]....
        /*0670*/ 	.word	0xffffffff


	//   ....[80]....
        /*0674*/ 	.word	0xffffffff


	//   ....[81]....
        /*0678*/ 	.word	0xffffffff


	//   ....[82]....
        /*067c*/ 	.word	0xffffffff


	//   ....[83]....
        /*0680*/ 	.word	0xffffffff


	//   ....[84]....
        /*0684*/ 	.word	0xffffffff


	//   ....[85]....
        /*0688*/ 	.word	0xffffffff


	//   ....[86]....
        /*068c*/ 	.word	0xffffffff


	//   ....[87]....
        /*0690*/ 	.word	0xffffffff


	//   ....[88]....
        /*0694*/ 	.word	0xffffffff


	//   ....[89]....
        /*0698*/ 	.word	0xffffffff


	//   ....[90]....
        /*069c*/ 	.word	0xffffffff


	//   ....[91]....
        /*06a0*/ 	.word	0x0500000f


	//   ....[92]....
        /*06a4*/ 	.word	0x0500000f


	//   ....[93]....
        /*06a8*/ 	.word	0x0500000f


	//   ....[94]....
        /*06ac*/ 	.word	0x0500000f


	//   ....[95]....
        /*06b0*/ 	.word	0x0500000f


	//   ....[96]....
        /*06b4*/ 	.word	0x0500000f


	//   ....[97]....
        /*06b8*/ 	.word	0x0500000f


	//   ....[98]....
        /*06bc*/ 	.word	0x0500000f


	//   ....[99]....
        /*06c0*/ 	.word	0x0500000f


	//   ....[100]....
        /*06c4*/ 	.word	0x0500000f


	//   ....[101]....
        /*06c8*/ 	.word	0x0500000f


	//   ....[102]....
        /*06cc*/ 	.word	0x0500000f


	//   ....[103]....
        /*06d0*/ 	.word	0x0500000f


	//   ....[104]....
        /*06d4*/ 	.word	0x0500000f


	//   ....[105]....
        /*06d8*/ 	.word	0x0500000f


	//   ....[106]....
        /*06dc*/ 	.word	0x0500000f


	//   ....[107]....
        /*06e0*/ 	.word	0x0500000f


	//   ....[108]....
        /*06e4*/ 	.word	0x0500000f


	//   ....[109]....
        /*06e8*/ 	.word	0x0500000f


	//   ....[110]....
        /*06ec*/ 	.word	0x0500000f


	//   ....[111]....
        /*06f0*/ 	.word	0x0500000f


	//   ....[112]....
        /*06f4*/ 	.word	0x0500000f


	//   ....[113]....
        /*06f8*/ 	.word	0x0500000f


	//   ....[114]....
        /*06fc*/ 	.word	0x0500000f


	//   ....[115]....
        /*0700*/ 	.word	0x0500000f


	//   ....[116]....
        /*0704*/ 	.word	0x0500000f


	//   ....[117]....
        /*0708*/ 	.word	0x0500000f


	//   ....[118]....
        /*070c*/ 	.word	0x0500000f


	//   ....[119]....
        /*0710*/ 	.word	0x0500000f


	//   ....[120]....
        /*0714*/ 	.word	0x0500000f


	//   ....[121]....
        /*0718*/ 	.word	0x0500000f


	//   ....[122]....
        /*071c*/ 	.word	0x0500000f


	//   ....[123]....
        /*0720*/ 	.word	0x0500000f


	//   ....[124]....
        /*0724*/ 	.word	0x0500000f


	//   ....[125]....
        /*0728*/ 	.word	0x0500000f


	//----- nvinfo : EIATTR_COOP_GROUP_INSTR_OFFSETS
	.align		4
.L_387:
        /*072c*/ 	.byte	0x04, 0x28
        /*072e*/ 	.short	(.L_389 - .L_388)


	//   ....[0]....
.L_388:
        /*0730*/ 	.word	0x00000060


	//   ....[1]....
        /*0734*/ 	.word	0x00000140


	//   ....[2]....
        /*0738*/ 	.word	0x00000190


	//   ....[3]....
        /*073c*/ 	.word	0x000003c0


	//   ....[4]....
        /*0740*/ 	.word	0x00000520


	//   ....[5]....
        /*0744*/ 	.word	0x00000640


	//   ....[6]....
        /*0748*/ 	.word	0x000007a0


	//   ....[7]....
        /*074c*/ 	.word	0x00001430


	//   ....[8]....
        /*0750*/ 	.word	0x00002840


	//   ....[9]....
        /*0754*/ 	.word	0x00002940


	//   ....[10]....
        /*0758*/ 	.word	0x00002c60


	//   ....[11]....
        /*075c*/ 	.word	0x00002e10


	//   ....[12]....
        /*0760*/ 	.word	0x00004b30


	//   ....[13]....
        /*0764*/ 	.word	0x00004b60


	//   ....[14]....
        /*0768*/ 	.word	0x00005030


	//   ....[15]....
        /*076c*/ 	.word	0x00005100


	//   ....[16]....
        /*0770*/ 	.word	0x00006410


	//   ....[17]....
        /*0774*/ 	.word	0x00006470


	//   ....[18]....
        /*0778*/ 	.word	0x00006550


	//   ....[19]....
        /*077c*/ 	.word	0x000068a0


	//   ....[20]....
        /*0780*/ 	.word	0x00007a30


	//   ....[21]....
        /*0784*/ 	.word	0x00007a70


	//   ....[22]....
        /*0788*/ 	.word	0x00007aa0


	//   ....[23]....
        /*078c*/ 	.word	0x00007ad0


	//   ....[24]....
        /*0790*/ 	.word	0x00008020


	//   ....[25]....
        /*0794*/ 	.word	0x00008060


	//   ....[26]....
        /*0798*/ 	.word	0x00008130


	//   ....[27]....
        /*079c*/ 	.word	0x00008150


	//   ....[28]....
        /*07a0*/ 	.word	0x00008220


	//   ....[29]....
        /*07a4*/ 	.word	0x00008240


	//   ....[30]....
        /*07a8*/ 	.word	0x00008320


	//   ....[31]....
        /*07ac*/ 	.word	0x00008340


	//   ....[32]....
        /*07b0*/ 	.word	0x00008d10


	//   ....[33]....
        /*07b4*/ 	.word	0x00008d30


	//   ....[34]....
        /*07b8*/ 	.word	0x00008e00


	//   ....[35]....
        /*07bc*/ 	.word	0x00008e20


	//   ....[36]....
        /*07c0*/ 	.word	0x00008ef0


	//   ....[37]....
        /*07c4*/ 	.word	0x00008f10


	//   ....[38]....
        /*07c8*/ 	.word	0x00008ff0


	//   ....[39]....
        /*07cc*/ 	.word	0x00009010


	//   ....[40]....
        /*07d0*/ 	.word	0x00009160


	//   ....[41]....
        /*07d4*/ 	.word	0x00009360


	//   ....[42]....
        /*07d8*/ 	.word	0x00009390


	//   ....[43]....
        /*07dc*/ 	.word	0x000093c0


	//   ....[44]....
        /*07e0*/ 	.word	0x000093f0


	//   ....[45]....
        /*07e4*/ 	.word	0x00009420


	//   ....[46]....
        /*07e8*/ 	.word	0x00009450


	//   ....[47]....
        /*07ec*/ 	.word	0x000095d0


	//   ....[48]....
        /*07f0*/ 	.word	0x00009600


	//   ....[49]....
        /*07f4*/ 	.word	0x00009630


	//   ....[50]....
        /*07f8*/ 	.word	0x00009660


	//   ....[51]....
        /*07fc*/ 	.word	0x00009690


	//   ....[52]....
        /*0800*/ 	.word	0x000096c0


	//   ....[53]....
        /*0804*/ 	.word	0x00009760


	//   ....[54]....
        /*0808*/ 	.word	0x00009790


	//   ....[55]....
        /*080c*/ 	.word	0x00009820


	//   ....[56]....
        /*0810*/ 	.word	0x0000a860


	//   ....[57]....
        /*0814*/ 	.word	0x0000b510


	//   ....[58]....
        /*0818*/ 	.word	0x0000b540


	//   ....[59]....
        /*081c*/ 	.word	0x0000b570


	//   ....[60]....
        /*0820*/ 	.word	0x0000b5b0


	//   ....[61]....
        /*0824*/ 	.word	0x0000b680


	//   ....[62]....
        /*0828*/ 	.word	0x0000b6e0


	//   ....[63]....
        /*082c*/ 	.word	0x0000b780


	//   ....[64]....
        /*0830*/ 	.word	0x0000b790


	//   ....[65]....
        /*0834*/ 	.word	0x0000b830


	//   ....[66]....
        /*0838*/ 	.word	0x0000b840


	//   ....[67]....
        /*083c*/ 	.word	0x0000b8e0


	//   ....[68]....
        /*0840*/ 	.word	0x0000b8f0


	//   ....[69]....
        /*0844*/ 	.word	0x0000b970


	//   ....[70]....
        /*0848*/ 	.word	0x0000b9a0


	//   ....[71]....
        /*084c*/ 	.word	0x0000b9b0


	//   ....[72]....
        /*0850*/ 	.word	0x0000b9d0


	//   ....[73]....
        /*0854*/ 	.word	0x0000e6f0


	//   ....[74]....
        /*0858*/ 	.word	0x0000e750


	//   ....[75]....
        /*085c*/ 	.word	0x0000e780


	//   ....[76]....
        /*0860*/ 	.word	0x0000e7b0


	//   ....[77]....
        /*0864*/ 	.word	0x0000e7e0


	//   ....[78]....
        /*0868*/ 	.word	0x0000e810


	//   ....[79]....
        /*086c*/ 	.word	0x0000e840


	//   ....[80]....
        /*0870*/ 	.word	0x0000e850


	//   ....[81]....
        /*0874*/ 	.word	0x0000e9e0


	//   ....[82]....
        /*0878*/ 	.word	0x0000ea10


	//   ....[83]....
        /*087c*/ 	.word	0x0000ea40


	//   ....[84]....
        /*0880*/ 	.word	0x0000ea70


	//   ....[85]....
        /*0884*/ 	.word	0x0000eaa0


	//   ....[86]....
        /*0888*/ 	.word	0x0000ead0


	//   ....[87]....
        /*088c*/ 	.word	0x0000eb90


	//   ....[88]....
        /*0890*/ 	.word	0x0000ebb0


	//   ....[89]....
        /*0894*/ 	.word	0x0000ec20


	//   ....[90]....
        /*0898*/ 	.word	0x0000f0b0


	//   ....[91]....
        /*089c*/ 	.word	0x0000f5b0


	//   ....[92]....
        /*08a0*/ 	.word	0x0000f730


	//   ....[93]....
        /*08a4*/ 	.word	0x0000f780


	//   ....[94]....
        /*08a8*/ 	.word	0x0000f940


	//   ....[95]....
        /*08ac*/ 	.word	0x0000f990


	//   ....[96]....
        /*08b0*/ 	.word	0x0000fac0


	//   ....[97]....
        /*08b4*/ 	.word	0x0000fb10


	//   ....[98]....
        /*08b8*/ 	.word	0x0000fc50


	//   ....[99]....
        /*08bc*/ 	.word	0x0000fca0


	//   ....[100]....
        /*08c0*/ 	.word	0x0000fdd0


	//   ....[101]....
        /*08c4*/ 	.word	0x0000fe20


	//   ....[102]....
        /*08c8*/ 	.word	0x0000ff50


	//   ....[103]....
        /*08cc*/ 	.word	0x0000ffa0


	//   ....[104]....
        /*08d0*/ 	.word	0x000100c0


	//   ....[105]....
        /*08d4*/ 	.word	0x00010110


	//   ....[106]....
        /*08d8*/ 	.word	0x00010220


	//   ....[107]....
        /*08dc*/ 	.word	0x00010270


	//   ....[108]....
        /*08e0*/ 	.word	0x000105a0


	//   ....[109]....
        /*08e4*/ 	.word	0x00010640


	//   ....[110]....
        /*08e8*/ 	.word	0x00010770


	//   ....[111]....
        /*08ec*/ 	.word	0x000107f0


	//   ....[112]....
        /*08f0*/ 	.word	0x00010870


	//   ....[113]....
        /*08f4*/ 	.word	0x000108f0


	//   ....[114]....
        /*08f8*/ 	.word	0x00010970


	//   ....[115]....
        /*08fc*/ 	.word	0x00010a00


	//   ....[116]....
        /*0900*/ 	.word	0x00010aa0


	//   ....[117]....
        /*0904*/ 	.word	0x00010b40


	//   ....[118]....
        /*0908*/ 	.word	0x00010bc0


	//   ....[119]....
        /*090c*/ 	.word	0x00010c40


	//   ....[120]....
        /*0910*/ 	.word	0x00010cc0


	//   ....[121]....
        /*0914*/ 	.word	0x00010d50


	//   ....[122]....
        /*0918*/ 	.word	0x00010dd0


	//   ....[123]....
        /*091c*/ 	.word	0x00010e70


	//   ....[124]....
        /*0920*/ 	.word	0x00010f00


	//   ....[125]....
        /*0924*/ 	.word	0x00011030


	//----- nvinfo : EIATTR_REG_RECONFIG
	.align		4
.L_389:
        /*0928*/ 	.byte	0x01, 0x54
	.zero		2


	//----- nvinfo : EIATTR_SYSCALL_OFFSETS
	.align		4
        /*092c*/ 	.byte	0x04, 0x46
        /*092e*/ 	.short	(.L_391 - .L_390)


	//   ....[0]....
.L_390:
        /*0930*/ 	.word	0x00001620


	//   ....[1]....
        /*0934*/ 	.word	0x0000a440


	//   ....[2]....
        /*0938*/ 	.word	0x0000a5a0


	//   ....[3]....
        /*093c*/ 	.word	0x0000a6a0


	//   ....[4]....
        /*0940*/ 	.word	0x0000b0e0


	//----- nvinfo : EIATTR_MBARRIER_INSTR_OFFSETS
	.align		4
.L_391:
        /*0944*/ 	.byte	0x04, 0x39
        /*0946*/ 	.short	(.L_393 - .L_392)


	//   ....[0]....
.L_392:
        /*0948*/ 	.word	0x00000270
        /*094c*/ 	.word	0x000000ff
        /*0950*/ 	.word	0x00034800
        /*0954*/ 	.short	0x0100
        /*0956*/ 	.byte	0x08
	.zero		1


	//   ....[1]....
        /*0958*/ 	.word	0x00000280
        /*095c*/ 	.word	0x000000ff
        /*0960*/ 	.word	0x00034820
        /*0964*/ 	.short	0x0100
        /*0966*/ 	.byte	0x08
	.zero		1


	//   ....[2]....
        /*0968*/ 	.word	0x00000370
        /*096c*/ 	.word	0x000000ff
        /*0970*/ 	.word	0x00034830
        /*0974*/ 	.short	0x0100
        /*0976*/ 	.byte	0x08
	.zero		1


	//   ....[3]....
        /*0978*/ 	.word	0x00000380
        /*097c*/ 	.word	0x000000ff
        /*0980*/ 	.word	0x00034840
        /*0984*/ 	.short	0x0100
        /*0986*/ 	.byte	0x08
	.zero		1


	//   ....[4]....
        /*0988*/ 	.word	0x00000390
        /*098c*/ 	.word	0x000000ff
        /*0990*/ 	.word	0x00034838
        /*0994*/ 	.short	0x0100
        /*0996*/ 	.byte	0x08
	.zero		1


	//   ....[5]....
        /*0998*/ 	.word	0x000003a0
        /*099c*/ 	.word	0x000000ff
        /*09a0*/ 	.word	0x00034848
        /*09a4*/ 	.short	0x0100
        /*09a6*/ 	.byte	0x08
	.zero		1


	//   ....[6]....
        /*09a8*/ 	.word	0x000004d0
        /*09ac*/ 	.word	0x000000ff
        /*09b0*/ 	.word	0x00034850
        /*09b4*/ 	.short	0x0100
        /*09b6*/ 	.byte	0x08
	.zero		1


	//   ....[7]....
        /*09b8*/ 	.word	0x000004e0
        /*09bc*/ 	.word	0x000000ff
        /*09c0*/ 	.word	0x00034860
        /*09c4*/ 	.short	0x0100
        /*09c6*/ 	.byte	0x08
	.zero		1


	//   ....[8]....
        /*09c8*/ 	.word	0x000004f0
        /*09cc*/ 	.word	0x000000ff
        /*09d0*/ 	.word	0x00034858
        /*09d4*/ 	.short	0x0100
        /*09d6*/ 	.byte	0x08
	.zero		1


	//   ....[9]....
        /*09d8*/ 	.word	0x00000500
        /*09dc*/ 	.word	0x000000ff
        /*09e0*/ 	.word	0x00034868
        /*09e4*/ 	.short	0x0100
        /*09e6*/ 	.byte	0x08
	.zero		1


	//   ....[10]....
        /*09e8*/ 	.word	0x000005f0
        /*09ec*/ 	.word	0x000000ff
        /*09f0*/ 	.word	0x00034870
        /*09f4*/ 	.short	0x0100
        /*09f6*/ 	.byte	0x06
	.zero		1


	//   ....[11]....
        /*09f8*/ 	.word	0x00000600
        /*09fc*/ 	.word	0x000000ff
        /*0a00*/ 	.word	0x00034880
        /*0a04*/ 	.short	0x0100
        /*0a06*/ 	.byte	0x06
	.zero		1


	//   ....[12]....
        /*0a08*/ 	.word	0x00000610
        /*0a0c*/ 	.word	0x000000ff
        /*0a10*/ 	.word	0x00034878
        /*0a14*/ 	.short	0x0100
        /*0a16*/ 	.byte	0x06
	.zero		1


	//   ....[13]....
        /*0a18*/ 	.word	0x00000620
        /*0a1c*/ 	.word	0x000000ff
        /*0a20*/ 	.word	0x00034888
        /*0a24*/ 	.short	0x0100
        /*0a26*/ 	.byte	0x06
	.zero		1


	//   ....[14]....
        /*0a28*/ 	.word	0x00000750
        /*0a2c*/ 	.word	0x000000ff
        /*0a30*/ 	.word	0x00034890
        /*0a34*/ 	.short	0x0100
        /*0a36*/ 	.byte	0x08
	.zero		1


	//   ....[15]....
        /*0a38*/ 	.word	0x00000760
        /*0a3c*/ 	.word	0x000000ff
        /*0a40*/ 	.word	0x000348a0
        /*0a44*/ 	.short	0x0100
        /*0a46*/ 	.byte	0x08
	.zero		1


	//   ....[16]....
        /*0a48*/ 	.word	0x00000770
        /*0a4c*/ 	.word	0x000000ff
        /*0a50*/ 	.word	0x00034898
        /*0a54*/ 	.short	0x0100
        /*0a56*/ 	.byte	0x08
	.zero		1


	//   ....[17]....
        /*0a58*/ 	.word	0x00000780
        /*0a5c*/ 	.word	0x000000ff
        /*0a60*/ 	.word	0x000348a8
        /*0a64*/ 	.short	0x0100
        /*0a66*/ 	.byte	0x08
	.zero		1


	//   ....[18]....
        /*0a68*/ 	.word	0x000008b0
        /*0a6c*/ 	.word	0x000000ff
        /*0a70*/ 	.word	0x000348b0
        /*0a74*/ 	.short	0x0100
        /*0a76*/ 	.byte	0x08
	.zero		1


	//   ....[19]....
        /*0a78*/ 	.word	0x000008c0
        /*0a7c*/ 	.word	0x000000ff
        /*0a80*/ 	.word	0x000348c0
        /*0a84*/ 	.short	0x0100
        /*0a86*/ 	.byte	0x08
	.zero		1


	//   ....[20]....
        /*0a88*/ 	.word	0x000008d0
        /*0a8c*/ 	.word	0x000000ff
        /*0a90*/ 	.word	0x000348b8
        /*0a94*/ 	.short	0x0100
        /*0a96*/ 	.byte	0x08
	.zero		1


	//   ....[21]....
        /*0a98*/ 	.word	0x000008e0
        /*0a9c*/ 	.word	0x000000ff
        /*0aa0*/ 	.word	0x000348c8
        /*0aa4*/ 	.short	0x0100
        /*0aa6*/ 	.byte	0x08
	.zero		1


	//   ....[22]....
        /*0aa8*/ 	.word	0x000016f0
        /*0aac*/ 	.word	0x00000000
        /*0ab0*/ 	.word	0x00034800
        /*0ab4*/ 	.short	0x010a
        /*0ab6*/ 	.byte	0x3f
	.zero		1


	//   ....[23]....
        /*0ab8*/ 	.word	0x00001760
        /*0abc*/ 	.word	0x00000005
        /*0ac0*/ 	.word	0x00034830
        /*0ac4*/ 	.short	0x010a
        /*0ac6*/ 	.byte	0x3f
	.zero		1


	//   ....[24]....
        /*0ac8*/ 	.word	0x000017d0
        /*0acc*/ 	.word	0x00000005
        /*0ad0*/ 	.word	0x00034830
        /*0ad4*/ 	.short	0x010a
        /*0ad6*/ 	.byte	0x3f
	.zero		1


	//   ....[25]....
        /*0ad8*/ 	.word	0x00002a00
        /*0adc*/ 	.word	0x00000005
        /*0ae0*/ 	.word	0x00000000
        /*0ae4*/ 	.short	0x0101
        /*0ae6*/ 	.byte	0x3f
	.zero		1


	//   ....[26]....
        /*0ae8*/ 	.word	0x00003f10
        /*0aec*/ 	.word	0x000000ff
        /*0af0*/ 	.word	0x00034830
        /*0af4*/ 	.short	0x010a
        /*0af6*/ 	.byte	0x06
	.zero		1


	//   ....[27]....
        /*0af8*/ 	.word	0x00003f50
        /*0afc*/ 	.word	0x000000ff
        /*0b00*/ 	.word	0x00034830
        /*0b04*/ 	.short	0x010a
        /*0b06*/ 	.byte	0x06
	.zero		1


	//   ....[28]....
        /*0b08*/ 	.word	0x000047e0
        /*0b0c*/ 	.word	0x00000008
        /*0b10*/ 	.word	0x00034850
        /*0b14*/ 	.short	0x010a
        /*0b16*/ 	.byte	0x3f
	.zero		1


	//   ....[29]....
        /*0b18*/ 	.word	0x00004820
        /*0b1c*/ 	.word	0x00000008
        /*0b20*/ 	.word	0x00034850
        /*0b24*/ 	.short	0x010a
        /*0b26*/ 	.byte	0x3f
	.zero		1


	//   ....[30]....
        /*0b28*/ 	.word	0x000058e0
        /*0b2c*/ 	.word	0x0000001b
        /*0b30*/ 	.word	0x00000000
        /*0b34*/ 	.short	0x0101
        /*0b36*/ 	.byte	0x3f
	.zero		1


	//   ....[31]....
        /*0b38*/ 	.word	0x000059c0
        /*0b3c*/ 	.word	0x0000001b
        /*0b40*/ 	.word	0x00000000
        /*0b44*/ 	.short	0x0101
        /*0b46*/ 	.byte	0x3f
	.zero		1


	//   ....[32]....
        /*0b48*/ 	.word	0x00006370
        /*0b4c*/ 	.word	0x0000000e
        /*0b50*/ 	.word	0x00034850
        /*0b54*/ 	.short	0x010a
        /*0b56*/ 	.byte	0x3f
	.zero		1


	//   ....[33]....
        /*0b58*/ 	.word	0x000063b0
        /*0b5c*/ 	.word	0x0000000e
        /*0b60*/ 	.word	0x00034850
        /*0b64*/ 	.short	0x010a
        /*0b66*/ 	.byte	0x3f
	.zero		1


	//   ....[34]....
        /*0b68*/ 	.word	0x000069d0
        /*0b6c*/ 	.word	0x00000007
        /*0b70*/ 	.word	0x00000000
        /*0b74*/ 	.short	0x0101
        /*0b76*/ 	.byte	0x3f
	.zero		1


	//   ....[35]....
        /*0b78*/ 	.word	0x00008050
        /*0b7c*/ 	.word	0x00000003
        /*0b80*/ 	.word	0x00000000
        /*0b84*/ 	.short	0x0101
        /*0b86*/ 	.byte	0x3f
	.zero		1


	//   ....[36]....
        /*0b88*/ 	.word	0x0000ab10
        /*0b8c*/ 	.word	0x00000000
        /*0b90*/ 	.word	0x00034840
        /*0b94*/ 	.short	0x010a
        /*0b96*/ 	.byte	0x3f
	.zero		1


	//   ....[37]....
        /*0b98*/ 	.word	0x0000bb70
        /*0b9c*/ 	.word	0x0000000a
        /*0ba0*/ 	.word	0x00034800
        /*0ba4*/ 	.short	0x0107
        /*0ba6*/ 	.byte	0x3f
	.zero		1


	//   ....[38]....
        /*0ba8*/ 	.word	0x0000bc80
        /*0bac*/ 	.word	0x00000002
        /*0bb0*/ 	.word	0x00034800
        /*0bb4*/ 	.short	0x0101
        /*0bb6*/ 	.byte	0x3f
	.zero		1


	//   ....[39]....
        /*0bb8*/ 	.word	0x0000bca0
        /*0bbc*/ 	.word	0x00000002
        /*0bc0*/ 	.word	0x00034820
        /*0bc4*/ 	.short	0x010a
        /*0bc6*/ 	.byte	0x3f
	.zero		1


	//   ....[40]....
        /*0bc8*/ 	.word	0x0000c030
        /*0bcc*/ 	.word	0x00000003
        /*0bd0*/ 	.word	0x00034840
        /*0bd4*/ 	.short	0x010a
        /*0bd6*/ 	.byte	0x3f
	.zero		1


	//   ....[41]....
        /*0bd8*/ 	.word	0x0000c4e0
        /*0bdc*/ 	.word	0x00000003
        /*0be0*/ 	.word	0x00000060
        /*0be4*/ 	.short	0x010a
        /*0be6*/ 	.byte	0x3f
	.zero		1


	//   ....[42]....
        /*0be8*/ 	.word	0x0000cbe0
        /*0bec*/ 	.word	0x00000003
        /*0bf0*/ 	.word	0x00034840
        /*0bf4*/ 	.short	0x010a
        /*0bf6*/ 	.byte	0x3f
	.zero		1


	//   ....[43]....
        /*0bf8*/ 	.word	0x0000d090
        /*0bfc*/ 	.word	0x00000002
        /*0c00*/ 	.word	0x00000060
        /*0c04*/ 	.short	0x010a
        /*0c06*/ 	.byte	0x3f
	.zero		1


	//   ....[44]....
        /*0c08*/ 	.word	0x0000d6c0
        /*0c0c*/ 	.word	0x00000002
        /*0c10*/ 	.word	0x00034840
        /*0c14*/ 	.short	0x010a
        /*0c16*/ 	.byte	0x3f
	.zero		1


	//   ....[45]....
        /*0c18*/ 	.word	0x0000db70
        /*0c1c*/ 	.word	0x00000002
        /*0c20*/ 	.word	0x00000060
        /*0c24*/ 	.short	0x010a
        /*0c26*/ 	.byte	0x3f
	.zero		1


	//   ....[46]....
        /*0c28*/ 	.word	0x0000e130
        /*0c2c*/ 	.word	0x00000000
        /*0c30*/ 	.word	0x00034860
        /*0c34*/ 	.short	0x010a
        /*0c36*/ 	.byte	0x3f
	.zero		1


	//   ....[47]....
        /*0c38*/ 	.word	0x0000f030
        /*0c3c*/ 	.word	0x00000000
        /*0c40*/ 	.word	0x00034820
        /*0c44*/ 	.short	0x010a
        /*0c46*/ 	.byte	0x3f
	.zero		1


	//   ....[48]....
        /*0c48*/ 	.word	0x0000f210
        /*0c4c*/ 	.word	0x00000006
        /*0c50*/ 	.word	0x00000000
        /*0c54*/ 	.short	0x010a
        /*0c56*/ 	.byte	0x3f
	.zero		1


	//   ....[49]....
        /*0c58*/ 	.word	0x0000f280
        /*0c5c*/ 	.word	0x00000007
        /*0c60*/ 	.word	0x00000000
        /*0c64*/ 	.short	0x010a
        /*0c66*/ 	.byte	0x3f
	.zero		1


	//   ....[50]....
        /*0c68*/ 	.word	0x0000f2f0
        /*0c6c*/ 	.word	0x00000004
        /*0c70*/ 	.word	0x00000000
        /*0c74*/ 	.short	0x010a
        /*0c76*/ 	.byte	0x3f
	.zero		1


	//   ....[51]....
        /*0c78*/ 	.word	0x0000f320
        /*0c7c*/ 	.word	0x00000003
        /*0c80*/ 	.word	0x00000000
        /*0c84*/ 	.short	0x010a
        /*0c86*/ 	.byte	0x3f
	.zero		1


	//   ....[52]....
        /*0c88*/ 	.word	0x0000f380
        /*0c8c*/ 	.word	0x00000000
        /*0c90*/ 	.word	0x00034800
        /*0c94*/ 	.short	0x010a
        /*0c96*/ 	.byte	0x3f
	.zero		1


	//   ....[53]....
        /*0c98*/ 	.word	0x0000f3d0
        /*0c9c*/ 	.word	0x00000005
        /*0ca0*/ 	.word	0x00034830
        /*0ca4*/ 	.short	0x010a
        /*0ca6*/ 	.byte	0x3f
	.zero		1


	//   ....[54]....
        /*0ca8*/ 	.word	0x0000f430
        /*0cac*/ 	.word	0x00000004
        /*0cb0*/ 	.word	0x00034830
        /*0cb4*/ 	.short	0x010a
        /*0cb6*/ 	.byte	0x3f
	.zero		1


	//   ....[55]....
        /*0cb8*/ 	.word	0x0000f480
        /*0cbc*/ 	.word	0x00000008
        /*0cc0*/ 	.word	0x00034850
        /*0cc4*/ 	.short	0x010a
        /*0cc6*/ 	.byte	0x3f
	.zero		1


	//   ....[56]....
        /*0cc8*/ 	.word	0x0000f4d0
        /*0ccc*/ 	.word	0x0000000e
        /*0cd0*/ 	.word	0x00034850
        /*0cd4*/ 	.short	0x010a
        /*0cd6*/ 	.byte	0x3f
	.zero		1


	//   ....[57]....
        /*0cd8*/ 	.word	0x0000f670
        /*0cdc*/ 	.word	0x00000000
        /*0ce0*/ 	.word	0x00034840
        /*0ce4*/ 	.short	0x010a
        /*0ce6*/ 	.byte	0x3f
	.zero		1


	//   ....[58]....
        /*0ce8*/ 	.word	0x000102c0
        /*0cec*/ 	.word	0x00000002
        /*0cf0*/ 	.word	0x00034820
        /*0cf4*/ 	.short	0x010a
        /*0cf6*/ 	.byte	0x3f
	.zero		1


	//   ....[59]....
        /*0cf8*/ 	.word	0x00010310
        /*0cfc*/ 	.word	0x00000003
        /*0d00*/ 	.word	0x00034840
        /*0d04*/ 	.short	0x010a
        /*0d06*/ 	.byte	0x3f
	.zero		1


	//   ....[60]....
        /*0d08*/ 	.word	0x00010360
        /*0d0c*/ 	.word	0x00000003
        /*0d10*/ 	.word	0x00000060
        /*0d14*/ 	.short	0x010a
        /*0d16*/ 	.byte	0x3f
	.zero		1


	//   ....[61]....
        /*0d18*/ 	.word	0x000103b0
        /*0d1c*/ 	.word	0x00000003
        /*0d20*/ 	.word	0x00034840
        /*0d24*/ 	.short	0x010a
        /*0d26*/ 	.byte	0x3f
	.zero		1


	//   ....[62]....
        /*0d28*/ 	.word	0x00010400
        /*0d2c*/ 	.word	0x00000002
        /*0d30*/ 	.word	0x00000060
        /*0d34*/ 	.short	0x010a
        /*0d36*/ 	.byte	0x3f
	.zero		1


	//   ....[63]....
        /*0d38*/ 	.word	0x00010450
        /*0d3c*/ 	.word	0x00000002
        /*0d40*/ 	.word	0x00034840
        /*0d44*/ 	.short	0x010a
        /*0d46*/ 	.byte	0x3f
	.zero		1


	//   ....[64]....
        /*0d48*/ 	.word	0x000104a0
        /*0d4c*/ 	.word	0x00000002
        /*0d50*/ 	.word	0x00000060
        /*0d54*/ 	.short	0x010a
        /*0d56*/ 	.byte	0x3f
	.zero		1


	//   ....[65]....
        /*0d58*/ 	.word	0x000104f0
        /*0d5c*/ 	.word	0x00000000
        /*0d60*/ 	.word	0x00034860
        /*0d64*/ 	.short	0x010a
        /*0d66*/ 	.byte	0x3f
	.zero		1


	//   ....[66]....
        /*0d68*/ 	.word	0x00010f50
        /*0d6c*/ 	.word	0x00000000
        /*0d70*/ 	.word	0x00034820
        /*0d74*/ 	.short	0x010a
        /*0d76*/ 	.byte	0x3f
	.zero		1


	//   ....[67]....
        /*0d78*/ 	.word	0x000110f0
        /*0d7c*/ 	.word	0x00000006
        /*0d80*/ 	.word	0x00000000
        /*0d84*/ 	.short	0x010a
        /*0d86*/ 	.byte	0x3f
	.zero		1


	//   ....[68]....
        /*0d88*/ 	.word	0x00011140
        /*0d8c*/ 	.word	0x00000007
        /*0d90*/ 	.word	0x00000000
        /*0d94*/ 	.short	0x010a
        /*0d96*/ 	.byte	0x3f
	.zero		1


	//   ....[69]....
        /*0d98*/ 	.word	0x00011190
        /*0d9c*/ 	.word	0x00000004
        /*0da0*/ 	.word	0x00000000
        /*0da4*/ 	.short	0x010a
        /*0da6*/ 	.byte	0x3f
	.zero		1


	//----- nvinfo : EIATTR_NUM_MBARRIERS
	.align		4
.L_393:
        /*0da8*/ 	.byte	0x03, 0x38
        /*0daa*/ 	.short	0x0016


	//----- nvinfo : EIATTR_EXIT_INSTR_OFFSETS
	.align		4
        /*0dac*/ 	.byte	0x04, 0x1c
        /*0dae*/ 	.short	(.L_395 - .L_394)


	//   ....[0]....
.L_394:
        /*0db0*/ 	.word	0x00000a50


	//   ....[1]....
        /*0db4*/ 	.word	0x00009110


	//   ....[2]....
        /*0db8*/ 	.word	0x0000f370


	//----- nvinfo : EIATTR_MAX_THREADS
	.align		4
.L_395:
        /*0dbc*/ 	.byte	0x04, 0x05
        /*0dbe*/ 	.short	(.L_397 - .L_396)
.L_396:
        /*0dc0*/ 	.word	0x00000180
        /*0dc4*/ 	.word	0x00000001
        /*0dc8*/ 	.word	0x00000001


	//----- nvinfo : EIATTR_CRS_STACK_SIZE
	.align		4
.L_397:
        /*0dcc*/ 	.byte	0x04, 0x1e
        /*0dce*/ 	.short	(.L_399 - .L_398)
.L_398:
        /*0dd0*/ 	.word	0x00000000


	//----- nvinfo : EIATTR_CBANK_PARAM_SIZE
	.align		4
.L_399:
        /*0dd4*/ 	.byte	0x03, 0x19
        /*0dd6*/ 	.short	0x0af0


	//----- nvinfo : EIATTR_PARAM_CBANK
	.align		4
        /*0dd8*/ 	.byte	0x04, 0x0a
        /*0dda*/ 	.short	(.L_401 - .L_400)
	.align		4
.L_400:
        /*0ddc*/ 	.word	index@(.nv.constant0._ZN7cutlass13device_kernelIN5flash11enable_sm90INS1_16FlashAttnFwdSm90INS1_25CollectiveMainloopFwdSm90ILi2EN4cute5tupleIJNS5_1CILi1EEES8_S8_EEENS6_IJNS7_ILi128EEESA_NS7_ILi192EEEEEELi128ENS_6half_tEfNS_4arch4Sm90ELb0ELb0ELb0ELb1ELb0ELb0ELb0ELb1ELb1ELb1ELb0ELb0EEENS1_21CollectiveEpilogueFwdINS6_IJSA_SA_SA_EEES9_SD_SF_Li256ELb1ELb1ELb0ELb0EEENS1_36VarlenDynamicPersistentTileSchedulerILi128ELi128ELi256ELi128ELb0ELb1ELb1ELb0ELb1ELb1EEEEEEEEEvNT_6ParamsE)
        /*0de0*/ 	.short	0x0210
        /*0de2*/ 	.short	0x0af0


	//----- nvinfo : EIATTR_SW_WAR
	.align		4
.L_401:
        /*0de4*/ 	.byte	0x04, 0x36
        /*0de6*/ 	.short	(.L_403 - .L_402)
.L_402:
        /*0de8*/ 	.word	0x00000008
.L_403:


//--------------------- .nv.info._ZN7cutlass13device_kernelIN5flash11enable_sm90INS1_16FlashAttnFwdSm90INS1_25CollectiveMainloopFwdSm90ILi2EN4cute5tupleIJNS5_1CILi1EEES8_S8_EEENS6_IJNS7_ILi128EEESA_NS7_ILi192EEEEEELi128ENS_6half_tEfNS_4arch4Sm90ELb0ELb0ELb0ELb1ELb0ELb1ELb0ELb1ELb1ELb1ELb0ELb0EEENS1_21CollectiveEpilogueFwdINS6_IJSA_SA_SA_EEES9_SD_SF_Li256ELb1ELb1ELb0ELb0EEENS1_36VarlenDynamicPersistentTileSchedulerILi128ELi128ELi256ELi128ELb0ELb1ELb1ELb0ELb1ELb1EEEEEEEEEvNT_6ParamsE --------------------------
	.section	.nv.info._ZN7cutlass13device_kernelIN5flash11enable_sm90INS1_16FlashAttnFwdSm90INS1_25CollectiveMainloopFwdSm90ILi2EN4cute5tupleIJNS5_1CILi1EEES8_S8_EEENS6_IJNS7_ILi128EEESA_NS7_ILi192EEEEEELi128ENS_6half_tEfNS_4arch4Sm90ELb0ELb0ELb0ELb1ELb0ELb1ELb0ELb1ELb1ELb1ELb0ELb0EEENS1_21CollectiveEpilogueFwdINS6_IJSA_SA_SA_EEES9_SD_SF_Li256ELb1ELb1ELb0ELb0EEENS1_36VarlenDynamicPersistentTileSchedulerILi128ELi128ELi256ELi128ELb0ELb1ELb1ELb0ELb1ELb1EEEEEEEEEvNT_6ParamsE,"",@"SHT_CUDA_INFO"
	.sectionflags	@""
	.align	4


	//----- nvinfo : EIATTR_CUDA_API_VERSION
	.align		4
        /*0000*/ 	.byte	0x04, 0x37
        /*0002*/ 	.short	(.L_405 - .L_404)
.L_404:
        /*0004*/ 	.word	0x00000082


	//----- nvinfo : EIATTR_KPARAM_INFO
	.align		4
.L_405:
        /*0008*/ 	.byte	0x04, 0x17
        /*000a*/ 	.short	(.L_407 - .L_406)
.L_406:
        /*000c*/ 	.word	0x00000000
        /*0010*/ 	.short	0x0000
        /*0012*/ 	.short	0x0070
        /*0014*/ 	.byte	0x00, 0xf0, 0x01, 0x2a


	//----- nvinfo : EIATTR_SPARSE_MMA_MASK
	.align		4
.L_407:
        /*0018*/ 	.byte	0x03, 0x50
        /*001a*/ 	.short	0x0000


	//----- nvinfo : EIATTR_MAXREG_COUNT
	.align		4
        /*001c*/ 	.byte	0x03, 0x1b
        /*001e*/ 	.short	0x00a8


	//----- nvinfo : EIATTR_NUM_BARRIERS
	.align		4
        /*0020*/ 	.byte	0x02, 0x4c
        /*0022*/ 	.byte	0x10
	.zero		1


	//----- nvinfo : EIATTR_EXTERNS
	.align		4
        /*0024*/ 	.byte	0x04, 0x0f
        /*0026*/ 	.short	(.L_409 - .L_408)


	//   ....[0]....
	.align		4
.L_408:
        /*0028*/ 	.word	index@(__assertfail)


	//----- nvinfo : EIATTR_ANNOTATIONS
	.align		4
.L_409:
        /*002c*/ 	.byte	0x04, 0x55
        /*002e*/ 	.short	(.L_411 - .L_410)


	//   ....[0]....
.L_410:
        /* <DEDUP_REMOVED lines=120> */


	//----- nvinfo : EIATTR_MERCURY_ISA_VERSION
	.align		4
.L_411:
        /*07a0*/ 	.byte	0x03, 0x5f
        /*07a2*/ 	.short	0x0101


	//----- nvinfo : EIATTR_UNUSED_LOAD_BYTE_OFFSET
	.align		4
        /*07a4*/ 	.byte	0x04, 0x44
        /*07a6*/ 	.short	(.L_413 - .L_412)


	//   ....[0]....
.L_412:
        /*07a8*/ 	.word	0x00000a90
        /*07ac*/ 	.word	0x0000fff0


	//   ....[1]....
        /*07b0*/ 	.word	0x00015ff0
        /*07b4*/ 	.word	0x0000fff0


	//----- nvinfo : EIATTR_INT_WARP_WIDE_INSTR_OFFSETS
	.align		4
.L_413:
        /*07b8*/ 	.byte	0x04, 0x31
        /*07ba*/ 	.short	(.L_415 - .L_414)


	//   ....[0]....
.L_414:
        /*07bc*/ 	.word	0x00000190


	//   ....[1]....
        /*07c0*/ 	.word	0x000001d0


	//   ....[2]....
        /*07c4*/ 	.word	0x00000240


	//   ....[3]....
        /*07c8*/ 	.word	0x0001a620


	//   ....[4]....
        /*07cc*/ 	.word	0x0001a6b0


	//   ....[5]....
        /*07d0*/ 	.word	0x0001e380


	//   ....[6]....
        /*07d4*/ 	.word	0x0001e3e0


	//----- nvinfo : EIATTR_COOP_GROUP_MASK_REGIDS
	.align		4
.L_415:
        /*07d8*/ 	.byte	0x04, 0x29
        /*07da*/ 	.short	(.L_417 - .L_416)


	//   ....[0]....
.L_416:
        /*07dc*/ 	.word	0xffffffff


	//   ....[1]....
        /*07e0*/ 	.word	0xffffffff


	//   ....[2]....
        /*07e4*/ 	.word	0xffffffff


	//   ....[3]....
        /*07e8*/ 	.word	0xffffffff


	//   ....[4]....
        /*07ec*/ 	.word	0xffffffff


	//   ....[5]....
        /*07f0*/ 	.word	0xffffffff


	//   ....[6]....
        /*07f4*/ 	.word	0xffffffff


	//   ....[7]....
        /*07f8*/ 	.word	0xffffffff


	//   ....[8]....
        /*07fc*/ 	.word	0xffffffff


	//   ....[9]....
        /*0800*/ 	.word	0xffffffff


	//   ....[10]....
        /*0804*/ 	.word	0xffffffff


	//   ....[11]....
        /*0808*/ 	.word	0xffffffff


	//   ....[12]....
        /*080c*/ 	.word	0xffffffff


	//   ....[13]....
        /*0810*/ 	.word	0xffffffff


	//   ....[14]....
        /*0814*/ 	.word	0xffffffff


	//   ....[15]....
        /*0818*/ 	.word	0xffffffff


	//   ....[16]....
        /*081c*/ 	.word	0xffffffff


	//   ....[17]....
        /*0820*/ 	.word	0xffffffff


	//   ....[18]....
        /*0824*/ 	.word	0xffffffff


	//   ....[19]....
        /*0828*/ 	.word	0xffffffff


	//   ....[20]....
        /*082c*/ 	.word	0xffffffff


	//   ....[21]....
        /*0830*/ 	.word	0xffffffff


	//   ....[22]....
        /*0834*/ 	.word	0xffffffff


	//   ....[23]....
        /*0838*/ 	.word	0xffffffff


	//   ....[24]....
        /*083c*/ 	.word	0xffffffff


	//   ....[25]....
        /*0840*/ 	.word	0xffffffff


	//   ....[26]....
        /*0844*/ 	.word	0xffffffff


	//   ....[27]....
        /*0848*/ 	.word	0xffffffff


	//   ....[28]....
        /*084c*/ 	.word	0xffffffff


	//   ....[29]....
        /*0850*/ 	.word	0xffffffff


	//   ....[30]....
        /*0854*/ 	.word	0xffffffff


	//   ....[31]....
        /*0858*/ 	.word	0xffffffff


	//   ....[32]....
        /*085c*/ 	.word	0xffffffff


	//   ....[33]....
        /*0860*/ 	.word	0xffffffff


	//   ....[34]....
        /*0864*/ 	.word	0xffffffff


	//   ....[35]....
        /*0868*/ 	.word	0xffffffff


	//   ....[36]....
        /*086c*/ 	.word	0xffffffff


	//   ....[37]....
        /*0870*/ 	.word	0xffffffff


	//   ....[38]....
        /*0874*/ 	.word	0xffffffff


	//   ....[39]....
        /*0878*/ 	.word	0xffffffff


	//   ....[40]....
        /*087c*/ 	.word	0xffffffff


	//   ....[41]....
        /*0880*/ 	.word	0xffffffff


	//   ....[42]....
        /*0884*/ 	.word	0xffffffff


	//   ....[43]....
        /*0888*/ 	.word	0xffffffff


	//   ....[44]....
        /*088c*/ 	.word	0xffffffff


	//   ....[45]....
        /*0890*/ 	.word	0xffffffff


	//   ....[46]....
        /*0894*/ 	.word	0xffffffff


	//   ....[47]....
        /*0898*/ 	.word	0xffffffff


	//   ....[48]....
        /*089c*/ 	.word	0xffffffff


	//   ....[49]....
        /*08a0*/ 	.word	0xffffffff


	//   ....[50]....
        /*08a4*/ 	.word	0xffffffff


	//   ....[51]....
        /*08a8*/ 	.word	0xffffffff


	//   ....[52]....
        /*08ac*/ 	.word	0xffffffff


	//   ....[53]....
        /*08b0*/ 	.word	0xffffffff


	//   ....[54]....
        /*08b4*/ 	.word	0xffffffff


	//   ....[55]....
        /*08b8*/ 	.word	0xffffffff


	//   ....[56]....
        /*08bc*/ 	.word	0xffffffff


	//   ....[57]....
        /*08c0*/ 	.word	0xffffffff


	//   ....[58]....
        /*08c4*/ 	.word	0xffffffff


	//   ....[59]....
        /*08c8*/ 	.word	0xffffffff


	//   ....[60]....
        /*08cc*/ 	.word	0xffffffff


	//   ....[61]....
        /*08d0*/ 	.word	0xffffffff


	//   ....[62]....
        /*08d4*/ 	.word	0xffffffff


	//   ....[63]....
        /*08d8*/ 	.word	0xffffffff


	//   ....[64]....
        /*08dc*/ 	.word	0xffffffff


	//   ....[65]....
        /*08e0*/ 	.word	0xffffffff


	//   ....[66]....
        /*08e4*/ 	.word	0xffffffff


	//   ....[67]....
        /*08e8*/ 	.word	0xffffffff


	//   ....[68]....
        /*08ec*/ 	.word	0xffffffff


	//   ....[69]....
        /*08f0*/ 	.word	0xffffffff


	//   ....[70]....
        /*08f4*/ 	.word	0xffffffff


	//   ....[71]....
        /*08f8*/ 	.word	0xffffffff


	//   ....[72]....
        /*08fc*/ 	.word	0xffffffff


	//   ....[73]....
        /*0900*/ 	.word	0xffffffff


	//   ....[74]....
        /*0904*/ 	.word	0xffffffff


	//   ....[75]....
        /*0908*/ 	.word	0xffffffff


	//   ....[76]....
        /*090c*/ 	.word	0xffffffff


	//   ....[77]....
        /*0910*/ 	.word	0xffffffff


	//   ....[78]....
        /*0914*/ 	.word	0xffffffff


	//   ....[79]....
        /*0918*/ 	.word	0xffffffff


	//   ....[80]....
        /*091c*/ 	.word	0xffffffff


	//   ....[81]....
        /*0920*/ 	.word	0xffffffff


	//   ....[82]....
        /*0924*/ 	.word	0xffffffff


	//   ....[83]....
        /*0928*/ 	.word	0xffffffff


	//   ....[84]....
        /*092c*/ 	.word	0xffffffff


	//   ....[85]....
        /*0930*/ 	.word	0xffffffff


	//   ....[86]....
        /*0934*/ 	.word	0xffffffff


	//   ....[87]....
        /*0938*/ 	.word	0xffffffff


	//   ....[88]....
        /*093c*/ 	.word	0xffffffff


	//   ....[89]....
        /*0940*/ 	.word	0xffffffff


	//   ....[90]....
        /*0944*/ 	.word	0xffffffff


	//   ....[91]....
        /*0948*/ 	.word	0xffffffff


	//   ....[92]....
        /*094c*/ 	.word	0xffffffff


	//   ....[93]....
        /*0950*/ 	.word	0xffffffff


	//   ....[94]....
        /*0954*/ 	.word	0xffffffff


	//   ....[95]....
        /*0958*/ 	.word	0xffffffff


	//   ....[96]....
        /*095c*/ 	.word	0xffffffff


	//   ....[97]....
        /*0960*/ 	.word	0xffffffff


	//   ....[98]....
        /*0964*/ 	.word	0xffffffff


	//   ....[99]....
        /*0968*/ 	.word	0xffffffff


	//   ....[100]....
        /*096c*/ 	.word	0x0500000f


	//   ....[101]....
        /*0970*/ 	.word	0x0500000f


	//   ....[102]....
        /*0974*/ 	.word	0x0500000f


	//   ....[103]....
        /*0978*/ 	.word	0x0500000f


	//   ....[104]....
        /*097c*/ 	.word	0x0500000f


	//   ....[105]....
        /*0980*/ 	.word	0x0500000f


	//   ....[106]....
        /*0984*/ 	.word	0x0500000f


	//   ....[107]....
        /*0988*/ 	.word	0x0500000f


	//   ....[108]....
        /*098c*/ 	.word	0x0500000f


	//   ....[109]....
        /*0990*/ 	.word	0x0500000f


	//   ....[110]....
        /*0994*/ 	.word	0x0500000f


	//   ....[111]....
        /*0998*/ 	.word	0x0500000f


	//   ....[112]....
        /*099c*/ 	.word	0x0500000f


	//   ....[113]....
        /*09a0*/ 	.word	0x0500000f


	//   ....[114]....
        /*09a4*/ 	.word	0x0500000f


	//   ....[115]....
        /*09a8*/ 	.word	0x0500000f


	//   ....[116]....
        /*09ac*/ 	.word	0x0500000f


	//   ....[117]....
        /*09b0*/ 	.word	0x0500000f


	//   ....[118]....
        /*09b4*/ 	.word	0x0500000f


	//   ....[119]....
        /*09b8*/ 	.word	0x0500000f


	//   ....[120]....
        /*09bc*/ 	.word	0x0500000f


	//   ....[121]....
        /*09c0*/ 	.word	0x0500000f


	//   ....[122]....
        /*09c4*/ 	.word	0x0500000f


	//   ....[123]....
        /*09c8*/ 	.word	0x0500000f


	//   ....[124]....
        /*09cc*/ 	.word	0x0500000f


	//   ....[125]....
        /*09d0*/ 	.word	0x0500000f


	//   ....[126]....
        /*09d4*/ 	.word	0x0500000f


	//   ....[127]....
        /*09d8*/ 	.word	0x0500000f


	//   ....[128]....
        /*09dc*/ 	.word	0x0500000f


	//   ....[129]....
        /*09e0*/ 	.word	0x0500000f


	//   ....[130]....
        /*09e4*/ 	.word	0x0500000f


	//   ....[131]....
        /*09e8*/ 	.word	0x0500000f


	//   ....[132]....
        /*09ec*/ 	.word	0x0500000f


	//   ....[133]....
        /*09f0*/ 	.word	0x0500000f


	//   ....[134]....
        /*09f4*/ 	.word	0x0500000f


	//   ....[135]....
        /*09f8*/ 	.word	0x0500000f


	//   ....[136]....
        /*09fc*/ 	.word	0x0500000f


	//   ....[137]....
        /*0a00*/ 	.word	0x0500000f


	//   ....[138]....
        /*0a04*/ 	.word	0x0500000f


	//   ....[139]....
        /*0a08*/ 	.word	0x0500000f


	//   ....[140]....
        /*0a0c*/ 	.word	0x0500000f


	//   ....[141]....
        /*0a10*/ 	.word	0x0500000f


	//   ....[142]....
        /*0a14*/ 	.word	0x0500000f


	//   ....[143]....
        /*0a18*/ 	.word	0x0500000f


	//----- nvinfo : EIATTR_COOP_GROUP_INSTR_OFFSETS
	.align		4
.L_417:
        /*0a1c*/ 	.byte	0x04, 0x28
        /*0a1e*/ 	.short	(.L_419 - .L_418)


	//   ....[0]....
.L_418:
        /*0a20*/ 	.word	0x00000070


	//   ....[1]....
        /*0a24*/ 	.word	0x000001a0


	//   ....[2]....
        /*0a28*/ 	.word	0x000001f0


	//   ....[3]....
        /*0a2c*/ 	.word	0x00000420


	//   ....[4]....
        /*0a30*/ 	.word	0x00000580


	//   ....[5]....
        /*0a34*/ 	.word	0x000006a0


	//   ....[6]....
        /*0a38*/ 	.word	0x00000800


	//   ....[7]....
        /*0a3c*/ 	.word	0x0000a590


	//   ....[8]....
        /*0a40*/ 	.word	0x0000ab00


	//   ....[9]....
        /*0a44*/ 	.word	0x0000ab10


	//   ....[10]....
        /*0a48*/ 	.word	0x0000ab20


	//   ....[11]....
        /*0a4c*/ 	.word	0x0000ab30


	//   ....[12]....
        /*0a50*/ 	.word	0x0000d580


	//   ....[13]....
        /*0a54*/ 	.word	0x0000d590


	//   ....[14]....
        /*0a58*/ 	.word	0x0000d5a0


	//   ....[15]....
        /*0a5c*/ 	.word	0x0000d5b0


	//   ....[16]....
        /*0a60*/ 	.word	0x000115f0


	//   ....[17]....
        /*0a64*/ 	.word	0x000116d0


	//   ....[18]....
        /*0a68*/ 	.word	0x00011c90


	//   ....[19]....
        /*0a6c*/ 	.word	0x00011d10


	//   ....[20]....
        /*0a70*/ 	.word	0x00013c80


	//   ....[21]....
        /*0a74*/ 	.word	0x00013d70


	//   ....[22]....
        /*0a78*/ 	.word	0x00014410


	//   ....[23]....
        /*0a7c*/ 	.word	0x00014430


	//   ....[24]....
        /*0a80*/ 	.word	0x00015620


	//   ....[25]....
        /*0a84*/ 	.word	0x00015960


	//   ....[26]....
        /*0a88*/ 	.word	0x00015990


	//   ....[27]....
        /*0a8c*/ 	.word	0x000159b0


	//   ....[28]....
        /*0a90*/ 	.word	0x00016a20


	//   ....[29]....
        /*0a94*/ 	.word	0x00016a60


	//   ....[30]....
        /*0a98*/ 	.word	0x00016aa0


	//   ....[31]....
        /*0a9c*/ 	.word	0x00016ad0


	//   ....[32]....
        /*0aa0*/ 	.word	0x00017060


	//   ....[33]....
        /*0aa4*/ 	.word	0x00017090


	//   ....[34]....
        /*0aa8*/ 	.word	0x00017150


	//   ....[35]....
        /*0aac*/ 	.word	0x00017170


	//   ....[36]....
        /*0ab0*/ 	.word	0x00017230


	//   ....[37]....
        /*0ab4*/ 	.word	0x00017250


	//   ....[38]....
        /*0ab8*/ 	.word	0x00017320


	//   ....[39]....
        /*0abc*/ 	.word	0x00017340


	//   ....[40]....
        /*0ac0*/ 	.word	0x00017b80


	//   ....[41]....
        /*0ac4*/ 	.word	0x00017b90


	//   ....[42]....
        /*0ac8*/ 	.word	0x00017c50


	//   ....[43]....
        /*0acc*/ 	.word	0x00017c70


	//   ....[44]....
        /*0ad0*/ 	.word	0x00017d30


	//   ....[45]....
        /*0ad4*/ 	.word	0x00017d50


	//   ....[46]....
        /*0ad8*/ 	.word	0x00017e20


	//   ....[47]....
        /*0adc*/ 	.word	0x00017e40


	//   ....[48]....
        /*0ae0*/ 	.word	0x00017f90


	//   ....[49]....
        /*0ae4*/ 	.word	0x00018160


	//   ....[50]....
        /*0ae8*/ 	.word	0x00018190


	//   ....[51]....
        /*0aec*/ 	.word	0x000181c0


	//   ....[52]....
        /*0af0*/ 	.word	0x000181f0


	//   ....[53]....
        /*0af4*/ 	.word	0x00018220


	//   ....[54]....
        /*0af8*/ 	.word	0x00018250


	//   ....[55]....
        /*0afc*/ 	.word	0x000183c0


	//   ....[56]....
        /*0b00*/ 	.word	0x000183f0


	//   ....[57]....
        /*0b04*/ 	.word	0x00018420


	//   ....[58]....
        /*0b08*/ 	.word	0x00018450


	//   ....[59]....
        /*0b0c*/ 	.word	0x00018480


	//   ....[60]....
        /*0b10*/ 	.word	0x000184b0


	//   ....[61]....
        /*0b14*/ 	.word	0x00018540


	//   ....[62]....
        /*0b18*/ 	.word	0x00018570


	//   ....[63]....
        /*0b1c*/ 	.word	0x00018600


	//   ....[64]....
        /*0b20*/ 	.word	0x00019230


	//   ....[65]....
        /*0b24*/ 	.word	0x0001ac30


	//   ....[66]....
        /*0b28*/ 	.word	0x0001b900


	//   ....[67]....
        /*0b2c*/ 	.word	0x0001b920


	//   ....[68]....
        /*0b30*/ 	.word	0x0001b9d0


	//   ....[69]....
        /*0b34*/ 	.word	0x0001b9e0


	//   ....[70]....
        /*0b38*/ 	.word	0x0001ba80


	//   ....[71]....
        /*0b3c*/ 	.word	0x0001ba90


	//   ....[72]....
        /*0b40*/ 	.word	0x0001bb30


	//   ....[73]....
        /*0b44*/ 	.word	0x0001bb40


	//   ....[74]....
        /*0b48*/ 	.word	0x0001bbe0


	//   ....[75]....
        /*0b4c*/ 	.word	0x0001bbf0


	//   ....[76]....
        /*0b50*/ 	.word	0x0001bc90


	//   ....[77]....
        /*0b54*/ 	.word	0x0001bca0


	//   ....[78]....
        /*0b58*/ 	.word	0x0001bd40


	//   ....[79]....
        /*0b5c*/ 	.word	0x0001bd50


	//   ....[80]....
        /*0b60*/ 	.word	0x0001bda0


	//   ....[81]....
        /*0b64*/ 	.word	0x0001bde0


	//   ....[82]....
        /*0b68*/ 	.word	0x0001eaf0


	//   ....[83]....
        /*0b6c*/ 	.word	0x0001eb10


	//   ....[84]....
        /*0b70*/ 	.word	0x0001eb50


	//   ....[85]....
        /*0b74*/ 	.word	0x0001eb80


	//   ....[86]....
        /*0b78*/ 	.word	0x0001ebb0


	//   ....[87]....
        /*0b7c*/ 	.word	0x0001ebe0


	//   ....[88]....
        /*0b80*/ 	.word	0x0001ec10


	//   ....[89]....
        /*0b84*/ 	.word	0x0001ec40


	//   ....[90]....
        /*0b88*/ 	.word	0x0001edd0


	//   ....[91]....
        /*0b8c*/ 	.word	0x0001ee00


	//   ....[92]....
        /*0b90*/ 	.word	0x0001ee30


	//   ....[93]....
        /*0b94*/ 	.word	0x0001ee60


	//   ....[94]....
        /*0b98*/ 	.word	0x0001ee90


	//   ....[95]....
        /*0b9c*/ 	.word	0x0001eec0


	//   ....[96]....
        /*0ba0*/ 	.word	0x0001ef80


	//   ....[97]....
        /*0ba4*/ 	.word	0x0001efa0


	//   ....[98]....
        /*0ba8*/ 	.word	0x0001f010


	//   ....[99]....
        /*0bac*/ 	.word	0x0001f490


	//   ....[100]....
        /*0bb0*/ 	.word	0x0001f8d0


	//   ....[101]....
        /*0bb4*/ 	.word	0x0001f960


	//   ....[102]....
        /*0bb8*/ 	.word	0x0001f9b0


	//   ....[103]....
        /*0bbc*/ 	.word	0x0001fa00


	//   ....[104]....
        /*0bc0*/ 	.word	0x0001faf0


	//   ....[105]....
        /*0bc4*/ 	.word	0x0001fb80


	//   ....[106]....
        /*0bc8*/ 	.word	0x0001fbe0


	//   ....[107]....
        /*0bcc*/ 	.word	0x0001fc40


	//   ....[108]....
        /*0bd0*/ 	.word	0x0001fe90


	//   ....[109]....
        /*0bd4*/ 	.word	0x00020190


	//   ....[110]....
        /*0bd8*/ 	.word	0x00020300


	//   ....[111]....
        /*0bdc*/ 	.word	0x00020350


	//   ....[112]....
        /*0be0*/ 	.word	0x00020400


	//   ....[113]....
        /*0be4*/ 	.word	0x00020510


	//   ....[114]....
        /*0be8*/ 	.word	0x00020570


	//   ....[115]....
        /*0bec*/ 	.word	0x00020680


	//   ....[116]....
        /*0bf0*/ 	.word	0x000206e0


	//   ....[117]....
        /*0bf4*/ 	.word	0x000207f0


	//   ....[118]....
        /*0bf8*/ 	.word	0x00020850


	//   ....[119]....
        /*0bfc*/ 	.word	0x00020960


	//   ....[120]....
        /*0c00*/ 	.word	0x000209c0


	//   ....[121]....
        /*0c04*/ 	.word	0x00020ad0


	//   ....[122]....
        /*0c08*/ 	.word	0x00020b30


	//   ....[123]....
        /*0c0c*/ 	.word	0x00020c40


	//   ....[124]....
        /*0c10*/ 	.word	0x00020ca0


	//   ....[125]....
        /*0c14*/ 	.word	0x00020d80


	//   ....[126]....
        /*0c18*/ 	.word	0x000210f0


	//   ....[127]....
        /*0c1c*/ 	.word	0x000211a0


	//   ....[128]....
        /*0c20*/ 	.word	0x000212a0


	//   ....[129]....
        /*0c24*/ 	.word	0x00021330


	//   ....[130]....
        /*0c28*/ 	.word	0x000213b0


	//   ....[131]....
        /*0c2c*/ 	.word	0x00021430


	//   ....[132]....
        /*0c30*/ 	.word	0x000214b0


	//   ....[133]....
        /*0c34*/ 	.word	0x00021540


	//   ....[134]....
        /*0c38*/ 	.word	0x000215e0


	//   ....[135]....
        /*0c3c*/ 	.word	0x000216b0


	//   ....[136]....
        /*0c40*/ 	.word	0x00021730


	//   ....[137]....
        /*0c44*/ 	.word	0x000217b0


	//   ....[138]....
        /*0c48*/ 	.word	0x00021830


	//   ....[139]....
        /*0c4c*/ 	.word	0x000218c0


	//   ....[140]....
        /*0c50*/ 	.word	0x00021940


	//   ....[141]....
        /*0c54*/ 	.word	0x000219e0


	//   ....[142]....
        /*0c58*/ 	.word	0x00021a70


	//   ....[143]....
        /*0c5c*/ 	.word	0x00021ba0


	//----- nvinfo : EIATTR_REG_RECONFIG
	.align		4
.L_419:
        /*0c60*/ 	.byte	0x01, 0x54
	.zero		2


	//----- nvinfo : EIATTR_SYSCALL_OFFSETS
	.align		4
        /*0c64*/ 	.byte	0x04, 0x46
        /*0c66*/ 	.short	(.L_421 - .L_420)


	//   ....[0]....
.L_420:
        /*0c68*/ 	.word	0x00001a60


	//   ....[1]....
        /*0c6c*/ 	.word	0x00001bb0


	//   ....[2]....
        /*0c70*/ 	.word	0x0000a730


	//   ....[3]....
        /*0c74*/ 	.word	0x0000aa80


	//   ....[4]....
        /*0c78*/ 	.word	0x0001a820


	//   ....[5]....
        /*0c7c*/ 	.word	0x0001a980


	//   ....[6]....
        /*0c80*/ 	.word	0x0001aa80


	//   ....[7]....
        /*0c84*/ 	.word	0x0001b480


	//----- nvinfo : EIATTR_MBARRIER_INSTR_OFFSETS
	.align		4
.L_421:
        /*0c88*/ 	.byte	0x04, 0x39
        /*0c8a*/ 	.short	(.L_423 - .L_422)


	//   ....[0]....
.L_422:
        /*0c8c*/ 	.word	0x000002d0
        /*0c90*/ 	.word	0x000000ff
        /*0c94*/ 	.word	0x00034800
        /*0c98*/ 	.short	0x0100
        /*0c9a*/ 	.byte	0x08
	.zero		1


	//   ....[1]....
        /*0c9c*/ 	.word	0x000002e0
        /*0ca0*/ 	.word	0x000000ff
        /*0ca4*/ 	.word	0x00034820
        /*0ca8*/ 	.short	0x0100
        /*0caa*/ 	.byte	0x08
	.zero		1


	//   ....[2]....
        /*0cac*/ 	.word	0x000003d0
        /*0cb0*/ 	.word	0x000000ff
        /*0cb4*/ 	.word	0x00034830
        /*0cb8*/ 	.short	0x0100
        /*0cba*/ 	.byte	0x08
	.zero		1


	//   ....[3]....
        /*0cbc*/ 	.word	0x000003e0
        /*0cc0*/ 	.word	0x000000ff
        /*0cc4*/ 	.word	0x00034840
        /*0cc8*/ 	.short	0x0100
        /*0cca*/ 	.byte	0x08
	.zero		1


	//   ....[4]....
        /*0ccc*/ 	.word	0x000003f0
        /*0cd0*/ 	.word	0x000000ff
        /*0cd4*/ 	.word	0x00034838
        /*0cd8*/ 	.short	0x0100
        /*0cda*/ 	.byte	0x08
	.zero		1


	//   ....[5]....
        /*0cdc*/ 	.word	0x00000400
        /*0ce0*/ 	.word	0x000000ff
        /*0ce4*/ 	.word	0x00034848
        /*0ce8*/ 	.short	0x0100
        /*0cea*/ 	.byte	0x08
	.zero		1


	//   ....[6]....
        /*0cec*/ 	.word	0x00000530
        /*0cf0*/ 	.word	0x000000ff
        /*0cf4*/ 	.word	0x00034850
        /*0cf8*/ 	.short	0x0100
        /*0cfa*/ 	.byte	0x08
	.zero		1


	//   ....[7]....
        /*0cfc*/ 	.word	0x00000540
        /*0d00*/ 	.word	0x000000ff
        /*0d04*/ 	.word	0x00034860
        /*0d08*/ 	.short	0x0100
        /*0d0a*/ 	.byte	0x08
	.zero		1


	//   ....[8]....
        /*0d0c*/ 	.word	0x00000550
        /*0d10*/ 	.word	0x000000ff
        /*0d14*/ 	.word	0x00034858
        /*0d18*/ 	.short	0x0100
        /*0d1a*/ 	.byte	0x08
	.zero		1


	//   ....[9]....
        /*0d1c*/ 	.word	0x00000560
        /*0d20*/ 	.word	0x000000ff
        /*0d24*/ 	.word	0x00034868
        /*0d28*/ 	.short	0x0100
        /*0d2a*/ 	.byte	0x08
	.zero		1


	//   ....[10]....
        /*0d2c*/ 	.word	0x00000650
        /*0d30*/ 	.word	0x000000ff
        /*0d34*/ 	.word	0x00034870
        /*0d38*/ 	.short	0x0100
        /*0d3a*/ 	.byte	0x06
	.zero		1


	//   ....[11]....
        /*0d3c*/ 	.word	0x00000660
        /*0d40*/ 	.word	0x000000ff
        /*0d44*/ 	.word	0x00034880
        /*0d48*/ 	.short	0x0100
        /*0d4a*/ 	.byte	0x06
	.zero		1


	//   ....[12]....
        /*0d4c*/ 	.word	0x00000670
        /*0d50*/ 	.word	0x000000ff
        /*0d54*/ 	.word	0x00034878
        /*0d58*/ 	.short	0x0100
        /*0d5a*/ 	.byte	0x06
	.zero		1


	//   ....[13]....
        /*0d5c*/ 	.word	0x00000680
        /*0d60*/ 	.word	0x000000ff
        /*0d64*/ 	.word	0x00034888
        /*0d68*/ 	.short	0x0100
        /*0d6a*/ 	.byte	0x06
	.zero		1


	//   ....[14]....
        /*0d6c*/ 	.word	0x000007b0
        /*0d70*/ 	.word	0x000000ff
        /*0d74*/ 	.word	0x00034890
        /*0d78*/ 	.short	0x0100
        /*0d7a*/ 	.byte	0x08
	.zero		1


	//   ....[15]....
        /*0d7c*/ 	.word	0x000007c0
        /*0d80*/ 	.word	0x000000ff
        /*0d84*/ 	.word	0x000348a0
        /*0d88*/ 	.short	0x0100
        /*0d8a*/ 	.byte	0x08
	.zero		1


	//   ....[16]....
        /*0d8c*/ 	.word	0x000007d0
        /*0d90*/ 	.word	0x000000ff
        /*0d94*/ 	.word	0x00034898
        /*0d98*/ 	.short	0x0100
        /*0d9a*/ 	.byte	0x08
	.zero		1


	//   ....[17]....
        /*0d9c*/ 	.word	0x000007e0
        /*0da0*/ 	.word	0x000000ff
        /*0da4*/ 	.word	0x000348a8
        /*0da8*/ 	.short	0x0100
        /*0daa*/ 	.byte	0x08
	.zero		1


	//   ....[18]....
        /*0dac*/ 	.word	0x00000910
        /*0db0*/ 	.word	0x000000ff
        /*0db4*/ 	.word	0x000348b0
        /*0db8*/ 	.short	0x0100
        /*0dba*/ 	.byte	0x08
	.zero		1


	//   ....[19]....
        /*0dbc*/ 	.word	0x00000920
        /*0dc0*/ 	.word	0x000000ff
        /*0dc4*/ 	.word	0x000348c0
        /*0dc8*/ 	.short	0x0100
        /*0dca*/ 	.byte	0x08
	.zero		1


	//   ....[20]....
        /*0dcc*/ 	.word	0x00000930
        /*0dd0*/ 	.word	0x000000ff
        /*0dd4*/ 	.word	0x000348b8
        /*0dd8*/ 	.short	0x0100
        /*0dda*/ 	.byte	0x08
	.zero		1


	//   ....[21]....
        /*0ddc*/ 	.word	0x00000940
        /*0de0*/ 	.word	0x000000ff
        /*0de4*/ 	.word	0x000348c8
        /*0de8*/ 	.short	0x0100
        /*0dea*/ 	.byte	0x08
	.zero		1


	//   ....[22]....
        /*0dec*/ 	.word	0x00003700
        /*0df0*/ 	.word	0x00000003
        /*0df4*/ 	.word	0x00034890
        /*0df8*/ 	.short	0x010a
        /*0dfa*/ 	.byte	0x3f
	.zero		1


	//   ....[23]....
        /*0dfc*/ 	.word	0x00006940
        /*0e00*/ 	.word	0x00000003
        /*0e04*/ 	.word	0x00034890
        /*0e08*/ 	.short	0x010a
        /*0e0a*/ 	.byte	0x3f
	.zero		1


	//   ....[24]....
        /*0e0c*/ 	.word	0x000099a0
        /*0e10*/ 	.word	0x00000003
        /*0e14*/ 	.word	0x00034890
        /*0e18*/ 	.short	0x010a
        /*0e1a*/ 	.byte	0x3f
	.zero		1


	//   ....[25]....
        /*0e1c*/ 	.word	0x00009d70
        /*0e20*/ 	.word	0x00000028
        /*0e24*/ 	.word	0x00000000
        /*0e28*/ 	.short	0x0101
        /*0e2a*/ 	.byte	0x3f
	.zero		1


	//   ....[26]....
        /*0e2c*/ 	.word	0x00009db0
        /*0e30*/ 	.word	0x00000003
        /*0e34*/ 	.word	0x000348b0
        /*0e38*/ 	.short	0x010a
        /*0e3a*/ 	.byte	0x3f
	.zero		1


	//   ....[27]....
        /*0e3c*/ 	.word	0x0000a240
        /*0e40*/ 	.word	0x00000003
        /*0e44*/ 	.word	0x00000000
        /*0e48*/ 	.short	0x0101
        /*0e4a*/ 	.byte	0x3f
	.zero		1


	//   ....[28]....
        /*0e4c*/ 	.word	0x0000a7b0
        /*0e50*/ 	.word	0x00000002
        /*0e54*/ 	.word	0x00034800
        /*0e58*/ 	.short	0x010a
        /*0e5a*/ 	.byte	0x3f
	.zero		1


	//   ....[29]....
        /*0e5c*/ 	.word	0x0000a800
        /*0e60*/ 	.word	0x00000002
        /*0e64*/ 	.word	0x00034800
        /*0e68*/ 	.short	0x010a
        /*0e6a*/ 	.byte	0x3f
	.zero		1


	//   ....[30]....
        /*0e6c*/ 	.word	0x0000b1f0
        /*0e70*/ 	.word	0x00000002
        /*0e74*/ 	.word	0x00034800
        /*0e78*/ 	.short	0x010a
        /*0e7a*/ 	.byte	0x3f
	.zero		1


	//   ....[31]....
        /*0e7c*/ 	.word	0x0000db10
        /*0e80*/ 	.word	0x00000002
        /*0e84*/ 	.word	0x00034800
        /*0e88*/ 	.short	0x010a
        /*0e8a*/ 	.byte	0x3f
	.zero		1


	//   ....[32]....
        /*0e8c*/ 	.word	0x000101e0
        /*0e90*/ 	.word	0x00000004
        /*0e94*/ 	.word	0x00034830
        /*0e98*/ 	.short	0x010a
        /*0e9a*/ 	.byte	0x3f
	.zero		1


	//   ....[33]....
        /*0e9c*/ 	.word	0x00010260
        /*0ea0*/ 	.word	0x00000004
        /*0ea4*/ 	.word	0x00034830
        /*0ea8*/ 	.short	0x010a
        /*0eaa*/ 	.byte	0x3f
	.zero		1


	//   ....[34]....
        /*0eac*/ 	.word	0x000122a0
        /*0eb0*/ 	.word	0x00000005
        /*0eb4*/ 	.word	0x00000000
        /*0eb8*/ 	.short	0x0101
        /*0eba*/ 	.byte	0x3f
	.zero		1


	//   ....[35]....
        /*0ebc*/ 	.word	0x00012cb0
        /*0ec0*/ 	.word	0x0000000f
        /*0ec4*/ 	.word	0x00034830
        /*0ec8*/ 	.short	0x010a
        /*0eca*/ 	.byte	0x3f
	.zero		1


	//   ....[36]....
        /*0ecc*/ 	.word	0x00012d30
        /*0ed0*/ 	.word	0x0000000f
        /*0ed4*/ 	.word	0x00034830
        /*0ed8*/ 	.short	0x010a
        /*0eda*/ 	.byte	0x3f
	.zero		1


	//   ....[37]....
        /*0edc*/ 	.word	0x000138a0
        /*0ee0*/ 	.word	0x00000014
        /*0ee4*/ 	.word	0x00034850
        /*0ee8*/ 	.short	0x010a
        /*0eea*/ 	.byte	0x3f
	.zero		1


	//   ....[38]....
        /*0eec*/ 	.word	0x000138f0
        /*0ef0*/ 	.word	0x00000014
        /*0ef4*/ 	.word	0x00034850
        /*0ef8*/ 	.short	0x010a
        /*0efa*/ 	.byte	0x3f
	.zero		1


	//   ....[39]....
        /*0efc*/ 	.word	0x00014e10
        /*0f00*/ 	.word	0x0000000f
        /*0f04*/ 	.word	0x00000000
        /*0f08*/ 	.short	0x0101
        /*0f0a*/ 	.byte	0x3f
	.zero		1


	//   ....[40]....
        /*0f0c*/ 	.word	0x00014e90
        /*0f10*/ 	.word	0x0000000f
        /*0f14*/ 	.word	0x00000000
        /*0f18*/ 	.short	0x0101
        /*0f1a*/ 	.byte	0x3f
	.zero		1


	//   ....[41]....
        /*0f1c*/ 	.word	0x00015520
        /*0f20*/ 	.word	0x0000000d
        /*0f24*/ 	.word	0x00034850
        /*0f28*/ 	.short	0x010a
        /*0f2a*/ 	.byte	0x3f
	.zero		1


	//   ....[42]....
        /*0f2c*/ 	.word	0x000155c0
        /*0f30*/ 	.word	0x0000000d
        /*0f34*/ 	.word	0x00034850
        /*0f38*/ 	.short	0x010a
        /*0f3a*/ 	.byte	0x3f
	.zero		1


	//   ....[43]....
        /*0f3c*/ 	.word	0x00015b90
        /*0f40*/ 	.word	0x0000000a
        /*0f44*/ 	.word	0x00000000
        /*0f48*/ 	.short	0x0101
        /*0f4a*/ 	.byte	0x3f
	.zero		1


	//   ....[44]....
        /*0f4c*/ 	.word	0x00017070
        /*0f50*/ 	.word	0x00000000
        /*0f54*/ 	.word	0x00000000
        /*0f58*/ 	.short	0x0101
        /*0f5a*/ 	.byte	0x3f
	.zero		1


	//   ....[45]....
        /*0f5c*/ 	.word	0x00019320
        /*0f60*/ 	.word	0x00000004
        /*0f64*/ 	.word	0x00034820
        /*0f68*/ 	.short	0x010a
        /*0f6a*/ 	.byte	0x3f
	.zero		1


	//   ....[46]....
        /*0f6c*/ 	.word	0x00019400
        /*0f70*/ 	.word	0x00000005
        /*0f74*/ 	.word	0x000348a0
        /*0f78*/ 	.short	0x010a
        /*0f7a*/ 	.byte	0x3f
	.zero		1


	//   ....[47]....
        /*0f7c*/ 	.word	0x00019830
        /*0f80*/ 	.word	0x00000005
        /*0f84*/ 	.word	0x000348c0
        /*0f88*/ 	.short	0x010a
        /*0f8a*/ 	.byte	0x3f
	.zero		1


	//   ....[48]....
        /*0f8c*/ 	.word	0x00019d40
        /*0f90*/ 	.word	0x00000006
        /*0f94*/ 	.word	0x000348a0
        /*0f98*/ 	.short	0x010a
        /*0f9a*/ 	.byte	0x3f
	.zero		1


	//   ....[49]....
        /*0f9c*/ 	.word	0x0001a160
        /*0fa0*/ 	.word	0x00000006
        /*0fa4*/ 	.word	0x000348c0
        /*0fa8*/ 	.short	0x010a
        /*0faa*/ 	.byte	0x3f
	.zero		1


	//   ....[50]....
        /*0fac*/ 	.word	0x0001aed0
        /*0fb0*/ 	.word	0x00000000
        /*0fb4*/ 	.word	0x00034840
        /*0fb8*/ 	.short	0x010a
        /*0fba*/ 	.byte	0x3f
	.zero		1


	//   ....[51]....
        /*0fbc*/ 	.word	0x0001bef0
        /*0fc0*/ 	.word	0x00000008
        /*0fc4*/ 	.word	0x00034800
        /*0fc8*/ 	.short	0x0107
        /*0fca*/ 	.byte	0x3f
	.zero		1


	//   ....[52]....
        /*0fcc*/ 	.word	0x0001bff0
        /*0fd0*/ 	.word	0x00000002
        /*0fd4*/ 	.word	0x00034800
        /*0fd8*/ 	.short	0x0101
        /*0fda*/ 	.byte	0x3f
	.zero		1


	//   ....[53]....
        /*0fdc*/ 	.word	0x0001c010
        /*0fe0*/ 	.word	0x00000002
        /*0fe4*/ 	.word	0x00034820
        /*0fe8*/ 	.short	0x010a
        /*0fea*/ 	.byte	0x3f
	.zero		1


	//   ....[54]....
        /*0fec*/ 	.word	0x0001c390
        /*0ff0*/ 	.word	0x00000003
        /*0ff4*/ 	.word	0x00034840
        /*0ff8*/ 	.short	0x010a
        /*0ffa*/ 	.byte	0x3f
	.zero		1


	//   ....[55]....
        /*0ffc*/ 	.word	0x0001c840
        /*1000*/ 	.word	0x00000002
        /*1004*/ 	.word	0x00034860
        /*1008*/ 	.short	0x010a
        /*100a*/ 	.byte	0x3f
	.zero		1


	//   ....[56]....
        /*100c*/ 	.word	0x0001cf50
        /*1010*/ 	.word	0x00000003
        /*1014*/ 	.word	0x00034840
        /*1018*/ 	.short	0x010a
        /*101a*/ 	.byte	0x3f
	.zero		1


	//   ....[57]....
        /*101c*/ 	.word	0x0001d400
        /*1020*/ 	.word	0x00000002
        /*1024*/ 	.word	0x00034860
        /*1028*/ 	.short	0x010a
        /*102a*/ 	.byte	0x3f
	.zero		1


	//   ....[58]....
        /*102c*/ 	.word	0x0001da60
        /*1030*/ 	.word	0x00000003
        /*1034*/ 	.word	0x00034840
        /*1038*/ 	.short	0x010a
        /*103a*/ 	.byte	0x3f
	.zero		1


	//   ....[59]....
        /*103c*/ 	.word	0x0001df00
        /*1040*/ 	.word	0x00000002
        /*1044*/ 	.word	0x00034860
        /*1048*/ 	.short	0x010a
        /*104a*/ 	.byte	0x3f
	.zero		1


	//   ....[60]....
        /*104c*/ 	.word	0x0001e4e0
        /*1050*/ 	.word	0x00000000
        /*1054*/ 	.word	0x00034860
        /*1058*/ 	.short	0x010a
        /*105a*/ 	.byte	0x3f
	.zero		1


	//   ....[61]....
        /*105c*/ 	.word	0x0001f410
        /*1060*/ 	.word	0x00000000
        /*1064*/ 	.word	0x00034820
        /*1068*/ 	.short	0x010a
        /*106a*/ 	.byte	0x3f
	.zero		1


	//   ....[62]....
        /*106c*/ 	.word	0x0001f5c0
        /*1070*/ 	.word	0x00000006
        /*1074*/ 	.word	0x00000000
        /*1078*/ 	.short	0x010a
        /*107a*/ 	.byte	0x3f
	.zero		1


	//   ....[63]....
        /*107c*/ 	.word	0x0001f630
        /*1080*/ 	.word	0x00000007
        /*1084*/ 	.word	0x00000000
        /*1088*/ 	.short	0x010a
        /*108a*/ 	.byte	0x3f
	.zero		1


	//   ....[64]....
        /*108c*/ 	.word	0x0001f6a0
        /*1090*/ 	.word	0x00000004
        /*1094*/ 	.word	0x00000000
        /*1098*/ 	.short	0x010a
        /*109a*/ 	.byte	0x3f
	.zero		1


	//   ....[65]....
        /*109c*/ 	.word	0x0001f6d0
        /*10a0*/ 	.word	0x00000003
        /*10a4*/ 	.word	0x00000000
        /*10a8*/ 	.short	0x010a
        /*10aa*/ 	.byte	0x3f
	.zero		1


	//   ....[66]....
        /*10ac*/ 	.word	0x0001f730
        /*10b0*/ 	.word	0x00000003
        /*10b4*/ 	.word	0x00034890
        /*10b8*/ 	.short	0x010a
        /*10ba*/ 	.byte	0x3f
	.zero		1


	//   ....[67]....
        /*10bc*/ 	.word	0x0001f780
        /*10c0*/ 	.word	0x00000003
        /*10c4*/ 	.word	0x00034890
        /*10c8*/ 	.short	0x010a
        /*10ca*/ 	.byte	0x3f
	.zero		1


	//   ....[68]....
        /*10cc*/ 	.word	0x0001f7d0
        /*10d0*/ 	.word	0x00000003
        /*10d4*/ 	.word	0x00034890
        /*10d8*/ 	.short	0x010a
        /*10da*/ 	.byte	0x3f
	.zero		1


	//   ....[69]....
        /*10dc*/ 	.word	0x0001f820
        /*10e0*/ 	.word	0x00000003
        /*10e4*/ 	.word	0x000348b0
        /*10e8*/ 	.short	0x010a
        /*10ea*/ 	.byte	0x3f
	.zero		1


	//   ....[70]....
        /*10ec*/ 	.word	0x0001fa40
        /*10f0*/ 	.word	0x00000002
        /*10f4*/ 	.word	0x00034800
        /*10f8*/ 	.short	0x010a
        /*10fa*/ 	.byte	0x3f
	.zero		1


	//   ....[71]....
        /*10fc*/ 	.word	0x0001fc70
        /*1100*/ 	.word	0x00000002
        /*1104*/ 	.word	0x00034800
        /*1108*/ 	.short	0x010a
        /*110a*/ 	.byte	0x3f
	.zero		1


	//   ....[72]....
        /*110c*/ 	.word	0x0001fcc0
        /*1110*/ 	.word	0x00000004
        /*1114*/ 	.word	0x00034830
        /*1118*/ 	.short	0x010a
        /*111a*/ 	.byte	0x3f
	.zero		1


	//   ....[73]....
        /*111c*/ 	.word	0x0001fd10
        /*1120*/ 	.word	0x0000000f
        /*1124*/ 	.word	0x00034830
        /*1128*/ 	.short	0x010a
        /*112a*/ 	.byte	0x3f
	.zero		1


	//   ....[74]....
        /*112c*/ 	.word	0x0001fd60
        /*1130*/ 	.word	0x00000014
        /*1134*/ 	.word	0x00034850
        /*1138*/ 	.short	0x010a
        /*113a*/ 	.byte	0x3f
	.zero		1


	//   ....[75]....
        /*113c*/ 	.word	0x0001fdb0
        /*1140*/ 	.word	0x0000000d
        /*1144*/ 	.word	0x00034850
        /*1148*/ 	.short	0x010a
        /*114a*/ 	.byte	0x3f
	.zero		1


	//   ....[76]....
        /*114c*/ 	.word	0x0001ff70
        /*1150*/ 	.word	0x00000003
        /*1154*/ 	.word	0x00034820
        /*1158*/ 	.short	0x010a
        /*115a*/ 	.byte	0x3f
	.zero		1


	//   ....[77]....
        /*115c*/ 	.word	0x0001ffc0
        /*1160*/ 	.word	0x00000005
        /*1164*/ 	.word	0x000348a0
        /*1168*/ 	.short	0x010a
        /*116a*/ 	.byte	0x3f
	.zero		1


	//   ....[78]....
        /*116c*/ 	.word	0x00020010
        /*1170*/ 	.word	0x00000005
        /*1174*/ 	.word	0x000348c0
        /*1178*/ 	.short	0x010a
        /*117a*/ 	.byte	0x3f
	.zero		1


	//   ....[79]....
        /*117c*/ 	.word	0x00020060
        /*1180*/ 	.word	0x00000006
        /*1184*/ 	.word	0x000348a0
        /*1188*/ 	.short	0x010a
        /*118a*/ 	.byte	0x3f
	.zero		1


	//   ....[80]....
        /*118c*/ 	.word	0x000200b0
        /*1190*/ 	.word	0x00000006
        /*1194*/ 	.word	0x000348c0
        /*1198*/ 	.short	0x010a
        /*119a*/ 	.byte	0x3f
	.zero		1


	//   ....[81]....
        /*119c*/ 	.word	0x00020250
        /*11a0*/ 	.word	0x00000000
        /*11a4*/ 	.word	0x00034840
        /*11a8*/ 	.short	0x010a
        /*11aa*/ 	.byte	0x3f
	.zero		1


	//   ....[82]....
        /*11ac*/ 	.word	0x00020e10
        /*11b0*/ 	.word	0x00000002
        /*11b4*/ 	.word	0x00034820
        /*11b8*/ 	.short	0x010a
        /*11ba*/ 	.byte	0x3f
	.zero		1


	//   ....[83]....
        /*11bc*/ 	.word	0x00020e60
        /*11c0*/ 	.word	0x00000003
        /*11c4*/ 	.word	0x00034840
        /*11c8*/ 	.short	0x010a
        /*11ca*/ 	.byte	0x3f
	.zero		1


	//   ....[84]....
        /*11cc*/ 	.word	0x00020eb0
        /*11d0*/ 	.word	0x00000002
        /*11d4*/ 	.word	0x00034860
        /*11d8*/ 	.short	0x010a
        /*11da*/ 	.byte	0x3f
	.zero		1


	//   ....[85]....
        /*11dc*/ 	.word	0x00020f00
        /*11e0*/ 	.word	0x00000003
        /*11e4*/ 	.word	0x00034840
        /*11e8*/ 	.short	0x010a
        /*11ea*/ 	.byte	0x3f
	.zero		1


	//   ....[86]....
        /*11ec*/ 	.word	0x00020f50
        /*11f0*/ 	.word	0x00000002
        /*11f4*/ 	.word	0x00034860
        /*11f8*/ 	.short	0x010a
        /*11fa*/ 	.byte	0x3f
	.zero		1


	//   ....[87]....
        /*11fc*/ 	.word	0x00020fa0
        /*1200*/ 	.word	0x00000003
        /*1204*/ 	.word	0x00034840
        /*1208*/ 	.short	0x010a
        /*120a*/ 	.byte	0x3f
	.zero		1


	//   ....[88]....
        /*120c*/ 	.word	0x00020ff0
        /*1210*/ 	.word	0x00000002
        /*1214*/ 	.word	0x00034860
        /*1218*/ 	.short	0x010a
        /*121a*/ 	.byte	0x3f
	.zero		1


	//   ....[89]....
        /*121c*/ 	.word	0x00021040
        /*1220*/ 	.word	0x00000000
        /*1224*/ 	.word	0x00034860
        /*1228*/ 	.short	0x010a
        /*122a*/ 	.byte	0x3f
	.zero		1


	//   ....[90]....
        /*122c*/ 	.word	0x00021ac0
        /*1230*/ 	.word	0x00000000
        /*1234*/ 	.word	0x00034820
        /*1238*/ 	.short	0x010a
        /*123a*/ 	.byte	0x3f
	.zero		1


	//   ....[91]....
        /*123c*/ 	.word	0x00021c60
        /*1240*/ 	.word	0x00000006
        /*1244*/ 	.word	0x00000000
        /*1248*/ 	.short	0x010a
        /*124a*/ 	.byte	0x3f
	.zero		1


	//   ....[92]....
        /*124c*/ 	.word	0x00021cb0
        /*1250*/ 	.word	0x00000007
        /*1254*/ 	.word	0x00000000
        /*1258*/ 	.short	0x010a
        /*125a*/ 	.byte	0x3f
	.zero		1


	//   ....[93]....
        /*125c*/ 	.word	0x00021d00
        /*1260*/ 	.word	0x00000004
        /*1264*/ 	.word	0x00000000
        /*1268*/ 	.short	0x010a
        /*126a*/ 	.byte	0x3f
	.zero		1


	//----- nvinfo : EIATTR_NUM_MBARRIERS
	.align		4
.L_423:
        /*126c*/ 	.byte	0x03, 0x38
        /*126e*/ 	.short	0x0016


	//----- nvinfo : EIATTR_EXIT_INSTR_OFFSETS
	.align		4
        /*1270*/ 	.byte	0x04, 0x1c
        /*1272*/ 	.short	(.L_425 - .L_424)


	//   ....[0]....
.L_424:
        /*1274*/ 	.word	0x0001f720


	//----- nvinfo : EIATTR_MAX_THREADS
	.align		4
.L_425:
        /*1278*/ 	.byte	0x04, 0x05
        /*127a*/ 	.short	(.L_427 - .L_426)
.L_426:
        /*127c*/ 	.word	0x00000180
        /*1280*/ 	.word	0x00000001
        /*1284*/ 	.word	0x00000001


	//----- nvinfo : EIATTR_CRS_STACK_SIZE
	.align		4
.L_427:
        /*1288*/ 	.byte	0x04, 0x1e
        /*128a*/ 	.short	(.L_429 - .L_428)
.L_428:
        /*128c*/ 	.word	0x00000000


	//----- nvinfo : EIATTR_CBANK_PARAM_SIZE
	.align		4
.L_429:
        /*1290*/ 	.byte	0x03, 0x19
        /*1292*/ 	.short	0x0af0


	//----- nvinfo : EIATTR_PARAM_CBANK
	.align		4
        /*1294*/ 	.byte	0x04, 0x0a
        /*1296*/ 	.short	(.L_431 - .L_430)
	.align		4
.L_430:
        /*1298*/ 	.word	index@(.nv.constant0._ZN7cutlass13device_kernelIN5flash11enable_sm90INS1_16FlashAttnFwdSm90INS1_25CollectiveMainloopFwdSm90ILi2EN4cute5tupleIJNS5_1CILi1EEES8_S8_EEENS6_IJNS7_ILi128EEESA_NS7_ILi192EEEEEELi128ENS_6half_tEfNS_4arch4Sm90ELb0ELb0ELb0ELb1ELb0ELb1ELb0ELb1ELb1ELb1ELb0ELb0EEENS1_21CollectiveEpilogueFwdINS6_IJSA_SA_SA_EEES9_SD_SF_Li256ELb1ELb1ELb0ELb0EEENS1_36VarlenDynamicPersistentTileSchedulerILi128ELi128ELi256ELi128ELb0ELb1ELb1ELb0ELb1ELb1EEEEEEEEEvNT_6ParamsE)
        /*129c*/ 	.short	0x0210
        /*129e*/ 	.short	0x0af0


	//----- nvinfo : EIATTR_SW_WAR
	.align		4
.L_431:
        /*12a0*/ 	.byte	0x04, 0x36
        /*12a2*/ 	.short	(.L_433 - .L_432)
.L_432:
        /*12a4*/ 	.word	0x00000008
.L_433:


//--------------------- .nv.info._ZN7cutlass13device_kernelIN5flash11enable_sm90INS1_16FlashAttnFwdSm90INS1_25CollectiveMainloopFwdSm90ILi2EN4cute5tupleIJNS5_1CILi1EEES8_S8_EEENS6_IJNS7_ILi128EEENS7_ILi96EEENS7_ILi192EEEEEELi128ENS_6half_tEfNS_4arch4Sm90ELb0ELb1ELb0ELb0ELb0ELb0ELb0ELb1ELb1ELb1ELb0ELb0EEENS1_21CollectiveEpilogueFwdINS6_IJSA_SA_SB_EEES9_SE_SG_Li256ELb0ELb1ELb0ELb0EEENS1_30DynamicPersistentTileSchedulerILi256ELi128ELb0ELb1ELb1EEEEEEEEEvNT_6ParamsE --------------------------
	.section	.nv.info._ZN7cutlass13device_kernelIN5flash11enable_sm90INS1_16FlashAttnFwdSm90INS1_25CollectiveMainloopFwdSm90ILi2EN4cute5tupleIJNS5_1CILi1EEES8_S8_EEENS6_IJNS7_ILi128EEENS7_ILi96EEENS7_ILi192EEEEEELi128ENS_6half_tEfNS_4arch4Sm90ELb0ELb1ELb0ELb0ELb0ELb0ELb0ELb1ELb1ELb1ELb0ELb0EEENS1_21CollectiveEpilogueFwdINS6_IJSA_SA_SB_EEES9_SE_SG_Li256ELb0ELb1ELb0ELb0EEENS1_30DynamicPersistentTileSchedulerILi256ELi128ELb0ELb1ELb1EEEEEEEEEvNT_6ParamsE,"",@"SHT_CUDA_INFO"
	.sectionflags	@""
	.align	4


	//----- nvinfo : EIATTR_CUDA_API_VERSION
	.align		4
        /*0000*/ 	.byte	0x04, 0x37
        /*0002*/ 	.short	(.L_435 - .L_434)
.L_434:
        /*0004*/ 	.word	0x00000082


	//----- nvinfo : EIATTR_KPARAM_INFO
	.align		4
.L_435:
        /*0008*/ 	.byte	0x04, 0x17
        /*000a*/ 	.short	(.L_437 - .L_436)
.L_436:
        /*000c*/ 	.word	0x00000000
        /*0010*/ 	.short	0x0000
        /*0012*/ 	.short	0x0070
        /*0014*/ 	.byte	0x00, 0xf0, 0x01, 0x2a


	//----- nvinfo : EIATTR_SPARSE_MMA_MASK
	.align		4
.L_437:
        /*0018*/ 	.byte	0x03, 0x50
        /*001a*/ 	.short	0x0000


	//----- nvinfo : EIATTR_MAXREG_COUNT
	.align		4
        /*001c*/ 	.byte	0x03, 0x1b
        /*001e*/ 	.short	0x00a8


	//----- nvinfo : EIATTR_NUM_BARRIERS
	.align		4
        /*0020*/ 	.byte	0x02, 0x4c
        /*0022*/ 	.byte	0x09
	.zero		1


	//----- nvinfo : EIATTR_EXTERNS
	.align		4
        /*0024*/ 	.byte	0x04, 0x0f
        /*0026*/ 	.short	(.L_439 - .L_438)


	//   ....[0]....
	.align		4
.L_438:
        /*0028*/ 	.word	index@(__assertfail)


	//----- nvinfo : EIATTR_ANNOTATIONS
	.align		4
.L_439:
        /*002c*/ 	.byte	0x04, 0x55
        /*002e*/ 	.short	(.L_441 - .L_440)


	//   ....[0]....
.L_440:
        /* <DEDUP_REMOVED lines=28> */


	//----- nvinfo : EIATTR_MERCURY_ISA_VERSION
	.align		4
.L_441:
        /*01d8*/ 	.byte	0x03, 0x5f
        /*01da*/ 	.short	0x0101


	//----- nvinfo : EIATTR_INT_WARP_WIDE_INSTR_OFFSETS
	.align		4
        /*01dc*/ 	.byte	0x04, 0x31
        /*01de*/ 	.short	(.L_443 - .L_442)


	//   ....[0]....
.L_442:
        /*01e0*/ 	.word	0x00000130


	//   ....[1]....
        /*01e4*/ 	.word	0x00000170


	//   ....[2]....
        /*01e8*/ 	.word	0x000001e0


	//   ....[3]....
        /*01ec*/ 	.word	0x0000f4f0


	//   ....[4]....
        /*01f0*/ 	.word	0x0000f590


	//   ....[5]....
        /*01f4*/ 	.word	0x00012e30


	//   ....[6]....
        /*01f8*/ 	.word	0x00012ed0


	//----- nvinfo : EIATTR_COOP_GROUP_MASK_REGIDS
	.align		4
.L_443:
        /*01fc*/ 	.byte	0x04, 0x29
        /*01fe*/ 	.short	(.L_445 - .L_444)


	//   ....[0]....
.L_444:
        /*0200*/ 	.word	0xffffffff


	//   ....[1]....
        /*0204*/ 	.word	0xffffffff


	//   ....[2]....
        /*0208*/ 	.word	0xffffffff


	//   ....[3]....
        /*020c*/ 	.word	0xffffffff


	//   ....[4]....
        /*0210*/ 	.word	0xffffffff


	//   ....[5]....
        /*0214*/ 	.word	0xffffffff


	//   ....[6]....
        /*0218*/ 	.word	0xffffffff


	//   ....[7]....
        /*021c*/ 	.word	0xffffffff


	//   ....[8]....
        /*0220*/ 	.word	0xffffffff


	//   ....[9]....
        /*0224*/ 	.word	0xffffffff


	//   ....[10]....
        /*0228*/ 	.word	0xffffffff


	//   ....[11]....
        /*022c*/ 	.word	0xffffffff


	//   ....[12]....
        /*0230*/ 	.word	0xffffffff


	//   ....[13]....
        /*0234*/ 	.word	0xffffffff


	//   ....[14]....
        /*0238*/ 	.word	0xffffffff


	//   ....[15]....
        /*023c*/ 	.word	0xffffffff


	//   ....[16]....
        /*0240*/ 	.word	0xffffffff


	//   ....[17]....
        /*0244*/ 	.word	0xffffffff


	//   ....[18]....
        /*0248*/ 	.word	0xffffffff


	//   ....[19]....
        /*024c*/ 	.word	0xffffffff


	//   ....[20]....
        /*0250*/ 	.word	0xffffffff


	//   ....[21]....
        /*0254*/ 	.word	0xffffffff


	//   ....[22]....
        /*0258*/ 	.word	0xffffffff


	//   ....[23]....
        /*025c*/ 	.word	0xffffffff


	//   ....[24]....
        /*0260*/ 	.word	0xffffffff


	//   ....[25]....
        /*0264*/ 	.word	0xffffffff


	//   ....[26]....
        /*0268*/ 	.word	0xffffffff


	//   ....[27]....
        /*026c*/ 	.word	0xffffffff


	//   ....[28]....
        /*0270*/ 	.word	0xffffffff


	//   ....[29]....
        /*0274*/ 	.word	0xffffffff


	//   ....[30]....
        /*0278*/ 	.word	0xffffffff


	//   ....[31]....
        /*027c*/ 	.word	0xffffffff


	//   ....[32]....
        /*0280*/ 	.word	0xffffffff


	//   ....[33]....
        /*0284*/ 	.word	0xffffffff


	//   ....[34]....
        /*0288*/ 	.word	0xffffffff


	//   ....[35]....
        /*028c*/ 	.word	0xffffffff


	//   ....[36]....
        /*0290*/ 	.word	0xffffffff


	//   ....[37]....
        /*0294*/ 	.word	0xffffffff


	//   ....[38]....
        /*0298*/ 	.word	0xffffffff


	//   ....[39]....
        /*029c*/ 	.word	0xffffffff


	//   ....[40]....
        /*02a0*/ 	.word	0xffffffff


	//   ....[41]....
        /*02a4*/ 	.word	0xffffffff


	//   ....[42]....
        /*02a8*/ 	.word	0xffffffff


	//   ....[43]....
        /*02ac*/ 	.word	0xffffffff


	//   ....[44]....
        /*02b0*/ 	.word	0xffffffff


	//   ....[45]....
        /*02b4*/ 	.word	0xffffffff


	//   ....[46]....
        /*02b8*/ 	.word	0xffffffff


	//   ....[47]....
        /*02bc*/ 	.word	0xffffffff


	//   ....[48]....
        /*02c0*/ 	.word	0xffffffff


	//   ....[49]....
        /*02c4*/ 	.word	0xffffffff


	//   ....[50]....
        /*02c8*/ 	.word	0xffffffff


	//   ....[51]....
        /*02cc*/ 	.word	0xffffffff


	//   ....[52]....
        /*02d0*/ 	.word	0xffffffff


	//   ....[53]....
        /*02d4*/ 	.word	0xffffffff


	//   ....[54]....
        /*02d8*/ 	.word	0xffffffff


	//   ....[55]....
        /*02dc*/ 	.word	0xffffffff


	//   ....[56]....
        /*02e0*/ 	.word	0xffffffff


	//   ....[57]....
        /*02e4*/ 	.word	0xffffffff


	//   ....[58]....
        /*02e8*/ 	.word	0xffffffff


	//   ....[59]....
        /*02ec*/ 	.word	0xffffffff


	//   ....[60]....
        /*02f0*/ 	.word	0xffffffff


	//   ....[61]....
        /*02f4*/ 	.word	0xffffffff


	//   ....[62]....
        /*02f8*/ 	.word	0xffffffff


	//   ....[63]....
        /*02fc*/ 	.word	0xffffffff


	//   ....[64]....
        /*0300*/ 	.word	0xffffffff


	//   ....[65]....
        /*0304*/ 	.word	0xffffffff


	//   ....[66]....
        /*0308*/ 	.word	0xffffffff


	//   ....[67]....
        /*030c*/ 	.word	0xffffffff


	//   ....[68]....
        /*0310*/ 	.word	0xffffffff


	//   ....[69]....
        /*0314*/ 	.word	0xffffffff


	//   ....[70]....
        /*0318*/ 	.word	0xffffffff


	//   ....[71]....
        /*031c*/ 	.word	0xffffffff


	//   ....[72]....
        /*0320*/ 	.word	0xffffffff


	//   ....[73]....
        /*0324*/ 	.word	0xffffffff


	//   ....[74]....
        /*0328*/ 	.word	0x0500000f


	//   ....[75]....
        /*032c*/ 	.word	0x0500000f


	//   ....[76]....
        /*0330*/ 	.word	0x0500000f


	//   ....[77]....
        /*0334*/ 	.word	0x0500000f


	//   ....[78]....
        /*0338*/ 	.word	0x0500000f


	//   ....[79]....
        /*033c*/ 	.word	0x0500000f


	//   ....[80]....
        /*0340*/ 	.word	0x0500000f


	//   ....[81]....
        /*0344*/ 	.word	0x0500000f


	//   ....[82]....
        /*0348*/ 	.word	0x0500000f


	//   ....[83]....
        /*034c*/ 	.word	0x0500000f


	//   ....[84]....
        /*0350*/ 	.word	0x0500000f


	//   ....[85]....
        /*0354*/ 	.word	0x0500000f


	//   ....[86]....
        /*0358*/ 	.word	0x0500000f


	//   ....[87]....
        /*035c*/ 	.word	0x0500000f


	//   ....[88]....
        /*0360*/ 	.word	0x0500000f


	//   ....[89]....
        /*0364*/ 	.word	0x0500000f


	//   ....[90]....
        /*0368*/ 	.word	0x0500000f


	//   ....[91]....
        /*036c*/ 	.word	0x0500000f


	//   ....[92]....
        /*0370*/ 	.word	0x0500000f


	//----- nvinfo : EIATTR_COOP_GROUP_INSTR_OFFSETS
	.align		4
.L_445:
        /*0374*/ 	.byte	0x04, 0x28
        /*0376*/ 	.short	(.L_447 - .L_446)


	//   ....[0]....
.L_446:
        /*0378*/ 	.word	0x00000060


	//   ....[1]....
        /*037c*/ 	.word	0x00000140


	//   ....[2]....
        /*0380*/ 	.word	0x00000190


	//   ....[3]....
        /*0384*/ 	.word	0x000003c0


	//   ....[4]....
        /*0388*/ 	.word	0x00000520


	//   ....[5]....
        /*038c*/ 	.word	0x00000640


	//   ....[6]....
        /*0390*/ 	.word	0x000007a0


	//   ....[7]....
        /*0394*/ 	.word	0x000017a0


	//   ....[8]....
        /*0398*/ 	.word	0x00001fe0


	//   ....[9]....
        /*039c*/ 	.word	0x00002b70


	//   ....[10]....
        /*03a0*/ 	.word	0x00003290


	//   ....[11]....
        /*03a4*/ 	.word	0x00003350


	//   ....[12]....
        /*03a8*/ 	.word	0x00003770


	//   ....[13]....
        /*03ac*/ 	.word	0x00003860


	//   ....[14]....
        /*03b0*/ 	.word	0x000052a0


	//   ....[15]....
        /*03b4*/ 	.word	0x00005480


	//   ....[16]....
        /*03b8*/ 	.word	0x00006230


	//   ....[17]....
        /*03bc*/ 	.word	0x00006330


	//   ....[18]....
        /*03c0*/ 	.word	0x000068c0


	//   ....[19]....
        /*03c4*/ 	.word	0x00006930


	//   ....[20]....
        /*03c8*/ 	.word	0x000081a0


	//   ....[21]....
        /*03cc*/ 	.word	0x000081c0


	//   ....[22]....
        /*03d0*/ 	.word	0x000087f0


	//   ....[23]....
        /*03d4*/ 	.word	0x00008860


	//   ....[24]....
        /*03d8*/ 	.word	0x00009d40


	//   ....[25]....
        /*03dc*/ 	.word	0x0000a140


	//   ....[26]....
        /*03e0*/ 	.word	0x0000aeb0


	//   ....[27]....
        /*03e4*/ 	.word	0x0000b100


	//   ....[28]....
        /*03e8*/ 	.word	0x0000b560


	//   ....[29]....
        /*03ec*/ 	.word	0x0000b5d0


	//   ....[30]....
        /*03f0*/ 	.word	0x0000c450


	//   ....[31]....
        /*03f4*/ 	.word	0x0000c480


	//   ....[32]....
        /*03f8*/ 	.word	0x0000c5a0


	//   ....[33]....
        /*03fc*/ 	.word	0x0000c5b0


	//   ....[34]....
        /*0400*/ 	.word	0x0000d650


	//   ....[35]....
        /*0404*/ 	.word	0x0000d6b0


	//   ....[36]....
        /*0408*/ 	.word	0x0000d710


	//   ....[37]....
        /*040c*/ 	.word	0x0000d840


	//   ....[38]....
        /*0410*/ 	.word	0x0000dc10


	//   ....[39]....
        /*0414*/ 	.word	0x0000dc20


	//   ....[40]....
        /*0418*/ 	.word	0x0000dcf0


	//   ....[41]....
        /*041c*/ 	.word	0x0000dd10


	//   ....[42]....
        /*0420*/ 	.word	0x0000dde0


	//   ....[43]....
        /*0424*/ 	.word	0x0000de00


	//   ....[44]....
        /*0428*/ 	.word	0x0000dee0


	//   ....[45]....
        /*042c*/ 	.word	0x0000df00


	//   ....[46]....
        /*0430*/ 	.word	0x0000e590


	//   ....[47]....
        /*0434*/ 	.word	0x0000e5a0


	//   ....[48]....
        /*0438*/ 	.word	0x0000e670


	//   ....[49]....
        /*043c*/ 	.word	0x0000e690


	//   ....[50]....
        /*0440*/ 	.word	0x0000e760


	//   ....[51]....
        /*0444*/ 	.word	0x0000e780


	//   ....[52]....
        /*0448*/ 	.word	0x0000e860


	//   ....[53]....
        /*044c*/ 	.word	0x0000e880


	//   ....[54]....
        /*0450*/ 	.word	0x0000e9f0


	//   ....[55]....
        /*0454*/ 	.word	0x0000fb30


	//   ....[56]....
        /*0458*/ 	.word	0x000105c0


	//   ....[57]....
        /*045c*/ 	.word	0x000105f0


	//   ....[58]....
        /*0460*/ 	.word	0x000106c0


	//   ....[59]....
        /*0464*/ 	.word	0x000106e0


	//   ....[60]....
        /*0468*/ 	.word	0x00010780


	//   ....[61]....
        /*046c*/ 	.word	0x000107a0


	//   ....[62]....
        /*0470*/ 	.word	0x00010840


	//   ....[63]....
        /*0474*/ 	.word	0x00010860


	//   ....[64]....
        /*0478*/ 	.word	0x00010900


	//   ....[65]....
        /*047c*/ 	.word	0x00010920


	//   ....[66]....
        /*0480*/ 	.word	0x000109c0


	//   ....[67]....
        /*0484*/ 	.word	0x000109e0


	//   ....[68]....
        /*0488*/ 	.word	0x00010a80


	//   ....[69]....
        /*048c*/ 	.word	0x00010aa0


	//   ....[70]....
        /*0490*/ 	.word	0x00010ab0


	//   ....[71]....
        /*0494*/ 	.word	0x00010ac0


	//   ....[72]....
        /*0498*/ 	.word	0x00013430


	//   ....[73]....
        /*049c*/ 	.word	0x00013620


	//   ....[74]....
        /*04a0*/ 	.word	0x00013c70


	//   ....[75]....
        /*04a4*/ 	.word	0x00013df0


	//   ....[76]....
        /*04a8*/ 	.word	0x00013e50


	//   ....[77]....
        /*04ac*/ 	.word	0x00013fb0


	//   ....[78]....
        /*04b0*/ 	.word	0x00014000


	//   ....[79]....
        /*04b4*/ 	.word	0x00014120


	//   ....[80]....
        /*04b8*/ 	.word	0x00014190


	//   ....[81]....
        /*04bc*/ 	.word	0x000142b0


	//   ....[82]....
        /*04c0*/ 	.word	0x00014320


	//   ....[83]....
        /*04c4*/ 	.word	0x00014440


	//   ....[84]....
        /*04c8*/ 	.word	0x000144b0


	//   ....[85]....
        /*04cc*/ 	.word	0x000145d0


	//   ....[86]....
        /*04d0*/ 	.word	0x00014640


	//   ....[87]....
        /*04d4*/ 	.word	0x00014760


	//   ....[88]....
        /*04d8*/ 	.word	0x000147d0


	//   ....[89]....
        /*04dc*/ 	.word	0x000148f0


	//   ....[90]....
        /*04e0*/ 	.word	0x00014940


	//   ....[91]....
        /*04e4*/ 	.word	0x00014c60


	//   ....[92]....
        /*04e8*/ 	.word	0x00014d80


	//----- nvinfo : EIATTR_REG_RECONFIG
	.align		4
.L_447:
        /*04ec*/ 	.byte	0x01, 0x54
	.zero		2


	//----- nvinfo : EIATTR_SYSCALL_OFFSETS
	.align		4
        /*04f0*/ 	.byte	0x04, 0x46
        /*04f2*/ 	.short	(.L_449 - .L_448)


	//   ....[0]....
.L_448:
        /*04f4*/ 	.word	0x00001980


	//   ....[1]....
        /*04f8*/ 	.word	0x0000f700


	//   ....[2]....
        /*04fc*/ 	.word	0x0000f850


	//   ....[3]....
        /*0500*/ 	.word	0x0000f940


	//   ....[4]....
        /*0504*/ 	.word	0x00010190


	//----- nvinfo : EIATTR_MBARRIER_INSTR_OFFSETS
	.align		4
.L_449:
        /*0508*/ 	.byte	0x04, 0x39
        /*050a*/ 	.short	(.L_451 - .L_450)


	//   ....[0]....
.L_450:
        /*050c*/ 	.word	0x00000270
        /*0510*/ 	.word	0x000000ff
        /*0514*/ 	.word	0x0002a800
        /*0518*/ 	.short	0x0100
        /*051a*/ 	.byte	0x08
	.zero		1


	//   ....[1]....
        /*051c*/ 	.word	0x00000280
        /*0520*/ 	.word	0x000000ff
        /*0524*/ 	.word	0x0002a820
        /*0528*/ 	.short	0x0100
        /*052a*/ 	.byte	0x08
	.zero		1


	//   ....[2]....
        /*052c*/ 	.word	0x00000370
        /*0530*/ 	.word	0x000000ff
        /*0534*/ 	.word	0x0002a830
        /*0538*/ 	.short	0x0100
        /*053a*/ 	.byte	0x08
	.zero		1


	//   ....[3]....
        /*053c*/ 	.word	0x00000380
        /*0540*/ 	.word	0x000000ff
        /*0544*/ 	.word	0x0002a840
        /*0548*/ 	.short	0x0100
        /*054a*/ 	.byte	0x08
	.zero		1


	//   ....[4]....
        /*054c*/ 	.word	0x00000390
        /*0550*/ 	.word	0x000000ff
        /*0554*/ 	.word	0x0002a838
        /*0558*/ 	.short	0x0100
        /*055a*/ 	.byte	0x08
	.zero		1


	//   ....[5]....
        /*055c*/ 	.word	0x000003a0
        /*0560*/ 	.word	0x000000ff
        /*0564*/ 	.word	0x0002a848
        /*0568*/ 	.short	0x0100
        /*056a*/ 	.byte	0x08
	.zero		1


	//   ....[6]....
        /*056c*/ 	.word	0x000004d0
        /*0570*/ 	.word	0x000000ff
        /*0574*/ 	.word	0x0002a850
        /*0578*/ 	.short	0x0100
        /*057a*/ 	.byte	0x08
	.zero		1


	//   ....[7]....
        /*057c*/ 	.word	0x000004e0
        /*0580*/ 	.word	0x000000ff
        /*0584*/ 	.word	0x0002a860
        /*0588*/ 	.short	0x0100
        /*058a*/ 	.byte	0x08
	.zero		1


	//   ....[8]....
        /*058c*/ 	.word	0x000004f0
        /*0590*/ 	.word	0x000000ff
        /*0594*/ 	.word	0x0002a858
        /*0598*/ 	.short	0x0100
        /*059a*/ 	.byte	0x08
	.zero		1


	//   ....[9]....
        /*059c*/ 	.word	0x00000500
        /*05a0*/ 	.word	0x000000ff
        /*05a4*/ 	.word	0x0002a868
        /*05a8*/ 	.short	0x0100
        /*05aa*/ 	.byte	0x08
	.zero		1


	//   ....[10]....
        /*05ac*/ 	.word	0x000005f0
        /*05b0*/ 	.word	0x000000ff
        /*05b4*/ 	.word	0x0002a870
        /*05b8*/ 	.short	0x0100
        /*05ba*/ 	.byte	0x06
	.zero		1


	//   ....[11]....
        /*05bc*/ 	.word	0x00000600
        /*05c0*/ 	.word	0x000000ff
        /*05c4*/ 	.word	0x0002a880
        /*05c8*/ 	.short	0x0100
        /*05ca*/ 	.byte	0x06
	.zero		1


	//   ....[12]....
        /*05cc*/ 	.word	0x00000610
        /*05d0*/ 	.word	0x000000ff
        /*05d4*/ 	.word	0x0002a878
        /*05d8*/ 	.short	0x0100
        /*05da*/ 	.byte	0x06
	.zero		1


	//   ....[13]....
        /*05dc*/ 	.word	0x00000620
        /*05e0*/ 	.word	0x000000ff
        /*05e4*/ 	.word	0x0002a888
        /*05e8*/ 	.short	0x0100
        /*05ea*/ 	.byte	0x06
	.zero		1


	//   ....[14]....
        /*05ec*/ 	.word	0x00000750
        /*05f0*/ 	.word	0x000000ff
        /*05f4*/ 	.word	0x0002a890
        /*05f8*/ 	.short	0x0100
        /*05fa*/ 	.byte	0x08
	.zero		1


	//   ....[15]....
        /*05fc*/ 	.word	0x00000760
        /*0600*/ 	.word	0x000000ff
        /*0604*/ 	.word	0x0002a8a0
        /*0608*/ 	.short	0x0100
        /*060a*/ 	.byte	0x08
	.zero		1


	//   ....[16]....
        /*060c*/ 	.word	0x00000770
        /*0610*/ 	.word	0x000000ff
        /*0614*/ 	.word	0x0002a898
        /*0618*/ 	.short	0x0100
        /*061a*/ 	.byte	0x08
	.zero		1


	//   ....[17]....
        /*061c*/ 	.word	0x00000780
        /*0620*/ 	.word	0x000000ff
        /*0624*/ 	.word	0x0002a8a8
        /*0628*/ 	.short	0x0100
        /*062a*/ 	.byte	0x08
	.zero		1


	//   ....[18]....
        /*062c*/ 	.word	0x000008b0
        /*0630*/ 	.word	0x000000ff
        /*0634*/ 	.word	0x0002a8b0
        /*0638*/ 	.short	0x0100
        /*063a*/ 	.byte	0x08
	.zero		1


	//   ....[19]....
        /*063c*/ 	.word	0x000008c0
        /*0640*/ 	.word	0x000000ff
        /*0644*/ 	.word	0x0002a8c0
        /*0648*/ 	.short	0x0100
        /*064a*/ 	.byte	0x08
	.zero		1


	//   ....[20]....
        /*064c*/ 	.word	0x000008d0
        /*0650*/ 	.word	0x000000ff
        /*0654*/ 	.word	0x0002a8b8
        /*0658*/ 	.short	0x0100
        /*065a*/ 	.byte	0x08
	.zero		1


	//   ....[21]....
        /*065c*/ 	.word	0x000008e0
        /*0660*/ 	.word	0x000000ff
        /*0664*/ 	.word	0x0002a8c8
        /*0668*/ 	.short	0x0100
        /*066a*/ 	.byte	0x08
	.zero		1


	//   ....[22]....
        /*066c*/ 	.word	0x000019f0
        /*0670*/ 	.word	0x000000ff
        /*0674*/ 	.word	0x0002a800
        /*0678*/ 	.short	0x010a
        /*067a*/ 	.byte	0x25
	.zero		1


	//   ....[23]....
        /*067c*/ 	.word	0x00001a80
        /*0680*/ 	.word	0x00000007
        /*0684*/ 	.word	0x0002a830
        /*0688*/ 	.short	0x010a
        /*068a*/ 	.byte	0x3f
	.zero		1


	//   ....[24]....
        /*068c*/ 	.word	0x00001b20
        /*0690*/ 	.word	0x00000007
        /*0694*/ 	.word	0x0002a830
        /*0698*/ 	.short	0x010a
        /*069a*/ 	.byte	0x3f
	.zero		1


	//   ....[25]....
        /*069c*/ 	.word	0x000022a0
        /*06a0*/ 	.word	0x00000000
        /*06a4*/ 	.word	0x00000000
        /*06a8*/ 	.short	0x0101
        /*06aa*/ 	.byte	0x3f
	.zero		1


	//   ....[26]....
        /*06ac*/ 	.word	0x00004620
        /*06b0*/ 	.word	0x000000ff
        /*06b4*/ 	.word	0x0002a830
        /*06b8*/ 	.short	0x010a
        /*06ba*/ 	.byte	0x06
	.zero		1


	//   ....[27]....
        /*06bc*/ 	.word	0x00004660
        /*06c0*/ 	.word	0x000000ff
        /*06c4*/ 	.word	0x0002a830
        /*06c8*/ 	.short	0x010a
        /*06ca*/ 	.byte	0x06
	.zero		1


	//   ....[28]....
        /*06cc*/ 	.word	0x00004ee0
        /*06d0*/ 	.word	0x000000ff
        /*06d4*/ 	.word	0x0002a850
        /*06d8*/ 	.short	0x010a
        /*06da*/ 	.byte	0x0b
	.zero		1


	//   ....[29]....
        /*06dc*/ 	.word	0x00004f20
        /*06e0*/ 	.word	0x000000ff
        /*06e4*/ 	.word	0x0002a850
        /*06e8*/ 	.short	0x010a
        /*06ea*/ 	.byte	0x0b
	.zero		1


	//   ....[30]....
        /*06ec*/ 	.word	0x000052b0
        /*06f0*/ 	.word	0x00000000
        /*06f4*/ 	.word	0x00000000
        /*06f8*/ 	.short	0x0101
        /*06fa*/ 	.byte	0x3f
	.zero		1


	//   ....[31]....
        /*06fc*/ 	.word	0x00006cf0
        /*0700*/ 	.word	0x0000006f
        /*0704*/ 	.word	0x00000000
        /*0708*/ 	.short	0x0101
        /*070a*/ 	.byte	0x3f
	.zero		1


	//   ....[32]....
        /*070c*/ 	.word	0x00007600
        /*0710*/ 	.word	0x000000ff
        /*0714*/ 	.word	0x0002a830
        /*0718*/ 	.short	0x010a
        /*071a*/ 	.byte	0x05
	.zero		1


	//   ....[33]....
        /*071c*/ 	.word	0x00007640
        /*0720*/ 	.word	0x000000ff
        /*0724*/ 	.word	0x0002a830
        /*0728*/ 	.short	0x010a
        /*072a*/ 	.byte	0x05
	.zero		1


	//   ....[34]....
        /*072c*/ 	.word	0x00007ec0
        /*0730*/ 	.word	0x000000ff
        /*0734*/ 	.word	0x0002a850
        /*0738*/ 	.short	0x010a
        /*073a*/ 	.byte	0x0a
	.zero		1


	//   ....[35]....
        /*073c*/ 	.word	0x00007f00
        /*0740*/ 	.word	0x000000ff
        /*0744*/ 	.word	0x0002a850
        /*0748*/ 	.short	0x010a
        /*074a*/ 	.byte	0x0a
	.zero		1


	//   ....[36]....
        /*074c*/ 	.word	0x00008e60
        /*0750*/ 	.word	0x0000005a
        /*0754*/ 	.word	0x00000000
        /*0758*/ 	.short	0x0101
        /*075a*/ 	.byte	0x3f
	.zero		1


	//   ....[37]....
        /*075c*/ 	.word	0x00008ed0
        /*0760*/ 	.word	0x0000005a
        /*0764*/ 	.word	0x00000000
        /*0768*/ 	.short	0x0101
        /*076a*/ 	.byte	0x3f
	.zero		1


	//   ....[38]....
        /*076c*/ 	.word	0x000092a0
        /*0770*/ 	.word	0x000000ff
        /*0774*/ 	.word	0x0002a830
        /*0778*/ 	.short	0x010a
        /*077a*/ 	.byte	0x05
	.zero		1


	//   ....[39]....
        /*077c*/ 	.word	0x000092e0
        /*0780*/ 	.word	0x000000ff
        /*0784*/ 	.word	0x0002a830
        /*0788*/ 	.short	0x010a
        /*078a*/ 	.byte	0x05
	.zero		1


	//   ....[40]....
        /*078c*/ 	.word	0x00009b60
        /*0790*/ 	.word	0x000000ff
        /*0794*/ 	.word	0x0002a850
        /*0798*/ 	.short	0x010a
        /*079a*/ 	.byte	0x0e
	.zero		1


	//   ....[41]....
        /*079c*/ 	.word	0x00009ba0
        /*07a0*/ 	.word	0x000000ff
        /*07a4*/ 	.word	0x0002a850
        /*07a8*/ 	.short	0x010a
        /*07aa*/ 	.byte	0x0e
	.zero		1


	//   ....[42]....
        /*07ac*/ 	.word	0x00009f30
        /*07b0*/ 	.word	0x00000000
        /*07b4*/ 	.word	0x00000000
        /*07b8*/ 	.short	0x0101
        /*07ba*/ 	.byte	0x3f
	.zero		1


	//   ....[43]....
        /*07bc*/ 	.word	0x0000b960
        /*07c0*/ 	.word	0x0000006f
        /*07c4*/ 	.word	0x00000000
        /*07c8*/ 	.short	0x0101
        /*07ca*/ 	.byte	0x3f
	.zero		1


	//   ....[44]....
        /*07cc*/ 	.word	0x0000c3c0
        /*07d0*/ 	.word	0x000000ff
        /*07d4*/ 	.word	0x0002a850
        /*07d8*/ 	.short	0x010a
        /*07da*/ 	.byte	0x05
	.zero		1


	//   ....[45]....
        /*07dc*/ 	.word	0x0000c400
        /*07e0*/ 	.word	0x000000ff
        /*07e4*/ 	.word	0x0002a850
        /*07e8*/ 	.short	0x010a
        /*07ea*/ 	.byte	0x05
	.zero		1


	//   ....[46]....
        /*07ec*/ 	.word	0x0000c8a0
        /*07f0*/ 	.word	0x00000002
        /*07f4*/ 	.word	0x00000000
        /*07f8*/ 	.short	0x0101
        /*07fa*/ 	.byte	0x3f
	.zero		1


	//   ....[47]....
        /*07fc*/ 	.word	0x0000dc00
        /*0800*/ 	.word	0x00000010
        /*0804*/ 	.word	0x00000000
        /*0808*/ 	.short	0x0101
        /*080a*/ 	.byte	0x3f
	.zero		1


	//   ....[48]....
        /*080c*/ 	.word	0x0000fd50
        /*0810*/ 	.word	0x00000000
        /*0814*/ 	.word	0x0002a840
        /*0818*/ 	.short	0x010a
        /*081a*/ 	.byte	0x3f
	.zero		1


	//   ....[49]....
        /*081c*/ 	.word	0x00010c30
        /*0820*/ 	.word	0x00000011
        /*0824*/ 	.word	0x0002a800
        /*0828*/ 	.short	0x0107
        /*082a*/ 	.byte	0x3f
	.zero		1


	//   ....[50]....
        /*082c*/ 	.word	0x00010d40
        /*0830*/ 	.word	0x00000011
        /*0834*/ 	.word	0x0002a800
        /*0838*/ 	.short	0x0101
        /*083a*/ 	.byte	0x3f
	.zero		1


	//   ....[51]....
        /*083c*/ 	.word	0x00010d60
        /*0840*/ 	.word	0x00000011
        /*0844*/ 	.word	0x0002a820
        /*0848*/ 	.short	0x010a
        /*084a*/ 	.byte	0x3f
	.zero		1


	//   ....[52]....
        /*084c*/ 	.word	0x000110a0
        /*0850*/ 	.word	0x00000003
        /*0854*/ 	.word	0x0002a840
        /*0858*/ 	.short	0x010a
        /*085a*/ 	.byte	0x3f
	.zero		1


	//   ....[53]....
        /*085c*/ 	.word	0x00011520
        /*0860*/ 	.word	0x00000003
        /*0864*/ 	.word	0x00000060
        /*0868*/ 	.short	0x010a
        /*086a*/ 	.byte	0x3f
	.zero		1


	//   ....[54]....
        /*086c*/ 	.word	0x00011b90
        /*0870*/ 	.word	0x00000003
        /*0874*/ 	.word	0x0002a840
        /*0878*/ 	.short	0x010a
        /*087a*/ 	.byte	0x3f
	.zero		1


	//   ....[55]....
        /*087c*/ 	.word	0x00012010
        /*0880*/ 	.word	0x00000002
        /*0884*/ 	.word	0x00000060
        /*0888*/ 	.short	0x010a
        /*088a*/ 	.byte	0x3f
	.zero		1


	//   ....[56]....
        /*088c*/ 	.word	0x000125c0
        /*0890*/ 	.word	0x00000002
        /*0894*/ 	.word	0x0002a840
        /*0898*/ 	.short	0x010a
        /*089a*/ 	.byte	0x3f
	.zero		1


	//   ....[57]....
        /*089c*/ 	.word	0x00012a40
        /*08a0*/ 	.word	0x00000002
        /*08a4*/ 	.word	0x00000060
        /*08a8*/ 	.short	0x010a
        /*08aa*/ 	.byte	0x3f
	.zero		1


	//   ....[58]....
        /*08ac*/ 	.word	0x00012fa0
        /*08b0*/ 	.word	0x00000002
        /*08b4*/ 	.word	0x0002a860
        /*08b8*/ 	.short	0x010a
        /*08ba*/ 	.byte	0x3f
	.zero		1


	//   ....[59]....
        /*08bc*/ 	.word	0x000135a0
        /*08c0*/ 	.word	0x00000000
        /*08c4*/ 	.word	0x0002a820
        /*08c8*/ 	.short	0x010a
        /*08ca*/ 	.byte	0x3f
	.zero		1


	//   ....[60]....
        /*08cc*/ 	.word	0x00013790
        /*08d0*/ 	.word	0x00000006
        /*08d4*/ 	.word	0x00000000
        /*08d8*/ 	.short	0x010a
        /*08da*/ 	.byte	0x3f
	.zero		1


	//   ....[61]....
        /*08dc*/ 	.word	0x000137e0
        /*08e0*/ 	.word	0x00000003
        /*08e4*/ 	.word	0x00000000
        /*08e8*/ 	.short	0x010a
        /*08ea*/ 	.byte	0x3f
	.zero		1


	//   ....[62]....
        /*08ec*/ 	.word	0x00013840
        /*08f0*/ 	.word	0x00000012
        /*08f4*/ 	.word	0x00000000
        /*08f8*/ 	.short	0x010a
        /*08fa*/ 	.byte	0x3f
	.zero		1


	//   ....[63]....
        /*08fc*/ 	.word	0x00013870
        /*0900*/ 	.word	0x00000003
        /*0904*/ 	.word	0x00000000
        /*0908*/ 	.short	0x010a
        /*090a*/ 	.byte	0x3f
	.zero		1


	//   ....[64]....
        /*090c*/ 	.word	0x000138e0
        /*0910*/ 	.word	0x00000003
        /*0914*/ 	.word	0x0002a800
        /*0918*/ 	.short	0x010a
        /*091a*/ 	.byte	0x3f
	.zero		1


	//   ....[65]....
        /*091c*/ 	.word	0x00013930
        /*0920*/ 	.word	0x00000007
        /*0924*/ 	.word	0x0002a830
        /*0928*/ 	.short	0x010a
        /*092a*/ 	.byte	0x3f
	.zero		1


	//   ....[66]....
        /*092c*/ 	.word	0x00013990
        /*0930*/ 	.word	0x0000000c
        /*0934*/ 	.word	0x0002a830
        /*0938*/ 	.short	0x010a
        /*093a*/ 	.byte	0x3f
	.zero		1


	//   ....[67]....
        /*093c*/ 	.word	0x000139f0
        /*0940*/ 	.word	0x00000009
        /*0944*/ 	.word	0x0002a850
        /*0948*/ 	.short	0x010a
        /*094a*/ 	.byte	0x3f
	.zero		1


	//   ....[68]....
        /*094c*/ 	.word	0x00013a50
        /*0950*/ 	.word	0x00000008
        /*0954*/ 	.word	0x0002a830
        /*0958*/ 	.short	0x010a
        /*095a*/ 	.byte	0x3f
	.zero		1


	//   ....[69]....
        /*095c*/ 	.word	0x00013ab0
        /*0960*/ 	.word	0x00000003
        /*0964*/ 	.word	0x0002a850
        /*0968*/ 	.short	0x010a
        /*096a*/ 	.byte	0x3f
	.zero		1


	//   ....[70]....
        /*096c*/ 	.word	0x00013b10
        /*0970*/ 	.word	0x00000008
        /*0974*/ 	.word	0x0002a830
        /*0978*/ 	.short	0x010a
        /*097a*/ 	.byte	0x3f
	.zero		1


	//   ....[71]....
        /*097c*/ 	.word	0x00013b70
        /*0980*/ 	.word	0x00000003
        /*0984*/ 	.word	0x0002a850
        /*0988*/ 	.short	0x010a
        /*098a*/ 	.byte	0x3f
	.zero		1


	//   ....[72]....
        /*098c*/ 	.word	0x00013bd0
        /*0990*/ 	.word	0x00000005
        /*0994*/ 	.word	0x0002a850
        /*0998*/ 	.short	0x010a
        /*099a*/ 	.byte	0x3f
	.zero		1


	//   ....[73]....
        /*099c*/ 	.word	0x00013d20
        /*09a0*/ 	.word	0x00000000
        /*09a4*/ 	.word	0x0002a840
        /*09a8*/ 	.short	0x010a
        /*09aa*/ 	.byte	0x3f
	.zero		1


	//   ....[74]....
        /*09ac*/ 	.word	0x00014980
        /*09b0*/ 	.word	0x00000011
        /*09b4*/ 	.word	0x0002a820
        /*09b8*/ 	.short	0x010a
        /*09ba*/ 	.byte	0x3f
	.zero		1


	//   ....[75]....
        /*09bc*/ 	.word	0x000149d0
        /*09c0*/ 	.word	0x00000003
        /*09c4*/ 	.word	0x0002a840
        /*09c8*/ 	.short	0x010a
        /*09ca*/ 	.byte	0x3f
	.zero		1


	//   ....[76]....
        /*09cc*/ 	.word	0x00014a20
        /*09d0*/ 	.word	0x00000003
        /*09d4*/ 	.word	0x00000060
        /*09d8*/ 	.short	0x010a
        /*09da*/ 	.byte	0x3f
	.zero		1


	//   ....[77]....
        /*09dc*/ 	.word	0x00014a70
        /*09e0*/ 	.word	0x00000003
        /*09e4*/ 	.word	0x0002a840
        /*09e8*/ 	.short	0x010a
        /*09ea*/ 	.byte	0x3f
	.zero		1


	//   ....[78]....
        /*09ec*/ 	.word	0x00014ac0
        /*09f0*/ 	.word	0x00000002
        /*09f4*/ 	.word	0x00000060
        /*09f8*/ 	.short	0x010a
        /*09fa*/ 	.byte	0x3f
	.zero		1


	//   ....[79]....
        /*09fc*/ 	.word	0x00014b10
        /*0a00*/ 	.word	0x00000002
        /*0a04*/ 	.word	0x0002a840
        /*0a08*/ 	.short	0x010a
        /*0a0a*/ 	.byte	0x3f
	.zero		1


	//   ....[80]....
        /*0a0c*/ 	.word	0x00014b60
        /*0a10*/ 	.word	0x00000002
        /*0a14*/ 	.word	0x00000060
        /*0a18*/ 	.short	0x010a
        /*0a1a*/ 	.byte	0x3f
	.zero		1


	//   ....[81]....
        /*0a1c*/ 	.word	0x00014bb0
        /*0a20*/ 	.word	0x00000002
        /*0a24*/ 	.word	0x0002a860
        /*0a28*/ 	.short	0x010a
        /*0a2a*/ 	.byte	0x3f
	.zero		1


	//   ....[82]....
        /*0a2c*/ 	.word	0x00014ca0
        /*0a30*/ 	.word	0x00000000
        /*0a34*/ 	.word	0x0002a820
        /*0a38*/ 	.short	0x010a
        /*0a3a*/ 	.byte	0x3f
	.zero		1


	//   ....[83]....
        /*0a3c*/ 	.word	0x00014e40
        /*0a40*/ 	.word	0x00000006
        /*0a44*/ 	.word	0x00000000
        /*0a48*/ 	.short	0x010a
        /*0a4a*/ 	.byte	0x3f
	.zero		1


	//   ....[84]....
        /*0a4c*/ 	.word	0x00014e90
        /*0a50*/ 	.word	0x00000003
        /*0a54*/ 	.word	0x00000000
        /*0a58*/ 	.short	0x010a
        /*0a5a*/ 	.byte	0x3f
	.zero		1


	//   ....[85]....
        /*0a5c*/ 	.word	0x00014ee0
        /*0a60*/ 	.word	0x00000012
        /*0a64*/ 	.word	0x00000000
        /*0a68*/ 	.short	0x010a
        /*0a6a*/ 	.byte	0x3f
	.zero		1


	//----- nvinfo : EIATTR_NUM_MBARRIERS
	.align		4
.L_451:
        /*0a6c*/ 	.byte	0x03, 0x38
        /*0a6e*/ 	.short	0x0016


	//----- nvinfo : EIATTR_EXIT_INSTR_OFFSETS
	.align		4
        /*0a70*/ 	.byte	0x04, 0x1c
        /*0a72*/ 	.short	(.L_453 - .L_452)


	//   ....[0]....
.L_452:
        /*0a74*/ 	.word	0x00000a10


	//   ....[1]....
        /*0a78*/ 	.word	0x0000e980


	//   ....[2]....
        /*0a7c*/ 	.word	0x000138c0


	//----- nvinfo : EIATTR_MAX_THREADS
	.align		4
.L_453:
        /*0a80*/ 	.byte	0x04, 0x05
        /*0a82*/ 	.short	(.L_455 - .L_454)
.L_454:
        /*0a84*/ 	.word	0x00000180
        /*0a88*/ 	.word	0x00000001
        /*0a8c*/ 	.word	0x00000001


	//----- nvinfo : EIATTR_CRS_STACK_SIZE
	.align		4
.L_455:
        /*0a90*/ 	.byte	0x04, 0x1e
        /*0a92*/ 	.short	(.L_457 - .L_456)
.L_456:
        /*0a94*/ 	.word	0x00000000


	//----- nvinfo : EIATTR_CBANK_PARAM_SIZE
	.align		4
.L_457:
        /*0a98*/ 	.byte	0x03, 0x19
        /*0a9a*/ 	.short	0x0af0


	//----- nvinfo : EIATTR_PARAM_CBANK
	.align		4
        /*0a9c*/ 	.byte	0x04, 0x0a
        /*0a9e*/ 	.short	(.L_459 - .L_458)
	.align		4
.L_458:
        /*0aa0*/ 	.word	index@(.nv.constant0._ZN7cutlass13device_kernelIN5flash11enable_sm90INS1_16FlashAttnFwdSm90INS1_25CollectiveMainloopFwdSm90ILi2EN4cute5tupleIJNS5_1CILi1EEES8_S8_EEENS6_IJNS7_ILi128EEENS7_ILi96EEENS7_ILi192EEEEEELi128ENS_6half_tEfNS_4arch4Sm90ELb0ELb1ELb0ELb0ELb0ELb0ELb0ELb1ELb1ELb1ELb0ELb0EEENS1_21CollectiveEpilogueFwdINS6_IJSA_SA_SB_EEES9_SE_SG_Li256ELb0ELb1ELb0ELb0EEENS1_30DynamicPersistentTileSchedulerILi256ELi128ELb0ELb1ELb1EEEEEEEEEvNT_6ParamsE)
        /*0aa4*/ 	.short	0x0210
        /*0aa6*/ 	.short	0x0af0


	//----- nvinfo : EIATTR_SW_WAR
	.align		4
.L_459:
        /*0aa8*/ 	.byte	0x04, 0x36
        /*0aaa*/ 	.short	(.L_461 - .L_460)
.L_460:
        /*0aac*/ 	.word	0x00000008
.L_461:


//--------------------- .nv.info._ZN7cutlass13device_kernelIN5flash11enable_sm90INS1_16FlashAttnFwdSm90INS1_25CollectiveMainloopFwdSm90ILi2EN4cute5tupleIJNS5_1CILi1EEES8_S8_EEENS6_IJNS7_ILi128EEENS7_ILi96EEENS7_ILi192EEEEEELi128ENS_6half_tEfNS_4arch4Sm90ELb0ELb1ELb0ELb1ELb0ELb0ELb0ELb1ELb1ELb1ELb0ELb0EEENS1_21CollectiveEpilogueFwdINS6_IJSA_SA_SB_EEES9_SE_SG_Li256ELb1ELb1ELb0ELb0EEENS1_36VarlenDynamicPersistentTileSchedulerILi128ELi96ELi256ELi128ELb0ELb1ELb1ELb1ELb0ELb1EEEEEEEEEvNT_6ParamsE --------------------------
	.section	.nv.info._ZN7cutlass13device_kernelIN5flash11enable_sm90INS1_16FlashAttnFwdSm90INS1_25CollectiveMainloopFwdSm90ILi2EN4cute5tupleIJNS5_1CILi1EEES8_S8_EEENS6_IJNS7_ILi128EEENS7_ILi96EEENS7_ILi192EEEEEELi128ENS_6half_tEfNS_4arch4Sm90ELb0ELb1ELb0ELb1ELb0ELb0ELb0ELb1ELb1ELb1ELb0ELb0EEENS1_21CollectiveEpilogueFwdINS6_IJSA_SA_SB_EEES9_SE_SG_Li256ELb1ELb1ELb0ELb0EEENS1_36VarlenDynamicPersistentTileSchedulerILi128ELi96ELi256ELi128ELb0ELb1ELb1ELb1ELb0ELb1EEEEEEEEEvNT_6ParamsE,"",@"SHT_CUDA_INFO"
	.sectionflags	@""
	.align	4


	//----- nvinfo : EIATTR_CUDA_API_VERSION
	.align		4
        /*0000*/ 	.byte	0x04, 0x37
        /*0002*/ 	.short	(.L_463 - .L_462)
.L_462:
        /*0004*/ 	.word	0x00000082


	//----- nvinfo : EIATTR_KPARAM_INFO
	.align		4
.L_463:
        /*0008*/ 	.byte	0x04, 0x17
        /*000a*/ 	.short	(.L_465 - .L_464)
.L_464:
        /*000c*/ 	.word	0x00000000
        /*0010*/ 	.short	0x0000
        /*0012*/ 	.short	0x0070
        /*0014*/ 	.byte	0x00, 0xf0, 0x01, 0x2a


	//----- nvinfo : EIATTR_SPARSE_MMA_MASK
	.align		4
.L_465:
        /*0018*/ 	.byte	0x03, 0x50
        /*001a*/ 	.short	0x0000


	//----- nvinfo : EIATTR_MAXREG_COUNT
	.align		4
        /*001c*/ 	.byte	0x03, 0x1b
        /*001e*/ 	.short	0x00a8


	//----- nvinfo : EIATTR_NUM_BARRIERS
	.align		4
        /*0020*/ 	.byte	0x02, 0x4c
        /*0022*/ 	.byte	0x09
	.zero		1


	//----- nvinfo : EIATTR_EXTERNS
	.align		4
        /*0024*/ 	.byte	0x04, 0x0f
        /*0026*/ 	.short	(.L_467 - .L_466)


	//   ....[0]....
	.align		4
.L_466:
        /*0028*/ 	.word	index@(__assertfail)


	//----- nvinfo : EIATTR_ANNOTATIONS
	.align		4
.L_467:
        /*002c*/ 	.byte	0x04, 0x55
        /*002e*/ 	.short	(.L_469 - .L_468)


	//   ....[0]....
.L_468:
        /* <DEDUP_REMOVED lines=63> */


	//----- nvinfo : EIATTR_MERCURY_ISA_VERSION
	.align		4
.L_469:
        /*0410*/ 	.byte	0x03, 0x5f
        /*0412*/ 	.short	0x0101


	//----- nvinfo : EIATTR_UNUSED_LOAD_BYTE_OFFSET
	.align		4
        /*0414*/ 	.byte	0x04, 0x44
        /*0416*/ 	.short	(.L_471 - .L_470)


	//   ....[0]....
.L_470:
        /*0418*/ 	.word	0x00000a20
        /*041c*/ 	.word	0x0000fff0


	//   ....[1]....
        /*0420*/ 	.word	0x0000cd00
        /*0424*/ 	.word	0x0000fff0


	//----- nvinfo : EIATTR_INT_WARP_WIDE_INSTR_OFFSETS
	.align		4
.L_471:
        /*0428*/ 	.byte	0x04, 0x31
        /*042a*/ 	.short	(.L_473 - .L_472)


	//   ....[0]....
.L_472:
        /*042c*/ 	.word	0x00000130


	//   ....[1]....
        /*0430*/ 	.word	0x00000170


	//   ....[2]....
        /*0434*/ 	.word	0x000001e0


	//   ....[3]....
        /*0438*/ 	.word	0x000102a0


	//   ....[4]....
        /*043c*/ 	.word	0x00010330


	//   ....[5]....
        /*0440*/ 	.word	0x00013ef0


	//   ....[6]....
        /*0444*/ 	.word	0x00013f50


	//----- nvinfo : EIATTR_COOP_GROUP_MASK_REGIDS
	.align		4
.L_473:
        /*0448*/ 	.byte	0x04, 0x29
        /*044a*/ 	.short	(.L_475 - .L_474)


	//   ....[0]....
.L_474:
        /*044c*/ 	.word	0xffffffff


	//   ....[1]....
        /*0450*/ 	.word	0xffffffff


	//   ....[2]....
        /*0454*/ 	.word	0xffffffff


	//   ....[3]....
        /*0458*/ 	.word	0xffffffff


	//   ....[4]....
        /*045c*/ 	.word	0xffffffff


	//   ....[5]....
        /*0460*/ 	.word	0xffffffff


	//   ....[6]....
        /*0464*/ 	.word	0xffffffff


	//   ....[7]....
        /*0468*/ 	.word	0xffffffff


	//   ....[8]....
        /*046c*/ 	.word	0xffffffff


	//   ....[9]....
        /*0470*/ 	.word	0xffffffff


	//   ....[10]....
        /*0474*/ 	.word	0xffffffff


	//   ....[11]....
        /*0478*/ 	.word	0xffffffff


	//   ....[12]....
        /*047c*/ 	.word	0xffffffff


	//   ....[13]....
        /*0480*/ 	.word	0xffffffff


	//   ....[14]....
        /*0484*/ 	.word	0xffffffff


	//   ....[15]....
        /*0488*/ 	.word	0xffffffff


	//   ....[16]....
        /*048c*/ 	.word	0xffffffff


	//   ....[17]....
        /*0490*/ 	.word	0xffffffff


	//   ....[18]....
        /*0494*/ 	.word	0xffffffff


	//   ....[19]....
        /*0498*/ 	.word	0xffffffff


	//   ....[20]....
        /*049c*/ 	.word	0xffffffff


	//   ....[21]....
        /*04a0*/ 	.word	0xffffffff


	//   ....[22]....
        /*04a4*/ 	.word	0xffffffff


	//   ....[23]....
        /*04a8*/ 	.word	0xffffffff


	//   ....[24]....
        /*04ac*/ 	.word	0xffffffff


	//   ....[25]....
        /*04b0*/ 	.word	0xffffffff


	//   ....[26]....
        /*04b4*/ 	.word	0xffffffff


	//   ....[27]....
        /*04b8*/ 	.word	0xffffffff


	//   ....[28]....
        /*04bc*/ 	.word	0xffffffff


	//   ....[29]....
        /*04c0*/ 	.word	0xffffffff


	//   ....[30]....
        /*04c4*/ 	.word	0xffffffff


	//   ....[31]....
        /*04c8*/ 	.word	0xffffffff


	//   ....[32]....
        /*04cc*/ 	.word	0xffffffff


	//   ....[33]....
        /*04d0*/ 	.word	0xffffffff


	//   ....[34]....
        /*04d4*/ 	.word	0xffffffff


	//   ....[35]....
        /*04d8*/ 	.word	0xffffffff


	//   ....[36]....
        /*04dc*/ 	.word	0xffffffff


	//   ....[37]....
        /*04e0*/ 	.word	0xffffffff


	//   ....[38]....
        /*04e4*/ 	.word	0xffffffff


	//   ....[39]....
        /*04e8*/ 	.word	0xffffffff


	//   ....[40]....
        /*04ec*/ 	.word	0xffffffff


	//   ....[41]....
        /*04f0*/ 	.word	0xffffffff


	//   ....[42]....
        /*04f4*/ 	.word	0xffffffff


	//   ....[43]....
        /*04f8*/ 	.word	0xffffffff


	//   ....[44]....
        /*04fc*/ 	.word	0xffffffff


	//   ....[45]....
        /*0500*/ 	.word	0xffffffff


	//   ....[46]....
        /*0504*/ 	.word	0xffffffff


	//   ....[47]....
        /*0508*/ 	.word	0xffffffff


	//   ....[48]....
        /*050c*/ 	.word	0xffffffff


	//   ....[49]....
        /*0510*/ 	.word	0xffffffff


	//   ....[50]....
        /*0514*/ 	.word	0xffffffff


	//   ....[51]....
        /*0518*/ 	.word	0xffffffff


	//   ....[52]....
        /*051c*/ 	.word	0xffffffff


	//   ....[53]....
        /*0520*/ 	.word	0xffffffff


	//   ....[54]....
        /*0524*/ 	.word	0xffffffff


	//   ....[55]....
        /*0528*/ 	.word	0xffffffff


	//   ....[56]....
        /*052c*/ 	.word	0xffffffff


	//   ....[57]....
        /*0530*/ 	.word	0xffffffff


	//   ....[58]....
        /*0534*/ 	.word	0xffffffff


	//   ....[59]....
        /*0538*/ 	.word	0xffffffff


	//   ....[60]....
        /*053c*/ 	.word	0xffffffff


	//   ....[61]....
        /*0540*/ 	.word	0xffffffff


	//   ....[62]....
        /*0544*/ 	.word	0xffffffff


	//   ....[63]....
        /*0548*/ 	.word	0xffffffff


	//   ....[64]....
        /*054c*/ 	.word	0xffffffff


	//   ....[65]....
        /*0550*/ 	.word	0xffffffff


	//   ....[66]....
        /*0554*/ 	.word	0xffffffff


	//   ....[67]....
        /*0558*/ 	.word	0xffffffff


	//   ....[68]....
        /*055c*/ 	.word	0xffffffff


	//   ....[69]....
        /*0560*/ 	.word	0xffffffff


	//   ....[70]....
        /*0564*/ 	.word	0xffffffff


	//   ....[71]....
        /*0568*/ 	.word	0xffffffff


	//   ....[72]....
        /*056c*/ 	.word	0xffffffff


	//   ....[73]....
        /*0570*/ 	.word	0xffffffff


	//   ....[74]....
        /*0574*/ 	.word	0xffffffff


	//   ....[75]....
        /*0578*/ 	.word	0xffffffff


	//   ....[76]....
        /*057c*/ 	.word	0xffffffff


	//   ....[77]....
        /*0580*/ 	.word	0xffffffff


	//   ....[78]....
        /*0584*/ 	.word	0xffffffff


	//   ....[79]....
        /*0588*/ 	.word	0xffffffff


	//   ....[80]....
        /*058c*/ 	.word	0xffffffff


	//   ....[81]....
        /*0590*/ 	.word	0xffffffff


	//   ....[82]....
        /*0594*/ 	.word	0xffffffff


	//   ....[83]....
        /*0598*/ 	.word	0xffffffff


	//   ....[84]....
        /*059c*/ 	.word	0xffffffff


	//   ....[85]....
        /*05a0*/ 	.word	0xffffffff


	//   ....[86]....
        /*05a4*/ 	.word	0xffffffff


	//   ....[87]....
        /*05a8*/ 	.word	0xffffffff


	//   ....[88]....
        /*05ac*/ 	.word	0xffffffff


	//   ....[89]....
        /*05b0*/ 	.word	0xffffffff


	//   ....[90]....
        /*05b4*/ 	.word	0xffffffff


	//   ....[91]....
        /*05b8*/ 	.word	0xffffffff


	//   ....[92]....
        /*05bc*/ 	.word	0xffffffff


	//   ....[93]....
        /*05c0*/ 	.word	0xffffffff


	//   ....[94]....
        /*05c4*/ 	.word	0xffffffff


	//   ....[95]....
        /*05c8*/ 	.word	0xffffffff


	//   ....[96]....
        /*05cc*/ 	.word	0xffffffff


	//   ....[97]....
        /*05d0*/ 	.word	0xffffffff


	//   ....[98]....
        /*05d4*/ 	.word	0xffffffff


	//   ....[99]....
        /*05d8*/ 	.word	0xffffffff


	//   ....[100]....
        /*05dc*/ 	.word	0xffffffff


	//   ....[101]....
        /*05e0*/ 	.word	0xffffffff


	//   ....[102]....
        /*05e4*/ 	.word	0xffffffff


	//   ....[103]....
        /*05e8*/ 	.word	0xffffffff


	//   ....[104]....
        /*05ec*/ 	.word	0xffffffff


	//   ....[105]....
        /*05f0*/ 	.word	0x0500000f


	//   ....[106]....
        /*05f4*/ 	.word	0x0500000f


	//   ....[107]....
        /*05f8*/ 	.word	0x0500000f


	//   ....[108]....
        /*05fc*/ 	.word	0x0500000f


	//   ....[109]....
        /*0600*/ 	.word	0x0500000f


	//   ....[110]....
        /*0604*/ 	.word	0x0500000f


	//   ....[111]....
        /*0608*/ 	.word	0x0500000f


	//   ....[112]....
        /*060c*/ 	.word	0x0500000f


	//   ....[113]....
        /*0610*/ 	.word	0x0500000f


	//   ....[114]....
        /*0614*/ 	.word	0x0500000f


	//   ....[115]....
        /*0618*/ 	.word	0x0500000f


	//   ....[116]....
        /*061c*/ 	.word	0x0500000f


	//   ....[117]....
        /*0620*/ 	.word	0x0500000f


	//   ....[118]....
        /*0624*/ 	.word	0x0500000f


	//   ....[119]....
        /*0628*/ 	.word	0x0500000f


	//   ....[120]....
        /*062c*/ 	.word	0x0500000f


	//   ....[121]....
        /*0630*/ 	.word	0x0500000f


	//   ....[122]....
        /*0634*/ 	.word	0x0500000f


	//   ....[123]....
        /*0638*/ 	.word	0x0500000f


	//   ....[124]....
        /*063c*/ 	.word	0x0500000f


	//   ....[125]....
        /*0640*/ 	.word	0x0500000f


	//   ....[126]....
        /*0644*/ 	.word	0x0500000f


	//   ....[127]....
        /*0648*/ 	.word	0x0500000f


	//   ....[128]....
        /*064c*/ 	.word	0x0500000f


	//   ....[129]....
        /*0650*/ 	.word	0x0500000f


	//   ....[130]....
        /*0654*/ 	.word	0x0500000f


	//   ....[131]....
        /*0658*/ 	.word	0x0500000f


	//   ....[132]....
        /*065c*/ 	.word	0x0500000f


	//   ....[133]....
        /*0660*/ 	.word	0x0500000f


	//   ....[134]....
        /*0664*/ 	.word	0x0500000f


	//   ....[135]....
        /*0668*/ 	.word	0x0500000f


	//   ....[136]....
        /*066c*/ 	.word	0x0500000f


	//   ....[137]....
        /*0670*/ 	.word	0x0500000f


	//   ....[138]....
        /*0674*/ 	.word	0x0500000f


	//   ....[139]....
        /*0678*/ 	.word	0x0500000f


	//----- nvinfo : EIATTR_COOP_GROUP_INSTR_OFFSETS
	.align		4
.L_475:
        /*067c*/ 	.byte	0x04, 0x28
        /*067e*/ 	.short	(.L_477 - .L_476)


	//   ....[0]....
.L_476:
        /*0680*/ 	.word	0x00000060


	//   ....[1]....
        /*0684*/ 	.word	0x00000140


	//   ....[2]....
        /*0688*/ 	.word	0x00000190


	//   ....[3]....
        /*068c*/ 	.word	0x000003c0


	//   ....[4]....
        /*0690*/ 	.word	0x00000520


	//   ....[5]....
        /*0694*/ 	.word	0x00000640


	//   ....[6]....
        /*0698*/ 	.word	0x000007a0


	//   ....[7]....
        /*069c*/ 	.word	0x00001810


	//   ....[8]....
        /*06a0*/ 	.word	0x00002000


	//   ....[9]....
        /*06a4*/ 	.word	0x00002ba0


	//   ....[10]....
        /*06a8*/ 	.word	0x000032b0


	//   ....[11]....
        /*06ac*/ 	.word	0x00003370


	//   ....[12]....
        /*06b0*/ 	.word	0x00003790


	//   ....[13]....
        /*06b4*/ 	.word	0x00003870


	//   ....[14]....
        /*06b8*/ 	.word	0x000052b0


	//   ....[15]....
        /*06bc*/ 	.word	0x00005490


	//   ....[16]....
        /*06c0*/ 	.word	0x000061e0


	//   ....[17]....
        /*06c4*/ 	.word	0x000062f0


	//   ....[18]....
        /*06c8*/ 	.word	0x000068d0


	//   ....[19]....
        /*06cc*/ 	.word	0x00006940


	//   ....[20]....
        /*06d0*/ 	.word	0x000081b0


	//   ....[21]....
        /*06d4*/ 	.word	0x000081d0


	//   ....[22]....
        /*06d8*/ 	.word	0x000087f0


	//   ....[23]....
        /*06dc*/ 	.word	0x00008860


	//   ....[24]....
        /*06e0*/ 	.word	0x00009d40


	//   ....[25]....
        /*06e4*/ 	.word	0x0000a140


	//   ....[26]....
        /*06e8*/ 	.word	0x0000b0e0


	//   ....[27]....
        /*06ec*/ 	.word	0x0000b190


	//   ....[28]....
        /*06f0*/ 	.word	0x0000b510


	//   ....[29]....
        /*06f4*/ 	.word	0x0000b5c0


	//   ....[30]....
        /*06f8*/ 	.word	0x0000c450


	//   ....[31]....
        /*06fc*/ 	.word	0x0000c480


	//   ....[32]....
        /*0700*/ 	.word	0x0000c580


	//   ....[33]....
        /*0704*/ 	.word	0x0000c590


	//   ....[34]....
        /*0708*/ 	.word	0x0000d770


	//   ....[35]....
        /*070c*/ 	.word	0x0000d7b0


	//   ....[36]....
        /*0710*/ 	.word	0x0000d7f0


	//   ....[37]....
        /*0714*/ 	.word	0x0000d820


	//   ....[38]....
        /*0718*/ 	.word	0x0000dd80


	//   ....[39]....
        /*071c*/ 	.word	0x0000ddc0


	//   ....[40]....
        /*0720*/ 	.word	0x0000de80


	//   ....[41]....
        /*0724*/ 	.word	0x0000dea0


	//   ....[42]....
        /*0728*/ 	.word	0x0000df60


	//   ....[43]....
        /*072c*/ 	.word	0x0000df80


	//   ....[44]....
        /*0730*/ 	.word	0x0000e050


	//   ....[45]....
        /*0734*/ 	.word	0x0000e070


	//   ....[46]....
        /*0738*/ 	.word	0x0000e880


	//   ....[47]....
        /*073c*/ 	.word	0x0000e8a0


	//   ....[48]....
        /*0740*/ 	.word	0x0000e960


	//   ....[49]....
        /*0744*/ 	.word	0x0000e980


	//   ....[50]....
        /*0748*/ 	.word	0x0000ea40


	//   ....[51]....
        /*074c*/ 	.word	0x0000ea60


	//   ....[52]....
        /*0750*/ 	.word	0x0000eb30


	//   ....[53]....
        /*0754*/ 	.word	0x0000eb50


	//   ....[54]....
        /*0758*/ 	.word	0x0000eca0


	//   ....[55]....
        /*075c*/ 	.word	0x0000ee80


	//   ....[56]....
        /*0760*/ 	.word	0x0000eeb0


	//   ....[57]....
        /*0764*/ 	.word	0x0000eee0


	//   ....[58]....
        /*0768*/ 	.word	0x0000ef10


	//   ....[59]....
        /*076c*/ 	.word	0x0000ef40


	//   ....[60]....
        /*0770*/ 	.word	0x0000ef70


	//   ....[61]....
        /*0774*/ 	.word	0x0000f0e0


	//   ....[62]....
        /*0778*/ 	.word	0x0000f110


	//   ....[63]....
        /*077c*/ 	.word	0x0000f140


	//   ....[64]....
        /*0780*/ 	.word	0x0000f170


	//   ....[65]....
        /*0784*/ 	.word	0x0000f1a0


	//   ....[66]....
        /*0788*/ 	.word	0x0000f1d0


	//   ....[67]....
        /*078c*/ 	.word	0x0000f270


	//   ....[68]....
        /*0790*/ 	.word	0x0000f2d0


	//   ....[69]....
        /*0794*/ 	.word	0x0000f360


	//   ....[70]....
        /*0798*/ 	.word	0x00010860


	//   ....[71]....
        /*079c*/ 	.word	0x000114a0


	//   ....[72]....
        /*07a0*/ 	.word	0x000114e0


	//   ....[73]....
        /*07a4*/ 	.word	0x00011500


	//   ....[74]....
        /*07a8*/ 	.word	0x00011540


	//   ....[75]....
        /*07ac*/ 	.word	0x00011670


	//   ....[76]....
        /*07b0*/ 	.word	0x00011680


	//   ....[77]....
        /*07b4*/ 	.word	0x00011720


	//   ....[78]....
        /*07b8*/ 	.word	0x00011730


	//   ....[79]....
        /*07bc*/ 	.word	0x000117d0


	//   ....[80]....
        /*07c0*/ 	.word	0x000117e0


	//   ....[81]....
        /*07c4*/ 	.word	0x00011880


	//   ....[82]....
        /*07c8*/ 	.word	0x00011890


	//   ....[83]....
        /*07cc*/ 	.word	0x00011910


	//   ....[84]....
        /*07d0*/ 	.word	0x00011940


	//   ....[85]....
        /*07d4*/ 	.word	0x00011960


	//   ....[86]....
        /*07d8*/ 	.word	0x00011970


	//   ....[87]....
        /*07dc*/ 	.word	0x000145f0


	//   ....[88]....
        /*07e0*/ 	.word	0x00014650


	//   ....[89]....
        /*07e4*/ 	.word	0x00014680


	//   ....[90]....
        /*07e8*/ 	.word	0x00014690


	//   ....[91]....
        /*07ec*/ 	.word	0x000146c0


	//   ....[92]....
        /*07f0*/ 	.word	0x000146f0


	//   ....[93]....
        /*07f4*/ 	.word	0x00014720


	//   ....[94]....
        /*07f8*/ 	.word	0x00014750


	//   ....[95]....
        /*07fc*/ 	.word	0x000148d0


	//   ....[96]....
        /*0800*/ 	.word	0x00014900


	//   ....[97]....
        /*0804*/ 	.word	0x00014930


	//   ....[98]....
        /*0808*/ 	.word	0x00014960


	//   ....[99]....
        /*080c*/ 	.word	0x00014990


	//   ....[100]....
        /*0810*/ 	.word	0x000149c0


	//   ....[101]....
        /*0814*/ 	.word	0x00014a80


	//   ....[102]....
        /*0818*/ 	.word	0x00014aa0


	//   ....[103]....
        /*081c*/ 	.word	0x00014b10


	//   ....[104]....
        /*0820*/ 	.word	0x000151e0


	//   ....[105]....
        /*0824*/ 	.word	0x00015890


	//   ....[106]....
        /*0828*/ 	.word	0x00015a60


	//   ....[107]....
        /*082c*/ 	.word	0x00015ab0


	//   ....[108]....
        /*0830*/ 	.word	0x00015b10


	//   ....[109]....
        /*0834*/ 	.word	0x00015bb0


	//   ....[110]....
        /*0838*/ 	.word	0x00015c80


	//   ....[111]....
        /*083c*/ 	.word	0x00015d80


	//   ....[112]....
        /*0840*/ 	.word	0x00015e50


	//   ....[113]....
        /*0844*/ 	.word	0x00015f60


	//   ....[114]....
        /*0848*/ 	.word	0x00015fc0


	//   ....[115]....
        /*084c*/ 	.word	0x000160d0


	//   ....[116]....
        /*0850*/ 	.word	0x00016130


	//   ....[117]....
        /*0854*/ 	.word	0x00016240


	//   ....[118]....
        /*0858*/ 	.word	0x000162a0


	//   ....[119]....
        /*085c*/ 	.word	0x00016390


	//   ....[120]....
        /*0860*/ 	.word	0x00016410


	//   ....[121]....
        /*0864*/ 	.word	0x000164f0


	//   ....[122]....
        /*0868*/ 	.word	0x00016860


	//   ....[123]....
        /*086c*/ 	.word	0x00016900


	//   ....[124]....
        /*0870*/ 	.word	0x00016a20


	//   ....[125]....
        /*0874*/ 	.word	0x00016a90


	//   ....[126]....
        /*0878*/ 	.word	0x00016b10


	//   ....[127]....
        /*087c*/ 	.word	0x00016b90


	//   ....[128]....
        /*0880*/ 	.word	0x00016c10


	//   ....[129]....
        /*0884*/ 	.word	0x00016ca0


	//   ....[130]....
        /*0888*/ 	.word	0x00016d40


	//   ....[131]....
        /*088c*/ 	.word	0x00016de0


	//   ....[132]....
        /*0890*/ 	.word	0x00016e50


	//   ....[133]....
        /*0894*/ 	.word	0x00016ec0


	//   ....[134]....
        /*0898*/ 	.word	0x00016f30


	//   ....[135]....
        /*089c*/ 	.word	0x00016fb0


	//   ....[136]....
        /*08a0*/ 	.word	0x00017030


	//   ....[137]....
        /*08a4*/ 	.word	0x000170d0


	//   ....[138]....
        /*08a8*/ 	.word	0x00017160


	//   ....[139]....
        /*08ac*/ 	.word	0x00017290


	//----- nvinfo : EIATTR_REG_RECONFIG
	.align		4
.L_477:
        /*08b0*/ 	.byte	0x01, 0x54
	.zero		2


	//----- nvinfo : EIATTR_SYSCALL_OFFSETS
	.align		4
        /*08b4*/ 	.byte	0x04, 0x46
        /*08b6*/ 	.short	(.L_479 - .L_478)


	//   ....[0]....
.L_478:
        /*08b8*/ 	.word	0x000019f0


	//   ....[1]....
        /*08bc*/ 	.word	0x000104a0


	//   ....[2]....
        /*08c0*/ 	.word	0x000105f0


	//   ....[3]....
        /*08c4*/ 	.word	0x000106e0


	//   ....[4]....
        /*08c8*/ 	.word	0x00011000


	//----- nvinfo : EIATTR_MBARRIER_INSTR_OFFSETS
	.align		4
.L_479:
        /*08cc*/ 	.byte	0x04, 0x39
        /*08ce*/ 	.short	(.L_481 - .L_480)


	//   ....[0]....
.L_480:
        /*08d0*/ 	.word	0x00000270
        /*08d4*/ 	.word	0x000000ff
        /*08d8*/ 	.word	0x0002a800
        /*08dc*/ 	.short	0x0100
        /*08de*/ 	.byte	0x08
	.zero		1


	//   ....[1]....
        /*08e0*/ 	.word	0x00000280
        /*08e4*/ 	.word	0x000000ff
        /*08e8*/ 	.word	0x0002a820
        /*08ec*/ 	.short	0x0100
        /*08ee*/ 	.byte	0x08
	.zero		1


	//   ....[2]....
        /*08f0*/ 	.word	0x00000370
        /*08f4*/ 	.word	0x000000ff
        /*08f8*/ 	.word	0x0002a830
        /*08fc*/ 	.short	0x0100
        /*08fe*/ 	.byte	0x08
	.zero		1


	//   ....[3]....
        /*0900*/ 	.word	0x00000380
        /*0904*/ 	.word	0x000000ff
        /*0908*/ 	.word	0x0002a840
        /*090c*/ 	.short	0x0100
        /*090e*/ 	.byte	0x08
	.zero		1


	//   ....[4]....
        /*0910*/ 	.word	0x00000390
        /*0914*/ 	.word	0x000000ff
        /*0918*/ 	.word	0x0002a838
        /*091c*/ 	.short	0x0100
        /*091e*/ 	.byte	0x08
	.zero		1


	//   ....[5]....
        /*0920*/ 	.word	0x000003a0
        /*0924*/ 	.word	0x000000ff
        /*0928*/ 	.word	0x0002a848
        /*092c*/ 	.short	0x0100
        /*092e*/ 	.byte	0x08
	.zero		1


	//   ....[6]....
        /*0930*/ 	.word	0x000004d0
        /*0934*/ 	.word	0x000000ff
        /*0938*/ 	.word	0x0002a850
        /*093c*/ 	.short	0x0100
        /*093e*/ 	.byte	0x08
	.zero		1


	//   ....[7]....
        /*0940*/ 	.word	0x000004e0
        /*0944*/ 	.word	0x000000ff
        /*0948*/ 	.word	0x0002a860
        /*094c*/ 	.short	0x0100
        /*094e*/ 	.byte	0x08
	.zero		1


	//   ....[8]....
        /*0950*/ 	.word	0x000004f0
        /*0954*/ 	.word	0x000000ff
        /*0958*/ 	.word	0x0002a858
        /*095c*/ 	.short	0x0100
        /*095e*/ 	.byte	0x08
	.zero		1


	//   ....[9]....
        /*0960*/ 	.word	0x00000500
        /*0964*/ 	.word	0x000000ff
        /*0968*/ 	.word	0x0002a868
        /*096c*/ 	.short	0x0100
        /*096e*/ 	.byte	0x08
	.zero		1


	//   ....[10]....
        /*0970*/ 	.word	0x000005f0
        /*0974*/ 	.word	0x000000ff
        /*0978*/ 	.word	0x0002a870
        /*097c*/ 	.short	0x0100
        /*097e*/ 	.byte	0x06
	.zero		1


	//   ....[11]....
        /*0980*/ 	.word	0x00000600
        /*0984*/ 	.word	0x000000ff
        /*0988*/ 	.word	0x0002a880
        /*098c*/ 	.short	0x0100
        /*098e*/ 	.byte	0x06
	.zero		1


	//   ....[12]....
        /*0990*/ 	.word	0x00000610
        /*0994*/ 	.word	0x000000ff
        /*0998*/ 	.word	0x0002a878
        /*099c*/ 	.short	0x0100
        /*099e*/ 	.byte	0x06
	.zero		1


	//   ....[13]....
        /*09a0*/ 	.word	0x00000620
        /*09a4*/ 	.word	0x000000ff
        /*09a8*/ 	.word	0x0002a888
        /*09ac*/ 	.short	0x0100
        /*09ae*/ 	.byte	0x06
	.zero		1


	//   ....[14]....
        /*09b0*/ 	.word	0x00000750
        /*09b4*/ 	.word	0x000000ff
        /*09b8*/ 	.word	0x0002a890
        /*09bc*/ 	.short	0x0100
        /*09be*/ 	.byte	0x08
	.zero		1


	//   ....[15]....
        /*09c0*/ 	.word	0x00000760
        /*09c4*/ 	.word	0x000000ff
        /*09c8*/ 	.word	0x0002a8a0
        /*09cc*/ 	.short	0x0100
        /*09ce*/ 	.byte	0x08
	.zero		1


	//   ....[16]....
        /*09d0*/ 	.word	0x00000770
        /*09d4*/ 	.word	0x000000ff
        /*09d8*/ 	.word	0x0002a898
        /*09dc*/ 	.short	0x0100
        /*09de*/ 	.byte	0x08
	.zero		1


	//   ....[17]....
        /*09e0*/ 	.word	0x00000780
        /*09e4*/ 	.word	0x000000ff
        /*09e8*/ 	.word	0x0002a8a8
        /*09ec*/ 	.short	0x0100
        /*09ee*/ 	.byte	0x08
	.zero		1


	//   ....[18]....
        /*09f0*/ 	.word	0x000008b0
        /*09f4*/ 	.word	0x000000ff
        /*09f8*/ 	.word	0x0002a8b0
        /*09fc*/ 	.short	0x0100
        /*09fe*/ 	.byte	0x08
	.zero		1


	//   ....[19]....
        /*0a00*/ 	.word	0x000008c0
        /*0a04*/ 	.word	0x000000ff
        /*0a08*/ 	.word	0x0002a8c0
        /*0a0c*/ 	.short	0x0100
        /*0a0e*/ 	.byte	0x08
	.zero		1


	//   ....[20]....
        /*0a10*/ 	.word	0x000008d0
        /*0a14*/ 	.word	0x000000ff
        /*0a18*/ 	.word	0x0002a8b8
        /*0a1c*/ 	.short	0x0100
        /*0a1e*/ 	.byte	0x08
	.zero		1


	//   ....[21]....
        /*0a20*/ 	.word	0x000008e0
        /*0a24*/ 	.word	0x000000ff
        /*0a28*/ 	.word	0x0002a8c8
        /*0a2c*/ 	.short	0x0100
        /*0a2e*/ 	.byte	0x08
	.zero		1


	//   ....[22]....
        /*0a30*/ 	.word	0x00001a60
        /*0a34*/ 	.word	0x000000ff
        /*0a38*/ 	.word	0x0002a800
        /*0a3c*/ 	.short	0x010a
        /*0a3e*/ 	.byte	0x25
	.zero		1


	//   ....[23]....
        /*0a40*/ 	.word	0x00001af0
        /*0a44*/ 	.word	0x00000007
        /*0a48*/ 	.word	0x0002a830
        /*0a4c*/ 	.short	0x010a
        /*0a4e*/ 	.byte	0x3f
	.zero		1


	//   ....[24]....
        /*0a50*/ 	.word	0x00001b50
        /*0a54*/ 	.word	0x00000007
        /*0a58*/ 	.word	0x0002a830
        /*0a5c*/ 	.short	0x010a
        /*0a5e*/ 	.byte	0x3f
	.zero		1


	//   ....[25]....
        /*0a60*/ 	.word	0x000022d0
        /*0a64*/ 	.word	0x00000000
        /*0a68*/ 	.word	0x00000000
        /*0a6c*/ 	.short	0x0101
        /*0a6e*/ 	.byte	0x3f
	.zero		1


	//   ....[26]....
        /*0a70*/ 	.word	0x00004630
        /*0a74*/ 	.word	0x000000ff
        /*0a78*/ 	.word	0x0002a830
        /*0a7c*/ 	.short	0x010a
        /*0a7e*/ 	.byte	0x06
	.zero		1


	//   ....[27]....
        /*0a80*/ 	.word	0x00004670
        /*0a84*/ 	.word	0x000000ff
        /*0a88*/ 	.word	0x0002a830
        /*0a8c*/ 	.short	0x010a
        /*0a8e*/ 	.byte	0x06
	.zero		1


	//   ....[28]....
        /*0a90*/ 	.word	0x00004ef0
        /*0a94*/ 	.word	0x000000ff
        /*0a98*/ 	.word	0x0002a850
        /*0a9c*/ 	.short	0x010a
        /*0a9e*/ 	.byte	0x0b
	.zero		1


	//   ....[29]....
        /*0aa0*/ 	.word	0x00004f30
        /*0aa4*/ 	.word	0x000000ff
        /*0aa8*/ 	.word	0x0002a850
        /*0aac*/ 	.short	0x010a
        /*0aae*/ 	.byte	0x0b
	.zero		1


	//   ....[30]....
        /*0ab0*/ 	.word	0x000052c0
        /*0ab4*/ 	.word	0x00000000
        /*0ab8*/ 	.word	0x00000000
        /*0abc*/ 	.short	0x0101
        /*0abe*/ 	.byte	0x3f
	.zero		1


	//   ....[31]....
        /*0ac0*/ 	.word	0x00006d00
        /*0ac4*/ 	.word	0x0000006f
        /*0ac8*/ 	.word	0x00000000
        /*0acc*/ 	.short	0x0101
        /*0ace*/ 	.byte	0x3f
	.zero		1


	//   ....[32]....
        /*0ad0*/ 	.word	0x00007610
        /*0ad4*/ 	.word	0x000000ff
        /*0ad8*/ 	.word	0x0002a830
        /*0adc*/ 	.short	0x010a
        /*0ade*/ 	.byte	0x05
	.zero		1


	//   ....[33]....
        /*0ae0*/ 	.word	0x00007650
        /*0ae4*/ 	.word	0x000000ff
        /*0ae8*/ 	.word	0x0002a830
        /*0aec*/ 	.short	0x010a
        /*0aee*/ 	.byte	0x05
	.zero		1


	//   ....[34]....
        /*0af0*/ 	.word	0x00007ed0
        /*0af4*/ 	.word	0x000000ff
        /*0af8*/ 	.word	0x0002a850
        /*0afc*/ 	.short	0x010a
        /*0afe*/ 	.byte	0x0a
	.zero		1


	//   ....[35]....
        /*0b00*/ 	.word	0x00007f10
        /*0b04*/ 	.word	0x000000ff
        /*0b08*/ 	.word	0x0002a850
        /*0b0c*/ 	.short	0x010a
        /*0b0e*/ 	.byte	0x0a
	.zero		1


	//   ....[36]....
        /*0b10*/ 	.word	0x00008e60
        /*0b14*/ 	.word	0x0000005a
        /*0b18*/ 	.word	0x00000000
        /*0b1c*/ 	.short	0x0101
        /*0b1e*/ 	.byte	0x3f
	.zero		1


	//   ....[37]....
        /*0b20*/ 	.word	0x00008ed0
        /*0b24*/ 	.word	0x0000005a
        /*0b28*/ 	.word	0x00000000
        /*0b2c*/ 	.short	0x0101
        /*0b2e*/ 	.byte	0x3f
	.zero		1


	//   ....[38]....
        /*0b30*/ 	.word	0x00009290
        /*0b34*/ 	.word	0x000000ff
        /*0b38*/ 	.word	0x0002a830
        /*0b3c*/ 	.short	0x010a
        /*0b3e*/ 	.byte	0x05
	.zero		1


	//   ....[39]....
        /*0b40*/ 	.word	0x000092d0
        /*0b44*/ 	.word	0x000000ff
        /*0b48*/ 	.word	0x0002a830
        /*0b4c*/ 	.short	0x010a
        /*0b4e*/ 	.byte	0x05
	.zero		1


	//   ....[40]....
        /*0b50*/ 	.word	0x00009b50
        /*0b54*/ 	.word	0x000000ff
        /*0b58*/ 	.word	0x0002a850
        /*0b5c*/ 	.short	0x010a
        /*0b5e*/ 	.byte	0x0a
	.zero		1


	//   ....[41]....
        /*0b60*/ 	.word	0x00009b90
        /*0b64*/ 	.word	0x000000ff
        /*0b68*/ 	.word	0x0002a850
        /*0b6c*/ 	.short	0x010a
        /*0b6e*/ 	.byte	0x0a
	.zero		1


	//   ....[42]....
        /*0b70*/ 	.word	0x00009f30
        /*0b74*/ 	.word	0x00000000
        /*0b78*/ 	.word	0x00000000
        /*0b7c*/ 	.short	0x0101
        /*0b7e*/ 	.byte	0x3f
	.zero		1


	//   ....[43]....
        /*0b80*/ 	.word	0x0000b620
        /*0b84*/ 	.word	0x0000006f
        /*0b88*/ 	.word	0x00000000
        /*0b8c*/ 	.short	0x0101
        /*0b8e*/ 	.byte	0x3f
	.zero		1


	//   ....[44]....
        /*0b90*/ 	.word	0x0000c3c0
        /*0b94*/ 	.word	0x000000ff
        /*0b98*/ 	.word	0x0002a850
        /*0b9c*/ 	.short	0x010a
        /*0b9e*/ 	.byte	0x05
	.zero		1


	//   ....[45]....
        /*0ba0*/ 	.word	0x0000c400
        /*0ba4*/ 	.word	0x000000ff
        /*0ba8*/ 	.word	0x0002a850
        /*0bac*/ 	.short	0x010a
        /*0bae*/ 	.byte	0x05
	.zero		1


	//   ....[46]....
        /*0bb0*/ 	.word	0x0000c8a0
        /*0bb4*/ 	.word	0x00000009
        /*0bb8*/ 	.word	0x00000000
        /*0bbc*/ 	.short	0x0101
        /*0bbe*/ 	.byte	0x3f
	.zero		1


	//   ....[47]....
        /*0bc0*/ 	.word	0x0000ddb0
        /*0bc4*/ 	.word	0x00000003
        /*0bc8*/ 	.word	0x00000000
        /*0bcc*/ 	.short	0x0101
        /*0bce*/ 	.byte	0x3f
	.zero		1


	//   ....[48]....
        /*0bd0*/ 	.word	0x00010af0
        /*0bd4*/ 	.word	0x00000000
        /*0bd8*/ 	.word	0x0002a840
        /*0bdc*/ 	.short	0x010a
        /*0bde*/ 	.byte	0x3f
	.zero		1


	//   ....[49]....
        /*0be0*/ 	.word	0x00011b00
        /*0be4*/ 	.word	0x0000000a
        /*0be8*/ 	.word	0x0002a800
        /*0bec*/ 	.short	0x0107
        /*0bee*/ 	.byte	0x3f
	.zero		1


	//   ....[50]....
        /*0bf0*/ 	.word	0x00011c10
        /*0bf4*/ 	.word	0x00000002
        /*0bf8*/ 	.word	0x0002a800
        /*0bfc*/ 	.short	0x0101
        /*0bfe*/ 	.byte	0x3f
	.zero		1


	//   ....[51]....
        /*0c00*/ 	.word	0x00011c30
        /*0c04*/ 	.word	0x00000002
        /*0c08*/ 	.word	0x0002a820
        /*0c0c*/ 	.short	0x010a
        /*0c0e*/ 	.byte	0x3f
	.zero		1


	//   ....[52]....
        /*0c10*/ 	.word	0x00011fb0
        /*0c14*/ 	.word	0x00000003
        /*0c18*/ 	.word	0x0002a840
        /*0c1c*/ 	.short	0x010a
        /*0c1e*/ 	.byte	0x3f
	.zero		1


	//   ....[53]....
        /*0c20*/ 	.word	0x00012460
        /*0c24*/ 	.word	0x00000003
        /*0c28*/ 	.word	0x00000060
        /*0c2c*/ 	.short	0x010a
        /*0c2e*/ 	.byte	0x3f
	.zero		1


	//   ....[54]....
        /*0c30*/ 	.word	0x00012b50
        /*0c34*/ 	.word	0x00000003
        /*0c38*/ 	.word	0x0002a840
        /*0c3c*/ 	.short	0x010a
        /*0c3e*/ 	.byte	0x3f
	.zero		1


	//   ....[55]....
        /*0c40*/ 	.word	0x00013000
        /*0c44*/ 	.word	0x00000002
        /*0c48*/ 	.word	0x00000060
        /*0c4c*/ 	.short	0x010a
        /*0c4e*/ 	.byte	0x3f
	.zero		1


	//   ....[56]....
        /*0c50*/ 	.word	0x00013610
        /*0c54*/ 	.word	0x00000002
        /*0c58*/ 	.word	0x0002a840
        /*0c5c*/ 	.short	0x010a
        /*0c5e*/ 	.byte	0x3f
	.zero		1


	//   ....[57]....
        /*0c60*/ 	.word	0x00013ac0
        /*0c64*/ 	.word	0x00000002
        /*0c68*/ 	.word	0x00000060
        /*0c6c*/ 	.short	0x010a
        /*0c6e*/ 	.byte	0x3f
	.zero		1


	//   ....[58]....
        /*0c70*/ 	.word	0x00014060
        /*0c74*/ 	.word	0x00000000
        /*0c78*/ 	.word	0x0002a860
        /*0c7c*/ 	.short	0x010a
        /*0c7e*/ 	.byte	0x3f
	.zero		1


	//   ....[59]....
        /*0c80*/ 	.word	0x00015160
        /*0c84*/ 	.word	0x00000000
        /*0c88*/ 	.word	0x0002a820
        /*0c8c*/ 	.short	0x010a
        /*0c8e*/ 	.byte	0x3f
	.zero		1


	//   ....[60]....
        /*0c90*/ 	.word	0x00015340
        /*0c94*/ 	.word	0x00000006
        /*0c98*/ 	.word	0x00000000
        /*0c9c*/ 	.short	0x010a
        /*0c9e*/ 	.byte	0x3f
	.zero		1


	//   ....[61]....
        /*0ca0*/ 	.word	0x000153b0
        /*0ca4*/ 	.word	0x00000007
        /*0ca8*/ 	.word	0x00000000
        /*0cac*/ 	.short	0x010a
        /*0cae*/ 	.byte	0x3f
	.zero		1


	//   ....[62]....
        /*0cb0*/ 	.word	0x00015420
        /*0cb4*/ 	.word	0x00000004
        /*0cb8*/ 	.word	0x00000000
        /*0cbc*/ 	.short	0x010a
        /*0cbe*/ 	.byte	0x3f
	.zero		1


	//   ....[63]....
        /*0cc0*/ 	.word	0x00015450
        /*0cc4*/ 	.word	0x00000003
        /*0cc8*/ 	.word	0x00000000
        /*0ccc*/ 	.short	0x010a
        /*0cce*/ 	.byte	0x3f
	.zero		1


	//   ....[64]....
        /*0cd0*/ 	.word	0x000154c0
        /*0cd4*/ 	.word	0x00000003
        /*0cd8*/ 	.word	0x0002a800
        /*0cdc*/ 	.short	0x010a
        /*0cde*/ 	.byte	0x3f
	.zero		1


	//   ....[65]....
        /*0ce0*/ 	.word	0x00015510
        /*0ce4*/ 	.word	0x00000007
        /*0ce8*/ 	.word	0x0002a830
        /*0cec*/ 	.short	0x010a
        /*0cee*/ 	.byte	0x3f
	.zero		1


	//   ....[66]....
        /*0cf0*/ 	.word	0x00015570
        /*0cf4*/ 	.word	0x0000000c
        /*0cf8*/ 	.word	0x0002a830
        /*0cfc*/ 	.short	0x010a
        /*0cfe*/ 	.byte	0x3f
	.zero		1


	//   ....[67]....
        /*0d00*/ 	.word	0x000155d0
        /*0d04*/ 	.word	0x00000009
        /*0d08*/ 	.word	0x0002a850
        /*0d0c*/ 	.short	0x010a
        /*0d0e*/ 	.byte	0x3f
	.zero		1


	//   ....[68]....
        /*0d10*/ 	.word	0x00015630
        /*0d14*/ 	.word	0x00000008
        /*0d18*/ 	.word	0x0002a830
        /*0d1c*/ 	.short	0x010a
        /*0d1e*/ 	.byte	0x3f
	.zero		1


	//   ....[69]....
        /*0d20*/ 	.word	0x00015690
        /*0d24*/ 	.word	0x00000003
        /*0d28*/ 	.word	0x0002a850
        /*0d2c*/ 	.short	0x010a
        /*0d2e*/ 	.byte	0x3f
	.zero		1


	//   ....[70]....
        /*0d30*/ 	.word	0x000156f0
        /*0d34*/ 	.word	0x00000008
        /*0d38*/ 	.word	0x0002a830
        /*0d3c*/ 	.short	0x010a
        /*0d3e*/ 	.byte	0x3f
	.zero		1


	//   ....[71]....
        /*0d40*/ 	.word	0x00015750
        /*0d44*/ 	.word	0x00000003
        /*0d48*/ 	.word	0x0002a850
        /*0d4c*/ 	.short	0x010a
        /*0d4e*/ 	.byte	0x3f
	.zero		1


	//   ....[72]....
        /*0d50*/ 	.word	0x000157b0
        /*0d54*/ 	.word	0x00000005
        /*0d58*/ 	.word	0x0002a850
        /*0d5c*/ 	.short	0x010a
        /*0d5e*/ 	.byte	0x3f
	.zero		1


	//   ....[73]....
        /*0d60*/ 	.word	0x00015950
        /*0d64*/ 	.word	0x00000000
        /*0d68*/ 	.word	0x0002a840
        /*0d6c*/ 	.short	0x010a
        /*0d6e*/ 	.byte	0x3f
	.zero		1


	//   ....[74]....
        /*0d70*/ 	.word	0x00016580
        /*0d74*/ 	.word	0x00000002
        /*0d78*/ 	.word	0x0002a820
        /*0d7c*/ 	.short	0x010a
        /*0d7e*/ 	.byte	0x3f
	.zero		1


	//   ....[75]....
        /*0d80*/ 	.word	0x000165d0
        /*0d84*/ 	.word	0x00000003
        /*0d88*/ 	.word	0x0002a840
        /*0d8c*/ 	.short	0x010a
        /*0d8e*/ 	.byte	0x3f
	.zero		1


	//   ....[76]....
        /*0d90*/ 	.word	0x00016620
        /*0d94*/ 	.word	0x00000003
        /*0d98*/ 	.word	0x00000060
        /*0d9c*/ 	.short	0x010a
        /*0d9e*/ 	.byte	0x3f
	.zero		1


	//   ....[77]....
        /*0da0*/ 	.word	0x00016670
        /*0da4*/ 	.word	0x00000003
        /*0da8*/ 	.word	0x0002a840
        /*0dac*/ 	.short	0x010a
        /*0dae*/ 	.byte	0x3f
	.zero		1


	//   ....[78]....
        /*0db0*/ 	.word	0x000166c0
        /*0db4*/ 	.word	0x00000002
        /*0db8*/ 	.word	0x00000060
        /*0dbc*/ 	.short	0x010a
        /*0dbe*/ 	.byte	0x3f
	.zero		1


	//   ....[79]....
        /*0dc0*/ 	.word	0x00016710
        /*0dc4*/ 	.word	0x00000002
        /*0dc8*/ 	.word	0x0002a840
        /*0dcc*/ 	.short	0x010a
        /*0dce*/ 	.byte	0x3f
	.zero		1


	//   ....[80]....
        /*0dd0*/ 	.word	0x00016760
        /*0dd4*/ 	.word	0x00000002
        /*0dd8*/ 	.word	0x00000060
        /*0ddc*/ 	.short	0x010a
        /*0dde*/ 	.byte	0x3f
	.zero		1


	//   ....[81]....
        /*0de0*/ 	.word	0x000167b0
        /*0de4*/ 	.word	0x00000000
        /*0de8*/ 	.word	0x0002a860
        /*0dec*/ 	.short	0x010a
        /*0dee*/ 	.byte	0x3f
	.zero		1


	//   ....[82]....
        /*0df0*/ 	.word	0x000171b0
        /*0df4*/ 	.word	0x00000000
        /*0df8*/ 	.word	0x0002a820
        /*0dfc*/ 	.short	0x010a
        /*0dfe*/ 	.byte	0x3f
	.zero		1


	//   ....[83]....
        /*0e00*/ 	.word	0x00017350
        /*0e04*/ 	.word	0x00000006
        /*0e08*/ 	.word	0x00000000
        /*0e0c*/ 	.short	0x010a
        /*0e0e*/ 	.byte	0x3f
	.zero		1


	//   ....[84]....
        /*0e10*/ 	.word	0x000173a0
        /*0e14*/ 	.word	0x00000007
        /*0e18*/ 	.word	0x00000000
        /*0e1c*/ 	.short	0x010a
        /*0e1e*/ 	.byte	0x3f
	.zero		1


	//   ....[85]....
        /*0e20*/ 	.word	0x000173f0
        /*0e24*/ 	.word	0x00000004
        /*0e28*/ 	.word	0x00000000
        /*0e2c*/ 	.short	0x010a
        /*0e2e*/ 	.byte	0x3f
	.zero		1


	//----- nvinfo : EIATTR_NUM_MBARRIERS
	.align		4
.L_481:
        /*0e30*/ 	.byte	0x03, 0x38
        /*0e32*/ 	.short	0x0016


	//----- nvinfo : EIATTR_EXIT_INSTR_OFFSETS
	.align		4
        /*0e34*/ 	.byte	0x04, 0x1c
        /*0e36*/ 	.short	(.L_483 - .L_482)


	//   ....[0]....
.L_482:
        /*0e38*/ 	.word	0x00000a60


	//   ....[1]....
        /*0e3c*/ 	.word	0x0000ec40


	//   ....[2]....
        /*0e40*/ 	.word	0x000154a0


	//----- nvinfo : EIATTR_MAX_THREADS
	.align		4
.L_483:
        /*0e44*/ 	.byte	0x04, 0x05
        /*0e46*/ 	.short	(.L_485 - .L_484)
.L_484:
        /*0e48*/ 	.word	0x00000180
        /*0e4c*/ 	.word	0x00000001
        /*0e50*/ 	.word	0x00000001


	//----- nvinfo : EIATTR_CRS_STACK_SIZE
	.align		4
.L_485:
        /*0e54*/ 	.byte	0x04, 0x1e
        /*0e56*/ 	.short	(.L_487 - .L_486)
.L_486:
        /*0e58*/ 	.word	0x00000000


	//----- nvinfo : EIATTR_CBANK_PARAM_SIZE
	.align		4
.L_487:
        /*0e5c*/ 	.byte	0x03, 0x19
        /*0e5e*/ 	.short	0x0af0


	//----- nvinfo : EIATTR_PARAM_CBANK
	.align		4
        /*0e60*/ 	.byte	0x04, 0x0a
        /*0e62*/ 	.short	(.L_489 - .L_488)
	.align		4
.L_488:
        /*0e64*/ 	.word	index@(.nv.constant0._ZN7cutlass13device_kernelIN5flash11enable_sm90INS1_16FlashAttnFwdSm90INS1_25CollectiveMainloopFwdSm90ILi2EN4cute5tupleIJNS5_1CILi1EEES8_S8_EEENS6_IJNS7_ILi128EEENS7_ILi96EEENS7_ILi192EEEEEELi128ENS_6half_tEfNS_4arch4Sm90ELb0ELb1ELb0ELb1ELb0ELb0ELb0ELb1ELb1ELb1ELb0ELb0EEENS1_21CollectiveEpilogueFwdINS6_IJSA_SA_SB_EEES9_SE_SG_Li256ELb1ELb1ELb0ELb0EEENS1_36VarlenDynamicPersistentTileSchedulerILi128ELi96ELi256ELi128ELb0ELb1ELb1ELb1ELb0ELb1EEEEEEEEEvNT_6ParamsE)
        /*0e68*/ 	.short	0x0210
        /*0e6a*/ 	.short	0x0af0


	//----- nvinfo : EIATTR_SW_WAR
	.align		4
.L_489:
        /*0e6c*/ 	.byte	0x04, 0x36
        /*0e6e*/ 	.short	(.L_491 - .L_490)
.L_490:
        /*0e70*/ 	.word	0x00000008
.L_491:


//--------------------- .nv.info._ZN7cutlass13device_kernelIN5flash11enable_sm90INS1_16FlashAttnFwdSm90INS1_25CollectiveMainloopFwdSm90ILi2EN4cute5tupleIJNS5_1CILi1EEES8_S8_EEENS6_IJNS7_ILi128EEENS7_ILi96EEENS7_ILi192EEEEEELi128ENS_6half_tEfNS_4arch4Sm90ELb0ELb1ELb0ELb1ELb0ELb1ELb0ELb1ELb1ELb1ELb0ELb0EEENS1_21CollectiveEpilogueFwdINS6_IJSA_SA_SB_EEES9_SE_SG_Li256ELb1ELb1ELb0ELb0EEENS1_36VarlenDynamicPersistentTileSchedulerILi128ELi96ELi256ELi128ELb0ELb1ELb1ELb1ELb0ELb1EEEEEEEEEvNT_6ParamsE --------------------------
	.section	.nv.info._ZN7cutlass13device_kernelIN5flash11enable_sm90INS1_16FlashAttnFwdSm90INS1_25CollectiveMainloopFwdSm90ILi2EN4cute5tupleIJNS5_1CILi1EEES8_S8_EEENS6_IJNS7_ILi128EEENS7_ILi96EEENS7_ILi192EEEEEELi128ENS_6half_tEfNS_4arch4Sm90ELb0ELb1ELb0ELb1ELb0ELb1ELb0ELb1ELb1ELb1ELb0ELb0EEENS1_21CollectiveEpilogueFwdINS6_IJSA_SA_SB_EEES9_SE_SG_Li256ELb1ELb1ELb0ELb0EEENS1_36VarlenDynamicPersistentTileSchedulerILi128ELi96ELi256ELi128ELb0ELb1ELb1ELb1ELb0ELb1EEEEEEEEEvNT_6ParamsE,"",@"SHT_CUDA_INFO"
	.sectionflags	@""
	.align	4


	//----- nvinfo : EIATTR_CUDA_API_VERSION
	.align		4
        /*0000*/ 	.byte	0x04, 0x37
        /*0002*/ 	.short	(.L_493 - .L_492)
.L_492:
        /*0004*/ 	.word	0x00000082


	//----- nvinfo : EIATTR_KPARAM_INFO
	.align		4
.L_493:
        /*0008*/ 	.byte	0x04, 0x17
        /*000a*/ 	.short	(.L_495 - .L_494)
.L_494:
        /*000c*/ 	.word	0x00000000
        /*0010*/ 	.short	0x0000
        /*0012*/ 	.short	0x0070
        /*0014*/ 	.byte	0x00, 0xf0, 0x01, 0x2a


	//----- nvinfo : EIATTR_SPARSE_MMA_MASK
	.align		4
.L_495:
        /*0018*/ 	.byte	0x03, 0x50
        /*001a*/ 	.short	0x0000


	//----- nvinfo : EIATTR_MAXREG_COUNT
	.align		4
        /*001c*/ 	.byte	0x03, 0x1b
        /*001e*/ 	.short	0x00a8


	//----- nvinfo : EIATTR_NUM_BARRIERS
	.align		4
        /*0020*/ 	.byte	0x02, 0x4c
        /*0022*/ 	.byte	0x10
	.zero		1


	//----- nvinfo : EIATTR_EXTERNS
	.align		4
        /*0024*/ 	.byte	0x04, 0x0f
        /*0026*/ 	.short	(.L_497 - .L_496)


	//   ....[0]....
	.align		4
.L_496:
        /*0028*/ 	.word	index@(__assertfail)


	//----- nvinfo : EIATTR_ANNOTATIONS
	.align		4
.L_497:
        /*002c*/ 	.byte	0x04, 0x55
        /*002e*/ 	.short	(.L_499 - .L_498)


	//   ....[0]....
.L_498:
        /* <DEDUP_REMOVED lines=108> */


	//----- nvinfo : EIATTR_MERCURY_ISA_VERSION
	.align		4
.L_499:
        /*06d8*/ 	.byte	0x03, 0x5f
        /*06da*/ 	.short	0x0101


	//----- nvinfo : EIATTR_UNUSED_LOAD_BYTE_OFFSET
	.align		4
        /*06dc*/ 	.byte	0x04, 0x44
        /*06de*/ 	.short	(.L_501 - .L_500)


	//   ....[0]....
.L_500:
        /*06e0*/ 	.word	0x00000a80
        /*06e4*/ 	.word	0x0000fff0


	//   ....[1]....
        /*06e8*/ 	.word	0x0001e080
        /*06ec*/ 	.word	0x0000fff0


	//----- nvinfo : EIATTR_INT_WARP_WIDE_INSTR_OFFSETS
	.align		4
.L_501:
        /*06f0*/ 	.byte	0x04, 0x31
        /*06f2*/ 	.short	(.L_503 - .L_502)


	//   ....[0]....
.L_502:
        /*06f4*/ 	.word	0x00000190


	//   ....[1]....
        /*06f8*/ 	.word	0x000001d0


	//   ....[2]....
        /*06fc*/ 	.word	0x00000240


	//   ....[3]....
        /*0700*/ 	.word	0x000231e0


	//   ....[4]....
        /*0704*/ 	.word	0x00023280


	//   ....[5]....
        /*0708*/ 	.word	0x00026ec0


	//   ....[6]....
        /*070c*/ 	.word	0x00026f30


	//----- nvinfo : EIATTR_COOP_GROUP_MASK_REGIDS
	.align		4
.L_503:
        /*0710*/ 	.byte	0x04, 0x29
        /*0712*/ 	.short	(.L_505 - .L_504)


	//   ....[0]....
.L_504:
        /*0714*/ 	.word	0xffffffff


	//   ....[1]....
        /*0718*/ 	.word	0xffffffff


	//   ....[2]....
        /*071c*/ 	.word	0xffffffff


	//   ....[3]....
        /*0720*/ 	.word	0xffffffff


	//   ....[4]....
        /*0724*/ 	.word	0xffffffff


	//   ....[5]....
        /*0728*/ 	.word	0xffffffff


	//   ....[6]....
        /*072c*/ 	.word	0xffffffff


	//   ....[7]....
        /*0730*/ 	.word	0xffffffff


	//   ....[8]....
        /*0734*/ 	.word	0xffffffff


	//   ....[9]....
        /*0738*/ 	.word	0xffffffff


	//   ....[10]....
        /*073c*/ 	.word	0xffffffff


	//   ....[11]....
        /*0740*/ 	.word	0xffffffff


	//   ....[12]....
        /*0744*/ 	.word	0xffffffff


	//   ....[13]....
        /*0748*/ 	.word	0xffffffff


	//   ....[14]....
        /*074c*/ 	.word	0xffffffff


	//   ....[15]....
        /*0750*/ 	.word	0xffffffff


	//   ....[16]....
        /*0754*/ 	.word	0xffffffff


	//   ....[17]....
        /*0758*/ 	.word	0xffffffff


	//   ....[18]....
        /*075c*/ 	.word	0xffffffff


	//   ....[19]....
        /*0760*/ 	.word	0xffffffff


	//   ....[20]....
        /*0764*/ 	.word	0xffffffff


	//   ....[21]....
        /*0768*/ 	.word	0xffffffff


	//   ....[22]....
        /*076c*/ 	.word	0xffffffff


	//   ....[23]....
        /*0770*/ 	.word	0xffffffff


	//   ....[24]....
        /*0774*/ 	.word	0xffffffff


	//   ....[25]....
        /*0778*/ 	.word	0xffffffff


	//   ....[26]....
        /*077c*/ 	.word	0xffffffff


	//   ....[27]....
        /*0780*/ 	.word	0xffffffff


	//   ....[28]....
        /*0784*/ 	.word	0xffffffff


	//   ....[29]....
        /*0788*/ 	.word	0xffffffff


	//   ....[30]....
        /*078c*/ 	.word	0xffffffff


	//   ....[31]....
        /*0790*/ 	.word	0xffffffff


	//   ....[32]....
        /*0794*/ 	.word	0xffffffff


	//   ....[33]....
        /*0798*/ 	.word	0xffffffff


	//   ....[34]....
        /*079c*/ 	.word	0xffffffff


	//   ....[35]....
        /*07a0*/ 	.word	0xffffffff


	//   ....[36]....
        /*07a4*/ 	.word	0xffffffff


	//   ....[37]....
        /*07a8*/ 	.word	0xffffffff


	//   ....[38]....
        /*07ac*/ 	.word	0xffffffff


	//   ....[39]....
        /*07b0*/ 	.word	0xffffffff


	//   ....[40]....
        /*07b4*/ 	.word	0xffffffff


	//   ....[41]....
        /*07b8*/ 	.word	0xffffffff


	//   ....[42]....
        /*07bc*/ 	.word	0xffffffff


	//   ....[43]....
        /*07c0*/ 	.word	0xffffffff


	//   ....[44]....
        /*07c4*/ 	.word	0xffffffff


	//   ....[45]....
        /*07c8*/ 	.word	0xffffffff


	//   ....[46]....
        /*07cc*/ 	.word	0xffffffff


	//   ....[47]....
        /*07d0*/ 	.word	0xffffffff


	//   ....[48]....
        /*07d4*/ 	.word	0xffffffff


	//   ....[49]....
        /*07d8*/ 	.word	0xffffffff


	//   ....[50]....
        /*07dc*/ 	.word	0xffffffff


	//   ....[51]....
        /*07e0*/ 	.word	0xffffffff


	//   ....[52]....
        /*07e4*/ 	.word	0xffffffff


	//   ....[53]....
        /*07e8*/ 	.word	0xffffffff


	//   ....[54]....
        /*07ec*/ 	.word	0xffffffff


	//   ....[55]....
        /*07f0*/ 	.word	0xffffffff


	//   ....[56]....
        /*07f4*/ 	.word	0xffffffff


	//   ....[57]....
        /*07f8*/ 	.word	0xffffffff


	//   ....[58]....
        /*07fc*/ 	.word	0xffffffff


	//   ....[59]....
        /*0800*/ 	.word	0xffffffff


	//   ....[60]....
        /*0804*/ 	.word	0xffffffff


	//   ....[61]....
        /*0808*/ 	.word	0xffffffff


	//   ....[62]....
        /*080c*/ 	.word	0xffffffff


	//   ....[63]....
        /*0810*/ 	.word	0xffffffff


	//   ....[64]....
        /*0814*/ 	.word	0xffffffff


	//   ....[65]....
        /*0818*/ 	.word	0xffffffff


	//   ....[66]....
        /*081c*/ 	.word	0xffffffff


	//   ....[67]....
        /*0820*/ 	.word	0xffffffff


	//   ....[68]....
        /*0824*/ 	.word	0xffffffff


	//   ....[69]....
        /*0828*/ 	.word	0xffffffff


	//   ....[70]....
        /*082c*/ 	.word	0xffffffff


	//   ....[71]....
        /*0830*/ 	.word	0xffffffff


	//   ....[72]....
        /*0834*/ 	.word	0xffffffff


	//   ....[73]....
        /*0838*/ 	.word	0xffffffff


	//   ....[74]....
        /*083c*/ 	.word	0xffffffff


	//   ....[75]....
        /*0840*/ 	.word	0xffffffff


	//   ....[76]....
        /*0844*/ 	.word	0xffffffff


	//   ....[77]....
        /*0848*/ 	.word	0xffffffff


	//   ....[78]....
        /*084c*/ 	.word	0xffffffff


	//   ....[79]....
        /*0850*/ 	.word	0xffffffff


	//   ....[80]....
        /*0854*/ 	.word	0xffffffff


	//   ....[81]....
        /*0858*/ 	.word	0xffffffff


	//   ....[82]....
        /*085c*/ 	.word	0xffffffff


	//   ....[83]....
        /*0860*/ 	.word	0xffffffff


	//   ....[84]....
        /*0864*/ 	.word	0xffffffff


	//   ....[85]....
        /*0868*/ 	.word	0xffffffff


	//   ....[86]....
        /*086c*/ 	.word	0xffffffff


	//   ....[87]....
        /*0870*/ 	.word	0xffffffff


	//   ....[88]....
        /*0874*/ 	.word	0xffffffff


	//   ....[89]....
        /*0878*/ 	.word	0xffffffff


	//   ....[90]....
        /*087c*/ 	.word	0xffffffff


	//   ....[91]....
        /*0880*/ 	.word	0xffffffff


	//   ....[92]....
        /*0884*/ 	.word	0xffffffff


	//   ....[93]....
        /*0888*/ 	.word	0xffffffff


	//   ....[94]....
        /*088c*/ 	.word	0xffffffff


	//   ....[95]....
        /*0890*/ 	.word	0xffffffff


	//   ....[96]....
        /*0894*/ 	.word	0xffffffff


	//   ....[97]....
        /*0898*/ 	.word	0xffffffff


	//   ....[98]....
        /*089c*/ 	.word	0xffffffff


	//   ....[99]....
        /*08a0*/ 	.word	0xffffffff


	//   ....[100]....
        /*08a4*/ 	.word	0xffffffff


	//   ....[101]....
        /*08a8*/ 	.word	0xffffffff


	//   ....[102]....
        /*08ac*/ 	.word	0xffffffff


	//   ....[103]....
        /*08b0*/ 	.word	0xffffffff


	//   ....[104]....
        /*08b4*/ 	.word	0xffffffff


	//   ....[105]....
        /*08b8*/ 	.word	0xffffffff


	//   ....[106]....
        /*08bc*/ 	.word	0xffffffff


	//   ....[107]....
        /*08c0*/ 	.word	0xffffffff


	//   ....[108]....
        /*08c4*/ 	.word	0xffffffff


	//   ....[109]....
        /*08c8*/ 	.word	0xffffffff


	//   ....[110]....
        /*08cc*/ 	.word	0xffffffff


	//   ....[111]....
        /*08d0*/ 	.word	0xffffffff


	//   ....[112]....
        /*08d4*/ 	.word	0xffffffff


	//   ....[113]....
        /*08d8*/ 	.word	0xffffffff


	//   ....[114]....
        /*08dc*/ 	.word	0xffffffff


	//   ....[115]....
        /*08e0*/ 	.word	0xffffffff


	//   ....[116]....
        /*08e4*/ 	.word	0xffffffff


	//   ....[117]....
        /*08e8*/ 	.word	0xffffffff


	//   ....[118]....
        /*08ec*/ 	.word	0xffffffff


	//   ....[119]....
        /*08f0*/ 	.word	0xffffffff


	//   ....[120]....
        /*08f4*/ 	.word	0xffffffff


	//   ....[121]....
        /*08f8*/ 	.word	0xffffffff


	//   ....[122]....
        /*08fc*/ 	.word	0x0500000f


	//   ....[123]....
        /*0900*/ 	.word	0x0500000f


	//   ....[124]....
        /*0904*/ 	.word	0x0500000f


	//   ....[125]....
        /*0908*/ 	.word	0x0500000f


	//   ....[126]....
        /*090c*/ 	.word	0x0500000f


	//   ....[127]....
        /*0910*/ 	.word	0x0500000f


	//   ....[128]....
        /*0914*/ 	.word	0x0500000f


	//   ....[129]....
        /*0918*/ 	.word	0x0500000f


	//   ....[130]....
        /*091c*/ 	.word	0x0500000f


	//   ....[131]....
        /*0920*/ 	.word	0x0500000f


	//   ....[132]....
        /*0924*/ 	.word	0x0500000f


	//   ....[133]....
        /*0928*/ 	.word	0x0500000f


	//   ....[134]....
        /*092c*/ 	.word	0x0500000f


	//   ....[135]....
        /*0930*/ 	.word	0x0500000f


	//   ....[136]....
        /*0934*/ 	.word	0x0500000f


	//   ....[137]....
        /*0938*/ 	.word	0x0500000f


	//   ....[138]....
        /*093c*/ 	.word	0x0500000f


	//   ....[139]....
        /*0940*/ 	.word	0x0500000f


	//   ....[140]....
        /*0944*/ 	.word	0x0500000f


	//   ....[141]....
        /*0948*/ 	.word	0x0500000f


	//   ....[142]....
        /*094c*/ 	.word	0x0500000f


	//   ....[143]....
        /*0950*/ 	.word	0x0500000f


	//   ....[144]....
        /*0954*/ 	.word	0x0500000f


	//   ....[145]....
        /*0958*/ 	.word	0x0500000f


	//   ....[146]....
        /*095c*/ 	.word	0x0500000f


	//   ....[147]....
        /*0960*/ 	.word	0x0500000f


	//   ....[148]....
        /*0964*/ 	.word	0x0500000f


	//   ....[149]....
        /*0968*/ 	.word	0x0500000f


	//   ....[150]....
        /*096c*/ 	.word	0x0500000f


	//   ....[151]....
        /*0970*/ 	.word	0x0500000f


	//   ....[152]....
        /*0974*/ 	.word	0x0500000f


	//   ....[153]....
        /*0978*/ 	.word	0x0500000f


	//   ....[154]....
        /*097c*/ 	.word	0x0500000f


	//   ....[155]....
        /*0980*/ 	.word	0x0500000f


	//   ....[156]....
        /*0984*/ 	.word	0x0500000f


	//   ....[157]....
        /*0988*/ 	.word	0x0500000f


	//   ....[158]....
        /*098c*/ 	.word	0x0500000f


	//   ....[159]....
        /*0990*/ 	.word	0x0500000f


	//   ....[160]....
        /*0994*/ 	.word	0x0500000f


	//   ....[161]....
        /*0998*/ 	.word	0x0500000f


	//   ....[162]....
        /*099c*/ 	.word	0x0500000f


	//   ....[163]....
        /*09a0*/ 	.word	0x0500000f


	//   ....[164]....
        /*09a4*/ 	.word	0x0500000f


	//   ....[165]....
        /*09a8*/ 	.word	0x0500000f


	//   ....[166]....
        /*09ac*/ 	.word	0x0500000f


	//   ....[167]....
        /*09b0*/ 	.word	0x0500000f


	//   ....[168]....
        /*09b4*/ 	.word	0x0500000f


	//   ....[169]....
        /*09b8*/ 	.word	0x0500000f


	//   ....[170]....
        /*09bc*/ 	.word	0x0500000f


	//   ....[171]....
        /*09c0*/ 	.word	0x0500000f


	//   ....[172]....
        /*09c4*/ 	.word	0x0500000f


	//   ....[173]....
        /*09c8*/ 	.word	0x0500000f


	//----- nvinfo : EIATTR_COOP_GROUP_INSTR_OFFSETS
	.align		4
.L_505:
        /*09cc*/ 	.byte	0x04, 0x28
        /*09ce*/ 	.short	(.L_507 - .L_506)


	//   ....[0]....
.L_506:
        /*09d0*/ 	.word	0x00000060


	//   ....[1]....
        /*09d4*/ 	.word	0x000001a0


	//   ....[2]....
        /*09d8*/ 	.word	0x000001f0


	//   ....[3]....
        /*09dc*/ 	.word	0x00000420


	//   ....[4]....
        /*09e0*/ 	.word	0x00000580


	//   ....[5]....
        /*09e4*/ 	.word	0x000006a0


	//   ....[6]....
        /*09e8*/ 	.word	0x00000800


	//   ....[7]....
        /*09ec*/ 	.word	0x0000aee0


	//   ....[8]....
        /*09f0*/ 	.word	0x0000b5e0


	//   ....[9]....
        /*09f4*/ 	.word	0x0000b5f0


	//   ....[10]....
        /*09f8*/ 	.word	0x0000b600


	//   ....[11]....
        /*09fc*/ 	.word	0x0000b610


	//   ....[12]....
        /*0a00*/ 	.word	0x0000bdf0


	//   ....[13]....
        /*0a04*/ 	.word	0x0000be00


	//   ....[14]....
        /*0a08*/ 	.word	0x0000be10


	//   ....[15]....
        /*0a0c*/ 	.word	0x0000be20


	//   ....[16]....
        /*0a10*/ 	.word	0x0000eb90


	//   ....[17]....
        /*0a14*/ 	.word	0x0000eba0


	//   ....[18]....
        /*0a18*/ 	.word	0x0000ebb0


	//   ....[19]....
        /*0a1c*/ 	.word	0x0000ebc0


	//   ....[20]....
        /*0a20*/ 	.word	0x0000f1c0


	//   ....[21]....
        /*0a24*/ 	.word	0x0000f1d0


	//   ....[22]....
        /*0a28*/ 	.word	0x0000f1e0


	//   ....[23]....
        /*0a2c*/ 	.word	0x0000f1f0


	//   ....[24]....
        /*0a30*/ 	.word	0x000128d0


	//   ....[25]....
        /*0a34*/ 	.word	0x00012ca0


	//   ....[26]....
        /*0a38*/ 	.word	0x000138b0


	//   ....[27]....
        /*0a3c*/ 	.word	0x000139c0


	//   ....[28]....
        /*0a40*/ 	.word	0x00013fc0


	//   ....[29]....
        /*0a44*/ 	.word	0x000140c0


	//   ....[30]....
        /*0a48*/ 	.word	0x00015d40


	//   ....[31]....
        /*0a4c*/ 	.word	0x00016010


	//   ....[32]....
        /*0a50*/ 	.word	0x00016d50


	//   ....[33]....
        /*0a54*/ 	.word	0x00016e60


	//   ....[34]....
        /*0a58*/ 	.word	0x00017430


	//   ....[35]....
        /*0a5c*/ 	.word	0x000174f0


	//   ....[36]....
        /*0a60*/ 	.word	0x00019140


	//   ....[37]....
        /*0a64*/ 	.word	0x000191c0


	//   ....[38]....
        /*0a68*/ 	.word	0x000194e0


	//   ....[39]....
        /*0a6c*/ 	.word	0x000195e0


	//   ....[40]....
        /*0a70*/ 	.word	0x0001b1c0


	//   ....[41]....
        /*0a74*/ 	.word	0x0001b420


	//   ....[42]....
        /*0a78*/ 	.word	0x0001c170


	//   ....[43]....
        /*0a7c*/ 	.word	0x0001c280


	//   ....[44]....
        /*0a80*/ 	.word	0x0001c840


	//   ....[45]....
        /*0a84*/ 	.word	0x0001c8e0


	//   ....[46]....
        /*0a88*/ 	.word	0x0001d7b0


	//   ....[47]....
        /*0a8c*/ 	.word	0x0001d9f0


	//   ....[48]....
        /*0a90*/ 	.word	0x0001dac0


	//   ....[49]....
        /*0a94*/ 	.word	0x0001daf0


	//   ....[50]....
        /*0a98*/ 	.word	0x0001eaf0


	//   ....[51]....
        /*0a9c*/ 	.word	0x0001eb30


	//   ....[52]....
        /*0aa0*/ 	.word	0x0001eb70


	//   ....[53]....
        /*0aa4*/ 	.word	0x0001eba0


	//   ....[54]....
        /*0aa8*/ 	.word	0x0001f150


	//   ....[55]....
        /*0aac*/ 	.word	0x0001f160


	//   ....[56]....
        /*0ab0*/ 	.word	0x0001f230


	//   ....[57]....
        /*0ab4*/ 	.word	0x0001f250


	//   ....[58]....
        /*0ab8*/ 	.word	0x0001f320


	//   ....[59]....
        /*0abc*/ 	.word	0x0001f340


	//   ....[60]....
        /*0ac0*/ 	.word	0x0001f420


	//   ....[61]....
        /*0ac4*/ 	.word	0x0001f440


	//   ....[62]....
        /*0ac8*/ 	.word	0x0001fca0


	//   ....[63]....
        /*0acc*/ 	.word	0x0001fcc0


	//   ....[64]....
        /*0ad0*/ 	.word	0x0001fd90


	//   ....[65]....
        /*0ad4*/ 	.word	0x0001fdb0


	//   ....[66]....
        /*0ad8*/ 	.word	0x0001fe80


	//   ....[67]....
        /*0adc*/ 	.word	0x0001fea0


	//   ....[68]....
        /*0ae0*/ 	.word	0x0001ff80


	//   ....[69]....
        /*0ae4*/ 	.word	0x0001ffa0


	//   ....[70]....
        /*0ae8*/ 	.word	0x00020100


	//   ....[71]....
        /*0aec*/ 	.word	0x000202e0


	//   ....[72]....
        /*0af0*/ 	.word	0x00020310


	//   ....[73]....
        /*0af4*/ 	.word	0x00020340


	//   ....[74]....
        /*0af8*/ 	.word	0x00020370


	//   ....[75]....
        /*0afc*/ 	.word	0x000203a0


	//   ....[76]....
        /*0b00*/ 	.word	0x000203d0


	//   ....[77]....
        /*0b04*/ 	.word	0x00020550


	//   ....[78]....
        /*0b08*/ 	.word	0x00020580


	//   ....[79]....
        /*0b0c*/ 	.word	0x000205b0


	//   ....[80]....
        /*0b10*/ 	.word	0x000205e0


	//   ....[81]....
        /*0b14*/ 	.word	0x00020610


	//   ....[82]....
        /*0b18*/ 	.word	0x00020640


	//   ....[83]....
        /*0b1c*/ 	.word	0x000206f0


	//   ....[84]....
        /*0b20*/ 	.word	0x00020750


	//   ....[85]....
        /*0b24*/ 	.word	0x000207e0


	//   ....[86]....
        /*0b28*/ 	.word	0x00021a00


	//   ....[87]....
        /*0b2c*/ 	.word	0x000237c0


	//   ....[88]....
        /*0b30*/ 	.word	0x00024410


	//   ....[89]....
        /*0b34*/ 	.word	0x00024430


	//   ....[90]....
        /*0b38*/ 	.word	0x00024500


	//   ....[91]....
        /*0b3c*/ 	.word	0x00024510


	//   ....[92]....
        /*0b40*/ 	.word	0x000245b0


	//   ....[93]....
        /*0b44*/ 	.word	0x000245c0


	//   ....[94]....
        /*0b48*/ 	.word	0x00024660


	//   ....[95]....
        /*0b4c*/ 	.word	0x00024670


	//   ....[96]....
        /*0b50*/ 	.word	0x00024710


	//   ....[97]....
        /*0b54*/ 	.word	0x00024720


	//   ....[98]....
        /*0b58*/ 	.word	0x000247c0


	//   ....[99]....
        /*0b5c*/ 	.word	0x000247d0


	//   ....[100]....
        /*0b60*/ 	.word	0x00024870


	//   ....[101]....
        /*0b64*/ 	.word	0x00024880


	//   ....[102]....
        /*0b68*/ 	.word	0x000248d0


	//   ....[103]....
        /*0b6c*/ 	.word	0x00024910


	//   ....[104]....
        /*0b70*/ 	.word	0x00027670


	//   ....[105]....
        /*0b74*/ 	.word	0x000276a0


	//   ....[106]....
        /*0b78*/ 	.word	0x000276b0


	//   ....[107]....
        /*0b7c*/ 	.word	0x000276e0


	//   ....[108]....
        /*0b80*/ 	.word	0x00027710


	//   ....[109]....
        /*0b84*/ 	.word	0x00027740


	//   ....[110]....
        /*0b88*/ 	.word	0x00027770


	//   ....[111]....
        /*0b8c*/ 	.word	0x00027780


	//   ....[112]....
        /*0b90*/ 	.word	0x00027910


	//   ....[113]....
        /*0b94*/ 	.word	0x00027950


	//   ....[114]....
        /*0b98*/ 	.word	0x00027980


	//   ....[115]....
        /*0b9c*/ 	.word	0x000279b0


	//   ....[116]....
        /*0ba0*/ 	.word	0x000279e0


	//   ....[117]....
        /*0ba4*/ 	.word	0x00027a10


	//   ....[118]....
        /*0ba8*/ 	.word	0x00027ad0


	//   ....[119]....
        /*0bac*/ 	.word	0x00027af0


	//   ....[120]....
        /*0bb0*/ 	.word	0x00027b60


	//   ....[121]....
        /*0bb4*/ 	.word	0x00028240


	//   ....[122]....
        /*0bb8*/ 	.word	0x00028680


	//   ....[123]....
        /*0bbc*/ 	.word	0x00028710


	//   ....[124]....
        /*0bc0*/ 	.word	0x00028760


	//   ....[125]....
        /*0bc4*/ 	.word	0x000287b0


	//   ....[126]....
        /*0bc8*/ 	.word	0x00028840


	//   ....[127]....
        /*0bcc*/ 	.word	0x000288d0


	//   ....[128]....
        /*0bd0*/ 	.word	0x00028920


	//   ....[129]....
        /*0bd4*/ 	.word	0x00028970


	//   ....[130]....
        /*0bd8*/ 	.word	0x00028a60


	//   ....[131]....
        /*0bdc*/ 	.word	0x00028af0


	//   ....[132]....
        /*0be0*/ 	.word	0x00028b50


	//   ....[133]....
        /*0be4*/ 	.word	0x00028bb0


	//   ....[134]....
        /*0be8*/ 	.word	0x00028c40


	//   ....[135]....
        /*0bec*/ 	.word	0x00028cd0


	//   ....[136]....
        /*0bf0*/ 	.word	0x00028d30


	//   ....[137]....
        /*0bf4*/ 	.word	0x00028d90


	//   ....[138]....
        /*0bf8*/ 	.word	0x00029120


	//   ....[139]....
        /*0bfc*/ 	.word	0x00029420


	//   ....[140]....
        /*0c00*/ 	.word	0x000295a0


	//   ....[141]....
        /*0c04*/ 	.word	0x000295f0


	//   ....[142]....
        /*0c08*/ 	.word	0x00029770


	//   ....[143]....
        /*0c0c*/ 	.word	0x000297c0


	//   ....[144]....
        /*0c10*/ 	.word	0x000298f0


	//   ....[145]....
        /*0c14*/ 	.word	0x00029940


	//   ....[146]....
        /*0c18*/ 	.word	0x00029a70


	//   ....[147]....
        /*0c1c*/ 	.word	0x00029ac0


	//   ....[148]....
        /*0c20*/ 	.word	0x00029bf0


	//   ....[149]....
        /*0c24*/ 	.word	0x00029c40


	//   ....[150]....
        /*0c28*/ 	.word	0x00029d70


	//   ....[151]....
        /*0c2c*/ 	.word	0x00029dc0


	//   ....[152]....
        /*0c30*/ 	.word	0x00029ef0


	//   ....[153]....
        /*0c34*/ 	.word	0x00029f40


	//   ....[154]....
        /*0c38*/ 	.word	0x0002a050


	//   ....[155]....
        /*0c3c*/ 	.word	0x0002a0a0


	//   ....[156]....
        /*0c40*/ 	.word	0x0002a3d0


	//   ....[157]....
        /*0c44*/ 	.word	0x0002a480


	//   ....[158]....
        /*0c48*/ 	.word	0x0002a590


	//   ....[159]....
        /*0c4c*/ 	.word	0x0002a620


	//   ....[160]....
        /*0c50*/ 	.word	0x0002a6a0


	//   ....[161]....
        /*0c54*/ 	.word	0x0002a720


	//   ....[162]....
        /*0c58*/ 	.word	0x0002a7a0


	//   ....[163]....
        /*0c5c*/ 	.word	0x0002a830


	//   ....[164]....
        /*0c60*/ 	.word	0x0002a8d0


	//   ....[165]....
        /*0c64*/ 	.word	0x0002a990


	//   ....[166]....
        /*0c68*/ 	.word	0x0002aa10


	//   ....[167]....
        /*0c6c*/ 	.word	0x0002aa90


	//   ....[168]....
        /*0c70*/ 	.word	0x0002ab10


	//   ....[169]....
        /*0c74*/ 	.word	0x0002aba0


	//   ....[170]....
        /*0c78*/ 	.word	0x0002ac20


	//   ....[171]....
        /*0c7c*/ 	.word	0x0002acc0


	//   ....[172]....
        /*0c80*/ 	.word	0x0002ad50


	//   ....[173]....
        /*0c84*/ 	.word	0x0002ae80


	//----- nvinfo : EIATTR_REG_RECONFIG
	.align		4
.L_507:
        /*0c88*/ 	.byte	0x01, 0x54
	.zero		2


	//----- nvinfo : EIATTR_SYSCALL_OFFSETS
	.align		4
        /*0c8c*/ 	.byte	0x04, 0x46
        /*0c8e*/ 	.short	(.L_509 - .L_508)


	//   ....[0]....
.L_508:
        /*0c90*/ 	.word	0x00001dd0


	//   ....[1]....
        /*0c94*/ 	.word	0x00001f20


	//   ....[2]....
        /*0c98*/ 	.word	0x0000b080


	//   ....[3]....
        /*0c9c*/ 	.word	0x0000b3a0


	//   ....[4]....
        /*0ca0*/ 	.word	0x000233f0


	//   ....[5]....
        /*0ca4*/ 	.word	0x00023540


	//   ....[6]....
        /*0ca8*/ 	.word	0x00023630


	//   ....[7]....
        /*0cac*/ 	.word	0x00023f50


	//----- nvinfo : EIATTR_MBARRIER_INSTR_OFFSETS
	.align		4
.L_509:
        /*0cb0*/ 	.byte	0x04, 0x39
        /*0cb2*/ 	.short	(.L_511 - .L_510)


	//   ....[0]....
.L_510:
        /*0cb4*/ 	.word	0x000002d0
        /*0cb8*/ 	.word	0x000000ff
        /*0cbc*/ 	.word	0x0002a800
        /*0cc0*/ 	.short	0x0100
        /*0cc2*/ 	.byte	0x08
	.zero		1


	//   ....[1]....
        /*0cc4*/ 	.word	0x000002e0
        /*0cc8*/ 	.word	0x000000ff
        /*0ccc*/ 	.word	0x0002a820
        /*0cd0*/ 	.short	0x0100
        /*0cd2*/ 	.byte	0x08
	.zero		1


	//   ....[2]....
        /*0cd4*/ 	.word	0x000003d0
        /*0cd8*/ 	.word	0x000000ff
        /*0cdc*/ 	.word	0x0002a830
        /*0ce0*/ 	.short	0x0100
        /*0ce2*/ 	.byte	0x08
	.zero		1


	//   ....[3]....
        /*0ce4*/ 	.word	0x000003e0
        /*0ce8*/ 	.word	0x000000ff
        /*0cec*/ 	.word	0x0002a840
        /*0cf0*/ 	.short	0x0100
        /*0cf2*/ 	.byte	0x08
	.zero		1


	//   ....[4]....
        /*0cf4*/ 	.word	0x000003f0
        /*0cf8*/ 	.word	0x000000ff
        /*0cfc*/ 	.word	0x0002a838
        /*0d00*/ 	.short	0x0100
        /*0d02*/ 	.byte	0x08
	.zero		1


	//   ....[5]....
        /*0d04*/ 	.word	0x00000400
        /*0d08*/ 	.word	0x000000ff
        /*0d0c*/ 	.word	0x0002a848
        /*0d10*/ 	.short	0x0100
        /*0d12*/ 	.byte	0x08
	.zero		1


	//   ....[6]....
        /*0d14*/ 	.word	0x00000530
        /*0d18*/ 	.word	0x000000ff
        /*0d1c*/ 	.word	0x0002a850
        /*0d20*/ 	.short	0x0100
        /*0d22*/ 	.byte	0x08
	.zero		1


	//   ....[7]....
        /*0d24*/ 	.word	0x00000540
        /*0d28*/ 	.word	0x000000ff
        /*0d2c*/ 	.word	0x0002a860
        /*0d30*/ 	.short	0x0100
        /*0d32*/ 	.byte	0x08
	.zero		1


	//   ....[8]....
        /*0d34*/ 	.word	0x00000550
        /*0d38*/ 	.word	0x000000ff
        /*0d3c*/ 	.word	0x0002a858
        /*0d40*/ 	.short	0x0100
        /*0d42*/ 	.byte	0x08
	.zero		1


	//   ....[9]....
        /*0d44*/ 	.word	0x00000560
        /*0d48*/ 	.word	0x000000ff
        /*0d4c*/ 	.word	0x0002a868
        /*0d50*/ 	.short	0x0100
        /*0d52*/ 	.byte	0x08
	.zero		1


	//   ....[10]....
        /*0d54*/ 	.word	0x00000650
        /*0d58*/ 	.word	0x000000ff
        /*0d5c*/ 	.word	0x0002a870
        /*0d60*/ 	.short	0x0100
        /*0d62*/ 	.byte	0x06
	.zero		1


	//   ....[11]....
        /*0d64*/ 	.word	0x00000660
        /*0d68*/ 	.word	0x000000ff
        /*0d6c*/ 	.word	0x0002a880
        /*0d70*/ 	.short	0x0100
        /*0d72*/ 	.byte	0x06
	.zero		1


	//   ....[12]....
        /*0d74*/ 	.word	0x00000670
        /*0d78*/ 	.word	0x000000ff
        /*0d7c*/ 	.word	0x0002a878
        /*0d80*/ 	.short	0x0100
        /*0d82*/ 	.byte	0x06
	.zero		1


	//   ....[13]....
        /*0d84*/ 	.word	0x00000680
        /*0d88*/ 	.word	0x000000ff
        /*0d8c*/ 	.word	0x0002a888
        /*0d90*/ 	.short	0x0100
        /*0d92*/ 	.byte	0x06
	.zero		1


	//   ....[14]....
        /*0d94*/ 	.word	0x000007b0
        /*0d98*/ 	.word	0x000000ff
        /*0d9c*/ 	.word	0x0002a890
        /*0da0*/ 	.short	0x0100
        /*0da2*/ 	.byte	0x08
	.zero		1


	//   ....[15]....
        /*0da4*/ 	.word	0x000007c0
        /*0da8*/ 	.word	0x000000ff
        /*0dac*/ 	.word	0x0002a8a0
        /*0db0*/ 	.short	0x0100
        /*0db2*/ 	.byte	0x08
	.zero		1


	//   ....[16]....
        /*0db4*/ 	.word	0x000007d0
        /*0db8*/ 	.word	0x000000ff
        /*0dbc*/ 	.word	0x0002a898
        /*0dc0*/ 	.short	0x0100
        /*0dc2*/ 	.byte	0x08
	.zero		1


	//   ....[17]....
        /*0dc4*/ 	.word	0x000007e0
        /*0dc8*/ 	.word	0x000000ff
        /*0dcc*/ 	.word	0x0002a8a8
        /*0dd0*/ 	.short	0x0100
        /*0dd2*/ 	.byte	0x08
	.zero		1


	//   ....[18]....
        /*0dd4*/ 	.word	0x00000910
        /*0dd8*/ 	.word	0x000000ff
        /*0ddc*/ 	.word	0x0002a8b0
        /*0de0*/ 	.short	0x0100
        /*0de2*/ 	.byte	0x08
	.zero		1


	//   ....[19]....
        /*0de4*/ 	.word	0x00000920
        /*0de8*/ 	.word	0x000000ff
        /*0dec*/ 	.word	0x0002a8c0
        /*0df0*/ 	.short	0x0100
        /*0df2*/ 	.byte	0x08
	.zero		1


	//   ....[20]....
        /*0df4*/ 	.word	0x00000930
        /*0df8*/ 	.word	0x000000ff
        /*0dfc*/ 	.word	0x0002a8b8
        /*0e00*/ 	.short	0x0100
        /*0e02*/ 	.byte	0x08
	.zero		1


	//   ....[21]....
        /*0e04*/ 	.word	0x00000940
        /*0e08*/ 	.word	0x000000ff
        /*0e0c*/ 	.word	0x0002a8c8
        /*0e10*/ 	.short	0x0100
        /*0e12*/ 	.byte	0x08
	.zero		1


	//   ....[22]....
        /*0e14*/ 	.word	0x00003ac0
        /*0e18*/ 	.word	0x00000003
        /*0e1c*/ 	.word	0x0002a890
        /*0e20*/ 	.short	0x010a
        /*0e22*/ 	.byte	0x3f
	.zero		1


	//   ....[23]....
        /*0e24*/ 	.word	0x00006dc0
        /*0e28*/ 	.word	0x00000003
        /*0e2c*/ 	.word	0x0002a890
        /*0e30*/ 	.short	0x010a
        /*0e32*/ 	.byte	0x3f
	.zero		1


	//   ....[24]....
        /*0e34*/ 	.word	0x00009ea0
        /*0e38*/ 	.word	0x00000003
        /*0e3c*/ 	.word	0x0002a890
        /*0e40*/ 	.short	0x010a
        /*0e42*/ 	.byte	0x3f
	.zero		1


	//   ....[25]....
        /*0e44*/ 	.word	0x0000a290
        /*0e48*/ 	.word	0x0000001c
        /*0e4c*/ 	.word	0x00000000
        /*0e50*/ 	.short	0x0101
        /*0e52*/ 	.byte	0x3f
	.zero		1


	//   ....[26]....
        /*0e54*/ 	.word	0x0000a2d0
        /*0e58*/ 	.word	0x00000003
        /*0e5c*/ 	.word	0x0002a8b0
        /*0e60*/ 	.short	0x010a
        /*0e62*/ 	.byte	0x3f
	.zero		1


	//   ....[27]....
        /*0e64*/ 	.word	0x0000a790
        /*0e68*/ 	.word	0x00000003
        /*0e6c*/ 	.word	0x00000000
        /*0e70*/ 	.short	0x0101
        /*0e72*/ 	.byte	0x3f
	.zero		1


	//   ....[28]....
        /*0e74*/ 	.word	0x0000b100
        /*0e78*/ 	.word	0x00000010
        /*0e7c*/ 	.word	0x0002a800
        /*0e80*/ 	.short	0x010a
        /*0e82*/ 	.byte	0x3f
	.zero		1


	//   ....[29]....
        /*0e84*/ 	.word	0x0000b150
        /*0e88*/ 	.word	0x00000010
        /*0e8c*/ 	.word	0x0002a800
        /*0e90*/ 	.short	0x010a
        /*0e92*/ 	.byte	0x3f
	.zero		1


	//   ....[30]....
        /*0e94*/ 	.word	0x0000c4f0
        /*0e98*/ 	.word	0x00000010
        /*0e9c*/ 	.word	0x0002a800
        /*0ea0*/ 	.short	0x010a
        /*0ea2*/ 	.byte	0x3f
	.zero		1


	//   ....[31]....
        /*0ea4*/ 	.word	0x0000f650
        /*0ea8*/ 	.word	0x00000010
        /*0eac*/ 	.word	0x0002a800
        /*0eb0*/ 	.short	0x010a
        /*0eb2*/ 	.byte	0x3f
	.zero		1


	//   ....[32]....
        /*0eb4*/ 	.word	0x00011e70
        /*0eb8*/ 	.word	0x00000007
        /*0ebc*/ 	.word	0x0002a830
        /*0ec0*/ 	.short	0x010a
        /*0ec2*/ 	.byte	0x3f
	.zero		1


	//   ....[33]....
        /*0ec4*/ 	.word	0x00011ee0
        /*0ec8*/ 	.word	0x00000007
        /*0ecc*/ 	.word	0x0002a830
        /*0ed0*/ 	.short	0x010a
        /*0ed2*/ 	.byte	0x3f
	.zero		1


	//   ....[34]....
        /*0ed4*/ 	.word	0x00012990
        /*0ed8*/ 	.word	0x00000000
        /*0edc*/ 	.word	0x00000000
        /*0ee0*/ 	.short	0x0101
        /*0ee2*/ 	.byte	0x3f
	.zero		1


	//   ....[35]....
        /*0ee4*/ 	.word	0x00014dd0
        /*0ee8*/ 	.word	0x00000007
        /*0eec*/ 	.word	0x0002a830
        /*0ef0*/ 	.short	0x010a
        /*0ef2*/ 	.byte	0x3f
	.zero		1


	//   ....[36]....
        /*0ef4*/ 	.word	0x00014e40
        /*0ef8*/ 	.word	0x00000007
        /*0efc*/ 	.word	0x0002a830
        /*0f00*/ 	.short	0x010a
        /*0f02*/ 	.byte	0x3f
	.zero		1


	//   ....[37]....
        /*0f04*/ 	.word	0x000159c0
        /*0f08*/ 	.word	0x0000000e
        /*0f0c*/ 	.word	0x0002a850
        /*0f10*/ 	.short	0x010a
        /*0f12*/ 	.byte	0x3f
	.zero		1


	//   ....[38]....
        /*0f14*/ 	.word	0x00015a60
        /*0f18*/ 	.word	0x0000000e
        /*0f1c*/ 	.word	0x0002a850
        /*0f20*/ 	.short	0x010a
        /*0f22*/ 	.byte	0x3f
	.zero		1


	//   ....[39]....
        /*0f24*/ 	.word	0x00015e30
        /*0f28*/ 	.word	0x00000007
        /*0f2c*/ 	.word	0x00000000
        /*0f30*/ 	.short	0x0101
        /*0f32*/ 	.byte	0x3f
	.zero		1


	//   ....[40]....
        /*0f34*/ 	.word	0x00017520
        /*0f38*/ 	.word	0x00000069
        /*0f3c*/ 	.word	0x00000000
        /*0f40*/ 	.short	0x0101
        /*0f42*/ 	.byte	0x3f
	.zero		1


	//   ....[41]....
        /*0f44*/ 	.word	0x000181f0
        /*0f48*/ 	.word	0x00000003
        /*0f4c*/ 	.word	0x0002a830
        /*0f50*/ 	.short	0x010a
        /*0f52*/ 	.byte	0x3f
	.zero		1


	//   ....[42]....
        /*0f54*/ 	.word	0x00018260
        /*0f58*/ 	.word	0x00000003
        /*0f5c*/ 	.word	0x0002a830
        /*0f60*/ 	.short	0x010a
        /*0f62*/ 	.byte	0x3f
	.zero		1


	//   ....[43]....
        /*0f64*/ 	.word	0x00018de0
        /*0f68*/ 	.word	0x000000c6
        /*0f6c*/ 	.word	0x0002a850
        /*0f70*/ 	.short	0x010a
        /*0f72*/ 	.byte	0x3f
	.zero		1


	//   ....[44]....
        /*0f74*/ 	.word	0x00018e30
        /*0f78*/ 	.word	0x000000c6
        /*0f7c*/ 	.word	0x0002a850
        /*0f80*/ 	.short	0x010a
        /*0f82*/ 	.byte	0x3f
	.zero		1


	//   ....[45]....
        /*0f84*/ 	.word	0x00019c60
        /*0f88*/ 	.word	0x0000005b
        /*0f8c*/ 	.word	0x00000000
        /*0f90*/ 	.short	0x0101
        /*0f92*/ 	.byte	0x3f
	.zero		1


	//   ....[46]....
        /*0f94*/ 	.word	0x00019cd0
        /*0f98*/ 	.word	0x000000c6
        /*0f9c*/ 	.word	0x00000000
        /*0fa0*/ 	.short	0x0101
        /*0fa2*/ 	.byte	0x3f
	.zero		1


	//   ....[47]....
        /*0fa4*/ 	.word	0x0001a1f0
        /*0fa8*/ 	.word	0x00000003
        /*0fac*/ 	.word	0x0002a830
        /*0fb0*/ 	.short	0x010a
        /*0fb2*/ 	.byte	0x3f
	.zero		1


	//   ....[48]....
        /*0fb4*/ 	.word	0x0001a260
        /*0fb8*/ 	.word	0x00000003
        /*0fbc*/ 	.word	0x0002a830
        /*0fc0*/ 	.short	0x010a
        /*0fc2*/ 	.byte	0x3f
	.zero		1


	//   ....[49]....
        /*0fc4*/ 	.word	0x0001ade0
        /*0fc8*/ 	.word	0x0000000c
        /*0fcc*/ 	.word	0x0002a850
        /*0fd0*/ 	.short	0x010a
        /*0fd2*/ 	.byte	0x3f
	.zero		1


	//   ....[50]....
        /*0fd4*/ 	.word	0x0001ae80
        /*0fd8*/ 	.word	0x0000000c
        /*0fdc*/ 	.word	0x0002a850
        /*0fe0*/ 	.short	0x010a
        /*0fe2*/ 	.byte	0x3f
	.zero		1


	//   ....[51]....
        /*0fe4*/ 	.word	0x0001b220
        /*0fe8*/ 	.word	0x00000000
        /*0fec*/ 	.word	0x00000000
        /*0ff0*/ 	.short	0x0101
        /*0ff2*/ 	.byte	0x3f
	.zero		1


	//   ....[52]....
        /*0ff4*/ 	.word	0x0001c990
        /*0ff8*/ 	.word	0x0000006b
        /*0ffc*/ 	.word	0x00000000
        /*1000*/ 	.short	0x0101
        /*1002*/ 	.byte	0x3f
	.zero		1


	//   ....[53]....
        /*1004*/ 	.word	0x0001d6a0
        /*1008*/ 	.word	0x0000000d
        /*100c*/ 	.word	0x0002a850
        /*1010*/ 	.short	0x010a
        /*1012*/ 	.byte	0x3f
	.zero		1


	//   ....[54]....
        /*1014*/ 	.word	0x0001d740
        /*1018*/ 	.word	0x0000000d
        /*101c*/ 	.word	0x0002a850
        /*1020*/ 	.short	0x010a
        /*1022*/ 	.byte	0x3f
	.zero		1


	//   ....[55]....
        /*1024*/ 	.word	0x0001dc10
        /*1028*/ 	.word	0x0000000b
        /*102c*/ 	.word	0x00000000
        /*1030*/ 	.short	0x0101
        /*1032*/ 	.byte	0x3f
	.zero		1


	//   ....[56]....
        /*1034*/ 	.word	0x0001f140
        /*1038*/ 	.word	0x00000000
        /*103c*/ 	.word	0x00000000
        /*1040*/ 	.short	0x0101
        /*1042*/ 	.byte	0x3f
	.zero		1


	//   ....[57]....
        /*1044*/ 	.word	0x00021af0
        /*1048*/ 	.word	0x00000007
        /*104c*/ 	.word	0x0002a820
        /*1050*/ 	.short	0x010a
        /*1052*/ 	.byte	0x3f
	.zero		1


	//   ....[58]....
        /*1054*/ 	.word	0x00021bd0
        /*1058*/ 	.word	0x00000007
        /*105c*/ 	.word	0x0002a8a0
        /*1060*/ 	.short	0x010a
        /*1062*/ 	.byte	0x3f
	.zero		1


	//   ....[59]....
        /*1064*/ 	.word	0x00022000
        /*1068*/ 	.word	0x00000007
        /*106c*/ 	.word	0x0002a8c0
        /*1070*/ 	.short	0x010a
        /*1072*/ 	.byte	0x3f
	.zero		1


	//   ....[60]....
        /*1074*/ 	.word	0x000224d0
        /*1078*/ 	.word	0x00000008
        /*107c*/ 	.word	0x0002a8a0
        /*1080*/ 	.short	0x010a
        /*1082*/ 	.byte	0x3f
	.zero		1


	//   ....[61]....
        /*1084*/ 	.word	0x000228f0
        /*1088*/ 	.word	0x00000008
        /*108c*/ 	.word	0x0002a8c0
        /*1090*/ 	.short	0x010a
        /*1092*/ 	.byte	0x3f
	.zero		1


	//   ....[62]....
        /*1094*/ 	.word	0x00023a60
        /*1098*/ 	.word	0x00000000
        /*109c*/ 	.word	0x0002a840
        /*10a0*/ 	.short	0x010a
        /*10a2*/ 	.byte	0x3f
	.zero		1


	//   ....[63]....
        /*10a4*/ 	.word	0x00024a30
        /*10a8*/ 	.word	0x00000008
        /*10ac*/ 	.word	0x0002a800
        /*10b0*/ 	.short	0x0107
        /*10b2*/ 	.byte	0x3f
	.zero		1


	//   ....[64]....
        /*10b4*/ 	.word	0x00024b30
        /*10b8*/ 	.word	0x00000002
        /*10bc*/ 	.word	0x0002a800
        /*10c0*/ 	.short	0x0101
        /*10c2*/ 	.byte	0x3f
	.zero		1


	//   ....[65]....
        /*10c4*/ 	.word	0x00024b50
        /*10c8*/ 	.word	0x00000002
        /*10cc*/ 	.word	0x0002a820
        /*10d0*/ 	.short	0x010a
        /*10d2*/ 	.byte	0x3f
	.zero		1


	//   ....[66]....
        /*10d4*/ 	.word	0x00024ee0
        /*10d8*/ 	.word	0x00000003
        /*10dc*/ 	.word	0x0002a840
        /*10e0*/ 	.short	0x010a
        /*10e2*/ 	.byte	0x3f
	.zero		1


	//   ....[67]....
        /*10e4*/ 	.word	0x00025390
        /*10e8*/ 	.word	0x00000002
        /*10ec*/ 	.word	0x0002a860
        /*10f0*/ 	.short	0x010a
        /*10f2*/ 	.byte	0x3f
	.zero		1


	//   ....[68]....
        /*10f4*/ 	.word	0x00025aa0
        /*10f8*/ 	.word	0x00000003
        /*10fc*/ 	.word	0x0002a840
        /*1100*/ 	.short	0x010a
        /*1102*/ 	.byte	0x3f
	.zero		1


	//   ....[69]....
        /*1104*/ 	.word	0x00025f50
        /*1108*/ 	.word	0x00000002
        /*110c*/ 	.word	0x0002a860
        /*1110*/ 	.short	0x010a
        /*1112*/ 	.byte	0x3f
	.zero		1


	//   ....[70]....
        /*1114*/ 	.word	0x000265b0
        /*1118*/ 	.word	0x00000003
        /*111c*/ 	.word	0x0002a840
        /*1120*/ 	.short	0x010a
        /*1122*/ 	.byte	0x3f
	.zero		1


	//   ....[71]....
        /*1124*/ 	.word	0x00026a50
        /*1128*/ 	.word	0x00000002
        /*112c*/ 	.word	0x0002a860
        /*1130*/ 	.short	0x010a
        /*1132*/ 	.byte	0x3f
	.zero		1


	//   ....[72]....
        /*1134*/ 	.word	0x00027030
        /*1138*/ 	.word	0x00000000
        /*113c*/ 	.word	0x0002a860
        /*1140*/ 	.short	0x010a
        /*1142*/ 	.byte	0x3f
	.zero		1


	//   ....[73]....
        /*1144*/ 	.word	0x000281c0
        /*1148*/ 	.word	0x00000000
        /*114c*/ 	.word	0x0002a820
        /*1150*/ 	.short	0x010a
        /*1152*/ 	.byte	0x3f
	.zero		1


	//   ....[74]....
        /*1154*/ 	.word	0x00028370
        /*1158*/ 	.word	0x00000006
        /*115c*/ 	.word	0x00000000
        /*1160*/ 	.short	0x010a
        /*1162*/ 	.byte	0x3f
	.zero		1


	//   ....[75]....
        /*1164*/ 	.word	0x000283e0
        /*1168*/ 	.word	0x00000007
        /*116c*/ 	.word	0x00000000
        /*1170*/ 	.short	0x010a
        /*1172*/ 	.byte	0x3f
	.zero		1


	//   ....[76]....
        /*1174*/ 	.word	0x00028450
        /*1178*/ 	.word	0x00000004
        /*117c*/ 	.word	0x00000000
        /*1180*/ 	.short	0x010a
        /*1182*/ 	.byte	0x3f
	.zero		1


	//   ....[77]....
        /*1184*/ 	.word	0x00028480
        /*1188*/ 	.word	0x00000003
        /*118c*/ 	.word	0x00000000
        /*1190*/ 	.short	0x010a
        /*1192*/ 	.byte	0x3f
	.zero		1


	//   ....[78]....
        /*1194*/ 	.word	0x000284e0
        /*1198*/ 	.word	0x00000003
        /*119c*/ 	.word	0x0002a890
        /*11a0*/ 	.short	0x010a
        /*11a2*/ 	.byte	0x3f
	.zero		1


	//   ....[79]....
        /*11a4*/ 	.word	0x00028530
        /*11a8*/ 	.word	0x00000003
        /*11ac*/ 	.word	0x0002a890
        /*11b0*/ 	.short	0x010a
        /*11b2*/ 	.byte	0x3f
	.zero		1


	//   ....[80]....
        /*11b4*/ 	.word	0x00028580
        /*11b8*/ 	.word	0x00000003
        /*11bc*/ 	.word	0x0002a890
        /*11c0*/ 	.short	0x010a
        /*11c2*/ 	.byte	0x3f
	.zero		1


	//   ....[81]....
        /*11c4*/ 	.word	0x000285d0
        /*11c8*/ 	.word	0x00000003
        /*11cc*/ 	.word	0x0002a8b0
        /*11d0*/ 	.short	0x010a
        /*11d2*/ 	.byte	0x3f
	.zero		1


	//   ....[82]....
        /*11d4*/ 	.word	0x000289b0
        /*11d8*/ 	.word	0x00000010
        /*11dc*/ 	.word	0x0002a800
        /*11e0*/ 	.short	0x010a
        /*11e2*/ 	.byte	0x3f
	.zero		1


	//   ....[83]....
        /*11e4*/ 	.word	0x00028dc0
        /*11e8*/ 	.word	0x00000010
        /*11ec*/ 	.word	0x0002a800
        /*11f0*/ 	.short	0x010a
        /*11f2*/ 	.byte	0x3f
	.zero		1


	//   ....[84]....
        /*11f4*/ 	.word	0x00028e10
        /*11f8*/ 	.word	0x00000007
        /*11fc*/ 	.word	0x0002a830
        /*1200*/ 	.short	0x010a
        /*1202*/ 	.byte	0x3f
	.zero		1


	//   ....[85]....
        /*1204*/ 	.word	0x00028e60
        /*1208*/ 	.word	0x00000007
        /*120c*/ 	.word	0x0002a830
        /*1210*/ 	.short	0x010a
        /*1212*/ 	.byte	0x3f
	.zero		1


	//   ....[86]....
        /*1214*/ 	.word	0x00028eb0
        /*1218*/ 	.word	0x0000000e
        /*121c*/ 	.word	0x0002a850
        /*1220*/ 	.short	0x010a
        /*1222*/ 	.byte	0x3f
	.zero		1


	//   ....[87]....
        /*1224*/ 	.word	0x00028f00
        /*1228*/ 	.word	0x00000003
        /*122c*/ 	.word	0x0002a830
        /*1230*/ 	.short	0x010a
        /*1232*/ 	.byte	0x3f
	.zero		1


	//   ....[88]....
        /*1234*/ 	.word	0x00028f50
        /*1238*/ 	.word	0x000000c6
        /*123c*/ 	.word	0x0002a850
        /*1240*/ 	.short	0x010a
        /*1242*/ 	.byte	0x3f
	.zero		1


	//   ....[89]....
        /*1244*/ 	.word	0x00028fa0
        /*1248*/ 	.word	0x00000003
        /*124c*/ 	.word	0x0002a830
        /*1250*/ 	.short	0x010a
        /*1252*/ 	.byte	0x3f
	.zero		1


	//   ....[90]....
        /*1254*/ 	.word	0x00028ff0
        /*1258*/ 	.word	0x0000000c
        /*125c*/ 	.word	0x0002a850
        /*1260*/ 	.short	0x010a
        /*1262*/ 	.byte	0x3f
	.zero		1


	//   ....[91]....
        /*1264*/ 	.word	0x00029040
        /*1268*/ 	.word	0x0000000d
        /*126c*/ 	.word	0x0002a850
        /*1270*/ 	.short	0x010a
        /*1272*/ 	.byte	0x3f
	.zero		1


	//   ....[92]....
        /*1274*/ 	.word	0x00029200
        /*1278*/ 	.word	0x00000006
        /*127c*/ 	.word	0x0002a820
        /*1280*/ 	.short	0x010a
        /*1282*/ 	.byte	0x3f
	.zero		1


	//   ....[93]....
        /*1284*/ 	.word	0x00029250
        /*1288*/ 	.word	0x00000007
        /*128c*/ 	.word	0x0002a8a0
        /*1290*/ 	.short	0x010a
        /*1292*/ 	.byte	0x3f
	.zero		1


	//   ....[94]....
        /*1294*/ 	.word	0x000292a0
        /*1298*/ 	.word	0x00000007
        /*129c*/ 	.word	0x0002a8c0
        /*12a0*/ 	.short	0x010a
        /*12a2*/ 	.byte	0x3f
	.zero		1


	//   ....[95]....
        /*12a4*/ 	.word	0x000292f0
        /*12a8*/ 	.word	0x00000008
        /*12ac*/ 	.word	0x0002a8a0
        /*12b0*/ 	.short	0x010a
        /*12b2*/ 	.byte	0x3f
	.zero		1


	//   ....[96]....
        /*12b4*/ 	.word	0x00029340
        /*12b8*/ 	.word	0x00000008
        /*12bc*/ 	.word	0x0002a8c0
        /*12c0*/ 	.short	0x010a
        /*12c2*/ 	.byte	0x3f
	.zero		1


	//   ....[97]....
        /*12c4*/ 	.word	0x000294e0
        /*12c8*/ 	.word	0x00000000
        /*12cc*/ 	.word	0x0002a840
        /*12d0*/ 	.short	0x010a
        /*12d2*/ 	.byte	0x3f
	.zero		1


	//   ....[98]....
        /*12d4*/ 	.word	0x0002a0f0
        /*12d8*/ 	.word	0x00000002
        /*12dc*/ 	.word	0x0002a820
        /*12e0*/ 	.short	0x010a
        /*12e2*/ 	.byte	0x3f
	.zero		1


	//   ....[99]....
        /*12e4*/ 	.word	0x0002a140
        /*12e8*/ 	.word	0x00000003
        /*12ec*/ 	.word	0x0002a840
        /*12f0*/ 	.short	0x010a
        /*12f2*/ 	.byte	0x3f
	.zero		1


	//   ....[100]....
        /*12f4*/ 	.word	0x0002a190
        /*12f8*/ 	.word	0x00000002
        /*12fc*/ 	.word	0x0002a860
        /*1300*/ 	.short	0x010a
        /*1302*/ 	.byte	0x3f
	.zero		1


	//   ....[101]....
        /*1304*/ 	.word	0x0002a1e0
        /*1308*/ 	.word	0x00000003
        /*130c*/ 	.word	0x0002a840
        /*1310*/ 	.short	0x010a
        /*1312*/ 	.byte	0x3f
	.zero		1


	//   ....[102]....
        /*1314*/ 	.word	0x0002a230
        /*1318*/ 	.word	0x00000002
        /*131c*/ 	.word	0x0002a860
        /*1320*/ 	.short	0x010a
        /*1322*/ 	.byte	0x3f
	.zero		1


	//   ....[103]....
        /*1324*/ 	.word	0x0002a280
        /*1328*/ 	.word	0x00000003
        /*132c*/ 	.word	0x0002a840
        /*1330*/ 	.short	0x010a
        /*1332*/ 	.byte	0x3f
	.zero		1


	//   ....[104]....
        /*1334*/ 	.word	0x0002a2d0
        /*1338*/ 	.word	0x00000002
        /*133c*/ 	.word	0x0002a860
        /*1340*/ 	.short	0x010a
        /*1342*/ 	.byte	0x3f
	.zero		1


	//   ....[105]....
        /*1344*/ 	.word	0x0002a320
        /*1348*/ 	.word	0x00000000
        /*134c*/ 	.word	0x0002a860
        /*1350*/ 	.short	0x010a
        /*1352*/ 	.byte	0x3f
	.zero		1


	//   ....[106]....
        /*1354*/ 	.word	0x0002ada0
        /*1358*/ 	.word	0x00000000
        /*135c*/ 	.word	0x0002a820
        /*1360*/ 	.short	0x010a
        /*1362*/ 	.byte	0x3f
	.zero		1


	//   ....[107]....
        /*1364*/ 	.word	0x0002af40
        /*1368*/ 	.word	0x00000006
        /*136c*/ 	.word	0x00000000
        /*1370*/ 	.short	0x010a
        /*1372*/ 	.byte	0x3f
	.zero		1


	//   ....[108]....
        /*1374*/ 	.word	0x0002af90
        /*1378*/ 	.word	0x00000007
        /*137c*/ 	.word	0x00000000
        /*1380*/ 	.short	0x010a
        /*1382*/ 	.byte	0x3f
	.zero		1


	//   ....[109]....
        /*1384*/ 	.word	0x0002afe0
        /*1388*/ 	.word	0x00000004
        /*138c*/ 	.word	0x00000000
        /*1390*/ 	.short	0x010a
        /*1392*/ 	.byte	0x3f
	.zero		1


	//----- nvinfo : EIATTR_NUM_MBARRIERS
	.align		4
.L_511:
        /*1394*/ 	.byte	0x03, 0x38
        /*1396*/ 	.short	0x0016


	//----- nvinfo : EIATTR_EXIT_INSTR_OFFSETS
	.align		4
        /*1398*/ 	.byte	0x04, 0x1c
        /*139a*/ 	.short	(.L_513 - .L_512)


	//   ....[0]....
.L_512:
        /*139c*/ 	.word	0x000284d0


	//----- nvinfo : EIATTR_MAX_THREADS
	.align		4
.L_513:
        /*13a0*/ 	.byte	0x04, 0x05
        /*13a2*/ 	.short	(.L_515 - .L_514)
.L_514:
        /*13a4*/ 	.word	0x00000180
        /*13a8*/ 	.word	0x00000001
        /*13ac*/ 	.word	0x00000001


	//----- nvinfo : EIATTR_CRS_STACK_SIZE
	.align		4
.L_515:
        /*13b0*/ 	.byte	0x04, 0x1e
        /*13b2*/ 	.short	(.L_517 - .L_516)
.L_516:
        /*13b4*/ 	.word	0x00000000


	//----- nvinfo : EIATTR_CBANK_PARAM_SIZE
	.align		4
.L_517:
        /*13b8*/ 	.byte	0x03, 0x19
        /*13ba*/ 	.short	0x0af0


	//----- nvinfo : EIATTR_PARAM_CBANK
	.align		4
        /*13bc*/ 	.byte	0x04, 0x0a
        /*13be*/ 	.short	(.L_519 - .L_518)
	.align		4
.L_518:
        /*13c0*/ 	.word	index@(.nv.constant0._ZN7cutlass13device_kernelIN5flash11enable_sm90INS1_16FlashAttnFwdSm90INS1_25CollectiveMainloopFwdSm90ILi2EN4cute5tupleIJNS5_1CILi1EEES8_S8_EEENS6_IJNS7_ILi128EEENS7_ILi96EEENS7_ILi192EEEEEELi128ENS_6half_tEfNS_4arch4Sm90ELb0ELb1ELb0ELb1ELb0ELb1ELb0ELb1ELb1ELb1ELb0ELb0EEENS1_21CollectiveEpilogueFwdINS6_IJSA_SA_SB_EEES9_SE_SG_Li256ELb1ELb1ELb0ELb0EEENS1_36VarlenDynamicPersistentTileSchedulerILi128ELi96ELi256ELi128ELb0ELb1ELb1ELb1ELb0ELb1EEEEEEEEEvNT_6ParamsE)
        /*13c4*/ 	.short	0x0210
        /*13c6*/ 	.short	0x0af0


	//----- nvinfo : EIATTR_SW_WAR
	.align		4
.L_519:
        /*13c8*/ 	.byte	0x04, 0x36
        /*13ca*/ 	.short	(.L_521 - .L_520)
.L_520:
        /*13cc*/ 	.word	0x00000008
.L_521:


//--------------------- .nv.info._ZN7cutlass13device_kernelIN5flash11enable_sm90INS1_16FlashAttnFwdSm90INS1_25CollectiveMainloopFwdSm90ILi2EN4cute5tupleIJNS5_1CILi1EEES8_S8_EEENS6_IJNS7_ILi128EEESA_NS7_ILi192EEEEEELi128ENS_6half_tEfNS_4arch4Sm90ELb1ELb0ELb0ELb0ELb0ELb0ELb0ELb1ELb1ELb1ELb0ELb0EEENS1_21CollectiveEpilogueFwdINS6_IJSA_SA_SA_EEES9_SD_SF_Li256ELb0ELb1ELb0ELb0EEENS1_30DynamicPersistentTileSchedulerILi256ELi128ELb0ELb1ELb1EEEEEEEEEvNT_6ParamsE --------------------------
	.section	.nv.info._ZN7cutlass13device_kernelIN5flash11enable_sm90INS1_16FlashAttnFwdSm90INS1_25CollectiveMainloopFwdSm90ILi2EN4cute5tupleIJNS5_1CILi1EEES8_S8_EEENS6_IJNS7_ILi128EEESA_NS7_ILi192EEEEEELi128ENS_6half_tEfNS_4arch4Sm90ELb1ELb0ELb0ELb0ELb0ELb0ELb0ELb1ELb1ELb1ELb0ELb0EEENS1_21CollectiveEpilogueFwdINS6_IJSA_SA_SA_EEES9_SD_SF_Li256ELb0ELb1ELb0ELb0EEENS1_30DynamicPersistentTileSchedulerILi256ELi128ELb0ELb1ELb1EEEEEEEEEvNT_6ParamsE,"",@"SHT_CUDA_INFO"
	.sectionflags	@""
	.align	4


	//----- nvinfo : EIATTR_CUDA_API_VERSION
	.align		4
        /*0000*/ 	.byte	0x04, 0x37
        /*0002*/ 	.short	(.L_523 - .L_522)
.L_522:
        /*0004*/ 	.word	0x00000082


	//----- nvinfo : EIATTR_KPARAM_INFO
	.align		4
.L_523:
        /*0008*/ 	.byte	0x04, 0x17
        /*000a*/ 	.short	(.L_525 - .L_524)
.L_524:
        /*000c*/ 	.word	0x00000000
        /*0010*/ 	.short	0x0000
        /*0012*/ 	.short	0x0070
        /*0014*/ 	.byte	0x00, 0xf0, 0x01, 0x2a


	//----- nvinfo : EIATTR_SPARSE_MMA_MASK
	.align		4
.L_525:
        /*0018*/ 	.byte	0x03, 0x50
        /*001a*/ 	.short	0x0000


	//----- nvinfo : EIATTR_MAXREG_COUNT
	.align		4
        /*001c*/ 	.byte	0x03, 0x1b
        /*001e*/ 	.short	0x00a8


	//----- nvinfo : EIATTR_NUM_BARRIERS
	.align		4
        /*0020*/ 	.byte	0x02, 0x4c
        /*0022*/ 	.byte	0x09
	.zero		1


	//----- nvinfo : EIATTR_EXTERNS
	.align		4
        /*0024*/ 	.byte	0x04, 0x0f
        /*0026*/ 	.short	(.L_527 - .L_526)


	//   ....[0]....
	.align		4
.L_526:
        /*0028*/ 	.word	index@(__assertfail)


	//----- nvinfo : EIATTR_ANNOTATIONS
	.align		4
.L_527:
        /*002c*/ 	.byte	0x04, 0x55
        /*002e*/ 	.short	(.L_529 - .L_528)


	//   ....[0]....
.L_528:
        /* <DEDUP_REMOVED lines=27> */


	//----- nvinfo : EIATTR_MERCURY_ISA_VERSION
	.align		4
.L_529:
        /*01c8*/ 	.byte	0x03, 0x5f
        /*01ca*/ 	.short	0x0101


	//----- nvinfo : EIATTR_INT_WARP_WIDE_INSTR_OFFSETS
	.align		4
        /*01cc*/ 	.byte	0x04, 0x31
        /*01ce*/ 	.short	(.L_531 - .L_530)


	//   ....[0]....
.L_530:
        /*01d0*/ 	.word	0x00000130


	//   ....[1]....
        /*01d4*/ 	.word	0x00000170


	//   ....[2]....
        /*01d8*/ 	.word	0x000001e0


	//   ....[3]....
        /*01dc*/ 	.word	0x0000be20


	//   ....[4]....
        /*01e0*/ 	.word	0x0000bec0


	//   ....[5]....
        /*01e4*/ 	.word	0x0000f620


	//   ....[6]....
        /*01e8*/ 	.word	0x0000f6c0


	//----- nvinfo : EIATTR_COOP_GROUP_MASK_REGIDS
	.align		4
.L_531:
        /*01ec*/ 	.byte	0x04, 0x29
        /*01ee*/ 	.short	(.L_533 - .L_532)


	//   ....[0]....
.L_532:
        /*01f0*/ 	.word	0xffffffff


	//   ....[1]....
        /*01f4*/ 	.word	0xffffffff


	//   ....[2]....
        /*01f8*/ 	.word	0xffffffff


	//   ....[3]....
        /*01fc*/ 	.word	0xffffffff


	//   ....[4]....
        /*0200*/ 	.word	0xffffffff


	//   ....[5]....
        /*0204*/ 	.word	0xffffffff


	//   ....[6]....
        /*0208*/ 	.word	0xffffffff


	//   ....[7]....
        /*020c*/ 	.word	0xffffffff


	//   ....[8]....
        /*0210*/ 	.word	0xffffffff


	//   ....[9]....
        /*0214*/ 	.word	0xffffffff


	//   ....[10]....
        /*0218*/ 	.word	0xffffffff


	//   ....[11]....
        /*021c*/ 	.word	0xffffffff


	//   ....[12]....
        /*0220*/ 	.word	0xffffffff


	//   ....[13]....
        /*0224*/ 	.word	0xffffffff


	//   ....[14]....
        /*0228*/ 	.word	0xffffffff


	//   ....[15]....
        /*022c*/ 	.word	0xffffffff


	//   ....[16]....
        /*0230*/ 	.word	0xffffffff


	//   ....[17]....
        /*0234*/ 	.word	0xffffffff


	//   ....[18]....
        /*0238*/ 	.word	0xffffffff


	//   ....[19]....
        /*023c*/ 	.word	0xffffffff


	//   ....[20]....
        /*0240*/ 	.word	0xffffffff


	//   ....[21]....
        /*0244*/ 	.word	0xffffffff


	//   ....[22]....
        /*0248*/ 	.word	0xffffffff


	//   ....[23]....
        /*024c*/ 	.word	0xffffffff


	//   ....[24]....
        /*0250*/ 	.word	0xffffffff


	//   ....[25]....
        /*0254*/ 	.word	0xffffffff


	//   ....[26]....
        /*0258*/ 	.word	0xffffffff


	//   ....[27]....
        /*025c*/ 	.word	0xffffffff


	//   ....[28]....
        /*0260*/ 	.word	0xffffffff


	//   ....[29]....
        /*0264*/ 	.word	0xffffffff


	//   ....[30]....
        /*0268*/ 	.word	0xffffffff


	//   ....[31]....
        /*026c*/ 	.word	0xffffffff


	//   ....[32]....
        /*0270*/ 	.word	0xffffffff


	//   ....[33]....
        /*0274*/ 	.word	0xffffffff


	//   ....[34]....
        /*0278*/ 	.word	0xffffffff


	//   ....[35]....
        /*027c*/ 	.word	0xffffffff


	//   ....[36]....
        /*0280*/ 	.word	0xffffffff


	//   ....[37]....
        /*0284*/ 	.word	0xffffffff


	//   ....[38]....
        /*0288*/ 	.word	0xffffffff


	//   ....[39]....
        /*028c*/ 	.word	0xffffffff


	//   ....[40]....
        /*0290*/ 	.word	0xffffffff


	//   ....[41]....
        /*0294*/ 	.word	0xffffffff


	//   ....[42]....
        /*0298*/ 	.word	0xffffffff


	//   ....[43]....
        /*029c*/ 	.word	0xffffffff


	//   ....[44]....
        /*02a0*/ 	.word	0xffffffff


	//   ....[45]....
        /*02a4*/ 	.word	0xffffffff


	//   ....[46]....
        /*02a8*/ 	.word	0xffffffff


	//   ....[47]....
        /*02ac*/ 	.word	0xffffffff


	//   ....[48]....
        /*02b0*/ 	.word	0xffffffff


	//   ....[49]....
        /*02b4*/ 	.word	0xffffffff


	//   ....[50]....
        /*02b8*/ 	.word	0xffffffff


	//   ....[51]....
        /*02bc*/ 	.word	0xffffffff


	//   ....[52]....
        /*02c0*/ 	.word	0xffffffff


	//   ....[53]....
        /*02c4*/ 	.word	0xffffffff


	//   ....[54]....
        /*02c8*/ 	.word	0xffffffff


	//   ....[55]....
        /*02cc*/ 	.word	0xffffffff


	//   ....[56]....
        /*02d0*/ 	.word	0xffffffff


	//   ....[57]....
        /*02d4*/ 	.word	0xffffffff


	//   ....[58]....
        /*02d8*/ 	.word	0xffffffff


	//   ....[59]....
        /*02dc*/ 	.word	0xffffffff


	//   ....[60]....
        /*02e0*/ 	.word	0xffffffff


	//   ....[61]....
        /*02e4*/ 	.word	0xffffffff


	//   ....[62]....
        /*02e8*/ 	.word	0xffffffff


	//   ....[63]....
        /*02ec*/ 	.word	0xffffffff


	//   ....[64]....
        /*02f0*/ 	.word	0xffffffff


	//   ....[65]....
        /*02f4*/ 	.word	0xffffffff


	//   ....[66]....
        /*02f8*/ 	.word	0xffffffff


	//   ....[67]....
        /*02fc*/ 	.word	0xffffffff


	//   ....[68]....
        /*0300*/ 	.word	0x0500000f


	//   ....[69]....
        /*0304*/ 	.word	0x0500000f


	//   ....[70]....
        /*0308*/ 	.word	0x0500000f


	//   ....[71]....
        /*030c*/ 	.word	0x0500000f


	//   ....[72]....
        /*0310*/ 	.word	0x0500000f


	//   ....[73]....
        /*0314*/ 	.word	0x0500000f


	//   ....[74]....
        /*0318*/ 	.word	0x0500000f


	//   ....[75]....
        /*031c*/ 	.word	0x0500000f


	//   ....[76]....
        /*0320*/ 	.word	0x0500000f


	//   ....[77]....
        /*0324*/ 	.word	0x0500000f


	//   ....[78]....
        /*0328*/ 	.word	0x0500000f


	//   ....[79]....
        /*032c*/ 	.word	0x0500000f


	//   ....[80]....
        /*0330*/ 	.word	0x0500000f


	//   ....[81]....
        /*0334*/ 	.word	0x0500000f


	//   ....[82]....
        /*0338*/ 	.word	0x0500000f


	//   ....[83]....
        /*033c*/ 	.word	0x0500000f


	//   ....[84]....
        /*0340*/ 	.word	0x0500000f


	//   ....[85]....
        /*0344*/ 	.word	0x0500000f


	//   ....[86]....
        /*0348*/ 	.word	0x0500000f


	//----- nvinfo : EIATTR_COOP_GROUP_INSTR_OFFSETS
	.align		4
.L_533:
        /*034c*/ 	.byte	0x04, 0x28
        /*034e*/ 	.short	(.L_535 - .L_534)


	//   ....[0]....
.L_534:
        /*0350*/ 	.word	0x00000060


	//   ....[1]....
        /*0354*/ 	.word	0x00000140


	//   ....[2]....
        /*0358*/ 	.word	0x00000190


	//   ....[3]....
        /*035c*/ 	.word	0x000003c0


	//   ....[4]....
        /*0360*/ 	.word	0x00000520


	//   ....[5]....
        /*0364*/ 	.word	0x00000640


	//   ....[6]....
        /*0368*/ 	.word	0x000007a0


	//   ....[7]....
        /*036c*/ 	.word	0x000014a0


	//   ....[8]....
        /*0370*/ 	.word	0x00001da0


	//   ....[9]....
        /*0374*/ 	.word	0x00001dc0


	//   ....[10]....
        /*0378*/ 	.word	0x00002780


	//   ....[11]....
        /*037c*/ 	.word	0x00002820


	//   ....[12]....
        /*0380*/ 	.word	0x00003260


	//   ....[13]....
        /*0384*/ 	.word	0x000032c0


	//   ....[14]....
        /*0388*/ 	.word	0x000049d0


	//   ....[15]....
        /*038c*/ 	.word	0x000051c0


	//   ....[16]....
        /*0390*/ 	.word	0x00005220


	//   ....[17]....
        /*0394*/ 	.word	0x00005230


	//   ....[18]....
        /*0398*/ 	.word	0x00005be0


	//   ....[19]....
        /*039c*/ 	.word	0x00005c80


	//   ....[20]....
        /*03a0*/ 	.word	0x00007660


	//   ....[21]....
        /*03a4*/ 	.word	0x00007690


	//   ....[22]....
        /*03a8*/ 	.word	0x00007c90


	//   ....[23]....
        /*03ac*/ 	.word	0x00007da0


	//   ....[24]....
        /*03b0*/ 	.word	0x00008f70


	//   ....[25]....
        /*03b4*/ 	.word	0x00008fb0


	//   ....[26]....
        /*03b8*/ 	.word	0x000090c0


	//   ....[27]....
        /*03bc*/ 	.word	0x000090e0


	//   ....[28]....
        /*03c0*/ 	.word	0x0000a270


	//   ....[29]....
        /*03c4*/ 	.word	0x0000a2d0


	//   ....[30]....
        /*03c8*/ 	.word	0x0000a340


	//   ....[31]....
        /*03cc*/ 	.word	0x0000a3b0


	//   ....[32]....
        /*03d0*/ 	.word	0x0000a810


	//   ....[33]....
        /*03d4*/ 	.word	0x0000a840


	//   ....[34]....
        /*03d8*/ 	.word	0x0000a910


	//   ....[35]....
        /*03dc*/ 	.word	0x0000a930


	//   ....[36]....
        /*03e0*/ 	.word	0x0000aa00


	//   ....[37]....
        /*03e4*/ 	.word	0x0000aa20


	//   ....[38]....
        /*03e8*/ 	.word	0x0000ab00


	//   ....[39]....
        /*03ec*/ 	.word	0x0000ab20


	//   ....[40]....
        /*03f0*/ 	.word	0x0000b250


	//   ....[41]....
        /*03f4*/ 	.word	0x0000b270


	//   ....[42]....
        /*03f8*/ 	.word	0x0000b340


	//   ....[43]....
        /*03fc*/ 	.word	0x0000b360


	//   ....[44]....
        /*0400*/ 	.word	0x0000b430


	//   ....[45]....
        /*0404*/ 	.word	0x0000b450


	//   ....[46]....
        /*0408*/ 	.word	0x0000b530


	//   ....[47]....
        /*040c*/ 	.word	0x0000b550


	//   ....[48]....
        /*0410*/ 	.word	0x0000b6c0


	//   ....[49]....
        /*0414*/ 	.word	0x0000c440


	//   ....[50]....
        /*0418*/ 	.word	0x0000cea0


	//   ....[51]....
        /*041c*/ 	.word	0x0000cee0


	//   ....[52]....
        /*0420*/ 	.word	0x0000cfb0


	//   ....[53]....
        /*0424*/ 	.word	0x0000cfc0


	//   ....[54]....
        /*0428*/ 	.word	0x0000d050


	//   ....[55]....
        /*042c*/ 	.word	0x0000d060


	//   ....[56]....
        /*0430*/ 	.word	0x0000d0f0


	//   ....[57]....
        /*0434*/ 	.word	0x0000d100


	//   ....[58]....
        /*0438*/ 	.word	0x0000d190


	//   ....[59]....
        /*043c*/ 	.word	0x0000d1a0


	//   ....[60]....
        /*0440*/ 	.word	0x0000d230


	//   ....[61]....
        /*0444*/ 	.word	0x0000d240


	//   ....[62]....
        /*0448*/ 	.word	0x0000d2d0


	//   ....[63]....
        /*044c*/ 	.word	0x0000d2e0


	//   ....[64]....
        /*0450*/ 	.word	0x0000d2f0


	//   ....[65]....
        /*0454*/ 	.word	0x0000d300


	//   ....[66]....
        /*0458*/ 	.word	0x0000fc20


	//   ....[67]....
        /*045c*/ 	.word	0x0000fe10


	//   ....[68]....
        /*0460*/ 	.word	0x000103a0


	//   ....[69]....
        /*0464*/ 	.word	0x00010500


	//   ....[70]....
        /*0468*/ 	.word	0x00010560


	//   ....[71]....
        /*046c*/ 	.word	0x000106b0


	//   ....[72]....
        /*0470*/ 	.word	0x00010700


	//   ....[73]....
        /*0474*/ 	.word	0x00010820


	//   ....[74]....
        /*0478*/ 	.word	0x00010870


	//   ....[75]....
        /*047c*/ 	.word	0x00010990


	//   ....[76]....
        /*0480*/ 	.word	0x000109e0


	//   ....[77]....
        /*0484*/ 	.word	0x00010b00


	//   ....[78]....
        /*0488*/ 	.word	0x00010b50


	//   ....[79]....
        /*048c*/ 	.word	0x00010c70


	//   ....[80]....
        /*0490*/ 	.word	0x00010cc0


	//   ....[81]....
        /*0494*/ 	.word	0x00010de0


	//   ....[82]....
        /*0498*/ 	.word	0x00010e30


	//   ....[83]....
        /*049c*/ 	.word	0x00010f30


	//   ....[84]....
        /*04a0*/ 	.word	0x00010f80


	//   ....[85]....
        /*04a4*/ 	.word	0x000112a0


	//   ....[86]....
        /*04a8*/ 	.word	0x000113c0


	//----- nvinfo : EIATTR_REG_RECONFIG
	.align		4
.L_535:
        /*04ac*/ 	.byte	0x01, 0x54
	.zero		2


	//----- nvinfo : EIATTR_SYSCALL_OFFSETS
	.align		4
        /*04b0*/ 	.byte	0x04, 0x46
        /*04b2*/ 	.short	(.L_537 - .L_536)


	//   ....[0]....
.L_536:
        /*04b4*/ 	.word	0x00001680


	//   ....[1]....
        /*04b8*/ 	.word	0x0000c030


	//   ....[2]....
        /*04bc*/ 	.word	0x0000c180


	//   ....[3]....
        /*04c0*/ 	.word	0x0000c270


	//   ....[4]....
        /*04c4*/ 	.word	0x0000ca70


	//----- nvinfo : EIATTR_MBARRIER_INSTR_OFFSETS
	.align		4
.L_537:
        /*04c8*/ 	.byte	0x04, 0x39
        /*04ca*/ 	.short	(.L_539 - .L_538)


	//   ....[0]....
.L_538:
        /*04cc*/ 	.word	0x00000270
        /*04d0*/ 	.word	0x000000ff
        /*04d4*/ 	.word	0x00034800
        /*04d8*/ 	.short	0x0100
        /*04da*/ 	.byte	0x08
	.zero		1


	//   ....[1]....
        /*04dc*/ 	.word	0x00000280
        /*04e0*/ 	.word	0x000000ff
        /*04e4*/ 	.word	0x00034820
        /*04e8*/ 	.short	0x0100
        /*04ea*/ 	.byte	0x08
	.zero		1


	//   ....[2]....
        /*04ec*/ 	.word	0x00000370
        /*04f0*/ 	.word	0x000000ff
        /*04f4*/ 	.word	0x00034830
        /*04f8*/ 	.short	0x0100
        /*04fa*/ 	.byte	0x08
	.zero		1


	//   ....[3]....
        /*04fc*/ 	.word	0x00000380
        /*0500*/ 	.word	0x000000ff
        /*0504*/ 	.word	0x00034840
        /*0508*/ 	.short	0x0100
        /*050a*/ 	.byte	0x08
	.zero		1


	//   ....[4]....
        /*050c*/ 	.word	0x00000390
        /*0510*/ 	.word	0x000000ff
        /*0514*/ 	.word	0x00034838
        /*0518*/ 	.short	0x0100
        /*051a*/ 	.byte	0x08
	.zero		1


	//   ....[5]....
        /*051c*/ 	.word	0x000003a0
        /*0520*/ 	.word	0x000000ff
        /*0524*/ 	.word	0x00034848
        /*0528*/ 	.short	0x0100
        /*052a*/ 	.byte	0x08
	.zero		1


	//   ....[6]....
        /*052c*/ 	.word	0x000004d0
        /*0530*/ 	.word	0x000000ff
        /*0534*/ 	.word	0x00034850
        /*0538*/ 	.short	0x0100
        /*053a*/ 	.byte	0x08
	.zero		1


	//   ....[7]....
        /*053c*/ 	.word	0x000004e0
        /*0540*/ 	.word	0x000000ff
        /*0544*/ 	.word	0x00034860
        /*0548*/ 	.short	0x0100
        /*054a*/ 	.byte	0x08
	.zero		1


	//   ....[8]....
        /*054c*/ 	.word	0x000004f0
        /*0550*/ 	.word	0x000000ff
        /*0554*/ 	.word	0x00034858
        /*0558*/ 	.short	0x0100
        /*055a*/ 	.byte	0x08
	.zero		1


	//   ....[9]....
        /*055c*/ 	.word	0x00000500
        /*0560*/ 	.word	0x000000ff
        /*0564*/ 	.word	0x00034868
        /*0568*/ 	.short	0x0100
        /*056a*/ 	.byte	0x08
	.zero		1


	//   ....[10]....
        /*056c*/ 	.word	0x000005f0
        /*0570*/ 	.word	0x000000ff
        /*0574*/ 	.word	0x00034870
        /*0578*/ 	.short	0x0100
        /*057a*/ 	.byte	0x06
	.zero		1


	//   ....[11]....
        /*057c*/ 	.word	0x00000600
        /*0580*/ 	.word	0x000000ff
        /*0584*/ 	.word	0x00034880
        /*0588*/ 	.short	0x0100
        /*058a*/ 	.byte	0x06
	.zero		1


	//   ....[12]....
        /*058c*/ 	.word	0x00000610
        /*0590*/ 	.word	0x000000ff
        /*0594*/ 	.word	0x00034878
        /*0598*/ 	.short	0x0100
        /*059a*/ 	.byte	0x06
	.zero		1


	//   ....[13]....
        /*059c*/ 	.word	0x00000620
        /*05a0*/ 	.word	0x000000ff
        /*05a4*/ 	.word	0x00034888
        /*05a8*/ 	.short	0x0100
        /*05aa*/ 	.byte	0x06
	.zero		1


	//   ....[14]....
        /*05ac*/ 	.word	0x00000750
        /*05b0*/ 	.word	0x000000ff
        /*05b4*/ 	.word	0x00034890
        /*05b8*/ 	.short	0x0100
        /*05ba*/ 	.byte	0x08
	.zero		1


	//   ....[15]....
        /*05bc*/ 	.word	0x00000760
        /*05c0*/ 	.word	0x000000ff
        /*05c4*/ 	.word	0x000348a0
        /*05c8*/ 	.short	0x0100
        /*05ca*/ 	.byte	0x08
	.zero		1


	//   ....[16]....
        /*05cc*/ 	.word	0x00000770
        /*05d0*/ 	.word	0x000000ff
        /*05d4*/ 	.word	0x00034898
        /*05d8*/ 	.short	0x0100
        /*05da*/ 	.byte	0x08
	.zero		1


	//   ....[17]....
        /*05dc*/ 	.word	0x00000780
        /*05e0*/ 	.word	0x000000ff
        /*05e4*/ 	.word	0x000348a8
        /*05e8*/ 	.short	0x0100
        /*05ea*/ 	.byte	0x08
	.zero		1


	//   ....[18]....
        /*05ec*/ 	.word	0x000008b0
        /*05f0*/ 	.word	0x000000ff
        /*05f4*/ 	.word	0x000348b0
        /*05f8*/ 	.short	0x0100
        /*05fa*/ 	.byte	0x08
	.zero		1


	//   ....[19]....
        /*05fc*/ 	.word	0x000008c0
        /*0600*/ 	.word	0x000000ff
        /*0604*/ 	.word	0x000348c0
        /*0608*/ 	.short	0x0100
        /*060a*/ 	.byte	0x08
	.zero		1


	//   ....[20]....
        /*060c*/ 	.word	0x000008d0
        /*0610*/ 	.word	0x000000ff
        /*0614*/ 	.word	0x000348b8
        /*0618*/ 	.short	0x0100
        /*061a*/ 	.byte	0x08
	.zero		1


	//   ....[21]....
        /*061c*/ 	.word	0x000008e0
        /*0620*/ 	.word	0x000000ff
        /*0624*/ 	.word	0x000348c8
        /*0628*/ 	.short	0x0100
        /*062a*/ 	.byte	0x08
	.zero		1


	//   ....[22]....
        /*062c*/ 	.word	0x00001720
        /*0630*/ 	.word	0x000000ff
        /*0634*/ 	.word	0x00034800
        /*0638*/ 	.short	0x010a
        /*063a*/ 	.byte	0x26
	.zero		1


	//   ....[23]....
        /*063c*/ 	.word	0x000017a0
        /*0640*/ 	.word	0x00000002
        /*0644*/ 	.word	0x00034830
        /*0648*/ 	.short	0x010a
        /*064a*/ 	.byte	0x3f
	.zero		1


	//   ....[24]....
        /*064c*/ 	.word	0x00001800
        /*0650*/ 	.word	0x00000002
        /*0654*/ 	.word	0x00034830
        /*0658*/ 	.short	0x010a
        /*065a*/ 	.byte	0x3f
	.zero		1


	//   ....[25]....
        /*065c*/ 	.word	0x00002140
        /*0660*/ 	.word	0x00000002
        /*0664*/ 	.word	0x00000000
        /*0668*/ 	.short	0x0101
        /*066a*/ 	.byte	0x3f
	.zero		1


	//   ....[26]....
        /*066c*/ 	.word	0x00003ed0
        /*0670*/ 	.word	0x000000ff
        /*0674*/ 	.word	0x00034830
        /*0678*/ 	.short	0x010a
        /*067a*/ 	.byte	0x07
	.zero		1


	//   ....[27]....
        /*067c*/ 	.word	0x00003f10
        /*0680*/ 	.word	0x000000ff
        /*0684*/ 	.word	0x00034830
        /*0688*/ 	.short	0x010a
        /*068a*/ 	.byte	0x07
	.zero		1


	//   ....[28]....
        /*068c*/ 	.word	0x00004830
        /*0690*/ 	.word	0x000000ff
        /*0694*/ 	.word	0x00034850
        /*0698*/ 	.short	0x010a
        /*069a*/ 	.byte	0x0a
	.zero		1


	//   ....[29]....
        /*069c*/ 	.word	0x00004870
        /*06a0*/ 	.word	0x000000ff
        /*06a4*/ 	.word	0x00034850
        /*06a8*/ 	.short	0x010a
        /*06aa*/ 	.byte	0x0a
	.zero		1


	//   ....[30]....
        /*06ac*/ 	.word	0x000062d0
        /*06b0*/ 	.word	0x0000000a
        /*06b4*/ 	.word	0x00000000
        /*06b8*/ 	.short	0x0101
        /*06ba*/ 	.byte	0x3f
	.zero		1


	//   ....[31]....
        /*06bc*/ 	.word	0x00006320
        /*06c0*/ 	.word	0x00000034
        /*06c4*/ 	.word	0x00000000
        /*06c8*/ 	.short	0x0101
        /*06ca*/ 	.byte	0x3f
	.zero		1


	//   ....[32]....
        /*06cc*/ 	.word	0x000069d0
        /*06d0*/ 	.word	0x000000ff
        /*06d4*/ 	.word	0x00034830
        /*06d8*/ 	.short	0x010a
        /*06da*/ 	.byte	0x07
	.zero		1


	//   ....[33]....
        /*06dc*/ 	.word	0x00006a10
        /*06e0*/ 	.word	0x000000ff
        /*06e4*/ 	.word	0x00034830
        /*06e8*/ 	.short	0x010a
        /*06ea*/ 	.byte	0x07
	.zero		1


	//   ....[34]....
        /*06ec*/ 	.word	0x00007330
        /*06f0*/ 	.word	0x000000ff
        /*06f4*/ 	.word	0x00034850
        /*06f8*/ 	.short	0x010a
        /*06fa*/ 	.byte	0x0b
	.zero		1


	//   ....[35]....
        /*06fc*/ 	.word	0x00007370
        /*0700*/ 	.word	0x000000ff
        /*0704*/ 	.word	0x00034850
        /*0708*/ 	.short	0x010a
        /*070a*/ 	.byte	0x0b
	.zero		1


	//   ....[36]....
        /*070c*/ 	.word	0x00008610
        /*0710*/ 	.word	0x0000001b
        /*0714*/ 	.word	0x00000000
        /*0718*/ 	.short	0x0101
        /*071a*/ 	.byte	0x3f
	.zero		1


	//   ....[37]....
        /*071c*/ 	.word	0x000086a0
        /*0720*/ 	.word	0x0000001f
        /*0724*/ 	.word	0x00000000
        /*0728*/ 	.short	0x0101
        /*072a*/ 	.byte	0x3f
	.zero		1


	//   ....[38]....
        /*072c*/ 	.word	0x00008ee0
        /*0730*/ 	.word	0x000000ff
        /*0734*/ 	.word	0x00034850
        /*0738*/ 	.short	0x010a
        /*073a*/ 	.byte	0x05
	.zero		1


	//   ....[39]....
        /*073c*/ 	.word	0x00008f20
        /*0740*/ 	.word	0x000000ff
        /*0744*/ 	.word	0x00034850
        /*0748*/ 	.short	0x010a
        /*074a*/ 	.byte	0x05
	.zero		1


	//   ....[40]....
        /*074c*/ 	.word	0x00009460
        /*0750*/ 	.word	0x00000000
        /*0754*/ 	.word	0x00000000
        /*0758*/ 	.short	0x0101
        /*075a*/ 	.byte	0x3f
	.zero		1


	//   ....[41]....
        /*075c*/ 	.word	0x0000a800
        /*0760*/ 	.word	0x00000000
        /*0764*/ 	.word	0x00000000
        /*0768*/ 	.short	0x0101
        /*076a*/ 	.byte	0x3f
	.zero		1


	//   ....[42]....
        /*076c*/ 	.word	0x0000c650
        /*0770*/ 	.word	0x00000000
        /*0774*/ 	.word	0x00034840
        /*0778*/ 	.short	0x010a
        /*077a*/ 	.byte	0x3f
	.zero		1


	//   ....[43]....
        /*077c*/ 	.word	0x0000d450
        /*0780*/ 	.word	0x00000011
        /*0784*/ 	.word	0x00034800
        /*0788*/ 	.short	0x0107
        /*078a*/ 	.byte	0x3f
	.zero		1


	//   ....[44]....
        /*078c*/ 	.word	0x0000d560
        /*0790*/ 	.word	0x00000011
        /*0794*/ 	.word	0x00034800
        /*0798*/ 	.short	0x0101
        /*079a*/ 	.byte	0x3f
	.zero		1


	//   ....[45]....
        /*079c*/ 	.word	0x0000d580
        /*07a0*/ 	.word	0x00000011
        /*07a4*/ 	.word	0x00034820
        /*07a8*/ 	.short	0x010a
        /*07aa*/ 	.byte	0x3f
	.zero		1


	//   ....[46]....
        /*07ac*/ 	.word	0x0000d8c0
        /*07b0*/ 	.word	0x00000002
        /*07b4*/ 	.word	0x00034840
        /*07b8*/ 	.short	0x010a
        /*07ba*/ 	.byte	0x3f
	.zero		1


	//   ....[47]....
        /*07bc*/ 	.word	0x0000dd20
        /*07c0*/ 	.word	0x00000003
        /*07c4*/ 	.word	0x00000060
        /*07c8*/ 	.short	0x010a
        /*07ca*/ 	.byte	0x3f
	.zero		1


	//   ....[48]....
        /*07cc*/ 	.word	0x0000e380
        /*07d0*/ 	.word	0x00000003
        /*07d4*/ 	.word	0x00034840
        /*07d8*/ 	.short	0x010a
        /*07da*/ 	.byte	0x3f
	.zero		1


	//   ....[49]....
        /*07dc*/ 	.word	0x0000e800
        /*07e0*/ 	.word	0x00000002
        /*07e4*/ 	.word	0x00000060
        /*07e8*/ 	.short	0x010a
        /*07ea*/ 	.byte	0x3f
	.zero		1


	//   ....[50]....
        /*07ec*/ 	.word	0x0000edb0
        /*07f0*/ 	.word	0x00000002
        /*07f4*/ 	.word	0x00034840
        /*07f8*/ 	.short	0x010a
        /*07fa*/ 	.byte	0x3f
	.zero		1


	//   ....[51]....
        /*07fc*/ 	.word	0x0000f230
        /*0800*/ 	.word	0x00000002
        /*0804*/ 	.word	0x00000060
        /*0808*/ 	.short	0x010a
        /*080a*/ 	.byte	0x3f
	.zero		1


	//   ....[52]....
        /*080c*/ 	.word	0x0000f790
        /*0810*/ 	.word	0x00000000
        /*0814*/ 	.word	0x00034860
        /*0818*/ 	.short	0x010a
        /*081a*/ 	.byte	0x3f
	.zero		1


	//   ....[53]....
        /*081c*/ 	.word	0x0000fd90
        /*0820*/ 	.word	0x00000000
        /*0824*/ 	.word	0x00034820
        /*0828*/ 	.short	0x010a
        /*082a*/ 	.byte	0x3f
	.zero		1


	//   ....[54]....
        /*082c*/ 	.word	0x0000ff80
        /*0830*/ 	.word	0x00000006
        /*0834*/ 	.word	0x00000000
        /*0838*/ 	.short	0x010a
        /*083a*/ 	.byte	0x3f
	.zero		1


	//   ....[55]....
        /*083c*/ 	.word	0x0000ffd0
        /*0840*/ 	.word	0x00000003
        /*0844*/ 	.word	0x00000000
        /*0848*/ 	.short	0x010a
        /*084a*/ 	.byte	0x3f
	.zero		1


	//   ....[56]....
        /*084c*/ 	.word	0x00010030
        /*0850*/ 	.word	0x00000012
        /*0854*/ 	.word	0x00000000
        /*0858*/ 	.short	0x010a
        /*085a*/ 	.byte	0x3f
	.zero		1


	//   ....[57]....
        /*085c*/ 	.word	0x00010060
        /*0860*/ 	.word	0x00000003
        /*0864*/ 	.word	0x00000000
        /*0868*/ 	.short	0x010a
        /*086a*/ 	.byte	0x3f
	.zero		1


	//   ....[58]....
        /*086c*/ 	.word	0x000100d0
        /*0870*/ 	.word	0x00000003
        /*0874*/ 	.word	0x00034800
        /*0878*/ 	.short	0x010a
        /*087a*/ 	.byte	0x3f
	.zero		1


	//   ....[59]....
        /*087c*/ 	.word	0x00010120
        /*0880*/ 	.word	0x00000002
        /*0884*/ 	.word	0x00034830
        /*0888*/ 	.short	0x010a
        /*088a*/ 	.byte	0x3f
	.zero		1


	//   ....[60]....
        /*088c*/ 	.word	0x00010180
        /*0890*/ 	.word	0x00000007
        /*0894*/ 	.word	0x00034830
        /*0898*/ 	.short	0x010a
        /*089a*/ 	.byte	0x3f
	.zero		1


	//   ....[61]....
        /*089c*/ 	.word	0x000101e0
        /*08a0*/ 	.word	0x00000003
        /*08a4*/ 	.word	0x00034850
        /*08a8*/ 	.short	0x010a
        /*08aa*/ 	.byte	0x3f
	.zero		1


	//   ....[62]....
        /*08ac*/ 	.word	0x00010240
        /*08b0*/ 	.word	0x00000007
        /*08b4*/ 	.word	0x00034830
        /*08b8*/ 	.short	0x010a
        /*08ba*/ 	.byte	0x3f
	.zero		1


	//   ....[63]....
        /*08bc*/ 	.word	0x000102a0
        /*08c0*/ 	.word	0x00000003
        /*08c4*/ 	.word	0x00034850
        /*08c8*/ 	.short	0x010a
        /*08ca*/ 	.byte	0x3f
	.zero		1


	//   ....[64]....
        /*08cc*/ 	.word	0x00010300
        /*08d0*/ 	.word	0x00000003
        /*08d4*/ 	.word	0x00034850
        /*08d8*/ 	.short	0x010a
        /*08da*/ 	.byte	0x3f
	.zero		1


	//   ....[65]....
        /*08dc*/ 	.word	0x00010450
        /*08e0*/ 	.word	0x00000000
        /*08e4*/ 	.word	0x00034840
        /*08e8*/ 	.short	0x010a
        /*08ea*/ 	.byte	0x3f
	.zero		1


	//   ....[66]....
        /*08ec*/ 	.word	0x00010fc0
        /*08f0*/ 	.word	0x00000011
        /*08f4*/ 	.word	0x00034820
        /*08f8*/ 	.short	0x010a
        /*08fa*/ 	.byte	0x3f
	.zero		1


	//   ....[67]....
        /*08fc*/ 	.word	0x00011010
        /*0900*/ 	.word	0x00000002
        /*0904*/ 	.word	0x00034840
        /*0908*/ 	.short	0x010a
        /*090a*/ 	.byte	0x3f
	.zero		1


	//   ....[68]....
        /*090c*/ 	.word	0x00011060
        /*0910*/ 	.word	0x00000003
        /*0914*/ 	.word	0x00000060
        /*0918*/ 	.short	0x010a
        /*091a*/ 	.byte	0x3f
	.zero		1


	//   ....[69]....
        /*091c*/ 	.word	0x000110b0
        /*0920*/ 	.word	0x00000003
        /*0924*/ 	.word	0x00034840
        /*0928*/ 	.short	0x010a
        /*092a*/ 	.byte	0x3f
	.zero		1


	//   ....[70]....
        /*092c*/ 	.word	0x00011100
        /*0930*/ 	.word	0x00000002
        /*0934*/ 	.word	0x00000060
        /*0938*/ 	.short	0x010a
        /*093a*/ 	.byte	0x3f
	.zero		1


	//   ....[71]....
        /*093c*/ 	.word	0x00011150
        /*0940*/ 	.word	0x00000002
        /*0944*/ 	.word	0x00034840
        /*0948*/ 	.short	0x010a
        /*094a*/ 	.byte	0x3f
	.zero		1


	//   ....[72]....
        /*094c*/ 	.word	0x000111a0
        /*0950*/ 	.word	0x00000002
        /*0954*/ 	.word	0x00000060
        /*0958*/ 	.short	0x010a
        /*095a*/ 	.byte	0x3f
	.zero		1


	//   ....[73]....
        /*095c*/ 	.word	0x000111f0
        /*0960*/ 	.word	0x00000000
        /*0964*/ 	.word	0x00034860
        /*0968*/ 	.short	0x010a
        /*096a*/ 	.byte	0x3f
	.zero		1


	//   ....[74]....
        /*096c*/ 	.word	0x000112e0
        /*0970*/ 	.word	0x00000000
        /*0974*/ 	.word	0x00034820
        /*0978*/ 	.short	0x010a
        /*097a*/ 	.byte	0x3f
	.zero		1


	//   ....[75]....
        /*097c*/ 	.word	0x00011480
        /*0980*/ 	.word	0x00000006
        /*0984*/ 	.word	0x00000000
        /*0988*/ 	.short	0x010a
        /*098a*/ 	.byte	0x3f
	.zero		1


	//   ....[76]....
        /*098c*/ 	.word	0x000114d0
        /*0990*/ 	.word	0x00000003
        /*0994*/ 	.word	0x00000000
        /*0998*/ 	.short	0x010a
        /*099a*/ 	.byte	0x3f
	.zero		1


	//   ....[77]....
        /*099c*/ 	.word	0x00011520
        /*09a0*/ 	.word	0x00000012
        /*09a4*/ 	.word	0x00000000
        /*09a8*/ 	.short	0x010a
        /*09aa*/ 	.byte	0x3f
	.zero		1


	//----- nvinfo : EIATTR_NUM_MBARRIERS
	.align		4
.L_539:
        /*09ac*/ 	.byte	0x03, 0x38
        /*09ae*/ 	.short	0x0016


	//----- nvinfo : EIATTR_EXIT_INSTR_OFFSETS
	.align		4
        /*09b0*/ 	.byte	0x04, 0x1c
        /*09b2*/ 	.short	(.L_541 - .L_540)


	//   ....[0]....
.L_540:
        /*09b4*/ 	.word	0x00000a10


	//   ....[1]....
        /*09b8*/ 	.word	0x0000b660


	//   ....[2]....
        /*09bc*/ 	.word	0x000100b0


	//----- nvinfo : EIATTR_MAX_THREADS
	.align		4
.L_541:
        /*09c0*/ 	.byte	0x04, 0x05
        /*09c2*/ 	.short	(.L_543 - .L_542)
.L_542:
        /*09c4*/ 	.word	0x00000180
        /*09c8*/ 	.word	0x00000001
        /*09cc*/ 	.word	0x00000001


	//----- nvinfo : EIATTR_CRS_STACK_SIZE
	.align		4
.L_543:
        /*09d0*/ 	.byte	0x04, 0x1e
        /*09d2*/ 	.short	(.L_545 - .L_544)
.L_544:
        /*09d4*/ 	.word	0x00000000


	//----- nvinfo : EIATTR_CBANK_PARAM_SIZE
	.align		4
.L_545:
        /*09d8*/ 	.byte	0x03, 0x19
        /*09da*/ 	.short	0x0af0


	//----- nvinfo : EIATTR_PARAM_CBANK
	.align		4
        /*09dc*/ 	.byte	0x04, 0x0a
        /*09de*/ 	.short	(.L_547 - .L_546)
	.align		4
.L_546:
        /*09e0*/ 	.word	index@(.nv.constant0._ZN7cutlass13device_kernelIN5flash11enable_sm90INS1_16FlashAttnFwdSm90INS1_25CollectiveMainloopFwdSm90ILi2EN4cute5tupleIJNS5_1CILi1EEES8_S8_EEENS6_IJNS7_ILi128EEESA_NS7_ILi192EEEEEELi128ENS_6half_tEfNS_4arch4Sm90ELb1ELb0ELb0ELb0ELb0ELb0ELb0ELb1ELb1ELb1ELb0ELb0EEENS1_21CollectiveEpilogueFwdINS6_IJSA_SA_SA_EEES9_SD_SF_Li256ELb0ELb1ELb0ELb0EEENS1_30DynamicPersistentTileSchedulerILi256ELi128ELb0ELb1ELb1EEEEEEEEEvNT_6ParamsE)
        /*09e4*/ 	.short	0x0210
        /*09e6*/ 	.short	0x0af0


	//----- nvinfo : EIATTR_SW_WAR
	.align		4
.L_547:
        /*09e8*/ 	.byte	0x04, 0x36
        /*09ea*/ 	.short	(.L_549 - .L_548)
.L_548:
        /*09ec*/ 	.word	0x00000008
.L_549:


//--------------------- .nv.info._ZN7cutlass13device_kernelIN5flash11enable_sm90INS1_16FlashAttnFwdSm90INS1_25CollectiveMainloopFwdSm90ILi2EN4cute5tupleIJNS5_1CILi1EEES8_S8_EEENS6_IJNS7_ILi128EEESA_NS7_ILi192EEEEEELi128ENS_6half_tEfNS_4arch4Sm90ELb1ELb0ELb0ELb1ELb0ELb0ELb0ELb1ELb1ELb1ELb0ELb0EEENS1_21CollectiveEpilogueFwdINS6_IJSA_SA_SA_EEES9_SD_SF_Li256ELb1ELb1ELb0ELb0EEENS1_36VarlenDynamicPersistentTileSchedulerILi128ELi128ELi256ELi128ELb0ELb1ELb1ELb1ELb1ELb1EEEEEEEEEvNT_6ParamsE --------------------------
	.section	.nv.info._ZN7cutlass13device_kernelIN5flash11enable_sm90INS1_16FlashAttnFwdSm90INS1_25CollectiveMainloopFwdSm90ILi2EN4cute5tupleIJNS5_1CILi1EEES8_S8_EEENS6_IJNS7_ILi128EEESA_NS7_ILi192EEEEEELi128ENS_6half_tEfNS_4arch4Sm90ELb1ELb0ELb0ELb1ELb0ELb0ELb0ELb1ELb1ELb1ELb0ELb0EEENS1_21CollectiveEpilogueFwdINS6_IJSA_SA_SA_EEES9_SD_SF_Li256ELb1ELb1ELb0ELb0EEENS1_36VarlenDynamicPersistentTileSchedulerILi128ELi128ELi256ELi128ELb0ELb1ELb1ELb1ELb1ELb1EEEEEEEEEvNT_6ParamsE,"",@"SHT_CUDA_INFO"
	.sectionflags	@""
	.align	4


	//----- nvinfo : EIATTR_CUDA_API_VERSION
	.align		4
        /*0000*/ 	.byte	0x04, 0x37
        /*0002*/ 	.short	(.L_551 - .L_550)
.L_550:
        /*0004*/ 	.word	0x00000082


	//----- nvinfo : EIATTR_KPARAM_INFO
	.align		4
.L_551:
        /*0008*/ 	.byte	0x04, 0x17
        /*000a*/ 	.short	(.L_553 - .L_552)
.L_552:
        /*000c*/ 	.word	0x00000000
        /*0010*/ 	.short	0x0000
        /*0012*/ 	.short	0x0070
        /*0014*/ 	.byte	0x00, 0xf0, 0x01, 0x2a


	//----- nvinfo : EIATTR_SPARSE_MMA_MASK
	.align		4
.L_553:
        /*0018*/ 	.byte	0x03, 0x50
        /*001a*/ 	.short	0x0000


	//----- nvinfo : EIATTR_MAXREG_COUNT
	.align		4
        /*001c*/ 	.byte	0x03, 0x1b
        /*001e*/ 	.short	0x00a8


	//----- nvinfo : EIATTR_NUM_BARRIERS
	.align		4
        /*0020*/ 	.byte	0x02, 0x4c
        /*0022*/ 	.byte	0x09
	.zero		1


	//----- nvinfo : EIATTR_EXTERNS
	.align		4
        /*0024*/ 	.byte	0x04, 0x0f
        /*0026*/ 	.short	(.L_555 - .L_554)


	//   ....[0]....
	.align		4
.L_554:
        /*0028*/ 	.word	index@(__assertfail)


	//----- nvinfo : EIATTR_ANNOTATIONS
	.align		4
.L_555:
        /*002c*/ 	.byte	0x04, 0x55
        /*002e*/ 	.short	(.L_557 - .L_556)


	//   ....[0]....
.L_556:
        /* <DEDUP_REMOVED lines=74> */


	//----- nvinfo : EIATTR_MERCURY_ISA_VERSION
	.align		4
.L_557:
        /*04c0*/ 	.byte	0x03, 0x5f
        /*04c2*/ 	.short	0x0101


	//----- nvinfo : EIATTR_UNUSED_LOAD_BYTE_OFFSET
	.align		4
        /*04c4*/ 	.byte	0x04, 0x44
        /*04c6*/ 	.short	(.L_559 - .L_558)


	//   ....[0]....
.L_558:
        /*04c8*/ 	.word	0x000009f0
        /*04cc*/ 	.word	0x0000fff0


	//   ....[1]....
        /*04d0*/ 	.word	0x00009530
        /*04d4*/ 	.word	0x0000fff0


	//----- nvinfo : EIATTR_INT_WARP_WIDE_INSTR_OFFSETS
	.align		4
.L_559:
        /*04d8*/ 	.byte	0x04, 0x31
        /*04da*/ 	.short	(.L_561 - .L_560)


	//   ....[0]....
.L_560:
        /*04dc*/ 	.word	0x00000120


	//   ....[1]....
        /*04e0*/ 	.word	0x00000160


	//   ....[2]....
        /*04e4*/ 	.word	0x00000220


	//   ....[3]....
        /*04e8*/ 	.word	0x0000c800


	//   ....[4]....
        /*04ec*/ 	.word	0x0000c890


	//   ....[5]....
        /*04f0*/ 	.word	0x00010490


	//   ....[6]....
        /*04f4*/ 	.word	0x000104f0


	//----- nvinfo : EIATTR_COOP_GROUP_MASK_REGIDS
	.align		4
.L_561:
        /*04f8*/ 	.byte	0x04, 0x29
        /*04fa*/ 	.short	(.L_563 - .L_562)


	//   ....[0]....
.L_562:
        /*04fc*/ 	.word	0xffffffff


	//   ....[1]....
        /*0500*/ 	.word	0xffffffff


	//   ....[2]....
        /*0504*/ 	.word	0xffffffff


	//   ....[3]....
        /*0508*/ 	.word	0xffffffff


	//   ....[4]....
        /*050c*/ 	.word	0xffffffff


	//   ....[5]....
        /*0510*/ 	.word	0xffffffff


	//   ....[6]....
        /*0514*/ 	.word	0xffffffff


	//   ....[7]....
        /*0518*/ 	.word	0xffffffff


	//   ....[8]....
        /*051c*/ 	.word	0xffffffff


	//   ....[9]....
        /*0520*/ 	.word	0xffffffff


	//   ....[10]....
        /*0524*/ 	.word	0xffffffff


	//   ....[11]....
        /*0528*/ 	.word	0xffffffff


	//   ....[12]....
        /*052c*/ 	.word	0xffffffff


	//   ....[13]....
        /*0530*/ 	.word	0xffffffff


	//   ....[14]....
        /*0534*/ 	.word	0xffffffff


	//   ....[15]....
        /*0538*/ 	.word	0xffffffff


	//   ....[16]....
        /*053c*/ 	.word	0xffffffff


	//   ....[17]....
        /*0540*/ 	.word	0xffffffff


	//   ....[18]....
        /*0544*/ 	.word	0xffffffff


	//   ....[19]....
        /*0548*/ 	.word	0xffffffff


	//   ....[20]....
        /*054c*/ 	.word	0xffffffff


	//   ....[21]....
        /*0550*/ 	.word	0xffffffff


	//   ....[22]....
        /*0554*/ 	.word	0xffffffff


	//   ....[23]....
        /*0558*/ 	.word	0xffffffff


	//   ....[24]....
        /*055c*/ 	.word	0xffffffff


	//   ....[25]....
        /*0560*/ 	.word	0xffffffff


	//   ....[26]....
        /*0564*/ 	.word	0xffffffff


	//   ....[27]....
        /*0568*/ 	.word	0xffffffff


	//   ....[28]....
        /*056c*/ 	.word	0xffffffff


	//   ....[29]....
        /*0570*/ 	.word	0xffffffff


	//   ....[30]....
        /*0574*/ 	.word	0xffffffff


	//   ....[31]....
        /*0578*/ 	.word	0xffffffff


	//   ....[32]....
        /*057c*/ 	.word	0xffffffff


	//   ....[33]....
        /*0580*/ 	.word	0xffffffff


	//   ....[34]....
        /*0584*/ 	.word	0xffffffff


	//   ....[35]....
        /*0588*/ 	.word	0xffffffff


	//   ....[36]....
        /*058c*/ 	.word	0xffffffff


	//   ....[37]....
        /*0590*/ 	.word	0xffffffff


	//   ....[38]....
        /*0594*/ 	.word	0xffffffff


	//   ....[39]....
        /*0598*/ 	.word	0xffffffff


	//   ....[40]....
        /*059c*/ 	.word	0xffffffff


	//   ....[41]....
        /*05a0*/ 	.word	0xffffffff


	//   ....[42]....
        /*05a4*/ 	.word	0xffffffff


	//   ....[43]....
        /*05a8*/ 	.word	0xffffffff


	//   ....[44]....
        /*05ac*/ 	.word	0xffffffff


	//   ....[45]....
        /*05b0*/ 	.word	0xffffffff


	//   ....[46]....
        /*05b4*/ 	.word	0xffffffff


	//   ....[47]....
        /*05b8*/ 	.word	0xffffffff


	//   ....[48]....
        /*05bc*/ 	.word	0xffffffff


	//   ....[49]....
        /*05c0*/ 	.word	0xffffffff


	//   ....[50]....
        /*05c4*/ 	.word	0xffffffff


	//   ....[51]....
        /*05c8*/ 	.word	0xffffffff


	//   ....[52]....
        /*05cc*/ 	.word	0xffffffff


	//   ....[53]....
        /*05d0*/ 	.word	0xffffffff


	//   ....[54]....
        /*05d4*/ 	.word	0xffffffff


	//   ....[55]....
        /*05d8*/ 	.word	0xffffffff


	//   ....[56]....
        /*05dc*/ 	.word	0xffffffff


	//   ....[57]....
        /*05e0*/ 	.word	0xffffffff


	//   ....[58]....
        /*05e4*/ 	.word	0xffffffff


	//   ....[59]....
        /*05e8*/ 	.word	0xffffffff


	//   ....[60]....
        /*05ec*/ 	.word	0xffffffff


	//   ....[61]....
        /*05f0*/ 	.word	0xffffffff


	//   ....[62]....
        /*05f4*/ 	.word	0xffffffff


	//   ....[63]....
        /*05f8*/ 	.word	0xffffffff


	//   ....[64]....
        /*05fc*/ 	.word	0xffffffff


	//   ....[65]....
        /*0600*/ 	.word	0xffffffff


	//   ....[66]....
        /*0604*/ 	.word	0xffffffff


	//   ....[67]....
        /*0608*/ 	.word	0xffffffff


	//   ....[68]....
        /*060c*/ 	.word	0xffffffff


	//   ....[69]....
        /*0610*/ 	.word	0xffffffff


	//   ....[70]....
        /*0614*/ 	.word	0xffffffff


	//   ....[71]....
        /*0618*/ 	.word	0xffffffff


	//   ....[72]....
        /*061c*/ 	.word	0xffffffff


	//   ....[73]....
        /*0620*/ 	.word	0xffffffff


	//   ....[74]....
        /*0624*/ 	.word	0xffffffff


	//   ....[75]....
        /*0628*/ 	.word	0xffffffff


	//   ....[76]....
        /*062c*/ 	.word	0xffffffff


	//   ....[77]....
        /*0630*/ 	.word	0xffffffff


	//   ....[78]....
        /*0634*/ 	.word	0xffffffff


	//   ....[79]....
        /*0638*/ 	.word	0xffffffff


	//   ....[80]....
        /*063c*/ 	.word	0xffffffff


	//   ....[81]....
        /*0640*/ 	.word	0xffffffff


	//   ....[82]....
        /*0644*/ 	.word	0xffffffff


	//   ....[83]....
        /*0648*/ 	.word	0xffffffff


	//   ....[84]....
        /*064c*/ 	.word	0xffffffff


	//   ....[85]....
        /*0650*/ 	.word	0xffffffff


	//   ....[86]....
        /*0654*/ 	.word	0xffffffff


	//   ....[87]....
        /*0658*/ 	.word	0xffffffff


	//   ....[88]....
        /*065c*/ 	.word	0xffffffff


	//   ....[89]....
        /*0660*/ 	.word	0xffffffff


	//   ....[90]....
        /*0664*/ 	.word	0xffffffff


	//   ....[91]....
        /*0668*/ 	.word	0xffffffff


	//   ....[92]....
        /*066c*/ 	.word	0xffffffff


	//   ....[93]....
        /*0670*/ 	.word	0xffffffff


	//   ....[94]....
        /*0674*/ 	.word	0xffffffff


	//   ....[95]....
        /*0678*/ 	.word	0xffffffff


	//   ....[96]....
        /*067c*/ 	.word	0xffffffff


	//   ....[97]....
        /*0680*/ 	.word	0xffffffff


	//   ....[98]....
        /*0684*/ 	.word	0xffffffff


	//   ....[99]....
        /*0688*/ 	.word	0x0500000f


	//   ....[100]....
        /*068c*/ 	.word	0x0500000f


	//   ....[101]....
        /*0690*/ 	.word	0x0500000f


	//   ....[102]....
        /*0694*/ 	.word	0x0500000f


	//   ....[103]....
        /*0698*/ 	.word	0x0500000f


	//   ....[104]....
        /*069c*/ 	.word	0x0500000f


	//   ....[105]....
        /*06a0*/ 	.word	0x0500000f


	//   ....[106]....
        /*06a4*/ 	.word	0x0500000f


	//   ....[107]....
        /*06a8*/ 	.word	0x0500000f


	//   ....[108]....
        /*06ac*/ 	.word	0x0500000f


	//   ....[109]....
        /*06b0*/ 	.word	0x0500000f


	//   ....[110]....
        /*06b4*/ 	.word	0x0500000f


	//   ....[111]....
        /*06b8*/ 	.word	0x0500000f


	//   ....[112]....
        /*06bc*/ 	.word	0x0500000f


	//   ....[113]....
        /*06c0*/ 	.word	0x0500000f


	//   ....[114]....
        /*06c4*/ 	.word	0x0500000f


	//   ....[115]....
        /*06c8*/ 	.word	0x0500000f


	//   ....[116]....
        /*06cc*/ 	.word	0x0500000f


	//   ....[117]....
        /*06d0*/ 	.word	0x0500000f


	//   ....[118]....
        /*06d4*/ 	.word	0x0500000f


	//   ....[119]....
        /*06d8*/ 	.word	0x0500000f


	//   ....[120]....
        /*06dc*/ 	.word	0x0500000f


	//   ....[121]....
        /*06e0*/ 	.word	0x0500000f


	//   ....[122]....
        /*06e4*/ 	.word	0x0500000f


	//   ....[123]....
        /*06e8*/ 	.word	0x0500000f


	//   ....[124]....
        /*06ec*/ 	.word	0x0500000f


	//   ....[125]....
        /*06f0*/ 	.word	0x0500000f


	//   ....[126]....
        /*06f4*/ 	.word	0x0500000f


	//   ....[127]....
        /*06f8*/ 	.word	0x0500000f


	//   ....[128]....
        /*06fc*/ 	.word	0x0500000f


	//   ....[129]....
        /*0700*/ 	.word	0x0500000f


	//   ....[130]....
        /*0704*/ 	.word	0x0500000f


	//   ....[131]....
        /*0708*/ 	.word	0x0500000f


	//   ....[132]....
        /*070c*/ 	.word	0x0500000f


	//   ....[133]....
        /*0710*/ 	.word	0x0500000f


	//----- nvinfo : EIATTR_COOP_GROUP_INSTR_OFFSETS
	.align		4
.L_563:
        /*0714*/ 	.byte	0x04, 0x28
        /*0716*/ 	.short	(.L_565 - .L_564)


	//   ....[0]....
.L_564:
        /*0718*/ 	.word	0x00000060


	//   ....[1]....
        /*071c*/ 	.word	0x00000130


	//   ....[2]....
        /*0720*/ 	.word	0x00000230


	//   ....[3]....
        /*0724*/ 	.word	0x000003a0


	//   ....[4]....
        /*0728*/ 	.word	0x00000500


	//   ....[5]....
        /*072c*/ 	.word	0x00000620


	//   ....[6]....
        /*0730*/ 	.word	0x00000780


	//   ....[7]....
        /*0734*/ 	.word	0x000014c0


	//   ....[8]....
        /*0738*/ 	.word	0x00001d20


	//   ....[9]....
        /*073c*/ 	.word	0x000025f0


	//   ....[10]....
        /*0740*/ 	.word	0x00002610


	//   ....[11]....
        /*0744*/ 	.word	0x00002620


	//   ....[12]....
        /*0748*/ 	.word	0x000030b0


	//   ....[13]....
        /*074c*/ 	.word	0x00003120


	//   ....[14]....
        /*0750*/ 	.word	0x00004790


	//   ....[15]....
        /*0754*/ 	.word	0x00004f70


	//   ....[16]....
        /*0758*/ 	.word	0x00004fd0


	//   ....[17]....
        /*075c*/ 	.word	0x00004fe0


	//   ....[18]....
        /*0760*/ 	.word	0x00005a20


	//   ....[19]....
        /*0764*/ 	.word	0x00005ab0


	//   ....[20]....
        /*0768*/ 	.word	0x00007330


	//   ....[21]....
        /*076c*/ 	.word	0x00007360


	//   ....[22]....
        /*0770*/ 	.word	0x00007960


	//   ....[23]....
        /*0774*/ 	.word	0x000079e0


	//   ....[24]....
        /*0778*/ 	.word	0x00008c00


	//   ....[25]....
        /*077c*/ 	.word	0x00008c30


	//   ....[26]....
        /*0780*/ 	.word	0x00008d30


	//   ....[27]....
        /*0784*/ 	.word	0x00008d40


	//   ....[28]....
        /*0788*/ 	.word	0x00009f70


	//   ....[29]....
        /*078c*/ 	.word	0x00009fb0


	//   ....[30]....
        /*0790*/ 	.word	0x00009ff0


	//   ....[31]....
        /*0794*/ 	.word	0x0000a030


	//   ....[32]....
        /*0798*/ 	.word	0x0000a5b0


	//   ....[33]....
        /*079c*/ 	.word	0x0000a5d0


	//   ....[34]....
        /*07a0*/ 	.word	0x0000a6a0


	//   ....[35]....
        /*07a4*/ 	.word	0x0000a6c0


	//   ....[36]....
        /*07a8*/ 	.word	0x0000a780


	//   ....[37]....
        /*07ac*/ 	.word	0x0000a7a0


	//   ....[38]....
        /*07b0*/ 	.word	0x0000a870


	//   ....[39]....
        /*07b4*/ 	.word	0x0000a890


	//   ....[40]....
        /*07b8*/ 	.word	0x0000b090


	//   ....[41]....
        /*07bc*/ 	.word	0x0000b0c0


	//   ....[42]....
        /*07c0*/ 	.word	0x0000b190


	//   ....[43]....
        /*07c4*/ 	.word	0x0000b1b0


	//   ....[44]....
        /*07c8*/ 	.word	0x0000b270


	//   ....[45]....
        /*07cc*/ 	.word	0x0000b290


	//   ....[46]....
        /*07d0*/ 	.word	0x0000b360


	//   ....[47]....
        /*07d4*/ 	.word	0x0000b380


	//   ....[48]....
        /*07d8*/ 	.word	0x0000b4c0


	//   ....[49]....
        /*07dc*/ 	.word	0x0000b690


	//   ....[50]....
        /*07e0*/ 	.word	0x0000b6c0


	//   ....[51]....
        /*07e4*/ 	.word	0x0000b6f0


	//   ....[52]....
        /*07e8*/ 	.word	0x0000b720


	//   ....[53]....
        /*07ec*/ 	.word	0x0000b750


	//   ....[54]....
        /*07f0*/ 	.word	0x0000b780


	//   ....[55]....
        /*07f4*/ 	.word	0x0000b8f0


	//   ....[56]....
        /*07f8*/ 	.word	0x0000b920


	//   ....[57]....
        /*07fc*/ 	.word	0x0000b950


	//   ....[58]....
        /*0800*/ 	.word	0x0000b980


	//   ....[59]....
        /*0804*/ 	.word	0x0000b9b0


	//   ....[60]....
        /*0808*/ 	.word	0x0000b9e0


	//   ....[61]....
        /*080c*/ 	.word	0x0000ba80


	//   ....[62]....
        /*0810*/ 	.word	0x0000bae0


	//   ....[63]....
        /*0814*/ 	.word	0x0000bb70


	//   ....[64]....
        /*0818*/ 	.word	0x0000ce00


	//   ....[65]....
        /*081c*/ 	.word	0x0000da90


	//   ....[66]....
        /*0820*/ 	.word	0x0000daa0


	//   ....[67]....
        /*0824*/ 	.word	0x0000dab0


	//   ....[68]....
        /*0828*/ 	.word	0x0000db00


	//   ....[69]....
        /*082c*/ 	.word	0x0000dbd0


	//   ....[70]....
        /*0830*/ 	.word	0x0000dc10


	//   ....[71]....
        /*0834*/ 	.word	0x0000dcc0


	//   ....[72]....
        /*0838*/ 	.word	0x0000dce0


	//   ....[73]....
        /*083c*/ 	.word	0x0000dd80


	//   ....[74]....
        /*0840*/ 	.word	0x0000dda0


	//   ....[75]....
        /*0844*/ 	.word	0x0000de40


	//   ....[76]....
        /*0848*/ 	.word	0x0000de60


	//   ....[77]....
        /*084c*/ 	.word	0x0000df00


	//   ....[78]....
        /*0850*/ 	.word	0x0000df20


	//   ....[79]....
        /*0854*/ 	.word	0x0000df30


	//   ....[80]....
        /*0858*/ 	.word	0x0000df40


	//   ....[81]....
        /*085c*/ 	.word	0x00010bb0


	//   ....[82]....
        /*0860*/ 	.word	0x00010c10


	//   ....[83]....
        /*0864*/ 	.word	0x00010c40


	//   ....[84]....
        /*0868*/ 	.word	0x00010c50


	//   ....[85]....
        /*086c*/ 	.word	0x00010c80


	//   ....[86]....
        /*0870*/ 	.word	0x00010cb0


	//   ....[87]....
        /*0874*/ 	.word	0x00010ce0


	//   ....[88]....
        /*0878*/ 	.word	0x00010d10


	//   ....[89]....
        /*087c*/ 	.word	0x00010e90


	//   ....[90]....
        /*0880*/ 	.word	0x00010ec0


	//   ....[91]....
        /*0884*/ 	.word	0x00010ef0


	//   ....[92]....
        /*0888*/ 	.word	0x00010f20


	//   ....[93]....
        /*088c*/ 	.word	0x00010f50


	//   ....[94]....
        /*0890*/ 	.word	0x00010f80


	//   ....[95]....
        /*0894*/ 	.word	0x00011040


	//   ....[96]....
        /*0898*/ 	.word	0x00011060


	//   ....[97]....
        /*089c*/ 	.word	0x000110d0


	//   ....[98]....
        /*08a0*/ 	.word	0x000117a0


	//   ....[99]....
        /*08a4*/ 	.word	0x00011d70


	//   ....[100]....
        /*08a8*/ 	.word	0x00011f30


	//   ....[101]....
        /*08ac*/ 	.word	0x00011f80


	//   ....[102]....
        /*08b0*/ 	.word	0x00011fe0


	//   ....[103]....
        /*08b4*/ 	.word	0x00012080


	//   ....[104]....
        /*08b8*/ 	.word	0x00012150


	//   ....[105]....
        /*08bc*/ 	.word	0x000121f0


	//   ....[106]....
        /*08c0*/ 	.word	0x000122c0


	//   ....[107]....
        /*08c4*/ 	.word	0x000123f0


	//   ....[108]....
        /*08c8*/ 	.word	0x00012450


	//   ....[109]....
        /*08cc*/ 	.word	0x00012570


	//   ....[110]....
        /*08d0*/ 	.word	0x000125d0


	//   ....[111]....
        /*08d4*/ 	.word	0x000126f0


	//   ....[112]....
        /*08d8*/ 	.word	0x00012750


	//   ....[113]....
        /*08dc*/ 	.word	0x00012860


	//   ....[114]....
        /*08e0*/ 	.word	0x000128c0


	//   ....[115]....
        /*08e4*/ 	.word	0x00012960


	//   ....[116]....
        /*08e8*/ 	.word	0x00012cf0


	//   ....[117]....
        /*08ec*/ 	.word	0x00012d90


	//   ....[118]....
        /*08f0*/ 	.word	0x00012eb0


	//   ....[119]....
        /*08f4*/ 	.word	0x00012f20


	//   ....[120]....
        /*08f8*/ 	.word	0x00012fa0


	//   ....[121]....
        /*08fc*/ 	.word	0x00013020


	//   ....[122]....
        /*0900*/ 	.word	0x000130a0


	//   ....[123]....
        /*0904*/ 	.word	0x00013130


	//   ....[124]....
        /*0908*/ 	.word	0x000131d0


	//   ....[125]....
        /*090c*/ 	.word	0x00013270


	//   ....[126]....
        /*0910*/ 	.word	0x000132e0


	//   ....[127]....
        /*0914*/ 	.word	0x00013350


	//   ....[128]....
        /*0918*/ 	.word	0x000133c0


	//   ....[129]....
        /*091c*/ 	.word	0x00013440


	//   ....[130]....
        /*0920*/ 	.word	0x000134c0


	//   ....[131]....
        /*0924*/ 	.word	0x00013560


	//   ....[132]....
        /*0928*/ 	.word	0x000135f0


	//   ....[133]....
        /*092c*/ 	.word	0x00013720


	//----- nvinfo : EIATTR_REG_RECONFIG
	.align		4
.L_565:
        /*0930*/ 	.byte	0x01, 0x54
	.zero		2


	//----- nvinfo : EIATTR_SYSCALL_OFFSETS
	.align		4
        /*0934*/ 	.byte	0x04, 0x46
        /*0936*/ 	.short	(.L_567 - .L_566)


	//   ....[0]....
.L_566:
        /*0938*/ 	.word	0x000016a0


	//   ....[1]....
        /*093c*/ 	.word	0x0000ca00


	//   ....[2]....
        /*0940*/ 	.word	0x0000cb60


	//   ....[3]....
        /*0944*/ 	.word	0x0000cc60


	//   ....[4]....
        /*0948*/ 	.word	0x0000d640


	//----- nvinfo : EIATTR_MBARRIER_INSTR_OFFSETS
	.align		4
.L_567:
        /*094c*/ 	.byte	0x04, 0x39
        /*094e*/ 	.short	(.L_569 - .L_568)


	//   ....[0]....
.L_568:
        /*0950*/ 	.word	0x00000250
        /*0954*/ 	.word	0x000000ff
        /*0958*/ 	.word	0x00034800
        /*095c*/ 	.short	0x0100
        /*095e*/ 	.byte	0x08
	.zero		1


	//   ....[1]....
        /*0960*/ 	.word	0x00000260
        /*0964*/ 	.word	0x000000ff
        /*0968*/ 	.word	0x00034820
        /*096c*/ 	.short	0x0100
        /*096e*/ 	.byte	0x08
	.zero		1


	//   ....[2]....
        /*0970*/ 	.word	0x00000350
        /*0974*/ 	.word	0x000000ff
        /*0978*/ 	.word	0x00034830
        /*097c*/ 	.short	0x0100
        /*097e*/ 	.byte	0x08
	.zero		1


	//   ....[3]....
        /*0980*/ 	.word	0x00000360
        /*0984*/ 	.word	0x000000ff
        /*0988*/ 	.word	0x00034840
        /*098c*/ 	.short	0x0100
        /*098e*/ 	.byte	0x08
	.zero		1


	//   ....[4]....
        /*0990*/ 	.word	0x00000370
        /*0994*/ 	.word	0x000000ff
        /*0998*/ 	.word	0x00034838
        /*099c*/ 	.short	0x0100
        /*099e*/ 	.byte	0x08
	.zero		1


	//   ....[5]....
        /*09a0*/ 	.word	0x00000380
        /*09a4*/ 	.word	0x000000ff
        /*09a8*/ 	.word	0x00034848
        /*09ac*/ 	.short	0x0100
        /*09ae*/ 	.byte	0x08
	.zero		1


	//   ....[6]....
        /*09b0*/ 	.word	0x000004b0
        /*09b4*/ 	.word	0x000000ff
        /*09b8*/ 	.word	0x00034850
        /*09bc*/ 	.short	0x0100
        /*09be*/ 	.byte	0x08
	.zero		1


	//   ....[7]....
        /*09c0*/ 	.word	0x000004c0
        /*09c4*/ 	.word	0x000000ff
        /*09c8*/ 	.word	0x00034860
        /*09cc*/ 	.short	0x0100
        /*09ce*/ 	.byte	0x08
	.zero		1


	//   ....[8]....
        /*09d0*/ 	.word	0x000004d0
        /*09d4*/ 	.word	0x000000ff
        /*09d8*/ 	.word	0x00034858
        /*09dc*/ 	.short	0x0100
        /*09de*/ 	.byte	0x08
	.zero		1


	//   ....[9]....
        /*09e0*/ 	.word	0x000004e0
        /*09e4*/ 	.word	0x000000ff
        /*09e8*/ 	.word	0x00034868
        /*09ec*/ 	.short	0x0100
        /*09ee*/ 	.byte	0x08
	.zero		1


	//   ....[10]....
        /*09f0*/ 	.word	0x000005d0
        /*09f4*/ 	.word	0x000000ff
        /*09f8*/ 	.word	0x00034870
        /*09fc*/ 	.short	0x0100
        /*09fe*/ 	.byte	0x06
	.zero		1


	//   ....[11]....
        /*0a00*/ 	.word	0x000005e0
        /*0a04*/ 	.word	0x000000ff
        /*0a08*/ 	.word	0x00034880
        /*0a0c*/ 	.short	0x0100
        /*0a0e*/ 	.byte	0x06
	.zero		1


	//   ....[12]....
        /*0a10*/ 	.word	0x000005f0
        /*0a14*/ 	.word	0x000000ff
        /*0a18*/ 	.word	0x00034878
        /*0a1c*/ 	.short	0x0100
        /*0a1e*/ 	.byte	0x06
	.zero		1


	//   ....[13]....
        /*0a20*/ 	.word	0x00000600
        /*0a24*/ 	.word	0x000000ff
        /*0a28*/ 	.word	0x00034888
        /*0a2c*/ 	.short	0x0100
        /*0a2e*/ 	.byte	0x06
	.zero		1


	//   ....[14]....
        /*0a30*/ 	.word	0x00000730
        /*0a34*/ 	.word	0x000000ff
        /*0a38*/ 	.word	0x00034890
        /*0a3c*/ 	.short	0x0100
        /*0a3e*/ 	.byte	0x08
	.zero		1


	//   ....[15]....
        /*0a40*/ 	.word	0x00000740
        /*0a44*/ 	.word	0x000000ff
        /*0a48*/ 	.word	0x000348a0
        /*0a4c*/ 	.short	0x0100
        /*0a4e*/ 	.byte	0x08
	.zero		1


	//   ....[16]....
        /*0a50*/ 	.word	0x00000750
        /*0a54*/ 	.word	0x000000ff
        /*0a58*/ 	.word	0x00034898
        /*0a5c*/ 	.short	0x0100
        /*0a5e*/ 	.byte	0x08
	.zero		1


	//   ....[17]....
        /*0a60*/ 	.word	0x00000760
        /*0a64*/ 	.word	0x000000ff
        /*0a68*/ 	.word	0x000348a8
        /*0a6c*/ 	.short	0x0100
        /*0a6e*/ 	.byte	0x08
	.zero		1


	//   ....[18]....
        /*0a70*/ 	.word	0x00000890
        /*0a74*/ 	.word	0x000000ff
        /*0a78*/ 	.word	0x000348b0
        /*0a7c*/ 	.short	0x0100
        /*0a7e*/ 	.byte	0x08
	.zero		1


	//   ....[19]....
        /*0a80*/ 	.word	0x000008a0
        /*0a84*/ 	.word	0x000000ff
        /*0a88*/ 	.word	0x000348c0
        /*0a8c*/ 	.short	0x0100
        /*0a8e*/ 	.byte	0x08
	.zero		1


	//   ....[20]....
        /*0a90*/ 	.word	0x000008b0
        /*0a94*/ 	.word	0x000000ff
        /*0a98*/ 	.word	0x000348b8
        /*0a9c*/ 	.short	0x0100
        /*0a9e*/ 	.byte	0x08
	.zero		1


	//   ....[21]....
        /*0aa0*/ 	.word	0x000008c0
        /*0aa4*/ 	.word	0x000000ff
        /*0aa8*/ 	.word	0x000348c8
        /*0aac*/ 	.short	0x0100
        /*0aae*/ 	.byte	0x08
	.zero		1


	//   ....[22]....
        /*0ab0*/ 	.word	0x00001700
        /*0ab4*/ 	.word	0x000000ff
        /*0ab8*/ 	.word	0x00034800
        /*0abc*/ 	.short	0x010a
        /*0abe*/ 	.byte	0x25
	.zero		1


	//   ....[23]....
        /*0ac0*/ 	.word	0x00001780
        /*0ac4*/ 	.word	0x00000002
        /*0ac8*/ 	.word	0x00034830
        /*0acc*/ 	.short	0x010a
        /*0ace*/ 	.byte	0x3f
	.zero		1


	//   ....[24]....
        /*0ad0*/ 	.word	0x000017e0
        /*0ad4*/ 	.word	0x00000002
        /*0ad8*/ 	.word	0x00034830
        /*0adc*/ 	.short	0x010a
        /*0ade*/ 	.byte	0x3f
	.zero		1


	//   ....[25]....
        /*0ae0*/ 	.word	0x00002020
        /*0ae4*/ 	.word	0x00000002
        /*0ae8*/ 	.word	0x00000000
        /*0aec*/ 	.short	0x0101
        /*0aee*/ 	.byte	0x3f
	.zero		1


	//   ....[26]....
        /*0af0*/ 	.word	0x00003d90
        /*0af4*/ 	.word	0x000000ff
        /*0af8*/ 	.word	0x00034830
        /*0afc*/ 	.short	0x010a
        /*0afe*/ 	.byte	0x3a
	.zero		1


	//   ....[27]....
        /*0b00*/ 	.word	0x00003dd0
        /*0b04*/ 	.word	0x000000ff
        /*0b08*/ 	.word	0x00034830
        /*0b0c*/ 	.short	0x010a
        /*0b0e*/ 	.byte	0x3a
	.zero		1


	//   ....[28]....
        /*0b10*/ 	.word	0x00004600
        /*0b14*/ 	.word	0x000000ff
        /*0b18*/ 	.word	0x00034850
        /*0b1c*/ 	.short	0x010a
        /*0b1e*/ 	.byte	0x07
	.zero		1


	//   ....[29]....
        /*0b20*/ 	.word	0x00004640
        /*0b24*/ 	.word	0x000000ff
        /*0b28*/ 	.word	0x00034850
        /*0b2c*/ 	.short	0x010a
        /*0b2e*/ 	.byte	0x07
	.zero		1


	//   ....[30]....
        /*0b30*/ 	.word	0x00006000
        /*0b34*/ 	.word	0x00000008
        /*0b38*/ 	.word	0x00000000
        /*0b3c*/ 	.short	0x0101
        /*0b3e*/ 	.byte	0x3f
	.zero		1


	//   ....[31]....
        /*0b40*/ 	.word	0x00006060
        /*0b44*/ 	.word	0x00000008
        /*0b48*/ 	.word	0x00000000
        /*0b4c*/ 	.short	0x0101
        /*0b4e*/ 	.byte	0x3f
	.zero		1


	//   ....[32]....
        /*0b50*/ 	.word	0x00006760
        /*0b54*/ 	.word	0x000000ff
        /*0b58*/ 	.word	0x00034830
        /*0b5c*/ 	.short	0x010a
        /*0b5e*/ 	.byte	0x06
	.zero		1


	//   ....[33]....
        /*0b60*/ 	.word	0x000067a0
        /*0b64*/ 	.word	0x000000ff
        /*0b68*/ 	.word	0x00034830
        /*0b6c*/ 	.short	0x010a
        /*0b6e*/ 	.byte	0x06
	.zero		1


	//   ....[34]....
        /*0b70*/ 	.word	0x00006fd0
        /*0b74*/ 	.word	0x000000ff
        /*0b78*/ 	.word	0x00034850
        /*0b7c*/ 	.short	0x010a
        /*0b7e*/ 	.byte	0x07
	.zero		1


	//   ....[35]....
        /*0b80*/ 	.word	0x00007010
        /*0b84*/ 	.word	0x000000ff
        /*0b88*/ 	.word	0x00034850
        /*0b8c*/ 	.short	0x010a
        /*0b8e*/ 	.byte	0x07
	.zero		1


	//   ....[36]....
        /*0b90*/ 	.word	0x000082a0
        /*0b94*/ 	.word	0x0000001b
        /*0b98*/ 	.word	0x00000000
        /*0b9c*/ 	.short	0x0101
        /*0b9e*/ 	.byte	0x3f
	.zero		1


	//   ....[37]....
        /*0ba0*/ 	.word	0x00008330
        /*0ba4*/ 	.word	0x0000001f
        /*0ba8*/ 	.word	0x00000000
        /*0bac*/ 	.short	0x0101
        /*0bae*/ 	.byte	0x3f
	.zero		1


	//   ....[38]....
        /*0bb0*/ 	.word	0x00008b70
        /*0bb4*/ 	.word	0x000000ff
        /*0bb8*/ 	.word	0x00034850
        /*0bbc*/ 	.short	0x010a
        /*0bbe*/ 	.byte	0x05
	.zero		1


	//   ....[39]....
        /*0bc0*/ 	.word	0x00008bb0
        /*0bc4*/ 	.word	0x000000ff
        /*0bc8*/ 	.word	0x00034850
        /*0bcc*/ 	.short	0x010a
        /*0bce*/ 	.byte	0x05
	.zero		1


	//   ....[40]....
        /*0bd0*/ 	.word	0x000090d0
        /*0bd4*/ 	.word	0x00000000
        /*0bd8*/ 	.word	0x00000000
        /*0bdc*/ 	.short	0x0101
        /*0bde*/ 	.byte	0x3f
	.zero		1


	//   ....[41]....
        /*0be0*/ 	.word	0x0000a5a0
        /*0be4*/ 	.word	0x00000000
        /*0be8*/ 	.word	0x00000000
        /*0bec*/ 	.short	0x0101
        /*0bee*/ 	.byte	0x3f
	.zero		1


	//   ....[42]....
        /*0bf0*/ 	.word	0x0000d090
        /*0bf4*/ 	.word	0x00000000
        /*0bf8*/ 	.word	0x00034840
        /*0bfc*/ 	.short	0x010a
        /*0bfe*/ 	.byte	0x3f
	.zero		1


	//   ....[43]....
        /*0c00*/ 	.word	0x0000e0c0
        /*0c04*/ 	.word	0x00000009
        /*0c08*/ 	.word	0x00034800
        /*0c0c*/ 	.short	0x0107
        /*0c0e*/ 	.byte	0x3f
	.zero		1


	//   ....[44]....
        /*0c10*/ 	.word	0x0000e1d0
        /*0c14*/ 	.word	0x00000002
        /*0c18*/ 	.word	0x00034800
        /*0c1c*/ 	.short	0x0101
        /*0c1e*/ 	.byte	0x3f
	.zero		1


	//   ....[45]....
        /*0c20*/ 	.word	0x0000e1f0
        /*0c24*/ 	.word	0x00000002
        /*0c28*/ 	.word	0x00034820
        /*0c2c*/ 	.short	0x010a
        /*0c2e*/ 	.byte	0x3f
	.zero		1


	//   ....[46]....
        /*0c30*/ 	.word	0x0000e550
        /*0c34*/ 	.word	0x00000002
        /*0c38*/ 	.word	0x00034840
        /*0c3c*/ 	.short	0x010a
        /*0c3e*/ 	.byte	0x3f
	.zero		1


	//   ....[47]....
        /*0c40*/ 	.word	0x0000ea00
        /*0c44*/ 	.word	0x00000002
        /*0c48*/ 	.word	0x00000060
        /*0c4c*/ 	.short	0x010a
        /*0c4e*/ 	.byte	0x3f
	.zero		1


	//   ....[48]....
        /*0c50*/ 	.word	0x0000f0d0
        /*0c54*/ 	.word	0x00000003
        /*0c58*/ 	.word	0x00034840
        /*0c5c*/ 	.short	0x010a
        /*0c5e*/ 	.byte	0x3f
	.zero		1


	//   ....[49]....
        /*0c60*/ 	.word	0x0000f580
        /*0c64*/ 	.word	0x00000002
        /*0c68*/ 	.word	0x00000060
        /*0c6c*/ 	.short	0x010a
        /*0c6e*/ 	.byte	0x3f
	.zero		1


	//   ....[50]....
        /*0c70*/ 	.word	0x0000fba0
        /*0c74*/ 	.word	0x00000002
        /*0c78*/ 	.word	0x00034840
        /*0c7c*/ 	.short	0x010a
        /*0c7e*/ 	.byte	0x3f
	.zero		1


	//   ....[51]....
        /*0c80*/ 	.word	0x00010050
        /*0c84*/ 	.word	0x00000002
        /*0c88*/ 	.word	0x00000060
        /*0c8c*/ 	.short	0x010a
        /*0c8e*/ 	.byte	0x3f
	.zero		1


	//   ....[52]....
        /*0c90*/ 	.word	0x00010600
        /*0c94*/ 	.word	0x00000000
        /*0c98*/ 	.word	0x00034860
        /*0c9c*/ 	.short	0x010a
        /*0c9e*/ 	.byte	0x3f
	.zero		1


	//   ....[53]....
        /*0ca0*/ 	.word	0x00011720
        /*0ca4*/ 	.word	0x00000000
        /*0ca8*/ 	.word	0x00034820
        /*0cac*/ 	.short	0x010a
        /*0cae*/ 	.byte	0x3f
	.zero		1


	//   ....[54]....
        /*0cb0*/ 	.word	0x000118e0
        /*0cb4*/ 	.word	0x00000006
        /*0cb8*/ 	.word	0x00000000
        /*0cbc*/ 	.short	0x010a
        /*0cbe*/ 	.byte	0x3f
	.zero		1


	//   ....[55]....
        /*0cc0*/ 	.word	0x00011950
        /*0cc4*/ 	.word	0x00000007
        /*0cc8*/ 	.word	0x00000000
        /*0ccc*/ 	.short	0x010a
        /*0cce*/ 	.byte	0x3f
	.zero		1


	//   ....[56]....
        /*0cd0*/ 	.word	0x000119c0
        /*0cd4*/ 	.word	0x00000004
        /*0cd8*/ 	.word	0x00000000
        /*0cdc*/ 	.short	0x010a
        /*0cde*/ 	.byte	0x3f
	.zero		1


	//   ....[57]....
        /*0ce0*/ 	.word	0x000119f0
        /*0ce4*/ 	.word	0x00000003
        /*0ce8*/ 	.word	0x00000000
        /*0cec*/ 	.short	0x010a
        /*0cee*/ 	.byte	0x3f
	.zero		1


	//   ....[58]....
        /*0cf0*/ 	.word	0x00011a60
        /*0cf4*/ 	.word	0x00000003
        /*0cf8*/ 	.word	0x00034800
        /*0cfc*/ 	.short	0x010a
        /*0cfe*/ 	.byte	0x3f
	.zero		1


	//   ....[59]....
        /*0d00*/ 	.word	0x00011ab0
        /*0d04*/ 	.word	0x00000002
        /*0d08*/ 	.word	0x00034830
        /*0d0c*/ 	.short	0x010a
        /*0d0e*/ 	.byte	0x3f
	.zero		1


	//   ....[60]....
        /*0d10*/ 	.word	0x00011b10
        /*0d14*/ 	.word	0x00000007
        /*0d18*/ 	.word	0x00034830
        /*0d1c*/ 	.short	0x010a
        /*0d1e*/ 	.byte	0x3f
	.zero		1


	//   ....[61]....
        /*0d20*/ 	.word	0x00011b70
        /*0d24*/ 	.word	0x00000003
        /*0d28*/ 	.word	0x00034850
        /*0d2c*/ 	.short	0x010a
        /*0d2e*/ 	.byte	0x3f
	.zero		1


	//   ....[62]....
        /*0d30*/ 	.word	0x00011bd0
        /*0d34*/ 	.word	0x00000007
        /*0d38*/ 	.word	0x00034830
        /*0d3c*/ 	.short	0x010a
        /*0d3e*/ 	.byte	0x3f
	.zero		1


	//   ....[63]....
        /*0d40*/ 	.word	0x00011c30
        /*0d44*/ 	.word	0x00000003
        /*0d48*/ 	.word	0x00034850
        /*0d4c*/ 	.short	0x010a
        /*0d4e*/ 	.byte	0x3f
	.zero		1


	//   ....[64]....
        /*0d50*/ 	.word	0x00011c90
        /*0d54*/ 	.word	0x00000003
        /*0d58*/ 	.word	0x00034850
        /*0d5c*/ 	.short	0x010a
        /*0d5e*/ 	.byte	0x3f
	.zero		1


	//   ....[65]....
        /*0d60*/ 	.word	0x00011e30
        /*0d64*/ 	.word	0x00000000
        /*0d68*/ 	.word	0x00034840
        /*0d6c*/ 	.short	0x010a
        /*0d6e*/ 	.byte	0x3f
	.zero		1


	//   ....[66]....
        /*0d70*/ 	.word	0x00012a10
        /*0d74*/ 	.word	0x00000002
        /*0d78*/ 	.word	0x00034820
        /*0d7c*/ 	.short	0x010a
        /*0d7e*/ 	.byte	0x3f
	.zero		1


	//   ....[67]....
        /*0d80*/ 	.word	0x00012a60
        /*0d84*/ 	.word	0x00000002
        /*0d88*/ 	.word	0x00034840
        /*0d8c*/ 	.short	0x010a
        /*0d8e*/ 	.byte	0x3f
	.zero		1


	//   ....[68]....
        /*0d90*/ 	.word	0x00012ab0
        /*0d94*/ 	.word	0x00000002
        /*0d98*/ 	.word	0x00000060
        /*0d9c*/ 	.short	0x010a
        /*0d9e*/ 	.byte	0x3f
	.zero		1


	//   ....[69]....
        /*0da0*/ 	.word	0x00012b00
        /*0da4*/ 	.word	0x00000003
        /*0da8*/ 	.word	0x00034840
        /*0dac*/ 	.short	0x010a
        /*0dae*/ 	.byte	0x3f
	.zero		1


	//   ....[70]....
        /*0db0*/ 	.word	0x00012b50
        /*0db4*/ 	.word	0x00000002
        /*0db8*/ 	.word	0x00000060
        /*0dbc*/ 	.short	0x010a
        /*0dbe*/ 	.byte	0x3f
	.zero		1


	//   ....[71]....
        /*0dc0*/ 	.word	0x00012ba0
        /*0dc4*/ 	.word	0x00000002
        /*0dc8*/ 	.word	0x00034840
        /*0dcc*/ 	.short	0x010a
        /*0dce*/ 	.byte	0x3f
	.zero		1


	//   ....[72]....
        /*0dd0*/ 	.word	0x00012bf0
        /*0dd4*/ 	.word	0x00000002
        /*0dd8*/ 	.word	0x00000060
        /*0ddc*/ 	.short	0x010a
        /*0dde*/ 	.byte	0x3f
	.zero		1


	//   ....[73]....
        /*0de0*/ 	.word	0x00012c40
        /*0de4*/ 	.word	0x00000000
        /*0de8*/ 	.word	0x00034860
        /*0dec*/ 	.short	0x010a
        /*0dee*/ 	.byte	0x3f
	.zero		1


	//   ....[74]....
        /*0df0*/ 	.word	0x00013640
        /*0df4*/ 	.word	0x00000000
        /*0df8*/ 	.word	0x00034820
        /*0dfc*/ 	.short	0x010a
        /*0dfe*/ 	.byte	0x3f
	.zero		1


	//   ....[75]....
        /*0e00*/ 	.word	0x000137e0
        /*0e04*/ 	.word	0x00000006
        /*0e08*/ 	.word	0x00000000
        /*0e0c*/ 	.short	0x010a
        /*0e0e*/ 	.byte	0x3f
	.zero		1


	//   ....[76]....
        /*0e10*/ 	.word	0x00013830
        /*0e14*/ 	.word	0x00000007
        /*0e18*/ 	.word	0x00000000
        /*0e1c*/ 	.short	0x010a
        /*0e1e*/ 	.byte	0x3f
	.zero		1


	//   ....[77]....
        /*0e20*/ 	.word	0x00013880
        /*0e24*/ 	.word	0x00000004
        /*0e28*/ 	.word	0x00000000
        /*0e2c*/ 	.short	0x010a
        /*0e2e*/ 	.byte	0x3f
	.zero		1


	//----- nvinfo : EIATTR_NUM_MBARRIERS
	.align		4
.L_569:
        /*0e30*/ 	.byte	0x03, 0x38
        /*0e32*/ 	.short	0x0016


	//----- nvinfo : EIATTR_EXIT_INSTR_OFFSETS
	.align		4
        /*0e34*/ 	.byte	0x04, 0x1c
        /*0e36*/ 	.short	(.L_571 - .L_570)


	//   ....[0]....
.L_570:
        /*0e38*/ 	.word	0x00000a30


	//   ....[1]....
        /*0e3c*/ 	.word	0x0000b470


	//   ....[2]....
        /*0e40*/ 	.word	0x00011a40


	//----- nvinfo : EIATTR_MAX_THREADS
	.align		4
.L_571:
        /*0e44*/ 	.byte	0x04, 0x05
        /*0e46*/ 	.short	(.L_573 - .L_572)
.L_572:
        /*0e48*/ 	.word	0x00000180
        /*0e4c*/ 	.word	0x00000001
        /*0e50*/ 	.word	0x00000001


	//----- nvinfo : EIATTR_CRS_STACK_SIZE
	.align		4
.L_573:
        /*0e54*/ 	.byte	0x04, 0x1e
        /*0e56*/ 	.short	(.L_575 - .L_574)
.L_574:
        /*0e58*/ 	.word	0x00000000


	//----- nvinfo : EIATTR_CBANK_PARAM_SIZE
	.align		4
.L_575:
        /*0e5c*/ 	.byte	0x03, 0x19
        /*0e5e*/ 	.short	0x0af0


	//----- nvinfo : EIATTR_PARAM_CBANK
	.align		4
        /*0e60*/ 	.byte	0x04, 0x0a
        /*0e62*/ 	.short	(.L_577 - .L_576)
	.align		4
.L_576:
        /*0e64*/ 	.word	index@(.nv.constant0._ZN7cutlass13device_kernelIN5flash11enable_sm90INS1_16FlashAttnFwdSm90INS1_25CollectiveMainloopFwdSm90ILi2EN4cute5tupleIJNS5_1CILi1EEES8_S8_EEENS6_IJNS7_ILi128EEESA_NS7_ILi192EEEEEELi128ENS_6half_tEfNS_4arch4Sm90ELb1ELb0ELb0ELb1ELb0ELb0ELb0ELb1ELb1ELb1ELb0ELb0EEENS1_21CollectiveEpilogueFwdINS6_IJSA_SA_SA_EEES9_SD_SF_Li256ELb1ELb1ELb0ELb0EEENS1_36VarlenDynamicPersistentTileSchedulerILi128ELi128ELi256ELi128ELb0ELb1ELb1ELb1ELb1ELb1EEEEEEEEEvNT_6ParamsE)
        /*0e68*/ 	.short	0x0210
        /*0e6a*/ 	.short	0x0af0


	//----- nvinfo : EIATTR_SW_WAR
	.align		4
.L_577:
        /*0e6c*/ 	.byte	0x04, 0x36
        /*0e6e*/ 	.short	(.L_579 - .L_578)
.L_578:
        /*0e70*/ 	.word	0x00000008
.L_579:


//--------------------- .nv.info._ZN7cutlass13device_kernelIN5flash11enable_sm90INS1_16FlashAttnFwdSm90INS1_25CollectiveMainloopFwdSm90ILi2EN4cute5tupleIJNS5_1CILi1EEES8_S8_EEENS6_IJNS7_ILi128EEESA_NS7_ILi192EEEEEELi128ENS_6half_tEfNS_4arch4Sm90ELb1ELb0ELb0ELb1ELb0ELb1ELb0ELb1ELb1ELb1ELb0ELb0EEENS1_21CollectiveEpilogueFwdINS6_IJSA_SA_SA_EEES9_SD_SF_Li256ELb1ELb1ELb0ELb0EEENS1_36VarlenDynamicPersistentTileSchedulerILi128ELi128ELi256ELi128ELb0ELb1ELb1ELb1ELb1ELb1EEEEEEEEEvNT_6ParamsE --------------------------
	.section	.nv.info._ZN7cutlass13device_kernelIN5flash11enable_sm90INS1_16FlashAttnFwdSm90INS1_25CollectiveMainloopFwdSm90ILi2EN4cute5tupleIJNS5_1CILi1EEES8_S8_EEENS6_IJNS7_ILi128EEESA_NS7_ILi192EEEEEELi128ENS_6half_tEfNS_4arch4Sm90ELb1ELb0ELb0ELb1ELb0ELb1ELb0ELb1ELb1ELb1ELb0ELb0EEENS1_21CollectiveEpilogueFwdINS6_IJSA_SA_SA_EEES9_SD_SF_Li256ELb1ELb1ELb0ELb0EEENS1_36VarlenDynamicPersistentTileSchedulerILi128ELi128ELi256ELi128ELb0ELb1ELb1ELb1ELb1ELb1EEEEEEEEEvNT_6ParamsE,"",@"SHT_CUDA_INFO"
	.sectionflags	@""
	.align	4


	//----- nvinfo : EIATTR_CUDA_API_VERSION
	.align		4
        /*0000*/ 	.byte	0x04, 0x37
        /*0002*/ 	.short	(.L_581 - .L_580)
.L_580:
        /*0004*/ 	.word	0x00000082


	//----- nvinfo : EIATTR_KPARAM_INFO
	.align		4
.L_581:
        /*0008*/ 	.byte	0x04, 0x17
        /*000a*/ 	.short	(.L_583 - .L_582)
.L_582:
        /*000c*/ 	.word	0x00000000
        /*0010*/ 	.short	0x0000
        /*0012*/ 	.short	0x0070
        /*0014*/ 	.byte	0x00, 0xf0, 0x01, 0x2a


	//----- nvinfo : EIATTR_SPARSE_MMA_MASK
	.align		4
.L_583:
        /*0018*/ 	.byte	0x03, 0x50
        /*001a*/ 	.short	0x0000


	//----- nvinfo : EIATTR_MAXREG_COUNT
	.align		4
        /*001c*/ 	.byte	0x03, 0x1b
        /*001e*/ 	.short	0x00a8


	//----- nvinfo : EIATTR_NUM_BARRIERS
	.align		4
        /*0020*/ 	.byte	0x02, 0x4c
        /*0022*/ 	.byte	0x10
	.zero		1


	//----- nvinfo : EIATTR_EXTERNS
	.align		4
        /*0024*/ 	.byte	0x04, 0x0f
        /*0026*/ 	.short	(.L_585 - .L_584)


	//   ....[0]....
	.align		4
.L_584:
        /*0028*/ 	.word	index@(__assertfail)


	//----- nvinfo : EIATTR_ANNOTATIONS
	.align		4
.L_585:
        /*002c*/ 	.byte	0x04, 0x55
        /*002e*/ 	.short	(.L_587 - .L_586)


	//   ....[0]....
.L_586:
        /* <DEDUP_REMOVED lines=127> */


	//----- nvinfo : EIATTR_MERCURY_ISA_VERSION
	.align		4
.L_587:
        /*0808*/ 	.byte	0x03, 0x5f
        /*080a*/ 	.short	0x0101


	//----- nvinfo : EIATTR_UNUSED_LOAD_BYTE_OFFSET
	.align		4
        /*080c*/ 	.byte	0x04, 0x44
        /*080e*/ 	.short	(.L_589 - .L_588)


	//   ....[0]....
.L_588:
        /*0810*/ 	.word	0x00000ab0
        /*0814*/ 	.word	0x0000fff0


	//   ....[1]....
        /*0818*/ 	.word	0x0001a2e0
        /*081c*/ 	.word	0x0000fff0


	//----- nvinfo : EIATTR_INT_WARP_WIDE_INSTR_OFFSETS
	.align		4
.L_589:
        /*0820*/ 	.byte	0x04, 0x31
        /*0822*/ 	.short	(.L_591 - .L_590)


	//   ....[0]....
.L_590:
        /*0824*/ 	.word	0x00000190


	//   ....[1]....
        /*0828*/ 	.word	0x000001d0


	//   ....[2]....
        /*082c*/ 	.word	0x00000240


	//   ....[3]....
        /*0830*/ 	.word	0x0001ece0


	//   ....[4]....
        /*0834*/ 	.word	0x0001ed70


	//   ....[5]....
        /*0838*/ 	.word	0x00022a40


	//   ....[6]....
        /*083c*/ 	.word	0x00022aa0


	//----- nvinfo : EIATTR_COOP_GROUP_MASK_REGIDS
	.align		4
.L_591:
        /*0840*/ 	.byte	0x04, 0x29
        /*0842*/ 	.short	(.L_593 - .L_592)


	//   ....[0]....
.L_592:
        /*0844*/ 	.word	0xffffffff


	//   ....[1]....
        /*0848*/ 	.word	0xffffffff


	//   ....[2]....
        /*084c*/ 	.word	0xffffffff


	//   ....[3]....
        /*0850*/ 	.word	0xffffffff


	//   ....[4]....
        /*0854*/ 	.word	0xffffffff


	//   ....[5]....
        /*0858*/ 	.word	0xffffffff


	//   ....[6]....
        /*085c*/ 	.word	0xffffffff


	//   ....[7]....
        /*0860*/ 	.word	0xffffffff


	//   ....[8]....
        /*0864*/ 	.word	0xffffffff


	//   ....[9]....
        /*0868*/ 	.word	0xffffffff


	//   ....[10]....
        /*086c*/ 	.word	0xffffffff


	//   ....[11]....
        /*0870*/ 	.word	0xffffffff


	//   ....[12]....
        /*0874*/ 	.word	0xffffffff


	//   ....[13]....
        /*0878*/ 	.word	0xffffffff


	//   ....[14]....
        /*087c*/ 	.word	0xffffffff


	//   ....[15]....
        /*0880*/ 	.word	0xffffffff


	//   ....[16]....
        /*0884*/ 	.word	0xffffffff


	//   ....[17]....
        /*0888*/ 	.word	0xffffffff


	//   ....[18]....
        /*088c*/ 	.word	0xffffffff


	//   ....[19]....
        /*0890*/ 	.word	0xffffffff


	//   ....[20]....
        /*0894*/ 	.word	0xffffffff


	//   ....[21]....
        /*0898*/ 	.word	0xffffffff


	//   ....[22]....
        /*089c*/ 	.word	0xffffffff


	//   ....[23]....
        /*08a0*/ 	.word	0xffffffff


	//   ....[24]....
        /*08a4*/ 	.word	0xffffffff


	//   ....[25]....
        /*08a8*/ 	.word	0xffffffff


	//   ....[26]....
        /*08ac*/ 	.word	0xffffffff


	//   ....[27]....
        /*08b0*/ 	.word	0xffffffff


	//   ....[28]....
        /*08b4*/ 	.word	0xffffffff


	//   ....[29]....
        /*08b8*/ 	.word	0xffffffff


	//   ....[30]....
        /*08bc*/ 	.word	0xffffffff


	//   ....[31]....
        /*08c0*/ 	.word	0xffffffff


	//   ....[32]....
        /*08c4*/ 	.word	0xffffffff


	//   ....[33]....
        /*08c8*/ 	.word	0xffffffff


	//   ....[34]....
        /*08cc*/ 	.word	0xffffffff


	//   ....[35]....
        /*08d0*/ 	.word	0xffffffff


	//   ....[36]....
        /*08d4*/ 	.word	0xffffffff


	//   ....[37]....
        /*08d8*/ 	.word	0xffffffff


	//   ....[38]....
        /*08dc*/ 	.word	0xffffffff


	//   ....[39]....
        /*08e0*/ 	.word	0xffffffff


	//   ....[40]....
        /*08e4*/ 	.word	0xffffffff


	//   ....[41]....
        /*08e8*/ 	.word	0xffffffff


	//   ....[42]....
        /*08ec*/ 	.word	0xffffffff


	//   ....[43]....
        /*08f0*/ 	.word	0xffffffff


	//   ....[44]....
        /*08f4*/ 	.word	0xffffffff


	//   ....[45]....
        /*08f8*/ 	.word	0xffffffff


	//   ....[46]....
        /*08fc*/ 	.word	0xffffffff


	//   ....[47]....
        /*0900*/ 	.word	0xffffffff


	//   ....[48]....
        /*0904*/ 	.word	0xffffffff


	//   ....[49]....
        /*0908*/ 	.word	0xffffffff


	//   ....[50]....
        /*090c*/ 	.word	0xffffffff


	//   ....[51]....
        /*0910*/ 	.word	0xffffffff


	//   ....[52]....
        /*0914*/ 	.word	0xffffffff


	//   ....[53]....
        /*0918*/ 	.word	0xffffffff


	//   ....[54]....
        /*091c*/ 	.word	0xffffffff


	//   ....[55]....
        /*0920*/ 	.word	0xffffffff


	//   ....[56]....
        /*0924*/ 	.word	0xffffffff


	//   ....[57]....
        /*0928*/ 	.word	0xffffffff


	//   ....[58]....
        /*092c*/ 	.word	0xffffffff


	//   ....[59]....
        /*0930*/ 	.word	0xffffffff


	//   ....[60]....
        /*0934*/ 	.word	0xffffffff


	//   ....[61]....
        /*0938*/ 	.word	0xffffffff


	//   ....[62]....
        /*093c*/ 	.word	0xffffffff


	//   ....[63]....
        /*0940*/ 	.word	0xffffffff


	//   ....[64]....
        /*0944*/ 	.word	0xffffffff


	//   ....[65]....
        /*0948*/ 	.word	0xffffffff


	//   ....[66]....
        /*094c*/ 	.word	0xffffffff


	//   ....[67]....
        /*0950*/ 	.word	0xffffffff


	//   ....[68]....
        /*0954*/ 	.word	0xffffffff


	//   ....[69]....
        /*0958*/ 	.word	0xffffffff


	//   ....[70]....
        /*095c*/ 	.word	0xffffffff


	//   ....[71]....
        /*0960*/ 	.word	0xffffffff


	//   ....[72]....
        /*0964*/ 	.word	0xffffffff


	//   ....[73]....
        /*0968*/ 	.word	0xffffffff


	//   ....[74]....
        /*096c*/ 	.word	0xffffffff


	//   ....[75]....
        /*0970*/ 	.word	0xffffffff


	//   ....[76]....
        /*0974*/ 	.word	0xffffffff


	//   ....[77]....
        /*0978*/ 	.word	0xffffffff


	//   ....[78]....
        /*097c*/ 	.word	0xffffffff


	//   ....[79]....
        /*0980*/ 	.word	0xffffffff


	//   ....[80]....
        /*0984*/ 	.word	0xffffffff


	//   ....[81]....
        /*0988*/ 	.word	0xffffffff


	//   ....[82]....
        /*098c*/ 	.word	0xffffffff


	//   ....[83]....
        /*0990*/ 	.word	0xffffffff


	//   ....[84]....
        /*0994*/ 	.word	0xffffffff


	//   ....[85]....
        /*0998*/ 	.word	0xffffffff


	//   ....[86]....
        /*099c*/ 	.word	0xffffffff


	//   ....[87]....
        /*09a0*/ 	.word	0xffffffff


	//   ....[88]....
        /*09a4*/ 	.word	0xffffffff


	//   ....[89]....
        /*09a8*/ 	.word	0xffffffff


	//   ....[90]....
        /*09ac*/ 	.word	0xffffffff


	//   ....[91]....
        /*09b0*/ 	.word	0xffffffff


	//   ....[92]....
        /*09b4*/ 	.word	0xffffffff


	//   ....[93]....
        /*09b8*/ 	.word	0xffffffff


	//   ....[94]....
        /*09bc*/ 	.word	0xffffffff


	//   ....[95]....
        /*09c0*/ 	.word	0xffffffff


	//   ....[96]....
        /*09c4*/ 	.word	0xffffffff


	//   ....[97]....
        /*09c8*/ 	.word	0xffffffff


	//   ....[98]....
        /*09cc*/ 	.word	0xffffffff


	//   ....[99]....
        /*09d0*/ 	.word	0xffffffff


	//   ....[100]....
        /*09d4*/ 	.word	0xffffffff


	//   ....[101]....
        /*09d8*/ 	.word	0xffffffff


	//   ....[102]....
        /*09dc*/ 	.word	0xffffffff


	//   ....[103]....
        /*09e0*/ 	.word	0xffffffff


	//   ....[104]....
        /*09e4*/ 	.word	0xffffffff


	//   ....[105]....
        /*09e8*/ 	.word	0xffffffff


	//   ....[106]....
        /*09ec*/ 	.word	0xffffffff


	//   ....[107]....
        /*09f0*/ 	.word	0xffffffff


	//   ....[108]....
        /*09f4*/ 	.word	0xffffffff


	//   ....[109]....
        /*09f8*/ 	.word	0xffffffff


	//   ....[110]....
        /*09fc*/ 	.word	0xffffffff


	//   ....[111]....
        /*0a00*/ 	.word	0xffffffff


	//   ....[112]....
        /*0a04*/ 	.word	0xffffffff


	//   ....[113]....
        /*0a08*/ 	.word	0xffffffff


	//   ....[114]....
        /*0a0c*/ 	.word	0xffffffff


	//   ....[115]....
        /*0a10*/ 	.word	0xffffffff


	//   ....[116]....
        /*0a14*/ 	.word	0x0500000f


	//   ....[117]....
        /*0a18*/ 	.word	0x0500000f


	//   ....[118]....
        /*0a1c*/ 	.word	0x0500000f


	//   ....[119]....
        /*0a20*/ 	.word	0x0500000f


	//   ....[120]....
        /*0a24*/ 	.word	0x0500000f


	//   ....[121]....
        /*0a28*/ 	.word	0x0500000f


	//   ....[122]....
        /*0a2c*/ 	.word	0x0500000f


	//   ....[123]....
        /*0a30*/ 	.word	0x0500000f


	//   ....[124]....
        /*0a34*/ 	.word	0x0500000f


	//   ....[125]....
        /*0a38*/ 	.word	0x0500000f


	//   ....[126]....
        /*0a3c*/ 	.word	0x0500000f


	//   ....[127]....
        /*0a40*/ 	.word	0x0500000f


	//   ....[128]....
        /*0a44*/ 	.word	0x0500000f


	//   ....[129]....
        /*0a48*/ 	.word	0x0500000f


	//   ....[130]....
        /*0a4c*/ 	.word	0x0500000f


	//   ....[131]....
        /*0a50*/ 	.word	0x0500000f


	//   ....[132]....
        /*0a54*/ 	.word	0x0500000f


	//   ....[133]....
        /*0a58*/ 	.word	0x0500000f


	//   ....[134]....
        /*0a5c*/ 	.word	0x0500000f


	//   ....[135]....
        /*0a60*/ 	.word	0x0500000f


	//   ....[136]....
        /*0a64*/ 	.word	0x0500000f


	//   ....[137]....
        /*0a68*/ 	.word	0x0500000f


	//   ....[138]....
        /*0a6c*/ 	.word	0x0500000f


	//   ....[139]....
        /*0a70*/ 	.word	0x0500000f


	//   ....[140]....
        /*0a74*/ 	.word	0x0500000f


	//   ....[141]....
        /*0a78*/ 	.word	0x0500000f


	//   ....[142]....
        /*0a7c*/ 	.word	0x0500000f


	//   ....[143]....
        /*0a80*/ 	.word	0x0500000f


	//   ....[144]....
        /*0a84*/ 	.word	0x0500000f


	//   ....[145]....
        /*0a88*/ 	.word	0x0500000f


	//   ....[146]....
        /*0a8c*/ 	.word	0x0500000f


	//   ....[147]....
        /*0a90*/ 	.word	0x0500000f


	//   ....[148]....
        /*0a94*/ 	.word	0x0500000f


	//   ....[149]....
        /*0a98*/ 	.word	0x0500000f


	//   ....[150]....
        /*0a9c*/ 	.word	0x0500000f


	//   ....[151]....
        /*0aa0*/ 	.word	0x0500000f


	//   ....[152]....
        /*0aa4*/ 	.word	0x0500000f


	//   ....[153]....
        /*0aa8*/ 	.word	0x0500000f


	//   ....[154]....
        /*0aac*/ 	.word	0x0500000f


	//   ....[155]....
        /*0ab0*/ 	.word	0x0500000f


	//   ....[156]....
        /*0ab4*/ 	.word	0x0500000f


	//   ....[157]....
        /*0ab8*/ 	.word	0x0500000f


	//   ....[158]....
        /*0abc*/ 	.word	0x0500000f


	//   ....[159]....
        /*0ac0*/ 	.word	0x0500000f


	//   ....[160]....
        /*0ac4*/ 	.word	0x0500000f


	//   ....[161]....
        /*0ac8*/ 	.word	0x0500000f


	//   ....[162]....
        /*0acc*/ 	.word	0x0500000f


	//   ....[163]....
        /*0ad0*/ 	.word	0x0500000f


	//   ....[164]....
        /*0ad4*/ 	.word	0x0500000f


	//   ....[165]....
        /*0ad8*/ 	.word	0x0500000f


	//   ....[166]....
        /*0adc*/ 	.word	0x0500000f


	//   ....[167]....
        /*0ae0*/ 	.word	0x0500000f


	//----- nvinfo : EIATTR_COOP_GROUP_INSTR_OFFSETS
	.align		4
.L_593:
        /*0ae4*/ 	.byte	0x04, 0x28
        /*0ae6*/ 	.short	(.L_595 - .L_594)


	//   ....[0]....
.L_594:
        /*0ae8*/ 	.word	0x00000060


	//   ....[1]....
        /*0aec*/ 	.word	0x000001a0


	//   ....[2]....
        /*0af0*/ 	.word	0x000001f0


	//   ....[3]....
        /*0af4*/ 	.word	0x00000420


	//   ....[4]....
        /*0af8*/ 	.word	0x00000580


	//   ....[5]....
        /*0afc*/ 	.word	0x000006a0


	//   ....[6]....
        /*0b00*/ 	.word	0x00000800


	//   ....[7]....
        /*0b04*/ 	.word	0x0000a760


	//   ....[8]....
        /*0b08*/ 	.word	0x0000ae40


	//   ....[9]....
        /*0b0c*/ 	.word	0x0000ae50


	//   ....[10]....
        /*0b10*/ 	.word	0x0000ae60


	//   ....[11]....
        /*0b14*/ 	.word	0x0000ae70


	//   ....[12]....
        /*0b18*/ 	.word	0x0000b640


	//   ....[13]....
        /*0b1c*/ 	.word	0x0000b650


	//   ....[14]....
        /*0b20*/ 	.word	0x0000b660


	//   ....[15]....
        /*0b24*/ 	.word	0x0000b670


	//   ....[16]....
        /*0b28*/ 	.word	0x0000e3d0


	//   ....[17]....
        /*0b2c*/ 	.word	0x0000e3e0


	//   ....[18]....
        /*0b30*/ 	.word	0x0000e3f0


	//   ....[19]....
        /*0b34*/ 	.word	0x0000e400


	//   ....[20]....
        /*0b38*/ 	.word	0x0000e9f0


	//   ....[21]....
        /*0b3c*/ 	.word	0x0000ea00


	//   ....[22]....
        /*0b40*/ 	.word	0x0000ea10


	//   ....[23]....
        /*0b44*/ 	.word	0x0000ea20


	//   ....[24]....
        /*0b48*/ 	.word	0x00012130


	//   ....[25]....
        /*0b4c*/ 	.word	0x000128a0


	//   ....[26]....
        /*0b50*/ 	.word	0x00012900


	//   ....[27]....
        /*0b54*/ 	.word	0x000129a0


	//   ....[28]....
        /*0b58*/ 	.word	0x000132f0


	//   ....[29]....
        /*0b5c*/ 	.word	0x00013350


	//   ....[30]....
        /*0b60*/ 	.word	0x00014ee0


	//   ....[31]....
        /*0b64*/ 	.word	0x000155f0


	//   ....[32]....
        /*0b68*/ 	.word	0x000156b0


	//   ....[33]....
        /*0b6c*/ 	.word	0x000156d0


	//   ....[34]....
        /*0b70*/ 	.word	0x00016000


	//   ....[35]....
        /*0b74*/ 	.word	0x000160e0


	//   ....[36]....
        /*0b78*/ 	.word	0x00018040


	//   ....[37]....
        /*0b7c*/ 	.word	0x00018070


	//   ....[38]....
        /*0b80*/ 	.word	0x000185a0


	//   ....[39]....
        /*0b84*/ 	.word	0x00018600


	//   ....[40]....
        /*0b88*/ 	.word	0x00019c90


	//   ....[41]....
        /*0b8c*/ 	.word	0x00019ca0


	//   ....[42]....
        /*0b90*/ 	.word	0x00019cf0


	//   ....[43]....
        /*0b94*/ 	.word	0x00019d00


	//   ....[44]....
        /*0b98*/ 	.word	0x0001ad60


	//   ....[45]....
        /*0b9c*/ 	.word	0x0001ada0


	//   ....[46]....
        /*0ba0*/ 	.word	0x0001ade0


	//   ....[47]....
        /*0ba4*/ 	.word	0x0001ae10


	//   ....[48]....
        /*0ba8*/ 	.word	0x0001b370


	//   ....[49]....
        /*0bac*/ 	.word	0x0001b380


	//   ....[50]....
        /*0bb0*/ 	.word	0x0001b440


	//   ....[51]....
        /*0bb4*/ 	.word	0x0001b460


	//   ....[52]....
        /*0bb8*/ 	.word	0x0001b520


	//   ....[53]....
        /*0bbc*/ 	.word	0x0001b540


	//   ....[54]....
        /*0bc0*/ 	.word	0x0001b610


	//   ....[55]....
        /*0bc4*/ 	.word	0x0001b630


	//   ....[56]....
        /*0bc8*/ 	.word	0x0001be40


	//   ....[57]....
        /*0bcc*/ 	.word	0x0001be50


	//   ....[58]....
        /*0bd0*/ 	.word	0x0001bf10


	//   ....[59]....
        /*0bd4*/ 	.word	0x0001bf30


	//   ....[60]....
        /*0bd8*/ 	.word	0x0001bff0


	//   ....[61]....
        /*0bdc*/ 	.word	0x0001c010


	//   ....[62]....
        /*0be0*/ 	.word	0x0001c0e0


	//   ....[63]....
        /*0be4*/ 	.word	0x0001c100


	//   ....[64]....
        /*0be8*/ 	.word	0x0001c250


	//   ....[65]....
        /*0bec*/ 	.word	0x0001c420


	//   ....[66]....
        /*0bf0*/ 	.word	0x0001c450


	//   ....[67]....
        /*0bf4*/ 	.word	0x0001c480


	//   ....[68]....
        /*0bf8*/ 	.word	0x0001c4b0


	//   ....[69]....
        /*0bfc*/ 	.word	0x0001c4e0


	//   ....[70]....
        /*0c00*/ 	.word	0x0001c510


	//   ....[71]....
        /*0c04*/ 	.word	0x0001c680


	//   ....[72]....
        /*0c08*/ 	.word	0x0001c6b0


	//   ....[73]....
        /*0c0c*/ 	.word	0x0001c6e0


	//   ....[74]....
        /*0c10*/ 	.word	0x0001c710


	//   ....[75]....
        /*0c14*/ 	.word	0x0001c740


	//   ....[76]....
        /*0c18*/ 	.word	0x0001c770


	//   ....[77]....
        /*0c1c*/ 	.word	0x0001c810


	//   ....[78]....
        /*0c20*/ 	.word	0x0001c870


	//   ....[79]....
        /*0c24*/ 	.word	0x0001c900


	//   ....[80]....
        /*0c28*/ 	.word	0x0001d830


	//   ....[81]....
        /*0c2c*/ 	.word	0x0001f2e0


	//   ....[82]....
        /*0c30*/ 	.word	0x0001ff90


	//   ....[83]....
        /*0c34*/ 	.word	0x0001ffa0


	//   ....[84]....
        /*0c38*/ 	.word	0x0001ffc0


	//   ....[85]....
        /*0c3c*/ 	.word	0x00020080


	//   ....[86]....
        /*0c40*/ 	.word	0x000200b0


	//   ....[87]....
        /*0c44*/ 	.word	0x00020140


	//   ....[88]....
        /*0c48*/ 	.word	0x00020170


	//   ....[89]....
        /*0c4c*/ 	.word	0x00020200


	//   ....[90]....
        /*0c50*/ 	.word	0x00020230


	//   ....[91]....
        /*0c54*/ 	.word	0x000202c0


	//   ....[92]....
        /*0c58*/ 	.word	0x000202f0


	//   ....[93]....
        /*0c5c*/ 	.word	0x00020380


	//   ....[94]....
        /*0c60*/ 	.word	0x000203b0


	//   ....[95]....
        /*0c64*/ 	.word	0x00020440


	//   ....[96]....
        /*0c68*/ 	.word	0x00020450


	//   ....[97]....
        /*0c6c*/ 	.word	0x000204e0


	//   ....[98]....
        /*0c70*/ 	.word	0x000231b0


	//   ....[99]....
        /*0c74*/ 	.word	0x00023200


	//   ....[100]....
        /*0c78*/ 	.word	0x00023230


	//   ....[101]....
        /*0c7c*/ 	.word	0x00023240


	//   ....[102]....
        /*0c80*/ 	.word	0x00023270


	//   ....[103]....
        /*0c84*/ 	.word	0x000232a0


	//   ....[104]....
        /*0c88*/ 	.word	0x000232d0


	//   ....[105]....
        /*0c8c*/ 	.word	0x00023300


	//   ....[106]....
        /*0c90*/ 	.word	0x00023480


	//   ....[107]....
        /*0c94*/ 	.word	0x000234c0


	//   ....[108]....
        /*0c98*/ 	.word	0x000234f0


	//   ....[109]....
        /*0c9c*/ 	.word	0x00023520


	//   ....[110]....
        /*0ca0*/ 	.word	0x00023550


	//   ....[111]....
        /*0ca4*/ 	.word	0x00023580


	//   ....[112]....
        /*0ca8*/ 	.word	0x00023640


	//   ....[113]....
        /*0cac*/ 	.word	0x00023660


	//   ....[114]....
        /*0cb0*/ 	.word	0x000236d0


	//   ....[115]....
        /*0cb4*/ 	.word	0x00023da0


	//   ....[116]....
        /*0cb8*/ 	.word	0x00024200


	//   ....[117]....
        /*0cbc*/ 	.word	0x00024290


	//   ....[118]....
        /*0cc0*/ 	.word	0x000242e0


	//   ....[119]....
        /*0cc4*/ 	.word	0x00024330


	//   ....[120]....
        /*0cc8*/ 	.word	0x000243c0


	//   ....[121]....
        /*0ccc*/ 	.word	0x00024450


	//   ....[122]....
        /*0cd0*/ 	.word	0x000244a0


	//   ....[123]....
        /*0cd4*/ 	.word	0x000244f0


	//   ....[124]....
        /*0cd8*/ 	.word	0x000245e0


	//   ....[125]....
        /*0cdc*/ 	.word	0x00024670


	//   ....[126]....
        /*0ce0*/ 	.word	0x000246c0


	//   ....[127]....
        /*0ce4*/ 	.word	0x00024710


	//   ....[128]....
        /*0ce8*/ 	.word	0x000247c0


	//   ....[129]....
        /*0cec*/ 	.word	0x00024850


	//   ....[130]....
        /*0cf0*/ 	.word	0x000248b0


	//   ....[131]....
        /*0cf4*/ 	.word	0x00024910


	//   ....[132]....
        /*0cf8*/ 	.word	0x00024c00


	//   ....[133]....
        /*0cfc*/ 	.word	0x00024f00


	//   ....[134]....
        /*0d00*/ 	.word	0x00025070


	//   ....[135]....
        /*0d04*/ 	.word	0x000250c0


	//   ....[136]....
        /*0d08*/ 	.word	0x00025170


	//   ....[137]....
        /*0d0c*/ 	.word	0x00025200


	//   ....[138]....
        /*0d10*/ 	.word	0x000252e0


	//   ....[139]....
        /*0d14*/ 	.word	0x000253c0


	//   ....[140]....
        /*0d18*/ 	.word	0x00025490


	//   ....[141]....
        /*0d1c*/ 	.word	0x00025520


	//   ....[142]....
        /*0d20*/ 	.word	0x00025610


	//   ....[143]....
        /*0d24*/ 	.word	0x000256a0


	//   ....[144]....
        /*0d28*/ 	.word	0x00025790


	//   ....[145]....
        /*0d2c*/ 	.word	0x00025820


	//   ....[146]....
        /*0d30*/ 	.word	0x00025910


	//   ....[147]....
        /*0d34*/ 	.word	0x000259a0


	//   ....[148]....
        /*0d38*/ 	.word	0x00025a90


	//   ....[149]....
        /*0d3c*/ 	.word	0x00025b90


	//   ....[150]....
        /*0d40*/ 	.word	0x00025ec0


	//   ....[151]....
        /*0d44*/ 	.word	0x00025f70


	//   ....[152]....
        /*0d48*/ 	.word	0x00026070


	//   ....[153]....
        /*0d4c*/ 	.word	0x00026100


	//   ....[154]....
        /*0d50*/ 	.word	0x00026180


	//   ....[155]....
        /*0d54*/ 	.word	0x00026200


	//   ....[156]....
        /*0d58*/ 	.word	0x00026280


	//   ....[157]....
        /*0d5c*/ 	.word	0x00026310


	//   ....[158]....
        /*0d60*/ 	.word	0x000263b0


	//   ....[159]....
        /*0d64*/ 	.word	0x00026480


	//   ....[160]....
        /*0d68*/ 	.word	0x00026500


	//   ....[161]....
        /*0d6c*/ 	.word	0x00026580


	//   ....[162]....
        /*0d70*/ 	.word	0x00026600


	//   ....[163]....
        /*0d74*/ 	.word	0x00026690


	//   ....[164]....
        /*0d78*/ 	.word	0x00026710


	//   ....[165]....
        /*0d7c*/ 	.word	0x000267b0


	//   ....[166]....
        /*0d80*/ 	.word	0x00026840


	//   ....[167]....
        /*0d84*/ 	.word	0x00026970


	//----- nvinfo : EIATTR_REG_RECONFIG
	.align		4
.L_595:
        /*0d88*/ 	.byte	0x01, 0x54
	.zero		2


	//----- nvinfo : EIATTR_SYSCALL_OFFSETS
	.align		4
        /*0d8c*/ 	.byte	0x04, 0x46
        /*0d8e*/ 	.short	(.L_597 - .L_596)


	//   ....[0]....
.L_596:
        /*0d90*/ 	.word	0x00001ae0


	//   ....[1]....
        /*0d94*/ 	.word	0x00001c30


	//   ....[2]....
        /*0d98*/ 	.word	0x0000a910


	//   ....[3]....
        /*0d9c*/ 	.word	0x0000ac00


	//   ....[4]....
        /*0da0*/ 	.word	0x0001eee0


	//   ....[5]....
        /*0da4*/ 	.word	0x0001f040


	//   ....[6]....
        /*0da8*/ 	.word	0x0001f140


	//   ....[7]....
        /*0dac*/ 	.word	0x0001fb40


	//----- nvinfo : EIATTR_MBARRIER_INSTR_OFFSETS
	.align		4
.L_597:
        /*0db0*/ 	.byte	0x04, 0x39
        /*0db2*/ 	.short	(.L_599 - .L_598)


	//   ....[0]....
.L_598:
        /*0db4*/ 	.word	0x000002d0
        /*0db8*/ 	.word	0x000000ff
        /*0dbc*/ 	.word	0x00034800
        /*0dc0*/ 	.short	0x0100
        /*0dc2*/ 	.byte	0x08
	.zero		1


	//   ....[1]....
        /*0dc4*/ 	.word	0x000002e0
        /*0dc8*/ 	.word	0x000000ff
        /*0dcc*/ 	.word	0x00034820
        /*0dd0*/ 	.short	0x0100
        /*0dd2*/ 	.byte	0x08
	.zero		1


	//   ....[2]....
        /*0dd4*/ 	.word	0x000003d0
        /*0dd8*/ 	.word	0x000000ff
        /*0ddc*/ 	.word	0x00034830
        /*0de0*/ 	.short	0x0100
        /*0de2*/ 	.byte	0x08
	.zero		1


	//   ....[3]....
        /*0de4*/ 	.word	0x000003e0
        /*0de8*/ 	.word	0x000000ff
        /*0dec*/ 	.word	0x00034840
        /*0df0*/ 	.short	0x0100
        /*0df2*/ 	.byte	0x08
	.zero		1


	//   ....[4]....
        /*0df4*/ 	.word	0x000003f0
        /*0df8*/ 	.word	0x000000ff
        /*0dfc*/ 	.word	0x00034838
        /*0e00*/ 	.short	0x0100
        /*0e02*/ 	.byte	0x08
	.zero		1


	//   ....[5]....
        /*0e04*/ 	.word	0x00000400
        /*0e08*/ 	.word	0x000000ff
        /*0e0c*/ 	.word	0x00034848
        /*0e10*/ 	.short	0x0100
        /*0e12*/ 	.byte	0x08
	.zero		1


	//   ....[6]....
        /*0e14*/ 	.word	0x00000530
        /*0e18*/ 	.word	0x000000ff
        /*0e1c*/ 	.word	0x00034850
        /*0e20*/ 	.short	0x0100
        /*0e22*/ 	.byte	0x08
	.zero		1


	//   ....[7]....
        /*0e24*/ 	.word	0x00000540
        /*0e28*/ 	.word	0x000000ff
        /*0e2c*/ 	.word	0x00034860
        /*0e30*/ 	.short	0x0100
        /*0e32*/ 	.byte	0x08
	.zero		1


	//   ....[8]....
        /*0e34*/ 	.word	0x00000550
        /*0e38*/ 	.word	0x000000ff
        /*0e3c*/ 	.word	0x00034858
        /*0e40*/ 	.short	0x0100
        /*0e42*/ 	.byte	0x08
	.zero		1


	//   ....[9]....
        /*0e44*/ 	.word	0x00000560
        /*0e48*/ 	.word	0x000000ff
        /*0e4c*/ 	.word	0x00034868
        /*0e50*/ 	.short	0x0100
        /*0e52*/ 	.byte	0x08
	.zero		1


	//   ....[10]....
        /*0e54*/ 	.word	0x00000650
        /*0e58*/ 	.word	0x000000ff
        /*0e5c*/ 	.word	0x00034870
        /*0e60*/ 	.short	0x0100
        /*0e62*/ 	.byte	0x06
	.zero		1


	//   ....[11]....
        /*0e64*/ 	.word	0x00000660
        /*0e68*/ 	.word	0x000000ff
        /*0e6c*/ 	.word	0x00034880
        /*0e70*/ 	.short	0x0100
        /*0e72*/ 	.byte	0x06
	.zero		1


	//   ....[12]....
        /*0e74*/ 	.word	0x00000670
        /*0e78*/ 	.word	0x000000ff
        /*0e7c*/ 	.word	0x00034878
        /*0e80*/ 	.short	0x0100
        /*0e82*/ 	.byte	0x06
	.zero		1


	//   ....[13]....
        /*0e84*/ 	.word	0x00000680
        /*0e88*/ 	.word	0x000000ff
        /*0e8c*/ 	.word	0x00034888
        /*0e90*/ 	.short	0x0100
        /*0e92*/ 	.byte	0x06
	.zero		1


	//   ....[14]....
        /*0e94*/ 	.word	0x000007b0
        /*0e98*/ 	.word	0x000000ff
        /*0e9c*/ 	.word	0x00034890
        /*0ea0*/ 	.short	0x0100
        /*0ea2*/ 	.byte	0x08
	.zero		1


	//   ....[15]....
        /*0ea4*/ 	.word	0x000007c0
        /*0ea8*/ 	.word	0x000000ff
        /*0eac*/ 	.word	0x000348a0
        /*0eb0*/ 	.short	0x0100
        /*0eb2*/ 	.byte	0x08
	.zero		1


	//   ....[16]....
        /*0eb4*/ 	.word	0x000007d0
        /*0eb8*/ 	.word	0x000000ff
        /*0ebc*/ 	.word	0x00034898
        /*0ec0*/ 	.short	0x0100
        /*0ec2*/ 	.byte	0x08
	.zero		1


	//   ....[17]....
        /*0ec4*/ 	.word	0x000007e0
        /*0ec8*/ 	.word	0x000000ff
        /*0ecc*/ 	.word	0x000348a8
        /*0ed0*/ 	.short	0x0100
        /*0ed2*/ 	.byte	0x08
	.zero		1


	//   ....[18]....
        /*0ed4*/ 	.word	0x00000910
        /*0ed8*/ 	.word	0x000000ff
        /*0edc*/ 	.word	0x000348b0
        /*0ee0*/ 	.short	0x0100
        /*0ee2*/ 	.byte	0x08
	.zero		1


	//   ....[19]....
        /*0ee4*/ 	.word	0x00000920
        /*0ee8*/ 	.word	0x000000ff
        /*0eec*/ 	.word	0x000348c0
        /*0ef0*/ 	.short	0x0100
        /*0ef2*/ 	.byte	0x08
	.zero		1


	//   ....[20]....
        /*0ef4*/ 	.word	0x00000930
        /*0ef8*/ 	.word	0x000000ff
        /*0efc*/ 	.word	0x000348b8
        /*0f00*/ 	.short	0x0100
        /*0f02*/ 	.byte	0x08
	.zero		1


	//   ....[21]....
        /*0f04*/ 	.word	0x00000940
        /*0f08*/ 	.word	0x000000ff
        /*0f0c*/ 	.word	0x000348c8
        /*0f10*/ 	.short	0x0100
        /*0f12*/ 	.byte	0x08
	.zero		1


	//   ....[22]....
        /*0f14*/ 	.word	0x00003790
        /*0f18*/ 	.word	0x00000003
        /*0f1c*/ 	.word	0x00034890
        /*0f20*/ 	.short	0x010a
        /*0f22*/ 	.byte	0x3f
	.zero		1


	//   ....[23]....
        /*0f24*/ 	.word	0x000069d0
        /*0f28*/ 	.word	0x00000003
        /*0f2c*/ 	.word	0x00034890
        /*0f30*/ 	.short	0x010a
        /*0f32*/ 	.byte	0x3f
	.zero		1


	//   ....[24]....
        /*0f34*/ 	.word	0x00009a80
        /*0f38*/ 	.word	0x00000003
        /*0f3c*/ 	.word	0x00034890
        /*0f40*/ 	.short	0x010a
        /*0f42*/ 	.byte	0x3f
	.zero		1


	//   ....[25]....
        /*0f44*/ 	.word	0x00009e50
        /*0f48*/ 	.word	0x00000020
        /*0f4c*/ 	.word	0x00000000
        /*0f50*/ 	.short	0x0101
        /*0f52*/ 	.byte	0x3f
	.zero		1


	//   ....[26]....
        /*0f54*/ 	.word	0x00009e90
        /*0f58*/ 	.word	0x00000003
        /*0f5c*/ 	.word	0x000348b0
        /*0f60*/ 	.short	0x010a
        /*0f62*/ 	.byte	0x3f
	.zero		1


	//   ....[27]....
        /*0f64*/ 	.word	0x0000a340
        /*0f68*/ 	.word	0x00000003
        /*0f6c*/ 	.word	0x00000000
        /*0f70*/ 	.short	0x0101
        /*0f72*/ 	.byte	0x3f
	.zero		1


	//   ....[28]....
        /*0f74*/ 	.word	0x0000a990
        /*0f78*/ 	.word	0x00000010
        /*0f7c*/ 	.word	0x00034800
        /*0f80*/ 	.short	0x010a
        /*0f82*/ 	.byte	0x3f
	.zero		1


	//   ....[29]....
        /*0f84*/ 	.word	0x0000a9e0
        /*0f88*/ 	.word	0x00000010
        /*0f8c*/ 	.word	0x00034800
        /*0f90*/ 	.short	0x010a
        /*0f92*/ 	.byte	0x3f
	.zero		1


	//   ....[30]....
        /*0f94*/ 	.word	0x0000bd10
        /*0f98*/ 	.word	0x00000010
        /*0f9c*/ 	.word	0x00034800
        /*0fa0*/ 	.short	0x010a
        /*0fa2*/ 	.byte	0x3f
	.zero		1


	//   ....[31]....
        /*0fa4*/ 	.word	0x0000eeb0
        /*0fa8*/ 	.word	0x00000010
        /*0fac*/ 	.word	0x00034800
        /*0fb0*/ 	.short	0x010a
        /*0fb2*/ 	.byte	0x3f
	.zero		1


	//   ....[32]....
        /*0fb4*/ 	.word	0x000116d0
        /*0fb8*/ 	.word	0x00000003
        /*0fbc*/ 	.word	0x00034830
        /*0fc0*/ 	.short	0x010a
        /*0fc2*/ 	.byte	0x3f
	.zero		1


	//   ....[33]....
        /*0fc4*/ 	.word	0x00011740
        /*0fc8*/ 	.word	0x00000003
        /*0fcc*/ 	.word	0x00034830
        /*0fd0*/ 	.short	0x010a
        /*0fd2*/ 	.byte	0x3f
	.zero		1


	//   ....[34]....
        /*0fd4*/ 	.word	0x00012310
        /*0fd8*/ 	.word	0x00000003
        /*0fdc*/ 	.word	0x00000000
        /*0fe0*/ 	.short	0x0101
        /*0fe2*/ 	.byte	0x3f
	.zero		1


	//   ....[35]....
        /*0fe4*/ 	.word	0x00014070
        /*0fe8*/ 	.word	0x0000000f
        /*0fec*/ 	.word	0x00034830
        /*0ff0*/ 	.short	0x010a
        /*0ff2*/ 	.byte	0x3f
	.zero		1


	//   ....[36]....
        /*0ff4*/ 	.word	0x000140e0
        /*0ff8*/ 	.word	0x0000000f
        /*0ffc*/ 	.word	0x00034830
        /*1000*/ 	.short	0x010a
        /*1002*/ 	.byte	0x3f
	.zero		1


	//   ....[37]....
        /*1004*/ 	.word	0x00014cc0
        /*1008*/ 	.word	0x0000000c
        /*100c*/ 	.word	0x00034850
        /*1010*/ 	.short	0x010a
        /*1012*/ 	.byte	0x3f
	.zero		1


	//   ....[38]....
        /*1014*/ 	.word	0x00014d10
        /*1018*/ 	.word	0x0000000c
        /*101c*/ 	.word	0x00034850
        /*1020*/ 	.short	0x010a
        /*1022*/ 	.byte	0x3f
	.zero		1


	//   ....[39]....
        /*1024*/ 	.word	0x00016880
        /*1028*/ 	.word	0x0000000f
        /*102c*/ 	.word	0x00000000
        /*1030*/ 	.short	0x0101
        /*1032*/ 	.byte	0x3f
	.zero		1


	//   ....[40]....
        /*1034*/ 	.word	0x000168c0
        /*1038*/ 	.word	0x00000007
        /*103c*/ 	.word	0x00000000
        /*1040*/ 	.short	0x0101
        /*1042*/ 	.byte	0x3f
	.zero		1


	//   ....[41]....
        /*1044*/ 	.word	0x00016f40
        /*1048*/ 	.word	0x00000000
        /*104c*/ 	.word	0x00034830
        /*1050*/ 	.short	0x010a
        /*1052*/ 	.byte	0x3f
	.zero		1


	//   ....[42]....
        /*1054*/ 	.word	0x00016fb0
        /*1058*/ 	.word	0x00000000
        /*105c*/ 	.word	0x00034830
        /*1060*/ 	.short	0x010a
        /*1062*/ 	.byte	0x3f
	.zero		1


	//   ....[43]....
        /*1064*/ 	.word	0x00017b90
        /*1068*/ 	.word	0x0000000f
        /*106c*/ 	.word	0x00034850
        /*1070*/ 	.short	0x010a
        /*1072*/ 	.byte	0x3f
	.zero		1


	//   ....[44]....
        /*1074*/ 	.word	0x00017be0
        /*1078*/ 	.word	0x0000000f
        /*107c*/ 	.word	0x00034850
        /*1080*/ 	.short	0x010a
        /*1082*/ 	.byte	0x3f
	.zero		1


	//   ....[45]....
        /*1084*/ 	.word	0x00018da0
        /*1088*/ 	.word	0x0000000b
        /*108c*/ 	.word	0x00000000
        /*1090*/ 	.short	0x0101
        /*1092*/ 	.byte	0x3f
	.zero		1


	//   ....[46]....
        /*1094*/ 	.word	0x00018e30
        /*1098*/ 	.word	0x0000000f
        /*109c*/ 	.word	0x00000000
        /*10a0*/ 	.short	0x0101
        /*10a2*/ 	.byte	0x3f
	.zero		1


	//   ....[47]....
        /*10a4*/ 	.word	0x00019820
        /*10a8*/ 	.word	0x0000000b
        /*10ac*/ 	.word	0x00034850
        /*10b0*/ 	.short	0x010a
        /*10b2*/ 	.byte	0x3f
	.zero		1


	//   ....[48]....
        /*10b4*/ 	.word	0x000198c0
        /*10b8*/ 	.word	0x0000000b
        /*10bc*/ 	.word	0x00034850
        /*10c0*/ 	.short	0x010a
        /*10c2*/ 	.byte	0x3f
	.zero		1


	//   ....[49]....
        /*10c4*/ 	.word	0x00019ea0
        /*10c8*/ 	.word	0x00000008
        /*10cc*/ 	.word	0x00000000
        /*10d0*/ 	.short	0x0101
        /*10d2*/ 	.byte	0x3f
	.zero		1


	//   ....[50]....
        /*10d4*/ 	.word	0x0001b360
        /*10d8*/ 	.word	0x00000000
        /*10dc*/ 	.word	0x00000000
        /*10e0*/ 	.short	0x0101
        /*10e2*/ 	.byte	0x3f
	.zero		1


	//   ....[51]....
        /*10e4*/ 	.word	0x0001d920
        /*10e8*/ 	.word	0x00000004
        /*10ec*/ 	.word	0x00034820
        /*10f0*/ 	.short	0x010a
        /*10f2*/ 	.byte	0x3f
	.zero		1


	//   ....[52]....
        /*10f4*/ 	.word	0x0001da00
        /*10f8*/ 	.word	0x00000004
        /*10fc*/ 	.word	0x000348a0
        /*1100*/ 	.short	0x010a
        /*1102*/ 	.byte	0x3f
	.zero		1


	//   ....[53]....
        /*1104*/ 	.word	0x0001de30
        /*1108*/ 	.word	0x00000004
        /*110c*/ 	.word	0x000348c0
        /*1110*/ 	.short	0x010a
        /*1112*/ 	.byte	0x3f
	.zero		1


	//   ....[54]....
        /*1114*/ 	.word	0x0001e340
        /*1118*/ 	.word	0x00000006
        /*111c*/ 	.word	0x000348a0
        /*1120*/ 	.short	0x010a
        /*1122*/ 	.byte	0x3f
	.zero		1


	//   ....[55]....
        /*1124*/ 	.word	0x0001e760
        /*1128*/ 	.word	0x00000006
        /*112c*/ 	.word	0x000348c0
        /*1130*/ 	.short	0x010a
        /*1132*/ 	.byte	0x3f
	.zero		1


	//   ....[56]....
        /*1134*/ 	.word	0x0001f590
        /*1138*/ 	.word	0x00000000
        /*113c*/ 	.word	0x00034840
        /*1140*/ 	.short	0x010a
        /*1142*/ 	.byte	0x3f
	.zero		1


	//   ....[57]....
        /*1144*/ 	.word	0x000205f0
        /*1148*/ 	.word	0x00000008
        /*114c*/ 	.word	0x00034800
        /*1150*/ 	.short	0x0107
        /*1152*/ 	.byte	0x3f
	.zero		1


	//   ....[58]....
        /*1154*/ 	.word	0x000206f0
        /*1158*/ 	.word	0x00000002
        /*115c*/ 	.word	0x00034800
        /*1160*/ 	.short	0x0101
        /*1162*/ 	.byte	0x3f
	.zero		1


	//   ....[59]....
        /*1164*/ 	.word	0x00020710
        /*1168*/ 	.word	0x00000002
        /*116c*/ 	.word	0x00034820
        /*1170*/ 	.short	0x010a
        /*1172*/ 	.byte	0x3f
	.zero		1


	//   ....[60]....
        /*1174*/ 	.word	0x00020a70
        /*1178*/ 	.word	0x00000003
        /*117c*/ 	.word	0x00034840
        /*1180*/ 	.short	0x010a
        /*1182*/ 	.byte	0x3f
	.zero		1


	//   ....[61]....
        /*1184*/ 	.word	0x00020f20
        /*1188*/ 	.word	0x00000000
        /*118c*/ 	.word	0x00034860
        /*1190*/ 	.short	0x010a
        /*1192*/ 	.byte	0x3f
	.zero		1


	//   ....[62]....
        /*1194*/ 	.word	0x00021610
        /*1198*/ 	.word	0x00000003
        /*119c*/ 	.word	0x00034840
        /*11a0*/ 	.short	0x010a
        /*11a2*/ 	.byte	0x3f
	.zero		1


	//   ....[63]....
        /*11a4*/ 	.word	0x00021ac0
        /*11a8*/ 	.word	0x00000002
        /*11ac*/ 	.word	0x00034860
        /*11b0*/ 	.short	0x010a
        /*11b2*/ 	.byte	0x3f
	.zero		1


	//   ....[64]....
        /*11b4*/ 	.word	0x00022120
        /*11b8*/ 	.word	0x00000003
        /*11bc*/ 	.word	0x00034840
        /*11c0*/ 	.short	0x010a
        /*11c2*/ 	.byte	0x3f
	.zero		1


	//   ....[65]....
        /*11c4*/ 	.word	0x000225c0
        /*11c8*/ 	.word	0x00000002
        /*11cc*/ 	.word	0x00034860
        /*11d0*/ 	.short	0x010a
        /*11d2*/ 	.byte	0x3f
	.zero		1


	//   ....[66]....
        /*11d4*/ 	.word	0x00022ba0
        /*11d8*/ 	.word	0x00000000
        /*11dc*/ 	.word	0x00034860
        /*11e0*/ 	.short	0x010a
        /*11e2*/ 	.byte	0x3f
	.zero		1


	//   ....[67]....
        /*11e4*/ 	.word	0x00023d20
        /*11e8*/ 	.word	0x00000000
        /*11ec*/ 	.word	0x00034820
        /*11f0*/ 	.short	0x010a
        /*11f2*/ 	.byte	0x3f
	.zero		1


	//   ....[68]....
        /*11f4*/ 	.word	0x00023ef0
        /*11f8*/ 	.word	0x00000006
        /*11fc*/ 	.word	0x00000000
        /*1200*/ 	.short	0x010a
        /*1202*/ 	.byte	0x3f
	.zero		1


	//   ....[69]....
        /*1204*/ 	.word	0x00023f60
        /*1208*/ 	.word	0x00000007
        /*120c*/ 	.word	0x00000000
        /*1210*/ 	.short	0x010a
        /*1212*/ 	.byte	0x3f
	.zero		1


	//   ....[70]....
        /*1214*/ 	.word	0x00023fd0
        /*1218*/ 	.word	0x00000004
        /*121c*/ 	.word	0x00000000
        /*1220*/ 	.short	0x010a
        /*1222*/ 	.byte	0x3f
	.zero		1


	//   ....[71]....
        /*1224*/ 	.word	0x00024000
        /*1228*/ 	.word	0x00000003
        /*122c*/ 	.word	0x00000000
        /*1230*/ 	.short	0x010a
        /*1232*/ 	.byte	0x3f
	.zero		1


	//   ....[72]....
        /*1234*/ 	.word	0x00024060
        /*1238*/ 	.word	0x00000003
        /*123c*/ 	.word	0x00034890
        /*1240*/ 	.short	0x010a
        /*1242*/ 	.byte	0x3f
	.zero		1


	//   ....[73]....
        /*1244*/ 	.word	0x000240b0
        /*1248*/ 	.word	0x00000003
        /*124c*/ 	.word	0x00034890
        /*1250*/ 	.short	0x010a
        /*1252*/ 	.byte	0x3f
	.zero		1


	//   ....[74]....
        /*1254*/ 	.word	0x00024100
        /*1258*/ 	.word	0x00000003
        /*125c*/ 	.word	0x00034890
        /*1260*/ 	.short	0x010a
        /*1262*/ 	.byte	0x3f
	.zero		1


	//   ....[75]....
        /*1264*/ 	.word	0x00024150
        /*1268*/ 	.word	0x00000003
        /*126c*/ 	.word	0x000348b0
        /*1270*/ 	.short	0x010a
        /*1272*/ 	.byte	0x3f
	.zero		1


	//   ....[76]....
        /*1274*/ 	.word	0x00024530
        /*1278*/ 	.word	0x00000010
        /*127c*/ 	.word	0x00034800
        /*1280*/ 	.short	0x010a
        /*1282*/ 	.byte	0x3f
	.zero		1


	//   ....[77]....
        /*1284*/ 	.word	0x00024940
        /*1288*/ 	.word	0x00000010
        /*128c*/ 	.word	0x00034800
        /*1290*/ 	.short	0x010a
        /*1292*/ 	.byte	0x3f
	.zero		1


	//   ....[78]....
        /*1294*/ 	.word	0x00024990
        /*1298*/ 	.word	0x00000003
        /*129c*/ 	.word	0x00034830
        /*12a0*/ 	.short	0x010a
        /*12a2*/ 	.byte	0x3f
	.zero		1


	//   ....[79]....
        /*12a4*/ 	.word	0x000249e0
        /*12a8*/ 	.word	0x0000000f
        /*12ac*/ 	.word	0x00034830
        /*12b0*/ 	.short	0x010a
        /*12b2*/ 	.byte	0x3f
	.zero		1


	//   ....[80]....
        /*12b4*/ 	.word	0x00024a30
        /*12b8*/ 	.word	0x0000000c
        /*12bc*/ 	.word	0x00034850
        /*12c0*/ 	.short	0x010a
        /*12c2*/ 	.byte	0x3f
	.zero		1


	//   ....[81]....
        /*12c4*/ 	.word	0x00024a80
        /*12c8*/ 	.word	0x00000000
        /*12cc*/ 	.word	0x00034830
        /*12d0*/ 	.short	0x010a
        /*12d2*/ 	.byte	0x3f
	.zero		1


	//   ....[82]....
        /*12d4*/ 	.word	0x00024ad0
        /*12d8*/ 	.word	0x0000000f
        /*12dc*/ 	.word	0x00034850
        /*12e0*/ 	.short	0x010a
        /*12e2*/ 	.byte	0x3f
	.zero		1


	//   ....[83]....
        /*12e4*/ 	.word	0x00024b20
        /*12e8*/ 	.word	0x0000000b
        /*12ec*/ 	.word	0x00034850
        /*12f0*/ 	.short	0x010a
        /*12f2*/ 	.byte	0x3f
	.zero		1


	//   ....[84]....
        /*12f4*/ 	.word	0x00024ce0
        /*12f8*/ 	.word	0x00000003
        /*12fc*/ 	.word	0x00034820
        /*1300*/ 	.short	0x010a
        /*1302*/ 	.byte	0x3f
	.zero		1


	//   ....[85]....
        /*1304*/ 	.word	0x00024d30
        /*1308*/ 	.word	0x00000004
        /*130c*/ 	.word	0x000348a0
        /*1310*/ 	.short	0x010a
        /*1312*/ 	.byte	0x3f
	.zero		1


	//   ....[86]....
        /*1314*/ 	.word	0x00024d80
        /*1318*/ 	.word	0x00000004
        /*131c*/ 	.word	0x000348c0
        /*1320*/ 	.short	0x010a
        /*1322*/ 	.byte	0x3f
	.zero		1


	//   ....[87]....
        /*1324*/ 	.word	0x00024dd0
        /*1328*/ 	.word	0x00000006
        /*132c*/ 	.word	0x000348a0
        /*1330*/ 	.short	0x010a
        /*1332*/ 	.byte	0x3f
	.zero		1


	//   ....[88]....
        /*1334*/ 	.word	0x00024e20
        /*1338*/ 	.word	0x00000006
        /*133c*/ 	.word	0x000348c0
        /*1340*/ 	.short	0x010a
        /*1342*/ 	.byte	0x3f
	.zero		1


	//   ....[89]....
        /*1344*/ 	.word	0x00024fc0
        /*1348*/ 	.word	0x00000000
        /*134c*/ 	.word	0x00034840
        /*1350*/ 	.short	0x010a
        /*1352*/ 	.byte	0x3f
	.zero		1


	//   ....[90]....
        /*1354*/ 	.word	0x00025be0
        /*1358*/ 	.word	0x00000002
        /*135c*/ 	.word	0x00034820
        /*1360*/ 	.short	0x010a
        /*1362*/ 	.byte	0x3f
	.zero		1


	//   ....[91]....
        /*1364*/ 	.word	0x00025c30
        /*1368*/ 	.word	0x00000003
        /*136c*/ 	.word	0x00034840
        /*1370*/ 	.short	0x010a
        /*1372*/ 	.byte	0x3f
	.zero		1


	//   ....[92]....
        /*1374*/ 	.word	0x00025c80
        /*1378*/ 	.word	0x00000000
        /*137c*/ 	.word	0x00034860
        /*1380*/ 	.short	0x010a
        /*1382*/ 	.byte	0x3f
	.zero		1


	//   ....[93]....
        /*1384*/ 	.word	0x00025cd0
        /*1388*/ 	.word	0x00000003
        /*138c*/ 	.word	0x00034840
        /*1390*/ 	.short	0x010a
        /*1392*/ 	.byte	0x3f
	.zero		1


	//   ....[94]....
        /*1394*/ 	.word	0x00025d20
        /*1398*/ 	.word	0x00000002
        /*139c*/ 	.word	0x00034860
        /*13a0*/ 	.short	0x010a
        /*13a2*/ 	.byte	0x3f
	.zero		1


	//   ....[95]....
        /*13a4*/ 	.word	0x00025d70
        /*13a8*/ 	.word	0x00000003
        /*13ac*/ 	.word	0x00034840
        /*13b0*/ 	.short	0x010a
        /*13b2*/ 	.byte	0x3f
	.zero		1


	//   ....[96]....
        /*13b4*/ 	.word	0x00025dc0
        /*13b8*/ 	.word	0x00000002
        /*13bc*/ 	.word	0x00034860
        /*13c0*/ 	.short	0x010a
        /*13c2*/ 	.byte	0x3f
	.zero		1


	//   ....[97]....
        /*13c4*/ 	.word	0x00025e10
        /*13c8*/ 	.word	0x00000000
        /*13cc*/ 	.word	0x00034860
        /*13d0*/ 	.short	0x010a
        /*13d2*/ 	.byte	0x3f
	.zero		1


	//   ....[98]....
        /*13d4*/ 	.word	0x00026890
        /*13d8*/ 	.word	0x00000000
        /*13dc*/ 	.word	0x00034820
        /*13e0*/ 	.short	0x010a
        /*13e2*/ 	.byte	0x3f
	.zero		1


	//   ....[99]....
        /*13e4*/ 	.word	0x00026a30
        /*13e8*/ 	.word	0x00000006
        /*13ec*/ 	.word	0x00000000
        /*13f0*/ 	.short	0x010a
        /*13f2*/ 	.byte	0x3f
	.zero		1


	//   ....[100]....
        /*13f4*/ 	.word	0x00026a80
        /*13f8*/ 	.word	0x00000007
        /*13fc*/ 	.word	0x00000000
        /*1400*/ 	.short	0x010a
        /*1402*/ 	.byte	0x3f
	.zero		1


	//   ....[101]....
        /*1404*/ 	.word	0x00026ad0
        /*1408*/ 	.word	0x00000004
        /*140c*/ 	.word	0x00000000
        /*1410*/ 	.short	0x010a
        /*1412*/ 	.byte	0x3f
	.zero		1


	//----- nvinfo : EIATTR_NUM_MBARRIERS
	.align		4
.L_599:
        /*1414*/ 	.byte	0x03, 0x38
        /*1416*/ 	.short	0x0016


	//----- nvinfo : EIATTR_EXIT_INSTR_OFFSETS
	.align		4
        /*1418*/ 	.byte	0x04, 0x1c
        /*141a*/ 	.short	(.L_601 - .L_600)


	//   ....[0]....
.L_600:
        /*141c*/ 	.word	0x00024050


	//----- nvinfo : EIATTR_MAX_THREADS
	.align		4
.L_601:
        /*1420*/ 	.byte	0x04, 0x05
        /*1422*/ 	.short	(.L_603 - .L_602)
.L_602:
        /*1424*/ 	.word	0x00000180
        /*1428*/ 	.word	0x00000001
        /*142c*/ 	.word	0x00000001


	//----- nvinfo : EIATTR_CRS_STACK_SIZE
	.align		4
.L_603:
        /*1430*/ 	.byte	0x04, 0x1e
        /*1432*/ 	.short	(.L_605 - .L_604)
.L_604:
        /*1434*/ 	.word	0x00000000


	//----- nvinfo : EIATTR_CBANK_PARAM_SIZE
	.align		4
.L_605:
        /*1438*/ 	.byte	0x03, 0x19
        /*143a*/ 	.short	0x0af0


	//----- nvinfo : EIATTR_PARAM_CBANK
	.align		4
        /*143c*/ 	.byte	0x04, 0x0a
        /*143e*/ 	.short	(.L_607 - .L_606)
	.align		4
.L_606:
        /*1440*/ 	.word	index@(.nv.constant0._ZN7cutlass13device_kernelIN5flash11enable_sm90INS1_16FlashAttnFwdSm90INS1_25CollectiveMainloopFwdSm90ILi2EN4cute5tupleIJNS5_1CILi1EEES8_S8_EEENS6_IJNS7_ILi128EEESA_NS7_ILi192EEEEEELi128ENS_6half_tEfNS_4arch4Sm90ELb1ELb0ELb0ELb1ELb0ELb1ELb0ELb1ELb1ELb1ELb0ELb0EEENS1_21CollectiveEpilogueFwdINS6_IJSA_SA_SA_EEES9_SD_SF_Li256ELb1ELb1ELb0ELb0EEENS1_36VarlenDynamicPersistentTileSchedulerILi128ELi128ELi256ELi128ELb0ELb1ELb1ELb1ELb1ELb1EEEEEEEEEvNT_6ParamsE)
        /*1444*/ 	.short	0x0210
        /*1446*/ 	.short	0x0af0


	//----- nvinfo : EIATTR_SW_WAR
	.align		4
.L_607:
        /*1448*/ 	.byte	0x04, 0x36
        /*144a*/ 	.short	(.L_609 - .L_608)
.L_608:
        /*144c*/ 	.word	0x00000008
.L_609:


//--------------------- .nv.info._ZN7cutlass13device_kernelIN5flash11enable_sm90INS1_16FlashAttnFwdSm90INS1_25CollectiveMainloopFwdSm90ILi2EN4cute5tupleIJNS5_1CILi1EEES8_S8_EEENS6_IJNS7_ILi64EEESA_SA_EEELi512ENS_6half_tEfNS_4arch4Sm90ELb0ELb0ELb0ELb0ELb0ELb0ELb0ELb0ELb0ELb1ELb0ELb0EEENS1_21CollectiveEpilogueFwdINS6_IJSA_NS7_ILi512EEESA_EEES9_SC_SE_Li256ELb0ELb1ELb0ELb0EEENS1_29StaticPersistentTileSchedulerILb0EEEEEEEEEvNT_6ParamsE --------------------------
	.section	.nv.info._ZN7cutlass13device_kernelIN5flash11enable_sm90INS1_16FlashAttnFwdSm90INS1_25CollectiveMainloopFwdSm90ILi2EN4cute5tupleIJNS5_1CILi1EEES8_S8_EEENS6_IJNS7_ILi64EEESA_SA_EEELi512ENS_6half_tEfNS_4arch4Sm90ELb0ELb0ELb0ELb0ELb0ELb0ELb0ELb0ELb0ELb1ELb0ELb0EEENS1_21CollectiveEpilogueFwdINS6_IJSA_NS7_ILi512EEESA_EEES9_SC_SE_Li256ELb0ELb1ELb0ELb0EEENS1_29StaticPersistentTileSchedulerILb0EEEEEEEEEvNT_6ParamsE,"",@"SHT_CUDA_INFO"
	.sectionflags	@""
	.align	4


	//----- nvinfo : EIATTR_CUDA_API_VERSION
	.align		4
        /*0000*/ 	.byte	0x04, 0x37
        /*0002*/ 	.short	(.L_611 - .L_610)
.L_610:
        /*0004*/ 	.word	0x00000082


	//----- nvinfo : EIATTR_KPARAM_INFO
	.align		4
.L_611:
        /*0008*/ 	.byte	0x04, 0x17
        /*000a*/ 	.short	(.L_613 - .L_612)
.L_612:
        /*000c*/ 	.word	0x00000000
        /*0010*/ 	.short	0x0000
        /*0012*/ 	.short	0x0070
        /*0014*/ 	.byte	0x00, 0xf0, 0x01, 0x28


	//----- nvinfo : EIATTR_SPARSE_MMA_MASK
	.align		4
.L_613:
        /*0018*/ 	.byte	0x03, 0x50
        /*001a*/ 	.short	0x0000


	//----- nvinfo : EIATTR_MAXREG_COUNT
	.align		4
        /*001c*/ 	.byte	0x03, 0x1b
        /*001e*/ 	.short	0x00a8


	//----- nvinfo : EIATTR_NUM_BARRIERS
	.align		4
        /*0020*/ 	.byte	0x02, 0x4c
        /*0022*/ 	.byte	0x10
	.zero		1


	//----- nvinfo : EIATTR_EXTERNS
	.align		4
        /*0024*/ 	.byte	0x04, 0x0f
        /*0026*/ 	.short	(.L_615 - .L_614)


	//   ....[0]....
	.align		4
.L_614:
        /*0028*/ 	.word	index@(__assertfail)


	//----- nvinfo : EIATTR_ANNOTATIONS
	.align		4
.L_615:
        /*002c*/ 	.byte	0x04, 0x55
        /*002e*/ 	.short	(.L_617 - .L_616)


	//   ....[0]....
.L_616:
        /* <DEDUP_REMOVED lines=28> */


	//----- nvinfo : EIATTR_MERCURY_ISA_VERSION
	.align		4
.L_617:
        /*01d8*/ 	.byte	0x03, 0x5f
        /*01da*/ 	.short	0x0101


	//----- nvinfo : EIATTR_INT_WARP_WIDE_INSTR_OFFSETS
	.align		4
        /*01dc*/ 	.byte	0x04, 0x31
        /*01de*/ 	.short	(.L_619 - .L_618)


	//   ....[0]....
.L_618:
        /*01e0*/ 	.word	0x00000130


	//   ....[1]....
        /*01e4*/ 	.word	0x00000170


	//   ....[2]....
        /*01e8*/ 	.word	0x000001e0


	//----- nvinfo : EIATTR_COOP_GROUP_MASK_REGIDS
	.align		4
.L_619:
        /*01ec*/ 	.byte	0x04, 0x29
        /*01ee*/ 	.short	(.L_621 - .L_620)


	//   ....[0]....
.L_620:
        /*01f0*/ 	.word	0xffffffff


	//   ....[1]....
        /*01f4*/ 	.word	0xffffffff


	//   ....[2]....
        /*01f8*/ 	.word	0xffffffff


	//   ....[3]....
        /*01fc*/ 	.word	0xffffffff


	//   ....[4]....
        /*0200*/ 	.word	0xffffffff


	//   ....[5]....
        /*0204*/ 	.word	0xffffffff


	//   ....[6]....
        /*0208*/ 	.word	0xffffffff


	//   ....[7]....
        /*020c*/ 	.word	0xffffffff


	//   ....[8]....
        /*0210*/ 	.word	0xffffffff


	//   ....[9]....
        /*0214*/ 	.word	0xffffffff


	//   ....[10]....
        /*0218*/ 	.word	0xffffffff


	//   ....[11]....
        /*021c*/ 	.word	0xffffffff


	//   ....[12]....
        /*0220*/ 	.word	0xffffffff


	//   ....[13]....
        /*0224*/ 	.word	0xffffffff


	//   ....[14]....
        /*0228*/ 	.word	0xffffffff


	//   ....[15]....
        /*022c*/ 	.word	0xffffffff


	//   ....[16]....
        /*0230*/ 	.word	0xffffffff


	//   ....[17]....
        /*0234*/ 	.word	0xffffffff


	//   ....[18]....
        /*0238*/ 	.word	0xffffffff


	//   ....[19]....
        /*023c*/ 	.word	0xffffffff


	//   ....[20]....
        /*0240*/ 	.word	0xffffffff


	//   ....[21]....
        /*0244*/ 	.word	0xffffffff


	//   ....[22]....
        /*0248*/ 	.word	0xffffffff


	//   ....[23]....
        /*024c*/ 	.word	0xffffffff


	//   ....[24]....
        /*0250*/ 	.word	0xffffffff


	//   ....[25]....
        /*0254*/ 	.word	0xffffffff


	//   ....[26]....
        /*0258*/ 	.word	0xffffffff


	//   ....[27]....
        /*025c*/ 	.word	0xffffffff


	//   ....[28]....
        /*0260*/ 	.word	0xffffffff


	//   ....[29]....
        /*0264*/ 	.word	0xffffffff


	//   ....[30]....
        /*0268*/ 	.word	0xffffffff


	//   ....[31]....
        /*026c*/ 	.word	0xffffffff


	//   ....[32]....
        /*0270*/ 	.word	0xffffffff


	//   ....[33]....
        /*0274*/ 	.word	0xffffffff


	//   ....[34]....
        /*0278*/ 	.word	0xffffffff


	//   ....[35]....
        /*027c*/ 	.word	0xffffffff


	//   ....[36]....
        /*0280*/ 	.word	0xffffffff


	//   ....[37]....
        /*0284*/ 	.word	0xffffffff


	//   ....[38]....
        /*0288*/ 	.word	0xffffffff


	//   ....[39]....
        /*028c*/ 	.word	0xffffffff


	//   ....[40]....
        /*0290*/ 	.word	0xffffffff


	//   ....[41]....
        /*0294*/ 	.word	0xffffffff


	//   ....[42]....
        /*0298*/ 	.word	0x0500000f


	//   ....[43]....
        /*029c*/ 	.word	0x0500000f


	//   ....[44]....
        /*02a0*/ 	.word	0x0500000f


	//   ....[45]....
        /*02a4*/ 	.word	0x0500000f


	//   ....[46]....
        /*02a8*/ 	.word	0x0500000f


	//   ....[47]....
        /*02ac*/ 	.word	0x0500000f


	//   ....[48]....
        /*02b0*/ 	.word	0x0500000f


	//   ....[49]....
        /*02b4*/ 	.word	0x0500000f


	//   ....[50]....
        /*02b8*/ 	.word	0x0500000f


	//   ....[51]....
        /*02bc*/ 	.word	0x0500000f


	//----- nvinfo : EIATTR_COOP_GROUP_INSTR_OFFSETS
	.align		4
.L_621:
        /*02c0*/ 	.byte	0x04, 0x28
        /*02c2*/ 	.short	(.L_623 - .L_622)


	//   ....[0]....
.L_622:
        /*02c4*/ 	.word	0x00000060


	//   ....[1]....
        /*02c8*/ 	.word	0x00000140


	//   ....[2]....
        /*02cc*/ 	.word	0x00000190


	//   ....[3]....
        /*02d0*/ 	.word	0x00000380


	//   ....[4]....
        /*02d4*/ 	.word	0x000004e0


	//   ....[5]....
        /*02d8*/ 	.word	0x00000600


	//   ....[6]....
        /*02dc*/ 	.word	0x00000760


	//   ....[7]....
        /*02e0*/ 	.word	0x000011b0


	//   ....[8]....
        /*02e4*/ 	.word	0x00002ad0


	//   ....[9]....
        /*02e8*/ 	.word	0x000034b0


	//   ....[10]....
        /*02ec*/ 	.word	0x00003500


	//   ....[11]....
        /*02f0*/ 	.word	0x00003710


	//   ....[12]....
        /*02f4*/ 	.word	0x000037c0


	//   ....[13]....
        /*02f8*/ 	.word	0x000040b0


	//   ....[14]....
        /*02fc*/ 	.word	0x00004520


	//   ....[15]....
        /*0300*/ 	.word	0x00004550


	//   ....[16]....
        /*0304*/ 	.word	0x00004780


	//   ....[17]....
        /*0308*/ 	.word	0x000048b0


	//   ....[18]....
        /*030c*/ 	.word	0x000059c0


	//   ....[19]....
        /*0310*/ 	.word	0x00005a00


	//   ....[20]....
        /*0314*/ 	.word	0x00005a40


	//   ....[21]....
        /*0318*/ 	.word	0x00005ac0


	//   ....[22]....
        /*031c*/ 	.word	0x00005ae0


	//   ....[23]....
        /*0320*/ 	.word	0x000064b0


	//   ....[24]....
        /*0324*/ 	.word	0x00007830


	//   ....[25]....
        /*0328*/ 	.word	0x00007860


	//   ....[26]....
        /*032c*/ 	.word	0x00007880


	//   ....[27]....
        /*0330*/ 	.word	0x000078a0


	//   ....[28]....
        /*0334*/ 	.word	0x00007ee0


	//   ....[29]....
        /*0338*/ 	.word	0x00007ef0


	//   ....[30]....
        /*033c*/ 	.word	0x00008130


	//   ....[31]....
        /*0340*/ 	.word	0x00008160


	//   ....[32]....
        /*0344*/ 	.word	0x00008c90


	//   ....[33]....
        /*0348*/ 	.word	0x000095f0


	//   ....[34]....
        /*034c*/ 	.word	0x00009620


	//   ....[35]....
        /*0350*/ 	.word	0x000096f0


	//   ....[36]....
        /*0354*/ 	.word	0x00009700


	//   ....[37]....
        /*0358*/ 	.word	0x00009780


	//   ....[38]....
        /*035c*/ 	.word	0x00009790


	//   ....[39]....
        /*0360*/ 	.word	0x000097a0


	//   ....[40]....
        /*0364*/ 	.word	0x000097b0


	//   ....[41]....
        /*0368*/ 	.word	0x0000ce50


	//   ....[42]....
        /*036c*/ 	.word	0x0000d3e0


	//   ....[43]....
        /*0370*/ 	.word	0x0000d550


	//   ....[44]....
        /*0374*/ 	.word	0x0000d5b0


	//   ....[45]....
        /*0378*/ 	.word	0x0000d670


	//   ....[46]....
        /*037c*/ 	.word	0x0000d770


	//   ....[47]....
        /*0380*/ 	.word	0x0000d7d0


	//   ....[48]....
        /*0384*/ 	.word	0x0000d8c0


	//   ....[49]....
        /*0388*/ 	.word	0x0000d920


	//   ....[50]....
        /*038c*/ 	.word	0x0000d9c0


	//   ....[51]....
        /*0390*/ 	.word	0x0000ddb0


	//----- nvinfo : EIATTR_REG_RECONFIG
	.align		4
.L_623:
        /*0394*/ 	.byte	0x01, 0x54
	.zero		2


	//----- nvinfo : EIATTR_SYSCALL_OFFSETS
	.align		4
        /*0398*/ 	.byte	0x04, 0x46
        /*039a*/ 	.short	(.L_625 - .L_624)


	//   ....[0]....
.L_624:
        /*039c*/ 	.word	0x00002c90


	//   ....[1]....
        /*03a0*/ 	.word	0x000088f0


	//   ....[2]....
        /*03a4*/ 	.word	0x00008a30


	//   ....[3]....
        /*03a8*/ 	.word	0x00008b20


	//   ....[4]....
        /*03ac*/ 	.word	0x00009220


	//----- nvinfo : EIATTR_MBARRIER_INSTR_OFFSETS
	.align		4
.L_625:
        /*03b0*/ 	.byte	0x04, 0x39
        /*03b2*/ 	.short	(.L_627 - .L_626)


	//   ....[0]....
.L_626:
        /*03b4*/ 	.word	0x00000270
        /*03b8*/ 	.word	0x000000ff
        /*03bc*/ 	.word	0x00028c00
        /*03c0*/ 	.short	0x0100
        /*03c2*/ 	.byte	0x08
	.zero		1


	//   ....[1]....
        /*03c4*/ 	.word	0x00000280
        /*03c8*/ 	.word	0x000000ff
        /*03cc*/ 	.word	0x00028c20
        /*03d0*/ 	.short	0x0100
        /*03d2*/ 	.byte	0x08
	.zero		1


	//   ....[2]....
        /*03d4*/ 	.word	0x00000330
        /*03d8*/ 	.word	0x000000ff
        /*03dc*/ 	.word	0x00028c30
        /*03e0*/ 	.short	0x0100
        /*03e2*/ 	.byte	0x06
	.zero		1


	//   ....[3]....
        /*03e4*/ 	.word	0x00000340
        /*03e8*/ 	.word	0x000000ff
        /*03ec*/ 	.word	0x00028c40
        /*03f0*/ 	.short	0x0100
        /*03f2*/ 	.byte	0x06
	.zero		1


	//   ....[4]....
        /*03f4*/ 	.word	0x00000350
        /*03f8*/ 	.word	0x000000ff
        /*03fc*/ 	.word	0x00028c38
        /*0400*/ 	.short	0x0100
        /*0402*/ 	.byte	0x06
	.zero		1


	//   ....[5]....
        /*0404*/ 	.word	0x00000360
        /*0408*/ 	.word	0x000000ff
        /*040c*/ 	.word	0x00028c48
        /*0410*/ 	.short	0x0100
        /*0412*/ 	.byte	0x06
	.zero		1


	//   ....[6]....
        /*0414*/ 	.word	0x00000490
        /*0418*/ 	.word	0x000000ff
        /*041c*/ 	.word	0x00028c50
        /*0420*/ 	.short	0x0100
        /*0422*/ 	.byte	0x08
	.zero		1


	//   ....[7]....
        /*0424*/ 	.word	0x000004a0
        /*0428*/ 	.word	0x000000ff
        /*042c*/ 	.word	0x00028c60
        /*0430*/ 	.short	0x0100
        /*0432*/ 	.byte	0x08
	.zero		1


	//   ....[8]....
        /*0434*/ 	.word	0x000004b0
        /*0438*/ 	.word	0x000000ff
        /*043c*/ 	.word	0x00028c58
        /*0440*/ 	.short	0x0100
        /*0442*/ 	.byte	0x08
	.zero		1


	//   ....[9]....
        /*0444*/ 	.word	0x000004c0
        /*0448*/ 	.word	0x000000ff
        /*044c*/ 	.word	0x00028c68
        /*0450*/ 	.short	0x0100
        /*0452*/ 	.byte	0x08
	.zero		1


	//   ....[10]....
        /*0454*/ 	.word	0x000005b0
        /*0458*/ 	.word	0x000000ff
        /*045c*/ 	.word	0x00028c70
        /*0460*/ 	.short	0x0100
        /*0462*/ 	.byte	0x06
	.zero		1


	//   ....[11]....
        /*0464*/ 	.word	0x000005c0
        /*0468*/ 	.word	0x000000ff
        /*046c*/ 	.word	0x00028c80
        /*0470*/ 	.short	0x0100
        /*0472*/ 	.byte	0x06
	.zero		1


	//   ....[12]....
        /*0474*/ 	.word	0x000005d0
        /*0478*/ 	.word	0x000000ff
        /*047c*/ 	.word	0x00028c78
        /*0480*/ 	.short	0x0100
        /*0482*/ 	.byte	0x06
	.zero		1


	//   ....[13]....
        /*0484*/ 	.word	0x000005e0
        /*0488*/ 	.word	0x000000ff
        /*048c*/ 	.word	0x00028c88
        /*0490*/ 	.short	0x0100
        /*0492*/ 	.byte	0x06
	.zero		1


	//   ....[14]....
        /*0494*/ 	.word	0x00000710
        /*0498*/ 	.word	0x000000ff
        /*049c*/ 	.word	0x00028c90
        /*04a0*/ 	.short	0x0100
        /*04a2*/ 	.byte	0x08
	.zero		1


	//   ....[15]....
        /*04a4*/ 	.word	0x00000720
        /*04a8*/ 	.word	0x000000ff
        /*04ac*/ 	.word	0x00028ca0
        /*04b0*/ 	.short	0x0100
        /*04b2*/ 	.byte	0x08
	.zero		1


	//   ....[16]....
        /*04b4*/ 	.word	0x00000730
        /*04b8*/ 	.word	0x000000ff
        /*04bc*/ 	.word	0x00028c98
        /*04c0*/ 	.short	0x0100
        /*04c2*/ 	.byte	0x08
	.zero		1


	//   ....[17]....
        /*04c4*/ 	.word	0x00000740
        /*04c8*/ 	.word	0x000000ff
        /*04cc*/ 	.word	0x00028ca8
        /*04d0*/ 	.short	0x0100
        /*04d2*/ 	.byte	0x08
	.zero		1


	//   ....[18]....
        /*04d4*/ 	.word	0x00000870
        /*04d8*/ 	.word	0x000000ff
        /*04dc*/ 	.word	0x00028cb0
        /*04e0*/ 	.short	0x0100
        /*04e2*/ 	.byte	0x08
	.zero		1


	//   ....[19]....
        /*04e4*/ 	.word	0x00000880
        /*04e8*/ 	.word	0x000000ff
        /*04ec*/ 	.word	0x00028cc0
        /*04f0*/ 	.short	0x0100
        /*04f2*/ 	.byte	0x08
	.zero		1


	//   ....[20]....
        /*04f4*/ 	.word	0x00000890
        /*04f8*/ 	.word	0x000000ff
        /*04fc*/ 	.word	0x00028cb8
        /*0500*/ 	.short	0x0100
        /*0502*/ 	.byte	0x08
	.zero		1


	//   ....[21]....
        /*0504*/ 	.word	0x000008a0
        /*0508*/ 	.word	0x000000ff
        /*050c*/ 	.word	0x00028cc8
        /*0510*/ 	.short	0x0100
        /*0512*/ 	.byte	0x08
	.zero		1


	//   ....[22]....
        /*0514*/ 	.word	0x000012c0
        /*0518*/ 	.word	0x000000ff
        /*051c*/ 	.word	0x00028c50
        /*0520*/ 	.short	0x010a
        /*0522*/ 	.byte	0x10
	.zero		1


	//   ....[23]....
        /*0524*/ 	.word	0x000015a0
        /*0528*/ 	.word	0x00000000
        /*052c*/ 	.word	0x00000000
        /*0530*/ 	.short	0x0101
        /*0532*/ 	.byte	0x3f
	.zero		1


	//   ....[24]....
        /*0534*/ 	.word	0x00001f30
        /*0538*/ 	.word	0x000000ff
        /*053c*/ 	.word	0x00028c50
        /*0540*/ 	.short	0x010a
        /*0542*/ 	.byte	0x06
	.zero		1


	//   ....[25]....
        /*0544*/ 	.word	0x00001f70
        /*0548*/ 	.word	0x000000ff
        /*054c*/ 	.word	0x00028c50
        /*0550*/ 	.short	0x010a
        /*0552*/ 	.byte	0x06
	.zero		1


	//   ....[26]....
        /*0554*/ 	.word	0x000021c0
        /*0558*/ 	.word	0x00000003
        /*055c*/ 	.word	0x00000000
        /*0560*/ 	.short	0x0101
        /*0562*/ 	.byte	0x3f
	.zero		1


	//   ....[27]....
        /*0564*/ 	.word	0x00002d10
        /*0568*/ 	.word	0x000000ff
        /*056c*/ 	.word	0x00028c00
        /*0570*/ 	.short	0x010a
        /*0572*/ 	.byte	0x29
	.zero		1


	//   ....[28]....
        /*0574*/ 	.word	0x00002d90
        /*0578*/ 	.word	0x00000007
        /*057c*/ 	.word	0x00028c30
        /*0580*/ 	.short	0x010a
        /*0582*/ 	.byte	0x3f
	.zero		1


	//   ....[29]....
        /*0584*/ 	.word	0x00002dd0
        /*0588*/ 	.word	0x00000007
        /*058c*/ 	.word	0x00028c30
        /*0590*/ 	.short	0x010a
        /*0592*/ 	.byte	0x3f
	.zero		1


	//   ....[30]....
        /*0594*/ 	.word	0x000039b0
        /*0598*/ 	.word	0x00000005
        /*059c*/ 	.word	0x00000000
        /*05a0*/ 	.short	0x0101
        /*05a2*/ 	.byte	0x3f
	.zero		1


	//   ....[31]....
        /*05a4*/ 	.word	0x00003e20
        /*05a8*/ 	.word	0x00000007
        /*05ac*/ 	.word	0x00028c50
        /*05b0*/ 	.short	0x010a
        /*05b2*/ 	.byte	0x3f
	.zero		1


	//   ....[32]....
        /*05b4*/ 	.word	0x00003e70
        /*05b8*/ 	.word	0x00000007
        /*05bc*/ 	.word	0x00028c50
        /*05c0*/ 	.short	0x010a
        /*05c2*/ 	.byte	0x3f
	.zero		1


	//   ....[33]....
        /*05c4*/ 	.word	0x000040d0
        /*05c8*/ 	.word	0x00000007
        /*05cc*/ 	.word	0x00000000
        /*05d0*/ 	.short	0x0101
        /*05d2*/ 	.byte	0x3f
	.zero		1


	//   ....[34]....
        /*05d4*/ 	.word	0x00004210
        /*05d8*/ 	.word	0x000000ff
        /*05dc*/ 	.word	0x00028c30
        /*05e0*/ 	.short	0x010a
        /*05e2*/ 	.byte	0x16
	.zero		1


	//   ....[35]....
        /*05e4*/ 	.word	0x00004250
        /*05e8*/ 	.word	0x000000ff
        /*05ec*/ 	.word	0x00028c30
        /*05f0*/ 	.short	0x010a
        /*05f2*/ 	.byte	0x16
	.zero		1


	//   ....[36]....
        /*05f4*/ 	.word	0x00004cd0
        /*05f8*/ 	.word	0x0000009a
        /*05fc*/ 	.word	0x00000000
        /*0600*/ 	.short	0x0101
        /*0602*/ 	.byte	0x3f
	.zero		1


	//   ....[37]....
        /*0604*/ 	.word	0x00005730
        /*0608*/ 	.word	0x000000ff
        /*060c*/ 	.word	0x00028c50
        /*0610*/ 	.short	0x010a
        /*0612*/ 	.byte	0x16
	.zero		1


	//   ....[38]....
        /*0614*/ 	.word	0x00005770
        /*0618*/ 	.word	0x000000ff
        /*061c*/ 	.word	0x00028c50
        /*0620*/ 	.short	0x010a
        /*0622*/ 	.byte	0x16
	.zero		1


	//   ....[39]....
        /*0624*/ 	.word	0x000059e0
        /*0628*/ 	.word	0x000000aa
        /*062c*/ 	.word	0x00000000
        /*0630*/ 	.short	0x0101
        /*0632*/ 	.byte	0x3f
	.zero		1


	//   ....[40]....
        /*0634*/ 	.word	0x00007f00
        /*0638*/ 	.word	0x000000ff
        /*063c*/ 	.word	0x00000000
        /*0640*/ 	.short	0x0101
        /*0642*/ 	.byte	0x04
	.zero		1


	//   ....[41]....
        /*0644*/ 	.word	0x00008ec0
        /*0648*/ 	.word	0x00000000
        /*064c*/ 	.word	0x00028c40
        /*0650*/ 	.short	0x010a
        /*0652*/ 	.byte	0x3f
	.zero		1


	//   ....[42]....
        /*0654*/ 	.word	0x000098b0
        /*0658*/ 	.word	0x000000ff
        /*065c*/ 	.word	0x00028c00
        /*0660*/ 	.short	0x0107
        /*0662*/ 	.byte	0x24
	.zero		1


	//   ....[43]....
        /*0664*/ 	.word	0x00009910
        /*0668*/ 	.word	0x000000ff
        /*066c*/ 	.word	0x00028c00
        /*0670*/ 	.short	0x0101
        /*0672*/ 	.byte	0x24
	.zero		1


	//   ....[44]....
        /*0674*/ 	.word	0x00009930
        /*0678*/ 	.word	0x000000ff
        /*067c*/ 	.word	0x00028c20
        /*0680*/ 	.short	0x010a
        /*0682*/ 	.byte	0x24
	.zero		1


	//   ....[45]....
        /*0684*/ 	.word	0x00009a10
        /*0688*/ 	.word	0x00000003
        /*068c*/ 	.word	0x00028c60
        /*0690*/ 	.short	0x010a
        /*0692*/ 	.byte	0x3f
	.zero		1


	//   ....[46]....
        /*0694*/ 	.word	0x0000a5e0
        /*0698*/ 	.word	0x00000003
        /*069c*/ 	.word	0x00028c40
        /*06a0*/ 	.short	0x010a
        /*06a2*/ 	.byte	0x3f
	.zero		1


	//   ....[47]....
        /*06a4*/ 	.word	0x0000a820
        /*06a8*/ 	.word	0x00000003
        /*06ac*/ 	.word	0x00028c60
        /*06b0*/ 	.short	0x010a
        /*06b2*/ 	.byte	0x3f
	.zero		1


	//   ....[48]....
        /*06b4*/ 	.word	0x0000b3f0
        /*06b8*/ 	.word	0x00000004
        /*06bc*/ 	.word	0x00028c40
        /*06c0*/ 	.short	0x010a
        /*06c2*/ 	.byte	0x3f
	.zero		1


	//   ....[49]....
        /*06c4*/ 	.word	0x0000b610
        /*06c8*/ 	.word	0x00000004
        /*06cc*/ 	.word	0x00028c60
        /*06d0*/ 	.short	0x010a
        /*06d2*/ 	.byte	0x3f
	.zero		1


	//   ....[50]....
        /*06d4*/ 	.word	0x0000c130
        /*06d8*/ 	.word	0x00000004
        /*06dc*/ 	.word	0x00028c40
        /*06e0*/ 	.short	0x010a
        /*06e2*/ 	.byte	0x3f
	.zero		1


	//   ....[51]....
        /*06e4*/ 	.word	0x0000c370
        /*06e8*/ 	.word	0x00000004
        /*06ec*/ 	.word	0x00028c60
        /*06f0*/ 	.short	0x010a
        /*06f2*/ 	.byte	0x3f
	.zero		1


	//   ....[52]....
        /*06f4*/ 	.word	0x0000cdd0
        /*06f8*/ 	.word	0x00000000
        /*06fc*/ 	.word	0x00028c20
        /*0700*/ 	.short	0x010a
        /*0702*/ 	.byte	0x3f
	.zero		1


	//   ....[53]....
        /*0704*/ 	.word	0x0000cfa0
        /*0708*/ 	.word	0x00000006
        /*070c*/ 	.word	0x00000000
        /*0710*/ 	.short	0x010a
        /*0712*/ 	.byte	0x3f
	.zero		1


	//   ....[54]....
        /*0714*/ 	.word	0x0000cff0
        /*0718*/ 	.word	0x00000003
        /*071c*/ 	.word	0x00000000
        /*0720*/ 	.short	0x010a
        /*0722*/ 	.byte	0x3f
	.zero		1


	//   ....[55]....
        /*0724*/ 	.word	0x0000d050
        /*0728*/ 	.word	0x00000012
        /*072c*/ 	.word	0x00000000
        /*0730*/ 	.short	0x010a
        /*0732*/ 	.byte	0x3f
	.zero		1


	//   ....[56]....
        /*0734*/ 	.word	0x0000d080
        /*0738*/ 	.word	0x00000003
        /*073c*/ 	.word	0x00000000
        /*0740*/ 	.short	0x010a
        /*0742*/ 	.byte	0x3f
	.zero		1


	//   ....[57]....
        /*0744*/ 	.word	0x0000d0f0
        /*0748*/ 	.word	0x00000003
        /*074c*/ 	.word	0x00028c50
        /*0750*/ 	.short	0x010a
        /*0752*/ 	.byte	0x3f
	.zero		1


	//   ....[58]....
        /*0754*/ 	.word	0x0000d150
        /*0758*/ 	.word	0x00000004
        /*075c*/ 	.word	0x00028c50
        /*0760*/ 	.short	0x010a
        /*0762*/ 	.byte	0x3f
	.zero		1


	//   ....[59]....
        /*0764*/ 	.word	0x0000d1b0
        /*0768*/ 	.word	0x00000003
        /*076c*/ 	.word	0x00028c00
        /*0770*/ 	.short	0x010a
        /*0772*/ 	.byte	0x3f
	.zero		1


	//   ....[60]....
        /*0774*/ 	.word	0x0000d200
        /*0778*/ 	.word	0x00000007
        /*077c*/ 	.word	0x00028c30
        /*0780*/ 	.short	0x010a
        /*0782*/ 	.byte	0x3f
	.zero		1


	//   ....[61]....
        /*0784*/ 	.word	0x0000d250
        /*0788*/ 	.word	0x00000007
        /*078c*/ 	.word	0x00028c50
        /*0790*/ 	.short	0x010a
        /*0792*/ 	.byte	0x3f
	.zero		1


	//   ....[62]....
        /*0794*/ 	.word	0x0000d2b0
        /*0798*/ 	.word	0x00000000
        /*079c*/ 	.word	0x00028c30
        /*07a0*/ 	.short	0x010a
        /*07a2*/ 	.byte	0x3f
	.zero		1


	//   ....[63]....
        /*07a4*/ 	.word	0x0000d300
        /*07a8*/ 	.word	0x000000aa
        /*07ac*/ 	.word	0x00028c50
        /*07b0*/ 	.short	0x010a
        /*07b2*/ 	.byte	0x3f
	.zero		1


	//   ....[64]....
        /*07b4*/ 	.word	0x0000d4a0
        /*07b8*/ 	.word	0x00000000
        /*07bc*/ 	.word	0x00028c40
        /*07c0*/ 	.short	0x010a
        /*07c2*/ 	.byte	0x3f
	.zero		1


	//   ....[65]....
        /*07c4*/ 	.word	0x0000da50
        /*07c8*/ 	.word	0x00000003
        /*07cc*/ 	.word	0x00028c20
        /*07d0*/ 	.short	0x010a
        /*07d2*/ 	.byte	0x3f
	.zero		1


	//   ....[66]....
        /*07d4*/ 	.word	0x0000daa0
        /*07d8*/ 	.word	0x00000003
        /*07dc*/ 	.word	0x00028c60
        /*07e0*/ 	.short	0x010a
        /*07e2*/ 	.byte	0x3f
	.zero		1


	//   ....[67]....
        /*07e4*/ 	.word	0x0000daf0
        /*07e8*/ 	.word	0x00000003
        /*07ec*/ 	.word	0x00028c40
        /*07f0*/ 	.short	0x010a
        /*07f2*/ 	.byte	0x3f
	.zero		1


	//   ....[68]....
        /*07f4*/ 	.word	0x0000db40
        /*07f8*/ 	.word	0x00000003
        /*07fc*/ 	.word	0x00028c60
        /*0800*/ 	.short	0x010a
        /*0802*/ 	.byte	0x3f
	.zero		1


	//   ....[69]....
        /*0804*/ 	.word	0x0000db90
        /*0808*/ 	.word	0x00000004
        /*080c*/ 	.word	0x00028c40
        /*0810*/ 	.short	0x010a
        /*0812*/ 	.byte	0x3f
	.zero		1


	//   ....[70]....
        /*0814*/ 	.word	0x0000dbe0
        /*0818*/ 	.word	0x00000004
        /*081c*/ 	.word	0x00028c60
        /*0820*/ 	.short	0x010a
        /*0822*/ 	.byte	0x3f
	.zero		1


	//   ....[71]....
        /*0824*/ 	.word	0x0000dc30
        /*0828*/ 	.word	0x00000004
        /*082c*/ 	.word	0x00028c40
        /*0830*/ 	.short	0x010a
        /*0832*/ 	.byte	0x3f
	.zero		1


	//   ....[72]....
        /*0834*/ 	.word	0x0000dc80
        /*0838*/ 	.word	0x00000004
        /*083c*/ 	.word	0x00028c60
        /*0840*/ 	.short	0x010a
        /*0842*/ 	.byte	0x3f
	.zero		1


	//   ....[73]....
        /*0844*/ 	.word	0x0000dcd0
        /*0848*/ 	.word	0x00000000
        /*084c*/ 	.word	0x00028c20
        /*0850*/ 	.short	0x010a
        /*0852*/ 	.byte	0x3f
	.zero		1


	//   ....[74]....
        /*0854*/ 	.word	0x0000de70
        /*0858*/ 	.word	0x00000006
        /*085c*/ 	.word	0x00000000
        /*0860*/ 	.short	0x010a
        /*0862*/ 	.byte	0x3f
	.zero		1


	//   ....[75]....
        /*0864*/ 	.word	0x0000dec0
        /*0868*/ 	.word	0x00000003
        /*086c*/ 	.word	0x00000000
        /*0870*/ 	.short	0x010a
        /*0872*/ 	.byte	0x3f
	.zero		1


	//   ....[76]....
        /*0874*/ 	.word	0x0000df10
        /*0878*/ 	.word	0x00000012
        /*087c*/ 	.word	0x00000000
        /*0880*/ 	.short	0x010a
        /*0882*/ 	.byte	0x3f
	.zero		1


	//----- nvinfo : EIATTR_NUM_MBARRIERS
	.align		4
.L_627:
        /*0884*/ 	.byte	0x03, 0x38
        /*0886*/ 	.short	0x0016


	//----- nvinfo : EIATTR_EXIT_INSTR_OFFSETS
	.align		4
        /*0888*/ 	.byte	0x04, 0x1c
        /*088a*/ 	.short	(.L_629 - .L_628)


	//   ....[0]....
.L_628:
        /*088c*/ 	.word	0x000009f0


	//   ....[1]....
        /*0890*/ 	.word	0x000083b0


	//   ....[2]....
        /*0894*/ 	.word	0x0000d0d0


	//----- nvinfo : EIATTR_MAX_THREADS
	.align		4
.L_629:
        /*0898*/ 	.byte	0x04, 0x05
        /*089a*/ 	.short	(.L_631 - .L_630)
.L_630:
        /*089c*/ 	.word	0x00000180
        /*08a0*/ 	.word	0x00000001
        /*08a4*/ 	.word	0x00000001


	//----- nvinfo : EIATTR_CRS_STACK_SIZE
	.align		4
.L_631:
        /*08a8*/ 	.byte	0x04, 0x1e
        /*08aa*/ 	.short	(.L_633 - .L_632)
.L_632:
        /*08ac*/ 	.word	0x00000000


	//----- nvinfo : EIATTR_CBANK_PARAM_SIZE
	.align		4
.L_633:
        /*08b0*/ 	.byte	0x03, 0x19
        /*08b2*/ 	.short	0x0a70


	//----- nvinfo : EIATTR_PARAM_CBANK
	.align		4
        /*08b4*/ 	.byte	0x04, 0x0a
        /*08b6*/ 	.short	(.L_635 - .L_634)
	.align		4
.L_634:
        /*08b8*/ 	.word	index@(.nv.constant0._ZN7cutlass13device_kernelIN5flash11enable_sm90INS1_16FlashAttnFwdSm90INS1_25CollectiveMainloopFwdSm90ILi2EN4cute5tupleIJNS5_1CILi1EEES8_S8_EEENS6_IJNS7_ILi64EEESA_SA_EEELi512ENS_6half_tEfNS_4arch4Sm90ELb0ELb0ELb0ELb0ELb0ELb0ELb0ELb0ELb0ELb1ELb0ELb0EEENS1_21CollectiveEpilogueFwdINS6_IJSA_NS7_ILi512EEESA_EEES9_SC_SE_Li256ELb0ELb1ELb0ELb0EEENS1_29StaticPersistentTileSchedulerILb0EEEEEEEEEvNT_6ParamsE)
        /*08bc*/ 	.short	0x0210
        /*08be*/ 	.short	0x0a70


	//----- nvinfo : EIATTR_SW_WAR
	.align		4
.L_635:
        /*08c0*/ 	.byte	0x04, 0x36
        /*08c2*/ 	.short	(.L_637 - .L_636)
.L_636:
        /*08c4*/ 	.word	0x00000008
.L_637:


//--------------------- .nv.info._ZN7cutlass13device_kernelIN5flash11enable_sm90INS1_16FlashAttnFwdSm90INS1_25CollectiveMainloopFwdSm90ILi2EN4cute5tupleIJNS5_1CILi1EEES8_S8_EEENS6_IJNS7_ILi64EEESA_SA_EEELi512ENS_6half_tEfNS_4arch4Sm90ELb0ELb0ELb0ELb0ELb0ELb0ELb1ELb0ELb0ELb1ELb0ELb0EEENS1_21CollectiveEpilogueFwdINS6_IJSA_NS7_ILi512EEESA_EEES9_SC_SE_Li256ELb0ELb1ELb0ELb0EEENS1_29StaticPersistentTileSchedulerILb0EEEEEEEEEvNT_6ParamsE --------------------------
	.section	.nv.info._ZN7cutlass13device_kernelIN5flash11enable_sm90INS1_16FlashAttnFwdSm90INS1_25CollectiveMainloopFwdSm90ILi2EN4cute5tupleIJNS5_1CILi1EEES8_S8_EEENS6_IJNS7_ILi64EEESA_SA_EEELi512ENS_6half_tEfNS_4arch4Sm90ELb0ELb0ELb0ELb0ELb0ELb0ELb1ELb0ELb0ELb1ELb0ELb0EEENS1_21CollectiveEpilogueFwdINS6_IJSA_NS7_ILi512EEESA_EEES9_SC_SE_Li256ELb0ELb1ELb0ELb0EEENS1_29StaticPersistentTileSchedulerILb0EEEEEEEEEvNT_6ParamsE,"",@"SHT_CUDA_INFO"
	.sectionflags	@""
	.align	4


	//----- nvinfo : EIATTR_CUDA_API_VERSION
	.align		4
        /*0000*/ 	.byte	0x04, 0x37
        /*0002*/ 	.short	(.L_639 - .L_638)
.L_638:
        /*0004*/ 	.word	0x00000082


	//----- nvinfo : EIATTR_KPARAM_INFO
	.align		4
.L_639:
        /*0008*/ 	.byte	0x04, 0x17
        /*000a*/ 	.short	(.L_641 - .L_640)
.L_640:
        /*000c*/ 	.word	0x00000000
        /*0010*/ 	.short	0x0000
        /*0012*/ 	.short	0x0070
        /*0014*/ 	.byte	0x00, 0xf0, 0x01, 0x2c


	//----- nvinfo : EIATTR_SPARSE_MMA_MASK
	.align		4
.L_641:
        /*0018*/ 	.byte	0x03, 0x50
        /*001a*/ 	.short	0x0000


	//----- nvinfo : EIATTR_MAXREG_COUNT
	.align		4
        /*001c*/ 	.byte	0x03, 0x1b
        /*001e*/ 	.short	0x00a8


	//----- nvinfo : EIATTR_NUM_BARRIERS
	.align		4
        /*0020*/ 	.byte	0x02, 0x4c
        /*0022*/ 	.byte	0x10
	.zero		1


	//----- nvinfo : EIATTR_EXTERNS
	.align		4
        /*0024*/ 	.byte	0x04, 0x0f
        /*0026*/ 	.short	(.L_643 - .L_642)


	//   ....[0]....
	.align		4
.L_642:
        /*0028*/ 	.word	index@(__assertfail)


	//----- nvinfo : EIATTR_ANNOTATIONS
	.align		4
.L_643:
        /*002c*/ 	.byte	0x04, 0x55
        /*002e*/ 	.short	(.L_645 - .L_644)


	//   ....[0]....
.L_644:
        /* <DEDUP_REMOVED lines=43> */


	//----- nvinfo : EIATTR_MERCURY_ISA_VERSION
	.align		4
.L_645:
        /*02d0*/ 	.byte	0x03, 0x5f
        /*02d2*/ 	.short	0x0101


	//----- nvinfo : EIATTR_INT_WARP_WIDE_INSTR_OFFSETS
	.align		4
        /*02d4*/ 	.byte	0x04, 0x31
        /*02d6*/ 	.short	(.L_647 - .L_646)


	//   ....[0]....
.L_646:
        /*02d8*/ 	.word	0x00000130


	//   ....[1]....
        /*02dc*/ 	.word	0x00000170


	//   ....[2]....
        /*02e0*/ 	.word	0x000001e0


	//   ....[3]....
        /*02e4*/ 	.word	0x00000250


	//----- nvinfo : EIATTR_COOP_GROUP_MASK_REGIDS
	.align		4
.L_647:
        /*02e8*/ 	.byte	0x04, 0x29
        /*02ea*/ 	.short	(.L_649 - .L_648)


	//   ....[0]....
.L_648:
        /*02ec*/ 	.word	0xffffffff


	//   ....[1]....
        /*02f0*/ 	.word	0xffffffff


	//   ....[2]....
        /*02f4*/ 	.word	0xffffffff


	//   ....[3]....
        /*02f8*/ 	.word	0xffffffff


	//   ....[4]....
        /*02fc*/ 	.word	0xffffffff


	//   ....[5]....
        /*0300*/ 	.word	0xffffffff


	//   ....[6]....
        /*0304*/ 	.word	0xffffffff


	//   ....[7]....
        /*0308*/ 	.word	0xffffffff


	//   ....[8]....
        /*030c*/ 	.word	0xffffffff


	//   ....[9]....
        /*0310*/ 	.word	0xffffffff


	//   ....[10]....
        /*0314*/ 	.word	0xffffffff


	//   ....[11]....
        /*0318*/ 	.word	0xffffffff


	//   ....[12]....
        /*031c*/ 	.word	0xffffffff


	//   ....[13]....
        /*0320*/ 	.word	0xffffffff


	//   ....[14]....
        /*0324*/ 	.word	0xffffffff


	//   ....[15]....
        /*0328*/ 	.word	0xffffffff


	//   ....[16]....
        /*032c*/ 	.word	0xffffffff


	//   ....[17]....
        /*0330*/ 	.word	0xffffffff


	//   ....[18]....
        /*0334*/ 	.word	0xffffffff


	//   ....[19]....
        /*0338*/ 	.word	0xffffffff


	//   ....[20]....
        /*033c*/ 	.word	0xffffffff


	//   ....[21]....
        /*0340*/ 	.word	0xffffffff


	//   ....[22]....
        /*0344*/ 	.word	0xffffffff


	//   ....[23]....
        /*0348*/ 	.word	0xffffffff


	//   ....[24]....
        /*034c*/ 	.word	0xffffffff


	//   ....[25]....
        /*0350*/ 	.word	0xffffffff


	//   ....[26]....
        /*0354*/ 	.word	0xffffffff


	//   ....[27]....
        /*0358*/ 	.word	0xffffffff


	//   ....[28]....
        /*035c*/ 	.word	0xffffffff


	//   ....[29]....
        /*0360*/ 	.word	0xffffffff


	//   ....[30]....
        /*0364*/ 	.word	0xffffffff


	//   ....[31]....
        /*0368*/ 	.word	0xffffffff


	//   ....[32]....
        /*036c*/ 	.word	0xffffffff


	//   ....[33]....
        /*0370*/ 	.word	0xffffffff


	//   ....[34]....
        /*0374*/ 	.word	0xffffffff


	//   ....[35]....
        /*0378*/ 	.word	0xffffffff


	//   ....[36]....
        /*037c*/ 	.word	0xffffffff


	//   ....[37]....
        /*0380*/ 	.word	0xffffffff


	//   ....[38]....
        /*0384*/ 	.word	0xffffffff


	//   ....[39]....
        /*0388*/ 	.word	0xffffffff


	//   ....[40]....
        /*038c*/ 	.word	0xffffffff


	//   ....[41]....
        /*0390*/ 	.word	0xffffffff


	//   ....[42]....
        /*0394*/ 	.word	0xffffffff


	//   ....[43]....
        /*0398*/ 	.word	0xffffffff


	//   ....[44]....
        /*039c*/ 	.word	0xffffffff


	//   ....[45]....
        /*03a0*/ 	.word	0xffffffff


	//   ....[46]....
        /*03a4*/ 	.word	0xffffffff


	//   ....[47]....
        /*03a8*/ 	.word	0xffffffff


	//   ....[48]....
        /*03ac*/ 	.word	0xffffffff


	//   ....[49]....
        /*03b0*/ 	.word	0xffffffff


	//   ....[50]....
        /*03b4*/ 	.word	0xffffffff


	//   ....[51]....
        /*03b8*/ 	.word	0xffffffff


	//   ....[52]....
        /*03bc*/ 	.word	0x0500000f


	//   ....[53]....
        /*03c0*/ 	.word	0x0500000f


	//   ....[54]....
        /*03c4*/ 	.word	0x0500000f


	//   ....[55]....
        /*03c8*/ 	.word	0x0500000f


	//   ....[56]....
        /*03cc*/ 	.word	0x0500000f


	//   ....[57]....
        /*03d0*/ 	.word	0x0500000f


	//   ....[58]....
        /*03d4*/ 	.word	0x0500000f


	//   ....[59]....
        /*03d8*/ 	.word	0x0500000f


	//   ....[60]....
        /*03dc*/ 	.word	0x0500000f


	//   ....[61]....
        /*03e0*/ 	.word	0x0500000f


	//   ....[62]....
        /*03e4*/ 	.word	0x0500000f


	//   ....[63]....
        /*03e8*/ 	.word	0x0500000f


	//   ....[64]....
        /*03ec*/ 	.word	0x0500000f


	//   ....[65]....
        /*03f0*/ 	.word	0x0500000f


	//   ....[66]....
        /*03f4*/ 	.word	0x0500000f


	//   ....[67]....
        /*03f8*/ 	.word	0x0500000f


	//   ....[68]....
        /*03fc*/ 	.word	0x0500000f


	//   ....[69]....
        /*0400*/ 	.word	0x0500000f


	//----- nvinfo : EIATTR_COOP_GROUP_INSTR_OFFSETS
	.align		4
.L_649:
        /*0404*/ 	.byte	0x04, 0x28
        /*0406*/ 	.short	(.L_651 - .L_650)


	//   ....[0]....
.L_650:
        /*0408*/ 	.word	0x00000060


	//   ....[1]....
        /*040c*/ 	.word	0x00000140


	//   ....[2]....
        /*0410*/ 	.word	0x00000180


	//   ....[3]....
        /*0414*/ 	.word	0x00000390


	//   ....[4]....
        /*0418*/ 	.word	0x000004f0


	//   ....[5]....
        /*041c*/ 	.word	0x00000610


	//   ....[6]....
        /*0420*/ 	.word	0x00000770


	//   ....[7]....
        /*0424*/ 	.word	0x00001150


	//   ....[8]....
        /*0428*/ 	.word	0x000028b0


	//   ....[9]....
        /*042c*/ 	.word	0x00003100


	//   ....[10]....
        /*0430*/ 	.word	0x00004470


	//   ....[11]....
        /*0434*/ 	.word	0x000044d0


	//   ....[12]....
        /*0438*/ 	.word	0x00004710


	//   ....[13]....
        /*043c*/ 	.word	0x000047b0


	//   ....[14]....
        /*0440*/ 	.word	0x00004fa0


	//   ....[15]....
        /*0444*/ 	.word	0x000054b0


	//   ....[16]....
        /*0448*/ 	.word	0x000065b0


	//   ....[17]....
        /*044c*/ 	.word	0x00006650


	//   ....[18]....
        /*0450*/ 	.word	0x000067c0


	//   ....[19]....
        /*0454*/ 	.word	0x000068b0


	//   ....[20]....
        /*0458*/ 	.word	0x00007990


	//   ....[21]....
        /*045c*/ 	.word	0x000079d0


	//   ....[22]....
        /*0460*/ 	.word	0x00007a00


	//   ....[23]....
        /*0464*/ 	.word	0x00007a90


	//   ....[24]....
        /*0468*/ 	.word	0x00007aa0


	//   ....[25]....
        /*046c*/ 	.word	0x00008470


	//   ....[26]....
        /*0470*/ 	.word	0x000097d0


	//   ....[27]....
        /*0474*/ 	.word	0x00009810


	//   ....[28]....
        /*0478*/ 	.word	0x00009830


	//   ....[29]....
        /*047c*/ 	.word	0x00009850


	//   ....[30]....
        /*0480*/ 	.word	0x00009e90


	//   ....[31]....
        /*0484*/ 	.word	0x00009ea0


	//   ....[32]....
        /*0488*/ 	.word	0x0000a0e0


	//   ....[33]....
        /*048c*/ 	.word	0x0000a110


	//   ....[34]....
        /*0490*/ 	.word	0x0000ad00


	//   ....[35]....
        /*0494*/ 	.word	0x0000b6b0


	//   ....[36]....
        /*0498*/ 	.word	0x0000b6e0


	//   ....[37]....
        /*049c*/ 	.word	0x0000b760


	//   ....[38]....
        /*04a0*/ 	.word	0x0000b7e0


	//   ....[39]....
        /*04a4*/ 	.word	0x0000b810


	//   ....[40]....
        /*04a8*/ 	.word	0x0000b870


	//   ....[41]....
        /*04ac*/ 	.word	0x0000b880


	//   ....[42]....
        /*04b0*/ 	.word	0x0000b8f0


	//   ....[43]....
        /*04b4*/ 	.word	0x0000c200


	//   ....[44]....
        /*04b8*/ 	.word	0x0000c220


	//   ....[45]....
        /*04bc*/ 	.word	0x0000c240


	//   ....[46]....
        /*04c0*/ 	.word	0x0000c370


	//   ....[47]....
        /*04c4*/ 	.word	0x0000c530


	//   ....[48]....
        /*04c8*/ 	.word	0x0000c540


	//   ....[49]....
        /*04cc*/ 	.word	0x0000c690


	//   ....[50]....
        /*04d0*/ 	.word	0x0000c6a0


	//   ....[51]....
        /*04d4*/ 	.word	0x0000fe20


	//   ....[52]....
        /*04d8*/ 	.word	0x000102f0


	//   ....[53]....
        /*04dc*/ 	.word	0x00010460


	//   ....[54]....
        /*04e0*/ 	.word	0x000104c0


	//   ....[55]....
        /*04e4*/ 	.word	0x00010580


	//   ....[56]....
        /*04e8*/ 	.word	0x00010610


	//   ....[57]....
        /*04ec*/ 	.word	0x000106e0


	//   ....[58]....
        /*04f0*/ 	.word	0x000107a0


	//   ....[59]....
        /*04f4*/ 	.word	0x00010870


	//   ....[60]....
        /*04f8*/ 	.word	0x00010950


	//   ....[61]....
        /*04fc*/ 	.word	0x000109f0


	//   ....[62]....
        /*0500*/ 	.word	0x00010aa0


	//   ....[63]....
        /*0504*/ 	.word	0x00010d80


	//   ....[64]....
        /*0508*/ 	.word	0x00010dd0


	//   ....[65]....
        /*050c*/ 	.word	0x00010f30


	//   ....[66]....
        /*0510*/ 	.word	0x00011080


	//   ....[67]....
        /*0514*/ 	.word	0x00011250


	//   ....[68]....
        /*0518*/ 	.word	0x000112a0


	//   ....[69]....
        /*051c*/ 	.word	0x00011650


	//----- nvinfo : EIATTR_REG_RECONFIG
	.align		4
.L_651:
        /*0520*/ 	.byte	0x01, 0x54
	.zero		2


	//----- nvinfo : EIATTR_SYSCALL_OFFSETS
	.align		4
        /*0524*/ 	.byte	0x04, 0x46
        /*0526*/ 	.short	(.L_653 - .L_652)


	//   ....[0]....
.L_652:
        /*0528*/ 	.word	0x00002ab0


	//   ....[1]....
        /*052c*/ 	.word	0x0000a920


	//   ....[2]....
        /*0530*/ 	.word	0x0000aa60


	//   ....[3]....
        /*0534*/ 	.word	0x0000ab50


	//   ....[4]....
        /*0538*/ 	.word	0x0000b2d0


	//   ....[5]....
        /*053c*/ 	.word	0x0000bb90


	//----- nvinfo : EIATTR_MBARRIER_INSTR_OFFSETS
	.align		4
.L_653:
        /*0540*/ 	.byte	0x04, 0x39
        /*0542*/ 	.short	(.L_655 - .L_654)


	//   ....[0]....
.L_654:
        /*0544*/ 	.word	0x00000270
        /*0548*/ 	.word	0x000000ff
        /*054c*/ 	.word	0x00038800
        /*0550*/ 	.short	0x0100
        /*0552*/ 	.byte	0x08
	.zero		1


	//   ....[1]....
        /*0554*/ 	.word	0x00000280
        /*0558*/ 	.word	0x000000ff
        /*055c*/ 	.word	0x00038810
        /*0560*/ 	.short	0x0100
        /*0562*/ 	.byte	0x08
	.zero		1


	//   ....[2]....
        /*0564*/ 	.word	0x00000290
        /*0568*/ 	.word	0x000000ff
        /*056c*/ 	.word	0x00038820
        /*0570*/ 	.short	0x0100
        /*0572*/ 	.byte	0x08
	.zero		1


	//   ....[3]....
        /*0574*/ 	.word	0x00000340
        /*0578*/ 	.word	0x000000ff
        /*057c*/ 	.word	0x00038830
        /*0580*/ 	.short	0x0100
        /*0582*/ 	.byte	0x06
	.zero		1


	//   ....[4]....
        /*0584*/ 	.word	0x00000350
        /*0588*/ 	.word	0x000000ff
        /*058c*/ 	.word	0x00038840
        /*0590*/ 	.short	0x0100
        /*0592*/ 	.byte	0x06
	.zero		1


	//   ....[5]....
        /*0594*/ 	.word	0x00000360
        /*0598*/ 	.word	0x000000ff
        /*059c*/ 	.word	0x00038838
        /*05a0*/ 	.short	0x0100
        /*05a2*/ 	.byte	0x06
	.zero		1


	//   ....[6]....
        /*05a4*/ 	.word	0x00000370
        /*05a8*/ 	.word	0x000000ff
        /*05ac*/ 	.word	0x00038848
        /*05b0*/ 	.short	0x0100
        /*05b2*/ 	.byte	0x06
	.zero		1


	//   ....[7]....
        /*05b4*/ 	.word	0x000004a0
        /*05b8*/ 	.word	0x000000ff
        /*05bc*/ 	.word	0x00038850
        /*05c0*/ 	.short	0x0100
        /*05c2*/ 	.byte	0x08
	.zero		1


	//   ....[8]....
        /*05c4*/ 	.word	0x000004b0
        /*05c8*/ 	.word	0x000000ff
        /*05cc*/ 	.word	0x00038860
        /*05d0*/ 	.short	0x0100
        /*05d2*/ 	.byte	0x08
	.zero		1


	//   ....[9]....
        /*05d4*/ 	.word	0x000004c0
        /*05d8*/ 	.word	0x000000ff
        /*05dc*/ 	.word	0x00038858
        /*05e0*/ 	.short	0x0100
        /*05e2*/ 	.byte	0x08
	.zero		1


	//   ....[10]....
        /*05e4*/ 	.word	0x000004d0
        /*05e8*/ 	.word	0x000000ff
        /*05ec*/ 	.word	0x00038868
        /*05f0*/ 	.short	0x0100
        /*05f2*/ 	.byte	0x08
	.zero		1


	//   ....[11]....
        /*05f4*/ 	.word	0x000005c0
        /*05f8*/ 	.word	0x000000ff
        /*05fc*/ 	.word	0x00038870
        /*0600*/ 	.short	0x0100
        /*0602*/ 	.byte	0x06
	.zero		1


	//   ....[12]....
        /*0604*/ 	.word	0x000005d0
        /*0608*/ 	.word	0x000000ff
        /*060c*/ 	.word	0x00038880
        /*0610*/ 	.short	0x0100
        /*0612*/ 	.byte	0x06
	.zero		1


	//   ....[13]....
        /*0614*/ 	.word	0x000005e0
        /*0618*/ 	.word	0x000000ff
        /*061c*/ 	.word	0x00038878
        /*0620*/ 	.short	0x0100
        /*0622*/ 	.byte	0x06
	.zero		1


	//   ....[14]....
        /*0624*/ 	.word	0x000005f0
        /*0628*/ 	.word	0x000000ff
        /*062c*/ 	.word	0x00038888
        /*0630*/ 	.short	0x0100
        /*0632*/ 	.byte	0x06
	.zero		1


	//   ....[15]....
        /*0634*/ 	.word	0x00000720
        /*0638*/ 	.word	0x000000ff
        /*063c*/ 	.word	0x00038890
        /*0640*/ 	.short	0x0100
        /*0642*/ 	.byte	0x08
	.zero		1


	//   ....[16]....
        /*0644*/ 	.word	0x00000730
        /*0648*/ 	.word	0x000000ff
        /*064c*/ 	.word	0x000388a0
        /*0650*/ 	.short	0x0100
        /*0652*/ 	.byte	0x08
	.zero		1


	//   ....[17]....
        /*0654*/ 	.word	0x00000740
        /*0658*/ 	.word	0x000000ff
        /*065c*/ 	.word	0x00038898
        /*0660*/ 	.short	0x0100
        /*0662*/ 	.byte	0x08
	.zero		1


	//   ....[18]....
        /*0664*/ 	.word	0x00000750
        /*0668*/ 	.word	0x000000ff
        /*066c*/ 	.word	0x000388a8
        /*0670*/ 	.short	0x0100
        /*0672*/ 	.byte	0x08
	.zero		1


	//   ....[19]....
        /*0674*/ 	.word	0x00000880
        /*0678*/ 	.word	0x000000ff
        /*067c*/ 	.word	0x000388b0
        /*0680*/ 	.short	0x0100
        /*0682*/ 	.byte	0x08
	.zero		1


	//   ....[20]....
        /*0684*/ 	.word	0x00000890
        /*0688*/ 	.word	0x000000ff
        /*068c*/ 	.word	0x000388c0
        /*0690*/ 	.short	0x0100
        /*0692*/ 	.byte	0x08
	.zero		1


	//   ....[21]....
        /*0694*/ 	.word	0x000008a0
        /*0698*/ 	.word	0x000000ff
        /*069c*/ 	.word	0x000388b8
        /*06a0*/ 	.short	0x0100
        /*06a2*/ 	.byte	0x08
	.zero		1


	//   ....[22]....
        /*06a4*/ 	.word	0x000008b0
        /*06a8*/ 	.word	0x000000ff
        /*06ac*/ 	.word	0x000388c8
        /*06b0*/ 	.short	0x0100
        /*06b2*/ 	.byte	0x08
	.zero		1


	//   ....[23]....
        /*06b4*/ 	.word	0x000014b0
        /*06b8*/ 	.word	0x00000000
        /*06bc*/ 	.word	0x00000000
        /*06c0*/ 	.short	0x0101
        /*06c2*/ 	.byte	0x3f
	.zero		1


	//   ....[24]....
        /*06c4*/ 	.word	0x00001fa0
        /*06c8*/ 	.word	0x00000000
        /*06cc*/ 	.word	0x00000000
        /*06d0*/ 	.short	0x0101
        /*06d2*/ 	.byte	0x3f
	.zero		1


	//   ....[25]....
        /*06d4*/ 	.word	0x00002b10
        /*06d8*/ 	.word	0x000000ff
        /*06dc*/ 	.word	0x00038800
        /*06e0*/ 	.short	0x010a
        /*06e2*/ 	.byte	0x25
	.zero		1


	//   ....[26]....
        /*06e4*/ 	.word	0x00002b90
        /*06e8*/ 	.word	0x00000006
        /*06ec*/ 	.word	0x00038830
        /*06f0*/ 	.short	0x010a
        /*06f2*/ 	.byte	0x3f
	.zero		1


	//   ....[27]....
        /*06f4*/ 	.word	0x00002bd0
        /*06f8*/ 	.word	0x00000006
        /*06fc*/ 	.word	0x00038830
        /*0700*/ 	.short	0x010a
        /*0702*/ 	.byte	0x3f
	.zero		1


	//   ....[28]....
        /*0704*/ 	.word	0x00002e50
        /*0708*/ 	.word	0x000000ff
        /*070c*/ 	.word	0x00038810
        /*0710*/ 	.short	0x010a
        /*0712*/ 	.byte	0x25
	.zero		1


	//   ....[29]....
        /*0714*/ 	.word	0x00002e90
        /*0718*/ 	.word	0x00000006
        /*071c*/ 	.word	0x00038850
        /*0720*/ 	.short	0x010a
        /*0722*/ 	.byte	0x3f
	.zero		1


	//   ....[30]....
        /*0724*/ 	.word	0x00002ed0
        /*0728*/ 	.word	0x00000006
        /*072c*/ 	.word	0x00038850
        /*0730*/ 	.short	0x010a
        /*0732*/ 	.byte	0x3f
	.zero		1


	//   ....[31]....
        /*0734*/ 	.word	0x000049f0
        /*0738*/ 	.word	0x00000018
        /*073c*/ 	.word	0x00000000
        /*0740*/ 	.short	0x0101
        /*0742*/ 	.byte	0x3f
	.zero		1


	//   ....[32]....
        /*0744*/ 	.word	0x00004fc0
        /*0748*/ 	.word	0x00000006
        /*074c*/ 	.word	0x00000000
        /*0750*/ 	.short	0x0101
        /*0752*/ 	.byte	0x3f
	.zero		1


	//   ....[33]....
        /*0754*/ 	.word	0x000050e0
        /*0758*/ 	.word	0x000000ff
        /*075c*/ 	.word	0x00038830
        /*0760*/ 	.short	0x010a
        /*0762*/ 	.byte	0x05
	.zero		1


	//   ....[34]....
        /*0764*/ 	.word	0x00005120
        /*0768*/ 	.word	0x000000ff
        /*076c*/ 	.word	0x00038830
        /*0770*/ 	.short	0x010a
        /*0772*/ 	.byte	0x05
	.zero		1


	//   ....[35]....
        /*0774*/ 	.word	0x00005300
        /*0778*/ 	.word	0x000000ff
        /*077c*/ 	.word	0x00038850
        /*0780*/ 	.short	0x010a
        /*0782*/ 	.byte	0x05
	.zero		1


	//   ....[36]....
        /*0784*/ 	.word	0x00005340
        /*0788*/ 	.word	0x000000ff
        /*078c*/ 	.word	0x00038850
        /*0790*/ 	.short	0x010a
        /*0792*/ 	.byte	0x05
	.zero		1


	//   ....[37]....
        /*0794*/ 	.word	0x00006c50
        /*0798*/ 	.word	0x00000099
        /*079c*/ 	.word	0x00000000
        /*07a0*/ 	.short	0x0101
        /*07a2*/ 	.byte	0x3f
	.zero		1


	//   ....[38]....
        /*07a4*/ 	.word	0x000079b0
        /*07a8*/ 	.word	0x000000b3
        /*07ac*/ 	.word	0x00000000
        /*07b0*/ 	.short	0x0101
        /*07b2*/ 	.byte	0x3f
	.zero		1


	//   ....[39]....
        /*07b4*/ 	.word	0x00009eb0
        /*07b8*/ 	.word	0x000000ff
        /*07bc*/ 	.word	0x00000000
        /*07c0*/ 	.short	0x0101
        /*07c2*/ 	.byte	0x04
	.zero		1


	//   ....[40]....
        /*07c4*/ 	.word	0x0000af20
        /*07c8*/ 	.word	0x00000000
        /*07cc*/ 	.word	0x00038840
        /*07d0*/ 	.short	0x010a
        /*07d2*/ 	.byte	0x3f
	.zero		1


	//   ....[41]....
        /*07d4*/ 	.word	0x0000b9a0
        /*07d8*/ 	.word	0x000000ff
        /*07dc*/ 	.word	0x00038800
        /*07e0*/ 	.short	0x0107
        /*07e2*/ 	.byte	0x24
	.zero		1


	//   ....[42]....
        /*07e4*/ 	.word	0x0000ba10
        /*07e8*/ 	.word	0x000000ff
        /*07ec*/ 	.word	0x00038800
        /*07f0*/ 	.short	0x0101
        /*07f2*/ 	.byte	0x24
	.zero		1


	//   ....[43]....
        /*07f4*/ 	.word	0x0000c8c0
        /*07f8*/ 	.word	0x000000ff
        /*07fc*/ 	.word	0x00038810
        /*0800*/ 	.short	0x0107
        /*0802*/ 	.byte	0x24
	.zero		1


	//   ....[44]....
        /*0804*/ 	.word	0x0000c920
        /*0808*/ 	.word	0x000000ff
        /*080c*/ 	.word	0x00038810
        /*0810*/ 	.short	0x0101
        /*0812*/ 	.byte	0x24
	.zero		1


	//   ....[45]....
        /*0814*/ 	.word	0x0000c940
        /*0818*/ 	.word	0x000000ff
        /*081c*/ 	.word	0x00038820
        /*0820*/ 	.short	0x010a
        /*0822*/ 	.byte	0x24
	.zero		1


	//   ....[46]....
        /*0824*/ 	.word	0x0000ca10
        /*0828*/ 	.word	0x00000003
        /*082c*/ 	.word	0x00038860
        /*0830*/ 	.short	0x010a
        /*0832*/ 	.byte	0x3f
	.zero		1


	//   ....[47]....
        /*0834*/ 	.word	0x0000d5d0
        /*0838*/ 	.word	0x00000003
        /*083c*/ 	.word	0x00038840
        /*0840*/ 	.short	0x010a
        /*0842*/ 	.byte	0x3f
	.zero		1


	//   ....[48]....
        /*0844*/ 	.word	0x0000d810
        /*0848*/ 	.word	0x00000003
        /*084c*/ 	.word	0x00038860
        /*0850*/ 	.short	0x010a
        /*0852*/ 	.byte	0x3f
	.zero		1


	//   ....[49]....
        /*0854*/ 	.word	0x0000e3d0
        /*0858*/ 	.word	0x00000004
        /*085c*/ 	.word	0x00038840
        /*0860*/ 	.short	0x010a
        /*0862*/ 	.byte	0x3f
	.zero		1


	//   ....[50]....
        /*0864*/ 	.word	0x0000e5f0
        /*0868*/ 	.word	0x00000004
        /*086c*/ 	.word	0x00038860
        /*0870*/ 	.short	0x010a
        /*0872*/ 	.byte	0x3f
	.zero		1


	//   ....[51]....
        /*0874*/ 	.word	0x0000f100
        /*0878*/ 	.word	0x00000004
        /*087c*/ 	.word	0x00038840
        /*0880*/ 	.short	0x010a
        /*0882*/ 	.byte	0x3f
	.zero		1


	//   ....[52]....
        /*0884*/ 	.word	0x0000f340
        /*0888*/ 	.word	0x00000004
        /*088c*/ 	.word	0x00038860
        /*0890*/ 	.short	0x010a
        /*0892*/ 	.byte	0x3f
	.zero		1


	//   ....[53]....
        /*0894*/ 	.word	0x0000fda0
        /*0898*/ 	.word	0x00000009
        /*089c*/ 	.word	0x00038820
        /*08a0*/ 	.short	0x010a
        /*08a2*/ 	.byte	0x3f
	.zero		1


	//   ....[54]....
        /*08a4*/ 	.word	0x0000ff20
        /*08a8*/ 	.word	0x00000005
        /*08ac*/ 	.word	0x00000000
        /*08b0*/ 	.short	0x010a
        /*08b2*/ 	.byte	0x3f
	.zero		1


	//   ....[55]....
        /*08b4*/ 	.word	0x0000ff70
        /*08b8*/ 	.word	0x00000007
        /*08bc*/ 	.word	0x00000000
        /*08c0*/ 	.short	0x010a
        /*08c2*/ 	.byte	0x3f
	.zero		1


	//   ....[56]....
        /*08c4*/ 	.word	0x0000ffb0
        /*08c8*/ 	.word	0x00000013
        /*08cc*/ 	.word	0x00000000
        /*08d0*/ 	.short	0x010a
        /*08d2*/ 	.byte	0x3f
	.zero		1


	//   ....[57]....
        /*08d4*/ 	.word	0x0000ffe0
        /*08d8*/ 	.word	0x00000003
        /*08dc*/ 	.word	0x00000000
        /*08e0*/ 	.short	0x010a
        /*08e2*/ 	.byte	0x3f
	.zero		1


	//   ....[58]....
        /*08e4*/ 	.word	0x00010050
        /*08e8*/ 	.word	0x00000003
        /*08ec*/ 	.word	0x00038800
        /*08f0*/ 	.short	0x010a
        /*08f2*/ 	.byte	0x3f
	.zero		1


	//   ....[59]....
        /*08f4*/ 	.word	0x000100a0
        /*08f8*/ 	.word	0x00000006
        /*08fc*/ 	.word	0x00038830
        /*0900*/ 	.short	0x010a
        /*0902*/ 	.byte	0x3f
	.zero		1


	//   ....[60]....
        /*0904*/ 	.word	0x00010100
        /*0908*/ 	.word	0x00000007
        /*090c*/ 	.word	0x00038810
        /*0910*/ 	.short	0x010a
        /*0912*/ 	.byte	0x3f
	.zero		1


	//   ....[61]....
        /*0914*/ 	.word	0x00010150
        /*0918*/ 	.word	0x00000006
        /*091c*/ 	.word	0x00038850
        /*0920*/ 	.short	0x010a
        /*0922*/ 	.byte	0x3f
	.zero		1


	//   ....[62]....
        /*0924*/ 	.word	0x000101b0
        /*0928*/ 	.word	0x00000005
        /*092c*/ 	.word	0x00038830
        /*0930*/ 	.short	0x010a
        /*0932*/ 	.byte	0x3f
	.zero		1


	//   ....[63]....
        /*0934*/ 	.word	0x00010210
        /*0938*/ 	.word	0x00000005
        /*093c*/ 	.word	0x00038850
        /*0940*/ 	.short	0x010a
        /*0942*/ 	.byte	0x3f
	.zero		1


	//   ....[64]....
        /*0944*/ 	.word	0x000103b0
        /*0948*/ 	.word	0x00000000
        /*094c*/ 	.word	0x00038840
        /*0950*/ 	.short	0x010a
        /*0952*/ 	.byte	0x3f
	.zero		1


	//   ....[65]....
        /*0954*/ 	.word	0x000112f0
        /*0958*/ 	.word	0x00000003
        /*095c*/ 	.word	0x00038820
        /*0960*/ 	.short	0x010a
        /*0962*/ 	.byte	0x3f
	.zero		1


	//   ....[66]....
        /*0964*/ 	.word	0x00011340
        /*0968*/ 	.word	0x00000003
        /*096c*/ 	.word	0x00038860
        /*0970*/ 	.short	0x010a
        /*0972*/ 	.byte	0x3f
	.zero		1


	//   ....[67]....
        /*0974*/ 	.word	0x00011390
        /*0978*/ 	.word	0x00000003
        /*097c*/ 	.word	0x00038840
        /*0980*/ 	.short	0x010a
        /*0982*/ 	.byte	0x3f
	.zero		1


	//   ....[68]....
        /*0984*/ 	.word	0x000113e0
        /*0988*/ 	.word	0x00000003
        /*098c*/ 	.word	0x00038860
        /*0990*/ 	.short	0x010a
        /*0992*/ 	.byte	0x3f
	.zero		1


	//   ....[69]....
        /*0994*/ 	.word	0x00011430
        /*0998*/ 	.word	0x00000004
        /*099c*/ 	.word	0x00038840
        /*09a0*/ 	.short	0x010a
        /*09a2*/ 	.byte	0x3f
	.zero		1


	//   ....[70]....
        /*09a4*/ 	.word	0x00011480
        /*09a8*/ 	.word	0x00000004
        /*09ac*/ 	.word	0x00038860
        /*09b0*/ 	.short	0x010a
        /*09b2*/ 	.byte	0x3f
	.zero		1


	//   ....[71]....
        /*09b4*/ 	.word	0x000114d0
        /*09b8*/ 	.word	0x00000004
        /*09bc*/ 	.word	0x00038840
        /*09c0*/ 	.short	0x010a
        /*09c2*/ 	.byte	0x3f
	.zero		1


	//   ....[72]....
        /*09c4*/ 	.word	0x00011520
        /*09c8*/ 	.word	0x00000004
        /*09cc*/ 	.word	0x00038860
        /*09d0*/ 	.short	0x010a
        /*09d2*/ 	.byte	0x3f
	.zero		1


	//   ....[73]....
        /*09d4*/ 	.word	0x00011570
        /*09d8*/ 	.word	0x00000009
        /*09dc*/ 	.word	0x00038820
        /*09e0*/ 	.short	0x010a
        /*09e2*/ 	.byte	0x3f
	.zero		1


	//   ....[74]....
        /*09e4*/ 	.word	0x00011710
        /*09e8*/ 	.word	0x00000005
        /*09ec*/ 	.word	0x00000000
        /*09f0*/ 	.short	0x010a
        /*09f2*/ 	.byte	0x3f
	.zero		1


	//   ....[75]....
        /*09f4*/ 	.word	0x00011760
        /*09f8*/ 	.word	0x00000007
        /*09fc*/ 	.word	0x00000000
        /*0a00*/ 	.short	0x010a
        /*0a02*/ 	.byte	0x3f
	.zero		1


	//   ....[76]....
        /*0a04*/ 	.word	0x000117b0
        /*0a08*/ 	.word	0x00000013
        /*0a0c*/ 	.word	0x00000000
        /*0a10*/ 	.short	0x010a
        /*0a12*/ 	.byte	0x3f
	.zero		1


	//----- nvinfo : EIATTR_NUM_MBARRIERS
	.align		4
.L_655:
        /*0a14*/ 	.byte	0x03, 0x38
        /*0a16*/ 	.short	0x0017


	//----- nvinfo : EIATTR_EXIT_INSTR_OFFSETS
	.align		4
        /*0a18*/ 	.byte	0x04, 0x1c
        /*0a1a*/ 	.short	(.L_657 - .L_656)


	//   ....[0]....
.L_656:
        /*0a1c*/ 	.word	0x000009e0


	//   ....[1]....
        /*0a20*/ 	.word	0x0000a360


	//   ....[2]....
        /*0a24*/ 	.word	0x00010030


	//----- nvinfo : EIATTR_MAX_THREADS
	.align		4
.L_657:
        /*0a28*/ 	.byte	0x04, 0x05
        /*0a2a*/ 	.short	(.L_659 - .L_658)
.L_658:
        /*0a2c*/ 	.word	0x00000180
        /*0a30*/ 	.word	0x00000001
        /*0a34*/ 	.word	0x00000001


	//----- nvinfo : EIATTR_CRS_STACK_SIZE
	.align		4
.L_659:
        /*0a38*/ 	.byte	0x04, 0x1e
        /*0a3a*/ 	.short	(.L_661 - .L_660)
.L_660:
        /*0a3c*/ 	.word	0x00000000


	//----- nvinfo : EIATTR_CBANK_PARAM_SIZE
	.align		4
.L_661:
        /*0a40*/ 	.byte	0x03, 0x19
        /*0a42*/ 	.short	0x0b70


	//----- nvinfo : EIATTR_PARAM_CBANK
	.align		4
        /*0a44*/ 	.byte	0x04, 0x0a
        /*0a46*/ 	.short	(.L_663 - .L_662)
	.align		4
.L_662:
        /*0a48*/ 	.word	index@(.nv.constant0._ZN7cutlass13device_kernelIN5flash11enable_sm90INS1_16FlashAttnFwdSm90INS1_25CollectiveMainloopFwdSm90ILi2EN4cute5tupleIJNS5_1CILi1EEES8_S8_EEENS6_IJNS7_ILi64EEESA_SA_EEELi512ENS_6half_tEfNS_4arch4Sm90ELb0ELb0ELb0ELb0ELb0ELb0ELb1ELb0ELb0ELb1ELb0ELb0EEENS1_21CollectiveEpilogueFwdINS6_IJSA_NS7_ILi512EEESA_EEES9_SC_SE_Li256ELb0ELb1ELb0ELb0EEENS1_29StaticPersistentTileSchedulerILb0EEEEEEEEEvNT_6ParamsE)
        /*0a4c*/ 	.short	0x0210
        /*0a4e*/ 	.short	0x0b70


	//----- nvinfo : EIATTR_SW_WAR
	.align		4
.L_663:
        /*0a50*/ 	.byte	0x04, 0x36
        /*0a52*/ 	.short	(.L_665 - .L_664)
.L_664:
        /*0a54*/ 	.word	0x00000008
.L_665:


//--------------------- .nv.info._ZN7cutlass13device_kernelIN5flash11enable_sm90INS1_16FlashAttnFwdSm90INS1_25CollectiveMainloopFwdSm90ILi2EN4cute5tupleIJNS5_1CILi1EEES8_S8_EEENS6_IJNS7_ILi64EEESA_SA_EEELi512ENS_6half_tEfNS_4arch4Sm90ELb0ELb0ELb0ELb1ELb0ELb0ELb0ELb0ELb0ELb1ELb0ELb0EEENS1_21CollectiveEpilogueFwdINS6_IJSA_NS7_ILi512EEESA_EEES9_SC_SE_Li256ELb1ELb1ELb0ELb0EEENS1_36VarlenDynamicPersistentTileSchedulerILi64ELi64ELi256ELi128ELb0ELb1ELb1ELb0ELb1ELb1EEEEEEEEEvNT_6ParamsE --------------------------
	.section	.nv.info._ZN7cutlass13device_kernelIN5flash11enable_sm90INS1_16FlashAttnFwdSm90INS1_25CollectiveMainloopFwdSm90ILi2EN4cute5tupleIJNS5_1CILi1EEES8_S8_EEENS6_IJNS7_ILi64EEESA_SA_EEELi512ENS_6half_tEfNS_4arch4Sm90ELb0ELb0ELb0ELb1ELb0ELb0ELb0ELb0ELb0ELb1ELb0ELb0EEENS1_21CollectiveEpilogueFwdINS6_IJSA_NS7_ILi512EEESA_EEES9_SC_SE_Li256ELb1ELb1ELb0ELb0EEENS1_36VarlenDynamicPersistentTileSchedulerILi64ELi64ELi256ELi128ELb0ELb1ELb1ELb0ELb1ELb1EEEEEEEEEvNT_6ParamsE,"",@"SHT_CUDA_INFO"
	.sectionflags	@""
	.align	4


	//----- nvinfo : EIATTR_CUDA_API_VERSION
	.align		4
        /*0000*/ 	.byte	0x04, 0x37
        /*0002*/ 	.short	(.L_667 - .L_666)
.L_666:
        /*0004*/ 	.word	0x00000082


	//----- nvinfo : EIATTR_KPARAM_INFO
	.align		4
.L_667:
        /*0008*/ 	.byte	0x04, 0x17
        /*000a*/ 	.short	(.L_669 - .L_668)
.L_668:
        /*000c*/ 	.word	0x00000000
        /*0010*/ 	.short	0x0000
        /*0012*/ 	.short	0x0070
        /*0014*/ 	.byte	0x00, 0xf0, 0x01, 0x2a


	//----- nvinfo : EIATTR_SPARSE_MMA_MASK
	.align		4
.L_669:
        /*0018*/ 	.byte	0x03, 0x50
        /*001a*/ 	.short	0x0000


	//----- nvinfo : EIATTR_MAXREG_COUNT
	.align		4
        /*001c*/ 	.byte	0x03, 0x1b
        /*001e*/ 	.short	0x00a8


	//----- nvinfo : EIATTR_NUM_BARRIERS
	.align		4
        /*0020*/ 	.byte	0x02, 0x4c
        /*0022*/ 	.byte	0x10
	.zero		1


	//----- nvinfo : EIATTR_EXTERNS
	.align		4
        /*0024*/ 	.byte	0x04, 0x0f
        /*0026*/ 	.short	(.L_671 - .L_670)


	//   ....[0]....
	.align		4
.L_670:
        /*0028*/ 	.word	index@(__assertfail)


	//----- nvinfo : EIATTR_ANNOTATIONS
	.align		4
.L_671:
        /*002c*/ 	.byte	0x04, 0x55
        /*002e*/ 	.short	(.L_673 - .L_672)


	//   ....[0]....
.L_672:
        /* <DEDUP_REMOVED lines=81> */


	//----- nvinfo : EIATTR_MERCURY_ISA_VERSION
	.align		4
.L_673:
        /*0530*/ 	.byte	0x03, 0x5f
        /*0532*/ 	.short	0x0101


	//----- nvinfo : EIATTR_UNUSED_LOAD_BYTE_OFFSET
	.align		4
        /*0534*/ 	.byte	0x04, 0x44
        /*0536*/ 	.short	(.L_675 - .L_674)


	//   ....[0]....
.L_674:
        /*0538*/ 	.word	0x00000a20
        /*053c*/ 	.word	0x0000fff0


	//   ....[1]....
        /*0540*/ 	.word	0x00006b50
        /*0544*/ 	.word	0x0000fff0


	//----- nvinfo : EIATTR_INT_WARP_WIDE_INSTR_OFFSETS
	.align		4
.L_675:
        /*0548*/ 	.byte	0x04, 0x31
        /*054a*/ 	.short	(.L_677 - .L_676)


	//   ....[0]....
.L_676:
        /*054c*/ 	.word	0x00000130


	//   ....[1]....
        /*0550*/ 	.word	0x00000170


	//   ....[2]....
        /*0554*/ 	.word	0x000001e0


	//   ....[3]....
        /*0558*/ 	.word	0x0000ab50


	//   ....[4]....
        /*055c*/ 	.word	0x0000abe0


	//   ....[5]....
        /*0560*/ 	.word	0x0000f8d0


	//   ....[6]....
        /*0564*/ 	.word	0x0000f960


	//----- nvinfo : EIATTR_COOP_GROUP_MASK_REGIDS
	.align		4
.L_677:
        /*0568*/ 	.byte	0x04, 0x29
        /*056a*/ 	.short	(.L_679 - .L_678)


	//   ....[0]....
.L_678:
        /*056c*/ 	.word	0xffffffff


	//   ....[1]....
        /*0570*/ 	.word	0xffffffff


	//   ....[2]....
        /*0574*/ 	.word	0xffffffff


	//   ....[3]....
        /*0578*/ 	.word	0xffffffff


	//   ....[4]....
        /*057c*/ 	.word	0xffffffff


	//   ....[5]....
        /*0580*/ 	.word	0xffffffff


	//   ....[6]....
        /*0584*/ 	.word	0xffffffff


	//   ....[7]....
        /*0588*/ 	.word	0xffffffff


	//   ....[8]....
        /*058c*/ 	.word	0xffffffff


	//   ....[9]....
        /*0590*/ 	.word	0xffffffff


	//   ....[10]....
        /*0594*/ 	.word	0xffffffff


	//   ....[11]....
        /*0598*/ 	.word	0xffffffff


	//   ....[12]....
        /*059c*/ 	.word	0xffffffff


	//   ....[13]....
        /*05a0*/ 	.word	0xffffffff


	//   ....[14]....
        /*05a4*/ 	.word	0xffffffff


	//   ....[15]....
        /*05a8*/ 	.word	0xffffffff


	//   ....[16]....
        /*05ac*/ 	.word	0xffffffff


	//   ....[17]....
        /*05b0*/ 	.word	0xffffffff


	//   ....[18]....
        /*05b4*/ 	.word	0xffffffff


	//   ....[19]....
        /*05b8*/ 	.word	0xffffffff


	//   ....[20]....
        /*05bc*/ 	.word	0xffffffff


	//   ....[21]....
        /*05c0*/ 	.word	0xffffffff


	//   ....[22]....
        /*05c4*/ 	.word	0xffffffff


	//   ....[23]....
        /*05c8*/ 	.word	0xffffffff


	//   ....[24]....
        /*05cc*/ 	.word	0xffffffff


	//   ....[25]....
        /*05d0*/ 	.word	0xffffffff


	//   ....[26]....
        /*05d4*/ 	.word	0xffffffff


	//   ....[27]....
        /*05d8*/ 	.word	0xffffffff


	//   ....[28]....
        /*05dc*/ 	.word	0xffffffff


	//   ....[29]....
        /*05e0*/ 	.word	0xffffffff


	//   ....[30]....
        /*05e4*/ 	.word	0xffffffff


	//   ....[31]....
        /*05e8*/ 	.word	0xffffffff


	//   ....[32]....
        /*05ec*/ 	.word	0xffffffff


	//   ....[33]....
        /*05f0*/ 	.word	0xffffffff


	//   ....[34]....
        /*05f4*/ 	.word	0xffffffff


	//   ....[35]....
        /*05f8*/ 	.word	0xffffffff


	//   ....[36]....
        /*05fc*/ 	.word	0xffffffff


	//   ....[37]....
        /*0600*/ 	.word	0xffffffff


	//   ....[38]....
        /*0604*/ 	.word	0xffffffff


	//   ....[39]....
        /*0608*/ 	.word	0xffffffff


	//   ....[40]....
        /*060c*/ 	.word	0xffffffff


	//   ....[41]....
        /*0610*/ 	.word	0xffffffff


	//   ....[42]....
        /*0614*/ 	.word	0xffffffff


	//   ....[43]....
        /*0618*/ 	.word	0xffffffff


	//   ....[44]....
        /*061c*/ 	.word	0xffffffff


	//   ....[45]....
        /*0620*/ 	.word	0xffffffff


	//   ....[46]....
        /*0624*/ 	.word	0xffffffff


	//   ....[47]....
        /*0628*/ 	.word	0xffffffff


	//   ....[48]....
        /*062c*/ 	.word	0xffffffff


	//   ....[49]....
        /*0630*/ 	.word	0xffffffff


	//   ....[50]....
        /*0634*/ 	.word	0xffffffff


	//   ....[51]....
        /*0638*/ 	.word	0xffffffff


	//   ....[52]....
        /*063c*/ 	.word	0xffffffff


	//   ....[53]....
        /*0640*/ 	.word	0xffffffff


	//   ....[54]....
        /*0644*/ 	.word	0xffffffff


	//   ....[55]....
        /*0648*/ 	.word	0xffffffff


	//   ....[56]....
        /*064c*/ 	.word	0xffffffff


	//   ....[57]....
        /*0650*/ 	.word	0xffffffff


	//   ....[58]....
        /*0654*/ 	.word	0xffffffff


	//   ....[59]....
        /*0658*/ 	.word	0xffffffff


	//   ....[60]....
        /*065c*/ 	.word	0xffffffff


	//   ....[61]....
        /*0660*/ 	.word	0xffffffff


	//   ....[62]....
        /*0664*/ 	.word	0xffffffff


	//   ....[63]....
        /*0668*/ 	.word	0xffffffff


	//   ....[64]....
        /*066c*/ 	.word	0xffffffff


	//   ....[65]....
        /*0670*/ 	.word	0xffffffff


	//   ....[66]....
        /*0674*/ 	.word	0xffffffff


	//   ....[67]....
        /*0678*/ 	.word	0xffffffff


	//   ....[68]....
        /*067c*/ 	.word	0xffffffff


	//   ....[69]....
        /*0680*/ 	.word	0xffffffff


	//   ....[70]....
        /*0684*/ 	.word	0xffffffff


	//   ....[71]....
        /*0688*/ 	.word	0xffffffff


	//   ....[72]....
        /*068c*/ 	.word	0xffffffff


	//   ....[73]....
        /*0690*/ 	.word	0xffffffff


	//   ....[74]....
        /*0694*/ 	.word	0xffffffff


	//   ....[75]....
        /*0698*/ 	.word	0xffffffff


	//   ....[76]....
        /*069c*/ 	.word	0xffffffff


	//   ....[77]....
        /*06a0*/ 	.word	0xffffffff


	//   ....[78]....
        /*06a4*/ 	.word	0xffffffff


	//   ....[79]....
        /*06a8*/ 	.word	0x0500000f


	//   ....[80]....
        /*06ac*/ 	.word	0x0500000f


	//   ....[81]....
        /*06b0*/ 	.word	0x0500000f


	//   ....[82]....
        /*06b4*/ 	.word	0x0500000f


	//   ....[83]....
        /*06b8*/ 	.word	0x0500000f


	//   ....[84]....
        /*06bc*/ 	.word	0x0500000f


	//   ....[85]....
        /*06c0*/ 	.word	0x0500000f


	//   ....[86]....
        /*06c4*/ 	.word	0x0500000f


	//   ....[87]....
        /*06c8*/ 	.word	0x0500000f


	//   ....[88]....
        /*06cc*/ 	.word	0x0500000f


	//   ....[89]....
        /*06d0*/ 	.word	0x0500000f


	//   ....[90]....
        /*06d4*/ 	.word	0x0500000f


	//   ....[91]....
        /*06d8*/ 	.word	0x0500000f


	//   ....[92]....
        /*06dc*/ 	.word	0x0500000f


	//   ....[93]....
        /*06e0*/ 	.word	0x0500000f


	//   ....[94]....
        /*06e4*/ 	.word	0x0500000f


	//   ....[95]....
        /*06e8*/ 	.word	0x0500000f


	//   ....[96]....
        /*06ec*/ 	.word	0x0500000f


	//   ....[97]....
        /*06f0*/ 	.word	0x0500000f


	//   ....[98]....
        /*06f4*/ 	.word	0x0500000f


	//   ....[99]....
        /*06f8*/ 	.word	0x0500000f


	//   ....[100]....
        /*06fc*/ 	.word	0x0500000f


	//   ....[101]....
        /*0700*/ 	.word	0x0500000f


	//   ....[102]....
        /*0704*/ 	.word	0x0500000f


	//   ....[103]....
        /*0708*/ 	.word	0x0500000f


	//   ....[104]....
        /*070c*/ 	.word	0x0500000f


	//   ....[105]....
        /*0710*/ 	.word	0x0500000f


	//----- nvinfo : EIATTR_COOP_GROUP_INSTR_OFFSETS
	.align		4
.L_679:
        /*0714*/ 	.byte	0x04, 0x28
        /*0716*/ 	.short	(.L_681 - .L_680)


	//   ....[0]....
.L_680:
        /*0718*/ 	.word	0x00000060


	//   ....[1]....
        /*071c*/ 	.word	0x00000140


	//   ....[2]....
        /*0720*/ 	.word	0x00000190


	//   ....[3]....
        /*0724*/ 	.word	0x00000380


	//   ....[4]....
        /*0728*/ 	.word	0x000004e0


	//   ....[5]....
        /*072c*/ 	.word	0x00000600


	//   ....[6]....
        /*0730*/ 	.word	0x00000760


	//   ....[7]....
        /*0734*/ 	.word	0x00001810


	//   ....[8]....
        /*0738*/ 	.word	0x00003150


	//   ....[9]....
        /*073c*/ 	.word	0x00003b20


	//   ....[10]....
        /*0740*/ 	.word	0x00003b70


	//   ....[11]....
        /*0744*/ 	.word	0x00003d80


	//   ....[12]....
        /*0748*/ 	.word	0x00003e30


	//   ....[13]....
        /*074c*/ 	.word	0x00004710


	//   ....[14]....
        /*0750*/ 	.word	0x00004b70


	//   ....[15]....
        /*0754*/ 	.word	0x00004ba0


	//   ....[16]....
        /*0758*/ 	.word	0x00004e20


	//   ....[17]....
        /*075c*/ 	.word	0x00004ff0


	//   ....[18]....
        /*0760*/ 	.word	0x00006010


	//   ....[19]....
        /*0764*/ 	.word	0x00006050


	//   ....[20]....
        /*0768*/ 	.word	0x00006080


	//   ....[21]....
        /*076c*/ 	.word	0x000060d0


	//   ....[22]....
        /*0770*/ 	.word	0x000060f0


	//   ....[23]....
        /*0774*/ 	.word	0x00007a60


	//   ....[24]....
        /*0778*/ 	.word	0x000080a0


	//   ....[25]....
        /*077c*/ 	.word	0x000080d0


	//   ....[26]....
        /*0780*/ 	.word	0x00008100


	//   ....[27]....
        /*0784*/ 	.word	0x00008120


	//   ....[28]....
        /*0788*/ 	.word	0x000087c0


	//   ....[29]....
        /*078c*/ 	.word	0x000087e0


	//   ....[30]....
        /*0790*/ 	.word	0x00008a10


	//   ....[31]....
        /*0794*/ 	.word	0x00008a30


	//   ....[32]....
        /*0798*/ 	.word	0x00009600


	//   ....[33]....
        /*079c*/ 	.word	0x00009640


	//   ....[34]....
        /*07a0*/ 	.word	0x00009880


	//   ....[35]....
        /*07a4*/ 	.word	0x000098a0


	//   ....[36]....
        /*07a8*/ 	.word	0x00009b30


	//   ....[37]....
        /*07ac*/ 	.word	0x00009d10


	//   ....[38]....
        /*07b0*/ 	.word	0x00009d40


	//   ....[39]....
        /*07b4*/ 	.word	0x00009d70


	//   ....[40]....
        /*07b8*/ 	.word	0x00009da0


	//   ....[41]....
        /*07bc*/ 	.word	0x00009dd0


	//   ....[42]....
        /*07c0*/ 	.word	0x00009e00


	//   ....[43]....
        /*07c4*/ 	.word	0x00009f70


	//   ....[44]....
        /*07c8*/ 	.word	0x00009fa0


	//   ....[45]....
        /*07cc*/ 	.word	0x00009fd0


	//   ....[46]....
        /*07d0*/ 	.word	0x0000a000


	//   ....[47]....
        /*07d4*/ 	.word	0x0000a030


	//   ....[48]....
        /*07d8*/ 	.word	0x0000a060


	//   ....[49]....
        /*07dc*/ 	.word	0x0000a100


	//   ....[50]....
        /*07e0*/ 	.word	0x0000a130


	//   ....[51]....
        /*07e4*/ 	.word	0x0000a1c0


	//   ....[52]....
        /*07e8*/ 	.word	0x0000b160


	//   ....[53]....
        /*07ec*/ 	.word	0x0000bcb0


	//   ....[54]....
        /*07f0*/ 	.word	0x0000bcc0


	//   ....[55]....
        /*07f4*/ 	.word	0x0000bce0


	//   ....[56]....
        /*07f8*/ 	.word	0x0000bd80


	//   ....[57]....
        /*07fc*/ 	.word	0x0000bdb0


	//   ....[58]....
        /*0800*/ 	.word	0x0000be20


	//   ....[59]....
        /*0804*/ 	.word	0x0000be30


	//   ....[60]....
        /*0808*/ 	.word	0x0000bea0


	//   ....[61]....
        /*080c*/ 	.word	0x0000fb60


	//   ....[62]....
        /*0810*/ 	.word	0x0000fb90


	//   ....[63]....
        /*0814*/ 	.word	0x0000fbd0


	//   ....[64]....
        /*0818*/ 	.word	0x0000fc00


	//   ....[65]....
        /*081c*/ 	.word	0x0000fc30


	//   ....[66]....
        /*0820*/ 	.word	0x0000fc60


	//   ....[67]....
        /*0824*/ 	.word	0x0000fc90


	//   ....[68]....
        /*0828*/ 	.word	0x0000fcc0


	//   ....[69]....
        /*082c*/ 	.word	0x0000fe40


	//   ....[70]....
        /*0830*/ 	.word	0x0000fe70


	//   ....[71]....
        /*0834*/ 	.word	0x0000fea0


	//   ....[72]....
        /*0838*/ 	.word	0x0000fed0


	//   ....[73]....
        /*083c*/ 	.word	0x0000ff00


	//   ....[74]....
        /*0840*/ 	.word	0x0000ff30


	//   ....[75]....
        /*0844*/ 	.word	0x0000fff0


	//   ....[76]....
        /*0848*/ 	.word	0x00010010


	//   ....[77]....
        /*084c*/ 	.word	0x00010080


	//   ....[78]....
        /*0850*/ 	.word	0x00010510


	//   ....[79]....
        /*0854*/ 	.word	0x00010ac0


	//   ....[80]....
        /*0858*/ 	.word	0x00010c70


	//   ....[81]....
        /*085c*/ 	.word	0x00010cc0


	//   ....[82]....
        /*0860*/ 	.word	0x00010d20


	//   ....[83]....
        /*0864*/ 	.word	0x00010dc0


	//   ....[84]....
        /*0868*/ 	.word	0x00010e70


	//   ....[85]....
        /*086c*/ 	.word	0x00010f10


	//   ....[86]....
        /*0870*/ 	.word	0x00010fd0


	//   ....[87]....
        /*0874*/ 	.word	0x000110b0


	//   ....[88]....
        /*0878*/ 	.word	0x000113e0


	//   ....[89]....
        /*087c*/ 	.word	0x00011480


	//   ....[90]....
        /*0880*/ 	.word	0x000115a0


	//   ....[91]....
        /*0884*/ 	.word	0x00011610


	//   ....[92]....
        /*0888*/ 	.word	0x00011680


	//   ....[93]....
        /*088c*/ 	.word	0x000116f0


	//   ....[94]....
        /*0890*/ 	.word	0x00011760


	//   ....[95]....
        /*0894*/ 	.word	0x000117e0


	//   ....[96]....
        /*0898*/ 	.word	0x00011870


	//   ....[97]....
        /*089c*/ 	.word	0x00011910


	//   ....[98]....
        /*08a0*/ 	.word	0x00011980


	//   ....[99]....
        /*08a4*/ 	.word	0x000119f0


	//   ....[100]....
        /*08a8*/ 	.word	0x00011a60


	//   ....[101]....
        /*08ac*/ 	.word	0x00011ae0


	//   ....[102]....
        /*08b0*/ 	.word	0x00011b50


	//   ....[103]....
        /*08b4*/ 	.word	0x00011bf0


	//   ....[104]....
        /*08b8*/ 	.word	0x00011c80


	//   ....[105]....
        /*08bc*/ 	.word	0x00011da0


	//----- nvinfo : EIATTR_REG_RECONFIG
	.align		4
.L_681:
        /*08c0*/ 	.byte	0x01, 0x54
	.zero		2


	//----- nvinfo : EIATTR_SYSCALL_OFFSETS
	.align		4
        /*08c4*/ 	.byte	0x04, 0x46
        /*08c6*/ 	.short	(.L_683 - .L_682)


	//   ....[0]....
.L_682:
        /*08c8*/ 	.word	0x00003310


	//   ....[1]....
        /*08cc*/ 	.word	0x0000ad50


	//   ....[2]....
        /*08d0*/ 	.word	0x0000aeb0


	//   ....[3]....
        /*08d4*/ 	.word	0x0000afb0


	//   ....[4]....
        /*08d8*/ 	.word	0x0000b8e0


	//----- nvinfo : EIATTR_MBARRIER_INSTR_OFFSETS
	.align		4
.L_683:
        /*08dc*/ 	.byte	0x04, 0x39
        /*08de*/ 	.short	(.L_685 - .L_684)


	//   ....[0]....
.L_684:
        /*08e0*/ 	.word	0x00000270
        /*08e4*/ 	.word	0x000000ff
        /*08e8*/ 	.word	0x00028c00
        /*08ec*/ 	.short	0x0100
        /*08ee*/ 	.byte	0x08
	.zero		1


	//   ....[1]....
        /*08f0*/ 	.word	0x00000280
        /*08f4*/ 	.word	0x000000ff
        /*08f8*/ 	.word	0x00028c20
        /*08fc*/ 	.short	0x0100
        /*08fe*/ 	.byte	0x08
	.zero		1


	//   ....[2]....
        /*0900*/ 	.word	0x00000330
        /*0904*/ 	.word	0x000000ff
        /*0908*/ 	.word	0x00028c30
        /*090c*/ 	.short	0x0100
        /*090e*/ 	.byte	0x06
	.zero		1


	//   ....[3]....
        /*0910*/ 	.word	0x00000340
        /*0914*/ 	.word	0x000000ff
        /*0918*/ 	.word	0x00028c40
        /*091c*/ 	.short	0x0100
        /*091e*/ 	.byte	0x06
	.zero		1


	//   ....[4]....
        /*0920*/ 	.word	0x00000350
        /*0924*/ 	.word	0x000000ff
        /*0928*/ 	.word	0x00028c38
        /*092c*/ 	.short	0x0100
        /*092e*/ 	.byte	0x06
	.zero		1


	//   ....[5]....
        /*0930*/ 	.word	0x00000360
        /*0934*/ 	.word	0x000000ff
        /*0938*/ 	.word	0x00028c48
        /*093c*/ 	.short	0x0100
        /*093e*/ 	.byte	0x06
	.zero		1


	//   ....[6]....
        /*0940*/ 	.word	0x00000490
        /*0944*/ 	.word	0x000000ff
        /*0948*/ 	.word	0x00028c50
        /*094c*/ 	.short	0x0100
        /*094e*/ 	.byte	0x08
	.zero		1


	//   ....[7]....
        /*0950*/ 	.word	0x000004a0
        /*0954*/ 	.word	0x000000ff
        /*0958*/ 	.word	0x00028c60
        /*095c*/ 	.short	0x0100
        /*095e*/ 	.byte	0x08
	.zero		1


	//   ....[8]....
        /*0960*/ 	.word	0x000004b0
        /*0964*/ 	.word	0x000000ff
        /*0968*/ 	.word	0x00028c58
        /*096c*/ 	.short	0x0100
        /*096e*/ 	.byte	0x08
	.zero		1


	//   ....[9]....
        /*0970*/ 	.word	0x000004c0
        /*0974*/ 	.word	0x000000ff
        /*0978*/ 	.word	0x00028c68
        /*097c*/ 	.short	0x0100
        /*097e*/ 	.byte	0x08
	.zero		1


	//   ....[10]....
        /*0980*/ 	.word	0x000005b0
        /*0984*/ 	.word	0x000000ff
        /*0988*/ 	.word	0x00028c70
        /*098c*/ 	.short	0x0100
        /*098e*/ 	.byte	0x06
	.zero		1


	//   ....[11]....
        /*0990*/ 	.word	0x000005c0
        /*0994*/ 	.word	0x000000ff
        /*0998*/ 	.word	0x00028c80
        /*099c*/ 	.short	0x0100
        /*099e*/ 	.byte	0x06
	.zero		1


	//   ....[12]....
        /*09a0*/ 	.word	0x000005d0
        /*09a4*/ 	.word	0x000000ff
        /*09a8*/ 	.word	0x00028c78
        /*09ac*/ 	.short	0x0100
        /*09ae*/ 	.byte	0x06
	.zero		1


	//   ....[13]....
        /*09b0*/ 	.word	0x000005e0
        /*09b4*/ 	.word	0x000000ff
        /*09b8*/ 	.word	0x00028c88
        /*09bc*/ 	.short	0x0100
        /*09be*/ 	.byte	0x06
	.zero		1


	//   ....[14]....
        /*09c0*/ 	.word	0x00000710
        /*09c4*/ 	.word	0x000000ff
        /*09c8*/ 	.word	0x00028c90
        /*09cc*/ 	.short	0x0100
        /*09ce*/ 	.byte	0x08
	.zero		1


	//   ....[15]....
        /*09d0*/ 	.word	0x00000720
        /*09d4*/ 	.word	0x000000ff
        /*09d8*/ 	.word	0x00028ca0
        /*09dc*/ 	.short	0x0100
        /*09de*/ 	.byte	0x08
	.zero		1


	//   ....[16]....
        /*09e0*/ 	.word	0x00000730
        /*09e4*/ 	.word	0x000000ff
        /*09e8*/ 	.word	0x00028c98
        /*09ec*/ 	.short	0x0100
        /*09ee*/ 	.byte	0x08
	.zero		1


	//   ....[17]....
        /*09f0*/ 	.word	0x00000740
        /*09f4*/ 	.word	0x000000ff
        /*09f8*/ 	.word	0x00028ca8
        /*09fc*/ 	.short	0x0100
        /*09fe*/ 	.byte	0x08
	.zero		1


	//   ....[18]....
        /*0a00*/ 	.word	0x00000870
        /*0a04*/ 	.word	0x000000ff
        /*0a08*/ 	.word	0x00028cb0
        /*0a0c*/ 	.short	0x0100
        /*0a0e*/ 	.byte	0x08
	.zero		1


	//   ....[19]....
        /*0a10*/ 	.word	0x00000880
        /*0a14*/ 	.word	0x000000ff
        /*0a18*/ 	.word	0x00028cc0
        /*0a1c*/ 	.short	0x0100
        /*0a1e*/ 	.byte	0x08
	.zero		1


	//   ....[20]....
        /*0a20*/ 	.word	0x00000890
        /*0a24*/ 	.word	0x000000ff
        /*0a28*/ 	.word	0x00028cb8
        /*0a2c*/ 	.short	0x0100
        /*0a2e*/ 	.byte	0x08
	.zero		1


	//   ....[21]....
        /*0a30*/ 	.word	0x000008a0
        /*0a34*/ 	.word	0x000000ff
        /*0a38*/ 	.word	0x00028cc8
        /*0a3c*/ 	.short	0x0100
        /*0a3e*/ 	.byte	0x08
	.zero		1


	//   ....[22]....
        /*0a40*/ 	.word	0x00001920
        /*0a44*/ 	.word	0x000000ff
        /*0a48*/ 	.word	0x00028c50
        /*0a4c*/ 	.short	0x010a
        /*0a4e*/ 	.byte	0x10
	.zero		1


	//   ....[23]....
        /*0a50*/ 	.word	0x00001bf0
        /*0a54*/ 	.word	0x00000000
        /*0a58*/ 	.word	0x00000000
        /*0a5c*/ 	.short	0x0101
        /*0a5e*/ 	.byte	0x3f
	.zero		1


	//   ....[24]....
        /*0a60*/ 	.word	0x00002570
        /*0a64*/ 	.word	0x000000ff
        /*0a68*/ 	.word	0x00028c50
        /*0a6c*/ 	.short	0x010a
        /*0a6e*/ 	.byte	0x06
	.zero		1


	//   ....[25]....
        /*0a70*/ 	.word	0x000025b0
        /*0a74*/ 	.word	0x000000ff
        /*0a78*/ 	.word	0x00028c50
        /*0a7c*/ 	.short	0x010a
        /*0a7e*/ 	.byte	0x06
	.zero		1


	//   ....[26]....
        /*0a80*/ 	.word	0x00002800
        /*0a84*/ 	.word	0x00000000
        /*0a88*/ 	.word	0x00000000
        /*0a8c*/ 	.short	0x0101
        /*0a8e*/ 	.byte	0x3f
	.zero		1


	//   ....[27]....
        /*0a90*/ 	.word	0x00003390
        /*0a94*/ 	.word	0x000000ff
        /*0a98*/ 	.word	0x00028c00
        /*0a9c*/ 	.short	0x010a
        /*0a9e*/ 	.byte	0x2a
	.zero		1


	//   ....[28]....
        /*0aa0*/ 	.word	0x00003410
        /*0aa4*/ 	.word	0x00000007
        /*0aa8*/ 	.word	0x00028c30
        /*0aac*/ 	.short	0x010a
        /*0aae*/ 	.byte	0x3f
	.zero		1


	//   ....[29]....
        /*0ab0*/ 	.word	0x00003450
        /*0ab4*/ 	.word	0x00000007
        /*0ab8*/ 	.word	0x00028c30
        /*0abc*/ 	.short	0x010a
        /*0abe*/ 	.byte	0x3f
	.zero		1


	//   ....[30]....
        /*0ac0*/ 	.word	0x00004020
        /*0ac4*/ 	.word	0x00000005
        /*0ac8*/ 	.word	0x00000000
        /*0acc*/ 	.short	0x0101
        /*0ace*/ 	.byte	0x3f
	.zero		1


	//   ....[31]....
        /*0ad0*/ 	.word	0x00004490
        /*0ad4*/ 	.word	0x00000007
        /*0ad8*/ 	.word	0x00028c50
        /*0adc*/ 	.short	0x010a
        /*0ade*/ 	.byte	0x3f
	.zero		1


	//   ....[32]....
        /*0ae0*/ 	.word	0x000044e0
        /*0ae4*/ 	.word	0x00000007
        /*0ae8*/ 	.word	0x00028c50
        /*0aec*/ 	.short	0x010a
        /*0aee*/ 	.byte	0x3f
	.zero		1


	//   ....[33]....
        /*0af0*/ 	.word	0x00004730
        /*0af4*/ 	.word	0x00000007
        /*0af8*/ 	.word	0x00000000
        /*0afc*/ 	.short	0x0101
        /*0afe*/ 	.byte	0x3f
	.zero		1


	//   ....[34]....
        /*0b00*/ 	.word	0x00004860
        /*0b04*/ 	.word	0x000000ff
        /*0b08*/ 	.word	0x00028c30
        /*0b0c*/ 	.short	0x010a
        /*0b0e*/ 	.byte	0x16
	.zero		1


	//   ....[35]....
        /*0b10*/ 	.word	0x000048a0
        /*0b14*/ 	.word	0x000000ff
        /*0b18*/ 	.word	0x00028c30
        /*0b1c*/ 	.short	0x010a
        /*0b1e*/ 	.byte	0x16
	.zero		1


	//   ....[36]....
        /*0b20*/ 	.word	0x00005400
        /*0b24*/ 	.word	0x0000009a
        /*0b28*/ 	.word	0x00000000
        /*0b2c*/ 	.short	0x0101
        /*0b2e*/ 	.byte	0x3f
	.zero		1


	//   ....[37]....
        /*0b30*/ 	.word	0x00005d80
        /*0b34*/ 	.word	0x000000ff
        /*0b38*/ 	.word	0x00028c50
        /*0b3c*/ 	.short	0x010a
        /*0b3e*/ 	.byte	0x16
	.zero		1


	//   ....[38]....
        /*0b40*/ 	.word	0x00005dc0
        /*0b44*/ 	.word	0x000000ff
        /*0b48*/ 	.word	0x00028c50
        /*0b4c*/ 	.short	0x010a
        /*0b4e*/ 	.byte	0x16
	.zero		1


	//   ....[39]....
        /*0b50*/ 	.word	0x00006030
        /*0b54*/ 	.word	0x000000ab
        /*0b58*/ 	.word	0x00000000
        /*0b5c*/ 	.short	0x0101
        /*0b5e*/ 	.byte	0x3f
	.zero		1


	//   ....[40]....
        /*0b60*/ 	.word	0x000087d0
        /*0b64*/ 	.word	0x000000ff
        /*0b68*/ 	.word	0x00000000
        /*0b6c*/ 	.short	0x0101
        /*0b6e*/ 	.byte	0x04
	.zero		1


	//   ....[41]....
        /*0b70*/ 	.word	0x0000b3e0
        /*0b74*/ 	.word	0x00000000
        /*0b78*/ 	.word	0x00028c40
        /*0b7c*/ 	.short	0x010a
        /*0b7e*/ 	.byte	0x3f
	.zero		1


	//   ....[42]....
        /*0b80*/ 	.word	0x0000bf50
        /*0b84*/ 	.word	0x00000008
        /*0b88*/ 	.word	0x00028c00
        /*0b8c*/ 	.short	0x0107
        /*0b8e*/ 	.byte	0x3f
	.zero		1


	//   ....[43]....
        /*0b90*/ 	.word	0x0000c050
        /*0b94*/ 	.word	0x00000002
        /*0b98*/ 	.word	0x00028c00
        /*0b9c*/ 	.short	0x0101
        /*0b9e*/ 	.byte	0x3f
	.zero		1


	//   ....[44]....
        /*0ba0*/ 	.word	0x0000c070
        /*0ba4*/ 	.word	0x00000002
        /*0ba8*/ 	.word	0x00028c20
        /*0bac*/ 	.short	0x010a
        /*0bae*/ 	.byte	0x3f
	.zero		1


	//   ....[45]....
        /*0bb0*/ 	.word	0x0000c180
        /*0bb4*/ 	.word	0x00000003
        /*0bb8*/ 	.word	0x00028c60
        /*0bbc*/ 	.short	0x010a
        /*0bbe*/ 	.byte	0x3f
	.zero		1


	//   ....[46]....
        /*0bc0*/ 	.word	0x0000ce90
        /*0bc4*/ 	.word	0x00000003
        /*0bc8*/ 	.word	0x00028c40
        /*0bcc*/ 	.short	0x010a
        /*0bce*/ 	.byte	0x3f
	.zero		1


	//   ....[47]....
        /*0bd0*/ 	.word	0x0000d0f0
        /*0bd4*/ 	.word	0x00000003
        /*0bd8*/ 	.word	0x00028c60
        /*0bdc*/ 	.short	0x010a
        /*0bde*/ 	.byte	0x3f
	.zero		1


	//   ....[48]....
        /*0be0*/ 	.word	0x0000dd90
        /*0be4*/ 	.word	0x00000004
        /*0be8*/ 	.word	0x00028c40
        /*0bec*/ 	.short	0x010a
        /*0bee*/ 	.byte	0x3f
	.zero		1


	//   ....[49]....
        /*0bf0*/ 	.word	0x0000dfe0
        /*0bf4*/ 	.word	0x00000004
        /*0bf8*/ 	.word	0x00028c60
        /*0bfc*/ 	.short	0x010a
        /*0bfe*/ 	.byte	0x3f
	.zero		1


	//   ....[50]....
        /*0c00*/ 	.word	0x0000ebf0
        /*0c04*/ 	.word	0x00000004
        /*0c08*/ 	.word	0x00028c40
        /*0c0c*/ 	.short	0x010a
        /*0c0e*/ 	.byte	0x3f
	.zero		1


	//   ....[51]....
        /*0c10*/ 	.word	0x0000ee50
        /*0c14*/ 	.word	0x00000004
        /*0c18*/ 	.word	0x00028c60
        /*0c1c*/ 	.short	0x010a
        /*0c1e*/ 	.byte	0x3f
	.zero		1


	//   ....[52]....
        /*0c20*/ 	.word	0x00010490
        /*0c24*/ 	.word	0x00000000
        /*0c28*/ 	.word	0x00028c20
        /*0c2c*/ 	.short	0x010a
        /*0c2e*/ 	.byte	0x3f
	.zero		1


	//   ....[53]....
        /*0c30*/ 	.word	0x00010650
        /*0c34*/ 	.word	0x00000006
        /*0c38*/ 	.word	0x00000000
        /*0c3c*/ 	.short	0x010a
        /*0c3e*/ 	.byte	0x3f
	.zero		1


	//   ....[54]....
        /*0c40*/ 	.word	0x000106c0
        /*0c44*/ 	.word	0x00000007
        /*0c48*/ 	.word	0x00000000
        /*0c4c*/ 	.short	0x010a
        /*0c4e*/ 	.byte	0x3f
	.zero		1


	//   ....[55]....
        /*0c50*/ 	.word	0x00010730
        /*0c54*/ 	.word	0x00000004
        /*0c58*/ 	.word	0x00000000
        /*0c5c*/ 	.short	0x010a
        /*0c5e*/ 	.byte	0x3f
	.zero		1


	//   ....[56]....
        /*0c60*/ 	.word	0x00010760
        /*0c64*/ 	.word	0x00000003
        /*0c68*/ 	.word	0x00000000
        /*0c6c*/ 	.short	0x010a
        /*0c6e*/ 	.byte	0x3f
	.zero		1


	//   ....[57]....
        /*0c70*/ 	.word	0x000107d0
        /*0c74*/ 	.word	0x00000003
        /*0c78*/ 	.word	0x00028c50
        /*0c7c*/ 	.short	0x010a
        /*0c7e*/ 	.byte	0x3f
	.zero		1


	//   ....[58]....
        /*0c80*/ 	.word	0x00010830
        /*0c84*/ 	.word	0x00000003
        /*0c88*/ 	.word	0x00028c50
        /*0c8c*/ 	.short	0x010a
        /*0c8e*/ 	.byte	0x3f
	.zero		1


	//   ....[59]....
        /*0c90*/ 	.word	0x00010890
        /*0c94*/ 	.word	0x00000003
        /*0c98*/ 	.word	0x00028c00
        /*0c9c*/ 	.short	0x010a
        /*0c9e*/ 	.byte	0x3f
	.zero		1


	//   ....[60]....
        /*0ca0*/ 	.word	0x000108e0
        /*0ca4*/ 	.word	0x00000007
        /*0ca8*/ 	.word	0x00028c30
        /*0cac*/ 	.short	0x010a
        /*0cae*/ 	.byte	0x3f
	.zero		1


	//   ....[61]....
        /*0cb0*/ 	.word	0x00010930
        /*0cb4*/ 	.word	0x00000007
        /*0cb8*/ 	.word	0x00028c50
        /*0cbc*/ 	.short	0x010a
        /*0cbe*/ 	.byte	0x3f
	.zero		1


	//   ....[62]....
        /*0cc0*/ 	.word	0x00010990
        /*0cc4*/ 	.word	0x00000003
        /*0cc8*/ 	.word	0x00028c30
        /*0ccc*/ 	.short	0x010a
        /*0cce*/ 	.byte	0x3f
	.zero		1


	//   ....[63]....
        /*0cd0*/ 	.word	0x000109e0
        /*0cd4*/ 	.word	0x000000ab
        /*0cd8*/ 	.word	0x00028c50
        /*0cdc*/ 	.short	0x010a
        /*0cde*/ 	.byte	0x3f
	.zero		1


	//   ....[64]....
        /*0ce0*/ 	.word	0x00010b80
        /*0ce4*/ 	.word	0x00000000
        /*0ce8*/ 	.word	0x00028c40
        /*0cec*/ 	.short	0x010a
        /*0cee*/ 	.byte	0x3f
	.zero		1


	//   ....[65]....
        /*0cf0*/ 	.word	0x00011100
        /*0cf4*/ 	.word	0x00000002
        /*0cf8*/ 	.word	0x00028c20
        /*0cfc*/ 	.short	0x010a
        /*0cfe*/ 	.byte	0x3f
	.zero		1


	//   ....[66]....
        /*0d00*/ 	.word	0x00011150
        /*0d04*/ 	.word	0x00000003
        /*0d08*/ 	.word	0x00028c60
        /*0d0c*/ 	.short	0x010a
        /*0d0e*/ 	.byte	0x3f
	.zero		1


	//   ....[67]....
        /*0d10*/ 	.word	0x000111a0
        /*0d14*/ 	.word	0x00000003
        /*0d18*/ 	.word	0x00028c40
        /*0d1c*/ 	.short	0x010a
        /*0d1e*/ 	.byte	0x3f
	.zero		1


	//   ....[68]....
        /*0d20*/ 	.word	0x000111f0
        /*0d24*/ 	.word	0x00000003
        /*0d28*/ 	.word	0x00028c60
        /*0d2c*/ 	.short	0x010a
        /*0d2e*/ 	.byte	0x3f
	.zero		1


	//   ....[69]....
        /*0d30*/ 	.word	0x00011240
        /*0d34*/ 	.word	0x00000004
        /*0d38*/ 	.word	0x00028c40
        /*0d3c*/ 	.short	0x010a
        /*0d3e*/ 	.byte	0x3f
	.zero		1


	//   ....[70]....
        /*0d40*/ 	.word	0x00011290
        /*0d44*/ 	.word	0x00000004
        /*0d48*/ 	.word	0x00028c60
        /*0d4c*/ 	.short	0x010a
        /*0d4e*/ 	.byte	0x3f
	.zero		1


	//   ....[71]....
        /*0d50*/ 	.word	0x000112e0
        /*0d54*/ 	.word	0x00000004
        /*0d58*/ 	.word	0x00028c40
        /*0d5c*/ 	.short	0x010a
        /*0d5e*/ 	.byte	0x3f
	.zero		1


	//   ....[72]....
        /*0d60*/ 	.word	0x00011330
        /*0d64*/ 	.word	0x00000004
        /*0d68*/ 	.word	0x00028c60
        /*0d6c*/ 	.short	0x010a
        /*0d6e*/ 	.byte	0x3f
	.zero		1


	//   ....[73]....
        /*0d70*/ 	.word	0x00011cc0
        /*0d74*/ 	.word	0x00000000
        /*0d78*/ 	.word	0x00028c20
        /*0d7c*/ 	.short	0x010a
        /*0d7e*/ 	.byte	0x3f
	.zero		1


	//   ....[74]....
        /*0d80*/ 	.word	0x00011e60
        /*0d84*/ 	.word	0x00000006
        /*0d88*/ 	.word	0x00000000
        /*0d8c*/ 	.short	0x010a
        /*0d8e*/ 	.byte	0x3f
	.zero		1


	//   ....[75]....
        /*0d90*/ 	.word	0x00011eb0
        /*0d94*/ 	.word	0x00000007
        /*0d98*/ 	.word	0x00000000
        /*0d9c*/ 	.short	0x010a
        /*0d9e*/ 	.byte	0x3f
	.zero		1


	//   ....[76]....
        /*0da0*/ 	.word	0x00011f00
        /*0da4*/ 	.word	0x00000004
        /*0da8*/ 	.word	0x00000000
        /*0dac*/ 	.short	0x010a
        /*0dae*/ 	.byte	0x3f
	.zero		1


	//----- nvinfo : EIATTR_NUM_MBARRIERS
	.align		4
.L_685:
        /*0db0*/ 	.byte	0x03, 0x38
        /*0db2*/ 	.short	0x0016


	//----- nvinfo : EIATTR_EXIT_INSTR_OFFSETS
	.align		4
        /*0db4*/ 	.byte	0x04, 0x1c
        /*0db6*/ 	.short	(.L_687 - .L_686)


	//   ....[0]....
.L_686:
        /*0db8*/ 	.word	0x00000a50


	//   ....[1]....
        /*0dbc*/ 	.word	0x00009af0


	//   ....[2]....
        /*0dc0*/ 	.word	0x000107b0


	//----- nvinfo : EIATTR_MAX_THREADS
	.align		4
.L_687:
        /*0dc4*/ 	.byte	0x04, 0x05
        /*0dc6*/ 	.short	(.L_689 - .L_688)
.L_688:
        /*0dc8*/ 	.word	0x00000180
        /*0dcc*/ 	.word	0x00000001
        /*0dd0*/ 	.word	0x00000001


	//----- nvinfo : EIATTR_CRS_STACK_SIZE
	.align		4
.L_689:
        /*0dd4*/ 	.byte	0x04, 0x1e
        /*0dd6*/ 	.short	(.L_691 - .L_690)
.L_690:
        /*0dd8*/ 	.word	0x00000000


	//----- nvinfo : EIATTR_CBANK_PARAM_SIZE
	.align		4
.L_691:
        /*0ddc*/ 	.byte	0x03, 0x19
        /*0dde*/ 	.short	0x0af0


	//----- nvinfo : EIATTR_PARAM_CBANK
	.align		4
        /*0de0*/ 	.byte	0x04, 0x0a
        /*0de2*/ 	.short	(.L_693 - .L_692)
	.align		4
.L_692:
        /*0de4*/ 	.word	index@(.nv.constant0._ZN7cutlass13device_kernelIN5flash11enable_sm90INS1_16FlashAttnFwdSm90INS1_25CollectiveMainloopFwdSm90ILi2EN4cute5tupleIJNS5_1CILi1EEES8_S8_EEENS6_IJNS7_ILi64EEESA_SA_EEELi512ENS_6half_tEfNS_4arch4Sm90ELb0ELb0ELb0ELb1ELb0ELb0ELb0ELb0ELb0ELb1ELb0ELb0EEENS1_21CollectiveEpilogueFwdINS6_IJSA_NS7_ILi512EEESA_EEES9_SC_SE_Li256ELb1ELb1ELb0ELb0EEENS1_36VarlenDynamicPersistentTileSchedulerILi64ELi64ELi256ELi128ELb0ELb1ELb1ELb0ELb1ELb1EEEEEEEEEvNT_6ParamsE)
        /*0de8*/ 	.short	0x0210
        /*0dea*/ 	.short	0x0af0


	//----- nvinfo : EIATTR_SW_WAR
	.align		4
.L_693:
        /*0dec*/ 	.byte	0x04, 0x36
        /*0dee*/ 	.short	(.L_695 - .L_694)
.L_694:
        /*0df0*/ 	.word	0x00000008
.L_695:


//--------------------- .nv.info._ZN7cutlass13device_kernelIN5flash11enable_sm90INS1_16FlashAttnFwdSm90INS1_25CollectiveMainloopFwdSm90ILi2EN4cute5tupleIJNS5_1CILi1EEES8_S8_EEENS6_IJNS7_ILi64EEESA_SA_EEELi512ENS_6half_tEfNS_4arch4Sm90ELb0ELb0ELb0ELb1ELb0ELb1ELb0ELb0ELb0ELb1ELb0ELb0EEENS1_21CollectiveEpilogueFwdINS6_IJSA_NS7_ILi512EEESA_EEES9_SC_SE_Li256ELb1ELb1ELb0ELb0EEENS1_36VarlenDynamicPersistentTileSchedulerILi64ELi64ELi256ELi128ELb0ELb1ELb1ELb0ELb1ELb1EEEEEEEEEvNT_6ParamsE --------------------------
	.section	.nv.info._ZN7cutlass13device_kernelIN5flash11enable_sm90INS1_16FlashAttnFwdSm90INS1_25CollectiveMainloopFwdSm90ILi2EN4cute5tupleIJNS5_1CILi1EEES8_S8_EEENS6_IJNS7_ILi64EEESA_SA_EEELi512ENS_6half_tEfNS_4arch4Sm90ELb0ELb0ELb0ELb1ELb0ELb1ELb0ELb0ELb0ELb1ELb0ELb0EEENS1_21CollectiveEpilogueFwdINS6_IJSA_NS7_ILi512EEESA_EEES9_SC_SE_Li256ELb1ELb1ELb0ELb0EEENS1_36VarlenDynamicPersistentTileSchedulerILi64ELi64ELi256ELi128ELb0ELb1ELb1ELb0ELb1ELb1EEEEEEEEEvNT_6ParamsE,"",@"SHT_CUDA_INFO"
	.sectionflags	@""
	.align	4


	//----- nvinfo : EIATTR_CUDA_API_VERSION
	.align		4
        /*0000*/ 	.byte	0x04, 0x37
        /*0002*/ 	.short	(.L_697 - .L_696)
.L_696:
        /*0004*/ 	.word	0x00000082


	//----- nvinfo : EIATTR_KPARAM_INFO
	.align		4
.L_697:
        /*0008*/ 	.byte	0x04, 0x17
        /*000a*/ 	.short	(.L_699 - .L_698)
.L_698:
        /*000c*/ 	.word	0x00000000
        /*0010*/ 	.short	0x0000
        /*0012*/ 	.short	0x0070
        /*0014*/ 	.byte	0x00, 0xf0, 0x01, 0x2a


	//----- nvinfo : EIATTR_SPARSE_MMA_MASK
	.align		4
.L_699:
        /*0018*/ 	.byte	0x03, 0x50
        /*001a*/ 	.short	0x0000


	//----- nvinfo : EIATTR_MAXREG_COUNT
	.align		4
        /*001c*/ 	.byte	0x03, 0x1b
        /*001e*/ 	.short	0x00a8


	//----- nvinfo : EIATTR_NUM_BARRIERS
	.align		4
        /*0020*/ 	.byte	0x02, 0x4c
        /*0022*/ 	.byte	0x10
	.zero		1


	//----- nvinfo : EIATTR_EXTERNS
	.align		4
        /*0024*/ 	.byte	0x04, 0x0f
        /*0026*/ 	.short	(.L_701 - .L_700)


	//   ....[0]....
	.align		4
.L_700:
        /*0028*/ 	.word	index@(__assertfail)


	//----- nvinfo : EIATTR_ANNOTATIONS
	.align		4
.L_701:
        /*002c*/ 	.byte	0x04, 0x55
        /*002e*/ 	.short	(.L_703 - .L_702)


	//   ....[0]....
.L_702:
        /* <DEDUP_REMOVED lines=99> */


	//----- nvinfo : EIATTR_MERCURY_ISA_VERSION
	.align		4
.L_703:
        /*0650*/ 	.byte	0x03, 0x5f
        /*0652*/ 	.short	0x0101


	//----- nvinfo : EIATTR_UNUSED_LOAD_BYTE_OFFSET
	.align		4
        /*0654*/ 	.byte	0x04, 0x44
        /*0656*/ 	.short	(.L_705 - .L_704)


	//   ....[0]....
.L_704:
        /*0658*/ 	.word	0x00000ab0
        /*065c*/ 	.word	0x0000fff0


	//   ....[1]....
        /*0660*/ 	.word	0x0000c0e0
        /*0664*/ 	.word	0x0000fff0


	//----- nvinfo : EIATTR_INT_WARP_WIDE_INSTR_OFFSETS
	.align		4
.L_705:
        /*0668*/ 	.byte	0x04, 0x31
        /*066a*/ 	.short	(.L_707 - .L_706)


	//   ....[0]....
.L_706:
        /*066c*/ 	.word	0x00000190


	//   ....[1]....
        /*0670*/ 	.word	0x000001d0


	//   ....[2]....
        /*0674*/ 	.word	0x000002a0


	//   ....[3]....
        /*0678*/ 	.word	0x00011bf0


	//   ....[4]....
        /*067c*/ 	.word	0x00011c80


	//   ....[5]....
        /*0680*/ 	.word	0x000169b0


	//   ....[6]....
        /*0684*/ 	.word	0x00016a40


	//----- nvinfo : EIATTR_COOP_GROUP_MASK_REGIDS
	.align		4
.L_707:
        /*0688*/ 	.byte	0x04, 0x29
        /*068a*/ 	.short	(.L_709 - .L_708)


	//   ....[0]....
.L_708:
        /*068c*/ 	.word	0xffffffff


	//   ....[1]....
        /*0690*/ 	.word	0xffffffff


	//   ....[2]....
        /*0694*/ 	.word	0xffffffff


	//   ....[3]....
        /*0698*/ 	.word	0xffffffff


	//   ....[4]....
        /*069c*/ 	.word	0xffffffff


	//   ....[5]....
        /*06a0*/ 	.word	0xffffffff


	//   ....[6]....
        /*06a4*/ 	.word	0xffffffff


	//   ....[7]....
        /*06a8*/ 	.word	0xffffffff


	//   ....[8]....
        /*06ac*/ 	.word	0xffffffff


	//   ....[9]....
        /*06b0*/ 	.word	0xffffffff


	//   ....[10]....
        /*06b4*/ 	.word	0xffffffff


	//   ....[11]....
        /*06b8*/ 	.word	0xffffffff


	//   ....[12]....
        /*06bc*/ 	.word	0xffffffff


	//   ....[13]....
        /*06c0*/ 	.word	0xffffffff


	//   ....[14]....
        /*06c4*/ 	.word	0xffffffff


	//   ....[15]....
        /*06c8*/ 	.word	0xffffffff


	//   ....[16]....
        /*06cc*/ 	.word	0xffffffff


	//   ....[17]....
        /*06d0*/ 	.word	0xffffffff


	//   ....[18]....
        /*06d4*/ 	.word	0xffffffff


	//   ....[19]....
        /*06d8*/ 	.word	0xffffffff


	//   ....[20]....
        /*06dc*/ 	.word	0xffffffff


	//   ....[21]....
        /*06e0*/ 	.word	0xffffffff


	//   ....[22]....
        /*06e4*/ 	.word	0xffffffff


	//   ....[23]....
        /*06e8*/ 	.word	0xffffffff


	//   ....[24]....
        /*06ec*/ 	.word	0xffffffff


	//   ....[25]....
        /*06f0*/ 	.word	0xffffffff


	//   ....[26]....
        /*06f4*/ 	.word	0xffffffff


	//   ....[27]....
        /*06f8*/ 	.word	0xffffffff


	//   ....[28]....
        /*06fc*/ 	.word	0xffffffff


	//   ....[29]....
        /*0700*/ 	.word	0xffffffff


	//   ....[30]....
        /*0704*/ 	.word	0xffffffff


	//   ....[31]....
        /*0708*/ 	.word	0xffffffff


	//   ....[32]....
        /*070c*/ 	.word	0xffffffff


	//   ....[33]....
        /*0710*/ 	.word	0xffffffff


	//   ....[34]....
        /*0714*/ 	.word	0xffffffff


	//   ....[35]....
        /*0718*/ 	.word	0xffffffff


	//   ....[36]....
        /*071c*/ 	.word	0xffffffff


	//   ....[37]....
        /*0720*/ 	.word	0xffffffff


	//   ....[38]....
        /*0724*/ 	.word	0xffffffff


	//   ....[39]....
        /*0728*/ 	.word	0xffffffff


	//   ....[40]....
        /*072c*/ 	.word	0xffffffff


	//   ....[41]....
        /*0730*/ 	.word	0xffffffff


	//   ....[42]....
        /*0734*/ 	.word	0xffffffff


	//   ....[43]....
        /*0738*/ 	.word	0xffffffff


	//   ....[44]....
        /*073c*/ 	.word	0xffffffff


	//   ....[45]....
        /*0740*/ 	.word	0xffffffff


	//   ....[46]....
        /*0744*/ 	.word	0xffffffff


	//   ....[47]....
        /*0748*/ 	.word	0xffffffff


	//   ....[48]....
        /*074c*/ 	.word	0xffffffff


	//   ....[49]....
        /*0750*/ 	.word	0xffffffff


	//   ....[50]....
        /*0754*/ 	.word	0xffffffff


	//   ....[51]....
        /*0758*/ 	.word	0xffffffff


	//   ....[52]....
        /*075c*/ 	.word	0xffffffff


	//   ....[53]....
        /*0760*/ 	.word	0xffffffff


	//   ....[54]....
        /*0764*/ 	.word	0xffffffff


	//   ....[55]....
        /*0768*/ 	.word	0xffffffff


	//   ....[56]....
        /*076c*/ 	.word	0xffffffff


	//   ....[57]....
        /*0770*/ 	.word	0xffffffff


	//   ....[58]....
        /*0774*/ 	.word	0xffffffff


	//   ....[59]....
        /*0778*/ 	.word	0xffffffff


	//   ....[60]....
        /*077c*/ 	.word	0xffffffff


	//   ....[61]....
        /*0780*/ 	.word	0xffffffff


	//   ....[62]....
        /*0784*/ 	.word	0xffffffff


	//   ....[63]....
        /*0788*/ 	.word	0xffffffff


	//   ....[64]....
        /*078c*/ 	.word	0xffffffff


	//   ....[65]....
        /*0790*/ 	.word	0xffffffff


	//   ....[66]....
        /*0794*/ 	.word	0xffffffff


	//   ....[67]....
        /*0798*/ 	.word	0xffffffff


	//   ....[68]....
        /*079c*/ 	.word	0xffffffff


	//   ....[69]....
        /*07a0*/ 	.word	0xffffffff


	//   ....[70]....
        /*07a4*/ 	.word	0xffffffff


	//   ....[71]....
        /*07a8*/ 	.word	0xffffffff


	//   ....[72]....
        /*07ac*/ 	.word	0xffffffff


	//   ....[73]....
        /*07b0*/ 	.word	0xffffffff


	//   ....[74]....
        /*07b4*/ 	.word	0xffffffff


	//   ....[75]....
        /*07b8*/ 	.word	0xffffffff


	//   ....[76]....
        /*07bc*/ 	.word	0xffffffff


	//   ....[77]....
        /*07c0*/ 	.word	0xffffffff


	//   ....[78]....
        /*07c4*/ 	.word	0xffffffff


	//   ....[79]....
        /*07c8*/ 	.word	0xffffffff


	//   ....[80]....
        /*07cc*/ 	.word	0xffffffff


	//   ....[81]....
        /*07d0*/ 	.word	0xffffffff


	//   ....[82]....
        /*07d4*/ 	.word	0xffffffff


	//   ....[83]....
        /*07d8*/ 	.word	0xffffffff


	//   ....[84]....
        /*07dc*/ 	.word	0xffffffff


	//   ....[85]....
        /*07e0*/ 	.word	0xffffffff


	//   ....[86]....
        /*07e4*/ 	.word	0xffffffff


	//   ....[87]....
        /*07e8*/ 	.word	0xffffffff


	//   ....[88]....
        /*07ec*/ 	.word	0x0500000f


	//   ....[89]....
        /*07f0*/ 	.word	0x0500000f


	//   ....[90]....
        /*07f4*/ 	.word	0x0500000f


	//   ....[91]....
        /*07f8*/ 	.word	0x0500000f


	//   ....[92]....
        /*07fc*/ 	.word	0x0500000f


	//   ....[93]....
        /*0800*/ 	.word	0x0500000f


	//   ....[94]....
        /*0804*/ 	.word	0x0500000f


	//   ....[95]....
        /*0808*/ 	.word	0x0500000f


	//   ....[96]....
        /*080c*/ 	.word	0x0500000f


	//   ....[97]....
        /*0810*/ 	.word	0x0500000f


	//   ....[98]....
        /*0814*/ 	.word	0x0500000f


	//   ....[99]....
        /*0818*/ 	.word	0x0500000f


	//   ....[100]....
        /*081c*/ 	.word	0x0500000f


	//   ....[101]....
        /*0820*/ 	.word	0x0500000f


	//   ....[102]....
        /*0824*/ 	.word	0x0500000f


	//   ....[103]....
        /*0828*/ 	.word	0x0500000f


	//   ....[104]....
        /*082c*/ 	.word	0x0500000f


	//   ....[105]....
        /*0830*/ 	.word	0x0500000f


	//   ....[106]....
        /*0834*/ 	.word	0x0500000f


	//   ....[107]....
        /*0838*/ 	.word	0x0500000f


	//   ....[108]....
        /*083c*/ 	.word	0x0500000f


	//   ....[109]....
        /*0840*/ 	.word	0x0500000f


	//   ....[110]....
        /*0844*/ 	.word	0x0500000f


	//   ....[111]....
        /*0848*/ 	.word	0x0500000f


	//   ....[112]....
        /*084c*/ 	.word	0x0500000f


	//   ....[113]....
        /*0850*/ 	.word	0x0500000f


	//   ....[114]....
        /*0854*/ 	.word	0x0500000f


	//   ....[115]....
        /*0858*/ 	.word	0x0500000f


	//   ....[116]....
        /*085c*/ 	.word	0x0500000f


	//   ....[117]....
        /*0860*/ 	.word	0x0500000f


	//   ....[118]....
        /*0864*/ 	.word	0x0500000f


	//   ....[119]....
        /*0868*/ 	.word	0x0500000f


	//   ....[120]....
        /*086c*/ 	.word	0x0500000f


	//   ....[121]....
        /*0870*/ 	.word	0x0500000f


	//   ....[122]....
        /*0874*/ 	.word	0x0500000f


	//   ....[123]....
        /*0878*/ 	.word	0x0500000f


	//----- nvinfo : EIATTR_COOP_GROUP_INSTR_OFFSETS
	.align		4
.L_709:
        /*087c*/ 	.byte	0x04, 0x28
        /*087e*/ 	.short	(.L_711 - .L_710)


	//   ....[0]....
.L_710:
        /*0880*/ 	.word	0x00000060


	//   ....[1]....
        /*0884*/ 	.word	0x000001a0


	//   ....[2]....
        /*0888*/ 	.word	0x000001e0


	//   ....[3]....
        /*088c*/ 	.word	0x000003d0


	//   ....[4]....
        /*0890*/ 	.word	0x00000530


	//   ....[5]....
        /*0894*/ 	.word	0x00000650


	//   ....[6]....
        /*0898*/ 	.word	0x000007b0


	//   ....[7]....
        /*089c*/ 	.word	0x000046e0


	//   ....[8]....
        /*08a0*/ 	.word	0x000061c0


	//   ....[9]....
        /*08a4*/ 	.word	0x00006780


	//   ....[10]....
        /*08a8*/ 	.word	0x00006790


	//   ....[11]....
        /*08ac*/ 	.word	0x000067a0


	//   ....[12]....
        /*08b0*/ 	.word	0x000067b0


	//   ....[13]....
        /*08b4*/ 	.word	0x00007760


	//   ....[14]....
        /*08b8*/ 	.word	0x00007770


	//   ....[15]....
        /*08bc*/ 	.word	0x00007780


	//   ....[16]....
        /*08c0*/ 	.word	0x00007790


	//   ....[17]....
        /*08c4*/ 	.word	0x00008e90


	//   ....[18]....
        /*08c8*/ 	.word	0x00008f70


	//   ....[19]....
        /*08cc*/ 	.word	0x000090e0


	//   ....[20]....
        /*08d0*/ 	.word	0x000091c0


	//   ....[21]....
        /*08d4*/ 	.word	0x00009b50


	//   ....[22]....
        /*08d8*/ 	.word	0x0000a080


	//   ....[23]....
        /*08dc*/ 	.word	0x0000a0a0


	//   ....[24]....
        /*08e0*/ 	.word	0x0000a850


	//   ....[25]....
        /*08e4*/ 	.word	0x0000a8b0


	//   ....[26]....
        /*08e8*/ 	.word	0x0000b5a0


	//   ....[27]....
        /*08ec*/ 	.word	0x0000b5f0


	//   ....[28]....
        /*08f0*/ 	.word	0x0000b620


	//   ....[29]....
        /*08f4*/ 	.word	0x0000b6b0


	//   ....[30]....
        /*08f8*/ 	.word	0x0000b6c0


	//   ....[31]....
        /*08fc*/ 	.word	0x0000d090


	//   ....[32]....
        /*0900*/ 	.word	0x0000d570


	//   ....[33]....
        /*0904*/ 	.word	0x0000d5b0


	//   ....[34]....
        /*0908*/ 	.word	0x0000d5d0


	//   ....[35]....
        /*090c*/ 	.word	0x0000d5f0


	//   ....[36]....
        /*0910*/ 	.word	0x0000dbf0


	//   ....[37]....
        /*0914*/ 	.word	0x0000dc50


	//   ....[38]....
        /*0918*/ 	.word	0x0000de90


	//   ....[39]....
        /*091c*/ 	.word	0x0000deb0


	//   ....[40]....
        /*0920*/ 	.word	0x0000e9b0


	//   ....[41]....
        /*0924*/ 	.word	0x0000e9d0


	//   ....[42]....
        /*0928*/ 	.word	0x0000ec00


	//   ....[43]....
        /*092c*/ 	.word	0x0000ec20


	//   ....[44]....
        /*0930*/ 	.word	0x0000eec0


	//   ....[45]....
        /*0934*/ 	.word	0x0000f0b0


	//   ....[46]....
        /*0938*/ 	.word	0x0000f0e0


	//   ....[47]....
        /*093c*/ 	.word	0x0000f110


	//   ....[48]....
        /*0940*/ 	.word	0x0000f140


	//   ....[49]....
        /*0944*/ 	.word	0x0000f170


	//   ....[50]....
        /*0948*/ 	.word	0x0000f1a0


	//   ....[51]....
        /*094c*/ 	.word	0x0000f310


	//   ....[52]....
        /*0950*/ 	.word	0x0000f340


	//   ....[53]....
        /*0954*/ 	.word	0x0000f370


	//   ....[54]....
        /*0958*/ 	.word	0x0000f3a0


	//   ....[55]....
        /*095c*/ 	.word	0x0000f3d0


	//   ....[56]....
        /*0960*/ 	.word	0x0000f400


	//   ....[57]....
        /*0964*/ 	.word	0x0000f4a0


	//   ....[58]....
        /*0968*/ 	.word	0x0000f4d0


	//   ....[59]....
        /*096c*/ 	.word	0x0000f560


	//   ....[60]....
        /*0970*/ 	.word	0x00010090


	//   ....[61]....
        /*0974*/ 	.word	0x00012200


	//   ....[62]....
        /*0978*/ 	.word	0x00012d90


	//   ....[63]....
        /*097c*/ 	.word	0x00012da0


	//   ....[64]....
        /*0980*/ 	.word	0x00012dc0


	//   ....[65]....
        /*0984*/ 	.word	0x00012e60


	//   ....[66]....
        /*0988*/ 	.word	0x00012e90


	//   ....[67]....
        /*098c*/ 	.word	0x00012f00


	//   ....[68]....
        /*0990*/ 	.word	0x00012f10


	//   ....[69]....
        /*0994*/ 	.word	0x00012f80


	//   ....[70]....
        /*0998*/ 	.word	0x00016c40


	//   ....[71]....
        /*099c*/ 	.word	0x00016ca0


	//   ....[72]....
        /*09a0*/ 	.word	0x00016cd0


	//   ....[73]....
        /*09a4*/ 	.word	0x00016d00


	//   ....[74]....
        /*09a8*/ 	.word	0x00016d30


	//   ....[75]....
        /*09ac*/ 	.word	0x00016d60


	//   ....[76]....
        /*09b0*/ 	.word	0x00016d90


	//   ....[77]....
        /*09b4*/ 	.word	0x00016da0


	//   ....[78]....
        /*09b8*/ 	.word	0x00016f20


	//   ....[79]....
        /*09bc*/ 	.word	0x00016f50


	//   ....[80]....
        /*09c0*/ 	.word	0x00016f80


	//   ....[81]....
        /*09c4*/ 	.word	0x00016fb0


	//   ....[82]....
        /*09c8*/ 	.word	0x00016fe0


	//   ....[83]....
        /*09cc*/ 	.word	0x00017010


	//   ....[84]....
        /*09d0*/ 	.word	0x000170d0


	//   ....[85]....
        /*09d4*/ 	.word	0x000170f0


	//   ....[86]....
        /*09d8*/ 	.word	0x00017160


	//   ....[87]....
        /*09dc*/ 	.word	0x000175f0


	//   ....[88]....
        /*09e0*/ 	.word	0x00017ad0


	//   ....[89]....
        /*09e4*/ 	.word	0x00017b60


	//   ....[90]....
        /*09e8*/ 	.word	0x00017bb0


	//   ....[91]....
        /*09ec*/ 	.word	0x00017c00


	//   ....[92]....
        /*09f0*/ 	.word	0x00017ce0


	//   ....[93]....
        /*09f4*/ 	.word	0x00017d70


	//   ....[94]....
        /*09f8*/ 	.word	0x00017dc0


	//   ....[95]....
        /*09fc*/ 	.word	0x00017e10


	//   ....[96]....
        /*0a00*/ 	.word	0x00018080


	//   ....[97]....
        /*0a04*/ 	.word	0x00018370


	//   ....[98]....
        /*0a08*/ 	.word	0x00018520


	//   ....[99]....
        /*0a0c*/ 	.word	0x00018570


	//   ....[100]....
        /*0a10*/ 	.word	0x000185d0


	//   ....[101]....
        /*0a14*/ 	.word	0x00018670


	//   ....[102]....
        /*0a18*/ 	.word	0x00018720


	//   ....[103]....
        /*0a1c*/ 	.word	0x000187c0


	//   ....[104]....
        /*0a20*/ 	.word	0x00018880


	//   ....[105]....
        /*0a24*/ 	.word	0x00018960


	//   ....[106]....
        /*0a28*/ 	.word	0x00018c90


	//   ....[107]....
        /*0a2c*/ 	.word	0x00018d30


	//   ....[108]....
        /*0a30*/ 	.word	0x00018e50


	//   ....[109]....
        /*0a34*/ 	.word	0x00018ed0


	//   ....[110]....
        /*0a38*/ 	.word	0x00018f50


	//   ....[111]....
        /*0a3c*/ 	.word	0x00018fd0


	//   ....[112]....
        /*0a40*/ 	.word	0x00019050


	//   ....[113]....
        /*0a44*/ 	.word	0x000190e0


	//   ....[114]....
        /*0a48*/ 	.word	0x00019180


	//   ....[115]....
        /*0a4c*/ 	.word	0x00019220


	//   ....[116]....
        /*0a50*/ 	.word	0x000192a0


	//   ....[117]....
        /*0a54*/ 	.word	0x00019320


	//   ....[118]....
        /*0a58*/ 	.word	0x000193a0


	//   ....[119]....
        /*0a5c*/ 	.word	0x00019430


	//   ....[120]....
        /*0a60*/ 	.word	0x000194b0


	//   ....[121]....
        /*0a64*/ 	.word	0x00019550


	//   ....[122]....
        /*0a68*/ 	.word	0x000195e0


	//   ....[123]....
        /*0a6c*/ 	.word	0x00019710


	//----- nvinfo : EIATTR_REG_RECONFIG
	.align		4
.L_711:
        /*0a70*/ 	.byte	0x01, 0x54
	.zero		2


	//----- nvinfo : EIATTR_SYSCALL_OFFSETS
	.align		4
        /*0a74*/ 	.byte	0x04, 0x46
        /*0a76*/ 	.short	(.L_713 - .L_712)


	//   ....[0]....
.L_712:
        /*0a78*/ 	.word	0x00001980


	//   ....[1]....
        /*0a7c*/ 	.word	0x00001ad0


	//   ....[2]....
        /*0a80*/ 	.word	0x00006370


	//   ....[3]....
        /*0a84*/ 	.word	0x000066f0


	//   ....[4]....
        /*0a88*/ 	.word	0x00011df0


	//   ....[5]....
        /*0a8c*/ 	.word	0x00011f50


	//   ....[6]....
        /*0a90*/ 	.word	0x00012050


	//   ....[7]....
        /*0a94*/ 	.word	0x000129c0


	//----- nvinfo : EIATTR_MBARRIER_INSTR_OFFSETS
	.align		4
.L_713:
        /*0a98*/ 	.byte	0x04, 0x39
        /*0a9a*/ 	.short	(.L_715 - .L_714)


	//   ....[0]....
.L_714:
        /*0a9c*/ 	.word	0x000002c0
        /*0aa0*/ 	.word	0x000000ff
        /*0aa4*/ 	.word	0x00028c00
        /*0aa8*/ 	.short	0x0100
        /*0aaa*/ 	.byte	0x08
	.zero		1


	//   ....[1]....
        /*0aac*/ 	.word	0x000002d0
        /*0ab0*/ 	.word	0x000000ff
        /*0ab4*/ 	.word	0x00028c20
        /*0ab8*/ 	.short	0x0100
        /*0aba*/ 	.byte	0x08
	.zero		1


	//   ....[2]....
        /*0abc*/ 	.word	0x00000380
        /*0ac0*/ 	.word	0x000000ff
        /*0ac4*/ 	.word	0x00028c30
        /*0ac8*/ 	.short	0x0100
        /*0aca*/ 	.byte	0x06
	.zero		1


	//   ....[3]....
        /*0acc*/ 	.word	0x00000390
        /*0ad0*/ 	.word	0x000000ff
        /*0ad4*/ 	.word	0x00028c40
        /*0ad8*/ 	.short	0x0100
        /*0ada*/ 	.byte	0x06
	.zero		1


	//   ....[4]....
        /*0adc*/ 	.word	0x000003a0
        /*0ae0*/ 	.word	0x000000ff
        /*0ae4*/ 	.word	0x00028c38
        /*0ae8*/ 	.short	0x0100
        /*0aea*/ 	.byte	0x06
	.zero		1


	//   ....[5]....
        /*0aec*/ 	.word	0x000003b0
        /*0af0*/ 	.word	0x000000ff
        /*0af4*/ 	.word	0x00028c48
        /*0af8*/ 	.short	0x0100
        /*0afa*/ 	.byte	0x06
	.zero		1


	//   ....[6]....
        /*0afc*/ 	.word	0x000004e0
        /*0b00*/ 	.word	0x000000ff
        /*0b04*/ 	.word	0x00028c50
        /*0b08*/ 	.short	0x0100
        /*0b0a*/ 	.byte	0x08
	.zero		1


	//   ....[7]....
        /*0b0c*/ 	.word	0x000004f0
        /*0b10*/ 	.word	0x000000ff
        /*0b14*/ 	.word	0x00028c60
        /*0b18*/ 	.short	0x0100
        /*0b1a*/ 	.byte	0x08
	.zero		1


	//   ....[8]....
        /*0b1c*/ 	.word	0x00000500
        /*0b20*/ 	.word	0x000000ff
        /*0b24*/ 	.word	0x00028c58
        /*0b28*/ 	.short	0x0100
        /*0b2a*/ 	.byte	0x08
	.zero		1


	//   ....[9]....
        /*0b2c*/ 	.word	0x00000510
        /*0b30*/ 	.word	0x000000ff
        /*0b34*/ 	.word	0x00028c68
        /*0b38*/ 	.short	0x0100
        /*0b3a*/ 	.byte	0x08
	.zero		1


	//   ....[10]....
        /*0b3c*/ 	.word	0x00000600
        /*0b40*/ 	.word	0x000000ff
        /*0b44*/ 	.word	0x00028c70
        /*0b48*/ 	.short	0x0100
        /*0b4a*/ 	.byte	0x06
	.zero		1


	//   ....[11]....
        /*0b4c*/ 	.word	0x00000610
        /*0b50*/ 	.word	0x000000ff
        /*0b54*/ 	.word	0x00028c80
        /*0b58*/ 	.short	0x0100
        /*0b5a*/ 	.byte	0x06
	.zero		1


	//   ....[12]....
        /*0b5c*/ 	.word	0x00000620
        /*0b60*/ 	.word	0x000000ff
        /*0b64*/ 	.word	0x00028c78
        /*0b68*/ 	.short	0x0100
        /*0b6a*/ 	.byte	0x06
	.zero		1


	//   ....[13]....
        /*0b6c*/ 	.word	0x00000630
        /*0b70*/ 	.word	0x000000ff
        /*0b74*/ 	.word	0x00028c88
        /*0b78*/ 	.short	0x0100
        /*0b7a*/ 	.byte	0x06
	.zero		1


	//   ....[14]....
        /*0b7c*/ 	.word	0x00000760
        /*0b80*/ 	.word	0x000000ff
        /*0b84*/ 	.word	0x00028c90
        /*0b88*/ 	.short	0x0100
        /*0b8a*/ 	.byte	0x08
	.zero		1


	//   ....[15]....
        /*0b8c*/ 	.word	0x00000770
        /*0b90*/ 	.word	0x000000ff
        /*0b94*/ 	.word	0x00028ca0
        /*0b98*/ 	.short	0x0100
        /*0b9a*/ 	.byte	0x08
	.zero		1


	//   ....[16]....
        /*0b9c*/ 	.word	0x00000780
        /*0ba0*/ 	.word	0x000000ff
        /*0ba4*/ 	.word	0x00028c98
        /*0ba8*/ 	.short	0x0100
        /*0baa*/ 	.byte	0x08
	.zero		1


	//   ....[17]....
        /*0bac*/ 	.word	0x00000790
        /*0bb0*/ 	.word	0x000000ff
        /*0bb4*/ 	.word	0x00028ca8
        /*0bb8*/ 	.short	0x0100
        /*0bba*/ 	.byte	0x08
	.zero		1


	//   ....[18]....
        /*0bbc*/ 	.word	0x000008c0
        /*0bc0*/ 	.word	0x000000ff
        /*0bc4*/ 	.word	0x00028cb0
        /*0bc8*/ 	.short	0x0100
        /*0bca*/ 	.byte	0x08
	.zero		1


	//   ....[19]....
        /*0bcc*/ 	.word	0x000008d0
        /*0bd0*/ 	.word	0x000000ff
        /*0bd4*/ 	.word	0x00028cc0
        /*0bd8*/ 	.short	0x0100
        /*0bda*/ 	.byte	0x08
	.zero		1


	//   ....[20]....
        /*0bdc*/ 	.word	0x000008e0
        /*0be0*/ 	.word	0x000000ff
        /*0be4*/ 	.word	0x00028cb8
        /*0be8*/ 	.short	0x0100
        /*0bea*/ 	.byte	0x08
	.zero		1


	//   ....[21]....
        /*0bec*/ 	.word	0x000008f0
        /*0bf0*/ 	.word	0x000000ff
        /*0bf4*/ 	.word	0x00028cc8
        /*0bf8*/ 	.short	0x0100
        /*0bfa*/ 	.byte	0x08
	.zero		1


	//   ....[22]....
        /*0bfc*/ 	.word	0x00002690
        /*0c00*/ 	.word	0x00000042
        /*0c04*/ 	.word	0x00028c90
        /*0c08*/ 	.short	0x010a
        /*0c0a*/ 	.byte	0x3f
	.zero		1


	//   ....[23]....
        /*0c0c*/ 	.word	0x00003040
        /*0c10*/ 	.word	0x00000042
        /*0c14*/ 	.word	0x00028c90
        /*0c18*/ 	.short	0x010a
        /*0c1a*/ 	.byte	0x3f
	.zero		1


	//   ....[24]....
        /*0c1c*/ 	.word	0x000038c0
        /*0c20*/ 	.word	0x00000042
        /*0c24*/ 	.word	0x00028c90
        /*0c28*/ 	.short	0x010a
        /*0c2a*/ 	.byte	0x3f
	.zero		1


	//   ....[25]....
        /*0c2c*/ 	.word	0x00003ac0
        /*0c30*/ 	.word	0x00000004
        /*0c34*/ 	.word	0x00000000
        /*0c38*/ 	.short	0x0101
        /*0c3a*/ 	.byte	0x3f
	.zero		1


	//   ....[26]....
        /*0c3c*/ 	.word	0x00003b00
        /*0c40*/ 	.word	0x00000042
        /*0c44*/ 	.word	0x00028cb0
        /*0c48*/ 	.short	0x010a
        /*0c4a*/ 	.byte	0x3f
	.zero		1


	//   ....[27]....
        /*0c4c*/ 	.word	0x00004160
        /*0c50*/ 	.word	0x00000042
        /*0c54*/ 	.word	0x00000000
        /*0c58*/ 	.short	0x0101
        /*0c5a*/ 	.byte	0x3f
	.zero		1


	//   ....[28]....
        /*0c5c*/ 	.word	0x000047f0
        /*0c60*/ 	.word	0x0000000d
        /*0c64*/ 	.word	0x00028c50
        /*0c68*/ 	.short	0x010a
        /*0c6a*/ 	.byte	0x3f
	.zero		1


	//   ....[29]....
        /*0c6c*/ 	.word	0x00004b90
        /*0c70*/ 	.word	0x00000000
        /*0c74*/ 	.word	0x00000000
        /*0c78*/ 	.short	0x0101
        /*0c7a*/ 	.byte	0x3f
	.zero		1


	//   ....[30]....
        /*0c7c*/ 	.word	0x000054e0
        /*0c80*/ 	.word	0x00000000
        /*0c84*/ 	.word	0x00028c50
        /*0c88*/ 	.short	0x010a
        /*0c8a*/ 	.byte	0x3f
	.zero		1


	//   ....[31]....
        /*0c8c*/ 	.word	0x00005530
        /*0c90*/ 	.word	0x00000000
        /*0c94*/ 	.word	0x00028c50
        /*0c98*/ 	.short	0x010a
        /*0c9a*/ 	.byte	0x3f
	.zero		1


	//   ....[32]....
        /*0c9c*/ 	.word	0x00005880
        /*0ca0*/ 	.word	0x00000000
        /*0ca4*/ 	.word	0x00000000
        /*0ca8*/ 	.short	0x0101
        /*0caa*/ 	.byte	0x3f
	.zero		1


	//   ....[33]....
        /*0cac*/ 	.word	0x00006400
        /*0cb0*/ 	.word	0x00000002
        /*0cb4*/ 	.word	0x00028c00
        /*0cb8*/ 	.short	0x010a
        /*0cba*/ 	.byte	0x3f
	.zero		1


	//   ....[34]....
        /*0cbc*/ 	.word	0x00006450
        /*0cc0*/ 	.word	0x00000002
        /*0cc4*/ 	.word	0x00028c00
        /*0cc8*/ 	.short	0x010a
        /*0cca*/ 	.byte	0x3f
	.zero		1


	//   ....[35]....
        /*0ccc*/ 	.word	0x00006a70
        /*0cd0*/ 	.word	0x00000002
        /*0cd4*/ 	.word	0x00028c00
        /*0cd8*/ 	.short	0x010a
        /*0cda*/ 	.byte	0x3f
	.zero		1


	//   ....[36]....
        /*0cdc*/ 	.word	0x00007940
        /*0ce0*/ 	.word	0x00000002
        /*0ce4*/ 	.word	0x00028c00
        /*0ce8*/ 	.short	0x010a
        /*0cea*/ 	.byte	0x3f
	.zero		1


	//   ....[37]....
        /*0cec*/ 	.word	0x000086e0
        /*0cf0*/ 	.word	0x0000000f
        /*0cf4*/ 	.word	0x00028c30
        /*0cf8*/ 	.short	0x010a
        /*0cfa*/ 	.byte	0x3f
	.zero		1


	//   ....[38]....
        /*0cfc*/ 	.word	0x00008790
        /*0d00*/ 	.word	0x0000000f
        /*0d04*/ 	.word	0x00028c30
        /*0d08*/ 	.short	0x010a
        /*0d0a*/ 	.byte	0x3f
	.zero		1


	//   ....[39]....
        /*0d0c*/ 	.word	0x000093e0
        /*0d10*/ 	.word	0x0000000b
        /*0d14*/ 	.word	0x00000000
        /*0d18*/ 	.short	0x0101
        /*0d1a*/ 	.byte	0x3f
	.zero		1


	//   ....[40]....
        /*0d1c*/ 	.word	0x00009830
        /*0d20*/ 	.word	0x0000000f
        /*0d24*/ 	.word	0x00028c50
        /*0d28*/ 	.short	0x010a
        /*0d2a*/ 	.byte	0x3f
	.zero		1


	//   ....[41]....
        /*0d2c*/ 	.word	0x000098c0
        /*0d30*/ 	.word	0x0000000f
        /*0d34*/ 	.word	0x00028c50
        /*0d38*/ 	.short	0x010a
        /*0d3a*/ 	.byte	0x3f
	.zero		1


	//   ....[42]....
        /*0d3c*/ 	.word	0x00009b70
        /*0d40*/ 	.word	0x0000000f
        /*0d44*/ 	.word	0x00000000
        /*0d48*/ 	.short	0x0101
        /*0d4a*/ 	.byte	0x3f
	.zero		1


	//   ....[43]....
        /*0d4c*/ 	.word	0x00009c80
        /*0d50*/ 	.word	0x000000d8
        /*0d54*/ 	.word	0x00028c30
        /*0d58*/ 	.short	0x010a
        /*0d5a*/ 	.byte	0x3f
	.zero		1


	//   ....[44]....
        /*0d5c*/ 	.word	0x00009d30
        /*0d60*/ 	.word	0x000000d8
        /*0d64*/ 	.word	0x00028c30
        /*0d68*/ 	.short	0x010a
        /*0d6a*/ 	.byte	0x3f
	.zero		1


	//   ....[45]....
        /*0d6c*/ 	.word	0x0000a230
        /*0d70*/ 	.word	0x0000000e
        /*0d74*/ 	.word	0x00000000
        /*0d78*/ 	.short	0x0101
        /*0d7a*/ 	.byte	0x3f
	.zero		1


	//   ....[46]....
        /*0d7c*/ 	.word	0x0000b290
        /*0d80*/ 	.word	0x000000d8
        /*0d84*/ 	.word	0x00028c50
        /*0d88*/ 	.short	0x010a
        /*0d8a*/ 	.byte	0x3f
	.zero		1


	//   ....[47]....
        /*0d8c*/ 	.word	0x0000b2e0
        /*0d90*/ 	.word	0x000000d8
        /*0d94*/ 	.word	0x00028c50
        /*0d98*/ 	.short	0x010a
        /*0d9a*/ 	.byte	0x3f
	.zero		1


	//   ....[48]....
        /*0d9c*/ 	.word	0x0000b5c0
        /*0da0*/ 	.word	0x000000d8
        /*0da4*/ 	.word	0x00000000
        /*0da8*/ 	.short	0x0101
        /*0daa*/ 	.byte	0x3f
	.zero		1


	//   ....[49]....
        /*0dac*/ 	.word	0x0000dbd0
        /*0db0*/ 	.word	0x00000000
        /*0db4*/ 	.word	0x00000000
        /*0db8*/ 	.short	0x0101
        /*0dba*/ 	.byte	0x3f
	.zero		1


	//   ....[50]....
        /*0dbc*/ 	.word	0x00010180
        /*0dc0*/ 	.word	0x00000006
        /*0dc4*/ 	.word	0x00028c20
        /*0dc8*/ 	.short	0x010a
        /*0dca*/ 	.byte	0x3f
	.zero		1


	//   ....[51]....
        /*0dcc*/ 	.word	0x00010270
        /*0dd0*/ 	.word	0x00000005
        /*0dd4*/ 	.word	0x00028ca0
        /*0dd8*/ 	.short	0x010a
        /*0dda*/ 	.byte	0x3f
	.zero		1


	//   ....[52]....
        /*0ddc*/ 	.word	0x000104c0
        /*0de0*/ 	.word	0x00000005
        /*0de4*/ 	.word	0x00028cc0
        /*0de8*/ 	.short	0x010a
        /*0dea*/ 	.byte	0x3f
	.zero		1


	//   ....[53]....
        /*0dec*/ 	.word	0x00010f40
        /*0df0*/ 	.word	0x00000005
        /*0df4*/ 	.word	0x00028ca0
        /*0df8*/ 	.short	0x010a
        /*0dfa*/ 	.byte	0x3f
	.zero		1


	//   ....[54]....
        /*0dfc*/ 	.word	0x00011180
        /*0e00*/ 	.word	0x00000005
        /*0e04*/ 	.word	0x00028cc0
        /*0e08*/ 	.short	0x010a
        /*0e0a*/ 	.byte	0x3f
	.zero		1


	//   ....[55]....
        /*0e0c*/ 	.word	0x000124a0
        /*0e10*/ 	.word	0x00000000
        /*0e14*/ 	.word	0x00028c40
        /*0e18*/ 	.short	0x010a
        /*0e1a*/ 	.byte	0x3f
	.zero		1


	//   ....[56]....
        /*0e1c*/ 	.word	0x00013030
        /*0e20*/ 	.word	0x00000008
        /*0e24*/ 	.word	0x00028c00
        /*0e28*/ 	.short	0x0107
        /*0e2a*/ 	.byte	0x3f
	.zero		1


	//   ....[57]....
        /*0e2c*/ 	.word	0x00013130
        /*0e30*/ 	.word	0x00000002
        /*0e34*/ 	.word	0x00028c00
        /*0e38*/ 	.short	0x0101
        /*0e3a*/ 	.byte	0x3f
	.zero		1


	//   ....[58]....
        /*0e3c*/ 	.word	0x00013150
        /*0e40*/ 	.word	0x00000002
        /*0e44*/ 	.word	0x00028c20
        /*0e48*/ 	.short	0x010a
        /*0e4a*/ 	.byte	0x3f
	.zero		1


	//   ....[59]....
        /*0e4c*/ 	.word	0x00013260
        /*0e50*/ 	.word	0x00000003
        /*0e54*/ 	.word	0x00028c60
        /*0e58*/ 	.short	0x010a
        /*0e5a*/ 	.byte	0x3f
	.zero		1


	//   ....[60]....
        /*0e5c*/ 	.word	0x00013f70
        /*0e60*/ 	.word	0x00000003
        /*0e64*/ 	.word	0x00028c40
        /*0e68*/ 	.short	0x010a
        /*0e6a*/ 	.byte	0x3f
	.zero		1


	//   ....[61]....
        /*0e6c*/ 	.word	0x000141d0
        /*0e70*/ 	.word	0x00000003
        /*0e74*/ 	.word	0x00028c60
        /*0e78*/ 	.short	0x010a
        /*0e7a*/ 	.byte	0x3f
	.zero		1


	//   ....[62]....
        /*0e7c*/ 	.word	0x00014e70
        /*0e80*/ 	.word	0x00000004
        /*0e84*/ 	.word	0x00028c40
        /*0e88*/ 	.short	0x010a
        /*0e8a*/ 	.byte	0x3f
	.zero		1


	//   ....[63]....
        /*0e8c*/ 	.word	0x000150c0
        /*0e90*/ 	.word	0x00000004
        /*0e94*/ 	.word	0x00028c60
        /*0e98*/ 	.short	0x010a
        /*0e9a*/ 	.byte	0x3f
	.zero		1


	//   ....[64]....
        /*0e9c*/ 	.word	0x00015cd0
        /*0ea0*/ 	.word	0x00000004
        /*0ea4*/ 	.word	0x00028c40
        /*0ea8*/ 	.short	0x010a
        /*0eaa*/ 	.byte	0x3f
	.zero		1


	//   ....[65]....
        /*0eac*/ 	.word	0x00015f30
        /*0eb0*/ 	.word	0x00000004
        /*0eb4*/ 	.word	0x00028c60
        /*0eb8*/ 	.short	0x010a
        /*0eba*/ 	.byte	0x3f
	.zero		1


	//   ....[66]....
        /*0ebc*/ 	.word	0x00017570
        /*0ec0*/ 	.word	0x00000000
        /*0ec4*/ 	.word	0x00028c20
        /*0ec8*/ 	.short	0x010a
        /*0eca*/ 	.byte	0x3f
	.zero		1


	//   ....[67]....
        /*0ecc*/ 	.word	0x00017720
        /*0ed0*/ 	.word	0x00000006
        /*0ed4*/ 	.word	0x00000000
        /*0ed8*/ 	.short	0x010a
        /*0eda*/ 	.byte	0x3f
	.zero		1


	//   ....[68]....
        /*0edc*/ 	.word	0x00017790
        /*0ee0*/ 	.word	0x00000007
        /*0ee4*/ 	.word	0x00000000
        /*0ee8*/ 	.short	0x010a
        /*0eea*/ 	.byte	0x3f
	.zero		1


	//   ....[69]....
        /*0eec*/ 	.word	0x00017800
        /*0ef0*/ 	.word	0x00000004
        /*0ef4*/ 	.word	0x00000000
        /*0ef8*/ 	.short	0x010a
        /*0efa*/ 	.byte	0x3f
	.zero		1


	//   ....[70]....
        /*0efc*/ 	.word	0x00017830
        /*0f00*/ 	.word	0x00000003
        /*0f04*/ 	.word	0x00000000
        /*0f08*/ 	.short	0x010a
        /*0f0a*/ 	.byte	0x3f
	.zero		1


	//   ....[71]....
        /*0f0c*/ 	.word	0x00017890
        /*0f10*/ 	.word	0x00000042
        /*0f14*/ 	.word	0x00028c90
        /*0f18*/ 	.short	0x010a
        /*0f1a*/ 	.byte	0x3f
	.zero		1


	//   ....[72]....
        /*0f1c*/ 	.word	0x000178e0
        /*0f20*/ 	.word	0x00000042
        /*0f24*/ 	.word	0x00028c90
        /*0f28*/ 	.short	0x010a
        /*0f2a*/ 	.byte	0x3f
	.zero		1


	//   ....[73]....
        /*0f2c*/ 	.word	0x00017930
        /*0f30*/ 	.word	0x00000042
        /*0f34*/ 	.word	0x00028c90
        /*0f38*/ 	.short	0x010a
        /*0f3a*/ 	.byte	0x3f
	.zero		1


	//   ....[74]....
        /*0f3c*/ 	.word	0x00017980
        /*0f40*/ 	.word	0x00000042
        /*0f44*/ 	.word	0x00028cb0
        /*0f48*/ 	.short	0x010a
        /*0f4a*/ 	.byte	0x3f
	.zero		1


	//   ....[75]....
        /*0f4c*/ 	.word	0x000179d0
        /*0f50*/ 	.word	0x0000000d
        /*0f54*/ 	.word	0x00028c50
        /*0f58*/ 	.short	0x010a
        /*0f5a*/ 	.byte	0x3f
	.zero		1


	//   ....[76]....
        /*0f5c*/ 	.word	0x00017a20
        /*0f60*/ 	.word	0x00000000
        /*0f64*/ 	.word	0x00028c50
        /*0f68*/ 	.short	0x010a
        /*0f6a*/ 	.byte	0x3f
	.zero		1


	//   ....[77]....
        /*0f6c*/ 	.word	0x00017c30
        /*0f70*/ 	.word	0x00000002
        /*0f74*/ 	.word	0x00028c00
        /*0f78*/ 	.short	0x010a
        /*0f7a*/ 	.byte	0x3f
	.zero		1


	//   ....[78]....
        /*0f7c*/ 	.word	0x00017e60
        /*0f80*/ 	.word	0x00000002
        /*0f84*/ 	.word	0x00028c00
        /*0f88*/ 	.short	0x010a
        /*0f8a*/ 	.byte	0x3f
	.zero		1


	//   ....[79]....
        /*0f8c*/ 	.word	0x00017eb0
        /*0f90*/ 	.word	0x0000000f
        /*0f94*/ 	.word	0x00028c30
        /*0f98*/ 	.short	0x010a
        /*0f9a*/ 	.byte	0x3f
	.zero		1


	//   ....[80]....
        /*0f9c*/ 	.word	0x00017f00
        /*0fa0*/ 	.word	0x0000000f
        /*0fa4*/ 	.word	0x00028c50
        /*0fa8*/ 	.short	0x010a
        /*0faa*/ 	.byte	0x3f
	.zero		1


	//   ....[81]....
        /*0fac*/ 	.word	0x00017f50
        /*0fb0*/ 	.word	0x000000d8
        /*0fb4*/ 	.word	0x00028c30
        /*0fb8*/ 	.short	0x010a
        /*0fba*/ 	.byte	0x3f
	.zero		1


	//   ....[82]....
        /*0fbc*/ 	.word	0x00017fa0
        /*0fc0*/ 	.word	0x000000d8
        /*0fc4*/ 	.word	0x00028c50
        /*0fc8*/ 	.short	0x010a
        /*0fca*/ 	.byte	0x3f
	.zero		1


	//   ....[83]....
        /*0fcc*/ 	.word	0x00018150
        /*0fd0*/ 	.word	0x00000005
        /*0fd4*/ 	.word	0x00028c20
        /*0fd8*/ 	.short	0x010a
        /*0fda*/ 	.byte	0x3f
	.zero		1


	//   ....[84]....
        /*0fdc*/ 	.word	0x000181a0
        /*0fe0*/ 	.word	0x00000005
        /*0fe4*/ 	.word	0x00028ca0
        /*0fe8*/ 	.short	0x010a
        /*0fea*/ 	.byte	0x3f
	.zero		1


	//   ....[85]....
        /*0fec*/ 	.word	0x000181f0
        /*0ff0*/ 	.word	0x00000005
        /*0ff4*/ 	.word	0x00028cc0
        /*0ff8*/ 	.short	0x010a
        /*0ffa*/ 	.byte	0x3f
	.zero		1


	//   ....[86]....
        /*0ffc*/ 	.word	0x00018240
        /*1000*/ 	.word	0x00000005
        /*1004*/ 	.word	0x00028ca0
        /*1008*/ 	.short	0x010a
        /*100a*/ 	.byte	0x3f
	.zero		1


	//   ....[87]....
        /*100c*/ 	.word	0x00018290
        /*1010*/ 	.word	0x00000005
        /*1014*/ 	.word	0x00028cc0
        /*1018*/ 	.short	0x010a
        /*101a*/ 	.byte	0x3f
	.zero		1


	//   ....[88]....
        /*101c*/ 	.word	0x00018430
        /*1020*/ 	.word	0x00000000
        /*1024*/ 	.word	0x00028c40
        /*1028*/ 	.short	0x010a
        /*102a*/ 	.byte	0x3f
	.zero		1


	//   ....[89]....
        /*102c*/ 	.word	0x000189b0
        /*1030*/ 	.word	0x00000002
        /*1034*/ 	.word	0x00028c20
        /*1038*/ 	.short	0x010a
        /*103a*/ 	.byte	0x3f
	.zero		1


	//   ....[90]....
        /*103c*/ 	.word	0x00018a00
        /*1040*/ 	.word	0x00000003
        /*1044*/ 	.word	0x00028c60
        /*1048*/ 	.short	0x010a
        /*104a*/ 	.byte	0x3f
	.zero		1


	//   ....[91]....
        /*104c*/ 	.word	0x00018a50
        /*1050*/ 	.word	0x00000003
        /*1054*/ 	.word	0x00028c40
        /*1058*/ 	.short	0x010a
        /*105a*/ 	.byte	0x3f
	.zero		1


	//   ....[92]....
        /*105c*/ 	.word	0x00018aa0
        /*1060*/ 	.word	0x00000003
        /*1064*/ 	.word	0x00028c60
        /*1068*/ 	.short	0x010a
        /*106a*/ 	.byte	0x3f
	.zero		1


	//   ....[93]....
        /*106c*/ 	.word	0x00018af0
        /*1070*/ 	.word	0x00000004
        /*1074*/ 	.word	0x00028c40
        /*1078*/ 	.short	0x010a
        /*107a*/ 	.byte	0x3f
	.zero		1


	//   ....[94]....
        /*107c*/ 	.word	0x00018b40
        /*1080*/ 	.word	0x00000004
        /*1084*/ 	.word	0x00028c60
        /*1088*/ 	.short	0x010a
        /*108a*/ 	.byte	0x3f
	.zero		1


	//   ....[95]....
        /*108c*/ 	.word	0x00018b90
        /*1090*/ 	.word	0x00000004
        /*1094*/ 	.word	0x00028c40
        /*1098*/ 	.short	0x010a
        /*109a*/ 	.byte	0x3f
	.zero		1


	//   ....[96]....
        /*109c*/ 	.word	0x00018be0
        /*10a0*/ 	.word	0x00000004
        /*10a4*/ 	.word	0x00028c60
        /*10a8*/ 	.short	0x010a
        /*10aa*/ 	.byte	0x3f
	.zero		1


	//   ....[97]....
        /*10ac*/ 	.word	0x00019630
        /*10b0*/ 	.word	0x00000000
        /*10b4*/ 	.word	0x00028c20
        /*10b8*/ 	.short	0x010a
        /*10ba*/ 	.byte	0x3f
	.zero		1


	//   ....[98]....
        /*10bc*/ 	.word	0x000197d0
        /*10c0*/ 	.word	0x00000006
        /*10c4*/ 	.word	0x00000000
        /*10c8*/ 	.short	0x010a
        /*10ca*/ 	.byte	0x3f
	.zero		1


	//   ....[99]....
        /*10cc*/ 	.word	0x00019820
        /*10d0*/ 	.word	0x00000007
        /*10d4*/ 	.word	0x00000000
        /*10d8*/ 	.short	0x010a
        /*10da*/ 	.byte	0x3f
	.zero		1


	//   ....[100]....
        /*10dc*/ 	.word	0x00019870
        /*10e0*/ 	.word	0x00000004
        /*10e4*/ 	.word	0x00000000
        /*10e8*/ 	.short	0x010a
        /*10ea*/ 	.byte	0x3f
	.zero		1


	//----- nvinfo : EIATTR_NUM_MBARRIERS
	.align		4
.L_715:
        /*10ec*/ 	.byte	0x03, 0x38
        /*10ee*/ 	.short	0x0016


	//----- nvinfo : EIATTR_EXIT_INSTR_OFFSETS
	.align		4
        /*10f0*/ 	.byte	0x04, 0x1c
        /*10f2*/ 	.short	(.L_717 - .L_716)


	//   ....[0]....
.L_716:
        /*10f4*/ 	.word	0x00017880


	//----- nvinfo : EIATTR_MAX_THREADS
	.align		4
.L_717:
        /*10f8*/ 	.byte	0x04, 0x05
        /*10fa*/ 	.short	(.L_719 - .L_718)
.L_718:
        /*10fc*/ 	.word	0x00000180
        /*1100*/ 	.word	0x00000001
        /*1104*/ 	.word	0x00000001


	//----- nvinfo : EIATTR_CRS_STACK_SIZE
	.align		4
.L_719:
        /*1108*/ 	.byte	0x04, 0x1e
        /*110a*/ 	.short	(.L_721 - .L_720)
.L_720:
        /*110c*/ 	.word	0x00000000


	//----- nvinfo : EIATTR_CBANK_PARAM_SIZE
	.align		4
.L_721:
        /*1110*/ 	.byte	0x03, 0x19
        /*1112*/ 	.short	0x0af0


	//----- nvinfo : EIATTR_PARAM_CBANK
	.align		4
        /*1114*/ 	.byte	0x04, 0x0a
        /*1116*/ 	.short	(.L_723 - .L_722)
	.align		4
.L_722:
        /*1118*/ 	.word	index@(.nv.constant0._ZN7cutlass13device_kernelIN5flash11enable_sm90INS1_16FlashAttnFwdSm90INS1_25CollectiveMainloopFwdSm90ILi2EN4cute5tupleIJNS5_1CILi1EEES8_S8_EEENS6_IJNS7_ILi64EEESA_SA_EEELi512ENS_6half_tEfNS_4arch4Sm90ELb0ELb0ELb0ELb1ELb0ELb1ELb0ELb0ELb0ELb1ELb0ELb0EEENS1_21CollectiveEpilogueFwdINS6_IJSA_NS7_ILi512EEESA_EEES9_SC_SE_Li256ELb1ELb1ELb0ELb0EEENS1_36VarlenDynamicPersistentTileSchedulerILi64ELi64ELi256ELi128ELb0ELb1ELb1ELb0ELb1ELb1EEEEEEEEEvNT_6ParamsE)
        /*111c*/ 	.short	0x0210
        /*111e*/ 	.short	0x0af0


	//----- nvinfo : EIATTR_SW_WAR
	.align		4
.L_723:
        /*1120*/ 	.byte	0x04, 0x36
        /*1122*/ 	.short	(.L_725 - .L_724)
.L_724:
        /*1124*/ 	.word	0x00000008
.L_725:


//--------------------- .nv.info._ZN7cutlass13device_kernelIN5flash11enable_sm90INS1_16FlashAttnFwdSm90INS1_25CollectiveMainloopFwdSm90ILi2EN4cute5tupleIJNS5_1CILi1EEES8_S8_EEENS6_IJNS7_ILi64EEESA_SA_EEELi512ENS_6half_tEfNS_4arch4Sm90ELb0ELb0ELb0ELb1ELb0ELb0ELb1ELb0ELb0ELb1ELb0ELb0EEENS1_21CollectiveEpilogueFwdINS6_IJSA_NS7_ILi512EEESA_EEES9_SC_SE_Li256ELb1ELb1ELb0ELb0EEENS1_36VarlenDynamicPersistentTileSchedulerILi64ELi64ELi256ELi128ELb0ELb1ELb1ELb0ELb1ELb1EEEEEEEEEvNT_6ParamsE --------------------------
	.section	.nv.info._ZN7cutlass13device_kernelIN5flash11enable_sm90INS1_16FlashAttnFwdSm90INS1_25CollectiveMainloopFwdSm90ILi2EN4cute5tupleIJNS5_1CILi1EEES8_S8_EEENS6_IJNS7_ILi64EEESA_SA_EEELi512ENS_6half_tEfNS_4arch4Sm90ELb0ELb0ELb0ELb1ELb0ELb0ELb1ELb0ELb0ELb1ELb0ELb0EEENS1_21CollectiveEpilogueFwdINS6_IJSA_NS7_ILi512EEESA_EEES9_SC_SE_Li256ELb1ELb1ELb0ELb0EEENS1_36VarlenDynamicPersistentTileSchedulerILi64ELi64ELi256ELi128ELb0ELb1ELb1ELb0ELb1ELb1EEEEEEEEEvNT_6ParamsE,"",@"SHT_CUDA_INFO"
	.sectionflags	@""
	.align	4


	//----- nvinfo : EIATTR_CUDA_API_VERSION
	.align		4
        /*0000*/ 	.byte	0x04, 0x37
        /*0002*/ 	.short	(.L_727 - .L_726)
.L_726:
        /*0004*/ 	.word	0x00000082


	//----- nvinfo : EIATTR_KPARAM_INFO
	.align		4
.L_727:
        /*0008*/ 	.byte	0x04, 0x17
        /*000a*/ 	.short	(.L_729 - .L_728)
.L_728:
        /*000c*/ 	.word	0x00000000
        /*0010*/ 	.short	0x0000
        /*0012*/ 	.short	0x0070
        /*0014*/ 	.byte	0x00, 0xf0, 0x01, 0x2e


	//----- nvinfo : EIATTR_SPARSE_MMA_MASK
	.align		4
.L_729:
        /*0018*/ 	.byte	0x03, 0x50
        /*001a*/ 	.short	0x0000


	//----- nvinfo : EIATTR_MAXREG_COUNT
	.align		4
        /*001c*/ 	.byte	0x03, 0x1b
        /*001e*/ 	.short	0x00a8


	//----- nvinfo : EIATTR_NUM_BARRIERS
	.align		4
        /*0020*/ 	.byte	0x02, 0x4c
        /*0022*/ 	.byte	0x10
	.zero		1


	//----- nvinfo : EIATTR_EXTERNS
	.align		4
        /*0024*/ 	.byte	0x04, 0x0f
        /*0026*/ 	.short	(.L_731 - .L_730)


	//   ....[0]....
	.align		4
.L_730:
        /*0028*/ 	.word	index@(__assertfail)


	//----- nvinfo : EIATTR_ANNOTATIONS
	.align		4
.L_731:
        /*002c*/ 	.byte	0x04, 0x55
        /*002e*/ 	.short	(.L_733 - .L_732)


	//   ....[0]....
.L_732:
        /* <DEDUP_REMOVED lines=103> */


	//----- nvinfo : EIATTR_MERCURY_ISA_VERSION
	.align		4
.L_733:
        /*0690*/ 	.byte	0x03, 0x5f
        /*0692*/ 	.short	0x0101


	//----- nvinfo : EIATTR_UNUSED_LOAD_BYTE_OFFSET
	.align		4
        /*0694*/ 	.byte	0x04, 0x44
        /*0696*/ 	.short	(.L_735 - .L_734)


	//   ....[0]....
.L_734:
        /*0698*/ 	.word	0x00000a10
        /*069c*/ 	.word	0x0000fff0


	//   ....[1]....
        /*06a0*/ 	.word	0x00008b70
        /*06a4*/ 	.word	0x0000fff0


	//----- nvinfo : EIATTR_INT_WARP_WIDE_INSTR_OFFSETS
	.align		4
.L_735:
        /*06a8*/ 	.byte	0x04, 0x31
        /*06aa*/ 	.short	(.L_737 - .L_736)


	//   ....[0]....
.L_736:
        /*06ac*/ 	.word	0x00000130


	//   ....[1]....
        /*06b0*/ 	.word	0x00000170


	//   ....[2]....
        /*06b4*/ 	.word	0x000001e0


	//   ....[3]....
        /*06b8*/ 	.word	0x00000250


	//   ....[4]....
        /*06bc*/ 	.word	0x0000cc10


	//   ....[5]....
        /*06c0*/ 	.word	0x0000cc70


	//   ....[6]....
        /*06c4*/ 	.word	0x00012a50


	//   ....[7]....
        /*06c8*/ 	.word	0x00012ab0


	//----- nvinfo : EIATTR_COOP_GROUP_MASK_REGIDS
	.align		4
.L_737:
        /*06cc*/ 	.byte	0x04, 0x29
        /*06ce*/ 	.short	(.L_739 - .L_738)


	//   ....[0]....
.L_738:
        /*06d0*/ 	.word	0xffffffff


	//   ....[1]....
        /*06d4*/ 	.word	0xffffffff


	//   ....[2]....
        /*06d8*/ 	.word	0xffffffff


	//   ....[3]....
        /*06dc*/ 	.word	0xffffffff


	//   ....[4]....
        /*06e0*/ 	.word	0xffffffff


	//   ....[5]....
        /*06e4*/ 	.word	0xffffffff


	//   ....[6]....
        /*06e8*/ 	.word	0xffffffff


	//   ....[7]....
        /*06ec*/ 	.word	0xffffffff


	//   ....[8]....
        /*06f0*/ 	.word	0xffffffff


	//   ....[9]....
        /*06f4*/ 	.word	0xffffffff


	//   ....[10]....
        /*06f8*/ 	.word	0xffffffff


	//   ....[11]....
        /*06fc*/ 	.word	0xffffffff


	//   ....[12]....
        /*0700*/ 	.word	0xffffffff


	//   ....[13]....
        /*0704*/ 	.word	0xffffffff


	//   ....[14]....
        /*0708*/ 	.word	0xffffffff


	//   ....[15]....
        /*070c*/ 	.word	0xffffffff


	//   ....[16]....
        /*0710*/ 	.word	0xffffffff


	//   ....[17]....
        /*0714*/ 	.word	0xffffffff


	//   ....[18]....
        /*0718*/ 	.word	0xffffffff


	//   ....[19]....
        /*071c*/ 	.word	0xffffffff


	//   ....[20]....
        /*0720*/ 	.word	0xffffffff


	//   ....[21]....
        /*0724*/ 	.word	0xffffffff


	//   ....[22]....
        /*0728*/ 	.word	0xffffffff


	//   ....[23]....
        /*072c*/ 	.word	0xffffffff


	//   ....[24]....
        /*0730*/ 	.word	0xffffffff


	//   ....[25]....
        /*0734*/ 	.word	0xffffffff


	//   ....[26]....
        /*0738*/ 	.word	0xffffffff


	//   ....[27]....
        /*073c*/ 	.word	0xffffffff


	//   ....[28]....
        /*0740*/ 	.word	0xffffffff


	//   ....[29]....
        /*0744*/ 	.word	0xffffffff


	//   ....[30]....
        /*0748*/ 	.word	0xffffffff


	//   ....[31]....
        /*074c*/ 	.word	0xffffffff


	//   ....[32]....
        /*0750*/ 	.word	0xffffffff


	//   ....[33]....
        /*0754*/ 	.word	0xffffffff


	//   ....[34]....
        /*0758*/ 	.word	0xffffffff


	//   ....[35]....
        /*075c*/ 	.word	0xffffffff


	//   ....[36]....
        /*0760*/ 	.word	0xffffffff


	//   ....[37]....
        /*0764*/ 	.word	0xffffffff


	//   ....[38]....
        /*0768*/ 	.word	0xffffffff


	//   ....[39]....
        /*076c*/ 	.word	0xffffffff


	//   ....[40]....
        /*0770*/ 	.word	0xffffffff


	//   ....[41]....
        /*0774*/ 	.word	0xffffffff


	//   ....[42]....
        /*0778*/ 	.word	0xffffffff


	//   ....[43]....
        /*077c*/ 	.word	0xffffffff


	//   ....[44]....
        /*0780*/ 	.word	0xffffffff


	//   ....[45]....
        /*0784*/ 	.word	0xffffffff


	//   ....[46]....
        /*0788*/ 	.word	0xffffffff


	//   ....[47]....
        /*078c*/ 	.word	0xffffffff


	//   ....[48]....
        /*0790*/ 	.word	0xffffffff


	//   ....[49]....
        /*0794*/ 	.word	0xffffffff


	//   ....[50]....
        /*0798*/ 	.word	0xffffffff


	//   ....[51]....
        /*079c*/ 	.word	0xffffffff


	//   ....[52]....
        /*07a0*/ 	.word	0xffffffff


	//   ....[53]....
        /*07a4*/ 	.word	0xffffffff


	//   ....[54]....
        /*07a8*/ 	.word	0xffffffff


	//   ....[55]....
        /*07ac*/ 	.word	0xffffffff


	//   ....[56]....
        /*07b0*/ 	.word	0xffffffff


	//   ....[57]....
        /*07b4*/ 	.word	0xffffffff


	//   ....[58]....
        /*07b8*/ 	.word	0xffffffff


	//   ....[59]....
        /*07bc*/ 	.word	0xffffffff


	//   ....[60]....
        /*07c0*/ 	.word	0xffffffff


	//   ....[61]....
        /*07c4*/ 	.word	0xffffffff


	//   ....[62]....
        /*07c8*/ 	.word	0xffffffff


	//   ....[63]....
        /*07cc*/ 	.word	0xffffffff


	//   ....[64]....
        /*07d0*/ 	.word	0xffffffff


	//   ....[65]....
        /*07d4*/ 	.word	0xffffffff


	//   ....[66]....
        /*07d8*/ 	.word	0xffffffff


	//   ....[67]....
        /*07dc*/ 	.word	0xffffffff


	//   ....[68]....
        /*07e0*/ 	.word	0xffffffff


	//   ....[69]....
        /*07e4*/ 	.word	0xffffffff


	//   ....[70]....
        /*07e8*/ 	.word	0xffffffff


	//   ....[71]....
        /*07ec*/ 	.word	0xffffffff


	//   ....[72]....
        /*07f0*/ 	.word	0xffffffff


	//   ....[73]....
        /*07f4*/ 	.word	0xffffffff


	//   ....[74]....
        /*07f8*/ 	.word	0xffffffff


	//   ....[75]....
        /*07fc*/ 	.word	0xffffffff


	//   ....[76]....
        /*0800*/ 	.word	0xffffffff


	//   ....[77]....
        /*0804*/ 	.word	0xffffffff


	//   ....[78]....
        /*0808*/ 	.word	0xffffffff


	//   ....[79]....
        /*080c*/ 	.word	0xffffffff


	//   ....[80]....
        /*0810*/ 	.word	0xffffffff


	//   ....[81]....
        /*0814*/ 	.word	0xffffffff


	//   ....[82]....
        /*0818*/ 	.word	0xffffffff


	//   ....[83]....
        /*081c*/ 	.word	0xffffffff


	//   ....[84]....
        /*0820*/ 	.word	0xffffffff


	//   ....[85]....
        /*0824*/ 	.word	0xffffffff


	//   ....[86]....
        /*0828*/ 	.word	0xffffffff


	//   ....[87]....
        /*082c*/ 	.word	0xffffffff


	//   ....[88]....
        /*0830*/ 	.word	0xffffffff


	//   ....[89]....
        /*0834*/ 	.word	0x0500000f


	//   ....[90]....
        /*0838*/ 	.word	0x0500000f


	//   ....[91]....
        /*083c*/ 	.word	0x0500000f


	//   ....[92]....
        /*0840*/ 	.word	0x0500000f


	//   ....[93]....
        /*0844*/ 	.word	0x0500000f


	//   ....[94]....
        /*0848*/ 	.word	0x0500000f


	//   ....[95]....
        /*084c*/ 	.word	0x0500000f


	//   ....[96]....
        /*0850*/ 	.word	0x0500000f


	//   ....[97]....
        /*0854*/ 	.word	0x0500000f


	//   ....[98]....
        /*0858*/ 	.word	0x0500000f


	//   ....[99]....
        /*085c*/ 	.word	0x0500000f


	//   ....[100]....
        /*0860*/ 	.word	0x0500000f


	//   ....[101]....
        /*0864*/ 	.word	0x0500000f


	//   ....[102]....
        /*0868*/ 	.word	0x0500000f


	//   ....[103]....
        /*086c*/ 	.word	0x0500000f


	//   ....[104]....
        /*0870*/ 	.word	0x0500000f


	//   ....[105]....
        /*0874*/ 	.word	0x0500000f


	//   ....[106]....
        /*0878*/ 	.word	0x0500000f


	//   ....[107]....
        /*087c*/ 	.word	0x0500000f


	//   ....[108]....
        /*0880*/ 	.word	0x0500000f


	//   ....[109]....
        /*0884*/ 	.word	0x0500000f


	//   ....[110]....
        /*0888*/ 	.word	0x0500000f


	//   ....[111]....
        /*088c*/ 	.word	0x0500000f


	//   ....[112]....
        /*0890*/ 	.word	0x0500000f


	//   ....[113]....
        /*0894*/ 	.word	0x0500000f


	//   ....[114]....
        /*0898*/ 	.word	0x0500000f


	//   ....[115]....
        /*089c*/ 	.word	0x0500000f


	//   ....[116]....
        /*08a0*/ 	.word	0x0500000f


	//   ....[117]....
        /*08a4*/ 	.word	0x0500000f


	//   ....[118]....
        /*08a8*/ 	.word	0x0500000f


	//   ....[119]....
        /*08ac*/ 	.word	0x0500000f


	//   ....[120]....
        /*08b0*/ 	.word	0x0500000f


	//   ....[121]....
        /*08b4*/ 	.word	0x0500000f


	//   ....[122]....
        /*08b8*/ 	.word	0x0500000f


	//   ....[123]....
        /*08bc*/ 	.word	0x0500000f


	//----- nvinfo : EIATTR_COOP_GROUP_INSTR_OFFSETS
	.align		4
.L_739:
        /*08c0*/ 	.byte	0x04, 0x28
        /*08c2*/ 	.short	(.L_741 - .L_740)


	//   ....[0]....
.L_740:
        /*08c4*/ 	.word	0x00000060


	//   ....[1]....
        /*08c8*/ 	.word	0x00000140


	//   ....[2]....
        /*08cc*/ 	.word	0x00000180


	//   ....[3]....
        /*08d0*/ 	.word	0x00000390


	//   ....[4]....
        /*08d4*/ 	.word	0x000004f0


	//   ....[5]....
        /*08d8*/ 	.word	0x00000610


	//   ....[6]....
        /*08dc*/ 	.word	0x00000770


	//   ....[7]....
        /*08e0*/ 	.word	0x00001800


	//   ....[8]....
        /*08e4*/ 	.word	0x00002f50


	//   ....[9]....
        /*08e8*/ 	.word	0x000036e0


	//   ....[10]....
        /*08ec*/ 	.word	0x00004ac0


	//   ....[11]....
        /*08f0*/ 	.word	0x00004b40


	//   ....[12]....
        /*08f4*/ 	.word	0x00004d70


	//   ....[13]....
        /*08f8*/ 	.word	0x00004df0


	//   ....[14]....
        /*08fc*/ 	.word	0x00005610


	//   ....[15]....
        /*0900*/ 	.word	0x00005b30


	//   ....[16]....
        /*0904*/ 	.word	0x00006c20


	//   ....[17]....
        /*0908*/ 	.word	0x00006c50


	//   ....[18]....
        /*090c*/ 	.word	0x00006f50


	//   ....[19]....
        /*0910*/ 	.word	0x00007120


	//   ....[20]....
        /*0914*/ 	.word	0x00008030


	//   ....[21]....
        /*0918*/ 	.word	0x00008070


	//   ....[22]....
        /*091c*/ 	.word	0x000080a0


	//   ....[23]....
        /*0920*/ 	.word	0x00008120


	//   ....[24]....
        /*0924*/ 	.word	0x00008150


	//   ....[25]....
        /*0928*/ 	.word	0x00009a80


	//   ....[26]....
        /*092c*/ 	.word	0x0000a0b0


	//   ....[27]....
        /*0930*/ 	.word	0x0000a0e0


	//   ....[28]....
        /*0934*/ 	.word	0x0000a100


	//   ....[29]....
        /*0938*/ 	.word	0x0000a130


	//   ....[30]....
        /*093c*/ 	.word	0x0000a7e0


	//   ....[31]....
        /*0940*/ 	.word	0x0000a800


	//   ....[32]....
        /*0944*/ 	.word	0x0000aa30


	//   ....[33]....
        /*0948*/ 	.word	0x0000aa50


	//   ....[34]....
        /*094c*/ 	.word	0x0000b640


	//   ....[35]....
        /*0950*/ 	.word	0x0000b660


	//   ....[36]....
        /*0954*/ 	.word	0x0000b8a0


	//   ....[37]....
        /*0958*/ 	.word	0x0000b8c0


	//   ....[38]....
        /*095c*/ 	.word	0x0000bb60


	//   ....[39]....
        /*0960*/ 	.word	0x0000bd50


	//   ....[40]....
        /*0964*/ 	.word	0x0000bd80


	//   ....[41]....
        /*0968*/ 	.word	0x0000bdb0


	//   ....[42]....
        /*096c*/ 	.word	0x0000bde0


	//   ....[43]....
        /*0970*/ 	.word	0x0000be10


	//   ....[44]....
        /*0974*/ 	.word	0x0000be40


	//   ....[45]....
        /*0978*/ 	.word	0x0000bfb0


	//   ....[46]....
        /*097c*/ 	.word	0x0000bfe0


	//   ....[47]....
        /*0980*/ 	.word	0x0000c010


	//   ....[48]....
        /*0984*/ 	.word	0x0000c040


	//   ....[49]....
        /*0988*/ 	.word	0x0000c070


	//   ....[50]....
        /*098c*/ 	.word	0x0000c0a0


	//   ....[51]....
        /*0990*/ 	.word	0x0000c140


	//   ....[52]....
        /*0994*/ 	.word	0x0000c170


	//   ....[53]....
        /*0998*/ 	.word	0x0000c200


	//   ....[54]....
        /*099c*/ 	.word	0x0000d220


	//   ....[55]....
        /*09a0*/ 	.word	0x0000dda0


	//   ....[56]....
        /*09a4*/ 	.word	0x0000ddb0


	//   ....[57]....
        /*09a8*/ 	.word	0x0000ddd0


	//   ....[58]....
        /*09ac*/ 	.word	0x0000dea0


	//   ....[59]....
        /*09b0*/ 	.word	0x0000ded0


	//   ....[60]....
        /*09b4*/ 	.word	0x0000df30


	//   ....[61]....
        /*09b8*/ 	.word	0x0000df40


	//   ....[62]....
        /*09bc*/ 	.word	0x0000dfb0


	//   ....[63]....
        /*09c0*/ 	.word	0x0000e900


	//   ....[64]....
        /*09c4*/ 	.word	0x0000e910


	//   ....[65]....
        /*09c8*/ 	.word	0x0000ea40


	//   ....[66]....
        /*09cc*/ 	.word	0x0000ea70


	//   ....[67]....
        /*09d0*/ 	.word	0x0000ecf0


	//   ....[68]....
        /*09d4*/ 	.word	0x0000ed20


	//   ....[69]....
        /*09d8*/ 	.word	0x0000ee90


	//   ....[70]....
        /*09dc*/ 	.word	0x0000eea0


	//   ....[71]....
        /*09e0*/ 	.word	0x00012ce0


	//   ....[72]....
        /*09e4*/ 	.word	0x00012d10


	//   ....[73]....
        /*09e8*/ 	.word	0x00012d50


	//   ....[74]....
        /*09ec*/ 	.word	0x00012d80


	//   ....[75]....
        /*09f0*/ 	.word	0x00012db0


	//   ....[76]....
        /*09f4*/ 	.word	0x00012de0


	//   ....[77]....
        /*09f8*/ 	.word	0x00012e10


	//   ....[78]....
        /*09fc*/ 	.word	0x00012e40


	//   ....[79]....
        /*0a00*/ 	.word	0x00012fc0


	//   ....[80]....
        /*0a04*/ 	.word	0x00012ff0


	//   ....[81]....
        /*0a08*/ 	.word	0x00013020


	//   ....[82]....
        /*0a0c*/ 	.word	0x00013050


	//   ....[83]....
        /*0a10*/ 	.word	0x00013080


	//   ....[84]....
        /*0a14*/ 	.word	0x000130b0


	//   ....[85]....
        /*0a18*/ 	.word	0x00013170


	//   ....[86]....
        /*0a1c*/ 	.word	0x00013190


	//   ....[87]....
        /*0a20*/ 	.word	0x00013200


	//   ....[88]....
        /*0a24*/ 	.word	0x00013690


	//   ....[89]....
        /*0a28*/ 	.word	0x00013b80


	//   ....[90]....
        /*0a2c*/ 	.word	0x00013d00


	//   ....[91]....
        /*0a30*/ 	.word	0x00013d50


	//   ....[92]....
        /*0a34*/ 	.word	0x00013db0


	//   ....[93]....
        /*0a38*/ 	.word	0x00013e10


	//   ....[94]....
        /*0a3c*/ 	.word	0x00013f60


	//   ....[95]....
        /*0a40*/ 	.word	0x00014000


	//   ....[96]....
        /*0a44*/ 	.word	0x000140b0


	//   ....[97]....
        /*0a48*/ 	.word	0x00014190


	//   ....[98]....
        /*0a4c*/ 	.word	0x00014360


	//   ....[99]....
        /*0a50*/ 	.word	0x00014420


	//   ....[100]....
        /*0a54*/ 	.word	0x000146d0


	//   ....[101]....
        /*0a58*/ 	.word	0x000147f0


	//   ....[102]....
        /*0a5c*/ 	.word	0x000149c0


	//   ....[103]....
        /*0a60*/ 	.word	0x00014a90


	//   ....[104]....
        /*0a64*/ 	.word	0x00014c90


	//   ....[105]....
        /*0a68*/ 	.word	0x00014d20


	//   ....[106]....
        /*0a6c*/ 	.word	0x00015050


	//   ....[107]....
        /*0a70*/ 	.word	0x000150f0


	//   ....[108]....
        /*0a74*/ 	.word	0x00015210


	//   ....[109]....
        /*0a78*/ 	.word	0x00015290


	//   ....[110]....
        /*0a7c*/ 	.word	0x00015310


	//   ....[111]....
        /*0a80*/ 	.word	0x00015390


	//   ....[112]....
        /*0a84*/ 	.word	0x00015410


	//   ....[113]....
        /*0a88*/ 	.word	0x000154a0


	//   ....[114]....
        /*0a8c*/ 	.word	0x00015540


	//   ....[115]....
        /*0a90*/ 	.word	0x000155f0


	//   ....[116]....
        /*0a94*/ 	.word	0x00015670


	//   ....[117]....
        /*0a98*/ 	.word	0x000156f0


	//   ....[118]....
        /*0a9c*/ 	.word	0x00015770


	//   ....[119]....
        /*0aa0*/ 	.word	0x00015800


	//   ....[120]....
        /*0aa4*/ 	.word	0x00015880


	//   ....[121]....
        /*0aa8*/ 	.word	0x00015920


	//   ....[122]....
        /*0aac*/ 	.word	0x000159b0


	//   ....[123]....
        /*0ab0*/ 	.word	0x00015ae0


	//----- nvinfo : EIATTR_REG_RECONFIG
	.align		4
.L_741:
        /*0ab4*/ 	.byte	0x01, 0x54
	.zero		2


	//----- nvinfo : EIATTR_SYSCALL_OFFSETS
	.align		4
        /*0ab8*/ 	.byte	0x04, 0x46
        /*0aba*/ 	.short	(.L_743 - .L_742)


	//   ....[0]....
.L_742:
        /*0abc*/ 	.word	0x00003110


	//   ....[1]....
        /*0ac0*/ 	.word	0x0000ce10


	//   ....[2]....
        /*0ac4*/ 	.word	0x0000cf70


	//   ....[3]....
        /*0ac8*/ 	.word	0x0000d070


	//   ....[4]....
        /*0acc*/ 	.word	0x0000d980


	//   ....[5]....
        /*0ad0*/ 	.word	0x0000e2d0


	//----- nvinfo : EIATTR_MBARRIER_INSTR_OFFSETS
	.align		4
.L_743:
        /*0ad4*/ 	.byte	0x04, 0x39
        /*0ad6*/ 	.short	(.L_745 - .L_744)


	//   ....[0]....
.L_744:
        /*0ad8*/ 	.word	0x00000270
        /*0adc*/ 	.word	0x000000ff
        /*0ae0*/ 	.word	0x00038800
        /*0ae4*/ 	.short	0x0100
        /*0ae6*/ 	.byte	0x08
	.zero		1


	//   ....[1]....
        /*0ae8*/ 	.word	0x00000280
        /*0aec*/ 	.word	0x000000ff
        /*0af0*/ 	.word	0x00038810
        /*0af4*/ 	.short	0x0100
        /*0af6*/ 	.byte	0x08
	.zero		1


	//   ....[2]....
        /*0af8*/ 	.word	0x00000290
        /*0afc*/ 	.word	0x000000ff
        /*0b00*/ 	.word	0x00038820
        /*0b04*/ 	.short	0x0100
        /*0b06*/ 	.byte	0x08
	.zero		1


	//   ....[3]....
        /*0b08*/ 	.word	0x00000340
        /*0b0c*/ 	.word	0x000000ff
        /*0b10*/ 	.word	0x00038830
        /*0b14*/ 	.short	0x0100
        /*0b16*/ 	.byte	0x06
	.zero		1


	//   ....[4]....
        /*0b18*/ 	.word	0x00000350
        /*0b1c*/ 	.word	0x000000ff
        /*0b20*/ 	.word	0x00038840
        /*0b24*/ 	.short	0x0100
        /*0b26*/ 	.byte	0x06
	.zero		1


	//   ....[5]....
        /*0b28*/ 	.word	0x00000360
        /*0b2c*/ 	.word	0x000000ff
        /*0b30*/ 	.word	0x00038838
        /*0b34*/ 	.short	0x0100
        /*0b36*/ 	.byte	0x06
	.zero		1


	//   ....[6]....
        /*0b38*/ 	.word	0x00000370
        /*0b3c*/ 	.word	0x000000ff
        /*0b40*/ 	.word	0x00038848
        /*0b44*/ 	.short	0x0100
        /*0b46*/ 	.byte	0x06
	.zero		1


	//   ....[7]....
        /*0b48*/ 	.word	0x000004a0
        /*0b4c*/ 	.word	0x000000ff
        /*0b50*/ 	.word	0x00038850
        /*0b54*/ 	.short	0x0100
        /*0b56*/ 	.byte	0x08
	.zero		1


	//   ....[8]....
        /*0b58*/ 	.word	0x000004b0
        /*0b5c*/ 	.word	0x000000ff
        /*0b60*/ 	.word	0x00038860
        /*0b64*/ 	.short	0x0100
        /*0b66*/ 	.byte	0x08
	.zero		1


	//   ....[9]....
        /*0b68*/ 	.word	0x000004c0
        /*0b6c*/ 	.word	0x000000ff
        /*0b70*/ 	.word	0x00038858
        /*0b74*/ 	.short	0x0100
        /*0b76*/ 	.byte	0x08
	.zero		1


	//   ....[10]....
        /*0b78*/ 	.word	0x000004d0
        /*0b7c*/ 	.word	0x000000ff
        /*0b80*/ 	.word	0x00038868
        /*0b84*/ 	.short	0x0100
        /*0b86*/ 	.byte	0x08
	.zero		1


	//   ....[11]....
        /*0b88*/ 	.word	0x000005c0
        /*0b8c*/ 	.word	0x000000ff
        /*0b90*/ 	.word	0x00038870
        /*0b94*/ 	.short	0x0100
        /*0b96*/ 	.byte	0x06
	.zero		1


	//   ....[12]....
        /*0b98*/ 	.word	0x000005d0
        /*0b9c*/ 	.word	0x000000ff
        /*0ba0*/ 	.word	0x00038880
        /*0ba4*/ 	.short	0x0100
        /*0ba6*/ 	.byte	0x06
	.zero		1


	//   ....[13]....
        /*0ba8*/ 	.word	0x000005e0
        /*0bac*/ 	.word	0x000000ff
        /*0bb0*/ 	.word	0x00038878
        /*0bb4*/ 	.short	0x0100
        /*0bb6*/ 	.byte	0x06
	.zero		1


	//   ....[14]....
        /*0bb8*/ 	.word	0x000005f0
        /*0bbc*/ 	.word	0x000000ff
        /*0bc0*/ 	.word	0x00038888
        /*0bc4*/ 	.short	0x0100
        /*0bc6*/ 	.byte	0x06
	.zero		1


	//   ....[15]....
        /*0bc8*/ 	.word	0x00000720
        /*0bcc*/ 	.word	0x000000ff
        /*0bd0*/ 	.word	0x00038890
        /*0bd4*/ 	.short	0x0100
        /*0bd6*/ 	.byte	0x08
	.zero		1


	//   ....[16]....
        /*0bd8*/ 	.word	0x00000730
        /*0bdc*/ 	.word	0x000000ff
        /*0be0*/ 	.word	0x000388a0
        /*0be4*/ 	.short	0x0100
        /*0be6*/ 	.byte	0x08
	.zero		1


	//   ....[17]....
        /*0be8*/ 	.word	0x00000740
        /*0bec*/ 	.word	0x000000ff
        /*0bf0*/ 	.word	0x00038898
        /*0bf4*/ 	.short	0x0100
        /*0bf6*/ 	.byte	0x08
	.zero		1


	//   ....[18]....
        /*0bf8*/ 	.word	0x00000750
        /*0bfc*/ 	.word	0x000000ff
        /*0c00*/ 	.word	0x000388a8
        /*0c04*/ 	.short	0x0100
        /*0c06*/ 	.byte	0x08
	.zero		1


	//   ....[19]....
        /*0c08*/ 	.word	0x00000880
        /*0c0c*/ 	.word	0x000000ff
        /*0c10*/ 	.word	0x000388b0
        /*0c14*/ 	.short	0x0100
        /*0c16*/ 	.byte	0x08
	.zero		1


	//   ....[20]....
        /*0c18*/ 	.word	0x00000890
        /*0c1c*/ 	.word	0x000000ff
        /*0c20*/ 	.word	0x000388c0
        /*0c24*/ 	.short	0x0100
        /*0c26*/ 	.byte	0x08
	.zero		1


	//   ....[21]....
        /*0c28*/ 	.word	0x000008a0
        /*0c2c*/ 	.word	0x000000ff
        /*0c30*/ 	.word	0x000388b8
        /*0c34*/ 	.short	0x0100
        /*0c36*/ 	.byte	0x08
	.zero		1


	//   ....[22]....
        /*0c38*/ 	.word	0x000008b0
        /*0c3c*/ 	.word	0x000000ff
        /*0c40*/ 	.word	0x000388c8
        /*0c44*/ 	.short	0x0100
        /*0c46*/ 	.byte	0x08
	.zero		1


	//   ....[23]....
        /*0c48*/ 	.word	0x00001b60
        /*0c4c*/ 	.word	0x00000003
        /*0c50*/ 	.word	0x00000000
        /*0c54*/ 	.short	0x0101
        /*0c56*/ 	.byte	0x3f
	.zero		1


	//   ....[24]....
        /*0c58*/ 	.word	0x00002620
        /*0c5c*/ 	.word	0x00000003
        /*0c60*/ 	.word	0x00000000
        /*0c64*/ 	.short	0x0101
        /*0c66*/ 	.byte	0x3f
	.zero		1


	//   ....[25]....
        /*0c68*/ 	.word	0x00003170
        /*0c6c*/ 	.word	0x000000ff
        /*0c70*/ 	.word	0x00038800
        /*0c74*/ 	.short	0x010a
        /*0c76*/ 	.byte	0x25
	.zero		1


	//   ....[26]....
        /*0c78*/ 	.word	0x000031f0
        /*0c7c*/ 	.word	0x00000004
        /*0c80*/ 	.word	0x00038830
        /*0c84*/ 	.short	0x010a
        /*0c86*/ 	.byte	0x3f
	.zero		1


	//   ....[27]....
        /*0c88*/ 	.word	0x00003230
        /*0c8c*/ 	.word	0x00000004
        /*0c90*/ 	.word	0x00038830
        /*0c94*/ 	.short	0x010a
        /*0c96*/ 	.byte	0x3f
	.zero		1


	//   ....[28]....
        /*0c98*/ 	.word	0x000034b0
        /*0c9c*/ 	.word	0x000000ff
        /*0ca0*/ 	.word	0x00038810
        /*0ca4*/ 	.short	0x010a
        /*0ca6*/ 	.byte	0x25
	.zero		1


	//   ....[29]....
        /*0ca8*/ 	.word	0x000034f0
        /*0cac*/ 	.word	0x00000004
        /*0cb0*/ 	.word	0x00038850
        /*0cb4*/ 	.short	0x010a
        /*0cb6*/ 	.byte	0x3f
	.zero		1


	//   ....[30]....
        /*0cb8*/ 	.word	0x00003530
        /*0cbc*/ 	.word	0x00000004
        /*0cc0*/ 	.word	0x00038850
        /*0cc4*/ 	.short	0x010a
        /*0cc6*/ 	.byte	0x3f
	.zero		1


	//   ....[31]....
        /*0cc8*/ 	.word	0x00005040
        /*0ccc*/ 	.word	0x00000018
        /*0cd0*/ 	.word	0x00000000
        /*0cd4*/ 	.short	0x0101
        /*0cd6*/ 	.byte	0x3f
	.zero		1


	//   ....[32]....
        /*0cd8*/ 	.word	0x00005630
        /*0cdc*/ 	.word	0x00000004
        /*0ce0*/ 	.word	0x00000000
        /*0ce4*/ 	.short	0x0101
        /*0ce6*/ 	.byte	0x3f
	.zero		1


	//   ....[33]....
        /*0ce8*/ 	.word	0x00005750
        /*0cec*/ 	.word	0x000000ff
        /*0cf0*/ 	.word	0x00038830
        /*0cf4*/ 	.short	0x010a
        /*0cf6*/ 	.byte	0x05
	.zero		1


	//   ....[34]....
        /*0cf8*/ 	.word	0x00005790
        /*0cfc*/ 	.word	0x000000ff
        /*0d00*/ 	.word	0x00038830
        /*0d04*/ 	.short	0x010a
        /*0d06*/ 	.byte	0x05
	.zero		1


	//   ....[35]....
        /*0d08*/ 	.word	0x00005970
        /*0d0c*/ 	.word	0x000000ff
        /*0d10*/ 	.word	0x00038850
        /*0d14*/ 	.short	0x010a
        /*0d16*/ 	.byte	0x05
	.zero		1


	//   ....[36]....
        /*0d18*/ 	.word	0x000059b0
        /*0d1c*/ 	.word	0x000000ff
        /*0d20*/ 	.word	0x00038850
        /*0d24*/ 	.short	0x010a
        /*0d26*/ 	.byte	0x05
	.zero		1


	//   ....[37]....
        /*0d28*/ 	.word	0x00007500
        /*0d2c*/ 	.word	0x00000099
        /*0d30*/ 	.word	0x00000000
        /*0d34*/ 	.short	0x0101
        /*0d36*/ 	.byte	0x3f
	.zero		1


	//   ....[38]....
        /*0d38*/ 	.word	0x00008050
        /*0d3c*/ 	.word	0x000000b3
        /*0d40*/ 	.word	0x00000000
        /*0d44*/ 	.short	0x0101
        /*0d46*/ 	.byte	0x3f
	.zero		1


	//   ....[39]....
        /*0d48*/ 	.word	0x0000a7f0
        /*0d4c*/ 	.word	0x000000ff
        /*0d50*/ 	.word	0x00000000
        /*0d54*/ 	.short	0x0101
        /*0d56*/ 	.byte	0x04
	.zero		1


	//   ....[40]....
        /*0d58*/ 	.word	0x0000d4c0
        /*0d5c*/ 	.word	0x00000000
        /*0d60*/ 	.word	0x00038840
        /*0d64*/ 	.short	0x010a
        /*0d66*/ 	.byte	0x3f
	.zero		1


	//   ....[41]....
        /*0d68*/ 	.word	0x0000e070
        /*0d6c*/ 	.word	0x00000008
        /*0d70*/ 	.word	0x00038800
        /*0d74*/ 	.short	0x0107
        /*0d76*/ 	.byte	0x3f
	.zero		1


	//   ....[42]....
        /*0d78*/ 	.word	0x0000e120
        /*0d7c*/ 	.word	0x00000000
        /*0d80*/ 	.word	0x00038800
        /*0d84*/ 	.short	0x0101
        /*0d86*/ 	.byte	0x3f
	.zero		1


	//   ....[43]....
        /*0d88*/ 	.word	0x0000f0d0
        /*0d8c*/ 	.word	0x00000000
        /*0d90*/ 	.word	0x00038810
        /*0d94*/ 	.short	0x0107
        /*0d96*/ 	.byte	0x3f
	.zero		1


	//   ....[44]....
        /*0d98*/ 	.word	0x0000f1d0
        /*0d9c*/ 	.word	0x00000002
        /*0da0*/ 	.word	0x00038810
        /*0da4*/ 	.short	0x0101
        /*0da6*/ 	.byte	0x3f
	.zero		1


	//   ....[45]....
        /*0da8*/ 	.word	0x0000f1f0
        /*0dac*/ 	.word	0x00000002
        /*0db0*/ 	.word	0x00038820
        /*0db4*/ 	.short	0x010a
        /*0db6*/ 	.byte	0x3f
	.zero		1


	//   ....[46]....
        /*0db8*/ 	.word	0x0000f300
        /*0dbc*/ 	.word	0x00000003
        /*0dc0*/ 	.word	0x00038860
        /*0dc4*/ 	.short	0x010a
        /*0dc6*/ 	.byte	0x3f
	.zero		1


	//   ....[47]....
        /*0dc8*/ 	.word	0x00010010
        /*0dcc*/ 	.word	0x00000003
        /*0dd0*/ 	.word	0x00038840
        /*0dd4*/ 	.short	0x010a
        /*0dd6*/ 	.byte	0x3f
	.zero		1


	//   ....[48]....
        /*0dd8*/ 	.word	0x00010270
        /*0ddc*/ 	.word	0x00000003
        /*0de0*/ 	.word	0x00038860
        /*0de4*/ 	.short	0x010a
        /*0de6*/ 	.byte	0x3f
	.zero		1


	//   ....[49]....
        /*0de8*/ 	.word	0x00010f10
        /*0dec*/ 	.word	0x00000004
        /*0df0*/ 	.word	0x00038840
        /*0df4*/ 	.short	0x010a
        /*0df6*/ 	.byte	0x3f
	.zero		1


	//   ....[50]....
        /*0df8*/ 	.word	0x00011160
        /*0dfc*/ 	.word	0x00000004
        /*0e00*/ 	.word	0x00038860
        /*0e04*/ 	.short	0x010a
        /*0e06*/ 	.byte	0x3f
	.zero		1


	//   ....[51]....
        /*0e08*/ 	.word	0x00011d70
        /*0e0c*/ 	.word	0x00000004
        /*0e10*/ 	.word	0x00038840
        /*0e14*/ 	.short	0x010a
        /*0e16*/ 	.byte	0x3f
	.zero		1


	//   ....[52]....
        /*0e18*/ 	.word	0x00011fd0
        /*0e1c*/ 	.word	0x00000004
        /*0e20*/ 	.word	0x00038860
        /*0e24*/ 	.short	0x010a
        /*0e26*/ 	.byte	0x3f
	.zero		1


	//   ....[53]....
        /*0e28*/ 	.word	0x00013610
        /*0e2c*/ 	.word	0x00000009
        /*0e30*/ 	.word	0x00038820
        /*0e34*/ 	.short	0x010a
        /*0e36*/ 	.byte	0x3f
	.zero		1


	//   ....[54]....
        /*0e38*/ 	.word	0x00013780
        /*0e3c*/ 	.word	0x00000005
        /*0e40*/ 	.word	0x00000000
        /*0e44*/ 	.short	0x010a
        /*0e46*/ 	.byte	0x3f
	.zero		1


	//   ....[55]....
        /*0e48*/ 	.word	0x00013800
        /*0e4c*/ 	.word	0x00000007
        /*0e50*/ 	.word	0x00000000
        /*0e54*/ 	.short	0x010a
        /*0e56*/ 	.byte	0x3f
	.zero		1


	//   ....[56]....
        /*0e58*/ 	.word	0x00013840
        /*0e5c*/ 	.word	0x00000005
        /*0e60*/ 	.word	0x00000000
        /*0e64*/ 	.short	0x010a
        /*0e66*/ 	.byte	0x3f
	.zero		1


	//   ....[57]....
        /*0e68*/ 	.word	0x00013870
        /*0e6c*/ 	.word	0x00000003
        /*0e70*/ 	.word	0x00000000
        /*0e74*/ 	.short	0x010a
        /*0e76*/ 	.byte	0x3f
	.zero		1


	//   ....[58]....
        /*0e78*/ 	.word	0x000138e0
        /*0e7c*/ 	.word	0x00000000
        /*0e80*/ 	.word	0x00038800
        /*0e84*/ 	.short	0x010a
        /*0e86*/ 	.byte	0x3f
	.zero		1


	//   ....[59]....
        /*0e88*/ 	.word	0x00013930
        /*0e8c*/ 	.word	0x00000004
        /*0e90*/ 	.word	0x00038830
        /*0e94*/ 	.short	0x010a
        /*0e96*/ 	.byte	0x3f
	.zero		1


	//   ....[60]....
        /*0e98*/ 	.word	0x00013990
        /*0e9c*/ 	.word	0x00000006
        /*0ea0*/ 	.word	0x00038810
        /*0ea4*/ 	.short	0x010a
        /*0ea6*/ 	.byte	0x3f
	.zero		1


	//   ....[61]....
        /*0ea8*/ 	.word	0x000139e0
        /*0eac*/ 	.word	0x00000004
        /*0eb0*/ 	.word	0x00038850
        /*0eb4*/ 	.short	0x010a
        /*0eb6*/ 	.byte	0x3f
	.zero		1


	//   ....[62]....
        /*0eb8*/ 	.word	0x00013a40
        /*0ebc*/ 	.word	0x0000000a
        /*0ec0*/ 	.word	0x00038830
        /*0ec4*/ 	.short	0x010a
        /*0ec6*/ 	.byte	0x3f
	.zero		1


	//   ....[63]....
        /*0ec8*/ 	.word	0x00013aa0
        /*0ecc*/ 	.word	0x0000000a
        /*0ed0*/ 	.word	0x00038850
        /*0ed4*/ 	.short	0x010a
        /*0ed6*/ 	.byte	0x3f
	.zero		1


	//   ....[64]....
        /*0ed8*/ 	.word	0x00013c40
        /*0edc*/ 	.word	0x00000000
        /*0ee0*/ 	.word	0x00038840
        /*0ee4*/ 	.short	0x010a
        /*0ee6*/ 	.byte	0x3f
	.zero		1


	//   ....[65]....
        /*0ee8*/ 	.word	0x00014d70
        /*0eec*/ 	.word	0x00000002
        /*0ef0*/ 	.word	0x00038820
        /*0ef4*/ 	.short	0x010a
        /*0ef6*/ 	.byte	0x3f
	.zero		1


	//   ....[66]....
        /*0ef8*/ 	.word	0x00014dc0
        /*0efc*/ 	.word	0x00000003
        /*0f00*/ 	.word	0x00038860
        /*0f04*/ 	.short	0x010a
        /*0f06*/ 	.byte	0x3f
	.zero		1


	//   ....[67]....
        /*0f08*/ 	.word	0x00014e10
        /*0f0c*/ 	.word	0x00000003
        /*0f10*/ 	.word	0x00038840
        /*0f14*/ 	.short	0x010a
        /*0f16*/ 	.byte	0x3f
	.zero		1


	//   ....[68]....
        /*0f18*/ 	.word	0x00014e60
        /*0f1c*/ 	.word	0x00000003
        /*0f20*/ 	.word	0x00038860
        /*0f24*/ 	.short	0x010a
        /*0f26*/ 	.byte	0x3f
	.zero		1


	//   ....[69]....
        /*0f28*/ 	.word	0x00014eb0
        /*0f2c*/ 	.word	0x00000004
        /*0f30*/ 	.word	0x00038840
        /*0f34*/ 	.short	0x010a
        /*0f36*/ 	.byte	0x3f
	.zero		1


	//   ....[70]....
        /*0f38*/ 	.word	0x00014f00
        /*0f3c*/ 	.word	0x00000004
        /*0f40*/ 	.word	0x00038860
        /*0f44*/ 	.short	0x010a
        /*0f46*/ 	.byte	0x3f
	.zero		1


	//   ....[71]....
        /*0f48*/ 	.word	0x00014f50
        /*0f4c*/ 	.word	0x00000004
        /*0f50*/ 	.word	0x00038840
        /*0f54*/ 	.short	0x010a
        /*0f56*/ 	.byte	0x3f
	.zero		1


	//   ....[72]....
        /*0f58*/ 	.word	0x00014fa0
        /*0f5c*/ 	.word	0x00000004
        /*0f60*/ 	.word	0x00038860
        /*0f64*/ 	.short	0x010a
        /*0f66*/ 	.byte	0x3f
	.zero		1


	//   ....[73]....
        /*0f68*/ 	.word	0x00015a00
        /*0f6c*/ 	.word	0x00000009
        /*0f70*/ 	.word	0x00038820
        /*0f74*/ 	.short	0x010a
        /*0f76*/ 	.byte	0x3f
	.zero		1


	//   ....[74]....
        /*0f78*/ 	.word	0x00015ba0
        /*0f7c*/ 	.word	0x00000005
        /*0f80*/ 	.word	0x00000000
        /*0f84*/ 	.short	0x010a
        /*0f86*/ 	.byte	0x3f
	.zero		1


	//   ....[75]....
        /*0f88*/ 	.word	0x00015bf0
        /*0f8c*/ 	.word	0x00000007
        /*0f90*/ 	.word	0x00000000
        /*0f94*/ 	.short	0x010a
        /*0f96*/ 	.byte	0x3f
	.zero		1


	//   ....[76]....
        /*0f98*/ 	.word	0x00015c40
        /*0f9c*/ 	.word	0x00000005
        /*0fa0*/ 	.word	0x00000000
        /*0fa4*/ 	.short	0x010a
        /*0fa6*/ 	.byte	0x3f
	.zero		1


	//----- nvinfo : EIATTR_NUM_MBARRIERS
	.align		4
.L_745:
        /*0fa8*/ 	.byte	0x03, 0x38
        /*0faa*/ 	.short	0x0017


	//----- nvinfo : EIATTR_EXIT_INSTR_OFFSETS
	.align		4
        /*0fac*/ 	.byte	0x04, 0x1c
        /*0fae*/ 	.short	(.L_747 - .L_746)


	//   ....[0]....
.L_746:
        /*0fb0*/ 	.word	0x00000a40


	//   ....[1]....
        /*0fb4*/ 	.word	0x0000bb10


	//   ....[2]....
        /*0fb8*/ 	.word	0x000138c0


	//----- nvinfo : EIATTR_MAX_THREADS
	.align		4
.L_747:
        /*0fbc*/ 	.byte	0x04, 0x05
        /*0fbe*/ 	.short	(.L_749 - .L_748)
.L_748:
        /*0fc0*/ 	.word	0x00000180
        /*0fc4*/ 	.word	0x00000001
        /*0fc8*/ 	.word	0x00000001


	//----- nvinfo : EIATTR_CRS_STACK_SIZE
	.align		4
.L_749:
        /*0fcc*/ 	.byte	0x04, 0x1e
        /*0fce*/ 	.short	(.L_751 - .L_750)
.L_750:
        /*0fd0*/ 	.word	0x00000000


	//----- nvinfo : EIATTR_CBANK_PARAM_SIZE
	.align		4
.L_751:
        /*0fd4*/ 	.byte	0x03, 0x19
        /*0fd6*/ 	.short	0x0bf0


	//----- nvinfo : EIATTR_PARAM_CBANK
	.align		4
        /*0fd8*/ 	.byte	0x04, 0x0a
        /*0fda*/ 	.short	(.L_753 - .L_752)
	.align		4
.L_752:
        /*0fdc*/ 	.word	index@(.nv.constant0._ZN7cutlass13device_kernelIN5flash11enable_sm90INS1_16FlashAttnFwdSm90INS1_25CollectiveMainloopFwdSm90ILi2EN4cute5tupleIJNS5_1CILi1EEES8_S8_EEENS6_IJNS7_ILi64EEESA_SA_EEELi512ENS_6half_tEfNS_4arch4Sm90ELb0ELb0ELb0ELb1ELb0ELb0ELb1ELb0ELb0ELb1ELb0ELb0EEENS1_21CollectiveEpilogueFwdINS6_IJSA_NS7_ILi512EEESA_EEES9_SC_SE_Li256ELb1ELb1ELb0ELb0EEENS1_36VarlenDynamicPersistentTileSchedulerILi64ELi64ELi256ELi128ELb0ELb1ELb1ELb0ELb1ELb1EEEEEEEEEvNT_6ParamsE)
        /*0fe0*/ 	.short	0x0210
        /*0fe2*/ 	.short	0x0bf0


	//----- nvinfo : EIATTR_SW_WAR
	.align		4
.L_753:
        /*0fe4*/ 	.byte	0x04, 0x36
        /*0fe6*/ 	.short	(.L_755 - .L_754)
.L_754:
        /*0fe8*/ 	.word	0x00000008
.L_755:


//--------------------- .nv.info._ZN7cutlass13device_kernelIN5flash11enable_sm90INS1_16FlashAttnFwdSm90INS1_25CollectiveMainloopFwdSm90ILi2EN4cute5tupleIJNS5_1CILi1EEES8_S8_EEENS6_IJNS7_ILi64EEESA_SA_EEELi512ENS_6half_tEfNS_4arch4Sm90ELb0ELb0ELb0ELb1ELb0ELb1ELb1ELb0ELb0ELb1ELb0ELb0EEENS1_21CollectiveEpilogueFwdINS6_IJSA_NS7_ILi512EEESA_EEES9_SC_SE_Li256ELb1ELb1ELb0ELb0EEENS1_36VarlenDynamicPersistentTileSchedulerILi64ELi64ELi256ELi128ELb0ELb1ELb1ELb0ELb1ELb1EEEEEEEEEvNT_6ParamsE --------------------------
	.section	.nv.info._ZN7cutlass13device_kernelIN5flash11enable_sm90INS1_16FlashAttnFwdSm90INS1_25CollectiveMainloopFwdSm90ILi2EN4cute5tupleIJNS5_1CILi1EEES8_S8_EEENS6_IJNS7_ILi64EEESA_SA_EEELi512ENS_6half_tEfNS_4arch4Sm90ELb0ELb0ELb0ELb1ELb0ELb1ELb1ELb0ELb0ELb1ELb0ELb0EEENS1_21CollectiveEpilogueFwdINS6_IJSA_NS7_ILi512EEESA_EEES9_SC_SE_Li256ELb1ELb1ELb0ELb0EEENS1_36VarlenDynamicPersistentTileSchedulerILi64ELi64ELi256ELi128ELb0ELb1ELb1ELb0ELb1ELb1EEEEEEEEEvNT_6ParamsE,"",@"SHT_CUDA_INFO"
	.sectionflags	@""
	.align	4


	//----- nvinfo : EIATTR_CUDA_API_VERSION
	.align		4
        /*0000*/ 	.byte	0x04, 0x37
        /*0002*/ 	.short	(.L_757 - .L_756)
.L_756:
        /*0004*/ 	.word	0x00000082


	//----- nvinfo : EIATTR_KPARAM_INFO
	.align		4
.L_757:
        /*0008*/ 	.byte	0x04, 0x17
        /*000a*/ 	.short	(.L_759 - .L_758)
.L_758:
        /*000c*/ 	.word	0x00000000
        /*0010*/ 	.short	0x0000
        /*0012*/ 	.short	0x0070
        /*0014*/ 	.byte	0x00, 0xf0, 0x01, 0x2e


	//----- nvinfo : EIATTR_SPARSE_MMA_MASK
	.align		4
.L_759:
        /*0018*/ 	.byte	0x03, 0x50
        /*001a*/ 	.short	0x0000


	//----- nvinfo : EIATTR_MAXREG_COUNT
	.align		4
        /*001c*/ 	.byte	0x03, 0x1b
        /*001e*/ 	.short	0x00a8


	//----- nvinfo : EIATTR_NUM_BARRIERS
	.align		4
        /*0020*/ 	.byte	0x02, 0x4c
        /*0022*/ 	.byte	0x10
	.zero		1


	//----- nvinfo : EIATTR_EXTERNS
	.align		4
        /*0024*/ 	.byte	0x04, 0x0f
        /*0026*/ 	.short	(.L_761 - .L_760)


	//   ....[0]....
	.align		4
.L_760:
        /*0028*/ 	.word	index@(__assertfail)


	//----- nvinfo : EIATTR_ANNOTATIONS
	.align		4
.L_761:
        /*002c*/ 	.byte	0x04, 0x55
        /*002e*/ 	.short	(.L_763 - .L_762)


	//   ....[0]....
.L_762:
        /* <DEDUP_REMOVED lines=118> */


	//----- nvinfo : EIATTR_MERCURY_ISA_VERSION
	.align		4
.L_763:
        /*0780*/ 	.byte	0x03, 0x5f
        /*0782*/ 	.short	0x0101


	//----- nvinfo : EIATTR_UNUSED_LOAD_BYTE_OFFSET
	.align		4
        /*0784*/ 	.byte	0x04, 0x44
        /*0786*/ 	.short	(.L_765 - .L_764)


	//   ....[0]....
.L_764:
        /*0788*/ 	.word	0x00000ad0
        /*078c*/ 	.word	0x0000fff0


	//   ....[1]....
        /*0790*/ 	.word	0x0000f140
        /*0794*/ 	.word	0x0000fff0


	//----- nvinfo : EIATTR_INT_WARP_WIDE_INSTR_OFFSETS
	.align		4
.L_765:
        /*0798*/ 	.byte	0x04, 0x31
        /*079a*/ 	.short	(.L_767 - .L_766)


	//   ....[0]....
.L_766:
        /*079c*/ 	.word	0x00000190


	//   ....[1]....
        /*07a0*/ 	.word	0x000001d0


	//   ....[2]....
        /*07a4*/ 	.word	0x00000240


	//   ....[3]....
        /*07a8*/ 	.word	0x000002b0


	//   ....[4]....
        /*07ac*/ 	.word	0x00014d70


	//   ....[5]....
        /*07b0*/ 	.word	0x00014dd0


	//   ....[6]....
        /*07b4*/ 	.word	0x0001abb0


	//   ....[7]....
        /*07b8*/ 	.word	0x0001ac10


	//----- nvinfo : EIATTR_COOP_GROUP_MASK_REGIDS
	.align		4
.L_767:
        /*07bc*/ 	.byte	0x04, 0x29
        /*07be*/ 	.short	(.L_769 - .L_768)


	//   ....[0]....
.L_768:
        /*07c0*/ 	.word	0xffffffff


	//   ....[1]....
        /*07c4*/ 	.word	0xffffffff


	//   ....[2]....
        /*07c8*/ 	.word	0xffffffff


	//   ....[3]....
        /*07cc*/ 	.word	0xffffffff


	//   ....[4]....
        /*07d0*/ 	.word	0xffffffff


	//   ....[5]....
        /*07d4*/ 	.word	0xffffffff


	//   ....[6]....
        /*07d8*/ 	.word	0xffffffff


	//   ....[7]....
        /*07dc*/ 	.word	0xffffffff


	//   ....[8]....
        /*07e0*/ 	.word	0xffffffff


	//   ....[9]....
        /*07e4*/ 	.word	0xffffffff


	//   ....[10]....
        /*07e8*/ 	.word	0xffffffff


	//   ....[11]....
        /*07ec*/ 	.word	0xffffffff


	//   ....[12]....
        /*07f0*/ 	.word	0xffffffff


	//   ....[13]....
        /*07f4*/ 	.word	0xffffffff


	//   ....[14]....
        /*07f8*/ 	.word	0xffffffff


	//   ....[15]....
        /*07fc*/ 	.word	0xffffffff


	//   ....[16]....
        /*0800*/ 	.word	0xffffffff


	//   ....[17]....
        /*0804*/ 	.word	0xffffffff


	//   ....[18]....
        /*0808*/ 	.word	0xffffffff


	//   ....[19]....
        /*080c*/ 	.word	0xffffffff


	//   ....[20]....
        /*0810*/ 	.word	0xffffffff


	//   ....[21]....
        /*0814*/ 	.word	0xffffffff


	//   ....[22]....
        /*0818*/ 	.word	0xffffffff


	//   ....[23]....
        /*081c*/ 	.word	0xffffffff


	//   ....[24]....
        /*0820*/ 	.word	0xffffffff


	//   ....[25]....
        /*0824*/ 	.word	0xffffffff


	//   ....[26]....
        /*0828*/ 	.word	0xffffffff


	//   ....[27]....
        /*082c*/ 	.word	0xffffffff


	//   ....[28]....
        /*0830*/ 	.word	0xffffffff


	//   ....[29]....
        /*0834*/ 	.word	0xffffffff


	//   ....[30]....
        /*0838*/ 	.word	0xffffffff


	//   ....[31]....
        /*083c*/ 	.word	0xffffffff


	//   ....[32]....
        /*0840*/ 	.word	0xffffffff


	//   ....[33]....
        /*0844*/ 	.word	0xffffffff


	//   ....[34]....
        /*0848*/ 	.word	0xffffffff


	//   ....[35]....
        /*084c*/ 	.word	0xffffffff


	//   ....[36]....
        /*0850*/ 	.word	0xffffffff


	//   ....[37]....
        /*0854*/ 	.word	0xffffffff


	//   ....[38]....
        /*0858*/ 	.word	0xffffffff


	//   ....[39]....
        /*085c*/ 	.word	0xffffffff


	//   ....[40]....
        /*0860*/ 	.word	0xffffffff


	//   ....[41]....
        /*0864*/ 	.word	0xffffffff


	//   ....[42]....
        /*0868*/ 	.word	0xffffffff


	//   ....[43]....
        /*086c*/ 	.word	0xffffffff


	//   ....[44]....
        /*0870*/ 	.word	0xffffffff


	//   ....[45]....
        /*0874*/ 	.word	0xffffffff


	//   ....[46]....
        /*0878*/ 	.word	0xffffffff


	//   ....[47]....
        /*087c*/ 	.word	0xffffffff


	//   ....[48]....
        /*0880*/ 	.word	0xffffffff


	//   ....[49]....
        /*0884*/ 	.word	0xffffffff


	//   ....[50]....
        /*0888*/ 	.word	0xffffffff


	//   ....[51]....
        /*088c*/ 	.word	0xffffffff


	//   ....[52]....
        /*0890*/ 	.word	0xffffffff


	//   ....[53]....
        /*0894*/ 	.word	0xffffffff


	//   ....[54]....
        /*0898*/ 	.word	0xffffffff


	//   ....[55]....
        /*089c*/ 	.word	0xffffffff


	//   ....[56]....
        /*08a0*/ 	.word	0xffffffff


	//   ....[57]....
        /*08a4*/ 	.word	0xffffffff


	//   ....[58]....
        /*08a8*/ 	.word	0xffffffff


	//   ....[59]....
        /*08ac*/ 	.word	0xffffffff


	//   ....[60]....
        /*08b0*/ 	.word	0xffffffff


	//   ....[61]....
        /*08b4*/ 	.word	0xffffffff


	//   ....[62]....
        /*08b8*/ 	.word	0xffffffff


	//   ....[63]....
        /*08bc*/ 	.word	0xffffffff


	//   ....[64]....
        /*08c0*/ 	.word	0xffffffff


	//   ....[65]....
        /*08c4*/ 	.word	0xffffffff


	//   ....[66]....
        /*08c8*/ 	.word	0xffffffff


	//   ....[67]....
        /*08cc*/ 	.word	0xffffffff


	//   ....[68]....
        /*08d0*/ 	.word	0xffffffff


	//   ....[69]....
        /*08d4*/ 	.word	0xffffffff


	//   ....[70]....
        /*08d8*/ 	.word	0xffffffff


	//   ....[71]....
        /*08dc*/ 	.word	0xffffffff


	//   ....[72]....
        /*08e0*/ 	.word	0xffffffff


	//   ....[73]....
        /*08e4*/ 	.word	0xffffffff


	//   ....[74]....
        /*08e8*/ 	.word	0xffffffff


	//   ....[75]....
        /*08ec*/ 	.word	0xffffffff


	//   ....[76]....
        /*08f0*/ 	.word	0xffffffff


	//   ....[77]....
        /*08f4*/ 	.word	0xffffffff


	//   ....[78]....
        /*08f8*/ 	.word	0xffffffff


	//   ....[79]....
        /*08fc*/ 	.word	0xffffffff


	//   ....[80]....
        /*0900*/ 	.word	0xffffffff


	//   ....[81]....
        /*0904*/ 	.word	0xffffffff


	//   ....[82]....
        /*0908*/ 	.word	0xffffffff


	//   ....[83]....
        /*090c*/ 	.word	0xffffffff


	//   ....[84]....
        /*0910*/ 	.word	0xffffffff


	//   ....[85]....
        /*0914*/ 	.word	0xffffffff


	//   ....[86]....
        /*0918*/ 	.word	0xffffffff


	//   ....[87]....
        /*091c*/ 	.word	0xffffffff


	//   ....[88]....
        /*0920*/ 	.word	0xffffffff


	//   ....[89]....
        /*0924*/ 	.word	0xffffffff


	//   ....[90]....
        /*0928*/ 	.word	0xffffffff


	//   ....[91]....
        /*092c*/ 	.word	0xffffffff


	//   ....[92]....
        /*0930*/ 	.word	0xffffffff


	//   ....[93]....
        /*0934*/ 	.word	0xffffffff


	//   ....[94]....
        /*0938*/ 	.word	0xffffffff


	//   ....[95]....
        /*093c*/ 	.word	0xffffffff


	//   ....[96]....
        /*0940*/ 	.word	0xffffffff


	//   ....[97]....
        /*0944*/ 	.word	0xffffffff


	//   ....[98]....
        /*0948*/ 	.word	0x0500000f


	//   ....[99]....
        /*094c*/ 	.word	0x0500000f


	//   ....[100]....
        /*0950*/ 	.word	0x0500000f


	//   ....[101]....
        /*0954*/ 	.word	0x0500000f


	//   ....[102]....
        /*0958*/ 	.word	0x0500000f


	//   ....[103]....
        /*095c*/ 	.word	0x0500000f


	//   ....[104]....
        /*0960*/ 	.word	0x0500000f


	//   ....[105]....
        /*0964*/ 	.word	0x0500000f


	//   ....[106]....
        /*0968*/ 	.word	0x0500000f


	//   ....[107]....
        /*096c*/ 	.word	0x0500000f


	//   ....[108]....
        /*0970*/ 	.word	0x0500000f


	//   ....[109]....
        /*0974*/ 	.word	0x0500000f


	//   ....[110]....
        /*0978*/ 	.word	0x0500000f


	//   ....[111]....
        /*097c*/ 	.word	0x0500000f


	//   ....[112]....
        /*0980*/ 	.word	0x0500000f


	//   ....[113]....
        /*0984*/ 	.word	0x0500000f


	//   ....[114]....
        /*0988*/ 	.word	0x0500000f


	//   ....[115]....
        /*098c*/ 	.word	0x0500000f


	//   ....[116]....
        /*0990*/ 	.word	0x0500000f


	//   ....[117]....
        /*0994*/ 	.word	0x0500000f


	//   ....[118]....
        /*0998*/ 	.word	0x0500000f


	//   ....[119]....
        /*099c*/ 	.word	0x0500000f


	//   ....[120]....
        /*09a0*/ 	.word	0x0500000f


	//   ....[121]....
        /*09a4*/ 	.word	0x0500000f


	//   ....[122]....
        /*09a8*/ 	.word	0x0500000f


	//   ....[123]....
        /*09ac*/ 	.word	0x0500000f


	//   ....[124]....
        /*09b0*/ 	.word	0x0500000f


	//   ....[125]....
        /*09b4*/ 	.word	0x0500000f


	//   ....[126]....
        /*09b8*/ 	.word	0x0500000f


	//   ....[127]....
        /*09bc*/ 	.word	0x0500000f


	//   ....[128]....
        /*09c0*/ 	.word	0x0500000f


	//   ....[129]....
        /*09c4*/ 	.word	0x0500000f


	//   ....[130]....
        /*09c8*/ 	.word	0x0500000f


	//   ....[131]....
        /*09cc*/ 	.word	0x0500000f


	//   ....[132]....
        /*09d0*/ 	.word	0x0500000f


	//   ....[133]....
        /*09d4*/ 	.word	0x0500000f


	//   ....[134]....
        /*09d8*/ 	.word	0x0500000f


	//   ....[135]....
        /*09dc*/ 	.word	0x0500000f


	//   ....[136]....
        /*09e0*/ 	.word	0x0500000f


	//   ....[137]....
        /*09e4*/ 	.word	0x0500000f


	//   ....[138]....
        /*09e8*/ 	.word	0x0500000f


	//   ....[139]....
        /*09ec*/ 	.word	0x0500000f


	//   ....[140]....
        /*09f0*/ 	.word	0x0500000f


	//   ....[141]....
        /*09f4*/ 	.word	0x0500000f


	//----- nvinfo : EIATTR_COOP_GROUP_INSTR_OFFSETS
	.align		4
.L_769:
        /*09f8*/ 	.byte	0x04, 0x28
        /*09fa*/ 	.short	(.L_771 - .L_770)


	//   ....[0]....
.L_770:
        /*09fc*/ 	.word	0x00000060


	//   ....[1]....
        /*0a00*/ 	.word	0x000001a0


	//   ....[2]....
        /*0a04*/ 	.word	0x000001e0


	//   ....[3]....
        /*0a08*/ 	.word	0x000003f0


	//   ....[4]....
        /*0a0c*/ 	.word	0x00000550


	//   ....[5]....
        /*0a10*/ 	.word	0x00000670


	//   ....[6]....
        /*0a14*/ 	.word	0x000007d0


	//   ....[7]....
        /*0a18*/ 	.word	0x000046f0


	//   ....[8]....
        /*0a1c*/ 	.word	0x00005ff0


	//   ....[9]....
        /*0a20*/ 	.word	0x000065b0


	//   ....[10]....
        /*0a24*/ 	.word	0x000065c0


	//   ....[11]....
        /*0a28*/ 	.word	0x000065d0


	//   ....[12]....
        /*0a2c*/ 	.word	0x000065e0


	//   ....[13]....
        /*0a30*/ 	.word	0x00007590


	//   ....[14]....
        /*0a34*/ 	.word	0x000075a0


	//   ....[15]....
        /*0a38*/ 	.word	0x000075b0


	//   ....[16]....
        /*0a3c*/ 	.word	0x000075c0


	//   ....[17]....
        /*0a40*/ 	.word	0x00008c40


	//   ....[18]....
        /*0a44*/ 	.word	0x0000a6e0


	//   ....[19]....
        /*0a48*/ 	.word	0x0000a7c0


	//   ....[20]....
        /*0a4c*/ 	.word	0x0000a970


	//   ....[21]....
        /*0a50*/ 	.word	0x0000aa20


	//   ....[22]....
        /*0a54*/ 	.word	0x0000b2f0


	//   ....[23]....
        /*0a58*/ 	.word	0x0000b970


	//   ....[24]....
        /*0a5c*/ 	.word	0x0000d2d0


	//   ....[25]....
        /*0a60*/ 	.word	0x0000d2e0


	//   ....[26]....
        /*0a64*/ 	.word	0x0000d310


	//   ....[27]....
        /*0a68*/ 	.word	0x0000d3a0


	//   ....[28]....
        /*0a6c*/ 	.word	0x0000e610


	//   ....[29]....
        /*0a70*/ 	.word	0x0000e660


	//   ....[30]....
        /*0a74*/ 	.word	0x0000e690


	//   ....[31]....
        /*0a78*/ 	.word	0x0000e6f0


	//   ....[32]....
        /*0a7c*/ 	.word	0x0000e710


	//   ....[33]....
        /*0a80*/ 	.word	0x000100f0


	//   ....[34]....
        /*0a84*/ 	.word	0x000105c0


	//   ....[35]....
        /*0a88*/ 	.word	0x00010600


	//   ....[36]....
        /*0a8c*/ 	.word	0x00010620


	//   ....[37]....
        /*0a90*/ 	.word	0x00010640


	//   ....[38]....
        /*0a94*/ 	.word	0x00010c50


	//   ....[39]....
        /*0a98*/ 	.word	0x00010cb0


	//   ....[40]....
        /*0a9c*/ 	.word	0x00010f20


	//   ....[41]....
        /*0aa0*/ 	.word	0x00010f40


	//   ....[42]....
        /*0aa4*/ 	.word	0x00011aa0


	//   ....[43]....
        /*0aa8*/ 	.word	0x00011ac0


	//   ....[44]....
        /*0aac*/ 	.word	0x00011cf0


	//   ....[45]....
        /*0ab0*/ 	.word	0x00011d10


	//   ....[46]....
        /*0ab4*/ 	.word	0x00011fb0


	//   ....[47]....
        /*0ab8*/ 	.word	0x000121a0


	//   ....[48]....
        /*0abc*/ 	.word	0x000121d0


	//   ....[49]....
        /*0ac0*/ 	.word	0x00012200


	//   ....[50]....
        /*0ac4*/ 	.word	0x00012230


	//   ....[51]....
        /*0ac8*/ 	.word	0x00012260


	//   ....[52]....
        /*0acc*/ 	.word	0x00012290


	//   ....[53]....
        /*0ad0*/ 	.word	0x00012400


	//   ....[54]....
        /*0ad4*/ 	.word	0x00012430


	//   ....[55]....
        /*0ad8*/ 	.word	0x00012460


	//   ....[56]....
        /*0adc*/ 	.word	0x00012490


	//   ....[57]....
        /*0ae0*/ 	.word	0x000124c0


	//   ....[58]....
        /*0ae4*/ 	.word	0x000124f0


	//   ....[59]....
        /*0ae8*/ 	.word	0x00012590


	//   ....[60]....
        /*0aec*/ 	.word	0x000125c0


	//   ....[61]....
        /*0af0*/ 	.word	0x00012650


	//   ....[62]....
        /*0af4*/ 	.word	0x00013210


	//   ....[63]....
        /*0af8*/ 	.word	0x00015380


	//   ....[64]....
        /*0afc*/ 	.word	0x00015f00


	//   ....[65]....
        /*0b00*/ 	.word	0x00015f10


	//   ....[66]....
        /*0b04*/ 	.word	0x00015f30


	//   ....[67]....
        /*0b08*/ 	.word	0x00016000


	//   ....[68]....
        /*0b0c*/ 	.word	0x00016030


	//   ....[69]....
        /*0b10*/ 	.word	0x00016090


	//   ....[70]....
        /*0b14*/ 	.word	0x000160a0


	//   ....[71]....
        /*0b18*/ 	.word	0x00016110


	//   ....[72]....
        /*0b1c*/ 	.word	0x00016a60


	//   ....[73]....
        /*0b20*/ 	.word	0x00016a70


	//   ....[74]....
        /*0b24*/ 	.word	0x00016bb0


	//   ....[75]....
        /*0b28*/ 	.word	0x00016bc0


	//   ....[76]....
        /*0b2c*/ 	.word	0x00016e70


	//   ....[77]....
        /*0b30*/ 	.word	0x00016e80


	//   ....[78]....
        /*0b34*/ 	.word	0x00016ff0


	//   ....[79]....
        /*0b38*/ 	.word	0x00017000


	//   ....[80]....
        /*0b3c*/ 	.word	0x0001ae40


	//   ....[81]....
        /*0b40*/ 	.word	0x0001ae70


	//   ....[82]....
        /*0b44*/ 	.word	0x0001aeb0


	//   ....[83]....
        /*0b48*/ 	.word	0x0001aee0


	//   ....[84]....
        /*0b4c*/ 	.word	0x0001af10


	//   ....[85]....
        /*0b50*/ 	.word	0x0001af40


	//   ....[86]....
        /*0b54*/ 	.word	0x0001af70


	//   ....[87]....
        /*0b58*/ 	.word	0x0001afa0


	//   ....[88]....
        /*0b5c*/ 	.word	0x0001b120


	//   ....[89]....
        /*0b60*/ 	.word	0x0001b150


	//   ....[90]....
        /*0b64*/ 	.word	0x0001b180


	//   ....[91]....
        /*0b68*/ 	.word	0x0001b1b0


	//   ....[92]....
        /*0b6c*/ 	.word	0x0001b1e0


	//   ....[93]....
        /*0b70*/ 	.word	0x0001b210


	//   ....[94]....
        /*0b74*/ 	.word	0x0001b2d0


	//   ....[95]....
        /*0b78*/ 	.word	0x0001b2f0


	//   ....[96]....
        /*0b7c*/ 	.word	0x0001b360


	//   ....[97]....
        /*0b80*/ 	.word	0x0001b800


	//   ....[98]....
        /*0b84*/ 	.word	0x0001bc40


	//   ....[99]....
        /*0b88*/ 	.word	0x0001bcd0


	//   ....[100]....
        /*0b8c*/ 	.word	0x0001bd20


	//   ....[101]....
        /*0b90*/ 	.word	0x0001bd70


	//   ....[102]....
        /*0b94*/ 	.word	0x0001be50


	//   ....[103]....
        /*0b98*/ 	.word	0x0001bee0


	//   ....[104]....
        /*0b9c*/ 	.word	0x0001bf40


	//   ....[105]....
        /*0ba0*/ 	.word	0x0001bfa0


	//   ....[106]....
        /*0ba4*/ 	.word	0x0001c240


	//   ....[107]....
        /*0ba8*/ 	.word	0x0001c530


	//   ....[108]....
        /*0bac*/ 	.word	0x0001c6b0


	//   ....[109]....
        /*0bb0*/ 	.word	0x0001c700


	//   ....[110]....
        /*0bb4*/ 	.word	0x0001c760


	//   ....[111]....
        /*0bb8*/ 	.word	0x0001c7c0


	//   ....[112]....
        /*0bbc*/ 	.word	0x0001c910


	//   ....[113]....
        /*0bc0*/ 	.word	0x0001c9b0


	//   ....[114]....
        /*0bc4*/ 	.word	0x0001ca60


	//   ....[115]....
        /*0bc8*/ 	.word	0x0001cb40


	//   ....[116]....
        /*0bcc*/ 	.word	0x0001cd10


	//   ....[117]....
        /*0bd0*/ 	.word	0x0001cdd0


	//   ....[118]....
        /*0bd4*/ 	.word	0x0001d080


	//   ....[119]....
        /*0bd8*/ 	.word	0x0001d1a0


	//   ....[120]....
        /*0bdc*/ 	.word	0x0001d370


	//   ....[121]....
        /*0be0*/ 	.word	0x0001d440


	//   ....[122]....
        /*0be4*/ 	.word	0x0001d640


	//   ....[123]....
        /*0be8*/ 	.word	0x0001d6d0


	//   ....[124]....
        /*0bec*/ 	.word	0x0001da00


	//   ....[125]....
        /*0bf0*/ 	.word	0x0001daa0


	//   ....[126]....
        /*0bf4*/ 	.word	0x0001dbc0


	//   ....[127]....
        /*0bf8*/ 	.word	0x0001dc40


	//   ....[128]....
        /*0bfc*/ 	.word	0x0001dcc0


	//   ....[129]....
        /*0c00*/ 	.word	0x0001dd40


	//   ....[130]....
        /*0c04*/ 	.word	0x0001ddc0


	//   ....[131]....
        /*0c08*/ 	.word	0x0001de50


	//   ....[132]....
        /*0c0c*/ 	.word	0x0001def0


	//   ....[133]....
        /*0c10*/ 	.word	0x0001dfa0


	//   ....[134]....
        /*0c14*/ 	.word	0x0001e020


	//   ....[135]....
        /*0c18*/ 	.word	0x0001e0a0


	//   ....[136]....
        /*0c1c*/ 	.word	0x0001e120


	//   ....[137]....
        /*0c20*/ 	.word	0x0001e1b0


	//   ....[138]....
        /*0c24*/ 	.word	0x0001e230


	//   ....[139]....
        /*0c28*/ 	.word	0x0001e2d0


	//   ....[140]....
        /*0c2c*/ 	.word	0x0001e360


	//   ....[141]....
        /*0c30*/ 	.word	0x0001e490


	//----- nvinfo : EIATTR_REG_RECONFIG
	.align		4
.L_771:
        /*0c34*/ 	.byte	0x01, 0x54
	.zero		2


	//----- nvinfo : EIATTR_SYSCALL_OFFSETS
	.align		4
        /*0c38*/ 	.byte	0x04, 0x46
        /*0c3a*/ 	.short	(.L_773 - .L_772)


	//   ....[0]....
.L_772:
        /*0c3c*/ 	.word	0x000019a0


	//   ....[1]....
        /*0c40*/ 	.word	0x00001af0


	//   ....[2]....
        /*0c44*/ 	.word	0x000061a0


	//   ....[3]....
        /*0c48*/ 	.word	0x00006520


	//   ....[4]....
        /*0c4c*/ 	.word	0x00014f70


	//   ....[5]....
        /*0c50*/ 	.word	0x000150d0


	//   ....[6]....
        /*0c54*/ 	.word	0x000151d0


	//   ....[7]....
        /*0c58*/ 	.word	0x00015ae0


	//   ....[8]....
        /*0c5c*/ 	.word	0x00016430


	//----- nvinfo : EIATTR_MBARRIER_INSTR_OFFSETS
	.align		4
.L_773:
        /*0c60*/ 	.byte	0x04, 0x39
        /*0c62*/ 	.short	(.L_775 - .L_774)


	//   ....[0]....
.L_774:
        /*0c64*/ 	.word	0x000002d0
        /*0c68*/ 	.word	0x000000ff
        /*0c6c*/ 	.word	0x00038800
        /*0c70*/ 	.short	0x0100
        /*0c72*/ 	.byte	0x08
	.zero		1


	//   ....[1]....
        /*0c74*/ 	.word	0x000002e0
        /*0c78*/ 	.word	0x000000ff
        /*0c7c*/ 	.word	0x00038810
        /*0c80*/ 	.short	0x0100
        /*0c82*/ 	.byte	0x08
	.zero		1


	//   ....[2]....
        /*0c84*/ 	.word	0x000002f0
        /*0c88*/ 	.word	0x000000ff
        /*0c8c*/ 	.word	0x00038820
        /*0c90*/ 	.short	0x0100
        /*0c92*/ 	.byte	0x08
	.zero		1


	//   ....[3]....
        /*0c94*/ 	.word	0x000003a0
        /*0c98*/ 	.word	0x000000ff
        /*0c9c*/ 	.word	0x00038830
        /*0ca0*/ 	.short	0x0100
        /*0ca2*/ 	.byte	0x06
	.zero		1


	//   ....[4]....
        /*0ca4*/ 	.word	0x000003b0
        /*0ca8*/ 	.word	0x000000ff
        /*0cac*/ 	.word	0x00038840
        /*0cb0*/ 	.short	0x0100
        /*0cb2*/ 	.byte	0x06
	.zero		1


	//   ....[5]....
        /*0cb4*/ 	.word	0x000003c0
        /*0cb8*/ 	.word	0x000000ff
        /*0cbc*/ 	.word	0x00038838
        /*0cc0*/ 	.short	0x0100
        /*0cc2*/ 	.byte	0x06
	.zero		1


	//   ....[6]....
        /*0cc4*/ 	.word	0x000003d0
        /*0cc8*/ 	.word	0x000000ff
        /*0ccc*/ 	.word	0x00038848
        /*0cd0*/ 	.short	0x0100
        /*0cd2*/ 	.byte	0x06
	.zero		1


	//   ....[7]....
        /*0cd4*/ 	.word	0x00000500
        /*0cd8*/ 	.word	0x000000ff
        /*0cdc*/ 	.word	0x00038850
        /*0ce0*/ 	.short	0x0100
        /*0ce2*/ 	.byte	0x08
	.zero		1


	//   ....[8]....
        /*0ce4*/ 	.word	0x00000510
        /*0ce8*/ 	.word	0x000000ff
        /*0cec*/ 	.word	0x00038860
        /*0cf0*/ 	.short	0x0100
        /*0cf2*/ 	.byte	0x08
	.zero		1


	//   ....[9]....
        /*0cf4*/ 	.word	0x00000520
        /*0cf8*/ 	.word	0x000000ff
        /*0cfc*/ 	.word	0x00038858
        /*0d00*/ 	.short	0x0100
        /*0d02*/ 	.byte	0x08
	.zero		1


	//   ....[10]....
        /*0d04*/ 	.word	0x00000530
        /*0d08*/ 	.word	0x000000ff
        /*0d0c*/ 	.word	0x00038868
        /*0d10*/ 	.short	0x0100
        /*0d12*/ 	.byte	0x08
	.zero		1


	//   ....[11]....
        /*0d14*/ 	.word	0x00000620
        /*0d18*/ 	.word	0x000000ff
        /*0d1c*/ 	.word	0x00038870
        /*0d20*/ 	.short	0x0100
        /*0d22*/ 	.byte	0x06
	.zero		1


	//   ....[12]....
        /*0d24*/ 	.word	0x00000630
        /*0d28*/ 	.word	0x000000ff
        /*0d2c*/ 	.word	0x00038880
        /*0d30*/ 	.short	0x0100
        /*0d32*/ 	.byte	0x06
	.zero		1


	//   ....[13]....
        /*0d34*/ 	.word	0x00000640
        /*0d38*/ 	.word	0x000000ff
        /*0d3c*/ 	.word	0x00038878
        /*0d40*/ 	.short	0x0100
        /*0d42*/ 	.byte	0x06
	.zero		1


	//   ....[14]....
        /*0d44*/ 	.word	0x00000650
        /*0d48*/ 	.word	0x000000ff
        /*0d4c*/ 	.word	0x00038888
        /*0d50*/ 	.short	0x0100
        /*0d52*/ 	.byte	0x06
	.zero		1


	//   ....[15]....
        /*0d54*/ 	.word	0x00000780
        /*0d58*/ 	.word	0x000000ff
        /*0d5c*/ 	.word	0x00038890
        /*0d60*/ 	.short	0x0100
        /*0d62*/ 	.byte	0x08
	.zero		1


	//   ....[16]....
        /*0d64*/ 	.word	0x00000790
        /*0d68*/ 	.word	0x000000ff
        /*0d6c*/ 	.word	0x000388a0
        /*0d70*/ 	.short	0x0100
        /*0d72*/ 	.byte	0x08
	.zero		1


	//   ....[17]....
        /*0d74*/ 	.word	0x000007a0
        /*0d78*/ 	.word	0x000000ff
        /*0d7c*/ 	.word	0x00038898
        /*0d80*/ 	.short	0x0100
        /*0d82*/ 	.byte	0x08
	.zero		1


	//   ....[18]....
        /*0d84*/ 	.word	0x000007b0
        /*0d88*/ 	.word	0x000000ff
        /*0d8c*/ 	.word	0x000388a8
        /*0d90*/ 	.short	0x0100
        /*0d92*/ 	.byte	0x08
	.zero		1


	//   ....[19]....
        /*0d94*/ 	.word	0x000008e0
        /*0d98*/ 	.word	0x000000ff
        /*0d9c*/ 	.word	0x000388b0
        /*0da0*/ 	.short	0x0100
        /*0da2*/ 	.byte	0x08
	.zero		1


	//   ....[20]....
        /*0da4*/ 	.word	0x000008f0
        /*0da8*/ 	.word	0x000000ff
        /*0dac*/ 	.word	0x000388c0
        /*0db0*/ 	.short	0x0100
        /*0db2*/ 	.byte	0x08
	.zero		1


	//   ....[21]....
        /*0db4*/ 	.word	0x00000900
        /*0db8*/ 	.word	0x000000ff
        /*0dbc*/ 	.word	0x000388b8
        /*0dc0*/ 	.short	0x0100
        /*0dc2*/ 	.byte	0x08
	.zero		1


	//   ....[22]....
        /*0dc4*/ 	.word	0x00000910
        /*0dc8*/ 	.word	0x000000ff
        /*0dcc*/ 	.word	0x000388c8
        /*0dd0*/ 	.short	0x0100
        /*0dd2*/ 	.byte	0x08
	.zero		1


	//   ....[23]....
        /*0dd4*/ 	.word	0x000026b0
        /*0dd8*/ 	.word	0x00000042
        /*0ddc*/ 	.word	0x00038890
        /*0de0*/ 	.short	0x010a
        /*0de2*/ 	.byte	0x3f
	.zero		1


	//   ....[24]....
        /*0de4*/ 	.word	0x00003060
        /*0de8*/ 	.word	0x00000042
        /*0dec*/ 	.word	0x00038890
        /*0df0*/ 	.short	0x010a
        /*0df2*/ 	.byte	0x3f
	.zero		1


	//   ....[25]....
        /*0df4*/ 	.word	0x000038e0
        /*0df8*/ 	.word	0x00000042
        /*0dfc*/ 	.word	0x00038890
        /*0e00*/ 	.short	0x010a
        /*0e02*/ 	.byte	0x3f
	.zero		1


	//   ....[26]....
        /*0e04*/ 	.word	0x00003ae0
        /*0e08*/ 	.word	0x00000004
        /*0e0c*/ 	.word	0x00000000
        /*0e10*/ 	.short	0x0101
        /*0e12*/ 	.byte	0x3f
	.zero		1


	//   ....[27]....
        /*0e14*/ 	.word	0x00003b20
        /*0e18*/ 	.word	0x00000042
        /*0e1c*/ 	.word	0x000388b0
        /*0e20*/ 	.short	0x010a
        /*0e22*/ 	.byte	0x3f
	.zero		1


	//   ....[28]....
        /*0e24*/ 	.word	0x00004180
        /*0e28*/ 	.word	0x00000042
        /*0e2c*/ 	.word	0x00000000
        /*0e30*/ 	.short	0x0101
        /*0e32*/ 	.byte	0x3f
	.zero		1


	//   ....[29]....
        /*0e34*/ 	.word	0x00004b30
        /*0e38*/ 	.word	0x00000000
        /*0e3c*/ 	.word	0x00000000
        /*0e40*/ 	.short	0x0101
        /*0e42*/ 	.byte	0x3f
	.zero		1


	//   ....[30]....
        /*0e44*/ 	.word	0x000056a0
        /*0e48*/ 	.word	0x00000000
        /*0e4c*/ 	.word	0x00000000
        /*0e50*/ 	.short	0x0101
        /*0e52*/ 	.byte	0x3f
	.zero		1


	//   ....[31]....
        /*0e54*/ 	.word	0x00006230
        /*0e58*/ 	.word	0x00000002
        /*0e5c*/ 	.word	0x00038800
        /*0e60*/ 	.short	0x010a
        /*0e62*/ 	.byte	0x3f
	.zero		1


	//   ....[32]....
        /*0e64*/ 	.word	0x00006280
        /*0e68*/ 	.word	0x00000002
        /*0e6c*/ 	.word	0x00038800
        /*0e70*/ 	.short	0x010a
        /*0e72*/ 	.byte	0x3f
	.zero		1


	//   ....[33]....
        /*0e74*/ 	.word	0x000068a0
        /*0e78*/ 	.word	0x00000002
        /*0e7c*/ 	.word	0x00038800
        /*0e80*/ 	.short	0x010a
        /*0e82*/ 	.byte	0x3f
	.zero		1


	//   ....[34]....
        /*0e84*/ 	.word	0x00007770
        /*0e88*/ 	.word	0x00000002
        /*0e8c*/ 	.word	0x00038800
        /*0e90*/ 	.short	0x010a
        /*0e92*/ 	.byte	0x3f
	.zero		1


	//   ....[35]....
        /*0e94*/ 	.word	0x00008520
        /*0e98*/ 	.word	0x00000014
        /*0e9c*/ 	.word	0x00038830
        /*0ea0*/ 	.short	0x010a
        /*0ea2*/ 	.byte	0x3f
	.zero		1


	//   ....[36]....
        /*0ea4*/ 	.word	0x000085d0
        /*0ea8*/ 	.word	0x00000014
        /*0eac*/ 	.word	0x00038830
        /*0eb0*/ 	.short	0x010a
        /*0eb2*/ 	.byte	0x3f
	.zero		1


	//   ....[37]....
        /*0eb4*/ 	.word	0x000088e0
        /*0eb8*/ 	.word	0x00000002
        /*0ebc*/ 	.word	0x00038810
        /*0ec0*/ 	.short	0x010a
        /*0ec2*/ 	.byte	0x3f
	.zero		1


	//   ....[38]....
        /*0ec4*/ 	.word	0x00008930
        /*0ec8*/ 	.word	0x00000014
        /*0ecc*/ 	.word	0x00038850
        /*0ed0*/ 	.short	0x010a
        /*0ed2*/ 	.byte	0x3f
	.zero		1


	//   ....[39]....
        /*0ed4*/ 	.word	0x000089f0
        /*0ed8*/ 	.word	0x00000014
        /*0edc*/ 	.word	0x00038850
        /*0ee0*/ 	.short	0x010a
        /*0ee2*/ 	.byte	0x3f
	.zero		1


	//   ....[40]....
        /*0ee4*/ 	.word	0x0000ad50
        /*0ee8*/ 	.word	0x0000000e
        /*0eec*/ 	.word	0x00000000
        /*0ef0*/ 	.short	0x0101
        /*0ef2*/ 	.byte	0x3f
	.zero		1


	//   ....[41]....
        /*0ef4*/ 	.word	0x0000b310
        /*0ef8*/ 	.word	0x00000014
        /*0efc*/ 	.word	0x00000000
        /*0f00*/ 	.short	0x0101
        /*0f02*/ 	.byte	0x3f
	.zero		1


	//   ....[42]....
        /*0f04*/ 	.word	0x0000b420
        /*0f08*/ 	.word	0x0000000e
        /*0f0c*/ 	.word	0x00038830
        /*0f10*/ 	.short	0x010a
        /*0f12*/ 	.byte	0x3f
	.zero		1


	//   ....[43]....
        /*0f14*/ 	.word	0x0000b4d0
        /*0f18*/ 	.word	0x0000000e
        /*0f1c*/ 	.word	0x00038830
        /*0f20*/ 	.short	0x010a
        /*0f22*/ 	.byte	0x3f
	.zero		1


	//   ....[44]....
        /*0f24*/ 	.word	0x0000b740
        /*0f28*/ 	.word	0x0000000e
        /*0f2c*/ 	.word	0x00038850
        /*0f30*/ 	.short	0x010a
        /*0f32*/ 	.byte	0x3f
	.zero		1


	//   ....[45]....
        /*0f34*/ 	.word	0x0000b790
        /*0f38*/ 	.word	0x0000000e
        /*0f3c*/ 	.word	0x00038850
        /*0f40*/ 	.short	0x010a
        /*0f42*/ 	.byte	0x3f
	.zero		1


	//   ....[46]....
        /*0f44*/ 	.word	0x0000d6c0
        /*0f48*/ 	.word	0x000000a2
        /*0f4c*/ 	.word	0x00000000
        /*0f50*/ 	.short	0x0101
        /*0f52*/ 	.byte	0x3f
	.zero		1


	//   ....[47]....
        /*0f54*/ 	.word	0x0000e630
        /*0f58*/ 	.word	0x0000000e
        /*0f5c*/ 	.word	0x00000000
        /*0f60*/ 	.short	0x0101
        /*0f62*/ 	.byte	0x3f
	.zero		1


	//   ....[48]....
        /*0f64*/ 	.word	0x00010cd0
        /*0f68*/ 	.word	0x00000000
        /*0f6c*/ 	.word	0x00000000
        /*0f70*/ 	.short	0x0101
        /*0f72*/ 	.byte	0x3f
	.zero		1


	//   ....[49]....
        /*0f74*/ 	.word	0x00013300
        /*0f78*/ 	.word	0x00000005
        /*0f7c*/ 	.word	0x00038820
        /*0f80*/ 	.short	0x010a
        /*0f82*/ 	.byte	0x3f
	.zero		1


	//   ....[50]....
        /*0f84*/ 	.word	0x000133f0
        /*0f88*/ 	.word	0x00000004
        /*0f8c*/ 	.word	0x000388a0
        /*0f90*/ 	.short	0x010a
        /*0f92*/ 	.byte	0x3f
	.zero		1


	//   ....[51]....
        /*0f94*/ 	.word	0x00013640
        /*0f98*/ 	.word	0x00000004
        /*0f9c*/ 	.word	0x000388c0
        /*0fa0*/ 	.short	0x010a
        /*0fa2*/ 	.byte	0x3f
	.zero		1


	//   ....[52]....
        /*0fa4*/ 	.word	0x000140c0
        /*0fa8*/ 	.word	0x00000004
        /*0fac*/ 	.word	0x000388a0
        /*0fb0*/ 	.short	0x010a
        /*0fb2*/ 	.byte	0x3f
	.zero		1


	//   ....[53]....
        /*0fb4*/ 	.word	0x00014300
        /*0fb8*/ 	.word	0x00000004
        /*0fbc*/ 	.word	0x000388c0
        /*0fc0*/ 	.short	0x010a
        /*0fc2*/ 	.byte	0x3f
	.zero		1


	//   ....[54]....
        /*0fc4*/ 	.word	0x00015620
        /*0fc8*/ 	.word	0x00000000
        /*0fcc*/ 	.word	0x00038840
        /*0fd0*/ 	.short	0x010a
        /*0fd2*/ 	.byte	0x3f
	.zero		1


	//   ....[55]....
        /*0fd4*/ 	.word	0x000161d0
        /*0fd8*/ 	.word	0x00000008
        /*0fdc*/ 	.word	0x00038800
        /*0fe0*/ 	.short	0x0107
        /*0fe2*/ 	.byte	0x3f
	.zero		1


	//   ....[56]....
        /*0fe4*/ 	.word	0x00016280
        /*0fe8*/ 	.word	0x00000000
        /*0fec*/ 	.word	0x00038800
        /*0ff0*/ 	.short	0x0101
        /*0ff2*/ 	.byte	0x3f
	.zero		1


	//   ....[57]....
        /*0ff4*/ 	.word	0x00017230
        /*0ff8*/ 	.word	0x00000000
        /*0ffc*/ 	.word	0x00038810
        /*1000*/ 	.short	0x0107
        /*1002*/ 	.byte	0x3f
	.zero		1


	//   ....[58]....
        /*1004*/ 	.word	0x00017330
        /*1008*/ 	.word	0x00000002
        /*100c*/ 	.word	0x00038810
        /*1010*/ 	.short	0x0101
        /*1012*/ 	.byte	0x3f
	.zero		1


	//   ....[59]....
        /*1014*/ 	.word	0x00017350
        /*1018*/ 	.word	0x00000002
        /*101c*/ 	.word	0x00038820
        /*1020*/ 	.short	0x010a
        /*1022*/ 	.byte	0x3f
	.zero		1


	//   ....[60]....
        /*1024*/ 	.word	0x00017460
        /*1028*/ 	.word	0x00000003
        /*102c*/ 	.word	0x00038860
        /*1030*/ 	.short	0x010a
        /*1032*/ 	.byte	0x3f
	.zero		1


	//   ....[61]....
        /*1034*/ 	.word	0x00018170
        /*1038*/ 	.word	0x00000002
        /*103c*/ 	.word	0x00038840
        /*1040*/ 	.short	0x010a
        /*1042*/ 	.byte	0x3f
	.zero		1


	//   ....[62]....
        /*1044*/ 	.word	0x000183d0
        /*1048*/ 	.word	0x00000002
        /*104c*/ 	.word	0x00038860
        /*1050*/ 	.short	0x010a
        /*1052*/ 	.byte	0x3f
	.zero		1


	//   ....[63]....
        /*1054*/ 	.word	0x00019070
        /*1058*/ 	.word	0x00000002
        /*105c*/ 	.word	0x00038840
        /*1060*/ 	.short	0x010a
        /*1062*/ 	.byte	0x3f
	.zero		1


	//   ....[64]....
        /*1064*/ 	.word	0x000192c0
        /*1068*/ 	.word	0x00000002
        /*106c*/ 	.word	0x00038860
        /*1070*/ 	.short	0x010a
        /*1072*/ 	.byte	0x3f
	.zero		1


	//   ....[65]....
        /*1074*/ 	.word	0x00019ed0
        /*1078*/ 	.word	0x00000002
        /*107c*/ 	.word	0x00038840
        /*1080*/ 	.short	0x010a
        /*1082*/ 	.byte	0x3f
	.zero		1


	//   ....[66]....
        /*1084*/ 	.word	0x0001a130
        /*1088*/ 	.word	0x00000002
        /*108c*/ 	.word	0x00038860
        /*1090*/ 	.short	0x010a
        /*1092*/ 	.byte	0x3f
	.zero		1


	//   ....[67]....
        /*1094*/ 	.word	0x0001b780
        /*1098*/ 	.word	0x00000000
        /*109c*/ 	.word	0x00038820
        /*10a0*/ 	.short	0x010a
        /*10a2*/ 	.byte	0x3f
	.zero		1


	//   ....[68]....
        /*10a4*/ 	.word	0x0001b930
        /*10a8*/ 	.word	0x00000006
        /*10ac*/ 	.word	0x00000000
        /*10b0*/ 	.short	0x010a
        /*10b2*/ 	.byte	0x3f
	.zero		1


	//   ....[69]....
        /*10b4*/ 	.word	0x0001b9a0
        /*10b8*/ 	.word	0x00000007
        /*10bc*/ 	.word	0x00000000
        /*10c0*/ 	.short	0x010a
        /*10c2*/ 	.byte	0x3f
	.zero		1


	//   ....[70]....
        /*10c4*/ 	.word	0x0001ba10
        /*10c8*/ 	.word	0x00000004
        /*10cc*/ 	.word	0x00000000
        /*10d0*/ 	.short	0x010a
        /*10d2*/ 	.byte	0x3f
	.zero		1


	//   ....[71]....
        /*10d4*/ 	.word	0x0001ba40
        /*10d8*/ 	.word	0x00000003
        /*10dc*/ 	.word	0x00000000
        /*10e0*/ 	.short	0x010a
        /*10e2*/ 	.byte	0x3f
	.zero		1


	//   ....[72]....
        /*10e4*/ 	.word	0x0001baa0
        /*10e8*/ 	.word	0x00000042
        /*10ec*/ 	.word	0x00038890
        /*10f0*/ 	.short	0x010a
        /*10f2*/ 	.byte	0x3f
	.zero		1


	//   ....[73]....
        /*10f4*/ 	.word	0x0001baf0
        /*10f8*/ 	.word	0x00000042
        /*10fc*/ 	.word	0x00038890
        /*1100*/ 	.short	0x010a
        /*1102*/ 	.byte	0x3f
	.zero		1


	//   ....[74]....
        /*1104*/ 	.word	0x0001bb40
        /*1108*/ 	.word	0x00000042
        /*110c*/ 	.word	0x00038890
        /*1110*/ 	.short	0x010a
        /*1112*/ 	.byte	0x3f
	.zero		1


	//   ....[75]....
        /*1114*/ 	.word	0x0001bb90
        /*1118*/ 	.word	0x00000042
        /*111c*/ 	.word	0x000388b0
        /*1120*/ 	.short	0x010a
        /*1122*/ 	.byte	0x3f
	.zero		1


	//   ....[76]....
        /*1124*/ 	.word	0x0001bda0
        /*1128*/ 	.word	0x00000002
        /*112c*/ 	.word	0x00038800
        /*1130*/ 	.short	0x010a
        /*1132*/ 	.byte	0x3f
	.zero		1


	//   ....[77]....
        /*1134*/ 	.word	0x0001bfd0
        /*1138*/ 	.word	0x00000002
        /*113c*/ 	.word	0x00038800
        /*1140*/ 	.short	0x010a
        /*1142*/ 	.byte	0x3f
	.zero		1


	//   ....[78]....
        /*1144*/ 	.word	0x0001c020
        /*1148*/ 	.word	0x00000014
        /*114c*/ 	.word	0x00038830
        /*1150*/ 	.short	0x010a
        /*1152*/ 	.byte	0x3f
	.zero		1


	//   ....[79]....
        /*1154*/ 	.word	0x0001c070
        /*1158*/ 	.word	0x00000002
        /*115c*/ 	.word	0x00038810
        /*1160*/ 	.short	0x010a
        /*1162*/ 	.byte	0x3f
	.zero		1


	//   ....[80]....
        /*1164*/ 	.word	0x0001c0c0
        /*1168*/ 	.word	0x00000014
        /*116c*/ 	.word	0x00038850
        /*1170*/ 	.short	0x010a
        /*1172*/ 	.byte	0x3f
	.zero		1


	//   ....[81]....
        /*1174*/ 	.word	0x0001c110
        /*1178*/ 	.word	0x0000000e
        /*117c*/ 	.word	0x00038830
        /*1180*/ 	.short	0x010a
        /*1182*/ 	.byte	0x3f
	.zero		1


	//   ....[82]....
        /*1184*/ 	.word	0x0001c160
        /*1188*/ 	.word	0x0000000e
        /*118c*/ 	.word	0x00038850
        /*1190*/ 	.short	0x010a
        /*1192*/ 	.byte	0x3f
	.zero		1


	//   ....[83]....
        /*1194*/ 	.word	0x0001c310
        /*1198*/ 	.word	0x00000004
        /*119c*/ 	.word	0x00038820
        /*11a0*/ 	.short	0x010a
        /*11a2*/ 	.byte	0x3f
	.zero		1


	//   ....[84]....
        /*11a4*/ 	.word	0x0001c360
        /*11a8*/ 	.word	0x00000004
        /*11ac*/ 	.word	0x000388a0
        /*11b0*/ 	.short	0x010a
        /*11b2*/ 	.byte	0x3f
	.zero		1


	//   ....[85]....
        /*11b4*/ 	.word	0x0001c3b0
        /*11b8*/ 	.word	0x00000004
        /*11bc*/ 	.word	0x000388c0
        /*11c0*/ 	.short	0x010a
        /*11c2*/ 	.byte	0x3f
	.zero		1


	//   ....[86]....
        /*11c4*/ 	.word	0x0001c400
        /*11c8*/ 	.word	0x00000004
        /*11cc*/ 	.word	0x000388a0
        /*11d0*/ 	.short	0x010a
        /*11d2*/ 	.byte	0x3f
	.zero		1


	//   ....[87]....
        /*11d4*/ 	.word	0x0001c450
        /*11d8*/ 	.word	0x00000004
        /*11dc*/ 	.word	0x000388c0
        /*11e0*/ 	.short	0x010a
        /*11e2*/ 	.byte	0x3f
	.zero		1


	//   ....[88]....
        /*11e4*/ 	.word	0x0001c5f0
        /*11e8*/ 	.word	0x00000000
        /*11ec*/ 	.word	0x00038840
        /*11f0*/ 	.short	0x010a
        /*11f2*/ 	.byte	0x3f
	.zero		1


	//   ....[89]....
        /*11f4*/ 	.word	0x0001d720
        /*11f8*/ 	.word	0x00000002
        /*11fc*/ 	.word	0x00038820
        /*1200*/ 	.short	0x010a
        /*1202*/ 	.byte	0x3f
	.zero		1


	//   ....[90]....
        /*1204*/ 	.word	0x0001d770
        /*1208*/ 	.word	0x00000003
        /*120c*/ 	.word	0x00038860
        /*1210*/ 	.short	0x010a
        /*1212*/ 	.byte	0x3f
	.zero		1


	//   ....[91]....
        /*1214*/ 	.word	0x0001d7c0
        /*1218*/ 	.word	0x00000002
        /*121c*/ 	.word	0x00038840
        /*1220*/ 	.short	0x010a
        /*1222*/ 	.byte	0x3f
	.zero		1


	//   ....[92]....
        /*1224*/ 	.word	0x0001d810
        /*1228*/ 	.word	0x00000002
        /*122c*/ 	.word	0x00038860
        /*1230*/ 	.short	0x010a
        /*1232*/ 	.byte	0x3f
	.zero		1


	//   ....[93]....
        /*1234*/ 	.word	0x0001d860
        /*1238*/ 	.word	0x00000002
        /*123c*/ 	.word	0x00038840
        /*1240*/ 	.short	0x010a
        /*1242*/ 	.byte	0x3f
	.zero		1


	//   ....[94]....
        /*1244*/ 	.word	0x0001d8b0
        /*1248*/ 	.word	0x00000002
        /*124c*/ 	.word	0x00038860
        /*1250*/ 	.short	0x010a
        /*1252*/ 	.byte	0x3f
	.zero		1


	//   ....[95]....
        /*1254*/ 	.word	0x0001d900
        /*1258*/ 	.word	0x00000002
        /*125c*/ 	.word	0x00038840
        /*1260*/ 	.short	0x010a
        /*1262*/ 	.byte	0x3f
	.zero		1


	//   ....[96]....
        /*1264*/ 	.word	0x0001d950
        /*1268*/ 	.word	0x00000002
        /*126c*/ 	.word	0x00038860
        /*1270*/ 	.short	0x010a
        /*1272*/ 	.byte	0x3f
	.zero		1


	//   ....[97]....
        /*1274*/ 	.word	0x0001e3b0
        /*1278*/ 	.word	0x00000000
        /*127c*/ 	.word	0x00038820
        /*1280*/ 	.short	0x010a
        /*1282*/ 	.byte	0x3f
	.zero		1


	//   ....[98]....
        /*1284*/ 	.word	0x0001e550
        /*1288*/ 	.word	0x00000006
        /*128c*/ 	.word	0x00000000
        /*1290*/ 	.short	0x010a
        /*1292*/ 	.byte	0x3f
	.zero		1


	//   ....[99]....
        /*1294*/ 	.word	0x0001e5a0
        /*1298*/ 	.word	0x00000007
        /*129c*/ 	.word	0x00000000
        /*12a0*/ 	.short	0x010a
        /*12a2*/ 	.byte	0x3f
	.zero		1


	//   ....[100]....
        /*12a4*/ 	.word	0x0001e5f0
        /*12a8*/ 	.word	0x00000004
        /*12ac*/ 	.word	0x00000000
        /*12b0*/ 	.short	0x010a
        /*12b2*/ 	.byte	0x3f
	.zero		1


	//----- nvinfo : EIATTR_NUM_MBARRIERS
	.align		4
.L_775:
        /*12b4*/ 	.byte	0x03, 0x38
        /*12b6*/ 	.short	0x0017


	//----- nvinfo : EIATTR_EXIT_INSTR_OFFSETS
	.align		4
        /*12b8*/ 	.byte	0x04, 0x1c
        /*12ba*/ 	.short	(.L_777 - .L_776)


	//   ....[0]....
.L_776:
        /*12bc*/ 	.word	0x0001ba90


	//----- nvinfo : EIATTR_MAX_THREADS
	.align		4
.L_777:
        /*12c0*/ 	.byte	0x04, 0x05
        /*12c2*/ 	.short	(.L_779 - .L_778)
.L_778:
        /*12c4*/ 	.word	0x00000180
        /*12c8*/ 	.word	0x00000001
        /*12cc*/ 	.word	0x00000001


	//----- nvinfo : EIATTR_CRS_STACK_SIZE
	.align		4
.L_779:
        /*12d0*/ 	.byte	0x04, 0x1e
        /*12d2*/ 	.short	(.L_781 - .L_780)
.L_780:
        /*12d4*/ 	.word	0x00000000


	//----- nvinfo : EIATTR_CBANK_PARAM_SIZE
	.align		4
.L_781:
        /*12d8*/ 	.byte	0x03, 0x19
        /*12da*/ 	.short	0x0bf0


	//----- nvinfo : EIATTR_PARAM_CBANK
	.align		4
        /*12dc*/ 	.byte	0x04, 0x0a
        /*12de*/ 	.short	(.L_783 - .L_782)
	.align		4
.L_782:
        /*12e0*/ 	.word	index@(.nv.constant0._ZN7cutlass13device_kernelIN5flash11enable_sm90INS1_16FlashAttnFwdSm90INS1_25CollectiveMainloopFwdSm90ILi2EN4cute5tupleIJNS5_1CILi1EEES8_S8_EEENS6_IJNS7_ILi64EEESA_SA_EEELi512ENS_6half_tEfNS_4arch4Sm90ELb0ELb0ELb0ELb1ELb0ELb1ELb1ELb0ELb0ELb1ELb0ELb0EEENS1_21CollectiveEpilogueFwdINS6_IJSA_NS7_ILi512EEESA_EEES9_SC_SE_Li256ELb1ELb1ELb0ELb0EEENS1_36VarlenDynamicPersistentTileSchedulerILi64ELi64ELi256ELi128ELb0ELb1ELb1ELb0ELb1ELb1EEEEEEEEEvNT_6ParamsE)
        /*12e4*/ 	.short	0x0210
        /*12e6*/ 	.short	0x0bf0


	//----- nvinfo : EIATTR_SW_WAR
	.align		4
.L_783:
        /*12e8*/ 	.byte	0x04, 0x36
        /*12ea*/ 	.short	(.L_785 - .L_784)
.L_784:
        /*12ec*/ 	.word	0x00000008
.L_785:


//--------------------- .nv.info._ZN7cutlass13device_kernelIN5flash11enable_sm90INS1_16FlashAttnFwdSm90INS1_25CollectiveMainloopFwdSm90ILi2EN4cute5tupleIJNS5_1CILi1EEES8_S8_EEENS6_IJNS7_ILi64EEESA_SA_EEELi512ENS_6half_tEfNS_4arch4Sm90ELb0ELb1ELb0ELb0ELb0ELb0ELb0ELb0ELb0ELb1ELb0ELb0EEENS1_21CollectiveEpilogueFwdINS6_IJSA_NS7_ILi512EEESA_EEES9_SC_SE_Li256ELb0ELb1ELb0ELb0EEENS1_30DynamicPersistentTileSchedulerILi256ELi128ELb0ELb1ELb1EEEEEEEEEvNT_6ParamsE --------------------------
	.section	.nv.info._ZN7cutlass13device_kernelIN5flash11enable_sm90INS1_16FlashAttnFwdSm90INS1_25CollectiveMainloopFwdSm90ILi2EN4cute5tupleIJNS5_1CILi1EEES8_S8_EEENS6_IJNS7_ILi64EEESA_SA_EEELi512ENS_6half_tEfNS_4arch4Sm90ELb0ELb1ELb0ELb0ELb0ELb0ELb0ELb0ELb0ELb1ELb0ELb0EEENS1_21CollectiveEpilogueFwdINS6_IJSA_NS7_ILi512EEESA_EEES9_SC_SE_Li256ELb0ELb1ELb0ELb0EEENS1_30DynamicPersistentTileSchedulerILi256ELi128ELb0ELb1ELb1EEEEEEEEEvNT_6ParamsE,"",@"SHT_CUDA_INFO"
	.sectionflags	@""
	.align	4


	//----- nvinfo : EIATTR_CUDA_API_VERSION
	.align		4
        /*0000*/ 	.byte	0x04, 0x37
        /*0002*/ 	.short	(.L_787 - .L_786)
.L_786:
        /*0004*/ 	.word	0x00000082


	//----- nvinfo : EIATTR_KPARAM_INFO
	.align		4
.L_787:
        /*0008*/ 	.byte	0x04, 0x17
        /*000a*/ 	.short	(.L_789 - .L_788)
.L_788:
        /*000c*/ 	.word	0x00000000
        /*0010*/ 	.short	0x0000
        /*0012*/ 	.short	0x0070
        /*0014*/ 	.byte	0x00, 0xf0, 0x01, 0x2a


	//----- nvinfo : EIATTR_SPARSE_MMA_MASK
	.align		4
.L_789:
        /*0018*/ 	.byte	0x03, 0x50
        /*001a*/ 	.short	0x0000


	//----- nvinfo : EIATTR_MAXREG_COUNT
	.align		4
        /*001c*/ 	.byte	0x03, 0x1b
        /*001e*/ 	.short	0x00a8


	//----- nvinfo : EIATTR_NUM_BARRIERS
	.align		4
        /*0020*/ 	.byte	0x02, 0x4c
        /*0022*/ 	.byte	0x10
	.zero		1


	//----- nvinfo : EIATTR_EXTERNS
	.align		4
        /*0024*/ 	.byte	0x04, 0x0f
        /*0026*/ 	.short	(.L_791 - .L_790)


	//   ....[0]....
	.align		4
.L_790:
        /*0028*/ 	.word	index@(__assertfail)


	//----- nvinfo : EIATTR_ANNOTATIONS
	.align		4
.L_791:
        /*002c*/ 	.byte	0x04, 0x55
        /*002e*/ 	.short	(.L_793 - .L_792)


	//   ....[0]....
.L_792:
        /* <DEDUP_REMOVED lines=24> */


	//----- nvinfo : EIATTR_MERCURY_ISA_VERSION
	.align		4
.L_793:
        /*01a0*/ 	.byte	0x03, 0x5f
        /*01a2*/ 	.short	0x0101


	//----- nvinfo : EIATTR_INT_WARP_WIDE_INSTR_OFFSETS
	.align		4
        /*01a4*/ 	.byte	0x04, 0x31
        /*01a6*/ 	.short	(.L_795 - .L_794)


	//   ....[0]....
.L_794:
        /*01a8*/ 	.word	0x00000130


	//   ....[1]....
        /*01ac*/ 	.word	0x00000170


	//   ....[2]....
        /*01b0*/ 	.word	0x000001e0


	//   ....[3]....
        /*01b4*/ 	.word	0x000104f0


	//   ....[4]....
        /*01b8*/ 	.word	0x00010580


	//   ....[5]....
        /*01bc*/ 	.word	0x00014ba0


	//   ....[6]....
        /*01c0*/ 	.word	0x00014c30


	//----- nvinfo : EIATTR_COOP_GROUP_MASK_REGIDS
	.align		4
.L_795:
        /*01c4*/ 	.byte	0x04, 0x29
        /*01c6*/ 	.short	(.L_797 - .L_796)


	//   ....[0]....
.L_796:
        /*01c8*/ 	.word	0xffffffff


	//   ....[1]....
        /*01cc*/ 	.word	0xffffffff


	//   ....[2]....
        /*01d0*/ 	.word	0xffffffff


	//   ....[3]....
        /*01d4*/ 	.word	0xffffffff


	//   ....[4]....
        /*01d8*/ 	.word	0xffffffff


	//   ....[5]....
        /*01dc*/ 	.word	0xffffffff


	//   ....[6]....
        /*01e0*/ 	.word	0xffffffff


	//   ....[7]....
        /*01e4*/ 	.word	0xffffffff


	//   ....[8]....
        /*01e8*/ 	.word	0xffffffff


	//   ....[9]....
        /*01ec*/ 	.word	0xffffffff


	//   ....[10]....
        /*01f0*/ 	.word	0xffffffff


	//   ....[11]....
        /*01f4*/ 	.word	0xffffffff


	//   ....[12]....
        /*01f8*/ 	.word	0xffffffff


	//   ....[13]....
        /*01fc*/ 	.word	0xffffffff


	//   ....[14]....
        /*0200*/ 	.word	0xffffffff


	//   ....[15]....
        /*0204*/ 	.word	0xffffffff


	//   ....[16]....
        /*0208*/ 	.word	0xffffffff


	//   ....[17]....
        /*020c*/ 	.word	0xffffffff


	//   ....[18]....
        /*0210*/ 	.word	0xffffffff


	//   ....[19]....
        /*0214*/ 	.word	0xffffffff


	//   ....[20]....
        /*0218*/ 	.word	0xffffffff


	//   ....[21]....
        /*021c*/ 	.word	0xffffffff


	//   ....[22]....
        /*0220*/ 	.word	0xffffffff


	//   ....[23]....
        /*0224*/ 	.word	0xffffffff


	//   ....[24]....
        /*0228*/ 	.word	0xffffffff


	//   ....[25]....
        /*022c*/ 	.word	0xffffffff


	//   ....[26]....
        /*0230*/ 	.word	0xffffffff


	//   ....[27]....
        /*0234*/ 	.word	0xffffffff


	//   ....[28]....
        /*0238*/ 	.word	0xffffffff


	//   ....[29]....
        /*023c*/ 	.word	0xffffffff


	//   ....[30]....
        /*0240*/ 	.word	0xffffffff


	//   ....[31]....
        /*0244*/ 	.word	0xffffffff


	//   ....[32]....
        /*0248*/ 	.word	0xffffffff


	//   ....[33]....
        /*024c*/ 	.word	0xffffffff


	//   ....[34]....
        /*0250*/ 	.word	0xffffffff


	//   ....[35]....
        /*0254*/ 	.word	0xffffffff


	//   ....[36]....
        /*0258*/ 	.word	0xffffffff


	//   ....[37]....
        /*025c*/ 	.word	0xffffffff


	//   ....[38]....
        /*0260*/ 	.word	0xffffffff


	//   ....[39]....
        /*0264*/ 	.word	0xffffffff


	//   ....[40]....
        /*0268*/ 	.word	0xffffffff


	//   ....[41]....
        /*026c*/ 	.word	0xffffffff


	//   ....[42]....
        /*0270*/ 	.word	0xffffffff


	//   ....[43]....
        /*0274*/ 	.word	0xffffffff


	//   ....[44]....
        /*0278*/ 	.word	0xffffffff


	//   ....[45]....
        /*027c*/ 	.word	0xffffffff


	//   ....[46]....
        /*0280*/ 	.word	0xffffffff


	//   ....[47]....
        /*0284*/ 	.word	0xffffffff


	//   ....[48]....
        /*0288*/ 	.word	0xffffffff


	//   ....[49]....
        /*028c*/ 	.word	0xffffffff


	//   ....[50]....
        /*0290*/ 	.word	0xffffffff


	//   ....[51]....
        /*0294*/ 	.word	0xffffffff


	//   ....[52]....
        /*0298*/ 	.word	0xffffffff


	//   ....[53]....
        /*029c*/ 	.word	0xffffffff


	//   ....[54]....
        /*02a0*/ 	.word	0xffffffff


	//   ....[55]....
        /*02a4*/ 	.word	0xffffffff


	//   ....[56]....
        /*02a8*/ 	.word	0xffffffff


	//   ....[57]....
        /*02ac*/ 	.word	0xffffffff


	//   ....[58]....
        /*02b0*/ 	.word	0xffffffff


	//   ....[59]....
        /*02b4*/ 	.word	0xffffffff


	//   ....[60]....
        /*02b8*/ 	.word	0xffffffff


	//   ....[61]....
        /*02bc*/ 	.word	0xffffffff


	//   ....[62]....
        /*02c0*/ 	.word	0xffffffff


	//   ....[63]....
        /*02c4*/ 	.word	0xffffffff


	//   ....[64]....
        /*02c8*/ 	.word	0x0500000f


	//   ....[65]....
        /*02cc*/ 	.word	0x0500000f


	//   ....[66]....
        /*02d0*/ 	.word	0x0500000f


	//   ....[67]....
        /*02d4*/ 	.word	0x0500000f


	//   ....[68]....
        /*02d8*/ 	.word	0x0500000f


	//   ....[69]....
        /*02dc*/ 	.word	0x0500000f


	//   ....[70]....
        /*02e0*/ 	.word	0x0500000f


	//   ....[71]....
        /*02e4*/ 	.word	0x0500000f


	//   ....[72]....
        /*02e8*/ 	.word	0x0500000f


	//   ....[73]....
        /*02ec*/ 	.word	0x0500000f


	//   ....[74]....
        /*02f0*/ 	.word	0x0500000f


	//----- nvinfo : EIATTR_COOP_GROUP_INSTR_OFFSETS
	.align		4
.L_797:
        /*02f4*/ 	.byte	0x04, 0x28
        /*02f6*/ 	.short	(.L_799 - .L_798)


	//   ....[0]....
.L_798:
        /*02f8*/ 	.word	0x00000060


	//   ....[1]....
        /*02fc*/ 	.word	0x00000140


	//   ....[2]....
        /*0300*/ 	.word	0x00000190


	//   ....[3]....
        /*0304*/ 	.word	0x00000380


	//   ....[4]....
        /*0308*/ 	.word	0x000004e0


	//   ....[5]....
        /*030c*/ 	.word	0x00000600


	//   ....[6]....
        /*0310*/ 	.word	0x00000760


	//   ....[7]....
        /*0314*/ 	.word	0x00001c10


	//   ....[8]....
        /*0318*/ 	.word	0x00003d20


	//   ....[9]....
        /*031c*/ 	.word	0x00004310


	//   ....[10]....
        /*0320*/ 	.word	0x00004650


	//   ....[11]....
        /*0324*/ 	.word	0x00005040


	//   ....[12]....
        /*0328*/ 	.word	0x000050f0


	//   ....[13]....
        /*032c*/ 	.word	0x000056c0


	//   ....[14]....
        /*0330*/ 	.word	0x00005760


	//   ....[15]....
        /*0334*/ 	.word	0x00005f70


	//   ....[16]....
        /*0338*/ 	.word	0x000063e0


	//   ....[17]....
        /*033c*/ 	.word	0x00006710


	//   ....[18]....
        /*0340*/ 	.word	0x00006df0


	//   ....[19]....
        /*0344*/ 	.word	0x00006eb0


	//   ....[20]....
        /*0348*/ 	.word	0x00007270


	//   ....[21]....
        /*034c*/ 	.word	0x00007330


	//   ....[22]....
        /*0350*/ 	.word	0x000084d0


	//   ....[23]....
        /*0354*/ 	.word	0x00008b80


	//   ....[24]....
        /*0358*/ 	.word	0x00008bb0


	//   ....[25]....
        /*035c*/ 	.word	0x00008de0


	//   ....[26]....
        /*0360*/ 	.word	0x00008fb0


	//   ....[27]....
        /*0364*/ 	.word	0x0000a020


	//   ....[28]....
        /*0368*/ 	.word	0x0000a340


	//   ....[29]....
        /*036c*/ 	.word	0x0000a640


	//   ....[30]....
        /*0370*/ 	.word	0x0000ad20


	//   ....[31]....
        /*0374*/ 	.word	0x0000ae20


	//   ....[32]....
        /*0378*/ 	.word	0x0000b0a0


	//   ....[33]....
        /*037c*/ 	.word	0x0000b1f0


	//   ....[34]....
        /*0380*/ 	.word	0x0000c400


	//   ....[35]....
        /*0384*/ 	.word	0x0000c440


	//   ....[36]....
        /*0388*/ 	.word	0x0000c480


	//   ....[37]....
        /*038c*/ 	.word	0x0000c4f0


	//   ....[38]....
        /*0390*/ 	.word	0x0000c520


	//   ....[39]....
        /*0394*/ 	.word	0x0000cfa0


	//   ....[40]....
        /*0398*/ 	.word	0x0000e260


	//   ....[41]....
        /*039c*/ 	.word	0x0000e290


	//   ....[42]....
        /*03a0*/ 	.word	0x0000e2c0


	//   ....[43]....
        /*03a4*/ 	.word	0x0000e2e0


	//   ....[44]....
        /*03a8*/ 	.word	0x0000e930


	//   ....[45]....
        /*03ac*/ 	.word	0x0000e940


	//   ....[46]....
        /*03b0*/ 	.word	0x0000eb70


	//   ....[47]....
        /*03b4*/ 	.word	0x0000eb90


	//   ....[48]....
        /*03b8*/ 	.word	0x0000f520


	//   ....[49]....
        /*03bc*/ 	.word	0x0000f540


	//   ....[50]....
        /*03c0*/ 	.word	0x0000f770


	//   ....[51]....
        /*03c4*/ 	.word	0x0000f790


	//   ....[52]....
        /*03c8*/ 	.word	0x0000fa50


	//   ....[53]....
        /*03cc*/ 	.word	0x00010ae0


	//   ....[54]....
        /*03d0*/ 	.word	0x00011420


	//   ....[55]....
        /*03d4*/ 	.word	0x00011430


	//   ....[56]....
        /*03d8*/ 	.word	0x000114f0


	//   ....[57]....
        /*03dc*/ 	.word	0x00011500


	//   ....[58]....
        /*03e0*/ 	.word	0x00011570


	//   ....[59]....
        /*03e4*/ 	.word	0x00011580


	//   ....[60]....
        /*03e8*/ 	.word	0x00011590


	//   ....[61]....
        /*03ec*/ 	.word	0x000115d0


	//   ....[62]....
        /*03f0*/ 	.word	0x00014d90


	//   ....[63]....
        /*03f4*/ 	.word	0x00014f80


	//   ....[64]....
        /*03f8*/ 	.word	0x00015630


	//   ....[65]....
        /*03fc*/ 	.word	0x00015790


	//   ....[66]....
        /*0400*/ 	.word	0x000157f0


	//   ....[67]....
        /*0404*/ 	.word	0x000158b0


	//   ....[68]....
        /*0408*/ 	.word	0x00015980


	//   ....[69]....
        /*040c*/ 	.word	0x000159e0


	//   ....[70]....
        /*0410*/ 	.word	0x00015ac0


	//   ....[71]....
        /*0414*/ 	.word	0x00015b20


	//   ....[72]....
        /*0418*/ 	.word	0x00015be0


	//   ....[73]....
        /*041c*/ 	.word	0x00015f00


	//   ....[74]....
        /*0420*/ 	.word	0x00016020


	//----- nvinfo : EIATTR_REG_RECONFIG
	.align		4
.L_799:
        /*0424*/ 	.byte	0x01, 0x54
	.zero		2


	//----- nvinfo : EIATTR_SYSCALL_OFFSETS
	.align		4
        /*0428*/ 	.byte	0x04, 0x46
        /*042a*/ 	.short	(.L_801 - .L_800)


	//   ....[0]....
.L_800:
        /*042c*/ 	.word	0x00003ef0


	//   ....[1]....
        /*0430*/ 	.word	0x000106f0


	//   ....[2]....
        /*0434*/ 	.word	0x00010840


	//   ....[3]....
        /*0438*/ 	.word	0x00010930


	//   ....[4]....
        /*043c*/ 	.word	0x00011060


	//----- nvinfo : EIATTR_MBARRIER_INSTR_OFFSETS
	.align		4
.L_801:
        /*0440*/ 	.byte	0x04, 0x39
        /*0442*/ 	.short	(.L_803 - .L_802)


	//   ....[0]....
.L_802:
        /*0444*/ 	.word	0x00000270
        /*0448*/ 	.word	0x000000ff
        /*044c*/ 	.word	0x00028c00
        /*0450*/ 	.short	0x0100
        /*0452*/ 	.byte	0x08
	.zero		1


	//   ....[1]....
        /*0454*/ 	.word	0x00000280
        /*0458*/ 	.word	0x000000ff
        /*045c*/ 	.word	0x00028c20
        /*0460*/ 	.short	0x0100
        /*0462*/ 	.byte	0x08
	.zero		1


	//   ....[2]....
        /*0464*/ 	.word	0x00000330
        /*0468*/ 	.word	0x000000ff
        /*046c*/ 	.word	0x00028c30
        /*0470*/ 	.short	0x0100
        /*0472*/ 	.byte	0x06
	.zero		1


	//   ....[3]....
        /*0474*/ 	.word	0x00000340
        /*0478*/ 	.word	0x000000ff
        /*047c*/ 	.word	0x00028c40
        /*0480*/ 	.short	0x0100
        /*0482*/ 	.byte	0x06
	.zero		1


	//   ....[4]....
        /*0484*/ 	.word	0x00000350
        /*0488*/ 	.word	0x000000ff
        /*048c*/ 	.word	0x00028c38
        /*0490*/ 	.short	0x0100
        /*0492*/ 	.byte	0x06
	.zero		1


	//   ....[5]....
        /*0494*/ 	.word	0x00000360
        /*0498*/ 	.word	0x000000ff
        /*049c*/ 	.word	0x00028c48
        /*04a0*/ 	.short	0x0100
        /*04a2*/ 	.byte	0x06
	.zero		1


	//   ....[6]....
        /*04a4*/ 	.word	0x00000490
        /*04a8*/ 	.word	0x000000ff
        /*04ac*/ 	.word	0x00028c50
        /*04b0*/ 	.short	0x0100
        /*04b2*/ 	.byte	0x08
	.zero		1


	//   ....[7]....
        /*04b4*/ 	.word	0x000004a0
        /*04b8*/ 	.word	0x000000ff
        /*04bc*/ 	.word	0x00028c60
        /*04c0*/ 	.short	0x0100
        /*04c2*/ 	.byte	0x08
	.zero		1


	//   ....[8]....
        /*04c4*/ 	.word	0x000004b0
        /*04c8*/ 	.word	0x000000ff
        /*04cc*/ 	.word	0x00028c58
        /*04d0*/ 	.short	0x0100
        /*04d2*/ 	.byte	0x08
	.zero		1


	//   ....[9]....
        /*04d4*/ 	.word	0x000004c0
        /*04d8*/ 	.word	0x000000ff
        /*04dc*/ 	.word	0x00028c68
        /*04e0*/ 	.short	0x0100
        /*04e2*/ 	.byte	0x08
	.zero		1


	//   ....[10]....
        /*04e4*/ 	.word	0x000005b0
        /*04e8*/ 	.word	0x000000ff
        /*04ec*/ 	.word	0x00028c70
        /*04f0*/ 	.short	0x0100
        /*04f2*/ 	.byte	0x06
	.zero		1


	//   ....[11]....
        /*04f4*/ 	.word	0x000005c0
        /*04f8*/ 	.word	0x000000ff
        /*04fc*/ 	.word	0x00028c80
        /*0500*/ 	.short	0x0100
        /*0502*/ 	.byte	0x06
	.zero		1


	//   ....[12]....
        /*0504*/ 	.word	0x000005d0
        /*0508*/ 	.word	0x000000ff
        /*050c*/ 	.word	0x00028c78
        /*0510*/ 	.short	0x0100
        /*0512*/ 	.byte	0x06
	.zero		1


	//   ....[13]....
        /*0514*/ 	.word	0x000005e0
        /*0518*/ 	.word	0x000000ff
        /*051c*/ 	.word	0x00028c88
        /*0520*/ 	.short	0x0100
        /*0522*/ 	.byte	0x06
	.zero		1


	//   ....[14]....
        /*0524*/ 	.word	0x00000710
        /*0528*/ 	.word	0x000000ff
        /*052c*/ 	.word	0x00028c90
        /*0530*/ 	.short	0x0100
        /*0532*/ 	.byte	0x08
	.zero		1


	//   ....[15]....
        /*0534*/ 	.word	0x00000720
        /*0538*/ 	.word	0x000000ff
        /*053c*/ 	.word	0x00028ca0
        /*0540*/ 	.short	0x0100
        /*0542*/ 	.byte	0x08
	.zero		1


	//   ....[16]....
        /*0544*/ 	.word	0x00000730
        /*0548*/ 	.word	0x000000ff
        /*054c*/ 	.word	0x00028c98
        /*0550*/ 	.short	0x0100
        /*0552*/ 	.byte	0x08
	.zero		1


	//   ....[17]....
        /*0554*/ 	.word	0x00000740
        /*0558*/ 	.word	0x000000ff
        /*055c*/ 	.word	0x00028ca8
        /*0560*/ 	.short	0x0100
        /*0562*/ 	.byte	0x08
	.zero		1


	//   ....[18]....
        /*0564*/ 	.word	0x00000870
        /*0568*/ 	.word	0x000000ff
        /*056c*/ 	.word	0x00028cb0
        /*0570*/ 	.short	0x0100
        /*0572*/ 	.byte	0x08
	.zero		1


	//   ....[19]....
        /*0574*/ 	.word	0x00000880
        /*0578*/ 	.word	0x000000ff
        /*057c*/ 	.word	0x00028cc0
        /*0580*/ 	.short	0x0100
        /*0582*/ 	.byte	0x08
	.zero		1


	//   ....[20]....
        /*0584*/ 	.word	0x00000890
        /*0588*/ 	.word	0x000000ff
        /*058c*/ 	.word	0x00028cb8
        /*0590*/ 	.short	0x0100
        /*0592*/ 	.byte	0x08
	.zero		1


	//   ....[21]....
        /*0594*/ 	.word	0x000008a0
        /*0598*/ 	.word	0x000000ff
        /*059c*/ 	.word	0x00028cc8
        /*05a0*/ 	.short	0x0100
        /*05a2*/ 	.byte	0x08
	.zero		1


	//   ....[22]....
        /*05a4*/ 	.word	0x00001d20
        /*05a8*/ 	.word	0x000000ff
        /*05ac*/ 	.word	0x00028c50
        /*05b0*/ 	.short	0x010a
        /*05b2*/ 	.byte	0x15
	.zero		1


	//   ....[23]....
        /*05b4*/ 	.word	0x00001ff0
        /*05b8*/ 	.word	0x00000000
        /*05bc*/ 	.word	0x00000000
        /*05c0*/ 	.short	0x0101
        /*05c2*/ 	.byte	0x3f
	.zero		1


	//   ....[24]....
        /*05c4*/ 	.word	0x00002930
        /*05c8*/ 	.word	0x000000ff
        /*05cc*/ 	.word	0x00028c50
        /*05d0*/ 	.short	0x010a
        /*05d2*/ 	.byte	0x15
	.zero		1


	//   ....[25]....
        /*05d4*/ 	.word	0x00002970
        /*05d8*/ 	.word	0x000000ff
        /*05dc*/ 	.word	0x00028c50
        /*05e0*/ 	.short	0x010a
        /*05e2*/ 	.byte	0x15
	.zero		1


	//   ....[26]....
        /*05e4*/ 	.word	0x00002b40
        /*05e8*/ 	.word	0x00000000
        /*05ec*/ 	.word	0x00000000
        /*05f0*/ 	.short	0x0101
        /*05f2*/ 	.byte	0x3f
	.zero		1


	//   ....[27]....
        /*05f4*/ 	.word	0x00003f70
        /*05f8*/ 	.word	0x000000ff
        /*05fc*/ 	.word	0x00028c00
        /*0600*/ 	.short	0x010a
        /*0602*/ 	.byte	0x2b
	.zero		1


	//   ....[28]....
        /*0604*/ 	.word	0x00003ff0
        /*0608*/ 	.word	0x00000007
        /*060c*/ 	.word	0x00028c30
        /*0610*/ 	.short	0x010a
        /*0612*/ 	.byte	0x3f
	.zero		1


	//   ....[29]....
        /*0614*/ 	.word	0x00004030
        /*0618*/ 	.word	0x00000007
        /*061c*/ 	.word	0x00028c30
        /*0620*/ 	.short	0x010a
        /*0622*/ 	.byte	0x3f
	.zero		1


	//   ....[30]....
        /*0624*/ 	.word	0x00004450
        /*0628*/ 	.word	0x00000003
        /*062c*/ 	.word	0x00000000
        /*0630*/ 	.short	0x0101
        /*0632*/ 	.byte	0x3f
	.zero		1


	//   ....[31]....
        /*0634*/ 	.word	0x00005cc0
        /*0638*/ 	.word	0x00000007
        /*063c*/ 	.word	0x00028c50
        /*0640*/ 	.short	0x010a
        /*0642*/ 	.byte	0x3f
	.zero		1


	//   ....[32]....
        /*0644*/ 	.word	0x00005d00
        /*0648*/ 	.word	0x00000007
        /*064c*/ 	.word	0x00028c50
        /*0650*/ 	.short	0x010a
        /*0652*/ 	.byte	0x3f
	.zero		1


	//   ....[33]....
        /*0654*/ 	.word	0x00005f90
        /*0658*/ 	.word	0x00000007
        /*065c*/ 	.word	0x00000000
        /*0660*/ 	.short	0x0101
        /*0662*/ 	.byte	0x3f
	.zero		1


	//   ....[34]....
        /*0664*/ 	.word	0x00006250
        /*0668*/ 	.word	0x000000ff
        /*066c*/ 	.word	0x00028c30
        /*0670*/ 	.short	0x010a
        /*0672*/ 	.byte	0x1b
	.zero		1


	//   ....[35]....
        /*0674*/ 	.word	0x00006290
        /*0678*/ 	.word	0x000000ff
        /*067c*/ 	.word	0x00028c30
        /*0680*/ 	.short	0x010a
        /*0682*/ 	.byte	0x1b
	.zero		1


	//   ....[36]....
        /*0684*/ 	.word	0x00006570
        /*0688*/ 	.word	0x00000008
        /*068c*/ 	.word	0x00000000
        /*0690*/ 	.short	0x0101
        /*0692*/ 	.byte	0x3f
	.zero		1


	//   ....[37]....
        /*0694*/ 	.word	0x00008220
        /*0698*/ 	.word	0x000000ff
        /*069c*/ 	.word	0x00028c50
        /*06a0*/ 	.short	0x010a
        /*06a2*/ 	.byte	0x1b
	.zero		1


	//   ....[38]....
        /*06a4*/ 	.word	0x00008260
        /*06a8*/ 	.word	0x000000ff
        /*06ac*/ 	.word	0x00028c50
        /*06b0*/ 	.short	0x010a
        /*06b2*/ 	.byte	0x1b
	.zero		1


	//   ....[39]....
        /*06b4*/ 	.word	0x000084f0
        /*06b8*/ 	.word	0x00000007
        /*06bc*/ 	.word	0x00000000
        /*06c0*/ 	.short	0x0101
        /*06c2*/ 	.byte	0x3f
	.zero		1


	//   ....[40]....
        /*06c4*/ 	.word	0x000088b0
        /*06c8*/ 	.word	0x000000ff
        /*06cc*/ 	.word	0x00028c30
        /*06d0*/ 	.short	0x010a
        /*06d2*/ 	.byte	0x17
	.zero		1


	//   ....[41]....
        /*06d4*/ 	.word	0x000088f0
        /*06d8*/ 	.word	0x000000ff
        /*06dc*/ 	.word	0x00028c30
        /*06e0*/ 	.short	0x010a
        /*06e2*/ 	.byte	0x17
	.zero		1


	//   ....[42]....
        /*06e4*/ 	.word	0x00009350
        /*06e8*/ 	.word	0x0000009a
        /*06ec*/ 	.word	0x00000000
        /*06f0*/ 	.short	0x0101
        /*06f2*/ 	.byte	0x3f
	.zero		1


	//   ....[43]....
        /*06f4*/ 	.word	0x00009d90
        /*06f8*/ 	.word	0x000000ff
        /*06fc*/ 	.word	0x00028c50
        /*0700*/ 	.short	0x010a
        /*0702*/ 	.byte	0x17
	.zero		1


	//   ....[44]....
        /*0704*/ 	.word	0x00009dd0
        /*0708*/ 	.word	0x000000ff
        /*070c*/ 	.word	0x00028c50
        /*0710*/ 	.short	0x010a
        /*0712*/ 	.byte	0x17
	.zero		1


	//   ....[45]....
        /*0714*/ 	.word	0x0000a040
        /*0718*/ 	.word	0x000000ab
        /*071c*/ 	.word	0x00000000
        /*0720*/ 	.short	0x0101
        /*0722*/ 	.byte	0x3f
	.zero		1


	//   ....[46]....
        /*0724*/ 	.word	0x0000a1b0
        /*0728*/ 	.word	0x000000ff
        /*072c*/ 	.word	0x00028c30
        /*0730*/ 	.short	0x010a
        /*0732*/ 	.byte	0x1a
	.zero		1


	//   ....[47]....
        /*0734*/ 	.word	0x0000a1f0
        /*0738*/ 	.word	0x000000ff
        /*073c*/ 	.word	0x00028c30
        /*0740*/ 	.short	0x010a
        /*0742*/ 	.byte	0x1a
	.zero		1


	//   ....[48]....
        /*0744*/ 	.word	0x0000a4a0
        /*0748*/ 	.word	0x00000006
        /*074c*/ 	.word	0x00000000
        /*0750*/ 	.short	0x0101
        /*0752*/ 	.byte	0x3f
	.zero		1


	//   ....[49]....
        /*0754*/ 	.word	0x0000c150
        /*0758*/ 	.word	0x000000ff
        /*075c*/ 	.word	0x00028c50
        /*0760*/ 	.short	0x010a
        /*0762*/ 	.byte	0x1a
	.zero		1


	//   ....[50]....
        /*0764*/ 	.word	0x0000c190
        /*0768*/ 	.word	0x000000ff
        /*076c*/ 	.word	0x00028c50
        /*0770*/ 	.short	0x010a
        /*0772*/ 	.byte	0x1a
	.zero		1


	//   ....[51]....
        /*0774*/ 	.word	0x0000c420
        /*0778*/ 	.word	0x00000008
        /*077c*/ 	.word	0x00000000
        /*0780*/ 	.short	0x0101
        /*0782*/ 	.byte	0x3f
	.zero		1


	//   ....[52]....
        /*0784*/ 	.word	0x0000e8e0
        /*0788*/ 	.word	0x000000ff
        /*078c*/ 	.word	0x00000000
        /*0790*/ 	.short	0x0101
        /*0792*/ 	.byte	0x05
	.zero		1


	//   ....[53]....
        /*0794*/ 	.word	0x00010d40
        /*0798*/ 	.word	0x00000003
        /*079c*/ 	.word	0x00028c40
        /*07a0*/ 	.short	0x010a
        /*07a2*/ 	.byte	0x3f
	.zero		1


	//   ....[54]....
        /*07a4*/ 	.word	0x00011680
        /*07a8*/ 	.word	0x00000011
        /*07ac*/ 	.word	0x00028c00
        /*07b0*/ 	.short	0x0107
        /*07b2*/ 	.byte	0x3f
	.zero		1


	//   ....[55]....
        /*07b4*/ 	.word	0x00011770
        /*07b8*/ 	.word	0x00000011
        /*07bc*/ 	.word	0x00028c00
        /*07c0*/ 	.short	0x0101
        /*07c2*/ 	.byte	0x3f
	.zero		1


	//   ....[56]....
        /*07c4*/ 	.word	0x00011790
        /*07c8*/ 	.word	0x00000011
        /*07cc*/ 	.word	0x00028c20
        /*07d0*/ 	.short	0x010a
        /*07d2*/ 	.byte	0x3f
	.zero		1


	//   ....[57]....
        /*07d4*/ 	.word	0x00011870
        /*07d8*/ 	.word	0x00000000
        /*07dc*/ 	.word	0x00028c60
        /*07e0*/ 	.short	0x010a
        /*07e2*/ 	.byte	0x3f
	.zero		1


	//   ....[58]....
        /*07e4*/ 	.word	0x00012440
        /*07e8*/ 	.word	0x00000002
        /*07ec*/ 	.word	0x00028c40
        /*07f0*/ 	.short	0x010a
        /*07f2*/ 	.byte	0x3f
	.zero		1


	//   ....[59]....
        /*07f4*/ 	.word	0x00012680
        /*07f8*/ 	.word	0x00000002
        /*07fc*/ 	.word	0x00028c60
        /*0800*/ 	.short	0x010a
        /*0802*/ 	.byte	0x3f
	.zero		1


	//   ....[60]....
        /*0804*/ 	.word	0x00013220
        /*0808*/ 	.word	0x00000004
        /*080c*/ 	.word	0x00028c40
        /*0810*/ 	.short	0x010a
        /*0812*/ 	.byte	0x3f
	.zero		1


	//   ....[61]....
        /*0814*/ 	.word	0x00013460
        /*0818*/ 	.word	0x00000004
        /*081c*/ 	.word	0x00028c60
        /*0820*/ 	.short	0x010a
        /*0822*/ 	.byte	0x3f
	.zero		1


	//   ....[62]....
        /*0824*/ 	.word	0x00013f90
        /*0828*/ 	.word	0x00000004
        /*082c*/ 	.word	0x00028c40
        /*0830*/ 	.short	0x010a
        /*0832*/ 	.byte	0x3f
	.zero		1


	//   ....[63]....
        /*0834*/ 	.word	0x000141d0
        /*0838*/ 	.word	0x00000004
        /*083c*/ 	.word	0x00028c60
        /*0840*/ 	.short	0x010a
        /*0842*/ 	.byte	0x3f
	.zero		1


	//   ....[64]....
        /*0844*/ 	.word	0x00014f00
        /*0848*/ 	.word	0x00000000
        /*084c*/ 	.word	0x00028c20
        /*0850*/ 	.short	0x010a
        /*0852*/ 	.byte	0x3f
	.zero		1


	//   ....[65]....
        /*0854*/ 	.word	0x000150d0
        /*0858*/ 	.word	0x00000006
        /*085c*/ 	.word	0x00000000
        /*0860*/ 	.short	0x010a
        /*0862*/ 	.byte	0x3f
	.zero		1


	//   ....[66]....
        /*0864*/ 	.word	0x00015120
        /*0868*/ 	.word	0x00000003
        /*086c*/ 	.word	0x00000000
        /*0870*/ 	.short	0x010a
        /*0872*/ 	.byte	0x3f
	.zero		1


	//   ....[67]....
        /*0874*/ 	.word	0x00015180
        /*0878*/ 	.word	0x00000012
        /*087c*/ 	.word	0x00000000
        /*0880*/ 	.short	0x010a
        /*0882*/ 	.byte	0x3f
	.zero		1


	//   ....[68]....
        /*0884*/ 	.word	0x000151b0
        /*0888*/ 	.word	0x00000003
        /*088c*/ 	.word	0x00000000
        /*0890*/ 	.short	0x010a
        /*0892*/ 	.byte	0x3f
	.zero		1


	//   ....[69]....
        /*0894*/ 	.word	0x00015220
        /*0898*/ 	.word	0x00000003
        /*089c*/ 	.word	0x00028c50
        /*08a0*/ 	.short	0x010a
        /*08a2*/ 	.byte	0x3f
	.zero		1


	//   ....[70]....
        /*08a4*/ 	.word	0x00015280
        /*08a8*/ 	.word	0x00000003
        /*08ac*/ 	.word	0x00028c50
        /*08b0*/ 	.short	0x010a
        /*08b2*/ 	.byte	0x3f
	.zero		1


	//   ....[71]....
        /*08b4*/ 	.word	0x000152e0
        /*08b8*/ 	.word	0x00000003
        /*08bc*/ 	.word	0x00028c00
        /*08c0*/ 	.short	0x010a
        /*08c2*/ 	.byte	0x3f
	.zero		1


	//   ....[72]....
        /*08c4*/ 	.word	0x00015330
        /*08c8*/ 	.word	0x00000007
        /*08cc*/ 	.word	0x00028c30
        /*08d0*/ 	.short	0x010a
        /*08d2*/ 	.byte	0x3f
	.zero		1


	//   ....[73]....
        /*08d4*/ 	.word	0x00015380
        /*08d8*/ 	.word	0x00000007
        /*08dc*/ 	.word	0x00028c50
        /*08e0*/ 	.short	0x010a
        /*08e2*/ 	.byte	0x3f
	.zero		1


	//   ....[74]....
        /*08e4*/ 	.word	0x000153e0
        /*08e8*/ 	.word	0x00000007
        /*08ec*/ 	.word	0x00028c30
        /*08f0*/ 	.short	0x010a
        /*08f2*/ 	.byte	0x3f
	.zero		1


	//   ....[75]....
        /*08f4*/ 	.word	0x00015430
        /*08f8*/ 	.word	0x00000007
        /*08fc*/ 	.word	0x00028c50
        /*0900*/ 	.short	0x010a
        /*0902*/ 	.byte	0x3f
	.zero		1


	//   ....[76]....
        /*0904*/ 	.word	0x00015490
        /*0908*/ 	.word	0x00000005
        /*090c*/ 	.word	0x00028c30
        /*0910*/ 	.short	0x010a
        /*0912*/ 	.byte	0x3f
	.zero		1


	//   ....[77]....
        /*0914*/ 	.word	0x000154e0
        /*0918*/ 	.word	0x000000ab
        /*091c*/ 	.word	0x00028c50
        /*0920*/ 	.short	0x010a
        /*0922*/ 	.byte	0x3f
	.zero		1


	//   ....[78]....
        /*0924*/ 	.word	0x00015540
        /*0928*/ 	.word	0x00000006
        /*092c*/ 	.word	0x00028c30
        /*0930*/ 	.short	0x010a
        /*0932*/ 	.byte	0x3f
	.zero		1


	//   ....[79]....
        /*0934*/ 	.word	0x00015590
        /*0938*/ 	.word	0x00000008
        /*093c*/ 	.word	0x00028c50
        /*0940*/ 	.short	0x010a
        /*0942*/ 	.byte	0x3f
	.zero		1


	//   ....[80]....
        /*0944*/ 	.word	0x000156e0
        /*0948*/ 	.word	0x00000003
        /*094c*/ 	.word	0x00028c40
        /*0950*/ 	.short	0x010a
        /*0952*/ 	.byte	0x3f
	.zero		1


	//   ....[81]....
        /*0954*/ 	.word	0x00015c20
        /*0958*/ 	.word	0x00000011
        /*095c*/ 	.word	0x00028c20
        /*0960*/ 	.short	0x010a
        /*0962*/ 	.byte	0x3f
	.zero		1


	//   ....[82]....
        /*0964*/ 	.word	0x00015c70
        /*0968*/ 	.word	0x00000000
        /*096c*/ 	.word	0x00028c60
        /*0970*/ 	.short	0x010a
        /*0972*/ 	.byte	0x3f
	.zero		1


	//   ....[83]....
        /*0974*/ 	.word	0x00015cc0
        /*0978*/ 	.word	0x00000002
        /*097c*/ 	.word	0x00028c40
        /*0980*/ 	.short	0x010a
        /*0982*/ 	.byte	0x3f
	.zero		1


	//   ....[84]....
        /*0984*/ 	.word	0x00015d10
        /*0988*/ 	.word	0x00000002
        /*098c*/ 	.word	0x00028c60
        /*0990*/ 	.short	0x010a
        /*0992*/ 	.byte	0x3f
	.zero		1


	//   ....[85]....
        /*0994*/ 	.word	0x00015d60
        /*0998*/ 	.word	0x00000004
        /*099c*/ 	.word	0x00028c40
        /*09a0*/ 	.short	0x010a
        /*09a2*/ 	.byte	0x3f
	.zero		1


	//   ....[86]....
        /*09a4*/ 	.word	0x00015db0
        /*09a8*/ 	.word	0x00000004
        /*09ac*/ 	.word	0x00028c60
        /*09b0*/ 	.short	0x010a
        /*09b2*/ 	.byte	0x3f
	.zero		1


	//   ....[87]....
        /*09b4*/ 	.word	0x00015e00
        /*09b8*/ 	.word	0x00000004
        /*09bc*/ 	.word	0x00028c40
        /*09c0*/ 	.short	0x010a
        /*09c2*/ 	.byte	0x3f
	.zero		1


	//   ....[88]....
        /*09c4*/ 	.word	0x00015e50
        /*09c8*/ 	.word	0x00000004
        /*09cc*/ 	.word	0x00028c60
        /*09d0*/ 	.short	0x010a
        /*09d2*/ 	.byte	0x3f
	.zero		1


	//   ....[89]....
        /*09d4*/ 	.word	0x00015f40
        /*09d8*/ 	.word	0x00000000
        /*09dc*/ 	.word	0x00028c20
        /*09e0*/ 	.short	0x010a
        /*09e2*/ 	.byte	0x3f
	.zero		1


	//   ....[90]....
        /*09e4*/ 	.word	0x000160e0
        /*09e8*/ 	.word	0x00000006
        /*09ec*/ 	.word	0x00000000
        /*09f0*/ 	.short	0x010a
        /*09f2*/ 	.byte	0x3f
	.zero		1


	//   ....[91]....
        /*09f4*/ 	.word	0x00016130
        /*09f8*/ 	.word	0x00000003
        /*09fc*/ 	.word	0x00000000
        /*0a00*/ 	.short	0x010a
        /*0a02*/ 	.byte	0x3f
	.zero		1


	//   ....[92]....
        /*0a04*/ 	.word	0x00016180
        /*0a08*/ 	.word	0x00000012
        /*0a0c*/ 	.word	0x00000000
        /*0a10*/ 	.short	0x010a
        /*0a12*/ 	.byte	0x3f
	.zero		1


	//----- nvinfo : EIATTR_NUM_MBARRIERS
	.align		4
.L_803:
        /*0a14*/ 	.byte	0x03, 0x38
        /*0a16*/ 	.short	0x0016


	//----- nvinfo : EIATTR_EXIT_INSTR_OFFSETS
	.align		4
        /*0a18*/ 	.byte	0x04, 0x1c
        /*0a1a*/ 	.short	(.L_805 - .L_804)


	//   ....[0]....
.L_804:
        /*0a1c*/ 	.word	0x00000a00


	//   ....[1]....
        /*0a20*/ 	.word	0x0000f9f0


	//   ....[2]....
        /*0a24*/ 	.word	0x00015200


	//----- nvinfo : EIATTR_MAX_THREADS
	.align		4
.L_805:
        /*0a28*/ 	.byte	0x04, 0x05
        /*0a2a*/ 	.short	(.L_807 - .L_806)
.L_806:
        /*0a2c*/ 	.word	0x00000180
        /*0a30*/ 	.word	0x00000001
        /*0a34*/ 	.word	0x00000001


	//----- nvinfo : EIATTR_CRS_STACK_SIZE
	.align		4
.L_807:
        /*0a38*/ 	.byte	0x04, 0x1e
        /*0a3a*/ 	.short	(.L_809 - .L_808)
.L_808:
        /*0a3c*/ 	.word	0x00000000


	//----- nvinfo : EIATTR_CBANK_PARAM_SIZE
	.align		4
.L_809:
        /*0a40*/ 	.byte	0x03, 0x19
        /*0a42*/ 	.short	0x0af0


	//----- nvinfo : EIATTR_PARAM_CBANK
	.align		4
        /*0a44*/ 	.byte	0x04, 0x0a
        /*0a46*/ 	.short	(.L_811 - .L_810)
	.align		4
.L_810:
        /*0a48*/ 	.word	index@(.nv.constant0._ZN7cutlass13device_kernelIN5flash11enable_sm90INS1_16FlashAttnFwdSm90INS1_25CollectiveMainloopFwdSm90ILi2EN4cute5tupleIJNS5_1CILi1EEES8_S8_EEENS6_IJNS7_ILi64EEESA_SA_EEELi512ENS_6half_tEfNS_4arch4Sm90ELb0ELb1ELb0ELb0ELb0ELb0ELb0ELb0ELb0ELb1ELb0ELb0EEENS1_21CollectiveEpilogueFwdINS6_IJSA_NS7_ILi512EEESA_EEES9_SC_SE_Li256ELb0ELb1ELb0ELb0EEENS1_30DynamicPersistentTileSchedulerILi256ELi128ELb0ELb1ELb1EEEEEEEEEvNT_6ParamsE)
        /*0a4c*/ 	.short	0x0210
        /*0a4e*/ 	.short	0x0af0


	//----- nvinfo : EIATTR_SW_WAR
	.align		4
.L_811:
        /*0a50*/ 	.byte	0x04, 0x36
        /*0a52*/ 	.short	(.L_813 - .L_812)
.L_812:
        /*0a54*/ 	.word	0x00000008
.L_813:


//--------------------- .nv.info._ZN7cutlass13device_kernelIN5flash11enable_sm90INS1_16FlashAttnFwdSm90INS1_25CollectiveMainloopFwdSm90ILi2EN4cute5tupleIJNS5_1CILi1EEES8_S8_EEENS6_IJNS7_ILi64EEESA_SA_EEELi512ENS_6half_tEfNS_4arch4Sm90ELb0ELb1ELb0ELb0ELb0ELb0ELb1ELb0ELb0ELb1ELb0ELb0EEENS1_21CollectiveEpilogueFwdINS6_IJSA_NS7_ILi512EEESA_EEES9_SC_SE_Li256ELb0ELb1ELb0ELb0EEENS1_30DynamicPersistentTileSchedulerILi256ELi128ELb0ELb1ELb1EEEEEEEEEvNT_6ParamsE --------------------------
	.section	.nv.info._ZN7cutlass13device_kernelIN5flash11enable_sm90INS1_16FlashAttnFwdSm90INS1_25CollectiveMainloopFwdSm90ILi2EN4cute5tupleIJNS5_1CILi1EEES8_S8_EEENS6_IJNS7_ILi64EEESA_SA_EEELi512ENS_6half_tEfNS_4arch4Sm90ELb0ELb1ELb0ELb0ELb0ELb0ELb1ELb0ELb0ELb1ELb0ELb0EEENS1_21CollectiveEpilogueFwdINS6_IJSA_NS7_ILi512EEESA_EEES9_SC_SE_Li256ELb0ELb1ELb0ELb0EEENS1_30DynamicPersistentTileSchedulerILi256ELi128ELb0ELb1ELb1EEEEEEEEEvNT_6ParamsE,"",@"SHT_CUDA_INFO"
	.sectionflags	@""
	.align	4


	//----- nvinfo : EIATTR_CUDA_API_VERSION
	.align		4
        /*0000*/ 	.byte	0x04, 0x37
        /*0002*/ 	.short	(.L_815 - .L_814)
.L_814:
        /*0004*/ 	.word	0x00000082


	//----- nvinfo : EIATTR_KPARAM_INFO
	.align		4
.L_815:
        /*0008*/ 	.byte	0x04, 0x17
        /*000a*/ 	.short	(.L_817 - .L_816)
.L_816:
        /*000c*/ 	.word	0x00000000
        /*0010*/ 	.short	0x0000
        /*0012*/ 	.short	0x0070
        /*0014*/ 	.byte	0x00, 0xf0, 0x01, 0x2e


	//----- nvinfo : EIATTR_SPARSE_MMA_MASK
	.align		4
.L_817:
        /*0018*/ 	.byte	0x03, 0x50
        /*001a*/ 	.short	0x0000


	//----- nvinfo : EIATTR_MAXREG_COUNT
	.align		4
        /*001c*/ 	.byte	0x03, 0x1b
        /*001e*/ 	.short	0x00a8


	//----- nvinfo : EIATTR_NUM_BARRIERS
	.align		4
        /*0020*/ 	.byte	0x02, 0x4c
        /*0022*/ 	.byte	0x10
	.zero		1


	//----- nvinfo : EIATTR_EXTERNS
	.align		4
        /*0024*/ 	.byte	0x04, 0x0f
        /*0026*/ 	.short	(.L_819 - .L_818)


	//   ....[0]....
	.align		4
.L_818:
        /*0028*/ 	.word	index@(__assertfail)


	//----- nvinfo : EIATTR_ANNOTATIONS
	.align		4
.L_819:
        /*002c*/ 	.byte	0x04, 0x55
        /*002e*/ 	.short	(.L_821 - .L_820)


	//   ....[0]....
.L_820:
        /* <DEDUP_REMOVED lines=36> */


	//----- nvinfo : EIATTR_MERCURY_ISA_VERSION
	.align		4
.L_821:
        /*0258*/ 	.byte	0x03, 0x5f
        /*025a*/ 	.short	0x0101


	//----- nvinfo : EIATTR_INT_WARP_WIDE_INSTR_OFFSETS
	.align		4
        /*025c*/ 	.byte	0x04, 0x31
        /*025e*/ 	.short	(.L_823 - .L_822)


	//   ....[0]....
.L_822:
        /*0260*/ 	.word	0x00000130


	//   ....[1]....
        /*0264*/ 	.word	0x00000170


	//   ....[2]....
        /*0268*/ 	.word	0x000001e0


	//   ....[3]....
        /*026c*/ 	.word	0x00000250


	//   ....[4]....
        /*0270*/ 	.word	0x00014370


	//   ....[5]....
        /*0274*/ 	.word	0x000143d0


	//   ....[6]....
        /*0278*/ 	.word	0x00019a90


	//   ....[7]....
        /*027c*/ 	.word	0x00019af0


	//----- nvinfo : EIATTR_COOP_GROUP_MASK_REGIDS
	.align		4
.L_823:
        /*0280*/ 	.byte	0x04, 0x29
        /*0282*/ 	.short	(.L_825 - .L_824)


	//   ....[0]....
.L_824:
        /*0284*/ 	.word	0xffffffff


	//   ....[1]....
        /*0288*/ 	.word	0xffffffff


	//   ....[2]....
        /*028c*/ 	.word	0xffffffff


	//   ....[3]....
        /*0290*/ 	.word	0xffffffff


	//   ....[4]....
        /*0294*/ 	.word	0xffffffff


	//   ....[5]....
        /*0298*/ 	.word	0xffffffff


	//   ....[6]....
        /*029c*/ 	.word	0xffffffff


	//   ....[7]....
        /*02a0*/ 	.word	0xffffffff


	//   ....[8]....
        /*02a4*/ 	.word	0xffffffff


	//   ....[9]....
        /*02a8*/ 	.word	0xffffffff


	//   ....[10]....
        /*02ac*/ 	.word	0xffffffff


	//   ....[11]....
        /*02b0*/ 	.word	0xffffffff


	//   ....[12]....
        /*02b4*/ 	.word	0xffffffff


	//   ....[13]....
        /*02b8*/ 	.word	0xffffffff


	//   ....[14]....
        /*02bc*/ 	.word	0xffffffff


	//   ....[15]....
        /*02c0*/ 	.word	0xffffffff


	//   ....[16]....
        /*02c4*/ 	.word	0xffffffff


	//   ....[17]....
        /*02c8*/ 	.word	0xffffffff


	//   ....[18]....
        /*02cc*/ 	.word	0xffffffff


	//   ....[19]....
        /*02d0*/ 	.word	0xffffffff


	//   ....[20]....
        /*02d4*/ 	.word	0xffffffff


	//   ....[21]....
        /*02d8*/ 	.word	0xffffffff


	//   ....[22]....
        /*02dc*/ 	.word	0xffffffff


	//   ....[23]....
        /*02e0*/ 	.word	0xffffffff


	//   ....[24]....
        /*02e4*/ 	.word	0xffffffff


	//   ....[25]....
        /*02e8*/ 	.word	0xffffffff


	//   ....[26]....
        /*02ec*/ 	.word	0xffffffff


	//   ....[27]....
        /*02f0*/ 	.word	0xffffffff


	//   ....[28]....
        /*02f4*/ 	.word	0xffffffff


	//   ....[29]....
        /*02f8*/ 	.word	0xffffffff


	//   ....[30]....
        /*02fc*/ 	.word	0xffffffff


	//   ....[31]....
        /*0300*/ 	.word	0xffffffff


	//   ....[32]....
        /*0304*/ 	.word	0xffffffff


	//   ....[33]....
        /*0308*/ 	.word	0xffffffff


	//   ....[34]....
        /*030c*/ 	.word	0xffffffff


	//   ....[35]....
        /*0310*/ 	.word	0xffffffff


	//   ....[36]....
        /*0314*/ 	.word	0xffffffff


	//   ....[37]....
        /*0318*/ 	.word	0xffffffff


	//   ....[38]....
        /*031c*/ 	.word	0xffffffff


	//   ....[39]....
        /*0320*/ 	.word	0xffffffff


	//   ....[40]....
        /*0324*/ 	.word	0xffffffff


	//   ....[41]....
        /*0328*/ 	.word	0xffffffff


	//   ....[42]....
        /*032c*/ 	.word	0xffffffff


	//   ....[43]....
        /*0330*/ 	.word	0xffffffff


	//   ....[44]....
        /*0334*/ 	.word	0xffffffff


	//   ....[45]....
        /*0338*/ 	.word	0xffffffff


	//   ....[46]....
        /*033c*/ 	.word	0xffffffff


	//   ....[47]....
        /*0340*/ 	.word	0xffffffff


	//   ....[48]....
        /*0344*/ 	.word	0xffffffff


	//   ....[49]....
        /*0348*/ 	.word	0xffffffff


	//   ....[50]....
        /*034c*/ 	.word	0xffffffff


	//   ....[51]....
        /*0350*/ 	.word	0xffffffff


	//   ....[52]....
        /*0354*/ 	.word	0xffffffff


	//   ....[53]....
        /*0358*/ 	.word	0xffffffff


	//   ....[54]....
        /*035c*/ 	.word	0xffffffff


	//   ....[55]....
        /*0360*/ 	.word	0xffffffff


	//   ....[56]....
        /*0364*/ 	.word	0xffffffff


	//   ....[57]....
        /*0368*/ 	.word	0xffffffff


	//   ....[58]....
        /*036c*/ 	.word	0xffffffff


	//   ....[59]....
        /*0370*/ 	.word	0xffffffff


	//   ....[60]....
        /*0374*/ 	.word	0xffffffff


	//   ....[61]....
        /*0378*/ 	.word	0xffffffff


	//   ....[62]....
        /*037c*/ 	.word	0xffffffff


	//   ....[63]....
        /*0380*/ 	.word	0xffffffff


	//   ....[64]....
        /*0384*/ 	.word	0xffffffff


	//   ....[65]....
        /*0388*/ 	.word	0xffffffff


	//   ....[66]....
        /*038c*/ 	.word	0xffffffff


	//   ....[67]....
        /*0390*/ 	.word	0xffffffff


	//   ....[68]....
        /*0394*/ 	.word	0xffffffff


	//   ....[69]....
        /*0398*/ 	.word	0xffffffff


	//   ....[70]....
        /*039c*/ 	.word	0xffffffff


	//   ....[71]....
        /*03a0*/ 	.word	0xffffffff


	//   ....[72]....
        /*03a4*/ 	.word	0xffffffff


	//   ....[73]....
        /*03a8*/ 	.word	0xffffffff


	//   ....[74]....
        /*03ac*/ 	.word	0xffffffff


	//   ....[75]....
        /*03b0*/ 	.word	0xffffffff


	//   ....[76]....
        /*03b4*/ 	.word	0x0500000f


	//   ....[77]....
        /*03b8*/ 	.word	0x0500000f


	//   ....[78]....
        /*03bc*/ 	.word	0x0500000f


	//   ....[79]....
        /*03c0*/ 	.word	0x0500000f


	//   ....[80]....
        /*03c4*/ 	.word	0x0500000f


	//   ....[81]....
        /*03c8*/ 	.word	0x0500000f


	//   ....[82]....
        /*03cc*/ 	.word	0x0500000f


	//   ....[83]....
        /*03d0*/ 	.word	0x0500000f


	//   ....[84]....
        /*03d4*/ 	.word	0x0500000f


	//   ....[85]....
        /*03d8*/ 	.word	0x0500000f


	//   ....[86]....
        /*03dc*/ 	.word	0x0500000f


	//   ....[87]....
        /*03e0*/ 	.word	0x0500000f


	//   ....[88]....
        /*03e4*/ 	.word	0x0500000f


	//   ....[89]....
        /*03e8*/ 	.word	0x0500000f


	//   ....[90]....
        /*03ec*/ 	.word	0x0500000f


	//   ....[91]....
        /*03f0*/ 	.word	0x0500000f


	//   ....[92]....
        /*03f4*/ 	.word	0x0500000f


	//   ....[93]....
        /*03f8*/ 	.word	0x0500000f


	//   ....[94]....
        /*03fc*/ 	.word	0x0500000f


	//----- nvinfo : EIATTR_COOP_GROUP_INSTR_OFFSETS
	.align		4
.L_825:
        /*0400*/ 	.byte	0x04, 0x28
        /*0402*/ 	.short	(.L_827 - .L_826)


	//   ....[0]....
.L_826:
        /*0404*/ 	.word	0x00000060


	//   ....[1]....
        /*0408*/ 	.word	0x00000140


	//   ....[2]....
        /*040c*/ 	.word	0x00000180


	//   ....[3]....
        /*0410*/ 	.word	0x00000390


	//   ....[4]....
        /*0414*/ 	.word	0x000004f0


	//   ....[5]....
        /*0418*/ 	.word	0x00000610


	//   ....[6]....
        /*041c*/ 	.word	0x00000770


	//   ....[7]....
        /*0420*/ 	.word	0x00001c50


	//   ....[8]....
        /*0424*/ 	.word	0x00003c20


	//   ....[9]....
        /*0428*/ 	.word	0x00004400


	//   ....[10]....
        /*042c*/ 	.word	0x000054a0


	//   ....[11]....
        /*0430*/ 	.word	0x00005b90


	//   ....[12]....
        /*0434*/ 	.word	0x000060f0


	//   ....[13]....
        /*0438*/ 	.word	0x00006200


	//   ....[14]....
        /*043c*/ 	.word	0x00006550


	//   ....[15]....
        /*0440*/ 	.word	0x000065f0


	//   ....[16]....
        /*0444*/ 	.word	0x00006da0


	//   ....[17]....
        /*0448*/ 	.word	0x00007360


	//   ....[18]....
        /*044c*/ 	.word	0x00008380


	//   ....[19]....
        /*0450*/ 	.word	0x000085f0


	//   ....[20]....
        /*0454*/ 	.word	0x00008d20


	//   ....[21]....
        /*0458*/ 	.word	0x00008e20


	//   ....[22]....
        /*045c*/ 	.word	0x000091d0


	//   ....[23]....
        /*0460*/ 	.word	0x00009260


	//   ....[24]....
        /*0464*/ 	.word	0x0000a320


	//   ....[25]....
        /*0468*/ 	.word	0x0000a9e0


	//   ....[26]....
        /*046c*/ 	.word	0x0000bad0


	//   ....[27]....
        /*0470*/ 	.word	0x0000bb00


	//   ....[28]....
        /*0474*/ 	.word	0x0000be00


	//   ....[29]....
        /*0478*/ 	.word	0x0000bfd0


	//   ....[30]....
        /*047c*/ 	.word	0x0000ceb0


	//   ....[31]....
        /*0480*/ 	.word	0x0000d330


	//   ....[32]....
        /*0484*/ 	.word	0x0000d440


	//   ....[33]....
        /*0488*/ 	.word	0x0000e590


	//   ....[34]....
        /*048c*/ 	.word	0x0000ecb0


	//   ....[35]....
        /*0490*/ 	.word	0x0000edb0


	//   ....[36]....
        /*0494*/ 	.word	0x0000f170


	//   ....[37]....
        /*0498*/ 	.word	0x0000f1f0


	//   ....[38]....
        /*049c*/ 	.word	0x000102b0


	//   ....[39]....
        /*04a0*/ 	.word	0x000102f0


	//   ....[40]....
        /*04a4*/ 	.word	0x00010320


	//   ....[41]....
        /*04a8*/ 	.word	0x000103a0


	//   ....[42]....
        /*04ac*/ 	.word	0x000103d0


	//   ....[43]....
        /*04b0*/ 	.word	0x00011690


	//   ....[44]....
        /*04b4*/ 	.word	0x000120e0


	//   ....[45]....
        /*04b8*/ 	.word	0x00012120


	//   ....[46]....
        /*04bc*/ 	.word	0x00012150


	//   ....[47]....
        /*04c0*/ 	.word	0x00012170


	//   ....[48]....
        /*04c4*/ 	.word	0x00012780


	//   ....[49]....
        /*04c8*/ 	.word	0x000127a0


	//   ....[50]....
        /*04cc*/ 	.word	0x000129d0


	//   ....[51]....
        /*04d0*/ 	.word	0x000129f0


	//   ....[52]....
        /*04d4*/ 	.word	0x00013310


	//   ....[53]....
        /*04d8*/ 	.word	0x00013340


	//   ....[54]....
        /*04dc*/ 	.word	0x00013580


	//   ....[55]....
        /*04e0*/ 	.word	0x000135a0


	//   ....[56]....
        /*04e4*/ 	.word	0x00013870


	//   ....[57]....
        /*04e8*/ 	.word	0x00014970


	//   ....[58]....
        /*04ec*/ 	.word	0x000152c0


	//   ....[59]....
        /*04f0*/ 	.word	0x000152f0


	//   ....[60]....
        /*04f4*/ 	.word	0x000153f0


	//   ....[61]....
        /*04f8*/ 	.word	0x00015400


	//   ....[62]....
        /*04fc*/ 	.word	0x00015480


	//   ....[63]....
        /*0500*/ 	.word	0x00015490


	//   ....[64]....
        /*0504*/ 	.word	0x000154a0


	//   ....[65]....
        /*0508*/ 	.word	0x000154b0


	//   ....[66]....
        /*050c*/ 	.word	0x00015ef0


	//   ....[67]....
        /*0510*/ 	.word	0x00015f10


	//   ....[68]....
        /*0514*/ 	.word	0x00015f30


	//   ....[69]....
        /*0518*/ 	.word	0x00016060


	//   ....[70]....
        /*051c*/ 	.word	0x00016220


	//   ....[71]....
        /*0520*/ 	.word	0x00016230


	//   ....[72]....
        /*0524*/ 	.word	0x00016380


	//   ....[73]....
        /*0528*/ 	.word	0x00016390


	//   ....[74]....
        /*052c*/ 	.word	0x00019c70


	//   ....[75]....
        /*0530*/ 	.word	0x00019e60


	//   ....[76]....
        /*0534*/ 	.word	0x0001a4e0


	//   ....[77]....
        /*0538*/ 	.word	0x0001a640


	//   ....[78]....
        /*053c*/ 	.word	0x0001a6c0


	//   ....[79]....
        /*0540*/ 	.word	0x0001a770


	//   ....[80]....
        /*0544*/ 	.word	0x0001a860


	//   ....[81]....
        /*0548*/ 	.word	0x0001a8c0


	//   ....[82]....
        /*054c*/ 	.word	0x0001a9b0


	//   ....[83]....
        /*0550*/ 	.word	0x0001aa10


	//   ....[84]....
        /*0554*/ 	.word	0x0001aab0


	//   ....[85]....
        /*0558*/ 	.word	0x0001ab90


	//   ....[86]....
        /*055c*/ 	.word	0x0001ac40


	//   ....[87]....
        /*0560*/ 	.word	0x0001af20


	//   ....[88]....
        /*0564*/ 	.word	0x0001af70


	//   ....[89]....
        /*0568*/ 	.word	0x0001b0d0


	//   ....[90]....
        /*056c*/ 	.word	0x0001b220


	//   ....[91]....
        /*0570*/ 	.word	0x0001b3f0


	//   ....[92]....
        /*0574*/ 	.word	0x0001b440


	//   ....[93]....
        /*0578*/ 	.word	0x0001b760


	//   ....[94]....
        /*057c*/ 	.word	0x0001b880


	//----- nvinfo : EIATTR_REG_RECONFIG
	.align		4
.L_827:
        /*0580*/ 	.byte	0x01, 0x54
	.zero		2


	//----- nvinfo : EIATTR_SYSCALL_OFFSETS
	.align		4
        /*0584*/ 	.byte	0x04, 0x46
        /*0586*/ 	.short	(.L_829 - .L_828)


	//   ....[0]....
.L_828:
        /*0588*/ 	.word	0x00003df0


	//   ....[1]....
        /*058c*/ 	.word	0x00014570


	//   ....[2]....
        /*0590*/ 	.word	0x000146c0


	//   ....[3]....
        /*0594*/ 	.word	0x000147b0


	//   ....[4]....
        /*0598*/ 	.word	0x00014f10


	//   ....[5]....
        /*059c*/ 	.word	0x00015800


	//----- nvinfo : EIATTR_MBARRIER_INSTR_OFFSETS
	.align		4
.L_829:
        /*05a0*/ 	.byte	0x04, 0x39
        /*05a2*/ 	.short	(.L_831 - .L_830)


	//   ....[0]....
.L_830:
        /*05a4*/ 	.word	0x00000270
        /*05a8*/ 	.word	0x000000ff
        /*05ac*/ 	.word	0x00038800
        /*05b0*/ 	.short	0x0100
        /*05b2*/ 	.byte	0x08
	.zero		1


	//   ....[1]....
        /*05b4*/ 	.word	0x00000280
        /*05b8*/ 	.word	0x000000ff
        /*05bc*/ 	.word	0x00038810
        /*05c0*/ 	.short	0x0100
        /*05c2*/ 	.byte	0x08
	.zero		1


	//   ....[2]....
        /*05c4*/ 	.word	0x00000290
        /*05c8*/ 	.word	0x000000ff
        /*05cc*/ 	.word	0x00038820
        /*05d0*/ 	.short	0x0100
        /*05d2*/ 	.byte	0x08
	.zero		1


	//   ....[3]....
        /*05d4*/ 	.word	0x00000340
        /*05d8*/ 	.word	0x000000ff
        /*05dc*/ 	.word	0x00038830
        /*05e0*/ 	.short	0x0100
        /*05e2*/ 	.byte	0x06
	.zero		1


	//   ....[4]....
        /*05e4*/ 	.word	0x00000350
        /*05e8*/ 	.word	0x000000ff
        /*05ec*/ 	.word	0x00038840
        /*05f0*/ 	.short	0x0100
        /*05f2*/ 	.byte	0x06
	.zero		1


	//   ....[5]....
        /*05f4*/ 	.word	0x00000360
        /*05f8*/ 	.word	0x000000ff
        /*05fc*/ 	.word	0x00038838
        /*0600*/ 	.short	0x0100
        /*0602*/ 	.byte	0x06
	.zero		1


	//   ....[6]....
        /*0604*/ 	.word	0x00000370
        /*0608*/ 	.word	0x000000ff
        /*060c*/ 	.word	0x00038848
        /*0610*/ 	.short	0x0100
        /*0612*/ 	.byte	0x06
	.zero		1


	//   ....[7]....
        /*0614*/ 	.word	0x000004a0
        /*0618*/ 	.word	0x000000ff
        /*061c*/ 	.word	0x00038850
        /*0620*/ 	.short	0x0100
        /*0622*/ 	.byte	0x08
	.zero		1


	//   ....[8]....
        /*0624*/ 	.word	0x000004b0
        /*0628*/ 	.word	0x000000ff
        /*062c*/ 	.word	0x00038860
        /*0630*/ 	.short	0x0100
        /*0632*/ 	.byte	0x08
	.zero		1


	//   ....[9]....
        /*0634*/ 	.word	0x000004c0
        /*0638*/ 	.word	0x000000ff
        /*063c*/ 	.word	0x00038858
        /*0640*/ 	.short	0x0100
        /*0642*/ 	.byte	0x08
	.zero		1


	//   ....[10]....
        /*0644*/ 	.word	0x000004d0
        /*0648*/ 	.word	0x000000ff
        /*064c*/ 	.word	0x00038868
        /*0650*/ 	.short	0x0100
        /*0652*/ 	.byte	0x08
	.zero		1


	//   ....[11]....
        /*0654*/ 	.word	0x000005c0
        /*0658*/ 	.word	0x000000ff
        /*065c*/ 	.word	0x00038870
        /*0660*/ 	.short	0x0100
        /*0662*/ 	.byte	0x06
	.zero		1


	//   ....[12]....
        /*0664*/ 	.word	0x000005d0
        /*0668*/ 	.word	0x000000ff
        /*066c*/ 	.word	0x00038880
        /*0670*/ 	.short	0x0100
        /*0672*/ 	.byte	0x06
	.zero		1


	//   ....[13]....
        /*0674*/ 	.word	0x000005e0
        /*0678*/ 	.word	0x000000ff
        /*067c*/ 	.word	0x00038878
        /*0680*/ 	.short	0x0100
        /*0682*/ 	.byte	0x06
	.zero		1


	//   ....[14]....
        /*0684*/ 	.word	0x000005f0
        /*0688*/ 	.word	0x000000ff
        /*068c*/ 	.word	0x00038888
        /*0690*/ 	.short	0x0100
        /*0692*/ 	.byte	0x06
	.zero		1


	//   ....[15]....
        /*0694*/ 	.word	0x00000720
        /*0698*/ 	.word	0x000000ff
        /*069c*/ 	.word	0x00038890
        /*06a0*/ 	.short	0x0100
        /*06a2*/ 	.byte	0x08
	.zero		1


	//   ....[16]....
        /*06a4*/ 	.word	0x00000730
        /*06a8*/ 	.word	0x000000ff
        /*06ac*/ 	.word	0x000388a0
        /*06b0*/ 	.short	0x0100
        /*06b2*/ 	.byte	0x08
	.zero		1


	//   ....[17]....
        /*06b4*/ 	.word	0x00000740
        /*06b8*/ 	.word	0x000000ff
        /*06bc*/ 	.word	0x00038898
        /*06c0*/ 	.short	0x0100
        /*06c2*/ 	.byte	0x08
	.zero		1


	//   ....[18]....
        /*06c4*/ 	.word	0x00000750
        /*06c8*/ 	.word	0x000000ff
        /*06cc*/ 	.word	0x000388a8
        /*06d0*/ 	.short	0x0100
        /*06d2*/ 	.byte	0x08
	.zero		1


	//   ....[19]....
        /*06d4*/ 	.word	0x00000880
        /*06d8*/ 	.word	0x000000ff
        /*06dc*/ 	.word	0x000388b0
        /*06e0*/ 	.short	0x0100
        /*06e2*/ 	.byte	0x08
	.zero		1


	//   ....[20]....
        /*06e4*/ 	.word	0x00000890
        /*06e8*/ 	.word	0x000000ff
        /*06ec*/ 	.word	0x000388c0
        /*06f0*/ 	.short	0x0100
        /*06f2*/ 	.byte	0x08
	.zero		1


	//   ....[21]....
        /*06f4*/ 	.word	0x000008a0
        /*06f8*/ 	.word	0x000000ff
        /*06fc*/ 	.word	0x000388b8
        /*0700*/ 	.short	0x0100
        /*0702*/ 	.byte	0x08
	.zero		1


	//   ....[22]....
        /*0704*/ 	.word	0x000008b0
        /*0708*/ 	.word	0x000000ff
        /*070c*/ 	.word	0x000388c8
        /*0710*/ 	.short	0x0100
        /*0712*/ 	.byte	0x08
	.zero		1


	//   ....[23]....
        /*0714*/ 	.word	0x00001fc0
        /*0718*/ 	.word	0x00000000
        /*071c*/ 	.word	0x00000000
        /*0720*/ 	.short	0x0101
        /*0722*/ 	.byte	0x3f
	.zero		1


	//   ....[24]....
        /*0724*/ 	.word	0x00002a70
        /*0728*/ 	.word	0x00000000
        /*072c*/ 	.word	0x00000000
        /*0730*/ 	.short	0x0101
        /*0732*/ 	.byte	0x3f
	.zero		1


	//   ....[25]....
        /*0734*/ 	.word	0x00003e50
        /*0738*/ 	.word	0x000000ff
        /*073c*/ 	.word	0x00038800
        /*0740*/ 	.short	0x010a
        /*0742*/ 	.byte	0x25
	.zero		1


	//   ....[26]....
        /*0744*/ 	.word	0x00003ec0
        /*0748*/ 	.word	0x00000003
        /*074c*/ 	.word	0x00038830
        /*0750*/ 	.short	0x010a
        /*0752*/ 	.byte	0x3f
	.zero		1


	//   ....[27]....
        /*0754*/ 	.word	0x00003f00
        /*0758*/ 	.word	0x00000003
        /*075c*/ 	.word	0x00038830
        /*0760*/ 	.short	0x010a
        /*0762*/ 	.byte	0x3f
	.zero		1


	//   ....[28]....
        /*0764*/ 	.word	0x00004180
        /*0768*/ 	.word	0x000000ff
        /*076c*/ 	.word	0x00038810
        /*0770*/ 	.short	0x010a
        /*0772*/ 	.byte	0x25
	.zero		1


	//   ....[29]....
        /*0774*/ 	.word	0x000041c0
        /*0778*/ 	.word	0x00000003
        /*077c*/ 	.word	0x00038850
        /*0780*/ 	.short	0x010a
        /*0782*/ 	.byte	0x3f
	.zero		1


	//   ....[30]....
        /*0784*/ 	.word	0x00004200
        /*0788*/ 	.word	0x00000003
        /*078c*/ 	.word	0x00038850
        /*0790*/ 	.short	0x010a
        /*0792*/ 	.byte	0x3f
	.zero		1


	//   ....[31]....
        /*0794*/ 	.word	0x00005500
        /*0798*/ 	.word	0x00000004
        /*079c*/ 	.word	0x00000000
        /*07a0*/ 	.short	0x0101
        /*07a2*/ 	.byte	0x3f
	.zero		1


	//   ....[32]....
        /*07a4*/ 	.word	0x00006dc0
        /*07a8*/ 	.word	0x00000003
        /*07ac*/ 	.word	0x00000000
        /*07b0*/ 	.short	0x0101
        /*07b2*/ 	.byte	0x3f
	.zero		1


	//   ....[33]....
        /*07b4*/ 	.word	0x00007010
        /*07b8*/ 	.word	0x000000ff
        /*07bc*/ 	.word	0x00038830
        /*07c0*/ 	.short	0x010a
        /*07c2*/ 	.byte	0x05
	.zero		1


	//   ....[34]....
        /*07c4*/ 	.word	0x00007050
        /*07c8*/ 	.word	0x000000ff
        /*07cc*/ 	.word	0x00038830
        /*07d0*/ 	.short	0x010a
        /*07d2*/ 	.byte	0x05
	.zero		1


	//   ....[35]....
        /*07d4*/ 	.word	0x000071e0
        /*07d8*/ 	.word	0x000000ff
        /*07dc*/ 	.word	0x00038850
        /*07e0*/ 	.short	0x010a
        /*07e2*/ 	.byte	0x05
	.zero		1


	//   ....[36]....
        /*07e4*/ 	.word	0x00007220
        /*07e8*/ 	.word	0x000000ff
        /*07ec*/ 	.word	0x00038850
        /*07f0*/ 	.short	0x010a
        /*07f2*/ 	.byte	0x05
	.zero		1


	//   ....[37]....
        /*07f4*/ 	.word	0x000083e0
        /*07f8*/ 	.word	0x0000000a
        /*07fc*/ 	.word	0x00000000
        /*0800*/ 	.short	0x0101
        /*0802*/ 	.byte	0x3f
	.zero		1


	//   ....[38]....
        /*0804*/ 	.word	0x0000a340
        /*0808*/ 	.word	0x0000000c
        /*080c*/ 	.word	0x00000000
        /*0810*/ 	.short	0x0101
        /*0812*/ 	.byte	0x3f
	.zero		1


	//   ....[39]....
        /*0814*/ 	.word	0x0000a6e0
        /*0818*/ 	.word	0x000000ff
        /*081c*/ 	.word	0x00038830
        /*0820*/ 	.short	0x010a
        /*0822*/ 	.byte	0x05
	.zero		1


	//   ....[40]....
        /*0824*/ 	.word	0x0000a720
        /*0828*/ 	.word	0x000000ff
        /*082c*/ 	.word	0x00038830
        /*0830*/ 	.short	0x010a
        /*0832*/ 	.byte	0x05
	.zero		1


	//   ....[41]....
        /*0834*/ 	.word	0x0000a8b0
        /*0838*/ 	.word	0x000000ff
        /*083c*/ 	.word	0x00038850
        /*0840*/ 	.short	0x010a
        /*0842*/ 	.byte	0x05
	.zero		1


	//   ....[42]....
        /*0844*/ 	.word	0x0000a8f0
        /*0848*/ 	.word	0x000000ff
        /*084c*/ 	.word	0x00038850
        /*0850*/ 	.short	0x010a
        /*0852*/ 	.byte	0x05
	.zero		1


	//   ....[43]....
        /*0854*/ 	.word	0x0000c380
        /*0858*/ 	.word	0x00000099
        /*085c*/ 	.word	0x00000000
        /*0860*/ 	.short	0x0101
        /*0862*/ 	.byte	0x3f
	.zero		1


	//   ....[44]....
        /*0864*/ 	.word	0x0000ced0
        /*0868*/ 	.word	0x000000b3
        /*086c*/ 	.word	0x00000000
        /*0870*/ 	.short	0x0101
        /*0872*/ 	.byte	0x3f
	.zero		1


	//   ....[45]....
        /*0874*/ 	.word	0x0000cfe0
        /*0878*/ 	.word	0x000000ff
        /*087c*/ 	.word	0x00038830
        /*0880*/ 	.short	0x010a
        /*0882*/ 	.byte	0x05
	.zero		1


	//   ....[46]....
        /*0884*/ 	.word	0x0000d020
        /*0888*/ 	.word	0x000000ff
        /*088c*/ 	.word	0x00038830
        /*0890*/ 	.short	0x010a
        /*0892*/ 	.byte	0x05
	.zero		1


	//   ....[47]....
        /*0894*/ 	.word	0x0000d1b0
        /*0898*/ 	.word	0x000000ff
        /*089c*/ 	.word	0x00038850
        /*08a0*/ 	.short	0x010a
        /*08a2*/ 	.byte	0x05
	.zero		1


	//   ....[48]....
        /*08a4*/ 	.word	0x0000d1f0
        /*08a8*/ 	.word	0x000000ff
        /*08ac*/ 	.word	0x00038850
        /*08b0*/ 	.short	0x010a
        /*08b2*/ 	.byte	0x05
	.zero		1


	//   ....[49]....
        /*08b4*/ 	.word	0x0000e3f0
        /*08b8*/ 	.word	0x00000008
        /*08bc*/ 	.word	0x00000000
        /*08c0*/ 	.short	0x0101
        /*08c2*/ 	.byte	0x3f
	.zero		1


	//   ....[50]....
        /*08c4*/ 	.word	0x000102d0
        /*08c8*/ 	.word	0x0000000a
        /*08cc*/ 	.word	0x00000000
        /*08d0*/ 	.short	0x0101
        /*08d2*/ 	.byte	0x3f
	.zero		1


	//   ....[51]....
        /*08d4*/ 	.word	0x00012770
        /*08d8*/ 	.word	0x000000ff
        /*08dc*/ 	.word	0x00000000
        /*08e0*/ 	.short	0x0101
        /*08e2*/ 	.byte	0x04
	.zero		1


	//   ....[52]....
        /*08e4*/ 	.word	0x00014ba0
        /*08e8*/ 	.word	0x00000000
        /*08ec*/ 	.word	0x00038840
        /*08f0*/ 	.short	0x010a
        /*08f2*/ 	.byte	0x3f
	.zero		1


	//   ....[53]....
        /*08f4*/ 	.word	0x000155d0
        /*08f8*/ 	.word	0x00000011
        /*08fc*/ 	.word	0x00038800
        /*0900*/ 	.short	0x0107
        /*0902*/ 	.byte	0x3f
	.zero		1


	//   ....[54]....
        /*0904*/ 	.word	0x00015670
        /*0908*/ 	.word	0x00000011
        /*090c*/ 	.word	0x00038800
        /*0910*/ 	.short	0x0101
        /*0912*/ 	.byte	0x3f
	.zero		1


	//   ....[55]....
        /*0914*/ 	.word	0x000165a0
        /*0918*/ 	.word	0x00000011
        /*091c*/ 	.word	0x00038810
        /*0920*/ 	.short	0x0107
        /*0922*/ 	.byte	0x3f
	.zero		1


	//   ....[56]....
        /*0924*/ 	.word	0x000166a0
        /*0928*/ 	.word	0x00000011
        /*092c*/ 	.word	0x00038810
        /*0930*/ 	.short	0x0101
        /*0932*/ 	.byte	0x3f
	.zero		1


	//   ....[57]....
        /*0934*/ 	.word	0x000166c0
        /*0938*/ 	.word	0x00000011
        /*093c*/ 	.word	0x00038820
        /*0940*/ 	.short	0x010a
        /*0942*/ 	.byte	0x3f
	.zero		1


	//   ....[58]....
        /*0944*/ 	.word	0x00016790
        /*0948*/ 	.word	0x00000000
        /*094c*/ 	.word	0x00038860
        /*0950*/ 	.short	0x010a
        /*0952*/ 	.byte	0x3f
	.zero		1


	//   ....[59]....
        /*0954*/ 	.word	0x00017350
        /*0958*/ 	.word	0x00000003
        /*095c*/ 	.word	0x00038840
        /*0960*/ 	.short	0x010a
        /*0962*/ 	.byte	0x3f
	.zero		1


	//   ....[60]....
        /*0964*/ 	.word	0x00017590
        /*0968*/ 	.word	0x00000003
        /*096c*/ 	.word	0x00038860
        /*0970*/ 	.short	0x010a
        /*0972*/ 	.byte	0x3f
	.zero		1


	//   ....[61]....
        /*0974*/ 	.word	0x00018120
        /*0978*/ 	.word	0x00000004
        /*097c*/ 	.word	0x00038840
        /*0980*/ 	.short	0x010a
        /*0982*/ 	.byte	0x3f
	.zero		1


	//   ....[62]....
        /*0984*/ 	.word	0x00018360
        /*0988*/ 	.word	0x00000004
        /*098c*/ 	.word	0x00038860
        /*0990*/ 	.short	0x010a
        /*0992*/ 	.byte	0x3f
	.zero		1


	//   ....[63]....
        /*0994*/ 	.word	0x00018e80
        /*0998*/ 	.word	0x00000004
        /*099c*/ 	.word	0x00038840
        /*09a0*/ 	.short	0x010a
        /*09a2*/ 	.byte	0x3f
	.zero		1


	//   ....[64]....
        /*09a4*/ 	.word	0x000190c0
        /*09a8*/ 	.word	0x00000004
        /*09ac*/ 	.word	0x00038860
        /*09b0*/ 	.short	0x010a
        /*09b2*/ 	.byte	0x3f
	.zero		1


	//   ....[65]....
        /*09b4*/ 	.word	0x00019de0
        /*09b8*/ 	.word	0x00000000
        /*09bc*/ 	.word	0x00038820
        /*09c0*/ 	.short	0x010a
        /*09c2*/ 	.byte	0x3f
	.zero		1


	//   ....[66]....
        /*09c4*/ 	.word	0x00019fd0
        /*09c8*/ 	.word	0x00000006
        /*09cc*/ 	.word	0x00000000
        /*09d0*/ 	.short	0x010a
        /*09d2*/ 	.byte	0x3f
	.zero		1


	//   ....[67]....
        /*09d4*/ 	.word	0x0001a000
        /*09d8*/ 	.word	0x00000007
        /*09dc*/ 	.word	0x00000000
        /*09e0*/ 	.short	0x010a
        /*09e2*/ 	.byte	0x3f
	.zero		1


	//   ....[68]....
        /*09e4*/ 	.word	0x0001a060
        /*09e8*/ 	.word	0x00000004
        /*09ec*/ 	.word	0x00000000
        /*09f0*/ 	.short	0x010a
        /*09f2*/ 	.byte	0x3f
	.zero		1


	//   ....[69]....
        /*09f4*/ 	.word	0x0001a090
        /*09f8*/ 	.word	0x00000003
        /*09fc*/ 	.word	0x00000000
        /*0a00*/ 	.short	0x010a
        /*0a02*/ 	.byte	0x3f
	.zero		1


	//   ....[70]....
        /*0a04*/ 	.word	0x0001a100
        /*0a08*/ 	.word	0x00000003
        /*0a0c*/ 	.word	0x00038800
        /*0a10*/ 	.short	0x010a
        /*0a12*/ 	.byte	0x3f
	.zero		1


	//   ....[71]....
        /*0a14*/ 	.word	0x0001a150
        /*0a18*/ 	.word	0x00000003
        /*0a1c*/ 	.word	0x00038830
        /*0a20*/ 	.short	0x010a
        /*0a22*/ 	.byte	0x3f
	.zero		1


	//   ....[72]....
        /*0a24*/ 	.word	0x0001a1b0
        /*0a28*/ 	.word	0x00000005
        /*0a2c*/ 	.word	0x00038810
        /*0a30*/ 	.short	0x010a
        /*0a32*/ 	.byte	0x3f
	.zero		1


	//   ....[73]....
        /*0a34*/ 	.word	0x0001a200
        /*0a38*/ 	.word	0x00000003
        /*0a3c*/ 	.word	0x00038850
        /*0a40*/ 	.short	0x010a
        /*0a42*/ 	.byte	0x3f
	.zero		1


	//   ....[74]....
        /*0a44*/ 	.word	0x0001a260
        /*0a48*/ 	.word	0x00000009
        /*0a4c*/ 	.word	0x00038830
        /*0a50*/ 	.short	0x010a
        /*0a52*/ 	.byte	0x3f
	.zero		1


	//   ....[75]....
        /*0a54*/ 	.word	0x0001a2c0
        /*0a58*/ 	.word	0x00000009
        /*0a5c*/ 	.word	0x00038850
        /*0a60*/ 	.short	0x010a
        /*0a62*/ 	.byte	0x3f
	.zero		1


	//   ....[76]....
        /*0a64*/ 	.word	0x0001a320
        /*0a68*/ 	.word	0x00000006
        /*0a6c*/ 	.word	0x00038830
        /*0a70*/ 	.short	0x010a
        /*0a72*/ 	.byte	0x3f
	.zero		1


	//   ....[77]....
        /*0a74*/ 	.word	0x0001a380
        /*0a78*/ 	.word	0x00000006
        /*0a7c*/ 	.word	0x00038850
        /*0a80*/ 	.short	0x010a
        /*0a82*/ 	.byte	0x3f
	.zero		1


	//   ....[78]....
        /*0a84*/ 	.word	0x0001a3e0
        /*0a88*/ 	.word	0x00000008
        /*0a8c*/ 	.word	0x00038830
        /*0a90*/ 	.short	0x010a
        /*0a92*/ 	.byte	0x3f
	.zero		1


	//   ....[79]....
        /*0a94*/ 	.word	0x0001a440
        /*0a98*/ 	.word	0x00000008
        /*0a9c*/ 	.word	0x00038850
        /*0aa0*/ 	.short	0x010a
        /*0aa2*/ 	.byte	0x3f
	.zero		1


	//   ....[80]....
        /*0aa4*/ 	.word	0x0001a590
        /*0aa8*/ 	.word	0x00000000
        /*0aac*/ 	.word	0x00038840
        /*0ab0*/ 	.short	0x010a
        /*0ab2*/ 	.byte	0x3f
	.zero		1


	//   ....[81]....
        /*0ab4*/ 	.word	0x0001b480
        /*0ab8*/ 	.word	0x00000011
        /*0abc*/ 	.word	0x00038820
        /*0ac0*/ 	.short	0x010a
        /*0ac2*/ 	.byte	0x3f
	.zero		1


	//   ....[82]....
        /*0ac4*/ 	.word	0x0001b4d0
        /*0ac8*/ 	.word	0x00000000
        /*0acc*/ 	.word	0x00038860
        /*0ad0*/ 	.short	0x010a
        /*0ad2*/ 	.byte	0x3f
	.zero		1


	//   ....[83]....
        /*0ad4*/ 	.word	0x0001b520
        /*0ad8*/ 	.word	0x00000003
        /*0adc*/ 	.word	0x00038840
        /*0ae0*/ 	.short	0x010a
        /*0ae2*/ 	.byte	0x3f
	.zero		1


	//   ....[84]....
        /*0ae4*/ 	.word	0x0001b570
        /*0ae8*/ 	.word	0x00000003
        /*0aec*/ 	.word	0x00038860
        /*0af0*/ 	.short	0x010a
        /*0af2*/ 	.byte	0x3f
	.zero		1


	//   ....[85]....
        /*0af4*/ 	.word	0x0001b5c0
        /*0af8*/ 	.word	0x00000004
        /*0afc*/ 	.word	0x00038840
        /*0b00*/ 	.short	0x010a
        /*0b02*/ 	.byte	0x3f
	.zero		1


	//   ....[86]....
        /*0b04*/ 	.word	0x0001b610
        /*0b08*/ 	.word	0x00000004
        /*0b0c*/ 	.word	0x00038860
        /*0b10*/ 	.short	0x010a
        /*0b12*/ 	.byte	0x3f
	.zero		1


	//   ....[87]....
        /*0b14*/ 	.word	0x0001b660
        /*0b18*/ 	.word	0x00000004
        /*0b1c*/ 	.word	0x00038840
        /*0b20*/ 	.short	0x010a
        /*0b22*/ 	.byte	0x3f
	.zero		1


	//   ....[88]....
        /*0b24*/ 	.word	0x0001b6b0
        /*0b28*/ 	.word	0x00000004
        /*0b2c*/ 	.word	0x00038860
        /*0b30*/ 	.short	0x010a
        /*0b32*/ 	.byte	0x3f
	.zero		1


	//   ....[89]....
        /*0b34*/ 	.word	0x0001b7a0
        /*0b38*/ 	.word	0x00000000
        /*0b3c*/ 	.word	0x00038820
        /*0b40*/ 	.short	0x010a
        /*0b42*/ 	.byte	0x3f
	.zero		1


	//   ....[90]....
        /*0b44*/ 	.word	0x0001b940
        /*0b48*/ 	.word	0x00000006
        /*0b4c*/ 	.word	0x00000000
        /*0b50*/ 	.short	0x010a
        /*0b52*/ 	.byte	0x3f
	.zero		1


	//   ....[91]....
        /*0b54*/ 	.word	0x0001b990
        /*0b58*/ 	.word	0x00000007
        /*0b5c*/ 	.word	0x00000000
        /*0b60*/ 	.short	0x010a
        /*0b62*/ 	.byte	0x3f
	.zero		1


	//   ....[92]....
        /*0b64*/ 	.word	0x0001b9e0
        /*0b68*/ 	.word	0x00000004
        /*0b6c*/ 	.word	0x00000000
        /*0b70*/ 	.short	0x010a
        /*0b72*/ 	.byte	0x3f
	.zero		1


	//----- nvinfo : EIATTR_NUM_MBARRIERS
	.align		4
.L_831:
        /*0b74*/ 	.byte	0x03, 0x38
        /*0b76*/ 	.short	0x0017


	//----- nvinfo : EIATTR_EXIT_INSTR_OFFSETS
	.align		4
        /*0b78*/ 	.byte	0x04, 0x1c
        /*0b7a*/ 	.short	(.L_833 - .L_832)


	//   ....[0]....
.L_832:
        /*0b7c*/ 	.word	0x00000a20


	//   ....[1]....
        /*0b80*/ 	.word	0x000137f0


	//   ....[2]....
        /*0b84*/ 	.word	0x0001a0e0


	//----- nvinfo : EIATTR_MAX_THREADS
	.align		4
.L_833:
        /*0b88*/ 	.byte	0x04, 0x05
        /*0b8a*/ 	.short	(.L_835 - .L_834)
.L_834:
        /*0b8c*/ 	.word	0x00000180
        /*0b90*/ 	.word	0x00000001
        /*0b94*/ 	.word	0x00000001


	//----- nvinfo : EIATTR_CRS_STACK_SIZE
	.align		4
.L_835:
        /*0b98*/ 	.byte	0x04, 0x1e
        /*0b9a*/ 	.short	(.L_837 - .L_836)
.L_836:
        /*0b9c*/ 	.word	0x00000000


	//----- nvinfo : EIATTR_CBANK_PARAM_SIZE
	.align		4
.L_837:
        /*0ba0*/ 	.byte	0x03, 0x19
        /*0ba2*/ 	.short	0x0bf0


	//----- nvinfo : EIATTR_PARAM_CBANK
	.align		4
        /*0ba4*/ 	.byte	0x04, 0x0a
        /*0ba6*/ 	.short	(.L_839 - .L_838)
	.align		4
.L_838:
        /*0ba8*/ 	.word	index@(.nv.constant0._ZN7cutlass13device_kernelIN5flash11enable_sm90INS1_16FlashAttnFwdSm90INS1_25CollectiveMainloopFwdSm90ILi2EN4cute5tupleIJNS5_1CILi1EEES8_S8_EEENS6_IJNS7_ILi64EEESA_SA_EEELi512ENS_6half_tEfNS_4arch4Sm90ELb0ELb1ELb0ELb0ELb0ELb0ELb1ELb0ELb0ELb1ELb0ELb0EEENS1_21CollectiveEpilogueFwdINS6_IJSA_NS7_ILi512EEESA_EEES9_SC_SE_Li256ELb0ELb1ELb0ELb0EEENS1_30DynamicPersistentTileSchedulerILi256ELi128ELb0ELb1ELb1EEEEEEEEEvNT_6ParamsE)
        /*0bac*/ 	.short	0x0210
        /*0bae*/ 	.short	0x0bf0


	//----- nvinfo : EIATTR_SW_WAR
	.align		4
.L_839:
        /*0bb0*/ 	.byte	0x04, 0x36
        /*0bb2*/ 	.short	(.L_841 - .L_840)
.L_840:
        /*0bb4*/ 	.word	0x00000008
.L_841:


//--------------------- .nv.info._ZN7cutlass13device_kernelIN5flash11enable_sm90INS1_16FlashAttnFwdSm90INS1_25CollectiveMainloopFwdSm90ILi2EN4cute5tupleIJNS5_1CILi1EEES8_S8_EEENS6_IJNS7_ILi64EEESA_SA_EEELi512ENS_6half_tEfNS_4arch4Sm90ELb0ELb1ELb0ELb1ELb0ELb0ELb0ELb0ELb0ELb1ELb0ELb0EEENS1_21CollectiveEpilogueFwdINS6_IJSA_NS7_ILi512EEESA_EEES9_SC_SE_Li256ELb1ELb1ELb0ELb0EEENS1_36VarlenDynamicPersistentTileSchedulerILi64ELi64ELi256ELi128ELb0ELb1ELb1ELb1ELb0ELb1EEEEEEEEEvNT_6ParamsE --------------------------
	.section	.nv.info._ZN7cutlass13device_kernelIN5flash11enable_sm90INS1_16FlashAttnFwdSm90INS1_25CollectiveMainloopFwdSm90ILi2EN4cute5tupleIJNS5_1CILi1EEES8_S8_EEENS6_IJNS7_ILi64EEESA_SA_EEELi512ENS_6half_tEfNS_4arch4Sm90ELb0ELb1ELb0ELb1ELb0ELb0ELb0ELb0ELb0ELb1ELb0ELb0EEENS1_21CollectiveEpilogueFwdINS6_IJSA_NS7_ILi512EEESA_EEES9_SC_SE_Li256ELb1ELb1ELb0ELb0EEENS1_36VarlenDynamicPersistentTileSchedulerILi64ELi64ELi256ELi128ELb0ELb1ELb1ELb1ELb0ELb1EEEEEEEEEvNT_6ParamsE,"",@"SHT_CUDA_INFO"
	.sectionflags	@""
	.align	4


	//----- nvinfo : EIATTR_CUDA_API_VERSION
	.align		4
        /*0000*/ 	.byte	0x04, 0x37
        /*0002*/ 	.short	(.L_843 - .L_842)
.L_842:
        /*0004*/ 	.word	0x00000082


	//----- nvinfo : EIATTR_KPARAM_INFO
	.align		4
.L_843:
        /*0008*/ 	.byte	0x04, 0x17
        /*000a*/ 	.short	(.L_845 - .L_844)
.L_844:
        /*000c*/ 	.word	0x00000000
        /*0010*/ 	.short	0x0000
        /*0012*/ 	.short	0x0070
        /*0014*/ 	.byte	0x00, 0xf0, 0x01, 0x2a


	//----- nvinfo : EIATTR_SPARSE_MMA_MASK
	.align		4
.L_845:
        /*0018*/ 	.byte	0x03, 0x50
        /*001a*/ 	.short	0x0000


	//----- nvinfo : EIATTR_MAXREG_COUNT
	.align		4
        /*001c*/ 	.byte	0x03, 0x1b
        /*001e*/ 	.short	0x00a8


	//----- nvinfo : EIATTR_NUM_BARRIERS
	.align		4
        /*0020*/ 	.byte	0x02, 0x4c
        /*0022*/ 	.byte	0x10
	.zero		1


	//----- nvinfo : EIATTR_EXTERNS
	.align		4
        /*0024*/ 	.byte	0x04, 0x0f
        /*0026*/ 	.short	(.L_847 - .L_846)


	//   ....[0]....
	.align		4
.L_846:
        /*0028*/ 	.word	index@(__assertfail)


	//----- nvinfo : EIATTR_ANNOTATIONS
	.align		4
.L_847:
        /*002c*/ 	.byte	0x04, 0x55
        /*002e*/ 	.short	(.L_849 - .L_848)


	//   ....[0]....
.L_848:
        /* <DEDUP_REMOVED lines=55> */


	//----- nvinfo : EIATTR_MERCURY_ISA_VERSION
	.align		4
.L_849:
        /*0390*/ 	.byte	0x03, 0x5f
        /*0392*/ 	.short	0x0101


	//----- nvinfo : EIATTR_UNUSED_LOAD_BYTE_OFFSET
	.align		4
        /*0394*/ 	.byte	0x04, 0x44
        /*0396*/ 	.short	(.L_851 - .L_850)


	//   ....[0]....
.L_850:
        /*0398*/ 	.word	0x00000a10
        /*039c*/ 	.word	0x0000fff0


	//   ....[1]....
        /*03a0*/ 	.word	0x0000ce80
        /*03a4*/ 	.word	0x0000fff0


	//----- nvinfo : EIATTR_INT_WARP_WIDE_INSTR_OFFSETS
	.align		4
.L_851:
        /*03a8*/ 	.byte	0x04, 0x31
        /*03aa*/ 	.short	(.L_853 - .L_852)


	//   ....[0]....
.L_852:
        /*03ac*/ 	.word	0x00000130


	//   ....[1]....
        /*03b0*/ 	.word	0x00000170


	//   ....[2]....
        /*03b4*/ 	.word	0x000001e0


	//   ....[3]....
        /*03b8*/ 	.word	0x000113e0


	//   ....[4]....
        /*03bc*/ 	.word	0x00011470


	//   ....[5]....
        /*03c0*/ 	.word	0x00015ea0


	//   ....[6]....
        /*03c4*/ 	.word	0x00015f30


	//----- nvinfo : EIATTR_COOP_GROUP_MASK_REGIDS
	.align		4
.L_853:
        /*03c8*/ 	.byte	0x04, 0x29
        /*03ca*/ 	.short	(.L_855 - .L_854)


	//   ....[0]....
.L_854:
        /*03cc*/ 	.word	0xffffffff


	//   ....[1]....
        /*03d0*/ 	.word	0xffffffff


	//   ....[2]....
        /*03d4*/ 	.word	0xffffffff


	//   ....[3]....
        /*03d8*/ 	.word	0xffffffff


	//   ....[4]....
        /*03dc*/ 	.word	0xffffffff


	//   ....[5]....
        /*03e0*/ 	.word	0xffffffff


	//   ....[6]....
        /*03e4*/ 	.word	0xffffffff


	//   ....[7]....
        /*03e8*/ 	.word	0xffffffff


	//   ....[8]....
        /*03ec*/ 	.word	0xffffffff


	//   ....[9]....
        /*03f0*/ 	.word	0xffffffff


	//   ....[10]....
        /*03f4*/ 	.word	0xffffffff


	//   ....[11]....
        /*03f8*/ 	.word	0xffffffff


	//   ....[12]....
        /*03fc*/ 	.word	0xffffffff


	//   ....[13]....
        /*0400*/ 	.word	0xffffffff


	//   ....[14]....
        /*0404*/ 	.word	0xffffffff


	//   ....[15]....
        /*0408*/ 	.word	0xffffffff


	//   ....[16]....
        /*040c*/ 	.word	0xffffffff


	//   ....[17]....
        /*0410*/ 	.word	0xffffffff


	//   ....[18]....
        /*0414*/ 	.word	0xffffffff


	//   ....[19]....
        /*0418*/ 	.word	0xffffffff


	//   ....[20]....
        /*041c*/ 	.word	0xffffffff


	//   ....[21]....
        /*0420*/ 	.word	0xffffffff


	//   ....[22]....
        /*0424*/ 	.word	0xffffffff


	//   ....[23]....
        /*0428*/ 	.word	0xffffffff


	//   ....[24]....
        /*042c*/ 	.word	0xffffffff


	//   ....[25]....
        /*0430*/ 	.word	0xffffffff


	//   ....[26]....
        /*0434*/ 	.word	0xffffffff


	//   ....[27]....
        /*0438*/ 	.word	0xffffffff


	//   ....[28]....
        /*043c*/ 	.word	0xffffffff


	//   ....[29]....
        /*0440*/ 	.word	0xffffffff


	//   ....[30]....
        /*0444*/ 	.word	0xffffffff


	//   ....[31]....
        /*0448*/ 	.word	0xffffffff


	//   ....[32]....
        /*044c*/ 	.word	0xffffffff


	//   ....[33]....
        /*0450*/ 	.word	0xffffffff


	//   ....[34]....
        /*0454*/ 	.word	0xffffffff


	//   ....[35]....
        /*0458*/ 	.word	0xffffffff


	//   ....[36]....
        /*045c*/ 	.word	0xffffffff


	//   ....[37]....
        /*0460*/ 	.word	0xffffffff


	//   ....[38]....
        /*0464*/ 	.word	0xffffffff


	//   ....[39]....
        /*0468*/ 	.word	0xffffffff


	//   ....[40]....
        /*046c*/ 	.word	0xffffffff


	//   ....[41]....
        /*0470*/ 	.word	0xffffffff


	//   ....[42]....
        /*0474*/ 	.word	0xffffffff


	//   ....[43]....
        /*0478*/ 	.word	0xffffffff


	//   ....[44]....
        /*047c*/ 	.word	0xffffffff


	//   ....[45]....
        /*0480*/ 	.word	0xffffffff


	//   ....[46]....
        /*0484*/ 	.word	0xffffffff


	//   ....[47]....
        /*0488*/ 	.word	0xffffffff


	//   ....[48]....
        /*048c*/ 	.word	0xffffffff


	//   ....[49]....
        /*0490*/ 	.word	0xffffffff


	//   ....[50]....
        /*0494*/ 	.word	0xffffffff


	//   ....[51]....
        /*0498*/ 	.word	0xffffffff


	//   ....[52]....
        /*049c*/ 	.word	0xffffffff


	//   ....[53]....
        /*04a0*/ 	.word	0xffffffff


	//   ....[54]....
        /*04a4*/ 	.word	0xffffffff


	//   ....[55]....
        /*04a8*/ 	.word	0xffffffff


	//   ....[56]....
        /*04ac*/ 	.word	0xffffffff


	//   ....[57]....
        /*04b0*/ 	.word	0xffffffff


	//   ....[58]....
        /*04b4*/ 	.word	0xffffffff


	//   ....[59]....
        /*04b8*/ 	.word	0xffffffff


	//   ....[60]....
        /*04bc*/ 	.word	0xffffffff


	//   ....[61]....
        /*04c0*/ 	.word	0xffffffff


	//   ....[62]....
        /*04c4*/ 	.word	0xffffffff


	//   ....[63]....
        /*04c8*/ 	.word	0xffffffff


	//   ....[64]....
        /*04cc*/ 	.word	0xffffffff


	//   ....[65]....
        /*04d0*/ 	.word	0xffffffff


	//   ....[66]....
        /*04d4*/ 	.word	0xffffffff


	//   ....[67]....
        /*04d8*/ 	.word	0xffffffff


	//   ....[68]....
        /*04dc*/ 	.word	0xffffffff


	//   ....[69]....
        /*04e0*/ 	.word	0xffffffff


	//   ....[70]....
        /*04e4*/ 	.word	0xffffffff


	//   ....[71]....
        /*04e8*/ 	.word	0xffffffff


	//   ....[72]....
        /*04ec*/ 	.word	0xffffffff


	//   ....[73]....
        /*04f0*/ 	.word	0xffffffff


	//   ....[74]....
        /*04f4*/ 	.word	0xffffffff


	//   ....[75]....
        /*04f8*/ 	.word	0xffffffff


	//   ....[76]....
        /*04fc*/ 	.word	0xffffffff


	//   ....[77]....
        /*0500*/ 	.word	0xffffffff


	//   ....[78]....
        /*0504*/ 	.word	0xffffffff


	//   ....[79]....
        /*0508*/ 	.word	0xffffffff


	//   ....[80]....
        /*050c*/ 	.word	0xffffffff


	//   ....[81]....
        /*0510*/ 	.word	0xffffffff


	//   ....[82]....
        /*0514*/ 	.word	0xffffffff


	//   ....[83]....
        /*0518*/ 	.word	0xffffffff


	//   ....[84]....
        /*051c*/ 	.word	0xffffffff


	//   ....[85]....
        /*0520*/ 	.word	0xffffffff


	//   ....[86]....
        /*0524*/ 	.word	0xffffffff


	//   ....[87]....
        /*0528*/ 	.word	0xffffffff


	//   ....[88]....
        /*052c*/ 	.word	0xffffffff


	//   ....[89]....
        /*0530*/ 	.word	0xffffffff


	//   ....[90]....
        /*0534*/ 	.word	0xffffffff


	//   ....[91]....
        /*0538*/ 	.word	0xffffffff


	//   ....[92]....
        /*053c*/ 	.word	0xffffffff


	//   ....[93]....
        /*0540*/ 	.word	0xffffffff


	//   ....[94]....
        /*0544*/ 	.word	0xffffffff


	//   ....[95]....
        /*0548*/ 	.word	0x0500000f


	//   ....[96]....
        /*054c*/ 	.word	0x0500000f


	//   ....[97]....
        /*0550*/ 	.word	0x0500000f


	//   ....[98]....
        /*0554*/ 	.word	0x0500000f


	//   ....[99]....
        /*0558*/ 	.word	0x0500000f


	//   ....[100]....
        /*055c*/ 	.word	0x0500000f


	//   ....[101]....
        /*0560*/ 	.word	0x0500000f


	//   ....[102]....
        /*0564*/ 	.word	0x0500000f


	//   ....[103]....
        /*0568*/ 	.word	0x0500000f


	//   ....[104]....
        /*056c*/ 	.word	0x0500000f


	//   ....[105]....
        /*0570*/ 	.word	0x0500000f


	//   ....[106]....
        /*0574*/ 	.word	0x0500000f


	//   ....[107]....
        /*0578*/ 	.word	0x0500000f


	//   ....[108]....
        /*057c*/ 	.word	0x0500000f


	//   ....[109]....
        /*0580*/ 	.word	0x0500000f


	//   ....[110]....
        /*0584*/ 	.word	0x0500000f


	//   ....[111]....
        /*0588*/ 	.word	0x0500000f


	//   ....[112]....
        /*058c*/ 	.word	0x0500000f


	//   ....[113]....
        /*0590*/ 	.word	0x0500000f


	//   ....[114]....
        /*0594*/ 	.word	0x0500000f


	//   ....[115]....
        /*0598*/ 	.word	0x0500000f


	//   ....[116]....
        /*059c*/ 	.word	0x0500000f


	//   ....[117]....
        /*05a0*/ 	.word	0x0500000f


	//   ....[118]....
        /*05a4*/ 	.word	0x0500000f


	//   ....[119]....
        /*05a8*/ 	.word	0x0500000f


	//   ....[120]....
        /*05ac*/ 	.word	0x0500000f


	//   ....[121]....
        /*05b0*/ 	.word	0x0500000f


	//----- nvinfo : EIATTR_COOP_GROUP_INSTR_OFFSETS
	.align		4
.L_855:
        /*05b4*/ 	.byte	0x04, 0x28
        /*05b6*/ 	.short	(.L_857 - .L_856)


	//   ....[0]....
.L_856:
        /*05b8*/ 	.word	0x00000060


	//   ....[1]....
        /*05bc*/ 	.word	0x00000140


	//   ....[2]....
        /*05c0*/ 	.word	0x00000190


	//   ....[3]....
        /*05c4*/ 	.word	0x00000380


	//   ....[4]....
        /*05c8*/ 	.word	0x000004e0


	//   ....[5]....
        /*05cc*/ 	.word	0x00000600


	//   ....[6]....
        /*05d0*/ 	.word	0x00000760


	//   ....[7]....
        /*05d4*/ 	.word	0x00001da0


	//   ....[8]....
        /*05d8*/ 	.word	0x00003e90


	//   ....[9]....
        /*05dc*/ 	.word	0x000044d0


	//   ....[10]....
        /*05e0*/ 	.word	0x00004c50


	//   ....[11]....
        /*05e4*/ 	.word	0x00005100


	//   ....[12]....
        /*05e8*/ 	.word	0x00005220


	//   ....[13]....
        /*05ec*/ 	.word	0x00005580


	//   ....[14]....
        /*05f0*/ 	.word	0x00005650


	//   ....[15]....
        /*05f4*/ 	.word	0x00005f10


	//   ....[16]....
        /*05f8*/ 	.word	0x000063c0


	//   ....[17]....
        /*05fc*/ 	.word	0x00006670


	//   ....[18]....
        /*0600*/ 	.word	0x00006d50


	//   ....[19]....
        /*0604*/ 	.word	0x00006e50


	//   ....[20]....
        /*0608*/ 	.word	0x000071e0


	//   ....[21]....
        /*060c*/ 	.word	0x000072b0


	//   ....[22]....
        /*0610*/ 	.word	0x00008430


	//   ....[23]....
        /*0614*/ 	.word	0x00008af0


	//   ....[24]....
        /*0618*/ 	.word	0x00008b20


	//   ....[25]....
        /*061c*/ 	.word	0x00008d60


	//   ....[26]....
        /*0620*/ 	.word	0x00008f30


	//   ....[27]....
        /*0624*/ 	.word	0x00009f90


	//   ....[28]....
        /*0628*/ 	.word	0x0000a2f0


	//   ....[29]....
        /*062c*/ 	.word	0x0000a590


	//   ....[30]....
        /*0630*/ 	.word	0x0000ac60


	//   ....[31]....
        /*0634*/ 	.word	0x0000ad20


	//   ....[32]....
        /*0638*/ 	.word	0x0000b110


	//   ....[33]....
        /*063c*/ 	.word	0x0000b1c0


	//   ....[34]....
        /*0640*/ 	.word	0x0000c340


	//   ....[35]....
        /*0644*/ 	.word	0x0000c380


	//   ....[36]....
        /*0648*/ 	.word	0x0000c3b0


	//   ....[37]....
        /*064c*/ 	.word	0x0000c420


	//   ....[38]....
        /*0650*/ 	.word	0x0000c450


	//   ....[39]....
        /*0654*/ 	.word	0x0000dda0


	//   ....[40]....
        /*0658*/ 	.word	0x0000e3e0


	//   ....[41]....
        /*065c*/ 	.word	0x0000e410


	//   ....[42]....
        /*0660*/ 	.word	0x0000e430


	//   ....[43]....
        /*0664*/ 	.word	0x0000e450


	//   ....[44]....
        /*0668*/ 	.word	0x0000eae0


	//   ....[45]....
        /*066c*/ 	.word	0x0000eaf0


	//   ....[46]....
        /*0670*/ 	.word	0x0000ed20


	//   ....[47]....
        /*0674*/ 	.word	0x0000ed40


	//   ....[48]....
        /*0678*/ 	.word	0x0000f8e0


	//   ....[49]....
        /*067c*/ 	.word	0x0000f910


	//   ....[50]....
        /*0680*/ 	.word	0x0000fb50


	//   ....[51]....
        /*0684*/ 	.word	0x0000fb70


	//   ....[52]....
        /*0688*/ 	.word	0x0000fe30


	//   ....[53]....
        /*068c*/ 	.word	0x00010000


	//   ....[54]....
        /*0690*/ 	.word	0x00010030


	//   ....[55]....
        /*0694*/ 	.word	0x00010060


	//   ....[56]....
        /*0698*/ 	.word	0x00010090


	//   ....[57]....
        /*069c*/ 	.word	0x000100c0


	//   ....[58]....
        /*06a0*/ 	.word	0x000100f0


	//   ....[59]....
        /*06a4*/ 	.word	0x00010260


	//   ....[60]....
        /*06a8*/ 	.word	0x00010290


	//   ....[61]....
        /*06ac*/ 	.word	0x000102c0


	//   ....[62]....
        /*06b0*/ 	.word	0x000102f0


	//   ....[63]....
        /*06b4*/ 	.word	0x00010320


	//   ....[64]....
        /*06b8*/ 	.word	0x00010350


	//   ....[65]....
        /*06bc*/ 	.word	0x000103f0


	//   ....[66]....
        /*06c0*/ 	.word	0x00010450


	//   ....[67]....
        /*06c4*/ 	.word	0x000104e0


	//   ....[68]....
        /*06c8*/ 	.word	0x000119a0


	//   ....[69]....
        /*06cc*/ 	.word	0x000124d0


	//   ....[70]....
        /*06d0*/ 	.word	0x000124f0


	//   ....[71]....
        /*06d4*/ 	.word	0x000125a0


	//   ....[72]....
        /*06d8*/ 	.word	0x000125b0


	//   ....[73]....
        /*06dc*/ 	.word	0x00012630


	//   ....[74]....
        /*06e0*/ 	.word	0x00012640


	//   ....[75]....
        /*06e4*/ 	.word	0x00012650


	//   ....[76]....
        /*06e8*/ 	.word	0x00012660


	//   ....[77]....
        /*06ec*/ 	.word	0x00016130


	//   ....[78]....
        /*06f0*/ 	.word	0x00016160


	//   ....[79]....
        /*06f4*/ 	.word	0x000161a0


	//   ....[80]....
        /*06f8*/ 	.word	0x000161d0


	//   ....[81]....
        /*06fc*/ 	.word	0x00016200


	//   ....[82]....
        /*0700*/ 	.word	0x00016230


	//   ....[83]....
        /*0704*/ 	.word	0x00016260


	//   ....[84]....
        /*0708*/ 	.word	0x00016290


	//   ....[85]....
        /*070c*/ 	.word	0x00016410


	//   ....[86]....
        /*0710*/ 	.word	0x00016440


	//   ....[87]....
        /*0714*/ 	.word	0x00016470


	//   ....[88]....
        /*0718*/ 	.word	0x000164a0


	//   ....[89]....
        /*071c*/ 	.word	0x000164d0


	//   ....[90]....
        /*0720*/ 	.word	0x00016500


	//   ....[91]....
        /*0724*/ 	.word	0x000165c0


	//   ....[92]....
        /*0728*/ 	.word	0x000165e0


	//   ....[93]....
        /*072c*/ 	.word	0x00016650


	//   ....[94]....
        /*0730*/ 	.word	0x00016d10


	//   ....[95]....
        /*0734*/ 	.word	0x00017420


	//   ....[96]....
        /*0738*/ 	.word	0x000175e0


	//   ....[97]....
        /*073c*/ 	.word	0x00017630


	//   ....[98]....
        /*0740*/ 	.word	0x00017690


	//   ....[99]....
        /*0744*/ 	.word	0x00017780


	//   ....[100]....
        /*0748*/ 	.word	0x000177e0


	//   ....[101]....
        /*074c*/ 	.word	0x000178d0


	//   ....[102]....
        /*0750*/ 	.word	0x00017930


	//   ....[103]....
        /*0754*/ 	.word	0x00017a00


	//   ....[104]....
        /*0758*/ 	.word	0x00017d30


	//   ....[105]....
        /*075c*/ 	.word	0x00017dd0


	//   ....[106]....
        /*0760*/ 	.word	0x00017ef0


	//   ....[107]....
        /*0764*/ 	.word	0x00017f60


	//   ....[108]....
        /*0768*/ 	.word	0x00017fd0


	//   ....[109]....
        /*076c*/ 	.word	0x00018040


	//   ....[110]....
        /*0770*/ 	.word	0x000180b0


	//   ....[111]....
        /*0774*/ 	.word	0x00018130


	//   ....[112]....
        /*0778*/ 	.word	0x000181c0


	//   ....[113]....
        /*077c*/ 	.word	0x00018250


	//   ....[114]....
        /*0780*/ 	.word	0x000182c0


	//   ....[115]....
        /*0784*/ 	.word	0x00018330


	//   ....[116]....
        /*0788*/ 	.word	0x000183a0


	//   ....[117]....
        /*078c*/ 	.word	0x00018420


	//   ....[118]....
        /*0790*/ 	.word	0x00018490


	//   ....[119]....
        /*0794*/ 	.word	0x00018530


	//   ....[120]....
        /*0798*/ 	.word	0x000185c0


	//   ....[121]....
        /*079c*/ 	.word	0x000186f0


	//----- nvinfo : EIATTR_REG_RECONFIG
	.align		4
.L_857:
        /*07a0*/ 	.byte	0x01, 0x54
	.zero		2


	//----- nvinfo : EIATTR_SYSCALL_OFFSETS
	.align		4
        /*07a4*/ 	.byte	0x04, 0x46
        /*07a6*/ 	.short	(.L_859 - .L_858)


	//   ....[0]....
.L_858:
        /*07a8*/ 	.word	0x00004060


	//   ....[1]....
        /*07ac*/ 	.word	0x000115e0


	//   ....[2]....
        /*07b0*/ 	.word	0x00011730


	//   ....[3]....
        /*07b4*/ 	.word	0x00011820


	//   ....[4]....
        /*07b8*/ 	.word	0x00012090


	//----- nvinfo : EIATTR_MBARRIER_INSTR_OFFSETS
	.align		4
.L_859:
        /*07bc*/ 	.byte	0x04, 0x39
        /*07be*/ 	.short	(.L_861 - .L_860)


	//   ....[0]....
.L_860:
        /*07c0*/ 	.word	0x00000270
        /*07c4*/ 	.word	0x000000ff
        /*07c8*/ 	.word	0x00028c00
        /*07cc*/ 	.short	0x0100
        /*07ce*/ 	.byte	0x08
	.zero		1


	//   ....[1]....
        /*07d0*/ 	.word	0x00000280
        /*07d4*/ 	.word	0x000000ff
        /*07d8*/ 	.word	0x00028c20
        /*07dc*/ 	.short	0x0100
        /*07de*/ 	.byte	0x08
	.zero		1


	//   ....[2]....
        /*07e0*/ 	.word	0x00000330
        /*07e4*/ 	.word	0x000000ff
        /*07e8*/ 	.word	0x00028c30
        /*07ec*/ 	.short	0x0100
        /*07ee*/ 	.byte	0x06
	.zero		1


	//   ....[3]....
        /*07f0*/ 	.word	0x00000340
        /*07f4*/ 	.word	0x000000ff
        /*07f8*/ 	.word	0x00028c40
        /*07fc*/ 	.short	0x0100
        /*07fe*/ 	.byte	0x06
	.zero		1


	//   ....[4]....
        /*0800*/ 	.word	0x00000350
        /*0804*/ 	.word	0x000000ff
        /*0808*/ 	.word	0x00028c38
        /*080c*/ 	.short	0x0100
        /*080e*/ 	.byte	0x06
	.zero		1


	//   ....[5]....
        /*0810*/ 	.word	0x00000360
        /*0814*/ 	.word	0x000000ff
        /*0818*/ 	.word	0x00028c48
        /*081c*/ 	.short	0x0100
        /*081e*/ 	.byte	0x06
	.zero		1


	//   ....[6]....
        /*0820*/ 	.word	0x00000490
        /*0824*/ 	.word	0x000000ff
        /*0828*/ 	.word	0x00028c50
        /*082c*/ 	.short	0x0100
        /*082e*/ 	.byte	0x08
	.zero		1


	//   ....[7]....
        /*0830*/ 	.word	0x000004a0
        /*0834*/ 	.word	0x000000ff
        /*0838*/ 	.word	0x00028c60
        /*083c*/ 	.short	0x0100
        /*083e*/ 	.byte	0x08
	.zero		1


	//   ....[8]....
        /*0840*/ 	.word	0x000004b0
        /*0844*/ 	.word	0x000000ff
        /*0848*/ 	.word	0x00028c58
        /*084c*/ 	.short	0x0100
        /*084e*/ 	.byte	0x08
	.zero		1


	//   ....[9]....
        /*0850*/ 	.word	0x000004c0
        /*0854*/ 	.word	0x000000ff
        /*0858*/ 	.word	0x00028c68
        /*085c*/ 	.short	0x0100
        /*085e*/ 	.byte	0x08
	.zero		1


	//   ....[10]....
        /*0860*/ 	.word	0x000005b0
        /*0864*/ 	.word	0x000000ff
        /*0868*/ 	.word	0x00028c70
        /*086c*/ 	.short	0x0100
        /*086e*/ 	.byte	0x06
	.zero		1


	//   ....[11]....
        /*0870*/ 	.word	0x000005c0
        /*0874*/ 	.word	0x000000ff
        /*0878*/ 	.word	0x00028c80
        /*087c*/ 	.short	0x0100
        /*087e*/ 	.byte	0x06
	.zero		1


	//   ....[12]....
        /*0880*/ 	.word	0x000005d0
        /*0884*/ 	.word	0x000000ff
        /*0888*/ 	.word	0x00028c78
        /*088c*/ 	.short	0x0100
        /*088e*/ 	.byte	0x06
	.zero		1


	//   ....[13]....
        /*0890*/ 	.word	0x000005e0
        /*0894*/ 	.word	0x000000ff
        /*0898*/ 	.word	0x00028c88
        /*089c*/ 	.short	0x0100
        /*089e*/ 	.byte	0x06
	.zero		1


	//   ....[14]....
        /*08a0*/ 	.word	0x00000710
        /*08a4*/ 	.word	0x000000ff
        /*08a8*/ 	.word	0x00028c90
        /*08ac*/ 	.short	0x0100
        /*08ae*/ 	.byte	0x08
	.zero		1


	//   ....[15]....
        /*08b0*/ 	.word	0x00000720
        /*08b4*/ 	.word	0x000000ff
        /*08b8*/ 	.word	0x00028ca0
        /*08bc*/ 	.short	0x0100
        /*08be*/ 	.byte	0x08
	.zero		1


	//   ....[16]....
        /*08c0*/ 	.word	0x00000730
        /*08c4*/ 	.word	0x000000ff
        /*08c8*/ 	.word	0x00028c98
        /*08cc*/ 	.short	0x0100
        /*08ce*/ 	.byte	0x08
	.zero		1


	//   ....[17]....
        /*08d0*/ 	.word	0x00000740
        /*08d4*/ 	.word	0x000000ff
        /*08d8*/ 	.word	0x00028ca8
        /*08dc*/ 	.short	0x0100
        /*08de*/ 	.byte	0x08
	.zero		1


	//   ....[18]....
        /*08e0*/ 	.word	0x00000870
        /*08e4*/ 	.word	0x000000ff
        /*08e8*/ 	.word	0x00028cb0
        /*08ec*/ 	.short	0x0100
        /*08ee*/ 	.byte	0x08
	.zero		1


	//   ....[19]....
        /*08f0*/ 	.word	0x00000880
        /*08f4*/ 	.word	0x000000ff
        /*08f8*/ 	.word	0x00028cc0
        /*08fc*/ 	.short	0x0100
        /*08fe*/ 	.byte	0x08
	.zero		1


	//   ....[20]....
        /*0900*/ 	.word	0x00000890
        /*0904*/ 	.word	0x000000ff
        /*0908*/ 	.word	0x00028cb8
        /*090c*/ 	.short	0x0100
        /*090e*/ 	.byte	0x08
	.zero		1


	//   ....[21]....
        /*0910*/ 	.word	0x000008a0
        /*0914*/ 	.word	0x000000ff
        /*0918*/ 	.word	0x00028cc8
        /*091c*/ 	.short	0x0100
        /*091e*/ 	.byte	0x08
	.zero		1


	//   ....[22]....
        /*0920*/ 	.word	0x00001eb0
        /*0924*/ 	.word	0x000000ff
        /*0928*/ 	.word	0x00028c50
        /*092c*/ 	.short	0x010a
        /*092e*/ 	.byte	0x15
	.zero		1


	//   ....[23]....
        /*0930*/ 	.word	0x00002180
        /*0934*/ 	.word	0x00000000
        /*0938*/ 	.word	0x00000000
        /*093c*/ 	.short	0x0101
        /*093e*/ 	.byte	0x3f
	.zero		1


	//   ....[24]....
        /*0940*/ 	.word	0x00002ac0
        /*0944*/ 	.word	0x000000ff
        /*0948*/ 	.word	0x00028c50
        /*094c*/ 	.short	0x010a
        /*094e*/ 	.byte	0x15
	.zero		1


	//   ....[25]....
        /*0950*/ 	.word	0x00002b00
        /*0954*/ 	.word	0x000000ff
        /*0958*/ 	.word	0x00028c50
        /*095c*/ 	.short	0x010a
        /*095e*/ 	.byte	0x15
	.zero		1


	//   ....[26]....
        /*0960*/ 	.word	0x00002cd0
        /*0964*/ 	.word	0x00000000
        /*0968*/ 	.word	0x00000000
        /*096c*/ 	.short	0x0101
        /*096e*/ 	.byte	0x3f
	.zero		1


	//   ....[27]....
        /*0970*/ 	.word	0x000040e0
        /*0974*/ 	.word	0x000000ff
        /*0978*/ 	.word	0x00028c00
        /*097c*/ 	.short	0x010a
        /*097e*/ 	.byte	0x2e
	.zero		1


	//   ....[28]....
        /*0980*/ 	.word	0x00004160
        /*0984*/ 	.word	0x00000007
        /*0988*/ 	.word	0x00028c30
        /*098c*/ 	.short	0x010a
        /*098e*/ 	.byte	0x3f
	.zero		1


	//   ....[29]....
        /*0990*/ 	.word	0x000041a0
        /*0994*/ 	.word	0x00000007
        /*0998*/ 	.word	0x00028c30
        /*099c*/ 	.short	0x010a
        /*099e*/ 	.byte	0x3f
	.zero		1


	//   ....[30]....
        /*09a0*/ 	.word	0x000045c0
        /*09a4*/ 	.word	0x00000003
        /*09a8*/ 	.word	0x00000000
        /*09ac*/ 	.short	0x0101
        /*09ae*/ 	.byte	0x3f
	.zero		1


	//   ....[31]....
        /*09b0*/ 	.word	0x00005c30
        /*09b4*/ 	.word	0x00000007
        /*09b8*/ 	.word	0x00028c50
        /*09bc*/ 	.short	0x010a
        /*09be*/ 	.byte	0x3f
	.zero		1


	//   ....[32]....
        /*09c0*/ 	.word	0x00005c70
        /*09c4*/ 	.word	0x00000007
        /*09c8*/ 	.word	0x00028c50
        /*09cc*/ 	.short	0x010a
        /*09ce*/ 	.byte	0x3f
	.zero		1


	//   ....[33]....
        /*09d0*/ 	.word	0x00005f30
        /*09d4*/ 	.word	0x00000007
        /*09d8*/ 	.word	0x00000000
        /*09dc*/ 	.short	0x0101
        /*09de*/ 	.byte	0x3f
	.zero		1


	//   ....[34]....
        /*09e0*/ 	.word	0x000061c0
        /*09e4*/ 	.word	0x000000ff
        /*09e8*/ 	.word	0x00028c30
        /*09ec*/ 	.short	0x010a
        /*09ee*/ 	.byte	0x1a
	.zero		1


	//   ....[35]....
        /*09f0*/ 	.word	0x00006200
        /*09f4*/ 	.word	0x000000ff
        /*09f8*/ 	.word	0x00028c30
        /*09fc*/ 	.short	0x010a
        /*09fe*/ 	.byte	0x1a
	.zero		1


	//   ....[36]....
        /*0a00*/ 	.word	0x00006470
        /*0a04*/ 	.word	0x00000008
        /*0a08*/ 	.word	0x00000000
        /*0a0c*/ 	.short	0x0101
        /*0a0e*/ 	.byte	0x3f
	.zero		1


	//   ....[37]....
        /*0a10*/ 	.word	0x00008180
        /*0a14*/ 	.word	0x000000ff
        /*0a18*/ 	.word	0x00028c50
        /*0a1c*/ 	.short	0x010a
        /*0a1e*/ 	.byte	0x1a
	.zero		1


	//   ....[38]....
        /*0a20*/ 	.word	0x000081c0
        /*0a24*/ 	.word	0x000000ff
        /*0a28*/ 	.word	0x00028c50
        /*0a2c*/ 	.short	0x010a
        /*0a2e*/ 	.byte	0x1a
	.zero		1


	//   ....[39]....
        /*0a30*/ 	.word	0x00008450
        /*0a34*/ 	.word	0x0000000a
        /*0a38*/ 	.word	0x00000000
        /*0a3c*/ 	.short	0x0101
        /*0a3e*/ 	.byte	0x3f
	.zero		1


	//   ....[40]....
        /*0a40*/ 	.word	0x00008820
        /*0a44*/ 	.word	0x000000ff
        /*0a48*/ 	.word	0x00028c30
        /*0a4c*/ 	.short	0x010a
        /*0a4e*/ 	.byte	0x17
	.zero		1


	//   ....[41]....
        /*0a50*/ 	.word	0x00008860
        /*0a54*/ 	.word	0x000000ff
        /*0a58*/ 	.word	0x00028c30
        /*0a5c*/ 	.short	0x010a
        /*0a5e*/ 	.byte	0x17
	.zero		1


	//   ....[42]....
        /*0a60*/ 	.word	0x00009280
        /*0a64*/ 	.word	0x0000009a
        /*0a68*/ 	.word	0x00000000
        /*0a6c*/ 	.short	0x0101
        /*0a6e*/ 	.byte	0x3f
	.zero		1


	//   ....[43]....
        /*0a70*/ 	.word	0x00009d00
        /*0a74*/ 	.word	0x000000ff
        /*0a78*/ 	.word	0x00028c50
        /*0a7c*/ 	.short	0x010a
        /*0a7e*/ 	.byte	0x17
	.zero		1


	//   ....[44]....
        /*0a80*/ 	.word	0x00009d40
        /*0a84*/ 	.word	0x000000ff
        /*0a88*/ 	.word	0x00028c50
        /*0a8c*/ 	.short	0x010a
        /*0a8e*/ 	.byte	0x17
	.zero		1


	//   ....[45]....
        /*0a90*/ 	.word	0x00009fb0
        /*0a94*/ 	.word	0x000000aa
        /*0a98*/ 	.word	0x00000000
        /*0a9c*/ 	.short	0x0101
        /*0a9e*/ 	.byte	0x3f
	.zero		1


	//   ....[46]....
        /*0aa0*/ 	.word	0x0000a110
        /*0aa4*/ 	.word	0x000000ff
        /*0aa8*/ 	.word	0x00028c30
        /*0aac*/ 	.short	0x010a
        /*0aae*/ 	.byte	0x19
	.zero		1


	//   ....[47]....
        /*0ab0*/ 	.word	0x0000a150
        /*0ab4*/ 	.word	0x000000ff
        /*0ab8*/ 	.word	0x00028c30
        /*0abc*/ 	.short	0x010a
        /*0abe*/ 	.byte	0x19
	.zero		1


	//   ....[48]....
        /*0ac0*/ 	.word	0x0000a390
        /*0ac4*/ 	.word	0x00000006
        /*0ac8*/ 	.word	0x00000000
        /*0acc*/ 	.short	0x0101
        /*0ace*/ 	.byte	0x3f
	.zero		1


	//   ....[49]....
        /*0ad0*/ 	.word	0x0000c090
        /*0ad4*/ 	.word	0x000000ff
        /*0ad8*/ 	.word	0x00028c50
        /*0adc*/ 	.short	0x010a
        /*0ade*/ 	.byte	0x19
	.zero		1


	//   ....[50]....
        /*0ae0*/ 	.word	0x0000c0d0
        /*0ae4*/ 	.word	0x000000ff
        /*0ae8*/ 	.word	0x00028c50
        /*0aec*/ 	.short	0x010a
        /*0aee*/ 	.byte	0x19
	.zero		1


	//   ....[51]....
        /*0af0*/ 	.word	0x0000c360
        /*0af4*/ 	.word	0x0000000a
        /*0af8*/ 	.word	0x00000000
        /*0afc*/ 	.short	0x0101
        /*0afe*/ 	.byte	0x3f
	.zero		1


	//   ....[52]....
        /*0b00*/ 	.word	0x0000eac0
        /*0b04*/ 	.word	0x000000ff
        /*0b08*/ 	.word	0x00000000
        /*0b0c*/ 	.short	0x0101
        /*0b0e*/ 	.byte	0x04
	.zero		1


	//   ....[53]....
        /*0b10*/ 	.word	0x00011c30
        /*0b14*/ 	.word	0x00000000
        /*0b18*/ 	.word	0x00028c40
        /*0b1c*/ 	.short	0x010a
        /*0b1e*/ 	.byte	0x3f
	.zero		1


	//   ....[54]....
        /*0b20*/ 	.word	0x00012760
        /*0b24*/ 	.word	0x00000008
        /*0b28*/ 	.word	0x00028c00
        /*0b2c*/ 	.short	0x0107
        /*0b2e*/ 	.byte	0x3f
	.zero		1


	//   ....[55]....
        /*0b30*/ 	.word	0x00012860
        /*0b34*/ 	.word	0x00000002
        /*0b38*/ 	.word	0x00028c00
        /*0b3c*/ 	.short	0x0101
        /*0b3e*/ 	.byte	0x3f
	.zero		1


	//   ....[56]....
        /*0b40*/ 	.word	0x00012880
        /*0b44*/ 	.word	0x00000002
        /*0b48*/ 	.word	0x00028c20
        /*0b4c*/ 	.short	0x010a
        /*0b4e*/ 	.byte	0x3f
	.zero		1


	//   ....[57]....
        /*0b50*/ 	.word	0x00012980
        /*0b54*/ 	.word	0x00000000
        /*0b58*/ 	.word	0x00028c60
        /*0b5c*/ 	.short	0x010a
        /*0b5e*/ 	.byte	0x3f
	.zero		1


	//   ....[58]....
        /*0b60*/ 	.word	0x00013600
        /*0b64*/ 	.word	0x00000003
        /*0b68*/ 	.word	0x00028c40
        /*0b6c*/ 	.short	0x010a
        /*0b6e*/ 	.byte	0x3f
	.zero		1


	//   ....[59]....
        /*0b70*/ 	.word	0x00013850
        /*0b74*/ 	.word	0x00000003
        /*0b78*/ 	.word	0x00028c60
        /*0b7c*/ 	.short	0x010a
        /*0b7e*/ 	.byte	0x3f
	.zero		1


	//   ....[60]....
        /*0b80*/ 	.word	0x00014470
        /*0b84*/ 	.word	0x00000004
        /*0b88*/ 	.word	0x00028c40
        /*0b8c*/ 	.short	0x010a
        /*0b8e*/ 	.byte	0x3f
	.zero		1


	//   ....[61]....
        /*0b90*/ 	.word	0x000146b0
        /*0b94*/ 	.word	0x00000004
        /*0b98*/ 	.word	0x00028c60
        /*0b9c*/ 	.short	0x010a
        /*0b9e*/ 	.byte	0x3f
	.zero		1


	//   ....[62]....
        /*0ba0*/ 	.word	0x00015240
        /*0ba4*/ 	.word	0x00000004
        /*0ba8*/ 	.word	0x00028c40
        /*0bac*/ 	.short	0x010a
        /*0bae*/ 	.byte	0x3f
	.zero		1


	//   ....[63]....
        /*0bb0*/ 	.word	0x00015490
        /*0bb4*/ 	.word	0x00000004
        /*0bb8*/ 	.word	0x00028c60
        /*0bbc*/ 	.short	0x010a
        /*0bbe*/ 	.byte	0x3f
	.zero		1


	//   ....[64]....
        /*0bc0*/ 	.word	0x00016c90
        /*0bc4*/ 	.word	0x00000000
        /*0bc8*/ 	.word	0x00028c20
        /*0bcc*/ 	.short	0x010a
        /*0bce*/ 	.byte	0x3f
	.zero		1


	//   ....[65]....
        /*0bd0*/ 	.word	0x00016e50
        /*0bd4*/ 	.word	0x00000006
        /*0bd8*/ 	.word	0x00000000
        /*0bdc*/ 	.short	0x010a
        /*0bde*/ 	.byte	0x3f
	.zero		1


	//   ....[66]....
        /*0be0*/ 	.word	0x00016ec0
        /*0be4*/ 	.word	0x00000007
        /*0be8*/ 	.word	0x00000000
        /*0bec*/ 	.short	0x010a
        /*0bee*/ 	.byte	0x3f
	.zero		1


	//   ....[67]....
        /*0bf0*/ 	.word	0x00016f30
        /*0bf4*/ 	.word	0x00000004
        /*0bf8*/ 	.word	0x00000000
        /*0bfc*/ 	.short	0x010a
        /*0bfe*/ 	.byte	0x3f
	.zero		1


	//   ....[68]....
        /*0c00*/ 	.word	0x00016f60
        /*0c04*/ 	.word	0x00000003
        /*0c08*/ 	.word	0x00000000
        /*0c0c*/ 	.short	0x010a
        /*0c0e*/ 	.byte	0x3f
	.zero		1


	//   ....[69]....
        /*0c10*/ 	.word	0x00016fd0
        /*0c14*/ 	.word	0x00000003
        /*0c18*/ 	.word	0x00028c50
        /*0c1c*/ 	.short	0x010a
        /*0c1e*/ 	.byte	0x3f
	.zero		1


	//   ....[70]....
        /*0c20*/ 	.word	0x00017030
        /*0c24*/ 	.word	0x00000003
        /*0c28*/ 	.word	0x00028c50
        /*0c2c*/ 	.short	0x010a
        /*0c2e*/ 	.byte	0x3f
	.zero		1


	//   ....[71]....
        /*0c30*/ 	.word	0x00017090
        /*0c34*/ 	.word	0x00000003
        /*0c38*/ 	.word	0x00028c00
        /*0c3c*/ 	.short	0x010a
        /*0c3e*/ 	.byte	0x3f
	.zero		1


	//   ....[72]....
        /*0c40*/ 	.word	0x000170e0
        /*0c44*/ 	.word	0x00000007
        /*0c48*/ 	.word	0x00028c30
        /*0c4c*/ 	.short	0x010a
        /*0c4e*/ 	.byte	0x3f
	.zero		1


	//   ....[73]....
        /*0c50*/ 	.word	0x00017130
        /*0c54*/ 	.word	0x00000007
        /*0c58*/ 	.word	0x00028c50
        /*0c5c*/ 	.short	0x010a
        /*0c5e*/ 	.byte	0x3f
	.zero		1


	//   ....[74]....
        /*0c60*/ 	.word	0x00017190
        /*0c64*/ 	.word	0x00000008
        /*0c68*/ 	.word	0x00028c30
        /*0c6c*/ 	.short	0x010a
        /*0c6e*/ 	.byte	0x3f
	.zero		1


	//   ....[75]....
        /*0c70*/ 	.word	0x000171e0
        /*0c74*/ 	.word	0x0000000a
        /*0c78*/ 	.word	0x00028c50
        /*0c7c*/ 	.short	0x010a
        /*0c7e*/ 	.byte	0x3f
	.zero		1


	//   ....[76]....
        /*0c80*/ 	.word	0x00017240
        /*0c84*/ 	.word	0x00000006
        /*0c88*/ 	.word	0x00028c30
        /*0c8c*/ 	.short	0x010a
        /*0c8e*/ 	.byte	0x3f
	.zero		1


	//   ....[77]....
        /*0c90*/ 	.word	0x00017290
        /*0c94*/ 	.word	0x000000aa
        /*0c98*/ 	.word	0x00028c50
        /*0c9c*/ 	.short	0x010a
        /*0c9e*/ 	.byte	0x3f
	.zero		1


	//   ....[78]....
        /*0ca0*/ 	.word	0x000172f0
        /*0ca4*/ 	.word	0x00000006
        /*0ca8*/ 	.word	0x00028c30
        /*0cac*/ 	.short	0x010a
        /*0cae*/ 	.byte	0x3f
	.zero		1


	//   ....[79]....
        /*0cb0*/ 	.word	0x00017340
        /*0cb4*/ 	.word	0x0000000a
        /*0cb8*/ 	.word	0x00028c50
        /*0cbc*/ 	.short	0x010a
        /*0cbe*/ 	.byte	0x3f
	.zero		1


	//   ....[80]....
        /*0cc0*/ 	.word	0x000174e0
        /*0cc4*/ 	.word	0x00000000
        /*0cc8*/ 	.word	0x00028c40
        /*0ccc*/ 	.short	0x010a
        /*0cce*/ 	.byte	0x3f
	.zero		1


	//   ....[81]....
        /*0cd0*/ 	.word	0x00017a50
        /*0cd4*/ 	.word	0x00000002
        /*0cd8*/ 	.word	0x00028c20
        /*0cdc*/ 	.short	0x010a
        /*0cde*/ 	.byte	0x3f
	.zero		1


	//   ....[82]....
        /*0ce0*/ 	.word	0x00017aa0
        /*0ce4*/ 	.word	0x00000000
        /*0ce8*/ 	.word	0x00028c60
        /*0cec*/ 	.short	0x010a
        /*0cee*/ 	.byte	0x3f
	.zero		1


	//   ....[83]....
        /*0cf0*/ 	.word	0x00017af0
        /*0cf4*/ 	.word	0x00000003
        /*0cf8*/ 	.word	0x00028c40
        /*0cfc*/ 	.short	0x010a
        /*0cfe*/ 	.byte	0x3f
	.zero		1


	//   ....[84]....
        /*0d00*/ 	.word	0x00017b40
        /*0d04*/ 	.word	0x00000003
        /*0d08*/ 	.word	0x00028c60
        /*0d0c*/ 	.short	0x010a
        /*0d0e*/ 	.byte	0x3f
	.zero		1


	//   ....[85]....
        /*0d10*/ 	.word	0x00017b90
        /*0d14*/ 	.word	0x00000004
        /*0d18*/ 	.word	0x00028c40
        /*0d1c*/ 	.short	0x010a
        /*0d1e*/ 	.byte	0x3f
	.zero		1


	//   ....[86]....
        /*0d20*/ 	.word	0x00017be0
        /*0d24*/ 	.word	0x00000004
        /*0d28*/ 	.word	0x00028c60
        /*0d2c*/ 	.short	0x010a
        /*0d2e*/ 	.byte	0x3f
	.zero		1


	//   ....[87]....
        /*0d30*/ 	.word	0x00017c30
        /*0d34*/ 	.word	0x00000004
        /*0d38*/ 	.word	0x00028c40
        /*0d3c*/ 	.short	0x010a
        /*0d3e*/ 	.byte	0x3f
	.zero		1


	//   ....[88]....
        /*0d40*/ 	.word	0x00017c80
        /*0d44*/ 	.word	0x00000004
        /*0d48*/ 	.word	0x00028c60
        /*0d4c*/ 	.short	0x010a
        /*0d4e*/ 	.byte	0x3f
	.zero		1


	//   ....[89]....
        /*0d50*/ 	.word	0x00018610
        /*0d54*/ 	.word	0x00000000
        /*0d58*/ 	.word	0x00028c20
        /*0d5c*/ 	.short	0x010a
        /*0d5e*/ 	.byte	0x3f
	.zero		1


	//   ....[90]....
        /*0d60*/ 	.word	0x000187b0
        /*0d64*/ 	.word	0x00000006
        /*0d68*/ 	.word	0x00000000
        /*0d6c*/ 	.short	0x010a
        /*0d6e*/ 	.byte	0x3f
	.zero		1


	//   ....[91]....
        /*0d70*/ 	.word	0x00018800
        /*0d74*/ 	.word	0x00000007
        /*0d78*/ 	.word	0x00000000
        /*0d7c*/ 	.short	0x010a
        /*0d7e*/ 	.byte	0x3f
	.zero		1


	//   ....[92]....
        /*0d80*/ 	.word	0x00018850
        /*0d84*/ 	.word	0x00000004
        /*0d88*/ 	.word	0x00000000
        /*0d8c*/ 	.short	0x010a
        /*0d8e*/ 	.byte	0x3f
	.zero		1


	//----- nvinfo : EIATTR_NUM_MBARRIERS
	.align		4
.L_861:
        /*0d90*/ 	.byte	0x03, 0x38
        /*0d92*/ 	.short	0x0016


	//----- nvinfo : EIATTR_EXIT_INSTR_OFFSETS
	.align		4
        /*0d94*/ 	.byte	0x04, 0x1c
        /*0d96*/ 	.short	(.L_863 - .L_862)


	//   ....[0]....
.L_862:
        /*0d98*/ 	.word	0x00000a40


	//   ....[1]....
        /*0d9c*/ 	.word	0x0000fdd0


	//   ....[2]....
        /*0da0*/ 	.word	0x00016fb0


	//----- nvinfo : EIATTR_MAX_THREADS
	.align		4
.L_863:
        /*0da4*/ 	.byte	0x04, 0x05
        /*0da6*/ 	.short	(.L_865 - .L_864)
.L_864:
        /*0da8*/ 	.word	0x00000180
        /*0dac*/ 	.word	0x00000001
        /*0db0*/ 	.word	0x00000001


	//----- nvinfo : EIATTR_CRS_STACK_SIZE
	.align		4
.L_865:
        /*0db4*/ 	.byte	0x04, 0x1e
        /*0db6*/ 	.short	(.L_867 - .L_866)
.L_866:
        /*0db8*/ 	.word	0x00000000


	//----- nvinfo : EIATTR_CBANK_PARAM_SIZE
	.align		4
.L_867:
        /*0dbc*/ 	.byte	0x03, 0x19
        /*0dbe*/ 	.short	0x0af0


	//----- nvinfo : EIATTR_PARAM_CBANK
	.align		4
        /*0dc0*/ 	.byte	0x04, 0x0a
        /*0dc2*/ 	.short	(.L_869 - .L_868)
	.align		4
.L_868:
        /*0dc4*/ 	.word	index@(.nv.constant0._ZN7cutlass13device_kernelIN5flash11enable_sm90INS1_16FlashAttnFwdSm90INS1_25CollectiveMainloopFwdSm90ILi2EN4cute5tupleIJNS5_1CILi1EEES8_S8_EEENS6_IJNS7_ILi64EEESA_SA_EEELi512ENS_6half_tEfNS_4arch4Sm90ELb0ELb1ELb0ELb1ELb0ELb0ELb0ELb0ELb0ELb1ELb0ELb0EEENS1_21CollectiveEpilogueFwdINS6_IJSA_NS7_ILi512EEESA_EEES9_SC_SE_Li256ELb1ELb1ELb0ELb0EEENS1_36VarlenDynamicPersistentTileSchedulerILi64ELi64ELi256ELi128ELb0ELb1ELb1ELb1ELb0ELb1EEEEEEEEEvNT_6ParamsE)
        /*0dc8*/ 	.short	0x0210
        /*0dca*/ 	.short	0x0af0


	//----- nvinfo : EIATTR_SW_WAR
	.align		4
.L_869:
        /*0dcc*/ 	.byte	0x04, 0x36
        /*0dce*/ 	.short	(.L_871 - .L_870)
.L_870:
        /*0dd0*/ 	.word	0x00000008
.L_871:


//--------------------- .nv.info._ZN7cutlass13device_kernelIN5flash11enable_sm90INS1_16FlashAttnFwdSm90INS1_25CollectiveMainloopFwdSm90ILi2EN4cute5tupleIJNS5_1CILi1EEES8_S8_EEENS6_IJNS7_ILi64EEESA_SA_EEELi512ENS_6half_tEfNS_4arch4Sm90ELb0ELb1ELb0ELb1ELb0ELb1ELb0ELb0ELb0ELb1ELb0ELb0EEENS1_21CollectiveEpilogueFwdINS6_IJSA_NS7_ILi512EEESA_EEES9_SC_SE_Li256ELb1ELb1ELb0ELb0EEENS1_36VarlenDynamicPersistentTileSchedulerILi64ELi64ELi256ELi128ELb0ELb1ELb1ELb1ELb0ELb1EEEEEEEEEvNT_6ParamsE --------------------------
	.section	.nv.info._ZN7cutlass13device_kernelIN5flash11enable_sm90INS1_16FlashAttnFwdSm90INS1_25CollectiveMainloopFwdSm90ILi2EN4cute5tupleIJNS5_1CILi1EEES8_S8_EEENS6_IJNS7_ILi64EEESA_SA_EEELi512ENS_6half_tEfNS_4arch4Sm90ELb0ELb1ELb0ELb1ELb0ELb1ELb0ELb0ELb0ELb1ELb0ELb0EEENS1_21CollectiveEpilogueFwdINS6_IJSA_NS7_ILi512EEESA_EEES9_SC_SE_Li256ELb1ELb1ELb0ELb0EEENS1_36VarlenDynamicPersistentTileSchedulerILi64ELi64ELi256ELi128ELb0ELb1ELb1ELb1ELb0ELb1EEEEEEEEEvNT_6ParamsE,"",@"SHT_CUDA_INFO"
	.sectionflags	@""
	.align	4


	//----- nvinfo : EIATTR_CUDA_API_VERSION
	.align		4
        /*0000*/ 	.byte	0x04, 0x37
        /*0002*/ 	.short	(.L_873 - .L_872)
.L_872:
        /*0004*/ 	.word	0x00000082


	//----- nvinfo : EIATTR_KPARAM_INFO
	.align		4
.L_873:
        /*0008*/ 	.byte	0x04, 0x17
        /*000a*/ 	.short	(.L_875 - .L_874)
.L_874:
        /*000c*/ 	.word	0x00000000
        /*0010*/ 	.short	0x0000
        /*0012*/ 	.short	0x0070
        /*0014*/ 	.byte	0x00, 0xf0, 0x01, 0x2a


	//----- nvinfo : EIATTR_SPARSE_MMA_MASK
	.align		4
.L_875:
        /*0018*/ 	.byte	0x03, 0x50
        /*001a*/ 	.short	0x0000


	//----- nvinfo : EIATTR_MAXREG_COUNT
	.align		4
        /*001c*/ 	.byte	0x03, 0x1b
        /*001e*/ 	.short	0x00a8


	//----- nvinfo : EIATTR_NUM_BARRIERS
	.align		4
        /*0020*/ 	.byte	0x02, 0x4c
        /*0022*/ 	.byte	0x10
	.zero		1


	//----- nvinfo : EIATTR_EXTERNS
	.align		4
        /*0024*/ 	.byte	0x04, 0x0f
        /*0026*/ 	.short	(.L_877 - .L_876)


	//   ....[0]....
	.align		4
.L_876:
        /*0028*/ 	.word	index@(__assertfail)


	//----- nvinfo : EIATTR_ANNOTATIONS
	.align		4
.L_877:
        /*002c*/ 	.byte	0x04, 0x55
        /*002e*/ 	.short	(.L_879 - .L_878)


	//   ....[0]....
.L_878:
        /* <DEDUP_REMOVED lines=69> */


	//----- nvinfo : EIATTR_MERCURY_ISA_VERSION
	.align		4
.L_879:
        /*0470*/ 	.byte	0x03, 0x5f
        /*0472*/ 	.short	0x0101


	//----- nvinfo : EIATTR_UNUSED_LOAD_BYTE_OFFSET
	.align		4
        /*0474*/ 	.byte	0x04, 0x44
        /*0476*/ 	.short	(.L_881 - .L_880)


	//   ....[0]....
.L_880:
        /*0478*/ 	.word	0x00000a80
        /*047c*/ 	.word	0x0000fff0


	//   ....[1]....
        /*0480*/ 	.word	0x00013310
        /*0484*/ 	.word	0x0000fff0


	//----- nvinfo : EIATTR_INT_WARP_WIDE_INSTR_OFFSETS
	.align		4
.L_881:
        /*0488*/ 	.byte	0x04, 0x31
        /*048a*/ 	.short	(.L_883 - .L_882)


	//   ....[0]....
.L_882:
        /*048c*/ 	.word	0x00000190


	//   ....[1]....
        /*0490*/ 	.word	0x000001d0


	//   ....[2]....
        /*0494*/ 	.word	0x00000240


	//   ....[3]....
        /*0498*/ 	.word	0x000198c0


	//   ....[4]....
        /*049c*/ 	.word	0x00019950


	//   ....[5]....
        /*04a0*/ 	.word	0x0001e380


	//   ....[6]....
        /*04a4*/ 	.word	0x0001e410


	//----- nvinfo : EIATTR_COOP_GROUP_MASK_REGIDS
	.align		4
.L_883:
        /*04a8*/ 	.byte	0x04, 0x29
        /*04aa*/ 	.short	(.L_885 - .L_884)


	//   ....[0]....
.L_884:
        /*04ac*/ 	.word	0xffffffff


	//   ....[1]....
        /*04b0*/ 	.word	0xffffffff


	//   ....[2]....
        /*04b4*/ 	.word	0xffffffff


	//   ....[3]....
        /*04b8*/ 	.word	0xffffffff


	//   ....[4]....
        /*04bc*/ 	.word	0xffffffff


	//   ....[5]....
        /*04c0*/ 	.word	0xffffffff


	//   ....[6]....
        /*04c4*/ 	.word	0xffffffff


	//   ....[7]....
        /*04c8*/ 	.word	0xffffffff


	//   ....[8]....
        /*04cc*/ 	.word	0xffffffff


	//   ....[9]....
        /*04d0*/ 	.word	0xffffffff


	//   ....[10]....
        /*04d4*/ 	.word	0xffffffff


	//   ....[11]....
        /*04d8*/ 	.word	0xffffffff


	//   ....[12]....
        /*04dc*/ 	.word	0xffffffff


	//   ....[13]....
        /*04e0*/ 	.word	0xffffffff


	//   ....[14]....
        /*04e4*/ 	.word	0xffffffff


	//   ....[15]....
        /*04e8*/ 	.word	0xffffffff


	//   ....[16]....
        /*04ec*/ 	.word	0xffffffff


	//   ....[17]....
        /*04f0*/ 	.word	0xffffffff


	//   ....[18]....
        /*04f4*/ 	.word	0xffffffff


	//   ....[19]....
        /*04f8*/ 	.word	0xffffffff


	//   ....[20]....
        /*04fc*/ 	.word	0xffffffff


	//   ....[21]....
        /*0500*/ 	.word	0xffffffff


	//   ....[22]....
        /*0504*/ 	.word	0xffffffff


	//   ....[23]....
        /*0508*/ 	.word	0xffffffff


	//   ....[24]....
        /*050c*/ 	.word	0xffffffff


	//   ....[25]....
        /*0510*/ 	.word	0xffffffff


	//   ....[26]....
        /*0514*/ 	.word	0xffffffff


	//   ....[27]....
        /*0518*/ 	.word	0xffffffff


	//   ....[28]....
        /*051c*/ 	.word	0xffffffff


	//   ....[29]....
        /*0520*/ 	.word	0xffffffff


	//   ....[30]....
        /*0524*/ 	.word	0xffffffff


	//   ....[31]....
        /*0528*/ 	.word	0xffffffff


	//   ....[32]....
        /*052c*/ 	.word	0xffffffff


	//   ....[33]....
        /*0530*/ 	.word	0xffffffff


	//   ....[34]....
        /*0534*/ 	.word	0xffffffff


	//   ....[35]....
        /*0538*/ 	.word	0xffffffff


	//   ....[36]....
        /*053c*/ 	.word	0xffffffff


	//   ....[37]....
        /*0540*/ 	.word	0xffffffff


	//   ....[38]....
        /*0544*/ 	.word	0xffffffff


	//   ....[39]....
        /*0548*/ 	.word	0xffffffff


	//   ....[40]....
        /*054c*/ 	.word	0xffffffff


	//   ....[41]....
        /*0550*/ 	.word	0xffffffff


	//   ....[42]....
        /*0554*/ 	.word	0xffffffff


	//   ....[43]....
        /*0558*/ 	.word	0xffffffff


	//   ....[44]....
        /*055c*/ 	.word	0xffffffff


	//   ....[45]....
        /*0560*/ 	.word	0xffffffff


	//   ....[46]....
        /*0564*/ 	.word	0xffffffff


	//   ....[47]....
        /*0568*/ 	.word	0xffffffff


	//   ....[48]....
        /*056c*/ 	.word	0xffffffff


	//   ....[49]....
        /*0570*/ 	.word	0xffffffff


	//   ....[50]....
        /*0574*/ 	.word	0xffffffff


	//   ....[51]....
        /*0578*/ 	.word	0xffffffff


	//   ....[52]....
        /*057c*/ 	.word	0xffffffff


	//   ....[53]....
        /*0580*/ 	.word	0xffffffff


	//   ....[54]....
        /*0584*/ 	.word	0xffffffff


	//   ....[55]....
        /*0588*/ 	.word	0xffffffff


	//   ....[56]....
        /*058c*/ 	.word	0xffffffff


	//   ....[57]....
        /*0590*/ 	.word	0xffffffff


	//   ....[58]....
        /*0594*/ 	.word	0xffffffff


	//   ....[59]....
        /*0598*/ 	.word	0xffffffff


	//   ....[60]....
        /*059c*/ 	.word	0xffffffff


	//   ....[61]....
        /*05a0*/ 	.word	0xffffffff


	//   ....[62]....
        /*05a4*/ 	.word	0xffffffff


	//   ....[63]....
        /*05a8*/ 	.word	0xffffffff


	//   ....[64]....
        /*05ac*/ 	.word	0xffffffff


	//   ....[65]....
        /*05b0*/ 	.word	0xffffffff


	//   ....[66]....
        /*05b4*/ 	.word	0xffffffff


	//   ....[67]....
        /*05b8*/ 	.word	0xffffffff


	//   ....[68]....
        /*05bc*/ 	.word	0xffffffff


	//   ....[69]....
        /*05c0*/ 	.word	0xffffffff


	//   ....[70]....
        /*05c4*/ 	.word	0xffffffff


	//   ....[71]....
        /*05c8*/ 	.word	0xffffffff


	//   ....[72]....
        /*05cc*/ 	.word	0xffffffff


	//   ....[73]....
        /*05d0*/ 	.word	0xffffffff


	//   ....[74]....
        /*05d4*/ 	.word	0xffffffff


	//   ....[75]....
        /*05d8*/ 	.word	0xffffffff


	//   ....[76]....
        /*05dc*/ 	.word	0xffffffff


	//   ....[77]....
        /*05e0*/ 	.word	0xffffffff


	//   ....[78]....
        /*05e4*/ 	.word	0xffffffff


	//   ....[79]....
        /*05e8*/ 	.word	0xffffffff


	//   ....[80]....
        /*05ec*/ 	.word	0xffffffff


	//   ....[81]....
        /*05f0*/ 	.word	0xffffffff


	//   ....[82]....
        /*05f4*/ 	.word	0xffffffff


	//   ....[83]....
        /*05f8*/ 	.word	0xffffffff


	//   ....[84]....
        /*05fc*/ 	.word	0xffffffff


	//   ....[85]....
        /*0600*/ 	.word	0xffffffff


	//   ....[86]....
        /*0604*/ 	.word	0xffffffff


	//   ....[87]....
        /*0608*/ 	.word	0xffffffff


	//   ....[88]....
        /*060c*/ 	.word	0xffffffff


	//   ....[89]....
        /*0610*/ 	.word	0xffffffff


	//   ....[90]....
        /*0614*/ 	.word	0xffffffff


	//   ....[91]....
        /*0618*/ 	.word	0xffffffff


	//   ....[92]....
        /*061c*/ 	.word	0xffffffff


	//   ....[93]....
        /*0620*/ 	.word	0xffffffff


	//   ....[94]....
        /*0624*/ 	.word	0xffffffff


	//   ....[95]....
        /*0628*/ 	.word	0xffffffff


	//   ....[96]....
        /*062c*/ 	.word	0xffffffff


	//   ....[97]....
        /*0630*/ 	.word	0xffffffff


	//   ....[98]....
        /*0634*/ 	.word	0xffffffff


	//   ....[99]....
        /*0638*/ 	.word	0xffffffff


	//   ....[100]....
        /*063c*/ 	.word	0xffffffff


	//   ....[101]....
        /*0640*/ 	.word	0xffffffff


	//   ....[102]....
        /*0644*/ 	.word	0xffffffff


	//   ....[103]....
        /*0648*/ 	.word	0xffffffff


	//   ....[104]....
        /*064c*/ 	.word	0xffffffff


	//   ....[105]....
        /*0650*/ 	.word	0xffffffff


	//   ....[106]....
        /*0654*/ 	.word	0xffffffff


	//   ....[107]....
        /*0658*/ 	.word	0xffffffff


	//   ....[108]....
        /*065c*/ 	.word	0xffffffff


	//   ....[109]....
        /*0660*/ 	.word	0xffffffff


	//   ....[110]....
        /*0664*/ 	.word	0xffffffff


	//   ....[111]....
        /*0668*/ 	.word	0xffffffff


	//   ....[112]....
        /*066c*/ 	.word	0x0500000f


	//   ....[113]....
        /*0670*/ 	.word	0x0500000f


	//   ....[114]....
        /*0674*/ 	.word	0x0500000f


	//   ....[115]....
        /*0678*/ 	.word	0x0500000f


	//   ....[116]....
        /*067c*/ 	.word	0x0500000f


	//   ....[117]....
        /*0680*/ 	.word	0x0500000f


	//   ....[118]....
        /*0684*/ 	.word	0x0500000f


	//   ....[119]....
        /*0688*/ 	.word	0x0500000f


	//   ....[120]....
        /*068c*/ 	.word	0x0500000f


	//   ....[121]....
        /*0690*/ 	.word	0x0500000f


	//   ....[122]....
        /*0694*/ 	.word	0x0500000f


	//   ....[123]....
        /*0698*/ 	.word	0x0500000f


	//   ....[124]....
        /*069c*/ 	.word	0x0500000f


	//   ....[125]....
        /*06a0*/ 	.word	0x0500000f


	//   ....[126]....
        /*06a4*/ 	.word	0x0500000f


	//   ....[127]....
        /*06a8*/ 	.word	0x0500000f


	//   ....[128]....
        /*06ac*/ 	.word	0x0500000f


	//   ....[129]....
        /*06b0*/ 	.word	0x0500000f


	//   ....[130]....
        /*06b4*/ 	.word	0x0500000f


	//   ....[131]....
        /*06b8*/ 	.word	0x0500000f


	//   ....[132]....
        /*06bc*/ 	.word	0x0500000f


	//   ....[133]....
        /*06c0*/ 	.word	0x0500000f


	//   ....[134]....
        /*06c4*/ 	.word	0x0500000f


	//   ....[135]....
        /*06c8*/ 	.word	0x0500000f


	//   ....[136]....
        /*06cc*/ 	.word	0x0500000f


	//   ....[137]....
        /*06d0*/ 	.word	0x0500000f


	//   ....[138]....
        /*06d4*/ 	.word	0x0500000f


	//   ....[139]....
        /*06d8*/ 	.word	0x0500000f


	//   ....[140]....
        /*06dc*/ 	.word	0x0500000f


	//   ....[141]....
        /*06e0*/ 	.word	0x0500000f


	//   ....[142]....
        /*06e4*/ 	.word	0x0500000f


	//   ....[143]....
        /*06e8*/ 	.word	0x0500000f


	//   ....[144]....
        /*06ec*/ 	.word	0x0500000f


	//   ....[145]....
        /*06f0*/ 	.word	0x0500000f


	//   ....[146]....
        /*06f4*/ 	.word	0x0500000f


	//   ....[147]....
        /*06f8*/ 	.word	0x0500000f


	//   ....[148]....
        /*06fc*/ 	.word	0x0500000f


	//   ....[149]....
        /*0700*/ 	.word	0x0500000f


	//   ....[150]....
        /*0704*/ 	.word	0x0500000f


	//   ....[151]....
        /*0708*/ 	.word	0x0500000f


	//   ....[152]....
        /*070c*/ 	.word	0x0500000f


	//   ....[153]....
        /*0710*/ 	.word	0x0500000f


	//   ....[154]....
        /*0714*/ 	.word	0x0500000f


	//   ....[155]....
        /*0718*/ 	.word	0x0500000f


	//----- nvinfo : EIATTR_COOP_GROUP_INSTR_OFFSETS
	.align		4
.L_885:
        /*071c*/ 	.byte	0x04, 0x28
        /*071e*/ 	.short	(.L_887 - .L_886)


	//   ....[0]....
.L_886:
        /*0720*/ 	.word	0x00000060


	//   ....[1]....
        /*0724*/ 	.word	0x000001a0


	//   ....[2]....
        /*0728*/ 	.word	0x000001f0


	//   ....[3]....
        /*072c*/ 	.word	0x000003e0


	//   ....[4]....
        /*0730*/ 	.word	0x00000540


	//   ....[5]....
        /*0734*/ 	.word	0x00000660


	//   ....[6]....
        /*0738*/ 	.word	0x000007c0


	//   ....[7]....
        /*073c*/ 	.word	0x00004e20


	//   ....[8]....
        /*0740*/ 	.word	0x000070f0


	//   ....[9]....
        /*0744*/ 	.word	0x00007820


	//   ....[10]....
        /*0748*/ 	.word	0x00007830


	//   ....[11]....
        /*074c*/ 	.word	0x00007840


	//   ....[12]....
        /*0750*/ 	.word	0x00007850


	//   ....[13]....
        /*0754*/ 	.word	0x00007b60


	//   ....[14]....
        /*0758*/ 	.word	0x00007b70


	//   ....[15]....
        /*075c*/ 	.word	0x00007b80


	//   ....[16]....
        /*0760*/ 	.word	0x00007b90


	//   ....[17]....
        /*0764*/ 	.word	0x00008d60


	//   ....[18]....
        /*0768*/ 	.word	0x00008d70


	//   ....[19]....
        /*076c*/ 	.word	0x00008d80


	//   ....[20]....
        /*0770*/ 	.word	0x00008d90


	//   ....[21]....
        /*0774*/ 	.word	0x00008fe0


	//   ....[22]....
        /*0778*/ 	.word	0x00008ff0


	//   ....[23]....
        /*077c*/ 	.word	0x00009000


	//   ....[24]....
        /*0780*/ 	.word	0x00009010


	//   ....[25]....
        /*0784*/ 	.word	0x0000a450


	//   ....[26]....
        /*0788*/ 	.word	0x0000a6e0


	//   ....[27]....
        /*078c*/ 	.word	0x0000aff0


	//   ....[28]....
        /*0790*/ 	.word	0x0000b110


	//   ....[29]....
        /*0794*/ 	.word	0x0000b500


	//   ....[30]....
        /*0798*/ 	.word	0x0000b580


	//   ....[31]....
        /*079c*/ 	.word	0x0000bf00


	//   ....[32]....
        /*07a0*/ 	.word	0x0000c420


	//   ....[33]....
        /*07a4*/ 	.word	0x0000c7e0


	//   ....[34]....
        /*07a8*/ 	.word	0x0000ce40


	//   ....[35]....
        /*07ac*/ 	.word	0x0000cf20


	//   ....[36]....
        /*07b0*/ 	.word	0x0000d4f0


	//   ....[37]....
        /*07b4*/ 	.word	0x0000d6c0


	//   ....[38]....
        /*07b8*/ 	.word	0x0000e5a0


	//   ....[39]....
        /*07bc*/ 	.word	0x0000ed80


	//   ....[40]....
        /*07c0*/ 	.word	0x0000eda0


	//   ....[41]....
        /*07c4*/ 	.word	0x0000f4f0


	//   ....[42]....
        /*07c8*/ 	.word	0x0000f560


	//   ....[43]....
        /*07cc*/ 	.word	0x000102a0


	//   ....[44]....
        /*07d0*/ 	.word	0x00010710


	//   ....[45]....
        /*07d4*/ 	.word	0x00010990


	//   ....[46]....
        /*07d8*/ 	.word	0x00010f60


	//   ....[47]....
        /*07dc*/ 	.word	0x00010f80


	//   ....[48]....
        /*07e0*/ 	.word	0x000118c0


	//   ....[49]....
        /*07e4*/ 	.word	0x00011a50


	//   ....[50]....
        /*07e8*/ 	.word	0x000127d0


	//   ....[51]....
        /*07ec*/ 	.word	0x00012820


	//   ....[52]....
        /*07f0*/ 	.word	0x00012850


	//   ....[53]....
        /*07f4*/ 	.word	0x000128b0


	//   ....[54]....
        /*07f8*/ 	.word	0x000128d0


	//   ....[55]....
        /*07fc*/ 	.word	0x000142a0


	//   ....[56]....
        /*0800*/ 	.word	0x000147c0


	//   ....[57]....
        /*0804*/ 	.word	0x000147e0


	//   ....[58]....
        /*0808*/ 	.word	0x00014810


	//   ....[59]....
        /*080c*/ 	.word	0x00014820


	//   ....[60]....
        /*0810*/ 	.word	0x00014e30


	//   ....[61]....
        /*0814*/ 	.word	0x00014e90


	//   ....[62]....
        /*0818*/ 	.word	0x00015120


	//   ....[63]....
        /*081c*/ 	.word	0x00015140


	//   ....[64]....
        /*0820*/ 	.word	0x00015cc0


	//   ....[65]....
        /*0824*/ 	.word	0x00015ce0


	//   ....[66]....
        /*0828*/ 	.word	0x00015f10


	//   ....[67]....
        /*082c*/ 	.word	0x00015f30


	//   ....[68]....
        /*0830*/ 	.word	0x000161e0


	//   ....[69]....
        /*0834*/ 	.word	0x000163b0


	//   ....[70]....
        /*0838*/ 	.word	0x000163e0


	//   ....[71]....
        /*083c*/ 	.word	0x00016410


	//   ....[72]....
        /*0840*/ 	.word	0x00016440


	//   ....[73]....
        /*0844*/ 	.word	0x00016470


	//   ....[74]....
        /*0848*/ 	.word	0x000164a0


	//   ....[75]....
        /*084c*/ 	.word	0x00016610


	//   ....[76]....
        /*0850*/ 	.word	0x00016640


	//   ....[77]....
        /*0854*/ 	.word	0x00016670


	//   ....[78]....
        /*0858*/ 	.word	0x000166a0


	//   ....[79]....
        /*085c*/ 	.word	0x000166d0


	//   ....[80]....
        /*0860*/ 	.word	0x00016700


	//   ....[81]....
        /*0864*/ 	.word	0x000167a0


	//   ....[82]....
        /*0868*/ 	.word	0x00016800


	//   ....[83]....
        /*086c*/ 	.word	0x00016890


	//   ....[84]....
        /*0870*/ 	.word	0x00017940


	//   ....[85]....
        /*0874*/ 	.word	0x00019e80


	//   ....[86]....
        /*0878*/ 	.word	0x0001a9b0


	//   ....[87]....
        /*087c*/ 	.word	0x0001a9d0


	//   ....[88]....
        /*0880*/ 	.word	0x0001aa80


	//   ....[89]....
        /*0884*/ 	.word	0x0001aa90


	//   ....[90]....
        /*0888*/ 	.word	0x0001ab10


	//   ....[91]....
        /*088c*/ 	.word	0x0001ab20


	//   ....[92]....
        /*0890*/ 	.word	0x0001ab70


	//   ....[93]....
        /*0894*/ 	.word	0x0001ab90


	//   ....[94]....
        /*0898*/ 	.word	0x0001e610


	//   ....[95]....
        /*089c*/ 	.word	0x0001e640


	//   ....[96]....
        /*08a0*/ 	.word	0x0001e680


	//   ....[97]....
        /*08a4*/ 	.word	0x0001e6b0


	//   ....[98]....
        /*08a8*/ 	.word	0x0001e6e0


	//   ....[99]....
        /*08ac*/ 	.word	0x0001e710


	//   ....[100]....
        /*08b0*/ 	.word	0x0001e740


	//   ....[101]....
        /*08b4*/ 	.word	0x0001e770


	//   ....[102]....
        /*08b8*/ 	.word	0x0001e8f0


	//   ....[103]....
        /*08bc*/ 	.word	0x0001e920


	//   ....[104]....
        /*08c0*/ 	.word	0x0001e950


	//   ....[105]....
        /*08c4*/ 	.word	0x0001e980


	//   ....[106]....
        /*08c8*/ 	.word	0x0001e9b0


	//   ....[107]....
        /*08cc*/ 	.word	0x0001e9e0


	//   ....[108]....
        /*08d0*/ 	.word	0x0001eaa0


	//   ....[109]....
        /*08d4*/ 	.word	0x0001eac0


	//   ....[110]....
        /*08d8*/ 	.word	0x0001eb30


	//   ....[111]....
        /*08dc*/ 	.word	0x0001f1f0


	//   ....[112]....
        /*08e0*/ 	.word	0x0001f6d0


	//   ....[113]....
        /*08e4*/ 	.word	0x0001f760


	//   ....[114]....
        /*08e8*/ 	.word	0x0001f7b0


	//   ....[115]....
        /*08ec*/ 	.word	0x0001f800


	//   ....[116]....
        /*08f0*/ 	.word	0x0001f890


	//   ....[117]....
        /*08f4*/ 	.word	0x0001f920


	//   ....[118]....
        /*08f8*/ 	.word	0x0001f970


	//   ....[119]....
        /*08fc*/ 	.word	0x0001f9c0


	//   ....[120]....
        /*0900*/ 	.word	0x0001faa0


	//   ....[121]....
        /*0904*/ 	.word	0x0001fb30


	//   ....[122]....
        /*0908*/ 	.word	0x0001fb80


	//   ....[123]....
        /*090c*/ 	.word	0x0001fbe0


	//   ....[124]....
        /*0910*/ 	.word	0x0001fc80


	//   ....[125]....
        /*0914*/ 	.word	0x0001fd10


	//   ....[126]....
        /*0918*/ 	.word	0x0001fd60


	//   ....[127]....
        /*091c*/ 	.word	0x0001fdb0


	//   ....[128]....
        /*0920*/ 	.word	0x00020160


	//   ....[129]....
        /*0924*/ 	.word	0x00020450


	//   ....[130]....
        /*0928*/ 	.word	0x00020610


	//   ....[131]....
        /*092c*/ 	.word	0x00020660


	//   ....[132]....
        /*0930*/ 	.word	0x000206c0


	//   ....[133]....
        /*0934*/ 	.word	0x000207b0


	//   ....[134]....
        /*0938*/ 	.word	0x00020810


	//   ....[135]....
        /*093c*/ 	.word	0x00020900


	//   ....[136]....
        /*0940*/ 	.word	0x00020960


	//   ....[137]....
        /*0944*/ 	.word	0x00020a30


	//   ....[138]....
        /*0948*/ 	.word	0x00020d60


	//   ....[139]....
        /*094c*/ 	.word	0x00020e00


	//   ....[140]....
        /*0950*/ 	.word	0x00020f20


	//   ....[141]....
        /*0954*/ 	.word	0x00020f90


	//   ....[142]....
        /*0958*/ 	.word	0x00021000


	//   ....[143]....
        /*095c*/ 	.word	0x00021070


	//   ....[144]....
        /*0960*/ 	.word	0x000210e0


	//   ....[145]....
        /*0964*/ 	.word	0x00021160


	//   ....[146]....
        /*0968*/ 	.word	0x000211f0


	//   ....[147]....
        /*096c*/ 	.word	0x00021290


	//   ....[148]....
        /*0970*/ 	.word	0x00021300


	//   ....[149]....
        /*0974*/ 	.word	0x00021370


	//   ....[150]....
        /*0978*/ 	.word	0x000213e0


	//   ....[151]....
        /*097c*/ 	.word	0x00021460


	//   ....[152]....
        /*0980*/ 	.word	0x000214d0


	//   ....[153]....
        /*0984*/ 	.word	0x00021570


	//   ....[154]....
        /*0988*/ 	.word	0x00021600


	//   ....[155]....
        /*098c*/ 	.word	0x00021730


	//----- nvinfo : EIATTR_REG_RECONFIG
	.align		4
.L_887:
        /*0990*/ 	.byte	0x01, 0x54
	.zero		2


	//----- nvinfo : EIATTR_SYSCALL_OFFSETS
	.align		4
        /*0994*/ 	.byte	0x04, 0x46
        /*0996*/ 	.short	(.L_889 - .L_888)


	//   ....[0]....
.L_888:
        /*0998*/ 	.word	0x00001cf0


	//   ....[1]....
        /*099c*/ 	.word	0x00001e40


	//   ....[2]....
        /*09a0*/ 	.word	0x000072b0


	//   ....[3]....
        /*09a4*/ 	.word	0x000075d0


	//   ....[4]....
        /*09a8*/ 	.word	0x00019ac0


	//   ....[5]....
        /*09ac*/ 	.word	0x00019c10


	//   ....[6]....
        /*09b0*/ 	.word	0x00019d00


	//   ....[7]....
        /*09b4*/ 	.word	0x0001a570


	//----- nvinfo : EIATTR_MBARRIER_INSTR_OFFSETS
	.align		4
.L_889:
        /*09b8*/ 	.byte	0x04, 0x39
        /*09ba*/ 	.short	(.L_891 - .L_890)


	//   ....[0]....
.L_890:
        /*09bc*/ 	.word	0x000002d0
        /*09c0*/ 	.word	0x000000ff
        /*09c4*/ 	.word	0x00028c00
        /*09c8*/ 	.short	0x0100
        /*09ca*/ 	.byte	0x08
	.zero		1


	//   ....[1]....
        /*09cc*/ 	.word	0x000002e0
        /*09d0*/ 	.word	0x000000ff
        /*09d4*/ 	.word	0x00028c20
        /*09d8*/ 	.short	0x0100
        /*09da*/ 	.byte	0x08
	.zero		1


	//   ....[2]....
        /*09dc*/ 	.word	0x00000390
        /*09e0*/ 	.word	0x000000ff
        /*09e4*/ 	.word	0x00028c30
        /*09e8*/ 	.short	0x0100
        /*09ea*/ 	.byte	0x06
	.zero		1


	//   ....[3]....
        /*09ec*/ 	.word	0x000003a0
        /*09f0*/ 	.word	0x000000ff
        /*09f4*/ 	.word	0x00028c40
        /*09f8*/ 	.short	0x0100
        /*09fa*/ 	.byte	0x06
	.zero		1


	//   ....[4]....
        /*09fc*/ 	.word	0x000003b0
        /*0a00*/ 	.word	0x000000ff
        /*0a04*/ 	.word	0x00028c38
        /*0a08*/ 	.short	0x0100
        /*0a0a*/ 	.byte	0x06
	.zero		1


	//   ....[5]....
        /*0a0c*/ 	.word	0x000003c0
        /*0a10*/ 	.word	0x000000ff
        /*0a14*/ 	.word	0x00028c48
        /*0a18*/ 	.short	0x0100
        /*0a1a*/ 	.byte	0x06
	.zero		1


	//   ....[6]....
        /*0a1c*/ 	.word	0x000004f0
        /*0a20*/ 	.word	0x000000ff
        /*0a24*/ 	.word	0x00028c50
        /*0a28*/ 	.short	0x0100
        /*0a2a*/ 	.byte	0x08
	.zero		1


	//   ....[7]....
        /*0a2c*/ 	.word	0x00000500
        /*0a30*/ 	.word	0x000000ff
        /*0a34*/ 	.word	0x00028c60
        /*0a38*/ 	.short	0x0100
        /*0a3a*/ 	.byte	0x08
	.zero		1


	//   ....[8]....
        /*0a3c*/ 	.word	0x00000510
        /*0a40*/ 	.word	0x000000ff
        /*0a44*/ 	.word	0x00028c58
        /*0a48*/ 	.short	0x0100
        /*0a4a*/ 	.byte	0x08
	.zero		1


	//   ....[9]....
        /*0a4c*/ 	.word	0x00000520
        /*0a50*/ 	.word	0x000000ff
        /*0a54*/ 	.word	0x00028c68
        /*0a58*/ 	.short	0x0100
        /*0a5a*/ 	.byte	0x08
	.zero		1


	//   ....[10]....
        /*0a5c*/ 	.word	0x00000610
        /*0a60*/ 	.word	0x000000ff
        /*0a64*/ 	.word	0x00028c70
        /*0a68*/ 	.short	0x0100
        /*0a6a*/ 	.byte	0x06
	.zero		1


	//   ....[11]....
        /*0a6c*/ 	.word	0x00000620
        /*0a70*/ 	.word	0x000000ff
        /*0a74*/ 	.word	0x00028c80
        /*0a78*/ 	.short	0x0100
        /*0a7a*/ 	.byte	0x06
	.zero		1


	//   ....[12]....
        /*0a7c*/ 	.word	0x00000630
        /*0a80*/ 	.word	0x000000ff
        /*0a84*/ 	.word	0x00028c78
        /*0a88*/ 	.short	0x0100
        /*0a8a*/ 	.byte	0x06
	.zero		1


	//   ....[13]....
        /*0a8c*/ 	.word	0x00000640
        /*0a90*/ 	.word	0x000000ff
        /*0a94*/ 	.word	0x00028c88
        /*0a98*/ 	.short	0x0100
        /*0a9a*/ 	.byte	0x06
	.zero		1


	//   ....[14]....
        /*0a9c*/ 	.word	0x00000770
        /*0aa0*/ 	.word	0x000000ff
        /*0aa4*/ 	.word	0x00028c90
        /*0aa8*/ 	.short	0x0100
        /*0aaa*/ 	.byte	0x08
	.zero		1


	//   ....[15]....
        /*0aac*/ 	.word	0x00000780
        /*0ab0*/ 	.word	0x000000ff
        /*0ab4*/ 	.word	0x00028ca0
        /*0ab8*/ 	.short	0x0100
        /*0aba*/ 	.byte	0x08
	.zero		1


	//   ....[16]....
        /*0abc*/ 	.word	0x00000790
        /*0ac0*/ 	.word	0x000000ff
        /*0ac4*/ 	.word	0x00028c98
        /*0ac8*/ 	.short	0x0100
        /*0aca*/ 	.byte	0x08
	.zero		1


	//   ....[17]....
        /*0acc*/ 	.word	0x000007a0
        /*0ad0*/ 	.word	0x000000ff
        /*0ad4*/ 	.word	0x00028ca8
        /*0ad8*/ 	.short	0x0100
        /*0ada*/ 	.byte	0x08
	.zero		1


	//   ....[18]....
        /*0adc*/ 	.word	0x000008d0
        /*0ae0*/ 	.word	0x000000ff
        /*0ae4*/ 	.word	0x00028cb0
        /*0ae8*/ 	.short	0x0100
        /*0aea*/ 	.byte	0x08
	.zero		1


	//   ....[19]....
        /*0aec*/ 	.word	0x000008e0
        /*0af0*/ 	.word	0x000000ff
        /*0af4*/ 	.word	0x00028cc0
        /*0af8*/ 	.short	0x0100
        /*0afa*/ 	.byte	0x08
	.zero		1


	//   ....[20]....
        /*0afc*/ 	.word	0x000008f0
        /*0b00*/ 	.word	0x000000ff
        /*0b04*/ 	.word	0x00028cb8
        /*0b08*/ 	.short	0x0100
        /*0b0a*/ 	.byte	0x08
	.zero		1


	//   ....[21]....
        /*0b0c*/ 	.word	0x00000900
        /*0b10*/ 	.word	0x000000ff
        /*0b14*/ 	.word	0x00028cc8
        /*0b18*/ 	.short	0x0100
        /*0b1a*/ 	.byte	0x08
	.zero		1


	//   ....[22]....
        /*0b1c*/ 	.word	0x000029f0
        /*0b20*/ 	.word	0x00000040
        /*0b24*/ 	.word	0x00028c90
        /*0b28*/ 	.short	0x010a
        /*0b2a*/ 	.byte	0x3f
	.zero		1


	//   ....[23]....
        /*0b2c*/ 	.word	0x000033b0
        /*0b30*/ 	.word	0x00000040
        /*0b34*/ 	.word	0x00028c90
        /*0b38*/ 	.short	0x010a
        /*0b3a*/ 	.byte	0x3f
	.zero		1


	//   ....[24]....
        /*0b3c*/ 	.word	0x00003c40
        /*0b40*/ 	.word	0x00000040
        /*0b44*/ 	.word	0x00028c90
        /*0b48*/ 	.short	0x010a
        /*0b4a*/ 	.byte	0x3f
	.zero		1


	//   ....[25]....
        /*0b4c*/ 	.word	0x00003e40
        /*0b50*/ 	.word	0x00000004
        /*0b54*/ 	.word	0x00000000
        /*0b58*/ 	.short	0x0101
        /*0b5a*/ 	.byte	0x3f
	.zero		1


	//   ....[26]....
        /*0b5c*/ 	.word	0x00003e80
        /*0b60*/ 	.word	0x00000040
        /*0b64*/ 	.word	0x00028cb0
        /*0b68*/ 	.short	0x010a
        /*0b6a*/ 	.byte	0x3f
	.zero		1


	//   ....[27]....
        /*0b6c*/ 	.word	0x000044d0
        /*0b70*/ 	.word	0x00000040
        /*0b74*/ 	.word	0x00000000
        /*0b78*/ 	.short	0x0101
        /*0b7a*/ 	.byte	0x3f
	.zero		1


	//   ....[28]....
        /*0b7c*/ 	.word	0x00004f40
        /*0b80*/ 	.word	0x00000016
        /*0b84*/ 	.word	0x00028c50
        /*0b88*/ 	.short	0x010a
        /*0b8a*/ 	.byte	0x3f
	.zero		1


	//   ....[29]....
        /*0b8c*/ 	.word	0x00005300
        /*0b90*/ 	.word	0x00000000
        /*0b94*/ 	.word	0x00000000
        /*0b98*/ 	.short	0x0101
        /*0b9a*/ 	.byte	0x3f
	.zero		1


	//   ....[30]....
        /*0b9c*/ 	.word	0x00005c20
        /*0ba0*/ 	.word	0x00000000
        /*0ba4*/ 	.word	0x00028c50
        /*0ba8*/ 	.short	0x010a
        /*0baa*/ 	.byte	0x3f
	.zero		1


	//   ....[31]....
        /*0bac*/ 	.word	0x00005c70
        /*0bb0*/ 	.word	0x00000000
        /*0bb4*/ 	.word	0x00028c50
        /*0bb8*/ 	.short	0x010a
        /*0bba*/ 	.byte	0x3f
	.zero		1


	//   ....[32]....
        /*0bbc*/ 	.word	0x00005f30
        /*0bc0*/ 	.word	0x00000000
        /*0bc4*/ 	.word	0x00000000
        /*0bc8*/ 	.short	0x0101
        /*0bca*/ 	.byte	0x3f
	.zero		1


	//   ....[33]....
        /*0bcc*/ 	.word	0x00007340
        /*0bd0*/ 	.word	0x00000002
        /*0bd4*/ 	.word	0x00028c00
        /*0bd8*/ 	.short	0x010a
        /*0bda*/ 	.byte	0x3f
	.zero		1


	//   ....[34]....
        /*0bdc*/ 	.word	0x00007390
        /*0be0*/ 	.word	0x00000002
        /*0be4*/ 	.word	0x00028c00
        /*0be8*/ 	.short	0x010a
        /*0bea*/ 	.byte	0x3f
	.zero		1


	//   ....[35]....
        /*0bec*/ 	.word	0x00007dd0
        /*0bf0*/ 	.word	0x00000002
        /*0bf4*/ 	.word	0x00028c00
        /*0bf8*/ 	.short	0x010a
        /*0bfa*/ 	.byte	0x3f
	.zero		1


	//   ....[36]....
        /*0bfc*/ 	.word	0x000091c0
        /*0c00*/ 	.word	0x00000002
        /*0c04*/ 	.word	0x00028c00
        /*0c08*/ 	.short	0x010a
        /*0c0a*/ 	.byte	0x3f
	.zero		1


	//   ....[37]....
        /*0c0c*/ 	.word	0x00009fb0
        /*0c10*/ 	.word	0x0000000e
        /*0c14*/ 	.word	0x00028c30
        /*0c18*/ 	.short	0x010a
        /*0c1a*/ 	.byte	0x3f
	.zero		1


	//   ....[38]....
        /*0c1c*/ 	.word	0x0000a040
        /*0c20*/ 	.word	0x0000000e
        /*0c24*/ 	.word	0x00028c30
        /*0c28*/ 	.short	0x010a
        /*0c2a*/ 	.byte	0x3f
	.zero		1


	//   ....[39]....
        /*0c2c*/ 	.word	0x0000a510
        /*0c30*/ 	.word	0x00000000
        /*0c34*/ 	.word	0x00000000
        /*0c38*/ 	.short	0x0101
        /*0c3a*/ 	.byte	0x3f
	.zero		1


	//   ....[40]....
        /*0c3c*/ 	.word	0x0000bb80
        /*0c40*/ 	.word	0x0000000e
        /*0c44*/ 	.word	0x00028c50
        /*0c48*/ 	.short	0x010a
        /*0c4a*/ 	.byte	0x3f
	.zero		1


	//   ....[41]....
        /*0c4c*/ 	.word	0x0000bc30
        /*0c50*/ 	.word	0x0000000e
        /*0c54*/ 	.word	0x00028c50
        /*0c58*/ 	.short	0x010a
        /*0c5a*/ 	.byte	0x3f
	.zero		1


	//   ....[42]....
        /*0c5c*/ 	.word	0x0000bf20
        /*0c60*/ 	.word	0x0000000e
        /*0c64*/ 	.word	0x00000000
        /*0c68*/ 	.short	0x0101
        /*0c6a*/ 	.byte	0x3f
	.zero		1


	//   ....[43]....
        /*0c6c*/ 	.word	0x0000c1f0
        /*0c70*/ 	.word	0x000000d4
        /*0c74*/ 	.word	0x00028c30
        /*0c78*/ 	.short	0x010a
        /*0c7a*/ 	.byte	0x3f
	.zero		1


	//   ....[44]....
        /*0c7c*/ 	.word	0x0000c260
        /*0c80*/ 	.word	0x000000d4
        /*0c84*/ 	.word	0x00028c30
        /*0c88*/ 	.short	0x010a
        /*0c8a*/ 	.byte	0x3f
	.zero		1


	//   ....[45]....
        /*0c8c*/ 	.word	0x0000c570
        /*0c90*/ 	.word	0x0000000d
        /*0c94*/ 	.word	0x00000000
        /*0c98*/ 	.short	0x0101
        /*0c9a*/ 	.byte	0x3f
	.zero		1


	//   ....[46]....
        /*0c9c*/ 	.word	0x0000e270
        /*0ca0*/ 	.word	0x000000d4
        /*0ca4*/ 	.word	0x00028c50
        /*0ca8*/ 	.short	0x010a
        /*0caa*/ 	.byte	0x3f
	.zero		1


	//   ....[47]....
        /*0cac*/ 	.word	0x0000e2c0
        /*0cb0*/ 	.word	0x000000d4
        /*0cb4*/ 	.word	0x00028c50
        /*0cb8*/ 	.short	0x010a
        /*0cba*/ 	.byte	0x3f
	.zero		1


	//   ....[48]....
        /*0cbc*/ 	.word	0x0000e5c0
        /*0cc0*/ 	.word	0x000000d4
        /*0cc4*/ 	.word	0x00000000
        /*0cc8*/ 	.short	0x0101
        /*0cca*/ 	.byte	0x3f
	.zero		1


	//   ....[49]....
        /*0ccc*/ 	.word	0x0000e9b0
        /*0cd0*/ 	.word	0x0000000e
        /*0cd4*/ 	.word	0x00028c30
        /*0cd8*/ 	.short	0x010a
        /*0cda*/ 	.byte	0x3f
	.zero		1


	//   ....[50]....
        /*0cdc*/ 	.word	0x0000ea20
        /*0ce0*/ 	.word	0x0000000e
        /*0ce4*/ 	.word	0x00028c30
        /*0ce8*/ 	.short	0x010a
        /*0cea*/ 	.byte	0x3f
	.zero		1


	//   ....[51]....
        /*0cec*/ 	.word	0x0000ef30
        /*0cf0*/ 	.word	0x00000014
        /*0cf4*/ 	.word	0x00000000
        /*0cf8*/ 	.short	0x0101
        /*0cfa*/ 	.byte	0x3f
	.zero		1


	//   ....[52]....
        /*0cfc*/ 	.word	0x0000ff90
        /*0d00*/ 	.word	0x0000000e
        /*0d04*/ 	.word	0x00028c50
        /*0d08*/ 	.short	0x010a
        /*0d0a*/ 	.byte	0x3f
	.zero		1


	//   ....[53]....
        /*0d0c*/ 	.word	0x0000ffe0
        /*0d10*/ 	.word	0x0000000e
        /*0d14*/ 	.word	0x00028c50
        /*0d18*/ 	.short	0x010a
        /*0d1a*/ 	.byte	0x3f
	.zero		1


	//   ....[54]....
        /*0d1c*/ 	.word	0x000102c0
        /*0d20*/ 	.word	0x0000000e
        /*0d24*/ 	.word	0x00000000
        /*0d28*/ 	.short	0x0101
        /*0d2a*/ 	.byte	0x3f
	.zero		1


	//   ....[55]....
        /*0d2c*/ 	.word	0x00010400
        /*0d30*/ 	.word	0x000000ce
        /*0d34*/ 	.word	0x00028c30
        /*0d38*/ 	.short	0x010a
        /*0d3a*/ 	.byte	0x3f
	.zero		1


	//   ....[56]....
        /*0d3c*/ 	.word	0x00010470
        /*0d40*/ 	.word	0x000000ce
        /*0d44*/ 	.word	0x00028c30
        /*0d48*/ 	.short	0x010a
        /*0d4a*/ 	.byte	0x3f
	.zero		1


	//   ....[57]....
        /*0d4c*/ 	.word	0x000107e0
        /*0d50*/ 	.word	0x0000000c
        /*0d54*/ 	.word	0x00000000
        /*0d58*/ 	.short	0x0101
        /*0d5a*/ 	.byte	0x3f
	.zero		1


	//   ....[58]....
        /*0d5c*/ 	.word	0x000124a0
        /*0d60*/ 	.word	0x000000ce
        /*0d64*/ 	.word	0x00028c50
        /*0d68*/ 	.short	0x010a
        /*0d6a*/ 	.byte	0x3f
	.zero		1


	//   ....[59]....
        /*0d6c*/ 	.word	0x000124f0
        /*0d70*/ 	.word	0x000000ce
        /*0d74*/ 	.word	0x00028c50
        /*0d78*/ 	.short	0x010a
        /*0d7a*/ 	.byte	0x3f
	.zero		1


	//   ....[60]....
        /*0d7c*/ 	.word	0x000127f0
        /*0d80*/ 	.word	0x000000ce
        /*0d84*/ 	.word	0x00000000
        /*0d88*/ 	.short	0x0101
        /*0d8a*/ 	.byte	0x3f
	.zero		1


	//   ....[61]....
        /*0d8c*/ 	.word	0x00014eb0
        /*0d90*/ 	.word	0x00000000
        /*0d94*/ 	.word	0x00000000
        /*0d98*/ 	.short	0x0101
        /*0d9a*/ 	.byte	0x3f
	.zero		1


	//   ....[62]....
        /*0d9c*/ 	.word	0x00017a30
        /*0da0*/ 	.word	0x00000007
        /*0da4*/ 	.word	0x00028c20
        /*0da8*/ 	.short	0x010a
        /*0daa*/ 	.byte	0x3f
	.zero		1


	//   ....[63]....
        /*0dac*/ 	.word	0x00017b10
        /*0db0*/ 	.word	0x00000006
        /*0db4*/ 	.word	0x00028ca0
        /*0db8*/ 	.short	0x010a
        /*0dba*/ 	.byte	0x3f
	.zero		1


	//   ....[64]....
        /*0dbc*/ 	.word	0x00017d60
        /*0dc0*/ 	.word	0x00000006
        /*0dc4*/ 	.word	0x00028cc0
        /*0dc8*/ 	.short	0x010a
        /*0dca*/ 	.byte	0x3f
	.zero		1


	//   ....[65]....
        /*0dcc*/ 	.word	0x000187e0
        /*0dd0*/ 	.word	0x00000005
        /*0dd4*/ 	.word	0x00028ca0
        /*0dd8*/ 	.short	0x010a
        /*0dda*/ 	.byte	0x3f
	.zero		1


	//   ....[66]....
        /*0ddc*/ 	.word	0x00018a20
        /*0de0*/ 	.word	0x00000005
        /*0de4*/ 	.word	0x00028cc0
        /*0de8*/ 	.short	0x010a
        /*0dea*/ 	.byte	0x3f
	.zero		1


	//   ....[67]....
        /*0dec*/ 	.word	0x0001a110
        /*0df0*/ 	.word	0x00000000
        /*0df4*/ 	.word	0x00028c40
        /*0df8*/ 	.short	0x010a
        /*0dfa*/ 	.byte	0x3f
	.zero		1


	//   ....[68]....
        /*0dfc*/ 	.word	0x0001ac40
        /*0e00*/ 	.word	0x00000008
        /*0e04*/ 	.word	0x00028c00
        /*0e08*/ 	.short	0x0107
        /*0e0a*/ 	.byte	0x3f
	.zero		1


	//   ....[69]....
        /*0e0c*/ 	.word	0x0001ad40
        /*0e10*/ 	.word	0x00000002
        /*0e14*/ 	.word	0x00028c00
        /*0e18*/ 	.short	0x0101
        /*0e1a*/ 	.byte	0x3f
	.zero		1


	//   ....[70]....
        /*0e1c*/ 	.word	0x0001ad60
        /*0e20*/ 	.word	0x00000002
        /*0e24*/ 	.word	0x00028c20
        /*0e28*/ 	.short	0x010a
        /*0e2a*/ 	.byte	0x3f
	.zero		1


	//   ....[71]....
        /*0e2c*/ 	.word	0x0001ae60
        /*0e30*/ 	.word	0x00000000
        /*0e34*/ 	.word	0x00028c60
        /*0e38*/ 	.short	0x010a
        /*0e3a*/ 	.byte	0x3f
	.zero		1


	//   ....[72]....
        /*0e3c*/ 	.word	0x0001bae0
        /*0e40*/ 	.word	0x00000003
        /*0e44*/ 	.word	0x00028c40
        /*0e48*/ 	.short	0x010a
        /*0e4a*/ 	.byte	0x3f
	.zero		1


	//   ....[73]....
        /*0e4c*/ 	.word	0x0001bd30
        /*0e50*/ 	.word	0x00000003
        /*0e54*/ 	.word	0x00028c60
        /*0e58*/ 	.short	0x010a
        /*0e5a*/ 	.byte	0x3f
	.zero		1


	//   ....[74]....
        /*0e5c*/ 	.word	0x0001c950
        /*0e60*/ 	.word	0x00000002
        /*0e64*/ 	.word	0x00028c40
        /*0e68*/ 	.short	0x010a
        /*0e6a*/ 	.byte	0x3f
	.zero		1


	//   ....[75]....
        /*0e6c*/ 	.word	0x0001cb90
        /*0e70*/ 	.word	0x00000002
        /*0e74*/ 	.word	0x00028c60
        /*0e78*/ 	.short	0x010a
        /*0e7a*/ 	.byte	0x3f
	.zero		1


	//   ....[76]....
        /*0e7c*/ 	.word	0x0001d720
        /*0e80*/ 	.word	0x00000003
        /*0e84*/ 	.word	0x00028c40
        /*0e88*/ 	.short	0x010a
        /*0e8a*/ 	.byte	0x3f
	.zero		1


	//   ....[77]....
        /*0e8c*/ 	.word	0x0001d970
        /*0e90*/ 	.word	0x00000003
        /*0e94*/ 	.word	0x00028c60
        /*0e98*/ 	.short	0x010a
        /*0e9a*/ 	.byte	0x3f
	.zero		1


	//   ....[78]....
        /*0e9c*/ 	.word	0x0001f170
        /*0ea0*/ 	.word	0x00000000
        /*0ea4*/ 	.word	0x00028c20
        /*0ea8*/ 	.short	0x010a
        /*0eaa*/ 	.byte	0x3f
	.zero		1


	//   ....[79]....
        /*0eac*/ 	.word	0x0001f320
        /*0eb0*/ 	.word	0x00000006
        /*0eb4*/ 	.word	0x00000000
        /*0eb8*/ 	.short	0x010a
        /*0eba*/ 	.byte	0x3f
	.zero		1


	//   ....[80]....
        /*0ebc*/ 	.word	0x0001f390
        /*0ec0*/ 	.word	0x00000007
        /*0ec4*/ 	.word	0x00000000
        /*0ec8*/ 	.short	0x010a
        /*0eca*/ 	.byte	0x3f
	.zero		1


	//   ....[81]....
        /*0ecc*/ 	.word	0x0001f400
        /*0ed0*/ 	.word	0x00000004
        /*0ed4*/ 	.word	0x00000000
        /*0ed8*/ 	.short	0x010a
        /*0eda*/ 	.byte	0x3f
	.zero		1


	//   ....[82]....
        /*0edc*/ 	.word	0x0001f430
        /*0ee0*/ 	.word	0x00000003
        /*0ee4*/ 	.word	0x00000000
        /*0ee8*/ 	.short	0x010a
        /*0eea*/ 	.byte	0x3f
	.zero		1


	//   ....[83]....
        /*0eec*/ 	.word	0x0001f490
        /*0ef0*/ 	.word	0x00000040
        /*0ef4*/ 	.word	0x00028c90
        /*0ef8*/ 	.short	0x010a
        /*0efa*/ 	.byte	0x3f
	.zero		1


	//   ....[84]....
        /*0efc*/ 	.word	0x0001f4e0
        /*0f00*/ 	.word	0x00000040
        /*0f04*/ 	.word	0x00028c90
        /*0f08*/ 	.short	0x010a
        /*0f0a*/ 	.byte	0x3f
	.zero		1


	//   ....[85]....
        /*0f0c*/ 	.word	0x0001f530
        /*0f10*/ 	.word	0x00000040
        /*0f14*/ 	.word	0x00028c90
        /*0f18*/ 	.short	0x010a
        /*0f1a*/ 	.byte	0x3f
	.zero		1


	//   ....[86]....
        /*0f1c*/ 	.word	0x0001f580
        /*0f20*/ 	.word	0x00000040
        /*0f24*/ 	.word	0x00028cb0
        /*0f28*/ 	.short	0x010a
        /*0f2a*/ 	.byte	0x3f
	.zero		1


	//   ....[87]....
        /*0f2c*/ 	.word	0x0001f5d0
        /*0f30*/ 	.word	0x00000016
        /*0f34*/ 	.word	0x00028c50
        /*0f38*/ 	.short	0x010a
        /*0f3a*/ 	.byte	0x3f
	.zero		1


	//   ....[88]....
        /*0f3c*/ 	.word	0x0001f620
        /*0f40*/ 	.word	0x00000000
        /*0f44*/ 	.word	0x00028c50
        /*0f48*/ 	.short	0x010a
        /*0f4a*/ 	.byte	0x3f
	.zero		1


	//   ....[89]....
        /*0f4c*/ 	.word	0x0001f9f0
        /*0f50*/ 	.word	0x00000002
        /*0f54*/ 	.word	0x00028c00
        /*0f58*/ 	.short	0x010a
        /*0f5a*/ 	.byte	0x3f
	.zero		1


	//   ....[90]....
        /*0f5c*/ 	.word	0x0001fe00
        /*0f60*/ 	.word	0x00000002
        /*0f64*/ 	.word	0x00028c00
        /*0f68*/ 	.short	0x010a
        /*0f6a*/ 	.byte	0x3f
	.zero		1


	//   ....[91]....
        /*0f6c*/ 	.word	0x0001fe50
        /*0f70*/ 	.word	0x0000000e
        /*0f74*/ 	.word	0x00028c30
        /*0f78*/ 	.short	0x010a
        /*0f7a*/ 	.byte	0x3f
	.zero		1


	//   ....[92]....
        /*0f7c*/ 	.word	0x0001fea0
        /*0f80*/ 	.word	0x0000000e
        /*0f84*/ 	.word	0x00028c50
        /*0f88*/ 	.short	0x010a
        /*0f8a*/ 	.byte	0x3f
	.zero		1


	//   ....[93]....
        /*0f8c*/ 	.word	0x0001fef0
        /*0f90*/ 	.word	0x000000d4
        /*0f94*/ 	.word	0x00028c30
        /*0f98*/ 	.short	0x010a
        /*0f9a*/ 	.byte	0x3f
	.zero		1


	//   ....[94]....
        /*0f9c*/ 	.word	0x0001ff40
        /*0fa0*/ 	.word	0x000000d4
        /*0fa4*/ 	.word	0x00028c50
        /*0fa8*/ 	.short	0x010a
        /*0faa*/ 	.byte	0x3f
	.zero		1


	//   ....[95]....
        /*0fac*/ 	.word	0x0001ff90
        /*0fb0*/ 	.word	0x0000000e
        /*0fb4*/ 	.word	0x00028c30
        /*0fb8*/ 	.short	0x010a
        /*0fba*/ 	.byte	0x3f
	.zero		1


	//   ....[96]....
        /*0fbc*/ 	.word	0x0001ffe0
        /*0fc0*/ 	.word	0x0000000e
        /*0fc4*/ 	.word	0x00028c50
        /*0fc8*/ 	.short	0x010a
        /*0fca*/ 	.byte	0x3f
	.zero		1


	//   ....[97]....
        /*0fcc*/ 	.word	0x00020030
        /*0fd0*/ 	.word	0x000000ce
        /*0fd4*/ 	.word	0x00028c30
        /*0fd8*/ 	.short	0x010a
        /*0fda*/ 	.byte	0x3f
	.zero		1


	//   ....[98]....
        /*0fdc*/ 	.word	0x00020080
        /*0fe0*/ 	.word	0x000000ce
        /*0fe4*/ 	.word	0x00028c50
        /*0fe8*/ 	.short	0x010a
        /*0fea*/ 	.byte	0x3f
	.zero		1


	//   ....[99]....
        /*0fec*/ 	.word	0x00020230
        /*0ff0*/ 	.word	0x00000006
        /*0ff4*/ 	.word	0x00028c20
        /*0ff8*/ 	.short	0x010a
        /*0ffa*/ 	.byte	0x3f
	.zero		1


	//   ....[100]....
        /*0ffc*/ 	.word	0x00020280
        /*1000*/ 	.word	0x00000006
        /*1004*/ 	.word	0x00028ca0
        /*1008*/ 	.short	0x010a
        /*100a*/ 	.byte	0x3f
	.zero		1


	//   ....[101]....
        /*100c*/ 	.word	0x000202d0
        /*1010*/ 	.word	0x00000006
        /*1014*/ 	.word	0x00028cc0
        /*1018*/ 	.short	0x010a
        /*101a*/ 	.byte	0x3f
	.zero		1


	//   ....[102]....
        /*101c*/ 	.word	0x00020320
        /*1020*/ 	.word	0x00000005
        /*1024*/ 	.word	0x00028ca0
        /*1028*/ 	.short	0x010a
        /*102a*/ 	.byte	0x3f
	.zero		1


	//   ....[103]....
        /*102c*/ 	.word	0x00020370
        /*1030*/ 	.word	0x00000005
        /*1034*/ 	.word	0x00028cc0
        /*1038*/ 	.short	0x010a
        /*103a*/ 	.byte	0x3f
	.zero		1


	//   ....[104]....
        /*103c*/ 	.word	0x00020510
        /*1040*/ 	.word	0x00000000
        /*1044*/ 	.word	0x00028c40
        /*1048*/ 	.short	0x010a
        /*104a*/ 	.byte	0x3f
	.zero		1


	//   ....[105]....
        /*104c*/ 	.word	0x00020a80
        /*1050*/ 	.word	0x00000002
        /*1054*/ 	.word	0x00028c20
        /*1058*/ 	.short	0x010a
        /*105a*/ 	.byte	0x3f
	.zero		1


	//   ....[106]....
        /*105c*/ 	.word	0x00020ad0
        /*1060*/ 	.word	0x00000000
        /*1064*/ 	.word	0x00028c60
        /*1068*/ 	.short	0x010a
        /*106a*/ 	.byte	0x3f
	.zero		1


	//   ....[107]....
        /*106c*/ 	.word	0x00020b20
        /*1070*/ 	.word	0x00000003
        /*1074*/ 	.word	0x00028c40
        /*1078*/ 	.short	0x010a
        /*107a*/ 	.byte	0x3f
	.zero		1


	//   ....[108]....
        /*107c*/ 	.word	0x00020b70
        /*1080*/ 	.word	0x00000003
        /*1084*/ 	.word	0x00028c60
        /*1088*/ 	.short	0x010a
        /*108a*/ 	.byte	0x3f
	.zero		1


	//   ....[109]....
        /*108c*/ 	.word	0x00020bc0
        /*1090*/ 	.word	0x00000002
        /*1094*/ 	.word	0x00028c40
        /*1098*/ 	.short	0x010a
        /*109a*/ 	.byte	0x3f
	.zero		1


	//   ....[110]....
        /*109c*/ 	.word	0x00020c10
        /*10a0*/ 	.word	0x00000002
        /*10a4*/ 	.word	0x00028c60
        /*10a8*/ 	.short	0x010a
        /*10aa*/ 	.byte	0x3f
	.zero		1


	//   ....[111]....
        /*10ac*/ 	.word	0x00020c60
        /*10b0*/ 	.word	0x00000003
        /*10b4*/ 	.word	0x00028c40
        /*10b8*/ 	.short	0x010a
        /*10ba*/ 	.byte	0x3f
	.zero		1


	//   ....[112]....
        /*10bc*/ 	.word	0x00020cb0
        /*10c0*/ 	.word	0x00000003
        /*10c4*/ 	.word	0x00028c60
        /*10c8*/ 	.short	0x010a
        /*10ca*/ 	.byte	0x3f
	.zero		1


	//   ....[113]....
        /*10cc*/ 	.word	0x00021650
        /*10d0*/ 	.word	0x00000000
        /*10d4*/ 	.word	0x00028c20
        /*10d8*/ 	.short	0x010a
        /*10da*/ 	.byte	0x3f
	.zero		1


	//   ....[114]....
        /*10dc*/ 	.word	0x000217f0
        /*10e0*/ 	.word	0x00000006
        /*10e4*/ 	.word	0x00000000
        /*10e8*/ 	.short	0x010a
        /*10ea*/ 	.byte	0x3f
	.zero		1


	//   ....[115]....
        /*10ec*/ 	.word	0x00021840
        /*10f0*/ 	.word	0x00000007
        /*10f4*/ 	.word	0x00000000
        /*10f8*/ 	.short	0x010a
        /*10fa*/ 	.byte	0x3f
	.zero		1


	//   ....[116]....
        /*10fc*/ 	.word	0x00021890
        /*1100*/ 	.word	0x00000004
        /*1104*/ 	.word	0x00000000
        /*1108*/ 	.short	0x010a
        /*110a*/ 	.byte	0x3f
	.zero		1


	//----- nvinfo : EIATTR_NUM_MBARRIERS
	.align		4
.L_891:
        /*110c*/ 	.byte	0x03, 0x38
        /*110e*/ 	.short	0x0016


	//----- nvinfo : EIATTR_EXIT_INSTR_OFFSETS
	.align		4
        /*1110*/ 	.byte	0x04, 0x1c
        /*1112*/ 	.short	(.L_893 - .L_892)


	//   ....[0]....
.L_892:
        /*1114*/ 	.word	0x0001f480


	//----- nvinfo : EIATTR_MAX_THREADS
	.align		4
.L_893:
        /*1118*/ 	.byte	0x04, 0x05
        /*111a*/ 	.short	(.L_895 - .L_894)
.L_894:
        /*111c*/ 	.word	0x00000180
        /*1120*/ 	.word	0x00000001
        /*1124*/ 	.word	0x00000001


	//----- nvinfo : EIATTR_CRS_STACK_SIZE
	.align		4
.L_895:
        /*1128*/ 	.byte	0x04, 0x1e
        /*112a*/ 	.short	(.L_897 - .L_896)
.L_896:
        /*112c*/ 	.word	0x00000000


	//----- nvinfo : EIATTR_CBANK_PARAM_SIZE
	.align		4
.L_897:
        /*1130*/ 	.byte	0x03, 0x19
        /*1132*/ 	.short	0x0af0


	//----- nvinfo : EIATTR_PARAM_CBANK
	.align		4
        /*1134*/ 	.byte	0x04, 0x0a
        /*1136*/ 	.short	(.L_899 - .L_898)
	.align		4
.L_898:
        /*1138*/ 	.word	index@(.nv.constant0._ZN7cutlass13device_kernelIN5flash11enable_sm90INS1_16FlashAttnFwdSm90INS1_25CollectiveMainloopFwdSm90ILi2EN4cute5tupleIJNS5_1CILi1EEES8_S8_EEENS6_IJNS7_ILi64EEESA_SA_EEELi512ENS_6half_tEfNS_4arch4Sm90ELb0ELb1ELb0ELb1ELb0ELb1ELb0ELb0ELb0ELb1ELb0ELb0EEENS1_21CollectiveEpilogueFwdINS6_IJSA_NS7_ILi512EEESA_EEES9_SC_SE_Li256ELb1ELb1ELb0ELb0EEENS1_36VarlenDynamicPersistentTileSchedulerILi64ELi64ELi256ELi128ELb0ELb1ELb1ELb1ELb0ELb1EEEEEEEEEvNT_6ParamsE)
        /*113c*/ 	.short	0x0210
        /*113e*/ 	.short	0x0af0


	//----- nvinfo : EIATTR_SW_WAR
	.align		4
.L_899:
        /*1140*/ 	.byte	0x04, 0x36
        /*1142*/ 	.short	(.L_901 - .L_900)
.L_900:
        /*1144*/ 	.word	0x00000008
.L_901:


//--------------------- .nv.info._ZN7cutlass13device_kernelIN5flash11enable_sm90INS1_16FlashAttnFwdSm90INS1_25CollectiveMainloopFwdSm90ILi2EN4cute5tupleIJNS5_1CILi1EEES8_S8_EEENS6_IJNS7_ILi64EEESA_SA_EEELi512ENS_6half_tEfNS_4arch4Sm90ELb0ELb1ELb0ELb1ELb0ELb0ELb1ELb0ELb0ELb1ELb0ELb0EEENS1_21CollectiveEpilogueFwdINS6_IJSA_NS7_ILi512EEESA_EEES9_SC_SE_Li256ELb1ELb1ELb0ELb0EEENS1_36VarlenDynamicPersistentTileSchedulerILi64ELi64ELi256ELi128ELb0ELb1ELb1ELb1ELb0ELb1EEEEEEEEEvNT_6ParamsE --------------------------
	.section	.nv.info._ZN7cutlass13device_kernelIN5flash11enable_sm90INS1_16FlashAttnFwdSm90INS1_25CollectiveMainloopFwdSm90ILi2EN4cute5tupleIJNS5_1CILi1EEES8_S8_EEENS6_IJNS7_ILi64EEESA_SA_EEELi512ENS_6half_tEfNS_4arch4Sm90ELb0ELb1ELb0ELb1ELb0ELb0ELb1ELb0ELb0ELb1ELb0ELb0EEENS1_21CollectiveEpilogueFwdINS6_IJSA_NS7_ILi512EEESA_EEES9_SC_SE_Li256ELb1ELb1ELb0ELb0EEENS1_36VarlenDynamicPersistentTileSchedulerILi64ELi64ELi256ELi128ELb0ELb1ELb1ELb1ELb0ELb1EEEEEEEEEvNT_6ParamsE,"",@"SHT_CUDA_INFO"
	.sectionflags	@""
	.align	4


	//----- nvinfo : EIATTR_CUDA_API_VERSION
	.align		4
        /*0000*/ 	.byte	0x04, 0x37
        /*0002*/ 	.short	(.L_903 - .L_902)
.L_902:
        /*0004*/ 	.word	0x00000082


	//----- nvinfo : EIATTR_KPARAM_INFO
	.align		4
.L_903:
        /*0008*/ 	.byte	0x04, 0x17
        /*000a*/ 	.short	(.L_905 - .L_904)
.L_904:
        /*000c*/ 	.word	0x00000000
        /*0010*/ 	.short	0x0000
        /*0012*/ 	.short	0x0070
        /*0014*/ 	.byte	0x00, 0xf0, 0x01, 0x2e


	//----- nvinfo : EIATTR_SPARSE_MMA_MASK
	.align		4
.L_905:
        /*0018*/ 	.byte	0x03, 0x50
        /*001a*/ 	.short	0x0000


	//----- nvinfo : EIATTR_MAXREG_COUNT
	.align		4
        /*001c*/ 	.byte	0x03, 0x1b
        /*001e*/ 	.short	0x00a8


	//----- nvinfo : EIATTR_NUM_BARRIERS
	.align		4
        /*0020*/ 	.byte	0x02, 0x4c
        /*0022*/ 	.byte	0x10
	.zero		1


	//----- nvinfo : EIATTR_EXTERNS
	.align		4
        /*0024*/ 	.byte	0x04, 0x0f
        /*0026*/ 	.short	(.L_907 - .L_906)


	//   ....[0]....
	.align		4
.L_906:
        /*0028*/ 	.word	index@(__assertfail)


	//----- nvinfo : EIATTR_ANNOTATIONS
	.align		4
.L_907:
        /*002c*/ 	.byte	0x04, 0x55
        /*002e*/ 	.short	(.L_909 - .L_908)


	//   ....[0]....
.L_908:
        /* <DEDUP_REMOVED lines=83> */


	//----- nvinfo : EIATTR_MERCURY_ISA_VERSION
	.align		4
.L_909:
        /*0550*/ 	.byte	0x03, 0x5f
        /*0552*/ 	.short	0x0101


	//----- nvinfo : EIATTR_UNUSED_LOAD_BYTE_OFFSET
	.align		4
        /*0554*/ 	.byte	0x04, 0x44
        /*0556*/ 	.short	(.L_911 - .L_910)


	//   ....[0]....
.L_910:
        /*0558*/ 	.word	0x00000a30
        /*055c*/ 	.word	0x0000fff0


	//   ....[1]....
        /*0560*/ 	.word	0x00010d20
        /*0564*/ 	.word	0x0000fff0


	//----- nvinfo : EIATTR_INT_WARP_WIDE_INSTR_OFFSETS
	.align		4
.L_911:
        /*0568*/ 	.byte	0x04, 0x31
        /*056a*/ 	.short	(.L_913 - .L_912)


	//   ....[0]....
.L_912:
        /*056c*/ 	.word	0x00000130


	//   ....[1]....
        /*0570*/ 	.word	0x00000170


	//   ....[2]....
        /*0574*/ 	.word	0x000001e0


	//   ....[3]....
        /*0578*/ 	.word	0x00000250


	//   ....[4]....
        /*057c*/ 	.word	0x00015160


	//   ....[5]....
        /*0580*/ 	.word	0x000151c0


	//   ....[6]....
        /*0584*/ 	.word	0x0001ad50


	//   ....[7]....
        /*0588*/ 	.word	0x0001adb0


	//----- nvinfo : EIATTR_COOP_GROUP_MASK_REGIDS
	.align		4
.L_913:
        /*058c*/ 	.byte	0x04, 0x29
        /*058e*/ 	.short	(.L_915 - .L_914)


	//   ....[0]....
.L_914:
        /*0590*/ 	.word	0xffffffff


	//   ....[1]....
        /*0594*/ 	.word	0xffffffff


	//   ....[2]....
        /*0598*/ 	.word	0xffffffff


	//   ....[3]....
        /*059c*/ 	.word	0xffffffff


	//   ....[4]....
        /*05a0*/ 	.word	0xffffffff


	//   ....[5]....
        /*05a4*/ 	.word	0xffffffff


	//   ....[6]....
        /*05a8*/ 	.word	0xffffffff


	//   ....[7]....
        /*05ac*/ 	.word	0xffffffff


	//   ....[8]....
        /*05b0*/ 	.word	0xffffffff


	//   ....[9]....
        /*05b4*/ 	.word	0xffffffff


	//   ....[10]....
        /*05b8*/ 	.word	0xffffffff


	//   ....[11]....
        /*05bc*/ 	.word	0xffffffff


	//   ....[12]....
        /*05c0*/ 	.word	0xffffffff


	//   ....[13]....
        /*05c4*/ 	.word	0xffffffff


	//   ....[14]....
        /*05c8*/ 	.word	0xffffffff


	//   ....[15]....
        /*05cc*/ 	.word	0xffffffff


	//   ....[16]....
        /*05d0*/ 	.word	0xffffffff


	//   ....[17]....
        /*05d4*/ 	.word	0xffffffff


	//   ....[18]....
        /*05d8*/ 	.word	0xffffffff


	//   ....[19]....
        /*05dc*/ 	.word	0xffffffff


	//   ....[20]....
        /*05e0*/ 	.word	0xffffffff


	//   ....[21]....
        /*05e4*/ 	.word	0xffffffff


	//   ....[22]....
        /*05e8*/ 	.word	0xffffffff


	//   ....[23]....
        /*05ec*/ 	.word	0xffffffff


	//   ....[24]....
        /*05f0*/ 	.word	0xffffffff


	//   ....[25]....
        /*05f4*/ 	.word	0xffffffff


	//   ....[26]....
        /*05f8*/ 	.word	0xffffffff


	//   ....[27]....
        /*05fc*/ 	.word	0xffffffff


	//   ....[28]....
        /*0600*/ 	.word	0xffffffff


	//   ....[29]....
        /*0604*/ 	.word	0xffffffff


	//   ....[30]....
        /*0608*/ 	.word	0xffffffff


	//   ....[31]....
        /*060c*/ 	.word	0xffffffff


	//   ....[32]....
        /*0610*/ 	.word	0xffffffff


	//   ....[33]....
        /*0614*/ 	.word	0xffffffff


	//   ....[34]....
        /*0618*/ 	.word	0xffffffff


	//   ....[35]....
        /*061c*/ 	.word	0xffffffff


	//   ....[36]....
        /*0620*/ 	.word	0xffffffff


	//   ....[37]....
        /*0624*/ 	.word	0xffffffff


	//   ....[38]....
        /*0628*/ 	.word	0xffffffff


	//   ....[39]....
        /*062c*/ 	.word	0xffffffff


	//   ....[40]....
        /*0630*/ 	.word	0xffffffff


	//   ....[41]....
        /*0634*/ 	.word	0xffffffff


	//   ....[42]....
        /*0638*/ 	.word	0xffffffff


	//   ....[43]....
        /*063c*/ 	.word	0xffffffff


	//   ....[44]....
        /*0640*/ 	.word	0xffffffff


	//   ....[45]....
        /*0644*/ 	.word	0xffffffff


	//   ....[46]....
        /*0648*/ 	.word	0xffffffff


	//   ....[47]....
        /*064c*/ 	.word	0xffffffff


	//   ....[48]....
        /*0650*/ 	.word	0xffffffff


	//   ....[49]....
        /*0654*/ 	.word	0xffffffff


	//   ....[50]....
        /*0658*/ 	.word	0xffffffff


	//   ....[51]....
        /*065c*/ 	.word	0xffffffff


	//   ....[52]....
        /*0660*/ 	.word	0xffffffff


	//   ....[53]....
        /*0664*/ 	.word	0xffffffff


	//   ....[54]....
        /*0668*/ 	.word	0xffffffff


	//   ....[55]....
        /*066c*/ 	.word	0xffffffff


	//   ....[56]....
        /*0670*/ 	.word	0xffffffff


	//   ....[57]....
        /*0674*/ 	.word	0xffffffff


	//   ....[58]....
        /*0678*/ 	.word	0xffffffff


	//   ....[59]....
        /*067c*/ 	.word	0xffffffff


	//   ....[60]....
        /*0680*/ 	.word	0xffffffff


	//   ....[61]....
        /*0684*/ 	.word	0xffffffff


	//   ....[62]....
        /*0688*/ 	.word	0xffffffff


	//   ....[63]....
        /*068c*/ 	.word	0xffffffff


	//   ....[64]....
        /*0690*/ 	.word	0xffffffff


	//   ....[65]....
        /*0694*/ 	.word	0xffffffff


	//   ....[66]....
        /*0698*/ 	.word	0xffffffff


	//   ....[67]....
        /*069c*/ 	.word	0xffffffff


	//   ....[68]....
        /*06a0*/ 	.word	0xffffffff


	//   ....[69]....
        /*06a4*/ 	.word	0xffffffff


	//   ....[70]....
        /*06a8*/ 	.word	0xffffffff


	//   ....[71]....
        /*06ac*/ 	.word	0xffffffff


	//   ....[72]....
        /*06b0*/ 	.word	0xffffffff


	//   ....[73]....
        /*06b4*/ 	.word	0xffffffff


	//   ....[74]....
        /*06b8*/ 	.word	0xffffffff


	//   ....[75]....
        /*06bc*/ 	.word	0xffffffff


	//   ....[76]....
        /*06c0*/ 	.word	0xffffffff


	//   ....[77]....
        /*06c4*/ 	.word	0xffffffff


	//   ....[78]....
        /*06c8*/ 	.word	0xffffffff


	//   ....[79]....
        /*06cc*/ 	.word	0xffffffff


	//   ....[80]....
        /*06d0*/ 	.word	0xffffffff


	//   ....[81]....
        /*06d4*/ 	.word	0xffffffff


	//   ....[82]....
        /*06d8*/ 	.word	0xffffffff


	//   ....[83]....
        /*06dc*/ 	.word	0xffffffff


	//   ....[84]....
        /*06e0*/ 	.word	0xffffffff


	//   ....[85]....
        /*06e4*/ 	.word	0xffffffff


	//   ....[86]....
        /*06e8*/ 	.word	0xffffffff


	//   ....[87]....
        /*06ec*/ 	.word	0xffffffff


	//   ....[88]....
        /*06f0*/ 	.word	0xffffffff


	//   ....[89]....
        /*06f4*/ 	.word	0xffffffff


	//   ....[90]....
        /*06f8*/ 	.word	0xffffffff


	//   ....[91]....
        /*06fc*/ 	.word	0xffffffff


	//   ....[92]....
        /*0700*/ 	.word	0xffffffff


	//   ....[93]....
        /*0704*/ 	.word	0xffffffff


	//   ....[94]....
        /*0708*/ 	.word	0xffffffff


	//   ....[95]....
        /*070c*/ 	.word	0xffffffff


	//   ....[96]....
        /*0710*/ 	.word	0xffffffff


	//   ....[97]....
        /*0714*/ 	.word	0xffffffff


	//   ....[98]....
        /*0718*/ 	.word	0xffffffff


	//   ....[99]....
        /*071c*/ 	.word	0xffffffff


	//   ....[100]....
        /*0720*/ 	.word	0xffffffff


	//   ....[101]....
        /*0724*/ 	.word	0xffffffff


	//   ....[102]....
        /*0728*/ 	.word	0xffffffff


	//   ....[103]....
        /*072c*/ 	.word	0xffffffff


	//   ....[104]....
        /*0730*/ 	.word	0xffffffff


	//   ....[105]....
        /*0734*/ 	.word	0xffffffff


	//   ....[106]....
        /*0738*/ 	.word	0xffffffff


	//   ....[107]....
        /*073c*/ 	.word	0x0500000f


	//   ....[108]....
        /*0740*/ 	.word	0x0500000f


	//   ....[109]....
        /*0744*/ 	.word	0x0500000f


	//   ....[110]....
        /*0748*/ 	.word	0x0500000f


	//   ....[111]....
        /*074c*/ 	.word	0x0500000f


	//   ....[112]....
        /*0750*/ 	.word	0x0500000f


	//   ....[113]....
        /*0754*/ 	.word	0x0500000f


	//   ....[114]....
        /*0758*/ 	.word	0x0500000f


	//   ....[115]....
        /*075c*/ 	.word	0x0500000f


	//   ....[116]....
        /*0760*/ 	.word	0x0500000f


	//   ....[117]....
        /*0764*/ 	.word	0x0500000f


	//   ....[118]....
        /*0768*/ 	.word	0x0500000f


	//   ....[119]....
        /*076c*/ 	.word	0x0500000f


	//   ....[120]....
        /*0770*/ 	.word	0x0500000f


	//   ....[121]....
        /*0774*/ 	.word	0x0500000f


	//   ....[122]....
        /*0778*/ 	.word	0x0500000f


	//   ....[123]....
        /*077c*/ 	.word	0x0500000f


	//   ....[124]....
        /*0780*/ 	.word	0x0500000f


	//   ....[125]....
        /*0784*/ 	.word	0x0500000f


	//   ....[126]....
        /*0788*/ 	.word	0x0500000f


	//   ....[127]....
        /*078c*/ 	.word	0x0500000f


	//   ....[128]....
        /*0790*/ 	.word	0x0500000f


	//   ....[129]....
        /*0794*/ 	.word	0x0500000f


	//   ....[130]....
        /*0798*/ 	.word	0x0500000f


	//   ....[131]....
        /*079c*/ 	.word	0x0500000f


	//   ....[132]....
        /*07a0*/ 	.word	0x0500000f


	//   ....[133]....
        /*07a4*/ 	.word	0x0500000f


	//   ....[134]....
        /*07a8*/ 	.word	0x0500000f


	//   ....[135]....
        /*07ac*/ 	.word	0x0500000f


	//   ....[136]....
        /*07b0*/ 	.word	0x0500000f


	//   ....[137]....
        /*07b4*/ 	.word	0x0500000f


	//   ....[138]....
        /*07b8*/ 	.word	0x0500000f


	//   ....[139]....
        /*07bc*/ 	.word	0x0500000f


	//   ....[140]....
        /*07c0*/ 	.word	0x0500000f


	//   ....[141]....
        /*07c4*/ 	.word	0x0500000f


	//----- nvinfo : EIATTR_COOP_GROUP_INSTR_OFFSETS
	.align		4
.L_915:
        /*07c8*/ 	.byte	0x04, 0x28
        /*07ca*/ 	.short	(.L_917 - .L_916)


	//   ....[0]....
.L_916:
        /*07cc*/ 	.word	0x00000060


	//   ....[1]....
        /*07d0*/ 	.word	0x00000140


	//   ....[2]....
        /*07d4*/ 	.word	0x00000180


	//   ....[3]....
        /*07d8*/ 	.word	0x00000390


	//   ....[4]....
        /*07dc*/ 	.word	0x000004f0


	//   ....[5]....
        /*07e0*/ 	.word	0x00000610


	//   ....[6]....
        /*07e4*/ 	.word	0x00000770


	//   ....[7]....
        /*07e8*/ 	.word	0x00001ca0


	//   ....[8]....
        /*07ec*/ 	.word	0x00003c50


	//   ....[9]....
        /*07f0*/ 	.word	0x00004420


	//   ....[10]....
        /*07f4*/ 	.word	0x000054b0


	//   ....[11]....
        /*07f8*/ 	.word	0x00005b60


	//   ....[12]....
        /*07fc*/ 	.word	0x000060c0


	//   ....[13]....
        /*0800*/ 	.word	0x000061c0


	//   ....[14]....
        /*0804*/ 	.word	0x00006530


	//   ....[15]....
        /*0808*/ 	.word	0x000065c0


	//   ....[16]....
        /*080c*/ 	.word	0x00006da0


	//   ....[17]....
        /*0810*/ 	.word	0x00007350


	//   ....[18]....
        /*0814*/ 	.word	0x00008350


	//   ....[19]....
        /*0818*/ 	.word	0x000085b0


	//   ....[20]....
        /*081c*/ 	.word	0x00008cd0


	//   ....[21]....
        /*0820*/ 	.word	0x00008dd0


	//   ....[22]....
        /*0824*/ 	.word	0x00009180


	//   ....[23]....
        /*0828*/ 	.word	0x00009210


	//   ....[24]....
        /*082c*/ 	.word	0x0000a2c0


	//   ....[25]....
        /*0830*/ 	.word	0x0000a970


	//   ....[26]....
        /*0834*/ 	.word	0x0000ba60


	//   ....[27]....
        /*0838*/ 	.word	0x0000ba90


	//   ....[28]....
        /*083c*/ 	.word	0x0000bd90


	//   ....[29]....
        /*0840*/ 	.word	0x0000bf60


	//   ....[30]....
        /*0844*/ 	.word	0x0000ce40


	//   ....[31]....
        /*0848*/ 	.word	0x0000d2b0


	//   ....[32]....
        /*084c*/ 	.word	0x0000d3d0


	//   ....[33]....
        /*0850*/ 	.word	0x0000e4e0


	//   ....[34]....
        /*0854*/ 	.word	0x0000ebf0


	//   ....[35]....
        /*0858*/ 	.word	0x0000ecf0


	//   ....[36]....
        /*085c*/ 	.word	0x0000f0d0


	//   ....[37]....
        /*0860*/ 	.word	0x0000f140


	//   ....[38]....
        /*0864*/ 	.word	0x000101e0


	//   ....[39]....
        /*0868*/ 	.word	0x00010220


	//   ....[40]....
        /*086c*/ 	.word	0x00010250


	//   ....[41]....
        /*0870*/ 	.word	0x000102f0


	//   ....[42]....
        /*0874*/ 	.word	0x00010320


	//   ....[43]....
        /*0878*/ 	.word	0x00011ce0


	//   ....[44]....
        /*087c*/ 	.word	0x000121c0


	//   ....[45]....
        /*0880*/ 	.word	0x000121f0


	//   ....[46]....
        /*0884*/ 	.word	0x00012210


	//   ....[47]....
        /*0888*/ 	.word	0x00012240


	//   ....[48]....
        /*088c*/ 	.word	0x000128b0


	//   ....[49]....
        /*0890*/ 	.word	0x000128c0


	//   ....[50]....
        /*0894*/ 	.word	0x00012af0


	//   ....[51]....
        /*0898*/ 	.word	0x00012b10


	//   ....[52]....
        /*089c*/ 	.word	0x00013600


	//   ....[53]....
        /*08a0*/ 	.word	0x00013630


	//   ....[54]....
        /*08a4*/ 	.word	0x00013870


	//   ....[55]....
        /*08a8*/ 	.word	0x00013890


	//   ....[56]....
        /*08ac*/ 	.word	0x00013b40


	//   ....[57]....
        /*08b0*/ 	.word	0x00013d10


	//   ....[58]....
        /*08b4*/ 	.word	0x00013d40


	//   ....[59]....
        /*08b8*/ 	.word	0x00013d70


	//   ....[60]....
        /*08bc*/ 	.word	0x00013da0


	//   ....[61]....
        /*08c0*/ 	.word	0x00013dd0


	//   ....[62]....
        /*08c4*/ 	.word	0x00013e00


	//   ....[63]....
        /*08c8*/ 	.word	0x00013f70


	//   ....[64]....
        /*08cc*/ 	.word	0x00013fa0


	//   ....[65]....
        /*08d0*/ 	.word	0x00013fd0


	//   ....[66]....
        /*08d4*/ 	.word	0x00014000


	//   ....[67]....
        /*08d8*/ 	.word	0x00014030


	//   ....[68]....
        /*08dc*/ 	.word	0x00014060


	//   ....[69]....
        /*08e0*/ 	.word	0x00014100


	//   ....[70]....
        /*08e4*/ 	.word	0x00014160


	//   ....[71]....
        /*08e8*/ 	.word	0x000141f0


	//   ....[72]....
        /*08ec*/ 	.word	0x00015720


	//   ....[73]....
        /*08f0*/ 	.word	0x00016290


	//   ....[74]....
        /*08f4*/ 	.word	0x000162a0


	//   ....[75]....
        /*08f8*/ 	.word	0x000162d0


	//   ....[76]....
        /*08fc*/ 	.word	0x000163b0


	//   ....[77]....
        /*0900*/ 	.word	0x000163e0


	//   ....[78]....
        /*0904*/ 	.word	0x00016440


	//   ....[79]....
        /*0908*/ 	.word	0x00016450


	//   ....[80]....
        /*090c*/ 	.word	0x000164c0


	//   ....[81]....
        /*0910*/ 	.word	0x00016e80


	//   ....[82]....
        /*0914*/ 	.word	0x00016e90


	//   ....[83]....
        /*0918*/ 	.word	0x00016fb0


	//   ....[84]....
        /*091c*/ 	.word	0x00016fc0


	//   ....[85]....
        /*0920*/ 	.word	0x00017250


	//   ....[86]....
        /*0924*/ 	.word	0x00017260


	//   ....[87]....
        /*0928*/ 	.word	0x000173d0


	//   ....[88]....
        /*092c*/ 	.word	0x000173e0


	//   ....[89]....
        /*0930*/ 	.word	0x0001afe0


	//   ....[90]....
        /*0934*/ 	.word	0x0001b010


	//   ....[91]....
        /*0938*/ 	.word	0x0001b050


	//   ....[92]....
        /*093c*/ 	.word	0x0001b080


	//   ....[93]....
        /*0940*/ 	.word	0x0001b0b0


	//   ....[94]....
        /*0944*/ 	.word	0x0001b0e0


	//   ....[95]....
        /*0948*/ 	.word	0x0001b110


	//   ....[96]....
        /*094c*/ 	.word	0x0001b140


	//   ....[97]....
        /*0950*/ 	.word	0x0001b2c0


	//   ....[98]....
        /*0954*/ 	.word	0x0001b2f0


	//   ....[99]....
        /*0958*/ 	.word	0x0001b320


	//   ....[100]....
        /*095c*/ 	.word	0x0001b350


	//   ....[101]....
        /*0960*/ 	.word	0x0001b380


	//   ....[102]....
        /*0964*/ 	.word	0x0001b3b0


	//   ....[103]....
        /*0968*/ 	.word	0x0001b470


	//   ....[104]....
        /*096c*/ 	.word	0x0001b490


	//   ....[105]....
        /*0970*/ 	.word	0x0001b500


	//   ....[106]....
        /*0974*/ 	.word	0x0001bbd0


	//   ....[107]....
        /*0978*/ 	.word	0x0001c2b0


	//   ....[108]....
        /*097c*/ 	.word	0x0001c440


	//   ....[109]....
        /*0980*/ 	.word	0x0001c4a0


	//   ....[110]....
        /*0984*/ 	.word	0x0001c500


	//   ....[111]....
        /*0988*/ 	.word	0x0001c550


	//   ....[112]....
        /*098c*/ 	.word	0x0001c6b0


	//   ....[113]....
        /*0990*/ 	.word	0x0001c750


	//   ....[114]....
        /*0994*/ 	.word	0x0001c800


	//   ....[115]....
        /*0998*/ 	.word	0x0001c8e0


	//   ....[116]....
        /*099c*/ 	.word	0x0001cac0


	//   ....[117]....
        /*09a0*/ 	.word	0x0001cb90


	//   ....[118]....
        /*09a4*/ 	.word	0x0001ce40


	//   ....[119]....
        /*09a8*/ 	.word	0x0001cf50


	//   ....[120]....
        /*09ac*/ 	.word	0x0001d120


	//   ....[121]....
        /*09b0*/ 	.word	0x0001d1f0


	//   ....[122]....
        /*09b4*/ 	.word	0x0001d420


	//   ....[123]....
        /*09b8*/ 	.word	0x0001d470


	//   ....[124]....
        /*09bc*/ 	.word	0x0001d7a0


	//   ....[125]....
        /*09c0*/ 	.word	0x0001d840


	//   ....[126]....
        /*09c4*/ 	.word	0x0001d960


	//   ....[127]....
        /*09c8*/ 	.word	0x0001d9e0


	//   ....[128]....
        /*09cc*/ 	.word	0x0001da60


	//   ....[129]....
        /*09d0*/ 	.word	0x0001dae0


	//   ....[130]....
        /*09d4*/ 	.word	0x0001db60


	//   ....[131]....
        /*09d8*/ 	.word	0x0001dbf0


	//   ....[132]....
        /*09dc*/ 	.word	0x0001dc90


	//   ....[133]....
        /*09e0*/ 	.word	0x0001dd40


	//   ....[134]....
        /*09e4*/ 	.word	0x0001ddc0


	//   ....[135]....
        /*09e8*/ 	.word	0x0001de40


	//   ....[136]....
        /*09ec*/ 	.word	0x0001dec0


	//   ....[137]....
        /*09f0*/ 	.word	0x0001df50


	//   ....[138]....
        /*09f4*/ 	.word	0x0001dfd0


	//   ....[139]....
        /*09f8*/ 	.word	0x0001e070


	//   ....[140]....
        /*09fc*/ 	.word	0x0001e100


	//   ....[141]....
        /*0a00*/ 	.word	0x0001e230


	//----- nvinfo : EIATTR_REG_RECONFIG
	.align		4
.L_917:
        /*0a04*/ 	.byte	0x01, 0x54
	.zero		2


	//----- nvinfo : EIATTR_SYSCALL_OFFSETS
	.align		4
        /*0a08*/ 	.byte	0x04, 0x46
        /*0a0a*/ 	.short	(.L_919 - .L_918)


	//   ....[0]....
.L_918:
        /*0a0c*/ 	.word	0x00003e20


	//   ....[1]....
        /*0a10*/ 	.word	0x00015360


	//   ....[2]....
        /*0a14*/ 	.word	0x000154b0


	//   ....[3]....
        /*0a18*/ 	.word	0x000155a0


	//   ....[4]....
        /*0a1c*/ 	.word	0x00015e50


	//   ....[5]....
        /*0a20*/ 	.word	0x000167f0


	//----- nvinfo : EIATTR_MBARRIER_INSTR_OFFSETS
	.align		4
.L_919:
        /*0a24*/ 	.byte	0x04, 0x39
        /*0a26*/ 	.short	(.L_921 - .L_920)


	//   ....[0]....
.L_920:
        /*0a28*/ 	.word	0x00000270
        /*0a2c*/ 	.word	0x000000ff
        /*0a30*/ 	.word	0x00038800
        /*0a34*/ 	.short	0x0100
        /*0a36*/ 	.byte	0x08
	.zero		1


	//   ....[1]....
        /*0a38*/ 	.word	0x00000280
        /*0a3c*/ 	.word	0x000000ff
        /*0a40*/ 	.word	0x00038810
        /*0a44*/ 	.short	0x0100
        /*0a46*/ 	.byte	0x08
	.zero		1


	//   ....[2]....
        /*0a48*/ 	.word	0x00000290
        /*0a4c*/ 	.word	0x000000ff
        /*0a50*/ 	.word	0x00038820
        /*0a54*/ 	.short	0x0100
        /*0a56*/ 	.byte	0x08
	.zero		1


	//   ....[3]....
        /*0a58*/ 	.word	0x00000340
        /*0a5c*/ 	.word	0x000000ff
        /*0a60*/ 	.word	0x00038830
        /*0a64*/ 	.short	0x0100
        /*0a66*/ 	.byte	0x06
	.zero		1


	//   ....[4]....
        /*0a68*/ 	.word	0x00000350
        /*0a6c*/ 	.word	0x000000ff
        /*0a70*/ 	.word	0x00038840
        /*0a74*/ 	.short	0x0100
        /*0a76*/ 	.byte	0x06
	.zero		1


	//   ....[5]....
        /*0a78*/ 	.word	0x00000360
        /*0a7c*/ 	.word	0x000000ff
        /*0a80*/ 	.word	0x00038838
        /*0a84*/ 	.short	0x0100
        /*0a86*/ 	.byte	0x06
	.zero		1


	//   ....[6]....
        /*0a88*/ 	.word	0x00000370
        /*0a8c*/ 	.word	0x000000ff
        /*0a90*/ 	.word	0x00038848
        /*0a94*/ 	.short	0x0100
        /*0a96*/ 	.byte	0x06
	.zero		1


	//   ....[7]....
        /*0a98*/ 	.word	0x000004a0
        /*0a9c*/ 	.word	0x000000ff
        /*0aa0*/ 	.word	0x00038850
        /*0aa4*/ 	.short	0x0100
        /*0aa6*/ 	.byte	0x08
	.zero		1


	//   ....[8]....
        /*0aa8*/ 	.word	0x000004b0
        /*0aac*/ 	.word	0x000000ff
        /*0ab0*/ 	.word	0x00038860
        /*0ab4*/ 	.short	0x0100
        /*0ab6*/ 	.byte	0x08
	.zero		1


	//   ....[9]....
        /*0ab8*/ 	.word	0x000004c0
        /*0abc*/ 	.word	0x000000ff
        /*0ac0*/ 	.word	0x00038858
        /*0ac4*/ 	.short	0x0100
        /*0ac6*/ 	.byte	0x08
	.zero		1


	//   ....[10]....
        /*0ac8*/ 	.word	0x000004d0
        /*0acc*/ 	.word	0x000000ff
        /*0ad0*/ 	.word	0x00038868
        /*0ad4*/ 	.short	0x0100
        /*0ad6*/ 	.byte	0x08
	.zero		1


	//   ....[11]....
        /*0ad8*/ 	.word	0x000005c0
        /*0adc*/ 	.word	0x000000ff
        /*0ae0*/ 	.word	0x00038870
        /*0ae4*/ 	.short	0x0100
        /*0ae6*/ 	.byte	0x06
	.zero		1


	//   ....[12]....
        /*0ae8*/ 	.word	0x000005d0
        /*0aec*/ 	.word	0x000000ff
        /*0af0*/ 	.word	0x00038880
        /*0af4*/ 	.short	0x0100
        /*0af6*/ 	.byte	0x06
	.zero		1


	//   ....[13]....
        /*0af8*/ 	.word	0x000005e0
        /*0afc*/ 	.word	0x000000ff
        /*0b00*/ 	.word	0x00038878
        /*0b04*/ 	.short	0x0100
        /*0b06*/ 	.byte	0x06
	.zero		1


	//   ....[14]....
        /*0b08*/ 	.word	0x000005f0
        /*0b0c*/ 	.word	0x000000ff
        /*0b10*/ 	.word	0x00038888
        /*0b14*/ 	.short	0x0100
        /*0b16*/ 	.byte	0x06
	.zero		1


	//   ....[15]....
        /*0b18*/ 	.word	0x00000720
        /*0b1c*/ 	.word	0x000000ff
        /*0b20*/ 	.word	0x00038890
        /*0b24*/ 	.short	0x0100
        /*0b26*/ 	.byte	0x08
	.zero		1


	//   ....[16]....
        /*0b28*/ 	.word	0x00000730
        /*0b2c*/ 	.word	0x000000ff
        /*0b30*/ 	.word	0x000388a0
        /*0b34*/ 	.short	0x0100
        /*0b36*/ 	.byte	0x08
	.zero		1


	//   ....[17]....
        /*0b38*/ 	.word	0x00000740
        /*0b3c*/ 	.word	0x000000ff
        /*0b40*/ 	.word	0x00038898
        /*0b44*/ 	.short	0x0100
        /*0b46*/ 	.byte	0x08
	.zero		1


	//   ....[18]....
        /*0b48*/ 	.word	0x00000750
        /*0b4c*/ 	.word	0x000000ff
        /*0b50*/ 	.word	0x000388a8
        /*0b54*/ 	.short	0x0100
        /*0b56*/ 	.byte	0x08
	.zero		1


	//   ....[19]....
        /*0b58*/ 	.word	0x00000880
        /*0b5c*/ 	.word	0x000000ff
        /*0b60*/ 	.word	0x000388b0
        /*0b64*/ 	.short	0x0100
        /*0b66*/ 	.byte	0x08
	.zero		1


	//   ....[20]....
        /*0b68*/ 	.word	0x00000890
        /*0b6c*/ 	.word	0x000000ff
        /*0b70*/ 	.word	0x000388c0
        /*0b74*/ 	.short	0x0100
        /*0b76*/ 	.byte	0x08
	.zero		1


	//   ....[21]....
        /*0b78*/ 	.word	0x000008a0
        /*0b7c*/ 	.word	0x000000ff
        /*0b80*/ 	.word	0x000388b8
        /*0b84*/ 	.short	0x0100
        /*0b86*/ 	.byte	0x08
	.zero		1


	//   ....[22]....
        /*0b88*/ 	.word	0x000008b0
        /*0b8c*/ 	.word	0x000000ff
        /*0b90*/ 	.word	0x000388c8
        /*0b94*/ 	.short	0x0100
        /*0b96*/ 	.byte	0x08
	.zero		1


	//   ....[23]....
        /*0b98*/ 	.word	0x00002010
        /*0b9c*/ 	.word	0x00000000
        /*0ba0*/ 	.word	0x00000000
        /*0ba4*/ 	.short	0x0101
        /*0ba6*/ 	.byte	0x3f
	.zero		1


	//   ....[24]....
        /*0ba8*/ 	.word	0x00002ac0
        /*0bac*/ 	.word	0x00000000
        /*0bb0*/ 	.word	0x00000000
        /*0bb4*/ 	.short	0x0101
        /*0bb6*/ 	.byte	0x3f
	.zero		1


	//   ....[25]....
        /*0bb8*/ 	.word	0x00003e80
        /*0bbc*/ 	.word	0x000000ff
        /*0bc0*/ 	.word	0x00038800
        /*0bc4*/ 	.short	0x010a
        /*0bc6*/ 	.byte	0x25
	.zero		1


	//   ....[26]....
        /*0bc8*/ 	.word	0x00003ef0
        /*0bcc*/ 	.word	0x00000003
        /*0bd0*/ 	.word	0x00038830
        /*0bd4*/ 	.short	0x010a
        /*0bd6*/ 	.byte	0x3f
	.zero		1


	//   ....[27]....
        /*0bd8*/ 	.word	0x00003f30
        /*0bdc*/ 	.word	0x00000003
        /*0be0*/ 	.word	0x00038830
        /*0be4*/ 	.short	0x010a
        /*0be6*/ 	.byte	0x3f
	.zero		1


	//   ....[28]....
        /*0be8*/ 	.word	0x000041b0
        /*0bec*/ 	.word	0x000000ff
        /*0bf0*/ 	.word	0x00038810
        /*0bf4*/ 	.short	0x010a
        /*0bf6*/ 	.byte	0x25
	.zero		1


	//   ....[29]....
        /*0bf8*/ 	.word	0x000041f0
        /*0bfc*/ 	.word	0x00000003
        /*0c00*/ 	.word	0x00038850
        /*0c04*/ 	.short	0x010a
        /*0c06*/ 	.byte	0x3f
	.zero		1


	//   ....[30]....
        /*0c08*/ 	.word	0x00004230
        /*0c0c*/ 	.word	0x00000003
        /*0c10*/ 	.word	0x00038850
        /*0c14*/ 	.short	0x010a
        /*0c16*/ 	.byte	0x3f
	.zero		1


	//   ....[31]....
        /*0c18*/ 	.word	0x00005500
        /*0c1c*/ 	.word	0x00000004
        /*0c20*/ 	.word	0x00000000
        /*0c24*/ 	.short	0x0101
        /*0c26*/ 	.byte	0x3f
	.zero		1


	//   ....[32]....
        /*0c28*/ 	.word	0x00006dc0
        /*0c2c*/ 	.word	0x00000003
        /*0c30*/ 	.word	0x00000000
        /*0c34*/ 	.short	0x0101
        /*0c36*/ 	.byte	0x3f
	.zero		1


	//   ....[33]....
        /*0c38*/ 	.word	0x00007010
        /*0c3c*/ 	.word	0x000000ff
        /*0c40*/ 	.word	0x00038830
        /*0c44*/ 	.short	0x010a
        /*0c46*/ 	.byte	0x05
	.zero		1


	//   ....[34]....
        /*0c48*/ 	.word	0x00007050
        /*0c4c*/ 	.word	0x000000ff
        /*0c50*/ 	.word	0x00038830
        /*0c54*/ 	.short	0x010a
        /*0c56*/ 	.byte	0x05
	.zero		1


	//   ....[35]....
        /*0c58*/ 	.word	0x000071e0
        /*0c5c*/ 	.word	0x000000ff
        /*0c60*/ 	.word	0x00038850
        /*0c64*/ 	.short	0x010a
        /*0c66*/ 	.byte	0x05
	.zero		1


	//   ....[36]....
        /*0c68*/ 	.word	0x00007220
        /*0c6c*/ 	.word	0x000000ff
        /*0c70*/ 	.word	0x00038850
        /*0c74*/ 	.short	0x010a
        /*0c76*/ 	.byte	0x05
	.zero		1


	//   ....[37]....
        /*0c78*/ 	.word	0x000083b0
        /*0c7c*/ 	.word	0x00000008
        /*0c80*/ 	.word	0x00000000
        /*0c84*/ 	.short	0x0101
        /*0c86*/ 	.byte	0x3f
	.zero		1


	//   ....[38]....
        /*0c88*/ 	.word	0x0000a2e0
        /*0c8c*/ 	.word	0x0000000a
        /*0c90*/ 	.word	0x00000000
        /*0c94*/ 	.short	0x0101
        /*0c96*/ 	.byte	0x3f
	.zero		1


	//   ....[39]....
        /*0c98*/ 	.word	0x0000a670
        /*0c9c*/ 	.word	0x000000ff
        /*0ca0*/ 	.word	0x00038830
        /*0ca4*/ 	.short	0x010a
        /*0ca6*/ 	.byte	0x05
	.zero		1


	//   ....[40]....
        /*0ca8*/ 	.word	0x0000a6b0
        /*0cac*/ 	.word	0x000000ff
        /*0cb0*/ 	.word	0x00038830
        /*0cb4*/ 	.short	0x010a
        /*0cb6*/ 	.byte	0x05
	.zero		1


	//   ....[41]....
        /*0cb8*/ 	.word	0x0000a840
        /*0cbc*/ 	.word	0x000000ff
        /*0cc0*/ 	.word	0x00038850
        /*0cc4*/ 	.short	0x010a
        /*0cc6*/ 	.byte	0x05
	.zero		1


	//   ....[42]....
        /*0cc8*/ 	.word	0x0000a880
        /*0ccc*/ 	.word	0x000000ff
        /*0cd0*/ 	.word	0x00038850
        /*0cd4*/ 	.short	0x010a
        /*0cd6*/ 	.byte	0x05
	.zero		1


	//   ....[43]....
        /*0cd8*/ 	.word	0x0000c310
        /*0cdc*/ 	.word	0x00000099
        /*0ce0*/ 	.word	0x00000000
        /*0ce4*/ 	.short	0x0101
        /*0ce6*/ 	.byte	0x3f
	.zero		1


	//   ....[44]....
        /*0ce8*/ 	.word	0x0000ce60
        /*0cec*/ 	.word	0x000000b3
        /*0cf0*/ 	.word	0x00000000
        /*0cf4*/ 	.short	0x0101
        /*0cf6*/ 	.byte	0x3f
	.zero		1


	//   ....[45]....
        /*0cf8*/ 	.word	0x0000cf70
        /*0cfc*/ 	.word	0x000000ff
        /*0d00*/ 	.word	0x00038830
        /*0d04*/ 	.short	0x010a
        /*0d06*/ 	.byte	0x05
	.zero		1


	//   ....[46]....
        /*0d08*/ 	.word	0x0000cfb0
        /*0d0c*/ 	.word	0x000000ff
        /*0d10*/ 	.word	0x00038830
        /*0d14*/ 	.short	0x010a
        /*0d16*/ 	.byte	0x05
	.zero		1


	//   ....[47]....
        /*0d18*/ 	.word	0x0000d140
        /*0d1c*/ 	.word	0x000000ff
        /*0d20*/ 	.word	0x00038850
        /*0d24*/ 	.short	0x010a
        /*0d26*/ 	.byte	0x05
	.zero		1


	//   ....[48]....
        /*0d28*/ 	.word	0x0000d180
        /*0d2c*/ 	.word	0x000000ff
        /*0d30*/ 	.word	0x00038850
        /*0d34*/ 	.short	0x010a
        /*0d36*/ 	.byte	0x05
	.zero		1


	//   ....[49]....
        /*0d38*/ 	.word	0x0000e2e0
        /*0d3c*/ 	.word	0x00000007
        /*0d40*/ 	.word	0x00000000
        /*0d44*/ 	.short	0x0101
        /*0d46*/ 	.byte	0x3f
	.zero		1


	//   ....[50]....
        /*0d48*/ 	.word	0x00010200
        /*0d4c*/ 	.word	0x0000000a
        /*0d50*/ 	.word	0x00000000
        /*0d54*/ 	.short	0x0101
        /*0d56*/ 	.byte	0x3f
	.zero		1


	//   ....[51]....
        /*0d58*/ 	.word	0x00012860
        /*0d5c*/ 	.word	0x000000ff
        /*0d60*/ 	.word	0x00000000
        /*0d64*/ 	.short	0x0101
        /*0d66*/ 	.byte	0x05
	.zero		1


	//   ....[52]....
        /*0d68*/ 	.word	0x000159b0
        /*0d6c*/ 	.word	0x00000000
        /*0d70*/ 	.word	0x00038840
        /*0d74*/ 	.short	0x010a
        /*0d76*/ 	.byte	0x3f
	.zero		1


	//   ....[53]....
        /*0d78*/ 	.word	0x00016590
        /*0d7c*/ 	.word	0x00000008
        /*0d80*/ 	.word	0x00038800
        /*0d84*/ 	.short	0x0107
        /*0d86*/ 	.byte	0x3f
	.zero		1


	//   ....[54]....
        /*0d88*/ 	.word	0x00016640
        /*0d8c*/ 	.word	0x00000000
        /*0d90*/ 	.word	0x00038800
        /*0d94*/ 	.short	0x0101
        /*0d96*/ 	.byte	0x3f
	.zero		1


	//   ....[55]....
        /*0d98*/ 	.word	0x00017610
        /*0d9c*/ 	.word	0x00000000
        /*0da0*/ 	.word	0x00038810
        /*0da4*/ 	.short	0x0107
        /*0da6*/ 	.byte	0x3f
	.zero		1


	//   ....[56]....
        /*0da8*/ 	.word	0x00017710
        /*0dac*/ 	.word	0x00000002
        /*0db0*/ 	.word	0x00038810
        /*0db4*/ 	.short	0x0101
        /*0db6*/ 	.byte	0x3f
	.zero		1


	//   ....[57]....
        /*0db8*/ 	.word	0x00017730
        /*0dbc*/ 	.word	0x00000002
        /*0dc0*/ 	.word	0x00038820
        /*0dc4*/ 	.short	0x010a
        /*0dc6*/ 	.byte	0x3f
	.zero		1


	//   ....[58]....
        /*0dc8*/ 	.word	0x00017830
        /*0dcc*/ 	.word	0x00000000
        /*0dd0*/ 	.word	0x00038860
        /*0dd4*/ 	.short	0x010a
        /*0dd6*/ 	.byte	0x3f
	.zero		1


	//   ....[59]....
        /*0dd8*/ 	.word	0x000184b0
        /*0ddc*/ 	.word	0x00000003
        /*0de0*/ 	.word	0x00038840
        /*0de4*/ 	.short	0x010a
        /*0de6*/ 	.byte	0x3f
	.zero		1


	//   ....[60]....
        /*0de8*/ 	.word	0x00018700
        /*0dec*/ 	.word	0x00000003
        /*0df0*/ 	.word	0x00038860
        /*0df4*/ 	.short	0x010a
        /*0df6*/ 	.byte	0x3f
	.zero		1


	//   ....[61]....
        /*0df8*/ 	.word	0x00019320
        /*0dfc*/ 	.word	0x00000004
        /*0e00*/ 	.word	0x00038840
        /*0e04*/ 	.short	0x010a
        /*0e06*/ 	.byte	0x3f
	.zero		1


	//   ....[62]....
        /*0e08*/ 	.word	0x00019560
        /*0e0c*/ 	.word	0x00000004
        /*0e10*/ 	.word	0x00038860
        /*0e14*/ 	.short	0x010a
        /*0e16*/ 	.byte	0x3f
	.zero		1


	//   ....[63]....
        /*0e18*/ 	.word	0x0001a0f0
        /*0e1c*/ 	.word	0x00000002
        /*0e20*/ 	.word	0x00038840
        /*0e24*/ 	.short	0x010a
        /*0e26*/ 	.byte	0x3f
	.zero		1


	//   ....[64]....
        /*0e28*/ 	.word	0x0001a340
        /*0e2c*/ 	.word	0x00000002
        /*0e30*/ 	.word	0x00038860
        /*0e34*/ 	.short	0x010a
        /*0e36*/ 	.byte	0x3f
	.zero		1


	//   ....[65]....
        /*0e38*/ 	.word	0x0001bb50
        /*0e3c*/ 	.word	0x00000000
        /*0e40*/ 	.word	0x00038820
        /*0e44*/ 	.short	0x010a
        /*0e46*/ 	.byte	0x3f
	.zero		1


	//   ....[66]....
        /*0e48*/ 	.word	0x0001bd10
        /*0e4c*/ 	.word	0x00000006
        /*0e50*/ 	.word	0x00000000
        /*0e54*/ 	.short	0x010a
        /*0e56*/ 	.byte	0x3f
	.zero		1


	//   ....[67]....
        /*0e58*/ 	.word	0x0001bd80
        /*0e5c*/ 	.word	0x00000007
        /*0e60*/ 	.word	0x00000000
        /*0e64*/ 	.short	0x010a
        /*0e66*/ 	.byte	0x3f
	.zero		1


	//   ....[68]....
        /*0e68*/ 	.word	0x0001bdf0
        /*0e6c*/ 	.word	0x00000004
        /*0e70*/ 	.word	0x00000000
        /*0e74*/ 	.short	0x010a
        /*0e76*/ 	.byte	0x3f
	.zero		1


	//   ....[69]....
        /*0e78*/ 	.word	0x0001be20
        /*0e7c*/ 	.word	0x00000003
        /*0e80*/ 	.word	0x00000000
        /*0e84*/ 	.short	0x010a
        /*0e86*/ 	.byte	0x3f
	.zero		1


	//   ....[70]....
        /*0e88*/ 	.word	0x0001be90
        /*0e8c*/ 	.word	0x00000003
        /*0e90*/ 	.word	0x00038800
        /*0e94*/ 	.short	0x010a
        /*0e96*/ 	.byte	0x3f
	.zero		1


	//   ....[71]....
        /*0e98*/ 	.word	0x0001bee0
        /*0e9c*/ 	.word	0x00000003
        /*0ea0*/ 	.word	0x00038830
        /*0ea4*/ 	.short	0x010a
        /*0ea6*/ 	.byte	0x3f
	.zero		1


	//   ....[72]....
        /*0ea8*/ 	.word	0x0001bf40
        /*0eac*/ 	.word	0x00000005
        /*0eb0*/ 	.word	0x00038810
        /*0eb4*/ 	.short	0x010a
        /*0eb6*/ 	.byte	0x3f
	.zero		1


	//   ....[73]....
        /*0eb8*/ 	.word	0x0001bf90
        /*0ebc*/ 	.word	0x00000003
        /*0ec0*/ 	.word	0x00038850
        /*0ec4*/ 	.short	0x010a
        /*0ec6*/ 	.byte	0x3f
	.zero		1


	//   ....[74]....
        /*0ec8*/ 	.word	0x0001bff0
        /*0ecc*/ 	.word	0x00000009
        /*0ed0*/ 	.word	0x00038830
        /*0ed4*/ 	.short	0x010a
        /*0ed6*/ 	.byte	0x3f
	.zero		1


	//   ....[75]....
        /*0ed8*/ 	.word	0x0001c050
        /*0edc*/ 	.word	0x00000009
        /*0ee0*/ 	.word	0x00038850
        /*0ee4*/ 	.short	0x010a
        /*0ee6*/ 	.byte	0x3f
	.zero		1


	//   ....[76]....
        /*0ee8*/ 	.word	0x0001c0b0
        /*0eec*/ 	.word	0x00000006
        /*0ef0*/ 	.word	0x00038830
        /*0ef4*/ 	.short	0x010a
        /*0ef6*/ 	.byte	0x3f
	.zero		1


	//   ....[77]....
        /*0ef8*/ 	.word	0x0001c110
        /*0efc*/ 	.word	0x00000006
        /*0f00*/ 	.word	0x00038850
        /*0f04*/ 	.short	0x010a
        /*0f06*/ 	.byte	0x3f
	.zero		1


	//   ....[78]....
        /*0f08*/ 	.word	0x0001c170
        /*0f0c*/ 	.word	0x00000008
        /*0f10*/ 	.word	0x00038830
        /*0f14*/ 	.short	0x010a
        /*0f16*/ 	.byte	0x3f
	.zero		1


	//   ....[79]....
        /*0f18*/ 	.word	0x0001c1d0
        /*0f1c*/ 	.word	0x00000008
        /*0f20*/ 	.word	0x00038850
        /*0f24*/ 	.short	0x010a
        /*0f26*/ 	.byte	0x3f
	.zero		1


	//   ....[80]....
        /*0f28*/ 	.word	0x0001c370
        /*0f2c*/ 	.word	0x00000000
        /*0f30*/ 	.word	0x00038840
        /*0f34*/ 	.short	0x010a
        /*0f36*/ 	.byte	0x3f
	.zero		1


	//   ....[81]....
        /*0f38*/ 	.word	0x0001d4c0
        /*0f3c*/ 	.word	0x00000002
        /*0f40*/ 	.word	0x00038820
        /*0f44*/ 	.short	0x010a
        /*0f46*/ 	.byte	0x3f
	.zero		1


	//   ....[82]....
        /*0f48*/ 	.word	0x0001d510
        /*0f4c*/ 	.word	0x00000000
        /*0f50*/ 	.word	0x00038860
        /*0f54*/ 	.short	0x010a
        /*0f56*/ 	.byte	0x3f
	.zero		1


	//   ....[83]....
        /*0f58*/ 	.word	0x0001d560
        /*0f5c*/ 	.word	0x00000003
        /*0f60*/ 	.word	0x00038840
        /*0f64*/ 	.short	0x010a
        /*0f66*/ 	.byte	0x3f
	.zero		1


	//   ....[84]....
        /*0f68*/ 	.word	0x0001d5b0
        /*0f6c*/ 	.word	0x00000003
        /*0f70*/ 	.word	0x00038860
        /*0f74*/ 	.short	0x010a
        /*0f76*/ 	.byte	0x3f
	.zero		1


	//   ....[85]....
        /*0f78*/ 	.word	0x0001d600
        /*0f7c*/ 	.word	0x00000004
        /*0f80*/ 	.word	0x00038840
        /*0f84*/ 	.short	0x010a
        /*0f86*/ 	.byte	0x3f
	.zero		1


	//   ....[86]....
        /*0f88*/ 	.word	0x0001d650
        /*0f8c*/ 	.word	0x00000004
        /*0f90*/ 	.word	0x00038860
        /*0f94*/ 	.short	0x010a
        /*0f96*/ 	.byte	0x3f
	.zero		1


	//   ....[87]....
        /*0f98*/ 	.word	0x0001d6a0
        /*0f9c*/ 	.word	0x00000002
        /*0fa0*/ 	.word	0x00038840
        /*0fa4*/ 	.short	0x010a
        /*0fa6*/ 	.byte	0x3f
	.zero		1


	//   ....[88]....
        /*0fa8*/ 	.word	0x0001d6f0
        /*0fac*/ 	.word	0x00000002
        /*0fb0*/ 	.word	0x00038860
        /*0fb4*/ 	.short	0x010a
        /*0fb6*/ 	.byte	0x3f
	.zero		1


	//   ....[89]....
        /*0fb8*/ 	.word	0x0001e150
        /*0fbc*/ 	.word	0x00000000
        /*0fc0*/ 	.word	0x00038820
        /*0fc4*/ 	.short	0x010a
        /*0fc6*/ 	.byte	0x3f
	.zero		1


	//   ....[90]....
        /*0fc8*/ 	.word	0x0001e2f0
        /*0fcc*/ 	.word	0x00000006
        /*0fd0*/ 	.word	0x00000000
        /*0fd4*/ 	.short	0x010a
        /*0fd6*/ 	.byte	0x3f
	.zero		1


	//   ....[91]....
        /*0fd8*/ 	.word	0x0001e340
        /*0fdc*/ 	.word	0x00000007
        /*0fe0*/ 	.word	0x00000000
        /*0fe4*/ 	.short	0x010a
        /*0fe6*/ 	.byte	0x3f
	.zero		1


	//   ....[92]....
        /*0fe8*/ 	.word	0x0001e390
        /*0fec*/ 	.word	0x00000004
        /*0ff0*/ 	.word	0x00000000
        /*0ff4*/ 	.short	0x010a
        /*0ff6*/ 	.byte	0x3f
	.zero		1


	//----- nvinfo : EIATTR_NUM_MBARRIERS
	.align		4
.L_921:
        /*0ff8*/ 	.byte	0x03, 0x38
        /*0ffa*/ 	.short	0x0017


	//----- nvinfo : EIATTR_EXIT_INSTR_OFFSETS
	.align		4
        /*0ffc*/ 	.byte	0x04, 0x1c
        /*0ffe*/ 	.short	(.L_923 - .L_922)


	//   ....[0]....
.L_922:
        /*1000*/ 	.word	0x00000a60


	//   ....[1]....
        /*1004*/ 	.word	0x00013ae0


	//   ....[2]....
        /*1008*/ 	.word	0x0001be70


	//----- nvinfo : EIATTR_MAX_THREADS
	.align		4
.L_923:
        /*100c*/ 	.byte	0x04, 0x05
        /*100e*/ 	.short	(.L_925 - .L_924)
.L_924:
        /*1010*/ 	.word	0x00000180
        /*1014*/ 	.word	0x00000001
        /*1018*/ 	.word	0x00000001


	//----- nvinfo : EIATTR_CRS_STACK_SIZE
	.align		4
.L_925:
        /*101c*/ 	.byte	0x04, 0x1e
        /*101e*/ 	.short	(.L_927 - .L_926)
.L_926:
        /*1020*/ 	.word	0x00000000


	//----- nvinfo : EIATTR_CBANK_PARAM_SIZE
	.align		4
.L_927:
        /*1024*/ 	.byte	0x03, 0x19
        /*1026*/ 	.short	0x0bf0


	//----- nvinfo : EIATTR_PARAM_CBANK
	.align		4
        /*1028*/ 	.byte	0x04, 0x0a
        /*102a*/ 	.short	(.L_929 - .L_928)
	.align		4
.L_928:
        /*102c*/ 	.word	index@(.nv.constant0._ZN7cutlass13device_kernelIN5flash11enable_sm90INS1_16FlashAttnFwdSm90INS1_25CollectiveMainloopFwdSm90ILi2EN4cute5tupleIJNS5_1CILi1EEES8_S8_EEENS6_IJNS7_ILi64EEESA_SA_EEELi512ENS_6half_tEfNS_4arch4Sm90ELb0ELb1ELb0ELb1ELb0ELb0ELb1ELb0ELb0ELb1ELb0ELb0EEENS1_21CollectiveEpilogueFwdINS6_IJSA_NS7_ILi512EEESA_EEES9_SC_SE_Li256ELb1ELb1ELb0ELb0EEENS1_36VarlenDynamicPersistentTileSchedulerILi64ELi64ELi256ELi128ELb0ELb1ELb1ELb1ELb0ELb1EEEEEEEEEvNT_6ParamsE)
        /*1030*/ 	.short	0x0210
        /*1032*/ 	.short	0x0bf0


	//----- nvinfo : EIATTR_SW_WAR
	.align		4
.L_929:
        /*1034*/ 	.byte	0x04, 0x36
        /*1036*/ 	.short	(.L_931 - .L_930)
.L_930:
        /*1038*/ 	.word	0x00000008
.L_931:


//--------------------- .nv.info._ZN7cutlass13device_kernelIN5flash11enable_sm90INS1_16FlashAttnFwdSm90INS1_25CollectiveMainloopFwdSm90ILi2EN4cute5tupleIJNS5_1CILi1EEES8_S8_EEENS6_IJNS7_ILi64EEESA_SA_EEELi512ENS_6half_tEfNS_4arch4Sm90ELb0ELb1ELb0ELb1ELb0ELb1ELb1ELb0ELb0ELb1ELb0ELb0EEENS1_21CollectiveEpilogueFwdINS6_IJSA_NS7_ILi512EEESA_EEES9_SC_SE_Li256ELb1ELb1ELb0ELb0EEENS1_36VarlenDynamicPersistentTileSchedulerILi64ELi64ELi256ELi128ELb0ELb1ELb1ELb1ELb0ELb1EEEEEEEEEvNT_6ParamsE --------------------------
	.section	.nv.info._ZN7cutlass13device_kernelIN5flash11enable_sm90INS1_16FlashAttnFwdSm90INS1_25CollectiveMainloopFwdSm90ILi2EN4cute5tupleIJNS5_1CILi1EEES8_S8_EEENS6_IJNS7_ILi64EEESA_SA_EEELi512ENS_6half_tEfNS_4arch4Sm90ELb0ELb1ELb0ELb1ELb0ELb1ELb1ELb0ELb0ELb1ELb0ELb0EEENS1_21CollectiveEpilogueFwdINS6_IJSA_NS7_ILi512EEESA_EEES9_SC_SE_Li256ELb1ELb1ELb0ELb0EEENS1_36VarlenDynamicPersistentTileSchedulerILi64ELi64ELi256ELi128ELb0ELb1ELb1ELb1ELb0ELb1EEEEEEEEEvNT_6ParamsE,"",@"SHT_CUDA_INFO"
	.sectionflags	@""
	.align	4


	//----- nvinfo : EIATTR_CUDA_API_VERSION
	.align		4
        /*0000*/ 	.byte	0x04, 0x37
        /*0002*/ 	.short	(.L_933 - .L_932)
.L_932:
        /*0004*/ 	.word	0x00000082


	//----- nvinfo : EIATTR_KPARAM_INFO
	.align		4
.L_933:
        /*0008*/ 	.byte	0x04, 0x17
        /*000a*/ 	.short	(.L_935 - .L_934)
.L_934:
        /*000c*/ 	.word	0x00000000
        /*0010*/ 	.short	0x0000
        /*0012*/ 	.short	0x0070
        /*0014*/ 	.byte	0x00, 0xf0, 0x01, 0x2e


	//----- nvinfo : EIATTR_SPARSE_MMA_MASK
	.align		4
.L_935:
        /*0018*/ 	.byte	0x03, 0x50
        /*001a*/ 	.short	0x0000


	//----- nvinfo : EIATTR_MAXREG_COUNT
	.align		4
        /*001c*/ 	.byte	0x03, 0x1b
        /*001e*/ 	.short	0x00a8


	//----- nvinfo : EIATTR_NUM_BARRIERS
	.align		4
        /*0020*/ 	.byte	0x02, 0x4c
        /*0022*/ 	.byte	0x10
	.zero		1


	//----- nvinfo : EIATTR_EXTERNS
	.align		4
        /*0024*/ 	.byte	0x04, 0x0f
        /*0026*/ 	.short	(.L_937 - .L_936)


	//   ....[0]....
	.align		4
.L_936:
        /*0028*/ 	.word	index@(__assertfail)


	//----- nvinfo : EIATTR_ANNOTATIONS
	.align		4
.L_937:
        /*002c*/ 	.byte	0x04, 0x55
        /*002e*/ 	.short	(.L_939 - .L_938)


	//   ....[0]....
.L_938:
        /* <DEDUP_REMOVED lines=95> */


	//----- nvinfo : EIATTR_MERCURY_ISA_VERSION
	.align		4
.L_939:
        /*0608*/ 	.byte	0x03, 0x5f
        /*060a*/ 	.short	0x0101


	//----- nvinfo : EIATTR_UNUSED_LOAD_BYTE_OFFSET
	.align		4
        /*060c*/ 	.byte	0x04, 0x44
        /*060e*/ 	.short	(.L_941 - .L_940)


	//   ....[0]....
.L_940:
        /*0610*/ 	.word	0x00000ab0
        /*0614*/ 	.word	0x0000fff0


	//   ....[1]....
        /*0618*/ 	.word	0x00019320
        /*061c*/ 	.word	0x0000fff0


	//----- nvinfo : EIATTR_INT_WARP_WIDE_INSTR_OFFSETS
	.align		4
.L_941:
        /*0620*/ 	.byte	0x04, 0x31
        /*0622*/ 	.short	(.L_943 - .L_942)


	//   ....[0]....
.L_942:
        /*0624*/ 	.word	0x00000190


	//   ....[1]....
        /*0628*/ 	.word	0x000001d0


	//   ....[2]....
        /*062c*/ 	.word	0x00000240


	//   ....[3]....
        /*0630*/ 	.word	0x00000250


	//   ....[4]....
        /*0634*/ 	.word	0x0001f960


	//   ....[5]....
        /*0638*/ 	.word	0x0001f9c0


	//   ....[6]....
        /*063c*/ 	.word	0x00025550


	//   ....[7]....
        /*0640*/ 	.word	0x000255b0


	//----- nvinfo : EIATTR_COOP_GROUP_MASK_REGIDS
	.align		4
.L_943:
        /*0644*/ 	.byte	0x04, 0x29
        /*0646*/ 	.short	(.L_945 - .L_944)


	//   ....[0]....
.L_944:
        /*0648*/ 	.word	0xffffffff


	//   ....[1]....
        /*064c*/ 	.word	0xffffffff


	//   ....[2]....
        /*0650*/ 	.word	0xffffffff


	//   ....[3]....
        /*0654*/ 	.word	0xffffffff


	//   ....[4]....
        /*0658*/ 	.word	0xffffffff


	//   ....[5]....
        /*065c*/ 	.word	0xffffffff


	//   ....[6]....
        /*0660*/ 	.word	0xffffffff


	//   ....[7]....
        /*0664*/ 	.word	0xffffffff


	//   ....[8]....
        /*0668*/ 	.word	0xffffffff


	//   ....[9]....
        /*066c*/ 	.word	0xffffffff


	//   ....[10]....
        /*0670*/ 	.word	0xffffffff


	//   ....[11]....
        /*0674*/ 	.word	0xffffffff


	//   ....[12]....
        /*0678*/ 	.word	0xffffffff


	//   ....[13]....
        /*067c*/ 	.word	0xffffffff


	//   ....[14]....
        /*0680*/ 	.word	0xffffffff


	//   ....[15]....
        /*0684*/ 	.word	0xffffffff


	//   ....[16]....
        /*0688*/ 	.word	0xffffffff


	//   ....[17]....
        /*068c*/ 	.word	0xffffffff


	//   ....[18]....
        /*0690*/ 	.word	0xffffffff


	//   ....[19]....
        /*0694*/ 	.word	0xffffffff


	//   ....[20]....
        /*0698*/ 	.word	0xffffffff


	//   ....[21]....
        /*069c*/ 	.word	0xffffffff


	//   ....[22]....
        /*06a0*/ 	.word	0xffffffff


	//   ....[23]....
        /*06a4*/ 	.word	0xffffffff


	//   ....[24]....
        /*06a8*/ 	.word	0xffffffff


	//   ....[25]....
        /*06ac*/ 	.word	0xffffffff


	//   ....[26]....
        /*06b0*/ 	.word	0xffffffff


	//   ....[27]....
        /*06b4*/ 	.word	0xffffffff


	//   ....[28]....
        /*06b8*/ 	.word	0xffffffff


	//   ....[29]....
        /*06bc*/ 	.word	0xffffffff


	//   ....[30]....
        /*06c0*/ 	.word	0xffffffff


	//   ....[31]....
        /*06c4*/ 	.word	0xffffffff


	//   ....[32]....
        /*06c8*/ 	.word	0xffffffff


	//   ....[33]....
        /*06cc*/ 	.word	0xffffffff


	//   ....[34]....
        /*06d0*/ 	.word	0xffffffff


	//   ....[35]....
        /*06d4*/ 	.word	0xffffffff


	//   ....[36]....
        /*06d8*/ 	.word	0xffffffff


	//   ....[37]....
        /*06dc*/ 	.word	0xffffffff


	//   ....[38]....
        /*06e0*/ 	.word	0xffffffff


	//   ....[39]....
        /*06e4*/ 	.word	0xffffffff


	//   ....[40]....
        /*06e8*/ 	.word	0xffffffff


	//   ....[41]....
        /*06ec*/ 	.word	0xffffffff


	//   ....[42]....
        /*06f0*/ 	.word	0xffffffff


	//   ....[43]....
        /*06f4*/ 	.word	0xffffffff


	//   ....[44]....
        /*06f8*/ 	.word	0xffffffff


	//   ....[45]....
        /*06fc*/ 	.word	0xffffffff


	//   ....[46]....
        /*0700*/ 	.word	0xffffffff


	//   ....[47]....
        /*0704*/ 	.word	0xffffffff


	//   ....[48]....
        /*0708*/ 	.word	0xffffffff


	//   ....[49]....
        /*070c*/ 	.word	0xffffffff


	//   ....[50]....
        /*0710*/ 	.word	0xffffffff


	//   ....[51]....
        /*0714*/ 	.word	0xffffffff


	//   ....[52]....
        /*0718*/ 	.word	0xffffffff


	//   ....[53]....
        /*071c*/ 	.word	0xffffffff


	//   ....[54]....
        /*0720*/ 	.word	0xffffffff


	//   ....[55]....
        /*0724*/ 	.word	0xffffffff


	//   ....[56]....
        /*0728*/ 	.word	0xffffffff


	//   ....[57]....
        /*072c*/ 	.word	0xffffffff


	//   ....[58]....
        /*0730*/ 	.word	0xffffffff


	//   ....[59]....
        /*0734*/ 	.word	0xffffffff


	//   ....[60]....
        /*0738*/ 	.word	0xffffffff


	//   ....[61]....
        /*073c*/ 	.word	0xffffffff


	//   ....[62]....
        /*0740*/ 	.word	0xffffffff


	//   ....[63]....
        /*0744*/ 	.word	0xffffffff


	//   ....[64]....
        /*0748*/ 	.word	0xffffffff


	//   ....[65]....
        /*074c*/ 	.word	0xffffffff


	//   ....[66]....
        /*0750*/ 	.word	0xffffffff


	//   ....[67]....
        /*0754*/ 	.word	0xffffffff


	//   ....[68]....
        /*0758*/ 	.word	0xffffffff


	//   ....[69]....
        /*075c*/ 	.word	0xffffffff


	//   ....[70]....
        /*0760*/ 	.word	0xffffffff


	//   ....[71]....
        /*0764*/ 	.word	0xffffffff


	//   ....[72]....
        /*0768*/ 	.word	0xffffffff


	//   ....[73]....
        /*076c*/ 	.word	0xffffffff


	//   ....[74]....
        /*0770*/ 	.word	0xffffffff


	//   ....[75]....
        /*0774*/ 	.word	0xffffffff


	//   ....[76]....
        /*0778*/ 	.word	0xffffffff


	//   ....[77]....
        /*077c*/ 	.word	0xffffffff


	//   ....[78]....
        /*0780*/ 	.word	0xffffffff


	//   ....[79]....
        /*0784*/ 	.word	0xffffffff


	//   ....[80]....
        /*0788*/ 	.word	0xffffffff


	//   ....[81]....
        /*078c*/ 	.word	0xffffffff


	//   ....[82]....
        /*0790*/ 	.word	0xffffffff


	//   ....[83]....
        /*0794*/ 	.word	0xffffffff


	//   ....[84]....
        /*0798*/ 	.word	0xffffffff


	//   ....[85]....
        /*079c*/ 	.word	0xffffffff


	//   ....[86]....
        /*07a0*/ 	.word	0xffffffff


	//   ....[87]....
        /*07a4*/ 	.word	0xffffffff


	//   ....[88]....
        /*07a8*/ 	.word	0xffffffff


	//   ....[89]....
        /*07ac*/ 	.word	0xffffffff


	//   ....[90]....
        /*07b0*/ 	.word	0xffffffff


	//   ....[91]....
        /*07b4*/ 	.word	0xffffffff


	//   ....[92]....
        /*07b8*/ 	.word	0xffffffff


	//   ....[93]....
        /*07bc*/ 	.word	0xffffffff


	//   ....[94]....
        /*07c0*/ 	.word	0xffffffff


	//   ....[95]....
        /*07c4*/ 	.word	0xffffffff


	//   ....[96]....
        /*07c8*/ 	.word	0xffffffff


	//   ....[97]....
        /*07cc*/ 	.word	0xffffffff


	//   ....[98]....
        /*07d0*/ 	.word	0xffffffff


	//   ....[99]....
        /*07d4*/ 	.word	0xffffffff


	//   ....[100]....
        /*07d8*/ 	.word	0xffffffff


	//   ....[101]....
        /*07dc*/ 	.word	0xffffffff


	//   ....[102]....
        /*07e0*/ 	.word	0xffffffff


	//   ....[103]....
        /*07e4*/ 	.word	0xffffffff


	//   ....[104]....
        /*07e8*/ 	.word	0xffffffff


	//   ....[105]....
        /*07ec*/ 	.word	0xffffffff


	//   ....[106]....
        /*07f0*/ 	.word	0xffffffff


	//   ....[107]....
        /*07f4*/ 	.word	0xffffffff


	//   ....[108]....
        /*07f8*/ 	.word	0xffffffff


	//   ....[109]....
        /*07fc*/ 	.word	0xffffffff


	//   ....[110]....
        /*0800*/ 	.word	0xffffffff


	//   ....[111]....
        /*0804*/ 	.word	0xffffffff


	//   ....[112]....
        /*0808*/ 	.word	0xffffffff


	//   ....[113]....
        /*080c*/ 	.word	0xffffffff


	//   ....[114]....
        /*0810*/ 	.word	0xffffffff


	//   ....[115]....
        /*0814*/ 	.word	0xffffffff


	//   ....[116]....
        /*0818*/ 	.word	0xffffffff


	//   ....[117]....
        /*081c*/ 	.word	0xffffffff


	//   ....[118]....
        /*0820*/ 	.word	0xffffffff


	//   ....[119]....
        /*0824*/ 	.word	0xffffffff


	//   ....[120]....
        /*0828*/ 	.word	0xffffffff


	//   ....[121]....
        /*082c*/ 	.word	0xffffffff


	//   ....[122]....
        /*0830*/ 	.word	0xffffffff


	//   ....[123]....
        /*0834*/ 	.word	0xffffffff


	//   ....[124]....
        /*0838*/ 	.word	0x0500000f


	//   ....[125]....
        /*083c*/ 	.word	0x0500000f


	//   ....[126]....
        /*0840*/ 	.word	0x0500000f


	//   ....[127]....
        /*0844*/ 	.word	0x0500000f


	//   ....[128]....
        /*0848*/ 	.word	0x0500000f


	//   ....[129]....
        /*084c*/ 	.word	0x0500000f


	//   ....[130]....
        /*0850*/ 	.word	0x0500000f


	//   ....[131]....
        /*0854*/ 	.word	0x0500000f


	//   ....[132]....
        /*0858*/ 	.word	0x0500000f


	//   ....[133]....
        /*085c*/ 	.word	0x0500000f


	//   ....[134]....
        /*0860*/ 	.word	0x0500000f


	//   ....[135]....
        /*0864*/ 	.word	0x0500000f


	//   ....[136]....
        /*0868*/ 	.word	0x0500000f


	//   ....[137]....
        /*086c*/ 	.word	0x0500000f


	//   ....[138]....
        /*0870*/ 	.word	0x0500000f


	//   ....[139]....
        /*0874*/ 	.word	0x0500000f


	//   ....[140]....
        /*0878*/ 	.word	0x0500000f


	//   ....[141]....
        /*087c*/ 	.word	0x0500000f


	//   ....[142]....
        /*0880*/ 	.word	0x0500000f


	//   ....[143]....
        /*0884*/ 	.word	0x0500000f


	//   ....[144]....
        /*0888*/ 	.word	0x0500000f


	//   ....[145]....
        /*088c*/ 	.word	0x0500000f


	//   ....[146]....
        /*0890*/ 	.word	0x0500000f


	//   ....[147]....
        /*0894*/ 	.word	0x0500000f


	//   ....[148]....
        /*0898*/ 	.word	0x0500000f


	//   ....[149]....
        /*089c*/ 	.word	0x0500000f


	//   ....[150]....
        /*08a0*/ 	.word	0x0500000f


	//   ....[151]....
        /*08a4*/ 	.word	0x0500000f


	//   ....[152]....
        /*08a8*/ 	.word	0x0500000f


	//   ....[153]....
        /*08ac*/ 	.word	0x0500000f


	//   ....[154]....
        /*08b0*/ 	.word	0x0500000f


	//   ....[155]....
        /*08b4*/ 	.word	0x0500000f


	//   ....[156]....
        /*08b8*/ 	.word	0x0500000f


	//   ....[157]....
        /*08bc*/ 	.word	0x0500000f


	//   ....[158]....
        /*08c0*/ 	.word	0x0500000f


	//   ....[159]....
        /*08c4*/ 	.word	0x0500000f


	//   ....[160]....
        /*08c8*/ 	.word	0x0500000f


	//   ....[161]....
        /*08cc*/ 	.word	0x0500000f


	//   ....[162]....
        /*08d0*/ 	.word	0x0500000f


	//   ....[163]....
        /*08d4*/ 	.word	0x0500000f


	//   ....[164]....
        /*08d8*/ 	.word	0x0500000f


	//   ....[165]....
        /*08dc*/ 	.word	0x0500000f


	//   ....[166]....
        /*08e0*/ 	.word	0x0500000f


	//   ....[167]....
        /*08e4*/ 	.word	0x0500000f


	//   ....[168]....
        /*08e8*/ 	.word	0x0500000f


	//   ....[169]....
        /*08ec*/ 	.word	0x0500000f


	//   ....[170]....
        /*08f0*/ 	.word	0x0500000f


	//   ....[171]....
        /*08f4*/ 	.word	0x0500000f


	//   ....[172]....
        /*08f8*/ 	.word	0x0500000f


	//   ....[173]....
        /*08fc*/ 	.word	0x0500000f


	//   ....[174]....
        /*0900*/ 	.word	0x0500000f


	//   ....[175]....
        /*0904*/ 	.word	0x0500000f


	//----- nvinfo : EIATTR_COOP_GROUP_INSTR_OFFSETS
	.align		4
.L_945:
        /*0908*/ 	.byte	0x04, 0x28
        /*090a*/ 	.short	(.L_947 - .L_946)


	//   ....[0]....
.L_946:
        /*090c*/ 	.word	0x00000070


	//   ....[1]....
        /*0910*/ 	.word	0x000001a0


	//   ....[2]....
        /*0914*/ 	.word	0x000001f0


	//   ....[3]....
        /*0918*/ 	.word	0x00000400


	//   ....[4]....
        /*091c*/ 	.word	0x00000560


	//   ....[5]....
        /*0920*/ 	.word	0x00000680


	//   ....[6]....
        /*0924*/ 	.word	0x000007e0


	//   ....[7]....
        /*0928*/ 	.word	0x00004e40


	//   ....[8]....
        /*092c*/ 	.word	0x00006f80


	//   ....[9]....
        /*0930*/ 	.word	0x000076b0


	//   ....[10]....
        /*0934*/ 	.word	0x000076c0


	//   ....[11]....
        /*0938*/ 	.word	0x000076d0


	//   ....[12]....
        /*093c*/ 	.word	0x000076e0


	//   ....[13]....
        /*0940*/ 	.word	0x000079d0


	//   ....[14]....
        /*0944*/ 	.word	0x000079e0


	//   ....[15]....
        /*0948*/ 	.word	0x000079f0


	//   ....[16]....
        /*094c*/ 	.word	0x00007a00


	//   ....[17]....
        /*0950*/ 	.word	0x00008bc0


	//   ....[18]....
        /*0954*/ 	.word	0x00008bd0


	//   ....[19]....
        /*0958*/ 	.word	0x00008be0


	//   ....[20]....
        /*095c*/ 	.word	0x00008bf0


	//   ....[21]....
        /*0960*/ 	.word	0x00008e20


	//   ....[22]....
        /*0964*/ 	.word	0x00008e30


	//   ....[23]....
        /*0968*/ 	.word	0x00008e40


	//   ....[24]....
        /*096c*/ 	.word	0x00008e50


	//   ....[25]....
        /*0970*/ 	.word	0x0000a4c0


	//   ....[26]....
        /*0974*/ 	.word	0x0000bc00


	//   ....[27]....
        /*0978*/ 	.word	0x0000c390


	//   ....[28]....
        /*097c*/ 	.word	0x0000ca10


	//   ....[29]....
        /*0980*/ 	.word	0x0000ca80


	//   ....[30]....
        /*0984*/ 	.word	0x0000cd60


	//   ....[31]....
        /*0988*/ 	.word	0x0000ce60


	//   ....[32]....
        /*098c*/ 	.word	0x0000d600


	//   ....[33]....
        /*0990*/ 	.word	0x0000de20


	//   ....[34]....
        /*0994*/ 	.word	0x0000f3d0


	//   ....[35]....
        /*0998*/ 	.word	0x0000f7d0


	//   ....[36]....
        /*099c*/ 	.word	0x0000feb0


	//   ....[37]....
        /*09a0*/ 	.word	0x0000ffa0


	//   ....[38]....
        /*09a4*/ 	.word	0x00010570


	//   ....[39]....
        /*09a8*/ 	.word	0x00010740


	//   ....[40]....
        /*09ac*/ 	.word	0x00011570


	//   ....[41]....
        /*09b0*/ 	.word	0x00011e50


	//   ....[42]....
        /*09b4*/ 	.word	0x00013780


	//   ....[43]....
        /*09b8*/ 	.word	0x00013790


	//   ....[44]....
        /*09bc*/ 	.word	0x000137c0


	//   ....[45]....
        /*09c0*/ 	.word	0x00013850


	//   ....[46]....
        /*09c4*/ 	.word	0x00014ac0


	//   ....[47]....
        /*09c8*/ 	.word	0x00015110


	//   ....[48]....
        /*09cc*/ 	.word	0x000166b0


	//   ....[49]....
        /*09d0*/ 	.word	0x00016a70


	//   ....[50]....
        /*09d4*/ 	.word	0x00017030


	//   ....[51]....
        /*09d8*/ 	.word	0x00017050


	//   ....[52]....
        /*09dc*/ 	.word	0x00017960


	//   ....[53]....
        /*09e0*/ 	.word	0x00017b30


	//   ....[54]....
        /*09e4*/ 	.word	0x000187c0


	//   ....[55]....
        /*09e8*/ 	.word	0x00018830


	//   ....[56]....
        /*09ec*/ 	.word	0x00018850


	//   ....[57]....
        /*09f0*/ 	.word	0x000188a0


	//   ....[58]....
        /*09f4*/ 	.word	0x000188c0


	//   ....[59]....
        /*09f8*/ 	.word	0x0001a2b0


	//   ....[60]....
        /*09fc*/ 	.word	0x0001a7b0


	//   ....[61]....
        /*0a00*/ 	.word	0x0001a7e0


	//   ....[62]....
        /*0a04*/ 	.word	0x0001a810


	//   ....[63]....
        /*0a08*/ 	.word	0x0001a820


	//   ....[64]....
        /*0a0c*/ 	.word	0x0001aeb0


	//   ....[65]....
        /*0a10*/ 	.word	0x0001aee0


	//   ....[66]....
        /*0a14*/ 	.word	0x0001b130


	//   ....[67]....
        /*0a18*/ 	.word	0x0001b150


	//   ....[68]....
        /*0a1c*/ 	.word	0x0001bcc0


	//   ....[69]....
        /*0a20*/ 	.word	0x0001bcf0


	//   ....[70]....
        /*0a24*/ 	.word	0x0001bf30


	//   ....[71]....
        /*0a28*/ 	.word	0x0001bf50


	//   ....[72]....
        /*0a2c*/ 	.word	0x0001c200


	//   ....[73]....
        /*0a30*/ 	.word	0x0001c3d0


	//   ....[74]....
        /*0a34*/ 	.word	0x0001c400


	//   ....[75]....
        /*0a38*/ 	.word	0x0001c430


	//   ....[76]....
        /*0a3c*/ 	.word	0x0001c460


	//   ....[77]....
        /*0a40*/ 	.word	0x0001c490


	//   ....[78]....
        /*0a44*/ 	.word	0x0001c4c0


	//   ....[79]....
        /*0a48*/ 	.word	0x0001c630


	//   ....[80]....
        /*0a4c*/ 	.word	0x0001c660


	//   ....[81]....
        /*0a50*/ 	.word	0x0001c690


	//   ....[82]....
        /*0a54*/ 	.word	0x0001c6c0


	//   ....[83]....
        /*0a58*/ 	.word	0x0001c6f0


	//   ....[84]....
        /*0a5c*/ 	.word	0x0001c720


	//   ....[85]....
        /*0a60*/ 	.word	0x0001c7c0


	//   ....[86]....
        /*0a64*/ 	.word	0x0001c820


	//   ....[87]....
        /*0a68*/ 	.word	0x0001c8b0


	//   ....[88]....
        /*0a6c*/ 	.word	0x0001d9e0


	//   ....[89]....
        /*0a70*/ 	.word	0x0001ff20


	//   ....[90]....
        /*0a74*/ 	.word	0x00020a90


	//   ....[91]....
        /*0a78*/ 	.word	0x00020aa0


	//   ....[92]....
        /*0a7c*/ 	.word	0x00020ad0


	//   ....[93]....
        /*0a80*/ 	.word	0x00020bb0


	//   ....[94]....
        /*0a84*/ 	.word	0x00020be0


	//   ....[95]....
        /*0a88*/ 	.word	0x00020c40


	//   ....[96]....
        /*0a8c*/ 	.word	0x00020c50


	//   ....[97]....
        /*0a90*/ 	.word	0x00020cc0


	//   ....[98]....
        /*0a94*/ 	.word	0x00021680


	//   ....[99]....
        /*0a98*/ 	.word	0x00021690


	//   ....[100]....
        /*0a9c*/ 	.word	0x000217b0


	//   ....[101]....
        /*0aa0*/ 	.word	0x000217c0


	//   ....[102]....
        /*0aa4*/ 	.word	0x00021a50


	//   ....[103]....
        /*0aa8*/ 	.word	0x00021a60


	//   ....[104]....
        /*0aac*/ 	.word	0x00021bd0


	//   ....[105]....
        /*0ab0*/ 	.word	0x00021be0


	//   ....[106]....
        /*0ab4*/ 	.word	0x000257e0


	//   ....[107]....
        /*0ab8*/ 	.word	0x00025810


	//   ....[108]....
        /*0abc*/ 	.word	0x00025850


	//   ....[109]....
        /*0ac0*/ 	.word	0x00025880


	//   ....[110]....
        /*0ac4*/ 	.word	0x000258b0


	//   ....[111]....
        /*0ac8*/ 	.word	0x000258e0


	//   ....[112]....
        /*0acc*/ 	.word	0x00025910


	//   ....[113]....
        /*0ad0*/ 	.word	0x00025940


	//   ....[114]....
        /*0ad4*/ 	.word	0x00025ac0


	//   ....[115]....
        /*0ad8*/ 	.word	0x00025af0


	//   ....[116]....
        /*0adc*/ 	.word	0x00025b20


	//   ....[117]....
        /*0ae0*/ 	.word	0x00025b50


	//   ....[118]....
        /*0ae4*/ 	.word	0x00025b80


	//   ....[119]....
        /*0ae8*/ 	.word	0x00025bb0


	//   ....[120]....
        /*0aec*/ 	.word	0x00025c70


	//   ....[121]....
        /*0af0*/ 	.word	0x00025c90


	//   ....[122]....
        /*0af4*/ 	.word	0x00025d00


	//   ....[123]....
        /*0af8*/ 	.word	0x000263d0


	//   ....[124]....
        /*0afc*/ 	.word	0x00026810


	//   ....[125]....
        /*0b00*/ 	.word	0x000268a0


	//   ....[126]....
        /*0b04*/ 	.word	0x000268f0


	//   ....[127]....
        /*0b08*/ 	.word	0x00026940


	//   ....[128]....
        /*0b0c*/ 	.word	0x000269d0


	//   ....[129]....
        /*0b10*/ 	.word	0x00026a60


	//   ....[130]....
        /*0b14*/ 	.word	0x00026ab0


	//   ....[131]....
        /*0b18*/ 	.word	0x00026b00


	//   ....[132]....
        /*0b1c*/ 	.word	0x00026be0


	//   ....[133]....
        /*0b20*/ 	.word	0x00026c70


	//   ....[134]....
        /*0b24*/ 	.word	0x00026cc0


	//   ....[135]....
        /*0b28*/ 	.word	0x00026d10


	//   ....[136]....
        /*0b2c*/ 	.word	0x00026da0


	//   ....[137]....
        /*0b30*/ 	.word	0x00026e30


	//   ....[138]....
        /*0b34*/ 	.word	0x00026e80


	//   ....[139]....
        /*0b38*/ 	.word	0x00026ed0


	//   ....[140]....
        /*0b3c*/ 	.word	0x000272b0


	//   ....[141]....
        /*0b40*/ 	.word	0x000275a0


	//   ....[142]....
        /*0b44*/ 	.word	0x00027730


	//   ....[143]....
        /*0b48*/ 	.word	0x00027790


	//   ....[144]....
        /*0b4c*/ 	.word	0x000277f0


	//   ....[145]....
        /*0b50*/ 	.word	0x00027840


	//   ....[146]....
        /*0b54*/ 	.word	0x000279a0


	//   ....[147]....
        /*0b58*/ 	.word	0x00027a40


	//   ....[148]....
        /*0b5c*/ 	.word	0x00027af0


	//   ....[149]....
        /*0b60*/ 	.word	0x00027bd0


	//   ....[150]....
        /*0b64*/ 	.word	0x00027db0


	//   ....[151]....
        /*0b68*/ 	.word	0x00027e80


	//   ....[152]....
        /*0b6c*/ 	.word	0x00028130


	//   ....[153]....
        /*0b70*/ 	.word	0x00028240


	//   ....[154]....
        /*0b74*/ 	.word	0x00028410


	//   ....[155]....
        /*0b78*/ 	.word	0x000284e0


	//   ....[156]....
        /*0b7c*/ 	.word	0x00028710


	//   ....[157]....
        /*0b80*/ 	.word	0x00028760


	//   ....[158]....
        /*0b84*/ 	.word	0x00028a90


	//   ....[159]....
        /*0b88*/ 	.word	0x00028b30


	//   ....[160]....
        /*0b8c*/ 	.word	0x00028c50


	//   ....[161]....
        /*0b90*/ 	.word	0x00028cd0


	//   ....[162]....
        /*0b94*/ 	.word	0x00028d50


	//   ....[163]....
        /*0b98*/ 	.word	0x00028dd0


	//   ....[164]....
        /*0b9c*/ 	.word	0x00028e50


	//   ....[165]....
        /*0ba0*/ 	.word	0x00028ee0


	//   ....[166]....
        /*0ba4*/ 	.word	0x00028f80


	//   ....[167]....
        /*0ba8*/ 	.word	0x00029030


	//   ....[168]....
        /*0bac*/ 	.word	0x000290b0


	//   ....[169]....
        /*0bb0*/ 	.word	0x00029130


	//   ....[170]....
        /*0bb4*/ 	.word	0x000291b0


	//   ....[171]....
        /*0bb8*/ 	.word	0x00029240


	//   ....[172]....
        /*0bbc*/ 	.word	0x000292c0


	//   ....[173]....
        /*0bc0*/ 	.word	0x00029360


	//   ....[174]....
        /*0bc4*/ 	.word	0x000293f0


	//   ....[175]....
        /*0bc8*/ 	.word	0x00029520


	//----- nvinfo : EIATTR_REG_RECONFIG
	.align		4
.L_947:
        /*0bcc*/ 	.byte	0x01, 0x54
	.zero		2


	//----- nvinfo : EIATTR_SYSCALL_OFFSETS
	.align		4
        /*0bd0*/ 	.byte	0x04, 0x46
        /*0bd2*/ 	.short	(.L_949 - .L_948)


	//   ....[0]....
.L_948:
        /*0bd4*/ 	.word	0x00001d40


	//   ....[1]....
        /*0bd8*/ 	.word	0x00001e90


	//   ....[2]....
        /*0bdc*/ 	.word	0x00007140


	//   ....[3]....
        /*0be0*/ 	.word	0x00007460


	//   ....[4]....
        /*0be4*/ 	.word	0x0001fb60


	//   ....[5]....
        /*0be8*/ 	.word	0x0001fcb0


	//   ....[6]....
        /*0bec*/ 	.word	0x0001fda0


	//   ....[7]....
        /*0bf0*/ 	.word	0x00020650


	//   ....[8]....
        /*0bf4*/ 	.word	0x00020ff0


	//----- nvinfo : EIATTR_MBARRIER_INSTR_OFFSETS
	.align		4
.L_949:
        /*0bf8*/ 	.byte	0x04, 0x39
        /*0bfa*/ 	.short	(.L_951 - .L_950)


	//   ....[0]....
.L_950:
        /*0bfc*/ 	.word	0x000002e0
        /*0c00*/ 	.word	0x000000ff
        /*0c04*/ 	.word	0x00038800
        /*0c08*/ 	.short	0x0100
        /*0c0a*/ 	.byte	0x08
	.zero		1


	//   ....[1]....
        /*0c0c*/ 	.word	0x000002f0
        /*0c10*/ 	.word	0x000000ff
        /*0c14*/ 	.word	0x00038810
        /*0c18*/ 	.short	0x0100
        /*0c1a*/ 	.byte	0x08
	.zero		1


	//   ....[2]....
        /*0c1c*/ 	.word	0x00000300
        /*0c20*/ 	.word	0x000000ff
        /*0c24*/ 	.word	0x00038820
        /*0c28*/ 	.short	0x0100
        /*0c2a*/ 	.byte	0x08
	.zero		1


	//   ....[3]....
        /*0c2c*/ 	.word	0x000003b0
        /*0c30*/ 	.word	0x000000ff
        /*0c34*/ 	.word	0x00038830
        /*0c38*/ 	.short	0x0100
        /*0c3a*/ 	.byte	0x06
	.zero		1


	//   ....[4]....
        /*0c3c*/ 	.word	0x000003c0
        /*0c40*/ 	.word	0x000000ff
        /*0c44*/ 	.word	0x00038840
        /*0c48*/ 	.short	0x0100
        /*0c4a*/ 	.byte	0x06
	.zero		1


	//   ....[5]....
        /*0c4c*/ 	.word	0x000003d0
        /*0c50*/ 	.word	0x000000ff
        /*0c54*/ 	.word	0x00038838
        /*0c58*/ 	.short	0x0100
        /*0c5a*/ 	.byte	0x06
	.zero		1


	//   ....[6]....
        /*0c5c*/ 	.word	0x000003e0
        /*0c60*/ 	.word	0x000000ff
        /*0c64*/ 	.word	0x00038848
        /*0c68*/ 	.short	0x0100
        /*0c6a*/ 	.byte	0x06
	.zero		1


	//   ....[7]....
        /*0c6c*/ 	.word	0x00000510
        /*0c70*/ 	.word	0x000000ff
        /*0c74*/ 	.word	0x00038850
        /*0c78*/ 	.short	0x0100
        /*0c7a*/ 	.byte	0x08
	.zero		1


	//   ....[8]....
        /*0c7c*/ 	.word	0x00000520
        /*0c80*/ 	.word	0x000000ff
        /*0c84*/ 	.word	0x00038860
        /*0c88*/ 	.short	0x0100
        /*0c8a*/ 	.byte	0x08
	.zero		1


	//   ....[9]....
        /*0c8c*/ 	.word	0x00000530
        /*0c90*/ 	.word	0x000000ff
        /*0c94*/ 	.word	0x00038858
        /*0c98*/ 	.short	0x0100
        /*0c9a*/ 	.byte	0x08
	.zero		1


	//   ....[10]....
        /*0c9c*/ 	.word	0x00000540
        /*0ca0*/ 	.word	0x000000ff
        /*0ca4*/ 	.word	0x00038868
        /*0ca8*/ 	.short	0x0100
        /*0caa*/ 	.byte	0x08
	.zero		1


	//   ....[11]....
        /*0cac*/ 	.word	0x00000630
        /*0cb0*/ 	.word	0x000000ff
        /*0cb4*/ 	.word	0x00038870
        /*0cb8*/ 	.short	0x0100
        /*0cba*/ 	.byte	0x06
	.zero		1


	//   ....[12]....
        /*0cbc*/ 	.word	0x00000640
        /*0cc0*/ 	.word	0x000000ff
        /*0cc4*/ 	.word	0x00038880
        /*0cc8*/ 	.short	0x0100
        /*0cca*/ 	.byte	0x06
	.zero		1


	//   ....[13]....
        /*0ccc*/ 	.word	0x00000650
        /*0cd0*/ 	.word	0x000000ff
        /*0cd4*/ 	.word	0x00038878
        /*0cd8*/ 	.short	0x0100
        /*0cda*/ 	.byte	0x06
	.zero		1


	//   ....[14]....
        /*0cdc*/ 	.word	0x00000660
        /*0ce0*/ 	.word	0x000000ff
        /*0ce4*/ 	.word	0x00038888
        /*0ce8*/ 	.short	0x0100
        /*0cea*/ 	.byte	0x06
	.zero		1


	//   ....[15]....
        /*0cec*/ 	.word	0x00000790
        /*0cf0*/ 	.word	0x000000ff
        /*0cf4*/ 	.word	0x00038890
        /*0cf8*/ 	.short	0x0100
        /*0cfa*/ 	.byte	0x08
	.zero		1


	//   ....[16]....
        /*0cfc*/ 	.word	0x000007a0
        /*0d00*/ 	.word	0x000000ff
        /*0d04*/ 	.word	0x000388a0
        /*0d08*/ 	.short	0x0100
        /*0d0a*/ 	.byte	0x08
	.zero		1


	//   ....[17]....
        /*0d0c*/ 	.word	0x000007b0
        /*0d10*/ 	.word	0x000000ff
        /*0d14*/ 	.word	0x00038898
        /*0d18*/ 	.short	0x0100
        /*0d1a*/ 	.byte	0x08
	.zero		1


	//   ....[18]....
        /*0d1c*/ 	.word	0x000007c0
        /*0d20*/ 	.word	0x000000ff
        /*0d24*/ 	.word	0x000388a8
        /*0d28*/ 	.short	0x0100
        /*0d2a*/ 	.byte	0x08
	.zero		1


	//   ....[19]....
        /*0d2c*/ 	.word	0x000008f0
        /*0d30*/ 	.word	0x000000ff
        /*0d34*/ 	.word	0x000388b0
        /*0d38*/ 	.short	0x0100
        /*0d3a*/ 	.byte	0x08
	.zero		1


	//   ....[20]....
        /*0d3c*/ 	.word	0x00000900
        /*0d40*/ 	.word	0x000000ff
        /*0d44*/ 	.word	0x000388c0
        /*0d48*/ 	.short	0x0100
        /*0d4a*/ 	.byte	0x08
	.zero		1


	//   ....[21]....
        /*0d4c*/ 	.word	0x00000910
        /*0d50*/ 	.word	0x000000ff
        /*0d54*/ 	.word	0x000388b8
        /*0d58*/ 	.short	0x0100
        /*0d5a*/ 	.byte	0x08
	.zero		1


	//   ....[22]....
        /*0d5c*/ 	.word	0x00000920
        /*0d60*/ 	.word	0x000000ff
        /*0d64*/ 	.word	0x000388c8
        /*0d68*/ 	.short	0x0100
        /*0d6a*/ 	.byte	0x08
	.zero		1


	//   ....[23]....
        /*0d6c*/ 	.word	0x00002a50
        /*0d70*/ 	.word	0x00000040
        /*0d74*/ 	.word	0x00038890
        /*0d78*/ 	.short	0x010a
        /*0d7a*/ 	.byte	0x3f
	.zero		1


	//   ....[24]....
        /*0d7c*/ 	.word	0x00003410
        /*0d80*/ 	.word	0x00000040
        /*0d84*/ 	.word	0x00038890
        /*0d88*/ 	.short	0x010a
        /*0d8a*/ 	.byte	0x3f
	.zero		1


	//   ....[25]....
        /*0d8c*/ 	.word	0x00003c90
        /*0d90*/ 	.word	0x00000040
        /*0d94*/ 	.word	0x00038890
        /*0d98*/ 	.short	0x010a
        /*0d9a*/ 	.byte	0x3f
	.zero		1


	//   ....[26]....
        /*0d9c*/ 	.word	0x00003e90
        /*0da0*/ 	.word	0x00000004
        /*0da4*/ 	.word	0x00000000
        /*0da8*/ 	.short	0x0101
        /*0daa*/ 	.byte	0x3f
	.zero		1


	//   ....[27]....
        /*0dac*/ 	.word	0x00003ed0
        /*0db0*/ 	.word	0x00000040
        /*0db4*/ 	.word	0x000388b0
        /*0db8*/ 	.short	0x010a
        /*0dba*/ 	.byte	0x3f
	.zero		1


	//   ....[28]....
        /*0dbc*/ 	.word	0x00004520
        /*0dc0*/ 	.word	0x00000040
        /*0dc4*/ 	.word	0x00000000
        /*0dc8*/ 	.short	0x0101
        /*0dca*/ 	.byte	0x3f
	.zero		1


	//   ....[29]....
        /*0dcc*/ 	.word	0x00005290
        /*0dd0*/ 	.word	0x00000000
        /*0dd4*/ 	.word	0x00000000
        /*0dd8*/ 	.short	0x0101
        /*0dda*/ 	.byte	0x3f
	.zero		1


	//   ....[30]....
        /*0ddc*/ 	.word	0x00005e00
        /*0de0*/ 	.word	0x00000000
        /*0de4*/ 	.word	0x00000000
        /*0de8*/ 	.short	0x0101
        /*0dea*/ 	.byte	0x3f
	.zero		1


	//   ....[31]....
        /*0dec*/ 	.word	0x000071d0
        /*0df0*/ 	.word	0x00000012
        /*0df4*/ 	.word	0x00038800
        /*0df8*/ 	.short	0x010a
        /*0dfa*/ 	.byte	0x3f
	.zero		1


	//   ....[32]....
        /*0dfc*/ 	.word	0x00007220
        /*0e00*/ 	.word	0x00000012
        /*0e04*/ 	.word	0x00038800
        /*0e08*/ 	.short	0x010a
        /*0e0a*/ 	.byte	0x3f
	.zero		1


	//   ....[33]....
        /*0e0c*/ 	.word	0x00007c20
        /*0e10*/ 	.word	0x00000012
        /*0e14*/ 	.word	0x00038800
        /*0e18*/ 	.short	0x010a
        /*0e1a*/ 	.byte	0x3f
	.zero		1


	//   ....[34]....
        /*0e1c*/ 	.word	0x00008fe0
        /*0e20*/ 	.word	0x00000012
        /*0e24*/ 	.word	0x00038800
        /*0e28*/ 	.short	0x010a
        /*0e2a*/ 	.byte	0x3f
	.zero		1


	//   ....[35]....
        /*0e2c*/ 	.word	0x00009de0
        /*0e30*/ 	.word	0x00000000
        /*0e34*/ 	.word	0x00038830
        /*0e38*/ 	.short	0x010a
        /*0e3a*/ 	.byte	0x3f
	.zero		1


	//   ....[36]....
        /*0e3c*/ 	.word	0x00009e90
        /*0e40*/ 	.word	0x00000000
        /*0e44*/ 	.word	0x00038830
        /*0e48*/ 	.short	0x010a
        /*0e4a*/ 	.byte	0x3f
	.zero		1


	//   ....[37]....
        /*0e4c*/ 	.word	0x0000a1a0
        /*0e50*/ 	.word	0x00000012
        /*0e54*/ 	.word	0x00038810
        /*0e58*/ 	.short	0x010a
        /*0e5a*/ 	.byte	0x3f
	.zero		1


	//   ....[38]....
        /*0e5c*/ 	.word	0x0000a1f0
        /*0e60*/ 	.word	0x00000000
        /*0e64*/ 	.word	0x00038850
        /*0e68*/ 	.short	0x010a
        /*0e6a*/ 	.byte	0x3f
	.zero		1


	//   ....[39]....
        /*0e6c*/ 	.word	0x0000a280
        /*0e70*/ 	.word	0x00000000
        /*0e74*/ 	.word	0x00038850
        /*0e78*/ 	.short	0x010a
        /*0e7a*/ 	.byte	0x3f
	.zero		1


	//   ....[40]....
        /*0e7c*/ 	.word	0x0000bcf0
        /*0e80*/ 	.word	0x00000008
        /*0e84*/ 	.word	0x00000000
        /*0e88*/ 	.short	0x0101
        /*0e8a*/ 	.byte	0x3f
	.zero		1


	//   ....[41]....
        /*0e8c*/ 	.word	0x0000d620
        /*0e90*/ 	.word	0x00000000
        /*0e94*/ 	.word	0x00000000
        /*0e98*/ 	.short	0x0101
        /*0e9a*/ 	.byte	0x3f
	.zero		1


	//   ....[42]....
        /*0e9c*/ 	.word	0x0000d950
        /*0ea0*/ 	.word	0x000000c9
        /*0ea4*/ 	.word	0x00038830
        /*0ea8*/ 	.short	0x010a
        /*0eaa*/ 	.byte	0x3f
	.zero		1


	//   ....[43]....
        /*0eac*/ 	.word	0x0000d9c0
        /*0eb0*/ 	.word	0x000000c9
        /*0eb4*/ 	.word	0x00038830
        /*0eb8*/ 	.short	0x010a
        /*0eba*/ 	.byte	0x3f
	.zero		1


	//   ....[44]....
        /*0ebc*/ 	.word	0x0000dc30
        /*0ec0*/ 	.word	0x000000c9
        /*0ec4*/ 	.word	0x00038850
        /*0ec8*/ 	.short	0x010a
        /*0eca*/ 	.byte	0x3f
	.zero		1


	//   ....[45]....
        /*0ecc*/ 	.word	0x0000dc80
        /*0ed0*/ 	.word	0x000000c9
        /*0ed4*/ 	.word	0x00038850
        /*0ed8*/ 	.short	0x010a
        /*0eda*/ 	.byte	0x3f
	.zero		1


	//   ....[46]....
        /*0edc*/ 	.word	0x0000f5e0
        /*0ee0*/ 	.word	0x00000015
        /*0ee4*/ 	.word	0x00000000
        /*0ee8*/ 	.short	0x0101
        /*0eea*/ 	.byte	0x3f
	.zero		1


	//   ....[47]....
        /*0eec*/ 	.word	0x00011590
        /*0ef0*/ 	.word	0x000000c9
        /*0ef4*/ 	.word	0x00000000
        /*0ef8*/ 	.short	0x0101
        /*0efa*/ 	.byte	0x3f
	.zero		1


	//   ....[48]....
        /*0efc*/ 	.word	0x00011980
        /*0f00*/ 	.word	0x0000000f
        /*0f04*/ 	.word	0x00038830
        /*0f08*/ 	.short	0x010a
        /*0f0a*/ 	.byte	0x3f
	.zero		1


	//   ....[49]....
        /*0f0c*/ 	.word	0x000119f0
        /*0f10*/ 	.word	0x0000000f
        /*0f14*/ 	.word	0x00038830
        /*0f18*/ 	.short	0x010a
        /*0f1a*/ 	.byte	0x3f
	.zero		1


	//   ....[50]....
        /*0f1c*/ 	.word	0x00011c60
        /*0f20*/ 	.word	0x0000000f
        /*0f24*/ 	.word	0x00038850
        /*0f28*/ 	.short	0x010a
        /*0f2a*/ 	.byte	0x3f
	.zero		1


	//   ....[51]....
        /*0f2c*/ 	.word	0x00011cb0
        /*0f30*/ 	.word	0x0000000f
        /*0f34*/ 	.word	0x00038850
        /*0f38*/ 	.short	0x010a
        /*0f3a*/ 	.byte	0x3f
	.zero		1


	//   ....[52]....
        /*0f3c*/ 	.word	0x00013af0
        /*0f40*/ 	.word	0x000000a2
        /*0f44*/ 	.word	0x00000000
        /*0f48*/ 	.short	0x0101
        /*0f4a*/ 	.byte	0x3f
	.zero		1


	//   ....[53]....
        /*0f4c*/ 	.word	0x00014ae0
        /*0f50*/ 	.word	0x0000000f
        /*0f54*/ 	.word	0x00000000
        /*0f58*/ 	.short	0x0101
        /*0f5a*/ 	.byte	0x3f
	.zero		1


	//   ....[54]....
        /*0f5c*/ 	.word	0x00014c20
        /*0f60*/ 	.word	0x00000015
        /*0f64*/ 	.word	0x00038830
        /*0f68*/ 	.short	0x010a
        /*0f6a*/ 	.byte	0x3f
	.zero		1


	//   ....[55]....
        /*0f6c*/ 	.word	0x00014c90
        /*0f70*/ 	.word	0x00000015
        /*0f74*/ 	.word	0x00038830
        /*0f78*/ 	.short	0x010a
        /*0f7a*/ 	.byte	0x3f
	.zero		1


	//   ....[56]....
        /*0f7c*/ 	.word	0x00014f00
        /*0f80*/ 	.word	0x00000015
        /*0f84*/ 	.word	0x00038850
        /*0f88*/ 	.short	0x010a
        /*0f8a*/ 	.byte	0x3f
	.zero		1


	//   ....[57]....
        /*0f8c*/ 	.word	0x00014f50
        /*0f90*/ 	.word	0x00000015
        /*0f94*/ 	.word	0x00038850
        /*0f98*/ 	.short	0x010a
        /*0f9a*/ 	.byte	0x3f
	.zero		1


	//   ....[58]....
        /*0f9c*/ 	.word	0x00016870
        /*0fa0*/ 	.word	0x0000000e
        /*0fa4*/ 	.word	0x00000000
        /*0fa8*/ 	.short	0x0101
        /*0faa*/ 	.byte	0x3f
	.zero		1


	//   ....[59]....
        /*0fac*/ 	.word	0x000187e0
        /*0fb0*/ 	.word	0x00000015
        /*0fb4*/ 	.word	0x00000000
        /*0fb8*/ 	.short	0x0101
        /*0fba*/ 	.byte	0x3f
	.zero		1


	//   ....[60]....
        /*0fbc*/ 	.word	0x0001ae50
        /*0fc0*/ 	.word	0x00000000
        /*0fc4*/ 	.word	0x00000000
        /*0fc8*/ 	.short	0x0101
        /*0fca*/ 	.byte	0x3f
	.zero		1


	//   ....[61]....
        /*0fcc*/ 	.word	0x0001dad0
        /*0fd0*/ 	.word	0x00000006
        /*0fd4*/ 	.word	0x00038820
        /*0fd8*/ 	.short	0x010a
        /*0fda*/ 	.byte	0x3f
	.zero		1


	//   ....[62]....
        /*0fdc*/ 	.word	0x0001dbb0
        /*0fe0*/ 	.word	0x00000005
        /*0fe4*/ 	.word	0x000388a0
        /*0fe8*/ 	.short	0x010a
        /*0fea*/ 	.byte	0x3f
	.zero		1


	//   ....[63]....
        /*0fec*/ 	.word	0x0001de00
        /*0ff0*/ 	.word	0x00000005
        /*0ff4*/ 	.word	0x000388c0
        /*0ff8*/ 	.short	0x010a
        /*0ffa*/ 	.byte	0x3f
	.zero		1


	//   ....[64]....
        /*0ffc*/ 	.word	0x0001e880
        /*1000*/ 	.word	0x00000005
        /*1004*/ 	.word	0x000388a0
        /*1008*/ 	.short	0x010a
        /*100a*/ 	.byte	0x3f
	.zero		1


	//   ....[65]....
        /*100c*/ 	.word	0x0001eac0
        /*1010*/ 	.word	0x00000005
        /*1014*/ 	.word	0x000388c0
        /*1018*/ 	.short	0x010a
        /*101a*/ 	.byte	0x3f
	.zero		1


	//   ....[66]....
        /*101c*/ 	.word	0x000201b0
        /*1020*/ 	.word	0x00000000
        /*1024*/ 	.word	0x00038840
        /*1028*/ 	.short	0x010a
        /*102a*/ 	.byte	0x3f
	.zero		1


	//   ....[67]....
        /*102c*/ 	.word	0x00020d90
        /*1030*/ 	.word	0x00000008
        /*1034*/ 	.word	0x00038800
        /*1038*/ 	.short	0x0107
        /*103a*/ 	.byte	0x3f
	.zero		1


	//   ....[68]....
        /*103c*/ 	.word	0x00020e40
        /*1040*/ 	.word	0x00000000
        /*1044*/ 	.word	0x00038800
        /*1048*/ 	.short	0x0101
        /*104a*/ 	.byte	0x3f
	.zero		1


	//   ....[69]....
        /*104c*/ 	.word	0x00021e10
        /*1050*/ 	.word	0x00000000
        /*1054*/ 	.word	0x00038810
        /*1058*/ 	.short	0x0107
        /*105a*/ 	.byte	0x3f
	.zero		1


	//   ....[70]....
        /*105c*/ 	.word	0x00021f10
        /*1060*/ 	.word	0x00000002
        /*1064*/ 	.word	0x00038810
        /*1068*/ 	.short	0x0101
        /*106a*/ 	.byte	0x3f
	.zero		1


	//   ....[71]....
        /*106c*/ 	.word	0x00021f30
        /*1070*/ 	.word	0x00000002
        /*1074*/ 	.word	0x00038820
        /*1078*/ 	.short	0x010a
        /*107a*/ 	.byte	0x3f
	.zero		1


	//   ....[72]....
        /*107c*/ 	.word	0x00022030
        /*1080*/ 	.word	0x00000000
        /*1084*/ 	.word	0x00038860
        /*1088*/ 	.short	0x010a
        /*108a*/ 	.byte	0x3f
	.zero		1


	//   ....[73]....
        /*108c*/ 	.word	0x00022cb0
        /*1090*/ 	.word	0x00000002
        /*1094*/ 	.word	0x00038840
        /*1098*/ 	.short	0x010a
        /*109a*/ 	.byte	0x3f
	.zero		1


	//   ....[74]....
        /*109c*/ 	.word	0x00022f00
        /*10a0*/ 	.word	0x00000002
        /*10a4*/ 	.word	0x00038860
        /*10a8*/ 	.short	0x010a
        /*10aa*/ 	.byte	0x3f
	.zero		1


	//   ....[75]....
        /*10ac*/ 	.word	0x00023b20
        /*10b0*/ 	.word	0x00000003
        /*10b4*/ 	.word	0x00038840
        /*10b8*/ 	.short	0x010a
        /*10ba*/ 	.byte	0x3f
	.zero		1


	//   ....[76]....
        /*10bc*/ 	.word	0x00023d60
        /*10c0*/ 	.word	0x00000003
        /*10c4*/ 	.word	0x00038860
        /*10c8*/ 	.short	0x010a
        /*10ca*/ 	.byte	0x3f
	.zero		1


	//   ....[77]....
        /*10cc*/ 	.word	0x000248f0
        /*10d0*/ 	.word	0x00000003
        /*10d4*/ 	.word	0x00038840
        /*10d8*/ 	.short	0x010a
        /*10da*/ 	.byte	0x3f
	.zero		1


	//   ....[78]....
        /*10dc*/ 	.word	0x00024b40
        /*10e0*/ 	.word	0x00000003
        /*10e4*/ 	.word	0x00038860
        /*10e8*/ 	.short	0x010a
        /*10ea*/ 	.byte	0x3f
	.zero		1


	//   ....[79]....
        /*10ec*/ 	.word	0x00026350
        /*10f0*/ 	.word	0x00000000
        /*10f4*/ 	.word	0x00038820
        /*10f8*/ 	.short	0x010a
        /*10fa*/ 	.byte	0x3f
	.zero		1


	//   ....[80]....
        /*10fc*/ 	.word	0x00026500
        /*1100*/ 	.word	0x00000006
        /*1104*/ 	.word	0x00000000
        /*1108*/ 	.short	0x010a
        /*110a*/ 	.byte	0x3f
	.zero		1


	//   ....[81]....
        /*110c*/ 	.word	0x00026570
        /*1110*/ 	.word	0x00000007
        /*1114*/ 	.word	0x00000000
        /*1118*/ 	.short	0x010a
        /*111a*/ 	.byte	0x3f
	.zero		1


	//   ....[82]....
        /*111c*/ 	.word	0x000265e0
        /*1120*/ 	.word	0x00000004
        /*1124*/ 	.word	0x00000000
        /*1128*/ 	.short	0x010a
        /*112a*/ 	.byte	0x3f
	.zero		1


	//   ....[83]....
        /*112c*/ 	.word	0x00026610
        /*1130*/ 	.word	0x00000003
        /*1134*/ 	.word	0x00000000
        /*1138*/ 	.short	0x010a
        /*113a*/ 	.byte	0x3f
	.zero		1


	//   ....[84]....
        /*113c*/ 	.word	0x00026670
        /*1140*/ 	.word	0x00000040
        /*1144*/ 	.word	0x00038890
        /*1148*/ 	.short	0x010a
        /*114a*/ 	.byte	0x3f
	.zero		1


	//   ....[85]....
        /*114c*/ 	.word	0x000266c0
        /*1150*/ 	.word	0x00000040
        /*1154*/ 	.word	0x00038890
        /*1158*/ 	.short	0x010a
        /*115a*/ 	.byte	0x3f
	.zero		1


	//   ....[86]....
        /*115c*/ 	.word	0x00026710
        /*1160*/ 	.word	0x00000040
        /*1164*/ 	.word	0x00038890
        /*1168*/ 	.short	0x010a
        /*116a*/ 	.byte	0x3f
	.zero		1


	//   ....[87]....
        /*116c*/ 	.word	0x00026760
        /*1170*/ 	.word	0x00000040
        /*1174*/ 	.word	0x000388b0
        /*1178*/ 	.short	0x010a
        /*117a*/ 	.byte	0x3f
	.zero		1


	//   ....[88]....
        /*117c*/ 	.word	0x00026b30
        /*1180*/ 	.word	0x00000012
        /*1184*/ 	.word	0x00038800
        /*1188*/ 	.short	0x010a
        /*118a*/ 	.byte	0x3f
	.zero		1


	//   ....[89]....
        /*118c*/ 	.word	0x00026f00
        /*1190*/ 	.word	0x00000012
        /*1194*/ 	.word	0x00038800
        /*1198*/ 	.short	0x010a
        /*119a*/ 	.byte	0x3f
	.zero		1


	//   ....[90]....
        /*119c*/ 	.word	0x00026f50
        /*11a0*/ 	.word	0x00000000
        /*11a4*/ 	.word	0x00038830
        /*11a8*/ 	.short	0x010a
        /*11aa*/ 	.byte	0x3f
	.zero		1


	//   ....[91]....
        /*11ac*/ 	.word	0x00026fa0
        /*11b0*/ 	.word	0x00000012
        /*11b4*/ 	.word	0x00038810
        /*11b8*/ 	.short	0x010a
        /*11ba*/ 	.byte	0x3f
	.zero		1


	//   ....[92]....
        /*11bc*/ 	.word	0x00026ff0
        /*11c0*/ 	.word	0x00000000
        /*11c4*/ 	.word	0x00038850
        /*11c8*/ 	.short	0x010a
        /*11ca*/ 	.byte	0x3f
	.zero		1


	//   ....[93]....
        /*11cc*/ 	.word	0x00027040
        /*11d0*/ 	.word	0x000000c9
        /*11d4*/ 	.word	0x00038830
        /*11d8*/ 	.short	0x010a
        /*11da*/ 	.byte	0x3f
	.zero		1


	//   ....[94]....
        /*11dc*/ 	.word	0x00027090
        /*11e0*/ 	.word	0x000000c9
        /*11e4*/ 	.word	0x00038850
        /*11e8*/ 	.short	0x010a
        /*11ea*/ 	.byte	0x3f
	.zero		1


	//   ....[95]....
        /*11ec*/ 	.word	0x000270e0
        /*11f0*/ 	.word	0x0000000f
        /*11f4*/ 	.word	0x00038830
        /*11f8*/ 	.short	0x010a
        /*11fa*/ 	.byte	0x3f
	.zero		1


	//   ....[96]....
        /*11fc*/ 	.word	0x00027130
        /*1200*/ 	.word	0x0000000f
        /*1204*/ 	.word	0x00038850
        /*1208*/ 	.short	0x010a
        /*120a*/ 	.byte	0x3f
	.zero		1


	//   ....[97]....
        /*120c*/ 	.word	0x00027180
        /*1210*/ 	.word	0x00000015
        /*1214*/ 	.word	0x00038830
        /*1218*/ 	.short	0x010a
        /*121a*/ 	.byte	0x3f
	.zero		1


	//   ....[98]....
        /*121c*/ 	.word	0x000271d0
        /*1220*/ 	.word	0x00000015
        /*1224*/ 	.word	0x00038850
        /*1228*/ 	.short	0x010a
        /*122a*/ 	.byte	0x3f
	.zero		1


	//   ....[99]....
        /*122c*/ 	.word	0x00027380
        /*1230*/ 	.word	0x00000005
        /*1234*/ 	.word	0x00038820
        /*1238*/ 	.short	0x010a
        /*123a*/ 	.byte	0x3f
	.zero		1


	//   ....[100]....
        /*123c*/ 	.word	0x000273d0
        /*1240*/ 	.word	0x00000005
        /*1244*/ 	.word	0x000388a0
        /*1248*/ 	.short	0x010a
        /*124a*/ 	.byte	0x3f
	.zero		1


	//   ....[101]....
        /*124c*/ 	.word	0x00027420
        /*1250*/ 	.word	0x00000005
        /*1254*/ 	.word	0x000388c0
        /*1258*/ 	.short	0x010a
        /*125a*/ 	.byte	0x3f
	.zero		1


	//   ....[102]....
        /*125c*/ 	.word	0x00027470
        /*1260*/ 	.word	0x00000005
        /*1264*/ 	.word	0x000388a0
        /*1268*/ 	.short	0x010a
        /*126a*/ 	.byte	0x3f
	.zero		1


	//   ....[103]....
        /*126c*/ 	.word	0x000274c0
        /*1270*/ 	.word	0x00000005
        /*1274*/ 	.word	0x000388c0
        /*1278*/ 	.short	0x010a
        /*127a*/ 	.byte	0x3f
	.zero		1


	//   ....[104]....
        /*127c*/ 	.word	0x00027660
        /*1280*/ 	.word	0x00000000
        /*1284*/ 	.word	0x00038840
        /*1288*/ 	.short	0x010a
        /*128a*/ 	.byte	0x3f
	.zero		1


	//   ....[105]....
        /*128c*/ 	.word	0x000287b0
        /*1290*/ 	.word	0x00000002
        /*1294*/ 	.word	0x00038820
        /*1298*/ 	.short	0x010a
        /*129a*/ 	.byte	0x3f
	.zero		1


	//   ....[106]....
        /*129c*/ 	.word	0x00028800
        /*12a0*/ 	.word	0x00000000
        /*12a4*/ 	.word	0x00038860
        /*12a8*/ 	.short	0x010a
        /*12aa*/ 	.byte	0x3f
	.zero		1


	//   ....[107]....
        /*12ac*/ 	.word	0x00028850
        /*12b0*/ 	.word	0x00000002
        /*12b4*/ 	.word	0x00038840
        /*12b8*/ 	.short	0x010a
        /*12ba*/ 	.byte	0x3f
	.zero		1


	//   ....[108]....
        /*12bc*/ 	.word	0x000288a0
        /*12c0*/ 	.word	0x00000002
        /*12c4*/ 	.word	0x00038860
        /*12c8*/ 	.short	0x010a
        /*12ca*/ 	.byte	0x3f
	.zero		1


	//   ....[109]....
        /*12cc*/ 	.word	0x000288f0
        /*12d0*/ 	.word	0x00000003
        /*12d4*/ 	.word	0x00038840
        /*12d8*/ 	.short	0x010a
        /*12da*/ 	.byte	0x3f
	.zero		1


	//   ....[110]....
        /*12dc*/ 	.word	0x00028940
        /*12e0*/ 	.word	0x00000003
        /*12e4*/ 	.word	0x00038860
        /*12e8*/ 	.short	0x010a
        /*12ea*/ 	.byte	0x3f
	.zero		1


	//   ....[111]....
        /*12ec*/ 	.word	0x00028990
        /*12f0*/ 	.word	0x00000003
        /*12f4*/ 	.word	0x00038840
        /*12f8*/ 	.short	0x010a
        /*12fa*/ 	.byte	0x3f
	.zero		1


	//   ....[112]....
        /*12fc*/ 	.word	0x000289e0
        /*1300*/ 	.word	0x00000003
        /*1304*/ 	.word	0x00038860
        /*1308*/ 	.short	0x010a
        /*130a*/ 	.byte	0x3f
	.zero		1


	//   ....[113]....
        /*130c*/ 	.word	0x00029440
        /*1310*/ 	.word	0x00000000
        /*1314*/ 	.word	0x00038820
        /*1318*/ 	.short	0x010a
        /*131a*/ 	.byte	0x3f
	.zero		1


	//   ....[114]....
        /*131c*/ 	.word	0x000295e0
        /*1320*/ 	.word	0x00000006
        /*1324*/ 	.word	0x00000000
        /*1328*/ 	.short	0x010a
        /*132a*/ 	.byte	0x3f
	.zero		1


	//   ....[115]....
        /*132c*/ 	.word	0x00029630
        /*1330*/ 	.word	0x00000007
        /*1334*/ 	.word	0x00000000
        /*1338*/ 	.short	0x010a
        /*133a*/ 	.byte	0x3f
	.zero		1


	//   ....[116]....
        /*133c*/ 	.word	0x00029680
        /*1340*/ 	.word	0x00000004
        /*1344*/ 	.word	0x00000000
        /*1348*/ 	.short	0x010a
        /*134a*/ 	.byte	0x3f
	.zero		1


	//----- nvinfo : EIATTR_NUM_MBARRIERS
	.align		4
.L_951:
        /*134c*/ 	.byte	0x03, 0x38
        /*134e*/ 	.short	0x0017


	//----- nvinfo : EIATTR_EXIT_INSTR_OFFSETS
	.align		4
        /*1350*/ 	.byte	0x04, 0x1c
        /*1352*/ 	.short	(.L_953 - .L_952)


	//   ....[0]....
.L_952:
        /*1354*/ 	.word	0x00026660


	//----- nvinfo : EIATTR_MAX_THREADS
	.align		4
.L_953:
        /*1358*/ 	.byte	0x04, 0x05
        /*135a*/ 	.short	(.L_955 - .L_954)
.L_954:
        /*135c*/ 	.word	0x00000180
        /*1360*/ 	.word	0x00000001
        /*1364*/ 	.word	0x00000001


	//----- nvinfo : EIATTR_CRS_STACK_SIZE
	.align		4
.L_955:
        /*1368*/ 	.byte	0x04, 0x1e
        /*136a*/ 	.short	(.L_957 - .L_956)
.L_956:
        /*136c*/ 	.word	0x00000000


	//----- nvinfo : EIATTR_CBANK_PARAM_SIZE
	.align		4
.L_957:
        /*1370*/ 	.byte	0x03, 0x19
        /*1372*/ 	.short	0x0bf0


	//----- nvinfo : EIATTR_PARAM_CBANK
	.align		4
        /*1374*/ 	.byte	0x04, 0x0a
        /*1376*/ 	.short	(.L_959 - .L_958)
	.align		4
.L_958:
        /*1378*/ 	.word	index@(.nv.constant0._ZN7cutlass13device_kernelIN5flash11enable_sm90INS1_16FlashAttnFwdSm90INS1_25CollectiveMainloopFwdSm90ILi2EN4cute5tupleIJNS5_1CILi1EEES8_S8_EEENS6_IJNS7_ILi64EEESA_SA_EEELi512ENS_6half_tEfNS_4arch4Sm90ELb0ELb1ELb0ELb1ELb0ELb1ELb1ELb0ELb0ELb1ELb0ELb0EEENS1_21CollectiveEpilogueFwdINS6_IJSA_NS7_ILi512EEESA_EEES9_SC_SE_Li256ELb1ELb1ELb0ELb0EEENS1_36VarlenDynamicPersistentTileSchedulerILi64ELi64ELi256ELi128ELb0ELb1ELb1ELb1ELb0ELb1EEEEEEEEEvNT_6ParamsE)
        /*137c*/ 	.short	0x0210
        /*137e*/ 	.short	0x0bf0


	//----- nvinfo : EIATTR_SW_WAR
	.align		4
.L_959:
        /*1380*/ 	.byte	0x04, 0x36
        /*1382*/ 	.short	(.L_961 - .L_960)
.L_960:
        /*1384*/ 	.word	0x00000008
.L_961:


//--------------------- .nv.info._ZN7cutlass13device_kernelIN5flash11enable_sm90INS1_16FlashAttnFwdSm90INS1_25CollectiveMainloopFwdSm90ILi2EN4cute5tupleIJNS5_1CILi1EEES8_S8_EEENS6_IJNS7_ILi64EEESA_SA_EEELi512ENS_6half_tEfNS_4arch4Sm90ELb1ELb0ELb0ELb0ELb0ELb0ELb0ELb0ELb0ELb1ELb0ELb0EEENS1_21CollectiveEpilogueFwdINS6_IJSA_NS7_ILi512EEESA_EEES9_SC_SE_Li256ELb0ELb1ELb0ELb0EEENS1_30DynamicPersistentTileSchedulerILi256ELi128ELb0ELb1ELb1EEEEEEEEEvNT_6ParamsE --------------------------
	.section	.nv.info._ZN7cutlass13device_kernelIN5flash11enable_sm90INS1_16FlashAttnFwdSm90INS1_25CollectiveMainloopFwdSm90ILi2EN4cute5tupleIJNS5_1CILi1EEES8_S8_EEENS6_IJNS7_ILi64EEESA_SA_EEELi512ENS_6half_tEfNS_4arch4Sm90ELb1ELb0ELb0ELb0ELb0ELb0ELb0ELb0ELb0ELb1ELb0ELb0EEENS1_21CollectiveEpilogueFwdINS6_IJSA_NS7_ILi512EEESA_EEES9_SC_SE_Li256ELb0ELb1ELb0ELb0EEENS1_30DynamicPersistentTileSchedulerILi256ELi128ELb0ELb1ELb1EEEEEEEEEvNT_6ParamsE,"",@"SHT_CUDA_INFO"
	.sectionflags	@""
	.align	4


	//----- nvinfo : EIATTR_CUDA_API_VERSION
	.align		4
        /*0000*/ 	.byte	0x04, 0x37
        /*0002*/ 	.short	(.L_963 - .L_962)
.L_962:
        /*0004*/ 	.word	0x00000082


	//----- nvinfo : EIATTR_KPARAM_INFO
	.align		4
.L_963:
        /*0008*/ 	.byte	0x04, 0x17
        /*000a*/ 	.short	(.L_965 - .L_964)
.L_964:
        /*000c*/ 	.word	0x00000000
        /*0010*/ 	.short	0x0000
        /*0012*/ 	.short	0x0070
        /*0014*/ 	.byte	0x00, 0xf0, 0x01, 0x2a


	//----- nvinfo : EIATTR_SPARSE_MMA_MASK
	.align		4
.L_965:
        /*0018*/ 	.byte	0x03, 0x50
        /*001a*/ 	.short	0x0000


	//----- nvinfo : EIATTR_MAXREG_COUNT
	.align		4
        /*001c*/ 	.byte	0x03, 0x1b
        /*001e*/ 	.short	0x00a8


	//----- nvinfo : EIATTR_NUM_BARRIERS
	.align		4
        /*0020*/ 	.byte	0x02, 0x4c
        /*0022*/ 	.byte	0x10
	.zero		1


	//----- nvinfo : EIATTR_EXTERNS
	.align		4
        /*0024*/ 	.byte	0x04, 0x0f
        /*0026*/ 	.short	(.L_967 - .L_966)


	//   ....[0]....
	.align		4
.L_966:
        /*0028*/ 	.word	index@(__assertfail)


	//----- nvinfo : EIATTR_ANNOTATIONS
	.align		4
.L_967:
        /*002c*/ 	.byte	0x04, 0x55
        /*002e*/ 	.short	(.L_969 - .L_968)


	//   ....[0]....
.L_968:
        /* <DEDUP_REMOVED lines=24> */


	//----- nvinfo : EIATTR_MERCURY_ISA_VERSION
	.align		4
.L_969:
        /*01a0*/ 	.byte	0x03, 0x5f
        /*01a2*/ 	.short	0x0101


	//----- nvinfo : EIATTR_INT_WARP_WIDE_INSTR_OFFSETS
	.align		4
        /*01a4*/ 	.byte	0x04, 0x31
        /*01a6*/ 	.short	(.L_971 - .L_970)


	//   ....[0]....
.L_970:
        /*01a8*/ 	.word	0x00000130


	//   ....[1]....
        /*01ac*/ 	.word	0x00000170


	//   ....[2]....
        /*01b0*/ 	.word	0x000001e0


	//   ....[3]....
        /*01b4*/ 	.word	0x0000c3e0


	//   ....[4]....
        /*01b8*/ 	.word	0x0000c470


	//   ....[5]....
        /*01bc*/ 	.word	0x00010a60


	//   ....[6]....
        /*01c0*/ 	.word	0x00010af0


	//----- nvinfo : EIATTR_COOP_GROUP_MASK_REGIDS
	.align		4
.L_971:
        /*01c4*/ 	.byte	0x04, 0x29
        /*01c6*/ 	.short	(.L_973 - .L_972)


	//   ....[0]....
.L_972:
        /*01c8*/ 	.word	0xffffffff


	//   ....[1]....
        /*01cc*/ 	.word	0xffffffff


	//   ....[2]....
        /*01d0*/ 	.word	0xffffffff


	//   ....[3]....
        /*01d4*/ 	.word	0xffffffff


	//   ....[4]....
        /*01d8*/ 	.word	0xffffffff


	//   ....[5]....
        /*01dc*/ 	.word	0xffffffff


	//   ....[6]....
        /*01e0*/ 	.word	0xffffffff


	//   ....[7]....
        /*01e4*/ 	.word	0xffffffff


	//   ....[8]....
        /*01e8*/ 	.word	0xffffffff


	//   ....[9]....
        /*01ec*/ 	.word	0xffffffff


	//   ....[10]....
        /*01f0*/ 	.word	0xffffffff


	//   ....[11]....
        /*01f4*/ 	.word	0xffffffff


	//   ....[12]....
        /*01f8*/ 	.word	0xffffffff


	//   ....[13]....
        /*01fc*/ 	.word	0xffffffff


	//   ....[14]....
        /*0200*/ 	.word	0xffffffff


	//   ....[15]....
        /*0204*/ 	.word	0xffffffff


	//   ....[16]....
        /*0208*/ 	.word	0xffffffff


	//   ....[17]....
        /*020c*/ 	.word	0xffffffff


	//   ....[18]....
        /*0210*/ 	.word	0xffffffff


	//   ....[19]....
        /*0214*/ 	.word	0xffffffff


	//   ....[20]....
        /*0218*/ 	.word	0xffffffff


	//   ....[21]....
        /*021c*/ 	.word	0xffffffff


	//   ....[22]....
        /*0220*/ 	.word	0xffffffff


	//   ....[23]....
        /*0224*/ 	.word	0xffffffff


	//   ....[24]....
        /*0228*/ 	.word	0xffffffff


	//   ....[25]....
        /*022c*/ 	.word	0xffffffff


	//   ....[26]....
        /*0230*/ 	.word	0xffffffff


	//   ....[27]....
        /*0234*/ 	.word	0xffffffff


	//   ....[28]....
        /*0238*/ 	.word	0xffffffff


	//   ....[29]....
        /*023c*/ 	.word	0xffffffff


	//   ....[30]....
        /*0240*/ 	.word	0xffffffff


	//   ....[31]....
        /*0244*/ 	.word	0xffffffff


	//   ....[32]....
        /*0248*/ 	.word	0xffffffff


	//   ....[33]....
        /*024c*/ 	.word	0xffffffff


	//   ....[34]....
        /*0250*/ 	.word	0xffffffff


	//   ....[35]....
        /*0254*/ 	.word	0xffffffff


	//   ....[36]....
        /*0258*/ 	.word	0xffffffff


	//   ....[37]....
        /*025c*/ 	.word	0xffffffff


	//   ....[38]....
        /*0260*/ 	.word	0xffffffff


	//   ....[39]....
        /*0264*/ 	.word	0xffffffff


	//   ....[40]....
        /*0268*/ 	.word	0xffffffff


	//   ....[41]....
        /*026c*/ 	.word	0xffffffff


	//   ....[42]....
        /*0270*/ 	.word	0xffffffff


	//   ....[43]....
        /*0274*/ 	.word	0xffffffff


	//   ....[44]....
        /*0278*/ 	.word	0xffffffff


	//   ....[45]....
        /*027c*/ 	.word	0xffffffff


	//   ....[46]....
        /*0280*/ 	.word	0xffffffff


	//   ....[47]....
        /*0284*/ 	.word	0xffffffff


	//   ....[48]....
        /*0288*/ 	.word	0xffffffff


	//   ....[49]....
        /*028c*/ 	.word	0xffffffff


	//   ....[50]....
        /*0290*/ 	.word	0xffffffff


	//   ....[51]....
        /*0294*/ 	.word	0xffffffff


	//   ....[52]....
        /*0298*/ 	.word	0xffffffff


	//   ....[53]....
        /*029c*/ 	.word	0xffffffff


	//   ....[54]....
        /*02a0*/ 	.word	0xffffffff


	//   ....[55]....
        /*02a4*/ 	.word	0xffffffff


	//   ....[56]....
        /*02a8*/ 	.word	0xffffffff


	//   ....[57]....
        /*02ac*/ 	.word	0x0500000f


	//   ....[58]....
        /*02b0*/ 	.word	0x0500000f


	//   ....[59]....
        /*02b4*/ 	.word	0x0500000f


	//   ....[60]....
        /*02b8*/ 	.word	0x0500000f


	//   ....[61]....
        /*02bc*/ 	.word	0x0500000f


	//   ....[62]....
        /*02c0*/ 	.word	0x0500000f


	//   ....[63]....
        /*02c4*/ 	.word	0x0500000f


	//   ....[64]....
        /*02c8*/ 	.word	0x0500000f


	//   ....[65]....
        /*02cc*/ 	.word	0x0500000f


	//   ....[66]....
        /*02d0*/ 	.word	0x0500000f


	//   ....[67]....
        /*02d4*/ 	.word	0x0500000f


	//----- nvinfo : EIATTR_COOP_GROUP_INSTR_OFFSETS
	.align		4
.L_973:
        /*02d8*/ 	.byte	0x04, 0x28
        /*02da*/ 	.short	(.L_975 - .L_974)


	//   ....[0]....
.L_974:
        /*02dc*/ 	.word	0x00000060


	//   ....[1]....
        /*02e0*/ 	.word	0x00000140


	//   ....[2]....
        /*02e4*/ 	.word	0x00000190


	//   ....[3]....
        /*02e8*/ 	.word	0x00000380


	//   ....[4]....
        /*02ec*/ 	.word	0x000004e0


	//   ....[5]....
        /*02f0*/ 	.word	0x00000600


	//   ....[6]....
        /*02f4*/ 	.word	0x00000760


	//   ....[7]....
        /*02f8*/ 	.word	0x00001900


	//   ....[8]....
        /*02fc*/ 	.word	0x000036c0


	//   ....[9]....
        /*0300*/ 	.word	0x00003cb0


	//   ....[10]....
        /*0304*/ 	.word	0x00003cd0


	//   ....[11]....
        /*0308*/ 	.word	0x00004110


	//   ....[12]....
        /*030c*/ 	.word	0x00004210


	//   ....[13]....
        /*0310*/ 	.word	0x00004440


	//   ....[14]....
        /*0314*/ 	.word	0x00004590


	//   ....[15]....
        /*0318*/ 	.word	0x00004f80


	//   ....[16]....
        /*031c*/ 	.word	0x00005270


	//   ....[17]....
        /*0320*/ 	.word	0x00005290


	//   ....[18]....
        /*0324*/ 	.word	0x00005690


	//   ....[19]....
        /*0328*/ 	.word	0x00005790


	//   ....[20]....
        /*032c*/ 	.word	0x000059e0


	//   ....[21]....
        /*0330*/ 	.word	0x00005b30


	//   ....[22]....
        /*0334*/ 	.word	0x00006d90


	//   ....[23]....
        /*0338*/ 	.word	0x000071a0


	//   ....[24]....
        /*033c*/ 	.word	0x000071d0


	//   ....[25]....
        /*0340*/ 	.word	0x00007490


	//   ....[26]....
        /*0344*/ 	.word	0x00007660


	//   ....[27]....
        /*0348*/ 	.word	0x00008660


	//   ....[28]....
        /*034c*/ 	.word	0x000086a0


	//   ....[29]....
        /*0350*/ 	.word	0x000086e0


	//   ....[30]....
        /*0354*/ 	.word	0x00008750


	//   ....[31]....
        /*0358*/ 	.word	0x00008780


	//   ....[32]....
        /*035c*/ 	.word	0x00009200


	//   ....[33]....
        /*0360*/ 	.word	0x0000a4c0


	//   ....[34]....
        /*0364*/ 	.word	0x0000a4f0


	//   ....[35]....
        /*0368*/ 	.word	0x0000a520


	//   ....[36]....
        /*036c*/ 	.word	0x0000a540


	//   ....[37]....
        /*0370*/ 	.word	0x0000ab90


	//   ....[38]....
        /*0374*/ 	.word	0x0000aba0


	//   ....[39]....
        /*0378*/ 	.word	0x0000add0


	//   ....[40]....
        /*037c*/ 	.word	0x0000adf0


	//   ....[41]....
        /*0380*/ 	.word	0x0000b780


	//   ....[42]....
        /*0384*/ 	.word	0x0000b7a0


	//   ....[43]....
        /*0388*/ 	.word	0x0000b9d0


	//   ....[44]....
        /*038c*/ 	.word	0x0000b9f0


	//   ....[45]....
        /*0390*/ 	.word	0x0000bcb0


	//   ....[46]....
        /*0394*/ 	.word	0x0000c9d0


	//   ....[47]....
        /*0398*/ 	.word	0x0000d310


	//   ....[48]....
        /*039c*/ 	.word	0x0000d340


	//   ....[49]....
        /*03a0*/ 	.word	0x0000d3f0


	//   ....[50]....
        /*03a4*/ 	.word	0x0000d400


	//   ....[51]....
        /*03a8*/ 	.word	0x0000d470


	//   ....[52]....
        /*03ac*/ 	.word	0x0000d480


	//   ....[53]....
        /*03b0*/ 	.word	0x0000d490


	//   ....[54]....
        /*03b4*/ 	.word	0x0000d4d0


	//   ....[55]....
        /*03b8*/ 	.word	0x00010c50


	//   ....[56]....
        /*03bc*/ 	.word	0x00010e40


	//   ....[57]....
        /*03c0*/ 	.word	0x00011440


	//   ....[58]....
        /*03c4*/ 	.word	0x000115a0


	//   ....[59]....
        /*03c8*/ 	.word	0x00011600


	//   ....[60]....
        /*03cc*/ 	.word	0x00011690


	//   ....[61]....
        /*03d0*/ 	.word	0x00011770


	//   ....[62]....
        /*03d4*/ 	.word	0x000117d0


	//   ....[63]....
        /*03d8*/ 	.word	0x000118b0


	//   ....[64]....
        /*03dc*/ 	.word	0x00011910


	//   ....[65]....
        /*03e0*/ 	.word	0x000119d0


	//   ....[66]....
        /*03e4*/ 	.word	0x00011cf0


	//   ....[67]....
        /*03e8*/ 	.word	0x00011e10


	//----- nvinfo : EIATTR_REG_RECONFIG
	.align		4
.L_975:
        /*03ec*/ 	.byte	0x01, 0x54
	.zero		2


	//----- nvinfo : EIATTR_SYSCALL_OFFSETS
	.align		4
        /*03f0*/ 	.byte	0x04, 0x46
        /*03f2*/ 	.short	(.L_977 - .L_976)


	//   ....[0]....
.L_976:
        /*03f4*/ 	.word	0x00003890


	//   ....[1]....
        /*03f8*/ 	.word	0x0000c5e0


	//   ....[2]....
        /*03fc*/ 	.word	0x0000c730


	//   ....[3]....
        /*0400*/ 	.word	0x0000c820


	//   ....[4]....
        /*0404*/ 	.word	0x0000cf50


	//----- nvinfo : EIATTR_MBARRIER_INSTR_OFFSETS
	.align		4
.L_977:
        /*0408*/ 	.byte	0x04, 0x39
        /*040a*/ 	.short	(.L_979 - .L_978)


	//   ....[0]....
.L_978:
        /*040c*/ 	.word	0x00000270
        /*0410*/ 	.word	0x000000ff
        /*0414*/ 	.word	0x00028c00
        /*0418*/ 	.short	0x0100
        /*041a*/ 	.byte	0x08
	.zero		1


	//   ....[1]....
        /*041c*/ 	.word	0x00000280
        /*0420*/ 	.word	0x000000ff
        /*0424*/ 	.word	0x00028c20
        /*0428*/ 	.short	0x0100
        /*042a*/ 	.byte	0x08
	.zero		1


	//   ....[2]....
        /*042c*/ 	.word	0x00000330
        /*0430*/ 	.word	0x000000ff
        /*0434*/ 	.word	0x00028c30
        /*0438*/ 	.short	0x0100
        /*043a*/ 	.byte	0x06
	.zero		1


	//   ....[3]....
        /*043c*/ 	.word	0x00000340
        /*0440*/ 	.word	0x000000ff
        /*0444*/ 	.word	0x00028c40
        /*0448*/ 	.short	0x0100
        /*044a*/ 	.byte	0x06
	.zero		1


	//   ....[4]....
        /*044c*/ 	.word	0x00000350
        /*0450*/ 	.word	0x000000ff
        /*0454*/ 	.word	0x00028c38
        /*0458*/ 	.short	0x0100
        /*045a*/ 	.byte	0x06
	.zero		1


	//   ....[5]....
        /*045c*/ 	.word	0x00000360
        /*0460*/ 	.word	0x000000ff
        /*0464*/ 	.word	0x00028c48
        /*0468*/ 	.short	0x0100
        /*046a*/ 	.byte	0x06
	.zero		1


	//   ....[6]....
        /*046c*/ 	.word	0x00000490
        /*0470*/ 	.word	0x000000ff
        /*0474*/ 	.word	0x00028c50
        /*0478*/ 	.short	0x0100
        /*047a*/ 	.byte	0x08
	.zero		1


	//   ....[7]....
        /*047c*/ 	.word	0x000004a0
        /*0480*/ 	.word	0x000000ff
        /*0484*/ 	.word	0x00028c60
        /*0488*/ 	.short	0x0100
        /*048a*/ 	.byte	0x08
	.zero		1


	//   ....[8]....
        /*048c*/ 	.word	0x000004b0
        /*0490*/ 	.word	0x000000ff
        /*0494*/ 	.word	0x00028c58
        /*0498*/ 	.short	0x0100
        /*049a*/ 	.byte	0x08
	.zero		1


	//   ....[9]....
        /*049c*/ 	.word	0x000004c0
        /*04a0*/ 	.word	0x000000ff
        /*04a4*/ 	.word	0x00028c68
        /*04a8*/ 	.short	0x0100
        /*04aa*/ 	.byte	0x08
	.zero		1


	//   ....[10]....
        /*04ac*/ 	.word	0x000005b0
        /*04b0*/ 	.word	0x000000ff
        /*04b4*/ 	.word	0x00028c70
        /*04b8*/ 	.short	0x0100
        /*04ba*/ 	.byte	0x06
	.zero		1


	//   ....[11]....
        /*04bc*/ 	.word	0x000005c0
        /*04c0*/ 	.word	0x000000ff
        /*04c4*/ 	.word	0x00028c80
        /*04c8*/ 	.short	0x0100
        /*04ca*/ 	.byte	0x06
	.zero		1


	//   ....[12]....
        /*04cc*/ 	.word	0x000005d0
        /*04d0*/ 	.word	0x000000ff
        /*04d4*/ 	.word	0x00028c78
        /*04d8*/ 	.short	0x0100
        /*04da*/ 	.byte	0x06
	.zero		1


	//   ....[13]....
        /*04dc*/ 	.word	0x000005e0
        /*04e0*/ 	.word	0x000000ff
        /*04e4*/ 	.word	0x00028c88
        /*04e8*/ 	.short	0x0100
        /*04ea*/ 	.byte	0x06
	.zero		1


	//   ....[14]....
        /*04ec*/ 	.word	0x00000710
        /*04f0*/ 	.word	0x000000ff
        /*04f4*/ 	.word	0x00028c90
        /*04f8*/ 	.short	0x0100
        /*04fa*/ 	.byte	0x08
	.zero		1


	//   ....[15]....
        /*04fc*/ 	.word	0x00000720
        /*0500*/ 	.word	0x000000ff
        /*0504*/ 	.word	0x00028ca0
        /*0508*/ 	.short	0x0100
        /*050a*/ 	.byte	0x08
	.zero		1


	//   ....[16]....
        /*050c*/ 	.word	0x00000730
        /*0510*/ 	.word	0x000000ff
        /*0514*/ 	.word	0x00028c98
        /*0518*/ 	.short	0x0100
        /*051a*/ 	.byte	0x08
	.zero		1


	//   ....[17]....
        /*051c*/ 	.word	0x00000740
        /*0520*/ 	.word	0x000000ff
        /*0524*/ 	.word	0x00028ca8
        /*0528*/ 	.short	0x0100
        /*052a*/ 	.byte	0x08
	.zero		1


	//   ....[18]....
        /*052c*/ 	.word	0x00000870
        /*0530*/ 	.word	0x000000ff
        /*0534*/ 	.word	0x00028cb0
        /*0538*/ 	.short	0x0100
        /*053a*/ 	.byte	0x08
	.zero		1


	//   ....[19]....
        /*053c*/ 	.word	0x00000880
        /*0540*/ 	.word	0x000000ff
        /*0544*/ 	.word	0x00028cc0
        /*0548*/ 	.short	0x0100
        /*054a*/ 	.byte	0x08
	.zero		1


	//   ....[20]....
        /*054c*/ 	.word	0x00000890
        /*0550*/ 	.word	0x000000ff
        /*0554*/ 	.word	0x00028cb8
        /*0558*/ 	.short	0x0100
        /*055a*/ 	.byte	0x08
	.zero		1


	//   ....[21]....
        /*055c*/ 	.word	0x000008a0
        /*0560*/ 	.word	0x000000ff
        /*0564*/ 	.word	0x00028cc8
        /*0568*/ 	.short	0x0100
        /*056a*/ 	.byte	0x08
	.zero		1


	//   ....[22]....
        /*056c*/ 	.word	0x00001a10
        /*0570*/ 	.word	0x000000ff
        /*0574*/ 	.word	0x00028c50
        /*0578*/ 	.short	0x010a
        /*057a*/ 	.byte	0x15
	.zero		1


	//   ....[23]....
        /*057c*/ 	.word	0x00001cd0
        /*0580*/ 	.word	0x00000000
        /*0584*/ 	.word	0x00000000
        /*0588*/ 	.short	0x0101
        /*058a*/ 	.byte	0x3f
	.zero		1


	//   ....[24]....
        /*058c*/ 	.word	0x00002620
        /*0590*/ 	.word	0x000000ff
        /*0594*/ 	.word	0x00028c50
        /*0598*/ 	.short	0x010a
        /*059a*/ 	.byte	0x15
	.zero		1


	//   ....[25]....
        /*059c*/ 	.word	0x00002660
        /*05a0*/ 	.word	0x000000ff
        /*05a4*/ 	.word	0x00028c50
        /*05a8*/ 	.short	0x010a
        /*05aa*/ 	.byte	0x15
	.zero		1


	//   ....[26]....
        /*05ac*/ 	.word	0x00002830
        /*05b0*/ 	.word	0x00000000
        /*05b4*/ 	.word	0x00000000
        /*05b8*/ 	.short	0x0101
        /*05ba*/ 	.byte	0x3f
	.zero		1


	//   ....[27]....
        /*05bc*/ 	.word	0x00003910
        /*05c0*/ 	.word	0x000000ff
        /*05c4*/ 	.word	0x00028c00
        /*05c8*/ 	.short	0x010a
        /*05ca*/ 	.byte	0x2b
	.zero		1


	//   ....[28]....
        /*05cc*/ 	.word	0x00003990
        /*05d0*/ 	.word	0x00000007
        /*05d4*/ 	.word	0x00028c30
        /*05d8*/ 	.short	0x010a
        /*05da*/ 	.byte	0x3f
	.zero		1


	//   ....[29]....
        /*05dc*/ 	.word	0x000039d0
        /*05e0*/ 	.word	0x00000007
        /*05e4*/ 	.word	0x00028c30
        /*05e8*/ 	.short	0x010a
        /*05ea*/ 	.byte	0x3f
	.zero		1


	//   ....[30]....
        /*05ec*/ 	.word	0x00004790
        /*05f0*/ 	.word	0x00000003
        /*05f4*/ 	.word	0x00000000
        /*05f8*/ 	.short	0x0101
        /*05fa*/ 	.byte	0x3f
	.zero		1


	//   ....[31]....
        /*05fc*/ 	.word	0x00004c30
        /*0600*/ 	.word	0x00000007
        /*0604*/ 	.word	0x00028c50
        /*0608*/ 	.short	0x010a
        /*060a*/ 	.byte	0x3f
	.zero		1


	//   ....[32]....
        /*060c*/ 	.word	0x00004c70
        /*0610*/ 	.word	0x00000007
        /*0614*/ 	.word	0x00028c50
        /*0618*/ 	.short	0x010a
        /*061a*/ 	.byte	0x3f
	.zero		1


	//   ....[33]....
        /*061c*/ 	.word	0x00004fa0
        /*0620*/ 	.word	0x00000007
        /*0624*/ 	.word	0x00000000
        /*0628*/ 	.short	0x0101
        /*062a*/ 	.byte	0x3f
	.zero		1


	//   ....[34]....
        /*062c*/ 	.word	0x000050b0
        /*0630*/ 	.word	0x000000ff
        /*0634*/ 	.word	0x00028c30
        /*0638*/ 	.short	0x010a
        /*063a*/ 	.byte	0x19
	.zero		1


	//   ....[35]....
        /*063c*/ 	.word	0x000050f0
        /*0640*/ 	.word	0x000000ff
        /*0644*/ 	.word	0x00028c30
        /*0648*/ 	.short	0x010a
        /*064a*/ 	.byte	0x19
	.zero		1


	//   ....[36]....
        /*064c*/ 	.word	0x00005e40
        /*0650*/ 	.word	0x000000a7
        /*0654*/ 	.word	0x00000000
        /*0658*/ 	.short	0x0101
        /*065a*/ 	.byte	0x3f
	.zero		1


	//   ....[37]....
        /*065c*/ 	.word	0x00006ad0
        /*0660*/ 	.word	0x000000ff
        /*0664*/ 	.word	0x00028c50
        /*0668*/ 	.short	0x010a
        /*066a*/ 	.byte	0x19
	.zero		1


	//   ....[38]....
        /*066c*/ 	.word	0x00006b10
        /*0670*/ 	.word	0x000000ff
        /*0674*/ 	.word	0x00028c50
        /*0678*/ 	.short	0x010a
        /*067a*/ 	.byte	0x19
	.zero		1


	//   ....[39]....
        /*067c*/ 	.word	0x00006db0
        /*0680*/ 	.word	0x000000aa
        /*0684*/ 	.word	0x00000000
        /*0688*/ 	.short	0x0101
        /*068a*/ 	.byte	0x3f
	.zero		1


	//   ....[40]....
        /*068c*/ 	.word	0x00006ed0
        /*0690*/ 	.word	0x000000ff
        /*0694*/ 	.word	0x00028c30
        /*0698*/ 	.short	0x010a
        /*069a*/ 	.byte	0x17
	.zero		1


	//   ....[41]....
        /*069c*/ 	.word	0x00006f10
        /*06a0*/ 	.word	0x000000ff
        /*06a4*/ 	.word	0x00028c30
        /*06a8*/ 	.short	0x010a
        /*06aa*/ 	.byte	0x17
	.zero		1


	//   ....[42]....
        /*06ac*/ 	.word	0x000079e0
        /*06b0*/ 	.word	0x0000009a
        /*06b4*/ 	.word	0x00000000
        /*06b8*/ 	.short	0x0101
        /*06ba*/ 	.byte	0x3f
	.zero		1


	//   ....[43]....
        /*06bc*/ 	.word	0x000083b0
        /*06c0*/ 	.word	0x000000ff
        /*06c4*/ 	.word	0x00028c50
        /*06c8*/ 	.short	0x010a
        /*06ca*/ 	.byte	0x17
	.zero		1


	//   ....[44]....
        /*06cc*/ 	.word	0x000083f0
        /*06d0*/ 	.word	0x000000ff
        /*06d4*/ 	.word	0x00028c50
        /*06d8*/ 	.short	0x010a
        /*06da*/ 	.byte	0x17
	.zero		1


	//   ....[45]....
        /*06dc*/ 	.word	0x00008680
        /*06e0*/ 	.word	0x000000aa
        /*06e4*/ 	.word	0x00000000
        /*06e8*/ 	.short	0x0101
        /*06ea*/ 	.byte	0x3f
	.zero		1


	//   ....[46]....
        /*06ec*/ 	.word	0x0000ab40
        /*06f0*/ 	.word	0x000000ff
        /*06f4*/ 	.word	0x00000000
        /*06f8*/ 	.short	0x0101
        /*06fa*/ 	.byte	0x05
	.zero		1


	//   ....[47]....
        /*06fc*/ 	.word	0x0000cc30
        /*0700*/ 	.word	0x00000003
        /*0704*/ 	.word	0x00028c40
        /*0708*/ 	.short	0x010a
        /*070a*/ 	.byte	0x3f
	.zero		1


	//   ....[48]....
        /*070c*/ 	.word	0x0000d580
        /*0710*/ 	.word	0x00000011
        /*0714*/ 	.word	0x00028c00
        /*0718*/ 	.short	0x0107
        /*071a*/ 	.byte	0x3f
	.zero		1


	//   ....[49]....
        /*071c*/ 	.word	0x0000d670
        /*0720*/ 	.word	0x00000011
        /*0724*/ 	.word	0x00028c00
        /*0728*/ 	.short	0x0101
        /*072a*/ 	.byte	0x3f
	.zero		1


	//   ....[50]....
        /*072c*/ 	.word	0x0000d690
        /*0730*/ 	.word	0x00000011
        /*0734*/ 	.word	0x00028c20
        /*0738*/ 	.short	0x010a
        /*073a*/ 	.byte	0x3f
	.zero		1


	//   ....[51]....
        /*073c*/ 	.word	0x0000d770
        /*0740*/ 	.word	0x00000000
        /*0744*/ 	.word	0x00028c60
        /*0748*/ 	.short	0x010a
        /*074a*/ 	.byte	0x3f
	.zero		1


	//   ....[52]....
        /*074c*/ 	.word	0x0000e350
        /*0750*/ 	.word	0x00000002
        /*0754*/ 	.word	0x00028c40
        /*0758*/ 	.short	0x010a
        /*075a*/ 	.byte	0x3f
	.zero		1


	//   ....[53]....
        /*075c*/ 	.word	0x0000e570
        /*0760*/ 	.word	0x00000002
        /*0764*/ 	.word	0x00028c60
        /*0768*/ 	.short	0x010a
        /*076a*/ 	.byte	0x3f
	.zero		1


	//   ....[54]....
        /*076c*/ 	.word	0x0000f110
        /*0770*/ 	.word	0x00000004
        /*0774*/ 	.word	0x00028c40
        /*0778*/ 	.short	0x010a
        /*077a*/ 	.byte	0x3f
	.zero		1


	//   ....[55]....
        /*077c*/ 	.word	0x0000f330
        /*0780*/ 	.word	0x00000004
        /*0784*/ 	.word	0x00028c60
        /*0788*/ 	.short	0x010a
        /*078a*/ 	.byte	0x3f
	.zero		1


	//   ....[56]....
        /*078c*/ 	.word	0x0000fe70
        /*0790*/ 	.word	0x00000004
        /*0794*/ 	.word	0x00028c40
        /*0798*/ 	.short	0x010a
        /*079a*/ 	.byte	0x3f
	.zero		1


	//   ....[57]....
        /*079c*/ 	.word	0x00010090
        /*07a0*/ 	.word	0x00000004
        /*07a4*/ 	.word	0x00028c60
        /*07a8*/ 	.short	0x010a
        /*07aa*/ 	.byte	0x3f
	.zero		1


	//   ....[58]....
        /*07ac*/ 	.word	0x00010dc0
        /*07b0*/ 	.word	0x00000000
        /*07b4*/ 	.word	0x00028c20
        /*07b8*/ 	.short	0x010a
        /*07ba*/ 	.byte	0x3f
	.zero		1


	//   ....[59]....
        /*07bc*/ 	.word	0x00010f90
        /*07c0*/ 	.word	0x00000006
        /*07c4*/ 	.word	0x00000000
        /*07c8*/ 	.short	0x010a
        /*07ca*/ 	.byte	0x3f
	.zero		1


	//   ....[60]....
        /*07cc*/ 	.word	0x00010fe0
        /*07d0*/ 	.word	0x00000003
        /*07d4*/ 	.word	0x00000000
        /*07d8*/ 	.short	0x010a
        /*07da*/ 	.byte	0x3f
	.zero		1


	//   ....[61]....
        /*07dc*/ 	.word	0x00011040
        /*07e0*/ 	.word	0x00000012
        /*07e4*/ 	.word	0x00000000
        /*07e8*/ 	.short	0x010a
        /*07ea*/ 	.byte	0x3f
	.zero		1


	//   ....[62]....
        /*07ec*/ 	.word	0x00011070
        /*07f0*/ 	.word	0x00000003
        /*07f4*/ 	.word	0x00000000
        /*07f8*/ 	.short	0x010a
        /*07fa*/ 	.byte	0x3f
	.zero		1


	//   ....[63]....
        /*07fc*/ 	.word	0x000110e0
        /*0800*/ 	.word	0x00000003
        /*0804*/ 	.word	0x00028c50
        /*0808*/ 	.short	0x010a
        /*080a*/ 	.byte	0x3f
	.zero		1


	//   ....[64]....
        /*080c*/ 	.word	0x00011140
        /*0810*/ 	.word	0x00000003
        /*0814*/ 	.word	0x00028c50
        /*0818*/ 	.short	0x010a
        /*081a*/ 	.byte	0x3f
	.zero		1


	//   ....[65]....
        /*081c*/ 	.word	0x000111a0
        /*0820*/ 	.word	0x00000003
        /*0824*/ 	.word	0x00028c00
        /*0828*/ 	.short	0x010a
        /*082a*/ 	.byte	0x3f
	.zero		1


	//   ....[66]....
        /*082c*/ 	.word	0x000111f0
        /*0830*/ 	.word	0x00000007
        /*0834*/ 	.word	0x00028c30
        /*0838*/ 	.short	0x010a
        /*083a*/ 	.byte	0x3f
	.zero		1


	//   ....[67]....
        /*083c*/ 	.word	0x00011240
        /*0840*/ 	.word	0x00000007
        /*0844*/ 	.word	0x00028c50
        /*0848*/ 	.short	0x010a
        /*084a*/ 	.byte	0x3f
	.zero		1


	//   ....[68]....
        /*084c*/ 	.word	0x000112a0
        /*0850*/ 	.word	0x00000006
        /*0854*/ 	.word	0x00028c30
        /*0858*/ 	.short	0x010a
        /*085a*/ 	.byte	0x3f
	.zero		1


	//   ....[69]....
        /*085c*/ 	.word	0x000112f0
        /*0860*/ 	.word	0x000000aa
        /*0864*/ 	.word	0x00028c50
        /*0868*/ 	.short	0x010a
        /*086a*/ 	.byte	0x3f
	.zero		1


	//   ....[70]....
        /*086c*/ 	.word	0x00011350
        /*0870*/ 	.word	0x00000006
        /*0874*/ 	.word	0x00028c30
        /*0878*/ 	.short	0x010a
        /*087a*/ 	.byte	0x3f
	.zero		1


	//   ....[71]....
        /*087c*/ 	.word	0x000113a0
        /*0880*/ 	.word	0x000000aa
        /*0884*/ 	.word	0x00028c50
        /*0888*/ 	.short	0x010a
        /*088a*/ 	.byte	0x3f
	.zero		1


	//   ....[72]....
        /*088c*/ 	.word	0x000114f0
        /*0890*/ 	.word	0x00000003
        /*0894*/ 	.word	0x00028c40
        /*0898*/ 	.short	0x010a
        /*089a*/ 	.byte	0x3f
	.zero		1


	//   ....[73]....
        /*089c*/ 	.word	0x00011a10
        /*08a0*/ 	.word	0x00000011
        /*08a4*/ 	.word	0x00028c20
        /*08a8*/ 	.short	0x010a
        /*08aa*/ 	.byte	0x3f
	.zero		1


	//   ....[74]....
        /*08ac*/ 	.word	0x00011a60
        /*08b0*/ 	.word	0x00000000
        /*08b4*/ 	.word	0x00028c60
        /*08b8*/ 	.short	0x010a
        /*08ba*/ 	.byte	0x3f
	.zero		1


	//   ....[75]....
        /*08bc*/ 	.word	0x00011ab0
        /*08c0*/ 	.word	0x00000002
        /*08c4*/ 	.word	0x00028c40
        /*08c8*/ 	.short	0x010a
        /*08ca*/ 	.byte	0x3f
	.zero		1


	//   ....[76]....
        /*08cc*/ 	.word	0x00011b00
        /*08d0*/ 	.word	0x00000002
        /*08d4*/ 	.word	0x00028c60
        /*08d8*/ 	.short	0x010a
        /*08da*/ 	.byte	0x3f
	.zero		1


	//   ....[77]....
        /*08dc*/ 	.word	0x00011b50
        /*08e0*/ 	.word	0x00000004
        /*08e4*/ 	.word	0x00028c40
        /*08e8*/ 	.short	0x010a
        /*08ea*/ 	.byte	0x3f
	.zero		1


	//   ....[78]....
        /*08ec*/ 	.word	0x00011ba0
        /*08f0*/ 	.word	0x00000004
        /*08f4*/ 	.word	0x00028c60
        /*08f8*/ 	.short	0x010a
        /*08fa*/ 	.byte	0x3f
	.zero		1


	//   ....[79]....
        /*08fc*/ 	.word	0x00011bf0
        /*0900*/ 	.word	0x00000004
        /*0904*/ 	.word	0x00028c40
        /*0908*/ 	.short	0x010a
        /*090a*/ 	.byte	0x3f
	.zero		1


	//   ....[80]....
        /*090c*/ 	.word	0x00011c40
        /*0910*/ 	.word	0x00000004
        /*0914*/ 	.word	0x00028c60
        /*0918*/ 	.short	0x010a
        /*091a*/ 	.byte	0x3f
	.zero		1


	//   ....[81]....
        /*091c*/ 	.word	0x00011d30
        /*0920*/ 	.word	0x00000000
        /*0924*/ 	.word	0x00028c20
        /*0928*/ 	.short	0x010a
        /*092a*/ 	.byte	0x3f
	.zero		1


	//   ....[82]....
        /*092c*/ 	.word	0x00011ed0
        /*0930*/ 	.word	0x00000006
        /*0934*/ 	.word	0x00000000
        /*0938*/ 	.short	0x010a
        /*093a*/ 	.byte	0x3f
	.zero		1


	//   ....[83]....
        /*093c*/ 	.word	0x00011f20
        /*0940*/ 	.word	0x00000003
        /*0944*/ 	.word	0x00000000
        /*0948*/ 	.short	0x010a
        /*094a*/ 	.byte	0x3f
	.zero		1


	//   ....[84]....
        /*094c*/ 	.word	0x00011f70
        /*0950*/ 	.word	0x00000012
        /*0954*/ 	.word	0x00000000
        /*0958*/ 	.short	0x010a
        /*095a*/ 	.byte	0x3f
	.zero		1


	//----- nvinfo : EIATTR_NUM_MBARRIERS
	.align		4
.L_979:
        /*095c*/ 	.byte	0x03, 0x38
        /*095e*/ 	.short	0x0016


	//----- nvinfo : EIATTR_EXIT_INSTR_OFFSETS
	.align		4
        /*0960*/ 	.byte	0x04, 0x1c
        /*0962*/ 	.short	(.L_981 - .L_980)


	//   ....[0]....
.L_980:
        /*0964*/ 	.word	0x00000a10


	//   ....[1]....
        /*0968*/ 	.word	0x0000bc50


	//   ....[2]....
        /*096c*/ 	.word	0x000110c0


	//----- nvinfo : EIATTR_MAX_THREADS
	.align		4
.L_981:
        /*0970*/ 	.byte	0x04, 0x05
        /*0972*/ 	.short	(.L_983 - .L_982)
.L_982:
        /*0974*/ 	.word	0x00000180
        /*0978*/ 	.word	0x00000001
        /*097c*/ 	.word	0x00000001


	//----- nvinfo : EIATTR_CRS_STACK_SIZE
	.align		4
.L_983:
        /*0980*/ 	.byte	0x04, 0x1e
        /*0982*/ 	.short	(.L_985 - .L_984)
.L_984:
        /*0984*/ 	.word	0x00000000


	//----- nvinfo : EIATTR_CBANK_PARAM_SIZE
	.align		4
.L_985:
        /*0988*/ 	.byte	0x03, 0x19
        /*098a*/ 	.short	0x0af0


	//----- nvinfo : EIATTR_PARAM_CBANK
	.align		4
        /*098c*/ 	.byte	0x04, 0x0a
        /*098e*/ 	.short	(.L_987 - .L_986)
	.align		4
.L_986:
        /*0990*/ 	.word	index@(.nv.constant0._ZN7cutlass13device_kernelIN5flash11enable_sm90INS1_16FlashAttnFwdSm90INS1_25CollectiveMainloopFwdSm90ILi2EN4cute5tupleIJNS5_1CILi1EEES8_S8_EEENS6_IJNS7_ILi64EEESA_SA_EEELi512ENS_6half_tEfNS_4arch4Sm90ELb1ELb0ELb0ELb0ELb0ELb0ELb0ELb0ELb0ELb1ELb0ELb0EEENS1_21CollectiveEpilogueFwdINS6_IJSA_NS7_ILi512EEESA_EEES9_SC_SE_Li256ELb0ELb1ELb0ELb0EEENS1_30DynamicPersistentTileSchedulerILi256ELi128ELb0ELb1ELb1EEEEEEEEEvNT_6ParamsE)
        /*0994*/ 	.short	0x0210
        /*0996*/ 	.short	0x0af0


	//----- nvinfo : EIATTR_SW_WAR
	.align		4
.L_987:
        /*0998*/ 	.byte	0x04, 0x36
        /*099a*/ 	.short	(.L_989 - .L_988)
.L_988:
        /*099c*/ 	.word	0x00000008
.L_989:


//--------------------- .nv.info._ZN7cutlass13device_kernelIN5flash11enable_sm90INS1_16FlashAttnFwdSm90INS1_25CollectiveMainloopFwdSm90ILi2EN4cute5tupleIJNS5_1CILi1EEES8_S8_EEENS6_IJNS7_ILi64EEESA_SA_EEELi512ENS_6half_tEfNS_4arch4Sm90ELb1ELb0ELb0ELb0ELb0ELb0ELb1ELb0ELb0ELb1ELb0ELb0EEENS1_21CollectiveEpilogueFwdINS6_IJSA_NS7_ILi512EEESA_EEES9_SC_SE_Li256ELb0ELb1ELb0ELb0EEENS1_30DynamicPersistentTileSchedulerILi256ELi128ELb0ELb1ELb1EEEEEEEEEvNT_6ParamsE --------------------------
	.section	.nv.info._ZN7cutlass13device_kernelIN5flash11enable_sm90INS1_16FlashAttnFwdSm90INS1_25CollectiveMainloopFwdSm90ILi2EN4cute5tupleIJNS5_1CILi1EEES8_S8_EEENS6_IJNS7_ILi64EEESA_SA_EEELi512ENS_6half_tEfNS_4arch4Sm90ELb1ELb0ELb0ELb0ELb0ELb0ELb1ELb0ELb0ELb1ELb0ELb0EEENS1_21CollectiveEpilogueFwdINS6_IJSA_NS7_ILi512EEESA_EEES9_SC_SE_Li256ELb0ELb1ELb0ELb0EEENS1_30DynamicPersistentTileSchedulerILi256ELi128ELb0ELb1ELb1EEEEEEEEEvNT_6ParamsE,"",@"SHT_CUDA_INFO"
	.sectionflags	@""
	.align	4


	//----- nvinfo : EIATTR_CUDA_API_VERSION
	.align		4
        /*0000*/ 	.byte	0x04, 0x37
        /*0002*/ 	.short	(.L_991 - .L_990)
.L_990:
        /*0004*/ 	.word	0x00000082


	//----- nvinfo : EIATTR_KPARAM_INFO
	.align		4
.L_991:
        /*0008*/ 	.byte	0x04, 0x17
        /*000a*/ 	.short	(.L_993 - .L_992)
.L_992:
        /*000c*/ 	.word	0x00000000
        /*0010*/ 	.short	0x0000
        /*0012*/ 	.short	0x0070
        /*0014*/ 	.byte	0x00, 0xf0, 0x01, 0x2e


	//----- nvinfo : EIATTR_SPARSE_MMA_MASK
	.align		4
.L_993:
        /*0018*/ 	.byte	0x03, 0x50
        /*001a*/ 	.short	0x0000


	//----- nvinfo : EIATTR_MAXREG_COUNT
	.align		4
        /*001c*/ 	.byte	0x03, 0x1b
        /*001e*/ 	.short	0x00a8


	//----- nvinfo : EIATTR_NUM_BARRIERS
	.align		4
        /*0020*/ 	.byte	0x02, 0x4c
        /*0022*/ 	.byte	0x10
	.zero		1


	//----- nvinfo : EIATTR_EXTERNS
	.align		4
        /*0024*/ 	.byte	0x04, 0x0f
        /*0026*/ 	.short	(.L_995 - .L_994)


	//   ....[0]....
	.align		4
.L_994:
        /*0028*/ 	.word	index@(__assertfail)


	//----- nvinfo : EIATTR_ANNOTATIONS
	.align		4
.L_995:
        /*002c*/ 	.byte	0x04, 0x55
        /*002e*/ 	.short	(.L_997 - .L_996)


	//   ....[0]....
.L_996:
        /* <DEDUP_REMOVED lines=33> */


	//----- nvinfo : EIATTR_MERCURY_ISA_VERSION
	.align		4
.L_997:
        /*0230*/ 	.byte	0x03, 0x5f
        /*0232*/ 	.short	0x0101


	//----- nvinfo : EIATTR_INT_WARP_WIDE_INSTR_OFFSETS
	.align		4
        /*0234*/ 	.byte	0x04, 0x31
        /*0236*/ 	.short	(.L_999 - .L_998)


	//   ....[0]....
.L_998:
        /*0238*/ 	.word	0x00000130


	//   ....[1]....
        /*023c*/ 	.word	0x00000170


	//   ....[2]....
        /*0240*/ 	.word	0x000001e0


	//   ....[3]....
        /*0244*/ 	.word	0x000001f0


	//   ....[4]....
        /*0248*/ 	.word	0x00010190


	//   ....[5]....
        /*024c*/ 	.word	0x00010220


	//   ....[6]....
        /*0250*/ 	.word	0x00015870


	//   ....[7]....
        /*0254*/ 	.word	0x00015900


	//----- nvinfo : EIATTR_COOP_GROUP_MASK_REGIDS
	.align		4
.L_999:
        /*0258*/ 	.byte	0x04, 0x29
        /*025a*/ 	.short	(.L_1001 - .L_1000)


	//   ....[0]....
.L_1000:
        /*025c*/ 	.word	0xffffffff


	//   ....[1]....
        /*0260*/ 	.word	0xffffffff


	//   ....[2]....
        /*0264*/ 	.word	0xffffffff


	//   ....[3]....
        /*0268*/ 	.word	0xffffffff


	//   ....[4]....
        /*026c*/ 	.word	0xffffffff


	//   ....[5]....
        /*0270*/ 	.word	0xffffffff


	//   ....[6]....
        /*0274*/ 	.word	0xffffffff


	//   ....[7]....
        /*0278*/ 	.word	0xffffffff


	//   ....[8]....
        /*027c*/ 	.word	0xffffffff


	//   ....[9]....
        /*0280*/ 	.word	0xffffffff


	//   ....[10]....
        /*0284*/ 	.word	0xffffffff


	//   ....[11]....
        /*0288*/ 	.word	0xffffffff


	//   ....[12]....
        /*028c*/ 	.word	0xffffffff


	//   ....[13]....
        /*0290*/ 	.word	0xffffffff


	//   ....[14]....
        /*0294*/ 	.word	0xffffffff


	//   ....[15]....
        /*0298*/ 	.word	0xffffffff


	//   ....[16]....
        /*029c*/ 	.word	0xffffffff


	//   ....[17]....
        /*02a0*/ 	.word	0xffffffff


	//   ....[18]....
        /*02a4*/ 	.word	0xffffffff


	//   ....[19]....
        /*02a8*/ 	.word	0xffffffff


	//   ....[20]....
        /*02ac*/ 	.word	0xffffffff


	//   ....[21]....
        /*02b0*/ 	.word	0xffffffff


	//   ....[22]....
        /*02b4*/ 	.word	0xffffffff


	//   ....[23]....
        /*02b8*/ 	.word	0xffffffff


	//   ....[24]....
        /*02bc*/ 	.word	0xffffffff


	//   ....[25]....
        /*02c0*/ 	.word	0xffffffff


	//   ....[26]....
        /*02c4*/ 	.word	0xffffffff


	//   ....[27]....
        /*02c8*/ 	.word	0xffffffff


	//   ....[28]....
        /*02cc*/ 	.word	0xffffffff


	//   ....[29]....
        /*02d0*/ 	.word	0xffffffff


	//   ....[30]....
        /*02d4*/ 	.word	0xffffffff


	//   ....[31]....
        /*02d8*/ 	.word	0xffffffff


	//   ....[32]....
        /*02dc*/ 	.word	0xffffffff


	//   ....[33]....
        /*02e0*/ 	.word	0xffffffff


	//   ....[34]....
        /*02e4*/ 	.word	0xffffffff


	//   ....[35]....
        /*02e8*/ 	.word	0xffffffff


	//   ....[36]....
        /*02ec*/ 	.word	0xffffffff


	//   ....[37]....
        /*02f0*/ 	.word	0xffffffff


	//   ....[38]....
        /*02f4*/ 	.word	0xffffffff


	//   ....[39]....
        /*02f8*/ 	.word	0xffffffff


	//   ....[40]....
        /*02fc*/ 	.word	0xffffffff


	//   ....[41]....
        /*0300*/ 	.word	0xffffffff


	//   ....[42]....
        /*0304*/ 	.word	0xffffffff


	//   ....[43]....
        /*0308*/ 	.word	0xffffffff


	//   ....[44]....
        /*030c*/ 	.word	0xffffffff


	//   ....[45]....
        /*0310*/ 	.word	0xffffffff


	//   ....[46]....
        /*0314*/ 	.word	0xffffffff


	//   ....[47]....
        /*0318*/ 	.word	0xffffffff


	//   ....[48]....
        /*031c*/ 	.word	0xffffffff


	//   ....[49]....
        /*0320*/ 	.word	0xffffffff


	//   ....[50]....
        /*0324*/ 	.word	0xffffffff


	//   ....[51]....
        /*0328*/ 	.word	0xffffffff


	//   ....[52]....
        /*032c*/ 	.word	0xffffffff


	//   ....[53]....
        /*0330*/ 	.word	0xffffffff


	//   ....[54]....
        /*0334*/ 	.word	0xffffffff


	//   ....[55]....
        /*0338*/ 	.word	0xffffffff


	//   ....[56]....
        /*033c*/ 	.word	0xffffffff


	//   ....[57]....
        /*0340*/ 	.word	0xffffffff


	//   ....[58]....
        /*0344*/ 	.word	0xffffffff


	//   ....[59]....
        /*0348*/ 	.word	0xffffffff


	//   ....[60]....
        /*034c*/ 	.word	0xffffffff


	//   ....[61]....
        /*0350*/ 	.word	0xffffffff


	//   ....[62]....
        /*0354*/ 	.word	0xffffffff


	//   ....[63]....
        /*0358*/ 	.word	0xffffffff


	//   ....[64]....
        /*035c*/ 	.word	0xffffffff


	//   ....[65]....
        /*0360*/ 	.word	0xffffffff


	//   ....[66]....
        /*0364*/ 	.word	0xffffffff


	//   ....[67]....
        /*0368*/ 	.word	0xffffffff


	//   ....[68]....
        /*036c*/ 	.word	0x0500000f


	//   ....[69]....
        /*0370*/ 	.word	0x0500000f


	//   ....[70]....
        /*0374*/ 	.word	0x0500000f


	//   ....[71]....
        /*0378*/ 	.word	0x0500000f


	//   ....[72]....
        /*037c*/ 	.word	0x0500000f


	//   ....[73]....
        /*0380*/ 	.word	0x0500000f


	//   ....[74]....
        /*0384*/ 	.word	0x0500000f


	//   ....[75]....
        /*0388*/ 	.word	0x0500000f


	//   ....[76]....
        /*038c*/ 	.word	0x0500000f


	//   ....[77]....
        /*0390*/ 	.word	0x0500000f


	//   ....[78]....
        /*0394*/ 	.word	0x0500000f


	//   ....[79]....
        /*0398*/ 	.word	0x0500000f


	//   ....[80]....
        /*039c*/ 	.word	0x0500000f


	//   ....[81]....
        /*03a0*/ 	.word	0x0500000f


	//   ....[82]....
        /*03a4*/ 	.word	0x0500000f


	//   ....[83]....
        /*03a8*/ 	.word	0x0500000f


	//   ....[84]....
        /*03ac*/ 	.word	0x0500000f


	//   ....[85]....
        /*03b0*/ 	.word	0x0500000f


	//   ....[86]....
        /*03b4*/ 	.word	0x0500000f


	//----- nvinfo : EIATTR_COOP_GROUP_INSTR_OFFSETS
	.align		4
.L_1001:
        /*03b8*/ 	.byte	0x04, 0x28
        /*03ba*/ 	.short	(.L_1003 - .L_1002)


	//   ....[0]....
.L_1002:
        /*03bc*/ 	.word	0x00000070


	//   ....[1]....
        /*03c0*/ 	.word	0x00000140


	//   ....[2]....
        /*03c4*/ 	.word	0x00000190


	//   ....[3]....
        /*03c8*/ 	.word	0x000003a0


	//   ....[4]....
        /*03cc*/ 	.word	0x00000500


	//   ....[5]....
        /*03d0*/ 	.word	0x00000620


	//   ....[6]....
        /*03d4*/ 	.word	0x00000780


	//   ....[7]....
        /*03d8*/ 	.word	0x00001940


	//   ....[8]....
        /*03dc*/ 	.word	0x00003640


	//   ....[9]....
        /*03e0*/ 	.word	0x00004680


	//   ....[10]....
        /*03e4*/ 	.word	0x000051f0


	//   ....[11]....
        /*03e8*/ 	.word	0x00005210


	//   ....[12]....
        /*03ec*/ 	.word	0x00005680


	//   ....[13]....
        /*03f0*/ 	.word	0x000057b0


	//   ....[14]....
        /*03f4*/ 	.word	0x000059e0


	//   ....[15]....
        /*03f8*/ 	.word	0x00005b00


	//   ....[16]....
        /*03fc*/ 	.word	0x00006430


	//   ....[17]....
        /*0400*/ 	.word	0x000070d0


	//   ....[18]....
        /*0404*/ 	.word	0x00007c70


	//   ....[19]....
        /*0408*/ 	.word	0x00007fd0


	//   ....[20]....
        /*040c*/ 	.word	0x00008020


	//   ....[21]....
        /*0410*/ 	.word	0x000080c0


	//   ....[22]....
        /*0414*/ 	.word	0x000084a0


	//   ....[23]....
        /*0418*/ 	.word	0x00008510


	//   ....[24]....
        /*041c*/ 	.word	0x000096a0


	//   ....[25]....
        /*0420*/ 	.word	0x0000a310


	//   ....[26]....
        /*0424*/ 	.word	0x0000afa0


	//   ....[27]....
        /*0428*/ 	.word	0x0000afd0


	//   ....[28]....
        /*042c*/ 	.word	0x0000b210


	//   ....[29]....
        /*0430*/ 	.word	0x0000b3e0


	//   ....[30]....
        /*0434*/ 	.word	0x0000c3c0


	//   ....[31]....
        /*0438*/ 	.word	0x0000c400


	//   ....[32]....
        /*043c*/ 	.word	0x0000c430


	//   ....[33]....
        /*0440*/ 	.word	0x0000c490


	//   ....[34]....
        /*0444*/ 	.word	0x0000c4b0


	//   ....[35]....
        /*0448*/ 	.word	0x0000cfd0


	//   ....[36]....
        /*044c*/ 	.word	0x0000e1f0


	//   ....[37]....
        /*0450*/ 	.word	0x0000e220


	//   ....[38]....
        /*0454*/ 	.word	0x0000e250


	//   ....[39]....
        /*0458*/ 	.word	0x0000e270


	//   ....[40]....
        /*045c*/ 	.word	0x0000e8b0


	//   ....[41]....
        /*0460*/ 	.word	0x0000e8d0


	//   ....[42]....
        /*0464*/ 	.word	0x0000eb00


	//   ....[43]....
        /*0468*/ 	.word	0x0000eb20


	//   ....[44]....
        /*046c*/ 	.word	0x0000f4a0


	//   ....[45]....
        /*0470*/ 	.word	0x0000f4c0


	//   ....[46]....
        /*0474*/ 	.word	0x0000f700


	//   ....[47]....
        /*0478*/ 	.word	0x0000f720


	//   ....[48]....
        /*047c*/ 	.word	0x0000fa00


	//   ....[49]....
        /*0480*/ 	.word	0x00010790


	//   ....[50]....
        /*0484*/ 	.word	0x000110e0


	//   ....[51]....
        /*0488*/ 	.word	0x00011110


	//   ....[52]....
        /*048c*/ 	.word	0x00011220


	//   ....[53]....
        /*0490*/ 	.word	0x00011230


	//   ....[54]....
        /*0494*/ 	.word	0x000112b0


	//   ....[55]....
        /*0498*/ 	.word	0x000112c0


	//   ....[56]....
        /*049c*/ 	.word	0x000112d0


	//   ....[57]....
        /*04a0*/ 	.word	0x000112e0


	//   ....[58]....
        /*04a4*/ 	.word	0x00011cd0


	//   ....[59]....
        /*04a8*/ 	.word	0x00011d10


	//   ....[60]....
        /*04ac*/ 	.word	0x00011d90


	//   ....[61]....
        /*04b0*/ 	.word	0x00011e60


	//   ....[62]....
        /*04b4*/ 	.word	0x00012030


	//   ....[63]....
        /*04b8*/ 	.word	0x00012040


	//   ....[64]....
        /*04bc*/ 	.word	0x00012190


	//   ....[65]....
        /*04c0*/ 	.word	0x000121a0


	//   ....[66]....
        /*04c4*/ 	.word	0x00015a50


	//   ....[67]....
        /*04c8*/ 	.word	0x00015c40


	//   ....[68]....
        /*04cc*/ 	.word	0x000161a0


	//   ....[69]....
        /*04d0*/ 	.word	0x00016300


	//   ....[70]....
        /*04d4*/ 	.word	0x00016380


	//   ....[71]....
        /*04d8*/ 	.word	0x00016440


	//   ....[72]....
        /*04dc*/ 	.word	0x00016530


	//   ....[73]....
        /*04e0*/ 	.word	0x00016590


	//   ....[74]....
        /*04e4*/ 	.word	0x00016680


	//   ....[75]....
        /*04e8*/ 	.word	0x000166e0


	//   ....[76]....
        /*04ec*/ 	.word	0x00016780


	//   ....[77]....
        /*04f0*/ 	.word	0x00016860


	//   ....[78]....
        /*04f4*/ 	.word	0x00016910


	//   ....[79]....
        /*04f8*/ 	.word	0x00016bf0


	//   ....[80]....
        /*04fc*/ 	.word	0x00016c40


	//   ....[81]....
        /*0500*/ 	.word	0x00016da0


	//   ....[82]....
        /*0504*/ 	.word	0x00016ef0


	//   ....[83]....
        /*0508*/ 	.word	0x000170c0


	//   ....[84]....
        /*050c*/ 	.word	0x00017110


	//   ....[85]....
        /*0510*/ 	.word	0x00017430


	//   ....[86]....
        /*0514*/ 	.word	0x00017550


	//----- nvinfo : EIATTR_REG_RECONFIG
	.align		4
.L_1003:
        /*0518*/ 	.byte	0x01, 0x54
	.zero		2


	//----- nvinfo : EIATTR_SYSCALL_OFFSETS
	.align		4
        /*051c*/ 	.byte	0x04, 0x46
        /*051e*/ 	.short	(.L_1005 - .L_1004)


	//   ....[0]....
.L_1004:
        /*0520*/ 	.word	0x000037f0


	//   ....[1]....
        /*0524*/ 	.word	0x00010390


	//   ....[2]....
        /*0528*/ 	.word	0x000104e0


	//   ....[3]....
        /*052c*/ 	.word	0x000105d0


	//   ....[4]....
        /*0530*/ 	.word	0x00010d30


	//   ....[5]....
        /*0534*/ 	.word	0x00011630


	//----- nvinfo : EIATTR_MBARRIER_INSTR_OFFSETS
	.align		4
.L_1005:
        /*0538*/ 	.byte	0x04, 0x39
        /*053a*/ 	.short	(.L_1007 - .L_1006)


	//   ....[0]....
.L_1006:
        /*053c*/ 	.word	0x00000280
        /*0540*/ 	.word	0x000000ff
        /*0544*/ 	.word	0x00038800
        /*0548*/ 	.short	0x0100
        /*054a*/ 	.byte	0x08
	.zero		1


	//   ....[1]....
        /*054c*/ 	.word	0x00000290
        /*0550*/ 	.word	0x000000ff
        /*0554*/ 	.word	0x00038810
        /*0558*/ 	.short	0x0100
        /*055a*/ 	.byte	0x08
	.zero		1


	//   ....[2]....
        /*055c*/ 	.word	0x000002a0
        /*0560*/ 	.word	0x000000ff
        /*0564*/ 	.word	0x00038820
        /*0568*/ 	.short	0x0100
        /*056a*/ 	.byte	0x08
	.zero		1


	//   ....[3]....
        /*056c*/ 	.word	0x00000350
        /*0570*/ 	.word	0x000000ff
        /*0574*/ 	.word	0x00038830
        /*0578*/ 	.short	0x0100
        /*057a*/ 	.byte	0x06
	.zero		1


	//   ....[4]....
        /*057c*/ 	.word	0x00000360
        /*0580*/ 	.word	0x000000ff
        /*0584*/ 	.word	0x00038840
        /*0588*/ 	.short	0x0100
        /*058a*/ 	.byte	0x06
	.zero		1


	//   ....[5]....
        /*058c*/ 	.word	0x00000370
        /*0590*/ 	.word	0x000000ff
        /*0594*/ 	.word	0x00038838
        /*0598*/ 	.short	0x0100
        /*059a*/ 	.byte	0x06
	.zero		1


	//   ....[6]....
        /*059c*/ 	.word	0x00000380
        /*05a0*/ 	.word	0x000000ff
        /*05a4*/ 	.word	0x00038848
        /*05a8*/ 	.short	0x0100
        /*05aa*/ 	.byte	0x06
	.zero		1


	//   ....[7]....
        /*05ac*/ 	.word	0x000004b0
        /*05b0*/ 	.word	0x000000ff
        /*05b4*/ 	.word	0x00038850
        /*05b8*/ 	.short	0x0100
        /*05ba*/ 	.byte	0x08
	.zero		1


	//   ....[8]....
        /*05bc*/ 	.word	0x000004c0
        /*05c0*/ 	.word	0x000000ff
        /*05c4*/ 	.word	0x00038860
        /*05c8*/ 	.short	0x0100
        /*05ca*/ 	.byte	0x08
	.zero		1


	//   ....[9]....
        /*05cc*/ 	.word	0x000004d0
        /*05d0*/ 	.word	0x000000ff
        /*05d4*/ 	.word	0x00038858
        /*05d8*/ 	.short	0x0100
        /*05da*/ 	.byte	0x08
	.zero		1


	//   ....[10]....
        /*05dc*/ 	.word	0x000004e0
        /*05e0*/ 	.word	0x000000ff
        /*05e4*/ 	.word	0x00038868
        /*05e8*/ 	.short	0x0100
        /*05ea*/ 	.byte	0x08
	.zero		1


	//   ....[11]....
        /*05ec*/ 	.word	0x000005d0
        /*05f0*/ 	.word	0x000000ff
        /*05f4*/ 	.word	0x00038870
        /*05f8*/ 	.short	0x0100
        /*05fa*/ 	.byte	0x06
	.zero		1


	//   ....[12]....
        /*05fc*/ 	.word	0x000005e0
        /*0600*/ 	.word	0x000000ff
        /*0604*/ 	.word	0x00038880
        /*0608*/ 	.short	0x0100
        /*060a*/ 	.byte	0x06
	.zero		1


	//   ....[13]....
        /*060c*/ 	.word	0x000005f0
        /*0610*/ 	.word	0x000000ff
        /*0614*/ 	.word	0x00038878
        /*0618*/ 	.short	0x0100
        /*061a*/ 	.byte	0x06
	.zero		1


	//   ....[14]....
        /*061c*/ 	.word	0x00000600
        /*0620*/ 	.word	0x000000ff
        /*0624*/ 	.word	0x00038888
        /*0628*/ 	.short	0x0100
        /*062a*/ 	.byte	0x06
	.zero		1


	//   ....[15]....
        /*062c*/ 	.word	0x00000730
        /*0630*/ 	.word	0x000000ff
        /*0634*/ 	.word	0x00038890
        /*0638*/ 	.short	0x0100
        /*063a*/ 	.byte	0x08
	.zero		1


	//   ....[16]....
        /*063c*/ 	.word	0x00000740
        /*0640*/ 	.word	0x000000ff
        /*0644*/ 	.word	0x000388a0
        /*0648*/ 	.short	0x0100
        /*064a*/ 	.byte	0x08
	.zero		1


	//   ....[17]....
        /*064c*/ 	.word	0x00000750
        /*0650*/ 	.word	0x000000ff
        /*0654*/ 	.word	0x00038898
        /*0658*/ 	.short	0x0100
        /*065a*/ 	.byte	0x08
	.zero		1


	//   ....[18]....
        /*065c*/ 	.word	0x00000760
        /*0660*/ 	.word	0x000000ff
        /*0664*/ 	.word	0x000388a8
        /*0668*/ 	.short	0x0100
        /*066a*/ 	.byte	0x08
	.zero		1


	//   ....[19]....
        /*066c*/ 	.word	0x00000890
        /*0670*/ 	.word	0x000000ff
        /*0674*/ 	.word	0x000388b0
        /*0678*/ 	.short	0x0100
        /*067a*/ 	.byte	0x08
	.zero		1


	//   ....[20]....
        /*067c*/ 	.word	0x000008a0
        /*0680*/ 	.word	0x000000ff
        /*0684*/ 	.word	0x000388c0
        /*0688*/ 	.short	0x0100
        /*068a*/ 	.byte	0x08
	.zero		1


	//   ....[21]....
        /*068c*/ 	.word	0x000008b0
        /*0690*/ 	.word	0x000000ff
        /*0694*/ 	.word	0x000388b8
        /*0698*/ 	.short	0x0100
        /*069a*/ 	.byte	0x08
	.zero		1


	//   ....[22]....
        /*069c*/ 	.word	0x000008c0
        /*06a0*/ 	.word	0x000000ff
        /*06a4*/ 	.word	0x000388c8
        /*06a8*/ 	.short	0x0100
        /*06aa*/ 	.byte	0x08
	.zero		1


	//   ....[23]....
        /*06ac*/ 	.word	0x00001cf0
        /*06b0*/ 	.word	0x00000000
        /*06b4*/ 	.word	0x00000000
        /*06b8*/ 	.short	0x0101
        /*06ba*/ 	.byte	0x3f
	.zero		1


	//   ....[24]....
        /*06bc*/ 	.word	0x000027c0
        /*06c0*/ 	.word	0x00000000
        /*06c4*/ 	.word	0x00000000
        /*06c8*/ 	.short	0x0101
        /*06ca*/ 	.byte	0x3f
	.zero		1


	//   ....[25]....
        /*06cc*/ 	.word	0x00003870
        /*06d0*/ 	.word	0x00000011
        /*06d4*/ 	.word	0x00038800
        /*06d8*/ 	.short	0x010a
        /*06da*/ 	.byte	0x3f
	.zero		1


	//   ....[26]....
        /*06dc*/ 	.word	0x000038d0
        /*06e0*/ 	.word	0x00000006
        /*06e4*/ 	.word	0x00038830
        /*06e8*/ 	.short	0x010a
        /*06ea*/ 	.byte	0x3f
	.zero		1


	//   ....[27]....
        /*06ec*/ 	.word	0x00003940
        /*06f0*/ 	.word	0x00000006
        /*06f4*/ 	.word	0x00038830
        /*06f8*/ 	.short	0x010a
        /*06fa*/ 	.byte	0x3f
	.zero		1


	//   ....[28]....
        /*06fc*/ 	.word	0x00003bc0
        /*0700*/ 	.word	0x00000011
        /*0704*/ 	.word	0x00038810
        /*0708*/ 	.short	0x010a
        /*070a*/ 	.byte	0x3f
	.zero		1


	//   ....[29]....
        /*070c*/ 	.word	0x00003c00
        /*0710*/ 	.word	0x00000006
        /*0714*/ 	.word	0x00038850
        /*0718*/ 	.short	0x010a
        /*071a*/ 	.byte	0x3f
	.zero		1


	//   ....[30]....
        /*071c*/ 	.word	0x00003cd0
        /*0720*/ 	.word	0x00000006
        /*0724*/ 	.word	0x00038850
        /*0728*/ 	.short	0x010a
        /*072a*/ 	.byte	0x3f
	.zero		1


	//   ....[31]....
        /*072c*/ 	.word	0x00005d30
        /*0730*/ 	.word	0x00000018
        /*0734*/ 	.word	0x00000000
        /*0738*/ 	.short	0x0101
        /*073a*/ 	.byte	0x3f
	.zero		1


	//   ....[32]....
        /*073c*/ 	.word	0x00006450
        /*0740*/ 	.word	0x00000006
        /*0744*/ 	.word	0x00000000
        /*0748*/ 	.short	0x0101
        /*074a*/ 	.byte	0x3f
	.zero		1


	//   ....[33]....
        /*074c*/ 	.word	0x00006570
        /*0750*/ 	.word	0x00000009
        /*0754*/ 	.word	0x00038830
        /*0758*/ 	.short	0x010a
        /*075a*/ 	.byte	0x3f
	.zero		1


	//   ....[34]....
        /*075c*/ 	.word	0x000065c0
        /*0760*/ 	.word	0x00000009
        /*0764*/ 	.word	0x00038830
        /*0768*/ 	.short	0x010a
        /*076a*/ 	.byte	0x3f
	.zero		1


	//   ....[35]....
        /*076c*/ 	.word	0x00006760
        /*0770*/ 	.word	0x00000009
        /*0774*/ 	.word	0x00038850
        /*0778*/ 	.short	0x010a
        /*077a*/ 	.byte	0x3f
	.zero		1


	//   ....[36]....
        /*077c*/ 	.word	0x000067a0
        /*0780*/ 	.word	0x00000009
        /*0784*/ 	.word	0x00038850
        /*0788*/ 	.short	0x010a
        /*078a*/ 	.byte	0x3f
	.zero		1


	//   ....[37]....
        /*078c*/ 	.word	0x00008760
        /*0790*/ 	.word	0x00000098
        /*0794*/ 	.word	0x00000000
        /*0798*/ 	.short	0x0101
        /*079a*/ 	.byte	0x3f
	.zero		1


	//   ....[38]....
        /*079c*/ 	.word	0x000096c0
        /*07a0*/ 	.word	0x00000009
        /*07a4*/ 	.word	0x00000000
        /*07a8*/ 	.short	0x0101
        /*07aa*/ 	.byte	0x3f
	.zero		1


	//   ....[39]....
        /*07ac*/ 	.word	0x000097d0
        /*07b0*/ 	.word	0x00000009
        /*07b4*/ 	.word	0x00038830
        /*07b8*/ 	.short	0x010a
        /*07ba*/ 	.byte	0x3f
	.zero		1


	//   ....[40]....
        /*07bc*/ 	.word	0x00009820
        /*07c0*/ 	.word	0x00000009
        /*07c4*/ 	.word	0x00038830
        /*07c8*/ 	.short	0x010a
        /*07ca*/ 	.byte	0x3f
	.zero		1


	//   ....[41]....
        /*07cc*/ 	.word	0x000099a0
        /*07d0*/ 	.word	0x00000009
        /*07d4*/ 	.word	0x00038850
        /*07d8*/ 	.short	0x010a
        /*07da*/ 	.byte	0x3f
	.zero		1


	//   ....[42]....
        /*07dc*/ 	.word	0x000099e0
        /*07e0*/ 	.word	0x00000009
        /*07e4*/ 	.word	0x00038850
        /*07e8*/ 	.short	0x010a
        /*07ea*/ 	.byte	0x3f
	.zero		1


	//   ....[43]....
        /*07ec*/ 	.word	0x0000b780
        /*07f0*/ 	.word	0x00000099
        /*07f4*/ 	.word	0x00000000
        /*07f8*/ 	.short	0x0101
        /*07fa*/ 	.byte	0x3f
	.zero		1


	//   ....[44]....
        /*07fc*/ 	.word	0x0000c3e0
        /*0800*/ 	.word	0x00000009
        /*0804*/ 	.word	0x00000000
        /*0808*/ 	.short	0x0101
        /*080a*/ 	.byte	0x3f
	.zero		1


	//   ....[45]....
        /*080c*/ 	.word	0x0000e8a0
        /*0810*/ 	.word	0x00000000
        /*0814*/ 	.word	0x00000000
        /*0818*/ 	.short	0x0101
        /*081a*/ 	.byte	0x3f
	.zero		1


	//   ....[46]....
        /*081c*/ 	.word	0x000109c0
        /*0820*/ 	.word	0x00000000
        /*0824*/ 	.word	0x00038840
        /*0828*/ 	.short	0x010a
        /*082a*/ 	.byte	0x3f
	.zero		1


	//   ....[47]....
        /*082c*/ 	.word	0x00011400
        /*0830*/ 	.word	0x00000011
        /*0834*/ 	.word	0x00038800
        /*0838*/ 	.short	0x0107
        /*083a*/ 	.byte	0x3f
	.zero		1


	//   ....[48]....
        /*083c*/ 	.word	0x000114a0
        /*0840*/ 	.word	0x00000011
        /*0844*/ 	.word	0x00038800
        /*0848*/ 	.short	0x0101
        /*084a*/ 	.byte	0x3f
	.zero		1


	//   ....[49]....
        /*084c*/ 	.word	0x000123c0
        /*0850*/ 	.word	0x00000011
        /*0854*/ 	.word	0x00038810
        /*0858*/ 	.short	0x0107
        /*085a*/ 	.byte	0x3f
	.zero		1


	//   ....[50]....
        /*085c*/ 	.word	0x000124c0
        /*0860*/ 	.word	0x00000011
        /*0864*/ 	.word	0x00038810
        /*0868*/ 	.short	0x0101
        /*086a*/ 	.byte	0x3f
	.zero		1


	//   ....[51]....
        /*086c*/ 	.word	0x000124e0
        /*0870*/ 	.word	0x00000011
        /*0874*/ 	.word	0x00038820
        /*0878*/ 	.short	0x010a
        /*087a*/ 	.byte	0x3f
	.zero		1


	//   ....[52]....
        /*087c*/ 	.word	0x000125b0
        /*0880*/ 	.word	0x00000000
        /*0884*/ 	.word	0x00038860
        /*0888*/ 	.short	0x010a
        /*088a*/ 	.byte	0x3f
	.zero		1


	//   ....[53]....
        /*088c*/ 	.word	0x00013180
        /*0890*/ 	.word	0x00000003
        /*0894*/ 	.word	0x00038840
        /*0898*/ 	.short	0x010a
        /*089a*/ 	.byte	0x3f
	.zero		1


	//   ....[54]....
        /*089c*/ 	.word	0x000133a0
        /*08a0*/ 	.word	0x00000003
        /*08a4*/ 	.word	0x00038860
        /*08a8*/ 	.short	0x010a
        /*08aa*/ 	.byte	0x3f
	.zero		1


	//   ....[55]....
        /*08ac*/ 	.word	0x00013f30
        /*08b0*/ 	.word	0x00000004
        /*08b4*/ 	.word	0x00038840
        /*08b8*/ 	.short	0x010a
        /*08ba*/ 	.byte	0x3f
	.zero		1


	//   ....[56]....
        /*08bc*/ 	.word	0x00014150
        /*08c0*/ 	.word	0x00000004
        /*08c4*/ 	.word	0x00038860
        /*08c8*/ 	.short	0x010a
        /*08ca*/ 	.byte	0x3f
	.zero		1


	//   ....[57]....
        /*08cc*/ 	.word	0x00014c80
        /*08d0*/ 	.word	0x00000004
        /*08d4*/ 	.word	0x00038840
        /*08d8*/ 	.short	0x010a
        /*08da*/ 	.byte	0x3f
	.zero		1


	//   ....[58]....
        /*08dc*/ 	.word	0x00014ea0
        /*08e0*/ 	.word	0x00000004
        /*08e4*/ 	.word	0x00038860
        /*08e8*/ 	.short	0x010a
        /*08ea*/ 	.byte	0x3f
	.zero		1


	//   ....[59]....
        /*08ec*/ 	.word	0x00015bc0
        /*08f0*/ 	.word	0x00000000
        /*08f4*/ 	.word	0x00038820
        /*08f8*/ 	.short	0x010a
        /*08fa*/ 	.byte	0x3f
	.zero		1


	//   ....[60]....
        /*08fc*/ 	.word	0x00015db0
        /*0900*/ 	.word	0x00000006
        /*0904*/ 	.word	0x00000000
        /*0908*/ 	.short	0x010a
        /*090a*/ 	.byte	0x3f
	.zero		1


	//   ....[61]....
        /*090c*/ 	.word	0x00015de0
        /*0910*/ 	.word	0x00000007
        /*0914*/ 	.word	0x00000000
        /*0918*/ 	.short	0x010a
        /*091a*/ 	.byte	0x3f
	.zero		1


	//   ....[62]....
        /*091c*/ 	.word	0x00015e40
        /*0920*/ 	.word	0x00000004
        /*0924*/ 	.word	0x00000000
        /*0928*/ 	.short	0x010a
        /*092a*/ 	.byte	0x3f
	.zero		1


	//   ....[63]....
        /*092c*/ 	.word	0x00015e70
        /*0930*/ 	.word	0x00000003
        /*0934*/ 	.word	0x00000000
        /*0938*/ 	.short	0x010a
        /*093a*/ 	.byte	0x3f
	.zero		1


	//   ....[64]....
        /*093c*/ 	.word	0x00015ed0
        /*0940*/ 	.word	0x00000011
        /*0944*/ 	.word	0x00038800
        /*0948*/ 	.short	0x010a
        /*094a*/ 	.byte	0x3f
	.zero		1


	//   ....[65]....
        /*094c*/ 	.word	0x00015f20
        /*0950*/ 	.word	0x00000006
        /*0954*/ 	.word	0x00038830
        /*0958*/ 	.short	0x010a
        /*095a*/ 	.byte	0x3f
	.zero		1


	//   ....[66]....
        /*095c*/ 	.word	0x00015f70
        /*0960*/ 	.word	0x00000011
        /*0964*/ 	.word	0x00038810
        /*0968*/ 	.short	0x010a
        /*096a*/ 	.byte	0x3f
	.zero		1


	//   ....[67]....
        /*096c*/ 	.word	0x00015fc0
        /*0970*/ 	.word	0x00000006
        /*0974*/ 	.word	0x00038850
        /*0978*/ 	.short	0x010a
        /*097a*/ 	.byte	0x3f
	.zero		1


	//   ....[68]....
        /*097c*/ 	.word	0x00016010
        /*0980*/ 	.word	0x00000009
        /*0984*/ 	.word	0x00038830
        /*0988*/ 	.short	0x010a
        /*098a*/ 	.byte	0x3f
	.zero		1


	//   ....[69]....
        /*098c*/ 	.word	0x00016060
        /*0990*/ 	.word	0x00000009
        /*0994*/ 	.word	0x00038850
        /*0998*/ 	.short	0x010a
        /*099a*/ 	.byte	0x3f
	.zero		1


	//   ....[70]....
        /*099c*/ 	.word	0x000160b0
        /*09a0*/ 	.word	0x00000009
        /*09a4*/ 	.word	0x00038830
        /*09a8*/ 	.short	0x010a
        /*09aa*/ 	.byte	0x3f
	.zero		1


	//   ....[71]....
        /*09ac*/ 	.word	0x00016100
        /*09b0*/ 	.word	0x00000009
        /*09b4*/ 	.word	0x00038850
        /*09b8*/ 	.short	0x010a
        /*09ba*/ 	.byte	0x3f
	.zero		1


	//   ....[72]....
        /*09bc*/ 	.word	0x00016250
        /*09c0*/ 	.word	0x00000000
        /*09c4*/ 	.word	0x00038840
        /*09c8*/ 	.short	0x010a
        /*09ca*/ 	.byte	0x3f
	.zero		1


	//   ....[73]....
        /*09cc*/ 	.word	0x00017150
        /*09d0*/ 	.word	0x00000011
        /*09d4*/ 	.word	0x00038820
        /*09d8*/ 	.short	0x010a
        /*09da*/ 	.byte	0x3f
	.zero		1


	//   ....[74]....
        /*09dc*/ 	.word	0x000171a0
        /*09e0*/ 	.word	0x00000000
        /*09e4*/ 	.word	0x00038860
        /*09e8*/ 	.short	0x010a
        /*09ea*/ 	.byte	0x3f
	.zero		1


	//   ....[75]....
        /*09ec*/ 	.word	0x000171f0
        /*09f0*/ 	.word	0x00000003
        /*09f4*/ 	.word	0x00038840
        /*09f8*/ 	.short	0x010a
        /*09fa*/ 	.byte	0x3f
	.zero		1


	//   ....[76]....
        /*09fc*/ 	.word	0x00017240
        /*0a00*/ 	.word	0x00000003
        /*0a04*/ 	.word	0x00038860
        /*0a08*/ 	.short	0x010a
        /*0a0a*/ 	.byte	0x3f
	.zero		1


	//   ....[77]....
        /*0a0c*/ 	.word	0x00017290
        /*0a10*/ 	.word	0x00000004
        /*0a14*/ 	.word	0x00038840
        /*0a18*/ 	.short	0x010a
        /*0a1a*/ 	.byte	0x3f
	.zero		1


	//   ....[78]....
        /*0a1c*/ 	.word	0x000172e0
        /*0a20*/ 	.word	0x00000004
        /*0a24*/ 	.word	0x00038860
        /*0a28*/ 	.short	0x010a
        /*0a2a*/ 	.byte	0x3f
	.zero		1


	//   ....[79]....
        /*0a2c*/ 	.word	0x00017330
        /*0a30*/ 	.word	0x00000004
        /*0a34*/ 	.word	0x00038840
        /*0a38*/ 	.short	0x010a
        /*0a3a*/ 	.byte	0x3f
	.zero		1


	//   ....[80]....
        /*0a3c*/ 	.word	0x00017380
        /*0a40*/ 	.word	0x00000004
        /*0a44*/ 	.word	0x00038860
        /*0a48*/ 	.short	0x010a
        /*0a4a*/ 	.byte	0x3f
	.zero		1


	//   ....[81]....
        /*0a4c*/ 	.word	0x00017470
        /*0a50*/ 	.word	0x00000000
        /*0a54*/ 	.word	0x00038820
        /*0a58*/ 	.short	0x010a
        /*0a5a*/ 	.byte	0x3f
	.zero		1


	//   ....[82]....
        /*0a5c*/ 	.word	0x00017610
        /*0a60*/ 	.word	0x00000006
        /*0a64*/ 	.word	0x00000000
        /*0a68*/ 	.short	0x010a
        /*0a6a*/ 	.byte	0x3f
	.zero		1


	//   ....[83]....
        /*0a6c*/ 	.word	0x00017660
        /*0a70*/ 	.word	0x00000007
        /*0a74*/ 	.word	0x00000000
        /*0a78*/ 	.short	0x010a
        /*0a7a*/ 	.byte	0x3f
	.zero		1


	//   ....[84]....
        /*0a7c*/ 	.word	0x000176b0
        /*0a80*/ 	.word	0x00000004
        /*0a84*/ 	.word	0x00000000
        /*0a88*/ 	.short	0x010a
        /*0a8a*/ 	.byte	0x3f
	.zero		1


	//----- nvinfo : EIATTR_NUM_MBARRIERS
	.align		4
.L_1007:
        /*0a8c*/ 	.byte	0x03, 0x38
        /*0a8e*/ 	.short	0x0017


	//----- nvinfo : EIATTR_EXIT_INSTR_OFFSETS
	.align		4
        /*0a90*/ 	.byte	0x04, 0x1c
        /*0a92*/ 	.short	(.L_1009 - .L_1008)


	//   ....[0]....
.L_1008:
        /*0a94*/ 	.word	0x00000a30


	//   ....[1]....
        /*0a98*/ 	.word	0x0000f980


	//   ....[2]....
        /*0a9c*/ 	.word	0x00015ec0


	//----- nvinfo : EIATTR_MAX_THREADS
	.align		4
.L_1009:
        /*0aa0*/ 	.byte	0x04, 0x05
        /*0aa2*/ 	.short	(.L_1011 - .L_1010)
.L_1010:
        /*0aa4*/ 	.word	0x00000180
        /*0aa8*/ 	.word	0x00000001
        /*0aac*/ 	.word	0x00000001


	//----- nvinfo : EIATTR_CRS_STACK_SIZE
	.align		4
.L_1011:
        /*0ab0*/ 	.byte	0x04, 0x1e
        /*0ab2*/ 	.short	(.L_1013 - .L_1012)
.L_1012:
        /*0ab4*/ 	.word	0x00000000


	//----- nvinfo : EIATTR_CBANK_PARAM_SIZE
	.align		4
.L_1013:
        /*0ab8*/ 	.byte	0x03, 0x19
        /*0aba*/ 	.short	0x0bf0


	//----- nvinfo : EIATTR_PARAM_CBANK
	.align		4
        /*0abc*/ 	.byte	0x04, 0x0a
        /*0abe*/ 	.short	(.L_1015 - .L_1014)
	.align		4
.L_1014:
        /*0ac0*/ 	.word	index@(.nv.constant0._ZN7cutlass13device_kernelIN5flash11enable_sm90INS1_16FlashAttnFwdSm90INS1_25CollectiveMainloopFwdSm90ILi2EN4cute5tupleIJNS5_1CILi1EEES8_S8_EEENS6_IJNS7_ILi64EEESA_SA_EEELi512ENS_6half_tEfNS_4arch4Sm90ELb1ELb0ELb0ELb0ELb0ELb0ELb1ELb0ELb0ELb1ELb0ELb0EEENS1_21CollectiveEpilogueFwdINS6_IJSA_NS7_ILi512EEESA_EEES9_SC_SE_Li256ELb0ELb1ELb0ELb0EEENS1_30DynamicPersistentTileSchedulerILi256ELi128ELb0ELb1ELb1EEEEEEEEEvNT_6ParamsE)
        /*0ac4*/ 	.short	0x0210
        /*0ac6*/ 	.short	0x0bf0


	//----- nvinfo : EIATTR_SW_WAR
	.align		4
.L_1015:
        /*0ac8*/ 	.byte	0x04, 0x36
        /*0aca*/ 	.short	(.L_1017 - .L_1016)
.L_1016:
        /*0acc*/ 	.word	0x00000008
.L_1017:


//--------------------- .nv.info._ZN7cutlass13device_kernelIN5flash11enable_sm90INS1_16FlashAttnFwdSm90INS1_25CollectiveMainloopFwdSm90ILi2EN4cute5tupleIJNS5_1CILi1EEES8_S8_EEENS6_IJNS7_ILi64EEESA_SA_EEELi512ENS_6half_tEfNS_4arch4Sm90ELb1ELb0ELb0ELb1ELb0ELb0ELb0ELb0ELb0ELb1ELb0ELb0EEENS1_21CollectiveEpilogueFwdINS6_IJSA_NS7_ILi512EEESA_EEES9_SC_SE_Li256ELb1ELb1ELb0ELb0EEENS1_36VarlenDynamicPersistentTileSchedulerILi64ELi64ELi256ELi128ELb0ELb1ELb1ELb1ELb1ELb1EEEEEEEEEvNT_6ParamsE --------------------------
	.section	.nv.info._ZN7cutlass13device_kernelIN5flash11enable_sm90INS1_16FlashAttnFwdSm90INS1_25CollectiveMainloopFwdSm90ILi2EN4cute5tupleIJNS5_1CILi1EEES8_S8_EEENS6_IJNS7_ILi64EEESA_SA_EEELi512ENS_6half_tEfNS_4arch4Sm90ELb1ELb0ELb0ELb1ELb0ELb0ELb0ELb0ELb0ELb1ELb0ELb0EEENS1_21CollectiveEpilogueFwdINS6_IJSA_NS7_ILi512EEESA_EEES9_SC_SE_Li256ELb1ELb1ELb0ELb0EEENS1_36VarlenDynamicPersistentTileSchedulerILi64ELi64ELi256ELi128ELb0ELb1ELb1ELb1ELb1ELb1EEEEEEEEEvNT_6ParamsE,"",@"SHT_CUDA_INFO"
	.sectionflags	@""
	.align	4


	//----- nvinfo : EIATTR_CUDA_API_VERSION
	.align		4
        /*0000*/ 	.byte	0x04, 0x37
        /*0002*/ 	.short	(.L_1019 - .L_1018)
.L_1018:
        /*0004*/ 	.word	0x00000082


	//----- nvinfo : EIATTR_KPARAM_INFO
	.align		4
.L_1019:
        /*0008*/ 	.byte	0x04, 0x17
        /*000a*/ 	.short	(.L_1021 - .L_1020)
.L_1020:
        /*000c*/ 	.word	0x00000000
        /*0010*/ 	.short	0x0000
        /*0012*/ 	.short	0x0070
        /*0014*/ 	.byte	0x00, 0xf0, 0x01, 0x2a


	//----- nvinfo : EIATTR_SPARSE_MMA_MASK
	.align		4
.L_1021:
        /*0018*/ 	.byte	0x03, 0x50
        /*001a*/ 	.short	0x0000


	//----- nvinfo : EIATTR_MAXREG_COUNT
	.align		4
        /*001c*/ 	.byte	0x03, 0x1b
        /*001e*/ 	.short	0x00a8


	//----- nvinfo : EIATTR_NUM_BARRIERS
	.align		4
        /*0020*/ 	.byte	0x02, 0x4c
        /*0022*/ 	.byte	0x10
	.zero		1


	//----- nvinfo : EIATTR_EXTERNS
	.align		4
        /*0024*/ 	.byte	0x04, 0x0f
        /*0026*/ 	.short	(.L_1023 - .L_1022)


	//   ....[0]....
	.align		4
.L_1022:
        /*0028*/ 	.word	index@(__assertfail)


	//----- nvinfo : EIATTR_ANNOTATIONS
	.align		4
.L_1023:
        /*002c*/ 	.byte	0x04, 0x55
        /*002e*/ 	.short	(.L_1025 - .L_1024)


	//   ....[0]....
.L_1024:
        /* <DEDUP_REMOVED lines=79> */


	//----- nvinfo : EIATTR_MERCURY_ISA_VERSION
	.align		4
.L_1025:
        /*0508*/ 	.byte	0x03, 0x5f
        /*050a*/ 	.short	0x0101


	//----- nvinfo : EIATTR_UNUSED_LOAD_BYTE_OFFSET
	.align		4
        /*050c*/ 	.byte	0x04, 0x44
        /*050e*/ 	.short	(.L_1027 - .L_1026)


	//   ....[0]....
.L_1026:
        /*0510*/ 	.word	0x00000a20
        /*0514*/ 	.word	0x0000fff0


	//   ....[1]....
        /*0518*/ 	.word	0x00009300
        /*051c*/ 	.word	0x0000fff0


	//----- nvinfo : EIATTR_INT_WARP_WIDE_INSTR_OFFSETS
	.align		4
.L_1027:
        /*0520*/ 	.byte	0x04, 0x31
        /*0522*/ 	.short	(.L_1029 - .L_1028)


	//   ....[0]....
.L_1028:
        /*0524*/ 	.word	0x00000130


	//   ....[1]....
        /*0528*/ 	.word	0x00000170


	//   ....[2]....
        /*052c*/ 	.word	0x000001e0


	//   ....[3]....
        /*0530*/ 	.word	0x0000d5a0


	//   ....[4]....
        /*0534*/ 	.word	0x0000d630


	//   ....[5]....
        /*0538*/ 	.word	0x000122e0


	//   ....[6]....
        /*053c*/ 	.word	0x00012370


	//----- nvinfo : EIATTR_COOP_GROUP_MASK_REGIDS
	.align		4
.L_1029:
        /*0540*/ 	.byte	0x04, 0x29
        /*0542*/ 	.short	(.L_1031 - .L_1030)


	//   ....[0]....
.L_1030:
        /*0544*/ 	.word	0xffffffff


	//   ....[1]....
        /*0548*/ 	.word	0xffffffff


	//   ....[2]....
        /*054c*/ 	.word	0xffffffff


	//   ....[3]....
        /*0550*/ 	.word	0xffffffff


	//   ....[4]....
        /*0554*/ 	.word	0xffffffff


	//   ....[5]....
        /*0558*/ 	.word	0xffffffff


	//   ....[6]....
        /*055c*/ 	.word	0xffffffff


	//   ....[7]....
        /*0560*/ 	.word	0xffffffff


	//   ....[8]....
        /*0564*/ 	.word	0xffffffff


	//   ....[9]....
        /*0568*/ 	.word	0xffffffff


	//   ....[10]....
        /*056c*/ 	.word	0xffffffff


	//   ....[11]....
        /*0570*/ 	.word	0xffffffff


	//   ....[12]....
        /*0574*/ 	.word	0xffffffff


	//   ....[13]....
        /*0578*/ 	.word	0xffffffff


	//   ....[14]....
        /*057c*/ 	.word	0xffffffff


	//   ....[15]....
        /*0580*/ 	.word	0xffffffff


	//   ....[16]....
        /*0584*/ 	.word	0xffffffff


	//   ....[17]....
        /*0588*/ 	.word	0xffffffff


	//   ....[18]....
        /*058c*/ 	.word	0xffffffff


	//   ....[19]....
        /*0590*/ 	.word	0xffffffff


	//   ....[20]....
        /*0594*/ 	.word	0xffffffff


	//   ....[21]....
        /*0598*/ 	.word	0xffffffff


	//   ....[22]....
        /*059c*/ 	.word	0xffffffff


	//   ....[23]....
        /*05a0*/ 	.word	0xffffffff


	//   ....[24]....
        /*05a4*/ 	.word	0xffffffff


	//   ....[25]....
        /*05a8*/ 	.word	0xffffffff


	//   ....[26]....
        /*05ac*/ 	.word	0xffffffff


	//   ....[27]....
        /*05b0*/ 	.word	0xffffffff


	//   ....[28]....
        /*05b4*/ 	.word	0xffffffff


	//   ....[29]....
        /*05b8*/ 	.word	0xffffffff


	//   ....[30]....
        /*05bc*/ 	.word	0xffffffff


	//   ....[31]....
        /*05c0*/ 	.word	0xffffffff


	//   ....[32]....
        /*05c4*/ 	.word	0xffffffff


	//   ....[33]....
        /*05c8*/ 	.word	0xffffffff


	//   ....[34]....
        /*05cc*/ 	.word	0xffffffff


	//   ....[35]....
        /*05d0*/ 	.word	0xffffffff


	//   ....[36]....
        /*05d4*/ 	.word	0xffffffff


	//   ....[37]....
        /*05d8*/ 	.word	0xffffffff


	//   ....[38]....
        /*05dc*/ 	.word	0xffffffff


	//   ....[39]....
        /*05e0*/ 	.word	0xffffffff


	//   ....[40]....
        /*05e4*/ 	.word	0xffffffff


	//   ....[41]....
        /*05e8*/ 	.word	0xffffffff


	//   ....[42]....
        /*05ec*/ 	.word	0xffffffff


	//   ....[43]....
        /*05f0*/ 	.word	0xffffffff


	//   ....[44]....
        /*05f4*/ 	.word	0xffffffff


	//   ....[45]....
        /*05f8*/ 	.word	0xffffffff


	//   ....[46]....
        /*05fc*/ 	.word	0xffffffff


	//   ....[47]....
        /*0600*/ 	.word	0xffffffff


	//   ....[48]....
        /*0604*/ 	.word	0xffffffff


	//   ....[49]....
        /*0608*/ 	.word	0xffffffff


	//   ....[50]....
        /*060c*/ 	.word	0xffffffff


	//   ....[51]....
        /*0610*/ 	.word	0xffffffff


	//   ....[52]....
        /*0614*/ 	.word	0xffffffff


	//   ....[53]....
        /*0618*/ 	.word	0xffffffff


	//   ....[54]....
        /*061c*/ 	.word	0xffffffff


	//   ....[55]....
        /*0620*/ 	.word	0xffffffff


	//   ....[56]....
        /*0624*/ 	.word	0xffffffff


	//   ....[57]....
        /*0628*/ 	.word	0xffffffff


	//   ....[58]....
        /*062c*/ 	.word	0xffffffff


	//   ....[59]....
        /*0630*/ 	.word	0xffffffff


	//   ....[60]....
        /*0634*/ 	.word	0xffffffff


	//   ....[61]....
        /*0638*/ 	.word	0xffffffff


	//   ....[62]....
        /*063c*/ 	.word	0xffffffff


	//   ....[63]....
        /*0640*/ 	.word	0xffffffff


	//   ....[64]....
        /*0644*/ 	.word	0xffffffff


	//   ....[65]....
        /*0648*/ 	.word	0xffffffff


	//   ....[66]....
        /*064c*/ 	.word	0xffffffff


	//   ....[67]....
        /*0650*/ 	.word	0xffffffff


	//   ....[68]....
        /*0654*/ 	.word	0xffffffff


	//   ....[69]....
        /*0658*/ 	.word	0xffffffff


	//   ....[70]....
        /*065c*/ 	.word	0xffffffff


	//   ....[71]....
        /*0660*/ 	.word	0xffffffff


	//   ....[72]....
        /*0664*/ 	.word	0xffffffff


	//   ....[73]....
        /*0668*/ 	.word	0xffffffff


	//   ....[74]....
        /*066c*/ 	.word	0xffffffff


	//   ....[75]....
        /*0670*/ 	.word	0xffffffff


	//   ....[76]....
        /*0674*/ 	.word	0xffffffff


	//   ....[77]....
        /*0678*/ 	.word	0xffffffff


	//   ....[78]....
        /*067c*/ 	.word	0xffffffff


	//   ....[79]....
        /*0680*/ 	.word	0xffffffff


	//   ....[80]....
        /*0684*/ 	.word	0xffffffff


	//   ....[81]....
        /*0688*/ 	.word	0xffffffff


	//   ....[82]....
        /*068c*/ 	.word	0xffffffff


	//   ....[83]....
        /*0690*/ 	.word	0xffffffff


	//   ....[84]....
        /*0694*/ 	.word	0xffffffff


	//   ....[85]....
        /*0698*/ 	.word	0xffffffff


	//   ....[86]....
        /*069c*/ 	.word	0xffffffff


	//   ....[87]....
        /*06a0*/ 	.word	0xffffffff


	//   ....[88]....
        /*06a4*/ 	.word	0x0500000f


	//   ....[89]....
        /*06a8*/ 	.word	0x0500000f


	//   ....[90]....
        /*06ac*/ 	.word	0x0500000f


	//   ....[91]....
        /*06b0*/ 	.word	0x0500000f


	//   ....[92]....
        /*06b4*/ 	.word	0x0500000f


	//   ....[93]....
        /*06b8*/ 	.word	0x0500000f


	//   ....[94]....
        /*06bc*/ 	.word	0x0500000f


	//   ....[95]....
        /*06c0*/ 	.word	0x0500000f


	//   ....[96]....
        /*06c4*/ 	.word	0x0500000f


	//   ....[97]....
        /*06c8*/ 	.word	0x0500000f


	//   ....[98]....
        /*06cc*/ 	.word	0x0500000f


	//   ....[99]....
        /*06d0*/ 	.word	0x0500000f


	//   ....[100]....
        /*06d4*/ 	.word	0x0500000f


	//   ....[101]....
        /*06d8*/ 	.word	0x0500000f


	//   ....[102]....
        /*06dc*/ 	.word	0x0500000f


	//   ....[103]....
        /*06e0*/ 	.word	0x0500000f


	//   ....[104]....
        /*06e4*/ 	.word	0x0500000f


	//   ....[105]....
        /*06e8*/ 	.word	0x0500000f


	//   ....[106]....
        /*06ec*/ 	.word	0x0500000f


	//   ....[107]....
        /*06f0*/ 	.word	0x0500000f


	//   ....[108]....
        /*06f4*/ 	.word	0x0500000f


	//   ....[109]....
        /*06f8*/ 	.word	0x0500000f


	//   ....[110]....
        /*06fc*/ 	.word	0x0500000f


	//   ....[111]....
        /*0700*/ 	.word	0x0500000f


	//   ....[112]....
        /*0704*/ 	.word	0x0500000f


	//   ....[113]....
        /*0708*/ 	.word	0x0500000f


	//   ....[114]....
        /*070c*/ 	.word	0x0500000f


	//----- nvinfo : EIATTR_COOP_GROUP_INSTR_OFFSETS
	.align		4
.L_1031:
        /*0710*/ 	.byte	0x04, 0x28
        /*0712*/ 	.short	(.L_1033 - .L_1032)


	//   ....[0]....
.L_1032:
        /*0714*/ 	.word	0x00000060


	//   ....[1]....
        /*0718*/ 	.word	0x00000140


	//   ....[2]....
        /*071c*/ 	.word	0x00000190


	//   ....[3]....
        /*0720*/ 	.word	0x00000380


	//   ....[4]....
        /*0724*/ 	.word	0x000004e0


	//   ....[5]....
        /*0728*/ 	.word	0x00000600


	//   ....[6]....
        /*072c*/ 	.word	0x00000760


	//   ....[7]....
        /*0730*/ 	.word	0x00001ad0


	//   ....[8]....
        /*0734*/ 	.word	0x00003870


	//   ....[9]....
        /*0738*/ 	.word	0x00003e60


	//   ....[10]....
        /*073c*/ 	.word	0x00003e90


	//   ....[11]....
        /*0740*/ 	.word	0x00004290


	//   ....[12]....
        /*0744*/ 	.word	0x00004390


	//   ....[13]....
        /*0748*/ 	.word	0x000045c0


	//   ....[14]....
        /*074c*/ 	.word	0x00004710


	//   ....[15]....
        /*0750*/ 	.word	0x000050f0


	//   ....[16]....
        /*0754*/ 	.word	0x000053d0


	//   ....[17]....
        /*0758*/ 	.word	0x000053f0


	//   ....[18]....
        /*075c*/ 	.word	0x000057f0


	//   ....[19]....
        /*0760*/ 	.word	0x000058f0


	//   ....[20]....
        /*0764*/ 	.word	0x00005b40


	//   ....[21]....
        /*0768*/ 	.word	0x00005c90


	//   ....[22]....
        /*076c*/ 	.word	0x00006ef0


	//   ....[23]....
        /*0770*/ 	.word	0x00007300


	//   ....[24]....
        /*0774*/ 	.word	0x00007330


	//   ....[25]....
        /*0778*/ 	.word	0x000075f0


	//   ....[26]....
        /*077c*/ 	.word	0x000077c0


	//   ....[27]....
        /*0780*/ 	.word	0x000087c0


	//   ....[28]....
        /*0784*/ 	.word	0x00008800


	//   ....[29]....
        /*0788*/ 	.word	0x00008830


	//   ....[30]....
        /*078c*/ 	.word	0x000088a0


	//   ....[31]....
        /*0790*/ 	.word	0x000088d0


	//   ....[32]....
        /*0794*/ 	.word	0x0000a220


	//   ....[33]....
        /*0798*/ 	.word	0x0000a850


	//   ....[34]....
        /*079c*/ 	.word	0x0000a880


	//   ....[35]....
        /*07a0*/ 	.word	0x0000a8a0


	//   ....[36]....
        /*07a4*/ 	.word	0x0000a8c0


	//   ....[37]....
        /*07a8*/ 	.word	0x0000af40


	//   ....[38]....
        /*07ac*/ 	.word	0x0000af60


	//   ....[39]....
        /*07b0*/ 	.word	0x0000b190


	//   ....[40]....
        /*07b4*/ 	.word	0x0000b1b0


	//   ....[41]....
        /*07b8*/ 	.word	0x0000bd60


	//   ....[42]....
        /*07bc*/ 	.word	0x0000bd90


	//   ....[43]....
        /*07c0*/ 	.word	0x0000bfd0


	//   ....[44]....
        /*07c4*/ 	.word	0x0000bff0


	//   ....[45]....
        /*07c8*/ 	.word	0x0000c2a0


	//   ....[46]....
        /*07cc*/ 	.word	0x0000c470


	//   ....[47]....
        /*07d0*/ 	.word	0x0000c4a0


	//   ....[48]....
        /*07d4*/ 	.word	0x0000c4d0


	//   ....[49]....
        /*07d8*/ 	.word	0x0000c500


	//   ....[50]....
        /*07dc*/ 	.word	0x0000c530


	//   ....[51]....
        /*07e0*/ 	.word	0x0000c560


	//   ....[52]....
        /*07e4*/ 	.word	0x0000c6d0


	//   ....[53]....
        /*07e8*/ 	.word	0x0000c700


	//   ....[54]....
        /*07ec*/ 	.word	0x0000c730


	//   ....[55]....
        /*07f0*/ 	.word	0x0000c760


	//   ....[56]....
        /*07f4*/ 	.word	0x0000c790


	//   ....[57]....
        /*07f8*/ 	.word	0x0000c7c0


	//   ....[58]....
        /*07fc*/ 	.word	0x0000c860


	//   ....[59]....
        /*0800*/ 	.word	0x0000c8c0


	//   ....[60]....
        /*0804*/ 	.word	0x0000c950


	//   ....[61]....
        /*0808*/ 	.word	0x0000dba0


	//   ....[62]....
        /*080c*/ 	.word	0x0000e6f0


	//   ....[63]....
        /*0810*/ 	.word	0x0000e720


	//   ....[64]....
        /*0814*/ 	.word	0x0000e7c0


	//   ....[65]....
        /*0818*/ 	.word	0x0000e7e0


	//   ....[66]....
        /*081c*/ 	.word	0x0000e860


	//   ....[67]....
        /*0820*/ 	.word	0x0000e880


	//   ....[68]....
        /*0824*/ 	.word	0x0000e890


	//   ....[69]....
        /*0828*/ 	.word	0x0000e900


	//   ....[70]....
        /*082c*/ 	.word	0x00012570


	//   ....[71]....
        /*0830*/ 	.word	0x000125a0


	//   ....[72]....
        /*0834*/ 	.word	0x000125e0


	//   ....[73]....
        /*0838*/ 	.word	0x00012610


	//   ....[74]....
        /*083c*/ 	.word	0x00012640


	//   ....[75]....
        /*0840*/ 	.word	0x00012670


	//   ....[76]....
        /*0844*/ 	.word	0x000126a0


	//   ....[77]....
        /*0848*/ 	.word	0x000126d0


	//   ....[78]....
        /*084c*/ 	.word	0x00012850


	//   ....[79]....
        /*0850*/ 	.word	0x00012880


	//   ....[80]....
        /*0854*/ 	.word	0x000128b0


	//   ....[81]....
        /*0858*/ 	.word	0x000128e0


	//   ....[82]....
        /*085c*/ 	.word	0x00012910


	//   ....[83]....
        /*0860*/ 	.word	0x00012940


	//   ....[84]....
        /*0864*/ 	.word	0x00012a00


	//   ....[85]....
        /*0868*/ 	.word	0x00012a20


	//   ....[86]....
        /*086c*/ 	.word	0x00012a90


	//   ....[87]....
        /*0870*/ 	.word	0x00013150


	//   ....[88]....
        /*0874*/ 	.word	0x000137b0


	//   ....[89]....
        /*0878*/ 	.word	0x00013930


	//   ....[90]....
        /*087c*/ 	.word	0x000139a0


	//   ....[91]....
        /*0880*/ 	.word	0x00013a00


	//   ....[92]....
        /*0884*/ 	.word	0x00013af0


	//   ....[93]....
        /*0888*/ 	.word	0x00013b50


	//   ....[94]....
        /*088c*/ 	.word	0x00013c50


	//   ....[95]....
        /*0890*/ 	.word	0x00013cb0


	//   ....[96]....
        /*0894*/ 	.word	0x00013d90


	//   ....[97]....
        /*0898*/ 	.word	0x000140c0


	//   ....[98]....
        /*089c*/ 	.word	0x00014160


	//   ....[99]....
        /*08a0*/ 	.word	0x00014280


	//   ....[100]....
        /*08a4*/ 	.word	0x000142f0


	//   ....[101]....
        /*08a8*/ 	.word	0x00014360


	//   ....[102]....
        /*08ac*/ 	.word	0x000143d0


	//   ....[103]....
        /*08b0*/ 	.word	0x00014440


	//   ....[104]....
        /*08b4*/ 	.word	0x000144c0


	//   ....[105]....
        /*08b8*/ 	.word	0x00014550


	//   ....[106]....
        /*08bc*/ 	.word	0x000145e0


	//   ....[107]....
        /*08c0*/ 	.word	0x00014650


	//   ....[108]....
        /*08c4*/ 	.word	0x000146c0


	//   ....[109]....
        /*08c8*/ 	.word	0x00014730


	//   ....[110]....
        /*08cc*/ 	.word	0x000147b0


	//   ....[111]....
        /*08d0*/ 	.word	0x00014820


	//   ....[112]....
        /*08d4*/ 	.word	0x000148c0


	//   ....[113]....
        /*08d8*/ 	.word	0x00014950


	//   ....[114]....
        /*08dc*/ 	.word	0x00014a80


	//----- nvinfo : EIATTR_REG_RECONFIG
	.align		4
.L_1033:
        /*08e0*/ 	.byte	0x01, 0x54
	.zero		2


	//----- nvinfo : EIATTR_SYSCALL_OFFSETS
	.align		4
        /*08e4*/ 	.byte	0x04, 0x46
        /*08e6*/ 	.short	(.L_1035 - .L_1034)


	//   ....[0]....
.L_1034:
        /*08e8*/ 	.word	0x00003a40


	//   ....[1]....
        /*08ec*/ 	.word	0x0000d7a0


	//   ....[2]....
        /*08f0*/ 	.word	0x0000d900


	//   ....[3]....
        /*08f4*/ 	.word	0x0000da00


	//   ....[4]....
        /*08f8*/ 	.word	0x0000e330


	//----- nvinfo : EIATTR_MBARRIER_INSTR_OFFSETS
	.align		4
.L_1035:
        /*08fc*/ 	.byte	0x04, 0x39
        /*08fe*/ 	.short	(.L_1037 - .L_1036)


	//   ....[0]....
.L_1036:
        /*0900*/ 	.word	0x00000270
        /*0904*/ 	.word	0x000000ff
        /*0908*/ 	.word	0x00028c00
        /*090c*/ 	.short	0x0100
        /*090e*/ 	.byte	0x08
	.zero		1


	//   ....[1]....
        /*0910*/ 	.word	0x00000280
        /*0914*/ 	.word	0x000000ff
        /*0918*/ 	.word	0x00028c20
        /*091c*/ 	.short	0x0100
        /*091e*/ 	.byte	0x08
	.zero		1


	//   ....[2]....
        /*0920*/ 	.word	0x00000330
        /*0924*/ 	.word	0x000000ff
        /*0928*/ 	.word	0x00028c30
        /*092c*/ 	.short	0x0100
        /*092e*/ 	.byte	0x06
	.zero		1


	//   ....[3]....
        /*0930*/ 	.word	0x00000340
        /*0934*/ 	.word	0x000000ff
        /*0938*/ 	.word	0x00028c40
        /*093c*/ 	.short	0x0100
        /*093e*/ 	.byte	0x06
	.zero		1


	//   ....[4]....
        /*0940*/ 	.word	0x00000350
        /*0944*/ 	.word	0x000000ff
        /*0948*/ 	.word	0x00028c38
        /*094c*/ 	.short	0x0100
        /*094e*/ 	.byte	0x06
	.zero		1


	//   ....[5]....
        /*0950*/ 	.word	0x00000360
        /*0954*/ 	.word	0x000000ff
        /*0958*/ 	.word	0x00028c48
        /*095c*/ 	.short	0x0100
        /*095e*/ 	.byte	0x06
	.zero		1


	//   ....[6]....
        /*0960*/ 	.word	0x00000490
        /*0964*/ 	.word	0x000000ff
        /*0968*/ 	.word	0x00028c50
        /*096c*/ 	.short	0x0100
        /*096e*/ 	.byte	0x08
	.zero		1


	//   ....[7]....
        /*0970*/ 	.word	0x000004a0
        /*0974*/ 	.word	0x000000ff
        /*0978*/ 	.word	0x00028c60
        /*097c*/ 	.short	0x0100
        /*097e*/ 	.byte	0x08
	.zero		1


	//   ....[8]....
        /*0980*/ 	.word	0x000004b0
        /*0984*/ 	.word	0x000000ff
        /*0988*/ 	.word	0x00028c58
        /*098c*/ 	.short	0x0100
        /*098e*/ 	.byte	0x08
	.zero		1


	//   ....[9]....
        /*0990*/ 	.word	0x000004c0
        /*0994*/ 	.word	0x000000ff
        /*0998*/ 	.word	0x00028c68
        /*099c*/ 	.short	0x0100
        /*099e*/ 	.byte	0x08
	.zero		1


	//   ....[10]....
        /*09a0*/ 	.word	0x000005b0
        /*09a4*/ 	.word	0x000000ff
        /*09a8*/ 	.word	0x00028c70
        /*09ac*/ 	.short	0x0100
        /*09ae*/ 	.byte	0x06
	.zero		1


	//   ....[11]....
        /*09b0*/ 	.word	0x000005c0
        /*09b4*/ 	.word	0x000000ff
        /*09b8*/ 	.word	0x00028c80
        /*09bc*/ 	.short	0x0100
        /*09be*/ 	.byte	0x06
	.zero		1


	//   ....[12]....
        /*09c0*/ 	.word	0x000005d0
        /*09c4*/ 	.word	0x000000ff
        /*09c8*/ 	.word	0x00028c78
        /*09cc*/ 	.short	0x0100
        /*09ce*/ 	.byte	0x06
	.zero		1


	//   ....[13]....
        /*09d0*/ 	.word	0x000005e0
        /*09d4*/ 	.word	0x000000ff
        /*09d8*/ 	.word	0x00028c88
        /*09dc*/ 	.short	0x0100
        /*09de*/ 	.byte	0x06
	.zero		1


	//   ....[14]....
        /*09e0*/ 	.word	0x00000710
        /*09e4*/ 	.word	0x000000ff
        /*09e8*/ 	.word	0x00028c90
        /*09ec*/ 	.short	0x0100
        /*09ee*/ 	.byte	0x08
	.zero		1


	//   ....[15]....
        /*09f0*/ 	.word	0x00000720
        /*09f4*/ 	.word	0x000000ff
        /*09f8*/ 	.word	0x00028ca0
        /*09fc*/ 	.short	0x0100
        /*09fe*/ 	.byte	0x08
	.zero		1


	//   ....[16]....
        /*0a00*/ 	.word	0x00000730
        /*0a04*/ 	.word	0x000000ff
        /*0a08*/ 	.word	0x00028c98
        /*0a0c*/ 	.short	0x0100
        /*0a0e*/ 	.byte	0x08
	.zero		1


	//   ....[17]....
        /*0a10*/ 	.word	0x00000740
        /*0a14*/ 	.word	0x000000ff
        /*0a18*/ 	.word	0x00028ca8
        /*0a1c*/ 	.short	0x0100
        /*0a1e*/ 	.byte	0x08
	.zero		1


	//   ....[18]....
        /*0a20*/ 	.word	0x00000870
        /*0a24*/ 	.word	0x000000ff
        /*0a28*/ 	.word	0x00028cb0
        /*0a2c*/ 	.short	0x0100
        /*0a2e*/ 	.byte	0x08
	.zero		1


	//   ....[19]....
        /*0a30*/ 	.word	0x00000880
        /*0a34*/ 	.word	0x000000ff
        /*0a38*/ 	.word	0x00028cc0
        /*0a3c*/ 	.short	0x0100
        /*0a3e*/ 	.byte	0x08
	.zero		1


	//   ....[20]....
        /*0a40*/ 	.word	0x00000890
        /*0a44*/ 	.word	0x000000ff
        /*0a48*/ 	.word	0x00028cb8
        /*0a4c*/ 	.short	0x0100
        /*0a4e*/ 	.byte	0x08
	.zero		1


	//   ....[21]....
        /*0a50*/ 	.word	0x000008a0
        /*0a54*/ 	.word	0x000000ff
        /*0a58*/ 	.word	0x00028cc8
        /*0a5c*/ 	.short	0x0100
        /*0a5e*/ 	.byte	0x08
	.zero		1


	//   ....[22]....
        /*0a60*/ 	.word	0x00001be0
        /*0a64*/ 	.word	0x000000ff
        /*0a68*/ 	.word	0x00028c50
        /*0a6c*/ 	.short	0x010a
        /*0a6e*/ 	.byte	0x15
	.zero		1


	//   ....[23]....
        /*0a70*/ 	.word	0x00001ea0
        /*0a74*/ 	.word	0x00000000
        /*0a78*/ 	.word	0x00000000
        /*0a7c*/ 	.short	0x0101
        /*0a7e*/ 	.byte	0x3f
	.zero		1


	//   ....[24]....
        /*0a80*/ 	.word	0x000027f0
        /*0a84*/ 	.word	0x000000ff
        /*0a88*/ 	.word	0x00028c50
        /*0a8c*/ 	.short	0x010a
        /*0a8e*/ 	.byte	0x15
	.zero		1


	//   ....[25]....
        /*0a90*/ 	.word	0x00002830
        /*0a94*/ 	.word	0x000000ff
        /*0a98*/ 	.word	0x00028c50
        /*0a9c*/ 	.short	0x010a
        /*0a9e*/ 	.byte	0x15
	.zero		1


	//   ....[26]....
        /*0aa0*/ 	.word	0x00002a00
        /*0aa4*/ 	.word	0x00000000
        /*0aa8*/ 	.word	0x00000000
        /*0aac*/ 	.short	0x0101
        /*0aae*/ 	.byte	0x3f
	.zero		1


	//   ....[27]....
        /*0ab0*/ 	.word	0x00003ac0
        /*0ab4*/ 	.word	0x000000ff
        /*0ab8*/ 	.word	0x00028c00
        /*0abc*/ 	.short	0x010a
        /*0abe*/ 	.byte	0x2e
	.zero		1


	//   ....[28]....
        /*0ac0*/ 	.word	0x00003b40
        /*0ac4*/ 	.word	0x00000007
        /*0ac8*/ 	.word	0x00028c30
        /*0acc*/ 	.short	0x010a
        /*0ace*/ 	.byte	0x3f
	.zero		1


	//   ....[29]....
        /*0ad0*/ 	.word	0x00003b80
        /*0ad4*/ 	.word	0x00000007
        /*0ad8*/ 	.word	0x00028c30
        /*0adc*/ 	.short	0x010a
        /*0ade*/ 	.byte	0x3f
	.zero		1


	//   ....[30]....
        /*0ae0*/ 	.word	0x00004910
        /*0ae4*/ 	.word	0x00000003
        /*0ae8*/ 	.word	0x00000000
        /*0aec*/ 	.short	0x0101
        /*0aee*/ 	.byte	0x3f
	.zero		1


	//   ....[31]....
        /*0af0*/ 	.word	0x00004db0
        /*0af4*/ 	.word	0x00000007
        /*0af8*/ 	.word	0x00028c50
        /*0afc*/ 	.short	0x010a
        /*0afe*/ 	.byte	0x3f
	.zero		1


	//   ....[32]....
        /*0b00*/ 	.word	0x00004df0
        /*0b04*/ 	.word	0x00000007
        /*0b08*/ 	.word	0x00028c50
        /*0b0c*/ 	.short	0x010a
        /*0b0e*/ 	.byte	0x3f
	.zero		1


	//   ....[33]....
        /*0b10*/ 	.word	0x00005110
        /*0b14*/ 	.word	0x00000007
        /*0b18*/ 	.word	0x00000000
        /*0b1c*/ 	.short	0x0101
        /*0b1e*/ 	.byte	0x3f
	.zero		1


	//   ....[34]....
        /*0b20*/ 	.word	0x00005210
        /*0b24*/ 	.word	0x000000ff
        /*0b28*/ 	.word	0x00028c30
        /*0b2c*/ 	.short	0x010a
        /*0b2e*/ 	.byte	0x18
	.zero		1


	//   ....[35]....
        /*0b30*/ 	.word	0x00005250
        /*0b34*/ 	.word	0x000000ff
        /*0b38*/ 	.word	0x00028c30
        /*0b3c*/ 	.short	0x010a
        /*0b3e*/ 	.byte	0x18
	.zero		1


	//   ....[36]....
        /*0b40*/ 	.word	0x00005fa0
        /*0b44*/ 	.word	0x000000a7
        /*0b48*/ 	.word	0x00000000
        /*0b4c*/ 	.short	0x0101
        /*0b4e*/ 	.byte	0x3f
	.zero		1


	//   ....[37]....
        /*0b50*/ 	.word	0x00006c30
        /*0b54*/ 	.word	0x000000ff
        /*0b58*/ 	.word	0x00028c50
        /*0b5c*/ 	.short	0x010a
        /*0b5e*/ 	.byte	0x18
	.zero		1


	//   ....[38]....
        /*0b60*/ 	.word	0x00006c70
        /*0b64*/ 	.word	0x000000ff
        /*0b68*/ 	.word	0x00028c50
        /*0b6c*/ 	.short	0x010a
        /*0b6e*/ 	.byte	0x18
	.zero		1


	//   ....[39]....
        /*0b70*/ 	.word	0x00006f10
        /*0b74*/ 	.word	0x000000aa
        /*0b78*/ 	.word	0x00000000
        /*0b7c*/ 	.short	0x0101
        /*0b7e*/ 	.byte	0x3f
	.zero		1


	//   ....[40]....
        /*0b80*/ 	.word	0x00007030
        /*0b84*/ 	.word	0x000000ff
        /*0b88*/ 	.word	0x00028c30
        /*0b8c*/ 	.short	0x010a
        /*0b8e*/ 	.byte	0x17
	.zero		1


	//   ....[41]....
        /*0b90*/ 	.word	0x00007070
        /*0b94*/ 	.word	0x000000ff
        /*0b98*/ 	.word	0x00028c30
        /*0b9c*/ 	.short	0x010a
        /*0b9e*/ 	.byte	0x17
	.zero		1


	//   ....[42]....
        /*0ba0*/ 	.word	0x00007b40
        /*0ba4*/ 	.word	0x0000009a
        /*0ba8*/ 	.word	0x00000000
        /*0bac*/ 	.short	0x0101
        /*0bae*/ 	.byte	0x3f
	.zero		1


	//   ....[43]....
        /*0bb0*/ 	.word	0x00008510
        /*0bb4*/ 	.word	0x000000ff
        /*0bb8*/ 	.word	0x00028c50
        /*0bbc*/ 	.short	0x010a
        /*0bbe*/ 	.byte	0x17
	.zero		1


	//   ....[44]....
        /*0bc0*/ 	.word	0x00008550
        /*0bc4*/ 	.word	0x000000ff
        /*0bc8*/ 	.word	0x00028c50
        /*0bcc*/ 	.short	0x010a
        /*0bce*/ 	.byte	0x17
	.zero		1


	//   ....[45]....
        /*0bd0*/ 	.word	0x000087e0
        /*0bd4*/ 	.word	0x000000aa
        /*0bd8*/ 	.word	0x00000000
        /*0bdc*/ 	.short	0x0101
        /*0bde*/ 	.byte	0x3f
	.zero		1


	//   ....[46]....
        /*0be0*/ 	.word	0x0000af50
        /*0be4*/ 	.word	0x000000ff
        /*0be8*/ 	.word	0x00000000
        /*0bec*/ 	.short	0x0101
        /*0bee*/ 	.byte	0x04
	.zero		1


	//   ....[47]....
        /*0bf0*/ 	.word	0x0000de30
        /*0bf4*/ 	.word	0x00000000
        /*0bf8*/ 	.word	0x00028c40
        /*0bfc*/ 	.short	0x010a
        /*0bfe*/ 	.byte	0x3f
	.zero		1


	//   ....[48]....
        /*0c00*/ 	.word	0x0000e9b0
        /*0c04*/ 	.word	0x00000008
        /*0c08*/ 	.word	0x00028c00
        /*0c0c*/ 	.short	0x0107
        /*0c0e*/ 	.byte	0x3f
	.zero		1


	//   ....[49]....
        /*0c10*/ 	.word	0x0000eab0
        /*0c14*/ 	.word	0x00000002
        /*0c18*/ 	.word	0x00028c00
        /*0c1c*/ 	.short	0x0101
        /*0c1e*/ 	.byte	0x3f
	.zero		1


	//   ....[50]....
        /*0c20*/ 	.word	0x0000ead0
        /*0c24*/ 	.word	0x00000002
        /*0c28*/ 	.word	0x00028c20
        /*0c2c*/ 	.short	0x010a
        /*0c2e*/ 	.byte	0x3f
	.zero		1


	//   ....[51]....
        /*0c30*/ 	.word	0x0000ebe0
        /*0c34*/ 	.word	0x00000000
        /*0c38*/ 	.word	0x00028c60
        /*0c3c*/ 	.short	0x010a
        /*0c3e*/ 	.byte	0x3f
	.zero		1


	//   ....[52]....
        /*0c40*/ 	.word	0x0000f8c0
        /*0c44*/ 	.word	0x00000003
        /*0c48*/ 	.word	0x00028c40
        /*0c4c*/ 	.short	0x010a
        /*0c4e*/ 	.byte	0x3f
	.zero		1


	//   ....[53]....
        /*0c50*/ 	.word	0x0000fb20
        /*0c54*/ 	.word	0x00000003
        /*0c58*/ 	.word	0x00028c60
        /*0c5c*/ 	.short	0x010a
        /*0c5e*/ 	.byte	0x3f
	.zero		1


	//   ....[54]....
        /*0c60*/ 	.word	0x000107a0
        /*0c64*/ 	.word	0x00000004
        /*0c68*/ 	.word	0x00028c40
        /*0c6c*/ 	.short	0x010a
        /*0c6e*/ 	.byte	0x3f
	.zero		1


	//   ....[55]....
        /*0c70*/ 	.word	0x000109f0
        /*0c74*/ 	.word	0x00000004
        /*0c78*/ 	.word	0x00028c60
        /*0c7c*/ 	.short	0x010a
        /*0c7e*/ 	.byte	0x3f
	.zero		1


	//   ....[56]....
        /*0c80*/ 	.word	0x00011600
        /*0c84*/ 	.word	0x00000004
        /*0c88*/ 	.word	0x00028c40
        /*0c8c*/ 	.short	0x010a
        /*0c8e*/ 	.byte	0x3f
	.zero		1


	//   ....[57]....
        /*0c90*/ 	.word	0x00011860
        /*0c94*/ 	.word	0x00000004
        /*0c98*/ 	.word	0x00028c60
        /*0c9c*/ 	.short	0x010a
        /*0c9e*/ 	.byte	0x3f
	.zero		1


	//   ....[58]....
        /*0ca0*/ 	.word	0x000130d0
        /*0ca4*/ 	.word	0x00000000
        /*0ca8*/ 	.word	0x00028c20
        /*0cac*/ 	.short	0x010a
        /*0cae*/ 	.byte	0x3f
	.zero		1


	//   ....[59]....
        /*0cb0*/ 	.word	0x00013290
        /*0cb4*/ 	.word	0x00000006
        /*0cb8*/ 	.word	0x00000000
        /*0cbc*/ 	.short	0x010a
        /*0cbe*/ 	.byte	0x3f
	.zero		1


	//   ....[60]....
        /*0cc0*/ 	.word	0x00013300
        /*0cc4*/ 	.word	0x00000007
        /*0cc8*/ 	.word	0x00000000
        /*0ccc*/ 	.short	0x010a
        /*0cce*/ 	.byte	0x3f
	.zero		1


	//   ....[61]....
        /*0cd0*/ 	.word	0x00013370
        /*0cd4*/ 	.word	0x00000004
        /*0cd8*/ 	.word	0x00000000
        /*0cdc*/ 	.short	0x010a
        /*0cde*/ 	.byte	0x3f
	.zero		1


	//   ....[62]....
        /*0ce0*/ 	.word	0x000133a0
        /*0ce4*/ 	.word	0x00000003
        /*0ce8*/ 	.word	0x00000000
        /*0cec*/ 	.short	0x010a
        /*0cee*/ 	.byte	0x3f
	.zero		1


	//   ....[63]....
        /*0cf0*/ 	.word	0x00013410
        /*0cf4*/ 	.word	0x00000003
        /*0cf8*/ 	.word	0x00028c50
        /*0cfc*/ 	.short	0x010a
        /*0cfe*/ 	.byte	0x3f
	.zero		1


	//   ....[64]....
        /*0d00*/ 	.word	0x00013470
        /*0d04*/ 	.word	0x00000003
        /*0d08*/ 	.word	0x00028c50
        /*0d0c*/ 	.short	0x010a
        /*0d0e*/ 	.byte	0x3f
	.zero		1


	//   ....[65]....
        /*0d10*/ 	.word	0x000134d0
        /*0d14*/ 	.word	0x00000003
        /*0d18*/ 	.word	0x00028c00
        /*0d1c*/ 	.short	0x010a
        /*0d1e*/ 	.byte	0x3f
	.zero		1


	//   ....[66]....
        /*0d20*/ 	.word	0x00013520
        /*0d24*/ 	.word	0x00000007
        /*0d28*/ 	.word	0x00028c30
        /*0d2c*/ 	.short	0x010a
        /*0d2e*/ 	.byte	0x3f
	.zero		1


	//   ....[67]....
        /*0d30*/ 	.word	0x00013570
        /*0d34*/ 	.word	0x00000007
        /*0d38*/ 	.word	0x00028c50
        /*0d3c*/ 	.short	0x010a
        /*0d3e*/ 	.byte	0x3f
	.zero		1


	//   ....[68]....
        /*0d40*/ 	.word	0x000135d0
        /*0d44*/ 	.word	0x00000006
        /*0d48*/ 	.word	0x00028c30
        /*0d4c*/ 	.short	0x010a
        /*0d4e*/ 	.byte	0x3f
	.zero		1


	//   ....[69]....
        /*0d50*/ 	.word	0x00013620
        /*0d54*/ 	.word	0x000000aa
        /*0d58*/ 	.word	0x00028c50
        /*0d5c*/ 	.short	0x010a
        /*0d5e*/ 	.byte	0x3f
	.zero		1


	//   ....[70]....
        /*0d60*/ 	.word	0x00013680
        /*0d64*/ 	.word	0x00000006
        /*0d68*/ 	.word	0x00028c30
        /*0d6c*/ 	.short	0x010a
        /*0d6e*/ 	.byte	0x3f
	.zero		1


	//   ....[71]....
        /*0d70*/ 	.word	0x000136d0
        /*0d74*/ 	.word	0x000000aa
        /*0d78*/ 	.word	0x00028c50
        /*0d7c*/ 	.short	0x010a
        /*0d7e*/ 	.byte	0x3f
	.zero		1


	//   ....[72]....
        /*0d80*/ 	.word	0x00013870
        /*0d84*/ 	.word	0x00000000
        /*0d88*/ 	.word	0x00028c40
        /*0d8c*/ 	.short	0x010a
        /*0d8e*/ 	.byte	0x3f
	.zero		1


	//   ....[73]....
        /*0d90*/ 	.word	0x00013de0
        /*0d94*/ 	.word	0x00000002
        /*0d98*/ 	.word	0x00028c20
        /*0d9c*/ 	.short	0x010a
        /*0d9e*/ 	.byte	0x3f
	.zero		1


	//   ....[74]....
        /*0da0*/ 	.word	0x00013e30
        /*0da4*/ 	.word	0x00000000
        /*0da8*/ 	.word	0x00028c60
        /*0dac*/ 	.short	0x010a
        /*0dae*/ 	.byte	0x3f
	.zero		1


	//   ....[75]....
        /*0db0*/ 	.word	0x00013e80
        /*0db4*/ 	.word	0x00000003
        /*0db8*/ 	.word	0x00028c40
        /*0dbc*/ 	.short	0x010a
        /*0dbe*/ 	.byte	0x3f
	.zero		1


	//   ....[76]....
        /*0dc0*/ 	.word	0x00013ed0
        /*0dc4*/ 	.word	0x00000003
        /*0dc8*/ 	.word	0x00028c60
        /*0dcc*/ 	.short	0x010a
        /*0dce*/ 	.byte	0x3f
	.zero		1


	//   ....[77]....
        /*0dd0*/ 	.word	0x00013f20
        /*0dd4*/ 	.word	0x00000004
        /*0dd8*/ 	.word	0x00028c40
        /*0ddc*/ 	.short	0x010a
        /*0dde*/ 	.byte	0x3f
	.zero		1


	//   ....[78]....
        /*0de0*/ 	.word	0x00013f70
        /*0de4*/ 	.word	0x00000004
        /*0de8*/ 	.word	0x00028c60
        /*0dec*/ 	.short	0x010a
        /*0dee*/ 	.byte	0x3f
	.zero		1


	//   ....[79]....
        /*0df0*/ 	.word	0x00013fc0
        /*0df4*/ 	.word	0x00000004
        /*0df8*/ 	.word	0x00028c40
        /*0dfc*/ 	.short	0x010a
        /*0dfe*/ 	.byte	0x3f
	.zero		1


	//   ....[80]....
        /*0e00*/ 	.word	0x00014010
        /*0e04*/ 	.word	0x00000004
        /*0e08*/ 	.word	0x00028c60
        /*0e0c*/ 	.short	0x010a
        /*0e0e*/ 	.byte	0x3f
	.zero		1


	//   ....[81]....
        /*0e10*/ 	.word	0x000149a0
        /*0e14*/ 	.word	0x00000000
        /*0e18*/ 	.word	0x00028c20
        /*0e1c*/ 	.short	0x010a
        /*0e1e*/ 	.byte	0x3f
	.zero		1


	//   ....[82]....
        /*0e20*/ 	.word	0x00014b40
        /*0e24*/ 	.word	0x00000006
        /*0e28*/ 	.word	0x00000000
        /*0e2c*/ 	.short	0x010a
        /*0e2e*/ 	.byte	0x3f
	.zero		1


	//   ....[83]....
        /*0e30*/ 	.word	0x00014b90
        /*0e34*/ 	.word	0x00000007
        /*0e38*/ 	.word	0x00000000
        /*0e3c*/ 	.short	0x010a
        /*0e3e*/ 	.byte	0x3f
	.zero		1


	//   ....[84]....
        /*0e40*/ 	.word	0x00014be0
        /*0e44*/ 	.word	0x00000004
        /*0e48*/ 	.word	0x00000000
        /*0e4c*/ 	.short	0x010a
        /*0e4e*/ 	.byte	0x3f
	.zero		1


	//----- nvinfo : EIATTR_NUM_MBARRIERS
	.align		4
.L_1037:
        /*0e50*/ 	.byte	0x03, 0x38
        /*0e52*/ 	.short	0x0016


	//----- nvinfo : EIATTR_EXIT_INSTR_OFFSETS
	.align		4
        /*0e54*/ 	.byte	0x04, 0x1c
        /*0e56*/ 	.short	(.L_1039 - .L_1038)


	//   ....[0]....
.L_1038:
        /*0e58*/ 	.word	0x00000a50


	//   ....[1]....
        /*0e5c*/ 	.word	0x0000c250


	//   ....[2]....
        /*0e60*/ 	.word	0x000133f0


	//----- nvinfo : EIATTR_MAX_THREADS
	.align		4
.L_1039:
        /*0e64*/ 	.byte	0x04, 0x05
        /*0e66*/ 	.short	(.L_1041 - .L_1040)
.L_1040:
        /*0e68*/ 	.word	0x00000180
        /*0e6c*/ 	.word	0x00000001
        /*0e70*/ 	.word	0x00000001


	//----- nvinfo : EIATTR_CRS_STACK_SIZE
	.align		4
.L_1041:
        /*0e74*/ 	.byte	0x04, 0x1e
        /*0e76*/ 	.short	(.L_1043 - .L_1042)
.L_1042:
        /*0e78*/ 	.word	0x00000000


	//----- nvinfo : EIATTR_CBANK_PARAM_SIZE
	.align		4
.L_1043:
        /*0e7c*/ 	.byte	0x03, 0x19
        /*0e7e*/ 	.short	0x0af0


	//----- nvinfo : EIATTR_PARAM_CBANK
	.align		4
        /*0e80*/ 	.byte	0x04, 0x0a
        /*0e82*/ 	.short	(.L_1045 - .L_1044)
	.align		4
.L_1044:
        /*0e84*/ 	.word	index@(.nv.constant0._ZN7cutlass13device_kernelIN5flash11enable_sm90INS1_16FlashAttnFwdSm90INS1_25CollectiveMainloopFwdSm90ILi2EN4cute5tupleIJNS5_1CILi1EEES8_S8_EEENS6_IJNS7_ILi64EEESA_SA_EEELi512ENS_6half_tEfNS_4arch4Sm90ELb1ELb0ELb0ELb1ELb0ELb0ELb0ELb0ELb0ELb1ELb0ELb0EEENS1_21CollectiveEpilogueFwdINS6_IJSA_NS7_ILi512EEESA_EEES9_SC_SE_Li256ELb1ELb1ELb0ELb0EEENS1_36VarlenDynamicPersistentTileSchedulerILi64ELi64ELi256ELi128ELb0ELb1ELb1ELb1ELb1ELb1EEEEEEEEEvNT_6ParamsE)
        /*0e88*/ 	.short	0x0210
        /*0e8a*/ 	.short	0x0af0


	//----- nvinfo : EIATTR_SW_WAR
	.align		4
.L_1045:
        /*0e8c*/ 	.byte	0x04, 0x36
        /*0e8e*/ 	.short	(.L_1047 - .L_1046)
.L_1046:
        /*0e90*/ 	.word	0x00000008
.L_1047:


//--------------------- .nv.info._ZN7cutlass13device_kernelIN5flash11enable_sm90INS1_16FlashAttnFwdSm90INS1_25CollectiveMainloopFwdSm90ILi2EN4cute5tupleIJNS5_1CILi1EEES8_S8_EEENS6_IJNS7_ILi64EEESA_SA_EEELi512ENS_6half_tEfNS_4arch4Sm90ELb1ELb0ELb0ELb1ELb0ELb1ELb0ELb0ELb0ELb1ELb0ELb0EEENS1_21CollectiveEpilogueFwdINS6_IJSA_NS7_ILi512EEESA_EEES9_SC_SE_Li256ELb1ELb1ELb0ELb0EEENS1_36VarlenDynamicPersistentTileSchedulerILi64ELi64ELi256ELi128ELb0ELb1ELb1ELb1ELb1ELb1EEEEEEEEEvNT_6ParamsE --------------------------
	.section	.nv.info._ZN7cutlass13device_kernelIN5flash11enable_sm90INS1_16FlashAttnFwdSm90INS1_25CollectiveMainloopFwdSm90ILi2EN4cute5tupleIJNS5_1CILi1EEES8_S8_EEENS6_IJNS7_ILi64EEESA_SA_EEELi512ENS_6half_tEfNS_4arch4Sm90ELb1ELb0ELb0ELb1ELb0ELb1ELb0ELb0ELb0ELb1ELb0ELb0EEENS1_21CollectiveEpilogueFwdINS6_IJSA_NS7_ILi512EEESA_EEES9_SC_SE_Li256ELb1ELb1ELb0ELb0EEENS1_36VarlenDynamicPersistentTileSchedulerILi64ELi64ELi256ELi128ELb0ELb1ELb1ELb1ELb1ELb1EEEEEEEEEvNT_6ParamsE,"",@"SHT_CUDA_INFO"
	.sectionflags	@""
	.align	4


	//----- nvinfo : EIATTR_CUDA_API_VERSION
	.align		4
        /*0000*/ 	.byte	0x04, 0x37
        /*0002*/ 	.short	(.L_1049 - .L_1048)
.L_1048:
        /*0004*/ 	.word	0x00000082


	//----- nvinfo : EIATTR_KPARAM_INFO
	.align		4
.L_1049:
        /*0008*/ 	.byte	0x04, 0x17
        /*000a*/ 	.short	(.L_1051 - .L_1050)
.L_1050:
        /*000c*/ 	.word	0x00000000
        /*0010*/ 	.short	0x0000
        /*0012*/ 	.short	0x0070
        /*0014*/ 	.byte	0x00, 0xf0, 0x01, 0x2a


	//----- nvinfo : EIATTR_SPARSE_MMA_MASK
	.align		4
.L_1051:
        /*0018*/ 	.byte	0x03, 0x50
        /*001a*/ 	.short	0x0000


	//----- nvinfo : EIATTR_MAXREG_COUNT
	.align		4
        /*001c*/ 	.byte	0x03, 0x1b
        /*001e*/ 	.short	0x00a8


	//----- nvinfo : EIATTR_NUM_BARRIERS
	.align		4
        /*0020*/ 	.byte	0x02, 0x4c
        /*0022*/ 	.byte	0x10
	.zero		1


	//----- nvinfo : EIATTR_EXTERNS
	.align		4
        /*0024*/ 	.byte	0x04, 0x0f
        /*0026*/ 	.short	(.L_1053 - .L_1052)


	//   ....[0]....
	.align		4
.L_1052:
        /*0028*/ 	.word	index@(__assertfail)


	//----- nvinfo : EIATTR_ANNOTATIONS
	.align		4
.L_1053:
        /*002c*/ 	.byte	0x04, 0x55
        /*002e*/ 	.short	(.L_1055 - .L_1054)


	//   ....[0]....
.L_1054:
        /* <DEDUP_REMOVED lines=100> */


	//----- nvinfo : EIATTR_MERCURY_ISA_VERSION
	.align		4
.L_1055:
        /*0658*/ 	.byte	0x03, 0x5f
        /*065a*/ 	.short	0x0101


	//----- nvinfo : EIATTR_UNUSED_LOAD_BYTE_OFFSET
	.align		4
        /*065c*/ 	.byte	0x04, 0x44
        /*065e*/ 	.short	(.L_1057 - .L_1056)


	//   ....[0]....
.L_1056:
        /*0660*/ 	.word	0x00000a90
        /*0664*/ 	.word	0x0000fff0


	//   ....[1]....
        /*0668*/ 	.word	0x0000f360
        /*066c*/ 	.word	0x0000fff0


	//----- nvinfo : EIATTR_INT_WARP_WIDE_INSTR_OFFSETS
	.align		4
.L_1057:
        /*0670*/ 	.byte	0x04, 0x31
        /*0672*/ 	.short	(.L_1059 - .L_1058)


	//   ....[0]....
.L_1058:
        /*0674*/ 	.word	0x00000190


	//   ....[1]....
        /*0678*/ 	.word	0x000001d0


	//   ....[2]....
        /*067c*/ 	.word	0x000002a0


	//   ....[3]....
        /*0680*/ 	.word	0x000152a0


	//   ....[4]....
        /*0684*/ 	.word	0x00015330


	//   ....[5]....
        /*0688*/ 	.word	0x0001a010


	//   ....[6]....
        /*068c*/ 	.word	0x0001a0a0


	//----- nvinfo : EIATTR_COOP_GROUP_MASK_REGIDS
	.align		4
.L_1059:
        /*0690*/ 	.byte	0x04, 0x29
        /*0692*/ 	.short	(.L_1061 - .L_1060)


	//   ....[0]....
.L_1060:
        /*0694*/ 	.word	0xffffffff


	//   ....[1]....
        /*0698*/ 	.word	0xffffffff


	//   ....[2]....
        /*069c*/ 	.word	0xffffffff


	//   ....[3]....
        /*06a0*/ 	.word	0xffffffff


	//   ....[4]....
        /*06a4*/ 	.word	0xffffffff


	//   ....[5]....
        /*06a8*/ 	.word	0xffffffff


	//   ....[6]....
        /*06ac*/ 	.word	0xffffffff


	//   ....[7]....
        /*06b0*/ 	.word	0xffffffff


	//   ....[8]....
        /*06b4*/ 	.word	0xffffffff


	//   ....[9]....
        /*06b8*/ 	.word	0xffffffff


	//   ....[10]....
        /*06bc*/ 	.word	0xffffffff


	//   ....[11]....
        /*06c0*/ 	.word	0xffffffff


	//   ....[12]....
        /*06c4*/ 	.word	0xffffffff


	//   ....[13]....
        /*06c8*/ 	.word	0xffffffff


	//   ....[14]....
        /*06cc*/ 	.word	0xffffffff


	//   ....[15]....
        /*06d0*/ 	.word	0xffffffff


	//   ....[16]....
        /*06d4*/ 	.word	0xffffffff


	//   ....[17]....
        /*06d8*/ 	.word	0xffffffff


	//   ....[18]....
        /*06dc*/ 	.word	0xffffffff


	//   ....[19]....
        /*06e0*/ 	.word	0xffffffff


	//   ....[20]....
        /*06e4*/ 	.word	0xffffffff


	//   ....[21]....
        /*06e8*/ 	.word	0xffffffff


	//   ....[22]....
        /*06ec*/ 	.word	0xffffffff


	//   ....[23]....
        /*06f0*/ 	.word	0xffffffff


	//   ....[24]....
        /*06f4*/ 	.word	0xffffffff


	//   ....[25]....
        /*06f8*/ 	.word	0xffffffff


	//   ....[26]....
        /*06fc*/ 	.word	0xffffffff


	//   ....[27]....
        /*0700*/ 	.word	0xffffffff


	//   ....[28]....
        /*0704*/ 	.word	0xffffffff


	//   ....[29]....
        /*0708*/ 	.word	0xffffffff


	//   ....[30]....
        /*070c*/ 	.word	0xffffffff


	//   ....[31]....
        /*0710*/ 	.word	0xffffffff


	//   ....[32]....
        /*0714*/ 	.word	0xffffffff


	//   ....[33]....
        /*0718*/ 	.word	0xffffffff


	//   ....[34]....
        /*071c*/ 	.word	0xffffffff


	//   ....[35]....
        /*0720*/ 	.word	0xffffffff


	//   ....[36]....
        /*0724*/ 	.word	0xffffffff


	//   ....[37]....
        /*0728*/ 	.word	0xffffffff


	//   ....[38]....
        /*072c*/ 	.word	0xffffffff


	//   ....[39]....
        /*0730*/ 	.word	0xffffffff


	//   ....[40]....
        /*0734*/ 	.word	0xffffffff


	//   ....[41]....
        /*0738*/ 	.word	0xffffffff


	//   ....[42]....
        /*073c*/ 	.word	0xffffffff


	//   ....[43]....
        /*0740*/ 	.word	0xffffffff


	//   ....[44]....
        /*0744*/ 	.word	0xffffffff


	//   ....[45]....
        /*0748*/ 	.word	0xffffffff


	//   ....[46]....
        /*074c*/ 	.word	0xffffffff


	//   ....[47]....
        /*0750*/ 	.word	0xffffffff


	//   ....[48]....
        /*0754*/ 	.word	0xffffffff


	//   ....[49]....
        /*0758*/ 	.word	0xffffffff


	//   ....[50]....
        /*075c*/ 	.word	0xffffffff


	//   ....[51]....
        /*0760*/ 	.word	0xffffffff


	//   ....[52]....
        /*0764*/ 	.word	0xffffffff


	//   ....[53]....
        /*0768*/ 	.word	0xffffffff


	//   ....[54]....
        /*076c*/ 	.word	0xffffffff


	//   ....[55]....
        /*0770*/ 	.word	0xffffffff


	//   ....[56]....
        /*0774*/ 	.word	0xffffffff


	//   ....[57]....
        /*0778*/ 	.word	0xffffffff


	//   ....[58]....
        /*077c*/ 	.word	0xffffffff


	//   ....[59]....
        /*0780*/ 	.word	0xffffffff


	//   ....[60]....
        /*0784*/ 	.word	0xffffffff


	//   ....[61]....
        /*0788*/ 	.word	0xffffffff


	//   ....[62]....
        /*078c*/ 	.word	0xffffffff


	//   ....[63]....
        /*0790*/ 	.word	0xffffffff


	//   ....[64]....
        /*0794*/ 	.word	0xffffffff


	//   ....[65]....
        /*0798*/ 	.word	0xffffffff


	//   ....[66]....
        /*079c*/ 	.word	0xffffffff


	//   ....[67]....
        /*07a0*/ 	.word	0xffffffff


	//   ....[68]....
        /*07a4*/ 	.word	0xffffffff


	//   ....[69]....
        /*07a8*/ 	.word	0xffffffff


	//   ....[70]....
        /*07ac*/ 	.word	0xffffffff


	//   ....[71]....
        /*07b0*/ 	.word	0xffffffff


	//   ....[72]....
        /*07b4*/ 	.word	0xffffffff


	//   ....[73]....
        /*07b8*/ 	.word	0xffffffff


	//   ....[74]....
        /*07bc*/ 	.word	0xffffffff


	//   ....[75]....
        /*07c0*/ 	.word	0xffffffff


	//   ....[76]....
        /*07c4*/ 	.word	0xffffffff


	//   ....[77]....
        /*07c8*/ 	.word	0xffffffff


	//   ....[78]....
        /*07cc*/ 	.word	0xffffffff


	//   ....[79]....
        /*07d0*/ 	.word	0xffffffff


	//   ....[80]....
        /*07d4*/ 	.word	0xffffffff


	//   ....[81]....
        /*07d8*/ 	.word	0xffffffff


	//   ....[82]....
        /*07dc*/ 	.word	0xffffffff


	//   ....[83]....
        /*07e0*/ 	.word	0xffffffff


	//   ....[84]....
        /*07e4*/ 	.word	0xffffffff


	//   ....[85]....
        /*07e8*/ 	.word	0xffffffff


	//   ....[86]....
        /*07ec*/ 	.word	0xffffffff


	//   ....[87]....
        /*07f0*/ 	.word	0xffffffff


	//   ....[88]....
        /*07f4*/ 	.word	0xffffffff


	//   ....[89]....
        /*07f8*/ 	.word	0xffffffff


	//   ....[90]....
        /*07fc*/ 	.word	0xffffffff


	//   ....[91]....
        /*0800*/ 	.word	0xffffffff


	//   ....[92]....
        /*0804*/ 	.word	0xffffffff


	//   ....[93]....
        /*0808*/ 	.word	0xffffffff


	//   ....[94]....
        /*080c*/ 	.word	0xffffffff


	//   ....[95]....
        /*0810*/ 	.word	0xffffffff


	//   ....[96]....
        /*0814*/ 	.word	0xffffffff


	//   ....[97]....
        /*0818*/ 	.word	0xffffffff


	//   ....[98]....
        /*081c*/ 	.word	0xffffffff


	//   ....[99]....
        /*0820*/ 	.word	0xffffffff


	//   ....[100]....
        /*0824*/ 	.word	0xffffffff


	//   ....[101]....
        /*0828*/ 	.word	0xffffffff


	//   ....[102]....
        /*082c*/ 	.word	0xffffffff


	//   ....[103]....
        /*0830*/ 	.word	0xffffffff


	//   ....[104]....
        /*0834*/ 	.word	0xffffffff


	//   ....[105]....
        /*0838*/ 	.word	0x0500000f


	//   ....[106]....
        /*083c*/ 	.word	0x0500000f


	//   ....[107]....
        /*0840*/ 	.word	0x0500000f


	//   ....[108]....
        /*0844*/ 	.word	0x0500000f


	//   ....[109]....
        /*0848*/ 	.word	0x0500000f


	//   ....[110]....
        /*084c*/ 	.word	0x0500000f


	//   ....[111]....
        /*0850*/ 	.word	0x0500000f


	//   ....[112]....
        /*0854*/ 	.word	0x0500000f


	//   ....[113]....
        /*0858*/ 	.word	0x0500000f


	//   ....[114]....
        /*085c*/ 	.word	0x0500000f


	//   ....[115]....
        /*0860*/ 	.word	0x0500000f


	//   ....[116]....
        /*0864*/ 	.word	0x0500000f


	//   ....[117]....
        /*0868*/ 	.word	0x0500000f


	//   ....[118]....
        /*086c*/ 	.word	0x0500000f


	//   ....[119]....
        /*0870*/ 	.word	0x0500000f


	//   ....[120]....
        /*0874*/ 	.word	0x0500000f


	//   ....[121]....
        /*0878*/ 	.word	0x0500000f


	//   ....[122]....
        /*087c*/ 	.word	0x0500000f


	//   ....[123]....
        /*0880*/ 	.word	0x0500000f


	//   ....[124]....
        /*0884*/ 	.word	0x0500000f


	//   ....[125]....
        /*0888*/ 	.word	0x0500000f


	//   ....[126]....
        /*088c*/ 	.word	0x0500000f


	//   ....[127]....
        /*0890*/ 	.word	0x0500000f


	//   ....[128]....
        /*0894*/ 	.word	0x0500000f


	//   ....[129]....
        /*0898*/ 	.word	0x0500000f


	//   ....[130]....
        /*089c*/ 	.word	0x0500000f


	//   ....[131]....
        /*08a0*/ 	.word	0x0500000f


	//   ....[132]....
        /*08a4*/ 	.word	0x0500000f


	//   ....[133]....
        /*08a8*/ 	.word	0x0500000f


	//   ....[134]....
        /*08ac*/ 	.word	0x0500000f


	//   ....[135]....
        /*08b0*/ 	.word	0x0500000f


	//   ....[136]....
        /*08b4*/ 	.word	0x0500000f


	//   ....[137]....
        /*08b8*/ 	.word	0x0500000f


	//   ....[138]....
        /*08bc*/ 	.word	0x0500000f


	//   ....[139]....
        /*08c0*/ 	.word	0x0500000f


	//   ....[140]....
        /*08c4*/ 	.word	0x0500000f


	//   ....[141]....
        /*08c8*/ 	.word	0x0500000f


	//   ....[142]....
        /*08cc*/ 	.word	0x0500000f


	//   ....[143]....
        /*08d0*/ 	.word	0x0500000f


	//   ....[144]....
        /*08d4*/ 	.word	0x0500000f


	//   ....[145]....
        /*08d8*/ 	.word	0x0500000f


	//   ....[146]....
        /*08dc*/ 	.word	0x0500000f


	//   ....[147]....
        /*08e0*/ 	.word	0x0500000f


	//   ....[148]....
        /*08e4*/ 	.word	0x0500000f


	//----- nvinfo : EIATTR_COOP_GROUP_INSTR_OFFSETS
	.align		4
.L_1061:
        /*08e8*/ 	.byte	0x04, 0x28
        /*08ea*/ 	.short	(.L_1063 - .L_1062)


	//   ....[0]....
.L_1062:
        /*08ec*/ 	.word	0x00000060


	//   ....[1]....
        /*08f0*/ 	.word	0x000001a0


	//   ....[2]....
        /*08f4*/ 	.word	0x000001e0


	//   ....[3]....
        /*08f8*/ 	.word	0x000003d0


	//   ....[4]....
        /*08fc*/ 	.word	0x00000530


	//   ....[5]....
        /*0900*/ 	.word	0x00000650


	//   ....[6]....
        /*0904*/ 	.word	0x000007b0


	//   ....[7]....
        /*0908*/ 	.word	0x000047e0


	//   ....[8]....
        /*090c*/ 	.word	0x00006750


	//   ....[9]....
        /*0910*/ 	.word	0x00006e70


	//   ....[10]....
        /*0914*/ 	.word	0x00006e80


	//   ....[11]....
        /*0918*/ 	.word	0x00006e90


	//   ....[12]....
        /*091c*/ 	.word	0x00006ea0


	//   ....[13]....
        /*0920*/ 	.word	0x000071b0


	//   ....[14]....
        /*0924*/ 	.word	0x000071c0


	//   ....[15]....
        /*0928*/ 	.word	0x000071d0


	//   ....[16]....
        /*092c*/ 	.word	0x000071e0


	//   ....[17]....
        /*0930*/ 	.word	0x000083b0


	//   ....[18]....
        /*0934*/ 	.word	0x000083c0


	//   ....[19]....
        /*0938*/ 	.word	0x000083d0


	//   ....[20]....
        /*093c*/ 	.word	0x000083e0


	//   ....[21]....
        /*0940*/ 	.word	0x00008630


	//   ....[22]....
        /*0944*/ 	.word	0x00008640


	//   ....[23]....
        /*0948*/ 	.word	0x00008650


	//   ....[24]....
        /*094c*/ 	.word	0x00008660


	//   ....[25]....
        /*0950*/ 	.word	0x00009a80


	//   ....[26]....
        /*0954*/ 	.word	0x00009aa0


	//   ....[27]....
        /*0958*/ 	.word	0x00009e30


	//   ....[28]....
        /*095c*/ 	.word	0x00009ef0


	//   ....[29]....
        /*0960*/ 	.word	0x0000a230


	//   ....[30]....
        /*0964*/ 	.word	0x0000a2e0


	//   ....[31]....
        /*0968*/ 	.word	0x0000ad10


	//   ....[32]....
        /*096c*/ 	.word	0x0000af30


	//   ....[33]....
        /*0970*/ 	.word	0x0000b010


	//   ....[34]....
        /*0974*/ 	.word	0x0000b730


	//   ....[35]....
        /*0978*/ 	.word	0x0000b820


	//   ....[36]....
        /*097c*/ 	.word	0x0000bdd0


	//   ....[37]....
        /*0980*/ 	.word	0x0000bfa0


	//   ....[38]....
        /*0984*/ 	.word	0x0000cdd0


	//   ....[39]....
        /*0988*/ 	.word	0x0000d2e0


	//   ....[40]....
        /*098c*/ 	.word	0x0000d310


	//   ....[41]....
        /*0990*/ 	.word	0x0000da50


	//   ....[42]....
        /*0994*/ 	.word	0x0000dac0


	//   ....[43]....
        /*0998*/ 	.word	0x0000e820


	//   ....[44]....
        /*099c*/ 	.word	0x0000e870


	//   ....[45]....
        /*09a0*/ 	.word	0x0000e8a0


	//   ....[46]....
        /*09a4*/ 	.word	0x0000e910


	//   ....[47]....
        /*09a8*/ 	.word	0x0000e930


	//   ....[48]....
        /*09ac*/ 	.word	0x00010310


	//   ....[49]....
        /*09b0*/ 	.word	0x000107e0


	//   ....[50]....
        /*09b4*/ 	.word	0x00010810


	//   ....[51]....
        /*09b8*/ 	.word	0x00010840


	//   ....[52]....
        /*09bc*/ 	.word	0x00010850


	//   ....[53]....
        /*09c0*/ 	.word	0x00010e60


	//   ....[54]....
        /*09c4*/ 	.word	0x00010ec0


	//   ....[55]....
        /*09c8*/ 	.word	0x00011140


	//   ....[56]....
        /*09cc*/ 	.word	0x00011160


	//   ....[57]....
        /*09d0*/ 	.word	0x00011cc0


	//   ....[58]....
        /*09d4*/ 	.word	0x00011ce0


	//   ....[59]....
        /*09d8*/ 	.word	0x00011f10


	//   ....[60]....
        /*09dc*/ 	.word	0x00011f30


	//   ....[61]....
        /*09e0*/ 	.word	0x000121e0


	//   ....[62]....
        /*09e4*/ 	.word	0x000123b0


	//   ....[63]....
        /*09e8*/ 	.word	0x000123e0


	//   ....[64]....
        /*09ec*/ 	.word	0x00012410


	//   ....[65]....
        /*09f0*/ 	.word	0x00012440


	//   ....[66]....
        /*09f4*/ 	.word	0x00012470


	//   ....[67]....
        /*09f8*/ 	.word	0x000124a0


	//   ....[68]....
        /*09fc*/ 	.word	0x00012610


	//   ....[69]....
        /*0a00*/ 	.word	0x00012640


	//   ....[70]....
        /*0a04*/ 	.word	0x00012670


	//   ....[71]....
        /*0a08*/ 	.word	0x000126a0


	//   ....[72]....
        /*0a0c*/ 	.word	0x000126d0


	//   ....[73]....
        /*0a10*/ 	.word	0x00012700


	//   ....[74]....
        /*0a14*/ 	.word	0x000127a0


	//   ....[75]....
        /*0a18*/ 	.word	0x00012800


	//   ....[76]....
        /*0a1c*/ 	.word	0x00012890


	//   ....[77]....
        /*0a20*/ 	.word	0x00013690


	//   ....[78]....
        /*0a24*/ 	.word	0x000158a0


	//   ....[79]....
        /*0a28*/ 	.word	0x00016450


	//   ....[80]....
        /*0a2c*/ 	.word	0x00016460


	//   ....[81]....
        /*0a30*/ 	.word	0x00016480


	//   ....[82]....
        /*0a34*/ 	.word	0x00016520


	//   ....[83]....
        /*0a38*/ 	.word	0x00016550


	//   ....[84]....
        /*0a3c*/ 	.word	0x000165c0


	//   ....[85]....
        /*0a40*/ 	.word	0x000165d0


	//   ....[86]....
        /*0a44*/ 	.word	0x00016640


	//   ....[87]....
        /*0a48*/ 	.word	0x0001a2a0


	//   ....[88]....
        /*0a4c*/ 	.word	0x0001a300


	//   ....[89]....
        /*0a50*/ 	.word	0x0001a330


	//   ....[90]....
        /*0a54*/ 	.word	0x0001a360


	//   ....[91]....
        /*0a58*/ 	.word	0x0001a390


	//   ....[92]....
        /*0a5c*/ 	.word	0x0001a3c0


	//   ....[93]....
        /*0a60*/ 	.word	0x0001a3f0


	//   ....[94]....
        /*0a64*/ 	.word	0x0001a400


	//   ....[95]....
        /*0a68*/ 	.word	0x0001a580


	//   ....[96]....
        /*0a6c*/ 	.word	0x0001a5b0


	//   ....[97]....
        /*0a70*/ 	.word	0x0001a5e0


	//   ....[98]....
        /*0a74*/ 	.word	0x0001a610


	//   ....[99]....
        /*0a78*/ 	.word	0x0001a640


	//   ....[100]....
        /*0a7c*/ 	.word	0x0001a670


	//   ....[101]....
        /*0a80*/ 	.word	0x0001a730


	//   ....[102]....
        /*0a84*/ 	.word	0x0001a750


	//   ....[103]....
        /*0a88*/ 	.word	0x0001a7c0


	//   ....[104]....
        /*0a8c*/ 	.word	0x0001ae90


	//   ....[105]....
        /*0a90*/ 	.word	0x0001b370


	//   ....[106]....
        /*0a94*/ 	.word	0x0001b400


	//   ....[107]....
        /*0a98*/ 	.word	0x0001b450


	//   ....[108]....
        /*0a9c*/ 	.word	0x0001b4a0


	//   ....[109]....
        /*0aa0*/ 	.word	0x0001b530


	//   ....[110]....
        /*0aa4*/ 	.word	0x0001b5c0


	//   ....[111]....
        /*0aa8*/ 	.word	0x0001b610


	//   ....[112]....
        /*0aac*/ 	.word	0x0001b660


	//   ....[113]....
        /*0ab0*/ 	.word	0x0001b740


	//   ....[114]....
        /*0ab4*/ 	.word	0x0001b7d0


	//   ....[115]....
        /*0ab8*/ 	.word	0x0001b820


	//   ....[116]....
        /*0abc*/ 	.word	0x0001b880


	//   ....[117]....
        /*0ac0*/ 	.word	0x0001b920


	//   ....[118]....
        /*0ac4*/ 	.word	0x0001b9b0


	//   ....[119]....
        /*0ac8*/ 	.word	0x0001ba00


	//   ....[120]....
        /*0acc*/ 	.word	0x0001ba50


	//   ....[121]....
        /*0ad0*/ 	.word	0x0001bd60


	//   ....[122]....
        /*0ad4*/ 	.word	0x0001c050


	//   ....[123]....
        /*0ad8*/ 	.word	0x0001c200


	//   ....[124]....
        /*0adc*/ 	.word	0x0001c250


	//   ....[125]....
        /*0ae0*/ 	.word	0x0001c2b0


	//   ....[126]....
        /*0ae4*/ 	.word	0x0001c350


	//   ....[127]....
        /*0ae8*/ 	.word	0x0001c400


	//   ....[128]....
        /*0aec*/ 	.word	0x0001c4a0


	//   ....[129]....
        /*0af0*/ 	.word	0x0001c560


	//   ....[130]....
        /*0af4*/ 	.word	0x0001c640


	//   ....[131]....
        /*0af8*/ 	.word	0x0001c970


	//   ....[132]....
        /*0afc*/ 	.word	0x0001ca10


	//   ....[133]....
        /*0b00*/ 	.word	0x0001cb30


	//   ....[134]....
        /*0b04*/ 	.word	0x0001cba0


	//   ....[135]....
        /*0b08*/ 	.word	0x0001cc20


	//   ....[136]....
        /*0b0c*/ 	.word	0x0001cca0


	//   ....[137]....
        /*0b10*/ 	.word	0x0001cd20


	//   ....[138]....
        /*0b14*/ 	.word	0x0001cdb0


	//   ....[139]....
        /*0b18*/ 	.word	0x0001ce50


	//   ....[140]....
        /*0b1c*/ 	.word	0x0001cef0


	//   ....[141]....
        /*0b20*/ 	.word	0x0001cf60


	//   ....[142]....
        /*0b24*/ 	.word	0x0001cfd0


	//   ....[143]....
        /*0b28*/ 	.word	0x0001d040


	//   ....[144]....
        /*0b2c*/ 	.word	0x0001d0c0


	//   ....[145]....
        /*0b30*/ 	.word	0x0001d140


	//   ....[146]....
        /*0b34*/ 	.word	0x0001d1e0


	//   ....[147]....
        /*0b38*/ 	.word	0x0001d270


	//   ....[148]....
        /*0b3c*/ 	.word	0x0001d3a0


	//----- nvinfo : EIATTR_REG_RECONFIG
	.align		4
.L_1063:
        /*0b40*/ 	.byte	0x01, 0x54
	.zero		2


	//----- nvinfo : EIATTR_SYSCALL_OFFSETS
	.align		4
        /*0b44*/ 	.byte	0x04, 0x46
        /*0b46*/ 	.short	(.L_1065 - .L_1064)


	//   ....[0]....
.L_1064:
        /*0b48*/ 	.word	0x00001a10


	//   ....[1]....
        /*0b4c*/ 	.word	0x00001b60


	//   ....[2]....
        /*0b50*/ 	.word	0x00006900


	//   ....[3]....
        /*0b54*/ 	.word	0x00006c20


	//   ....[4]....
        /*0b58*/ 	.word	0x000154a0


	//   ....[5]....
        /*0b5c*/ 	.word	0x00015600


	//   ....[6]....
        /*0b60*/ 	.word	0x00015700


	//   ....[7]....
        /*0b64*/ 	.word	0x00016070


	//----- nvinfo : EIATTR_MBARRIER_INSTR_OFFSETS
	.align		4
.L_1065:
        /*0b68*/ 	.byte	0x04, 0x39
        /*0b6a*/ 	.short	(.L_1067 - .L_1066)


	//   ....[0]....
.L_1066:
        /*0b6c*/ 	.word	0x000002c0
        /*0b70*/ 	.word	0x000000ff
        /*0b74*/ 	.word	0x00028c00
        /*0b78*/ 	.short	0x0100
        /*0b7a*/ 	.byte	0x08
	.zero		1


	//   ....[1]....
        /*0b7c*/ 	.word	0x000002d0
        /*0b80*/ 	.word	0x000000ff
        /*0b84*/ 	.word	0x00028c20
        /*0b88*/ 	.short	0x0100
        /*0b8a*/ 	.byte	0x08
	.zero		1


	//   ....[2]....
        /*0b8c*/ 	.word	0x00000380
        /*0b90*/ 	.word	0x000000ff
        /*0b94*/ 	.word	0x00028c30
        /*0b98*/ 	.short	0x0100
        /*0b9a*/ 	.byte	0x06
	.zero		1


	//   ....[3]....
        /*0b9c*/ 	.word	0x00000390
        /*0ba0*/ 	.word	0x000000ff
        /*0ba4*/ 	.word	0x00028c40
        /*0ba8*/ 	.short	0x0100
        /*0baa*/ 	.byte	0x06
	.zero		1


	//   ....[4]....
        /*0bac*/ 	.word	0x000003a0
        /*0bb0*/ 	.word	0x000000ff
        /*0bb4*/ 	.word	0x00028c38
        /*0bb8*/ 	.short	0x0100
        /*0bba*/ 	.byte	0x06
	.zero		1


	//   ....[5]....
        /*0bbc*/ 	.word	0x000003b0
        /*0bc0*/ 	.word	0x000000ff
        /*0bc4*/ 	.word	0x00028c48
        /*0bc8*/ 	.short	0x0100
        /*0bca*/ 	.byte	0x06
	.zero		1


	//   ....[6]....
        /*0bcc*/ 	.word	0x000004e0
        /*0bd0*/ 	.word	0x000000ff
        /*0bd4*/ 	.word	0x00028c50
        /*0bd8*/ 	.short	0x0100
        /*0bda*/ 	.byte	0x08
	.zero		1


	//   ....[7]....
        /*0bdc*/ 	.word	0x000004f0
        /*0be0*/ 	.word	0x000000ff
        /*0be4*/ 	.word	0x00028c60
        /*0be8*/ 	.short	0x0100
        /*0bea*/ 	.byte	0x08
	.zero		1


	//   ....[8]....
        /*0bec*/ 	.word	0x00000500
        /*0bf0*/ 	.word	0x000000ff
        /*0bf4*/ 	.word	0x00028c58
        /*0bf8*/ 	.short	0x0100
        /*0bfa*/ 	.byte	0x08
	.zero		1


	//   ....[9]....
        /*0bfc*/ 	.word	0x00000510
        /*0c00*/ 	.word	0x000000ff
        /*0c04*/ 	.word	0x00028c68
        /*0c08*/ 	.short	0x0100
        /*0c0a*/ 	.byte	0x08
	.zero		1


	//   ....[10]....
        /*0c0c*/ 	.word	0x00000600
        /*0c10*/ 	.word	0x000000ff
        /*0c14*/ 	.word	0x00028c70
        /*0c18*/ 	.short	0x0100
        /*0c1a*/ 	.byte	0x06
	.zero		1


	//   ....[11]....
        /*0c1c*/ 	.word	0x00000610
        /*0c20*/ 	.word	0x000000ff
        /*0c24*/ 	.word	0x00028c80
        /*0c28*/ 	.short	0x0100
        /*0c2a*/ 	.byte	0x06
	.zero		1


	//   ....[12]....
        /*0c2c*/ 	.word	0x00000620
        /*0c30*/ 	.word	0x000000ff
        /*0c34*/ 	.word	0x00028c78
        /*0c38*/ 	.short	0x0100
        /*0c3a*/ 	.byte	0x06
	.zero		1


	//   ....[13]....
        /*0c3c*/ 	.word	0x00000630
        /*0c40*/ 	.word	0x000000ff
        /*0c44*/ 	.word	0x00028c88
        /*0c48*/ 	.short	0x0100
        /*0c4a*/ 	.byte	0x06
	.zero		1


	//   ....[14]....
        /*0c4c*/ 	.word	0x00000760
        /*0c50*/ 	.word	0x000000ff
        /*0c54*/ 	.word	0x00028c90
        /*0c58*/ 	.short	0x0100
        /*0c5a*/ 	.byte	0x08
	.zero		1


	//   ....[15]....
        /*0c5c*/ 	.word	0x00000770
        /*0c60*/ 	.word	0x000000ff
        /*0c64*/ 	.word	0x00028ca0
        /*0c68*/ 	.short	0x0100
        /*0c6a*/ 	.byte	0x08
	.zero		1


	//   ....[16]....
        /*0c6c*/ 	.word	0x00000780
        /*0c70*/ 	.word	0x000000ff
        /*0c74*/ 	.word	0x00028c98
        /*0c78*/ 	.short	0x0100
        /*0c7a*/ 	.byte	0x08
	.zero		1


	//   ....[17]....
        /*0c7c*/ 	.word	0x00000790
        /*0c80*/ 	.word	0x000000ff
        /*0c84*/ 	.word	0x00028ca8
        /*0c88*/ 	.short	0x0100
        /*0c8a*/ 	.byte	0x08
	.zero		1


	//   ....[18]....
        /*0c8c*/ 	.word	0x000008c0
        /*0c90*/ 	.word	0x000000ff
        /*0c94*/ 	.word	0x00028cb0
        /*0c98*/ 	.short	0x0100
        /*0c9a*/ 	.byte	0x08
	.zero		1


	//   ....[19]....
        /*0c9c*/ 	.word	0x000008d0
        /*0ca0*/ 	.word	0x000000ff
        /*0ca4*/ 	.word	0x00028cc0
        /*0ca8*/ 	.short	0x0100
        /*0caa*/ 	.byte	0x08
	.zero		1


	//   ....[20]....
        /*0cac*/ 	.word	0x000008e0
        /*0cb0*/ 	.word	0x000000ff
        /*0cb4*/ 	.word	0x00028cb8
        /*0cb8*/ 	.short	0x0100
        /*0cba*/ 	.byte	0x08
	.zero		1


	//   ....[21]....
        /*0cbc*/ 	.word	0x000008f0
        /*0cc0*/ 	.word	0x000000ff
        /*0cc4*/ 	.word	0x00028cc8
        /*0cc8*/ 	.short	0x0100
        /*0cca*/ 	.byte	0x08
	.zero		1


	//   ....[22]....
        /*0ccc*/ 	.word	0x00002720
        /*0cd0*/ 	.word	0x00000044
        /*0cd4*/ 	.word	0x00028c90
        /*0cd8*/ 	.short	0x010a
        /*0cda*/ 	.byte	0x3f
	.zero		1


	//   ....[23]....
        /*0cdc*/ 	.word	0x000030d0
        /*0ce0*/ 	.word	0x00000044
        /*0ce4*/ 	.word	0x00028c90
        /*0ce8*/ 	.short	0x010a
        /*0cea*/ 	.byte	0x3f
	.zero		1


	//   ....[24]....
        /*0cec*/ 	.word	0x00003940
        /*0cf0*/ 	.word	0x00000044
        /*0cf4*/ 	.word	0x00028c90
        /*0cf8*/ 	.short	0x010a
        /*0cfa*/ 	.byte	0x3f
	.zero		1


	//   ....[25]....
        /*0cfc*/ 	.word	0x00003b40
        /*0d00*/ 	.word	0x00000004
        /*0d04*/ 	.word	0x00000000
        /*0d08*/ 	.short	0x0101
        /*0d0a*/ 	.byte	0x3f
	.zero		1


	//   ....[26]....
        /*0d0c*/ 	.word	0x00003b80
        /*0d10*/ 	.word	0x00000044
        /*0d14*/ 	.word	0x00028cb0
        /*0d18*/ 	.short	0x010a
        /*0d1a*/ 	.byte	0x3f
	.zero		1


	//   ....[27]....
        /*0d1c*/ 	.word	0x000041e0
        /*0d20*/ 	.word	0x00000044
        /*0d24*/ 	.word	0x00000000
        /*0d28*/ 	.short	0x0101
        /*0d2a*/ 	.byte	0x3f
	.zero		1


	//   ....[28]....
        /*0d2c*/ 	.word	0x000048f0
        /*0d30*/ 	.word	0x00000014
        /*0d34*/ 	.word	0x00028c50
        /*0d38*/ 	.short	0x010a
        /*0d3a*/ 	.byte	0x3f
	.zero		1


	//   ....[29]....
        /*0d3c*/ 	.word	0x00004ca0
        /*0d40*/ 	.word	0x00000000
        /*0d44*/ 	.word	0x00000000
        /*0d48*/ 	.short	0x0101
        /*0d4a*/ 	.byte	0x3f
	.zero		1


	//   ....[30]....
        /*0d4c*/ 	.word	0x000055d0
        /*0d50*/ 	.word	0x00000003
        /*0d54*/ 	.word	0x00028c50
        /*0d58*/ 	.short	0x010a
        /*0d5a*/ 	.byte	0x3f
	.zero		1


	//   ....[31]....
        /*0d5c*/ 	.word	0x00005620
        /*0d60*/ 	.word	0x00000003
        /*0d64*/ 	.word	0x00028c50
        /*0d68*/ 	.short	0x010a
        /*0d6a*/ 	.byte	0x3f
	.zero		1


	//   ....[32]....
        /*0d6c*/ 	.word	0x000058e0
        /*0d70*/ 	.word	0x00000003
        /*0d74*/ 	.word	0x00000000
        /*0d78*/ 	.short	0x0101
        /*0d7a*/ 	.byte	0x3f
	.zero		1


	//   ....[33]....
        /*0d7c*/ 	.word	0x00006990
        /*0d80*/ 	.word	0x00000002
        /*0d84*/ 	.word	0x00028c00
        /*0d88*/ 	.short	0x010a
        /*0d8a*/ 	.byte	0x3f
	.zero		1


	//   ....[34]....
        /*0d8c*/ 	.word	0x000069e0
        /*0d90*/ 	.word	0x00000002
        /*0d94*/ 	.word	0x00028c00
        /*0d98*/ 	.short	0x010a
        /*0d9a*/ 	.byte	0x3f
	.zero		1


	//   ....[35]....
        /*0d9c*/ 	.word	0x00007420
        /*0da0*/ 	.word	0x00000002
        /*0da4*/ 	.word	0x00028c00
        /*0da8*/ 	.short	0x010a
        /*0daa*/ 	.byte	0x3f
	.zero		1


	//   ....[36]....
        /*0dac*/ 	.word	0x00008810
        /*0db0*/ 	.word	0x00000002
        /*0db4*/ 	.word	0x00028c00
        /*0db8*/ 	.short	0x010a
        /*0dba*/ 	.byte	0x3f
	.zero		1


	//   ....[37]....
        /*0dbc*/ 	.word	0x000095f0
        /*0dc0*/ 	.word	0x00000015
        /*0dc4*/ 	.word	0x00028c30
        /*0dc8*/ 	.short	0x010a
        /*0dca*/ 	.byte	0x3f
	.zero		1


	//   ....[38]....
        /*0dcc*/ 	.word	0x00009690
        /*0dd0*/ 	.word	0x00000015
        /*0dd4*/ 	.word	0x00028c30
        /*0dd8*/ 	.short	0x010a
        /*0dda*/ 	.byte	0x3f
	.zero		1


	//   ....[39]....
        /*0ddc*/ 	.word	0x0000a540
        /*0de0*/ 	.word	0x00000000
        /*0de4*/ 	.word	0x00000000
        /*0de8*/ 	.short	0x0101
        /*0dea*/ 	.byte	0x3f
	.zero		1


	//   ....[40]....
        /*0dec*/ 	.word	0x0000a960
        /*0df0*/ 	.word	0x00000015
        /*0df4*/ 	.word	0x00028c50
        /*0df8*/ 	.short	0x010a
        /*0dfa*/ 	.byte	0x3f
	.zero		1


	//   ....[41]....
        /*0dfc*/ 	.word	0x0000aa00
        /*0e00*/ 	.word	0x00000015
        /*0e04*/ 	.word	0x00028c50
        /*0e08*/ 	.short	0x010a
        /*0e0a*/ 	.byte	0x3f
	.zero		1


	//   ....[42]....
        /*0e0c*/ 	.word	0x0000ad30
        /*0e10*/ 	.word	0x00000015
        /*0e14*/ 	.word	0x00000000
        /*0e18*/ 	.short	0x0101
        /*0e1a*/ 	.byte	0x3f
	.zero		1


	//   ....[43]....
        /*0e1c*/ 	.word	0x0000ae50
        /*0e20*/ 	.word	0x000000d6
        /*0e24*/ 	.word	0x00028c30
        /*0e28*/ 	.short	0x010a
        /*0e2a*/ 	.byte	0x3f
	.zero		1


	//   ....[44]....
        /*0e2c*/ 	.word	0x0000af00
        /*0e30*/ 	.word	0x000000d6
        /*0e34*/ 	.word	0x00028c30
        /*0e38*/ 	.short	0x010a
        /*0e3a*/ 	.byte	0x3f
	.zero		1


	//   ....[45]....
        /*0e3c*/ 	.word	0x0000b9e0
        /*0e40*/ 	.word	0x0000000f
        /*0e44*/ 	.word	0x00000000
        /*0e48*/ 	.short	0x0101
        /*0e4a*/ 	.byte	0x3f
	.zero		1


	//   ....[46]....
        /*0e4c*/ 	.word	0x0000caa0
        /*0e50*/ 	.word	0x000000d6
        /*0e54*/ 	.word	0x00028c50
        /*0e58*/ 	.short	0x010a
        /*0e5a*/ 	.byte	0x3f
	.zero		1


	//   ....[47]....
        /*0e5c*/ 	.word	0x0000caf0
        /*0e60*/ 	.word	0x000000d6
        /*0e64*/ 	.word	0x00028c50
        /*0e68*/ 	.short	0x010a
        /*0e6a*/ 	.byte	0x3f
	.zero		1


	//   ....[48]....
        /*0e6c*/ 	.word	0x0000cdf0
        /*0e70*/ 	.word	0x000000d6
        /*0e74*/ 	.word	0x00000000
        /*0e78*/ 	.short	0x0101
        /*0e7a*/ 	.byte	0x3f
	.zero		1


	//   ....[49]....
        /*0e7c*/ 	.word	0x0000cf20
        /*0e80*/ 	.word	0x00000015
        /*0e84*/ 	.word	0x00028c30
        /*0e88*/ 	.short	0x010a
        /*0e8a*/ 	.byte	0x3f
	.zero		1


	//   ....[50]....
        /*0e8c*/ 	.word	0x0000cf90
        /*0e90*/ 	.word	0x00000015
        /*0e94*/ 	.word	0x00028c30
        /*0e98*/ 	.short	0x010a
        /*0e9a*/ 	.byte	0x3f
	.zero		1


	//   ....[51]....
        /*0e9c*/ 	.word	0x0000d490
        /*0ea0*/ 	.word	0x0000000e
        /*0ea4*/ 	.word	0x00000000
        /*0ea8*/ 	.short	0x0101
        /*0eaa*/ 	.byte	0x3f
	.zero		1


	//   ....[52]....
        /*0eac*/ 	.word	0x0000e4f0
        /*0eb0*/ 	.word	0x00000015
        /*0eb4*/ 	.word	0x00028c50
        /*0eb8*/ 	.short	0x010a
        /*0eba*/ 	.byte	0x3f
	.zero		1


	//   ....[53]....
        /*0ebc*/ 	.word	0x0000e540
        /*0ec0*/ 	.word	0x00000015
        /*0ec4*/ 	.word	0x00028c50
        /*0ec8*/ 	.short	0x010a
        /*0eca*/ 	.byte	0x3f
	.zero		1


	//   ....[54]....
        /*0ecc*/ 	.word	0x0000e840
        /*0ed0*/ 	.word	0x00000015
        /*0ed4*/ 	.word	0x00000000
        /*0ed8*/ 	.short	0x0101
        /*0eda*/ 	.byte	0x3f
	.zero		1


	//   ....[55]....
        /*0edc*/ 	.word	0x00010e30
        /*0ee0*/ 	.word	0x00000000
        /*0ee4*/ 	.word	0x00000000
        /*0ee8*/ 	.short	0x0101
        /*0eea*/ 	.byte	0x3f
	.zero		1


	//   ....[56]....
        /*0eec*/ 	.word	0x00013780
        /*0ef0*/ 	.word	0x00000006
        /*0ef4*/ 	.word	0x00028c20
        /*0ef8*/ 	.short	0x010a
        /*0efa*/ 	.byte	0x3f
	.zero		1


	//   ....[57]....
        /*0efc*/ 	.word	0x00013860
        /*0f00*/ 	.word	0x00000005
        /*0f04*/ 	.word	0x00028ca0
        /*0f08*/ 	.short	0x010a
        /*0f0a*/ 	.byte	0x3f
	.zero		1


	//   ....[58]....
        /*0f0c*/ 	.word	0x00013ab0
        /*0f10*/ 	.word	0x00000005
        /*0f14*/ 	.word	0x00028cc0
        /*0f18*/ 	.short	0x010a
        /*0f1a*/ 	.byte	0x3f
	.zero		1


	//   ....[59]....
        /*0f1c*/ 	.word	0x00014530
        /*0f20*/ 	.word	0x00000005
        /*0f24*/ 	.word	0x00028ca0
        /*0f28*/ 	.short	0x010a
        /*0f2a*/ 	.byte	0x3f
	.zero		1


	//   ....[60]....
        /*0f2c*/ 	.word	0x00014770
        /*0f30*/ 	.word	0x00000005
        /*0f34*/ 	.word	0x00028cc0
        /*0f38*/ 	.short	0x010a
        /*0f3a*/ 	.byte	0x3f
	.zero		1


	//   ....[61]....
        /*0f3c*/ 	.word	0x00015b50
        /*0f40*/ 	.word	0x00000000
        /*0f44*/ 	.word	0x00028c40
        /*0f48*/ 	.short	0x010a
        /*0f4a*/ 	.byte	0x3f
	.zero		1


	//   ....[62]....
        /*0f4c*/ 	.word	0x000166f0
        /*0f50*/ 	.word	0x00000008
        /*0f54*/ 	.word	0x00028c00
        /*0f58*/ 	.short	0x0107
        /*0f5a*/ 	.byte	0x3f
	.zero		1


	//   ....[63]....
        /*0f5c*/ 	.word	0x000167f0
        /*0f60*/ 	.word	0x00000002
        /*0f64*/ 	.word	0x00028c00
        /*0f68*/ 	.short	0x0101
        /*0f6a*/ 	.byte	0x3f
	.zero		1


	//   ....[64]....
        /*0f6c*/ 	.word	0x00016810
        /*0f70*/ 	.word	0x00000002
        /*0f74*/ 	.word	0x00028c20
        /*0f78*/ 	.short	0x010a
        /*0f7a*/ 	.byte	0x3f
	.zero		1


	//   ....[65]....
        /*0f7c*/ 	.word	0x00016910
        /*0f80*/ 	.word	0x00000000
        /*0f84*/ 	.word	0x00028c60
        /*0f88*/ 	.short	0x010a
        /*0f8a*/ 	.byte	0x3f
	.zero		1


	//   ....[66]....
        /*0f8c*/ 	.word	0x000175f0
        /*0f90*/ 	.word	0x00000003
        /*0f94*/ 	.word	0x00028c40
        /*0f98*/ 	.short	0x010a
        /*0f9a*/ 	.byte	0x3f
	.zero		1


	//   ....[67]....
        /*0f9c*/ 	.word	0x00017850
        /*0fa0*/ 	.word	0x00000003
        /*0fa4*/ 	.word	0x00028c60
        /*0fa8*/ 	.short	0x010a
        /*0faa*/ 	.byte	0x3f
	.zero		1


	//   ....[68]....
        /*0fac*/ 	.word	0x000184d0
        /*0fb0*/ 	.word	0x00000004
        /*0fb4*/ 	.word	0x00028c40
        /*0fb8*/ 	.short	0x010a
        /*0fba*/ 	.byte	0x3f
	.zero		1


	//   ....[69]....
        /*0fbc*/ 	.word	0x00018720
        /*0fc0*/ 	.word	0x00000004
        /*0fc4*/ 	.word	0x00028c60
        /*0fc8*/ 	.short	0x010a
        /*0fca*/ 	.byte	0x3f
	.zero		1


	//   ....[70]....
        /*0fcc*/ 	.word	0x00019330
        /*0fd0*/ 	.word	0x00000004
        /*0fd4*/ 	.word	0x00028c40
        /*0fd8*/ 	.short	0x010a
        /*0fda*/ 	.byte	0x3f
	.zero		1


	//   ....[71]....
        /*0fdc*/ 	.word	0x00019590
        /*0fe0*/ 	.word	0x00000004
        /*0fe4*/ 	.word	0x00028c60
        /*0fe8*/ 	.short	0x010a
        /*0fea*/ 	.byte	0x3f
	.zero		1


	//   ....[72]....
        /*0fec*/ 	.word	0x0001ae10
        /*0ff0*/ 	.word	0x00000000
        /*0ff4*/ 	.word	0x00028c20
        /*0ff8*/ 	.short	0x010a
        /*0ffa*/ 	.byte	0x3f
	.zero		1


	//   ....[73]....
        /*0ffc*/ 	.word	0x0001afc0
        /*1000*/ 	.word	0x00000006
        /*1004*/ 	.word	0x00000000
        /*1008*/ 	.short	0x010a
        /*100a*/ 	.byte	0x3f
	.zero		1


	//   ....[74]....
        /*100c*/ 	.word	0x0001b030
        /*1010*/ 	.word	0x00000007
        /*1014*/ 	.word	0x00000000
        /*1018*/ 	.short	0x010a
        /*101a*/ 	.byte	0x3f
	.zero		1


	//   ....[75]....
        /*101c*/ 	.word	0x0001b0a0
        /*1020*/ 	.word	0x00000004
        /*1024*/ 	.word	0x00000000
        /*1028*/ 	.short	0x010a
        /*102a*/ 	.byte	0x3f
	.zero		1


	//   ....[76]....
        /*102c*/ 	.word	0x0001b0d0
        /*1030*/ 	.word	0x00000003
        /*1034*/ 	.word	0x00000000
        /*1038*/ 	.short	0x010a
        /*103a*/ 	.byte	0x3f
	.zero		1


	//   ....[77]....
        /*103c*/ 	.word	0x0001b130
        /*1040*/ 	.word	0x00000044
        /*1044*/ 	.word	0x00028c90
        /*1048*/ 	.short	0x010a
        /*104a*/ 	.byte	0x3f
	.zero		1


	//   ....[78]....
        /*104c*/ 	.word	0x0001b180
        /*1050*/ 	.word	0x00000044
        /*1054*/ 	.word	0x00028c90
        /*1058*/ 	.short	0x010a
        /*105a*/ 	.byte	0x3f
	.zero		1


	//   ....[79]....
        /*105c*/ 	.word	0x0001b1d0
        /*1060*/ 	.word	0x00000044
        /*1064*/ 	.word	0x00028c90
        /*1068*/ 	.short	0x010a
        /*106a*/ 	.byte	0x3f
	.zero		1


	//   ....[80]....
        /*106c*/ 	.word	0x0001b220
        /*1070*/ 	.word	0x00000044
        /*1074*/ 	.word	0x00028cb0
        /*1078*/ 	.short	0x010a
        /*107a*/ 	.byte	0x3f
	.zero		1


	//   ....[81]....
        /*107c*/ 	.word	0x0001b270
        /*1080*/ 	.word	0x00000014
        /*1084*/ 	.word	0x00028c50
        /*1088*/ 	.short	0x010a
        /*108a*/ 	.byte	0x3f
	.zero		1


	//   ....[82]....
        /*108c*/ 	.word	0x0001b2c0
        /*1090*/ 	.word	0x00000003
        /*1094*/ 	.word	0x00028c50
        /*1098*/ 	.short	0x010a
        /*109a*/ 	.byte	0x3f
	.zero		1


	//   ....[83]....
        /*109c*/ 	.word	0x0001b690
        /*10a0*/ 	.word	0x00000002
        /*10a4*/ 	.word	0x00028c00
        /*10a8*/ 	.short	0x010a
        /*10aa*/ 	.byte	0x3f
	.zero		1


	//   ....[84]....
        /*10ac*/ 	.word	0x0001baa0
        /*10b0*/ 	.word	0x00000002
        /*10b4*/ 	.word	0x00028c00
        /*10b8*/ 	.short	0x010a
        /*10ba*/ 	.byte	0x3f
	.zero		1


	//   ....[85]....
        /*10bc*/ 	.word	0x0001baf0
        /*10c0*/ 	.word	0x00000015
        /*10c4*/ 	.word	0x00028c30
        /*10c8*/ 	.short	0x010a
        /*10ca*/ 	.byte	0x3f
	.zero		1


	//   ....[86]....
        /*10cc*/ 	.word	0x0001bb40
        /*10d0*/ 	.word	0x00000015
        /*10d4*/ 	.word	0x00028c50
        /*10d8*/ 	.short	0x010a
        /*10da*/ 	.byte	0x3f
	.zero		1


	//   ....[87]....
        /*10dc*/ 	.word	0x0001bb90
        /*10e0*/ 	.word	0x000000d6
        /*10e4*/ 	.word	0x00028c30
        /*10e8*/ 	.short	0x010a
        /*10ea*/ 	.byte	0x3f
	.zero		1


	//   ....[88]....
        /*10ec*/ 	.word	0x0001bbe0
        /*10f0*/ 	.word	0x000000d6
        /*10f4*/ 	.word	0x00028c50
        /*10f8*/ 	.short	0x010a
        /*10fa*/ 	.byte	0x3f
	.zero		1


	//   ....[89]....
        /*10fc*/ 	.word	0x0001bc30
        /*1100*/ 	.word	0x00000015
        /*1104*/ 	.word	0x00028c30
        /*1108*/ 	.short	0x010a
        /*110a*/ 	.byte	0x3f
	.zero		1


	//   ....[90]....
        /*110c*/ 	.word	0x0001bc80
        /*1110*/ 	.word	0x00000015
        /*1114*/ 	.word	0x00028c50
        /*1118*/ 	.short	0x010a
        /*111a*/ 	.byte	0x3f
	.zero		1


	//   ....[91]....
        /*111c*/ 	.word	0x0001be30
        /*1120*/ 	.word	0x00000005
        /*1124*/ 	.word	0x00028c20
        /*1128*/ 	.short	0x010a
        /*112a*/ 	.byte	0x3f
	.zero		1


	//   ....[92]....
        /*112c*/ 	.word	0x0001be80
        /*1130*/ 	.word	0x00000005
        /*1134*/ 	.word	0x00028ca0
        /*1138*/ 	.short	0x010a
        /*113a*/ 	.byte	0x3f
	.zero		1


	//   ....[93]....
        /*113c*/ 	.word	0x0001bed0
        /*1140*/ 	.word	0x00000005
        /*1144*/ 	.word	0x00028cc0
        /*1148*/ 	.short	0x010a
        /*114a*/ 	.byte	0x3f
	.zero		1


	//   ....[94]....
        /*114c*/ 	.word	0x0001bf20
        /*1150*/ 	.word	0x00000005
        /*1154*/ 	.word	0x00028ca0
        /*1158*/ 	.short	0x010a
        /*115a*/ 	.byte	0x3f
	.zero		1


	//   ....[95]....
        /*115c*/ 	.word	0x0001bf70
        /*1160*/ 	.word	0x00000005
        /*1164*/ 	.word	0x00028cc0
        /*1168*/ 	.short	0x010a
        /*116a*/ 	.byte	0x3f
	.zero		1


	//   ....[96]....
        /*116c*/ 	.word	0x0001c110
        /*1170*/ 	.word	0x00000000
        /*1174*/ 	.word	0x00028c40
        /*1178*/ 	.short	0x010a
        /*117a*/ 	.byte	0x3f
	.zero		1


	//   ....[97]....
        /*117c*/ 	.word	0x0001c690
        /*1180*/ 	.word	0x00000002
        /*1184*/ 	.word	0x00028c20
        /*1188*/ 	.short	0x010a
        /*118a*/ 	.byte	0x3f
	.zero		1


	//   ....[98]....
        /*118c*/ 	.word	0x0001c6e0
        /*1190*/ 	.word	0x00000000
        /*1194*/ 	.word	0x00028c60
        /*1198*/ 	.short	0x010a
        /*119a*/ 	.byte	0x3f
	.zero		1


	//   ....[99]....
        /*119c*/ 	.word	0x0001c730
        /*11a0*/ 	.word	0x00000003
        /*11a4*/ 	.word	0x00028c40
        /*11a8*/ 	.short	0x010a
        /*11aa*/ 	.byte	0x3f
	.zero		1


	//   ....[100]....
        /*11ac*/ 	.word	0x0001c780
        /*11b0*/ 	.word	0x00000003
        /*11b4*/ 	.word	0x00028c60
        /*11b8*/ 	.short	0x010a
        /*11ba*/ 	.byte	0x3f
	.zero		1


	//   ....[101]....
        /*11bc*/ 	.word	0x0001c7d0
        /*11c0*/ 	.word	0x00000004
        /*11c4*/ 	.word	0x00028c40
        /*11c8*/ 	.short	0x010a
        /*11ca*/ 	.byte	0x3f
	.zero		1


	//   ....[102]....
        /*11cc*/ 	.word	0x0001c820
        /*11d0*/ 	.word	0x00000004
        /*11d4*/ 	.word	0x00028c60
        /*11d8*/ 	.short	0x010a
        /*11da*/ 	.byte	0x3f
	.zero		1


	//   ....[103]....
        /*11dc*/ 	.word	0x0001c870
        /*11e0*/ 	.word	0x00000004
        /*11e4*/ 	.word	0x00028c40
        /*11e8*/ 	.short	0x010a
        /*11ea*/ 	.byte	0x3f
	.zero		1


	//   ....[104]....
        /*11ec*/ 	.word	0x0001c8c0
        /*11f0*/ 	.word	0x00000004
        /*11f4*/ 	.word	0x00028c60
        /*11f8*/ 	.short	0x010a
        /*11fa*/ 	.byte	0x3f
	.zero		1


	//   ....[105]....
        /*11fc*/ 	.word	0x0001d2c0
        /*1200*/ 	.word	0x00000000
        /*1204*/ 	.word	0x00028c20
        /*1208*/ 	.short	0x010a
        /*120a*/ 	.byte	0x3f
	.zero		1


	//   ....[106]....
        /*120c*/ 	.word	0x0001d460
        /*1210*/ 	.word	0x00000006
        /*1214*/ 	.word	0x00000000
        /*1218*/ 	.short	0x010a
        /*121a*/ 	.byte	0x3f
	.zero		1


	//   ....[107]....
        /*121c*/ 	.word	0x0001d4b0
        /*1220*/ 	.word	0x00000007
        /*1224*/ 	.word	0x00000000
        /*1228*/ 	.short	0x010a
        /*122a*/ 	.byte	0x3f
	.zero		1


	//   ....[108]....
        /*122c*/ 	.word	0x0001d500
        /*1230*/ 	.word	0x00000004
        /*1234*/ 	.word	0x00000000
        /*1238*/ 	.short	0x010a
        /*123a*/ 	.byte	0x3f
	.zero		1


	//----- nvinfo : EIATTR_NUM_MBARRIERS
	.align		4
.L_1067:
        /*123c*/ 	.byte	0x03, 0x38
        /*123e*/ 	.short	0x0016


	//----- nvinfo : EIATTR_EXIT_INSTR_OFFSETS
	.align		4
        /*1240*/ 	.byte	0x04, 0x1c
        /*1242*/ 	.short	(.L_1069 - .L_1068)


	//   ....[0]....
.L_1068:
        /*1244*/ 	.word	0x0001b120


	//----- nvinfo : EIATTR_MAX_THREADS
	.align		4
.L_1069:
        /*1248*/ 	.byte	0x04, 0x05
        /*124a*/ 	.short	(.L_1071 - .L_1070)
.L_1070:
        /*124c*/ 	.word	0x00000180
        /*1250*/ 	.word	0x00000001
        /*1254*/ 	.word	0x00000001


	//----- nvinfo : EIATTR_CRS_STACK_SIZE
	.align		4
.L_1071:
        /*1258*/ 	.byte	0x04, 0x1e
        /*125a*/ 	.short	(.L_1073 - .L_1072)
.L_1072:
        /*125c*/ 	.word	0x00000000


	//----- nvinfo : EIATTR_CBANK_PARAM_SIZE
	.align		4
.L_1073:
        /*1260*/ 	.byte	0x03, 0x19
        /*1262*/ 	.short	0x0af0


	//----- nvinfo : EIATTR_PARAM_CBANK
	.align		4
        /*1264*/ 	.byte	0x04, 0x0a
        /*1266*/ 	.short	(.L_1075 - .L_1074)
	.align		4
.L_1074:
        /*1268*/ 	.word	index@(.nv.constant0._ZN7cutlass13device_kernelIN5flash11enable_sm90INS1_16FlashAttnFwdSm90INS1_25CollectiveMainloopFwdSm90ILi2EN4cute5tupleIJNS5_1CILi1EEES8_S8_EEENS6_IJNS7_ILi64EEESA_SA_EEELi512ENS_6half_tEfNS_4arch4Sm90ELb1ELb0ELb0ELb1ELb0ELb1ELb0ELb0ELb0ELb1ELb0ELb0EEENS1_21CollectiveEpilogueFwdINS6_IJSA_NS7_ILi512EEESA_EEES9_SC_SE_Li256ELb1ELb1ELb0ELb0EEENS1_36VarlenDynamicPersistentTileSchedulerILi64ELi64ELi256ELi128ELb0ELb1ELb1ELb1ELb1ELb1EEEEEEEEEvNT_6ParamsE)
        /*126c*/ 	.short	0x0210
        /*126e*/ 	.short	0x0af0


	//----- nvinfo : EIATTR_SW_WAR
	.align		4
.L_1075:
        /*1270*/ 	.byte	0x04, 0x36
        /*1272*/ 	.short	(.L_1077 - .L_1076)
.L_1076:
        /*1274*/ 	.word	0x00000008
.L_1077:


//--------------------- .nv.info._ZN7cutlass13device_kernelIN5flash11enable_sm90INS1_16FlashAttnFwdSm90INS1_25CollectiveMainloopFwdSm90ILi2EN4cute5tupleIJNS5_1CILi1EEES8_S8_EEENS6_IJNS7_ILi64EEESA_SA_EEELi512ENS_6half_tEfNS_4arch4Sm90ELb1ELb0ELb0ELb1ELb0ELb0ELb1ELb0ELb0ELb1ELb0ELb0EEENS1_21CollectiveEpilogueFwdINS6_IJSA_NS7_ILi512EEESA_EEES9_SC_SE_Li256ELb1ELb1ELb0ELb0EEENS1_36VarlenDynamicPersistentTileSchedulerILi64ELi64ELi256ELi128ELb0ELb1ELb1ELb1ELb1ELb1EEEEEEEEEvNT_6ParamsE --------------------------
	.section	.nv.info._ZN7cutlass13device_kernelIN5flash11enable_sm90INS1_16FlashAttnFwdSm90INS1_25CollectiveMainloopFwdSm90ILi2EN4cute5tupleIJNS5_1CILi1EEES8_S8_EEENS6_IJNS7_ILi64EEESA_SA_EEELi512ENS_6half_tEfNS_4arch4Sm90ELb1ELb0ELb0ELb1ELb0ELb0ELb1ELb0ELb0ELb1ELb0ELb0EEENS1_21CollectiveEpilogueFwdINS6_IJSA_NS7_ILi512EEESA_EEES9_SC_SE_Li256ELb1ELb1ELb0ELb0EEENS1_36VarlenDynamicPersistentTileSchedulerILi64ELi64ELi256ELi128ELb0ELb1ELb1ELb1ELb1ELb1EEEEEEEEEvNT_6ParamsE,"",@"SHT_CUDA_INFO"
	.sectionflags	@""
	.align	4


	//----- nvinfo : EIATTR_CUDA_API_VERSION
	.align		4
        /*0000*/ 	.byte	0x04, 0x37
        /*0002*/ 	.short	(.L_1079 - .L_1078)
.L_1078:
        /*0004*/ 	.word	0x00000082


	//----- nvinfo : EIATTR_KPARAM_INFO
	.align		4
.L_1079:
        /*0008*/ 	.byte	0x04, 0x17
        /*000a*/ 	.short	(.L_1081 - .L_1080)
.L_1080:
        /*000c*/ 	.word	0x00000000
        /*0010*/ 	.short	0x0000
        /*0012*/ 	.short	0x0070
        /*0014*/ 	.byte	0x00, 0xf0, 0x01, 0x2e


	//----- nvinfo : EIATTR_SPARSE_MMA_MASK
	.align		4
.L_1081:
        /*0018*/ 	.byte	0x03, 0x50
        /*001a*/ 	.short	0x0000


	//----- nvinfo : EIATTR_MAXREG_COUNT
	.align		4
        /*001c*/ 	.byte	0x03, 0x1b
        /*001e*/ 	.short	0x00a8


	//----- nvinfo : EIATTR_NUM_BARRIERS
	.align		4
        /*0020*/ 	.byte	0x02, 0x4c
        /*0022*/ 	.byte	0x10
	.zero		1


	//----- nvinfo : EIATTR_EXTERNS
	.align		4
        /*0024*/ 	.byte	0x04, 0x0f
        /*0026*/ 	.short	(.L_1083 - .L_1082)


	//   ....[0]....
	.align		4
.L_1082:
        /*0028*/ 	.word	index@(__assertfail)


	//----- nvinfo : EIATTR_ANNOTATIONS
	.align		4
.L_1083:
        /*002c*/ 	.byte	0x04, 0x55
        /*002e*/ 	.short	(.L_1085 - .L_1084)


	//   ....[0]....
.L_1084:
        /* <DEDUP_REMOVED lines=100> */


	//----- nvinfo : EIATTR_MERCURY_ISA_VERSION
	.align		4
.L_1085:
        /*0658*/ 	.byte	0x03, 0x5f
        /*065a*/ 	.short	0x0101


	//----- nvinfo : EIATTR_UNUSED_LOAD_BYTE_OFFSET
	.align		4
        /*065c*/ 	.byte	0x04, 0x44
        /*065e*/ 	.short	(.L_1087 - .L_1086)


	//   ....[0]....
.L_1086:
        /*0660*/ 	.word	0x00000a50
        /*0664*/ 	.word	0x0000fff0


	//   ....[1]....
        /*0668*/ 	.word	0x0000cf60
        /*066c*/ 	.word	0x0000fff0


	//----- nvinfo : EIATTR_INT_WARP_WIDE_INSTR_OFFSETS
	.align		4
.L_1087:
        /*0670*/ 	.byte	0x04, 0x31
        /*0672*/ 	.short	(.L_1089 - .L_1088)


	//   ....[0]....
.L_1088:
        /*0674*/ 	.word	0x00000130


	//   ....[1]....
        /*0678*/ 	.word	0x00000170


	//   ....[2]....
        /*067c*/ 	.word	0x000001e0


	//   ....[3]....
        /*0680*/ 	.word	0x000001f0


	//   ....[4]....
        /*0684*/ 	.word	0x00011270


	//   ....[5]....
        /*0688*/ 	.word	0x000112d0


	//   ....[6]....
        /*068c*/ 	.word	0x00017060


	//   ....[7]....
        /*0690*/ 	.word	0x000170f0


	//----- nvinfo : EIATTR_COOP_GROUP_MASK_REGIDS
	.align		4
.L_1089:
        /*0694*/ 	.byte	0x04, 0x29
        /*0696*/ 	.short	(.L_1091 - .L_1090)


	//   ....[0]....
.L_1090:
        /*0698*/ 	.word	0xffffffff


	//   ....[1]....
        /*069c*/ 	.word	0xffffffff


	//   ....[2]....
        /*06a0*/ 	.word	0xffffffff


	//   ....[3]....
        /*06a4*/ 	.word	0xffffffff


	//   ....[4]....
        /*06a8*/ 	.word	0xffffffff


	//   ....[5]....
        /*06ac*/ 	.word	0xffffffff


	//   ....[6]....
        /*06b0*/ 	.word	0xffffffff


	//   ....[7]....
        /*06b4*/ 	.word	0xffffffff


	//   ....[8]....
        /*06b8*/ 	.word	0xffffffff


	//   ....[9]....
        /*06bc*/ 	.word	0xffffffff


	//   ....[10]....
        /*06c0*/ 	.word	0xffffffff


	//   ....[11]....
        /*06c4*/ 	.word	0xffffffff


	//   ....[12]....
        /*06c8*/ 	.word	0xffffffff


	//   ....[13]....
        /*06cc*/ 	.word	0xffffffff


	//   ....[14]....
        /*06d0*/ 	.word	0xffffffff


	//   ....[15]....
        /*06d4*/ 	.word	0xffffffff


	//   ....[16]....
        /*06d8*/ 	.word	0xffffffff


	//   ....[17]....
        /*06dc*/ 	.word	0xffffffff


	//   ....[18]....
        /*06e0*/ 	.word	0xffffffff


	//   ....[19]....
        /*06e4*/ 	.word	0xffffffff


	//   ....[20]....
        /*06e8*/ 	.word	0xffffffff


	//   ....[21]....
        /*06ec*/ 	.word	0xffffffff


	//   ....[22]....
        /*06f0*/ 	.word	0xffffffff


	//   ....[23]....
        /*06f4*/ 	.word	0xffffffff


	//   ....[24]....
        /*06f8*/ 	.word	0xffffffff


	//   ....[25]....
        /*06fc*/ 	.word	0xffffffff


	//   ....[26]....
        /*0700*/ 	.word	0xffffffff


	//   ....[27]....
        /*0704*/ 	.word	0xffffffff


	//   ....[28]....
        /*0708*/ 	.word	0xffffffff


	//   ....[29]....
        /*070c*/ 	.word	0xffffffff


	//   ....[30]....
        /*0710*/ 	.word	0xffffffff


	//   ....[31]....
        /*0714*/ 	.word	0xffffffff


	//   ....[32]....
        /*0718*/ 	.word	0xffffffff


	//   ....[33]....
        /*071c*/ 	.word	0xffffffff


	//   ....[34]....
        /*0720*/ 	.word	0xffffffff


	//   ....[35]....
        /*0724*/ 	.word	0xffffffff


	//   ....[36]....
        /*0728*/ 	.word	0xffffffff


	//   ....[37]....
        /*072c*/ 	.word	0xffffffff


	//   ....[38]....
        /*0730*/ 	.word	0xffffffff


	//   ....[39]....
        /*0734*/ 	.word	0xffffffff


	//   ....[40]....
        /*0738*/ 	.word	0xffffffff


	//   ....[41]....
        /*073c*/ 	.word	0xffffffff


	//   ....[42]....
        /*0740*/ 	.word	0xffffffff


	//   ....[43]....
        /*0744*/ 	.word	0xffffffff


	//   ....[44]....
        /*0748*/ 	.word	0xffffffff


	//   ....[45]....
        /*074c*/ 	.word	0xffffffff


	//   ....[46]....
        /*0750*/ 	.word	0xffffffff


	//   ....[47]....
        /*0754*/ 	.word	0xffffffff


	//   ....[48]....
        /*0758*/ 	.word	0xffffffff


	//   ....[49]....
        /*075c*/ 	.word	0xffffffff


	//   ....[50]....
        /*0760*/ 	.word	0xffffffff


	//   ....[51]....
        /*0764*/ 	.word	0xffffffff


	//   ....[52]....
        /*0768*/ 	.word	0xffffffff


	//   ....[53]....
        /*076c*/ 	.word	0xffffffff


	//   ....[54]....
        /*0770*/ 	.word	0xffffffff


	//   ....[55]....
        /*0774*/ 	.word	0xffffffff


	//   ....[56]....
        /*0778*/ 	.word	0xffffffff


	//   ....[57]....
        /*077c*/ 	.word	0xffffffff


	//   ....[58]....
        /*0780*/ 	.word	0xffffffff


	//   ....[59]....
        /*0784*/ 	.word	0xffffffff


	//   ....[60]....
        /*0788*/ 	.word	0xffffffff


	//   ....[61]....
        /*078c*/ 	.word	0xffffffff


	//   ....[62]....
        /*0790*/ 	.word	0xffffffff


	//   ....[63]....
        /*0794*/ 	.word	0xffffffff


	//   ....[64]....
        /*0798*/ 	.word	0xffffffff


	//   ....[65]....
        /*079c*/ 	.word	0xffffffff


	//   ....[66]....
        /*07a0*/ 	.word	0xffffffff


	//   ....[67]....
        /*07a4*/ 	.word	0xffffffff


	//   ....[68]....
        /*07a8*/ 	.word	0xffffffff


	//   ....[69]....
        /*07ac*/ 	.word	0xffffffff


	//   ....[70]....
        /*07b0*/ 	.word	0xffffffff


	//   ....[71]....
        /*07b4*/ 	.word	0xffffffff


	//   ....[72]....
        /*07b8*/ 	.word	0xffffffff


	//   ....[73]....
        /*07bc*/ 	.word	0xffffffff


	//   ....[74]....
        /*07c0*/ 	.word	0xffffffff


	//   ....[75]....
        /*07c4*/ 	.word	0xffffffff


	//   ....[76]....
        /*07c8*/ 	.word	0xffffffff


	//   ....[77]....
        /*07cc*/ 	.word	0xffffffff


	//   ....[78]....
        /*07d0*/ 	.word	0xffffffff


	//   ....[79]....
        /*07d4*/ 	.word	0xffffffff


	//   ....[80]....
        /*07d8*/ 	.word	0xffffffff


	//   ....[81]....
        /*07dc*/ 	.word	0xffffffff


	//   ....[82]....
        /*07e0*/ 	.word	0xffffffff


	//   ....[83]....
        /*07e4*/ 	.word	0xffffffff


	//   ....[84]....
        /*07e8*/ 	.word	0xffffffff


	//   ....[85]....
        /*07ec*/ 	.word	0xffffffff


	//   ....[86]....
        /*07f0*/ 	.word	0xffffffff


	//   ....[87]....
        /*07f4*/ 	.word	0xffffffff


	//   ....[88]....
        /*07f8*/ 	.word	0xffffffff


	//   ....[89]....
        /*07fc*/ 	.word	0xffffffff


	//   ....[90]....
        /*0800*/ 	.word	0xffffffff


	//   ....[91]....
        /*0804*/ 	.word	0xffffffff


	//   ....[92]....
        /*0808*/ 	.word	0xffffffff


	//   ....[93]....
        /*080c*/ 	.word	0xffffffff


	//   ....[94]....
        /*0810*/ 	.word	0xffffffff


	//   ....[95]....
        /*0814*/ 	.word	0xffffffff


	//   ....[96]....
        /*0818*/ 	.word	0xffffffff


	//   ....[97]....
        /*081c*/ 	.word	0xffffffff


	//   ....[98]....
        /*0820*/ 	.word	0xffffffff


	//   ....[99]....
        /*0824*/ 	.word	0x0500000f


	//   ....[100]....
        /*0828*/ 	.word	0x0500000f


	//   ....[101]....
        /*082c*/ 	.word	0x0500000f


	//   ....[102]....
        /*0830*/ 	.word	0x0500000f


	//   ....[103]....
        /*0834*/ 	.word	0x0500000f


	//   ....[104]....
        /*0838*/ 	.word	0x0500000f


	//   ....[105]....
        /*083c*/ 	.word	0x0500000f


	//   ....[106]....
        /*0840*/ 	.word	0x0500000f


	//   ....[107]....
        /*0844*/ 	.word	0x0500000f


	//   ....[108]....
        /*0848*/ 	.word	0x0500000f


	//   ....[109]....
        /*084c*/ 	.word	0x0500000f


	//   ....[110]....
        /*0850*/ 	.word	0x0500000f


	//   ....[111]....
        /*0854*/ 	.word	0x0500000f


	//   ....[112]....
        /*0858*/ 	.word	0x0500000f


	//   ....[113]....
        /*085c*/ 	.word	0x0500000f


	//   ....[114]....
        /*0860*/ 	.word	0x0500000f


	//   ....[115]....
        /*0864*/ 	.word	0x0500000f


	//   ....[116]....
        /*0868*/ 	.word	0x0500000f


	//   ....[117]....
        /*086c*/ 	.word	0x0500000f


	//   ....[118]....
        /*0870*/ 	.word	0x0500000f


	//   ....[119]....
        /*0874*/ 	.word	0x0500000f


	//   ....[120]....
        /*0878*/ 	.word	0x0500000f


	//   ....[121]....
        /*087c*/ 	.word	0x0500000f


	//   ....[122]....
        /*0880*/ 	.word	0x0500000f


	//   ....[123]....
        /*0884*/ 	.word	0x0500000f


	//   ....[124]....
        /*0888*/ 	.word	0x0500000f


	//   ....[125]....
        /*088c*/ 	.word	0x0500000f


	//   ....[126]....
        /*0890*/ 	.word	0x0500000f


	//   ....[127]....
        /*0894*/ 	.word	0x0500000f


	//   ....[128]....
        /*0898*/ 	.word	0x0500000f


	//   ....[129]....
        /*089c*/ 	.word	0x0500000f


	//   ....[130]....
        /*08a0*/ 	.word	0x0500000f


	//   ....[131]....
        /*08a4*/ 	.word	0x0500000f


	//   ....[132]....
        /*08a8*/ 	.word	0x0500000f


	//   ....[133]....
        /*08ac*/ 	.word	0x0500000f


	//----- nvinfo : EIATTR_COOP_GROUP_INSTR_OFFSETS
	.align		4
.L_1091:
        /*08b0*/ 	.byte	0x04, 0x28
        /*08b2*/ 	.short	(.L_1093 - .L_1092)


	//   ....[0]....
.L_1092:
        /*08b4*/ 	.word	0x00000070


	//   ....[1]....
        /*08b8*/ 	.word	0x00000140


	//   ....[2]....
        /*08bc*/ 	.word	0x00000190


	//   ....[3]....
        /*08c0*/ 	.word	0x000003a0


	//   ....[4]....
        /*08c4*/ 	.word	0x00000500


	//   ....[5]....
        /*08c8*/ 	.word	0x00000620


	//   ....[6]....
        /*08cc*/ 	.word	0x00000780


	//   ....[7]....
        /*08d0*/ 	.word	0x00001a90


	//   ....[8]....
        /*08d4*/ 	.word	0x00003780


	//   ....[9]....
        /*08d8*/ 	.word	0x00004770


	//   ....[10]....
        /*08dc*/ 	.word	0x00005350


	//   ....[11]....
        /*08e0*/ 	.word	0x00005380


	//   ....[12]....
        /*08e4*/ 	.word	0x00005730


	//   ....[13]....
        /*08e8*/ 	.word	0x00005830


	//   ....[14]....
        /*08ec*/ 	.word	0x00005b30


	//   ....[15]....
        /*08f0*/ 	.word	0x00005c00


	//   ....[16]....
        /*08f4*/ 	.word	0x000064e0


	//   ....[17]....
        /*08f8*/ 	.word	0x00007170


	//   ....[18]....
        /*08fc*/ 	.word	0x00007d30


	//   ....[19]....
        /*0900*/ 	.word	0x00007d40


	//   ....[20]....
        /*0904*/ 	.word	0x000080b0


	//   ....[21]....
        /*0908*/ 	.word	0x000081b0


	//   ....[22]....
        /*090c*/ 	.word	0x000084f0


	//   ....[23]....
        /*0910*/ 	.word	0x000085a0


	//   ....[24]....
        /*0914*/ 	.word	0x00009720


	//   ....[25]....
        /*0918*/ 	.word	0x0000a380


	//   ....[26]....
        /*091c*/ 	.word	0x0000b010


	//   ....[27]....
        /*0920*/ 	.word	0x0000b040


	//   ....[28]....
        /*0924*/ 	.word	0x0000b280


	//   ....[29]....
        /*0928*/ 	.word	0x0000b450


	//   ....[30]....
        /*092c*/ 	.word	0x0000c430


	//   ....[31]....
        /*0930*/ 	.word	0x0000c470


	//   ....[32]....
        /*0934*/ 	.word	0x0000c4b0


	//   ....[33]....
        /*0938*/ 	.word	0x0000c520


	//   ....[34]....
        /*093c*/ 	.word	0x0000c560


	//   ....[35]....
        /*0940*/ 	.word	0x0000de70


	//   ....[36]....
        /*0944*/ 	.word	0x0000e490


	//   ....[37]....
        /*0948*/ 	.word	0x0000e4c0


	//   ....[38]....
        /*094c*/ 	.word	0x0000e4e0


	//   ....[39]....
        /*0950*/ 	.word	0x0000e500


	//   ....[40]....
        /*0954*/ 	.word	0x0000eb70


	//   ....[41]....
        /*0958*/ 	.word	0x0000eb90


	//   ....[42]....
        /*095c*/ 	.word	0x0000edd0


	//   ....[43]....
        /*0960*/ 	.word	0x0000edf0


	//   ....[44]....
        /*0964*/ 	.word	0x0000f9a0


	//   ....[45]....
        /*0968*/ 	.word	0x0000f9d0


	//   ....[46]....
        /*096c*/ 	.word	0x0000fc10


	//   ....[47]....
        /*0970*/ 	.word	0x0000fc30


	//   ....[48]....
        /*0974*/ 	.word	0x0000fee0


	//   ....[49]....
        /*0978*/ 	.word	0x000100c0


	//   ....[50]....
        /*097c*/ 	.word	0x000100f0


	//   ....[51]....
        /*0980*/ 	.word	0x00010120


	//   ....[52]....
        /*0984*/ 	.word	0x00010150


	//   ....[53]....
        /*0988*/ 	.word	0x00010180


	//   ....[54]....
        /*098c*/ 	.word	0x000101b0


	//   ....[55]....
        /*0990*/ 	.word	0x00010320


	//   ....[56]....
        /*0994*/ 	.word	0x00010350


	//   ....[57]....
        /*0998*/ 	.word	0x00010380


	//   ....[58]....
        /*099c*/ 	.word	0x000103b0


	//   ....[59]....
        /*09a0*/ 	.word	0x000103e0


	//   ....[60]....
        /*09a4*/ 	.word	0x00010410


	//   ....[61]....
        /*09a8*/ 	.word	0x000104b0


	//   ....[62]....
        /*09ac*/ 	.word	0x00010510


	//   ....[63]....
        /*09b0*/ 	.word	0x000105a0


	//   ....[64]....
        /*09b4*/ 	.word	0x00011870


	//   ....[65]....
        /*09b8*/ 	.word	0x00012400


	//   ....[66]....
        /*09bc*/ 	.word	0x00012410


	//   ....[67]....
        /*09c0*/ 	.word	0x00012430


	//   ....[68]....
        /*09c4*/ 	.word	0x00012500


	//   ....[69]....
        /*09c8*/ 	.word	0x00012530


	//   ....[70]....
        /*09cc*/ 	.word	0x00012590


	//   ....[71]....
        /*09d0*/ 	.word	0x000125a0


	//   ....[72]....
        /*09d4*/ 	.word	0x00012610


	//   ....[73]....
        /*09d8*/ 	.word	0x00012f60


	//   ....[74]....
        /*09dc*/ 	.word	0x00012f70


	//   ....[75]....
        /*09e0*/ 	.word	0x000130a0


	//   ....[76]....
        /*09e4*/ 	.word	0x000130d0


	//   ....[77]....
        /*09e8*/ 	.word	0x00013350


	//   ....[78]....
        /*09ec*/ 	.word	0x00013380


	//   ....[79]....
        /*09f0*/ 	.word	0x000134f0


	//   ....[80]....
        /*09f4*/ 	.word	0x00013500


	//   ....[81]....
        /*09f8*/ 	.word	0x000172f0


	//   ....[82]....
        /*09fc*/ 	.word	0x00017320


	//   ....[83]....
        /*0a00*/ 	.word	0x00017360


	//   ....[84]....
        /*0a04*/ 	.word	0x00017390


	//   ....[85]....
        /*0a08*/ 	.word	0x000173c0


	//   ....[86]....
        /*0a0c*/ 	.word	0x000173f0


	//   ....[87]....
        /*0a10*/ 	.word	0x00017420


	//   ....[88]....
        /*0a14*/ 	.word	0x00017450


	//   ....[89]....
        /*0a18*/ 	.word	0x000175d0


	//   ....[90]....
        /*0a1c*/ 	.word	0x00017600


	//   ....[91]....
        /*0a20*/ 	.word	0x00017630


	//   ....[92]....
        /*0a24*/ 	.word	0x00017660


	//   ....[93]....
        /*0a28*/ 	.word	0x00017690


	//   ....[94]....
        /*0a2c*/ 	.word	0x000176c0


	//   ....[95]....
        /*0a30*/ 	.word	0x00017780


	//   ....[96]....
        /*0a34*/ 	.word	0x000177a0


	//   ....[97]....
        /*0a38*/ 	.word	0x00017810


	//   ....[98]....
        /*0a3c*/ 	.word	0x00017ee0


	//   ....[99]....
        /*0a40*/ 	.word	0x000184a0


	//   ....[100]....
        /*0a44*/ 	.word	0x00018620


	//   ....[101]....
        /*0a48*/ 	.word	0x00018670


	//   ....[102]....
        /*0a4c*/ 	.word	0x000186d0


	//   ....[103]....
        /*0a50*/ 	.word	0x00018730


	//   ....[104]....
        /*0a54*/ 	.word	0x00018880


	//   ....[105]....
        /*0a58*/ 	.word	0x00018920


	//   ....[106]....
        /*0a5c*/ 	.word	0x000189d0


	//   ....[107]....
        /*0a60*/ 	.word	0x00018ab0


	//   ....[108]....
        /*0a64*/ 	.word	0x00018c80


	//   ....[109]....
        /*0a68*/ 	.word	0x00018d40


	//   ....[110]....
        /*0a6c*/ 	.word	0x00018ff0


	//   ....[111]....
        /*0a70*/ 	.word	0x00019110


	//   ....[112]....
        /*0a74*/ 	.word	0x000192e0


	//   ....[113]....
        /*0a78*/ 	.word	0x000193b0


	//   ....[114]....
        /*0a7c*/ 	.word	0x000195b0


	//   ....[115]....
        /*0a80*/ 	.word	0x00019640


	//   ....[116]....
        /*0a84*/ 	.word	0x00019970


	//   ....[117]....
        /*0a88*/ 	.word	0x00019a10


	//   ....[118]....
        /*0a8c*/ 	.word	0x00019b30


	//   ....[119]....
        /*0a90*/ 	.word	0x00019bb0


	//   ....[120]....
        /*0a94*/ 	.word	0x00019c30


	//   ....[121]....
        /*0a98*/ 	.word	0x00019cb0


	//   ....[122]....
        /*0a9c*/ 	.word	0x00019d30


	//   ....[123]....
        /*0aa0*/ 	.word	0x00019dc0


	//   ....[124]....
        /*0aa4*/ 	.word	0x00019e60


	//   ....[125]....
        /*0aa8*/ 	.word	0x00019f10


	//   ....[126]....
        /*0aac*/ 	.word	0x00019f90


	//   ....[127]....
        /*0ab0*/ 	.word	0x0001a010


	//   ....[128]....
        /*0ab4*/ 	.word	0x0001a090


	//   ....[129]....
        /*0ab8*/ 	.word	0x0001a120


	//   ....[130]....
        /*0abc*/ 	.word	0x0001a1a0


	//   ....[131]....
        /*0ac0*/ 	.word	0x0001a240


	//   ....[132]....
        /*0ac4*/ 	.word	0x0001a2d0


	//   ....[133]....
        /*0ac8*/ 	.word	0x0001a400


	//----- nvinfo : EIATTR_REG_RECONFIG
	.align		4
.L_1093:
        /*0acc*/ 	.byte	0x01, 0x54
	.zero		2


	//----- nvinfo : EIATTR_SYSCALL_OFFSETS
	.align		4
        /*0ad0*/ 	.byte	0x04, 0x46
        /*0ad2*/ 	.short	(.L_1095 - .L_1094)


	//   ....[0]....
.L_1094:
        /*0ad4*/ 	.word	0x00003930


	//   ....[1]....
        /*0ad8*/ 	.word	0x00011470


	//   ....[2]....
        /*0adc*/ 	.word	0x000115d0


	//   ....[3]....
        /*0ae0*/ 	.word	0x000116d0


	//   ....[4]....
        /*0ae4*/ 	.word	0x00011fe0


	//   ....[5]....
        /*0ae8*/ 	.word	0x00012930


	//----- nvinfo : EIATTR_MBARRIER_INSTR_OFFSETS
	.align		4
.L_1095:
        /*0aec*/ 	.byte	0x04, 0x39
        /*0aee*/ 	.short	(.L_1097 - .L_1096)


	//   ....[0]....
.L_1096:
        /*0af0*/ 	.word	0x00000280
        /*0af4*/ 	.word	0x000000ff
        /*0af8*/ 	.word	0x00038800
        /*0afc*/ 	.short	0x0100
        /*0afe*/ 	.byte	0x08
	.zero		1


	//   ....[1]....
        /*0b00*/ 	.word	0x00000290
        /*0b04*/ 	.word	0x000000ff
        /*0b08*/ 	.word	0x00038810
        /*0b0c*/ 	.short	0x0100
        /*0b0e*/ 	.byte	0x08
	.zero		1


	//   ....[2]....
        /*0b10*/ 	.word	0x000002a0
        /*0b14*/ 	.word	0x000000ff
        /*0b18*/ 	.word	0x00038820
        /*0b1c*/ 	.short	0x0100
        /*0b1e*/ 	.byte	0x08
	.zero		1


	//   ....[3]....
        /*0b20*/ 	.word	0x00000350
        /*0b24*/ 	.word	0x000000ff
        /*0b28*/ 	.word	0x00038830
        /*0b2c*/ 	.short	0x0100
        /*0b2e*/ 	.byte	0x06
	.zero		1


	//   ....[4]....
        /*0b30*/ 	.word	0x00000360
        /*0b34*/ 	.word	0x000000ff
        /*0b38*/ 	.word	0x00038840
        /*0b3c*/ 	.short	0x0100
        /*0b3e*/ 	.byte	0x06
	.zero		1


	//   ....[5]....
        /*0b40*/ 	.word	0x00000370
        /*0b44*/ 	.word	0x000000ff
        /*0b48*/ 	.word	0x00038838
        /*0b4c*/ 	.short	0x0100
        /*0b4e*/ 	.byte	0x06
	.zero		1


	//   ....[6]....
        /*0b50*/ 	.word	0x00000380
        /*0b54*/ 	.word	0x000000ff
        /*0b58*/ 	.word	0x00038848
        /*0b5c*/ 	.short	0x0100
        /*0b5e*/ 	.byte	0x06
	.zero		1


	//   ....[7]....
        /*0b60*/ 	.word	0x000004b0
        /*0b64*/ 	.word	0x000000ff
        /*0b68*/ 	.word	0x00038850
        /*0b6c*/ 	.short	0x0100
        /*0b6e*/ 	.byte	0x08
	.zero		1


	//   ....[8]....
        /*0b70*/ 	.word	0x000004c0
        /*0b74*/ 	.word	0x000000ff
        /*0b78*/ 	.word	0x00038860
        /*0b7c*/ 	.short	0x0100
        /*0b7e*/ 	.byte	0x08
	.zero		1


	//   ....[9]....
        /*0b80*/ 	.word	0x000004d0
        /*0b84*/ 	.word	0x000000ff
        /*0b88*/ 	.word	0x00038858
        /*0b8c*/ 	.short	0x0100
        /*0b8e*/ 	.byte	0x08
	.zero		1


	//   ....[10]....
        /*0b90*/ 	.word	0x000004e0
        /*0b94*/ 	.word	0x000000ff
        /*0b98*/ 	.word	0x00038868
        /*0b9c*/ 	.short	0x0100
        /*0b9e*/ 	.byte	0x08
	.zero		1


	//   ....[11]....
        /*0ba0*/ 	.word	0x000005d0
        /*0ba4*/ 	.word	0x000000ff
        /*0ba8*/ 	.word	0x00038870
        /*0bac*/ 	.short	0x0100
        /*0bae*/ 	.byte	0x06
	.zero		1


	//   ....[12]....
        /*0bb0*/ 	.word	0x000005e0
        /*0bb4*/ 	.word	0x000000ff
        /*0bb8*/ 	.word	0x00038880
        /*0bbc*/ 	.short	0x0100
        /*0bbe*/ 	.byte	0x06
	.zero		1


	//   ....[13]....
        /*0bc0*/ 	.word	0x000005f0
        /*0bc4*/ 	.word	0x000000ff
        /*0bc8*/ 	.word	0x00038878
        /*0bcc*/ 	.short	0x0100
        /*0bce*/ 	.byte	0x06
	.zero		1


	//   ....[14]....
        /*0bd0*/ 	.word	0x00000600
        /*0bd4*/ 	.word	0x000000ff
        /*0bd8*/ 	.word	0x00038888
        /*0bdc*/ 	.short	0x0100
        /*0bde*/ 	.byte	0x06
	.zero		1


	//   ....[15]....
        /*0be0*/ 	.word	0x00000730
        /*0be4*/ 	.word	0x000000ff
        /*0be8*/ 	.word	0x00038890
        /*0bec*/ 	.short	0x0100
        /*0bee*/ 	.byte	0x08
	.zero		1


	//   ....[16]....
        /*0bf0*/ 	.word	0x00000740
        /*0bf4*/ 	.word	0x000000ff
        /*0bf8*/ 	.word	0x000388a0
        /*0bfc*/ 	.short	0x0100
        /*0bfe*/ 	.byte	0x08
	.zero		1


	//   ....[17]....
        /*0c00*/ 	.word	0x00000750
        /*0c04*/ 	.word	0x000000ff
        /*0c08*/ 	.word	0x00038898
        /*0c0c*/ 	.short	0x0100
        /*0c0e*/ 	.byte	0x08
	.zero		1


	//   ....[18]....
        /*0c10*/ 	.word	0x00000760
        /*0c14*/ 	.word	0x000000ff
        /*0c18*/ 	.word	0x000388a8
        /*0c1c*/ 	.short	0x0100
        /*0c1e*/ 	.byte	0x08
	.zero		1


	//   ....[19]....
        /*0c20*/ 	.word	0x00000890
        /*0c24*/ 	.word	0x000000ff
        /*0c28*/ 	.word	0x000388b0
        /*0c2c*/ 	.short	0x0100
        /*0c2e*/ 	.byte	0x08
	.zero		1


	//   ....[20]....
        /*0c30*/ 	.word	0x000008a0
        /*0c34*/ 	.word	0x000000ff
        /*0c38*/ 	.word	0x000388c0
        /*0c3c*/ 	.short	0x0100
        /*0c3e*/ 	.byte	0x08
	.zero		1


	//   ....[21]....
        /*0c40*/ 	.word	0x000008b0
        /*0c44*/ 	.word	0x000000ff
        /*0c48*/ 	.word	0x000388b8
        /*0c4c*/ 	.short	0x0100
        /*0c4e*/ 	.byte	0x08
	.zero		1


	//   ....[22]....
        /*0c50*/ 	.word	0x000008c0
        /*0c54*/ 	.word	0x000000ff
        /*0c58*/ 	.word	0x000388c8
        /*0c5c*/ 	.short	0x0100
        /*0c5e*/ 	.byte	0x08
	.zero		1


	//   ....[23]....
        /*0c60*/ 	.word	0x00001e40
        /*0c64*/ 	.word	0x00000000
        /*0c68*/ 	.word	0x00000000
        /*0c6c*/ 	.short	0x0101
        /*0c6e*/ 	.byte	0x3f
	.zero		1


	//   ....[24]....
        /*0c70*/ 	.word	0x00002910
        /*0c74*/ 	.word	0x00000000
        /*0c78*/ 	.word	0x00000000
        /*0c7c*/ 	.short	0x0101
        /*0c7e*/ 	.byte	0x3f
	.zero		1


	//   ....[25]....
        /*0c80*/ 	.word	0x000039b0
        /*0c84*/ 	.word	0x00000011
        /*0c88*/ 	.word	0x00038800
        /*0c8c*/ 	.short	0x010a
        /*0c8e*/ 	.byte	0x3f
	.zero		1


	//   ....[26]....
        /*0c90*/ 	.word	0x00003a10
        /*0c94*/ 	.word	0x00000005
        /*0c98*/ 	.word	0x00038830
        /*0c9c*/ 	.short	0x010a
        /*0c9e*/ 	.byte	0x3f
	.zero		1


	//   ....[27]....
        /*0ca0*/ 	.word	0x00003a80
        /*0ca4*/ 	.word	0x00000005
        /*0ca8*/ 	.word	0x00038830
        /*0cac*/ 	.short	0x010a
        /*0cae*/ 	.byte	0x3f
	.zero		1


	//   ....[28]....
        /*0cb0*/ 	.word	0x00003d00
        /*0cb4*/ 	.word	0x00000011
        /*0cb8*/ 	.word	0x00038810
        /*0cbc*/ 	.short	0x010a
        /*0cbe*/ 	.byte	0x3f
	.zero		1


	//   ....[29]....
        /*0cc0*/ 	.word	0x00003d40
        /*0cc4*/ 	.word	0x00000005
        /*0cc8*/ 	.word	0x00038850
        /*0ccc*/ 	.short	0x010a
        /*0cce*/ 	.byte	0x3f
	.zero		1


	//   ....[30]....
        /*0cd0*/ 	.word	0x00003e10
        /*0cd4*/ 	.word	0x00000005
        /*0cd8*/ 	.word	0x00038850
        /*0cdc*/ 	.short	0x010a
        /*0cde*/ 	.byte	0x3f
	.zero		1


	//   ....[31]....
        /*0ce0*/ 	.word	0x00005e30
        /*0ce4*/ 	.word	0x00000018
        /*0ce8*/ 	.word	0x00000000
        /*0cec*/ 	.short	0x0101
        /*0cee*/ 	.byte	0x3f
	.zero		1


	//   ....[32]....
        /*0cf0*/ 	.word	0x00006500
        /*0cf4*/ 	.word	0x00000005
        /*0cf8*/ 	.word	0x00000000
        /*0cfc*/ 	.short	0x0101
        /*0cfe*/ 	.byte	0x3f
	.zero		1


	//   ....[33]....
        /*0d00*/ 	.word	0x00006610
        /*0d04*/ 	.word	0x00000009
        /*0d08*/ 	.word	0x00038830
        /*0d0c*/ 	.short	0x010a
        /*0d0e*/ 	.byte	0x3f
	.zero		1


	//   ....[34]....
        /*0d10*/ 	.word	0x00006660
        /*0d14*/ 	.word	0x00000009
        /*0d18*/ 	.word	0x00038830
        /*0d1c*/ 	.short	0x010a
        /*0d1e*/ 	.byte	0x3f
	.zero		1


	//   ....[35]....
        /*0d20*/ 	.word	0x000067e0
        /*0d24*/ 	.word	0x00000009
        /*0d28*/ 	.word	0x00038850
        /*0d2c*/ 	.short	0x010a
        /*0d2e*/ 	.byte	0x3f
	.zero		1


	//   ....[36]....
        /*0d30*/ 	.word	0x00006820
        /*0d34*/ 	.word	0x00000009
        /*0d38*/ 	.word	0x00038850
        /*0d3c*/ 	.short	0x010a
        /*0d3e*/ 	.byte	0x3f
	.zero		1


	//   ....[37]....
        /*0d40*/ 	.word	0x000087f0
        /*0d44*/ 	.word	0x00000098
        /*0d48*/ 	.word	0x00000000
        /*0d4c*/ 	.short	0x0101
        /*0d4e*/ 	.byte	0x3f
	.zero		1


	//   ....[38]....
        /*0d50*/ 	.word	0x00009740
        /*0d54*/ 	.word	0x00000009
        /*0d58*/ 	.word	0x00000000
        /*0d5c*/ 	.short	0x0101
        /*0d5e*/ 	.byte	0x3f
	.zero		1


	//   ....[39]....
        /*0d60*/ 	.word	0x00009850
        /*0d64*/ 	.word	0x00000009
        /*0d68*/ 	.word	0x00038830
        /*0d6c*/ 	.short	0x010a
        /*0d6e*/ 	.byte	0x3f
	.zero		1


	//   ....[40]....
        /*0d70*/ 	.word	0x000098a0
        /*0d74*/ 	.word	0x00000009
        /*0d78*/ 	.word	0x00038830
        /*0d7c*/ 	.short	0x010a
        /*0d7e*/ 	.byte	0x3f
	.zero		1


	//   ....[41]....
        /*0d80*/ 	.word	0x00009a20
        /*0d84*/ 	.word	0x00000009
        /*0d88*/ 	.word	0x00038850
        /*0d8c*/ 	.short	0x010a
        /*0d8e*/ 	.byte	0x3f
	.zero		1


	//   ....[42]....
        /*0d90*/ 	.word	0x00009a60
        /*0d94*/ 	.word	0x00000009
        /*0d98*/ 	.word	0x00038850
        /*0d9c*/ 	.short	0x010a
        /*0d9e*/ 	.byte	0x3f
	.zero		1


	//   ....[43]....
        /*0da0*/ 	.word	0x0000b7f0
        /*0da4*/ 	.word	0x00000099
        /*0da8*/ 	.word	0x00000000
        /*0dac*/ 	.short	0x0101
        /*0dae*/ 	.byte	0x3f
	.zero		1


	//   ....[44]....
        /*0db0*/ 	.word	0x0000c450
        /*0db4*/ 	.word	0x00000009
        /*0db8*/ 	.word	0x00000000
        /*0dbc*/ 	.short	0x0101
        /*0dbe*/ 	.byte	0x3f
	.zero		1


	//   ....[45]....
        /*0dc0*/ 	.word	0x0000eba0
        /*0dc4*/ 	.word	0x00000000
        /*0dc8*/ 	.word	0x00000000
        /*0dcc*/ 	.short	0x0101
        /*0dce*/ 	.byte	0x3f
	.zero		1


	//   ....[46]....
        /*0dd0*/ 	.word	0x00011b20
        /*0dd4*/ 	.word	0x00000000
        /*0dd8*/ 	.word	0x00038840
        /*0ddc*/ 	.short	0x010a
        /*0dde*/ 	.byte	0x3f
	.zero		1


	//   ....[47]....
        /*0de0*/ 	.word	0x000126d0
        /*0de4*/ 	.word	0x00000008
        /*0de8*/ 	.word	0x00038800
        /*0dec*/ 	.short	0x0107
        /*0dee*/ 	.byte	0x3f
	.zero		1


	//   ....[48]....
        /*0df0*/ 	.word	0x00012780
        /*0df4*/ 	.word	0x00000000
        /*0df8*/ 	.word	0x00038800
        /*0dfc*/ 	.short	0x0101
        /*0dfe*/ 	.byte	0x3f
	.zero		1


	//   ....[49]....
        /*0e00*/ 	.word	0x00013730
        /*0e04*/ 	.word	0x00000000
        /*0e08*/ 	.word	0x00038810
        /*0e0c*/ 	.short	0x0107
        /*0e0e*/ 	.byte	0x3f
	.zero		1


	//   ....[50]....
        /*0e10*/ 	.word	0x00013830
        /*0e14*/ 	.word	0x00000002
        /*0e18*/ 	.word	0x00038810
        /*0e1c*/ 	.short	0x0101
        /*0e1e*/ 	.byte	0x3f
	.zero		1


	//   ....[51]....
        /*0e20*/ 	.word	0x00013850
        /*0e24*/ 	.word	0x00000002
        /*0e28*/ 	.word	0x00038820
        /*0e2c*/ 	.short	0x010a
        /*0e2e*/ 	.byte	0x3f
	.zero		1


	//   ....[52]....
        /*0e30*/ 	.word	0x00013960
        /*0e34*/ 	.word	0x00000000
        /*0e38*/ 	.word	0x00038860
        /*0e3c*/ 	.short	0x010a
        /*0e3e*/ 	.byte	0x3f
	.zero		1


	//   ....[53]....
        /*0e40*/ 	.word	0x00014640
        /*0e44*/ 	.word	0x00000003
        /*0e48*/ 	.word	0x00038840
        /*0e4c*/ 	.short	0x010a
        /*0e4e*/ 	.byte	0x3f
	.zero		1


	//   ....[54]....
        /*0e50*/ 	.word	0x000148a0
        /*0e54*/ 	.word	0x00000003
        /*0e58*/ 	.word	0x00038860
        /*0e5c*/ 	.short	0x010a
        /*0e5e*/ 	.byte	0x3f
	.zero		1


	//   ....[55]....
        /*0e60*/ 	.word	0x00015520
        /*0e64*/ 	.word	0x00000004
        /*0e68*/ 	.word	0x00038840
        /*0e6c*/ 	.short	0x010a
        /*0e6e*/ 	.byte	0x3f
	.zero		1


	//   ....[56]....
        /*0e70*/ 	.word	0x00015770
        /*0e74*/ 	.word	0x00000004
        /*0e78*/ 	.word	0x00038860
        /*0e7c*/ 	.short	0x010a
        /*0e7e*/ 	.byte	0x3f
	.zero		1


	//   ....[57]....
        /*0e80*/ 	.word	0x00016380
        /*0e84*/ 	.word	0x00000004
        /*0e88*/ 	.word	0x00038840
        /*0e8c*/ 	.short	0x010a
        /*0e8e*/ 	.byte	0x3f
	.zero		1


	//   ....[58]....
        /*0e90*/ 	.word	0x000165e0
        /*0e94*/ 	.word	0x00000004
        /*0e98*/ 	.word	0x00038860
        /*0e9c*/ 	.short	0x010a
        /*0e9e*/ 	.byte	0x3f
	.zero		1


	//   ....[59]....
        /*0ea0*/ 	.word	0x00017e60
        /*0ea4*/ 	.word	0x00000000
        /*0ea8*/ 	.word	0x00038820
        /*0eac*/ 	.short	0x010a
        /*0eae*/ 	.byte	0x3f
	.zero		1


	//   ....[60]....
        /*0eb0*/ 	.word	0x00018020
        /*0eb4*/ 	.word	0x00000006
        /*0eb8*/ 	.word	0x00000000
        /*0ebc*/ 	.short	0x010a
        /*0ebe*/ 	.byte	0x3f
	.zero		1


	//   ....[61]....
        /*0ec0*/ 	.word	0x00018090
        /*0ec4*/ 	.word	0x00000007
        /*0ec8*/ 	.word	0x00000000
        /*0ecc*/ 	.short	0x010a
        /*0ece*/ 	.byte	0x3f
	.zero		1


	//   ....[62]....
        /*0ed0*/ 	.word	0x00018100
        /*0ed4*/ 	.word	0x00000004
        /*0ed8*/ 	.word	0x00000000
        /*0edc*/ 	.short	0x010a
        /*0ede*/ 	.byte	0x3f
	.zero		1


	//   ....[63]....
        /*0ee0*/ 	.word	0x00018130
        /*0ee4*/ 	.word	0x00000003
        /*0ee8*/ 	.word	0x00000000
        /*0eec*/ 	.short	0x010a
        /*0eee*/ 	.byte	0x3f
	.zero		1


	//   ....[64]....
        /*0ef0*/ 	.word	0x00018190
        /*0ef4*/ 	.word	0x00000011
        /*0ef8*/ 	.word	0x00038800
        /*0efc*/ 	.short	0x010a
        /*0efe*/ 	.byte	0x3f
	.zero		1


	//   ....[65]....
        /*0f00*/ 	.word	0x000181e0
        /*0f04*/ 	.word	0x00000005
        /*0f08*/ 	.word	0x00038830
        /*0f0c*/ 	.short	0x010a
        /*0f0e*/ 	.byte	0x3f
	.zero		1


	//   ....[66]....
        /*0f10*/ 	.word	0x00018230
        /*0f14*/ 	.word	0x00000011
        /*0f18*/ 	.word	0x00038810
        /*0f1c*/ 	.short	0x010a
        /*0f1e*/ 	.byte	0x3f
	.zero		1


	//   ....[67]....
        /*0f20*/ 	.word	0x00018280
        /*0f24*/ 	.word	0x00000005
        /*0f28*/ 	.word	0x00038850
        /*0f2c*/ 	.short	0x010a
        /*0f2e*/ 	.byte	0x3f
	.zero		1


	//   ....[68]....
        /*0f30*/ 	.word	0x000182d0
        /*0f34*/ 	.word	0x00000009
        /*0f38*/ 	.word	0x00038830
        /*0f3c*/ 	.short	0x010a
        /*0f3e*/ 	.byte	0x3f
	.zero		1


	//   ....[69]....
        /*0f40*/ 	.word	0x00018320
        /*0f44*/ 	.word	0x00000009
        /*0f48*/ 	.word	0x00038850
        /*0f4c*/ 	.short	0x010a
        /*0f4e*/ 	.byte	0x3f
	.zero		1


	//   ....[70]....
        /*0f50*/ 	.word	0x00018370
        /*0f54*/ 	.word	0x00000009
        /*0f58*/ 	.word	0x00038830
        /*0f5c*/ 	.short	0x010a
        /*0f5e*/ 	.byte	0x3f
	.zero		1


	//   ....[71]....
        /*0f60*/ 	.word	0x000183c0
        /*0f64*/ 	.word	0x00000009
        /*0f68*/ 	.word	0x00038850
        /*0f6c*/ 	.short	0x010a
        /*0f6e*/ 	.byte	0x3f
	.zero		1


	//   ....[72]....
        /*0f70*/ 	.word	0x00018560
        /*0f74*/ 	.word	0x00000000
        /*0f78*/ 	.word	0x00038840
        /*0f7c*/ 	.short	0x010a
        /*0f7e*/ 	.byte	0x3f
	.zero		1


	//   ....[73]....
        /*0f80*/ 	.word	0x00019690
        /*0f84*/ 	.word	0x00000002
        /*0f88*/ 	.word	0x00038820
        /*0f8c*/ 	.short	0x010a
        /*0f8e*/ 	.byte	0x3f
	.zero		1


	//   ....[74]....
        /*0f90*/ 	.word	0x000196e0
        /*0f94*/ 	.word	0x00000000
        /*0f98*/ 	.word	0x00038860
        /*0f9c*/ 	.short	0x010a
        /*0f9e*/ 	.byte	0x3f
	.zero		1


	//   ....[75]....
        /*0fa0*/ 	.word	0x00019730
        /*0fa4*/ 	.word	0x00000003
        /*0fa8*/ 	.word	0x00038840
        /*0fac*/ 	.short	0x010a
        /*0fae*/ 	.byte	0x3f
	.zero		1


	//   ....[76]....
        /*0fb0*/ 	.word	0x00019780
        /*0fb4*/ 	.word	0x00000003
        /*0fb8*/ 	.word	0x00038860
        /*0fbc*/ 	.short	0x010a
        /*0fbe*/ 	.byte	0x3f
	.zero		1


	//   ....[77]....
        /*0fc0*/ 	.word	0x000197d0
        /*0fc4*/ 	.word	0x00000004
        /*0fc8*/ 	.word	0x00038840
        /*0fcc*/ 	.short	0x010a
        /*0fce*/ 	.byte	0x3f
	.zero		1


	//   ....[78]....
        /*0fd0*/ 	.word	0x00019820
        /*0fd4*/ 	.word	0x00000004
        /*0fd8*/ 	.word	0x00038860
        /*0fdc*/ 	.short	0x010a
        /*0fde*/ 	.byte	0x3f
	.zero		1


	//   ....[79]....
        /*0fe0*/ 	.word	0x00019870
        /*0fe4*/ 	.word	0x00000004
        /*0fe8*/ 	.word	0x00038840
        /*0fec*/ 	.short	0x010a
        /*0fee*/ 	.byte	0x3f
	.zero		1


	//   ....[80]....
        /*0ff0*/ 	.word	0x000198c0
        /*0ff4*/ 	.word	0x00000004
        /*0ff8*/ 	.word	0x00038860
        /*0ffc*/ 	.short	0x010a
        /*0ffe*/ 	.byte	0x3f
	.zero		1


	//   ....[81]....
        /*1000*/ 	.word	0x0001a320
        /*1004*/ 	.word	0x00000000
        /*1008*/ 	.word	0x00038820
        /*100c*/ 	.short	0x010a
        /*100e*/ 	.byte	0x3f
	.zero		1


	//   ....[82]....
        /*1010*/ 	.word	0x0001a4c0
        /*1014*/ 	.word	0x00000006
        /*1018*/ 	.word	0x00000000
        /*101c*/ 	.short	0x010a
        /*101e*/ 	.byte	0x3f
	.zero		1


	//   ....[83]....
        /*1020*/ 	.word	0x0001a510
        /*1024*/ 	.word	0x00000007
        /*1028*/ 	.word	0x00000000
        /*102c*/ 	.short	0x010a
        /*102e*/ 	.byte	0x3f
	.zero		1


	//   ....[84]....
        /*1030*/ 	.word	0x0001a560
        /*1034*/ 	.word	0x00000004
        /*1038*/ 	.word	0x00000000
        /*103c*/ 	.short	0x010a
        /*103e*/ 	.byte	0x3f
	.zero		1


	//----- nvinfo : EIATTR_NUM_MBARRIERS
	.align		4
.L_1097:
        /*1040*/ 	.byte	0x03, 0x38
        /*1042*/ 	.short	0x0017


	//----- nvinfo : EIATTR_EXIT_INSTR_OFFSETS
	.align		4
        /*1044*/ 	.byte	0x04, 0x1c
        /*1046*/ 	.short	(.L_1099 - .L_1098)


	//   ....[0]....
.L_1098:
        /*1048*/ 	.word	0x00000a80


	//   ....[1]....
        /*104c*/ 	.word	0x0000fe80


	//   ....[2]....
        /*1050*/ 	.word	0x00018180


	//----- nvinfo : EIATTR_MAX_THREADS
	.align		4
.L_1099:
        /*1054*/ 	.byte	0x04, 0x05
        /*1056*/ 	.short	(.L_1101 - .L_1100)
.L_1100:
        /*1058*/ 	.word	0x00000180
        /*105c*/ 	.word	0x00000001
        /*1060*/ 	.word	0x00000001


	//----- nvinfo : EIATTR_CRS_STACK_SIZE
	.align		4
.L_1101:
        /*1064*/ 	.byte	0x04, 0x1e
        /*1066*/ 	.short	(.L_1103 - .L_1102)
.L_1102:
        /*1068*/ 	.word	0x00000000


	//----- nvinfo : EIATTR_CBANK_PARAM_SIZE
	.align		4
.L_1103:
        /*106c*/ 	.byte	0x03, 0x19
        /*106e*/ 	.short	0x0bf0


	//----- nvinfo : EIATTR_PARAM_CBANK
	.align		4
        /*1070*/ 	.byte	0x04, 0x0a
        /*1072*/ 	.short	(.L_1105 - .L_1104)
	.align		4
.L_1104:
        /*1074*/ 	.word	index@(.nv.constant0._ZN7cutlass13device_kernelIN5flash11enable_sm90INS1_16FlashAttnFwdSm90INS1_25CollectiveMainloopFwdSm90ILi2EN4cute5tupleIJNS5_1CILi1EEES8_S8_EEENS6_IJNS7_ILi64EEESA_SA_EEELi512ENS_6half_tEfNS_4arch4Sm90ELb1ELb0ELb0ELb1ELb0ELb0ELb1ELb0ELb0ELb1ELb0ELb0EEENS1_21CollectiveEpilogueFwdINS6_IJSA_NS7_ILi512EEESA_EEES9_SC_SE_Li256ELb1ELb1ELb0ELb0EEENS1_36VarlenDynamicPersistentTileSchedulerILi64ELi64ELi256ELi128ELb0ELb1ELb1ELb1ELb1ELb1EEEEEEEEEvNT_6ParamsE)
        /*1078*/ 	.short	0x0210
        /*107a*/ 	.short	0x0bf0


	//----- nvinfo : EIATTR_SW_WAR
	.align		4
.L_1105:
        /*107c*/ 	.byte	0x04, 0x36
        /*107e*/ 	.short	(.L_1107 - .L_1106)
.L_1106:
        /*1080*/ 	.word	0x00000008
.L_1107:


//--------------------- .nv.info._ZN7cutlass13device_kernelIN5flash11enable_sm90INS1_16FlashAttnFwdSm90INS1_25CollectiveMainloopFwdSm90ILi2EN4cute5tupleIJNS5_1CILi1EEES8_S8_EEENS6_IJNS7_ILi64EEESA_SA_EEELi512ENS_6half_tEfNS_4arch4Sm90ELb1ELb0ELb0ELb1ELb0ELb1ELb1ELb0ELb0ELb1ELb0ELb0EEENS1_21CollectiveEpilogueFwdINS6_IJSA_NS7_ILi512EEESA_EEES9_SC_SE_Li256ELb1ELb1ELb0ELb0EEENS1_36VarlenDynamicPersistentTileSchedulerILi64ELi64ELi256ELi128ELb0ELb1ELb1ELb1ELb1ELb1EEEEEEEEEvNT_6ParamsE --------------------------
	.section	.nv.info._ZN7cutlass13device_kernelIN5flash11enable_sm90INS1_16FlashAttnFwdSm90INS1_25CollectiveMainloopFwdSm90ILi2EN4cute5tupleIJNS5_1CILi1EEES8_S8_EEENS6_IJNS7_ILi64EEESA_SA_EEELi512ENS_6half_tEfNS_4arch4Sm90ELb1ELb0ELb0ELb1ELb0ELb1ELb1ELb0ELb0ELb1ELb0ELb0EEENS1_21CollectiveEpilogueFwdINS6_IJSA_NS7_ILi512EEESA_EEES9_SC_SE_Li256ELb1ELb1ELb0ELb0EEENS1_36VarlenDynamicPersistentTileSchedulerILi64ELi64ELi256ELi128ELb0ELb1ELb1ELb1ELb1ELb1EEEEEEEEEvNT_6ParamsE,"",@"SHT_CUDA_INFO"
	.sectionflags	@""
	.align	4


	//----- nvinfo : EIATTR_CUDA_API_VERSION
	.align		4
        /*0000*/ 	.byte	0x04, 0x37
        /*0002*/ 	.short	(.L_1109 - .L_1108)
.L_1108:
        /*0004*/ 	.word	0x00000082


	//----- nvinfo : EIATTR_KPARAM_INFO
	.align		4
.L_1109:
        /*0008*/ 	.byte	0x04, 0x17
        /*000a*/ 	.short	(.L_1111 - .L_1110)
.L_1110:
        /*000c*/ 	.word	0x00000000
        /*0010*/ 	.short	0x0000
        /*0012*/ 	.short	0x0070
        /*0014*/ 	.byte	0x00, 0xf0, 0x01, 0x2e


	//----- nvinfo : EIATTR_SPARSE_MMA_MASK
	.align		4
.L_1111:
        /*0018*/ 	.byte	0x03, 0x50
        /*001a*/ 	.short	0x0000


	//----- nvinfo : EIATTR_MAXREG_COUNT
	.align		4
        /*001c*/ 	.byte	0x03, 0x1b
        /*001e*/ 	.short	0x00a8


	//----- nvinfo : EIATTR_NUM_BARRIERS
	.align		4
        /*0020*/ 	.byte	0x02, 0x4c
        /*0022*/ 	.byte	0x10
	.zero		1


	//----- nvinfo : EIATTR_EXTERNS
	.align		4
        /*0024*/ 	.byte	0x04, 0x0f
        /*0026*/ 	.short	(.L_1113 - .L_1112)


	//   ....[0]....
	.align		4
.L_1112:
        /*0028*/ 	.word	index@(__assertfail)


	//----- nvinfo : EIATTR_ANNOTATIONS
	.align		4
.L_1113:
        /*002c*/ 	.byte	0x04, 0x55
        /*002e*/ 	.short	(.L_1115 - .L_1114)


	//   ....[0]....
.L_1114:
        /* <DEDUP_REMOVED lines=119> */


	//----- nvinfo : EIATTR_MERCURY_ISA_VERSION
	.align		4
.L_1115:
        /*0788*/ 	.byte	0x03, 0x5f
        /*078a*/ 	.short	0x0101


	//----- nvinfo : EIATTR_UNUSED_LOAD_BYTE_OFFSET
	.align		4
        /*078c*/ 	.byte	0x04, 0x44
        /*078e*/ 	.short	(.L_1117 - .L_1116)


	//   ....[0]....
.L_1116:
        /*0790*/ 	.word	0x00000ad0
        /*0794*/ 	.word	0x0000fff0


	//   ....[1]....
        /*0798*/ 	.word	0x00013af0
        /*079c*/ 	.word	0x0000fff0


	//----- nvinfo : EIATTR_INT_WARP_WIDE_INSTR_OFFSETS
	.align		4
.L_1117:
        /*07a0*/ 	.byte	0x04, 0x31
        /*07a2*/ 	.short	(.L_1119 - .L_1118)


	//   ....[0]....
.L_1118:
        /*07a4*/ 	.word	0x00000190


	//   ....[1]....
        /*07a8*/ 	.word	0x000001d0


	//   ....[2]....
        /*07ac*/ 	.word	0x00000240


	//   ....[3]....
        /*07b0*/ 	.word	0x000002b0


	//   ....[4]....
        /*07b4*/ 	.word	0x00019b70


	//   ....[5]....
        /*07b8*/ 	.word	0x00019bd0


	//   ....[6]....
        /*07bc*/ 	.word	0x0001f970


	//   ....[7]....
        /*07c0*/ 	.word	0x0001f9d0


	//----- nvinfo : EIATTR_COOP_GROUP_MASK_REGIDS
	.align		4
.L_1119:
        /*07c4*/ 	.byte	0x04, 0x29
        /*07c6*/ 	.short	(.L_1121 - .L_1120)


	//   ....[0]....
.L_1120:
        /*07c8*/ 	.word	0xffffffff


	//   ....[1]....
        /*07cc*/ 	.word	0xffffffff


	//   ....[2]....
        /*07d0*/ 	.word	0xffffffff


	//   ....[3]....
        /*07d4*/ 	.word	0xffffffff


	//   ....[4]....
        /*07d8*/ 	.word	0xffffffff


	//   ....[5]....
        /*07dc*/ 	.word	0xffffffff


	//   ....[6]....
        /*07e0*/ 	.word	0xffffffff


	//   ....[7]....
        /*07e4*/ 	.word	0xffffffff


	//   ....[8]....
        /*07e8*/ 	.word	0xffffffff


	//   ....[9]....
        /*07ec*/ 	.word	0xffffffff


	//   ....[10]....
        /*07f0*/ 	.word	0xffffffff


	//   ....[11]....
        /*07f4*/ 	.word	0xffffffff


	//   ....[12]....
        /*07f8*/ 	.word	0xffffffff


	//   ....[13]....
        /*07fc*/ 	.word	0xffffffff


	//   ....[14]....
        /*0800*/ 	.word	0xffffffff


	//   ....[15]....
        /*0804*/ 	.word	0xffffffff


	//   ....[16]....
        /*0808*/ 	.word	0xffffffff


	//   ....[17]....
        /*080c*/ 	.word	0xffffffff


	//   ....[18]....
        /*0810*/ 	.word	0xffffffff


	//   ....[19]....
        /*0814*/ 	.word	0xffffffff


	//   ....[20]....
        /*0818*/ 	.word	0xffffffff


	//   ....[21]....
        /*081c*/ 	.word	0xffffffff


	//   ....[22]....
        /*0820*/ 	.word	0xffffffff


	//   ....[23]....
        /*0824*/ 	.word	0xffffffff


	//   ....[24]....
        /*0828*/ 	.word	0xffffffff


	//   ....[25]....
        /*082c*/ 	.word	0xffffffff


	//   ....[26]....
        /*0830*/ 	.word	0xffffffff


	//   ....[27]....
        /*0834*/ 	.word	0xffffffff


	//   ....[28]....
        /*0838*/ 	.word	0xffffffff


	//   ....[29]....
        /*083c*/ 	.word	0xffffffff


	//   ....[30]....
        /*0840*/ 	.word	0xffffffff


	//   ....[31]....
        /*0844*/ 	.word	0xffffffff


	//   ....[32]....
        /*0848*/ 	.word	0xffffffff


	//   ....[33]....
        /*084c*/ 	.word	0xffffffff


	//   ....[34]....
        /*0850*/ 	.word	0xffffffff


	//   ....[35]....
        /*0854*/ 	.word	0xffffffff


	//   ....[36]....
        /*0858*/ 	.word	0xffffffff


	//   ....[37]....
        /*085c*/ 	.word	0xffffffff


	//   ....[38]....
        /*0860*/ 	.word	0xffffffff


	//   ....[39]....
        /*0864*/ 	.word	0xffffffff


	//   ....[40]....
        /*0868*/ 	.word	0xffffffff


	//   ....[41]....
        /*086c*/ 	.word	0xffffffff


	//   ....[42]....
        /*0870*/ 	.word	0xffffffff


	//   ....[43]....
        /*0874*/ 	.word	0xffffffff


	//   ....[44]....
        /*0878*/ 	.word	0xffffffff


	//   ....[45]....
        /*087c*/ 	.word	0xffffffff


	//   ....[46]....
        /*0880*/ 	.word	0xffffffff


	//   ....[47]....
        /*0884*/ 	.word	0xffffffff


	//   ....[48]....
        /*0888*/ 	.word	0xffffffff


	//   ....[49]....
        /*088c*/ 	.word	0xffffffff


	//   ....[50]....
        /*0890*/ 	.word	0xffffffff


	//   ....[51]....
        /*0894*/ 	.word	0xffffffff


	//   ....[52]....
        /*0898*/ 	.word	0xffffffff


	//   ....[53]....
        /*089c*/ 	.word	0xffffffff


	//   ....[54]....
        /*08a0*/ 	.word	0xffffffff


	//   ....[55]....
        /*08a4*/ 	.word	0xffffffff


	//   ....[56]....
        /*08a8*/ 	.word	0xffffffff


	//   ....[57]....
        /*08ac*/ 	.word	0xffffffff


	//   ....[58]....
        /*08b0*/ 	.word	0xffffffff


	//   ....[59]....
        /*08b4*/ 	.word	0xffffffff


	//   ....[60]....
        /*08b8*/ 	.word	0xffffffff


	//   ....[61]....
        /*08bc*/ 	.word	0xffffffff


	//   ....[62]....
        /*08c0*/ 	.word	0xffffffff


	//   ....[63]....
        /*08c4*/ 	.word	0xffffffff


	//   ....[64]....
        /*08c8*/ 	.word	0xffffffff


	//   ....[65]....
        /*08cc*/ 	.word	0xffffffff


	//   ....[66]....
        /*08d0*/ 	.word	0xffffffff


	//   ....[67]....
        /*08d4*/ 	.word	0xffffffff


	//   ....[68]....
        /*08d8*/ 	.word	0xffffffff


	//   ....[69]....
        /*08dc*/ 	.word	0xffffffff


	//   ....[70]....
        /*08e0*/ 	.word	0xffffffff


	//   ....[71]....
        /*08e4*/ 	.word	0xffffffff


	//   ....[72]....
        /*08e8*/ 	.word	0xffffffff


	//   ....[73]....
        /*08ec*/ 	.word	0xffffffff


	//   ....[74]....
        /*08f0*/ 	.word	0xffffffff


	//   ....[75]....
        /*08f4*/ 	.word	0xffffffff


	//   ....[76]....
        /*08f8*/ 	.word	0xffffffff


	//   ....[77]....
        /*08fc*/ 	.word	0xffffffff


	//   ....[78]....
        /*0900*/ 	.word	0xffffffff


	//   ....[79]....
        /*0904*/ 	.word	0xffffffff


	//   ....[80]....
        /*0908*/ 	.word	0xffffffff


	//   ....[81]....
        /*090c*/ 	.word	0xffffffff


	//   ....[82]....
        /*0910*/ 	.word	0xffffffff


	//   ....[83]....
        /*0914*/ 	.word	0xffffffff


	//   ....[84]....
        /*0918*/ 	.word	0xffffffff


	//   ....[85]....
        /*091c*/ 	.word	0xffffffff


	//   ....[86]....
        /*0920*/ 	.word	0xffffffff


	//   ....[87]....
        /*0924*/ 	.word	0xffffffff


	//   ....[88]....
        /*0928*/ 	.word	0xffffffff


	//   ....[89]....
        /*092c*/ 	.word	0xffffffff


	//   ....[90]....
        /*0930*/ 	.word	0xffffffff


	//   ....[91]....
        /*0934*/ 	.word	0xffffffff


	//   ....[92]....
        /*0938*/ 	.word	0xffffffff


	//   ....[93]....
        /*093c*/ 	.word	0xffffffff


	//   ....[94]....
        /*0940*/ 	.word	0xffffffff


	//   ....[95]....
        /*0944*/ 	.word	0xffffffff


	//   ....[96]....
        /*0948*/ 	.word	0xffffffff


	//   ....[97]....
        /*094c*/ 	.word	0xffffffff


	//   ....[98]....
        /*0950*/ 	.word	0xffffffff


	//   ....[99]....
        /*0954*/ 	.word	0xffffffff


	//   ....[100]....
        /*0958*/ 	.word	0xffffffff


	//   ....[101]....
        /*095c*/ 	.word	0xffffffff


	//   ....[102]....
        /*0960*/ 	.word	0xffffffff


	//   ....[103]....
        /*0964*/ 	.word	0xffffffff


	//   ....[104]....
        /*0968*/ 	.word	0xffffffff


	//   ....[105]....
        /*096c*/ 	.word	0xffffffff


	//   ....[106]....
        /*0970*/ 	.word	0xffffffff


	//   ....[107]....
        /*0974*/ 	.word	0xffffffff


	//   ....[108]....
        /*0978*/ 	.word	0xffffffff


	//   ....[109]....
        /*097c*/ 	.word	0xffffffff


	//   ....[110]....
        /*0980*/ 	.word	0xffffffff


	//   ....[111]....
        /*0984*/ 	.word	0xffffffff


	//   ....[112]....
        /*0988*/ 	.word	0xffffffff


	//   ....[113]....
        /*098c*/ 	.word	0xffffffff


	//   ....[114]....
        /*0990*/ 	.word	0xffffffff


	//   ....[115]....
        /*0994*/ 	.word	0xffffffff


	//   ....[116]....
        /*0998*/ 	.word	0x0500000f


	//   ....[117]....
        /*099c*/ 	.word	0x0500000f


	//   ....[118]....
        /*09a0*/ 	.word	0x0500000f


	//   ....[119]....
        /*09a4*/ 	.word	0x0500000f


	//   ....[120]....
        /*09a8*/ 	.word	0x0500000f


	//   ....[121]....
        /*09ac*/ 	.word	0x0500000f


	//   ....[122]....
        /*09b0*/ 	.word	0x0500000f


	//   ....[123]....
        /*09b4*/ 	.word	0x0500000f


	//   ....[124]....
        /*09b8*/ 	.word	0x0500000f


	//   ....[125]....
        /*09bc*/ 	.word	0x0500000f


	//   ....[126]....
        /*09c0*/ 	.word	0x0500000f


	//   ....[127]....
        /*09c4*/ 	.word	0x0500000f


	//   ....[128]....
        /*09c8*/ 	.word	0x0500000f


	//   ....[129]....
        /*09cc*/ 	.word	0x0500000f


	//   ....[130]....
        /*09d0*/ 	.word	0x0500000f


	//   ....[131]....
        /*09d4*/ 	.word	0x0500000f


	//   ....[132]....
        /*09d8*/ 	.word	0x0500000f


	//   ....[133]....
        /*09dc*/ 	.word	0x0500000f


	//   ....[134]....
        /*09e0*/ 	.word	0x0500000f


	//   ....[135]....
        /*09e4*/ 	.word	0x0500000f


	//   ....[136]....
        /*09e8*/ 	.word	0x0500000f


	//   ....[137]....
        /*09ec*/ 	.word	0x0500000f


	//   ....[138]....
        /*09f0*/ 	.word	0x0500000f


	//   ....[139]....
        /*09f4*/ 	.word	0x0500000f


	//   ....[140]....
        /*09f8*/ 	.word	0x0500000f


	//   ....[141]....
        /*09fc*/ 	.word	0x0500000f


	//   ....[142]....
        /*0a00*/ 	.word	0x0500000f


	//   ....[143]....
        /*0a04*/ 	.word	0x0500000f


	//   ....[144]....
        /*0a08*/ 	.word	0x0500000f


	//   ....[145]....
        /*0a0c*/ 	.word	0x0500000f


	//   ....[146]....
        /*0a10*/ 	.word	0x0500000f


	//   ....[147]....
        /*0a14*/ 	.word	0x0500000f


	//   ....[148]....
        /*0a18*/ 	.word	0x0500000f


	//   ....[149]....
        /*0a1c*/ 	.word	0x0500000f


	//   ....[150]....
        /*0a20*/ 	.word	0x0500000f


	//   ....[151]....
        /*0a24*/ 	.word	0x0500000f


	//   ....[152]....
        /*0a28*/ 	.word	0x0500000f


	//   ....[153]....
        /*0a2c*/ 	.word	0x0500000f


	//   ....[154]....
        /*0a30*/ 	.word	0x0500000f


	//   ....[155]....
        /*0a34*/ 	.word	0x0500000f


	//   ....[156]....
        /*0a38*/ 	.word	0x0500000f


	//   ....[157]....
        /*0a3c*/ 	.word	0x0500000f


	//   ....[158]....
        /*0a40*/ 	.word	0x0500000f


	//   ....[159]....
        /*0a44*/ 	.word	0x0500000f


	//   ....[160]....
        /*0a48*/ 	.word	0x0500000f


	//   ....[161]....
        /*0a4c*/ 	.word	0x0500000f


	//   ....[162]....
        /*0a50*/ 	.word	0x0500000f


	//   ....[163]....
        /*0a54*/ 	.word	0x0500000f


	//   ....[164]....
        /*0a58*/ 	.word	0x0500000f


	//   ....[165]....
        /*0a5c*/ 	.word	0x0500000f


	//   ....[166]....
        /*0a60*/ 	.word	0x0500000f


	//   ....[167]....
        /*0a64*/ 	.word	0x0500000f


	//----- nvinfo : EIATTR_COOP_GROUP_INSTR_OFFSETS
	.align		4
.L_1121:
        /*0a68*/ 	.byte	0x04, 0x28
        /*0a6a*/ 	.short	(.L_1123 - .L_1122)


	//   ....[0]....
.L_1122:
        /*0a6c*/ 	.word	0x00000060


	//   ....[1]....
        /*0a70*/ 	.word	0x000001a0


	//   ....[2]....
        /*0a74*/ 	.word	0x000001e0


	//   ....[3]....
        /*0a78*/ 	.word	0x000003f0


	//   ....[4]....
        /*0a7c*/ 	.word	0x00000550


	//   ....[5]....
        /*0a80*/ 	.word	0x00000670


	//   ....[6]....
        /*0a84*/ 	.word	0x000007d0


	//   ....[7]....
        /*0a88*/ 	.word	0x00004820


	//   ....[8]....
        /*0a8c*/ 	.word	0x00006620


	//   ....[9]....
        /*0a90*/ 	.word	0x00006d40


	//   ....[10]....
        /*0a94*/ 	.word	0x00006d50


	//   ....[11]....
        /*0a98*/ 	.word	0x00006d60


	//   ....[12]....
        /*0a9c*/ 	.word	0x00006d70


	//   ....[13]....
        /*0aa0*/ 	.word	0x00007060


	//   ....[14]....
        /*0aa4*/ 	.word	0x00007070


	//   ....[15]....
        /*0aa8*/ 	.word	0x00007080


	//   ....[16]....
        /*0aac*/ 	.word	0x00007090


	//   ....[17]....
        /*0ab0*/ 	.word	0x00008270


	//   ....[18]....
        /*0ab4*/ 	.word	0x00008280


	//   ....[19]....
        /*0ab8*/ 	.word	0x00008290


	//   ....[20]....
        /*0abc*/ 	.word	0x000082a0


	//   ....[21]....
        /*0ac0*/ 	.word	0x000084f0


	//   ....[22]....
        /*0ac4*/ 	.word	0x00008500


	//   ....[23]....
        /*0ac8*/ 	.word	0x00008510


	//   ....[24]....
        /*0acc*/ 	.word	0x00008520


	//   ....[25]....
        /*0ad0*/ 	.word	0x00009c10


	//   ....[26]....
        /*0ad4*/ 	.word	0x0000b340


	//   ....[27]....
        /*0ad8*/ 	.word	0x0000b360


	//   ....[28]....
        /*0adc*/ 	.word	0x0000b710


	//   ....[29]....
        /*0ae0*/ 	.word	0x0000b810


	//   ....[30]....
        /*0ae4*/ 	.word	0x0000ba50


	//   ....[31]....
        /*0ae8*/ 	.word	0x0000bba0


	//   ....[32]....
        /*0aec*/ 	.word	0x0000c510


	//   ....[33]....
        /*0af0*/ 	.word	0x0000cb10


	//   ....[34]....
        /*0af4*/ 	.word	0x0000e260


	//   ....[35]....
        /*0af8*/ 	.word	0x0000e500


	//   ....[36]....
        /*0afc*/ 	.word	0x0000e610


	//   ....[37]....
        /*0b00*/ 	.word	0x0000e810


	//   ....[38]....
        /*0b04*/ 	.word	0x0000e990


	//   ....[39]....
        /*0b08*/ 	.word	0x0000ead0


	//   ....[40]....
        /*0b0c*/ 	.word	0x0000fcd0


	//   ....[41]....
        /*0b10*/ 	.word	0x00010330


	//   ....[42]....
        /*0b14*/ 	.word	0x00011c40


	//   ....[43]....
        /*0b18*/ 	.word	0x00011c50


	//   ....[44]....
        /*0b1c*/ 	.word	0x00011c70


	//   ....[45]....
        /*0b20*/ 	.word	0x00011df0


	//   ....[46]....
        /*0b24*/ 	.word	0x00012fb0


	//   ....[47]....
        /*0b28*/ 	.word	0x00013000


	//   ....[48]....
        /*0b2c*/ 	.word	0x00013030


	//   ....[49]....
        /*0b30*/ 	.word	0x000130d0


	//   ....[50]....
        /*0b34*/ 	.word	0x000130e0


	//   ....[51]....
        /*0b38*/ 	.word	0x00014ab0


	//   ....[52]....
        /*0b3c*/ 	.word	0x00014f90


	//   ....[53]....
        /*0b40*/ 	.word	0x00014fd0


	//   ....[54]....
        /*0b44*/ 	.word	0x00014ff0


	//   ....[55]....
        /*0b48*/ 	.word	0x00015010


	//   ....[56]....
        /*0b4c*/ 	.word	0x00015620


	//   ....[57]....
        /*0b50*/ 	.word	0x00015680


	//   ....[58]....
        /*0b54*/ 	.word	0x00015920


	//   ....[59]....
        /*0b58*/ 	.word	0x00015940


	//   ....[60]....
        /*0b5c*/ 	.word	0x000164c0


	//   ....[61]....
        /*0b60*/ 	.word	0x000164e0


	//   ....[62]....
        /*0b64*/ 	.word	0x00016710


	//   ....[63]....
        /*0b68*/ 	.word	0x00016730


	//   ....[64]....
        /*0b6c*/ 	.word	0x000169e0


	//   ....[65]....
        /*0b70*/ 	.word	0x00016bc0


	//   ....[66]....
        /*0b74*/ 	.word	0x00016bf0


	//   ....[67]....
        /*0b78*/ 	.word	0x00016c20


	//   ....[68]....
        /*0b7c*/ 	.word	0x00016c50


	//   ....[69]....
        /*0b80*/ 	.word	0x00016c80


	//   ....[70]....
        /*0b84*/ 	.word	0x00016cb0


	//   ....[71]....
        /*0b88*/ 	.word	0x00016e20


	//   ....[72]....
        /*0b8c*/ 	.word	0x00016e50


	//   ....[73]....
        /*0b90*/ 	.word	0x00016e80


	//   ....[74]....
        /*0b94*/ 	.word	0x00016eb0


	//   ....[75]....
        /*0b98*/ 	.word	0x00016ee0


	//   ....[76]....
        /*0b9c*/ 	.word	0x00016f10


	//   ....[77]....
        /*0ba0*/ 	.word	0x00016fb0


	//   ....[78]....
        /*0ba4*/ 	.word	0x00017010


	//   ....[79]....
        /*0ba8*/ 	.word	0x000170a0


	//   ....[80]....
        /*0bac*/ 	.word	0x00017f50


	//   ....[81]....
        /*0bb0*/ 	.word	0x0001a170


	//   ....[82]....
        /*0bb4*/ 	.word	0x0001ad00


	//   ....[83]....
        /*0bb8*/ 	.word	0x0001ad10


	//   ....[84]....
        /*0bbc*/ 	.word	0x0001ad30


	//   ....[85]....
        /*0bc0*/ 	.word	0x0001ae00


	//   ....[86]....
        /*0bc4*/ 	.word	0x0001ae30


	//   ....[87]....
        /*0bc8*/ 	.word	0x0001ae90


	//   ....[88]....
        /*0bcc*/ 	.word	0x0001aea0


	//   ....[89]....
        /*0bd0*/ 	.word	0x0001af10


	//   ....[90]....
        /*0bd4*/ 	.word	0x0001b860


	//   ....[91]....
        /*0bd8*/ 	.word	0x0001b870


	//   ....[92]....
        /*0bdc*/ 	.word	0x0001b9b0


	//   ....[93]....
        /*0be0*/ 	.word	0x0001b9c0


	//   ....[94]....
        /*0be4*/ 	.word	0x0001bc70


	//   ....[95]....
        /*0be8*/ 	.word	0x0001bc80


	//   ....[96]....
        /*0bec*/ 	.word	0x0001bdf0


	//   ....[97]....
        /*0bf0*/ 	.word	0x0001be00


	//   ....[98]....
        /*0bf4*/ 	.word	0x0001fc00


	//   ....[99]....
        /*0bf8*/ 	.word	0x0001fc30


	//   ....[100]....
        /*0bfc*/ 	.word	0x0001fc70


	//   ....[101]....
        /*0c00*/ 	.word	0x0001fca0


	//   ....[102]....
        /*0c04*/ 	.word	0x0001fcd0


	//   ....[103]....
        /*0c08*/ 	.word	0x0001fd00


	//   ....[104]....
        /*0c0c*/ 	.word	0x0001fd30


	//   ....[105]....
        /*0c10*/ 	.word	0x0001fd60


	//   ....[106]....
        /*0c14*/ 	.word	0x0001fee0


	//   ....[107]....
        /*0c18*/ 	.word	0x0001ff10


	//   ....[108]....
        /*0c1c*/ 	.word	0x0001ff40


	//   ....[109]....
        /*0c20*/ 	.word	0x0001ff70


	//   ....[110]....
        /*0c24*/ 	.word	0x0001ffa0


	//   ....[111]....
        /*0c28*/ 	.word	0x0001ffd0


	//   ....[112]....
        /*0c2c*/ 	.word	0x00020090


	//   ....[113]....
        /*0c30*/ 	.word	0x000200b0


	//   ....[114]....
        /*0c34*/ 	.word	0x00020120


	//   ....[115]....
        /*0c38*/ 	.word	0x000207f0


	//   ....[116]....
        /*0c3c*/ 	.word	0x00020c30


	//   ....[117]....
        /*0c40*/ 	.word	0x00020cc0


	//   ....[118]....
        /*0c44*/ 	.word	0x00020d10


	//   ....[119]....
        /*0c48*/ 	.word	0x00020d60


	//   ....[120]....
        /*0c4c*/ 	.word	0x00020df0


	//   ....[121]....
        /*0c50*/ 	.word	0x00020e80


	//   ....[122]....
        /*0c54*/ 	.word	0x00020ed0


	//   ....[123]....
        /*0c58*/ 	.word	0x00020f20


	//   ....[124]....
        /*0c5c*/ 	.word	0x00021000


	//   ....[125]....
        /*0c60*/ 	.word	0x00021090


	//   ....[126]....
        /*0c64*/ 	.word	0x000210e0


	//   ....[127]....
        /*0c68*/ 	.word	0x00021140


	//   ....[128]....
        /*0c6c*/ 	.word	0x000211e0


	//   ....[129]....
        /*0c70*/ 	.word	0x00021270


	//   ....[130]....
        /*0c74*/ 	.word	0x000212c0


	//   ....[131]....
        /*0c78*/ 	.word	0x00021310


	//   ....[132]....
        /*0c7c*/ 	.word	0x00021670


	//   ....[133]....
        /*0c80*/ 	.word	0x00021960


	//   ....[134]....
        /*0c84*/ 	.word	0x00021ae0


	//   ....[135]....
        /*0c88*/ 	.word	0x00021b30


	//   ....[136]....
        /*0c8c*/ 	.word	0x00021b90


	//   ....[137]....
        /*0c90*/ 	.word	0x00021bf0


	//   ....[138]....
        /*0c94*/ 	.word	0x00021d40


	//   ....[139]....
        /*0c98*/ 	.word	0x00021de0


	//   ....[140]....
        /*0c9c*/ 	.word	0x00021e90


	//   ....[141]....
        /*0ca0*/ 	.word	0x00021f70


	//   ....[142]....
        /*0ca4*/ 	.word	0x00022140


	//   ....[143]....
        /*0ca8*/ 	.word	0x00022200


	//   ....[144]....
        /*0cac*/ 	.word	0x000224b0


	//   ....[145]....
        /*0cb0*/ 	.word	0x000225d0


	//   ....[146]....
        /*0cb4*/ 	.word	0x000227a0


	//   ....[147]....
        /*0cb8*/ 	.word	0x00022870


	//   ....[148]....
        /*0cbc*/ 	.word	0x00022a70


	//   ....[149]....
        /*0cc0*/ 	.word	0x00022b00


	//   ....[150]....
        /*0cc4*/ 	.word	0x00022e30


	//   ....[151]....
        /*0cc8*/ 	.word	0x00022ed0


	//   ....[152]....
        /*0ccc*/ 	.word	0x00022ff0


	//   ....[153]....
        /*0cd0*/ 	.word	0x00023070


	//   ....[154]....
        /*0cd4*/ 	.word	0x000230f0


	//   ....[155]....
        /*0cd8*/ 	.word	0x00023170


	//   ....[156]....
        /*0cdc*/ 	.word	0x000231f0


	//   ....[157]....
        /*0ce0*/ 	.word	0x00023280


	//   ....[158]....
        /*0ce4*/ 	.word	0x00023320


	//   ....[159]....
        /*0ce8*/ 	.word	0x000233d0


	//   ....[160]....
        /*0cec*/ 	.word	0x00023450


	//   ....[161]....
        /*0cf0*/ 	.word	0x000234d0


	//   ....[162]....
        /*0cf4*/ 	.word	0x00023550


	//   ....[163]....
        /*0cf8*/ 	.word	0x000235e0


	//   ....[164]....
        /*0cfc*/ 	.word	0x00023660


	//   ....[165]....
        /*0d00*/ 	.word	0x00023700


	//   ....[166]....
        /*0d04*/ 	.word	0x00023790


	//   ....[167]....
        /*0d08*/ 	.word	0x000238c0


	//----- nvinfo : EIATTR_REG_RECONFIG
	.align		4
.L_1123:
        /*0d0c*/ 	.byte	0x01, 0x54
	.zero		2


	//----- nvinfo : EIATTR_SYSCALL_OFFSETS
	.align		4
        /*0d10*/ 	.byte	0x04, 0x46
        /*0d12*/ 	.short	(.L_1125 - .L_1124)


	//   ....[0]....
.L_1124:
        /*0d14*/ 	.word	0x00001a70


	//   ....[1]....
        /*0d18*/ 	.word	0x00001bc0


	//   ....[2]....
        /*0d1c*/ 	.word	0x000067d0


	//   ....[3]....
        /*0d20*/ 	.word	0x00006af0


	//   ....[4]....
        /*0d24*/ 	.word	0x00019d70


	//   ....[5]....
        /*0d28*/ 	.word	0x00019ed0


	//   ....[6]....
        /*0d2c*/ 	.word	0x00019fd0


	//   ....[7]....
        /*0d30*/ 	.word	0x0001a8e0


	//   ....[8]....
        /*0d34*/ 	.word	0x0001b230


	//----- nvinfo : EIATTR_MBARRIER_INSTR_OFFSETS
	.align		4
.L_1125:
        /*0d38*/ 	.byte	0x04, 0x39
        /*0d3a*/ 	.short	(.L_1127 - .L_1126)


	//   ....[0]....
.L_1126:
        /*0d3c*/ 	.word	0x000002d0
        /*0d40*/ 	.word	0x000000ff
        /*0d44*/ 	.word	0x00038800
        /*0d48*/ 	.short	0x0100
        /*0d4a*/ 	.byte	0x08
	.zero		1


	//   ....[1]....
        /*0d4c*/ 	.word	0x000002e0
        /*0d50*/ 	.word	0x000000ff
        /*0d54*/ 	.word	0x00038810
        /*0d58*/ 	.short	0x0100
        /*0d5a*/ 	.byte	0x08
	.zero		1


	//   ....[2]....
        /*0d5c*/ 	.word	0x000002f0
        /*0d60*/ 	.word	0x000000ff
        /*0d64*/ 	.word	0x00038820
        /*0d68*/ 	.short	0x0100
        /*0d6a*/ 	.byte	0x08
	.zero		1


	//   ....[3]....
        /*0d6c*/ 	.word	0x000003a0
        /*0d70*/ 	.word	0x000000ff
        /*0d74*/ 	.word	0x00038830
        /*0d78*/ 	.short	0x0100
        /*0d7a*/ 	.byte	0x06
	.zero		1


	//   ....[4]....
        /*0d7c*/ 	.word	0x000003b0
        /*0d80*/ 	.word	0x000000ff
        /*0d84*/ 	.word	0x00038840
        /*0d88*/ 	.short	0x0100
        /*0d8a*/ 	.byte	0x06
	.zero		1


	//   ....[5]....
        /*0d8c*/ 	.word	0x000003c0
        /*0d90*/ 	.word	0x000000ff
        /*0d94*/ 	.word	0x00038838
        /*0d98*/ 	.short	0x0100
        /*0d9a*/ 	.byte	0x06
	.zero		1


	//   ....[6]....
        /*0d9c*/ 	.word	0x000003d0
        /*0da0*/ 	.word	0x000000ff
        /*0da4*/ 	.word	0x00038848
        /*0da8*/ 	.short	0x0100
        /*0daa*/ 	.byte	0x06
	.zero		1


	//   ....[7]....
        /*0dac*/ 	.word	0x00000500
        /*0db0*/ 	.word	0x000000ff
        /*0db4*/ 	.word	0x00038850
        /*0db8*/ 	.short	0x0100
        /*0dba*/ 	.byte	0x08
	.zero		1


	//   ....[8]....
        /*0dbc*/ 	.word	0x00000510
        /*0dc0*/ 	.word	0x000000ff
        /*0dc4*/ 	.word	0x00038860
        /*0dc8*/ 	.short	0x0100
        /*0dca*/ 	.byte	0x08
	.zero		1


	//   ....[9]....
        /*0dcc*/ 	.word	0x00000520
        /*0dd0*/ 	.word	0x000000ff
        /*0dd4*/ 	.word	0x00038858
        /*0dd8*/ 	.short	0x0100
        /*0dda*/ 	.byte	0x08
	.zero		1


	//   ....[10]....
        /*0ddc*/ 	.word	0x00000530
        /*0de0*/ 	.word	0x000000ff
        /*0de4*/ 	.word	0x00038868
        /*0de8*/ 	.short	0x0100
        /*0dea*/ 	.byte	0x08
	.zero		1


	//   ....[11]....
        /*0dec*/ 	.word	0x00000620
        /*0df0*/ 	.word	0x000000ff
        /*0df4*/ 	.word	0x00038870
        /*0df8*/ 	.short	0x0100
        /*0dfa*/ 	.byte	0x06
	.zero		1


	//   ....[12]....
        /*0dfc*/ 	.word	0x00000630
        /*0e00*/ 	.word	0x000000ff
        /*0e04*/ 	.word	0x00038880
        /*0e08*/ 	.short	0x0100
        /*0e0a*/ 	.byte	0x06
	.zero		1


	//   ....[13]....
        /*0e0c*/ 	.word	0x00000640
        /*0e10*/ 	.word	0x000000ff
        /*0e14*/ 	.word	0x00038878
        /*0e18*/ 	.short	0x0100
        /*0e1a*/ 	.byte	0x06
	.zero		1


	//   ....[14]....
        /*0e1c*/ 	.word	0x00000650
        /*0e20*/ 	.word	0x000000ff
        /*0e24*/ 	.word	0x00038888
        /*0e28*/ 	.short	0x0100
        /*0e2a*/ 	.byte	0x06
	.zero		1


	//   ....[15]....
        /*0e2c*/ 	.word	0x00000780
        /*0e30*/ 	.word	0x000000ff
        /*0e34*/ 	.word	0x00038890
        /*0e38*/ 	.short	0x0100
        /*0e3a*/ 	.byte	0x08
	.zero		1


	//   ....[16]....
        /*0e3c*/ 	.word	0x00000790
        /*0e40*/ 	.word	0x000000ff
        /*0e44*/ 	.word	0x000388a0
        /*0e48*/ 	.short	0x0100
        /*0e4a*/ 	.byte	0x08
	.zero		1


	//   ....[17]....
        /*0e4c*/ 	.word	0x000007a0
        /*0e50*/ 	.word	0x000000ff
        /*0e54*/ 	.word	0x00038898
        /*0e58*/ 	.short	0x0100
        /*0e5a*/ 	.byte	0x08
	.zero		1


	//   ....[18]....
        /*0e5c*/ 	.word	0x000007b0
        /*0e60*/ 	.word	0x000000ff
        /*0e64*/ 	.word	0x000388a8
        /*0e68*/ 	.short	0x0100
        /*0e6a*/ 	.byte	0x08
	.zero		1


	//   ....[19]....
        /*0e6c*/ 	.word	0x000008e0
        /*0e70*/ 	.word	0x000000ff
        /*0e74*/ 	.word	0x000388b0
        /*0e78*/ 	.short	0x0100
        /*0e7a*/ 	.byte	0x08
	.zero		1


	//   ....[20]....
        /*0e7c*/ 	.word	0x000008f0
        /*0e80*/ 	.word	0x000000ff
        /*0e84*/ 	.word	0x000388c0
        /*0e88*/ 	.short	0x0100
        /*0e8a*/ 	.byte	0x08
	.zero		1


	//   ....[21]....
        /*0e8c*/ 	.word	0x00000900
        /*0e90*/ 	.word	0x000000ff
        /*0e94*/ 	.word	0x000388b8
        /*0e98*/ 	.short	0x0100
        /*0e9a*/ 	.byte	0x08
	.zero		1


	//   ....[22]....
        /*0e9c*/ 	.word	0x00000910
        /*0ea0*/ 	.word	0x000000ff
        /*0ea4*/ 	.word	0x000388c8
        /*0ea8*/ 	.short	0x0100
        /*0eaa*/ 	.byte	0x08
	.zero		1


	//   ....[23]....
        /*0eac*/ 	.word	0x00002780
        /*0eb0*/ 	.word	0x00000044
        /*0eb4*/ 	.word	0x00038890
        /*0eb8*/ 	.short	0x010a
        /*0eba*/ 	.byte	0x3f
	.zero		1


	//   ....[24]....
        /*0ebc*/ 	.word	0x00003130
        /*0ec0*/ 	.word	0x00000044
        /*0ec4*/ 	.word	0x00038890
        /*0ec8*/ 	.short	0x010a
        /*0eca*/ 	.byte	0x3f
	.zero		1


	//   ....[25]....
        /*0ecc*/ 	.word	0x000039a0
        /*0ed0*/ 	.word	0x00000044
        /*0ed4*/ 	.word	0x00038890
        /*0ed8*/ 	.short	0x010a
        /*0eda*/ 	.byte	0x3f
	.zero		1


	//   ....[26]....
        /*0edc*/ 	.word	0x00003ba0
        /*0ee0*/ 	.word	0x00000004
        /*0ee4*/ 	.word	0x00000000
        /*0ee8*/ 	.short	0x0101
        /*0eea*/ 	.byte	0x3f
	.zero		1


	//   ....[27]....
        /*0eec*/ 	.word	0x00003be0
        /*0ef0*/ 	.word	0x00000044
        /*0ef4*/ 	.word	0x000388b0
        /*0ef8*/ 	.short	0x010a
        /*0efa*/ 	.byte	0x3f
	.zero		1


	//   ....[28]....
        /*0efc*/ 	.word	0x00004240
        /*0f00*/ 	.word	0x00000044
        /*0f04*/ 	.word	0x00000000
        /*0f08*/ 	.short	0x0101
        /*0f0a*/ 	.byte	0x3f
	.zero		1


	//   ....[29]....
        /*0f0c*/ 	.word	0x00004c60
        /*0f10*/ 	.word	0x00000003
        /*0f14*/ 	.word	0x00000000
        /*0f18*/ 	.short	0x0101
        /*0f1a*/ 	.byte	0x3f
	.zero		1


	//   ....[30]....
        /*0f1c*/ 	.word	0x000057e0
        /*0f20*/ 	.word	0x00000003
        /*0f24*/ 	.word	0x00000000
        /*0f28*/ 	.short	0x0101
        /*0f2a*/ 	.byte	0x3f
	.zero		1


	//   ....[31]....
        /*0f2c*/ 	.word	0x00006860
        /*0f30*/ 	.word	0x00000002
        /*0f34*/ 	.word	0x00038800
        /*0f38*/ 	.short	0x010a
        /*0f3a*/ 	.byte	0x3f
	.zero		1


	//   ....[32]....
        /*0f3c*/ 	.word	0x000068b0
        /*0f40*/ 	.word	0x00000002
        /*0f44*/ 	.word	0x00038800
        /*0f48*/ 	.short	0x010a
        /*0f4a*/ 	.byte	0x3f
	.zero		1


	//   ....[33]....
        /*0f4c*/ 	.word	0x000072d0
        /*0f50*/ 	.word	0x00000002
        /*0f54*/ 	.word	0x00038800
        /*0f58*/ 	.short	0x010a
        /*0f5a*/ 	.byte	0x3f
	.zero		1


	//   ....[34]....
        /*0f5c*/ 	.word	0x000086d0
        /*0f60*/ 	.word	0x00000002
        /*0f64*/ 	.word	0x00038800
        /*0f68*/ 	.short	0x010a
        /*0f6a*/ 	.byte	0x3f
	.zero		1


	//   ....[35]....
        /*0f6c*/ 	.word	0x000094d0
        /*0f70*/ 	.word	0x00000015
        /*0f74*/ 	.word	0x00038830
        /*0f78*/ 	.short	0x010a
        /*0f7a*/ 	.byte	0x3f
	.zero		1


	//   ....[36]....
        /*0f7c*/ 	.word	0x00009580
        /*0f80*/ 	.word	0x00000015
        /*0f84*/ 	.word	0x00038830
        /*0f88*/ 	.short	0x010a
        /*0f8a*/ 	.byte	0x3f
	.zero		1


	//   ....[37]....
        /*0f8c*/ 	.word	0x00009890
        /*0f90*/ 	.word	0x00000002
        /*0f94*/ 	.word	0x00038810
        /*0f98*/ 	.short	0x010a
        /*0f9a*/ 	.byte	0x3f
	.zero		1


	//   ....[38]....
        /*0f9c*/ 	.word	0x000098e0
        /*0fa0*/ 	.word	0x00000015
        /*0fa4*/ 	.word	0x00038850
        /*0fa8*/ 	.short	0x010a
        /*0faa*/ 	.byte	0x3f
	.zero		1


	//   ....[39]....
        /*0fac*/ 	.word	0x00009990
        /*0fb0*/ 	.word	0x00000015
        /*0fb4*/ 	.word	0x00038850
        /*0fb8*/ 	.short	0x010a
        /*0fba*/ 	.byte	0x3f
	.zero		1


	//   ....[40]....
        /*0fbc*/ 	.word	0x0000be00
        /*0fc0*/ 	.word	0x00000018
        /*0fc4*/ 	.word	0x00000000
        /*0fc8*/ 	.short	0x0101
        /*0fca*/ 	.byte	0x3f
	.zero		1


	//   ....[41]....
        /*0fcc*/ 	.word	0x0000c530
        /*0fd0*/ 	.word	0x00000015
        /*0fd4*/ 	.word	0x00000000
        /*0fd8*/ 	.short	0x0101
        /*0fda*/ 	.byte	0x3f
	.zero		1


	//   ....[42]....
        /*0fdc*/ 	.word	0x0000c640
        /*0fe0*/ 	.word	0x000000c5
        /*0fe4*/ 	.word	0x00038830
        /*0fe8*/ 	.short	0x010a
        /*0fea*/ 	.byte	0x3f
	.zero		1


	//   ....[43]....
        /*0fec*/ 	.word	0x0000c6b0
        /*0ff0*/ 	.word	0x000000c5
        /*0ff4*/ 	.word	0x00038830
        /*0ff8*/ 	.short	0x010a
        /*0ffa*/ 	.byte	0x3f
	.zero		1


	//   ....[44]....
        /*0ffc*/ 	.word	0x0000c920
        /*1000*/ 	.word	0x000000c5
        /*1004*/ 	.word	0x00038850
        /*1008*/ 	.short	0x010a
        /*100a*/ 	.byte	0x3f
	.zero		1


	//   ....[45]....
        /*100c*/ 	.word	0x0000c970
        /*1010*/ 	.word	0x000000c5
        /*1014*/ 	.word	0x00038850
        /*1018*/ 	.short	0x010a
        /*101a*/ 	.byte	0x3f
	.zero		1


	//   ....[46]....
        /*101c*/ 	.word	0x0000ed10
        /*1020*/ 	.word	0x000000a7
        /*1024*/ 	.word	0x00000000
        /*1028*/ 	.short	0x0101
        /*102a*/ 	.byte	0x3f
	.zero		1


	//   ....[47]....
        /*102c*/ 	.word	0x0000fcf0
        /*1030*/ 	.word	0x000000c5
        /*1034*/ 	.word	0x00000000
        /*1038*/ 	.short	0x0101
        /*103a*/ 	.byte	0x3f
	.zero		1


	//   ....[48]....
        /*103c*/ 	.word	0x0000fe40
        /*1040*/ 	.word	0x000000c1
        /*1044*/ 	.word	0x00038830
        /*1048*/ 	.short	0x010a
        /*104a*/ 	.byte	0x3f
	.zero		1


	//   ....[49]....
        /*104c*/ 	.word	0x0000feb0
        /*1050*/ 	.word	0x000000c1
        /*1054*/ 	.word	0x00038830
        /*1058*/ 	.short	0x010a
        /*105a*/ 	.byte	0x3f
	.zero		1


	//   ....[50]....
        /*105c*/ 	.word	0x00010120
        /*1060*/ 	.word	0x000000c1
        /*1064*/ 	.word	0x00038850
        /*1068*/ 	.short	0x010a
        /*106a*/ 	.byte	0x3f
	.zero		1


	//   ....[51]....
        /*106c*/ 	.word	0x00010170
        /*1070*/ 	.word	0x000000c1
        /*1074*/ 	.word	0x00038850
        /*1078*/ 	.short	0x010a
        /*107a*/ 	.byte	0x3f
	.zero		1


	//   ....[52]....
        /*107c*/ 	.word	0x00012140
        /*1080*/ 	.word	0x000000a2
        /*1084*/ 	.word	0x00000000
        /*1088*/ 	.short	0x0101
        /*108a*/ 	.byte	0x3f
	.zero		1


	//   ....[53]....
        /*108c*/ 	.word	0x00012fd0
        /*1090*/ 	.word	0x000000c1
        /*1094*/ 	.word	0x00000000
        /*1098*/ 	.short	0x0101
        /*109a*/ 	.byte	0x3f
	.zero		1


	//   ....[54]....
        /*109c*/ 	.word	0x000156a0
        /*10a0*/ 	.word	0x00000000
        /*10a4*/ 	.word	0x00000000
        /*10a8*/ 	.short	0x0101
        /*10aa*/ 	.byte	0x3f
	.zero		1


	//   ....[55]....
        /*10ac*/ 	.word	0x00018040
        /*10b0*/ 	.word	0x00000005
        /*10b4*/ 	.word	0x00038820
        /*10b8*/ 	.short	0x010a
        /*10ba*/ 	.byte	0x3f
	.zero		1


	//   ....[56]....
        /*10bc*/ 	.word	0x00018130
        /*10c0*/ 	.word	0x00000004
        /*10c4*/ 	.word	0x000388a0
        /*10c8*/ 	.short	0x010a
        /*10ca*/ 	.byte	0x3f
	.zero		1


	//   ....[57]....
        /*10cc*/ 	.word	0x00018380
        /*10d0*/ 	.word	0x00000004
        /*10d4*/ 	.word	0x000388c0
        /*10d8*/ 	.short	0x010a
        /*10da*/ 	.byte	0x3f
	.zero		1


	//   ....[58]....
        /*10dc*/ 	.word	0x00018e00
        /*10e0*/ 	.word	0x00000004
        /*10e4*/ 	.word	0x000388a0
        /*10e8*/ 	.short	0x010a
        /*10ea*/ 	.byte	0x3f
	.zero		1


	//   ....[59]....
        /*10ec*/ 	.word	0x00019040
        /*10f0*/ 	.word	0x00000004
        /*10f4*/ 	.word	0x000388c0
        /*10f8*/ 	.short	0x010a
        /*10fa*/ 	.byte	0x3f
	.zero		1


	//   ....[60]....
        /*10fc*/ 	.word	0x0001a420
        /*1100*/ 	.word	0x00000000
        /*1104*/ 	.word	0x00038840
        /*1108*/ 	.short	0x010a
        /*110a*/ 	.byte	0x3f
	.zero		1


	//   ....[61]....
        /*110c*/ 	.word	0x0001afd0
        /*1110*/ 	.word	0x00000008
        /*1114*/ 	.word	0x00038800
        /*1118*/ 	.short	0x0107
        /*111a*/ 	.byte	0x3f
	.zero		1


	//   ....[62]....
        /*111c*/ 	.word	0x0001b080
        /*1120*/ 	.word	0x00000000
        /*1124*/ 	.word	0x00038800
        /*1128*/ 	.short	0x0101
        /*112a*/ 	.byte	0x3f
	.zero		1


	//   ....[63]....
        /*112c*/ 	.word	0x0001c030
        /*1130*/ 	.word	0x00000000
        /*1134*/ 	.word	0x00038810
        /*1138*/ 	.short	0x0107
        /*113a*/ 	.byte	0x3f
	.zero		1


	//   ....[64]....
        /*113c*/ 	.word	0x0001c130
        /*1140*/ 	.word	0x00000002
        /*1144*/ 	.word	0x00038810
        /*1148*/ 	.short	0x0101
        /*114a*/ 	.byte	0x3f
	.zero		1


	//   ....[65]....
        /*114c*/ 	.word	0x0001c150
        /*1150*/ 	.word	0x00000002
        /*1154*/ 	.word	0x00038820
        /*1158*/ 	.short	0x010a
        /*115a*/ 	.byte	0x3f
	.zero		1


	//   ....[66]....
        /*115c*/ 	.word	0x0001c260
        /*1160*/ 	.word	0x00000000
        /*1164*/ 	.word	0x00038860
        /*1168*/ 	.short	0x010a
        /*116a*/ 	.byte	0x3f
	.zero		1


	//   ....[67]....
        /*116c*/ 	.word	0x0001cf50
        /*1170*/ 	.word	0x00000000
        /*1174*/ 	.word	0x00038840
        /*1178*/ 	.short	0x010a
        /*117a*/ 	.byte	0x3f
	.zero		1


	//   ....[68]....
        /*117c*/ 	.word	0x0001d1b0
        /*1180*/ 	.word	0x00000000
        /*1184*/ 	.word	0x00038860
        /*1188*/ 	.short	0x010a
        /*118a*/ 	.byte	0x3f
	.zero		1


	//   ....[69]....
        /*118c*/ 	.word	0x0001de30
        /*1190*/ 	.word	0x00000002
        /*1194*/ 	.word	0x00038840
        /*1198*/ 	.short	0x010a
        /*119a*/ 	.byte	0x3f
	.zero		1


	//   ....[70]....
        /*119c*/ 	.word	0x0001e080
        /*11a0*/ 	.word	0x00000002
        /*11a4*/ 	.word	0x00038860
        /*11a8*/ 	.short	0x010a
        /*11aa*/ 	.byte	0x3f
	.zero		1


	//   ....[71]....
        /*11ac*/ 	.word	0x0001ec90
        /*11b0*/ 	.word	0x00000002
        /*11b4*/ 	.word	0x00038840
        /*11b8*/ 	.short	0x010a
        /*11ba*/ 	.byte	0x3f
	.zero		1


	//   ....[72]....
        /*11bc*/ 	.word	0x0001eef0
        /*11c0*/ 	.word	0x00000002
        /*11c4*/ 	.word	0x00038860
        /*11c8*/ 	.short	0x010a
        /*11ca*/ 	.byte	0x3f
	.zero		1


	//   ....[73]....
        /*11cc*/ 	.word	0x00020770
        /*11d0*/ 	.word	0x00000000
        /*11d4*/ 	.word	0x00038820
        /*11d8*/ 	.short	0x010a
        /*11da*/ 	.byte	0x3f
	.zero		1


	//   ....[74]....
        /*11dc*/ 	.word	0x00020920
        /*11e0*/ 	.word	0x00000006
        /*11e4*/ 	.word	0x00000000
        /*11e8*/ 	.short	0x010a
        /*11ea*/ 	.byte	0x3f
	.zero		1


	//   ....[75]....
        /*11ec*/ 	.word	0x00020990
        /*11f0*/ 	.word	0x00000007
        /*11f4*/ 	.word	0x00000000
        /*11f8*/ 	.short	0x010a
        /*11fa*/ 	.byte	0x3f
	.zero		1


	//   ....[76]....
        /*11fc*/ 	.word	0x00020a00
        /*1200*/ 	.word	0x00000004
        /*1204*/ 	.word	0x00000000
        /*1208*/ 	.short	0x010a
        /*120a*/ 	.byte	0x3f
	.zero		1


	//   ....[77]....
        /*120c*/ 	.word	0x00020a30
        /*1210*/ 	.word	0x00000003
        /*1214*/ 	.word	0x00000000
        /*1218*/ 	.short	0x010a
        /*121a*/ 	.byte	0x3f
	.zero		1


	//   ....[78]....
        /*121c*/ 	.word	0x00020a90
        /*1220*/ 	.word	0x00000044
        /*1224*/ 	.word	0x00038890
        /*1228*/ 	.short	0x010a
        /*122a*/ 	.byte	0x3f
	.zero		1


	//   ....[79]....
        /*122c*/ 	.word	0x00020ae0
        /*1230*/ 	.word	0x00000044
        /*1234*/ 	.word	0x00038890
        /*1238*/ 	.short	0x010a
        /*123a*/ 	.byte	0x3f
	.zero		1


	//   ....[80]....
        /*123c*/ 	.word	0x00020b30
        /*1240*/ 	.word	0x00000044
        /*1244*/ 	.word	0x00038890
        /*1248*/ 	.short	0x010a
        /*124a*/ 	.byte	0x3f
	.zero		1


	//   ....[81]....
        /*124c*/ 	.word	0x00020b80
        /*1250*/ 	.word	0x00000044
        /*1254*/ 	.word	0x000388b0
        /*1258*/ 	.short	0x010a
        /*125a*/ 	.byte	0x3f
	.zero		1


	//   ....[82]....
        /*125c*/ 	.word	0x00020f50
        /*1260*/ 	.word	0x00000002
        /*1264*/ 	.word	0x00038800
        /*1268*/ 	.short	0x010a
        /*126a*/ 	.byte	0x3f
	.zero		1


	//   ....[83]....
        /*126c*/ 	.word	0x00021360
        /*1270*/ 	.word	0x00000002
        /*1274*/ 	.word	0x00038800
        /*1278*/ 	.short	0x010a
        /*127a*/ 	.byte	0x3f
	.zero		1


	//   ....[84]....
        /*127c*/ 	.word	0x000213b0
        /*1280*/ 	.word	0x00000015
        /*1284*/ 	.word	0x00038830
        /*1288*/ 	.short	0x010a
        /*128a*/ 	.byte	0x3f
	.zero		1


	//   ....[85]....
        /*128c*/ 	.word	0x00021400
        /*1290*/ 	.word	0x00000002
        /*1294*/ 	.word	0x00038810
        /*1298*/ 	.short	0x010a
        /*129a*/ 	.byte	0x3f
	.zero		1


	//   ....[86]....
        /*129c*/ 	.word	0x00021450
        /*12a0*/ 	.word	0x00000015
        /*12a4*/ 	.word	0x00038850
        /*12a8*/ 	.short	0x010a
        /*12aa*/ 	.byte	0x3f
	.zero		1


	//   ....[87]....
        /*12ac*/ 	.word	0x000214a0
        /*12b0*/ 	.word	0x000000c5
        /*12b4*/ 	.word	0x00038830
        /*12b8*/ 	.short	0x010a
        /*12ba*/ 	.byte	0x3f
	.zero		1


	//   ....[88]....
        /*12bc*/ 	.word	0x000214f0
        /*12c0*/ 	.word	0x000000c5
        /*12c4*/ 	.word	0x00038850
        /*12c8*/ 	.short	0x010a
        /*12ca*/ 	.byte	0x3f
	.zero		1


	//   ....[89]....
        /*12cc*/ 	.word	0x00021540
        /*12d0*/ 	.word	0x000000c1
        /*12d4*/ 	.word	0x00038830
        /*12d8*/ 	.short	0x010a
        /*12da*/ 	.byte	0x3f
	.zero		1


	//   ....[90]....
        /*12dc*/ 	.word	0x00021590
        /*12e0*/ 	.word	0x000000c1
        /*12e4*/ 	.word	0x00038850
        /*12e8*/ 	.short	0x010a
        /*12ea*/ 	.byte	0x3f
	.zero		1


	//   ....[91]....
        /*12ec*/ 	.word	0x00021740
        /*12f0*/ 	.word	0x00000004
        /*12f4*/ 	.word	0x00038820
        /*12f8*/ 	.short	0x010a
        /*12fa*/ 	.byte	0x3f
	.zero		1


	//   ....[92]....
        /*12fc*/ 	.word	0x00021790
        /*1300*/ 	.word	0x00000004
        /*1304*/ 	.word	0x000388a0
        /*1308*/ 	.short	0x010a
        /*130a*/ 	.byte	0x3f
	.zero		1


	//   ....[93]....
        /*130c*/ 	.word	0x000217e0
        /*1310*/ 	.word	0x00000004
        /*1314*/ 	.word	0x000388c0
        /*1318*/ 	.short	0x010a
        /*131a*/ 	.byte	0x3f
	.zero		1


	//   ....[94]....
        /*131c*/ 	.word	0x00021830
        /*1320*/ 	.word	0x00000004
        /*1324*/ 	.word	0x000388a0
        /*1328*/ 	.short	0x010a
        /*132a*/ 	.byte	0x3f
	.zero		1


	//   ....[95]....
        /*132c*/ 	.word	0x00021880
        /*1330*/ 	.word	0x00000004
        /*1334*/ 	.word	0x000388c0
        /*1338*/ 	.short	0x010a
        /*133a*/ 	.byte	0x3f
	.zero		1


	//   ....[96]....
        /*133c*/ 	.word	0x00021a20
        /*1340*/ 	.word	0x00000000
        /*1344*/ 	.word	0x00038840
        /*1348*/ 	.short	0x010a
        /*134a*/ 	.byte	0x3f
	.zero		1


	//   ....[97]....
        /*134c*/ 	.word	0x00022b50
        /*1350*/ 	.word	0x00000002
        /*1354*/ 	.word	0x00038820
        /*1358*/ 	.short	0x010a
        /*135a*/ 	.byte	0x3f
	.zero		1


	//   ....[98]....
        /*135c*/ 	.word	0x00022ba0
        /*1360*/ 	.word	0x00000000
        /*1364*/ 	.word	0x00038860
        /*1368*/ 	.short	0x010a
        /*136a*/ 	.byte	0x3f
	.zero		1


	//   ....[99]....
        /*136c*/ 	.word	0x00022bf0
        /*1370*/ 	.word	0x00000000
        /*1374*/ 	.word	0x00038840
        /*1378*/ 	.short	0x010a
        /*137a*/ 	.byte	0x3f
	.zero		1


	//   ....[100]....
        /*137c*/ 	.word	0x00022c40
        /*1380*/ 	.word	0x00000000
        /*1384*/ 	.word	0x00038860
        /*1388*/ 	.short	0x010a
        /*138a*/ 	.byte	0x3f
	.zero		1


	//   ....[101]....
        /*138c*/ 	.word	0x00022c90
        /*1390*/ 	.word	0x00000002
        /*1394*/ 	.word	0x00038840
        /*1398*/ 	.short	0x010a
        /*139a*/ 	.byte	0x3f
	.zero		1


	//   ....[102]....
        /*139c*/ 	.word	0x00022ce0
        /*13a0*/ 	.word	0x00000002
        /*13a4*/ 	.word	0x00038860
        /*13a8*/ 	.short	0x010a
        /*13aa*/ 	.byte	0x3f
	.zero		1


	//   ....[103]....
        /*13ac*/ 	.word	0x00022d30
        /*13b0*/ 	.word	0x00000002
        /*13b4*/ 	.word	0x00038840
        /*13b8*/ 	.short	0x010a
        /*13ba*/ 	.byte	0x3f
	.zero		1


	//   ....[104]....
        /*13bc*/ 	.word	0x00022d80
        /*13c0*/ 	.word	0x00000002
        /*13c4*/ 	.word	0x00038860
        /*13c8*/ 	.short	0x010a
        /*13ca*/ 	.byte	0x3f
	.zero		1


	//   ....[105]....
        /*13cc*/ 	.word	0x000237e0
        /*13d0*/ 	.word	0x00000000
        /*13d4*/ 	.word	0x00038820
        /*13d8*/ 	.short	0x010a
        /*13da*/ 	.byte	0x3f
	.zero		1


	//   ....[106]....
        /*13dc*/ 	.word	0x00023980
        /*13e0*/ 	.word	0x00000006
        /*13e4*/ 	.word	0x00000000
        /*13e8*/ 	.short	0x010a
        /*13ea*/ 	.byte	0x3f
	.zero		1


	//   ....[107]....
        /*13ec*/ 	.word	0x000239d0
        /*13f0*/ 	.word	0x00000007
        /*13f4*/ 	.word	0x00000000
        /*13f8*/ 	.short	0x010a
        /*13fa*/ 	.byte	0x3f
	.zero		1


	//   ....[108]....
        /*13fc*/ 	.word	0x00023a20
        /*1400*/ 	.word	0x00000004
        /*1404*/ 	.word	0x00000000
        /*1408*/ 	.short	0x010a
        /*140a*/ 	.byte	0x3f
	.zero		1


	//----- nvinfo : EIATTR_NUM_MBARRIERS
	.align		4
.L_1127:
        /*140c*/ 	.byte	0x03, 0x38
        /*140e*/ 	.short	0x0017


	//----- nvinfo : EIATTR_EXIT_INSTR_OFFSETS
	.align		4
        /*1410*/ 	.byte	0x04, 0x1c
        /*1412*/ 	.short	(.L_1129 - .L_1128)


	//   ....[0]....
.L_1128:
        /*1414*/ 	.word	0x00020a80


	//----- nvinfo : EIATTR_MAX_THREADS
	.align		4
.L_1129:
        /*1418*/ 	.byte	0x04, 0x05
        /*141a*/ 	.short	(.L_1131 - .L_1130)
.L_1130:
        /*141c*/ 	.word	0x00000180
        /*1420*/ 	.word	0x00000001
        /*1424*/ 	.word	0x00000001


	//----- nvinfo : EIATTR_CRS_STACK_SIZE
	.align		4
.L_1131:
        /*1428*/ 	.byte	0x04, 0x1e
        /*142a*/ 	.short	(.L_1133 - .L_1132)
.L_1132:
        /*142c*/ 	.word	0x00000000


	//----- nvinfo : EIATTR_CBANK_PARAM_SIZE
	.align		4
.L_1133:
        /*1430*/ 	.byte	0x03, 0x19
        /*1432*/ 	.short	0x0bf0


	//----- nvinfo : EIATTR_PARAM_CBANK
	.align		4
        /*1434*/ 	.byte	0x04, 0x0a
        /*1436*/ 	.short	(.L_1135 - .L_1134)
	.align		4
.L_1134:
        /*1438*/ 	.word	index@(.nv.constant0._ZN7cutlass13device_kernelIN5flash11enable_sm90INS1_16FlashAttnFwdSm90INS1_25CollectiveMainloopFwdSm90ILi2EN4cute5tupleIJNS5_1CILi1EEES8_S8_EEENS6_IJNS7_ILi64EEESA_SA_EEELi512ENS_6half_tEfNS_4arch4Sm90ELb1ELb0ELb0ELb1ELb0ELb1ELb1ELb0ELb0ELb1ELb0ELb0EEENS1_21CollectiveEpilogueFwdINS6_IJSA_NS7_ILi512EEESA_EEES9_SC_SE_Li256ELb1ELb1ELb0ELb0EEENS1_36VarlenDynamicPersistentTileSchedulerILi64ELi64ELi256ELi128ELb0ELb1ELb1ELb1ELb1ELb1EEEEEEEEEvNT_6ParamsE)
        /*143c*/ 	.short	0x0210
        /*143e*/ 	.short	0x0bf0


	//----- nvinfo : EIATTR_SW_WAR
	.align		4
.L_1135:
        /*1440*/ 	.byte	0x04, 0x36
        /*1442*/ 	.short	(.L_1137 - .L_1136)
.L_1136:
        /*1444*/ 	.word	0x00000008
.L_1137:


//--------------------- .nv.info._ZN7cutlass13device_kernelIN5flash11enable_sm90INS1_16FlashAttnFwdSm90INS1_25CollectiveMainloopFwdSm90ILi2EN4cute5tupleIJNS5_1CILi1EEES8_S8_EEENS6_IJNS7_ILi128EEENS7_ILi96EEENS7_ILi64EEEEEELi256ENS_6half_tEfNS_4arch4Sm90ELb0ELb0ELb0ELb0ELb0ELb0ELb0ELb1ELb0ELb1ELb0ELb0EEENS1_21CollectiveEpilogueFwdINS6_IJSA_NS7_ILi256EEESB_EEES9_SE_SG_Li256ELb0ELb1ELb0ELb0EEENS1_29StaticPersistentTileSchedulerILb0EEEEEEEEEvNT_6ParamsE --------------------------
	.section	.nv.info._ZN7cutlass13device_kernelIN5flash11enable_sm90INS1_16FlashAttnFwdSm90INS1_25CollectiveMainloopFwdSm90ILi2EN4cute5tupleIJNS5_1CILi1EEES8_S8_EEENS6_IJNS7_ILi128EEENS7_ILi96EEENS7_ILi64EEEEEELi256ENS_6half_tEfNS_4arch4Sm90ELb0ELb0ELb0ELb0ELb0ELb0ELb0ELb1ELb0ELb1ELb0ELb0EEENS1_21CollectiveEpilogueFwdINS6_IJSA_NS7_ILi256EEESB_EEES9_SE_SG_Li256ELb0ELb1ELb0ELb0EEENS1_29StaticPersistentTileSchedulerILb0EEEEEEEEEvNT_6ParamsE,"",@"SHT_CUDA_INFO"
	.sectionflags	@""
	.align	4


	//----- nvinfo : EIATTR_CUDA_API_VERSION
	.align		4
        /*0000*/ 	.byte	0x04, 0x37
        /*0002*/ 	.short	(.L_1139 - .L_1138)
.L_1138:
        /*0004*/ 	.word	0x00000082


	//----- nvinfo : EIATTR_KPARAM_INFO
	.align		4
.L_1139:
        /*0008*/ 	.byte	0x04, 0x17
        /*000a*/ 	.short	(.L_1141 - .L_1140)
.L_1140:
        /*000c*/ 	.word	0x00000000
        /*0010*/ 	.short	0x0000
        /*0012*/ 	.short	0x0070
        /*0014*/ 	.byte	0x00, 0xf0, 0x01, 0x28


	//----- nvinfo : EIATTR_SPARSE_MMA_MASK
	.align		4
.L_1141:
        /*0018*/ 	.byte	0x03, 0x50
        /*001a*/ 	.short	0x0000


	//----- nvinfo : EIATTR_MAXREG_COUNT
	.align		4
        /*001c*/ 	.byte	0x03, 0x1b
        /*001e*/ 	.short	0x00a8


	//----- nvinfo : EIATTR_NUM_BARRIERS
	.align		4
        /*0020*/ 	.byte	0x02, 0x4c
        /*0022*/ 	.byte	0x10
	.zero		1


	//----- nvinfo : EIATTR_EXTERNS
	.align		4
        /*0024*/ 	.byte	0x04, 0x0f
        /*0026*/ 	.short	(.L_1143 - .L_1142)


	//   ....[0]....
	.align		4
.L_1142:
        /*0028*/ 	.word	index@(__assertfail)


	//----- nvinfo : EIATTR_ANNOTATIONS
	.align		4
.L_1143:
        /*002c*/ 	.byte	0x04, 0x55
        /*002e*/ 	.short	(.L_1145 - .L_1144)


	//   ....[0]....
.L_1144:
        /* <DEDUP_REMOVED lines=28> */


	//----- nvinfo : EIATTR_MERCURY_ISA_VERSION
	.align		4
.L_1145:
        /*01d8*/ 	.byte	0x03, 0x5f
        /*01da*/ 	.short	0x0101


	//----- nvinfo : EIATTR_INT_WARP_WIDE_INSTR_OFFSETS
	.align		4
        /*01dc*/ 	.byte	0x04, 0x31
        /*01de*/ 	.short	(.L_1147 - .L_1146)


	//   ....[0]....
.L_1146:
        /*01e0*/ 	.word	0x00000130


	//   ....[1]....
        /*01e4*/ 	.word	0x00000170


	//   ....[2]....
        /*01e8*/ 	.word	0x000001e0


	//----- nvinfo : EIATTR_COOP_GROUP_MASK_REGIDS
	.align		4
.L_1147:
        /*01ec*/ 	.byte	0x04, 0x29
        /*01ee*/ 	.short	(.L_1149 - .L_1148)


	//   ....[0]....
.L_1148:
        /*01f0*/ 	.word	0xffffffff


	//   ....[1]....
        /*01f4*/ 	.word	0xffffffff


	//   ....[2]....
        /*01f8*/ 	.word	0xffffffff


	//   ....[3]....
        /*01fc*/ 	.word	0xffffffff


	//   ....[4]....
        /*0200*/ 	.word	0xffffffff


	//   ....[5]....
        /*0204*/ 	.word	0xffffffff


	//   ....[6]....
        /*0208*/ 	.word	0xffffffff


	//   ....[7]....
        /*020c*/ 	.word	0xffffffff


	//   ....[8]....
        /*0210*/ 	.word	0xffffffff


	//   ....[9]....
        /*0214*/ 	.word	0xffffffff


	//   ....[10]....
        /*0218*/ 	.word	0xffffffff


	//   ....[11]....
        /*021c*/ 	.word	0xffffffff


	//   ....[12]....
        /*0220*/ 	.word	0xffffffff


	//   ....[13]....
        /*0224*/ 	.word	0xffffffff


	//   ....[14]....
        /*0228*/ 	.word	0xffffffff


	//   ....[15]....
        /*022c*/ 	.word	0xffffffff


	//   ....[16]....
        /*0230*/ 	.word	0xffffffff


	//   ....[17]....
        /*0234*/ 	.word	0xffffffff


	//   ....[18]....
        /*0238*/ 	.word	0xffffffff


	//   ....[19]....
        /*023c*/ 	.word	0xffffffff


	//   ....[20]....
        /*0240*/ 	.word	0xffffffff


	//   ....[21]....
        /*0244*/ 	.word	0xffffffff


	//   ....[22]....
        /*0248*/ 	.word	0xffffffff


	//   ....[23]....
        /*024c*/ 	.word	0xffffffff


	//   ....[24]....
        /*0250*/ 	.word	0xffffffff


	//   ....[25]....
        /*0254*/ 	.word	0xffffffff


	//   ....[26]....
        /*0258*/ 	.word	0xffffffff


	//   ....[27]....
        /*025c*/ 	.word	0xffffffff


	//   ....[28]....
        /*0260*/ 	.word	0xffffffff


	//   ....[29]....
        /*0264*/ 	.word	0xffffffff


	//   ....[30]....
        /*0268*/ 	.word	0xffffffff


	//   ....[31]....
        /*026c*/ 	.word	0xffffffff


	//   ....[32]....
        /*0270*/ 	.word	0xffffffff


	//   ....[33]....
        /*0274*/ 	.word	0xffffffff


	//   ....[34]....
        /*0278*/ 	.word	0xffffffff


	//   ....[35]....
        /*027c*/ 	.word	0xffffffff


	//   ....[36]....
        /*0280*/ 	.word	0xffffffff


	//   ....[37]....
        /*0284*/ 	.word	0xffffffff


	//   ....[38]....
        /*0288*/ 	.word	0xffffffff


	//   ....[39]....
        /*028c*/ 	.word	0xffffffff


	//   ....[40]....
        /*0290*/ 	.word	0xffffffff


	//   ....[41]....
        /*0294*/ 	.word	0xffffffff


	//   ....[42]....
        /*0298*/ 	.word	0xffffffff


	//   ....[43]....
        /*029c*/ 	.word	0xffffffff


	//   ....[44]....
        /*02a0*/ 	.word	0xffffffff


	//   ....[45]....
        /*02a4*/ 	.word	0xffffffff


	//   ....[46]....
        /*02a8*/ 	.word	0xffffffff


	//   ....[47]....
        /*02ac*/ 	.word	0xffffffff


	//   ....[48]....
        /*02b0*/ 	.word	0xffffffff


	//   ....[49]....
        /*02b4*/ 	.word	0xffffffff


	//   ....[50]....
        /*02b8*/ 	.word	0x0500000f


	//   ....[51]....
        /*02bc*/ 	.word	0x0500000f


	//   ....[52]....
        /*02c0*/ 	.word	0x0500000f


	//   ....[53]....
        /*02c4*/ 	.word	0x0500000f


	//   ....[54]....
        /*02c8*/ 	.word	0x0500000f


	//   ....[55]....
        /*02cc*/ 	.word	0x0500000f


	//   ....[56]....
        /*02d0*/ 	.word	0x0500000f


	//   ....[57]....
        /*02d4*/ 	.word	0x0500000f


	//   ....[58]....
        /*02d8*/ 	.word	0x0500000f


	//   ....[59]....
        /*02dc*/ 	.word	0x0500000f


	//   ....[60]....
        /*02e0*/ 	.word	0x0500000f


	//   ....[61]....
        /*02e4*/ 	.word	0x0500000f


	//   ....[62]....
        /*02e8*/ 	.word	0x0500000f


	//   ....[63]....
        /*02ec*/ 	.word	0x0500000f


	//   ....[64]....
        /*02f0*/ 	.word	0x0500000f


	//   ....[65]....
        /*02f4*/ 	.word	0x0500000f


	//   ....[66]....
        /*02f8*/ 	.word	0x0500000f


	//   ....[67]....
        /*02fc*/ 	.word	0x0500000f


	//----- nvinfo : EIATTR_COOP_GROUP_INSTR_OFFSETS
	.align		4
.L_1149:
        /*0300*/ 	.byte	0x04, 0x28
        /*0302*/ 	.short	(.L_1151 - .L_1150)


	//   ....[0]....
.L_1150:
        /*0304*/ 	.word	0x00000070


	//   ....[1]....
        /*0308*/ 	.word	0x00000140


	//   ....[2]....
        /*030c*/ 	.word	0x00000190


	//   ....[3]....
        /*0310*/ 	.word	0x000003c0


	//   ....[4]....
        /*0314*/ 	.word	0x00000520


	//   ....[5]....
        /*0318*/ 	.word	0x00000640


	//   ....[6]....
        /*031c*/ 	.word	0x000007a0


	//   ....[7]....
        /*0320*/ 	.word	0x00000db0


	//   ....[8]....
        /*0324*/ 	.word	0x00001ad0


	//   ....[9]....
        /*0328*/ 	.word	0x00001b20


	//   ....[10]....
        /*032c*/ 	.word	0x00001f80


	//   ....[11]....
        /*0330*/ 	.word	0x00002000


	//   ....[12]....
        /*0334*/ 	.word	0x00003090


	//   ....[13]....
        /*0338*/ 	.word	0x000030c0


	//   ....[14]....
        /*033c*/ 	.word	0x000034c0


	//   ....[15]....
        /*0340*/ 	.word	0x00003690


	//   ....[16]....
        /*0344*/ 	.word	0x00004960


	//   ....[17]....
        /*0348*/ 	.word	0x00004990


	//   ....[18]....
        /*034c*/ 	.word	0x00004a10


	//   ....[19]....
        /*0350*/ 	.word	0x00004a30


	//   ....[20]....
        /*0354*/ 	.word	0x00006490


	//   ....[21]....
        /*0358*/ 	.word	0x000064c0


	//   ....[22]....
        /*035c*/ 	.word	0x00006650


	//   ....[23]....
        /*0360*/ 	.word	0x00006660


	//   ....[24]....
        /*0364*/ 	.word	0x00006b80


	//   ....[25]....
        /*0368*/ 	.word	0x00006ba0


	//   ....[26]....
        /*036c*/ 	.word	0x00006ce0


	//   ....[27]....
        /*0370*/ 	.word	0x00006d00


	//   ....[28]....
        /*0374*/ 	.word	0x00006e30


	//   ....[29]....
        /*0378*/ 	.word	0x00006e50


	//   ....[30]....
        /*037c*/ 	.word	0x00006f90


	//   ....[31]....
        /*0380*/ 	.word	0x00006fd0


	//   ....[32]....
        /*0384*/ 	.word	0x00007a00


	//   ....[33]....
        /*0388*/ 	.word	0x00008370


	//   ....[34]....
        /*038c*/ 	.word	0x00008380


	//   ....[35]....
        /*0390*/ 	.word	0x000083c0


	//   ....[36]....
        /*0394*/ 	.word	0x00008400


	//   ....[37]....
        /*0398*/ 	.word	0x00008500


	//   ....[38]....
        /*039c*/ 	.word	0x00008510


	//   ....[39]....
        /*03a0*/ 	.word	0x000085a0


	//   ....[40]....
        /*03a4*/ 	.word	0x000085b0


	//   ....[41]....
        /*03a8*/ 	.word	0x00008640


	//   ....[42]....
        /*03ac*/ 	.word	0x00008650


	//   ....[43]....
        /*03b0*/ 	.word	0x000086e0


	//   ....[44]....
        /*03b4*/ 	.word	0x000086f0


	//   ....[45]....
        /*03b8*/ 	.word	0x00008770


	//   ....[46]....
        /*03bc*/ 	.word	0x00008780


	//   ....[47]....
        /*03c0*/ 	.word	0x00008790


	//   ....[48]....
        /*03c4*/ 	.word	0x000087a0


	//   ....[49]....
        /*03c8*/ 	.word	0x0000af80


	//   ....[50]....
        /*03cc*/ 	.word	0x0000b480


	//   ....[51]....
        /*03d0*/ 	.word	0x0000b5f0


	//   ....[52]....
        /*03d4*/ 	.word	0x0000b650


	//   ....[53]....
        /*03d8*/ 	.word	0x0000b720


	//   ....[54]....
        /*03dc*/ 	.word	0x0000b7c0


	//   ....[55]....
        /*03e0*/ 	.word	0x0000b860


	//   ....[56]....
        /*03e4*/ 	.word	0x0000b970


	//   ....[57]....
        /*03e8*/ 	.word	0x0000b9d0


	//   ....[58]....
        /*03ec*/ 	.word	0x0000bad0


	//   ....[59]....
        /*03f0*/ 	.word	0x0000bb30


	//   ....[60]....
        /*03f4*/ 	.word	0x0000bc30


	//   ....[61]....
        /*03f8*/ 	.word	0x0000bc90


	//   ....[62]....
        /*03fc*/ 	.word	0x0000bd90


	//   ....[63]....
        /*0400*/ 	.word	0x0000bdf0


	//   ....[64]....
        /*0404*/ 	.word	0x0000bee0


	//   ....[65]....
        /*0408*/ 	.word	0x0000bf40


	//   ....[66]....
        /*040c*/ 	.word	0x0000bfe0


	//   ....[67]....
        /*0410*/ 	.word	0x0000c3d0


	//----- nvinfo : EIATTR_REG_RECONFIG
	.align		4
.L_1151:
        /*0414*/ 	.byte	0x01, 0x54
	.zero		2


	//----- nvinfo : EIATTR_SYSCALL_OFFSETS
	.align		4
        /*0418*/ 	.byte	0x04, 0x46
        /*041a*/ 	.short	(.L_1153 - .L_1152)


	//   ....[0]....
.L_1152:
        /*041c*/ 	.word	0x00001110


	//   ....[1]....
        /*0420*/ 	.word	0x00007660


	//   ....[2]....
        /*0424*/ 	.word	0x000077a0


	//   ....[3]....
        /*0428*/ 	.word	0x00007890


	//   ....[4]....
        /*042c*/ 	.word	0x00007f90


	//----- nvinfo : EIATTR_MBARRIER_INSTR_OFFSETS
	.align		4
.L_1153:
        /*0430*/ 	.byte	0x04, 0x39
        /*0432*/ 	.short	(.L_1155 - .L_1154)


	//   ....[0]....
.L_1154:
        /*0434*/ 	.word	0x00000270
        /*0438*/ 	.word	0x000000ff
        /*043c*/ 	.word	0x00022800
        /*0440*/ 	.short	0x0100
        /*0442*/ 	.byte	0x08
	.zero		1


	//   ....[1]....
        /*0444*/ 	.word	0x00000280
        /*0448*/ 	.word	0x000000ff
        /*044c*/ 	.word	0x00022820
        /*0450*/ 	.short	0x0100
        /*0452*/ 	.byte	0x08
	.zero		1


	//   ....[2]....
        /*0454*/ 	.word	0x00000370
        /*0458*/ 	.word	0x000000ff
        /*045c*/ 	.word	0x00022830
        /*0460*/ 	.short	0x0100
        /*0462*/ 	.byte	0x08
	.zero		1


	//   ....[3]....
        /*0464*/ 	.word	0x00000380
        /*0468*/ 	.word	0x000000ff
        /*046c*/ 	.word	0x00022840
        /*0470*/ 	.short	0x0100
        /*0472*/ 	.byte	0x08
	.zero		1


	//   ....[4]....
        /*0474*/ 	.word	0x00000390
        /*0478*/ 	.word	0x000000ff
        /*047c*/ 	.word	0x00022838
        /*0480*/ 	.short	0x0100
        /*0482*/ 	.byte	0x08
	.zero		1


	//   ....[5]....
        /*0484*/ 	.word	0x000003a0
        /*0488*/ 	.word	0x000000ff
        /*048c*/ 	.word	0x00022848
        /*0490*/ 	.short	0x0100
        /*0492*/ 	.byte	0x08
	.zero		1


	//   ....[6]....
        /*0494*/ 	.word	0x000004d0
        /*0498*/ 	.word	0x000000ff
        /*049c*/ 	.word	0x00022850
        /*04a0*/ 	.short	0x0100
        /*04a2*/ 	.byte	0x08
	.zero		1


	//   ....[7]....
        /*04a4*/ 	.word	0x000004e0
        /*04a8*/ 	.word	0x000000ff
        /*04ac*/ 	.word	0x00022860
        /*04b0*/ 	.short	0x0100
        /*04b2*/ 	.byte	0x08
	.zero		1


	//   ....[8]....
        /*04b4*/ 	.word	0x000004f0
        /*04b8*/ 	.word	0x000000ff
        /*04bc*/ 	.word	0x00022858
        /*04c0*/ 	.short	0x0100
        /*04c2*/ 	.byte	0x08
	.zero		1


	//   ....[9]....
        /*04c4*/ 	.word	0x00000500
        /*04c8*/ 	.word	0x000000ff
        /*04cc*/ 	.word	0x00022868
        /*04d0*/ 	.short	0x0100
        /*04d2*/ 	.byte	0x08
	.zero		1


	//   ....[10]....
        /*04d4*/ 	.word	0x000005f0
        /*04d8*/ 	.word	0x000000ff
        /*04dc*/ 	.word	0x00022870
        /*04e0*/ 	.short	0x0100
        /*04e2*/ 	.byte	0x06
	.zero		1


	//   ....[11]....
        /*04e4*/ 	.word	0x00000600
        /*04e8*/ 	.word	0x000000ff
        /*04ec*/ 	.word	0x00022880
        /*04f0*/ 	.short	0x0100
        /*04f2*/ 	.byte	0x06
	.zero		1


	//   ....[12]....
        /*04f4*/ 	.word	0x00000610
        /*04f8*/ 	.word	0x000000ff
        /*04fc*/ 	.word	0x00022878
        /*0500*/ 	.short	0x0100
        /*0502*/ 	.byte	0x06
	.zero		1


	//   ....[13]....
        /*0504*/ 	.word	0x00000620
        /*0508*/ 	.word	0x000000ff
        /*050c*/ 	.word	0x00022888
        /*0510*/ 	.short	0x0100
        /*0512*/ 	.byte	0x06
	.zero		1


	//   ....[14]....
        /*0514*/ 	.word	0x00000750
        /*0518*/ 	.word	0x000000ff
        /*051c*/ 	.word	0x00022890
        /*0520*/ 	.short	0x0100
        /*0522*/ 	.byte	0x08
	.zero		1


	//   ....[15]....
        /*0524*/ 	.word	0x00000760
        /*0528*/ 	.word	0x000000ff
        /*052c*/ 	.word	0x000228a0
        /*0530*/ 	.short	0x0100
        /*0532*/ 	.byte	0x08
	.zero		1


	//   ....[16]....
        /*0534*/ 	.word	0x00000770
        /*0538*/ 	.word	0x000000ff
        /*053c*/ 	.word	0x00022898
        /*0540*/ 	.short	0x0100
        /*0542*/ 	.byte	0x08
	.zero		1


	//   ....[17]....
        /*0544*/ 	.word	0x00000780
        /*0548*/ 	.word	0x000000ff
        /*054c*/ 	.word	0x000228a8
        /*0550*/ 	.short	0x0100
        /*0552*/ 	.byte	0x08
	.zero		1


	//   ....[18]....
        /*0554*/ 	.word	0x000008b0
        /*0558*/ 	.word	0x000000ff
        /*055c*/ 	.word	0x000228b0
        /*0560*/ 	.short	0x0100
        /*0562*/ 	.byte	0x08
	.zero		1


	//   ....[19]....
        /*0564*/ 	.word	0x000008c0
        /*0568*/ 	.word	0x000000ff
        /*056c*/ 	.word	0x000228c0
        /*0570*/ 	.short	0x0100
        /*0572*/ 	.byte	0x08
	.zero		1


	//   ....[20]....
        /*0574*/ 	.word	0x000008d0
        /*0578*/ 	.word	0x000000ff
        /*057c*/ 	.word	0x000228b8
        /*0580*/ 	.short	0x0100
        /*0582*/ 	.byte	0x08
	.zero		1


	//   ....[21]....
        /*0584*/ 	.word	0x000008e0
        /*0588*/ 	.word	0x000000ff
        /*058c*/ 	.word	0x000228c8
        /*0590*/ 	.short	0x0100
        /*0592*/ 	.byte	0x08
	.zero		1


	//   ....[22]....
        /*0594*/ 	.word	0x00001160
        /*0598*/ 	.word	0x000000ff
        /*059c*/ 	.word	0x00022800
        /*05a0*/ 	.short	0x010a
        /*05a2*/ 	.byte	0x2d
	.zero		1


	//   ....[23]....
        /*05a4*/ 	.word	0x00001230
        /*05a8*/ 	.word	0x000000ff
        /*05ac*/ 	.word	0x00022830
        /*05b0*/ 	.short	0x010a
        /*05b2*/ 	.byte	0x15
	.zero		1


	//   ....[24]....
        /*05b4*/ 	.word	0x00001270
        /*05b8*/ 	.word	0x000000ff
        /*05bc*/ 	.word	0x00022830
        /*05c0*/ 	.short	0x010a
        /*05c2*/ 	.byte	0x15
	.zero		1


	//   ....[25]....
        /*05c4*/ 	.word	0x00002440
        /*05c8*/ 	.word	0x00000004
        /*05cc*/ 	.word	0x00000000
        /*05d0*/ 	.short	0x0101
        /*05d2*/ 	.byte	0x3f
	.zero		1


	//   ....[26]....
        /*05d4*/ 	.word	0x00002870
        /*05d8*/ 	.word	0x000000ff
        /*05dc*/ 	.word	0x00022850
        /*05e0*/ 	.short	0x010a
        /*05e2*/ 	.byte	0x15
	.zero		1


	//   ....[27]....
        /*05e4*/ 	.word	0x000028b0
        /*05e8*/ 	.word	0x000000ff
        /*05ec*/ 	.word	0x00022850
        /*05f0*/ 	.short	0x010a
        /*05f2*/ 	.byte	0x15
	.zero		1


	//   ....[28]....
        /*05f4*/ 	.word	0x00002ba0
        /*05f8*/ 	.word	0x00000008
        /*05fc*/ 	.word	0x00000000
        /*0600*/ 	.short	0x0101
        /*0602*/ 	.byte	0x3f
	.zero		1


	//   ....[29]....
        /*0604*/ 	.word	0x00002d20
        /*0608*/ 	.word	0x000000ff
        /*060c*/ 	.word	0x00022830
        /*0610*/ 	.short	0x010a
        /*0612*/ 	.byte	0x17
	.zero		1


	//   ....[30]....
        /*0614*/ 	.word	0x00002d70
        /*0618*/ 	.word	0x000000ff
        /*061c*/ 	.word	0x00022830
        /*0620*/ 	.short	0x010a
        /*0622*/ 	.byte	0x17
	.zero		1


	//   ....[31]....
        /*0624*/ 	.word	0x00003a20
        /*0628*/ 	.word	0x0000009a
        /*062c*/ 	.word	0x00000000
        /*0630*/ 	.short	0x0101
        /*0632*/ 	.byte	0x3f
	.zero		1


	//   ....[32]....
        /*0634*/ 	.word	0x00004610
        /*0638*/ 	.word	0x000000ff
        /*063c*/ 	.word	0x00022850
        /*0640*/ 	.short	0x010a
        /*0642*/ 	.byte	0x17
	.zero		1


	//   ....[33]....
        /*0644*/ 	.word	0x00004660
        /*0648*/ 	.word	0x000000ff
        /*064c*/ 	.word	0x00022850
        /*0650*/ 	.short	0x010a
        /*0652*/ 	.byte	0x17
	.zero		1


	//   ....[34]....
        /*0654*/ 	.word	0x00004940
        /*0658*/ 	.word	0x000000b7
        /*065c*/ 	.word	0x00000000
        /*0660*/ 	.short	0x0101
        /*0662*/ 	.byte	0x3f
	.zero		1


	//   ....[35]....
        /*0664*/ 	.word	0x00006b60
        /*0668*/ 	.word	0x000000ce
        /*066c*/ 	.word	0x00000000
        /*0670*/ 	.short	0x0101
        /*0672*/ 	.byte	0x3f
	.zero		1


	//   ....[36]....
        /*0674*/ 	.word	0x00007c30
        /*0678*/ 	.word	0x00000000
        /*067c*/ 	.word	0x00022840
        /*0680*/ 	.short	0x010a
        /*0682*/ 	.byte	0x3f
	.zero		1


	//   ....[37]....
        /*0684*/ 	.word	0x000088a0
        /*0688*/ 	.word	0x000000ff
        /*068c*/ 	.word	0x00022800
        /*0690*/ 	.short	0x0107
        /*0692*/ 	.byte	0x24
	.zero		1


	//   ....[38]....
        /*0694*/ 	.word	0x00008900
        /*0698*/ 	.word	0x000000ff
        /*069c*/ 	.word	0x00022800
        /*06a0*/ 	.short	0x0101
        /*06a2*/ 	.byte	0x24
	.zero		1


	//   ....[39]....
        /*06a4*/ 	.word	0x00008920
        /*06a8*/ 	.word	0x000000ff
        /*06ac*/ 	.word	0x00022820
        /*06b0*/ 	.short	0x010a
        /*06b2*/ 	.byte	0x24
	.zero		1


	//   ....[40]....
        /*06b4*/ 	.word	0x00008a00
        /*06b8*/ 	.word	0x00000002
        /*06bc*/ 	.word	0x00022860
        /*06c0*/ 	.short	0x010a
        /*06c2*/ 	.byte	0x3f
	.zero		1


	//   ....[41]....
        /*06c4*/ 	.word	0x00009220
        /*06c8*/ 	.word	0x00000003
        /*06cc*/ 	.word	0x00022840
        /*06d0*/ 	.short	0x010a
        /*06d2*/ 	.byte	0x3f
	.zero		1


	//   ....[42]....
        /*06d4*/ 	.word	0x00009470
        /*06d8*/ 	.word	0x00000003
        /*06dc*/ 	.word	0x00022860
        /*06e0*/ 	.short	0x010a
        /*06e2*/ 	.byte	0x3f
	.zero		1


	//   ....[43]....
        /*06e4*/ 	.word	0x00009c80
        /*06e8*/ 	.word	0x00000004
        /*06ec*/ 	.word	0x00022840
        /*06f0*/ 	.short	0x010a
        /*06f2*/ 	.byte	0x3f
	.zero		1


	//   ....[44]....
        /*06f4*/ 	.word	0x00009eb0
        /*06f8*/ 	.word	0x00000004
        /*06fc*/ 	.word	0x00022860
        /*0700*/ 	.short	0x010a
        /*0702*/ 	.byte	0x3f
	.zero		1


	//   ....[45]....
        /*0704*/ 	.word	0x0000a610
        /*0708*/ 	.word	0x00000004
        /*070c*/ 	.word	0x00022840
        /*0710*/ 	.short	0x010a
        /*0712*/ 	.byte	0x3f
	.zero		1


	//   ....[46]....
        /*0714*/ 	.word	0x0000a860
        /*0718*/ 	.word	0x00000004
        /*071c*/ 	.word	0x00022860
        /*0720*/ 	.short	0x010a
        /*0722*/ 	.byte	0x3f
	.zero		1


	//   ....[47]....
        /*0724*/ 	.word	0x0000af00
        /*0728*/ 	.word	0x00000000
        /*072c*/ 	.word	0x00022820
        /*0730*/ 	.short	0x010a
        /*0732*/ 	.byte	0x3f
	.zero		1


	//   ....[48]....
        /*0734*/ 	.word	0x0000b0d0
        /*0738*/ 	.word	0x00000006
        /*073c*/ 	.word	0x00000000
        /*0740*/ 	.short	0x010a
        /*0742*/ 	.byte	0x3f
	.zero		1


	//   ....[49]....
        /*0744*/ 	.word	0x0000b120
        /*0748*/ 	.word	0x00000003
        /*074c*/ 	.word	0x00000000
        /*0750*/ 	.short	0x010a
        /*0752*/ 	.byte	0x3f
	.zero		1


	//   ....[50]....
        /*0754*/ 	.word	0x0000b180
        /*0758*/ 	.word	0x00000012
        /*075c*/ 	.word	0x00000000
        /*0760*/ 	.short	0x010a
        /*0762*/ 	.byte	0x3f
	.zero		1


	//   ....[51]....
        /*0764*/ 	.word	0x0000b1b0
        /*0768*/ 	.word	0x00000003
        /*076c*/ 	.word	0x00000000
        /*0770*/ 	.short	0x010a
        /*0772*/ 	.byte	0x3f
	.zero		1


	//   ....[52]....
        /*0774*/ 	.word	0x0000b220
        /*0778*/ 	.word	0x00000003
        /*077c*/ 	.word	0x00022800
        /*0780*/ 	.short	0x010a
        /*0782*/ 	.byte	0x3f
	.zero		1


	//   ....[53]....
        /*0784*/ 	.word	0x0000b280
        /*0788*/ 	.word	0x00000000
        /*078c*/ 	.word	0x00022830
        /*0790*/ 	.short	0x010a
        /*0792*/ 	.byte	0x3f
	.zero		1


	//   ....[54]....
        /*0794*/ 	.word	0x0000b2d0
        /*0798*/ 	.word	0x00000008
        /*079c*/ 	.word	0x00022850
        /*07a0*/ 	.short	0x010a
        /*07a2*/ 	.byte	0x3f
	.zero		1


	//   ....[55]....
        /*07a4*/ 	.word	0x0000b340
        /*07a8*/ 	.word	0x00000000
        /*07ac*/ 	.word	0x00022830
        /*07b0*/ 	.short	0x010a
        /*07b2*/ 	.byte	0x3f
	.zero		1


	//   ....[56]....
        /*07b4*/ 	.word	0x0000b3a0
        /*07b8*/ 	.word	0x000000b7
        /*07bc*/ 	.word	0x00022850
        /*07c0*/ 	.short	0x010a
        /*07c2*/ 	.byte	0x3f
	.zero		1


	//   ....[57]....
        /*07c4*/ 	.word	0x0000b540
        /*07c8*/ 	.word	0x00000000
        /*07cc*/ 	.word	0x00022840
        /*07d0*/ 	.short	0x010a
        /*07d2*/ 	.byte	0x3f
	.zero		1


	//   ....[58]....
        /*07d4*/ 	.word	0x0000c070
        /*07d8*/ 	.word	0x00000003
        /*07dc*/ 	.word	0x00022820
        /*07e0*/ 	.short	0x010a
        /*07e2*/ 	.byte	0x3f
	.zero		1


	//   ....[59]....
        /*07e4*/ 	.word	0x0000c0c0
        /*07e8*/ 	.word	0x00000002
        /*07ec*/ 	.word	0x00022860
        /*07f0*/ 	.short	0x010a
        /*07f2*/ 	.byte	0x3f
	.zero		1


	//   ....[60]....
        /*07f4*/ 	.word	0x0000c110
        /*07f8*/ 	.word	0x00000003
        /*07fc*/ 	.word	0x00022840
        /*0800*/ 	.short	0x010a
        /*0802*/ 	.byte	0x3f
	.zero		1


	//   ....[61]....
        /*0804*/ 	.word	0x0000c160
        /*0808*/ 	.word	0x00000003
        /*080c*/ 	.word	0x00022860
        /*0810*/ 	.short	0x010a
        /*0812*/ 	.byte	0x3f
	.zero		1


	//   ....[62]....
        /*0814*/ 	.word	0x0000c1b0
        /*0818*/ 	.word	0x00000004
        /*081c*/ 	.word	0x00022840
        /*0820*/ 	.short	0x010a
        /*0822*/ 	.byte	0x3f
	.zero		1


	//   ....[63]....
        /*0824*/ 	.word	0x0000c200
        /*0828*/ 	.word	0x00000004
        /*082c*/ 	.word	0x00022860
        /*0830*/ 	.short	0x010a
        /*0832*/ 	.byte	0x3f
	.zero		1


	//   ....[64]....
        /*0834*/ 	.word	0x0000c250
        /*0838*/ 	.word	0x00000004
        /*083c*/ 	.word	0x00022840
        /*0840*/ 	.short	0x010a
        /*0842*/ 	.byte	0x3f
	.zero		1


	//   ....[65]....
        /*0844*/ 	.word	0x0000c2a0
        /*0848*/ 	.word	0x00000004
        /*084c*/ 	.word	0x00022860
        /*0850*/ 	.short	0x010a
        /*0852*/ 	.byte	0x3f
	.zero		1


	//   ....[66]....
        /*0854*/ 	.word	0x0000c2f0
        /*0858*/ 	.word	0x00000000
        /*085c*/ 	.word	0x00022820
        /*0860*/ 	.short	0x010a
        /*0862*/ 	.byte	0x3f
	.zero		1


	//   ....[67]....
        /*0864*/ 	.word	0x0000c490
        /*0868*/ 	.word	0x00000006
        /*086c*/ 	.word	0x00000000
        /*0870*/ 	.short	0x010a
        /*0872*/ 	.byte	0x3f
	.zero		1


	//   ....[68]....
        /*0874*/ 	.word	0x0000c4e0
        /*0878*/ 	.word	0x00000003
        /*087c*/ 	.word	0x00000000
        /*0880*/ 	.short	0x010a
        /*0882*/ 	.byte	0x3f
	.zero		1


	//   ....[69]....
        /*0884*/ 	.word	0x0000c530
        /*0888*/ 	.word	0x00000012
        /*088c*/ 	.word	0x00000000
        /*0890*/ 	.short	0x010a
        /*0892*/ 	.byte	0x3f
	.zero		1


	//----- nvinfo : EIATTR_NUM_MBARRIERS
	.align		4
.L_1155:
        /*0894*/ 	.byte	0x03, 0x38
        /*0896*/ 	.short	0x0016


	//----- nvinfo : EIATTR_EXIT_INSTR_OFFSETS
	.align		4
        /*0898*/ 	.byte	0x04, 0x1c
        /*089a*/ 	.short	(.L_1157 - .L_1156)


	//   ....[0]....
.L_1156:
        /*089c*/ 	.word	0x00000a20


	//   ....[1]....
        /*08a0*/ 	.word	0x00007130


	//   ....[2]....
        /*08a4*/ 	.word	0x0000b200


	//----- nvinfo : EIATTR_MAX_THREADS
	.align		4
.L_1157:
        /*08a8*/ 	.byte	0x04, 0x05
        /*08aa*/ 	.short	(.L_1159 - .L_1158)
.L_1158:
        /*08ac*/ 	.word	0x00000180
        /*08b0*/ 	.word	0x00000001
        /*08b4*/ 	.word	0x00000001


	//----- nvinfo : EIATTR_CRS_STACK_SIZE
	.align		4
.L_1159:
        /*08b8*/ 	.byte	0x04, 0x1e
        /*08ba*/ 	.short	(.L_1161 - .L_1160)
.L_1160:
        /*08bc*/ 	.word	0x00000000


	//----- nvinfo : EIATTR_CBANK_PARAM_SIZE
	.align		4
.L_1161:
        /*08c0*/ 	.byte	0x03, 0x19
        /*08c2*/ 	.short	0x0a70


	//----- nvinfo : EIATTR_PARAM_CBANK
	.align		4
        /*08c4*/ 	.byte	0x04, 0x0a
        /*08c6*/ 	.short	(.L_1163 - .L_1162)
	.align		4
.L_1162:
        /*08c8*/ 	.word	index@(.nv.constant0._ZN7cutlass13device_kernelIN5flash11enable_sm90INS1_16FlashAttnFwdSm90INS1_25CollectiveMainloopFwdSm90ILi2EN4cute5tupleIJNS5_1CILi1EEES8_S8_EEENS6_IJNS7_ILi128EEENS7_ILi96EEENS7_ILi64EEEEEELi256ENS_6half_tEfNS_4arch4Sm90ELb0ELb0ELb0ELb0ELb0ELb0ELb0ELb1ELb0ELb1ELb0ELb0EEENS1_21CollectiveEpilogueFwdINS6_IJSA_NS7_ILi256EEESB_EEES9_SE_SG_Li256ELb0ELb1ELb0ELb0EEENS1_29StaticPersistentTileSchedulerILb0EEEEEEEEEvNT_6ParamsE)
        /*08cc*/ 	.short	0x0210
        /*08ce*/ 	.short	0x0a70


	//----- nvinfo : EIATTR_SW_WAR
	.align		4
.L_1163:
        /*08d0*/ 	.byte	0x04, 0x36
        /*08d2*/ 	.short	(.L_1165 - .L_1164)
.L_1164:
        /*08d4*/ 	.word	0x00000008
.L_1165:


//--------------------- .nv.info._ZN7cutlass13device_kernelIN5flash11enable_sm90INS1_16FlashAttnFwdSm90INS1_25CollectiveMainloopFwdSm90ILi2EN4cute5tupleIJNS5_1CILi1EEES8_S8_EEENS6_IJNS7_ILi128EEENS7_ILi96EEENS7_ILi64EEEEEELi256ENS_6half_tEfNS_4arch4Sm90ELb0ELb0ELb0ELb0ELb0ELb0ELb1ELb1ELb0ELb1ELb0ELb0EEENS1_21CollectiveEpilogueFwdINS6_IJSA_NS7_ILi256EEESB_EEES9_SE_SG_Li256ELb0ELb1ELb0ELb0EEENS1_29StaticPersistentTileSchedulerILb0EEEEEEEEEvNT_6ParamsE --------------------------
	.section	.nv.info._ZN7cutlass13device_kernelIN5flash11enable_sm90INS1_16FlashAttnFwdSm90INS1_25CollectiveMainloopFwdSm90ILi2EN4cute5tupleIJNS5_1CILi1EEES8_S8_EEENS6_IJNS7_ILi128EEENS7_ILi96EEENS7_ILi64EEEEEELi256ENS_6half_tEfNS_4arch4Sm90ELb0ELb0ELb0ELb0ELb0ELb0ELb1ELb1ELb0ELb1ELb0ELb0EEENS1_21CollectiveEpilogueFwdINS6_IJSA_NS7_ILi256EEESB_EEES9_SE_SG_Li256ELb0ELb1ELb0ELb0EEENS1_29StaticPersistentTileSchedulerILb0EEEEEEEEEvNT_6ParamsE,"",@"SHT_CUDA_INFO"
	.sectionflags	@""
	.align	4


	//----- nvinfo : EIATTR_CUDA_API_VERSION
	.align		4
        /*0000*/ 	.byte	0x04, 0x37
        /*0002*/ 	.short	(.L_1167 - .L_1166)
.L_1166:
        /*0004*/ 	.word	0x00000082


	//----- nvinfo : EIATTR_KPARAM_INFO
	.align		4
.L_1167:
        /*0008*/ 	.byte	0x04, 0x17
        /*000a*/ 	.short	(.L_1169 - .L_1168)
.L_1168:
        /*000c*/ 	.word	0x00000000
        /*0010*/ 	.short	0x0000
        /*0012*/ 	.short	0x0070
        /*0014*/ 	.byte	0x00, 0xf0, 0x01, 0x2c


	//----- nvinfo : EIATTR_SPARSE_MMA_MASK
	.align		4
.L_1169:
        /*0018*/ 	.byte	0x03, 0x50
        /*001a*/ 	.short	0x0000


	//----- nvinfo : EIATTR_MAXREG_COUNT
	.align		4
        /*001c*/ 	.byte	0x03, 0x1b
        /*001e*/ 	.short	0x00a8


	//----- nvinfo : EIATTR_NUM_BARRIERS
	.align		4
        /*0020*/ 	.byte	0x02, 0x4c
        /*0022*/ 	.byte	0x10
	.zero		1


	//----- nvinfo : EIATTR_EXTERNS
	.align		4
        /*0024*/ 	.byte	0x04, 0x0f
        /*0026*/ 	.short	(.L_1171 - .L_1170)


	//   ....[0]....
	.align		4
.L_1170:
        /*0028*/ 	.word	index@(__assertfail)


	//----- nvinfo : EIATTR_ANNOTATIONS
	.align		4
.L_1171:
        /*002c*/ 	.byte	0x04, 0x55
        /*002e*/ 	.short	(.L_1173 - .L_1172)


	//   ....[0]....
.L_1172:
        /* <DEDUP_REMOVED lines=50> */


	//----- nvinfo : EIATTR_MERCURY_ISA_VERSION
	.align		4
.L_1173:
        /*0338*/ 	.byte	0x03, 0x5f
        /*033a*/ 	.short	0x0101


	//----- nvinfo : EIATTR_INT_WARP_WIDE_INSTR_OFFSETS
	.align		4
        /*033c*/ 	.byte	0x04, 0x31
        /*033e*/ 	.short	(.L_1175 - .L_1174)


	//   ....[0]....
.L_1174:
        /*0340*/ 	.word	0x00000130


	//   ....[1]....
        /*0344*/ 	.word	0x00000170


	//   ....[2]....
        /*0348*/ 	.word	0x000001e0


	//   ....[3]....
        /*034c*/ 	.word	0x000001f0


	//----- nvinfo : EIATTR_COOP_GROUP_MASK_REGIDS
	.align		4
.L_1175:
        /*0350*/ 	.byte	0x04, 0x29
        /*0352*/ 	.short	(.L_1177 - .L_1176)


	//   ....[0]....
.L_1176:
        /*0354*/ 	.word	0xffffffff


	//   ....[1]....
        /*0358*/ 	.word	0xffffffff


	//   ....[2]....
        /*035c*/ 	.word	0xffffffff


	//   ....[3]....
        /*0360*/ 	.word	0xffffffff


	//   ....[4]....
        /*0364*/ 	.word	0xffffffff


	//   ....[5]....
        /*0368*/ 	.word	0xffffffff


	//   ....[6]....
        /*036c*/ 	.word	0xffffffff


	//   ....[7]....
        /*0370*/ 	.word	0xffffffff


	//   ....[8]....
        /*0374*/ 	.word	0xffffffff


	//   ....[9]....
        /*0378*/ 	.word	0xffffffff


	//   ....[10]....
        /*037c*/ 	.word	0xffffffff


	//   ....[11]....
        /*0380*/ 	.word	0xffffffff


	//   ....[12]....
        /*0384*/ 	.word	0xffffffff


	//   ....[13]....
        /*0388*/ 	.word	0xffffffff


	//   ....[14]....
        /*038c*/ 	.word	0xffffffff


	//   ....[15]....
        /*0390*/ 	.word	0xffffffff


	//   ....[16]....
        /*0394*/ 	.word	0xffffffff


	//   ....[17]....
        /*0398*/ 	.word	0xffffffff


	//   ....[18]....
        /*039c*/ 	.word	0xffffffff


	//   ....[19]....
        /*03a0*/ 	.word	0xffffffff


	//   ....[20]....
        /*03a4*/ 	.word	0xffffffff


	//   ....[21]....
        /*03a8*/ 	.word	0xffffffff


	//   ....[22]....
        /*03ac*/ 	.word	0xffffffff


	//   ....[23]....
        /*03b0*/ 	.word	0xffffffff


	//   ....[24]....
        /*03b4*/ 	.word	0xffffffff


	//   ....[25]....
        /*03b8*/ 	.word	0xffffffff


	//   ....[26]....
        /*03bc*/ 	.word	0xffffffff


	//   ....[27]....
        /*03c0*/ 	.word	0xffffffff


	//   ....[28]....
        /*03c4*/ 	.word	0xffffffff


	//   ....[29]....
        /*03c8*/ 	.word	0xffffffff


	//   ....[30]....
        /*03cc*/ 	.word	0xffffffff


	//   ....[31]....
        /*03d0*/ 	.word	0xffffffff


	//   ....[32]....
        /*03d4*/ 	.word	0xffffffff


	//   ....[33]....
        /*03d8*/ 	.word	0xffffffff


	//   ....[34]....
        /*03dc*/ 	.word	0xffffffff


	//   ....[35]....
        /*03e0*/ 	.word	0xffffffff


	//   ....[36]....
        /*03e4*/ 	.word	0xffffffff


	//   ....[37]....
        /*03e8*/ 	.word	0xffffffff


	//   ....[38]....
        /*03ec*/ 	.word	0xffffffff


	//   ....[39]....
        /*03f0*/ 	.word	0xffffffff


	//   ....[40]....
        /*03f4*/ 	.word	0xffffffff


	//   ....[41]....
        /*03f8*/ 	.word	0xffffffff


	//   ....[42]....
        /*03fc*/ 	.word	0xffffffff


	//   ....[43]....
        /*0400*/ 	.word	0xffffffff


	//   ....[44]....
        /*0404*/ 	.word	0xffffffff


	//   ....[45]....
        /*0408*/ 	.word	0xffffffff


	//   ....[46]....
        /*040c*/ 	.word	0xffffffff


	//   ....[47]....
        /*0410*/ 	.word	0xffffffff


	//   ....[48]....
        /*0414*/ 	.word	0xffffffff


	//   ....[49]....
        /*0418*/ 	.word	0xffffffff


	//   ....[50]....
        /*041c*/ 	.word	0xffffffff


	//   ....[51]....
        /*0420*/ 	.word	0xffffffff


	//   ....[52]....
        /*0424*/ 	.word	0xffffffff


	//   ....[53]....
        /*0428*/ 	.word	0xffffffff


	//   ....[54]....
        /*042c*/ 	.word	0xffffffff


	//   ....[55]....
        /*0430*/ 	.word	0xffffffff


	//   ....[56]....
        /*0434*/ 	.word	0xffffffff


	//   ....[57]....
        /*0438*/ 	.word	0xffffffff


	//   ....[58]....
        /*043c*/ 	.word	0xffffffff


	//   ....[59]....
        /*0440*/ 	.word	0xffffffff


	//   ....[60]....
        /*0444*/ 	.word	0xffffffff


	//   ....[61]....
        /*0448*/ 	.word	0xffffffff


	//   ....[62]....
        /*044c*/ 	.word	0xffffffff


	//   ....[63]....
        /*0450*/ 	.word	0xffffffff


	//   ....[64]....
        /*0454*/ 	.word	0xffffffff


	//   ....[65]....
        /*0458*/ 	.word	0xffffffff


	//   ....[66]....
        /*045c*/ 	.word	0x0500000f


	//   ....[67]....
        /*0460*/ 	.word	0x0500000f


	//   ....[68]....
        /*0464*/ 	.word	0x0500000f


	//   ....[69]....
        /*0468*/ 	.word	0x0500000f


	//   ....[70]....
        /*046c*/ 	.word	0x0500000f


	//   ....[71]....
        /*0470*/ 	.word	0x0500000f


	//   ....[72]....
        /*0474*/ 	.word	0x0500000f


	//   ....[73]....
        /*0478*/ 	.word	0x0500000f


	//   ....[74]....
        /*047c*/ 	.word	0x0500000f


	//   ....[75]....
        /*0480*/ 	.word	0x0500000f


	//   ....[76]....
        /*0484*/ 	.word	0x0500000f


	//   ....[77]....
        /*0488*/ 	.word	0x0500000f


	//   ....[78]....
        /*048c*/ 	.word	0x0500000f


	//   ....[79]....
        /*0490*/ 	.word	0x0500000f


	//   ....[80]....
        /*0494*/ 	.word	0x0500000f


	//   ....[81]....
        /*0498*/ 	.word	0x0500000f


	//   ....[82]....
        /*049c*/ 	.word	0x0500000f


	//   ....[83]....
        /*04a0*/ 	.word	0x0500000f


	//   ....[84]....
        /*04a4*/ 	.word	0x0500000f


	//   ....[85]....
        /*04a8*/ 	.word	0x0500000f


	//   ....[86]....
        /*04ac*/ 	.word	0x0500000f


	//   ....[87]....
        /*04b0*/ 	.word	0x0500000f


	//   ....[88]....
        /*04b4*/ 	.word	0x0500000f


	//   ....[89]....
        /*04b8*/ 	.word	0x0500000f


	//   ....[90]....
        /*04bc*/ 	.word	0x0500000f


	//   ....[91]....
        /*04c0*/ 	.word	0x0500000f


	//   ....[92]....
        /*04c4*/ 	.word	0x0500000f


	//   ....[93]....
        /*04c8*/ 	.word	0x0500000f


	//   ....[94]....
        /*04cc*/ 	.word	0x0500000f


	//   ....[95]....
        /*04d0*/ 	.word	0x0500000f


	//   ....[96]....
        /*04d4*/ 	.word	0x0500000f


	//   ....[97]....
        /*04d8*/ 	.word	0x0500000f


	//   ....[98]....
        /*04dc*/ 	.word	0x0500000f


	//   ....[99]....
        /*04e0*/ 	.word	0x0500000f


	//----- nvinfo : EIATTR_COOP_GROUP_INSTR_OFFSETS
	.align		4
.L_1177:
        /*04e4*/ 	.byte	0x04, 0x28
        /*04e6*/ 	.short	(.L_1179 - .L_1178)


	//   ....[0]....
.L_1178:
        /*04e8*/ 	.word	0x00000070


	//   ....[1]....
        /*04ec*/ 	.word	0x00000140


	//   ....[2]....
        /*04f0*/ 	.word	0x00000190


	//   ....[3]....
        /*04f4*/ 	.word	0x000003e0


	//   ....[4]....
        /*04f8*/ 	.word	0x00000540


	//   ....[5]....
        /*04fc*/ 	.word	0x00000660


	//   ....[6]....
        /*0500*/ 	.word	0x000007c0


	//   ....[7]....
        /*0504*/ 	.word	0x00000dd0


	//   ....[8]....
        /*0508*/ 	.word	0x00002520


	//   ....[9]....
        /*050c*/ 	.word	0x00002550


	//   ....[10]....
        /*0510*/ 	.word	0x00002570


	//   ....[11]....
        /*0514*/ 	.word	0x00002590


	//   ....[12]....
        /*0518*/ 	.word	0x00004110


	//   ....[13]....
        /*051c*/ 	.word	0x00004170


	//   ....[14]....
        /*0520*/ 	.word	0x00004190


	//   ....[15]....
        /*0524*/ 	.word	0x000041b0


	//   ....[16]....
        /*0528*/ 	.word	0x00005740


	//   ....[17]....
        /*052c*/ 	.word	0x00005770


	//   ....[18]....
        /*0530*/ 	.word	0x00005880


	//   ....[19]....
        /*0534*/ 	.word	0x000058b0


	//   ....[20]....
        /*0538*/ 	.word	0x00007270


	//   ....[21]....
        /*053c*/ 	.word	0x000072a0


	//   ....[22]....
        /*0540*/ 	.word	0x00007430


	//   ....[23]....
        /*0544*/ 	.word	0x00007440


	//   ....[24]....
        /*0548*/ 	.word	0x00007960


	//   ....[25]....
        /*054c*/ 	.word	0x00007980


	//   ....[26]....
        /*0550*/ 	.word	0x00007ac0


	//   ....[27]....
        /*0554*/ 	.word	0x00007ae0


	//   ....[28]....
        /*0558*/ 	.word	0x00007c10


	//   ....[29]....
        /*055c*/ 	.word	0x00007c30


	//   ....[30]....
        /*0560*/ 	.word	0x00007d70


	//   ....[31]....
        /*0564*/ 	.word	0x00007db0


	//   ....[32]....
        /*0568*/ 	.word	0x00008870


	//   ....[33]....
        /*056c*/ 	.word	0x00009260


	//   ....[34]....
        /*0570*/ 	.word	0x00009270


	//   ....[35]....
        /*0574*/ 	.word	0x000092b0


	//   ....[36]....
        /*0578*/ 	.word	0x000092e0


	//   ....[37]....
        /*057c*/ 	.word	0x000093f0


	//   ....[38]....
        /*0580*/ 	.word	0x00009460


	//   ....[39]....
        /*0584*/ 	.word	0x00009490


	//   ....[40]....
        /*0588*/ 	.word	0x00009510


	//   ....[41]....
        /*058c*/ 	.word	0x00009540


	//   ....[42]....
        /*0590*/ 	.word	0x000095c0


	//   ....[43]....
        /*0594*/ 	.word	0x000095f0


	//   ....[44]....
        /*0598*/ 	.word	0x00009670


	//   ....[45]....
        /*059c*/ 	.word	0x000096a0


	//   ....[46]....
        /*05a0*/ 	.word	0x00009700


	//   ....[47]....
        /*05a4*/ 	.word	0x00009710


	//   ....[48]....
        /*05a8*/ 	.word	0x00009780


	//   ....[49]....
        /*05ac*/ 	.word	0x00009df0


	//   ....[50]....
        /*05b0*/ 	.word	0x00009e00


	//   ....[51]....
        /*05b4*/ 	.word	0x00009e40


	//   ....[52]....
        /*05b8*/ 	.word	0x00009ef0


	//   ....[53]....
        /*05bc*/ 	.word	0x00009f80


	//   ....[54]....
        /*05c0*/ 	.word	0x00009f90


	//   ....[55]....
        /*05c4*/ 	.word	0x0000a020


	//   ....[56]....
        /*05c8*/ 	.word	0x0000a030


	//   ....[57]....
        /*05cc*/ 	.word	0x0000a060


	//   ....[58]....
        /*05d0*/ 	.word	0x0000a0c0


	//   ....[59]....
        /*05d4*/ 	.word	0x0000a0f0


	//   ....[60]....
        /*05d8*/ 	.word	0x0000a140


	//   ....[61]....
        /*05dc*/ 	.word	0x0000a180


	//   ....[62]....
        /*05e0*/ 	.word	0x0000a1d0


	//   ....[63]....
        /*05e4*/ 	.word	0x0000a210


	//   ....[64]....
        /*05e8*/ 	.word	0x0000a260


	//   ....[65]....
        /*05ec*/ 	.word	0x0000ca10


	//   ....[66]....
        /*05f0*/ 	.word	0x0000cf70


	//   ....[67]....
        /*05f4*/ 	.word	0x0000d0f0


	//   ....[68]....
        /*05f8*/ 	.word	0x0000d150


	//   ....[69]....
        /*05fc*/ 	.word	0x0000d210


	//   ....[70]....
        /*0600*/ 	.word	0x0000d2c0


	//   ....[71]....
        /*0604*/ 	.word	0x0000d3a0


	//   ....[72]....
        /*0608*/ 	.word	0x0000d440


	//   ....[73]....
        /*060c*/ 	.word	0x0000d540


	//   ....[74]....
        /*0610*/ 	.word	0x0000d640


	//   ....[75]....
        /*0614*/ 	.word	0x0000d6b0


	//   ....[76]....
        /*0618*/ 	.word	0x0000d750


	//   ....[77]....
        /*061c*/ 	.word	0x0000d820


	//   ....[78]....
        /*0620*/ 	.word	0x0000d8c0


	//   ....[79]....
        /*0624*/ 	.word	0x0000d990


	//   ....[80]....
        /*0628*/ 	.word	0x0000da30


	//   ....[81]....
        /*062c*/ 	.word	0x0000dae0


	//   ....[82]....
        /*0630*/ 	.word	0x0000dbd0


	//   ....[83]....
        /*0634*/ 	.word	0x0000dc70


	//   ....[84]....
        /*0638*/ 	.word	0x0000dd30


	//   ....[85]....
        /*063c*/ 	.word	0x0000df90


	//   ....[86]....
        /*0640*/ 	.word	0x0000e080


	//   ....[87]....
        /*0644*/ 	.word	0x0000e140


	//   ....[88]....
        /*0648*/ 	.word	0x0000e200


	//   ....[89]....
        /*064c*/ 	.word	0x0000e2c0


	//   ....[90]....
        /*0650*/ 	.word	0x0000e380


	//   ....[91]....
        /*0654*/ 	.word	0x0000e440


	//   ....[92]....
        /*0658*/ 	.word	0x0000e500


	//   ....[93]....
        /*065c*/ 	.word	0x0000e610


	//   ....[94]....
        /*0660*/ 	.word	0x0000e660


	//   ....[95]....
        /*0664*/ 	.word	0x0000e720


	//   ....[96]....
        /*0668*/ 	.word	0x0000e7d0


	//   ....[97]....
        /*066c*/ 	.word	0x0000e890


	//   ....[98]....
        /*0670*/ 	.word	0x0000e940


	//   ....[99]....
        /*0674*/ 	.word	0x0000ecf0


	//----- nvinfo : EIATTR_REG_RECONFIG
	.align		4
.L_1179:
        /*0678*/ 	.byte	0x01, 0x54
	.zero		2


	//----- nvinfo : EIATTR_SYSCALL_OFFSETS
	.align		4
        /*067c*/ 	.byte	0x04, 0x46
        /*067e*/ 	.short	(.L_1181 - .L_1180)


	//   ....[0]....
.L_1180:
        /*0680*/ 	.word	0x00001140


	//   ....[1]....
        /*0684*/ 	.word	0x00008490


	//   ....[2]....
        /*0688*/ 	.word	0x000085d0


	//   ....[3]....
        /*068c*/ 	.word	0x000086c0


	//   ....[4]....
        /*0690*/ 	.word	0x00008e50


	//   ....[5]....
        /*0694*/ 	.word	0x00009a50


	//----- nvinfo : EIATTR_MBARRIER_INSTR_OFFSETS
	.align		4
.L_1181:
        /*0698*/ 	.byte	0x04, 0x39
        /*069a*/ 	.short	(.L_1183 - .L_1182)


	//   ....[0]....
.L_1182:
        /*069c*/ 	.word	0x00000280
        /*06a0*/ 	.word	0x000000ff
        /*06a4*/ 	.word	0x00032400
        /*06a8*/ 	.short	0x0100
        /*06aa*/ 	.byte	0x08
	.zero		1


	//   ....[1]....
        /*06ac*/ 	.word	0x00000290
        /*06b0*/ 	.word	0x000000ff
        /*06b4*/ 	.word	0x00032410
        /*06b8*/ 	.short	0x0100
        /*06ba*/ 	.byte	0x08
	.zero		1


	//   ....[2]....
        /*06bc*/ 	.word	0x000002a0
        /*06c0*/ 	.word	0x000000ff
        /*06c4*/ 	.word	0x00032420
        /*06c8*/ 	.short	0x0100
        /*06ca*/ 	.byte	0x08
	.zero		1


	//   ....[3]....
        /*06cc*/ 	.word	0x00000390
        /*06d0*/ 	.word	0x000000ff
        /*06d4*/ 	.word	0x00032430
        /*06d8*/ 	.short	0x0100
        /*06da*/ 	.byte	0x08
	.zero		1


	//   ....[4]....
        /*06dc*/ 	.word	0x000003a0
        /*06e0*/ 	.word	0x000000ff
        /*06e4*/ 	.word	0x00032440
        /*06e8*/ 	.short	0x0100
        /*06ea*/ 	.byte	0x08
	.zero		1


	//   ....[5]....
        /*06ec*/ 	.word	0x000003b0
        /*06f0*/ 	.word	0x000000ff
        /*06f4*/ 	.word	0x00032438
        /*06f8*/ 	.short	0x0100
        /*06fa*/ 	.byte	0x08
	.zero		1


	//   ....[6]....
        /*06fc*/ 	.word	0x000003c0
        /*0700*/ 	.word	0x000000ff
        /*0704*/ 	.word	0x00032448
        /*0708*/ 	.short	0x0100
        /*070a*/ 	.byte	0x08
	.zero		1


	//   ....[7]....
        /*070c*/ 	.word	0x000004f0
        /*0710*/ 	.word	0x000000ff
        /*0714*/ 	.word	0x00032450
        /*0718*/ 	.short	0x0100
        /*071a*/ 	.byte	0x08
	.zero		1


	//   ....[8]....
        /*071c*/ 	.word	0x00000500
        /*0720*/ 	.word	0x000000ff
        /*0724*/ 	.word	0x00032460
        /*0728*/ 	.short	0x0100
        /*072a*/ 	.byte	0x08
	.zero		1


	//   ....[9]....
        /*072c*/ 	.word	0x00000510
        /*0730*/ 	.word	0x000000ff
        /*0734*/ 	.word	0x00032458
        /*0738*/ 	.short	0x0100
        /*073a*/ 	.byte	0x08
	.zero		1


	//   ....[10]....
        /*073c*/ 	.word	0x00000520
        /*0740*/ 	.word	0x000000ff
        /*0744*/ 	.word	0x00032468
        /*0748*/ 	.short	0x0100
        /*074a*/ 	.byte	0x08
	.zero		1


	//   ....[11]....
        /*074c*/ 	.word	0x00000610
        /*0750*/ 	.word	0x000000ff
        /*0754*/ 	.word	0x00032470
        /*0758*/ 	.short	0x0100
        /*075a*/ 	.byte	0x06
	.zero		1


	//   ....[12]....
        /*075c*/ 	.word	0x00000620
        /*0760*/ 	.word	0x000000ff
        /*0764*/ 	.word	0x00032480
        /*0768*/ 	.short	0x0100
        /*076a*/ 	.byte	0x06
	.zero		1


	//   ....[13]....
        /*076c*/ 	.word	0x00000630
        /*0770*/ 	.word	0x000000ff
        /*0774*/ 	.word	0x00032478
        /*0778*/ 	.short	0x0100
        /*077a*/ 	.byte	0x06
	.zero		1


	//   ....[14]....
        /*077c*/ 	.word	0x00000640
        /*0780*/ 	.word	0x000000ff
        /*0784*/ 	.word	0x00032488
        /*0788*/ 	.short	0x0100
        /*078a*/ 	.byte	0x06
	.zero		1


	//   ....[15]....
        /*078c*/ 	.word	0x00000770
        /*0790*/ 	.word	0x000000ff
        /*0794*/ 	.word	0x00032490
        /*0798*/ 	.short	0x0100
        /*079a*/ 	.byte	0x08
	.zero		1


	//   ....[16]....
        /*079c*/ 	.word	0x00000780
        /*07a0*/ 	.word	0x000000ff
        /*07a4*/ 	.word	0x000324a0
        /*07a8*/ 	.short	0x0100
        /*07aa*/ 	.byte	0x08
	.zero		1


	//   ....[17]....
        /*07ac*/ 	.word	0x00000790
        /*07b0*/ 	.word	0x000000ff
        /*07b4*/ 	.word	0x00032498
        /*07b8*/ 	.short	0x0100
        /*07ba*/ 	.byte	0x08
	.zero		1


	//   ....[18]....
        /*07bc*/ 	.word	0x000007a0
        /*07c0*/ 	.word	0x000000ff
        /*07c4*/ 	.word	0x000324a8
        /*07c8*/ 	.short	0x0100
        /*07ca*/ 	.byte	0x08
	.zero		1


	//   ....[19]....
        /*07cc*/ 	.word	0x000008d0
        /*07d0*/ 	.word	0x000000ff
        /*07d4*/ 	.word	0x000324b0
        /*07d8*/ 	.short	0x0100
        /*07da*/ 	.byte	0x08
	.zero		1


	//   ....[20]....
        /*07dc*/ 	.word	0x000008e0
        /*07e0*/ 	.word	0x000000ff
        /*07e4*/ 	.word	0x000324c0
        /*07e8*/ 	.short	0x0100
        /*07ea*/ 	.byte	0x08
	.zero		1


	//   ....[21]....
        /*07ec*/ 	.word	0x000008f0
        /*07f0*/ 	.word	0x000000ff
        /*07f4*/ 	.word	0x000324b8
        /*07f8*/ 	.short	0x0100
        /*07fa*/ 	.byte	0x08
	.zero		1


	//   ....[22]....
        /*07fc*/ 	.word	0x00000900
        /*0800*/ 	.word	0x000000ff
        /*0804*/ 	.word	0x000324c8
        /*0808*/ 	.short	0x0100
        /*080a*/ 	.byte	0x08
	.zero		1


	//   ....[23]....
        /*080c*/ 	.word	0x00001190
        /*0810*/ 	.word	0x000000ff
        /*0814*/ 	.word	0x00032400
        /*0818*/ 	.short	0x010a
        /*081a*/ 	.byte	0x32
	.zero		1


	//   ....[24]....
        /*081c*/ 	.word	0x00001260
        /*0820*/ 	.word	0x000000ff
        /*0824*/ 	.word	0x00032430
        /*0828*/ 	.short	0x010a
        /*082a*/ 	.byte	0x1a
	.zero		1


	//   ....[25]....
        /*082c*/ 	.word	0x000012a0
        /*0830*/ 	.word	0x000000ff
        /*0834*/ 	.word	0x00032430
        /*0838*/ 	.short	0x010a
        /*083a*/ 	.byte	0x1a
	.zero		1


	//   ....[26]....
        /*083c*/ 	.word	0x00001500
        /*0840*/ 	.word	0x000000ff
        /*0844*/ 	.word	0x00032410
        /*0848*/ 	.short	0x010a
        /*084a*/ 	.byte	0x32
	.zero		1


	//   ....[27]....
        /*084c*/ 	.word	0x00001540
        /*0850*/ 	.word	0x000000ff
        /*0854*/ 	.word	0x00032450
        /*0858*/ 	.short	0x010a
        /*085a*/ 	.byte	0x1a
	.zero		1


	//   ....[28]....
        /*085c*/ 	.word	0x00001580
        /*0860*/ 	.word	0x000000ff
        /*0864*/ 	.word	0x00032450
        /*0868*/ 	.short	0x010a
        /*086a*/ 	.byte	0x1a
	.zero		1


	//   ....[29]....
        /*086c*/ 	.word	0x00002920
        /*0870*/ 	.word	0x00000018
        /*0874*/ 	.word	0x00000000
        /*0878*/ 	.short	0x0101
        /*087a*/ 	.byte	0x3f
	.zero		1


	//   ....[30]....
        /*087c*/ 	.word	0x000032f0
        /*0880*/ 	.word	0x000000b8
        /*0884*/ 	.word	0x00000000
        /*0888*/ 	.short	0x0101
        /*088a*/ 	.byte	0x3f
	.zero		1


	//   ....[31]....
        /*088c*/ 	.word	0x00003450
        /*0890*/ 	.word	0x000000ff
        /*0894*/ 	.word	0x00032430
        /*0898*/ 	.short	0x010a
        /*089a*/ 	.byte	0x1c
	.zero		1


	//   ....[32]....
        /*089c*/ 	.word	0x00003490
        /*08a0*/ 	.word	0x000000ff
        /*08a4*/ 	.word	0x00032430
        /*08a8*/ 	.short	0x010a
        /*08aa*/ 	.byte	0x1c
	.zero		1


	//   ....[33]....
        /*08ac*/ 	.word	0x00003610
        /*08b0*/ 	.word	0x000000ff
        /*08b4*/ 	.word	0x00032450
        /*08b8*/ 	.short	0x010a
        /*08ba*/ 	.byte	0x1c
	.zero		1


	//   ....[34]....
        /*08bc*/ 	.word	0x00003650
        /*08c0*/ 	.word	0x000000ff
        /*08c4*/ 	.word	0x00032450
        /*08c8*/ 	.short	0x010a
        /*08ca*/ 	.byte	0x1c
	.zero		1


	//   ....[35]....
        /*08cc*/ 	.word	0x00004360
        /*08d0*/ 	.word	0x00000098
        /*08d4*/ 	.word	0x00000000
        /*08d8*/ 	.short	0x0101
        /*08da*/ 	.byte	0x3f
	.zero		1


	//   ....[36]....
        /*08dc*/ 	.word	0x00005720
        /*08e0*/ 	.word	0x00000014
        /*08e4*/ 	.word	0x00000000
        /*08e8*/ 	.short	0x0101
        /*08ea*/ 	.byte	0x3f
	.zero		1


	//   ....[37]....
        /*08ec*/ 	.word	0x00007940
        /*08f0*/ 	.word	0x000000ce
        /*08f4*/ 	.word	0x00000000
        /*08f8*/ 	.short	0x0101
        /*08fa*/ 	.byte	0x3f
	.zero		1


	//   ....[38]....
        /*08fc*/ 	.word	0x00008aa0
        /*0900*/ 	.word	0x00000000
        /*0904*/ 	.word	0x00032440
        /*0908*/ 	.short	0x010a
        /*090a*/ 	.byte	0x3f
	.zero		1


	//   ....[39]....
        /*090c*/ 	.word	0x00009860
        /*0910*/ 	.word	0x000000ff
        /*0914*/ 	.word	0x00032400
        /*0918*/ 	.short	0x0107
        /*091a*/ 	.byte	0x25
	.zero		1


	//   ....[40]....
        /*091c*/ 	.word	0x000098d0
        /*0920*/ 	.word	0x000000ff
        /*0924*/ 	.word	0x00032400
        /*0928*/ 	.short	0x0101
        /*092a*/ 	.byte	0x25
	.zero		1


	//   ....[41]....
        /*092c*/ 	.word	0x0000a370
        /*0930*/ 	.word	0x000000ff
        /*0934*/ 	.word	0x00032410
        /*0938*/ 	.short	0x0107
        /*093a*/ 	.byte	0x25
	.zero		1


	//   ....[42]....
        /*093c*/ 	.word	0x0000a3d0
        /*0940*/ 	.word	0x000000ff
        /*0944*/ 	.word	0x00032410
        /*0948*/ 	.short	0x0101
        /*094a*/ 	.byte	0x25
	.zero		1


	//   ....[43]....
        /*094c*/ 	.word	0x0000a3f0
        /*0950*/ 	.word	0x000000ff
        /*0954*/ 	.word	0x00032420
        /*0958*/ 	.short	0x010a
        /*095a*/ 	.byte	0x25
	.zero		1


	//   ....[44]....
        /*095c*/ 	.word	0x0000a4c0
        /*0960*/ 	.word	0x00000002
        /*0964*/ 	.word	0x00032460
        /*0968*/ 	.short	0x010a
        /*096a*/ 	.byte	0x3f
	.zero		1


	//   ....[45]....
        /*096c*/ 	.word	0x0000acd0
        /*0970*/ 	.word	0x00000003
        /*0974*/ 	.word	0x00032440
        /*0978*/ 	.short	0x010a
        /*097a*/ 	.byte	0x3f
	.zero		1


	//   ....[46]....
        /*097c*/ 	.word	0x0000af20
        /*0980*/ 	.word	0x00000003
        /*0984*/ 	.word	0x00032460
        /*0988*/ 	.short	0x010a
        /*098a*/ 	.byte	0x3f
	.zero		1


	//   ....[47]....
        /*098c*/ 	.word	0x0000b720
        /*0990*/ 	.word	0x00000004
        /*0994*/ 	.word	0x00032440
        /*0998*/ 	.short	0x010a
        /*099a*/ 	.byte	0x3f
	.zero		1


	//   ....[48]....
        /*099c*/ 	.word	0x0000b950
        /*09a0*/ 	.word	0x00000004
        /*09a4*/ 	.word	0x00032460
        /*09a8*/ 	.short	0x010a
        /*09aa*/ 	.byte	0x3f
	.zero		1


	//   ....[49]....
        /*09ac*/ 	.word	0x0000c0a0
        /*09b0*/ 	.word	0x00000004
        /*09b4*/ 	.word	0x00032440
        /*09b8*/ 	.short	0x010a
        /*09ba*/ 	.byte	0x3f
	.zero		1


	//   ....[50]....
        /*09bc*/ 	.word	0x0000c2f0
        /*09c0*/ 	.word	0x00000004
        /*09c4*/ 	.word	0x00032460
        /*09c8*/ 	.short	0x010a
        /*09ca*/ 	.byte	0x3f
	.zero		1


	//   ....[51]....
        /*09cc*/ 	.word	0x0000c990
        /*09d0*/ 	.word	0x00000000
        /*09d4*/ 	.word	0x00032420
        /*09d8*/ 	.short	0x010a
        /*09da*/ 	.byte	0x3f
	.zero		1


	//   ....[52]....
        /*09dc*/ 	.word	0x0000cb80
        /*09e0*/ 	.word	0x00000006
        /*09e4*/ 	.word	0x00000000
        /*09e8*/ 	.short	0x010a
        /*09ea*/ 	.byte	0x3f
	.zero		1


	//   ....[53]....
        /*09ec*/ 	.word	0x0000cbb0
        /*09f0*/ 	.word	0x00000007
        /*09f4*/ 	.word	0x00000000
        /*09f8*/ 	.short	0x010a
        /*09fa*/ 	.byte	0x3f
	.zero		1


	//   ....[54]....
        /*09fc*/ 	.word	0x0000cc10
        /*0a00*/ 	.word	0x00000004
        /*0a04*/ 	.word	0x00000000
        /*0a08*/ 	.short	0x010a
        /*0a0a*/ 	.byte	0x3f
	.zero		1


	//   ....[55]....
        /*0a0c*/ 	.word	0x0000cc40
        /*0a10*/ 	.word	0x00000003
        /*0a14*/ 	.word	0x00000000
        /*0a18*/ 	.short	0x010a
        /*0a1a*/ 	.byte	0x3f
	.zero		1


	//   ....[56]....
        /*0a1c*/ 	.word	0x0000ccb0
        /*0a20*/ 	.word	0x00000003
        /*0a24*/ 	.word	0x00032400
        /*0a28*/ 	.short	0x010a
        /*0a2a*/ 	.byte	0x3f
	.zero		1


	//   ....[57]....
        /*0a2c*/ 	.word	0x0000cd10
        /*0a30*/ 	.word	0x00000004
        /*0a34*/ 	.word	0x00032430
        /*0a38*/ 	.short	0x010a
        /*0a3a*/ 	.byte	0x3f
	.zero		1


	//   ....[58]....
        /*0a3c*/ 	.word	0x0000cd70
        /*0a40*/ 	.word	0x00000005
        /*0a44*/ 	.word	0x00032410
        /*0a48*/ 	.short	0x010a
        /*0a4a*/ 	.byte	0x3f
	.zero		1


	//   ....[59]....
        /*0a4c*/ 	.word	0x0000cdd0
        /*0a50*/ 	.word	0x00000000
        /*0a54*/ 	.word	0x00032450
        /*0a58*/ 	.short	0x010a
        /*0a5a*/ 	.byte	0x3f
	.zero		1


	//   ....[60]....
        /*0a5c*/ 	.word	0x0000ce30
        /*0a60*/ 	.word	0x00000003
        /*0a64*/ 	.word	0x00032430
        /*0a68*/ 	.short	0x010a
        /*0a6a*/ 	.byte	0x3f
	.zero		1


	//   ....[61]....
        /*0a6c*/ 	.word	0x0000ce90
        /*0a70*/ 	.word	0x00000003
        /*0a74*/ 	.word	0x00032450
        /*0a78*/ 	.short	0x010a
        /*0a7a*/ 	.byte	0x3f
	.zero		1


	//   ....[62]....
        /*0a7c*/ 	.word	0x0000d030
        /*0a80*/ 	.word	0x00000000
        /*0a84*/ 	.word	0x00032440
        /*0a88*/ 	.short	0x010a
        /*0a8a*/ 	.byte	0x3f
	.zero		1


	//   ....[63]....
        /*0a8c*/ 	.word	0x0000e990
        /*0a90*/ 	.word	0x00000003
        /*0a94*/ 	.word	0x00032420
        /*0a98*/ 	.short	0x010a
        /*0a9a*/ 	.byte	0x3f
	.zero		1


	//   ....[64]....
        /*0a9c*/ 	.word	0x0000e9e0
        /*0aa0*/ 	.word	0x00000002
        /*0aa4*/ 	.word	0x00032460
        /*0aa8*/ 	.short	0x010a
        /*0aaa*/ 	.byte	0x3f
	.zero		1


	//   ....[65]....
        /*0aac*/ 	.word	0x0000ea30
        /*0ab0*/ 	.word	0x00000003
        /*0ab4*/ 	.word	0x00032440
        /*0ab8*/ 	.short	0x010a
        /*0aba*/ 	.byte	0x3f
	.zero		1


	//   ....[66]....
        /*0abc*/ 	.word	0x0000ea80
        /*0ac0*/ 	.word	0x00000003
        /*0ac4*/ 	.word	0x00032460
        /*0ac8*/ 	.short	0x010a
        /*0aca*/ 	.byte	0x3f
	.zero		1


	//   ....[67]....
        /*0acc*/ 	.word	0x0000ead0
        /*0ad0*/ 	.word	0x00000004
        /*0ad4*/ 	.word	0x00032440
        /*0ad8*/ 	.short	0x010a
        /*0ada*/ 	.byte	0x3f
	.zero		1


	//   ....[68]....
        /*0adc*/ 	.word	0x0000eb20
        /*0ae0*/ 	.word	0x00000004
        /*0ae4*/ 	.word	0x00032460
        /*0ae8*/ 	.short	0x010a
        /*0aea*/ 	.byte	0x3f
	.zero		1


	//   ....[69]....
        /*0aec*/ 	.word	0x0000eb70
        /*0af0*/ 	.word	0x00000004
        /*0af4*/ 	.word	0x00032440
        /*0af8*/ 	.short	0x010a
        /*0afa*/ 	.byte	0x3f
	.zero		1


	//   ....[70]....
        /*0afc*/ 	.word	0x0000ebc0
        /*0b00*/ 	.word	0x00000004
        /*0b04*/ 	.word	0x00032460
        /*0b08*/ 	.short	0x010a
        /*0b0a*/ 	.byte	0x3f
	.zero		1


	//   ....[71]....
        /*0b0c*/ 	.word	0x0000ec10
        /*0b10*/ 	.word	0x00000000
        /*0b14*/ 	.word	0x00032420
        /*0b18*/ 	.short	0x010a
        /*0b1a*/ 	.byte	0x3f
	.zero		1


	//   ....[72]....
        /*0b1c*/ 	.word	0x0000edb0
        /*0b20*/ 	.word	0x00000006
        /*0b24*/ 	.word	0x00000000
        /*0b28*/ 	.short	0x010a
        /*0b2a*/ 	.byte	0x3f
	.zero		1


	//   ....[73]....
        /*0b2c*/ 	.word	0x0000ee00
        /*0b30*/ 	.word	0x00000007
        /*0b34*/ 	.word	0x00000000
        /*0b38*/ 	.short	0x010a
        /*0b3a*/ 	.byte	0x3f
	.zero		1


	//   ....[74]....
        /*0b3c*/ 	.word	0x0000ee50
        /*0b40*/ 	.word	0x00000004
        /*0b44*/ 	.word	0x00000000
        /*0b48*/ 	.short	0x010a
        /*0b4a*/ 	.byte	0x3f
	.zero		1


	//----- nvinfo : EIATTR_NUM_MBARRIERS
	.align		4
.L_1183:
        /*0b4c*/ 	.byte	0x03, 0x38
        /*0b4e*/ 	.short	0x0017


	//----- nvinfo : EIATTR_EXIT_INSTR_OFFSETS
	.align		4
        /*0b50*/ 	.byte	0x04, 0x1c
        /*0b52*/ 	.short	(.L_1185 - .L_1184)


	//   ....[0]....
.L_1184:
        /*0b54*/ 	.word	0x00000a40


	//   ....[1]....
        /*0b58*/ 	.word	0x00007f10


	//   ....[2]....
        /*0b5c*/ 	.word	0x0000cc90


	//----- nvinfo : EIATTR_MAX_THREADS
	.align		4
.L_1185:
        /*0b60*/ 	.byte	0x04, 0x05
        /*0b62*/ 	.short	(.L_1187 - .L_1186)
.L_1186:
        /*0b64*/ 	.word	0x00000180
        /*0b68*/ 	.word	0x00000001
        /*0b6c*/ 	.word	0x00000001


	//----- nvinfo : EIATTR_CRS_STACK_SIZE
	.align		4
.L_1187:
        /*0b70*/ 	.byte	0x04, 0x1e
        /*0b72*/ 	.short	(.L_1189 - .L_1188)
.L_1188:
        /*0b74*/ 	.word	0x00000000


	//----- nvinfo : EIATTR_CBANK_PARAM_SIZE
	.align		4
.L_1189:
        /*0b78*/ 	.byte	0x03, 0x19
        /*0b7a*/ 	.short	0x0b70


	//----- nvinfo : EIATTR_PARAM_CBANK
	.align		4
        /*0b7c*/ 	.byte	0x04, 0x0a
        /*0b7e*/ 	.short	(.L_1191 - .L_1190)
	.align		4
.L_1190:
        /*0b80*/ 	.word	index@(.nv.constant0._ZN7cutlass13device_kernelIN5flash11enable_sm90INS1_16FlashAttnFwdSm90INS1_25CollectiveMainloopFwdSm90ILi2EN4cute5tupleIJNS5_1CILi1EEES8_S8_EEENS6_IJNS7_ILi128EEENS7_ILi96EEENS7_ILi64EEEEEELi256ENS_6half_tEfNS_4arch4Sm90ELb0ELb0ELb0ELb0ELb0ELb0ELb1ELb1ELb0ELb1ELb0ELb0EEENS1_21CollectiveEpilogueFwdINS6_IJSA_NS7_ILi256EEESB_EEES9_SE_SG_Li256ELb0ELb1ELb0ELb0EEENS1_29StaticPersistentTileSchedulerILb0EEEEEEEEEvNT_6ParamsE)
        /*0b84*/ 	.short	0x0210
        /*0b86*/ 	.short	0x0b70


	//----- nvinfo : EIATTR_SW_WAR
	.align		4
.L_1191:
        /*0b88*/ 	.byte	0x04, 0x36
        /*0b8a*/ 	.short	(.L_1193 - .L_1192)
.L_1192:
        /*0b8c*/ 	.word	0x00000008
.L_1193:


//--------------------- .nv.info._ZN7cutlass13device_kernelIN5flash11enable_sm90INS1_16FlashAttnFwdSm90INS1_25CollectiveMainloopFwdSm90ILi2EN4cute5tupleIJNS5_1CILi1EEES8_S8_EEENS6_IJNS7_ILi128EEENS7_ILi96EEENS7_ILi64EEEEEELi256ENS_6half_tEfNS_4arch4Sm90ELb0ELb0ELb0ELb1ELb0ELb0ELb0ELb1ELb0ELb1ELb0ELb0EEENS1_21CollectiveEpilogueFwdINS6_IJSA_NS7_ILi256EEESB_EEES9_SE_SG_Li256ELb1ELb1ELb0ELb0EEENS1_36VarlenDynamicPersistentTileSchedulerILi128ELi96ELi256ELi128ELb0ELb1ELb1ELb0ELb1ELb1EEEEEEEEEvNT_6ParamsE --------------------------
	.section	.nv.info._ZN7cutlass13device_kernelIN5flash11enable_sm90INS1_16FlashAttnFwdSm90INS1_25CollectiveMainloopFwdSm90ILi2EN4cute5tupleIJNS5_1CILi1EEES8_S8_EEENS6_IJNS7_ILi128EEENS7_ILi96EEENS7_ILi64EEEEEELi256ENS_6half_tEfNS_4arch4Sm90ELb0ELb0ELb0ELb1ELb0ELb0ELb0ELb1ELb0ELb1ELb0ELb0EEENS1_21CollectiveEpilogueFwdINS6_IJSA_NS7_ILi256EEESB_EEES9_SE_SG_Li256ELb1ELb1ELb0ELb0EEENS1_36VarlenDynamicPersistentTileSchedulerILi128ELi96ELi256ELi128ELb0ELb1ELb1ELb0ELb1ELb1EEEEEEEEEvNT_6ParamsE,"",@"SHT_CUDA_INFO"
	.sectionflags	@""
	.align	4


	//----- nvinfo : EIATTR_CUDA_API_VERSION
	.align		4
        /*0000*/ 	.byte	0x04, 0x37
        /*0002*/ 	.short	(.L_1195 - .L_1194)
.L_1194:
        /*0004*/ 	.word	0x00000082


	//----- nvinfo : EIATTR_KPARAM_INFO
	.align		4
.L_1195:
        /*0008*/ 	.byte	0x04, 0x17
        /*000a*/ 	.short	(.L_1197 - .L_1196)
.L_1196:
        /*000c*/ 	.word	0x00000000
        /*0010*/ 	.short	0x0000
        /*0012*/ 	.short	0x0070
        /*0014*/ 	.byte	0x00, 0xf0, 0x01, 0x2a


	//----- nvinfo : EIATTR_SPARSE_MMA_MASK
	.align		4
.L_1197:
        /*0018*/ 	.byte	0x03, 0x50
        /*001a*/ 	.short	0x0000


	//----- nvinfo : EIATTR_MAXREG_COUNT
	.align		4
        /*001c*/ 	.byte	0x03, 0x1b
        /*001e*/ 	.short	0x00a8


	//----- nvinfo : EIATTR_NUM_BARRIERS
	.align		4
        /*0020*/ 	.byte	0x02, 0x4c
        /*0022*/ 	.byte	0x10
	.zero		1


	//----- nvinfo : EIATTR_EXTERNS
	.align		4
        /*0024*/ 	.byte	0x04, 0x0f
        /*0026*/ 	.short	(.L_1199 - .L_1198)


	//   ....[0]....
	.align		4
.L_1198:
        /*0028*/ 	.word	index@(__assertfail)


	//----- nvinfo : EIATTR_ANNOTATIONS
	.align		4
.L_1199:
        /*002c*/ 	.byte	0x04, 0x55
        /*002e*/ 	.short	(.L_1201 - .L_1200)


	//   ....[0]....
.L_1200:
        /* <DEDUP_REMOVED lines=73> */


	//----- nvinfo : EIATTR_MERCURY_ISA_VERSION
	.align		4
.L_1201:
        /*04b0*/ 	.byte	0x03, 0x5f
        /*04b2*/ 	.short	0x0101


	//----- nvinfo : EIATTR_UNUSED_LOAD_BYTE_OFFSET
	.align		4
        /*04b4*/ 	.byte	0x04, 0x44
        /*04b6*/ 	.short	(.L_1203 - .L_1202)


	//   ....[0]....
.L_1202:
        /*04b8*/ 	.word	0x00000a40
        /*04bc*/ 	.word	0x0000fff0


	//   ....[1]....
        /*04c0*/ 	.word	0x00005b00
        /*04c4*/ 	.word	0x0000fff0


	//----- nvinfo : EIATTR_INT_WARP_WIDE_INSTR_OFFSETS
	.align		4
.L_1203:
        /*04c8*/ 	.byte	0x04, 0x31
        /*04ca*/ 	.short	(.L_1205 - .L_1204)


	//   ....[0]....
.L_1204:
        /*04cc*/ 	.word	0x00000130


	//   ....[1]....
        /*04d0*/ 	.word	0x00000170


	//   ....[2]....
        /*04d4*/ 	.word	0x000001e0


	//   ....[3]....
        /*04d8*/ 	.word	0x00009920


	//   ....[4]....
        /*04dc*/ 	.word	0x000099b0


	//   ....[5]....
        /*04e0*/ 	.word	0x0000d8d0


	//   ....[6]....
        /*04e4*/ 	.word	0x0000d960


	//----- nvinfo : EIATTR_COOP_GROUP_MASK_REGIDS
	.align		4
.L_1205:
        /*04e8*/ 	.byte	0x04, 0x29
        /*04ea*/ 	.short	(.L_1207 - .L_1206)


	//   ....[0]....
.L_1206:
        /*04ec*/ 	.word	0xffffffff


	//   ....[1]....
        /*04f0*/ 	.word	0xffffffff


	//   ....[2]....
        /*04f4*/ 	.word	0xffffffff


	//   ....[3]....
        /*04f8*/ 	.word	0xffffffff


	//   ....[4]....
        /*04fc*/ 	.word	0xffffffff


	//   ....[5]....
        /*0500*/ 	.word	0xffffffff


	//   ....[6]....
        /*0504*/ 	.word	0xffffffff


	//   ....[7]....
        /*0508*/ 	.word	0xffffffff


	//   ....[8]....
        /*050c*/ 	.word	0xffffffff


	//   ....[9]....
        /*0510*/ 	.word	0xffffffff


	//   ....[10]....
        /*0514*/ 	.word	0xffffffff


	//   ....[11]....
        /*0518*/ 	.word	0xffffffff


	//   ....[12]....
        /*051c*/ 	.word	0xffffffff


	//   ....[13]....
        /*0520*/ 	.word	0xffffffff


	//   ....[14]....
        /*0524*/ 	.word	0xffffffff


	//   ....[15]....
        /*0528*/ 	.word	0xffffffff


	//   ....[16]....
        /*052c*/ 	.word	0xffffffff


	//   ....[17]....
        /*0530*/ 	.word	0xffffffff


	//   ....[18]....
        /*0534*/ 	.word	0xffffffff


	//   ....[19]....
        /*0538*/ 	.word	0xffffffff


	//   ....[20]....
        /*053c*/ 	.word	0xffffffff


	//   ....[21]....
        /*0540*/ 	.word	0xffffffff


	//   ....[22]....
        /*0544*/ 	.word	0xffffffff


	//   ....[23]....
        /*0548*/ 	.word	0xffffffff


	//   ....[24]....
        /*054c*/ 	.word	0xffffffff


	//   ....[25]....
        /*0550*/ 	.word	0xffffffff


	//   ....[26]....
        /*0554*/ 	.word	0xffffffff


	//   ....[27]....
        /*0558*/ 	.word	0xffffffff


	//   ....[28]....
        /*055c*/ 	.word	0xffffffff


	//   ....[29]....
        /*0560*/ 	.word	0xffffffff


	//   ....[30]....
        /*0564*/ 	.word	0xffffffff


	//   ....[31]....
        /*0568*/ 	.word	0xffffffff


	//   ....[32]....
        /*056c*/ 	.word	0xffffffff


	//   ....[33]....
        /*0570*/ 	.word	0xffffffff


	//   ....[34]....
        /*0574*/ 	.word	0xffffffff


	//   ....[35]....
        /*0578*/ 	.word	0xffffffff


	//   ....[36]....
        /*057c*/ 	.word	0xffffffff


	//   ....[37]....
        /*0580*/ 	.word	0xffffffff


	//   ....[38]....
        /*0584*/ 	.word	0xffffffff


	//   ....[39]....
        /*0588*/ 	.word	0xffffffff


	//   ....[40]....
        /*058c*/ 	.word	0xffffffff


	//   ....[41]....
        /*0590*/ 	.word	0xffffffff


	//   ....[42]....
        /*0594*/ 	.word	0xffffffff


	//   ....[43]....
        /*0598*/ 	.word	0xffffffff


	//   ....[44]....
        /*059c*/ 	.word	0xffffffff


	//   ....[45]....
        /*05a0*/ 	.word	0xffffffff


	//   ....[46]....
        /*05a4*/ 	.word	0xffffffff


	//   ....[47]....
        /*05a8*/ 	.word	0xffffffff


	//   ....[48]....
        /*05ac*/ 	.word	0xffffffff


	//   ....[49]....
        /*05b0*/ 	.word	0xffffffff


	//   ....[50]....
        /*05b4*/ 	.word	0xffffffff


	//   ....[51]....
        /*05b8*/ 	.word	0xffffffff


	//   ....[52]....
        /*05bc*/ 	.word	0xffffffff


	//   ....[53]....
        /*05c0*/ 	.word	0xffffffff


	//   ....[54]....
        /*05c4*/ 	.word	0xffffffff


	//   ....[55]....
        /*05c8*/ 	.word	0xffffffff


	//   ....[56]....
        /*05cc*/ 	.word	0xffffffff


	//   ....[57]....
        /*05d0*/ 	.word	0xffffffff


	//   ....[58]....
        /*05d4*/ 	.word	0xffffffff


	//   ....[59]....
        /*05d8*/ 	.word	0xffffffff


	//   ....[60]....
        /*05dc*/ 	.word	0xffffffff


	//   ....[61]....
        /*05e0*/ 	.word	0xffffffff


	//   ....[62]....
        /*05e4*/ 	.word	0xffffffff


	//   ....[63]....
        /*05e8*/ 	.word	0xffffffff


	//   ....[64]....
        /*05ec*/ 	.word	0xffffffff


	//   ....[65]....
        /*05f0*/ 	.word	0xffffffff


	//   ....[66]....
        /*05f4*/ 	.word	0xffffffff


	//   ....[67]....
        /*05f8*/ 	.word	0xffffffff


	//   ....[68]....
        /*05fc*/ 	.word	0xffffffff


	//   ....[69]....
        /*0600*/ 	.word	0xffffffff


	//   ....[70]....
        /*0604*/ 	.word	0xffffffff


	//   ....[71]....
        /*0608*/ 	.word	0xffffffff


	//   ....[72]....
        /*060c*/ 	.word	0xffffffff


	//   ....[73]....
        /*0610*/ 	.word	0xffffffff


	//   ....[74]....
        /*0614*/ 	.word	0xffffffff


	//   ....[75]....
        /*0618*/ 	.word	0xffffffff


	//   ....[76]....
        /*061c*/ 	.word	0xffffffff


	//   ....[77]....
        /*0620*/ 	.word	0xffffffff


	//   ....[78]....
        /*0624*/ 	.word	0xffffffff


	//   ....[79]....
        /*0628*/ 	.word	0xffffffff


	//   ....[80]....
        /*062c*/ 	.word	0xffffffff


	//   ....[81]....
        /*0630*/ 	.word	0xffffffff


	//   ....[82]....
        /*0634*/ 	.word	0xffffffff


	//   ....[83]....
        /*0638*/ 	.word	0xffffffff


	//   ....[84]....
        /*063c*/ 	.word	0xffffffff


	//   ....[85]....
        /*0640*/ 	.word	0xffffffff


	//   ....[86]....
        /*0644*/ 	.word	0xffffffff


	//   ....[87]....
        /*0648*/ 	.word	0xffffffff


	//   ....[88]....
        /*064c*/ 	.word	0xffffffff


	//   ....[89]....
        /*0650*/ 	.word	0xffffffff


	//   ....[90]....
        /*0654*/ 	.word	0xffffffff


	//   ....[91]....
        /*0658*/ 	.word	0x0500000f


	//   ....[92]....
        /*065c*/ 	.word	0x0500000f


	//   ....[93]....
        /*0660*/ 	.word	0x0500000f


	//   ....[94]....
        /*0664*/ 	.word	0x0500000f


	//   ....[95]....
        /*0668*/ 	.word	0x0500000f


	//   ....[96]....
        /*066c*/ 	.word	0x0500000f


	//   ....[97]....
        /*0670*/ 	.word	0x0500000f


	//   ....[98]....
        /*0674*/ 	.word	0x0500000f


	//   ....[99]....
        /*0678*/ 	.word	0x0500000f


	//   ....[100]....
        /*067c*/ 	.word	0x0500000f


	//   ....[101]....
        /*0680*/ 	.word	0x0500000f


	//   ....[102]....
        /*0684*/ 	.word	0x0500000f


	//   ....[103]....
        /*0688*/ 	.word	0x0500000f


	//   ....[104]....
        /*068c*/ 	.word	0x0500000f


	//   ....[105]....
        /*0690*/ 	.word	0x0500000f


	//   ....[106]....
        /*0694*/ 	.word	0x0500000f


	//   ....[107]....
        /*0698*/ 	.word	0x0500000f


	//   ....[108]....
        /*069c*/ 	.word	0x0500000f


	//   ....[109]....
        /*06a0*/ 	.word	0x0500000f


	//   ....[110]....
        /*06a4*/ 	.word	0x0500000f


	//   ....[111]....
        /*06a8*/ 	.word	0x0500000f


	//   ....[112]....
        /*06ac*/ 	.word	0x0500000f


	//   ....[113]....
        /*06b0*/ 	.word	0x0500000f


	//   ....[114]....
        /*06b4*/ 	.word	0x0500000f


	//   ....[115]....
        /*06b8*/ 	.word	0x0500000f


	//   ....[116]....
        /*06bc*/ 	.word	0x0500000f


	//   ....[117]....
        /*06c0*/ 	.word	0x0500000f


	//   ....[118]....
        /*06c4*/ 	.word	0x0500000f


	//   ....[119]....
        /*06c8*/ 	.word	0x0500000f


	//   ....[120]....
        /*06cc*/ 	.word	0x0500000f


	//   ....[121]....
        /*06d0*/ 	.word	0x0500000f


	//   ....[122]....
        /*06d4*/ 	.word	0x0500000f


	//   ....[123]....
        /*06d8*/ 	.word	0x0500000f


	//   ....[124]....
        /*06dc*/ 	.word	0x0500000f


	//   ....[125]....
        /*06e0*/ 	.word	0x0500000f


	//----- nvinfo : EIATTR_COOP_GROUP_INSTR_OFFSETS
	.align		4
.L_1207:
        /*06e4*/ 	.byte	0x04, 0x28
        /*06e6*/ 	.short	(.L_1209 - .L_1208)


	//   ....[0]....
.L_1208:
        /*06e8*/ 	.word	0x00000070


	//   ....[1]....
        /*06ec*/ 	.word	0x00000140


	//   ....[2]....
        /*06f0*/ 	.word	0x00000190


	//   ....[3]....
        /*06f4*/ 	.word	0x000003c0


	//   ....[4]....
        /*06f8*/ 	.word	0x00000520


	//   ....[5]....
        /*06fc*/ 	.word	0x00000640


	//   ....[6]....
        /*0700*/ 	.word	0x000007a0


	//   ....[7]....
        /*0704*/ 	.word	0x00001650


	//   ....[8]....
        /*0708*/ 	.word	0x00002250


	//   ....[9]....
        /*070c*/ 	.word	0x000022a0


	//   ....[10]....
        /*0710*/ 	.word	0x000026f0


	//   ....[11]....
        /*0714*/ 	.word	0x00002770


	//   ....[12]....
        /*0718*/ 	.word	0x000037d0


	//   ....[13]....
        /*071c*/ 	.word	0x00003800


	//   ....[14]....
        /*0720*/ 	.word	0x00003c60


	//   ....[15]....
        /*0724*/ 	.word	0x00003e30


	//   ....[16]....
        /*0728*/ 	.word	0x00005080


	//   ....[17]....
        /*072c*/ 	.word	0x000050c0


	//   ....[18]....
        /*0730*/ 	.word	0x00005160


	//   ....[19]....
        /*0734*/ 	.word	0x000051b0


	//   ....[20]....
        /*0738*/ 	.word	0x00006bc0


	//   ....[21]....
        /*073c*/ 	.word	0x00006c00


	//   ....[22]....
        /*0740*/ 	.word	0x00006ce0


	//   ....[23]....
        /*0744*/ 	.word	0x00006d10


	//   ....[24]....
        /*0748*/ 	.word	0x00007510


	//   ....[25]....
        /*074c*/ 	.word	0x00007540


	//   ....[26]....
        /*0750*/ 	.word	0x00007680


	//   ....[27]....
        /*0754*/ 	.word	0x000076a0


	//   ....[28]....
        /*0758*/ 	.word	0x000077e0


	//   ....[29]....
        /*075c*/ 	.word	0x00007800


	//   ....[30]....
        /*0760*/ 	.word	0x00007950


	//   ....[31]....
        /*0764*/ 	.word	0x00007970


	//   ....[32]....
        /*0768*/ 	.word	0x000082e0


	//   ....[33]....
        /*076c*/ 	.word	0x00008310


	//   ....[34]....
        /*0770*/ 	.word	0x00008460


	//   ....[35]....
        /*0774*/ 	.word	0x00008480


	//   ....[36]....
        /*0778*/ 	.word	0x000085c0


	//   ....[37]....
        /*077c*/ 	.word	0x000085e0


	//   ....[38]....
        /*0780*/ 	.word	0x00008730


	//   ....[39]....
        /*0784*/ 	.word	0x00008750


	//   ....[40]....
        /*0788*/ 	.word	0x00008900


	//   ....[41]....
        /*078c*/ 	.word	0x00008ae0


	//   ....[42]....
        /*0790*/ 	.word	0x00008b10


	//   ....[43]....
        /*0794*/ 	.word	0x00008b40


	//   ....[44]....
        /*0798*/ 	.word	0x00008b70


	//   ....[45]....
        /*079c*/ 	.word	0x00008ba0


	//   ....[46]....
        /*07a0*/ 	.word	0x00008bd0


	//   ....[47]....
        /*07a4*/ 	.word	0x00008d40


	//   ....[48]....
        /*07a8*/ 	.word	0x00008d70


	//   ....[49]....
        /*07ac*/ 	.word	0x00008da0


	//   ....[50]....
        /*07b0*/ 	.word	0x00008dd0


	//   ....[51]....
        /*07b4*/ 	.word	0x00008e00


	//   ....[52]....
        /*07b8*/ 	.word	0x00008e30


	//   ....[53]....
        /*07bc*/ 	.word	0x00008ed0


	//   ....[54]....
        /*07c0*/ 	.word	0x00008f00


	//   ....[55]....
        /*07c4*/ 	.word	0x00008f90


	//   ....[56]....
        /*07c8*/ 	.word	0x00009f30


	//   ....[57]....
        /*07cc*/ 	.word	0x0000aaa0


	//   ....[58]....
        /*07d0*/ 	.word	0x0000aac0


	//   ....[59]....
        /*07d4*/ 	.word	0x0000ab50


	//   ....[60]....
        /*07d8*/ 	.word	0x0000ab60


	//   ....[61]....
        /*07dc*/ 	.word	0x0000abe0


	//   ....[62]....
        /*07e0*/ 	.word	0x0000abf0


	//   ....[63]....
        /*07e4*/ 	.word	0x0000ac70


	//   ....[64]....
        /*07e8*/ 	.word	0x0000ac80


	//   ....[65]....
        /*07ec*/ 	.word	0x0000ad00


	//   ....[66]....
        /*07f0*/ 	.word	0x0000ad10


	//   ....[67]....
        /*07f4*/ 	.word	0x0000ad90


	//   ....[68]....
        /*07f8*/ 	.word	0x0000ada0


	//   ....[69]....
        /*07fc*/ 	.word	0x0000ae20


	//   ....[70]....
        /*0800*/ 	.word	0x0000ae30


	//   ....[71]....
        /*0804*/ 	.word	0x0000ae40


	//   ....[72]....
        /*0808*/ 	.word	0x0000ae90


	//   ....[73]....
        /*080c*/ 	.word	0x0000db60


	//   ....[74]....
        /*0810*/ 	.word	0x0000db90


	//   ....[75]....
        /*0814*/ 	.word	0x0000dbd0


	//   ....[76]....
        /*0818*/ 	.word	0x0000dc00


	//   ....[77]....
        /*081c*/ 	.word	0x0000dc30


	//   ....[78]....
        /*0820*/ 	.word	0x0000dc60


	//   ....[79]....
        /*0824*/ 	.word	0x0000dc90


	//   ....[80]....
        /*0828*/ 	.word	0x0000dcc0


	//   ....[81]....
        /*082c*/ 	.word	0x0000de40


	//   ....[82]....
        /*0830*/ 	.word	0x0000de70


	//   ....[83]....
        /*0834*/ 	.word	0x0000dea0


	//   ....[84]....
        /*0838*/ 	.word	0x0000ded0


	//   ....[85]....
        /*083c*/ 	.word	0x0000df00


	//   ....[86]....
        /*0840*/ 	.word	0x0000df30


	//   ....[87]....
        /*0844*/ 	.word	0x0000dff0


	//   ....[88]....
        /*0848*/ 	.word	0x0000e010


	//   ....[89]....
        /*084c*/ 	.word	0x0000e080


	//   ....[90]....
        /*0850*/ 	.word	0x0000e510


	//   ....[91]....
        /*0854*/ 	.word	0x0000e9f0


	//   ....[92]....
        /*0858*/ 	.word	0x0000eba0


	//   ....[93]....
        /*085c*/ 	.word	0x0000ebf0


	//   ....[94]....
        /*0860*/ 	.word	0x0000ec50


	//   ....[95]....
        /*0864*/ 	.word	0x0000ed40


	//   ....[96]....
        /*0868*/ 	.word	0x0000eda0


	//   ....[97]....
        /*086c*/ 	.word	0x0000ee90


	//   ....[98]....
        /*0870*/ 	.word	0x0000eef0


	//   ....[99]....
        /*0874*/ 	.word	0x0000efe0


	//   ....[100]....
        /*0878*/ 	.word	0x0000f040


	//   ....[101]....
        /*087c*/ 	.word	0x0000f130


	//   ....[102]....
        /*0880*/ 	.word	0x0000f190


	//   ....[103]....
        /*0884*/ 	.word	0x0000f280


	//   ....[104]....
        /*0888*/ 	.word	0x0000f2e0


	//   ....[105]....
        /*088c*/ 	.word	0x0000f3b0


	//   ....[106]....
        /*0890*/ 	.word	0x0000f430


	//   ....[107]....
        /*0894*/ 	.word	0x0000f500


	//   ....[108]....
        /*0898*/ 	.word	0x0000f830


	//   ....[109]....
        /*089c*/ 	.word	0x0000f8d0


	//   ....[110]....
        /*08a0*/ 	.word	0x0000f9f0


	//   ....[111]....
        /*08a4*/ 	.word	0x0000fa60


	//   ....[112]....
        /*08a8*/ 	.word	0x0000fad0


	//   ....[113]....
        /*08ac*/ 	.word	0x0000fb40


	//   ....[114]....
        /*08b0*/ 	.word	0x0000fbb0


	//   ....[115]....
        /*08b4*/ 	.word	0x0000fc30


	//   ....[116]....
        /*08b8*/ 	.word	0x0000fcc0


	//   ....[117]....
        /*08bc*/ 	.word	0x0000fd60


	//   ....[118]....
        /*08c0*/ 	.word	0x0000fdd0


	//   ....[119]....
        /*08c4*/ 	.word	0x0000fe40


	//   ....[120]....
        /*08c8*/ 	.word	0x0000feb0


	//   ....[121]....
        /*08cc*/ 	.word	0x0000ff30


	//   ....[122]....
        /*08d0*/ 	.word	0x0000ffa0


	//   ....[123]....
        /*08d4*/ 	.word	0x00010040


	//   ....[124]....
        /*08d8*/ 	.word	0x000100d0


	//   ....[125]....
        /*08dc*/ 	.word	0x000101f0


	//----- nvinfo : EIATTR_REG_RECONFIG
	.align		4
.L_1209:
        /*08e0*/ 	.byte	0x01, 0x54
	.zero		2


	//----- nvinfo : EIATTR_SYSCALL_OFFSETS
	.align		4
        /*08e4*/ 	.byte	0x04, 0x46
        /*08e6*/ 	.short	(.L_1211 - .L_1210)


	//   ....[0]....
.L_1210:
        /*08e8*/ 	.word	0x00001830


	//   ....[1]....
        /*08ec*/ 	.word	0x00009b20


	//   ....[2]....
        /*08f0*/ 	.word	0x00009c80


	//   ....[3]....
        /*08f4*/ 	.word	0x00009d80


	//   ....[4]....
        /*08f8*/ 	.word	0x0000a6b0


	//----- nvinfo : EIATTR_MBARRIER_INSTR_OFFSETS
	.align		4
.L_1211:
        /*08fc*/ 	.byte	0x04, 0x39
        /*08fe*/ 	.short	(.L_1213 - .L_1212)


	//   ....[0]....
.L_1212:
        /*0900*/ 	.word	0x00000270
        /*0904*/ 	.word	0x000000ff
        /*0908*/ 	.word	0x00022800
        /*090c*/ 	.short	0x0100
        /*090e*/ 	.byte	0x08
	.zero		1


	//   ....[1]....
        /*0910*/ 	.word	0x00000280
        /*0914*/ 	.word	0x000000ff
        /*0918*/ 	.word	0x00022820
        /*091c*/ 	.short	0x0100
        /*091e*/ 	.byte	0x08
	.zero		1


	//   ....[2]....
        /*0920*/ 	.word	0x00000370
        /*0924*/ 	.word	0x000000ff
        /*0928*/ 	.word	0x00022830
        /*092c*/ 	.short	0x0100
        /*092e*/ 	.byte	0x08
	.zero		1


	//   ....[3]....
        /*0930*/ 	.word	0x00000380
        /*0934*/ 	.word	0x000000ff
        /*0938*/ 	.word	0x00022840
        /*093c*/ 	.short	0x0100
        /*093e*/ 	.byte	0x08
	.zero		1


	//   ....[4]....
        /*0940*/ 	.word	0x00000390
        /*0944*/ 	.word	0x000000ff
        /*0948*/ 	.word	0x00022838
        /*094c*/ 	.short	0x0100
        /*094e*/ 	.byte	0x08
	.zero		1


	//   ....[5]....
        /*0950*/ 	.word	0x000003a0
        /*0954*/ 	.word	0x000000ff
        /*0958*/ 	.word	0x00022848
        /*095c*/ 	.short	0x0100
        /*095e*/ 	.byte	0x08
	.zero		1


	//   ....[6]....
        /*0960*/ 	.word	0x000004d0
        /*0964*/ 	.word	0x000000ff
        /*0968*/ 	.word	0x00022850
        /*096c*/ 	.short	0x0100
        /*096e*/ 	.byte	0x08
	.zero		1


	//   ....[7]....
        /*0970*/ 	.word	0x000004e0
        /*0974*/ 	.word	0x000000ff
        /*0978*/ 	.word	0x00022860
        /*097c*/ 	.short	0x0100
        /*097e*/ 	.byte	0x08
	.zero		1


	//   ....[8]....
        /*0980*/ 	.word	0x000004f0
        /*0984*/ 	.word	0x000000ff
        /*0988*/ 	.word	0x00022858
        /*098c*/ 	.short	0x0100
        /*098e*/ 	.byte	0x08
	.zero		1


	//   ....[9]....
        /*0990*/ 	.word	0x00000500
        /*0994*/ 	.word	0x000000ff
        /*0998*/ 	.word	0x00022868
        /*099c*/ 	.short	0x0100
        /*099e*/ 	.byte	0x08
	.zero		1


	//   ....[10]....
        /*09a0*/ 	.word	0x000005f0
        /*09a4*/ 	.word	0x000000ff
        /*09a8*/ 	.word	0x00022870
        /*09ac*/ 	.short	0x0100
        /*09ae*/ 	.byte	0x06
	.zero		1


	//   ....[11]....
        /*09b0*/ 	.word	0x00000600
        /*09b4*/ 	.word	0x000000ff
        /*09b8*/ 	.word	0x00022880
        /*09bc*/ 	.short	0x0100
        /*09be*/ 	.byte	0x06
	.zero		1


	//   ....[12]....
        /*09c0*/ 	.word	0x00000610
        /*09c4*/ 	.word	0x000000ff
        /*09c8*/ 	.word	0x00022878
        /*09cc*/ 	.short	0x0100
        /*09ce*/ 	.byte	0x06
	.zero		1


	//   ....[13]....
        /*09d0*/ 	.word	0x00000620
        /*09d4*/ 	.word	0x000000ff
        /*09d8*/ 	.word	0x00022888
        /*09dc*/ 	.short	0x0100
        /*09de*/ 	.byte	0x06
	.zero		1


	//   ....[14]....
        /*09e0*/ 	.word	0x00000750
        /*09e4*/ 	.word	0x000000ff
        /*09e8*/ 	.word	0x00022890
        /*09ec*/ 	.short	0x0100
        /*09ee*/ 	.byte	0x08
	.zero		1


	//   ....[15]....
        /*09f0*/ 	.word	0x00000760
        /*09f4*/ 	.word	0x000000ff
        /*09f8*/ 	.word	0x000228a0
        /*09fc*/ 	.short	0x0100
        /*09fe*/ 	.byte	0x08
	.zero		1


	//   ....[16]....
        /*0a00*/ 	.word	0x00000770
        /*0a04*/ 	.word	0x000000ff
        /*0a08*/ 	.word	0x00022898
        /*0a0c*/ 	.short	0x0100
        /*0a0e*/ 	.byte	0x08
	.zero		1


	//   ....[17]....
        /*0a10*/ 	.word	0x00000780
        /*0a14*/ 	.word	0x000000ff
        /*0a18*/ 	.word	0x000228a8
        /*0a1c*/ 	.short	0x0100
        /*0a1e*/ 	.byte	0x08
	.zero		1


	//   ....[18]....
        /*0a20*/ 	.word	0x000008b0
        /*0a24*/ 	.word	0x000000ff
        /*0a28*/ 	.word	0x000228b0
        /*0a2c*/ 	.short	0x0100
        /*0a2e*/ 	.byte	0x08
	.zero		1


	//   ....[19]....
        /*0a30*/ 	.word	0x000008c0
        /*0a34*/ 	.word	0x000000ff
        /*0a38*/ 	.word	0x000228c0
        /*0a3c*/ 	.short	0x0100
        /*0a3e*/ 	.byte	0x08
	.zero		1


	//   ....[20]....
        /*0a40*/ 	.word	0x000008d0
        /*0a44*/ 	.word	0x000000ff
        /*0a48*/ 	.word	0x000228b8
        /*0a4c*/ 	.short	0x0100
        /*0a4e*/ 	.byte	0x08
	.zero		1


	//   ....[21]....
        /*0a50*/ 	.word	0x000008e0
        /*0a54*/ 	.word	0x000000ff
        /*0a58*/ 	.word	0x000228c8
        /*0a5c*/ 	.short	0x0100
        /*0a5e*/ 	.byte	0x08
	.zero		1


	//   ....[22]....
        /*0a60*/ 	.word	0x000018e0
        /*0a64*/ 	.word	0x00000007
        /*0a68*/ 	.word	0x00022800
        /*0a6c*/ 	.short	0x010a
        /*0a6e*/ 	.byte	0x3f
	.zero		1


	//   ....[23]....
        /*0a70*/ 	.word	0x000019b0
        /*0a74*/ 	.word	0x00000005
        /*0a78*/ 	.word	0x00022830
        /*0a7c*/ 	.short	0x010a
        /*0a7e*/ 	.byte	0x3f
	.zero		1


	//   ....[24]....
        /*0a80*/ 	.word	0x000019f0
        /*0a84*/ 	.word	0x00000005
        /*0a88*/ 	.word	0x00022830
        /*0a8c*/ 	.short	0x010a
        /*0a8e*/ 	.byte	0x3f
	.zero		1


	//   ....[25]....
        /*0a90*/ 	.word	0x00002ba0
        /*0a94*/ 	.word	0x00000004
        /*0a98*/ 	.word	0x00000000
        /*0a9c*/ 	.short	0x0101
        /*0a9e*/ 	.byte	0x3f
	.zero		1


	//   ....[26]....
        /*0aa0*/ 	.word	0x00002fd0
        /*0aa4*/ 	.word	0x00000005
        /*0aa8*/ 	.word	0x00022850
        /*0aac*/ 	.short	0x010a
        /*0aae*/ 	.byte	0x3f
	.zero		1


	//   ....[27]....
        /*0ab0*/ 	.word	0x00003010
        /*0ab4*/ 	.word	0x00000005
        /*0ab8*/ 	.word	0x00022850
        /*0abc*/ 	.short	0x010a
        /*0abe*/ 	.byte	0x3f
	.zero		1


	//   ....[28]....
        /*0ac0*/ 	.word	0x00003310
        /*0ac4*/ 	.word	0x00000005
        /*0ac8*/ 	.word	0x00000000
        /*0acc*/ 	.short	0x0101
        /*0ace*/ 	.byte	0x3f
	.zero		1


	//   ....[29]....
        /*0ad0*/ 	.word	0x00003470
        /*0ad4*/ 	.word	0x000000ff
        /*0ad8*/ 	.word	0x00022830
        /*0adc*/ 	.short	0x010a
        /*0ade*/ 	.byte	0x17
	.zero		1


	//   ....[30]....
        /*0ae0*/ 	.word	0x000034b0
        /*0ae4*/ 	.word	0x000000ff
        /*0ae8*/ 	.word	0x00022830
        /*0aec*/ 	.short	0x010a
        /*0aee*/ 	.byte	0x17
	.zero		1


	//   ....[31]....
        /*0af0*/ 	.word	0x00004390
        /*0af4*/ 	.word	0x0000009a
        /*0af8*/ 	.word	0x00000000
        /*0afc*/ 	.short	0x0101
        /*0afe*/ 	.byte	0x3f
	.zero		1


	//   ....[32]....
        /*0b00*/ 	.word	0x00004d40
        /*0b04*/ 	.word	0x000000ff
        /*0b08*/ 	.word	0x00022850
        /*0b0c*/ 	.short	0x010a
        /*0b0e*/ 	.byte	0x17
	.zero		1


	//   ....[33]....
        /*0b10*/ 	.word	0x00004d80
        /*0b14*/ 	.word	0x000000ff
        /*0b18*/ 	.word	0x00022850
        /*0b1c*/ 	.short	0x010a
        /*0b1e*/ 	.byte	0x17
	.zero		1


	//   ....[34]....
        /*0b20*/ 	.word	0x00005060
        /*0b24*/ 	.word	0x000000ba
        /*0b28*/ 	.word	0x00000000
        /*0b2c*/ 	.short	0x0101
        /*0b2e*/ 	.byte	0x3f
	.zero		1


	//   ....[35]....
        /*0b30*/ 	.word	0x00007530
        /*0b34*/ 	.word	0x00000000
        /*0b38*/ 	.word	0x00000000
        /*0b3c*/ 	.short	0x0101
        /*0b3e*/ 	.byte	0x3f
	.zero		1


	//   ....[36]....
        /*0b40*/ 	.word	0x0000a1b0
        /*0b44*/ 	.word	0x00000000
        /*0b48*/ 	.word	0x00022840
        /*0b4c*/ 	.short	0x010a
        /*0b4e*/ 	.byte	0x3f
	.zero		1


	//   ....[37]....
        /*0b50*/ 	.word	0x0000af50
        /*0b54*/ 	.word	0x00000008
        /*0b58*/ 	.word	0x00022800
        /*0b5c*/ 	.short	0x0107
        /*0b5e*/ 	.byte	0x3f
	.zero		1


	//   ....[38]....
        /*0b60*/ 	.word	0x0000b050
        /*0b64*/ 	.word	0x00000002
        /*0b68*/ 	.word	0x00022800
        /*0b6c*/ 	.short	0x0101
        /*0b6e*/ 	.byte	0x3f
	.zero		1


	//   ....[39]....
        /*0b70*/ 	.word	0x0000b070
        /*0b74*/ 	.word	0x00000002
        /*0b78*/ 	.word	0x00022820
        /*0b7c*/ 	.short	0x010a
        /*0b7e*/ 	.byte	0x3f
	.zero		1


	//   ....[40]....
        /*0b80*/ 	.word	0x0000b180
        /*0b84*/ 	.word	0x00000002
        /*0b88*/ 	.word	0x00022860
        /*0b8c*/ 	.short	0x010a
        /*0b8e*/ 	.byte	0x3f
	.zero		1


	//   ....[41]....
        /*0b90*/ 	.word	0x0000ba90
        /*0b94*/ 	.word	0x00000003
        /*0b98*/ 	.word	0x00022840
        /*0b9c*/ 	.short	0x010a
        /*0b9e*/ 	.byte	0x3f
	.zero		1


	//   ....[42]....
        /*0ba0*/ 	.word	0x0000bcf0
        /*0ba4*/ 	.word	0x00000003
        /*0ba8*/ 	.word	0x00022860
        /*0bac*/ 	.short	0x010a
        /*0bae*/ 	.byte	0x3f
	.zero		1


	//   ....[43]....
        /*0bb0*/ 	.word	0x0000c590
        /*0bb4*/ 	.word	0x00000002
        /*0bb8*/ 	.word	0x00022840
        /*0bbc*/ 	.short	0x010a
        /*0bbe*/ 	.byte	0x3f
	.zero		1


	//   ....[44]....
        /*0bc0*/ 	.word	0x0000c7e0
        /*0bc4*/ 	.word	0x00000002
        /*0bc8*/ 	.word	0x00022860
        /*0bcc*/ 	.short	0x010a
        /*0bce*/ 	.byte	0x3f
	.zero		1


	//   ....[45]....
        /*0bd0*/ 	.word	0x0000cff0
        /*0bd4*/ 	.word	0x00000002
        /*0bd8*/ 	.word	0x00022840
        /*0bdc*/ 	.short	0x010a
        /*0bde*/ 	.byte	0x3f
	.zero		1


	//   ....[46]....
        /*0be0*/ 	.word	0x0000d250
        /*0be4*/ 	.word	0x00000002
        /*0be8*/ 	.word	0x00022860
        /*0bec*/ 	.short	0x010a
        /*0bee*/ 	.byte	0x3f
	.zero		1


	//   ....[47]....
        /*0bf0*/ 	.word	0x0000e490
        /*0bf4*/ 	.word	0x00000000
        /*0bf8*/ 	.word	0x00022820
        /*0bfc*/ 	.short	0x010a
        /*0bfe*/ 	.byte	0x3f
	.zero		1


	//   ....[48]....
        /*0c00*/ 	.word	0x0000e650
        /*0c04*/ 	.word	0x00000006
        /*0c08*/ 	.word	0x00000000
        /*0c0c*/ 	.short	0x010a
        /*0c0e*/ 	.byte	0x3f
	.zero		1


	//   ....[49]....
        /*0c10*/ 	.word	0x0000e6c0
        /*0c14*/ 	.word	0x00000007
        /*0c18*/ 	.word	0x00000000
        /*0c1c*/ 	.short	0x010a
        /*0c1e*/ 	.byte	0x3f
	.zero		1


	//   ....[50]....
        /*0c20*/ 	.word	0x0000e730
        /*0c24*/ 	.word	0x00000004
        /*0c28*/ 	.word	0x00000000
        /*0c2c*/ 	.short	0x010a
        /*0c2e*/ 	.byte	0x3f
	.zero		1


	//   ....[51]....
        /*0c30*/ 	.word	0x0000e760
        /*0c34*/ 	.word	0x00000003
        /*0c38*/ 	.word	0x00000000
        /*0c3c*/ 	.short	0x010a
        /*0c3e*/ 	.byte	0x3f
	.zero		1


	//   ....[52]....
        /*0c40*/ 	.word	0x0000e7c0
        /*0c44*/ 	.word	0x00000007
        /*0c48*/ 	.word	0x00022800
        /*0c4c*/ 	.short	0x010a
        /*0c4e*/ 	.byte	0x3f
	.zero		1


	//   ....[53]....
        /*0c50*/ 	.word	0x0000e810
        /*0c54*/ 	.word	0x00000005
        /*0c58*/ 	.word	0x00022830
        /*0c5c*/ 	.short	0x010a
        /*0c5e*/ 	.byte	0x3f
	.zero		1


	//   ....[54]....
        /*0c60*/ 	.word	0x0000e860
        /*0c64*/ 	.word	0x00000005
        /*0c68*/ 	.word	0x00022850
        /*0c6c*/ 	.short	0x010a
        /*0c6e*/ 	.byte	0x3f
	.zero		1


	//   ....[55]....
        /*0c70*/ 	.word	0x0000e8c0
        /*0c74*/ 	.word	0x00000000
        /*0c78*/ 	.word	0x00022830
        /*0c7c*/ 	.short	0x010a
        /*0c7e*/ 	.byte	0x3f
	.zero		1


	//   ....[56]....
        /*0c80*/ 	.word	0x0000e910
        /*0c84*/ 	.word	0x000000ba
        /*0c88*/ 	.word	0x00022850
        /*0c8c*/ 	.short	0x010a
        /*0c8e*/ 	.byte	0x3f
	.zero		1


	//   ....[57]....
        /*0c90*/ 	.word	0x0000eab0
        /*0c94*/ 	.word	0x00000000
        /*0c98*/ 	.word	0x00022840
        /*0c9c*/ 	.short	0x010a
        /*0c9e*/ 	.byte	0x3f
	.zero		1


	//   ....[58]....
        /*0ca0*/ 	.word	0x0000f550
        /*0ca4*/ 	.word	0x00000002
        /*0ca8*/ 	.word	0x00022820
        /*0cac*/ 	.short	0x010a
        /*0cae*/ 	.byte	0x3f
	.zero		1


	//   ....[59]....
        /*0cb0*/ 	.word	0x0000f5a0
        /*0cb4*/ 	.word	0x00000002
        /*0cb8*/ 	.word	0x00022860
        /*0cbc*/ 	.short	0x010a
        /*0cbe*/ 	.byte	0x3f
	.zero		1


	//   ....[60]....
        /*0cc0*/ 	.word	0x0000f5f0
        /*0cc4*/ 	.word	0x00000003
        /*0cc8*/ 	.word	0x00022840
        /*0ccc*/ 	.short	0x010a
        /*0cce*/ 	.byte	0x3f
	.zero		1


	//   ....[61]....
        /*0cd0*/ 	.word	0x0000f640
        /*0cd4*/ 	.word	0x00000003
        /*0cd8*/ 	.word	0x00022860
        /*0cdc*/ 	.short	0x010a
        /*0cde*/ 	.byte	0x3f
	.zero		1


	//   ....[62]....
        /*0ce0*/ 	.word	0x0000f690
        /*0ce4*/ 	.word	0x00000002
        /*0ce8*/ 	.word	0x00022840
        /*0cec*/ 	.short	0x010a
        /*0cee*/ 	.byte	0x3f
	.zero		1


	//   ....[63]....
        /*0cf0*/ 	.word	0x0000f6e0
        /*0cf4*/ 	.word	0x00000002
        /*0cf8*/ 	.word	0x00022860
        /*0cfc*/ 	.short	0x010a
        /*0cfe*/ 	.byte	0x3f
	.zero		1


	//   ....[64]....
        /*0d00*/ 	.word	0x0000f730
        /*0d04*/ 	.word	0x00000002
        /*0d08*/ 	.word	0x00022840
        /*0d0c*/ 	.short	0x010a
        /*0d0e*/ 	.byte	0x3f
	.zero		1


	//   ....[65]....
        /*0d10*/ 	.word	0x0000f780
        /*0d14*/ 	.word	0x00000002
        /*0d18*/ 	.word	0x00022860
        /*0d1c*/ 	.short	0x010a
        /*0d1e*/ 	.byte	0x3f
	.zero		1


	//   ....[66]....
        /*0d20*/ 	.word	0x00010110
        /*0d24*/ 	.word	0x00000000
        /*0d28*/ 	.word	0x00022820
        /*0d2c*/ 	.short	0x010a
        /*0d2e*/ 	.byte	0x3f
	.zero		1


	//   ....[67]....
        /*0d30*/ 	.word	0x000102b0
        /*0d34*/ 	.word	0x00000006
        /*0d38*/ 	.word	0x00000000
        /*0d3c*/ 	.short	0x010a
        /*0d3e*/ 	.byte	0x3f
	.zero		1


	//   ....[68]....
        /*0d40*/ 	.word	0x00010300
        /*0d44*/ 	.word	0x00000007
        /*0d48*/ 	.word	0x00000000
        /*0d4c*/ 	.short	0x010a
        /*0d4e*/ 	.byte	0x3f
	.zero		1


	//   ....[69]....
        /*0d50*/ 	.word	0x00010350
        /*0d54*/ 	.word	0x00000004
        /*0d58*/ 	.word	0x00000000
        /*0d5c*/ 	.short	0x010a
        /*0d5e*/ 	.byte	0x3f
	.zero		1


	//----- nvinfo : EIATTR_NUM_MBARRIERS
	.align		4
.L_1213:
        /*0d60*/ 	.byte	0x03, 0x38
        /*0d62*/ 	.short	0x0016


	//----- nvinfo : EIATTR_EXIT_INSTR_OFFSETS
	.align		4
        /*0d64*/ 	.byte	0x04, 0x1c
        /*0d66*/ 	.short	(.L_1215 - .L_1214)


	//   ....[0]....
.L_1214:
        /*0d68*/ 	.word	0x00000a80


	//   ....[1]....
        /*0d6c*/ 	.word	0x000088c0


	//   ....[2]....
        /*0d70*/ 	.word	0x0000e7b0


	//----- nvinfo : EIATTR_MAX_THREADS
	.align		4
.L_1215:
        /*0d74*/ 	.byte	0x04, 0x05
        /*0d76*/ 	.short	(.L_1217 - .L_1216)
.L_1216:
        /*0d78*/ 	.word	0x00000180
        /*0d7c*/ 	.word	0x00000001
        /*0d80*/ 	.word	0x00000001


	//----- nvinfo : EIATTR_CRS_STACK_SIZE
	.align		4
.L_1217:
        /*0d84*/ 	.byte	0x04, 0x1e
        /*0d86*/ 	.short	(.L_1219 - .L_1218)
.L_1218:
        /*0d88*/ 	.word	0x00000000


	//----- nvinfo : EIATTR_CBANK_PARAM_SIZE
	.align		4
.L_1219:
        /*0d8c*/ 	.byte	0x03, 0x19
        /*0d8e*/ 	.short	0x0af0


	//----- nvinfo : EIATTR_PARAM_CBANK
	.align		4
        /*0d90*/ 	.byte	0x04, 0x0a
        /*0d92*/ 	.short	(.L_1221 - .L_1220)
	.align		4
.L_1220:
        /*0d94*/ 	.word	index@(.nv.constant0._ZN7cutlass13device_kernelIN5flash11enable_sm90INS1_16FlashAttnFwdSm90INS1_25CollectiveMainloopFwdSm90ILi2EN4cute5tupleIJNS5_1CILi1EEES8_S8_EEENS6_IJNS7_ILi128EEENS7_ILi96EEENS7_ILi64EEEEEELi256ENS_6half_tEfNS_4arch4Sm90ELb0ELb0ELb0ELb1ELb0ELb0ELb0ELb1ELb0ELb1ELb0ELb0EEENS1_21CollectiveEpilogueFwdINS6_IJSA_NS7_ILi256EEESB_EEES9_SE_SG_Li256ELb1ELb1ELb0ELb0EEENS1_36VarlenDynamicPersistentTileSchedulerILi128ELi96ELi256ELi128ELb0ELb1ELb1ELb0ELb1ELb1EEEEEEEEEvNT_6ParamsE)
        /*0d98*/ 	.short	0x0210
        /*0d9a*/ 	.short	0x0af0


	//----- nvinfo : EIATTR_SW_WAR
	.align		4
.L_1221:
        /*0d9c*/ 	.byte	0x04, 0x36
        /*0d9e*/ 	.short	(.L_1223 - .L_1222)
.L_1222:
        /*0da0*/ 	.word	0x00000008
.L_1223:


//--------------------- .nv.info._ZN7cutlass13device_kernelIN5flash11enable_sm90INS1_16FlashAttnFwdSm90INS1_25CollectiveMainloopFwdSm90ILi2EN4cute5tupleIJNS5_1CILi1EEES8_S8_EEENS6_IJNS7_ILi128EEENS7_ILi96EEENS7_ILi64EEEEEELi256ENS_6half_tEfNS_4arch4Sm90ELb0ELb0ELb0ELb1ELb0ELb1ELb0ELb1ELb0ELb1ELb0ELb0EEENS1_21CollectiveEpilogueFwdINS6_IJSA_NS7_ILi256EEESB_EEES9_SE_SG_Li256ELb1ELb1ELb0ELb0EEENS1_36VarlenDynamicPersistentTileSchedulerILi128ELi96ELi256ELi128ELb0ELb1ELb1ELb0ELb1ELb1EEEEEEEEEvNT_6ParamsE --------------------------
	.section	.nv.info._ZN7cutlass13device_kernelIN5flash11enable_sm90INS1_16FlashAttnFwdSm90INS1_25CollectiveMainloopFwdSm90ILi2EN4cute5tupleIJNS5_1CILi1EEES8_S8_EEENS6_IJNS7_ILi128EEENS7_ILi96EEENS7_ILi64EEEEEELi256ENS_6half_tEfNS_4arch4Sm90ELb0ELb0ELb0ELb1ELb0ELb1ELb0ELb1ELb0ELb1ELb0ELb0EEENS1_21CollectiveEpilogueFwdINS6_IJSA_NS7_ILi256EEESB_EEES9_SE_SG_Li256ELb1ELb1ELb0ELb0EEENS1_36VarlenDynamicPersistentTileSchedulerILi128ELi96ELi256ELi128ELb0ELb1ELb1ELb0ELb1ELb1EEEEEEEEEvNT_6ParamsE,"",@"SHT_CUDA_INFO"
	.sectionflags	@""
	.align	4


	//----- nvinfo : EIATTR_CUDA_API_VERSION
	.align		4
        /*0000*/ 	.byte	0x04, 0x37
        /*0002*/ 	.short	(.L_1225 - .L_1224)
.L_1224:
        /*0004*/ 	.word	0x00000082


	//----- nvinfo : EIATTR_KPARAM_INFO
	.align		4
.L_1225:
        /*0008*/ 	.byte	0x04, 0x17
        /*000a*/ 	.short	(.L_1227 - .L_1226)
.L_1226:
        /*000c*/ 	.word	0x00000000
        /*0010*/ 	.short	0x0000
        /*0012*/ 	.short	0x0070
        /*0014*/ 	.byte	0x00, 0xf0, 0x01, 0x2a


	//----- nvinfo : EIATTR_SPARSE_MMA_MASK
	.align		4
.L_1227:
        /*0018*/ 	.byte	0x03, 0x50
        /*001a*/ 	.short	0x0000


	//----- nvinfo : EIATTR_MAXREG_COUNT
	.align		4
        /*001c*/ 	.byte	0x03, 0x1b
        /*001e*/ 	.short	0x00a8


	//----- nvinfo : EIATTR_NUM_BARRIERS
	.align		4
        /*0020*/ 	.byte	0x02, 0x4c
        /*0022*/ 	.byte	0x10
	.zero		1


	//----- nvinfo : EIATTR_EXTERNS
	.align		4
        /*0024*/ 	.byte	0x04, 0x0f
        /*0026*/ 	.short	(.L_1229 - .L_1228)


	//   ....[0]....
	.align		4
.L_1228:
        /*0028*/ 	.word	index@(__assertfail)


	//----- nvinfo : EIATTR_ANNOTATIONS
	.align		4
.L_1229:
        /*002c*/ 	.byte	0x04, 0x55
        /*002e*/ 	.short	(.L_1231 - .L_1230)


	//   ....[0]....
.L_1230:
        /* <DEDUP_REMOVED lines=91> */


	//----- nvinfo : EIATTR_MERCURY_ISA_VERSION
	.align		4
.L_1231:
        /*05d0*/ 	.byte	0x03, 0x5f
        /*05d2*/ 	.short	0x0101


	//----- nvinfo : EIATTR_UNUSED_LOAD_BYTE_OFFSET
	.align		4
        /*05d4*/ 	.byte	0x04, 0x44
        /*05d6*/ 	.short	(.L_1233 - .L_1232)


	//   ....[0]....
.L_1232:
        /*05d8*/ 	.word	0x00000ac0
        /*05dc*/ 	.word	0x0000fff0


	//   ....[1]....
        /*05e0*/ 	.word	0x0000c490
        /*05e4*/ 	.word	0x0000fff0


	//----- nvinfo : EIATTR_INT_WARP_WIDE_INSTR_OFFSETS
	.align		4
.L_1233:
        /*05e8*/ 	.byte	0x04, 0x31
        /*05ea*/ 	.short	(.L_1235 - .L_1234)


	//   ....[0]....
.L_1234:
        /*05ec*/ 	.word	0x00000180


	//   ....[1]....
        /*05f0*/ 	.word	0x00000220


	//   ....[2]....
        /*05f4*/ 	.word	0x00000290


	//   ....[3]....
        /*05f8*/ 	.word	0x00011850


	//   ....[4]....
        /*05fc*/ 	.word	0x000118e0


	//   ....[5]....
        /*0600*/ 	.word	0x00015880


	//   ....[6]....
        /*0604*/ 	.word	0x00015910


	//----- nvinfo : EIATTR_COOP_GROUP_MASK_REGIDS
	.align		4
.L_1235:
        /*0608*/ 	.byte	0x04, 0x29
        /*060a*/ 	.short	(.L_1237 - .L_1236)


	//   ....[0]....
.L_1236:
        /*060c*/ 	.word	0xffffffff


	//   ....[1]....
        /*0610*/ 	.word	0xffffffff


	//   ....[2]....
        /*0614*/ 	.word	0xffffffff


	//   ....[3]....
        /*0618*/ 	.word	0xffffffff


	//   ....[4]....
        /*061c*/ 	.word	0xffffffff


	//   ....[5]....
        /*0620*/ 	.word	0xffffffff


	//   ....[6]....
        /*0624*/ 	.word	0xffffffff


	//   ....[7]....
        /*0628*/ 	.word	0xffffffff


	//   ....[8]....
        /*062c*/ 	.word	0xffffffff


	//   ....[9]....
        /*0630*/ 	.word	0xffffffff


	//   ....[10]....
        /*0634*/ 	.word	0xffffffff


	//   ....[11]....
        /*0638*/ 	.word	0xffffffff


	//   ....[12]....
        /*063c*/ 	.word	0xffffffff


	//   ....[13]....
        /*0640*/ 	.word	0xffffffff


	//   ....[14]....
        /*0644*/ 	.word	0xffffffff


	//   ....[15]....
        /*0648*/ 	.word	0xffffffff


	//   ....[16]....
        /*064c*/ 	.word	0xffffffff


	//   ....[17]....
        /*0650*/ 	.word	0xffffffff


	//   ....[18]....
        /*0654*/ 	.word	0xffffffff


	//   ....[19]....
        /*0658*/ 	.word	0xffffffff


	//   ....[20]....
        /*065c*/ 	.word	0xffffffff


	//   ....[21]....
        /*0660*/ 	.word	0xffffffff


	//   ....[22]....
        /*0664*/ 	.word	0xffffffff


	//   ....[23]....
        /*0668*/ 	.word	0xffffffff


	//   ....[24]....
        /*066c*/ 	.word	0xffffffff


	//   ....[25]....
        /*0670*/ 	.word	0xffffffff


	//   ....[26]....
        /*0674*/ 	.word	0xffffffff


	//   ....[27]....
        /*0678*/ 	.word	0xffffffff


	//   ....[28]....
        /*067c*/ 	.word	0xffffffff


	//   ....[29]....
        /*0680*/ 	.word	0xffffffff


	//   ....[30]....
        /*0684*/ 	.word	0xffffffff


	//   ....[31]....
        /*0688*/ 	.word	0xffffffff


	//   ....[32]....
        /*068c*/ 	.word	0xffffffff


	//   ....[33]....
        /*0690*/ 	.word	0xffffffff


	//   ....[34]....
        /*0694*/ 	.word	0xffffffff


	//   ....[35]....
        /*0698*/ 	.word	0xffffffff


	//   ....[36]....
        /*069c*/ 	.word	0xffffffff


	//   ....[37]....
        /*06a0*/ 	.word	0xffffffff


	//   ....[38]....
        /*06a4*/ 	.word	0xffffffff


	//   ....[39]....
        /*06a8*/ 	.word	0xffffffff


	//   ....[40]....
        /*06ac*/ 	.word	0xffffffff


	//   ....[41]....
        /*06b0*/ 	.word	0xffffffff


	//   ....[42]....
        /*06b4*/ 	.word	0xffffffff


	//   ....[43]....
        /*06b8*/ 	.word	0xffffffff


	//   ....[44]....
        /*06bc*/ 	.word	0xffffffff


	//   ....[45]....
        /*06c0*/ 	.word	0xffffffff


	//   ....[46]....
        /*06c4*/ 	.word	0xffffffff


	//   ....[47]....
        /*06c8*/ 	.word	0xffffffff


	//   ....[48]....
        /*06cc*/ 	.word	0xffffffff


	//   ....[49]....
        /*06d0*/ 	.word	0xffffffff


	//   ....[50]....
        /*06d4*/ 	.word	0xffffffff


	//   ....[51]....
        /*06d8*/ 	.word	0xffffffff


	//   ....[52]....
        /*06dc*/ 	.word	0xffffffff


	//   ....[53]....
        /*06e0*/ 	.word	0xffffffff


	//   ....[54]....
        /*06e4*/ 	.word	0xffffffff


	//   ....[55]....
        /*06e8*/ 	.word	0xffffffff


	//   ....[56]....
        /*06ec*/ 	.word	0xffffffff


	//   ....[57]....
        /*06f0*/ 	.word	0xffffffff


	//   ....[58]....
        /*06f4*/ 	.word	0xffffffff


	//   ....[59]....
        /*06f8*/ 	.word	0xffffffff


	//   ....[60]....
        /*06fc*/ 	.word	0xffffffff


	//   ....[61]....
        /*0700*/ 	.word	0xffffffff


	//   ....[62]....
        /*0704*/ 	.word	0xffffffff


	//   ....[63]....
        /*0708*/ 	.word	0xffffffff


	//   ....[64]....
        /*070c*/ 	.word	0xffffffff


	//   ....[65]....
        /*0710*/ 	.word	0xffffffff


	//   ....[66]....
        /*0714*/ 	.word	0xffffffff


	//   ....[67]....
        /*0718*/ 	.word	0xffffffff


	//   ....[68]....
        /*071c*/ 	.word	0xffffffff


	//   ....[69]....
        /*0720*/ 	.word	0xffffffff


	//   ....[70]....
        /*0724*/ 	.word	0xffffffff


	//   ....[71]....
        /*0728*/ 	.word	0xffffffff


	//   ....[72]....
        /*072c*/ 	.word	0xffffffff


	//   ....[73]....
        /*0730*/ 	.word	0xffffffff


	//   ....[74]....
        /*0734*/ 	.word	0xffffffff


	//   ....[75]....
        /*0738*/ 	.word	0xffffffff


	//   ....[76]....
        /*073c*/ 	.word	0xffffffff


	//   ....[77]....
        /*0740*/ 	.word	0xffffffff


	//   ....[78]....
        /*0744*/ 	.word	0xffffffff


	//   ....[79]....
        /*0748*/ 	.word	0xffffffff


	//   ....[80]....
        /*074c*/ 	.word	0xffffffff


	//   ....[81]....
        /*0750*/ 	.word	0xffffffff


	//   ....[82]....
        /*0754*/ 	.word	0xffffffff


	//   ....[83]....
        /*0758*/ 	.word	0xffffffff


	//   ....[84]....
        /*075c*/ 	.word	0xffffffff


	//   ....[85]....
        /*0760*/ 	.word	0xffffffff


	//   ....[86]....
        /*0764*/ 	.word	0xffffffff


	//   ....[87]....
        /*0768*/ 	.word	0xffffffff


	//   ....[88]....
        /*076c*/ 	.word	0xffffffff


	//   ....[89]....
        /*0770*/ 	.word	0xffffffff


	//   ....[90]....
        /*0774*/ 	.word	0xffffffff


	//   ....[91]....
        /*0778*/ 	.word	0xffffffff


	//   ....[92]....
        /*077c*/ 	.word	0xffffffff


	//   ....[93]....
        /*0780*/ 	.word	0xffffffff


	//   ....[94]....
        /*0784*/ 	.word	0xffffffff


	//   ....[95]....
        /*0788*/ 	.word	0xffffffff


	//   ....[96]....
        /*078c*/ 	.word	0xffffffff


	//   ....[97]....
        /*0790*/ 	.word	0xffffffff


	//   ....[98]....
        /*0794*/ 	.word	0xffffffff


	//   ....[99]....
        /*0798*/ 	.word	0xffffffff


	//   ....[100]....
        /*079c*/ 	.word	0x0500000f


	//   ....[101]....
        /*07a0*/ 	.word	0x0500000f


	//   ....[102]....
        /*07a4*/ 	.word	0x0500000f


	//   ....[103]....
        /*07a8*/ 	.word	0x0500000f


	//   ....[104]....
        /*07ac*/ 	.word	0x0500000f


	//   ....[105]....
        /*07b0*/ 	.word	0x0500000f


	//   ....[106]....
        /*07b4*/ 	.word	0x0500000f


	//   ....[107]....
        /*07b8*/ 	.word	0x0500000f


	//   ....[108]....
        /*07bc*/ 	.word	0x0500000f


	//   ....[109]....
        /*07c0*/ 	.word	0x0500000f


	//   ....[110]....
        /*07c4*/ 	.word	0x0500000f


	//   ....[111]....
        /*07c8*/ 	.word	0x0500000f


	//   ....[112]....
        /*07cc*/ 	.word	0x0500000f


	//   ....[113]....
        /*07d0*/ 	.word	0x0500000f


	//   ....[114]....
        /*07d4*/ 	.word	0x0500000f


	//   ....[115]....
        /*07d8*/ 	.word	0x0500000f


	//   ....[116]....
        /*07dc*/ 	.word	0x0500000f


	//   ....[117]....
        /*07e0*/ 	.word	0x0500000f


	//   ....[118]....
        /*07e4*/ 	.word	0x0500000f


	//   ....[119]....
        /*07e8*/ 	.word	0x0500000f


	//   ....[120]....
        /*07ec*/ 	.word	0x0500000f


	//   ....[121]....
        /*07f0*/ 	.word	0x0500000f


	//   ....[122]....
        /*07f4*/ 	.word	0x0500000f


	//   ....[123]....
        /*07f8*/ 	.word	0x0500000f


	//   ....[124]....
        /*07fc*/ 	.word	0x0500000f


	//   ....[125]....
        /*0800*/ 	.word	0x0500000f


	//   ....[126]....
        /*0804*/ 	.word	0x0500000f


	//   ....[127]....
        /*0808*/ 	.word	0x0500000f


	//   ....[128]....
        /*080c*/ 	.word	0x0500000f


	//   ....[129]....
        /*0810*/ 	.word	0x0500000f


	//   ....[130]....
        /*0814*/ 	.word	0x0500000f


	//   ....[131]....
        /*0818*/ 	.word	0x0500000f


	//   ....[132]....
        /*081c*/ 	.word	0x0500000f


	//   ....[133]....
        /*0820*/ 	.word	0x0500000f


	//   ....[134]....
        /*0824*/ 	.word	0x0500000f


	//   ....[135]....
        /*0828*/ 	.word	0x0500000f


	//   ....[136]....
        /*082c*/ 	.word	0x0500000f


	//   ....[137]....
        /*0830*/ 	.word	0x0500000f


	//   ....[138]....
        /*0834*/ 	.word	0x0500000f


	//   ....[139]....
        /*0838*/ 	.word	0x0500000f


	//   ....[140]....
        /*083c*/ 	.word	0x0500000f


	//   ....[141]....
        /*0840*/ 	.word	0x0500000f


	//   ....[142]....
        /*0844*/ 	.word	0x0500000f


	//   ....[143]....
        /*0848*/ 	.word	0x0500000f


	//   ....[144]....
        /*084c*/ 	.word	0x0500000f


	//   ....[145]....
        /*0850*/ 	.word	0x0500000f


	//   ....[146]....
        /*0854*/ 	.word	0x0500000f


	//   ....[147]....
        /*0858*/ 	.word	0x0500000f


	//   ....[148]....
        /*085c*/ 	.word	0x0500000f


	//   ....[149]....
        /*0860*/ 	.word	0x0500000f


	//   ....[150]....
        /*0864*/ 	.word	0x0500000f


	//   ....[151]....
        /*0868*/ 	.word	0x0500000f


	//   ....[152]....
        /*086c*/ 	.word	0x0500000f


	//----- nvinfo : EIATTR_COOP_GROUP_INSTR_OFFSETS
	.align		4
.L_1237:
        /*0870*/ 	.byte	0x04, 0x28
        /*0872*/ 	.short	(.L_1239 - .L_1238)


	//   ....[0]....
.L_1238:
        /*0874*/ 	.word	0x00000060


	//   ....[1]....
        /*0878*/ 	.word	0x00000190


	//   ....[2]....
        /*087c*/ 	.word	0x00000240


	//   ....[3]....
        /*0880*/ 	.word	0x00000400


	//   ....[4]....
        /*0884*/ 	.word	0x00000560


	//   ....[5]....
        /*0888*/ 	.word	0x00000680


	//   ....[6]....
        /*088c*/ 	.word	0x000007e0


	//   ....[7]....
        /*0890*/ 	.word	0x00005a80


	//   ....[8]....
        /*0894*/ 	.word	0x00006020


	//   ....[9]....
        /*0898*/ 	.word	0x00006030


	//   ....[10]....
        /*089c*/ 	.word	0x00006040


	//   ....[11]....
        /*08a0*/ 	.word	0x00006050


	//   ....[12]....
        /*08a4*/ 	.word	0x00007000


	//   ....[13]....
        /*08a8*/ 	.word	0x00007010


	//   ....[14]....
        /*08ac*/ 	.word	0x00007020


	//   ....[15]....
        /*08b0*/ 	.word	0x00007030


	//   ....[16]....
        /*08b4*/ 	.word	0x000089a0


	//   ....[17]....
        /*08b8*/ 	.word	0x000089d0


	//   ....[18]....
        /*08bc*/ 	.word	0x00008df0


	//   ....[19]....
        /*08c0*/ 	.word	0x00008e50


	//   ....[20]....
        /*08c4*/ 	.word	0x0000a050


	//   ....[21]....
        /*08c8*/ 	.word	0x0000a070


	//   ....[22]....
        /*08cc*/ 	.word	0x0000a8b0


	//   ....[23]....
        /*08d0*/ 	.word	0x0000a940


	//   ....[24]....
        /*08d4*/ 	.word	0x0000ba10


	//   ....[25]....
        /*08d8*/ 	.word	0x0000ba70


	//   ....[26]....
        /*08dc*/ 	.word	0x0000bac0


	//   ....[27]....
        /*08e0*/ 	.word	0x0000baf0


	//   ....[28]....
        /*08e4*/ 	.word	0x0000d480


	//   ....[29]....
        /*08e8*/ 	.word	0x0000d4e0


	//   ....[30]....
        /*08ec*/ 	.word	0x0000d520


	//   ....[31]....
        /*08f0*/ 	.word	0x0000d550


	//   ....[32]....
        /*08f4*/ 	.word	0x0000dda0


	//   ....[33]....
        /*08f8*/ 	.word	0x0000dde0


	//   ....[34]....
        /*08fc*/ 	.word	0x0000df50


	//   ....[35]....
        /*0900*/ 	.word	0x0000df70


	//   ....[36]....
        /*0904*/ 	.word	0x0000e0b0


	//   ....[37]....
        /*0908*/ 	.word	0x0000e0d0


	//   ....[38]....
        /*090c*/ 	.word	0x0000e220


	//   ....[39]....
        /*0910*/ 	.word	0x0000e240


	//   ....[40]....
        /*0914*/ 	.word	0x0000eaa0


	//   ....[41]....
        /*0918*/ 	.word	0x0000eab0


	//   ....[42]....
        /*091c*/ 	.word	0x0000ec90


	//   ....[43]....
        /*0920*/ 	.word	0x0000eca0


	//   ....[44]....
        /*0924*/ 	.word	0x0000ee70


	//   ....[45]....
        /*0928*/ 	.word	0x0000ee80


	//   ....[46]....
        /*092c*/ 	.word	0x0000f050


	//   ....[47]....
        /*0930*/ 	.word	0x0000f060


	//   ....[48]....
        /*0934*/ 	.word	0x0000f280


	//   ....[49]....
        /*0938*/ 	.word	0x0000f470


	//   ....[50]....
        /*093c*/ 	.word	0x0000f4a0


	//   ....[51]....
        /*0940*/ 	.word	0x0000f4d0


	//   ....[52]....
        /*0944*/ 	.word	0x0000f500


	//   ....[53]....
        /*0948*/ 	.word	0x0000f530


	//   ....[54]....
        /*094c*/ 	.word	0x0000f560


	//   ....[55]....
        /*0950*/ 	.word	0x0000f6d0


	//   ....[56]....
        /*0954*/ 	.word	0x0000f700


	//   ....[57]....
        /*0958*/ 	.word	0x0000f730


	//   ....[58]....
        /*095c*/ 	.word	0x0000f760


	//   ....[59]....
        /*0960*/ 	.word	0x0000f790


	//   ....[60]....
        /*0964*/ 	.word	0x0000f7c0


	//   ....[61]....
        /*0968*/ 	.word	0x0000f860


	//   ....[62]....
        /*096c*/ 	.word	0x0000f890


	//   ....[63]....
        /*0970*/ 	.word	0x0000f920


	//   ....[64]....
        /*0974*/ 	.word	0x00010470


	//   ....[65]....
        /*0978*/ 	.word	0x00011e60


	//   ....[66]....
        /*097c*/ 	.word	0x00012a20


	//   ....[67]....
        /*0980*/ 	.word	0x00012a30


	//   ....[68]....
        /*0984*/ 	.word	0x00012ad0


	//   ....[69]....
        /*0988*/ 	.word	0x00012ae0


	//   ....[70]....
        /*098c*/ 	.word	0x00012b60


	//   ....[71]....
        /*0990*/ 	.word	0x00012b70


	//   ....[72]....
        /*0994*/ 	.word	0x00012bf0


	//   ....[73]....
        /*0998*/ 	.word	0x00012c00


	//   ....[74]....
        /*099c*/ 	.word	0x00012c80


	//   ....[75]....
        /*09a0*/ 	.word	0x00012c90


	//   ....[76]....
        /*09a4*/ 	.word	0x00012d10


	//   ....[77]....
        /*09a8*/ 	.word	0x00012d20


	//   ....[78]....
        /*09ac*/ 	.word	0x00012da0


	//   ....[79]....
        /*09b0*/ 	.word	0x00012db0


	//   ....[80]....
        /*09b4*/ 	.word	0x00012e00


	//   ....[81]....
        /*09b8*/ 	.word	0x00012e20


	//   ....[82]....
        /*09bc*/ 	.word	0x00015b10


	//   ....[83]....
        /*09c0*/ 	.word	0x00015b70


	//   ....[84]....
        /*09c4*/ 	.word	0x00015ba0


	//   ....[85]....
        /*09c8*/ 	.word	0x00015bd0


	//   ....[86]....
        /*09cc*/ 	.word	0x00015c00


	//   ....[87]....
        /*09d0*/ 	.word	0x00015c30


	//   ....[88]....
        /*09d4*/ 	.word	0x00015c60


	//   ....[89]....
        /*09d8*/ 	.word	0x00015c70


	//   ....[90]....
        /*09dc*/ 	.word	0x00015df0


	//   ....[91]....
        /*09e0*/ 	.word	0x00015e20


	//   ....[92]....
        /*09e4*/ 	.word	0x00015e50


	//   ....[93]....
        /*09e8*/ 	.word	0x00015e80


	//   ....[94]....
        /*09ec*/ 	.word	0x00015eb0


	//   ....[95]....
        /*09f0*/ 	.word	0x00015ee0


	//   ....[96]....
        /*09f4*/ 	.word	0x00015fa0


	//   ....[97]....
        /*09f8*/ 	.word	0x00015fc0


	//   ....[98]....
        /*09fc*/ 	.word	0x00016030


	//   ....[99]....
        /*0a00*/ 	.word	0x000164c0


	//   ....[100]....
        /*0a04*/ 	.word	0x00016900


	//   ....[101]....
        /*0a08*/ 	.word	0x000169a0


	//   ....[102]....
        /*0a0c*/ 	.word	0x00016a30


	//   ....[103]....
        /*0a10*/ 	.word	0x00016a80


	//   ....[104]....
        /*0a14*/ 	.word	0x00016ad0


	//   ....[105]....
        /*0a18*/ 	.word	0x00016bb0


	//   ....[106]....
        /*0a1c*/ 	.word	0x00016c40


	//   ....[107]....
        /*0a20*/ 	.word	0x00016c90


	//   ....[108]....
        /*0a24*/ 	.word	0x00016ce0


	//   ....[109]....
        /*0a28*/ 	.word	0x00016ef0


	//   ....[110]....
        /*0a2c*/ 	.word	0x00016f40


	//   ....[111]....
        /*0a30*/ 	.word	0x00016fd0


	//   ....[112]....
        /*0a34*/ 	.word	0x00017060


	//   ....[113]....
        /*0a38*/ 	.word	0x000170f0


	//   ....[114]....
        /*0a3c*/ 	.word	0x00017180


	//   ....[115]....
        /*0a40*/ 	.word	0x00017210


	//   ....[116]....
        /*0a44*/ 	.word	0x000172a0


	//   ....[117]....
        /*0a48*/ 	.word	0x00017360


	//   ....[118]....
        /*0a4c*/ 	.word	0x00017650


	//   ....[119]....
        /*0a50*/ 	.word	0x00017830


	//   ....[120]....
        /*0a54*/ 	.word	0x00017880


	//   ....[121]....
        /*0a58*/ 	.word	0x000178e0


	//   ....[122]....
        /*0a5c*/ 	.word	0x000179d0


	//   ....[123]....
        /*0a60*/ 	.word	0x00017a30


	//   ....[124]....
        /*0a64*/ 	.word	0x00017b20


	//   ....[125]....
        /*0a68*/ 	.word	0x00017b80


	//   ....[126]....
        /*0a6c*/ 	.word	0x00017c70


	//   ....[127]....
        /*0a70*/ 	.word	0x00017cd0


	//   ....[128]....
        /*0a74*/ 	.word	0x00017dc0


	//   ....[129]....
        /*0a78*/ 	.word	0x00017e20


	//   ....[130]....
        /*0a7c*/ 	.word	0x00017f10


	//   ....[131]....
        /*0a80*/ 	.word	0x00017f70


	//   ....[132]....
        /*0a84*/ 	.word	0x00018050


	//   ....[133]....
        /*0a88*/ 	.word	0x000180b0


	//   ....[134]....
        /*0a8c*/ 	.word	0x00018180


	//   ....[135]....
        /*0a90*/ 	.word	0x000184b0


	//   ....[136]....
        /*0a94*/ 	.word	0x00018550


	//   ....[137]....
        /*0a98*/ 	.word	0x00018670


	//   ....[138]....
        /*0a9c*/ 	.word	0x000186f0


	//   ....[139]....
        /*0aa0*/ 	.word	0x00018770


	//   ....[140]....
        /*0aa4*/ 	.word	0x000187f0


	//   ....[141]....
        /*0aa8*/ 	.word	0x00018870


	//   ....[142]....
        /*0aac*/ 	.word	0x00018900


	//   ....[143]....
        /*0ab0*/ 	.word	0x000189a0


	//   ....[144]....
        /*0ab4*/ 	.word	0x00018a40


	//   ....[145]....
        /*0ab8*/ 	.word	0x00018ac0


	//   ....[146]....
        /*0abc*/ 	.word	0x00018b40


	//   ....[147]....
        /*0ac0*/ 	.word	0x00018bc0


	//   ....[148]....
        /*0ac4*/ 	.word	0x00018c50


	//   ....[149]....
        /*0ac8*/ 	.word	0x00018cd0


	//   ....[150]....
        /*0acc*/ 	.word	0x00018d70


	//   ....[151]....
        /*0ad0*/ 	.word	0x00018e00


	//   ....[152]....
        /*0ad4*/ 	.word	0x00018f30


	//----- nvinfo : EIATTR_REG_RECONFIG
	.align		4
.L_1239:
        /*0ad8*/ 	.byte	0x01, 0x54
	.zero		2


	//----- nvinfo : EIATTR_SYSCALL_OFFSETS
	.align		4
        /*0adc*/ 	.byte	0x04, 0x46
        /*0ade*/ 	.short	(.L_1241 - .L_1240)


	//   ....[0]....
.L_1240:
        /*0ae0*/ 	.word	0x000017c0


	//   ....[1]....
        /*0ae4*/ 	.word	0x00001910


	//   ....[2]....
        /*0ae8*/ 	.word	0x00005c20


	//   ....[3]....
        /*0aec*/ 	.word	0x00005f90


	//   ....[4]....
        /*0af0*/ 	.word	0x00011a50


	//   ....[5]....
        /*0af4*/ 	.word	0x00011bb0


	//   ....[6]....
        /*0af8*/ 	.word	0x00011cb0


	//   ....[7]....
        /*0afc*/ 	.word	0x00012620


	//----- nvinfo : EIATTR_MBARRIER_INSTR_OFFSETS
	.align		4
.L_1241:
        /*0b00*/ 	.byte	0x04, 0x39
        /*0b02*/ 	.short	(.L_1243 - .L_1242)


	//   ....[0]....
.L_1242:
        /*0b04*/ 	.word	0x000002b0
        /*0b08*/ 	.word	0x000000ff
        /*0b0c*/ 	.word	0x00022800
        /*0b10*/ 	.short	0x0100
        /*0b12*/ 	.byte	0x08
	.zero		1


	//   ....[1]....
        /*0b14*/ 	.word	0x000002c0
        /*0b18*/ 	.word	0x000000ff
        /*0b1c*/ 	.word	0x00022820
        /*0b20*/ 	.short	0x0100
        /*0b22*/ 	.byte	0x08
	.zero		1


	//   ....[2]....
        /*0b24*/ 	.word	0x000003b0
        /*0b28*/ 	.word	0x000000ff
        /*0b2c*/ 	.word	0x00022830
        /*0b30*/ 	.short	0x0100
        /*0b32*/ 	.byte	0x08
	.zero		1


	//   ....[3]....
        /*0b34*/ 	.word	0x000003c0
        /*0b38*/ 	.word	0x000000ff
        /*0b3c*/ 	.word	0x00022840
        /*0b40*/ 	.short	0x0100
        /*0b42*/ 	.byte	0x08
	.zero		1


	//   ....[4]....
        /*0b44*/ 	.word	0x000003d0
        /*0b48*/ 	.word	0x000000ff
        /*0b4c*/ 	.word	0x00022838
        /*0b50*/ 	.short	0x0100
        /*0b52*/ 	.byte	0x08
	.zero		1


	//   ....[5]....
        /*0b54*/ 	.word	0x000003e0
        /*0b58*/ 	.word	0x000000ff
        /*0b5c*/ 	.word	0x00022848
        /*0b60*/ 	.short	0x0100
        /*0b62*/ 	.byte	0x08
	.zero		1


	//   ....[6]....
        /*0b64*/ 	.word	0x00000510
        /*0b68*/ 	.word	0x000000ff
        /*0b6c*/ 	.word	0x00022850
        /*0b70*/ 	.short	0x0100
        /*0b72*/ 	.byte	0x08
	.zero		1


	//   ....[7]....
        /*0b74*/ 	.word	0x00000520
        /*0b78*/ 	.word	0x000000ff
        /*0b7c*/ 	.word	0x00022860
        /*0b80*/ 	.short	0x0100
        /*0b82*/ 	.byte	0x08
	.zero		1


	//   ....[8]....
        /*0b84*/ 	.word	0x00000530
        /*0b88*/ 	.word	0x000000ff
        /*0b8c*/ 	.word	0x00022858
        /*0b90*/ 	.short	0x0100
        /*0b92*/ 	.byte	0x08
	.zero		1


	//   ....[9]....
        /*0b94*/ 	.word	0x00000540
        /*0b98*/ 	.word	0x000000ff
        /*0b9c*/ 	.word	0x00022868
        /*0ba0*/ 	.short	0x0100
        /*0ba2*/ 	.byte	0x08
	.zero		1


	//   ....[10]....
        /*0ba4*/ 	.word	0x00000630
        /*0ba8*/ 	.word	0x000000ff
        /*0bac*/ 	.word	0x00022870
        /*0bb0*/ 	.short	0x0100
        /*0bb2*/ 	.byte	0x06
	.zero		1


	//   ....[11]....
        /*0bb4*/ 	.word	0x00000640
        /*0bb8*/ 	.word	0x000000ff
        /*0bbc*/ 	.word	0x00022880
        /*0bc0*/ 	.short	0x0100
        /*0bc2*/ 	.byte	0x06
	.zero		1


	//   ....[12]....
        /*0bc4*/ 	.word	0x00000650
        /*0bc8*/ 	.word	0x000000ff
        /*0bcc*/ 	.word	0x00022878
        /*0bd0*/ 	.short	0x0100
        /*0bd2*/ 	.byte	0x06
	.zero		1


	//   ....[13]....
        /*0bd4*/ 	.word	0x00000660
        /*0bd8*/ 	.word	0x000000ff
        /*0bdc*/ 	.word	0x00022888
        /*0be0*/ 	.short	0x0100
        /*0be2*/ 	.byte	0x06
	.zero		1


	//   ....[14]....
        /*0be4*/ 	.word	0x00000790
        /*0be8*/ 	.word	0x000000ff
        /*0bec*/ 	.word	0x00022890
        /*0bf0*/ 	.short	0x0100
        /*0bf2*/ 	.byte	0x08
	.zero		1


	//   ....[15]....
        /*0bf4*/ 	.word	0x000007a0
        /*0bf8*/ 	.word	0x000000ff
        /*0bfc*/ 	.word	0x000228a0
        /*0c00*/ 	.short	0x0100
        /*0c02*/ 	.byte	0x08
	.zero		1


	//   ....[16]....
        /*0c04*/ 	.word	0x000007b0
        /*0c08*/ 	.word	0x000000ff
        /*0c0c*/ 	.word	0x00022898
        /*0c10*/ 	.short	0x0100
        /*0c12*/ 	.byte	0x08
	.zero		1


	//   ....[17]....
        /*0c14*/ 	.word	0x000007c0
        /*0c18*/ 	.word	0x000000ff
        /*0c1c*/ 	.word	0x000228a8
        /*0c20*/ 	.short	0x0100
        /*0c22*/ 	.byte	0x08
	.zero		1


	//   ....[18]....
        /*0c24*/ 	.word	0x000008f0
        /*0c28*/ 	.word	0x000000ff
        /*0c2c*/ 	.word	0x000228b0
        /*0c30*/ 	.short	0x0100
        /*0c32*/ 	.byte	0x08
	.zero		1


	//   ....[19]....
        /*0c34*/ 	.word	0x00000900
        /*0c38*/ 	.word	0x000000ff
        /*0c3c*/ 	.word	0x000228c0
        /*0c40*/ 	.short	0x0100
        /*0c42*/ 	.byte	0x08
	.zero		1


	//   ....[20]....
        /*0c44*/ 	.word	0x00000910
        /*0c48*/ 	.word	0x000000ff
        /*0c4c*/ 	.word	0x000228b8
        /*0c50*/ 	.short	0x0100
        /*0c52*/ 	.byte	0x08
	.zero		1


	//   ....[21]....
        /*0c54*/ 	.word	0x00000920
        /*0c58*/ 	.word	0x000000ff
        /*0c5c*/ 	.word	0x000228c8
        /*0c60*/ 	.short	0x0100
        /*0c62*/ 	.byte	0x08
	.zero		1


	//   ....[22]....
        /*0c64*/ 	.word	0x00002b30
        /*0c68*/ 	.word	0x00000061
        /*0c6c*/ 	.word	0x00022890
        /*0c70*/ 	.short	0x010a
        /*0c72*/ 	.byte	0x3f
	.zero		1


	//   ....[23]....
        /*0c74*/ 	.word	0x00003c80
        /*0c78*/ 	.word	0x00000061
        /*0c7c*/ 	.word	0x00022890
        /*0c80*/ 	.short	0x010a
        /*0c82*/ 	.byte	0x3f
	.zero		1


	//   ....[24]....
        /*0c84*/ 	.word	0x00004ca0
        /*0c88*/ 	.word	0x00000061
        /*0c8c*/ 	.word	0x00022890
        /*0c90*/ 	.short	0x010a
        /*0c92*/ 	.byte	0x3f
	.zero		1


	//   ....[25]....
        /*0c94*/ 	.word	0x00004eb0
        /*0c98*/ 	.word	0x0000001c
        /*0c9c*/ 	.word	0x00000000
        /*0ca0*/ 	.short	0x0101
        /*0ca2*/ 	.byte	0x3f
	.zero		1


	//   ....[26]....
        /*0ca4*/ 	.word	0x00004ef0
        /*0ca8*/ 	.word	0x00000061
        /*0cac*/ 	.word	0x000228b0
        /*0cb0*/ 	.short	0x010a
        /*0cb2*/ 	.byte	0x3f
	.zero		1


	//   ....[27]....
        /*0cb4*/ 	.word	0x00005540
        /*0cb8*/ 	.word	0x00000061
        /*0cbc*/ 	.word	0x00000000
        /*0cc0*/ 	.short	0x0101
        /*0cc2*/ 	.byte	0x3f
	.zero		1


	//   ....[28]....
        /*0cc4*/ 	.word	0x00005cb0
        /*0cc8*/ 	.word	0x00000012
        /*0ccc*/ 	.word	0x00022800
        /*0cd0*/ 	.short	0x010a
        /*0cd2*/ 	.byte	0x3f
	.zero		1


	//   ....[29]....
        /*0cd4*/ 	.word	0x00005d00
        /*0cd8*/ 	.word	0x00000012
        /*0cdc*/ 	.word	0x00022800
        /*0ce0*/ 	.short	0x010a
        /*0ce2*/ 	.byte	0x3f
	.zero		1


	//   ....[30]....
        /*0ce4*/ 	.word	0x00006310
        /*0ce8*/ 	.word	0x00000012
        /*0cec*/ 	.word	0x00022800
        /*0cf0*/ 	.short	0x010a
        /*0cf2*/ 	.byte	0x3f
	.zero		1


	//   ....[31]....
        /*0cf4*/ 	.word	0x000071f0
        /*0cf8*/ 	.word	0x00000012
        /*0cfc*/ 	.word	0x00022800
        /*0d00*/ 	.short	0x010a
        /*0d02*/ 	.byte	0x3f
	.zero		1


	//   ....[32]....
        /*0d04*/ 	.word	0x00007ff0
        /*0d08*/ 	.word	0x00000014
        /*0d0c*/ 	.word	0x00022830
        /*0d10*/ 	.short	0x010a
        /*0d12*/ 	.byte	0x3f
	.zero		1


	//   ....[33]....
        /*0d14*/ 	.word	0x00008090
        /*0d18*/ 	.word	0x00000014
        /*0d1c*/ 	.word	0x00022830
        /*0d20*/ 	.short	0x010a
        /*0d22*/ 	.byte	0x3f
	.zero		1


	//   ....[34]....
        /*0d24*/ 	.word	0x000092c0
        /*0d28*/ 	.word	0x0000000e
        /*0d2c*/ 	.word	0x00000000
        /*0d30*/ 	.short	0x0101
        /*0d32*/ 	.byte	0x3f
	.zero		1


	//   ....[35]....
        /*0d34*/ 	.word	0x00009710
        /*0d38*/ 	.word	0x00000014
        /*0d3c*/ 	.word	0x00022850
        /*0d40*/ 	.short	0x010a
        /*0d42*/ 	.byte	0x3f
	.zero		1


	//   ....[36]....
        /*0d44*/ 	.word	0x00009760
        /*0d48*/ 	.word	0x00000014
        /*0d4c*/ 	.word	0x00022850
        /*0d50*/ 	.short	0x010a
        /*0d52*/ 	.byte	0x3f
	.zero		1


	//   ....[37]....
        /*0d54*/ 	.word	0x00009b10
        /*0d58*/ 	.word	0x00000014
        /*0d5c*/ 	.word	0x00000000
        /*0d60*/ 	.short	0x0101
        /*0d62*/ 	.byte	0x3f
	.zero		1


	//   ....[38]....
        /*0d64*/ 	.word	0x00009c20
        /*0d68*/ 	.word	0x00000015
        /*0d6c*/ 	.word	0x00022830
        /*0d70*/ 	.short	0x010a
        /*0d72*/ 	.byte	0x3f
	.zero		1


	//   ....[39]....
        /*0d74*/ 	.word	0x00009c80
        /*0d78*/ 	.word	0x00000015
        /*0d7c*/ 	.word	0x00022830
        /*0d80*/ 	.short	0x010a
        /*0d82*/ 	.byte	0x3f
	.zero		1


	//   ....[40]....
        /*0d84*/ 	.word	0x0000ad80
        /*0d88*/ 	.word	0x0000009a
        /*0d8c*/ 	.word	0x00000000
        /*0d90*/ 	.short	0x0101
        /*0d92*/ 	.byte	0x3f
	.zero		1


	//   ....[41]....
        /*0d94*/ 	.word	0x0000b5f0
        /*0d98*/ 	.word	0x00000015
        /*0d9c*/ 	.word	0x00022850
        /*0da0*/ 	.short	0x010a
        /*0da2*/ 	.byte	0x3f
	.zero		1


	//   ....[42]....
        /*0da4*/ 	.word	0x0000b640
        /*0da8*/ 	.word	0x00000015
        /*0dac*/ 	.word	0x00022850
        /*0db0*/ 	.short	0x010a
        /*0db2*/ 	.byte	0x3f
	.zero		1


	//   ....[43]....
        /*0db4*/ 	.word	0x0000b9e0
        /*0db8*/ 	.word	0x00000015
        /*0dbc*/ 	.word	0x00000000
        /*0dc0*/ 	.short	0x0101
        /*0dc2*/ 	.byte	0x3f
	.zero		1


	//   ....[44]....
        /*0dc4*/ 	.word	0x0000dd90
        /*0dc8*/ 	.word	0x00000000
        /*0dcc*/ 	.word	0x00000000
        /*0dd0*/ 	.short	0x0101
        /*0dd2*/ 	.byte	0x3f
	.zero		1


	//   ....[45]....
        /*0dd4*/ 	.word	0x00010560
        /*0dd8*/ 	.word	0x00000006
        /*0ddc*/ 	.word	0x00022820
        /*0de0*/ 	.short	0x010a
        /*0de2*/ 	.byte	0x3f
	.zero		1


	//   ....[46]....
        /*0de4*/ 	.word	0x00010650
        /*0de8*/ 	.word	0x00000004
        /*0dec*/ 	.word	0x000228a0
        /*0df0*/ 	.short	0x010a
        /*0df2*/ 	.byte	0x3f
	.zero		1


	//   ....[47]....
        /*0df4*/ 	.word	0x000108a0
        /*0df8*/ 	.word	0x00000004
        /*0dfc*/ 	.word	0x000228c0
        /*0e00*/ 	.short	0x010a
        /*0e02*/ 	.byte	0x3f
	.zero		1


	//   ....[48]....
        /*0e04*/ 	.word	0x00010f60
        /*0e08*/ 	.word	0x00000005
        /*0e0c*/ 	.word	0x000228a0
        /*0e10*/ 	.short	0x010a
        /*0e12*/ 	.byte	0x3f
	.zero		1


	//   ....[49]....
        /*0e14*/ 	.word	0x000111a0
        /*0e18*/ 	.word	0x00000005
        /*0e1c*/ 	.word	0x000228c0
        /*0e20*/ 	.short	0x010a
        /*0e22*/ 	.byte	0x3f
	.zero		1


	//   ....[50]....
        /*0e24*/ 	.word	0x00012100
        /*0e28*/ 	.word	0x00000000
        /*0e2c*/ 	.word	0x00022840
        /*0e30*/ 	.short	0x010a
        /*0e32*/ 	.byte	0x3f
	.zero		1


	//   ....[51]....
        /*0e34*/ 	.word	0x00012f00
        /*0e38*/ 	.word	0x00000009
        /*0e3c*/ 	.word	0x00022800
        /*0e40*/ 	.short	0x0107
        /*0e42*/ 	.byte	0x3f
	.zero		1


	//   ....[52]....
        /*0e44*/ 	.word	0x00013000
        /*0e48*/ 	.word	0x00000002
        /*0e4c*/ 	.word	0x00022800
        /*0e50*/ 	.short	0x0101
        /*0e52*/ 	.byte	0x3f
	.zero		1


	//   ....[53]....
        /*0e54*/ 	.word	0x00013020
        /*0e58*/ 	.word	0x00000002
        /*0e5c*/ 	.word	0x00022820
        /*0e60*/ 	.short	0x010a
        /*0e62*/ 	.byte	0x3f
	.zero		1


	//   ....[54]....
        /*0e64*/ 	.word	0x00013130
        /*0e68*/ 	.word	0x00000002
        /*0e6c*/ 	.word	0x00022860
        /*0e70*/ 	.short	0x010a
        /*0e72*/ 	.byte	0x3f
	.zero		1


	//   ....[55]....
        /*0e74*/ 	.word	0x00013a40
        /*0e78*/ 	.word	0x00000002
        /*0e7c*/ 	.word	0x00022840
        /*0e80*/ 	.short	0x010a
        /*0e82*/ 	.byte	0x3f
	.zero		1


	//   ....[56]....
        /*0e84*/ 	.word	0x00013ca0
        /*0e88*/ 	.word	0x00000002
        /*0e8c*/ 	.word	0x00022860
        /*0e90*/ 	.short	0x010a
        /*0e92*/ 	.byte	0x3f
	.zero		1


	//   ....[57]....
        /*0e94*/ 	.word	0x00014540
        /*0e98*/ 	.word	0x00000003
        /*0e9c*/ 	.word	0x00022840
        /*0ea0*/ 	.short	0x010a
        /*0ea2*/ 	.byte	0x3f
	.zero		1


	//   ....[58]....
        /*0ea4*/ 	.word	0x00014790
        /*0ea8*/ 	.word	0x00000003
        /*0eac*/ 	.word	0x00022860
        /*0eb0*/ 	.short	0x010a
        /*0eb2*/ 	.byte	0x3f
	.zero		1


	//   ....[59]....
        /*0eb4*/ 	.word	0x00014fa0
        /*0eb8*/ 	.word	0x00000003
        /*0ebc*/ 	.word	0x00022840
        /*0ec0*/ 	.short	0x010a
        /*0ec2*/ 	.byte	0x3f
	.zero		1


	//   ....[60]....
        /*0ec4*/ 	.word	0x00015200
        /*0ec8*/ 	.word	0x00000003
        /*0ecc*/ 	.word	0x00022860
        /*0ed0*/ 	.short	0x010a
        /*0ed2*/ 	.byte	0x3f
	.zero		1


	//   ....[61]....
        /*0ed4*/ 	.word	0x00016440
        /*0ed8*/ 	.word	0x00000000
        /*0edc*/ 	.word	0x00022820
        /*0ee0*/ 	.short	0x010a
        /*0ee2*/ 	.byte	0x3f
	.zero		1


	//   ....[62]....
        /*0ee4*/ 	.word	0x000165f0
        /*0ee8*/ 	.word	0x00000006
        /*0eec*/ 	.word	0x00000000
        /*0ef0*/ 	.short	0x010a
        /*0ef2*/ 	.byte	0x3f
	.zero		1


	//   ....[63]....
        /*0ef4*/ 	.word	0x00016660
        /*0ef8*/ 	.word	0x00000007
        /*0efc*/ 	.word	0x00000000
        /*0f00*/ 	.short	0x010a
        /*0f02*/ 	.byte	0x3f
	.zero		1


	//   ....[64]....
        /*0f04*/ 	.word	0x000166d0
        /*0f08*/ 	.word	0x00000004
        /*0f0c*/ 	.word	0x00000000
        /*0f10*/ 	.short	0x010a
        /*0f12*/ 	.byte	0x3f
	.zero		1


	//   ....[65]....
        /*0f14*/ 	.word	0x00016700
        /*0f18*/ 	.word	0x00000003
        /*0f1c*/ 	.word	0x00000000
        /*0f20*/ 	.short	0x010a
        /*0f22*/ 	.byte	0x3f
	.zero		1


	//   ....[66]....
        /*0f24*/ 	.word	0x00016760
        /*0f28*/ 	.word	0x00000061
        /*0f2c*/ 	.word	0x00022890
        /*0f30*/ 	.short	0x010a
        /*0f32*/ 	.byte	0x3f
	.zero		1


	//   ....[67]....
        /*0f34*/ 	.word	0x000167b0
        /*0f38*/ 	.word	0x00000061
        /*0f3c*/ 	.word	0x00022890
        /*0f40*/ 	.short	0x010a
        /*0f42*/ 	.byte	0x3f
	.zero		1


	//   ....[68]....
        /*0f44*/ 	.word	0x00016800
        /*0f48*/ 	.word	0x00000061
        /*0f4c*/ 	.word	0x00022890
        /*0f50*/ 	.short	0x010a
        /*0f52*/ 	.byte	0x3f
	.zero		1


	//   ....[69]....
        /*0f54*/ 	.word	0x00016850
        /*0f58*/ 	.word	0x00000061
        /*0f5c*/ 	.word	0x000228b0
        /*0f60*/ 	.short	0x010a
        /*0f62*/ 	.byte	0x3f
	.zero		1


	//   ....[70]....
        /*0f64*/ 	.word	0x00016b00
        /*0f68*/ 	.word	0x00000012
        /*0f6c*/ 	.word	0x00022800
        /*0f70*/ 	.short	0x010a
        /*0f72*/ 	.byte	0x3f
	.zero		1


	//   ....[71]....
        /*0f74*/ 	.word	0x00016d10
        /*0f78*/ 	.word	0x00000012
        /*0f7c*/ 	.word	0x00022800
        /*0f80*/ 	.short	0x010a
        /*0f82*/ 	.byte	0x3f
	.zero		1


	//   ....[72]....
        /*0f84*/ 	.word	0x00016d60
        /*0f88*/ 	.word	0x00000014
        /*0f8c*/ 	.word	0x00022830
        /*0f90*/ 	.short	0x010a
        /*0f92*/ 	.byte	0x3f
	.zero		1


	//   ....[73]....
        /*0f94*/ 	.word	0x00016db0
        /*0f98*/ 	.word	0x00000014
        /*0f9c*/ 	.word	0x00022850
        /*0fa0*/ 	.short	0x010a
        /*0fa2*/ 	.byte	0x3f
	.zero		1


	//   ....[74]....
        /*0fa4*/ 	.word	0x00016e00
        /*0fa8*/ 	.word	0x00000015
        /*0fac*/ 	.word	0x00022830
        /*0fb0*/ 	.short	0x010a
        /*0fb2*/ 	.byte	0x3f
	.zero		1


	//   ....[75]....
        /*0fb4*/ 	.word	0x00016e50
        /*0fb8*/ 	.word	0x00000015
        /*0fbc*/ 	.word	0x00022850
        /*0fc0*/ 	.short	0x010a
        /*0fc2*/ 	.byte	0x3f
	.zero		1


	//   ....[76]....
        /*0fc4*/ 	.word	0x00017430
        /*0fc8*/ 	.word	0x00000005
        /*0fcc*/ 	.word	0x00022820
        /*0fd0*/ 	.short	0x010a
        /*0fd2*/ 	.byte	0x3f
	.zero		1


	//   ....[77]....
        /*0fd4*/ 	.word	0x00017480
        /*0fd8*/ 	.word	0x00000004
        /*0fdc*/ 	.word	0x000228a0
        /*0fe0*/ 	.short	0x010a
        /*0fe2*/ 	.byte	0x3f
	.zero		1


	//   ....[78]....
        /*0fe4*/ 	.word	0x000174d0
        /*0fe8*/ 	.word	0x00000004
        /*0fec*/ 	.word	0x000228c0
        /*0ff0*/ 	.short	0x010a
        /*0ff2*/ 	.byte	0x3f
	.zero		1


	//   ....[79]....
        /*0ff4*/ 	.word	0x00017520
        /*0ff8*/ 	.word	0x00000005
        /*0ffc*/ 	.word	0x000228a0
        /*1000*/ 	.short	0x010a
        /*1002*/ 	.byte	0x3f
	.zero		1


	//   ....[80]....
        /*1004*/ 	.word	0x00017570
        /*1008*/ 	.word	0x00000005
        /*100c*/ 	.word	0x000228c0
        /*1010*/ 	.short	0x010a
        /*1012*/ 	.byte	0x3f
	.zero		1


	//   ....[81]....
        /*1014*/ 	.word	0x00017710
        /*1018*/ 	.word	0x00000000
        /*101c*/ 	.word	0x00022840
        /*1020*/ 	.short	0x010a
        /*1022*/ 	.byte	0x3f
	.zero		1


	//   ....[82]....
        /*1024*/ 	.word	0x000181d0
        /*1028*/ 	.word	0x00000002
        /*102c*/ 	.word	0x00022820
        /*1030*/ 	.short	0x010a
        /*1032*/ 	.byte	0x3f
	.zero		1


	//   ....[83]....
        /*1034*/ 	.word	0x00018220
        /*1038*/ 	.word	0x00000002
        /*103c*/ 	.word	0x00022860
        /*1040*/ 	.short	0x010a
        /*1042*/ 	.byte	0x3f
	.zero		1


	//   ....[84]....
        /*1044*/ 	.word	0x00018270
        /*1048*/ 	.word	0x00000002
        /*104c*/ 	.word	0x00022840
        /*1050*/ 	.short	0x010a
        /*1052*/ 	.byte	0x3f
	.zero		1


	//   ....[85]....
        /*1054*/ 	.word	0x000182c0
        /*1058*/ 	.word	0x00000002
        /*105c*/ 	.word	0x00022860
        /*1060*/ 	.short	0x010a
        /*1062*/ 	.byte	0x3f
	.zero		1


	//   ....[86]....
        /*1064*/ 	.word	0x00018310
        /*1068*/ 	.word	0x00000003
        /*106c*/ 	.word	0x00022840
        /*1070*/ 	.short	0x010a
        /*1072*/ 	.byte	0x3f
	.zero		1


	//   ....[87]....
        /*1074*/ 	.word	0x00018360
        /*1078*/ 	.word	0x00000003
        /*107c*/ 	.word	0x00022860
        /*1080*/ 	.short	0x010a
        /*1082*/ 	.byte	0x3f
	.zero		1


	//   ....[88]....
        /*1084*/ 	.word	0x000183b0
        /*1088*/ 	.word	0x00000003
        /*108c*/ 	.word	0x00022840
        /*1090*/ 	.short	0x010a
        /*1092*/ 	.byte	0x3f
	.zero		1


	//   ....[89]....
        /*1094*/ 	.word	0x00018400
        /*1098*/ 	.word	0x00000003
        /*109c*/ 	.word	0x00022860
        /*10a0*/ 	.short	0x010a
        /*10a2*/ 	.byte	0x3f
	.zero		1


	//   ....[90]....
        /*10a4*/ 	.word	0x00018e50
        /*10a8*/ 	.word	0x00000000
        /*10ac*/ 	.word	0x00022820
        /*10b0*/ 	.short	0x010a
        /*10b2*/ 	.byte	0x3f
	.zero		1


	//   ....[91]....
        /*10b4*/ 	.word	0x00018ff0
        /*10b8*/ 	.word	0x00000006
        /*10bc*/ 	.word	0x00000000
        /*10c0*/ 	.short	0x010a
        /*10c2*/ 	.byte	0x3f
	.zero		1


	//   ....[92]....
        /*10c4*/ 	.word	0x00019040
        /*10c8*/ 	.word	0x00000007
        /*10cc*/ 	.word	0x00000000
        /*10d0*/ 	.short	0x010a
        /*10d2*/ 	.byte	0x3f
	.zero		1


	//   ....[93]....
        /*10d4*/ 	.word	0x00019090
        /*10d8*/ 	.word	0x00000004
        /*10dc*/ 	.word	0x00000000
        /*10e0*/ 	.short	0x010a
        /*10e2*/ 	.byte	0x3f
	.zero		1


	//----- nvinfo : EIATTR_NUM_MBARRIERS
	.align		4
.L_1243:
        /*10e4*/ 	.byte	0x03, 0x38
        /*10e6*/ 	.short	0x0016


	//----- nvinfo : EIATTR_EXIT_INSTR_OFFSETS
	.align		4
        /*10e8*/ 	.byte	0x04, 0x1c
        /*10ea*/ 	.short	(.L_1245 - .L_1244)


	//   ....[0]....
.L_1244:
        /*10ec*/ 	.word	0x00016750


	//----- nvinfo : EIATTR_MAX_THREADS
	.align		4
.L_1245:
        /*10f0*/ 	.byte	0x04, 0x05
        /*10f2*/ 	.short	(.L_1247 - .L_1246)
.L_1246:
        /*10f4*/ 	.word	0x00000180
        /*10f8*/ 	.word	0x00000001
        /*10fc*/ 	.word	0x00000001


	//----- nvinfo : EIATTR_CRS_STACK_SIZE
	.align		4
.L_1247:
        /*1100*/ 	.byte	0x04, 0x1e
        /*1102*/ 	.short	(.L_1249 - .L_1248)
.L_1248:
        /*1104*/ 	.word	0x00000000


	//----- nvinfo : EIATTR_CBANK_PARAM_SIZE
	.align		4
.L_1249:
        /*1108*/ 	.byte	0x03, 0x19
        /*110a*/ 	.short	0x0af0


	//----- nvinfo : EIATTR_PARAM_CBANK
	.align		4
        /*110c*/ 	.byte	0x04, 0x0a
        /*110e*/ 	.short	(.L_1251 - .L_1250)
	.align		4
.L_1250:
        /*1110*/ 	.word	index@(.nv.constant0._ZN7cutlass13device_kernelIN5flash11enable_sm90INS1_16FlashAttnFwdSm90INS1_25CollectiveMainloopFwdSm90ILi2EN4cute5tupleIJNS5_1CILi1EEES8_S8_EEENS6_IJNS7_ILi128EEENS7_ILi96EEENS7_ILi64EEEEEELi256ENS_6half_tEfNS_4arch4Sm90ELb0ELb0ELb0ELb1ELb0ELb1ELb0ELb1ELb0ELb1ELb0ELb0EEENS1_21CollectiveEpilogueFwdINS6_IJSA_NS7_ILi256EEESB_EEES9_SE_SG_Li256ELb1ELb1ELb0ELb0EEENS1_36VarlenDynamicPersistentTileSchedulerILi128ELi96ELi256ELi128ELb0ELb1ELb1ELb0ELb1ELb1EEEEEEEEEvNT_6ParamsE)
        /*1114*/ 	.short	0x0210
        /*1116*/ 	.short	0x0af0


	//----- nvinfo : EIATTR_SW_WAR
	.align		4
.L_1251:
        /*1118*/ 	.byte	0x04, 0x36
        /*111a*/ 	.short	(.L_1253 - .L_1252)
.L_1252:
        /*111c*/ 	.word	0x00000008
.L_1253:


//--------------------- .nv.info._ZN7cutlass13device_kernelIN5flash11enable_sm90INS1_16FlashAttnFwdSm90INS1_25CollectiveMainloopFwdSm90ILi2EN4cute5tupleIJNS5_1CILi1EEES8_S8_EEENS6_IJNS7_ILi128EEENS7_ILi96EEENS7_ILi64EEEEEELi256ENS_6half_tEfNS_4arch4Sm90ELb0ELb0ELb0ELb1ELb0ELb0ELb1ELb1ELb0ELb1ELb0ELb0EEENS1_21CollectiveEpilogueFwdINS6_IJSA_NS7_ILi256EEESB_EEES9_SE_SG_Li256ELb1ELb1ELb0ELb0EEENS1_36VarlenDynamicPersistentTileSchedulerILi128ELi96ELi256ELi128ELb0ELb1ELb1ELb0ELb1ELb1EEEEEEEEEvNT_6ParamsE --------------------------
	.section	.nv.info._ZN7cutlass13device_kernelIN5flash11enable_sm90INS1_16FlashAttnFwdSm90INS1_25CollectiveMainloopFwdSm90ILi2EN4cute5tupleIJNS5_1CILi1EEES8_S8_EEENS6_IJNS7_ILi128EEENS7_ILi96EEENS7_ILi64EEEEEELi256ENS_6half_tEfNS_4arch4Sm90ELb0ELb0ELb0ELb1ELb0ELb0ELb1ELb1ELb0ELb1ELb0ELb0EEENS1_21CollectiveEpilogueFwdINS6_IJSA_NS7_ILi256EEESB_EEES9_SE_SG_Li256ELb1ELb1ELb0ELb0EEENS1_36VarlenDynamicPersistentTileSchedulerILi128ELi96ELi256ELi128ELb0ELb1ELb1ELb0ELb1ELb1EEEEEEEEEvNT_6ParamsE,"",@"SHT_CUDA_INFO"
	.sectionflags	@""
	.align	4


	//----- nvinfo : EIATTR_CUDA_API_VERSION
	.align		4
        /*0000*/ 	.byte	0x04, 0x37
        /*0002*/ 	.short	(.L_1255 - .L_1254)
.L_1254:
        /*0004*/ 	.word	0x00000082


	//----- nvinfo : EIATTR_KPARAM_INFO
	.align		4
.L_1255:
        /*0008*/ 	.byte	0x04, 0x17
        /*000a*/ 	.short	(.L_1257 - .L_1256)
.L_1256:
        /*000c*/ 	.word	0x00000000
        /*0010*/ 	.short	0x0000
        /*0012*/ 	.short	0x0070
        /*0014*/ 	.byte	0x00, 0xf0, 0x01, 0x2e


	//----- nvinfo : EIATTR_SPARSE_MMA_MASK
	.align		4
.L_1257:
        /*0018*/ 	.byte	0x03, 0x50
        /*001a*/ 	.short	0x0000


	//----- nvinfo : EIATTR_MAXREG_COUNT
	.align		4
        /*001c*/ 	.byte	0x03, 0x1b
        /*001e*/ 	.short	0x00a8


	//----- nvinfo : EIATTR_NUM_BARRIERS
	.align		4
        /*0020*/ 	.byte	0x02, 0x4c
        /*0022*/ 	.byte	0x10
	.zero		1


	//----- nvinfo : EIATTR_EXTERNS
	.align		4
        /*0024*/ 	.byte	0x04, 0x0f
        /*0026*/ 	.short	(.L_1259 - .L_1258)


	//   ....[0]....
	.align		4
.L_1258:
        /*0028*/ 	.word	index@(__assertfail)


	//----- nvinfo : EIATTR_ANNOTATIONS
	.align		4
.L_1259:
        /*002c*/ 	.byte	0x04, 0x55
        /*002e*/ 	.short	(.L_1261 - .L_1260)


	//   ....[0]....
.L_1260:
        /* <DEDUP_REMOVED lines=99> */


	//----- nvinfo : EIATTR_MERCURY_ISA_VERSION
	.align		4
.L_1261:
        /*0650*/ 	.byte	0x03, 0x5f
        /*0652*/ 	.short	0x0101


	//----- nvinfo : EIATTR_UNUSED_LOAD_BYTE_OFFSET
	.align		4
        /*0654*/ 	.byte	0x04, 0x44
        /*0656*/ 	.short	(.L_1263 - .L_1262)


	//   ....[0]....
.L_1262:
        /*0658*/ 	.word	0x00000a80
        /*065c*/ 	.word	0x0000fff0


	//   ....[1]....
        /*0660*/ 	.word	0x00006a40
        /*0664*/ 	.word	0x0000fff0


	//----- nvinfo : EIATTR_INT_WARP_WIDE_INSTR_OFFSETS
	.align		4
.L_1263:
        /*0668*/ 	.byte	0x04, 0x31
        /*066a*/ 	.short	(.L_1265 - .L_1264)


	//   ....[0]....
.L_1264:
        /*066c*/ 	.word	0x00000130


	//   ....[1]....
        /*0670*/ 	.word	0x00000170


	//   ....[2]....
        /*0674*/ 	.word	0x000001e0


	//   ....[3]....
        /*0678*/ 	.word	0x000001f0


	//   ....[4]....
        /*067c*/ 	.word	0x0000a980


	//   ....[5]....
        /*0680*/ 	.word	0x0000aa10


	//   ....[6]....
        /*0684*/ 	.word	0x0000f620


	//   ....[7]....
        /*0688*/ 	.word	0x0000f6b0


	//----- nvinfo : EIATTR_COOP_GROUP_MASK_REGIDS
	.align		4
.L_1265:
        /*068c*/ 	.byte	0x04, 0x29
        /*068e*/ 	.short	(.L_1267 - .L_1266)


	//   ....[0]....
.L_1266:
        /*0690*/ 	.word	0xffffffff


	//   ....[1]....
        /*0694*/ 	.word	0xffffffff


	//   ....[2]....
        /*0698*/ 	.word	0xffffffff


	//   ....[3]....
        /*069c*/ 	.word	0xffffffff


	//   ....[4]....
        /*06a0*/ 	.word	0xffffffff


	//   ....[5]....
        /*06a4*/ 	.word	0xffffffff


	//   ....[6]....
        /*06a8*/ 	.word	0xffffffff


	//   ....[7]....
        /*06ac*/ 	.word	0xffffffff


	//   ....[8]....
        /*06b0*/ 	.word	0xffffffff


	//   ....[9]....
        /*06b4*/ 	.word	0xffffffff


	//   ....[10]....
        /*06b8*/ 	.word	0xffffffff


	//   ....[11]....
        /*06bc*/ 	.word	0xffffffff


	//   ....[12]....
        /*06c0*/ 	.word	0xffffffff


	//   ....[13]....
        /*06c4*/ 	.word	0xffffffff


	//   ....[14]....
        /*06c8*/ 	.word	0xffffffff


	//   ....[15]....
        /*06cc*/ 	.word	0xffffffff


	//   ....[16]....
        /*06d0*/ 	.word	0xffffffff


	//   ....[17]....
        /*06d4*/ 	.word	0xffffffff


	//   ....[18]....
        /*06d8*/ 	.word	0xffffffff


	//   ....[19]....
        /*06dc*/ 	.word	0xffffffff


	//   ....[20]....
        /*06e0*/ 	.word	0xffffffff


	//   ....[21]....
        /*06e4*/ 	.word	0xffffffff


	//   ....[22]....
        /*06e8*/ 	.word	0xffffffff


	//   ....[23]....
        /*06ec*/ 	.word	0xffffffff


	//   ....[24]....
        /*06f0*/ 	.word	0xffffffff


	//   ....[25]....
        /*06f4*/ 	.word	0xffffffff


	//   ....[26]....
        /*06f8*/ 	.word	0xffffffff


	//   ....[27]....
        /*06fc*/ 	.word	0xffffffff


	//   ....[28]....
        /*0700*/ 	.word	0xffffffff


	//   ....[29]....
        /*0704*/ 	.word	0xffffffff


	//   ....[30]....
        /*0708*/ 	.word	0xffffffff


	//   ....[31]....
        /*070c*/ 	.word	0xffffffff


	//   ....[32]....
        /*0710*/ 	.word	0xffffffff


	//   ....[33]....
        /*0714*/ 	.word	0xffffffff


	//   ....[34]....
        /*0718*/ 	.word	0xffffffff


	//   ....[35]....
        /*071c*/ 	.word	0xffffffff


	//   ....[36]....
        /*0720*/ 	.word	0xffffffff


	//   ....[37]....
        /*0724*/ 	.word	0xffffffff


	//   ....[38]....
        /*0728*/ 	.word	0xffffffff


	//   ....[39]....
        /*072c*/ 	.word	0xffffffff


	//   ....[40]....
        /*0730*/ 	.word	0xffffffff


	//   ....[41]....
        /*0734*/ 	.word	0xffffffff


	//   ....[42]....
        /*0738*/ 	.word	0xffffffff


	//   ....[43]....
        /*073c*/ 	.word	0xffffffff


	//   ....[44]....
        /*0740*/ 	.word	0xffffffff


	//   ....[45]....
        /*0744*/ 	.word	0xffffffff


	//   ....[46]....
        /*0748*/ 	.word	0xffffffff


	//   ....[47]....
        /*074c*/ 	.word	0xffffffff


	//   ....[48]....
        /*0750*/ 	.word	0xffffffff


	//   ....[49]....
        /*0754*/ 	.word	0xffffffff


	//   ....[50]....
        /*0758*/ 	.word	0xffffffff


	//   ....[51]....
        /*075c*/ 	.word	0xffffffff


	//   ....[52]....
        /*0760*/ 	.word	0xffffffff


	//   ....[53]....
        /*0764*/ 	.word	0xffffffff


	//   ....[54]....
        /*0768*/ 	.word	0xffffffff


	//   ....[55]....
        /*076c*/ 	.word	0xffffffff


	//   ....[56]....
        /*0770*/ 	.word	0xffffffff


	//   ....[57]....
        /*0774*/ 	.word	0xffffffff


	//   ....[58]....
        /*0778*/ 	.word	0xffffffff


	//   ....[59]....
        /*077c*/ 	.word	0xffffffff


	//   ....[60]....
        /*0780*/ 	.word	0xffffffff


	//   ....[61]....
        /*0784*/ 	.word	0xffffffff


	//   ....[62]....
        /*0788*/ 	.word	0xffffffff


	//   ....[63]....
        /*078c*/ 	.word	0xffffffff


	//   ....[64]....
        /*0790*/ 	.word	0xffffffff


	//   ....[65]....
        /*0794*/ 	.word	0xffffffff


	//   ....[66]....
        /*0798*/ 	.word	0xffffffff


	//   ....[67]....
        /*079c*/ 	.word	0xffffffff


	//   ....[68]....
        /*07a0*/ 	.word	0xffffffff


	//   ....[69]....
        /*07a4*/ 	.word	0xffffffff


	//   ....[70]....
        /*07a8*/ 	.word	0xffffffff


	//   ....[71]....
        /*07ac*/ 	.word	0xffffffff


	//   ....[72]....
        /*07b0*/ 	.word	0xffffffff


	//   ....[73]....
        /*07b4*/ 	.word	0xffffffff


	//   ....[74]....
        /*07b8*/ 	.word	0xffffffff


	//   ....[75]....
        /*07bc*/ 	.word	0xffffffff


	//   ....[76]....
        /*07c0*/ 	.word	0xffffffff


	//   ....[77]....
        /*07c4*/ 	.word	0xffffffff


	//   ....[78]....
        /*07c8*/ 	.word	0xffffffff


	//   ....[79]....
        /*07cc*/ 	.word	0xffffffff


	//   ....[80]....
        /*07d0*/ 	.word	0xffffffff


	//   ....[81]....
        /*07d4*/ 	.word	0xffffffff


	//   ....[82]....
        /*07d8*/ 	.word	0xffffffff


	//   ....[83]....
        /*07dc*/ 	.word	0xffffffff


	//   ....[84]....
        /*07e0*/ 	.word	0xffffffff


	//   ....[85]....
        /*07e4*/ 	.word	0xffffffff


	//   ....[86]....
        /*07e8*/ 	.word	0xffffffff


	//   ....[87]....
        /*07ec*/ 	.word	0xffffffff


	//   ....[88]....
        /*07f0*/ 	.word	0xffffffff


	//   ....[89]....
        /*07f4*/ 	.word	0xffffffff


	//   ....[90]....
        /*07f8*/ 	.word	0xffffffff


	//   ....[91]....
        /*07fc*/ 	.word	0xffffffff


	//   ....[92]....
        /*0800*/ 	.word	0xffffffff


	//   ....[93]....
        /*0804*/ 	.word	0xffffffff


	//   ....[94]....
        /*0808*/ 	.word	0xffffffff


	//   ....[95]....
        /*080c*/ 	.word	0xffffffff


	//   ....[96]....
        /*0810*/ 	.word	0xffffffff


	//   ....[97]....
        /*0814*/ 	.word	0xffffffff


	//   ....[98]....
        /*0818*/ 	.word	0xffffffff


	//   ....[99]....
        /*081c*/ 	.word	0xffffffff


	//   ....[100]....
        /*0820*/ 	.word	0xffffffff


	//   ....[101]....
        /*0824*/ 	.word	0xffffffff


	//   ....[102]....
        /*0828*/ 	.word	0xffffffff


	//   ....[103]....
        /*082c*/ 	.word	0xffffffff


	//   ....[104]....
        /*0830*/ 	.word	0xffffffff


	//   ....[105]....
        /*0834*/ 	.word	0xffffffff


	//   ....[106]....
        /*0838*/ 	.word	0xffffffff


	//   ....[107]....
        /*083c*/ 	.word	0x0500000f


	//   ....[108]....
        /*0840*/ 	.word	0x0500000f


	//   ....[109]....
        /*0844*/ 	.word	0x0500000f


	//   ....[110]....
        /*0848*/ 	.word	0x0500000f


	//   ....[111]....
        /*084c*/ 	.word	0x0500000f


	//   ....[112]....
        /*0850*/ 	.word	0x0500000f


	//   ....[113]....
        /*0854*/ 	.word	0x0500000f


	//   ....[114]....
        /*0858*/ 	.word	0x0500000f


	//   ....[115]....
        /*085c*/ 	.word	0x0500000f


	//   ....[116]....
        /*0860*/ 	.word	0x0500000f


	//   ....[117]....
        /*0864*/ 	.word	0x0500000f


	//   ....[118]....
        /*0868*/ 	.word	0x0500000f


	//   ....[119]....
        /*086c*/ 	.word	0x0500000f


	//   ....[120]....
        /*0870*/ 	.word	0x0500000f


	//   ....[121]....
        /*0874*/ 	.word	0x0500000f


	//   ....[122]....
        /*0878*/ 	.word	0x0500000f


	//   ....[123]....
        /*087c*/ 	.word	0x0500000f


	//   ....[124]....
        /*0880*/ 	.word	0x0500000f


	//   ....[125]....
        /*0884*/ 	.word	0x0500000f


	//   ....[126]....
        /*0888*/ 	.word	0x0500000f


	//   ....[127]....
        /*088c*/ 	.word	0x0500000f


	//   ....[128]....
        /*0890*/ 	.word	0x0500000f


	//   ....[129]....
        /*0894*/ 	.word	0x0500000f


	//   ....[130]....
        /*0898*/ 	.word	0x0500000f


	//   ....[131]....
        /*089c*/ 	.word	0x0500000f


	//   ....[132]....
        /*08a0*/ 	.word	0x0500000f


	//   ....[133]....
        /*08a4*/ 	.word	0x0500000f


	//   ....[134]....
        /*08a8*/ 	.word	0x0500000f


	//   ....[135]....
        /*08ac*/ 	.word	0x0500000f


	//   ....[136]....
        /*08b0*/ 	.word	0x0500000f


	//   ....[137]....
        /*08b4*/ 	.word	0x0500000f


	//   ....[138]....
        /*08b8*/ 	.word	0x0500000f


	//   ....[139]....
        /*08bc*/ 	.word	0x0500000f


	//   ....[140]....
        /*08c0*/ 	.word	0x0500000f


	//   ....[141]....
        /*08c4*/ 	.word	0x0500000f


	//   ....[142]....
        /*08c8*/ 	.word	0x0500000f


	//   ....[143]....
        /*08cc*/ 	.word	0x0500000f


	//   ....[144]....
        /*08d0*/ 	.word	0x0500000f


	//   ....[145]....
        /*08d4*/ 	.word	0x0500000f


	//   ....[146]....
        /*08d8*/ 	.word	0x0500000f


	//   ....[147]....
        /*08dc*/ 	.word	0x0500000f


	//   ....[148]....
        /*08e0*/ 	.word	0x0500000f


	//   ....[149]....
        /*08e4*/ 	.word	0x0500000f


	//   ....[150]....
        /*08e8*/ 	.word	0x0500000f


	//   ....[151]....
        /*08ec*/ 	.word	0x0500000f


	//   ....[152]....
        /*08f0*/ 	.word	0x0500000f


	//   ....[153]....
        /*08f4*/ 	.word	0x0500000f


	//   ....[154]....
        /*08f8*/ 	.word	0x0500000f


	//   ....[155]....
        /*08fc*/ 	.word	0x0500000f


	//   ....[156]....
        /*0900*/ 	.word	0x0500000f


	//   ....[157]....
        /*0904*/ 	.word	0x0500000f


	//----- nvinfo : EIATTR_COOP_GROUP_INSTR_OFFSETS
	.align		4
.L_1267:
        /*0908*/ 	.byte	0x04, 0x28
        /*090a*/ 	.short	(.L_1269 - .L_1268)


	//   ....[0]....
.L_1268:
        /*090c*/ 	.word	0x00000070


	//   ....[1]....
        /*0910*/ 	.word	0x00000140


	//   ....[2]....
        /*0914*/ 	.word	0x00000190


	//   ....[3]....
        /*0918*/ 	.word	0x000003e0


	//   ....[4]....
        /*091c*/ 	.word	0x00000540


	//   ....[5]....
        /*0920*/ 	.word	0x00000660


	//   ....[6]....
        /*0924*/ 	.word	0x000007c0


	//   ....[7]....
        /*0928*/ 	.word	0x000016b0


	//   ....[8]....
        /*092c*/ 	.word	0x00002e80


	//   ....[9]....
        /*0930*/ 	.word	0x00002ef0


	//   ....[10]....
        /*0934*/ 	.word	0x00002f10


	//   ....[11]....
        /*0938*/ 	.word	0x00002f30


	//   ....[12]....
        /*093c*/ 	.word	0x00004910


	//   ....[13]....
        /*0940*/ 	.word	0x00004970


	//   ....[14]....
        /*0944*/ 	.word	0x00004990


	//   ....[15]....
        /*0948*/ 	.word	0x000049b0


	//   ....[16]....
        /*094c*/ 	.word	0x00005fa0


	//   ....[17]....
        /*0950*/ 	.word	0x00005fe0


	//   ....[18]....
        /*0954*/ 	.word	0x000060a0


	//   ....[19]....
        /*0958*/ 	.word	0x000060f0


	//   ....[20]....
        /*095c*/ 	.word	0x00007b90


	//   ....[21]....
        /*0960*/ 	.word	0x00007bc0


	//   ....[22]....
        /*0964*/ 	.word	0x00007c70


	//   ....[23]....
        /*0968*/ 	.word	0x00007ca0


	//   ....[24]....
        /*096c*/ 	.word	0x000084a0


	//   ....[25]....
        /*0970*/ 	.word	0x000084d0


	//   ....[26]....
        /*0974*/ 	.word	0x00008610


	//   ....[27]....
        /*0978*/ 	.word	0x00008630


	//   ....[28]....
        /*097c*/ 	.word	0x00008770


	//   ....[29]....
        /*0980*/ 	.word	0x00008790


	//   ....[30]....
        /*0984*/ 	.word	0x000088e0


	//   ....[31]....
        /*0988*/ 	.word	0x00008900


	//   ....[32]....
        /*098c*/ 	.word	0x000092e0


	//   ....[33]....
        /*0990*/ 	.word	0x00009310


	//   ....[34]....
        /*0994*/ 	.word	0x00009460


	//   ....[35]....
        /*0998*/ 	.word	0x00009480


	//   ....[36]....
        /*099c*/ 	.word	0x000095c0


	//   ....[37]....
        /*09a0*/ 	.word	0x000095e0


	//   ....[38]....
        /*09a4*/ 	.word	0x00009730


	//   ....[39]....
        /*09a8*/ 	.word	0x00009750


	//   ....[40]....
        /*09ac*/ 	.word	0x00009910


	//   ....[41]....
        /*09b0*/ 	.word	0x00009b00


	//   ....[42]....
        /*09b4*/ 	.word	0x00009b30


	//   ....[43]....
        /*09b8*/ 	.word	0x00009b60


	//   ....[44]....
        /*09bc*/ 	.word	0x00009b90


	//   ....[45]....
        /*09c0*/ 	.word	0x00009bc0


	//   ....[46]....
        /*09c4*/ 	.word	0x00009bf0


	//   ....[47]....
        /*09c8*/ 	.word	0x00009d60


	//   ....[48]....
        /*09cc*/ 	.word	0x00009d90


	//   ....[49]....
        /*09d0*/ 	.word	0x00009dc0


	//   ....[50]....
        /*09d4*/ 	.word	0x00009df0


	//   ....[51]....
        /*09d8*/ 	.word	0x00009e20


	//   ....[52]....
        /*09dc*/ 	.word	0x00009e50


	//   ....[53]....
        /*09e0*/ 	.word	0x00009ef0


	//   ....[54]....
        /*09e4*/ 	.word	0x00009f20


	//   ....[55]....
        /*09e8*/ 	.word	0x00009fb0


	//   ....[56]....
        /*09ec*/ 	.word	0x0000af90


	//   ....[57]....
        /*09f0*/ 	.word	0x0000bb20


	//   ....[58]....
        /*09f4*/ 	.word	0x0000bb40


	//   ....[59]....
        /*09f8*/ 	.word	0x0000bb70


	//   ....[60]....
        /*09fc*/ 	.word	0x0000bb90


	//   ....[61]....
        /*0a00*/ 	.word	0x0000bc40


	//   ....[62]....
        /*0a04*/ 	.word	0x0000bcd0


	//   ....[63]....
        /*0a08*/ 	.word	0x0000bd00


	//   ....[64]....
        /*0a0c*/ 	.word	0x0000bd80


	//   ....[65]....
        /*0a10*/ 	.word	0x0000bdb0


	//   ....[66]....
        /*0a14*/ 	.word	0x0000be30


	//   ....[67]....
        /*0a18*/ 	.word	0x0000be60


	//   ....[68]....
        /*0a1c*/ 	.word	0x0000bee0


	//   ....[69]....
        /*0a20*/ 	.word	0x0000bf10


	//   ....[70]....
        /*0a24*/ 	.word	0x0000bf70


	//   ....[71]....
        /*0a28*/ 	.word	0x0000bf80


	//   ....[72]....
        /*0a2c*/ 	.word	0x0000bff0


	//   ....[73]....
        /*0a30*/ 	.word	0x0000c6f0


	//   ....[74]....
        /*0a34*/ 	.word	0x0000c750


	//   ....[75]....
        /*0a38*/ 	.word	0x0000c800


	//   ....[76]....
        /*0a3c*/ 	.word	0x0000c810


	//   ....[77]....
        /*0a40*/ 	.word	0x0000c8a0


	//   ....[78]....
        /*0a44*/ 	.word	0x0000c8b0


	//   ....[79]....
        /*0a48*/ 	.word	0x0000c940


	//   ....[80]....
        /*0a4c*/ 	.word	0x0000c950


	//   ....[81]....
        /*0a50*/ 	.word	0x0000c9c0


	//   ....[82]....
        /*0a54*/ 	.word	0x0000c9d0


	//   ....[83]....
        /*0a58*/ 	.word	0x0000ca50


	//   ....[84]....
        /*0a5c*/ 	.word	0x0000ca60


	//   ....[85]....
        /*0a60*/ 	.word	0x0000cae0


	//   ....[86]....
        /*0a64*/ 	.word	0x0000caf0


	//   ....[87]....
        /*0a68*/ 	.word	0x0000cb70


	//   ....[88]....
        /*0a6c*/ 	.word	0x0000cb80


	//   ....[89]....
        /*0a70*/ 	.word	0x0000f8b0


	//   ....[90]....
        /*0a74*/ 	.word	0x0000f8e0


	//   ....[91]....
        /*0a78*/ 	.word	0x0000f920


	//   ....[92]....
        /*0a7c*/ 	.word	0x0000f950


	//   ....[93]....
        /*0a80*/ 	.word	0x0000f980


	//   ....[94]....
        /*0a84*/ 	.word	0x0000f9b0


	//   ....[95]....
        /*0a88*/ 	.word	0x0000f9e0


	//   ....[96]....
        /*0a8c*/ 	.word	0x0000fa10


	//   ....[97]....
        /*0a90*/ 	.word	0x0000fb90


	//   ....[98]....
        /*0a94*/ 	.word	0x0000fbc0


	//   ....[99]....
        /*0a98*/ 	.word	0x0000fbf0


	//   ....[100]....
        /*0a9c*/ 	.word	0x0000fc20


	//   ....[101]....
        /*0aa0*/ 	.word	0x0000fc50


	//   ....[102]....
        /*0aa4*/ 	.word	0x0000fc80


	//   ....[103]....
        /*0aa8*/ 	.word	0x0000fd40


	//   ....[104]....
        /*0aac*/ 	.word	0x0000fd60


	//   ....[105]....
        /*0ab0*/ 	.word	0x0000fdd0


	//   ....[106]....
        /*0ab4*/ 	.word	0x00010260


	//   ....[107]....
        /*0ab8*/ 	.word	0x000107c0


	//   ....[108]....
        /*0abc*/ 	.word	0x00010940


	//   ....[109]....
        /*0ac0*/ 	.word	0x000109b0


	//   ....[110]....
        /*0ac4*/ 	.word	0x00010a10


	//   ....[111]....
        /*0ac8*/ 	.word	0x00010a70


	//   ....[112]....
        /*0acc*/ 	.word	0x00010b40


	//   ....[113]....
        /*0ad0*/ 	.word	0x00010c00


	//   ....[114]....
        /*0ad4*/ 	.word	0x00010d10


	//   ....[115]....
        /*0ad8*/ 	.word	0x00010db0


	//   ....[116]....
        /*0adc*/ 	.word	0x00010e80


	//   ....[117]....
        /*0ae0*/ 	.word	0x00010f20


	//   ....[118]....
        /*0ae4*/ 	.word	0x00010ff0


	//   ....[119]....
        /*0ae8*/ 	.word	0x00011090


	//   ....[120]....
        /*0aec*/ 	.word	0x00011160


	//   ....[121]....
        /*0af0*/ 	.word	0x00011200


	//   ....[122]....
        /*0af4*/ 	.word	0x000112b0


	//   ....[123]....
        /*0af8*/ 	.word	0x00011390


	//   ....[124]....
        /*0afc*/ 	.word	0x000115e0


	//   ....[125]....
        /*0b00*/ 	.word	0x000116b0


	//   ....[126]....
        /*0b04*/ 	.word	0x00011790


	//   ....[127]....
        /*0b08*/ 	.word	0x00011800


	//   ....[128]....
        /*0b0c*/ 	.word	0x00011910


	//   ....[129]....
        /*0b10*/ 	.word	0x000119d0


	//   ....[130]....
        /*0b14*/ 	.word	0x00011a90


	//   ....[131]....
        /*0b18*/ 	.word	0x00011b50


	//   ....[132]....
        /*0b1c*/ 	.word	0x00011c10


	//   ....[133]....
        /*0b20*/ 	.word	0x00011cd0


	//   ....[134]....
        /*0b24*/ 	.word	0x00011d90


	//   ....[135]....
        /*0b28*/ 	.word	0x00011e40


	//   ....[136]....
        /*0b2c*/ 	.word	0x00011f40


	//   ....[137]....
        /*0b30*/ 	.word	0x00011f90


	//   ....[138]....
        /*0b34*/ 	.word	0x00011ff0


	//   ....[139]....
        /*0b38*/ 	.word	0x000120d0


	//   ....[140]....
        /*0b3c*/ 	.word	0x00012400


	//   ....[141]....
        /*0b40*/ 	.word	0x000124a0


	//   ....[142]....
        /*0b44*/ 	.word	0x000125c0


	//   ....[143]....
        /*0b48*/ 	.word	0x00012640


	//   ....[144]....
        /*0b4c*/ 	.word	0x000126c0


	//   ....[145]....
        /*0b50*/ 	.word	0x00012740


	//   ....[146]....
        /*0b54*/ 	.word	0x000127c0


	//   ....[147]....
        /*0b58*/ 	.word	0x00012850


	//   ....[148]....
        /*0b5c*/ 	.word	0x000128f0


	//   ....[149]....
        /*0b60*/ 	.word	0x000129a0


	//   ....[150]....
        /*0b64*/ 	.word	0x00012a20


	//   ....[151]....
        /*0b68*/ 	.word	0x00012aa0


	//   ....[152]....
        /*0b6c*/ 	.word	0x00012b20


	//   ....[153]....
        /*0b70*/ 	.word	0x00012bb0


	//   ....[154]....
        /*0b74*/ 	.word	0x00012c30


	//   ....[155]....
        /*0b78*/ 	.word	0x00012cd0


	//   ....[156]....
        /*0b7c*/ 	.word	0x00012d60


	//   ....[157]....
        /*0b80*/ 	.word	0x00012e90


	//----- nvinfo : EIATTR_REG_RECONFIG
	.align		4
.L_1269:
        /*0b84*/ 	.byte	0x01, 0x54
	.zero		2


	//----- nvinfo : EIATTR_SYSCALL_OFFSETS
	.align		4
        /*0b88*/ 	.byte	0x04, 0x46
        /*0b8a*/ 	.short	(.L_1271 - .L_1270)


	//   ....[0]....
.L_1270:
        /*0b8c*/ 	.word	0x00001820


	//   ....[1]....
        /*0b90*/ 	.word	0x0000ab80


	//   ....[2]....
        /*0b94*/ 	.word	0x0000ace0


	//   ....[3]....
        /*0b98*/ 	.word	0x0000ade0


	//   ....[4]....
        /*0b9c*/ 	.word	0x0000b6f0


	//   ....[5]....
        /*0ba0*/ 	.word	0x0000c310


	//----- nvinfo : EIATTR_MBARRIER_INSTR_OFFSETS
	.align		4
.L_1271:
        /*0ba4*/ 	.byte	0x04, 0x39
        /*0ba6*/ 	.short	(.L_1273 - .L_1272)


	//   ....[0]....
.L_1272:
        /*0ba8*/ 	.word	0x00000280
        /*0bac*/ 	.word	0x000000ff
        /*0bb0*/ 	.word	0x00032400
        /*0bb4*/ 	.short	0x0100
        /*0bb6*/ 	.byte	0x08
	.zero		1


	//   ....[1]....
        /*0bb8*/ 	.word	0x00000290
        /*0bbc*/ 	.word	0x000000ff
        /*0bc0*/ 	.word	0x00032410
        /*0bc4*/ 	.short	0x0100
        /*0bc6*/ 	.byte	0x08
	.zero		1


	//   ....[2]....
        /*0bc8*/ 	.word	0x000002a0
        /*0bcc*/ 	.word	0x000000ff
        /*0bd0*/ 	.word	0x00032420
        /*0bd4*/ 	.short	0x0100
        /*0bd6*/ 	.byte	0x08
	.zero		1


	//   ....[3]....
        /*0bd8*/ 	.word	0x00000390
        /*0bdc*/ 	.word	0x000000ff
        /*0be0*/ 	.word	0x00032430
        /*0be4*/ 	.short	0x0100
        /*0be6*/ 	.byte	0x08
	.zero		1


	//   ....[4]....
        /*0be8*/ 	.word	0x000003a0
        /*0bec*/ 	.word	0x000000ff
        /*0bf0*/ 	.word	0x00032440
        /*0bf4*/ 	.short	0x0100
        /*0bf6*/ 	.byte	0x08
	.zero		1


	//   ....[5]....
        /*0bf8*/ 	.word	0x000003b0
        /*0bfc*/ 	.word	0x000000ff
        /*0c00*/ 	.word	0x00032438
        /*0c04*/ 	.short	0x0100
        /*0c06*/ 	.byte	0x08
	.zero		1


	//   ....[6]....
        /*0c08*/ 	.word	0x000003c0
        /*0c0c*/ 	.word	0x000000ff
        /*0c10*/ 	.word	0x00032448
        /*0c14*/ 	.short	0x0100
        /*0c16*/ 	.byte	0x08
	.zero		1


	//   ....[7]....
        /*0c18*/ 	.word	0x000004f0
        /*0c1c*/ 	.word	0x000000ff
        /*0c20*/ 	.word	0x00032450
        /*0c24*/ 	.short	0x0100
        /*0c26*/ 	.byte	0x08
	.zero		1


	//   ....[8]....
        /*0c28*/ 	.word	0x00000500
        /*0c2c*/ 	.word	0x000000ff
        /*0c30*/ 	.word	0x00032460
        /*0c34*/ 	.short	0x0100
        /*0c36*/ 	.byte	0x08
	.zero		1


	//   ....[9]....
        /*0c38*/ 	.word	0x00000510
        /*0c3c*/ 	.word	0x000000ff
        /*0c40*/ 	.word	0x00032458
        /*0c44*/ 	.short	0x0100
        /*0c46*/ 	.byte	0x08
	.zero		1


	//   ....[10]....
        /*0c48*/ 	.word	0x00000520
        /*0c4c*/ 	.word	0x000000ff
        /*0c50*/ 	.word	0x00032468
        /*0c54*/ 	.short	0x0100
        /*0c56*/ 	.byte	0x08
	.zero		1


	//   ....[11]....
        /*0c58*/ 	.word	0x00000610
        /*0c5c*/ 	.word	0x000000ff
        /*0c60*/ 	.word	0x00032470
        /*0c64*/ 	.short	0x0100
        /*0c66*/ 	.byte	0x06
	.zero		1


	//   ....[12]....
        /*0c68*/ 	.word	0x00000620
        /*0c6c*/ 	.word	0x000000ff
        /*0c70*/ 	.word	0x00032480
        /*0c74*/ 	.short	0x0100
        /*0c76*/ 	.byte	0x06
	.zero		1


	//   ....[13]....
        /*0c78*/ 	.word	0x00000630
        /*0c7c*/ 	.word	0x000000ff
        /*0c80*/ 	.word	0x00032478
        /*0c84*/ 	.short	0x0100
        /*0c86*/ 	.byte	0x06
	.zero		1


	//   ....[14]....
        /*0c88*/ 	.word	0x00000640
        /*0c8c*/ 	.word	0x000000ff
        /*0c90*/ 	.word	0x00032488
        /*0c94*/ 	.short	0x0100
        /*0c96*/ 	.byte	0x06
	.zero		1


	//   ....[15]....
        /*0c98*/ 	.word	0x00000770
        /*0c9c*/ 	.word	0x000000ff
        /*0ca0*/ 	.word	0x00032490
        /*0ca4*/ 	.short	0x0100
        /*0ca6*/ 	.byte	0x08
	.zero		1


	//   ....[16]....
        /*0ca8*/ 	.word	0x00000780
        /*0cac*/ 	.word	0x000000ff
        /*0cb0*/ 	.word	0x000324a0
        /*0cb4*/ 	.short	0x0100
        /*0cb6*/ 	.byte	0x08
	.zero		1


	//   ....[17]....
        /*0cb8*/ 	.word	0x00000790
        /*0cbc*/ 	.word	0x000000ff
        /*0cc0*/ 	.word	0x00032498
        /*0cc4*/ 	.short	0x0100
        /*0cc6*/ 	.byte	0x08
	.zero		1


	//   ....[18]....
        /*0cc8*/ 	.word	0x000007a0
        /*0ccc*/ 	.word	0x000000ff
        /*0cd0*/ 	.word	0x000324a8
        /*0cd4*/ 	.short	0x0100
        /*0cd6*/ 	.byte	0x08
	.zero		1


	//   ....[19]....
        /*0cd8*/ 	.word	0x000008d0
        /*0cdc*/ 	.word	0x000000ff
        /*0ce0*/ 	.word	0x000324b0
        /*0ce4*/ 	.short	0x0100
        /*0ce6*/ 	.byte	0x08
	.zero		1


	//   ....[20]....
        /*0ce8*/ 	.word	0x000008e0
        /*0cec*/ 	.word	0x000000ff
        /*0cf0*/ 	.word	0x000324c0
        /*0cf4*/ 	.short	0x0100
        /*0cf6*/ 	.byte	0x08
	.zero		1


	//   ....[21]....
        /*0cf8*/ 	.word	0x000008f0
        /*0cfc*/ 	.word	0x000000ff
        /*0d00*/ 	.word	0x000324b8
        /*0d04*/ 	.short	0x0100
        /*0d06*/ 	.byte	0x08
	.zero		1


	//   ....[22]....
        /*0d08*/ 	.word	0x00000900
        /*0d0c*/ 	.word	0x000000ff
        /*0d10*/ 	.word	0x000324c8
        /*0d14*/ 	.short	0x0100
        /*0d16*/ 	.byte	0x08
	.zero		1


	//   ....[23]....
        /*0d18*/ 	.word	0x000018e0
        /*0d1c*/ 	.word	0x00000005
        /*0d20*/ 	.word	0x00032400
        /*0d24*/ 	.short	0x010a
        /*0d26*/ 	.byte	0x3f
	.zero		1


	//   ....[24]....
        /*0d28*/ 	.word	0x000019c0
        /*0d2c*/ 	.word	0x00000003
        /*0d30*/ 	.word	0x00032430
        /*0d34*/ 	.short	0x010a
        /*0d36*/ 	.byte	0x3f
	.zero		1


	//   ....[25]....
        /*0d38*/ 	.word	0x00001a10
        /*0d3c*/ 	.word	0x00000003
        /*0d40*/ 	.word	0x00032430
        /*0d44*/ 	.short	0x010a
        /*0d46*/ 	.byte	0x3f
	.zero		1


	//   ....[26]....
        /*0d48*/ 	.word	0x00001d80
        /*0d4c*/ 	.word	0x00000005
        /*0d50*/ 	.word	0x00032410
        /*0d54*/ 	.short	0x010a
        /*0d56*/ 	.byte	0x3f
	.zero		1


	//   ....[27]....
        /*0d58*/ 	.word	0x00001dc0
        /*0d5c*/ 	.word	0x00000003
        /*0d60*/ 	.word	0x00032450
        /*0d64*/ 	.short	0x010a
        /*0d66*/ 	.byte	0x3f
	.zero		1


	//   ....[28]....
        /*0d68*/ 	.word	0x00001e00
        /*0d6c*/ 	.word	0x00000003
        /*0d70*/ 	.word	0x00032450
        /*0d74*/ 	.short	0x010a
        /*0d76*/ 	.byte	0x3f
	.zero		1


	//   ....[29]....
        /*0d78*/ 	.word	0x00003190
        /*0d7c*/ 	.word	0x00000018
        /*0d80*/ 	.word	0x00000000
        /*0d84*/ 	.short	0x0101
        /*0d86*/ 	.byte	0x3f
	.zero		1


	//   ....[30]....
        /*0d88*/ 	.word	0x00003c70
        /*0d8c*/ 	.word	0x00000003
        /*0d90*/ 	.word	0x00000000
        /*0d94*/ 	.short	0x0101
        /*0d96*/ 	.byte	0x3f
	.zero		1


	//   ....[31]....
        /*0d98*/ 	.word	0x00003dc0
        /*0d9c*/ 	.word	0x000000ff
        /*0da0*/ 	.word	0x00032430
        /*0da4*/ 	.short	0x010a
        /*0da6*/ 	.byte	0x04
	.zero		1


	//   ....[32]....
        /*0da8*/ 	.word	0x00003e00
        /*0dac*/ 	.word	0x000000ff
        /*0db0*/ 	.word	0x00032430
        /*0db4*/ 	.short	0x010a
        /*0db6*/ 	.byte	0x04
	.zero		1


	//   ....[33]....
        /*0db8*/ 	.word	0x00004010
        /*0dbc*/ 	.word	0x000000ff
        /*0dc0*/ 	.word	0x00032450
        /*0dc4*/ 	.short	0x010a
        /*0dc6*/ 	.byte	0x04
	.zero		1


	//   ....[34]....
        /*0dc8*/ 	.word	0x00004050
        /*0dcc*/ 	.word	0x000000ff
        /*0dd0*/ 	.word	0x00032450
        /*0dd4*/ 	.short	0x010a
        /*0dd6*/ 	.byte	0x04
	.zero		1


	//   ....[35]....
        /*0dd8*/ 	.word	0x00004c00
        /*0ddc*/ 	.word	0x00000098
        /*0de0*/ 	.word	0x00000000
        /*0de4*/ 	.short	0x0101
        /*0de6*/ 	.byte	0x3f
	.zero		1


	//   ....[36]....
        /*0de8*/ 	.word	0x00005e10
        /*0dec*/ 	.word	0x000000d6
        /*0df0*/ 	.word	0x00000000
        /*0df4*/ 	.short	0x0101
        /*0df6*/ 	.byte	0x3f
	.zero		1


	//   ....[37]....
        /*0df8*/ 	.word	0x000084c0
        /*0dfc*/ 	.word	0x00000000
        /*0e00*/ 	.word	0x00000000
        /*0e04*/ 	.short	0x0101
        /*0e06*/ 	.byte	0x3f
	.zero		1


	//   ....[38]....
        /*0e08*/ 	.word	0x0000b230
        /*0e0c*/ 	.word	0x00000000
        /*0e10*/ 	.word	0x00032440
        /*0e14*/ 	.short	0x010a
        /*0e16*/ 	.byte	0x3f
	.zero		1


	//   ....[39]....
        /*0e18*/ 	.word	0x0000c0b0
        /*0e1c*/ 	.word	0x00000008
        /*0e20*/ 	.word	0x00032400
        /*0e24*/ 	.short	0x0107
        /*0e26*/ 	.byte	0x3f
	.zero		1


	//   ....[40]....
        /*0e28*/ 	.word	0x0000c150
        /*0e2c*/ 	.word	0x00000002
        /*0e30*/ 	.word	0x00032400
        /*0e34*/ 	.short	0x0101
        /*0e36*/ 	.byte	0x3f
	.zero		1


	//   ....[41]....
        /*0e38*/ 	.word	0x0000cca0
        /*0e3c*/ 	.word	0x00000007
        /*0e40*/ 	.word	0x00032410
        /*0e44*/ 	.short	0x0107
        /*0e46*/ 	.byte	0x3f
	.zero		1


	//   ....[42]....
        /*0e48*/ 	.word	0x0000cda0
        /*0e4c*/ 	.word	0x00000002
        /*0e50*/ 	.word	0x00032410
        /*0e54*/ 	.short	0x0101
        /*0e56*/ 	.byte	0x3f
	.zero		1


	//   ....[43]....
        /*0e58*/ 	.word	0x0000cdc0
        /*0e5c*/ 	.word	0x00000002
        /*0e60*/ 	.word	0x00032420
        /*0e64*/ 	.short	0x010a
        /*0e66*/ 	.byte	0x3f
	.zero		1


	//   ....[44]....
        /*0e68*/ 	.word	0x0000ced0
        /*0e6c*/ 	.word	0x00000002
        /*0e70*/ 	.word	0x00032460
        /*0e74*/ 	.short	0x010a
        /*0e76*/ 	.byte	0x3f
	.zero		1


	//   ....[45]....
        /*0e78*/ 	.word	0x0000d7e0
        /*0e7c*/ 	.word	0x00000003
        /*0e80*/ 	.word	0x00032440
        /*0e84*/ 	.short	0x010a
        /*0e86*/ 	.byte	0x3f
	.zero		1


	//   ....[46]....
        /*0e88*/ 	.word	0x0000da40
        /*0e8c*/ 	.word	0x00000003
        /*0e90*/ 	.word	0x00032460
        /*0e94*/ 	.short	0x010a
        /*0e96*/ 	.byte	0x3f
	.zero		1


	//   ....[47]....
        /*0e98*/ 	.word	0x0000e2e0
        /*0e9c*/ 	.word	0x00000004
        /*0ea0*/ 	.word	0x00032440
        /*0ea4*/ 	.short	0x010a
        /*0ea6*/ 	.byte	0x3f
	.zero		1


	//   ....[48]....
        /*0ea8*/ 	.word	0x0000e530
        /*0eac*/ 	.word	0x00000004
        /*0eb0*/ 	.word	0x00032460
        /*0eb4*/ 	.short	0x010a
        /*0eb6*/ 	.byte	0x3f
	.zero		1


	//   ....[49]....
        /*0eb8*/ 	.word	0x0000ed40
        /*0ebc*/ 	.word	0x00000004
        /*0ec0*/ 	.word	0x00032440
        /*0ec4*/ 	.short	0x010a
        /*0ec6*/ 	.byte	0x3f
	.zero		1


	//   ....[50]....
        /*0ec8*/ 	.word	0x0000efa0
        /*0ecc*/ 	.word	0x00000004
        /*0ed0*/ 	.word	0x00032460
        /*0ed4*/ 	.short	0x010a
        /*0ed6*/ 	.byte	0x3f
	.zero		1


	//   ....[51]....
        /*0ed8*/ 	.word	0x000101e0
        /*0edc*/ 	.word	0x00000000
        /*0ee0*/ 	.word	0x00032420
        /*0ee4*/ 	.short	0x010a
        /*0ee6*/ 	.byte	0x3f
	.zero		1


	//   ....[52]....
        /*0ee8*/ 	.word	0x000103c0
        /*0eec*/ 	.word	0x00000006
        /*0ef0*/ 	.word	0x00000000
        /*0ef4*/ 	.short	0x010a
        /*0ef6*/ 	.byte	0x3f
	.zero		1


	//   ....[53]....
        /*0ef8*/ 	.word	0x00010430
        /*0efc*/ 	.word	0x00000007
        /*0f00*/ 	.word	0x00000000
        /*0f04*/ 	.short	0x010a
        /*0f06*/ 	.byte	0x3f
	.zero		1


	//   ....[54]....
        /*0f08*/ 	.word	0x000104a0
        /*0f0c*/ 	.word	0x00000004
        /*0f10*/ 	.word	0x00000000
        /*0f14*/ 	.short	0x010a
        /*0f16*/ 	.byte	0x3f
	.zero		1


	//   ....[55]....
        /*0f18*/ 	.word	0x000104d0
        /*0f1c*/ 	.word	0x00000003
        /*0f20*/ 	.word	0x00000000
        /*0f24*/ 	.short	0x010a
        /*0f26*/ 	.byte	0x3f
	.zero		1


	//   ....[56]....
        /*0f28*/ 	.word	0x00010530
        /*0f2c*/ 	.word	0x00000005
        /*0f30*/ 	.word	0x00032400
        /*0f34*/ 	.short	0x010a
        /*0f36*/ 	.byte	0x3f
	.zero		1


	//   ....[57]....
        /*0f38*/ 	.word	0x00010580
        /*0f3c*/ 	.word	0x00000003
        /*0f40*/ 	.word	0x00032430
        /*0f44*/ 	.short	0x010a
        /*0f46*/ 	.byte	0x3f
	.zero		1


	//   ....[58]....
        /*0f48*/ 	.word	0x000105d0
        /*0f4c*/ 	.word	0x00000005
        /*0f50*/ 	.word	0x00032410
        /*0f54*/ 	.short	0x010a
        /*0f56*/ 	.byte	0x3f
	.zero		1


	//   ....[59]....
        /*0f58*/ 	.word	0x00010620
        /*0f5c*/ 	.word	0x00000003
        /*0f60*/ 	.word	0x00032450
        /*0f64*/ 	.short	0x010a
        /*0f66*/ 	.byte	0x3f
	.zero		1


	//   ....[60]....
        /*0f68*/ 	.word	0x00010680
        /*0f6c*/ 	.word	0x00000099
        /*0f70*/ 	.word	0x00032430
        /*0f74*/ 	.short	0x010a
        /*0f76*/ 	.byte	0x3f
	.zero		1


	//   ....[61]....
        /*0f78*/ 	.word	0x000106e0
        /*0f7c*/ 	.word	0x000000d1
        /*0f80*/ 	.word	0x00032450
        /*0f84*/ 	.short	0x010a
        /*0f86*/ 	.byte	0x3f
	.zero		1


	//   ....[62]....
        /*0f88*/ 	.word	0x00010880
        /*0f8c*/ 	.word	0x00000000
        /*0f90*/ 	.word	0x00032440
        /*0f94*/ 	.short	0x010a
        /*0f96*/ 	.byte	0x3f
	.zero		1


	//   ....[63]....
        /*0f98*/ 	.word	0x00012120
        /*0f9c*/ 	.word	0x00000002
        /*0fa0*/ 	.word	0x00032420
        /*0fa4*/ 	.short	0x010a
        /*0fa6*/ 	.byte	0x3f
	.zero		1


	//   ....[64]....
        /*0fa8*/ 	.word	0x00012170
        /*0fac*/ 	.word	0x00000002
        /*0fb0*/ 	.word	0x00032460
        /*0fb4*/ 	.short	0x010a
        /*0fb6*/ 	.byte	0x3f
	.zero		1


	//   ....[65]....
        /*0fb8*/ 	.word	0x000121c0
        /*0fbc*/ 	.word	0x00000003
        /*0fc0*/ 	.word	0x00032440
        /*0fc4*/ 	.short	0x010a
        /*0fc6*/ 	.byte	0x3f
	.zero		1


	//   ....[66]....
        /*0fc8*/ 	.word	0x00012210
        /*0fcc*/ 	.word	0x00000003
        /*0fd0*/ 	.word	0x00032460
        /*0fd4*/ 	.short	0x010a
        /*0fd6*/ 	.byte	0x3f
	.zero		1


	//   ....[67]....
        /*0fd8*/ 	.word	0x00012260
        /*0fdc*/ 	.word	0x00000004
        /*0fe0*/ 	.word	0x00032440
        /*0fe4*/ 	.short	0x010a
        /*0fe6*/ 	.byte	0x3f
	.zero		1


	//   ....[68]....
        /*0fe8*/ 	.word	0x000122b0
        /*0fec*/ 	.word	0x00000004
        /*0ff0*/ 	.word	0x00032460
        /*0ff4*/ 	.short	0x010a
        /*0ff6*/ 	.byte	0x3f
	.zero		1


	//   ....[69]....
        /*0ff8*/ 	.word	0x00012300
        /*0ffc*/ 	.word	0x00000004
        /*1000*/ 	.word	0x00032440
        /*1004*/ 	.short	0x010a
        /*1006*/ 	.byte	0x3f
	.zero		1


	//   ....[70]....
        /*1008*/ 	.word	0x00012350
        /*100c*/ 	.word	0x00000004
        /*1010*/ 	.word	0x00032460
        /*1014*/ 	.short	0x010a
        /*1016*/ 	.byte	0x3f
	.zero		1


	//   ....[71]....
        /*1018*/ 	.word	0x00012db0
        /*101c*/ 	.word	0x00000000
        /*1020*/ 	.word	0x00032420
        /*1024*/ 	.short	0x010a
        /*1026*/ 	.byte	0x3f
	.zero		1


	//   ....[72]....
        /*1028*/ 	.word	0x00012f50
        /*102c*/ 	.word	0x00000006
        /*1030*/ 	.word	0x00000000
        /*1034*/ 	.short	0x010a
        /*1036*/ 	.byte	0x3f
	.zero		1


	//   ....[73]....
        /*1038*/ 	.word	0x00012fa0
        /*103c*/ 	.word	0x00000007
        /*1040*/ 	.word	0x00000000
        /*1044*/ 	.short	0x010a
        /*1046*/ 	.byte	0x3f
	.zero		1


	//   ....[74]....
        /*1048*/ 	.word	0x00012ff0
        /*104c*/ 	.word	0x00000004
        /*1050*/ 	.word	0x00000000
        /*1054*/ 	.short	0x010a
        /*1056*/ 	.byte	0x3f
	.zero		1


	//----- nvinfo : EIATTR_NUM_MBARRIERS
	.align		4
.L_1273:
        /*1058*/ 	.byte	0x03, 0x38
        /*105a*/ 	.short	0x0017


	//----- nvinfo : EIATTR_EXIT_INSTR_OFFSETS
	.align		4
        /*105c*/ 	.byte	0x04, 0x1c
        /*105e*/ 	.short	(.L_1275 - .L_1274)


	//   ....[0]....
.L_1274:
        /*1060*/ 	.word	0x00000ac0


	//   ....[1]....
        /*1064*/ 	.word	0x000098c0


	//   ....[2]....
        /*1068*/ 	.word	0x00010520


	//----- nvinfo : EIATTR_MAX_THREADS
	.align		4
.L_1275:
        /*106c*/ 	.byte	0x04, 0x05
        /*106e*/ 	.short	(.L_1277 - .L_1276)
.L_1276:
        /*1070*/ 	.word	0x00000180
        /*1074*/ 	.word	0x00000001
        /*1078*/ 	.word	0x00000001


	//----- nvinfo : EIATTR_CRS_STACK_SIZE
	.align		4
.L_1277:
        /*107c*/ 	.byte	0x04, 0x1e
        /*107e*/ 	.short	(.L_1279 - .L_1278)
.L_1278:
        /*1080*/ 	.word	0x00000000


	//----- nvinfo : EIATTR_CBANK_PARAM_SIZE
	.align		4
.L_1279:
        /*1084*/ 	.byte	0x03, 0x19
        /*1086*/ 	.short	0x0bf0


	//----- nvinfo : EIATTR_PARAM_CBANK
	.align		4
        /*1088*/ 	.byte	0x04, 0x0a
        /*108a*/ 	.short	(.L_1281 - .L_1280)
	.align		4
.L_1280:
        /*108c*/ 	.word	index@(.nv.constant0._ZN7cutlass13device_kernelIN5flash11enable_sm90INS1_16FlashAttnFwdSm90INS1_25CollectiveMainloopFwdSm90ILi2EN4cute5tupleIJNS5_1CILi1EEES8_S8_EEENS6_IJNS7_ILi128EEENS7_ILi96EEENS7_ILi64EEEEEELi256ENS_6half_tEfNS_4arch4Sm90ELb0ELb0ELb0ELb1ELb0ELb0ELb1ELb1ELb0ELb1ELb0ELb0EEENS1_21CollectiveEpilogueFwdINS6_IJSA_NS7_ILi256EEESB_EEES9_SE_SG_Li256ELb1ELb1ELb0ELb0EEENS1_36VarlenDynamicPersistentTileSchedulerILi128ELi96ELi256ELi128ELb0ELb1ELb1ELb0ELb1ELb1EEEEEEEEEvNT_6ParamsE)
        /*1090*/ 	.short	0x0210
        /*1092*/ 	.short	0x0bf0


	//----- nvinfo : EIATTR_SW_WAR
	.align		4
.L_1281:
        /*1094*/ 	.byte	0x04, 0x36
        /*1096*/ 	.short	(.L_1283 - .L_1282)
.L_1282:
        /*1098*/ 	.word	0x00000008
.L_1283:


//--------------------- .nv.info._ZN7cutlass13device_kernelIN5flash11enable_sm90INS1_16FlashAttnFwdSm90INS1_25CollectiveMainloopFwdSm90ILi2EN4cute5tupleIJNS5_1CILi1EEES8_S8_EEENS6_IJNS7_ILi128EEENS7_ILi96EEENS7_ILi64EEEEEELi256ENS_6half_tEfNS_4arch4Sm90ELb0ELb0ELb0ELb1ELb0ELb1ELb1ELb1ELb0ELb1ELb0ELb0EEENS1_21CollectiveEpilogueFwdINS6_IJSA_NS7_ILi256EEESB_EEES9_SE_SG_Li256ELb1ELb1ELb0ELb0EEENS1_36VarlenDynamicPersistentTileSchedulerILi128ELi96ELi256ELi128ELb0ELb1ELb1ELb0ELb1ELb1EEEEEEEEEvNT_6ParamsE --------------------------
	.section	.nv.info._ZN7cutlass13device_kernelIN5flash11enable_sm90INS1_16FlashAttnFwdSm90INS1_25CollectiveMainloopFwdSm90ILi2EN4cute5tupleIJNS5_1CILi1EEES8_S8_EEENS6_IJNS7_ILi128EEENS7_ILi96EEENS7_ILi64EEEEEELi256ENS_6half_tEfNS_4arch4Sm90ELb0ELb0ELb0ELb1ELb0ELb1ELb1ELb1ELb0ELb1ELb0ELb0EEENS1_21CollectiveEpilogueFwdINS6_IJSA_NS7_ILi256EEESB_EEES9_SE_SG_Li256ELb1ELb1ELb0ELb0EEENS1_36VarlenDynamicPersistentTileSchedulerILi128ELi96ELi256ELi128ELb0ELb1ELb1ELb0ELb1ELb1EEEEEEEEEvNT_6ParamsE,"",@"SHT_CUDA_INFO"
	.sectionflags	@""
	.align	4


	//----- nvinfo : EIATTR_CUDA_API_VERSION
	.align		4
        /*0000*/ 	.byte	0x04, 0x37
        /*0002*/ 	.short	(.L_1285 - .L_1284)
.L_1284:
        /*0004*/ 	.word	0x00000082


	//----- nvinfo : EIATTR_KPARAM_INFO
	.align		4
.L_1285:
        /*0008*/ 	.byte	0x04, 0x17
        /*000a*/ 	.short	(.L_1287 - .L_1286)
.L_1286:
        /*000c*/ 	.word	0x00000000
        /*0010*/ 	.short	0x0000
        /*0012*/ 	.short	0x0070
        /*0014*/ 	.byte	0x00, 0xf0, 0x01, 0x2e


	//----- nvinfo : EIATTR_SPARSE_MMA_MASK
	.align		4
.L_1287:
        /*0018*/ 	.byte	0x03, 0x50
        /*001a*/ 	.short	0x0000


	//----- nvinfo : EIATTR_MAXREG_COUNT
	.align		4
        /*001c*/ 	.byte	0x03, 0x1b
        /*001e*/ 	.short	0x00a8


	//----- nvinfo : EIATTR_NUM_BARRIERS
	.align		4
        /*0020*/ 	.byte	0x02, 0x4c
        /*0022*/ 	.byte	0x10
	.zero		1


	//----- nvinfo : EIATTR_EXTERNS
	.align		4
        /*0024*/ 	.byte	0x04, 0x0f
        /*0026*/ 	.short	(.L_1289 - .L_1288)


	//   ....[0]....
	.align		4
.L_1288:
        /*0028*/ 	.word	index@(__assertfail)


	//----- nvinfo : EIATTR_ANNOTATIONS
	.align		4
.L_1289:
        /*002c*/ 	.byte	0x04, 0x55
        /*002e*/ 	.short	(.L_1291 - .L_1290)


	//   ....[0]....
.L_1290:
        /* <DEDUP_REMOVED lines=130> */


	//----- nvinfo : EIATTR_MERCURY_ISA_VERSION
	.align		4
.L_1291:
        /*0840*/ 	.byte	0x03, 0x5f
        /*0842*/ 	.short	0x0101


	//----- nvinfo : EIATTR_UNUSED_LOAD_BYTE_OFFSET
	.align		4
        /*0844*/ 	.byte	0x04, 0x44
        /*0846*/ 	.short	(.L_1293 - .L_1292)


	//   ....[0]....
.L_1292:
        /*0848*/ 	.word	0x00000ae0
        /*084c*/ 	.word	0x0000fff0


	//   ....[1]....
        /*0850*/ 	.word	0x0000da40
        /*0854*/ 	.word	0x0000fff0


	//----- nvinfo : EIATTR_INT_WARP_WIDE_INSTR_OFFSETS
	.align		4
.L_1293:
        /*0858*/ 	.byte	0x04, 0x31
        /*085a*/ 	.short	(.L_1295 - .L_1294)


	//   ....[0]....
.L_1294:
        /*085c*/ 	.word	0x00000180


	//   ....[1]....
        /*0860*/ 	.word	0x000001c0


	//   ....[2]....
        /*0864*/ 	.word	0x00000230


	//   ....[3]....
        /*0868*/ 	.word	0x000002a0


	//   ....[4]....
        /*086c*/ 	.word	0x00012e70


	//   ....[5]....
        /*0870*/ 	.word	0x00012ed0


	//   ....[6]....
        /*0874*/ 	.word	0x00017c20


	//   ....[7]....
        /*0878*/ 	.word	0x00017c80


	//----- nvinfo : EIATTR_COOP_GROUP_MASK_REGIDS
	.align		4
.L_1295:
        /*087c*/ 	.byte	0x04, 0x29
        /*087e*/ 	.short	(.L_1297 - .L_1296)


	//   ....[0]....
.L_1296:
        /*0880*/ 	.word	0xffffffff


	//   ....[1]....
        /*0884*/ 	.word	0xffffffff


	//   ....[2]....
        /*0888*/ 	.word	0xffffffff


	//   ....[3]....
        /*088c*/ 	.word	0xffffffff


	//   ....[4]....
        /*0890*/ 	.word	0xffffffff


	//   ....[5]....
        /*0894*/ 	.word	0xffffffff


	//   ....[6]....
        /*0898*/ 	.word	0xffffffff


	//   ....[7]....
        /*089c*/ 	.word	0xffffffff


	//   ....[8]....
        /*08a0*/ 	.word	0xffffffff


	//   ....[9]....
        /*08a4*/ 	.word	0xffffffff


	//   ....[10]....
        /*08a8*/ 	.word	0xffffffff


	//   ....[11]....
        /*08ac*/ 	.word	0xffffffff


	//   ....[12]....
        /*08b0*/ 	.word	0xffffffff


	//   ....[13]....
        /*08b4*/ 	.word	0xffffffff


	//   ....[14]....
        /*08b8*/ 	.word	0xffffffff


	//   ....[15]....
        /*08bc*/ 	.word	0xffffffff


	//   ....[16]....
        /*08c0*/ 	.word	0xffffffff


	//   ....[17]....
        /*08c4*/ 	.word	0xffffffff


	//   ....[18]....
        /*08c8*/ 	.word	0xffffffff


	//   ....[19]....
        /*08cc*/ 	.word	0xffffffff


	//   ....[20]....
        /*08d0*/ 	.word	0xffffffff


	//   ....[21]....
        /*08d4*/ 	.word	0xffffffff


	//   ....[22]....
        /*08d8*/ 	.word	0xffffffff


	//   ....[23]....
        /*08dc*/ 	.word	0xffffffff


	//   ....[24]....
        /*08e0*/ 	.word	0xffffffff


	//   ....[25]....
        /*08e4*/ 	.word	0xffffffff


	//   ....[26]....
        /*08e8*/ 	.word	0xffffffff


	//   ....[27]....
        /*08ec*/ 	.word	0xffffffff


	//   ....[28]....
        /*08f0*/ 	.word	0xffffffff


	//   ....[29]....
        /*08f4*/ 	.word	0xffffffff


	//   ....[30]....
        /*08f8*/ 	.word	0xffffffff


	//   ....[31]....
        /*08fc*/ 	.word	0xffffffff


	//   ....[32]....
        /*0900*/ 	.word	0xffffffff


	//   ....[33]....
        /*0904*/ 	.word	0xffffffff


	//   ....[34]....
        /*0908*/ 	.word	0xffffffff


	//   ....[35]....
        /*090c*/ 	.word	0xffffffff


	//   ....[36]....
        /*0910*/ 	.word	0xffffffff


	//   ....[37]....
        /*0914*/ 	.word	0xffffffff


	//   ....[38]....
        /*0918*/ 	.word	0xffffffff


	//   ....[39]....
        /*091c*/ 	.word	0xffffffff


	//   ....[40]....
        /*0920*/ 	.word	0xffffffff


	//   ....[41]....
        /*0924*/ 	.word	0xffffffff


	//   ....[42]....
        /*0928*/ 	.word	0xffffffff


	//   ....[43]....
        /*092c*/ 	.word	0xffffffff


	//   ....[44]....
        /*0930*/ 	.word	0xffffffff


	//   ....[45]....
        /*0934*/ 	.word	0xffffffff


	//   ....[46]....
        /*0938*/ 	.word	0xffffffff


	//   ....[47]....
        /*093c*/ 	.word	0xffffffff


	//   ....[48]....
        /*0940*/ 	.word	0xffffffff


	//   ....[49]....
        /*0944*/ 	.word	0xffffffff


	//   ....[50]....
        /*0948*/ 	.word	0xffffffff


	//   ....[51]....
        /*094c*/ 	.word	0xffffffff


	//   ....[52]....
        /*0950*/ 	.word	0xffffffff


	//   ....[53]....
        /*0954*/ 	.word	0xffffffff


	//   ....[54]....
        /*0958*/ 	.word	0xffffffff


	//   ....[55]....
        /*095c*/ 	.word	0xffffffff


	//   ....[56]....
        /*0960*/ 	.word	0xffffffff


	//   ....[57]....
        /*0964*/ 	.word	0xffffffff


	//   ....[58]....
        /*0968*/ 	.word	0xffffffff


	//   ....[59]....
        /*096c*/ 	.word	0xffffffff


	//   ....[60]....
        /*0970*/ 	.word	0xffffffff


	//   ....[61]....
        /*0974*/ 	.word	0xffffffff


	//   ....[62]....
        /*0978*/ 	.word	0xffffffff


	//   ....[63]....
        /*097c*/ 	.word	0xffffffff


	//   ....[64]....
        /*0980*/ 	.word	0xffffffff


	//   ....[65]....
        /*0984*/ 	.word	0xffffffff


	//   ....[66]....
        /*0988*/ 	.word	0xffffffff


	//   ....[67]....
        /*098c*/ 	.word	0xffffffff


	//   ....[68]....
        /*0990*/ 	.word	0xffffffff


	//   ....[69]....
        /*0994*/ 	.word	0xffffffff


	//   ....[70]....
        /*0998*/ 	.word	0xffffffff


	//   ....[71]....
        /*099c*/ 	.word	0xffffffff


	//   ....[72]....
        /*09a0*/ 	.word	0xffffffff


	//   ....[73]....
        /*09a4*/ 	.word	0xffffffff


	//   ....[74]....
        /*09a8*/ 	.word	0xffffffff


	//   ....[75]....
        /*09ac*/ 	.word	0xffffffff


	//   ....[76]....
        /*09b0*/ 	.word	0xffffffff


	//   ....[77]....
        /*09b4*/ 	.word	0xffffffff


	//   ....[78]....
        /*09b8*/ 	.word	0xffffffff


	//   ....[79]....
        /*09bc*/ 	.word	0xffffffff


	//   ....[80]....
        /*09c0*/ 	.word	0xffffffff


	//   ....[81]....
        /*09c4*/ 	.word	0xffffffff


	//   ....[82]....
        /*09c8*/ 	.word	0xffffffff


	//   ....[83]....
        /*09cc*/ 	.word	0xffffffff


	//   ....[84]....
        /*09d0*/ 	.word	0xffffffff


	//   ....[85]....
        /*09d4*/ 	.word	0xffffffff


	//   ....[86]....
        /*09d8*/ 	.word	0xffffffff


	//   ....[87]....
        /*09dc*/ 	.word	0xffffffff


	//   ....[88]....
        /*09e0*/ 	.word	0xffffffff


	//   ....[89]....
        /*09e4*/ 	.word	0xffffffff


	//   ....[90]....
        /*09e8*/ 	.word	0xffffffff


	//   ....[91]....
        /*09ec*/ 	.word	0xffffffff


	//   ....[92]....
        /*09f0*/ 	.word	0xffffffff


	//   ....[93]....
        /*09f4*/ 	.word	0xffffffff


	//   ....[94]....
        /*09f8*/ 	.word	0xffffffff


	//   ....[95]....
        /*09fc*/ 	.word	0xffffffff


	//   ....[96]....
        /*0a00*/ 	.word	0xffffffff


	//   ....[97]....
        /*0a04*/ 	.word	0xffffffff


	//   ....[98]....
        /*0a08*/ 	.word	0xffffffff


	//   ....[99]....
        /*0a0c*/ 	.word	0xffffffff


	//   ....[100]....
        /*0a10*/ 	.word	0xffffffff


	//   ....[101]....
        /*0a14*/ 	.word	0xffffffff


	//   ....[102]....
        /*0a18*/ 	.word	0xffffffff


	//   ....[103]....
        /*0a1c*/ 	.word	0xffffffff


	//   ....[104]....
        /*0a20*/ 	.word	0xffffffff


	//   ....[105]....
        /*0a24*/ 	.word	0xffffffff


	//   ....[106]....
        /*0a28*/ 	.word	0xffffffff


	//   ....[107]....
        /*0a2c*/ 	.word	0xffffffff


	//   ....[108]....
        /*0a30*/ 	.word	0xffffffff


	//   ....[109]....
        /*0a34*/ 	.word	0xffffffff


	//   ....[110]....
        /*0a38*/ 	.word	0xffffffff


	//   ....[111]....
        /*0a3c*/ 	.word	0xffffffff


	//   ....[112]....
        /*0a40*/ 	.word	0xffffffff


	//   ....[113]....
        /*0a44*/ 	.word	0xffffffff


	//   ....[114]....
        /*0a48*/ 	.word	0xffffffff


	//   ....[115]....
        /*0a4c*/ 	.word	0xffffffff


	//   ....[116]....
        /*0a50*/ 	.word	0x0500000f


	//   ....[117]....
        /*0a54*/ 	.word	0x0500000f


	//   ....[118]....
        /*0a58*/ 	.word	0x0500000f


	//   ....[119]....
        /*0a5c*/ 	.word	0x0500000f


	//   ....[120]....
        /*0a60*/ 	.word	0x0500000f


	//   ....[121]....
        /*0a64*/ 	.word	0x0500000f


	//   ....[122]....
        /*0a68*/ 	.word	0x0500000f


	//   ....[123]....
        /*0a6c*/ 	.word	0x0500000f


	//   ....[124]....
        /*0a70*/ 	.word	0x0500000f


	//   ....[125]....
        /*0a74*/ 	.word	0x0500000f


	//   ....[126]....
        /*0a78*/ 	.word	0x0500000f


	//   ....[127]....
        /*0a7c*/ 	.word	0x0500000f


	//   ....[128]....
        /*0a80*/ 	.word	0x0500000f


	//   ....[129]....
        /*0a84*/ 	.word	0x0500000f


	//   ....[130]....
        /*0a88*/ 	.word	0x0500000f


	//   ....[131]....
        /*0a8c*/ 	.word	0x0500000f


	//   ....[132]....
        /*0a90*/ 	.word	0x0500000f


	//   ....[133]....
        /*0a94*/ 	.word	0x0500000f


	//   ....[134]....
        /*0a98*/ 	.word	0x0500000f


	//   ....[135]....
        /*0a9c*/ 	.word	0x0500000f


	//   ....[136]....
        /*0aa0*/ 	.word	0x0500000f


	//   ....[137]....
        /*0aa4*/ 	.word	0x0500000f


	//   ....[138]....
        /*0aa8*/ 	.word	0x0500000f


	//   ....[139]....
        /*0aac*/ 	.word	0x0500000f


	//   ....[140]....
        /*0ab0*/ 	.word	0x0500000f


	//   ....[141]....
        /*0ab4*/ 	.word	0x0500000f


	//   ....[142]....
        /*0ab8*/ 	.word	0x0500000f


	//   ....[143]....
        /*0abc*/ 	.word	0x0500000f


	//   ....[144]....
        /*0ac0*/ 	.word	0x0500000f


	//   ....[145]....
        /*0ac4*/ 	.word	0x0500000f


	//   ....[146]....
        /*0ac8*/ 	.word	0x0500000f


	//   ....[147]....
        /*0acc*/ 	.word	0x0500000f


	//   ....[148]....
        /*0ad0*/ 	.word	0x0500000f


	//   ....[149]....
        /*0ad4*/ 	.word	0x0500000f


	//   ....[150]....
        /*0ad8*/ 	.word	0x0500000f


	//   ....[151]....
        /*0adc*/ 	.word	0x0500000f


	//   ....[152]....
        /*0ae0*/ 	.word	0x0500000f


	//   ....[153]....
        /*0ae4*/ 	.word	0x0500000f


	//   ....[154]....
        /*0ae8*/ 	.word	0x0500000f


	//   ....[155]....
        /*0aec*/ 	.word	0x0500000f


	//   ....[156]....
        /*0af0*/ 	.word	0x0500000f


	//   ....[157]....
        /*0af4*/ 	.word	0x0500000f


	//   ....[158]....
        /*0af8*/ 	.word	0x0500000f


	//   ....[159]....
        /*0afc*/ 	.word	0x0500000f


	//   ....[160]....
        /*0b00*/ 	.word	0x0500000f


	//   ....[161]....
        /*0b04*/ 	.word	0x0500000f


	//   ....[162]....
        /*0b08*/ 	.word	0x0500000f


	//   ....[163]....
        /*0b0c*/ 	.word	0x0500000f


	//   ....[164]....
        /*0b10*/ 	.word	0x0500000f


	//   ....[165]....
        /*0b14*/ 	.word	0x0500000f


	//   ....[166]....
        /*0b18*/ 	.word	0x0500000f


	//   ....[167]....
        /*0b1c*/ 	.word	0x0500000f


	//   ....[168]....
        /*0b20*/ 	.word	0x0500000f


	//   ....[169]....
        /*0b24*/ 	.word	0x0500000f


	//   ....[170]....
        /*0b28*/ 	.word	0x0500000f


	//   ....[171]....
        /*0b2c*/ 	.word	0x0500000f


	//   ....[172]....
        /*0b30*/ 	.word	0x0500000f


	//   ....[173]....
        /*0b34*/ 	.word	0x0500000f


	//   ....[174]....
        /*0b38*/ 	.word	0x0500000f


	//   ....[175]....
        /*0b3c*/ 	.word	0x0500000f


	//   ....[176]....
        /*0b40*/ 	.word	0x0500000f


	//   ....[177]....
        /*0b44*/ 	.word	0x0500000f


	//   ....[178]....
        /*0b48*/ 	.word	0x0500000f


	//   ....[179]....
        /*0b4c*/ 	.word	0x0500000f


	//   ....[180]....
        /*0b50*/ 	.word	0x0500000f


	//   ....[181]....
        /*0b54*/ 	.word	0x0500000f


	//   ....[182]....
        /*0b58*/ 	.word	0x0500000f


	//   ....[183]....
        /*0b5c*/ 	.word	0x0500000f


	//   ....[184]....
        /*0b60*/ 	.word	0x0500000f


	//----- nvinfo : EIATTR_COOP_GROUP_INSTR_OFFSETS
	.align		4
.L_1297:
        /*0b64*/ 	.byte	0x04, 0x28
        /*0b66*/ 	.short	(.L_1299 - .L_1298)


	//   ....[0]....
.L_1298:
        /*0b68*/ 	.word	0x00000060


	//   ....[1]....
        /*0b6c*/ 	.word	0x00000190


	//   ....[2]....
        /*0b70*/ 	.word	0x00000250


	//   ....[3]....
        /*0b74*/ 	.word	0x00000420


	//   ....[4]....
        /*0b78*/ 	.word	0x00000580


	//   ....[5]....
        /*0b7c*/ 	.word	0x000006a0


	//   ....[6]....
        /*0b80*/ 	.word	0x00000800


	//   ....[7]....
        /*0b84*/ 	.word	0x00005a80


	//   ....[8]....
        /*0b88*/ 	.word	0x00005ff0


	//   ....[9]....
        /*0b8c*/ 	.word	0x00006000


	//   ....[10]....
        /*0b90*/ 	.word	0x00006010


	//   ....[11]....
        /*0b94*/ 	.word	0x00006020


	//   ....[12]....
        /*0b98*/ 	.word	0x00006fd0


	//   ....[13]....
        /*0b9c*/ 	.word	0x00006fe0


	//   ....[14]....
        /*0ba0*/ 	.word	0x00006ff0


	//   ....[15]....
        /*0ba4*/ 	.word	0x00007000


	//   ....[16]....
        /*0ba8*/ 	.word	0x000098c0


	//   ....[17]....
        /*0bac*/ 	.word	0x00009950


	//   ....[18]....
        /*0bb0*/ 	.word	0x00009970


	//   ....[19]....
        /*0bb4*/ 	.word	0x00009990


	//   ....[20]....
        /*0bb8*/ 	.word	0x0000b710


	//   ....[21]....
        /*0bbc*/ 	.word	0x0000b730


	//   ....[22]....
        /*0bc0*/ 	.word	0x0000b9e0


	//   ....[23]....
        /*0bc4*/ 	.word	0x0000ba00


	//   ....[24]....
        /*0bc8*/ 	.word	0x0000cfc0


	//   ....[25]....
        /*0bcc*/ 	.word	0x0000d020


	//   ....[26]....
        /*0bd0*/ 	.word	0x0000d060


	//   ....[27]....
        /*0bd4*/ 	.word	0x0000d0a0


	//   ....[28]....
        /*0bd8*/ 	.word	0x0000e9f0


	//   ....[29]....
        /*0bdc*/ 	.word	0x0000ea30


	//   ....[30]....
        /*0be0*/ 	.word	0x0000ea70


	//   ....[31]....
        /*0be4*/ 	.word	0x0000eab0


	//   ....[32]....
        /*0be8*/ 	.word	0x0000f380


	//   ....[33]....
        /*0bec*/ 	.word	0x0000f3c0


	//   ....[34]....
        /*0bf0*/ 	.word	0x0000f540


	//   ....[35]....
        /*0bf4*/ 	.word	0x0000f560


	//   ....[36]....
        /*0bf8*/ 	.word	0x0000f6a0


	//   ....[37]....
        /*0bfc*/ 	.word	0x0000f6c0


	//   ....[38]....
        /*0c00*/ 	.word	0x0000f800


	//   ....[39]....
        /*0c04*/ 	.word	0x0000f810


	//   ....[40]....
        /*0c08*/ 	.word	0x00010070


	//   ....[41]....
        /*0c0c*/ 	.word	0x00010080


	//   ....[42]....
        /*0c10*/ 	.word	0x00010260


	//   ....[43]....
        /*0c14*/ 	.word	0x00010270


	//   ....[44]....
        /*0c18*/ 	.word	0x00010440


	//   ....[45]....
        /*0c1c*/ 	.word	0x00010450


	//   ....[46]....
        /*0c20*/ 	.word	0x00010620


	//   ....[47]....
        /*0c24*/ 	.word	0x00010630


	//   ....[48]....
        /*0c28*/ 	.word	0x00010850


	//   ....[49]....
        /*0c2c*/ 	.word	0x00010a40


	//   ....[50]....
        /*0c30*/ 	.word	0x00010a70


	//   ....[51]....
        /*0c34*/ 	.word	0x00010aa0


	//   ....[52]....
        /*0c38*/ 	.word	0x00010ad0


	//   ....[53]....
        /*0c3c*/ 	.word	0x00010b00


	//   ....[54]....
        /*0c40*/ 	.word	0x00010b30


	//   ....[55]....
        /*0c44*/ 	.word	0x00010ca0


	//   ....[56]....
        /*0c48*/ 	.word	0x00010cd0


	//   ....[57]....
        /*0c4c*/ 	.word	0x00010d00


	//   ....[58]....
        /*0c50*/ 	.word	0x00010d30


	//   ....[59]....
        /*0c54*/ 	.word	0x00010d60


	//   ....[60]....
        /*0c58*/ 	.word	0x00010d90


	//   ....[61]....
        /*0c5c*/ 	.word	0x00010e30


	//   ....[62]....
        /*0c60*/ 	.word	0x00010e60


	//   ....[63]....
        /*0c64*/ 	.word	0x00010ef0


	//   ....[64]....
        /*0c68*/ 	.word	0x00011a90


	//   ....[65]....
        /*0c6c*/ 	.word	0x00013480


	//   ....[66]....
        /*0c70*/ 	.word	0x00014010


	//   ....[67]....
        /*0c74*/ 	.word	0x00014030


	//   ....[68]....
        /*0c78*/ 	.word	0x00014060


	//   ....[69]....
        /*0c7c*/ 	.word	0x00014080


	//   ....[70]....
        /*0c80*/ 	.word	0x00014130


	//   ....[71]....
        /*0c84*/ 	.word	0x000141c0


	//   ....[72]....
        /*0c88*/ 	.word	0x000141f0


	//   ....[73]....
        /*0c8c*/ 	.word	0x00014270


	//   ....[74]....
        /*0c90*/ 	.word	0x000142a0


	//   ....[75]....
        /*0c94*/ 	.word	0x00014320


	//   ....[76]....
        /*0c98*/ 	.word	0x00014350


	//   ....[77]....
        /*0c9c*/ 	.word	0x000143d0


	//   ....[78]....
        /*0ca0*/ 	.word	0x00014400


	//   ....[79]....
        /*0ca4*/ 	.word	0x00014460


	//   ....[80]....
        /*0ca8*/ 	.word	0x00014470


	//   ....[81]....
        /*0cac*/ 	.word	0x000144e0


	//   ....[82]....
        /*0cb0*/ 	.word	0x00014c00


	//   ....[83]....
        /*0cb4*/ 	.word	0x00014c20


	//   ....[84]....
        /*0cb8*/ 	.word	0x00014c40


	//   ....[85]....
        /*0cbc*/ 	.word	0x00014cf0


	//   ....[86]....
        /*0cc0*/ 	.word	0x00014db0


	//   ....[87]....
        /*0cc4*/ 	.word	0x00014dc0


	//   ....[88]....
        /*0cc8*/ 	.word	0x00014e80


	//   ....[89]....
        /*0ccc*/ 	.word	0x00014e90


	//   ....[90]....
        /*0cd0*/ 	.word	0x00014f30


	//   ....[91]....
        /*0cd4*/ 	.word	0x00014f40


	//   ....[92]....
        /*0cd8*/ 	.word	0x00014ff0


	//   ....[93]....
        /*0cdc*/ 	.word	0x00015000


	//   ....[94]....
        /*0ce0*/ 	.word	0x000150b0


	//   ....[95]....
        /*0ce4*/ 	.word	0x000150c0


	//   ....[96]....
        /*0ce8*/ 	.word	0x00015130


	//   ....[97]....
        /*0cec*/ 	.word	0x00015180


	//   ....[98]....
        /*0cf0*/ 	.word	0x00017eb0


	//   ....[99]....
        /*0cf4*/ 	.word	0x00017ee0


	//   ....[100]....
        /*0cf8*/ 	.word	0x00017f20


	//   ....[101]....
        /*0cfc*/ 	.word	0x00017f50


	//   ....[102]....
        /*0d00*/ 	.word	0x00017f80


	//   ....[103]....
        /*0d04*/ 	.word	0x00017fb0


	//   ....[104]....
        /*0d08*/ 	.word	0x00017fe0


	//   ....[105]....
        /*0d0c*/ 	.word	0x00018010


	//   ....[106]....
        /*0d10*/ 	.word	0x00018190


	//   ....[107]....
        /*0d14*/ 	.word	0x000181c0


	//   ....[108]....
        /*0d18*/ 	.word	0x000181f0


	//   ....[109]....
        /*0d1c*/ 	.word	0x00018220


	//   ....[110]....
        /*0d20*/ 	.word	0x00018250


	//   ....[111]....
        /*0d24*/ 	.word	0x00018280


	//   ....[112]....
        /*0d28*/ 	.word	0x00018340


	//   ....[113]....
        /*0d2c*/ 	.word	0x00018360


	//   ....[114]....
        /*0d30*/ 	.word	0x000183d0


	//   ....[115]....
        /*0d34*/ 	.word	0x00018860


	//   ....[116]....
        /*0d38*/ 	.word	0x00018ca0


	//   ....[117]....
        /*0d3c*/ 	.word	0x00018d40


	//   ....[118]....
        /*0d40*/ 	.word	0x00018dd0


	//   ....[119]....
        /*0d44*/ 	.word	0x00018e20


	//   ....[120]....
        /*0d48*/ 	.word	0x00018e70


	//   ....[121]....
        /*0d4c*/ 	.word	0x00018f50


	//   ....[122]....
        /*0d50*/ 	.word	0x00018fe0


	//   ....[123]....
        /*0d54*/ 	.word	0x00019030


	//   ....[124]....
        /*0d58*/ 	.word	0x00019080


	//   ....[125]....
        /*0d5c*/ 	.word	0x000192e0


	//   ....[126]....
        /*0d60*/ 	.word	0x00019330


	//   ....[127]....
        /*0d64*/ 	.word	0x000193c0


	//   ....[128]....
        /*0d68*/ 	.word	0x00019450


	//   ....[129]....
        /*0d6c*/ 	.word	0x000194e0


	//   ....[130]....
        /*0d70*/ 	.word	0x00019570


	//   ....[131]....
        /*0d74*/ 	.word	0x00019600


	//   ....[132]....
        /*0d78*/ 	.word	0x00019690


	//   ....[133]....
        /*0d7c*/ 	.word	0x00019750


	//   ....[134]....
        /*0d80*/ 	.word	0x00019a40


	//   ....[135]....
        /*0d84*/ 	.word	0x00019bc0


	//   ....[136]....
        /*0d88*/ 	.word	0x00019c30


	//   ....[137]....
        /*0d8c*/ 	.word	0x00019c90


	//   ....[138]....
        /*0d90*/ 	.word	0x00019cf0


	//   ....[139]....
        /*0d94*/ 	.word	0x00019dc0


	//   ....[140]....
        /*0d98*/ 	.word	0x00019e80


	//   ....[141]....
        /*0d9c*/ 	.word	0x00019f90


	//   ....[142]....
        /*0da0*/ 	.word	0x0001a030


	//   ....[143]....
        /*0da4*/ 	.word	0x0001a100


	//   ....[144]....
        /*0da8*/ 	.word	0x0001a1a0


	//   ....[145]....
        /*0dac*/ 	.word	0x0001a270


	//   ....[146]....
        /*0db0*/ 	.word	0x0001a310


	//   ....[147]....
        /*0db4*/ 	.word	0x0001a3e0


	//   ....[148]....
        /*0db8*/ 	.word	0x0001a480


	//   ....[149]....
        /*0dbc*/ 	.word	0x0001a530


	//   ....[150]....
        /*0dc0*/ 	.word	0x0001a610


	//   ....[151]....
        /*0dc4*/ 	.word	0x0001a860


	//   ....[152]....
        /*0dc8*/ 	.word	0x0001a930


	//   ....[153]....
        /*0dcc*/ 	.word	0x0001aa00


	//   ....[154]....
        /*0dd0*/ 	.word	0x0001aa70


	//   ....[155]....
        /*0dd4*/ 	.word	0x0001ab80


	//   ....[156]....
        /*0dd8*/ 	.word	0x0001ac70


	//   ....[157]....
        /*0ddc*/ 	.word	0x0001ad00


	//   ....[158]....
        /*0de0*/ 	.word	0x0001adf0


	//   ....[159]....
        /*0de4*/ 	.word	0x0001ae80


	//   ....[160]....
        /*0de8*/ 	.word	0x0001af70


	//   ....[161]....
        /*0dec*/ 	.word	0x0001b000


	//   ....[162]....
        /*0df0*/ 	.word	0x0001b0e0


	//   ....[163]....
        /*0df4*/ 	.word	0x0001b210


	//   ....[164]....
        /*0df8*/ 	.word	0x0001b260


	//   ....[165]....
        /*0dfc*/ 	.word	0x0001b2c0


	//   ....[166]....
        /*0e00*/ 	.word	0x0001b360


	//   ....[167]....
        /*0e04*/ 	.word	0x0001b700


	//   ....[168]....
        /*0e08*/ 	.word	0x0001b7a0


	//   ....[169]....
        /*0e0c*/ 	.word	0x0001b8c0


	//   ....[170]....
        /*0e10*/ 	.word	0x0001b940


	//   ....[171]....
        /*0e14*/ 	.word	0x0001b9c0


	//   ....[172]....
        /*0e18*/ 	.word	0x0001ba40


	//   ....[173]....
        /*0e1c*/ 	.word	0x0001bac0


	//   ....[174]....
        /*0e20*/ 	.word	0x0001bb50


	//   ....[175]....
        /*0e24*/ 	.word	0x0001bbf0


	//   ....[176]....
        /*0e28*/ 	.word	0x0001bca0


	//   ....[177]....
        /*0e2c*/ 	.word	0x0001bd20


	//   ....[178]....
        /*0e30*/ 	.word	0x0001bda0


	//   ....[179]....
        /*0e34*/ 	.word	0x0001be20


	//   ....[180]....
        /*0e38*/ 	.word	0x0001beb0


	//   ....[181]....
        /*0e3c*/ 	.word	0x0001bf30


	//   ....[182]....
        /*0e40*/ 	.word	0x0001bfd0


	//   ....[183]....
        /*0e44*/ 	.word	0x0001c060


	//   ....[184]....
        /*0e48*/ 	.word	0x0001c190


	//----- nvinfo : EIATTR_REG_RECONFIG
	.align		4
.L_1299:
        /*0e4c*/ 	.byte	0x01, 0x54
	.zero		2


	//----- nvinfo : EIATTR_SYSCALL_OFFSETS
	.align		4
        /*0e50*/ 	.byte	0x04, 0x46
        /*0e52*/ 	.short	(.L_1301 - .L_1300)


	//   ....[0]....
.L_1300:
        /*0e54*/ 	.word	0x000017e0


	//   ....[1]....
        /*0e58*/ 	.word	0x00001930


	//   ....[2]....
        /*0e5c*/ 	.word	0x00005bf0


	//   ....[3]....
        /*0e60*/ 	.word	0x00005f60


	//   ....[4]....
        /*0e64*/ 	.word	0x00013070


	//   ....[5]....
        /*0e68*/ 	.word	0x000131d0


	//   ....[6]....
        /*0e6c*/ 	.word	0x000132d0


	//   ....[7]....
        /*0e70*/ 	.word	0x00013be0


	//   ....[8]....
        /*0e74*/ 	.word	0x00014800


	//----- nvinfo : EIATTR_MBARRIER_INSTR_OFFSETS
	.align		4
.L_1301:
        /*0e78*/ 	.byte	0x04, 0x39
        /*0e7a*/ 	.short	(.L_1303 - .L_1302)


	//   ....[0]....
.L_1302:
        /*0e7c*/ 	.word	0x000002c0
        /*0e80*/ 	.word	0x000000ff
        /*0e84*/ 	.word	0x00032400
        /*0e88*/ 	.short	0x0100
        /*0e8a*/ 	.byte	0x08
	.zero		1


	//   ....[1]....
        /*0e8c*/ 	.word	0x000002d0
        /*0e90*/ 	.word	0x000000ff
        /*0e94*/ 	.word	0x00032410
        /*0e98*/ 	.short	0x0100
        /*0e9a*/ 	.byte	0x08
	.zero		1


	//   ....[2]....
        /*0e9c*/ 	.word	0x000002e0
        /*0ea0*/ 	.word	0x000000ff
        /*0ea4*/ 	.word	0x00032420
        /*0ea8*/ 	.short	0x0100
        /*0eaa*/ 	.byte	0x08
	.zero		1


	//   ....[3]....
        /*0eac*/ 	.word	0x000003d0
        /*0eb0*/ 	.word	0x000000ff
        /*0eb4*/ 	.word	0x00032430
        /*0eb8*/ 	.short	0x0100
        /*0eba*/ 	.byte	0x08
	.zero		1


	//   ....[4]....
        /*0ebc*/ 	.word	0x000003e0
        /*0ec0*/ 	.word	0x000000ff
        /*0ec4*/ 	.word	0x00032440
        /*0ec8*/ 	.short	0x0100
        /*0eca*/ 	.byte	0x08
	.zero		1


	//   ....[5]....
        /*0ecc*/ 	.word	0x000003f0
        /*0ed0*/ 	.word	0x000000ff
        /*0ed4*/ 	.word	0x00032438
        /*0ed8*/ 	.short	0x0100
        /*0eda*/ 	.byte	0x08
	.zero		1


	//   ....[6]....
        /*0edc*/ 	.word	0x00000400
        /*0ee0*/ 	.word	0x000000ff
        /*0ee4*/ 	.word	0x00032448
        /*0ee8*/ 	.short	0x0100
        /*0eea*/ 	.byte	0x08
	.zero		1


	//   ....[7]....
        /*0eec*/ 	.word	0x00000530
        /*0ef0*/ 	.word	0x000000ff
        /*0ef4*/ 	.word	0x00032450
        /*0ef8*/ 	.short	0x0100
        /*0efa*/ 	.byte	0x08
	.zero		1


	//   ....[8]....
        /*0efc*/ 	.word	0x00000540
        /*0f00*/ 	.word	0x000000ff
        /*0f04*/ 	.word	0x00032460
        /*0f08*/ 	.short	0x0100
        /*0f0a*/ 	.byte	0x08
	.zero		1


	//   ....[9]....
        /*0f0c*/ 	.word	0x00000550
        /*0f10*/ 	.word	0x000000ff
        /*0f14*/ 	.word	0x00032458
        /*0f18*/ 	.short	0x0100
        /*0f1a*/ 	.byte	0x08
	.zero		1


	//   ....[10]....
        /*0f1c*/ 	.word	0x00000560
        /*0f20*/ 	.word	0x000000ff
        /*0f24*/ 	.word	0x00032468
        /*0f28*/ 	.short	0x0100
        /*0f2a*/ 	.byte	0x08
	.zero		1


	//   ....[11]....
        /*0f2c*/ 	.word	0x00000650
        /*0f30*/ 	.word	0x000000ff
        /*0f34*/ 	.word	0x00032470
        /*0f38*/ 	.short	0x0100
        /*0f3a*/ 	.byte	0x06
	.zero		1


	//   ....[12]....
        /*0f3c*/ 	.word	0x00000660
        /*0f40*/ 	.word	0x000000ff
        /*0f44*/ 	.word	0x00032480
        /*0f48*/ 	.short	0x0100
        /*0f4a*/ 	.byte	0x06
	.zero		1


	//   ....[13]....
        /*0f4c*/ 	.word	0x00000670
        /*0f50*/ 	.word	0x000000ff
        /*0f54*/ 	.word	0x00032478
        /*0f58*/ 	.short	0x0100
        /*0f5a*/ 	.byte	0x06
	.zero		1


	//   ....[14]....
        /*0f5c*/ 	.word	0x00000680
        /*0f60*/ 	.word	0x000000ff
        /*0f64*/ 	.word	0x00032488
        /*0f68*/ 	.short	0x0100
        /*0f6a*/ 	.byte	0x06
	.zero		1


	//   ....[15]....
        /*0f6c*/ 	.word	0x000007b0
        /*0f70*/ 	.word	0x000000ff
        /*0f74*/ 	.word	0x00032490
        /*0f78*/ 	.short	0x0100
        /*0f7a*/ 	.byte	0x08
	.zero		1


	//   ....[16]....
        /*0f7c*/ 	.word	0x000007c0
        /*0f80*/ 	.word	0x000000ff
        /*0f84*/ 	.word	0x000324a0
        /*0f88*/ 	.short	0x0100
        /*0f8a*/ 	.byte	0x08
	.zero		1


	//   ....[17]....
        /*0f8c*/ 	.word	0x000007d0
        /*0f90*/ 	.word	0x000000ff
        /*0f94*/ 	.word	0x00032498
        /*0f98*/ 	.short	0x0100
        /*0f9a*/ 	.byte	0x08
	.zero		1


	//   ....[18]....
        /*0f9c*/ 	.word	0x000007e0
        /*0fa0*/ 	.word	0x000000ff
        /*0fa4*/ 	.word	0x000324a8
        /*0fa8*/ 	.short	0x0100
        /*0faa*/ 	.byte	0x08
	.zero		1


	//   ....[19]....
        /*0fac*/ 	.word	0x00000910
        /*0fb0*/ 	.word	0x000000ff
        /*0fb4*/ 	.word	0x000324b0
        /*0fb8*/ 	.short	0x0100
        /*0fba*/ 	.byte	0x08
	.zero		1


	//   ....[20]....
        /*0fbc*/ 	.word	0x00000920
        /*0fc0*/ 	.word	0x000000ff
        /*0fc4*/ 	.word	0x000324c0
        /*0fc8*/ 	.short	0x0100
        /*0fca*/ 	.byte	0x08
	.zero		1


	//   ....[21]....
        /*0fcc*/ 	.word	0x00000930
        /*0fd0*/ 	.word	0x000000ff
        /*0fd4*/ 	.word	0x000324b8
        /*0fd8*/ 	.short	0x0100
        /*0fda*/ 	.byte	0x08
	.zero		1


	//   ....[22]....
        /*0fdc*/ 	.word	0x00000940
        /*0fe0*/ 	.word	0x000000ff
        /*0fe4*/ 	.word	0x000324c8
        /*0fe8*/ 	.short	0x0100
        /*0fea*/ 	.byte	0x08
	.zero		1


	//   ....[23]....
        /*0fec*/ 	.word	0x00002b30
        /*0ff0*/ 	.word	0x0000005e
        /*0ff4*/ 	.word	0x00032490
        /*0ff8*/ 	.short	0x010a
        /*0ffa*/ 	.byte	0x3f
	.zero		1


	//   ....[24]....
        /*0ffc*/ 	.word	0x00003c80
        /*1000*/ 	.word	0x0000005e
        /*1004*/ 	.word	0x00032490
        /*1008*/ 	.short	0x010a
        /*100a*/ 	.byte	0x3f
	.zero		1


	//   ....[25]....
        /*100c*/ 	.word	0x00004c80
        /*1010*/ 	.word	0x0000005e
        /*1014*/ 	.word	0x00032490
        /*1018*/ 	.short	0x010a
        /*101a*/ 	.byte	0x3f
	.zero		1


	//   ....[26]....
        /*101c*/ 	.word	0x00004e90
        /*1020*/ 	.word	0x00000028
        /*1024*/ 	.word	0x00000000
        /*1028*/ 	.short	0x0101
        /*102a*/ 	.byte	0x3f
	.zero		1


	//   ....[27]....
        /*102c*/ 	.word	0x00004ed0
        /*1030*/ 	.word	0x0000005e
        /*1034*/ 	.word	0x000324b0
        /*1038*/ 	.short	0x010a
        /*103a*/ 	.byte	0x3f
	.zero		1


	//   ....[28]....
        /*103c*/ 	.word	0x00005530
        /*1040*/ 	.word	0x0000005e
        /*1044*/ 	.word	0x00000000
        /*1048*/ 	.short	0x0101
        /*104a*/ 	.byte	0x3f
	.zero		1


	//   ....[29]....
        /*104c*/ 	.word	0x00005c80
        /*1050*/ 	.word	0x00000012
        /*1054*/ 	.word	0x00032400
        /*1058*/ 	.short	0x010a
        /*105a*/ 	.byte	0x3f
	.zero		1


	//   ....[30]....
        /*105c*/ 	.word	0x00005cd0
        /*1060*/ 	.word	0x00000012
        /*1064*/ 	.word	0x00032400
        /*1068*/ 	.short	0x010a
        /*106a*/ 	.byte	0x3f
	.zero		1


	//   ....[31]....
        /*106c*/ 	.word	0x000062e0
        /*1070*/ 	.word	0x00000012
        /*1074*/ 	.word	0x00032400
        /*1078*/ 	.short	0x010a
        /*107a*/ 	.byte	0x3f
	.zero		1


	//   ....[32]....
        /*107c*/ 	.word	0x000071c0
        /*1080*/ 	.word	0x00000012
        /*1084*/ 	.word	0x00032400
        /*1088*/ 	.short	0x010a
        /*108a*/ 	.byte	0x3f
	.zero		1


	//   ....[33]....
        /*108c*/ 	.word	0x00007fc0
        /*1090*/ 	.word	0x00000004
        /*1094*/ 	.word	0x00032430
        /*1098*/ 	.short	0x010a
        /*109a*/ 	.byte	0x3f
	.zero		1


	//   ....[34]....
        /*109c*/ 	.word	0x00008030
        /*10a0*/ 	.word	0x00000004
        /*10a4*/ 	.word	0x00032430
        /*10a8*/ 	.short	0x010a
        /*10aa*/ 	.byte	0x3f
	.zero		1


	//   ....[35]....
        /*10ac*/ 	.word	0x00008420
        /*10b0*/ 	.word	0x00000012
        /*10b4*/ 	.word	0x00032410
        /*10b8*/ 	.short	0x010a
        /*10ba*/ 	.byte	0x3f
	.zero		1


	//   ....[36]....
        /*10bc*/ 	.word	0x00008470
        /*10c0*/ 	.word	0x00000004
        /*10c4*/ 	.word	0x00032450
        /*10c8*/ 	.short	0x010a
        /*10ca*/ 	.byte	0x3f
	.zero		1


	//   ....[37]....
        /*10cc*/ 	.word	0x000084f0
        /*10d0*/ 	.word	0x00000004
        /*10d4*/ 	.word	0x00032450
        /*10d8*/ 	.short	0x010a
        /*10da*/ 	.byte	0x3f
	.zero		1


	//   ....[38]....
        /*10dc*/ 	.word	0x00009b90
        /*10e0*/ 	.word	0x00000018
        /*10e4*/ 	.word	0x00000000
        /*10e8*/ 	.short	0x0101
        /*10ea*/ 	.byte	0x3f
	.zero		1


	//   ....[39]....
        /*10ec*/ 	.word	0x0000a7b0
        /*10f0*/ 	.word	0x00000004
        /*10f4*/ 	.word	0x00000000
        /*10f8*/ 	.short	0x0101
        /*10fa*/ 	.byte	0x3f
	.zero		1


	//   ....[40]....
        /*10fc*/ 	.word	0x0000a8c0
        /*1100*/ 	.word	0x00000005
        /*1104*/ 	.word	0x00032430
        /*1108*/ 	.short	0x010a
        /*110a*/ 	.byte	0x3f
	.zero		1


	//   ....[41]....
        /*110c*/ 	.word	0x0000a920
        /*1110*/ 	.word	0x00000005
        /*1114*/ 	.word	0x00032430
        /*1118*/ 	.short	0x010a
        /*111a*/ 	.byte	0x3f
	.zero		1


	//   ....[42]....
        /*111c*/ 	.word	0x0000abd0
        /*1120*/ 	.word	0x00000005
        /*1124*/ 	.word	0x00032450
        /*1128*/ 	.short	0x010a
        /*112a*/ 	.byte	0x3f
	.zero		1


	//   ....[43]....
        /*112c*/ 	.word	0x0000ac20
        /*1130*/ 	.word	0x00000005
        /*1134*/ 	.word	0x00032450
        /*1138*/ 	.short	0x010a
        /*113a*/ 	.byte	0x3f
	.zero		1


	//   ....[44]....
        /*113c*/ 	.word	0x0000c470
        /*1140*/ 	.word	0x00000007
        /*1144*/ 	.word	0x00000000
        /*1148*/ 	.short	0x0101
        /*114a*/ 	.byte	0x3f
	.zero		1


	//   ....[45]....
        /*114c*/ 	.word	0x0000cf90
        /*1150*/ 	.word	0x00000005
        /*1154*/ 	.word	0x00000000
        /*1158*/ 	.short	0x0101
        /*115a*/ 	.byte	0x3f
	.zero		1


	//   ....[46]....
        /*115c*/ 	.word	0x0000f370
        /*1160*/ 	.word	0x00000000
        /*1164*/ 	.word	0x00000000
        /*1168*/ 	.short	0x0101
        /*116a*/ 	.byte	0x3f
	.zero		1


	//   ....[47]....
        /*116c*/ 	.word	0x00011b80
        /*1170*/ 	.word	0x00000005
        /*1174*/ 	.word	0x00032420
        /*1178*/ 	.short	0x010a
        /*117a*/ 	.byte	0x3f
	.zero		1


	//   ....[48]....
        /*117c*/ 	.word	0x00011c70
        /*1180*/ 	.word	0x00000003
        /*1184*/ 	.word	0x000324a0
        /*1188*/ 	.short	0x010a
        /*118a*/ 	.byte	0x3f
	.zero		1


	//   ....[49]....
        /*118c*/ 	.word	0x00011ec0
        /*1190*/ 	.word	0x00000003
        /*1194*/ 	.word	0x000324c0
        /*1198*/ 	.short	0x010a
        /*119a*/ 	.byte	0x3f
	.zero		1


	//   ....[50]....
        /*119c*/ 	.word	0x00012580
        /*11a0*/ 	.word	0x00000004
        /*11a4*/ 	.word	0x000324a0
        /*11a8*/ 	.short	0x010a
        /*11aa*/ 	.byte	0x3f
	.zero		1


	//   ....[51]....
        /*11ac*/ 	.word	0x000127c0
        /*11b0*/ 	.word	0x00000004
        /*11b4*/ 	.word	0x000324c0
        /*11b8*/ 	.short	0x010a
        /*11ba*/ 	.byte	0x3f
	.zero		1


	//   ....[52]....
        /*11bc*/ 	.word	0x00013720
        /*11c0*/ 	.word	0x00000000
        /*11c4*/ 	.word	0x00032440
        /*11c8*/ 	.short	0x010a
        /*11ca*/ 	.byte	0x3f
	.zero		1


	//   ....[53]....
        /*11cc*/ 	.word	0x000145a0
        /*11d0*/ 	.word	0x00000008
        /*11d4*/ 	.word	0x00032400
        /*11d8*/ 	.short	0x0107
        /*11da*/ 	.byte	0x3f
	.zero		1


	//   ....[54]....
        /*11dc*/ 	.word	0x00014640
        /*11e0*/ 	.word	0x00000002
        /*11e4*/ 	.word	0x00032400
        /*11e8*/ 	.short	0x0101
        /*11ea*/ 	.byte	0x3f
	.zero		1


	//   ....[55]....
        /*11ec*/ 	.word	0x000152a0
        /*11f0*/ 	.word	0x00000008
        /*11f4*/ 	.word	0x00032410
        /*11f8*/ 	.short	0x0107
        /*11fa*/ 	.byte	0x3f
	.zero		1


	//   ....[56]....
        /*11fc*/ 	.word	0x000153a0
        /*1200*/ 	.word	0x00000002
        /*1204*/ 	.word	0x00032410
        /*1208*/ 	.short	0x0101
        /*120a*/ 	.byte	0x3f
	.zero		1


	//   ....[57]....
        /*120c*/ 	.word	0x000153c0
        /*1210*/ 	.word	0x00000002
        /*1214*/ 	.word	0x00032420
        /*1218*/ 	.short	0x010a
        /*121a*/ 	.byte	0x3f
	.zero		1


	//   ....[58]....
        /*121c*/ 	.word	0x000154d0
        /*1220*/ 	.word	0x00000002
        /*1224*/ 	.word	0x00032460
        /*1228*/ 	.short	0x010a
        /*122a*/ 	.byte	0x3f
	.zero		1


	//   ....[59]....
        /*122c*/ 	.word	0x00015de0
        /*1230*/ 	.word	0x00000002
        /*1234*/ 	.word	0x00032440
        /*1238*/ 	.short	0x010a
        /*123a*/ 	.byte	0x3f
	.zero		1


	//   ....[60]....
        /*123c*/ 	.word	0x00016040
        /*1240*/ 	.word	0x00000002
        /*1244*/ 	.word	0x00032460
        /*1248*/ 	.short	0x010a
        /*124a*/ 	.byte	0x3f
	.zero		1


	//   ....[61]....
        /*124c*/ 	.word	0x000168e0
        /*1250*/ 	.word	0x00000003
        /*1254*/ 	.word	0x00032440
        /*1258*/ 	.short	0x010a
        /*125a*/ 	.byte	0x3f
	.zero		1


	//   ....[62]....
        /*125c*/ 	.word	0x00016b30
        /*1260*/ 	.word	0x00000003
        /*1264*/ 	.word	0x00032460
        /*1268*/ 	.short	0x010a
        /*126a*/ 	.byte	0x3f
	.zero		1


	//   ....[63]....
        /*126c*/ 	.word	0x00017340
        /*1270*/ 	.word	0x00000003
        /*1274*/ 	.word	0x00032440
        /*1278*/ 	.short	0x010a
        /*127a*/ 	.byte	0x3f
	.zero		1


	//   ....[64]....
        /*127c*/ 	.word	0x000175a0
        /*1280*/ 	.word	0x00000003
        /*1284*/ 	.word	0x00032460
        /*1288*/ 	.short	0x010a
        /*128a*/ 	.byte	0x3f
	.zero		1


	//   ....[65]....
        /*128c*/ 	.word	0x000187e0
        /*1290*/ 	.word	0x00000000
        /*1294*/ 	.word	0x00032420
        /*1298*/ 	.short	0x010a
        /*129a*/ 	.byte	0x3f
	.zero		1


	//   ....[66]....
        /*129c*/ 	.word	0x00018990
        /*12a0*/ 	.word	0x00000006
        /*12a4*/ 	.word	0x00000000
        /*12a8*/ 	.short	0x010a
        /*12aa*/ 	.byte	0x3f
	.zero		1


	//   ....[67]....
        /*12ac*/ 	.word	0x00018a00
        /*12b0*/ 	.word	0x00000007
        /*12b4*/ 	.word	0x00000000
        /*12b8*/ 	.short	0x010a
        /*12ba*/ 	.byte	0x3f
	.zero		1


	//   ....[68]....
        /*12bc*/ 	.word	0x00018a70
        /*12c0*/ 	.word	0x00000004
        /*12c4*/ 	.word	0x00000000
        /*12c8*/ 	.short	0x010a
        /*12ca*/ 	.byte	0x3f
	.zero		1


	//   ....[69]....
        /*12cc*/ 	.word	0x00018aa0
        /*12d0*/ 	.word	0x00000003
        /*12d4*/ 	.word	0x00000000
        /*12d8*/ 	.short	0x010a
        /*12da*/ 	.byte	0x3f
	.zero		1


	//   ....[70]....
        /*12dc*/ 	.word	0x00018b00
        /*12e0*/ 	.word	0x0000005e
        /*12e4*/ 	.word	0x00032490
        /*12e8*/ 	.short	0x010a
        /*12ea*/ 	.byte	0x3f
	.zero		1


	//   ....[71]....
        /*12ec*/ 	.word	0x00018b50
        /*12f0*/ 	.word	0x0000005e
        /*12f4*/ 	.word	0x00032490
        /*12f8*/ 	.short	0x010a
        /*12fa*/ 	.byte	0x3f
	.zero		1


	//   ....[72]....
        /*12fc*/ 	.word	0x00018ba0
        /*1300*/ 	.word	0x0000005e
        /*1304*/ 	.word	0x00032490
        /*1308*/ 	.short	0x010a
        /*130a*/ 	.byte	0x3f
	.zero		1


	//   ....[73]....
        /*130c*/ 	.word	0x00018bf0
        /*1310*/ 	.word	0x0000005e
        /*1314*/ 	.word	0x000324b0
        /*1318*/ 	.short	0x010a
        /*131a*/ 	.byte	0x3f
	.zero		1


	//   ....[74]....
        /*131c*/ 	.word	0x00018ea0
        /*1320*/ 	.word	0x00000012
        /*1324*/ 	.word	0x00032400
        /*1328*/ 	.short	0x010a
        /*132a*/ 	.byte	0x3f
	.zero		1


	//   ....[75]....
        /*132c*/ 	.word	0x000190b0
        /*1330*/ 	.word	0x00000012
        /*1334*/ 	.word	0x00032400
        /*1338*/ 	.short	0x010a
        /*133a*/ 	.byte	0x3f
	.zero		1


	//   ....[76]....
        /*133c*/ 	.word	0x00019100
        /*1340*/ 	.word	0x00000004
        /*1344*/ 	.word	0x00032430
        /*1348*/ 	.short	0x010a
        /*134a*/ 	.byte	0x3f
	.zero		1


	//   ....[77]....
        /*134c*/ 	.word	0x00019150
        /*1350*/ 	.word	0x00000012
        /*1354*/ 	.word	0x00032410
        /*1358*/ 	.short	0x010a
        /*135a*/ 	.byte	0x3f
	.zero		1


	//   ....[78]....
        /*135c*/ 	.word	0x000191a0
        /*1360*/ 	.word	0x00000004
        /*1364*/ 	.word	0x00032450
        /*1368*/ 	.short	0x010a
        /*136a*/ 	.byte	0x3f
	.zero		1


	//   ....[79]....
        /*136c*/ 	.word	0x000191f0
        /*1370*/ 	.word	0x00000005
        /*1374*/ 	.word	0x00032430
        /*1378*/ 	.short	0x010a
        /*137a*/ 	.byte	0x3f
	.zero		1


	//   ....[80]....
        /*137c*/ 	.word	0x00019240
        /*1380*/ 	.word	0x00000005
        /*1384*/ 	.word	0x00032450
        /*1388*/ 	.short	0x010a
        /*138a*/ 	.byte	0x3f
	.zero		1


	//   ....[81]....
        /*138c*/ 	.word	0x00019820
        /*1390*/ 	.word	0x00000004
        /*1394*/ 	.word	0x00032420
        /*1398*/ 	.short	0x010a
        /*139a*/ 	.byte	0x3f
	.zero		1


	//   ....[82]....
        /*139c*/ 	.word	0x00019870
        /*13a0*/ 	.word	0x00000003
        /*13a4*/ 	.word	0x000324a0
        /*13a8*/ 	.short	0x010a
        /*13aa*/ 	.byte	0x3f
	.zero		1


	//   ....[83]....
        /*13ac*/ 	.word	0x000198c0
        /*13b0*/ 	.word	0x00000003
        /*13b4*/ 	.word	0x000324c0
        /*13b8*/ 	.short	0x010a
        /*13ba*/ 	.byte	0x3f
	.zero		1


	//   ....[84]....
        /*13bc*/ 	.word	0x00019910
        /*13c0*/ 	.word	0x00000004
        /*13c4*/ 	.word	0x000324a0
        /*13c8*/ 	.short	0x010a
        /*13ca*/ 	.byte	0x3f
	.zero		1


	//   ....[85]....
        /*13cc*/ 	.word	0x00019960
        /*13d0*/ 	.word	0x00000004
        /*13d4*/ 	.word	0x000324c0
        /*13d8*/ 	.short	0x010a
        /*13da*/ 	.byte	0x3f
	.zero		1


	//   ....[86]....
        /*13dc*/ 	.word	0x00019b00
        /*13e0*/ 	.word	0x00000000
        /*13e4*/ 	.word	0x00032440
        /*13e8*/ 	.short	0x010a
        /*13ea*/ 	.byte	0x3f
	.zero		1


	//   ....[87]....
        /*13ec*/ 	.word	0x0001b420
        /*13f0*/ 	.word	0x00000002
        /*13f4*/ 	.word	0x00032420
        /*13f8*/ 	.short	0x010a
        /*13fa*/ 	.byte	0x3f
	.zero		1


	//   ....[88]....
        /*13fc*/ 	.word	0x0001b470
        /*1400*/ 	.word	0x00000002
        /*1404*/ 	.word	0x00032460
        /*1408*/ 	.short	0x010a
        /*140a*/ 	.byte	0x3f
	.zero		1


	//   ....[89]....
        /*140c*/ 	.word	0x0001b4c0
        /*1410*/ 	.word	0x00000002
        /*1414*/ 	.word	0x00032440
        /*1418*/ 	.short	0x010a
        /*141a*/ 	.byte	0x3f
	.zero		1


	//   ....[90]....
        /*141c*/ 	.word	0x0001b510
        /*1420*/ 	.word	0x00000002
        /*1424*/ 	.word	0x00032460
        /*1428*/ 	.short	0x010a
        /*142a*/ 	.byte	0x3f
	.zero		1


	//   ....[91]....
        /*142c*/ 	.word	0x0001b560
        /*1430*/ 	.word	0x00000003
        /*1434*/ 	.word	0x00032440
        /*1438*/ 	.short	0x010a
        /*143a*/ 	.byte	0x3f
	.zero		1


	//   ....[92]....
        /*143c*/ 	.word	0x0001b5b0
        /*1440*/ 	.word	0x00000003
        /*1444*/ 	.word	0x00032460
        /*1448*/ 	.short	0x010a
        /*144a*/ 	.byte	0x3f
	.zero		1


	//   ....[93]....
        /*144c*/ 	.word	0x0001b600
        /*1450*/ 	.word	0x00000003
        /*1454*/ 	.word	0x00032440
        /*1458*/ 	.short	0x010a
        /*145a*/ 	.byte	0x3f
	.zero		1


	//   ....[94]....
        /*145c*/ 	.word	0x0001b650
        /*1460*/ 	.word	0x00000003
        /*1464*/ 	.word	0x00032460
        /*1468*/ 	.short	0x010a
        /*146a*/ 	.byte	0x3f
	.zero		1


	//   ....[95]....
        /*146c*/ 	.word	0x0001c0b0
        /*1470*/ 	.word	0x00000000
        /*1474*/ 	.word	0x00032420
        /*1478*/ 	.short	0x010a
        /*147a*/ 	.byte	0x3f
	.zero		1


	//   ....[96]....
        /*147c*/ 	.word	0x0001c250
        /*1480*/ 	.word	0x00000006
        /*1484*/ 	.word	0x00000000
        /*1488*/ 	.short	0x010a
        /*148a*/ 	.byte	0x3f
	.zero		1


	//   ....[97]....
        /*148c*/ 	.word	0x0001c2a0
        /*1490*/ 	.word	0x00000007
        /*1494*/ 	.word	0x00000000
        /*1498*/ 	.short	0x010a
        /*149a*/ 	.byte	0x3f
	.zero		1


	//   ....[98]....
        /*149c*/ 	.word	0x0001c2f0
        /*14a0*/ 	.word	0x00000004
        /*14a4*/ 	.word	0x00000000
        /*14a8*/ 	.short	0x010a
        /*14aa*/ 	.byte	0x3f
	.zero		1


	//----- nvinfo : EIATTR_NUM_MBARRIERS
	.align		4
.L_1303:
        /*14ac*/ 	.byte	0x03, 0x38
        /*14ae*/ 	.short	0x0017


	//----- nvinfo : EIATTR_EXIT_INSTR_OFFSETS
	.align		4
        /*14b0*/ 	.byte	0x04, 0x1c
        /*14b2*/ 	.short	(.L_1305 - .L_1304)


	//   ....[0]....
.L_1304:
        /*14b4*/ 	.word	0x00018af0


	//----- nvinfo : EIATTR_MAX_THREADS
	.align		4
.L_1305:
        /*14b8*/ 	.byte	0x04, 0x05
        /*14ba*/ 	.short	(.L_1307 - .L_1306)
.L_1306:
        /*14bc*/ 	.word	0x00000180
        /*14c0*/ 	.word	0x00000001
        /*14c4*/ 	.word	0x00000001


	//----- nvinfo : EIATTR_CRS_STACK_SIZE
	.align		4
.L_1307:
        /*14c8*/ 	.byte	0x04, 0x1e
        /*14ca*/ 	.short	(.L_1309 - .L_1308)
.L_1308:
        /*14cc*/ 	.word	0x00000000


	//----- nvinfo : EIATTR_CBANK_PARAM_SIZE
	.align		4
.L_1309:
        /*14d0*/ 	.byte	0x03, 0x19
        /*14d2*/ 	.short	0x0bf0


	//----- nvinfo : EIATTR_PARAM_CBANK
	.align		4
        /*14d4*/ 	.byte	0x04, 0x0a
        /*14d6*/ 	.short	(.L_1311 - .L_1310)
	.align		4
.L_1310:
        /*14d8*/ 	.word	index@(.nv.constant0._ZN7cutlass13device_kernelIN5flash11enable_sm90INS1_16FlashAttnFwdSm90INS1_25CollectiveMainloopFwdSm90ILi2EN4cute5tupleIJNS5_1CILi1EEES8_S8_EEENS6_IJNS7_ILi128EEENS7_ILi96EEENS7_ILi64EEEEEELi256ENS_6half_tEfNS_4arch4Sm90ELb0ELb0ELb0ELb1ELb0ELb1ELb1ELb1ELb0ELb1ELb0ELb0EEENS1_21CollectiveEpilogueFwdINS6_IJSA_NS7_ILi256EEESB_EEES9_SE_SG_Li256ELb1ELb1ELb0ELb0EEENS1_36VarlenDynamicPersistentTileSchedulerILi128ELi96ELi256ELi128ELb0ELb1ELb1ELb0ELb1ELb1EEEEEEEEEvNT_6ParamsE)
        /*14dc*/ 	.short	0x0210
        /*14de*/ 	.short	0x0bf0


	//----- nvinfo : EIATTR_SW_WAR
	.align		4
.L_1311:
        /*14e0*/ 	.byte	0x04, 0x36
        /*14e2*/ 	.short	(.L_1313 - .L_1312)
.L_1312:
        /*14e4*/ 	.word	0x00000008
.L_1313:


//--------------------- .nv.info._ZN7cutlass13device_kernelIN5flash11enable_sm90INS1_16FlashAttnFwdSm90INS1_25CollectiveMainloopFwdSm90ILi2EN4cute5tupleIJNS5_1CILi1EEES8_S8_EEENS6_IJNS7_ILi128EEENS7_ILi96EEENS7_ILi64EEEEEELi256ENS_6half_tEfNS_4arch4Sm90ELb0ELb1ELb0ELb0ELb0ELb0ELb0ELb1ELb0ELb1ELb0ELb0EEENS1_21CollectiveEpilogueFwdINS6_IJSA_NS7_ILi256EEESB_EEES9_SE_SG_Li256ELb0ELb1ELb0ELb0EEENS1_30DynamicPersistentTileSchedulerILi256ELi128ELb0ELb1ELb1EEEEEEEEEvNT_6ParamsE --------------------------
	.section	.nv.info._ZN7cutlass13device_kernelIN5flash11enable_sm90INS1_16FlashAttnFwdSm90INS1_25CollectiveMainloopFwdSm90ILi2EN4cute5tupleIJNS5_1CILi1EEES8_S8_EEENS6_IJNS7_ILi128EEENS7_ILi96EEENS7_ILi64EEEEEELi256ENS_6half_tEfNS_4arch4Sm90ELb0ELb1ELb0ELb0ELb0ELb0ELb0ELb1ELb0ELb1ELb0ELb0EEENS1_21CollectiveEpilogueFwdINS6_IJSA_NS7_ILi256EEESB_EEES9_SE_SG_Li256ELb0ELb1ELb0ELb0EEENS1_30DynamicPersistentTileSchedulerILi256ELi128ELb0ELb1ELb1EEEEEEEEEvNT_6ParamsE,"",@"SHT_CUDA_INFO"
	.sectionflags	@""
	.align	4


	//----- nvinfo : EIATTR_CUDA_API_VERSION
	.align		4
        /*0000*/ 	.byte	0x04, 0x37
        /*0002*/ 	.short	(.L_1315 - .L_1314)
.L_1314:
        /*0004*/ 	.word	0x00000082


	//----- nvinfo : EIATTR_KPARAM_INFO
	.align		4
.L_1315:
        /*0008*/ 	.byte	0x04, 0x17
        /*000a*/ 	.short	(.L_1317 - .L_1316)
.L_1316:
        /*000c*/ 	.word	0x00000000
        /*0010*/ 	.short	0x0000
        /*0012*/ 	.short	0x0070
        /*0014*/ 	.byte	0x00, 0xf0, 0x01, 0x2a


	//----- nvinfo : EIATTR_SPARSE_MMA_MASK
	.align		4
.L_1317:
        /*0018*/ 	.byte	0x03, 0x50
        /*001a*/ 	.short	0x0000


	//----- nvinfo : EIATTR_MAXREG_COUNT
	.align		4
        /*001c*/ 	.byte	0x03, 0x1b
        /*001e*/ 	.short	0x00a8


	//----- nvinfo : EIATTR_NUM_BARRIERS
	.align		4
        /*0020*/ 	.byte	0x02, 0x4c
        /*0022*/ 	.byte	0x10
	.zero		1


	//----- nvinfo : EIATTR_EXTERNS
	.align		4
        /*0024*/ 	.byte	0x04, 0x0f
        /*0026*/ 	.short	(.L_1319 - .L_1318)


	//   ....[0]....
	.align		4
.L_1318:
        /*0028*/ 	.word	index@(__assertfail)


	//----- nvinfo : EIATTR_ANNOTATIONS
	.align		4
.L_1319:
        /*002c*/ 	.byte	0x04, 0x55
        /*002e*/ 	.short	(.L_1321 - .L_1320)


	//   ....[0]....
.L_1320:
        /* <DEDUP_REMOVED lines=20> */


	//----- nvinfo : EIATTR_MERCURY_ISA_VERSION
	.align		4
.L_1321:
        /*0160*/ 	.byte	0x03, 0x5f
        /*0162*/ 	.short	0x0101


	//----- nvinfo : EIATTR_INT_WARP_WIDE_INSTR_OFFSETS
	.align		4
        /*0164*/ 	.byte	0x04, 0x31
        /*0166*/ 	.short	(.L_1323 - .L_1322)


	//   ....[0]....
.L_1322:
        /*0168*/ 	.word	0x00000130


	//   ....[1]....
        /*016c*/ 	.word	0x00000170


	//   ....[2]....
        /*0170*/ 	.word	0x000001e0


	//   ....[3]....
        /*0174*/ 	.word	0x000105d0


	//   ....[4]....
        /*0178*/ 	.word	0x00010660


	//   ....[5]....
        /*017c*/ 	.word	0x00013f80


	//   ....[6]....
        /*0180*/ 	.word	0x00014010


	//----- nvinfo : EIATTR_COOP_GROUP_MASK_REGIDS
	.align		4
.L_1323:
        /*0184*/ 	.byte	0x04, 0x29
        /*0186*/ 	.short	(.L_1325 - .L_1324)


	//   ....[0]....
.L_1324:
        /*0188*/ 	.word	0xffffffff


	//   ....[1]....
        /*018c*/ 	.word	0xffffffff


	//   ....[2]....
        /*0190*/ 	.word	0xffffffff


	//   ....[3]....
        /*0194*/ 	.word	0xffffffff


	//   ....[4]....
        /*0198*/ 	.word	0xffffffff


	//   ....[5]....
        /*019c*/ 	.word	0xffffffff


	//   ....[6]....
        /*01a0*/ 	.word	0xffffffff


	//   ....[7]....
        /*01a4*/ 	.word	0xffffffff


	//   ....[8]....
        /*01a8*/ 	.word	0xffffffff


	//   ....[9]....
        /*01ac*/ 	.word	0xffffffff


	//   ....[10]....
        /*01b0*/ 	.word	0xffffffff


	//   ....[11]....
        /*01b4*/ 	.word	0xffffffff


	//   ....[12]....
        /*01b8*/ 	.word	0xffffffff


	//   ....[13]....
        /*01bc*/ 	.word	0xffffffff


	//   ....[14]....
        /*01c0*/ 	.word	0xffffffff


	//   ....[15]....
        /*01c4*/ 	.word	0xffffffff


	//   ....[16]....
        /*01c8*/ 	.word	0xffffffff


	//   ....[17]....
        /*01cc*/ 	.word	0xffffffff


	//   ....[18]....
        /*01d0*/ 	.word	0xffffffff


	//   ....[19]....
        /*01d4*/ 	.word	0xffffffff


	//   ....[20]....
        /*01d8*/ 	.word	0xffffffff


	//   ....[21]....
        /*01dc*/ 	.word	0xffffffff


	//   ....[22]....
        /*01e0*/ 	.word	0xffffffff


	//   ....[23]....
        /*01e4*/ 	.word	0xffffffff


	//   ....[24]....
        /*01e8*/ 	.word	0xffffffff


	//   ....[25]....
        /*01ec*/ 	.word	0xffffffff


	//   ....[26]....
        /*01f0*/ 	.word	0xffffffff


	//   ....[27]....
        /*01f4*/ 	.word	0xffffffff


	//   ....[28]....
        /*01f8*/ 	.word	0xffffffff


	//   ....[29]....
        /*01fc*/ 	.word	0xffffffff


	//   ....[30]....
        /*0200*/ 	.word	0xffffffff


	//   ....[31]....
        /*0204*/ 	.word	0xffffffff


	//   ....[32]....
        /*0208*/ 	.word	0xffffffff


	//   ....[33]....
        /*020c*/ 	.word	0xffffffff


	//   ....[34]....
        /*0210*/ 	.word	0xffffffff


	//   ....[35]....
        /*0214*/ 	.word	0xffffffff


	//   ....[36]....
        /*0218*/ 	.word	0xffffffff


	//   ....[37]....
        /*021c*/ 	.word	0xffffffff


	//   ....[38]....
        /*0220*/ 	.word	0xffffffff


	//   ....[39]....
        /*0224*/ 	.word	0xffffffff


	//   ....[40]....
        /*0228*/ 	.word	0xffffffff


	//   ....[41]....
        /*022c*/ 	.word	0xffffffff


	//   ....[42]....
        /*0230*/ 	.word	0xffffffff


	//   ....[43]....
        /*0234*/ 	.word	0xffffffff


	//   ....[44]....
        /*0238*/ 	.word	0xffffffff


	//   ....[45]....
        /*023c*/ 	.word	0xffffffff


	//   ....[46]....
        /*0240*/ 	.word	0xffffffff


	//   ....[47]....
        /*0244*/ 	.word	0xffffffff


	//   ....[48]....
        /*0248*/ 	.word	0xffffffff


	//   ....[49]....
        /*024c*/ 	.word	0xffffffff


	//   ....[50]....
        /*0250*/ 	.word	0xffffffff


	//   ....[51]....
        /*0254*/ 	.word	0xffffffff


	//   ....[52]....
        /*0258*/ 	.word	0xffffffff


	//   ....[53]....
        /*025c*/ 	.word	0xffffffff


	//   ....[54]....
        /*0260*/ 	.word	0xffffffff


	//   ....[55]....
        /*0264*/ 	.word	0xffffffff


	//   ....[56]....
        /*0268*/ 	.word	0xffffffff


	//   ....[57]....
        /*026c*/ 	.word	0xffffffff


	//   ....[58]....
        /*0270*/ 	.word	0xffffffff


	//   ....[59]....
        /*0274*/ 	.word	0xffffffff


	//   ....[60]....
        /*0278*/ 	.word	0xffffffff


	//   ....[61]....
        /*027c*/ 	.word	0xffffffff


	//   ....[62]....
        /*0280*/ 	.word	0xffffffff


	//   ....[63]....
        /*0284*/ 	.word	0xffffffff


	//   ....[64]....
        /*0288*/ 	.word	0xffffffff


	//   ....[65]....
        /*028c*/ 	.word	0xffffffff


	//   ....[66]....
        /*0290*/ 	.word	0xffffffff


	//   ....[67]....
        /*0294*/ 	.word	0xffffffff


	//   ....[68]....
        /*0298*/ 	.word	0xffffffff


	//   ....[69]....
        /*029c*/ 	.word	0xffffffff


	//   ....[70]....
        /*02a0*/ 	.word	0xffffffff


	//   ....[71]....
        /*02a4*/ 	.word	0xffffffff


	//   ....[72]....
        /*02a8*/ 	.word	0xffffffff


	//   ....[73]....
        /*02ac*/ 	.word	0xffffffff


	//   ....[74]....
        /*02b0*/ 	.word	0x0500000f


	//   ....[75]....
        /*02b4*/ 	.word	0x0500000f


	//   ....[76]....
        /*02b8*/ 	.word	0x0500000f


	//   ....[77]....
        /*02bc*/ 	.word	0x0500000f


	//   ....[78]....
        /*02c0*/ 	.word	0x0500000f


	//   ....[79]....
        /*02c4*/ 	.word	0x0500000f


	//   ....[80]....
        /*02c8*/ 	.word	0x0500000f


	//   ....[81]....
        /*02cc*/ 	.word	0x0500000f


	//   ....[82]....
        /*02d0*/ 	.word	0x0500000f


	//   ....[83]....
        /*02d4*/ 	.word	0x0500000f


	//   ....[84]....
        /*02d8*/ 	.word	0x0500000f


	//   ....[85]....
        /*02dc*/ 	.word	0x0500000f


	//   ....[86]....
        /*02e0*/ 	.word	0x0500000f


	//   ....[87]....
        /*02e4*/ 	.word	0x0500000f


	//   ....[88]....
        /*02e8*/ 	.word	0x0500000f


	//   ....[89]....
        /*02ec*/ 	.word	0x0500000f


	//   ....[90]....
        /*02f0*/ 	.word	0x0500000f


	//   ....[91]....
        /*02f4*/ 	.word	0x0500000f


	//   ....[92]....
        /*02f8*/ 	.word	0x0500000f


	//----- nvinfo : EIATTR_COOP_GROUP_INSTR_OFFSETS
	.align		4
.L_1325:
        /*02fc*/ 	.byte	0x04, 0x28
        /*02fe*/ 	.short	(.L_1327 - .L_1326)


	//   ....[0]....
.L_1326:
        /*0300*/ 	.word	0x00000070


	//   ....[1]....
        /*0304*/ 	.word	0x00000140


	//   ....[2]....
        /*0308*/ 	.word	0x00000190


	//   ....[3]....
        /*030c*/ 	.word	0x000003c0


	//   ....[4]....
        /*0310*/ 	.word	0x00000520


	//   ....[5]....
        /*0314*/ 	.word	0x00000640


	//   ....[6]....
        /*0318*/ 	.word	0x000007a0


	//   ....[7]....
        /*031c*/ 	.word	0x00001a30


	//   ....[8]....
        /*0320*/ 	.word	0x000020b0


	//   ....[9]....
        /*0324*/ 	.word	0x00002b00


	//   ....[10]....
        /*0328*/ 	.word	0x00003130


	//   ....[11]....
        /*032c*/ 	.word	0x00003240


	//   ....[12]....
        /*0330*/ 	.word	0x00003820


	//   ....[13]....
        /*0334*/ 	.word	0x000038b0


	//   ....[14]....
        /*0338*/ 	.word	0x00004990


	//   ....[15]....
        /*033c*/ 	.word	0x000054b0


	//   ....[16]....
        /*0340*/ 	.word	0x00005a40


	//   ....[17]....
        /*0344*/ 	.word	0x00005b60


	//   ....[18]....
        /*0348*/ 	.word	0x000061b0


	//   ....[19]....
        /*034c*/ 	.word	0x00006230


	//   ....[20]....
        /*0350*/ 	.word	0x00007df0


	//   ....[21]....
        /*0354*/ 	.word	0x00007e10


	//   ....[22]....
        /*0358*/ 	.word	0x00008340


	//   ....[23]....
        /*035c*/ 	.word	0x00008510


	//   ....[24]....
        /*0360*/ 	.word	0x00009a90


	//   ....[25]....
        /*0364*/ 	.word	0x00009cf0


	//   ....[26]....
        /*0368*/ 	.word	0x0000aac0


	//   ....[27]....
        /*036c*/ 	.word	0x0000abe0


	//   ....[28]....
        /*0370*/ 	.word	0x0000b420


	//   ....[29]....
        /*0374*/ 	.word	0x0000b5f0


	//   ....[30]....
        /*0378*/ 	.word	0x0000c720


	//   ....[31]....
        /*037c*/ 	.word	0x0000c7a0


	//   ....[32]....
        /*0380*/ 	.word	0x0000c810


	//   ....[33]....
        /*0384*/ 	.word	0x0000c840


	//   ....[34]....
        /*0388*/ 	.word	0x0000e1f0


	//   ....[35]....
        /*038c*/ 	.word	0x0000e220


	//   ....[36]....
        /*0390*/ 	.word	0x0000e2c0


	//   ....[37]....
        /*0394*/ 	.word	0x0000e2f0


	//   ....[38]....
        /*0398*/ 	.word	0x0000e950


	//   ....[39]....
        /*039c*/ 	.word	0x0000e990


	//   ....[40]....
        /*03a0*/ 	.word	0x0000ead0


	//   ....[41]....
        /*03a4*/ 	.word	0x0000eaf0


	//   ....[42]....
        /*03a8*/ 	.word	0x0000ec30


	//   ....[43]....
        /*03ac*/ 	.word	0x0000ec50


	//   ....[44]....
        /*03b0*/ 	.word	0x0000eda0


	//   ....[45]....
        /*03b4*/ 	.word	0x0000edc0


	//   ....[46]....
        /*03b8*/ 	.word	0x0000f4e0


	//   ....[47]....
        /*03bc*/ 	.word	0x0000f500


	//   ....[48]....
        /*03c0*/ 	.word	0x0000f640


	//   ....[49]....
        /*03c4*/ 	.word	0x0000f660


	//   ....[50]....
        /*03c8*/ 	.word	0x0000f7a0


	//   ....[51]....
        /*03cc*/ 	.word	0x0000f7c0


	//   ....[52]....
        /*03d0*/ 	.word	0x0000f910


	//   ....[53]....
        /*03d4*/ 	.word	0x0000f930


	//   ....[54]....
        /*03d8*/ 	.word	0x0000fb30


	//   ....[55]....
        /*03dc*/ 	.word	0x00010bd0


	//   ....[56]....
        /*03e0*/ 	.word	0x00011510


	//   ....[57]....
        /*03e4*/ 	.word	0x00011520


	//   ....[58]....
        /*03e8*/ 	.word	0x00011530


	//   ....[59]....
        /*03ec*/ 	.word	0x00011570


	//   ....[60]....
        /*03f0*/ 	.word	0x000115d0


	//   ....[61]....
        /*03f4*/ 	.word	0x00011670


	//   ....[62]....
        /*03f8*/ 	.word	0x00011680


	//   ....[63]....
        /*03fc*/ 	.word	0x000116f0


	//   ....[64]....
        /*0400*/ 	.word	0x00011700


	//   ....[65]....
        /*0404*/ 	.word	0x00011770


	//   ....[66]....
        /*0408*/ 	.word	0x00011780


	//   ....[67]....
        /*040c*/ 	.word	0x000117f0


	//   ....[68]....
        /*0410*/ 	.word	0x00011800


	//   ....[69]....
        /*0414*/ 	.word	0x00011870


	//   ....[70]....
        /*0418*/ 	.word	0x00011880


	//   ....[71]....
        /*041c*/ 	.word	0x00011890


	//   ....[72]....
        /*0420*/ 	.word	0x00014160


	//   ....[73]....
        /*0424*/ 	.word	0x00014350


	//   ....[74]....
        /*0428*/ 	.word	0x00014950


	//   ....[75]....
        /*042c*/ 	.word	0x00014ad0


	//   ....[76]....
        /*0430*/ 	.word	0x00014b30


	//   ....[77]....
        /*0434*/ 	.word	0x00014bc0


	//   ....[78]....
        /*0438*/ 	.word	0x00014cb0


	//   ....[79]....
        /*043c*/ 	.word	0x00014d30


	//   ....[80]....
        /*0440*/ 	.word	0x00014e10


	//   ....[81]....
        /*0444*/ 	.word	0x00014e90


	//   ....[82]....
        /*0448*/ 	.word	0x00014f70


	//   ....[83]....
        /*044c*/ 	.word	0x00014fd0


	//   ....[84]....
        /*0450*/ 	.word	0x000150b0


	//   ....[85]....
        /*0454*/ 	.word	0x00015110


	//   ....[86]....
        /*0458*/ 	.word	0x000151f0


	//   ....[87]....
        /*045c*/ 	.word	0x00015250


	//   ....[88]....
        /*0460*/ 	.word	0x00015320


	//   ....[89]....
        /*0464*/ 	.word	0x00015380


	//   ....[90]....
        /*0468*/ 	.word	0x00015440


	//   ....[91]....
        /*046c*/ 	.word	0x00015750


	//   ....[92]....
        /*0470*/ 	.word	0x00015870


	//----- nvinfo : EIATTR_REG_RECONFIG
	.align		4
.L_1327:
        /*0474*/ 	.byte	0x01, 0x54
	.zero		2


	//----- nvinfo : EIATTR_SYSCALL_OFFSETS
	.align		4
        /*0478*/ 	.byte	0x04, 0x46
        /*047a*/ 	.short	(.L_1329 - .L_1328)


	//   ....[0]....
.L_1328:
        /*047c*/ 	.word	0x00001c10


	//   ....[1]....
        /*0480*/ 	.word	0x000107d0


	//   ....[2]....
        /*0484*/ 	.word	0x00010920


	//   ....[3]....
        /*0488*/ 	.word	0x00010a10


	//   ....[4]....
        /*048c*/ 	.word	0x00011150


	//----- nvinfo : EIATTR_MBARRIER_INSTR_OFFSETS
	.align		4
.L_1329:
        /*0490*/ 	.byte	0x04, 0x39
        /*0492*/ 	.short	(.L_1331 - .L_1330)


	//   ....[0]....
.L_1330:
        /*0494*/ 	.word	0x00000270
        /*0498*/ 	.word	0x000000ff
        /*049c*/ 	.word	0x00022800
        /*04a0*/ 	.short	0x0100
        /*04a2*/ 	.byte	0x08
	.zero		1


	//   ....[1]....
        /*04a4*/ 	.word	0x00000280
        /*04a8*/ 	.word	0x000000ff
        /*04ac*/ 	.word	0x00022820
        /*04b0*/ 	.short	0x0100
        /*04b2*/ 	.byte	0x08
	.zero		1


	//   ....[2]....
        /*04b4*/ 	.word	0x00000370
        /*04b8*/ 	.word	0x000000ff
        /*04bc*/ 	.word	0x00022830
        /*04c0*/ 	.short	0x0100
        /*04c2*/ 	.byte	0x08
	.zero		1


	//   ....[3]....
        /*04c4*/ 	.word	0x00000380
        /*04c8*/ 	.word	0x000000ff
        /*04cc*/ 	.word	0x00022840
        /*04d0*/ 	.short	0x0100
        /*04d2*/ 	.byte	0x08
	.zero		1


	//   ....[4]....
        /*04d4*/ 	.word	0x00000390
        /*04d8*/ 	.word	0x000000ff
        /*04dc*/ 	.word	0x00022838
        /*04e0*/ 	.short	0x0100
        /*04e2*/ 	.byte	0x08
	.zero		1


	//   ....[5]....
        /*04e4*/ 	.word	0x000003a0
        /*04e8*/ 	.word	0x000000ff
        /*04ec*/ 	.word	0x00022848
        /*04f0*/ 	.short	0x0100
        /*04f2*/ 	.byte	0x08
	.zero		1


	//   ....[6]....
        /*04f4*/ 	.word	0x000004d0
        /*04f8*/ 	.word	0x000000ff
        /*04fc*/ 	.word	0x00022850
        /*0500*/ 	.short	0x0100
        /*0502*/ 	.byte	0x08
	.zero		1


	//   ....[7]....
        /*0504*/ 	.word	0x000004e0
        /*0508*/ 	.word	0x000000ff
        /*050c*/ 	.word	0x00022860
        /*0510*/ 	.short	0x0100
        /*0512*/ 	.byte	0x08
	.zero		1


	//   ....[8]....
        /*0514*/ 	.word	0x000004f0
        /*0518*/ 	.word	0x000000ff
        /*051c*/ 	.word	0x00022858
        /*0520*/ 	.short	0x0100
        /*0522*/ 	.byte	0x08
	.zero		1


	//   ....[9]....
        /*0524*/ 	.word	0x00000500
        /*0528*/ 	.word	0x000000ff
        /*052c*/ 	.word	0x00022868
        /*0530*/ 	.short	0x0100
        /*0532*/ 	.byte	0x08
	.zero		1


	//   ....[10]....
        /*0534*/ 	.word	0x000005f0
        /*0538*/ 	.word	0x000000ff
        /*053c*/ 	.word	0x00022870
        /*0540*/ 	.short	0x0100
        /*0542*/ 	.byte	0x06
	.zero		1


	//   ....[11]....
        /*0544*/ 	.word	0x00000600
        /*0548*/ 	.word	0x000000ff
        /*054c*/ 	.word	0x00022880
        /*0550*/ 	.short	0x0100
        /*0552*/ 	.byte	0x06
	.zero		1


	//   ....[12]....
        /*0554*/ 	.word	0x00000610
        /*0558*/ 	.word	0x000000ff
        /*055c*/ 	.word	0x00022878
        /*0560*/ 	.short	0x0100
        /*0562*/ 	.byte	0x06
	.zero		1


	//   ....[13]....
        /*0564*/ 	.word	0x00000620
        /*0568*/ 	.word	0x000000ff
        /*056c*/ 	.word	0x00022888
        /*0570*/ 	.short	0x0100
        /*0572*/ 	.byte	0x06
	.zero		1


	//   ....[14]....
        /*0574*/ 	.word	0x00000750
        /*0578*/ 	.word	0x000000ff
        /*057c*/ 	.word	0x00022890
        /*0580*/ 	.short	0x0100
        /*0582*/ 	.byte	0x08
	.zero		1


	//   ....[15]....
        /*0584*/ 	.word	0x00000760
        /*0588*/ 	.word	0x000000ff
        /*058c*/ 	.word	0x000228a0
        /*0590*/ 	.short	0x0100
        /*0592*/ 	.byte	0x08
	.zero		1


	//   ....[16]....
        /*0594*/ 	.word	0x00000770
        /*0598*/ 	.word	0x000000ff
        /*059c*/ 	.word	0x00022898
        /*05a0*/ 	.short	0x0100
        /*05a2*/ 	.byte	0x08
	.zero		1


	//   ....[17]....
        /*05a4*/ 	.word	0x00000780
        /*05a8*/ 	.word	0x000000ff
        /*05ac*/ 	.word	0x000228a8
        /*05b0*/ 	.short	0x0100
        /*05b2*/ 	.byte	0x08
	.zero		1


	//   ....[18]....
        /*05b4*/ 	.word	0x000008b0
        /*05b8*/ 	.word	0x000000ff
        /*05bc*/ 	.word	0x000228b0
        /*05c0*/ 	.short	0x0100
        /*05c2*/ 	.byte	0x08
	.zero		1


	//   ....[19]....
        /*05c4*/ 	.word	0x000008c0
        /*05c8*/ 	.word	0x000000ff
        /*05cc*/ 	.word	0x000228c0
        /*05d0*/ 	.short	0x0100
        /*05d2*/ 	.byte	0x08
	.zero		1


	//   ....[20]....
        /*05d4*/ 	.word	0x000008d0
        /*05d8*/ 	.word	0x000000ff
        /*05dc*/ 	.word	0x000228b8
        /*05e0*/ 	.short	0x0100
        /*05e2*/ 	.byte	0x08
	.zero		1


	//   ....[21]....
        /*05e4*/ 	.word	0x000008e0
        /*05e8*/ 	.word	0x000000ff
        /*05ec*/ 	.word	0x000228c8
        /*05f0*/ 	.short	0x0100
        /*05f2*/ 	.byte	0x08
	.zero		1


	//   ....[22]....
        /*05f4*/ 	.word	0x00001cc0
        /*05f8*/ 	.word	0x00000005
        /*05fc*/ 	.word	0x00022800
        /*0600*/ 	.short	0x010a
        /*0602*/ 	.byte	0x3f
	.zero		1


	//   ....[23]....
        /*0604*/ 	.word	0x00001d90
        /*0608*/ 	.word	0x000000ff
        /*060c*/ 	.word	0x00022830
        /*0610*/ 	.short	0x010a
        /*0612*/ 	.byte	0x16
	.zero		1


	//   ....[24]....
        /*0614*/ 	.word	0x00001dd0
        /*0618*/ 	.word	0x000000ff
        /*061c*/ 	.word	0x00022830
        /*0620*/ 	.short	0x010a
        /*0622*/ 	.byte	0x16
	.zero		1


	//   ....[25]....
        /*0624*/ 	.word	0x000021f0
        /*0628*/ 	.word	0x00000000
        /*062c*/ 	.word	0x00000000
        /*0630*/ 	.short	0x0101
        /*0632*/ 	.byte	0x3f
	.zero		1


	//   ....[26]....
        /*0634*/ 	.word	0x000040e0
        /*0638*/ 	.word	0x000000ff
        /*063c*/ 	.word	0x00022850
        /*0640*/ 	.short	0x010a
        /*0642*/ 	.byte	0x16
	.zero		1


	//   ....[27]....
        /*0644*/ 	.word	0x00004120
        /*0648*/ 	.word	0x000000ff
        /*064c*/ 	.word	0x00022850
        /*0650*/ 	.short	0x010a
        /*0652*/ 	.byte	0x16
	.zero		1


	//   ....[28]....
        /*0654*/ 	.word	0x000044b0
        /*0658*/ 	.word	0x00000005
        /*065c*/ 	.word	0x00000000
        /*0660*/ 	.short	0x0101
        /*0662*/ 	.byte	0x3f
	.zero		1


	//   ....[29]....
        /*0664*/ 	.word	0x00004790
        /*0668*/ 	.word	0x000000ff
        /*066c*/ 	.word	0x00022830
        /*0670*/ 	.short	0x010a
        /*0672*/ 	.byte	0x1b
	.zero		1


	//   ....[30]....
        /*0674*/ 	.word	0x000047d0
        /*0678*/ 	.word	0x000000ff
        /*067c*/ 	.word	0x00022830
        /*0680*/ 	.short	0x010a
        /*0682*/ 	.byte	0x1b
	.zero		1


	//   ....[31]....
        /*0684*/ 	.word	0x00004ad0
        /*0688*/ 	.word	0x0000000a
        /*068c*/ 	.word	0x00000000
        /*0690*/ 	.short	0x0101
        /*0692*/ 	.byte	0x3f
	.zero		1


	//   ....[32]....
        /*0694*/ 	.word	0x00007330
        /*0698*/ 	.word	0x000000ff
        /*069c*/ 	.word	0x00022850
        /*06a0*/ 	.short	0x010a
        /*06a2*/ 	.byte	0x1b
	.zero		1


	//   ....[33]....
        /*06a4*/ 	.word	0x00007370
        /*06a8*/ 	.word	0x000000ff
        /*06ac*/ 	.word	0x00022850
        /*06b0*/ 	.short	0x010a
        /*06b2*/ 	.byte	0x1b
	.zero		1


	//   ....[34]....
        /*06b4*/ 	.word	0x00007670
        /*06b8*/ 	.word	0x0000000c
        /*06bc*/ 	.word	0x00000000
        /*06c0*/ 	.short	0x0101
        /*06c2*/ 	.byte	0x3f
	.zero		1


	//   ....[35]....
        /*06c4*/ 	.word	0x00007a80
        /*06c8*/ 	.word	0x000000ff
        /*06cc*/ 	.word	0x00022830
        /*06d0*/ 	.short	0x010a
        /*06d2*/ 	.byte	0x18
	.zero		1


	//   ....[36]....
        /*06d4*/ 	.word	0x00007ac0
        /*06d8*/ 	.word	0x000000ff
        /*06dc*/ 	.word	0x00022830
        /*06e0*/ 	.short	0x010a
        /*06e2*/ 	.byte	0x18
	.zero		1


	//   ....[37]....
        /*06e4*/ 	.word	0x00008840
        /*06e8*/ 	.word	0x0000009a
        /*06ec*/ 	.word	0x00000000
        /*06f0*/ 	.short	0x0101
        /*06f2*/ 	.byte	0x3f
	.zero		1


	//   ....[38]....
        /*06f4*/ 	.word	0x00009360
        /*06f8*/ 	.word	0x000000ff
        /*06fc*/ 	.word	0x00022850
        /*0700*/ 	.short	0x010a
        /*0702*/ 	.byte	0x18
	.zero		1


	//   ....[39]....
        /*0704*/ 	.word	0x000093a0
        /*0708*/ 	.word	0x000000ff
        /*070c*/ 	.word	0x00022850
        /*0710*/ 	.short	0x010a
        /*0712*/ 	.byte	0x18
	.zero		1


	//   ....[40]....
        /*0714*/ 	.word	0x00009690
        /*0718*/ 	.word	0x000000b2
        /*071c*/ 	.word	0x00000000
        /*0720*/ 	.short	0x0101
        /*0722*/ 	.byte	0x3f
	.zero		1


	//   ....[41]....
        /*0724*/ 	.word	0x00009820
        /*0728*/ 	.word	0x000000ff
        /*072c*/ 	.word	0x00022830
        /*0730*/ 	.short	0x010a
        /*0732*/ 	.byte	0x1b
	.zero		1


	//   ....[42]....
        /*0734*/ 	.word	0x00009860
        /*0738*/ 	.word	0x000000ff
        /*073c*/ 	.word	0x00022830
        /*0740*/ 	.short	0x010a
        /*0742*/ 	.byte	0x1b
	.zero		1


	//   ....[43]....
        /*0744*/ 	.word	0x00009b50
        /*0748*/ 	.word	0x00000002
        /*074c*/ 	.word	0x00000000
        /*0750*/ 	.short	0x0101
        /*0752*/ 	.byte	0x3f
	.zero		1


	//   ....[44]....
        /*0754*/ 	.word	0x0000c3b0
        /*0758*/ 	.word	0x000000ff
        /*075c*/ 	.word	0x00022850
        /*0760*/ 	.short	0x010a
        /*0762*/ 	.byte	0x1b
	.zero		1


	//   ....[45]....
        /*0764*/ 	.word	0x0000c3f0
        /*0768*/ 	.word	0x000000ff
        /*076c*/ 	.word	0x00022850
        /*0770*/ 	.short	0x010a
        /*0772*/ 	.byte	0x1b
	.zero		1


	//   ....[46]....
        /*0774*/ 	.word	0x0000c6e0
        /*0778*/ 	.word	0x00000008
        /*077c*/ 	.word	0x00000000
        /*0780*/ 	.short	0x0101
        /*0782*/ 	.byte	0x3f
	.zero		1


	//   ....[47]....
        /*0784*/ 	.word	0x0000e980
        /*0788*/ 	.word	0x000000b0
        /*078c*/ 	.word	0x00000000
        /*0790*/ 	.short	0x0101
        /*0792*/ 	.byte	0x3f
	.zero		1


	//   ....[48]....
        /*0794*/ 	.word	0x00010e30
        /*0798*/ 	.word	0x00000003
        /*079c*/ 	.word	0x00022840
        /*07a0*/ 	.short	0x010a
        /*07a2*/ 	.byte	0x3f
	.zero		1


	//   ....[49]....
        /*07a4*/ 	.word	0x000119a0
        /*07a8*/ 	.word	0x00000012
        /*07ac*/ 	.word	0x00022800
        /*07b0*/ 	.short	0x0107
        /*07b2*/ 	.byte	0x3f
	.zero		1


	//   ....[50]....
        /*07b4*/ 	.word	0x00011a90
        /*07b8*/ 	.word	0x00000012
        /*07bc*/ 	.word	0x00022800
        /*07c0*/ 	.short	0x0101
        /*07c2*/ 	.byte	0x3f
	.zero		1


	//   ....[51]....
        /*07c4*/ 	.word	0x00011ab0
        /*07c8*/ 	.word	0x00000012
        /*07cc*/ 	.word	0x00022820
        /*07d0*/ 	.short	0x010a
        /*07d2*/ 	.byte	0x3f
	.zero		1


	//   ....[52]....
        /*07d4*/ 	.word	0x00011b80
        /*07d8*/ 	.word	0x00000000
        /*07dc*/ 	.word	0x00022860
        /*07e0*/ 	.short	0x010a
        /*07e2*/ 	.byte	0x3f
	.zero		1


	//   ....[53]....
        /*07e4*/ 	.word	0x000123a0
        /*07e8*/ 	.word	0x00000004
        /*07ec*/ 	.word	0x00022840
        /*07f0*/ 	.short	0x010a
        /*07f2*/ 	.byte	0x3f
	.zero		1


	//   ....[54]....
        /*07f4*/ 	.word	0x000125c0
        /*07f8*/ 	.word	0x00000004
        /*07fc*/ 	.word	0x00022860
        /*0800*/ 	.short	0x010a
        /*0802*/ 	.byte	0x3f
	.zero		1


	//   ....[55]....
        /*0804*/ 	.word	0x00012db0
        /*0808*/ 	.word	0x00000004
        /*080c*/ 	.word	0x00022840
        /*0810*/ 	.short	0x010a
        /*0812*/ 	.byte	0x3f
	.zero		1


	//   ....[56]....
        /*0814*/ 	.word	0x00012fd0
        /*0818*/ 	.word	0x00000004
        /*081c*/ 	.word	0x00022860
        /*0820*/ 	.short	0x010a
        /*0822*/ 	.byte	0x3f
	.zero		1


	//   ....[57]....
        /*0824*/ 	.word	0x00013750
        /*0828*/ 	.word	0x00000004
        /*082c*/ 	.word	0x00022840
        /*0830*/ 	.short	0x010a
        /*0832*/ 	.byte	0x3f
	.zero		1


	//   ....[58]....
        /*0834*/ 	.word	0x00013970
        /*0838*/ 	.word	0x00000004
        /*083c*/ 	.word	0x00022860
        /*0840*/ 	.short	0x010a
        /*0842*/ 	.byte	0x3f
	.zero		1


	//   ....[59]....
        /*0844*/ 	.word	0x000142d0
        /*0848*/ 	.word	0x00000000
        /*084c*/ 	.word	0x00022820
        /*0850*/ 	.short	0x010a
        /*0852*/ 	.byte	0x3f
	.zero		1


	//   ....[60]....
        /*0854*/ 	.word	0x000144c0
        /*0858*/ 	.word	0x00000006
        /*085c*/ 	.word	0x00000000
        /*0860*/ 	.short	0x010a
        /*0862*/ 	.byte	0x3f
	.zero		1


	//   ....[61]....
        /*0864*/ 	.word	0x000144f0
        /*0868*/ 	.word	0x00000007
        /*086c*/ 	.word	0x00000000
        /*0870*/ 	.short	0x010a
        /*0872*/ 	.byte	0x3f
	.zero		1


	//   ....[62]....
        /*0874*/ 	.word	0x00014550
        /*0878*/ 	.word	0x00000004
        /*087c*/ 	.word	0x00000000
        /*0880*/ 	.short	0x010a
        /*0882*/ 	.byte	0x3f
	.zero		1


	//   ....[63]....
        /*0884*/ 	.word	0x00014580
        /*0888*/ 	.word	0x00000003
        /*088c*/ 	.word	0x00000000
        /*0890*/ 	.short	0x010a
        /*0892*/ 	.byte	0x3f
	.zero		1


	//   ....[64]....
        /*0894*/ 	.word	0x000145e0
        /*0898*/ 	.word	0x00000005
        /*089c*/ 	.word	0x00022800
        /*08a0*/ 	.short	0x010a
        /*08a2*/ 	.byte	0x3f
	.zero		1


	//   ....[65]....
        /*08a4*/ 	.word	0x00014640
        /*08a8*/ 	.word	0x00000003
        /*08ac*/ 	.word	0x00022830
        /*08b0*/ 	.short	0x010a
        /*08b2*/ 	.byte	0x3f
	.zero		1


	//   ....[66]....
        /*08b4*/ 	.word	0x000146a0
        /*08b8*/ 	.word	0x0000000b
        /*08bc*/ 	.word	0x00022850
        /*08c0*/ 	.short	0x010a
        /*08c2*/ 	.byte	0x3f
	.zero		1


	//   ....[67]....
        /*08c4*/ 	.word	0x00014700
        /*08c8*/ 	.word	0x00000004
        /*08cc*/ 	.word	0x00022830
        /*08d0*/ 	.short	0x010a
        /*08d2*/ 	.byte	0x3f
	.zero		1


	//   ....[68]....
        /*08d4*/ 	.word	0x00014750
        /*08d8*/ 	.word	0x0000000c
        /*08dc*/ 	.word	0x00022850
        /*08e0*/ 	.short	0x010a
        /*08e2*/ 	.byte	0x3f
	.zero		1


	//   ....[69]....
        /*08e4*/ 	.word	0x000147b0
        /*08e8*/ 	.word	0x00000002
        /*08ec*/ 	.word	0x00022830
        /*08f0*/ 	.short	0x010a
        /*08f2*/ 	.byte	0x3f
	.zero		1


	//   ....[70]....
        /*08f4*/ 	.word	0x00014800
        /*08f8*/ 	.word	0x000000b2
        /*08fc*/ 	.word	0x00022850
        /*0900*/ 	.short	0x010a
        /*0902*/ 	.byte	0x3f
	.zero		1


	//   ....[71]....
        /*0904*/ 	.word	0x00014860
        /*0908*/ 	.word	0x00000002
        /*090c*/ 	.word	0x00022830
        /*0910*/ 	.short	0x010a
        /*0912*/ 	.byte	0x3f
	.zero		1


	//   ....[72]....
        /*0914*/ 	.word	0x000148b0
        /*0918*/ 	.word	0x00000008
        /*091c*/ 	.word	0x00022850
        /*0920*/ 	.short	0x010a
        /*0922*/ 	.byte	0x3f
	.zero		1


	//   ....[73]....
        /*0924*/ 	.word	0x00014a00
        /*0928*/ 	.word	0x00000003
        /*092c*/ 	.word	0x00022840
        /*0930*/ 	.short	0x010a
        /*0932*/ 	.byte	0x3f
	.zero		1


	//   ....[74]....
        /*0934*/ 	.word	0x00015470
        /*0938*/ 	.word	0x00000012
        /*093c*/ 	.word	0x00022820
        /*0940*/ 	.short	0x010a
        /*0942*/ 	.byte	0x3f
	.zero		1


	//   ....[75]....
        /*0944*/ 	.word	0x000154c0
        /*0948*/ 	.word	0x00000000
        /*094c*/ 	.word	0x00022860
        /*0950*/ 	.short	0x010a
        /*0952*/ 	.byte	0x3f
	.zero		1


	//   ....[76]....
        /*0954*/ 	.word	0x00015510
        /*0958*/ 	.word	0x00000004
        /*095c*/ 	.word	0x00022840
        /*0960*/ 	.short	0x010a
        /*0962*/ 	.byte	0x3f
	.zero		1


	//   ....[77]....
        /*0964*/ 	.word	0x00015560
        /*0968*/ 	.word	0x00000004
        /*096c*/ 	.word	0x00022860
        /*0970*/ 	.short	0x010a
        /*0972*/ 	.byte	0x3f
	.zero		1


	//   ....[78]....
        /*0974*/ 	.word	0x000155b0
        /*0978*/ 	.word	0x00000004
        /*097c*/ 	.word	0x00022840
        /*0980*/ 	.short	0x010a
        /*0982*/ 	.byte	0x3f
	.zero		1


	//   ....[79]....
        /*0984*/ 	.word	0x00015600
        /*0988*/ 	.word	0x00000004
        /*098c*/ 	.word	0x00022860
        /*0990*/ 	.short	0x010a
        /*0992*/ 	.byte	0x3f
	.zero		1


	//   ....[80]....
        /*0994*/ 	.word	0x00015650
        /*0998*/ 	.word	0x00000004
        /*099c*/ 	.word	0x00022840
        /*09a0*/ 	.short	0x010a
        /*09a2*/ 	.byte	0x3f
	.zero		1


	//   ....[81]....
        /*09a4*/ 	.word	0x000156a0
        /*09a8*/ 	.word	0x00000004
        /*09ac*/ 	.word	0x00022860
        /*09b0*/ 	.short	0x010a
        /*09b2*/ 	.byte	0x3f
	.zero		1


	//   ....[82]....
        /*09b4*/ 	.word	0x00015790
        /*09b8*/ 	.word	0x00000000
        /*09bc*/ 	.word	0x00022820
        /*09c0*/ 	.short	0x010a
        /*09c2*/ 	.byte	0x3f
	.zero		1


	//   ....[83]....
        /*09c4*/ 	.word	0x00015930
        /*09c8*/ 	.word	0x00000006
        /*09cc*/ 	.word	0x00000000
        /*09d0*/ 	.short	0x010a
        /*09d2*/ 	.byte	0x3f
	.zero		1


	//   ....[84]....
        /*09d4*/ 	.word	0x00015980
        /*09d8*/ 	.word	0x00000007
        /*09dc*/ 	.word	0x00000000
        /*09e0*/ 	.short	0x010a
        /*09e2*/ 	.byte	0x3f
	.zero		1


	//   ....[85]....
        /*09e4*/ 	.word	0x000159d0
        /*09e8*/ 	.word	0x00000004
        /*09ec*/ 	.word	0x00000000
        /*09f0*/ 	.short	0x010a
        /*09f2*/ 	.byte	0x3f
	.zero		1


	//----- nvinfo : EIATTR_NUM_MBARRIERS
	.align		4
.L_1331:
        /*09f4*/ 	.byte	0x03, 0x38
        /*09f6*/ 	.short	0x0016


	//----- nvinfo : EIATTR_EXIT_INSTR_OFFSETS
	.align		4
        /*09f8*/ 	.byte	0x04, 0x1c
        /*09fa*/ 	.short	(.L_1333 - .L_1332)


	//   ....[0]....
.L_1332:
        /*09fc*/ 	.word	0x00000a40


	//   ....[1]....
        /*0a00*/ 	.word	0x0000fab0


	//   ....[2]....
        /*0a04*/ 	.word	0x000145d0


	//----- nvinfo : EIATTR_MAX_THREADS
	.align		4
.L_1333:
        /*0a08*/ 	.byte	0x04, 0x05
        /*0a0a*/ 	.short	(.L_1335 - .L_1334)
.L_1334:
        /*0a0c*/ 	.word	0x00000180
        /*0a10*/ 	.word	0x00000001
        /*0a14*/ 	.word	0x00000001


	//----- nvinfo : EIATTR_CRS_STACK_SIZE
	.align		4
.L_1335:
        /*0a18*/ 	.byte	0x04, 0x1e
        /*0a1a*/ 	.short	(.L_1337 - .L_1336)
.L_1336:
        /*0a1c*/ 	.word	0x00000000


	//----- nvinfo : EIATTR_CBANK_PARAM_SIZE
	.align		4
.L_1337:
        /*0a20*/ 	.byte	0x03, 0x19
        /*0a22*/ 	.short	0x0af0


	//----- nvinfo : EIATTR_PARAM_CBANK
	.align		4
        /*0a24*/ 	.byte	0x04, 0x0a
        /*0a26*/ 	.short	(.L_1339 - .L_1338)
	.align		4
.L_1338:
        /*0a28*/ 	.word	index@(.nv.constant0._ZN7cutlass13device_kernelIN5flash11enable_sm90INS1_16FlashAttnFwdSm90INS1_25CollectiveMainloopFwdSm90ILi2EN4cute5tupleIJNS5_1CILi1EEES8_S8_EEENS6_IJNS7_ILi128EEENS7_ILi96EEENS7_ILi64EEEEEELi256ENS_6half_tEfNS_4arch4Sm90ELb0ELb1ELb0ELb0ELb0ELb0ELb0ELb1ELb0ELb1ELb0ELb0EEENS1_21CollectiveEpilogueFwdINS6_IJSA_NS7_ILi256EEESB_EEES9_SE_SG_Li256ELb0ELb1ELb0ELb0EEENS1_30DynamicPersistentTileSchedulerILi256ELi128ELb0ELb1ELb1EEEEEEEEEvNT_6ParamsE)
        /*0a2c*/ 	.short	0x0210
        /*0a2e*/ 	.short	0x0af0


	//----- nvinfo : EIATTR_SW_WAR
	.align		4
.L_1339:
        /*0a30*/ 	.byte	0x04, 0x36
        /*0a32*/ 	.short	(.L_1341 - .L_1340)
.L_1340:
        /*0a34*/ 	.word	0x00000008
.L_1341:


//--------------------- .nv.info._ZN7cutlass13device_kernelIN5flash11enable_sm90INS1_16FlashAttnFwdSm90INS1_25CollectiveMainloopFwdSm90ILi2EN4cute5tupleIJNS5_1CILi1EEES8_S8_EEENS6_IJNS7_ILi128EEENS7_ILi96EEENS7_ILi64EEEEEELi256ENS_6half_tEfNS_4arch4Sm90ELb0ELb1ELb0ELb0ELb0ELb0ELb1ELb1ELb0ELb1ELb0ELb0EEENS1_21CollectiveEpilogueFwdINS6_IJSA_NS7_ILi256EEESB_EEES9_SE_SG_Li256ELb0ELb1ELb0ELb0EEENS1_30DynamicPersistentTileSchedulerILi256ELi128ELb0ELb1ELb1EEEEEEEEEvNT_6ParamsE --------------------------
	.section	.nv.info._ZN7cutlass13device_kernelIN5flash11enable_sm90INS1_16FlashAttnFwdSm90INS1_25CollectiveMainloopFwdSm90ILi2EN4cute5tupleIJNS5_1CILi1EEES8_S8_EEENS6_IJNS7_ILi128EEENS7_ILi96EEENS7_ILi64EEEEEELi256ENS_6half_tEfNS_4arch4Sm90ELb0ELb1ELb0ELb0ELb0ELb0ELb1ELb1ELb0ELb1ELb0ELb0EEENS1_21CollectiveEpilogueFwdINS6_IJSA_NS7_ILi256EEESB_EEES9_SE_SG_Li256ELb0ELb1ELb0ELb0EEENS1_30DynamicPersistentTileSchedulerILi256ELi128ELb0ELb1ELb1EEEEEEEEEvNT_6ParamsE,"",@"SHT_CUDA_INFO"
	.sectionflags	@""
	.align	4


	//----- nvinfo : EIATTR_CUDA_API_VERSION
	.align		4
        /*0000*/ 	.byte	0x04, 0x37
        /*0002*/ 	.short	(.L_1343 - .L_1342)
.L_1342:
        /*0004*/ 	.word	0x00000082


	//----- nvinfo : EIATTR_KPARAM_INFO
	.align		4
.L_1343:
        /*0008*/ 	.byte	0x04, 0x17
        /*000a*/ 	.short	(.L_1345 - .L_1344)
.L_1344:
        /*000c*/ 	.word	0x00000000
        /*0010*/ 	.short	0x0000
        /*0012*/ 	.short	0x0070
        /*0014*/ 	.byte	0x00, 0xf0, 0x01, 0x2e


	//----- nvinfo : EIATTR_SPARSE_MMA_MASK
	.align		4
.L_1345:
        /*0018*/ 	.byte	0x03, 0x50
        /*001a*/ 	.short	0x0000


	//----- nvinfo : EIATTR_MAXREG_COUNT
	.align		4
        /*001c*/ 	.byte	0x03, 0x1b
        /*001e*/ 	.short	0x00a8


	//----- nvinfo : EIATTR_NUM_BARRIERS
	.align		4
        /*0020*/ 	.byte	0x02, 0x4c
        /*0022*/ 	.byte	0x10
	.zero		1


	//----- nvinfo : EIATTR_EXTERNS
	.align		4
        /*0024*/ 	.byte	0x04, 0x0f
        /*0026*/ 	.short	(.L_1347 - .L_1346)


	//   ....[0]....
	.align		4
.L_1346:
        /*0028*/ 	.word	index@(__assertfail)


	//----- nvinfo : EIATTR_ANNOTATIONS
	.align		4
.L_1347:
        /*002c*/ 	.byte	0x04, 0x55
        /*002e*/ 	.short	(.L_1349 - .L_1348)


	//   ....[0]....
.L_1348:
        /* <DEDUP_REMOVED lines=48> */


	//----- nvinfo : EIATTR_MERCURY_ISA_VERSION
	.align		4
.L_1349:
        /*0320*/ 	.byte	0x03, 0x5f
        /*0322*/ 	.short	0x0101


	//----- nvinfo : EIATTR_INT_WARP_WIDE_INSTR_OFFSETS
	.align		4
        /*0324*/ 	.byte	0x04, 0x31
        /*0326*/ 	.short	(.L_1351 - .L_1350)


	//   ....[0]....
.L_1350:
        /*0328*/ 	.word	0x00000170


	//   ....[1]....
        /*032c*/ 	.word	0x000001b0


	//   ....[2]....
        /*0330*/ 	.word	0x00000220


	//   ....[3]....
        /*0334*/ 	.word	0x00000230


	//   ....[4]....
        /*0338*/ 	.word	0x00022170


	//   ....[5]....
        /*033c*/ 	.word	0x00022200


	//   ....[6]....
        /*0340*/ 	.word	0x00026800


	//   ....[7]....
        /*0344*/ 	.word	0x00026890


	//----- nvinfo : EIATTR_COOP_GROUP_MASK_REGIDS
	.align		4
.L_1351:
        /*0348*/ 	.byte	0x04, 0x29
        /*034a*/ 	.short	(.L_1353 - .L_1352)


	//   ....[0]....
.L_1352:
        /*034c*/ 	.word	0xffffffff


	//   ....[1]....
        /*0350*/ 	.word	0xffffffff


	//   ....[2]....
        /*0354*/ 	.word	0xffffffff


	//   ....[3]....
        /*0358*/ 	.word	0xffffffff


	//   ....[4]....
        /*035c*/ 	.word	0xffffffff


	//   ....[5]....
        /*0360*/ 	.word	0xffffffff


	//   ....[6]....
        /*0364*/ 	.word	0xffffffff


	//   ....[7]....
        /*0368*/ 	.word	0xffffffff


	//   ....[8]....
        /*036c*/ 	.word	0xffffffff


	//   ....[9]....
        /*0370*/ 	.word	0xffffffff


	//   ....[10]....
        /*0374*/ 	.word	0xffffffff


	//   ....[11]....
        /*0378*/ 	.word	0xffffffff


	//   ....[12]....
        /*037c*/ 	.word	0xffffffff


	//   ....[13]....
        /*0380*/ 	.word	0xffffffff


	//   ....[14]....
        /*0384*/ 	.word	0xffffffff


	//   ....[15]....
        /*0388*/ 	.word	0xffffffff


	//   ....[16]....
        /*038c*/ 	.word	0xffffffff


	//   ....[17]....
        /*0390*/ 	.word	0xffffffff


	//   ....[18]....
        /*0394*/ 	.word	0xffffffff


	//   ....[19]....
        /*0398*/ 	.word	0xffffffff


	//   ....[20]....
        /*039c*/ 	.word	0xffffffff


	//   ....[21]....
        /*03a0*/ 	.word	0xffffffff


	//   ....[22]....
        /*03a4*/ 	.word	0xffffffff


	//   ....[23]....
        /*03a8*/ 	.word	0xffffffff


	//   ....[24]....
        /*03ac*/ 	.word	0xffffffff


	//   ....[25]....
        /*03b0*/ 	.word	0xffffffff


	//   ....[26]....
        /*03b4*/ 	.word	0xffffffff


	//   ....[27]....
        /*03b8*/ 	.word	0xffffffff


	//   ....[28]....
        /*03bc*/ 	.word	0xffffffff


	//   ....[29]....
        /*03c0*/ 	.word	0xffffffff


	//   ....[30]....
        /*03c4*/ 	.word	0xffffffff


	//   ....[31]....
        /*03c8*/ 	.word	0xffffffff


	//   ....[32]....
        /*03cc*/ 	.word	0xffffffff


	//   ....[33]....
        /*03d0*/ 	.word	0xffffffff


	//   ....[34]....
        /*03d4*/ 	.word	0xffffffff


	//   ....[35]....
        /*03d8*/ 	.word	0xffffffff


	//   ....[36]....
        /*03dc*/ 	.word	0xffffffff


	//   ....[37]....
        /*03e0*/ 	.word	0xffffffff


	//   ....[38]....
        /*03e4*/ 	.word	0xffffffff


	//   ....[39]....
        /*03e8*/ 	.word	0xffffffff


	//   ....[40]....
        /*03ec*/ 	.word	0xffffffff


	//   ....[41]....
        /*03f0*/ 	.word	0xffffffff


	//   ....[42]....
        /*03f4*/ 	.word	0xffffffff


	//   ....[43]....
        /*03f8*/ 	.word	0xffffffff


	//   ....[44]....
        /*03fc*/ 	.word	0xffffffff


	//   ....[45]....
        /*0400*/ 	.word	0xffffffff


	//   ....[46]....
        /*0404*/ 	.word	0xffffffff


	//   ....[47]....
        /*0408*/ 	.word	0xffffffff


	//   ....[48]....
        /*040c*/ 	.word	0xffffffff


	//   ....[49]....
        /*0410*/ 	.word	0xffffffff


	//   ....[50]....
        /*0414*/ 	.word	0xffffffff


	//   ....[51]....
        /*0418*/ 	.word	0xffffffff


	//   ....[52]....
        /*041c*/ 	.word	0xffffffff


	//   ....[53]....
        /*0420*/ 	.word	0xffffffff


	//   ....[54]....
        /*0424*/ 	.word	0xffffffff


	//   ....[55]....
        /*0428*/ 	.word	0xffffffff


	//   ....[56]....
        /*042c*/ 	.word	0xffffffff


	//   ....[57]....
        /*0430*/ 	.word	0xffffffff


	//   ....[58]....
        /*0434*/ 	.word	0xffffffff


	//   ....[59]....
        /*0438*/ 	.word	0xffffffff


	//   ....[60]....
        /*043c*/ 	.word	0xffffffff


	//   ....[61]....
        /*0440*/ 	.word	0xffffffff


	//   ....[62]....
        /*0444*/ 	.word	0xffffffff


	//   ....[63]....
        /*0448*/ 	.word	0xffffffff


	//   ....[64]....
        /*044c*/ 	.word	0xffffffff


	//   ....[65]....
        /*0450*/ 	.word	0xffffffff


	//   ....[66]....
        /*0454*/ 	.word	0xffffffff


	//   ....[67]....
        /*0458*/ 	.word	0xffffffff


	//   ....[68]....
        /*045c*/ 	.word	0xffffffff


	//   ....[69]....
        /*0460*/ 	.word	0xffffffff


	//   ....[70]....
        /*0464*/ 	.word	0xffffffff


	//   ....[71]....
        /*0468*/ 	.word	0xffffffff


	//   ....[72]....
        /*046c*/ 	.word	0xffffffff


	//   ....[73]....
        /*0470*/ 	.word	0xffffffff


	//   ....[74]....
        /*0474*/ 	.word	0xffffffff


	//   ....[75]....
        /*0478*/ 	.word	0xffffffff


	//   ....[76]....
        /*047c*/ 	.word	0xffffffff


	//   ....[77]....
        /*0480*/ 	.word	0xffffffff


	//   ....[78]....
        /*0484*/ 	.word	0xffffffff


	//   ....[79]....
        /*0488*/ 	.word	0xffffffff


	//   ....[80]....
        /*048c*/ 	.word	0xffffffff


	//   ....[81]....
        /*0490*/ 	.word	0xffffffff


	//   ....[82]....
        /*0494*/ 	.word	0xffffffff


	//   ....[83]....
        /*0498*/ 	.word	0xffffffff


	//   ....[84]....
        /*049c*/ 	.word	0x0500000f


	//   ....[85]....
        /*04a0*/ 	.word	0x0500000f


	//   ....[86]....
        /*04a4*/ 	.word	0x0500000f


	//   ....[87]....
        /*04a8*/ 	.word	0x0500000f


	//   ....[88]....
        /*04ac*/ 	.word	0x0500000f


	//   ....[89]....
        /*04b0*/ 	.word	0x0500000f


	//   ....[90]....
        /*04b4*/ 	.word	0x0500000f


	//   ....[91]....
        /*04b8*/ 	.word	0x0500000f


	//   ....[92]....
        /*04bc*/ 	.word	0x0500000f


	//   ....[93]....
        /*04c0*/ 	.word	0x0500000f


	//   ....[94]....
        /*04c4*/ 	.word	0x0500000f


	//   ....[95]....
        /*04c8*/ 	.word	0x0500000f


	//   ....[96]....
        /*04cc*/ 	.word	0x0500000f


	//   ....[97]....
        /*04d0*/ 	.word	0x0500000f


	//   ....[98]....
        /*04d4*/ 	.word	0x0500000f


	//   ....[99]....
        /*04d8*/ 	.word	0x0500000f


	//   ....[100]....
        /*04dc*/ 	.word	0x0500000f


	//   ....[101]....
        /*04e0*/ 	.word	0x0500000f


	//   ....[102]....
        /*04e4*/ 	.word	0x0500000f


	//   ....[103]....
        /*04e8*/ 	.word	0x0500000f


	//   ....[104]....
        /*04ec*/ 	.word	0x0500000f


	//   ....[105]....
        /*04f0*/ 	.word	0x0500000f


	//   ....[106]....
        /*04f4*/ 	.word	0x0500000f


	//   ....[107]....
        /*04f8*/ 	.word	0x0500000f


	//   ....[108]....
        /*04fc*/ 	.word	0x0500000f


	//   ....[109]....
        /*0500*/ 	.word	0x0500000f


	//   ....[110]....
        /*0504*/ 	.word	0x0500000f


	//   ....[111]....
        /*0508*/ 	.word	0x0500000f


	//   ....[112]....
        /*050c*/ 	.word	0x0500000f


	//   ....[113]....
        /*0510*/ 	.word	0x0500000f


	//   ....[114]....
        /*0514*/ 	.word	0x0500000f


	//   ....[115]....
        /*0518*/ 	.word	0x0500000f


	//   ....[116]....
        /*051c*/ 	.word	0x0500000f


	//   ....[117]....
        /*0520*/ 	.word	0x0500000f


	//   ....[118]....
        /*0524*/ 	.word	0x0500000f


	//   ....[119]....
        /*0528*/ 	.word	0xffffffff


	//   ....[120]....
        /*052c*/ 	.word	0xffffffff


	//   ....[121]....
        /*0530*/ 	.word	0xffffffff


	//   ....[122]....
        /*0534*/ 	.word	0xffffffff


	//   ....[123]....
        /*0538*/ 	.word	0xffffffff


	//   ....[124]....
        /*053c*/ 	.word	0xffffffff


	//----- nvinfo : EIATTR_COOP_GROUP_INSTR_OFFSETS
	.align		4
.L_1353:
        /*0540*/ 	.byte	0x04, 0x28
        /*0542*/ 	.short	(.L_1355 - .L_1354)


	//   ....[0]....
.L_1354:
        /*0544*/ 	.word	0x000000b0


	//   ....[1]....
        /*0548*/ 	.word	0x00000180


	//   ....[2]....
        /*054c*/ 	.word	0x000001d0


	//   ....[3]....
        /*0550*/ 	.word	0x00000420


	//   ....[4]....
        /*0554*/ 	.word	0x00000580


	//   ....[5]....
        /*0558*/ 	.word	0x000006a0


	//   ....[6]....
        /*055c*/ 	.word	0x00000800


	//   ....[7]....
        /*0560*/ 	.word	0x00002010


	//   ....[8]....
        /*0564*/ 	.word	0x000041e0


	//   ....[9]....
        /*0568*/ 	.word	0x00004450


	//   ....[10]....
        /*056c*/ 	.word	0x00005ab0


	//   ....[11]....
        /*0570*/ 	.word	0x00005b30


	//   ....[12]....
        /*0574*/ 	.word	0x00005ec0


	//   ....[13]....
        /*0578*/ 	.word	0x00005ee0


	//   ....[14]....
        /*057c*/ 	.word	0x0000ad60


	//   ....[15]....
        /*0580*/ 	.word	0x0000adf0


	//   ....[16]....
        /*0584*/ 	.word	0x0000aeb0


	//   ....[17]....
        /*0588*/ 	.word	0x0000af00


	//   ....[18]....
        /*058c*/ 	.word	0x000145b0


	//   ....[19]....
        /*0590*/ 	.word	0x000147d0


	//   ....[20]....
        /*0594*/ 	.word	0x00015800


	//   ....[21]....
        /*0598*/ 	.word	0x000158d0


	//   ....[22]....
        /*059c*/ 	.word	0x00015a50


	//   ....[23]....
        /*05a0*/ 	.word	0x00015ac0


	//   ....[24]....
        /*05a4*/ 	.word	0x0001de30


	//   ....[25]....
        /*05a8*/ 	.word	0x0001de50


	//   ....[26]....
        /*05ac*/ 	.word	0x0001deb0


	//   ....[27]....
        /*05b0*/ 	.word	0x0001def0


	//   ....[28]....
        /*05b4*/ 	.word	0x0001fb00


	//   ....[29]....
        /*05b8*/ 	.word	0x0001fb10


	//   ....[30]....
        /*05bc*/ 	.word	0x0001fc20


	//   ....[31]....
        /*05c0*/ 	.word	0x0001fc50


	//   ....[32]....
        /*05c4*/ 	.word	0x000204c0


	//   ....[33]....
        /*05c8*/ 	.word	0x000204d0


	//   ....[34]....
        /*05cc*/ 	.word	0x00020620


	//   ....[35]....
        /*05d0*/ 	.word	0x00020640


	//   ....[36]....
        /*05d4*/ 	.word	0x00020780


	//   ....[37]....
        /*05d8*/ 	.word	0x000207a0


	//   ....[38]....
        /*05dc*/ 	.word	0x000208f0


	//   ....[39]....
        /*05e0*/ 	.word	0x00020910


	//   ....[40]....
        /*05e4*/ 	.word	0x00021020


	//   ....[41]....
        /*05e8*/ 	.word	0x00021040


	//   ....[42]....
        /*05ec*/ 	.word	0x00021180


	//   ....[43]....
        /*05f0*/ 	.word	0x000211a0


	//   ....[44]....
        /*05f4*/ 	.word	0x000212e0


	//   ....[45]....
        /*05f8*/ 	.word	0x00021300


	//   ....[46]....
        /*05fc*/ 	.word	0x00021450


	//   ....[47]....
        /*0600*/ 	.word	0x00021470


	//   ....[48]....
        /*0604*/ 	.word	0x00021670


	//   ....[49]....
        /*0608*/ 	.word	0x00022780


	//   ....[50]....
        /*060c*/ 	.word	0x000230f0


	//   ....[51]....
        /*0610*/ 	.word	0x00023120


	//   ....[52]....
        /*0614*/ 	.word	0x00023150


	//   ....[53]....
        /*0618*/ 	.word	0x00023170


	//   ....[54]....
        /*061c*/ 	.word	0x00023240


	//   ....[55]....
        /*0620*/ 	.word	0x000232a0


	//   ....[56]....
        /*0624*/ 	.word	0x000232b0


	//   ....[57]....
        /*0628*/ 	.word	0x00023350


	//   ....[58]....
        /*062c*/ 	.word	0x00023380


	//   ....[59]....
        /*0630*/ 	.word	0x00023400


	//   ....[60]....
        /*0634*/ 	.word	0x00023430


	//   ....[61]....
        /*0638*/ 	.word	0x000234b0


	//   ....[62]....
        /*063c*/ 	.word	0x000234e0


	//   ....[63]....
        /*0640*/ 	.word	0x00023500


	//   ....[64]....
        /*0644*/ 	.word	0x00023550


	//   ....[65]....
        /*0648*/ 	.word	0x00023560


	//   ....[66]....
        /*064c*/ 	.word	0x00023c90


	//   ....[67]....
        /*0650*/ 	.word	0x00023cb0


	//   ....[68]....
        /*0654*/ 	.word	0x00023cf0


	//   ....[69]....
        /*0658*/ 	.word	0x00023d90


	//   ....[70]....
        /*065c*/ 	.word	0x00023e20


	//   ....[71]....
        /*0660*/ 	.word	0x00023e30


	//   ....[72]....
        /*0664*/ 	.word	0x00023ec0


	//   ....[73]....
        /*0668*/ 	.word	0x00023ed0


	//   ....[74]....
        /*066c*/ 	.word	0x00023f40


	//   ....[75]....
        /*0670*/ 	.word	0x00023f50


	//   ....[76]....
        /*0674*/ 	.word	0x00023fd0


	//   ....[77]....
        /*0678*/ 	.word	0x00023fe0


	//   ....[78]....
        /*067c*/ 	.word	0x00024060


	//   ....[79]....
        /*0680*/ 	.word	0x00024070


	//   ....[80]....
        /*0684*/ 	.word	0x000240f0


	//   ....[81]....
        /*0688*/ 	.word	0x00024100


	//   ....[82]....
        /*068c*/ 	.word	0x000269f0


	//   ....[83]....
        /*0690*/ 	.word	0x00026be0


	//   ....[84]....
        /*0694*/ 	.word	0x00027160


	//   ....[85]....
        /*0698*/ 	.word	0x000272c0


	//   ....[86]....
        /*069c*/ 	.word	0x00027320


	//   ....[87]....
        /*06a0*/ 	.word	0x000273b0


	//   ....[88]....
        /*06a4*/ 	.word	0x00027450


	//   ....[89]....
        /*06a8*/ 	.word	0x00027520


	//   ....[90]....
        /*06ac*/ 	.word	0x00027620


	//   ....[91]....
        /*06b0*/ 	.word	0x00027680


	//   ....[92]....
        /*06b4*/ 	.word	0x00027720


	//   ....[93]....
        /*06b8*/ 	.word	0x000277f0


	//   ....[94]....
        /*06bc*/ 	.word	0x00027890


	//   ....[95]....
        /*06c0*/ 	.word	0x00027960


	//   ....[96]....
        /*06c4*/ 	.word	0x00027a00


	//   ....[97]....
        /*06c8*/ 	.word	0x00027ad0


	//   ....[98]....
        /*06cc*/ 	.word	0x00027b70


	//   ....[99]....
        /*06d0*/ 	.word	0x00027c20


	//   ....[100]....
        /*06d4*/ 	.word	0x00027cc0


	//   ....[101]....
        /*06d8*/ 	.word	0x00027da0


	//   ....[102]....
        /*06dc*/ 	.word	0x00027e60


	//   ....[103]....
        /*06e0*/ 	.word	0x00028090


	//   ....[104]....
        /*06e4*/ 	.word	0x00028110


	//   ....[105]....
        /*06e8*/ 	.word	0x00028250


	//   ....[106]....
        /*06ec*/ 	.word	0x00028300


	//   ....[107]....
        /*06f0*/ 	.word	0x000283d0


	//   ....[108]....
        /*06f4*/ 	.word	0x00028480


	//   ....[109]....
        /*06f8*/ 	.word	0x00028550


	//   ....[110]....
        /*06fc*/ 	.word	0x00028600


	//   ....[111]....
        /*0700*/ 	.word	0x00028700


	//   ....[112]....
        /*0704*/ 	.word	0x00028750


	//   ....[113]....
        /*0708*/ 	.word	0x00028830


	//   ....[114]....
        /*070c*/ 	.word	0x000288e0


	//   ....[115]....
        /*0710*/ 	.word	0x000289b0


	//   ....[116]....
        /*0714*/ 	.word	0x00028a60


	//   ....[117]....
        /*0718*/ 	.word	0x00028d80


	//   ....[118]....
        /*071c*/ 	.word	0x00028ea0


	//   ....[119]....
        /*0720*/ 	.word	0x0002b3d0


	//   ....[120]....
        /*0724*/ 	.word	0x0002b670


	//   ....[121]....
        /*0728*/ 	.word	0x0002c940


	//   ....[122]....
        /*072c*/ 	.word	0x0002c980


	//   ....[123]....
        /*0730*/ 	.word	0x0002c9f0


	//   ....[124]....
        /*0734*/ 	.word	0x0002ca10


	//----- nvinfo : EIATTR_REG_RECONFIG
	.align		4
.L_1355:
        /*0738*/ 	.byte	0x01, 0x54
	.zero		2


	//----- nvinfo : EIATTR_SYSCALL_OFFSETS
	.align		4
        /*073c*/ 	.byte	0x04, 0x46
        /*073e*/ 	.short	(.L_1357 - .L_1356)


	//   ....[0]....
.L_1356:
        /*0740*/ 	.word	0x00002580


	//   ....[1]....
        /*0744*/ 	.word	0x00022370


	//   ....[2]....
        /*0748*/ 	.word	0x000224c0


	//   ....[3]....
        /*074c*/ 	.word	0x000225b0


	//   ....[4]....
        /*0750*/ 	.word	0x00022d50


	//   ....[5]....
        /*0754*/ 	.word	0x000238b0


	//----- nvinfo : EIATTR_MBARRIER_INSTR_OFFSETS
	.align		4
.L_1357:
        /*0758*/ 	.byte	0x04, 0x39
        /*075a*/ 	.short	(.L_1359 - .L_1358)


	//   ....[0]....
.L_1358:
        /*075c*/ 	.word	0x000002c0
        /*0760*/ 	.word	0x000000ff
        /*0764*/ 	.word	0x00032400
        /*0768*/ 	.short	0x0100
        /*076a*/ 	.byte	0x08
	.zero		1


	//   ....[1]....
        /*076c*/ 	.word	0x000002d0
        /*0770*/ 	.word	0x000000ff
        /*0774*/ 	.word	0x00032410
        /*0778*/ 	.short	0x0100
        /*077a*/ 	.byte	0x08
	.zero		1


	//   ....[2]....
        /*077c*/ 	.word	0x000002e0
        /*0780*/ 	.word	0x000000ff
        /*0784*/ 	.word	0x00032420
        /*0788*/ 	.short	0x0100
        /*078a*/ 	.byte	0x08
	.zero		1


	//   ....[3]....
        /*078c*/ 	.word	0x000003d0
        /*0790*/ 	.word	0x000000ff
        /*0794*/ 	.word	0x00032430
        /*0798*/ 	.short	0x0100
        /*079a*/ 	.byte	0x08
	.zero		1


	//   ....[4]....
        /*079c*/ 	.word	0x000003e0
        /*07a0*/ 	.word	0x000000ff
        /*07a4*/ 	.word	0x00032440
        /*07a8*/ 	.short	0x0100
        /*07aa*/ 	.byte	0x08
	.zero		1


	//   ....[5]....
        /*07ac*/ 	.word	0x000003f0
        /*07b0*/ 	.word	0x000000ff
        /*07b4*/ 	.word	0x00032438
        /*07b8*/ 	.short	0x0100
        /*07ba*/ 	.byte	0x08
	.zero		1


	//   ....[6]....
        /*07bc*/ 	.word	0x00000400
        /*07c0*/ 	.word	0x000000ff
        /*07c4*/ 	.word	0x00032448
        /*07c8*/ 	.short	0x0100
        /*07ca*/ 	.byte	0x08
	.zero		1


	//   ....[7]....
        /*07cc*/ 	.word	0x00000530
        /*07d0*/ 	.word	0x000000ff
        /*07d4*/ 	.word	0x00032450
        /*07d8*/ 	.short	0x0100
        /*07da*/ 	.byte	0x08
	.zero		1


	//   ....[8]....
        /*07dc*/ 	.word	0x00000540
        /*07e0*/ 	.word	0x000000ff
        /*07e4*/ 	.word	0x00032460
        /*07e8*/ 	.short	0x0100
        /*07ea*/ 	.byte	0x08
	.zero		1


	//   ....[9]....
        /*07ec*/ 	.word	0x00000550
        /*07f0*/ 	.word	0x000000ff
        /*07f4*/ 	.word	0x00032458
        /*07f8*/ 	.short	0x0100
        /*07fa*/ 	.byte	0x08
	.zero		1


	//   ....[10]....
        /*07fc*/ 	.word	0x00000560
        /*0800*/ 	.word	0x000000ff
        /*0804*/ 	.word	0x00032468
        /*0808*/ 	.short	0x0100
        /*080a*/ 	.byte	0x08
	.zero		1


	//   ....[11]....
        /*080c*/ 	.word	0x00000650
        /*0810*/ 	.word	0x000000ff
        /*0814*/ 	.word	0x00032470
        /*0818*/ 	.short	0x0100
        /*081a*/ 	.byte	0x06
	.zero		1


	//   ....[12]....
        /*081c*/ 	.word	0x00000660
        /*0820*/ 	.word	0x000000ff
        /*0824*/ 	.word	0x00032480
        /*0828*/ 	.short	0x0100
        /*082a*/ 	.byte	0x06
	.zero		1


	//   ....[13]....
        /*082c*/ 	.word	0x00000670
        /*0830*/ 	.word	0x000000ff
        /*0834*/ 	.word	0x00032478
        /*0838*/ 	.short	0x0100
        /*083a*/ 	.byte	0x06
	.zero		1


	//   ....[14]....
        /*083c*/ 	.word	0x00000680
        /*0840*/ 	.word	0x000000ff
        /*0844*/ 	.word	0x00032488
        /*0848*/ 	.short	0x0100
        /*084a*/ 	.byte	0x06
	.zero		1


	//   ....[15]....
        /*084c*/ 	.word	0x000007b0
        /*0850*/ 	.word	0x000000ff
        /*0854*/ 	.word	0x00032490
        /*0858*/ 	.short	0x0100
        /*085a*/ 	.byte	0x08
	.zero		1


	//   ....[16]....
        /*085c*/ 	.word	0x000007c0
        /*0860*/ 	.word	0x000000ff
        /*0864*/ 	.word	0x000324a0
        /*0868*/ 	.short	0x0100
        /*086a*/ 	.byte	0x08
	.zero		1


	//   ....[17]....
        /*086c*/ 	.word	0x000007d0
        /*0870*/ 	.word	0x000000ff
        /*0874*/ 	.word	0x00032498
        /*0878*/ 	.short	0x0100
        /*087a*/ 	.byte	0x08
	.zero		1


	//   ....[18]....
        /*087c*/ 	.word	0x000007e0
        /*0880*/ 	.word	0x000000ff
        /*0884*/ 	.word	0x000324a8
        /*0888*/ 	.short	0x0100
        /*088a*/ 	.byte	0x08
	.zero		1


	//   ....[19]....
        /*088c*/ 	.word	0x00000910
        /*0890*/ 	.word	0x000000ff
        /*0894*/ 	.word	0x000324b0
        /*0898*/ 	.short	0x0100
        /*089a*/ 	.byte	0x08
	.zero		1


	//   ....[20]....
        /*089c*/ 	.word	0x00000920
        /*08a0*/ 	.word	0x000000ff
        /*08a4*/ 	.word	0x000324c0
        /*08a8*/ 	.short	0x0100
        /*08aa*/ 	.byte	0x08
	.zero		1


	//   ....[21]....
        /*08ac*/ 	.word	0x00000930
        /*08b0*/ 	.word	0x000000ff
        /*08b4*/ 	.word	0x000324b8
        /*08b8*/ 	.short	0x0100
        /*08ba*/ 	.byte	0x08
	.zero		1


	//   ....[22]....
        /*08bc*/ 	.word	0x00000940
        /*08c0*/ 	.word	0x000000ff
        /*08c4*/ 	.word	0x000324c8
        /*08c8*/ 	.short	0x0100
        /*08ca*/ 	.byte	0x08
	.zero		1


	//   ....[23]....
        /*08cc*/ 	.word	0x000027d0
        /*08d0*/ 	.word	0x000000ff
        /*08d4*/ 	.word	0x00032400
        /*08d8*/ 	.short	0x010a
        /*08da*/ 	.byte	0x2c
	.zero		1


	//   ....[24]....
        /*08dc*/ 	.word	0x00002c30
        /*08e0*/ 	.word	0x0000000c
        /*08e4*/ 	.word	0x00000000
        /*08e8*/ 	.short	0x010a
        /*08ea*/ 	.byte	0x3f
	.zero		1


	//   ....[25]....
        /*08ec*/ 	.word	0x00002c90
        /*08f0*/ 	.word	0x0000000c
        /*08f4*/ 	.word	0x00000000
        /*08f8*/ 	.short	0x010a
        /*08fa*/ 	.byte	0x3f
	.zero		1


	//   ....[26]....
        /*08fc*/ 	.word	0x00003040
        /*0900*/ 	.word	0x000000ff
        /*0904*/ 	.word	0x00032410
        /*0908*/ 	.short	0x010a
        /*090a*/ 	.byte	0x2c
	.zero		1


	//   ....[27]....
        /*090c*/ 	.word	0x00003140
        /*0910*/ 	.word	0x00000008
        /*0914*/ 	.word	0x00000000
        /*0918*/ 	.short	0x010a
        /*091a*/ 	.byte	0x3f
	.zero		1


	//   ....[28]....
        /*091c*/ 	.word	0x000031a0
        /*0920*/ 	.word	0x00000008
        /*0924*/ 	.word	0x00000000
        /*0928*/ 	.short	0x010a
        /*092a*/ 	.byte	0x3f
	.zero		1


	//   ....[29]....
        /*092c*/ 	.word	0x00003e90
        /*0930*/ 	.word	0x00000008
        /*0934*/ 	.word	0x00000000
        /*0938*/ 	.short	0x0101
        /*093a*/ 	.byte	0x3f
	.zero		1


	//   ....[30]....
        /*093c*/ 	.word	0x00009120
        /*0940*/ 	.word	0x0000000d
        /*0944*/ 	.word	0x00000000
        /*0948*/ 	.short	0x0101
        /*094a*/ 	.byte	0x3f
	.zero		1


	//   ....[31]....
        /*094c*/ 	.word	0x00009850
        /*0950*/ 	.word	0x00000003
        /*0954*/ 	.word	0x00000000
        /*0958*/ 	.short	0x010a
        /*095a*/ 	.byte	0x3f
	.zero		1


	//   ....[32]....
        /*095c*/ 	.word	0x00009950
        /*0960*/ 	.word	0x00000000
        /*0964*/ 	.word	0x00000000
        /*0968*/ 	.short	0x010a
        /*096a*/ 	.byte	0x3f
	.zero		1


	//   ....[33]....
        /*096c*/ 	.word	0x00009d80
        /*0970*/ 	.word	0x00000003
        /*0974*/ 	.word	0x00000000
        /*0978*/ 	.short	0x010a
        /*097a*/ 	.byte	0x3f
	.zero		1


	//   ....[34]....
        /*097c*/ 	.word	0x00009e30
        /*0980*/ 	.word	0x00000004
        /*0984*/ 	.word	0x00000000
        /*0988*/ 	.short	0x010a
        /*098a*/ 	.byte	0x3f
	.zero		1


	//   ....[35]....
        /*098c*/ 	.word	0x0000aaf0
        /*0990*/ 	.word	0x00000003
        /*0994*/ 	.word	0x00000000
        /*0998*/ 	.short	0x0101
        /*099a*/ 	.byte	0x3f
	.zero		1


	//   ....[36]....
        /*099c*/ 	.word	0x00012dd0
        /*09a0*/ 	.word	0x00000000
        /*09a4*/ 	.word	0x00000000
        /*09a8*/ 	.short	0x0101
        /*09aa*/ 	.byte	0x3f
	.zero		1


	//   ....[37]....
        /*09ac*/ 	.word	0x00012fd0
        /*09b0*/ 	.word	0x00000005
        /*09b4*/ 	.word	0x00000000
        /*09b8*/ 	.short	0x010a
        /*09ba*/ 	.byte	0x3f
	.zero		1


	//   ....[38]....
        /*09bc*/ 	.word	0x000130d0
        /*09c0*/ 	.word	0x00000000
        /*09c4*/ 	.word	0x00000000
        /*09c8*/ 	.short	0x010a
        /*09ca*/ 	.byte	0x3f
	.zero		1


	//   ....[39]....
        /*09cc*/ 	.word	0x00013500
        /*09d0*/ 	.word	0x00000005
        /*09d4*/ 	.word	0x00000000
        /*09d8*/ 	.short	0x010a
        /*09da*/ 	.byte	0x3f
	.zero		1


	//   ....[40]....
        /*09dc*/ 	.word	0x000135b0
        /*09e0*/ 	.word	0x00000004
        /*09e4*/ 	.word	0x00000000
        /*09e8*/ 	.short	0x010a
        /*09ea*/ 	.byte	0x3f
	.zero		1


	//   ....[41]....
        /*09ec*/ 	.word	0x00014270
        /*09f0*/ 	.word	0x00000004
        /*09f4*/ 	.word	0x00000000
        /*09f8*/ 	.short	0x0101
        /*09fa*/ 	.byte	0x3f
	.zero		1


	//   ....[42]....
        /*09fc*/ 	.word	0x0001d9c0
        /*0a00*/ 	.word	0x00000000
        /*0a04*/ 	.word	0x00000000
        /*0a08*/ 	.short	0x0101
        /*0a0a*/ 	.byte	0x3f
	.zero		1


	//   ....[43]....
        /*0a0c*/ 	.word	0x000204e0
        /*0a10*/ 	.word	0x000000ff
        /*0a14*/ 	.word	0x00000000
        /*0a18*/ 	.short	0x0101
        /*0a1a*/ 	.byte	0x05
	.zero		1


	//   ....[44]....
        /*0a1c*/ 	.word	0x000229c0
        /*0a20*/ 	.word	0x00000000
        /*0a24*/ 	.word	0x00032440
        /*0a28*/ 	.short	0x010a
        /*0a2a*/ 	.byte	0x3f
	.zero		1


	//   ....[45]....
        /*0a2c*/ 	.word	0x00023680
        /*0a30*/ 	.word	0x00000011
        /*0a34*/ 	.word	0x00032400
        /*0a38*/ 	.short	0x0107
        /*0a3a*/ 	.byte	0x3f
	.zero		1


	//   ....[46]....
        /*0a3c*/ 	.word	0x00023720
        /*0a40*/ 	.word	0x00000011
        /*0a44*/ 	.word	0x00032400
        /*0a48*/ 	.short	0x0101
        /*0a4a*/ 	.byte	0x3f
	.zero		1


	//   ....[47]....
        /*0a4c*/ 	.word	0x00024200
        /*0a50*/ 	.word	0x00000011
        /*0a54*/ 	.word	0x00032410
        /*0a58*/ 	.short	0x0107
        /*0a5a*/ 	.byte	0x3f
	.zero		1


	//   ....[48]....
        /*0a5c*/ 	.word	0x00024300
        /*0a60*/ 	.word	0x00000011
        /*0a64*/ 	.word	0x00032410
        /*0a68*/ 	.short	0x0101
        /*0a6a*/ 	.byte	0x3f
	.zero		1


	//   ....[49]....
        /*0a6c*/ 	.word	0x00024320
        /*0a70*/ 	.word	0x00000011
        /*0a74*/ 	.word	0x00032420
        /*0a78*/ 	.short	0x010a
        /*0a7a*/ 	.byte	0x3f
	.zero		1


	//   ....[50]....
        /*0a7c*/ 	.word	0x00024400
        /*0a80*/ 	.word	0x00000002
        /*0a84*/ 	.word	0x00032460
        /*0a88*/ 	.short	0x010a
        /*0a8a*/ 	.byte	0x3f
	.zero		1


	//   ....[51]....
        /*0a8c*/ 	.word	0x00024c20
        /*0a90*/ 	.word	0x00000003
        /*0a94*/ 	.word	0x00032440
        /*0a98*/ 	.short	0x010a
        /*0a9a*/ 	.byte	0x3f
	.zero		1


	//   ....[52]....
        /*0a9c*/ 	.word	0x00024e40
        /*0aa0*/ 	.word	0x00000003
        /*0aa4*/ 	.word	0x00032460
        /*0aa8*/ 	.short	0x010a
        /*0aaa*/ 	.byte	0x3f
	.zero		1


	//   ....[53]....
        /*0aac*/ 	.word	0x00025630
        /*0ab0*/ 	.word	0x00000004
        /*0ab4*/ 	.word	0x00032440
        /*0ab8*/ 	.short	0x010a
        /*0aba*/ 	.byte	0x3f
	.zero		1


	//   ....[54]....
        /*0abc*/ 	.word	0x00025850
        /*0ac0*/ 	.word	0x00000004
        /*0ac4*/ 	.word	0x00032460
        /*0ac8*/ 	.short	0x010a
        /*0aca*/ 	.byte	0x3f
	.zero		1


	//   ....[55]....
        /*0acc*/ 	.word	0x00025fd0
        /*0ad0*/ 	.word	0x00000004
        /*0ad4*/ 	.word	0x00032440
        /*0ad8*/ 	.short	0x010a
        /*0ada*/ 	.byte	0x3f
	.zero		1


	//   ....[56]....
        /*0adc*/ 	.word	0x000261f0
        /*0ae0*/ 	.word	0x00000004
        /*0ae4*/ 	.word	0x00032460
        /*0ae8*/ 	.short	0x010a
        /*0aea*/ 	.byte	0x3f
	.zero		1


	//   ....[57]....
        /*0aec*/ 	.word	0x00026b60
        /*0af0*/ 	.word	0x00000000
        /*0af4*/ 	.word	0x00032420
        /*0af8*/ 	.short	0x010a
        /*0afa*/ 	.byte	0x3f
	.zero		1


	//   ....[58]....
        /*0afc*/ 	.word	0x00026d30
        /*0b00*/ 	.word	0x00000006
        /*0b04*/ 	.word	0x00000000
        /*0b08*/ 	.short	0x010a
        /*0b0a*/ 	.byte	0x3f
	.zero		1


	//   ....[59]....
        /*0b0c*/ 	.word	0x00026d80
        /*0b10*/ 	.word	0x00000003
        /*0b14*/ 	.word	0x00000000
        /*0b18*/ 	.short	0x010a
        /*0b1a*/ 	.byte	0x3f
	.zero		1


	//   ....[60]....
        /*0b1c*/ 	.word	0x00026de0
        /*0b20*/ 	.word	0x00000012
        /*0b24*/ 	.word	0x00000000
        /*0b28*/ 	.short	0x010a
        /*0b2a*/ 	.byte	0x3f
	.zero		1


	//   ....[61]....
        /*0b2c*/ 	.word	0x00026e10
        /*0b30*/ 	.word	0x00000003
        /*0b34*/ 	.word	0x00000000
        /*0b38*/ 	.short	0x010a
        /*0b3a*/ 	.byte	0x3f
	.zero		1


	//   ....[62]....
        /*0b3c*/ 	.word	0x00026e80
        /*0b40*/ 	.word	0x00000009
        /*0b44*/ 	.word	0x00032400
        /*0b48*/ 	.short	0x010a
        /*0b4a*/ 	.byte	0x3f
	.zero		1


	//   ....[63]....
        /*0b4c*/ 	.word	0x00026ed0
        /*0b50*/ 	.word	0x0000000c
        /*0b54*/ 	.word	0x00000000
        /*0b58*/ 	.short	0x010a
        /*0b5a*/ 	.byte	0x3f
	.zero		1


	//   ....[64]....
        /*0b5c*/ 	.word	0x00026f30
        /*0b60*/ 	.word	0x00000009
        /*0b64*/ 	.word	0x00032410
        /*0b68*/ 	.short	0x010a
        /*0b6a*/ 	.byte	0x3f
	.zero		1


	//   ....[65]....
        /*0b6c*/ 	.word	0x00026f80
        /*0b70*/ 	.word	0x00000008
        /*0b74*/ 	.word	0x00000000
        /*0b78*/ 	.short	0x010a
        /*0b7a*/ 	.byte	0x3f
	.zero		1


	//   ....[66]....
        /*0b7c*/ 	.word	0x00026fd0
        /*0b80*/ 	.word	0x00000000
        /*0b84*/ 	.word	0x00000000
        /*0b88*/ 	.short	0x010a
        /*0b8a*/ 	.byte	0x3f
	.zero		1


	//   ....[67]....
        /*0b8c*/ 	.word	0x00027020
        /*0b90*/ 	.word	0x00000004
        /*0b94*/ 	.word	0x00000000
        /*0b98*/ 	.short	0x010a
        /*0b9a*/ 	.byte	0x3f
	.zero		1


	//   ....[68]....
        /*0b9c*/ 	.word	0x00027070
        /*0ba0*/ 	.word	0x00000000
        /*0ba4*/ 	.word	0x00000000
        /*0ba8*/ 	.short	0x010a
        /*0baa*/ 	.byte	0x3f
	.zero		1


	//   ....[69]....
        /*0bac*/ 	.word	0x000270c0
        /*0bb0*/ 	.word	0x00000004
        /*0bb4*/ 	.word	0x00000000
        /*0bb8*/ 	.short	0x010a
        /*0bba*/ 	.byte	0x3f
	.zero		1


	//   ....[70]....
        /*0bbc*/ 	.word	0x00027210
        /*0bc0*/ 	.word	0x00000000
        /*0bc4*/ 	.word	0x00032440
        /*0bc8*/ 	.short	0x010a
        /*0bca*/ 	.byte	0x3f
	.zero		1


	//   ....[71]....
        /*0bcc*/ 	.word	0x00028aa0
        /*0bd0*/ 	.word	0x00000011
        /*0bd4*/ 	.word	0x00032420
        /*0bd8*/ 	.short	0x010a
        /*0bda*/ 	.byte	0x3f
	.zero		1


	//   ....[72]....
        /*0bdc*/ 	.word	0x00028af0
        /*0be0*/ 	.word	0x00000002
        /*0be4*/ 	.word	0x00032460
        /*0be8*/ 	.short	0x010a
        /*0bea*/ 	.byte	0x3f
	.zero		1


	//   ....[73]....
        /*0bec*/ 	.word	0x00028b40
        /*0bf0*/ 	.word	0x00000003
        /*0bf4*/ 	.word	0x00032440
        /*0bf8*/ 	.short	0x010a
        /*0bfa*/ 	.byte	0x3f
	.zero		1


	//   ....[74]....
        /*0bfc*/ 	.word	0x00028b90
        /*0c00*/ 	.word	0x00000003
        /*0c04*/ 	.word	0x00032460
        /*0c08*/ 	.short	0x010a
        /*0c0a*/ 	.byte	0x3f
	.zero		1


	//   ....[75]....
        /*0c0c*/ 	.word	0x00028be0
        /*0c10*/ 	.word	0x00000004
        /*0c14*/ 	.word	0x00032440
        /*0c18*/ 	.short	0x010a
        /*0c1a*/ 	.byte	0x3f
	.zero		1


	//   ....[76]....
        /*0c1c*/ 	.word	0x00028c30
        /*0c20*/ 	.word	0x00000004
        /*0c24*/ 	.word	0x00032460
        /*0c28*/ 	.short	0x010a
        /*0c2a*/ 	.byte	0x3f
	.zero		1


	//   ....[77]....
        /*0c2c*/ 	.word	0x00028c80
        /*0c30*/ 	.word	0x00000004
        /*0c34*/ 	.word	0x00032440
        /*0c38*/ 	.short	0x010a
        /*0c3a*/ 	.byte	0x3f
	.zero		1


	//   ....[78]....
        /*0c3c*/ 	.word	0x00028cd0
        /*0c40*/ 	.word	0x00000004
        /*0c44*/ 	.word	0x00032460
        /*0c48*/ 	.short	0x010a
        /*0c4a*/ 	.byte	0x3f
	.zero		1


	//   ....[79]....
        /*0c4c*/ 	.word	0x00028dc0
        /*0c50*/ 	.word	0x00000000
        /*0c54*/ 	.word	0x00032420
        /*0c58*/ 	.short	0x010a
        /*0c5a*/ 	.byte	0x3f
	.zero		1


	//   ....[80]....
        /*0c5c*/ 	.word	0x00028f60
        /*0c60*/ 	.word	0x00000006
        /*0c64*/ 	.word	0x00000000
        /*0c68*/ 	.short	0x010a
        /*0c6a*/ 	.byte	0x3f
	.zero		1


	//   ....[81]....
        /*0c6c*/ 	.word	0x00028fb0
        /*0c70*/ 	.word	0x00000003
        /*0c74*/ 	.word	0x00000000
        /*0c78*/ 	.short	0x010a
        /*0c7a*/ 	.byte	0x3f
	.zero		1


	//   ....[82]....
        /*0c7c*/ 	.word	0x00029000
        /*0c80*/ 	.word	0x00000012
        /*0c84*/ 	.word	0x00000000
        /*0c88*/ 	.short	0x010a
        /*0c8a*/ 	.byte	0x3f
	.zero		1


	//   ....[83]....
        /*0c8c*/ 	.word	0x000293b0
        /*0c90*/ 	.word	0x0000000c
        /*0c94*/ 	.word	0x00000000
        /*0c98*/ 	.short	0x010a
        /*0c9a*/ 	.byte	0x3f
	.zero		1


	//   ....[84]....
        /*0c9c*/ 	.word	0x000294f0
        /*0ca0*/ 	.word	0x00000002
        /*0ca4*/ 	.word	0x00000000
        /*0ca8*/ 	.short	0x010a
        /*0caa*/ 	.byte	0x3f
	.zero		1


	//   ....[85]....
        /*0cac*/ 	.word	0x00029b50
        /*0cb0*/ 	.word	0x0000000b
        /*0cb4*/ 	.word	0x00000000
        /*0cb8*/ 	.short	0x010a
        /*0cba*/ 	.byte	0x3f
	.zero		1


	//   ....[86]....
        /*0cbc*/ 	.word	0x00029c90
        /*0cc0*/ 	.word	0x00000008
        /*0cc4*/ 	.word	0x00000000
        /*0cc8*/ 	.short	0x010a
        /*0cca*/ 	.byte	0x3f
	.zero		1


	//   ....[87]....
        /*0ccc*/ 	.word	0x0002af00
        /*0cd0*/ 	.word	0x00000002
        /*0cd4*/ 	.word	0x00000000
        /*0cd8*/ 	.short	0x0101
        /*0cda*/ 	.byte	0x3f
	.zero		1


	//   ....[88]....
        /*0cdc*/ 	.word	0x00044650
        /*0ce0*/ 	.word	0x00000004
        /*0ce4*/ 	.word	0x00000000
        /*0ce8*/ 	.short	0x0101
        /*0cea*/ 	.byte	0x3f
	.zero		1


	//   ....[89]....
        /*0cec*/ 	.word	0x00044690
        /*0cf0*/ 	.word	0x00000002
        /*0cf4*/ 	.word	0x00000000
        /*0cf8*/ 	.short	0x010a
        /*0cfa*/ 	.byte	0x3f
	.zero		1


	//   ....[90]....
        /*0cfc*/ 	.word	0x000446e0
        /*0d00*/ 	.word	0x00000008
        /*0d04*/ 	.word	0x00000000
        /*0d08*/ 	.short	0x010a
        /*0d0a*/ 	.byte	0x3f
	.zero		1


	//----- nvinfo : EIATTR_NUM_MBARRIERS
	.align		4
.L_1359:
        /*0d0c*/ 	.byte	0x03, 0x38
        /*0d0e*/ 	.short	0x0017


	//----- nvinfo : EIATTR_EXIT_INSTR_OFFSETS
	.align		4
        /*0d10*/ 	.byte	0x04, 0x1c
        /*0d12*/ 	.short	(.L_1361 - .L_1360)


	//   ....[0]....
.L_1360:
        /*0d14*/ 	.word	0x00000b50


	//   ....[1]....
        /*0d18*/ 	.word	0x000215f0


	//   ....[2]....
        /*0d1c*/ 	.word	0x00026e60


	//----- nvinfo : EIATTR_MAX_THREADS
	.align		4
.L_1361:
        /*0d20*/ 	.byte	0x04, 0x05
        /*0d22*/ 	.short	(.L_1363 - .L_1362)
.L_1362:
        /*0d24*/ 	.word	0x00000180
        /*0d28*/ 	.word	0x00000001
        /*0d2c*/ 	.word	0x00000001


	//----- nvinfo : EIATTR_CRS_STACK_SIZE
	.align		4
.L_1363:
        /*0d30*/ 	.byte	0x04, 0x1e
        /*0d32*/ 	.short	(.L_1365 - .L_1364)
.L_1364:
        /*0d34*/ 	.word	0x00000000


	//----- nvinfo : EIATTR_CBANK_PARAM_SIZE
	.align		4
.L_1365:
        /*0d38*/ 	.byte	0x03, 0x19
        /*0d3a*/ 	.short	0x0bf0


	//----- nvinfo : EIATTR_PARAM_CBANK
	.align		4
        /*0d3c*/ 	.byte	0x04, 0x0a
        /*0d3e*/ 	.short	(.L_1367 - .L_1366)
	.align		4
.L_1366:
        /*0d40*/ 	.word	index@(.nv.constant0._ZN7cutlass13device_kernelIN5flash11enable_sm90INS1_16FlashAttnFwdSm90INS1_25CollectiveMainloopFwdSm90ILi2EN4cute5tupleIJNS5_1CILi1EEES8_S8_EEENS6_IJNS7_ILi128EEENS7_ILi96EEENS7_ILi64EEEEEELi256ENS_6half_tEfNS_4arch4Sm90ELb0ELb1ELb0ELb0ELb0ELb0ELb1ELb1ELb0ELb1ELb0ELb0EEENS1_21CollectiveEpilogueFwdINS6_IJSA_NS7_ILi256EEESB_EEES9_SE_SG_Li256ELb0ELb1ELb0ELb0EEENS1_30DynamicPersistentTileSchedulerILi256ELi128ELb0ELb1ELb1EEEEEEEEEvNT_6ParamsE)
        /*0d44*/ 	.short	0x0210
        /*0d46*/ 	.short	0x0bf0


	//----- nvinfo : EIATTR_SW_WAR
	.align		4
.L_1367:
        /*0d48*/ 	.byte	0x04, 0x36
        /*0d4a*/ 	.short	(.L_1369 - .L_1368)
.L_1368:
        /*0d4c*/ 	.word	0x00000008
.L_1369:


//--------------------- .nv.info._ZN7cutlass13device_kernelIN5flash11enable_sm90INS1_16FlashAttnFwdSm90INS1_25CollectiveMainloopFwdSm90ILi2EN4cute5tupleIJNS5_1CILi1EEES8_S8_EEENS6_IJNS7_ILi128EEENS7_ILi96EEENS7_ILi64EEEEEELi256ENS_6half_tEfNS_4arch4Sm90ELb0ELb1ELb0ELb1ELb0ELb0ELb0ELb1ELb0ELb1ELb0ELb0EEENS1_21CollectiveEpilogueFwdINS6_IJSA_NS7_ILi256EEESB_EEES9_SE_SG_Li256ELb1ELb1ELb0ELb0EEENS1_36VarlenDynamicPersistentTileSchedulerILi128ELi96ELi256ELi128ELb0ELb1ELb1ELb1ELb0ELb1EEEEEEEEEvNT_6ParamsE --------------------------
	.section	.nv.info._ZN7cutlass13device_kernelIN5flash11enable_sm90INS1_16FlashAttnFwdSm90INS1_25CollectiveMainloopFwdSm90ILi2EN4cute5tupleIJNS5_1CILi1EEES8_S8_EEENS6_IJNS7_ILi128EEENS7_ILi96EEENS7_ILi64EEEEEELi256ENS_6half_tEfNS_4arch4Sm90ELb0ELb1ELb0ELb1ELb0ELb0ELb0ELb1ELb0ELb1ELb0ELb0EEENS1_21CollectiveEpilogueFwdINS6_IJSA_NS7_ILi256EEESB_EEES9_SE_SG_Li256ELb1ELb1ELb0ELb0EEENS1_36VarlenDynamicPersistentTileSchedulerILi128ELi96ELi256ELi128ELb0ELb1ELb1ELb1ELb0ELb1EEEEEEEEEvNT_6ParamsE,"",@"SHT_CUDA_INFO"
	.sectionflags	@""
	.align	4


	//----- nvinfo : EIATTR_CUDA_API_VERSION
	.align		4
        /*0000*/ 	.byte	0x04, 0x37
        /*0002*/ 	.short	(.L_1371 - .L_1370)
.L_1370:
        /*0004*/ 	.word	0x00000082


	//----- nvinfo : EIATTR_KPARAM_INFO
	.align		4
.L_1371:
        /*0008*/ 	.byte	0x04, 0x17
        /*000a*/ 	.short	(.L_1373 - .L_1372)
.L_1372:
        /*000c*/ 	.word	0x00000000
        /*0010*/ 	.short	0x0000
        /*0012*/ 	.short	0x0070
        /*0014*/ 	.byte	0x00, 0xf0, 0x01, 0x2a


	//----- nvinfo : EIATTR_SPARSE_MMA_MASK
	.align		4
.L_1373:
        /*0018*/ 	.byte	0x03, 0x50
        /*001a*/ 	.short	0x0000


	//----- nvinfo : EIATTR_MAXREG_COUNT
	.align		4
        /*001c*/ 	.byte	0x03, 0x1b
        /*001e*/ 	.short	0x00a8


	//----- nvinfo : EIATTR_NUM_BARRIERS
	.align		4
        /*0020*/ 	.byte	0x02, 0x4c
        /*0022*/ 	.byte	0x10
	.zero		1


	//----- nvinfo : EIATTR_EXTERNS
	.align		4
        /*0024*/ 	.byte	0x04, 0x0f
        /*0026*/ 	.short	(.L_1375 - .L_1374)


	//   ....[0]....
	.align		4
.L_1374:
        /*0028*/ 	.word	index@(__assertfail)


	//----- nvinfo : EIATTR_ANNOTATIONS
	.align		4
.L_1375:
        /*002c*/ 	.byte	0x04, 0x55
        /*002e*/ 	.short	(.L_1377 - .L_1376)


	//   ....[0]....
.L_1376:
        /* <DEDUP_REMOVED lines=57> */


	//----- nvinfo : EIATTR_MERCURY_ISA_VERSION
	.align		4
.L_1377:
        /*03b0*/ 	.byte	0x03, 0x5f
        /*03b2*/ 	.short	0x0101


	//----- nvinfo : EIATTR_UNUSED_LOAD_BYTE_OFFSET
	.align		4
        /*03b4*/ 	.byte	0x04, 0x44
        /*03b6*/ 	.short	(.L_1379 - .L_1378)


	//   ....[0]....
.L_1378:
        /*03b8*/ 	.word	0x00000a40
        /*03bc*/ 	.word	0x0000fff0


	//   ....[1]....
        /*03c0*/ 	.word	0x0000d180
        /*03c4*/ 	.word	0x0000fff0


	//----- nvinfo : EIATTR_INT_WARP_WIDE_INSTR_OFFSETS
	.align		4
.L_1379:
        /*03c8*/ 	.byte	0x04, 0x31
        /*03ca*/ 	.short	(.L_1381 - .L_1380)


	//   ....[0]....
.L_1380:
        /*03cc*/ 	.word	0x00000130


	//   ....[1]....
        /*03d0*/ 	.word	0x00000170


	//   ....[2]....
        /*03d4*/ 	.word	0x000001e0


	//   ....[3]....
        /*03d8*/ 	.word	0x00011510


	//   ....[4]....
        /*03dc*/ 	.word	0x000115a0


	//   ....[5]....
        /*03e0*/ 	.word	0x00015310


	//   ....[6]....
        /*03e4*/ 	.word	0x000153a0


	//----- nvinfo : EIATTR_COOP_GROUP_MASK_REGIDS
	.align		4
.L_1381:
        /*03e8*/ 	.byte	0x04, 0x29
        /*03ea*/ 	.short	(.L_1383 - .L_1382)


	//   ....[0]....
.L_1382:
        /*03ec*/ 	.word	0xffffffff


	//   ....[1]....
        /*03f0*/ 	.word	0xffffffff


	//   ....[2]....
        /*03f4*/ 	.word	0xffffffff


	//   ....[3]....
        /*03f8*/ 	.word	0xffffffff


	//   ....[4]....
        /*03fc*/ 	.word	0xffffffff


	//   ....[5]....
        /*0400*/ 	.word	0xffffffff


	//   ....[6]....
        /*0404*/ 	.word	0xffffffff


	//   ....[7]....
        /*0408*/ 	.word	0xffffffff


	//   ....[8]....
        /*040c*/ 	.word	0xffffffff


	//   ....[9]....
        /*0410*/ 	.word	0xffffffff


	//   ....[10]....
        /*0414*/ 	.word	0xffffffff


	//   ....[11]....
        /*0418*/ 	.word	0xffffffff


	//   ....[12]....
        /*041c*/ 	.word	0xffffffff


	//   ....[13]....
        /*0420*/ 	.word	0xffffffff


	//   ....[14]....
        /*0424*/ 	.word	0xffffffff


	//   ....[15]....
        /*0428*/ 	.word	0xffffffff


	//   ....[16]....
        /*042c*/ 	.word	0xffffffff


	//   ....[17]....
        /*0430*/ 	.word	0xffffffff


	//   ....[18]....
        /*0434*/ 	.word	0xffffffff


	//   ....[19]....
        /*0438*/ 	.word	0xffffffff


	//   ....[20]....
        /*043c*/ 	.word	0xffffffff


	//   ....[21]....
        /*0440*/ 	.word	0xffffffff


	//   ....[22]....
        /*0444*/ 	.word	0xffffffff


	//   ....[23]....
        /*0448*/ 	.word	0xffffffff


	//   ....[24]....
        /*044c*/ 	.word	0xffffffff


	//   ....[25]....
        /*0450*/ 	.word	0xffffffff


	//   ....[26]....
        /*0454*/ 	.word	0xffffffff


	//   ....[27]....
        /*0458*/ 	.word	0xffffffff


	//   ....[28]....
        /*045c*/ 	.word	0xffffffff


	//   ....[29]....
        /*0460*/ 	.word	0xffffffff


	//   ....[30]....
        /*0464*/ 	.word	0xffffffff


	//   ....[31]....
        /*0468*/ 	.word	0xffffffff


	//   ....[32]....
        /*046c*/ 	.word	0xffffffff


	//   ....[33]....
        /*0470*/ 	.word	0xffffffff


	//   ....[34]....
        /*0474*/ 	.word	0xffffffff


	//   ....[35]....
        /*0478*/ 	.word	0xffffffff


	//   ....[36]....
        /*047c*/ 	.word	0xffffffff


	//   ....[37]....
        /*0480*/ 	.word	0xffffffff


	//   ....[38]....
        /*0484*/ 	.word	0xffffffff


	//   ....[39]....
        /*0488*/ 	.word	0xffffffff


	//   ....[40]....
        /*048c*/ 	.word	0xffffffff


	//   ....[41]....
        /*0490*/ 	.word	0xffffffff


	//   ....[42]....
        /*0494*/ 	.word	0xffffffff


	//   ....[43]....
        /*0498*/ 	.word	0xffffffff


	//   ....[44]....
        /*049c*/ 	.word	0xffffffff


	//   ....[45]....
        /*04a0*/ 	.word	0xffffffff


	//   ....[46]....
        /*04a4*/ 	.word	0xffffffff


	//   ....[47]....
        /*04a8*/ 	.word	0xffffffff


	//   ....[48]....
        /*04ac*/ 	.word	0xffffffff


	//   ....[49]....
        /*04b0*/ 	.word	0xffffffff


	//   ....[50]....
        /*04b4*/ 	.word	0xffffffff


	//   ....[51]....
        /*04b8*/ 	.word	0xffffffff


	//   ....[52]....
        /*04bc*/ 	.word	0xffffffff


	//   ....[53]....
        /*04c0*/ 	.word	0xffffffff


	//   ....[54]....
        /*04c4*/ 	.word	0xffffffff


	//   ....[55]....
        /*04c8*/ 	.word	0xffffffff


	//   ....[56]....
        /*04cc*/ 	.word	0xffffffff


	//   ....[57]....
        /*04d0*/ 	.word	0xffffffff


	//   ....[58]....
        /*04d4*/ 	.word	0xffffffff


	//   ....[59]....
        /*04d8*/ 	.word	0xffffffff


	//   ....[60]....
        /*04dc*/ 	.word	0xffffffff


	//   ....[61]....
        /*04e0*/ 	.word	0xffffffff


	//   ....[62]....
        /*04e4*/ 	.word	0xffffffff


	//   ....[63]....
        /*04e8*/ 	.word	0xffffffff


	//   ....[64]....
        /*04ec*/ 	.word	0xffffffff


	//   ....[65]....
        /*04f0*/ 	.word	0xffffffff


	//   ....[66]....
        /*04f4*/ 	.word	0xffffffff


	//   ....[67]....
        /*04f8*/ 	.word	0xffffffff


	//   ....[68]....
        /*04fc*/ 	.word	0xffffffff


	//   ....[69]....
        /*0500*/ 	.word	0xffffffff


	//   ....[70]....
        /*0504*/ 	.word	0xffffffff


	//   ....[71]....
        /*0508*/ 	.word	0xffffffff


	//   ....[72]....
        /*050c*/ 	.word	0xffffffff


	//   ....[73]....
        /*0510*/ 	.word	0xffffffff


	//   ....[74]....
        /*0514*/ 	.word	0xffffffff


	//   ....[75]....
        /*0518*/ 	.word	0xffffffff


	//   ....[76]....
        /*051c*/ 	.word	0xffffffff


	//   ....[77]....
        /*0520*/ 	.word	0xffffffff


	//   ....[78]....
        /*0524*/ 	.word	0xffffffff


	//   ....[79]....
        /*0528*/ 	.word	0xffffffff


	//   ....[80]....
        /*052c*/ 	.word	0xffffffff


	//   ....[81]....
        /*0530*/ 	.word	0xffffffff


	//   ....[82]....
        /*0534*/ 	.word	0xffffffff


	//   ....[83]....
        /*0538*/ 	.word	0xffffffff


	//   ....[84]....
        /*053c*/ 	.word	0xffffffff


	//   ....[85]....
        /*0540*/ 	.word	0xffffffff


	//   ....[86]....
        /*0544*/ 	.word	0xffffffff


	//   ....[87]....
        /*0548*/ 	.word	0xffffffff


	//   ....[88]....
        /*054c*/ 	.word	0xffffffff


	//   ....[89]....
        /*0550*/ 	.word	0xffffffff


	//   ....[90]....
        /*0554*/ 	.word	0xffffffff


	//   ....[91]....
        /*0558*/ 	.word	0xffffffff


	//   ....[92]....
        /*055c*/ 	.word	0xffffffff


	//   ....[93]....
        /*0560*/ 	.word	0xffffffff


	//   ....[94]....
        /*0564*/ 	.word	0xffffffff


	//   ....[95]....
        /*0568*/ 	.word	0xffffffff


	//   ....[96]....
        /*056c*/ 	.word	0xffffffff


	//   ....[97]....
        /*0570*/ 	.word	0xffffffff


	//   ....[98]....
        /*0574*/ 	.word	0xffffffff


	//   ....[99]....
        /*0578*/ 	.word	0xffffffff


	//   ....[100]....
        /*057c*/ 	.word	0xffffffff


	//   ....[101]....
        /*0580*/ 	.word	0xffffffff


	//   ....[102]....
        /*0584*/ 	.word	0xffffffff


	//   ....[103]....
        /*0588*/ 	.word	0xffffffff


	//   ....[104]....
        /*058c*/ 	.word	0xffffffff


	//   ....[105]....
        /*0590*/ 	.word	0x0500000f


	//   ....[106]....
        /*0594*/ 	.word	0x0500000f


	//   ....[107]....
        /*0598*/ 	.word	0x0500000f


	//   ....[108]....
        /*059c*/ 	.word	0x0500000f


	//   ....[109]....
        /*05a0*/ 	.word	0x0500000f


	//   ....[110]....
        /*05a4*/ 	.word	0x0500000f


	//   ....[111]....
        /*05a8*/ 	.word	0x0500000f


	//   ....[112]....
        /*05ac*/ 	.word	0x0500000f


	//   ....[113]....
        /*05b0*/ 	.word	0x0500000f


	//   ....[114]....
        /*05b4*/ 	.word	0x0500000f


	//   ....[115]....
        /*05b8*/ 	.word	0x0500000f


	//   ....[116]....
        /*05bc*/ 	.word	0x0500000f


	//   ....[117]....
        /*05c0*/ 	.word	0x0500000f


	//   ....[118]....
        /*05c4*/ 	.word	0x0500000f


	//   ....[119]....
        /*05c8*/ 	.word	0x0500000f


	//   ....[120]....
        /*05cc*/ 	.word	0x0500000f


	//   ....[121]....
        /*05d0*/ 	.word	0x0500000f


	//   ....[122]....
        /*05d4*/ 	.word	0x0500000f


	//   ....[123]....
        /*05d8*/ 	.word	0x0500000f


	//   ....[124]....
        /*05dc*/ 	.word	0x0500000f


	//   ....[125]....
        /*05e0*/ 	.word	0x0500000f


	//   ....[126]....
        /*05e4*/ 	.word	0x0500000f


	//   ....[127]....
        /*05e8*/ 	.word	0x0500000f


	//   ....[128]....
        /*05ec*/ 	.word	0x0500000f


	//   ....[129]....
        /*05f0*/ 	.word	0x0500000f


	//   ....[130]....
        /*05f4*/ 	.word	0x0500000f


	//   ....[131]....
        /*05f8*/ 	.word	0x0500000f


	//   ....[132]....
        /*05fc*/ 	.word	0x0500000f


	//   ....[133]....
        /*0600*/ 	.word	0x0500000f


	//   ....[134]....
        /*0604*/ 	.word	0x0500000f


	//   ....[135]....
        /*0608*/ 	.word	0x0500000f


	//   ....[136]....
        /*060c*/ 	.word	0x0500000f


	//   ....[137]....
        /*0610*/ 	.word	0x0500000f


	//   ....[138]....
        /*0614*/ 	.word	0x0500000f


	//   ....[139]....
        /*0618*/ 	.word	0x0500000f


	//----- nvinfo : EIATTR_COOP_GROUP_INSTR_OFFSETS
	.align		4
.L_1383:
        /*061c*/ 	.byte	0x04, 0x28
        /*061e*/ 	.short	(.L_1385 - .L_1384)


	//   ....[0]....
.L_1384:
        /*0620*/ 	.word	0x00000070


	//   ....[1]....
        /*0624*/ 	.word	0x00000140


	//   ....[2]....
        /*0628*/ 	.word	0x00000190


	//   ....[3]....
        /*062c*/ 	.word	0x000003c0


	//   ....[4]....
        /*0630*/ 	.word	0x00000520


	//   ....[5]....
        /*0634*/ 	.word	0x00000640


	//   ....[6]....
        /*0638*/ 	.word	0x000007a0


	//   ....[7]....
        /*063c*/ 	.word	0x00001b50


	//   ....[8]....
        /*0640*/ 	.word	0x00002180


	//   ....[9]....
        /*0644*/ 	.word	0x00002c20


	//   ....[10]....
        /*0648*/ 	.word	0x000031e0


	//   ....[11]....
        /*064c*/ 	.word	0x000032e0


	//   ....[12]....
        /*0650*/ 	.word	0x00003890


	//   ....[13]....
        /*0654*/ 	.word	0x00003950


	//   ....[14]....
        /*0658*/ 	.word	0x00004a80


	//   ....[15]....
        /*065c*/ 	.word	0x00004d90


	//   ....[16]....
        /*0660*/ 	.word	0x00005b60


	//   ....[17]....
        /*0664*/ 	.word	0x00005c80


	//   ....[18]....
        /*0668*/ 	.word	0x000062e0


	//   ....[19]....
        /*066c*/ 	.word	0x00006350


	//   ....[20]....
        /*0670*/ 	.word	0x00007f10


	//   ....[21]....
        /*0674*/ 	.word	0x00007f30


	//   ....[22]....
        /*0678*/ 	.word	0x00008460


	//   ....[23]....
        /*067c*/ 	.word	0x00008630


	//   ....[24]....
        /*0680*/ 	.word	0x00009ba0


	//   ....[25]....
        /*0684*/ 	.word	0x00009e00


	//   ....[26]....
        /*0688*/ 	.word	0x0000aaa0


	//   ....[27]....
        /*068c*/ 	.word	0x0000abc0


	//   ....[28]....
        /*0690*/ 	.word	0x0000b400


	//   ....[29]....
        /*0694*/ 	.word	0x0000b5d0


	//   ....[30]....
        /*0698*/ 	.word	0x0000c700


	//   ....[31]....
        /*069c*/ 	.word	0x0000c780


	//   ....[32]....
        /*06a0*/ 	.word	0x0000c7e0


	//   ....[33]....
        /*06a4*/ 	.word	0x0000c810


	//   ....[34]....
        /*06a8*/ 	.word	0x0000e210


	//   ....[35]....
        /*06ac*/ 	.word	0x0000e250


	//   ....[36]....
        /*06b0*/ 	.word	0x0000e290


	//   ....[37]....
        /*06b4*/ 	.word	0x0000e2c0


	//   ....[38]....
        /*06b8*/ 	.word	0x0000eb60


	//   ....[39]....
        /*06bc*/ 	.word	0x0000eba0


	//   ....[40]....
        /*06c0*/ 	.word	0x0000ece0


	//   ....[41]....
        /*06c4*/ 	.word	0x0000ed00


	//   ....[42]....
        /*06c8*/ 	.word	0x0000ee40


	//   ....[43]....
        /*06cc*/ 	.word	0x0000ee60


	//   ....[44]....
        /*06d0*/ 	.word	0x0000efb0


	//   ....[45]....
        /*06d4*/ 	.word	0x0000efd0


	//   ....[46]....
        /*06d8*/ 	.word	0x0000f920


	//   ....[47]....
        /*06dc*/ 	.word	0x0000f940


	//   ....[48]....
        /*06e0*/ 	.word	0x0000fa80


	//   ....[49]....
        /*06e4*/ 	.word	0x0000faa0


	//   ....[50]....
        /*06e8*/ 	.word	0x0000fbe0


	//   ....[51]....
        /*06ec*/ 	.word	0x0000fc00


	//   ....[52]....
        /*06f0*/ 	.word	0x0000fd50


	//   ....[53]....
        /*06f4*/ 	.word	0x0000fd70


	//   ....[54]....
        /*06f8*/ 	.word	0x0000ff50


	//   ....[55]....
        /*06fc*/ 	.word	0x00010130


	//   ....[56]....
        /*0700*/ 	.word	0x00010160


	//   ....[57]....
        /*0704*/ 	.word	0x00010190


	//   ....[58]....
        /*0708*/ 	.word	0x000101c0


	//   ....[59]....
        /*070c*/ 	.word	0x000101f0


	//   ....[60]....
        /*0710*/ 	.word	0x00010220


	//   ....[61]....
        /*0714*/ 	.word	0x00010390


	//   ....[62]....
        /*0718*/ 	.word	0x000103c0


	//   ....[63]....
        /*071c*/ 	.word	0x000103f0


	//   ....[64]....
        /*0720*/ 	.word	0x00010420


	//   ....[65]....
        /*0724*/ 	.word	0x00010450


	//   ....[66]....
        /*0728*/ 	.word	0x00010480


	//   ....[67]....
        /*072c*/ 	.word	0x00010520


	//   ....[68]....
        /*0730*/ 	.word	0x00010580


	//   ....[69]....
        /*0734*/ 	.word	0x00010610


	//   ....[70]....
        /*0738*/ 	.word	0x00011ad0


	//   ....[71]....
        /*073c*/ 	.word	0x000125f0


	//   ....[72]....
        /*0740*/ 	.word	0x00012610


	//   ....[73]....
        /*0744*/ 	.word	0x000126c0


	//   ....[74]....
        /*0748*/ 	.word	0x000126d0


	//   ....[75]....
        /*074c*/ 	.word	0x00012750


	//   ....[76]....
        /*0750*/ 	.word	0x00012760


	//   ....[77]....
        /*0754*/ 	.word	0x000127e0


	//   ....[78]....
        /*0758*/ 	.word	0x000127f0


	//   ....[79]....
        /*075c*/ 	.word	0x00012870


	//   ....[80]....
        /*0760*/ 	.word	0x00012880


	//   ....[81]....
        /*0764*/ 	.word	0x00012900


	//   ....[82]....
        /*0768*/ 	.word	0x00012910


	//   ....[83]....
        /*076c*/ 	.word	0x00012990


	//   ....[84]....
        /*0770*/ 	.word	0x000129a0


	//   ....[85]....
        /*0774*/ 	.word	0x000129b0


	//   ....[86]....
        /*0778*/ 	.word	0x00012a00


	//   ....[87]....
        /*077c*/ 	.word	0x000155a0


	//   ....[88]....
        /*0780*/ 	.word	0x00015600


	//   ....[89]....
        /*0784*/ 	.word	0x00015630


	//   ....[90]....
        /*0788*/ 	.word	0x00015640


	//   ....[91]....
        /*078c*/ 	.word	0x00015670


	//   ....[92]....
        /*0790*/ 	.word	0x000156a0


	//   ....[93]....
        /*0794*/ 	.word	0x000156d0


	//   ....[94]....
        /*0798*/ 	.word	0x00015700


	//   ....[95]....
        /*079c*/ 	.word	0x00015880


	//   ....[96]....
        /*07a0*/ 	.word	0x000158b0


	//   ....[97]....
        /*07a4*/ 	.word	0x000158e0


	//   ....[98]....
        /*07a8*/ 	.word	0x00015910


	//   ....[99]....
        /*07ac*/ 	.word	0x00015940


	//   ....[100]....
        /*07b0*/ 	.word	0x00015970


	//   ....[101]....
        /*07b4*/ 	.word	0x00015a30


	//   ....[102]....
        /*07b8*/ 	.word	0x00015a50


	//   ....[103]....
        /*07bc*/ 	.word	0x00015ac0


	//   ....[104]....
        /*07c0*/ 	.word	0x00016180


	//   ....[105]....
        /*07c4*/ 	.word	0x000167c0


	//   ....[106]....
        /*07c8*/ 	.word	0x00016980


	//   ....[107]....
        /*07cc*/ 	.word	0x000169d0


	//   ....[108]....
        /*07d0*/ 	.word	0x00016a30


	//   ....[109]....
        /*07d4*/ 	.word	0x00016b20


	//   ....[110]....
        /*07d8*/ 	.word	0x00016b80


	//   ....[111]....
        /*07dc*/ 	.word	0x00016c70


	//   ....[112]....
        /*07e0*/ 	.word	0x00016cd0


	//   ....[113]....
        /*07e4*/ 	.word	0x00016dc0


	//   ....[114]....
        /*07e8*/ 	.word	0x00016e20


	//   ....[115]....
        /*07ec*/ 	.word	0x00016f10


	//   ....[116]....
        /*07f0*/ 	.word	0x00016f70


	//   ....[117]....
        /*07f4*/ 	.word	0x00017060


	//   ....[118]....
        /*07f8*/ 	.word	0x000170c0


	//   ....[119]....
        /*07fc*/ 	.word	0x00017190


	//   ....[120]....
        /*0800*/ 	.word	0x00017210


	//   ....[121]....
        /*0804*/ 	.word	0x000172e0


	//   ....[122]....
        /*0808*/ 	.word	0x00017610


	//   ....[123]....
        /*080c*/ 	.word	0x000176b0


	//   ....[124]....
        /*0810*/ 	.word	0x000177d0


	//   ....[125]....
        /*0814*/ 	.word	0x00017840


	//   ....[126]....
        /*0818*/ 	.word	0x000178b0


	//   ....[127]....
        /*081c*/ 	.word	0x00017920


	//   ....[128]....
        /*0820*/ 	.word	0x00017990


	//   ....[129]....
        /*0824*/ 	.word	0x00017a10


	//   ....[130]....
        /*0828*/ 	.word	0x00017aa0


	//   ....[131]....
        /*082c*/ 	.word	0x00017b30


	//   ....[132]....
        /*0830*/ 	.word	0x00017ba0


	//   ....[133]....
        /*0834*/ 	.word	0x00017c10


	//   ....[134]....
        /*0838*/ 	.word	0x00017c80


	//   ....[135]....
        /*083c*/ 	.word	0x00017d00


	//   ....[136]....
        /*0840*/ 	.word	0x00017d70


	//   ....[137]....
        /*0844*/ 	.word	0x00017e10


	//   ....[138]....
        /*0848*/ 	.word	0x00017ea0


	//   ....[139]....
        /*084c*/ 	.word	0x00017fd0


	//----- nvinfo : EIATTR_REG_RECONFIG
	.align		4
.L_1385:
        /*0850*/ 	.byte	0x01, 0x54
	.zero		2


	//----- nvinfo : EIATTR_SYSCALL_OFFSETS
	.align		4
        /*0854*/ 	.byte	0x04, 0x46
        /*0856*/ 	.short	(.L_1387 - .L_1386)


	//   ....[0]....
.L_1386:
        /*0858*/ 	.word	0x00001d30


	//   ....[1]....
        /*085c*/ 	.word	0x00011710


	//   ....[2]....
        /*0860*/ 	.word	0x00011860


	//   ....[3]....
        /*0864*/ 	.word	0x00011950


	//   ....[4]....
        /*0868*/ 	.word	0x000121c0


	//----- nvinfo : EIATTR_MBARRIER_INSTR_OFFSETS
	.align		4
.L_1387:
        /*086c*/ 	.byte	0x04, 0x39
        /*086e*/ 	.short	(.L_1389 - .L_1388)


	//   ....[0]....
.L_1388:
        /*0870*/ 	.word	0x00000270
        /*0874*/ 	.word	0x000000ff
        /*0878*/ 	.word	0x00022800
        /*087c*/ 	.short	0x0100
        /*087e*/ 	.byte	0x08
	.zero		1


	//   ....[1]....
        /*0880*/ 	.word	0x00000280
        /*0884*/ 	.word	0x000000ff
        /*0888*/ 	.word	0x00022820
        /*088c*/ 	.short	0x0100
        /*088e*/ 	.byte	0x08
	.zero		1


	//   ....[2]....
        /*0890*/ 	.word	0x00000370
        /*0894*/ 	.word	0x000000ff
        /*0898*/ 	.word	0x00022830
        /*089c*/ 	.short	0x0100
        /*089e*/ 	.byte	0x08
	.zero		1


	//   ....[3]....
        /*08a0*/ 	.word	0x00000380
        /*08a4*/ 	.word	0x000000ff
        /*08a8*/ 	.word	0x00022840
        /*08ac*/ 	.short	0x0100
        /*08ae*/ 	.byte	0x08
	.zero		1


	//   ....[4]....
        /*08b0*/ 	.word	0x00000390
        /*08b4*/ 	.word	0x000000ff
        /*08b8*/ 	.word	0x00022838
        /*08bc*/ 	.short	0x0100
        /*08be*/ 	.byte	0x08
	.zero		1


	//   ....[5]....
        /*08c0*/ 	.word	0x000003a0
        /*08c4*/ 	.word	0x000000ff
        /*08c8*/ 	.word	0x00022848
        /*08cc*/ 	.short	0x0100
        /*08ce*/ 	.byte	0x08
	.zero		1


	//   ....[6]....
        /*08d0*/ 	.word	0x000004d0
        /*08d4*/ 	.word	0x000000ff
        /*08d8*/ 	.word	0x00022850
        /*08dc*/ 	.short	0x0100
        /*08de*/ 	.byte	0x08
	.zero		1


	//   ....[7]....
        /*08e0*/ 	.word	0x000004e0
        /*08e4*/ 	.word	0x000000ff
        /*08e8*/ 	.word	0x00022860
        /*08ec*/ 	.short	0x0100
        /*08ee*/ 	.byte	0x08
	.zero		1


	//   ....[8]....
        /*08f0*/ 	.word	0x000004f0
        /*08f4*/ 	.word	0x000000ff
        /*08f8*/ 	.word	0x00022858
        /*08fc*/ 	.short	0x0100
        /*08fe*/ 	.byte	0x08
	.zero		1


	//   ....[9]....
        /*0900*/ 	.word	0x00000500
        /*0904*/ 	.word	0x000000ff
        /*0908*/ 	.word	0x00022868
        /*090c*/ 	.short	0x0100
        /*090e*/ 	.byte	0x08
	.zero		1


	//   ....[10]....
        /*0910*/ 	.word	0x000005f0
        /*0914*/ 	.word	0x000000ff
        /*0918*/ 	.word	0x00022870
        /*091c*/ 	.short	0x0100
        /*091e*/ 	.byte	0x06
	.zero		1


	//   ....[11]....
        /*0920*/ 	.word	0x00000600
        /*0924*/ 	.word	0x000000ff
        /*0928*/ 	.word	0x00022880
        /*092c*/ 	.short	0x0100
        /*092e*/ 	.byte	0x06
	.zero		1


	//   ....[12]....
        /*0930*/ 	.word	0x00000610
        /*0934*/ 	.word	0x000000ff
        /*0938*/ 	.word	0x00022878
        /*093c*/ 	.short	0x0100
        /*093e*/ 	.byte	0x06
	.zero		1


	//   ....[13]....
        /*0940*/ 	.word	0x00000620
        /*0944*/ 	.word	0x000000ff
        /*0948*/ 	.word	0x00022888
        /*094c*/ 	.short	0x0100
        /*094e*/ 	.byte	0x06
	.zero		1


	//   ....[14]....
        /*0950*/ 	.word	0x00000750
        /*0954*/ 	.word	0x000000ff
        /*0958*/ 	.word	0x00022890
        /*095c*/ 	.short	0x0100
        /*095e*/ 	.byte	0x08
	.zero		1


	//   ....[15]....
        /*0960*/ 	.word	0x00000760
        /*0964*/ 	.word	0x000000ff
        /*0968*/ 	.word	0x000228a0
        /*096c*/ 	.short	0x0100
        /*096e*/ 	.byte	0x08
	.zero		1


	//   ....[16]....
        /*0970*/ 	.word	0x00000770
        /*0974*/ 	.word	0x000000ff
        /*0978*/ 	.word	0x00022898
        /*097c*/ 	.short	0x0100
        /*097e*/ 	.byte	0x08
	.zero		1


	//   ....[17]....
        /*0980*/ 	.word	0x00000780
        /*0984*/ 	.word	0x000000ff
        /*0988*/ 	.word	0x000228a8
        /*098c*/ 	.short	0x0100
        /*098e*/ 	.byte	0x08
	.zero		1


	//   ....[18]....
        /*0990*/ 	.word	0x000008b0
        /*0994*/ 	.word	0x000000ff
        /*0998*/ 	.word	0x000228b0
        /*099c*/ 	.short	0x0100
        /*099e*/ 	.byte	0x08
	.zero		1


	//   ....[19]....
        /*09a0*/ 	.word	0x000008c0
        /*09a4*/ 	.word	0x000000ff
        /*09a8*/ 	.word	0x000228c0
        /*09ac*/ 	.short	0x0100
        /*09ae*/ 	.byte	0x08
	.zero		1


	//   ....[20]....
        /*09b0*/ 	.word	0x000008d0
        /*09b4*/ 	.word	0x000000ff
        /*09b8*/ 	.word	0x000228b8
        /*09bc*/ 	.short	0x0100
        /*09be*/ 	.byte	0x08
	.zero		1


	//   ....[21]....
        /*09c0*/ 	.word	0x000008e0
        /*09c4*/ 	.word	0x000000ff
        /*09c8*/ 	.word	0x000228c8
        /*09cc*/ 	.short	0x0100
        /*09ce*/ 	.byte	0x08
	.zero		1


	//   ....[22]....
        /*09d0*/ 	.word	0x00001de0
        /*09d4*/ 	.word	0x00000008
        /*09d8*/ 	.word	0x00022800
        /*09dc*/ 	.short	0x010a
        /*09de*/ 	.byte	0x3f
	.zero		1


	//   ....[23]....
        /*09e0*/ 	.word	0x00001eb0
        /*09e4*/ 	.word	0x00000005
        /*09e8*/ 	.word	0x00022830
        /*09ec*/ 	.short	0x010a
        /*09ee*/ 	.byte	0x3f
	.zero		1


	//   ....[24]....
        /*09f0*/ 	.word	0x00001ef0
        /*09f4*/ 	.word	0x00000005
        /*09f8*/ 	.word	0x00022830
        /*09fc*/ 	.short	0x010a
        /*09fe*/ 	.byte	0x3f
	.zero		1


	//   ....[25]....
        /*0a00*/ 	.word	0x00002380
        /*0a04*/ 	.word	0x00000000
        /*0a08*/ 	.word	0x00000000
        /*0a0c*/ 	.short	0x0101
        /*0a0e*/ 	.byte	0x3f
	.zero		1


	//   ....[26]....
        /*0a10*/ 	.word	0x00004200
        /*0a14*/ 	.word	0x00000005
        /*0a18*/ 	.word	0x00022850
        /*0a1c*/ 	.short	0x010a
        /*0a1e*/ 	.byte	0x3f
	.zero		1


	//   ....[27]....
        /*0a20*/ 	.word	0x00004240
        /*0a24*/ 	.word	0x00000005
        /*0a28*/ 	.word	0x00022850
        /*0a2c*/ 	.short	0x010a
        /*0a2e*/ 	.byte	0x3f
	.zero		1


	//   ....[28]....
        /*0a30*/ 	.word	0x000045c0
        /*0a34*/ 	.word	0x00000005
        /*0a38*/ 	.word	0x00000000
        /*0a3c*/ 	.short	0x0101
        /*0a3e*/ 	.byte	0x3f
	.zero		1


	//   ....[29]....
        /*0a40*/ 	.word	0x000048a0
        /*0a44*/ 	.word	0x000000ff
        /*0a48*/ 	.word	0x00022830
        /*0a4c*/ 	.short	0x010a
        /*0a4e*/ 	.byte	0x1b
	.zero		1


	//   ....[30]....
        /*0a50*/ 	.word	0x000048e0
        /*0a54*/ 	.word	0x000000ff
        /*0a58*/ 	.word	0x00022830
        /*0a5c*/ 	.short	0x010a
        /*0a5e*/ 	.byte	0x1b
	.zero		1


	//   ....[31]....
        /*0a60*/ 	.word	0x00004bd0
        /*0a64*/ 	.word	0x00000008
        /*0a68*/ 	.word	0x00000000
        /*0a6c*/ 	.short	0x0101
        /*0a6e*/ 	.byte	0x3f
	.zero		1


	//   ....[32]....
        /*0a70*/ 	.word	0x00007450
        /*0a74*/ 	.word	0x000000ff
        /*0a78*/ 	.word	0x00022850
        /*0a7c*/ 	.short	0x010a
        /*0a7e*/ 	.byte	0x1b
	.zero		1


	//   ....[33]....
        /*0a80*/ 	.word	0x00007490
        /*0a84*/ 	.word	0x000000ff
        /*0a88*/ 	.word	0x00022850
        /*0a8c*/ 	.short	0x010a
        /*0a8e*/ 	.byte	0x1b
	.zero		1


	//   ....[34]....
        /*0a90*/ 	.word	0x00007790
        /*0a94*/ 	.word	0x0000000b
        /*0a98*/ 	.word	0x00000000
        /*0a9c*/ 	.short	0x0101
        /*0a9e*/ 	.byte	0x3f
	.zero		1


	//   ....[35]....
        /*0aa0*/ 	.word	0x00007ba0
        /*0aa4*/ 	.word	0x000000ff
        /*0aa8*/ 	.word	0x00022830
        /*0aac*/ 	.short	0x010a
        /*0aae*/ 	.byte	0x18
	.zero		1


	//   ....[36]....
        /*0ab0*/ 	.word	0x00007be0
        /*0ab4*/ 	.word	0x000000ff
        /*0ab8*/ 	.word	0x00022830
        /*0abc*/ 	.short	0x010a
        /*0abe*/ 	.byte	0x18
	.zero		1


	//   ....[37]....
        /*0ac0*/ 	.word	0x00008960
        /*0ac4*/ 	.word	0x0000009a
        /*0ac8*/ 	.word	0x00000000
        /*0acc*/ 	.short	0x0101
        /*0ace*/ 	.byte	0x3f
	.zero		1


	//   ....[38]....
        /*0ad0*/ 	.word	0x00009480
        /*0ad4*/ 	.word	0x000000ff
        /*0ad8*/ 	.word	0x00022850
        /*0adc*/ 	.short	0x010a
        /*0ade*/ 	.byte	0x18
	.zero		1


	//   ....[39]....
        /*0ae0*/ 	.word	0x000094c0
        /*0ae4*/ 	.word	0x000000ff
        /*0ae8*/ 	.word	0x00022850
        /*0aec*/ 	.short	0x010a
        /*0aee*/ 	.byte	0x18
	.zero		1


	//   ....[40]....
        /*0af0*/ 	.word	0x000097b0
        /*0af4*/ 	.word	0x000000b2
        /*0af8*/ 	.word	0x00000000
        /*0afc*/ 	.short	0x0101
        /*0afe*/ 	.byte	0x3f
	.zero		1


	//   ....[41]....
        /*0b00*/ 	.word	0x00009930
        /*0b04*/ 	.word	0x000000ff
        /*0b08*/ 	.word	0x00022830
        /*0b0c*/ 	.short	0x010a
        /*0b0e*/ 	.byte	0x1a
	.zero		1


	//   ....[42]....
        /*0b10*/ 	.word	0x00009970
        /*0b14*/ 	.word	0x000000ff
        /*0b18*/ 	.word	0x00022830
        /*0b1c*/ 	.short	0x010a
        /*0b1e*/ 	.byte	0x1a
	.zero		1


	//   ....[43]....
        /*0b20*/ 	.word	0x00009c60
        /*0b24*/ 	.word	0x00000002
        /*0b28*/ 	.word	0x00000000
        /*0b2c*/ 	.short	0x0101
        /*0b2e*/ 	.byte	0x3f
	.zero		1


	//   ....[44]....
        /*0b30*/ 	.word	0x0000c390
        /*0b34*/ 	.word	0x000000ff
        /*0b38*/ 	.word	0x00022850
        /*0b3c*/ 	.short	0x010a
        /*0b3e*/ 	.byte	0x1a
	.zero		1


	//   ....[45]....
        /*0b40*/ 	.word	0x0000c3d0
        /*0b44*/ 	.word	0x000000ff
        /*0b48*/ 	.word	0x00022850
        /*0b4c*/ 	.short	0x010a
        /*0b4e*/ 	.byte	0x1a
	.zero		1


	//   ....[46]....
        /*0b50*/ 	.word	0x0000c6c0
        /*0b54*/ 	.word	0x00000008
        /*0b58*/ 	.word	0x00000000
        /*0b5c*/ 	.short	0x0101
        /*0b5e*/ 	.byte	0x3f
	.zero		1


	//   ....[47]....
        /*0b60*/ 	.word	0x0000eb90
        /*0b64*/ 	.word	0x00000002
        /*0b68*/ 	.word	0x00000000
        /*0b6c*/ 	.short	0x0101
        /*0b6e*/ 	.byte	0x3f
	.zero		1


	//   ....[48]....
        /*0b70*/ 	.word	0x00011d60
        /*0b74*/ 	.word	0x00000000
        /*0b78*/ 	.word	0x00022840
        /*0b7c*/ 	.short	0x010a
        /*0b7e*/ 	.byte	0x3f
	.zero		1


	//   ....[49]....
        /*0b80*/ 	.word	0x00012ac0
        /*0b84*/ 	.word	0x00000008
        /*0b88*/ 	.word	0x00022800
        /*0b8c*/ 	.short	0x0107
        /*0b8e*/ 	.byte	0x3f
	.zero		1


	//   ....[50]....
        /*0b90*/ 	.word	0x00012bc0
        /*0b94*/ 	.word	0x00000002
        /*0b98*/ 	.word	0x00022800
        /*0b9c*/ 	.short	0x0101
        /*0b9e*/ 	.byte	0x3f
	.zero		1


	//   ....[51]....
        /*0ba0*/ 	.word	0x00012be0
        /*0ba4*/ 	.word	0x00000002
        /*0ba8*/ 	.word	0x00022820
        /*0bac*/ 	.short	0x010a
        /*0bae*/ 	.byte	0x3f
	.zero		1


	//   ....[52]....
        /*0bb0*/ 	.word	0x00012cf0
        /*0bb4*/ 	.word	0x00000002
        /*0bb8*/ 	.word	0x00022860
        /*0bbc*/ 	.short	0x010a
        /*0bbe*/ 	.byte	0x3f
	.zero		1


	//   ....[53]....
        /*0bc0*/ 	.word	0x000135b0
        /*0bc4*/ 	.word	0x00000003
        /*0bc8*/ 	.word	0x00022840
        /*0bcc*/ 	.short	0x010a
        /*0bce*/ 	.byte	0x3f
	.zero		1


	//   ....[54]....
        /*0bd0*/ 	.word	0x00013800
        /*0bd4*/ 	.word	0x00000003
        /*0bd8*/ 	.word	0x00022860
        /*0bdc*/ 	.short	0x010a
        /*0bde*/ 	.byte	0x3f
	.zero		1


	//   ....[55]....
        /*0be0*/ 	.word	0x00014060
        /*0be4*/ 	.word	0x00000002
        /*0be8*/ 	.word	0x00022840
        /*0bec*/ 	.short	0x010a
        /*0bee*/ 	.byte	0x3f
	.zero		1


	//   ....[56]....
        /*0bf0*/ 	.word	0x000142a0
        /*0bf4*/ 	.word	0x00000002
        /*0bf8*/ 	.word	0x00022860
        /*0bfc*/ 	.short	0x010a
        /*0bfe*/ 	.byte	0x3f
	.zero		1


	//   ....[57]....
        /*0c00*/ 	.word	0x00014a70
        /*0c04*/ 	.word	0x00000003
        /*0c08*/ 	.word	0x00022840
        /*0c0c*/ 	.short	0x010a
        /*0c0e*/ 	.byte	0x3f
	.zero		1


	//   ....[58]....
        /*0c10*/ 	.word	0x00014cc0
        /*0c14*/ 	.word	0x00000003
        /*0c18*/ 	.word	0x00022860
        /*0c1c*/ 	.short	0x010a
        /*0c1e*/ 	.byte	0x3f
	.zero		1


	//   ....[59]....
        /*0c20*/ 	.word	0x00016100
        /*0c24*/ 	.word	0x00000000
        /*0c28*/ 	.word	0x00022820
        /*0c2c*/ 	.short	0x010a
        /*0c2e*/ 	.byte	0x3f
	.zero		1


	//   ....[60]....
        /*0c30*/ 	.word	0x000162c0
        /*0c34*/ 	.word	0x00000006
        /*0c38*/ 	.word	0x00000000
        /*0c3c*/ 	.short	0x010a
        /*0c3e*/ 	.byte	0x3f
	.zero		1


	//   ....[61]....
        /*0c40*/ 	.word	0x00016330
        /*0c44*/ 	.word	0x00000007
        /*0c48*/ 	.word	0x00000000
        /*0c4c*/ 	.short	0x010a
        /*0c4e*/ 	.byte	0x3f
	.zero		1


	//   ....[62]....
        /*0c50*/ 	.word	0x000163a0
        /*0c54*/ 	.word	0x00000004
        /*0c58*/ 	.word	0x00000000
        /*0c5c*/ 	.short	0x010a
        /*0c5e*/ 	.byte	0x3f
	.zero		1


	//   ....[63]....
        /*0c60*/ 	.word	0x000163d0
        /*0c64*/ 	.word	0x00000003
        /*0c68*/ 	.word	0x00000000
        /*0c6c*/ 	.short	0x010a
        /*0c6e*/ 	.byte	0x3f
	.zero		1


	//   ....[64]....
        /*0c70*/ 	.word	0x00016430
        /*0c74*/ 	.word	0x00000008
        /*0c78*/ 	.word	0x00022800
        /*0c7c*/ 	.short	0x010a
        /*0c7e*/ 	.byte	0x3f
	.zero		1


	//   ....[65]....
        /*0c80*/ 	.word	0x00016480
        /*0c84*/ 	.word	0x00000005
        /*0c88*/ 	.word	0x00022830
        /*0c8c*/ 	.short	0x010a
        /*0c8e*/ 	.byte	0x3f
	.zero		1


	//   ....[66]....
        /*0c90*/ 	.word	0x000164d0
        /*0c94*/ 	.word	0x00000005
        /*0c98*/ 	.word	0x00022850
        /*0c9c*/ 	.short	0x010a
        /*0c9e*/ 	.byte	0x3f
	.zero		1


	//   ....[67]....
        /*0ca0*/ 	.word	0x00016530
        /*0ca4*/ 	.word	0x00000009
        /*0ca8*/ 	.word	0x00022830
        /*0cac*/ 	.short	0x010a
        /*0cae*/ 	.byte	0x3f
	.zero		1


	//   ....[68]....
        /*0cb0*/ 	.word	0x00016580
        /*0cb4*/ 	.word	0x0000000b
        /*0cb8*/ 	.word	0x00022850
        /*0cbc*/ 	.short	0x010a
        /*0cbe*/ 	.byte	0x3f
	.zero		1


	//   ....[69]....
        /*0cc0*/ 	.word	0x000165e0
        /*0cc4*/ 	.word	0x00000002
        /*0cc8*/ 	.word	0x00022830
        /*0ccc*/ 	.short	0x010a
        /*0cce*/ 	.byte	0x3f
	.zero		1


	//   ....[70]....
        /*0cd0*/ 	.word	0x00016630
        /*0cd4*/ 	.word	0x000000b2
        /*0cd8*/ 	.word	0x00022850
        /*0cdc*/ 	.short	0x010a
        /*0cde*/ 	.byte	0x3f
	.zero		1


	//   ....[71]....
        /*0ce0*/ 	.word	0x00016690
        /*0ce4*/ 	.word	0x00000002
        /*0ce8*/ 	.word	0x00022830
        /*0cec*/ 	.short	0x010a
        /*0cee*/ 	.byte	0x3f
	.zero		1


	//   ....[72]....
        /*0cf0*/ 	.word	0x000166e0
        /*0cf4*/ 	.word	0x00000008
        /*0cf8*/ 	.word	0x00022850
        /*0cfc*/ 	.short	0x010a
        /*0cfe*/ 	.byte	0x3f
	.zero		1


	//   ....[73]....
        /*0d00*/ 	.word	0x00016880
        /*0d04*/ 	.word	0x00000000
        /*0d08*/ 	.word	0x00022840
        /*0d0c*/ 	.short	0x010a
        /*0d0e*/ 	.byte	0x3f
	.zero		1


	//   ....[74]....
        /*0d10*/ 	.word	0x00017330
        /*0d14*/ 	.word	0x00000002
        /*0d18*/ 	.word	0x00022820
        /*0d1c*/ 	.short	0x010a
        /*0d1e*/ 	.byte	0x3f
	.zero		1


	//   ....[75]....
        /*0d20*/ 	.word	0x00017380
        /*0d24*/ 	.word	0x00000002
        /*0d28*/ 	.word	0x00022860
        /*0d2c*/ 	.short	0x010a
        /*0d2e*/ 	.byte	0x3f
	.zero		1


	//   ....[76]....
        /*0d30*/ 	.word	0x000173d0
        /*0d34*/ 	.word	0x00000003
        /*0d38*/ 	.word	0x00022840
        /*0d3c*/ 	.short	0x010a
        /*0d3e*/ 	.byte	0x3f
	.zero		1


	//   ....[77]....
        /*0d40*/ 	.word	0x00017420
        /*0d44*/ 	.word	0x00000003
        /*0d48*/ 	.word	0x00022860
        /*0d4c*/ 	.short	0x010a
        /*0d4e*/ 	.byte	0x3f
	.zero		1


	//   ....[78]....
        /*0d50*/ 	.word	0x00017470
        /*0d54*/ 	.word	0x00000002
        /*0d58*/ 	.word	0x00022840
        /*0d5c*/ 	.short	0x010a
        /*0d5e*/ 	.byte	0x3f
	.zero		1


	//   ....[79]....
        /*0d60*/ 	.word	0x000174c0
        /*0d64*/ 	.word	0x00000002
        /*0d68*/ 	.word	0x00022860
        /*0d6c*/ 	.short	0x010a
        /*0d6e*/ 	.byte	0x3f
	.zero		1


	//   ....[80]....
        /*0d70*/ 	.word	0x00017510
        /*0d74*/ 	.word	0x00000003
        /*0d78*/ 	.word	0x00022840
        /*0d7c*/ 	.short	0x010a
        /*0d7e*/ 	.byte	0x3f
	.zero		1


	//   ....[81]....
        /*0d80*/ 	.word	0x00017560
        /*0d84*/ 	.word	0x00000003
        /*0d88*/ 	.word	0x00022860
        /*0d8c*/ 	.short	0x010a
        /*0d8e*/ 	.byte	0x3f
	.zero		1


	//   ....[82]....
        /*0d90*/ 	.word	0x00017ef0
        /*0d94*/ 	.word	0x00000000
        /*0d98*/ 	.word	0x00022820
        /*0d9c*/ 	.short	0x010a
        /*0d9e*/ 	.byte	0x3f
	.zero		1


	//   ....[83]....
        /*0da0*/ 	.word	0x00018090
        /*0da4*/ 	.word	0x00000006
        /*0da8*/ 	.word	0x00000000
        /*0dac*/ 	.short	0x010a
        /*0dae*/ 	.byte	0x3f
	.zero		1


	//   ....[84]....
        /*0db0*/ 	.word	0x000180e0
        /*0db4*/ 	.word	0x00000007
        /*0db8*/ 	.word	0x00000000
        /*0dbc*/ 	.short	0x010a
        /*0dbe*/ 	.byte	0x3f
	.zero		1


	//   ....[85]....
        /*0dc0*/ 	.word	0x00018130
        /*0dc4*/ 	.word	0x00000004
        /*0dc8*/ 	.word	0x00000000
        /*0dcc*/ 	.short	0x010a
        /*0dce*/ 	.byte	0x3f
	.zero		1


	//----- nvinfo : EIATTR_NUM_MBARRIERS
	.align		4
.L_1389:
        /*0dd0*/ 	.byte	0x03, 0x38
        /*0dd2*/ 	.short	0x0016


	//----- nvinfo : EIATTR_EXIT_INSTR_OFFSETS
	.align		4
        /*0dd4*/ 	.byte	0x04, 0x1c
        /*0dd6*/ 	.short	(.L_1391 - .L_1390)


	//   ....[0]....
.L_1390:
        /*0dd8*/ 	.word	0x00000a80


	//   ....[1]....
        /*0ddc*/ 	.word	0x0000fef0


	//   ....[2]....
        /*0de0*/ 	.word	0x00016420


	//----- nvinfo : EIATTR_MAX_THREADS
	.align		4
.L_1391:
        /*0de4*/ 	.byte	0x04, 0x05
        /*0de6*/ 	.short	(.L_1393 - .L_1392)
.L_1392:
        /*0de8*/ 	.word	0x00000180
        /*0dec*/ 	.word	0x00000001
        /*0df0*/ 	.word	0x00000001


	//----- nvinfo : EIATTR_CRS_STACK_SIZE
	.align		4
.L_1393:
        /*0df4*/ 	.byte	0x04, 0x1e
        /*0df6*/ 	.short	(.L_1395 - .L_1394)
.L_1394:
        /*0df8*/ 	.word	0x00000000


	//----- nvinfo : EIATTR_CBANK_PARAM_SIZE
	.align		4
.L_1395:
        /*0dfc*/ 	.byte	0x03, 0x19
        /*0dfe*/ 	.short	0x0af0


	//----- nvinfo : EIATTR_PARAM_CBANK
	.align		4
        /*0e00*/ 	.byte	0x04, 0x0a
        /*0e02*/ 	.short	(.L_1397 - .L_1396)
	.align		4
.L_1396:
        /*0e04*/ 	.word	index@(.nv.constant0._ZN7cutlass13device_kernelIN5flash11enable_sm90INS1_16FlashAttnFwdSm90INS1_25CollectiveMainloopFwdSm90ILi2EN4cute5tupleIJNS5_1CILi1EEES8_S8_EEENS6_IJNS7_ILi128EEENS7_ILi96EEENS7_ILi64EEEEEELi256ENS_6half_tEfNS_4arch4Sm90ELb0ELb1ELb0ELb1ELb0ELb0ELb0ELb1ELb0ELb1ELb0ELb0EEENS1_21CollectiveEpilogueFwdINS6_IJSA_NS7_ILi256EEESB_EEES9_SE_SG_Li256ELb1ELb1ELb0ELb0EEENS1_36VarlenDynamicPersistentTileSchedulerILi128ELi96ELi256ELi128ELb0ELb1ELb1ELb1ELb0ELb1EEEEEEEEEvNT_6ParamsE)
        /*0e08*/ 	.short	0x0210
        /*0e0a*/ 	.short	0x0af0


	//----- nvinfo : EIATTR_SW_WAR
	.align		4
.L_1397:
        /*0e0c*/ 	.byte	0x04, 0x36
        /*0e0e*/ 	.short	(.L_1399 - .L_1398)
.L_1398:
        /*0e10*/ 	.word	0x00000008
.L_1399:


//--------------------- .nv.info._ZN7cutlass13device_kernelIN5flash11enable_sm90INS1_16FlashAttnFwdSm90INS1_25CollectiveMainloopFwdSm90ILi2EN4cute5tupleIJNS5_1CILi1EEES8_S8_EEENS6_IJNS7_ILi128EEENS7_ILi96EEENS7_ILi64EEEEEELi256ENS_6half_tEfNS_4arch4Sm90ELb0ELb1ELb0ELb1ELb0ELb1ELb0ELb1ELb0ELb1ELb0ELb0EEENS1_21CollectiveEpilogueFwdINS6_IJSA_NS7_ILi256EEESB_EEES9_SE_SG_Li256ELb1ELb1ELb0ELb0EEENS1_36VarlenDynamicPersistentTileSchedulerILi128ELi96ELi256ELi128ELb0ELb1ELb1ELb1ELb0ELb1EEEEEEEEEvNT_6ParamsE --------------------------
	.section	.nv.info._ZN7cutlass13device_kernelIN5flash11enable_sm90INS1_16FlashAttnFwdSm90INS1_25CollectiveMainloopFwdSm90ILi2EN4cute5tupleIJNS5_1CILi1EEES8_S8_EEENS6_IJNS7_ILi128EEENS7_ILi96EEENS7_ILi64EEEEEELi256ENS_6half_tEfNS_4arch4Sm90ELb0ELb1ELb0ELb1ELb0ELb1ELb0ELb1ELb0ELb1ELb0ELb0EEENS1_21CollectiveEpilogueFwdINS6_IJSA_NS7_ILi256EEESB_EEES9_SE_SG_Li256ELb1ELb1ELb0ELb0EEENS1_36VarlenDynamicPersistentTileSchedulerILi128ELi96ELi256ELi128ELb0ELb1ELb1ELb1ELb0ELb1EEEEEEEEEvNT_6ParamsE,"",@"SHT_CUDA_INFO"
	.sectionflags	@""
	.align	4


	//----- nvinfo : EIATTR_CUDA_API_VERSION
	.align		4
        /*0000*/ 	.byte	0x04, 0x37
        /*0002*/ 	.short	(.L_1401 - .L_1400)
.L_1400:
        /*0004*/ 	.word	0x00000082


	//----- nvinfo : EIATTR_KPARAM_INFO
	.align		4
.L_1401:
        /*0008*/ 	.byte	0x04, 0x17
        /*000a*/ 	.short	(.L_1403 - .L_1402)
.L_1402:
        /*000c*/ 	.word	0x00000000
        /*0010*/ 	.short	0x0000
        /*0012*/ 	.short	0x0070
        /*0014*/ 	.byte	0x00, 0xf0, 0x01, 0x2a


	//----- nvinfo : EIATTR_SPARSE_MMA_MASK
	.align		4
.L_1403:
        /*0018*/ 	.byte	0x03, 0x50
        /*001a*/ 	.short	0x0000


	//----- nvinfo : EIATTR_MAXREG_COUNT
	.align		4
        /*001c*/ 	.byte	0x03, 0x1b
        /*001e*/ 	.short	0x00a8


	//----- nvinfo : EIATTR_NUM_BARRIERS
	.align		4
        /*0020*/ 	.byte	0x02, 0x4c
        /*0022*/ 	.byte	0x10
	.zero		1


	//----- nvinfo : EIATTR_EXTERNS
	.align		4
        /*0024*/ 	.byte	0x04, 0x0f
        /*0026*/ 	.short	(.L_1405 - .L_1404)


	//   ....[0]....
	.align		4
.L_1404:
        /*0028*/ 	.word	index@(__assertfail)


	//----- nvinfo : EIATTR_ANNOTATIONS
	.align		4
.L_1405:
        /*002c*/ 	.byte	0x04, 0x55
        /*002e*/ 	.short	(.L_1407 - .L_1406)


	//   ....[0]....
.L_1406:
        /* <DEDUP_REMOVED lines=79> */


	//----- nvinfo : EIATTR_MERCURY_ISA_VERSION
	.align		4
.L_1407:
        /*0510*/ 	.byte	0x03, 0x5f
        /*0512*/ 	.short	0x0101


	//----- nvinfo : EIATTR_UNUSED_LOAD_BYTE_OFFSET
	.align		4
        /*0514*/ 	.byte	0x04, 0x44
        /*0516*/ 	.short	(.L_1409 - .L_1408)


	//   ....[0]....
.L_1408:
        /*0518*/ 	.word	0x00000ac0
        /*051c*/ 	.word	0x0000fff0


	//   ....[1]....
        /*0520*/ 	.word	0x00014c90
        /*0524*/ 	.word	0x0000fff0


	//----- nvinfo : EIATTR_INT_WARP_WIDE_INSTR_OFFSETS
	.align		4
.L_1409:
        /*0528*/ 	.byte	0x04, 0x31
        /*052a*/ 	.short	(.L_1411 - .L_1410)


	//   ....[0]....
.L_1410:
        /*052c*/ 	.word	0x00000180


	//   ....[1]....
        /*0530*/ 	.word	0x00000220


	//   ....[2]....
        /*0534*/ 	.word	0x00000290


	//   ....[3]....
        /*0538*/ 	.word	0x0001aaa0


	//   ....[4]....
        /*053c*/ 	.word	0x0001ab30


	//   ....[5]....
        /*0540*/ 	.word	0x0001e8a0


	//   ....[6]....
        /*0544*/ 	.word	0x0001e930


	//----- nvinfo : EIATTR_COOP_GROUP_MASK_REGIDS
	.align		4
.L_1411:
        /*0548*/ 	.byte	0x04, 0x29
        /*054a*/ 	.short	(.L_1413 - .L_1412)


	//   ....[0]....
.L_1412:
        /*054c*/ 	.word	0xffffffff


	//   ....[1]....
        /*0550*/ 	.word	0xffffffff


	//   ....[2]....
        /*0554*/ 	.word	0xffffffff


	//   ....[3]....
        /*0558*/ 	.word	0xffffffff


	//   ....[4]....
        /*055c*/ 	.word	0xffffffff


	//   ....[5]....
        /*0560*/ 	.word	0xffffffff


	//   ....[6]....
        /*0564*/ 	.word	0xffffffff


	//   ....[7]....
        /*0568*/ 	.word	0xffffffff


	//   ....[8]....
        /*056c*/ 	.word	0xffffffff


	//   ....[9]....
        /*0570*/ 	.word	0xffffffff


	//   ....[10]....
        /*0574*/ 	.word	0xffffffff


	//   ....[11]....
        /*0578*/ 	.word	0xffffffff


	//   ....[12]....
        /*057c*/ 	.word	0xffffffff


	//   ....[13]....
        /*0580*/ 	.word	0xffffffff


	//   ....[14]....
        /*0584*/ 	.word	0xffffffff


	//   ....[15]....
        /*0588*/ 	.word	0xffffffff


	//   ....[16]....
        /*058c*/ 	.word	0xffffffff


	//   ....[17]....
        /*0590*/ 	.word	0xffffffff


	//   ....[18]....
        /*0594*/ 	.word	0xffffffff


	//   ....[19]....
        /*0598*/ 	.word	0xffffffff


	//   ....[20]....
        /*059c*/ 	.word	0xffffffff


	//   ....[21]....
        /*05a0*/ 	.word	0xffffffff


	//   ....[22]....
        /*05a4*/ 	.word	0xffffffff


	//   ....[23]....
        /*05a8*/ 	.word	0xffffffff


	//   ....[24]....
        /*05ac*/ 	.word	0xffffffff


	//   ....[25]....
        /*05b0*/ 	.word	0xffffffff


	//   ....[26]....
        /*05b4*/ 	.word	0xffffffff


	//   ....[27]....
        /*05b8*/ 	.word	0xffffffff


	//   ....[28]....
        /*05bc*/ 	.word	0xffffffff


	//   ....[29]....
        /*05c0*/ 	.word	0xffffffff


	//   ....[30]....
        /*05c4*/ 	.word	0xffffffff


	//   ....[31]....
        /*05c8*/ 	.word	0xffffffff


	//   ....[32]....
        /*05cc*/ 	.word	0xffffffff


	//   ....[33]....
        /*05d0*/ 	.word	0xffffffff


	//   ....[34]....
        /*05d4*/ 	.word	0xffffffff


	//   ....[35]....
        /*05d8*/ 	.word	0xffffffff


	//   ....[36]....
        /*05dc*/ 	.word	0xffffffff


	//   ....[37]....
        /*05e0*/ 	.word	0xffffffff


	//   ....[38]....
        /*05e4*/ 	.word	0xffffffff


	//   ....[39]....
        /*05e8*/ 	.word	0xffffffff


	//   ....[40]....
        /*05ec*/ 	.word	0xffffffff


	//   ....[41]....
        /*05f0*/ 	.word	0xffffffff


	//   ....[42]....
        /*05f4*/ 	.word	0xffffffff


	//   ....[43]....
        /*05f8*/ 	.word	0xffffffff


	//   ....[44]....
        /*05fc*/ 	.word	0xffffffff


	//   ....[45]....
        /*0600*/ 	.word	0xffffffff


	//   ....[46]....
        /*0604*/ 	.word	0xffffffff


	//   ....[47]....
        /*0608*/ 	.word	0xffffffff


	//   ....[48]....
        /*060c*/ 	.word	0xffffffff


	//   ....[49]....
        /*0610*/ 	.word	0xffffffff


	//   ....[50]....
        /*0614*/ 	.word	0xffffffff


	//   ....[51]....
        /*0618*/ 	.word	0xffffffff


	//   ....[52]....
        /*061c*/ 	.word	0xffffffff


	//   ....[53]....
        /*0620*/ 	.word	0xffffffff


	//   ....[54]....
        /*0624*/ 	.word	0xffffffff


	//   ....[55]....
        /*0628*/ 	.word	0xffffffff


	//   ....[56]....
        /*062c*/ 	.word	0xffffffff


	//   ....[57]....
        /*0630*/ 	.word	0xffffffff


	//   ....[58]....
        /*0634*/ 	.word	0xffffffff


	//   ....[59]....
        /*0638*/ 	.word	0xffffffff


	//   ....[60]....
        /*063c*/ 	.word	0xffffffff


	//   ....[61]....
        /*0640*/ 	.word	0xffffffff


	//   ....[62]....
        /*0644*/ 	.word	0xffffffff


	//   ....[63]....
        /*0648*/ 	.word	0xffffffff


	//   ....[64]....
        /*064c*/ 	.word	0xffffffff


	//   ....[65]....
        /*0650*/ 	.word	0xffffffff


	//   ....[66]....
        /*0654*/ 	.word	0xffffffff


	//   ....[67]....
        /*0658*/ 	.word	0xffffffff


	//   ....[68]....
        /*065c*/ 	.word	0xffffffff


	//   ....[69]....
        /*0660*/ 	.word	0xffffffff


	//   ....[70]....
        /*0664*/ 	.word	0xffffffff


	//   ....[71]....
        /*0668*/ 	.word	0xffffffff


	//   ....[72]....
        /*066c*/ 	.word	0xffffffff


	//   ....[73]....
        /*0670*/ 	.word	0xffffffff


	//   ....[74]....
        /*0674*/ 	.word	0xffffffff


	//   ....[75]....
        /*0678*/ 	.word	0xffffffff


	//   ....[76]....
        /*067c*/ 	.word	0xffffffff


	//   ....[77]....
        /*0680*/ 	.word	0xffffffff


	//   ....[78]....
        /*0684*/ 	.word	0xffffffff


	//   ....[79]....
        /*0688*/ 	.word	0xffffffff


	//   ....[80]....
        /*068c*/ 	.word	0xffffffff


	//   ....[81]....
        /*0690*/ 	.word	0xffffffff


	//   ....[82]....
        /*0694*/ 	.word	0xffffffff


	//   ....[83]....
        /*0698*/ 	.word	0xffffffff


	//   ....[84]....
        /*069c*/ 	.word	0xffffffff


	//   ....[85]....
        /*06a0*/ 	.word	0xffffffff


	//   ....[86]....
        /*06a4*/ 	.word	0xffffffff


	//   ....[87]....
        /*06a8*/ 	.word	0xffffffff


	//   ....[88]....
        /*06ac*/ 	.word	0xffffffff


	//   ....[89]....
        /*06b0*/ 	.word	0xffffffff


	//   ....[90]....
        /*06b4*/ 	.word	0xffffffff


	//   ....[91]....
        /*06b8*/ 	.word	0xffffffff


	//   ....[92]....
        /*06bc*/ 	.word	0xffffffff


	//   ....[93]....
        /*06c0*/ 	.word	0xffffffff


	//   ....[94]....
        /*06c4*/ 	.word	0xffffffff


	//   ....[95]....
        /*06c8*/ 	.word	0xffffffff


	//   ....[96]....
        /*06cc*/ 	.word	0xffffffff


	//   ....[97]....
        /*06d0*/ 	.word	0xffffffff


	//   ....[98]....
        /*06d4*/ 	.word	0xffffffff


	//   ....[99]....
        /*06d8*/ 	.word	0xffffffff


	//   ....[100]....
        /*06dc*/ 	.word	0xffffffff


	//   ....[101]....
        /*06e0*/ 	.word	0xffffffff


	//   ....[102]....
        /*06e4*/ 	.word	0xffffffff


	//   ....[103]....
        /*06e8*/ 	.word	0xffffffff


	//   ....[104]....
        /*06ec*/ 	.word	0xffffffff


	//   ....[105]....
        /*06f0*/ 	.word	0xffffffff


	//   ....[106]....
        /*06f4*/ 	.word	0xffffffff


	//   ....[107]....
        /*06f8*/ 	.word	0xffffffff


	//   ....[108]....
        /*06fc*/ 	.word	0xffffffff


	//   ....[109]....
        /*0700*/ 	.word	0xffffffff


	//   ....[110]....
        /*0704*/ 	.word	0xffffffff


	//   ....[111]....
        /*0708*/ 	.word	0xffffffff


	//   ....[112]....
        /*070c*/ 	.word	0xffffffff


	//   ....[113]....
        /*0710*/ 	.word	0xffffffff


	//   ....[114]....
        /*0714*/ 	.word	0xffffffff


	//   ....[115]....
        /*0718*/ 	.word	0xffffffff


	//   ....[116]....
        /*071c*/ 	.word	0xffffffff


	//   ....[117]....
        /*0720*/ 	.word	0xffffffff


	//   ....[118]....
        /*0724*/ 	.word	0xffffffff


	//   ....[119]....
        /*0728*/ 	.word	0xffffffff


	//   ....[120]....
        /*072c*/ 	.word	0xffffffff


	//   ....[121]....
        /*0730*/ 	.word	0xffffffff


	//   ....[122]....
        /*0734*/ 	.word	0x0500000f


	//   ....[123]....
        /*0738*/ 	.word	0x0500000f


	//   ....[124]....
        /*073c*/ 	.word	0x0500000f


	//   ....[125]....
        /*0740*/ 	.word	0x0500000f


	//   ....[126]....
        /*0744*/ 	.word	0x0500000f


	//   ....[127]....
        /*0748*/ 	.word	0x0500000f


	//   ....[128]....
        /*074c*/ 	.word	0x0500000f


	//   ....[129]....
        /*0750*/ 	.word	0x0500000f


	//   ....[130]....
        /*0754*/ 	.word	0x0500000f


	//   ....[131]....
        /*0758*/ 	.word	0x0500000f


	//   ....[132]....
        /*075c*/ 	.word	0x0500000f


	//   ....[133]....
        /*0760*/ 	.word	0x0500000f


	//   ....[134]....
        /*0764*/ 	.word	0x0500000f


	//   ....[135]....
        /*0768*/ 	.word	0x0500000f


	//   ....[136]....
        /*076c*/ 	.word	0x0500000f


	//   ....[137]....
        /*0770*/ 	.word	0x0500000f


	//   ....[138]....
        /*0774*/ 	.word	0x0500000f


	//   ....[139]....
        /*0778*/ 	.word	0x0500000f


	//   ....[140]....
        /*077c*/ 	.word	0x0500000f


	//   ....[141]....
        /*0780*/ 	.word	0x0500000f


	//   ....[142]....
        /*0784*/ 	.word	0x0500000f


	//   ....[143]....
        /*0788*/ 	.word	0x0500000f


	//   ....[144]....
        /*078c*/ 	.word	0x0500000f


	//   ....[145]....
        /*0790*/ 	.word	0x0500000f


	//   ....[146]....
        /*0794*/ 	.word	0x0500000f


	//   ....[147]....
        /*0798*/ 	.word	0x0500000f


	//   ....[148]....
        /*079c*/ 	.word	0x0500000f


	//   ....[149]....
        /*07a0*/ 	.word	0x0500000f


	//   ....[150]....
        /*07a4*/ 	.word	0x0500000f


	//   ....[151]....
        /*07a8*/ 	.word	0x0500000f


	//   ....[152]....
        /*07ac*/ 	.word	0x0500000f


	//   ....[153]....
        /*07b0*/ 	.word	0x0500000f


	//   ....[154]....
        /*07b4*/ 	.word	0x0500000f


	//   ....[155]....
        /*07b8*/ 	.word	0x0500000f


	//   ....[156]....
        /*07bc*/ 	.word	0x0500000f


	//   ....[157]....
        /*07c0*/ 	.word	0x0500000f


	//   ....[158]....
        /*07c4*/ 	.word	0x0500000f


	//   ....[159]....
        /*07c8*/ 	.word	0x0500000f


	//   ....[160]....
        /*07cc*/ 	.word	0x0500000f


	//   ....[161]....
        /*07d0*/ 	.word	0x0500000f


	//   ....[162]....
        /*07d4*/ 	.word	0x0500000f


	//   ....[163]....
        /*07d8*/ 	.word	0x0500000f


	//   ....[164]....
        /*07dc*/ 	.word	0x0500000f


	//   ....[165]....
        /*07e0*/ 	.word	0x0500000f


	//   ....[166]....
        /*07e4*/ 	.word	0x0500000f


	//   ....[167]....
        /*07e8*/ 	.word	0x0500000f


	//   ....[168]....
        /*07ec*/ 	.word	0x0500000f


	//   ....[169]....
        /*07f0*/ 	.word	0x0500000f


	//   ....[170]....
        /*07f4*/ 	.word	0x0500000f


	//   ....[171]....
        /*07f8*/ 	.word	0x0500000f


	//   ....[172]....
        /*07fc*/ 	.word	0x0500000f


	//   ....[173]....
        /*0800*/ 	.word	0x0500000f


	//   ....[174]....
        /*0804*/ 	.word	0x0500000f


	//   ....[175]....
        /*0808*/ 	.word	0x0500000f


	//   ....[176]....
        /*080c*/ 	.word	0x0500000f


	//   ....[177]....
        /*0810*/ 	.word	0x0500000f


	//   ....[178]....
        /*0814*/ 	.word	0x0500000f


	//   ....[179]....
        /*0818*/ 	.word	0x0500000f


	//   ....[180]....
        /*081c*/ 	.word	0x0500000f


	//   ....[181]....
        /*0820*/ 	.word	0x0500000f


	//   ....[182]....
        /*0824*/ 	.word	0x0500000f


	//----- nvinfo : EIATTR_COOP_GROUP_INSTR_OFFSETS
	.align		4
.L_1413:
        /*0828*/ 	.byte	0x04, 0x28
        /*082a*/ 	.short	(.L_1415 - .L_1414)


	//   ....[0]....
.L_1414:
        /*082c*/ 	.word	0x00000060


	//   ....[1]....
        /*0830*/ 	.word	0x00000190


	//   ....[2]....
        /*0834*/ 	.word	0x00000240


	//   ....[3]....
        /*0838*/ 	.word	0x00000400


	//   ....[4]....
        /*083c*/ 	.word	0x00000560


	//   ....[5]....
        /*0840*/ 	.word	0x00000680


	//   ....[6]....
        /*0844*/ 	.word	0x000007e0


	//   ....[7]....
        /*0848*/ 	.word	0x000062d0


	//   ....[8]....
        /*084c*/ 	.word	0x000069f0


	//   ....[9]....
        /*0850*/ 	.word	0x00006a00


	//   ....[10]....
        /*0854*/ 	.word	0x00006a10


	//   ....[11]....
        /*0858*/ 	.word	0x00006a20


	//   ....[12]....
        /*085c*/ 	.word	0x00006d10


	//   ....[13]....
        /*0860*/ 	.word	0x00006d20


	//   ....[14]....
        /*0864*/ 	.word	0x00006d30


	//   ....[15]....
        /*0868*/ 	.word	0x00006d40


	//   ....[16]....
        /*086c*/ 	.word	0x00007f30


	//   ....[17]....
        /*0870*/ 	.word	0x00007f50


	//   ....[18]....
        /*0874*/ 	.word	0x00007f60


	//   ....[19]....
        /*0878*/ 	.word	0x00007f70


	//   ....[20]....
        /*087c*/ 	.word	0x00008050


	//   ....[21]....
        /*0880*/ 	.word	0x00008060


	//   ....[22]....
        /*0884*/ 	.word	0x00008100


	//   ....[23]....
        /*0888*/ 	.word	0x00008130


	//   ....[24]....
        /*088c*/ 	.word	0x00009640


	//   ....[25]....
        /*0890*/ 	.word	0x0000a040


	//   ....[26]....
        /*0894*/ 	.word	0x0000a650


	//   ....[27]....
        /*0898*/ 	.word	0x0000a760


	//   ....[28]....
        /*089c*/ 	.word	0x0000ac20


	//   ....[29]....
        /*08a0*/ 	.word	0x0000ad10


	//   ....[30]....
        /*08a4*/ 	.word	0x0000c0c0


	//   ....[31]....
        /*08a8*/ 	.word	0x0000cb80


	//   ....[32]....
        /*08ac*/ 	.word	0x0000d120


	//   ....[33]....
        /*08b0*/ 	.word	0x0000d280


	//   ....[34]....
        /*08b4*/ 	.word	0x0000dc10


	//   ....[35]....
        /*08b8*/ 	.word	0x0000dde0


	//   ....[36]....
        /*08bc*/ 	.word	0x0000f6a0


	//   ....[37]....
        /*08c0*/ 	.word	0x0000f6c0


	//   ....[38]....
        /*08c4*/ 	.word	0x00010020


	//   ....[39]....
        /*08c8*/ 	.word	0x000100c0


	//   ....[40]....
        /*08cc*/ 	.word	0x00011350


	//   ....[41]....
        /*08d0*/ 	.word	0x00011f20


	//   ....[42]....
        /*08d4*/ 	.word	0x000124c0


	//   ....[43]....
        /*08d8*/ 	.word	0x000125e0


	//   ....[44]....
        /*08dc*/ 	.word	0x00013170


	//   ....[45]....
        /*08e0*/ 	.word	0x00013280


	//   ....[46]....
        /*08e4*/ 	.word	0x00014210


	//   ....[47]....
        /*08e8*/ 	.word	0x00014270


	//   ....[48]....
        /*08ec*/ 	.word	0x000142d0


	//   ....[49]....
        /*08f0*/ 	.word	0x00014320


	//   ....[50]....
        /*08f4*/ 	.word	0x00015c90


	//   ....[51]....
        /*08f8*/ 	.word	0x00015cd0


	//   ....[52]....
        /*08fc*/ 	.word	0x00015d00


	//   ....[53]....
        /*0900*/ 	.word	0x00015d30


	//   ....[54]....
        /*0904*/ 	.word	0x000166b0


	//   ....[55]....
        /*0908*/ 	.word	0x000166d0


	//   ....[56]....
        /*090c*/ 	.word	0x00016820


	//   ....[57]....
        /*0910*/ 	.word	0x00016840


	//   ....[58]....
        /*0914*/ 	.word	0x00016980


	//   ....[59]....
        /*0918*/ 	.word	0x000169a0


	//   ....[60]....
        /*091c*/ 	.word	0x00016ae0


	//   ....[61]....
        /*0920*/ 	.word	0x00016af0


	//   ....[62]....
        /*0924*/ 	.word	0x00017350


	//   ....[63]....
        /*0928*/ 	.word	0x00017360


	//   ....[64]....
        /*092c*/ 	.word	0x00017540


	//   ....[65]....
        /*0930*/ 	.word	0x00017550


	//   ....[66]....
        /*0934*/ 	.word	0x00017720


	//   ....[67]....
        /*0938*/ 	.word	0x00017730


	//   ....[68]....
        /*093c*/ 	.word	0x00017900


	//   ....[69]....
        /*0940*/ 	.word	0x00017910


	//   ....[70]....
        /*0944*/ 	.word	0x00017b40


	//   ....[71]....
        /*0948*/ 	.word	0x00017d10


	//   ....[72]....
        /*094c*/ 	.word	0x00017d40


	//   ....[73]....
        /*0950*/ 	.word	0x00017d70


	//   ....[74]....
        /*0954*/ 	.word	0x00017da0


	//   ....[75]....
        /*0958*/ 	.word	0x00017dd0


	//   ....[76]....
        /*095c*/ 	.word	0x00017e00


	//   ....[77]....
        /*0960*/ 	.word	0x00017f70


	//   ....[78]....
        /*0964*/ 	.word	0x00017fa0


	//   ....[79]....
        /*0968*/ 	.word	0x00017fd0


	//   ....[80]....
        /*096c*/ 	.word	0x00018000


	//   ....[81]....
        /*0970*/ 	.word	0x00018030


	//   ....[82]....
        /*0974*/ 	.word	0x00018060


	//   ....[83]....
        /*0978*/ 	.word	0x00018100


	//   ....[84]....
        /*097c*/ 	.word	0x00018160


	//   ....[85]....
        /*0980*/ 	.word	0x000181f0


	//   ....[86]....
        /*0984*/ 	.word	0x000192a0


	//   ....[87]....
        /*0988*/ 	.word	0x0001b060


	//   ....[88]....
        /*098c*/ 	.word	0x0001bb90


	//   ....[89]....
        /*0990*/ 	.word	0x0001bbb0


	//   ....[90]....
        /*0994*/ 	.word	0x0001bc60


	//   ....[91]....
        /*0998*/ 	.word	0x0001bc70


	//   ....[92]....
        /*099c*/ 	.word	0x0001bcf0


	//   ....[93]....
        /*09a0*/ 	.word	0x0001bd00


	//   ....[94]....
        /*09a4*/ 	.word	0x0001bd80


	//   ....[95]....
        /*09a8*/ 	.word	0x0001bd90


	//   ....[96]....
        /*09ac*/ 	.word	0x0001be10


	//   ....[97]....
        /*09b0*/ 	.word	0x0001be20


	//   ....[98]....
        /*09b4*/ 	.word	0x0001bea0


	//   ....[99]....
        /*09b8*/ 	.word	0x0001beb0


	//   ....[100]....
        /*09bc*/ 	.word	0x0001bf30


	//   ....[101]....
        /*09c0*/ 	.word	0x0001bf40


	//   ....[102]....
        /*09c4*/ 	.word	0x0001bf90


	//   ....[103]....
        /*09c8*/ 	.word	0x0001bfb0


	//   ....[104]....
        /*09cc*/ 	.word	0x0001eb30


	//   ....[105]....
        /*09d0*/ 	.word	0x0001eb90


	//   ....[106]....
        /*09d4*/ 	.word	0x0001ebc0


	//   ....[107]....
        /*09d8*/ 	.word	0x0001ebf0


	//   ....[108]....
        /*09dc*/ 	.word	0x0001ec20


	//   ....[109]....
        /*09e0*/ 	.word	0x0001ec50


	//   ....[110]....
        /*09e4*/ 	.word	0x0001ec80


	//   ....[111]....
        /*09e8*/ 	.word	0x0001ec90


	//   ....[112]....
        /*09ec*/ 	.word	0x0001ee10


	//   ....[113]....
        /*09f0*/ 	.word	0x0001ee40


	//   ....[114]....
        /*09f4*/ 	.word	0x0001ee70


	//   ....[115]....
        /*09f8*/ 	.word	0x0001eea0


	//   ....[116]....
        /*09fc*/ 	.word	0x0001eed0


	//   ....[117]....
        /*0a00*/ 	.word	0x0001ef00


	//   ....[118]....
        /*0a04*/ 	.word	0x0001efc0


	//   ....[119]....
        /*0a08*/ 	.word	0x0001efe0


	//   ....[120]....
        /*0a0c*/ 	.word	0x0001f050


	//   ....[121]....
        /*0a10*/ 	.word	0x0001f720


	//   ....[122]....
        /*0a14*/ 	.word	0x0001fbb0


	//   ....[123]....
        /*0a18*/ 	.word	0x0001fc50


	//   ....[124]....
        /*0a1c*/ 	.word	0x0001fce0


	//   ....[125]....
        /*0a20*/ 	.word	0x0001fd30


	//   ....[126]....
        /*0a24*/ 	.word	0x0001fd80


	//   ....[127]....
        /*0a28*/ 	.word	0x0001fe10


	//   ....[128]....
        /*0a2c*/ 	.word	0x0001fea0


	//   ....[129]....
        /*0a30*/ 	.word	0x0001fef0


	//   ....[130]....
        /*0a34*/ 	.word	0x0001ff40


	//   ....[131]....
        /*0a38*/ 	.word	0x00020030


	//   ....[132]....
        /*0a3c*/ 	.word	0x000200e0


	//   ....[133]....
        /*0a40*/ 	.word	0x00020160


	//   ....[134]....
        /*0a44*/ 	.word	0x000201e0


	//   ....[135]....
        /*0a48*/ 	.word	0x00020280


	//   ....[136]....
        /*0a4c*/ 	.word	0x00020340


	//   ....[137]....
        /*0a50*/ 	.word	0x00020390


	//   ....[138]....
        /*0a54*/ 	.word	0x000204a0


	//   ....[139]....
        /*0a58*/ 	.word	0x00020850


	//   ....[140]....
        /*0a5c*/ 	.word	0x000208a0


	//   ....[141]....
        /*0a60*/ 	.word	0x00020930


	//   ....[142]....
        /*0a64*/ 	.word	0x000209c0


	//   ....[143]....
        /*0a68*/ 	.word	0x00020a50


	//   ....[144]....
        /*0a6c*/ 	.word	0x00020ae0


	//   ....[145]....
        /*0a70*/ 	.word	0x00020b70


	//   ....[146]....
        /*0a74*/ 	.word	0x00020c00


	//   ....[147]....
        /*0a78*/ 	.word	0x00020cc0


	//   ....[148]....
        /*0a7c*/ 	.word	0x00020fb0


	//   ....[149]....
        /*0a80*/ 	.word	0x00021170


	//   ....[150]....
        /*0a84*/ 	.word	0x000211c0


	//   ....[151]....
        /*0a88*/ 	.word	0x00021220


	//   ....[152]....
        /*0a8c*/ 	.word	0x00021310


	//   ....[153]....
        /*0a90*/ 	.word	0x00021370


	//   ....[154]....
        /*0a94*/ 	.word	0x00021460


	//   ....[155]....
        /*0a98*/ 	.word	0x000214c0


	//   ....[156]....
        /*0a9c*/ 	.word	0x000215b0


	//   ....[157]....
        /*0aa0*/ 	.word	0x00021610


	//   ....[158]....
        /*0aa4*/ 	.word	0x00021700


	//   ....[159]....
        /*0aa8*/ 	.word	0x00021760


	//   ....[160]....
        /*0aac*/ 	.word	0x00021850


	//   ....[161]....
        /*0ab0*/ 	.word	0x000218b0


	//   ....[162]....
        /*0ab4*/ 	.word	0x00021980


	//   ....[163]....
        /*0ab8*/ 	.word	0x00021a00


	//   ....[164]....
        /*0abc*/ 	.word	0x00021ad0


	//   ....[165]....
        /*0ac0*/ 	.word	0x00021e00


	//   ....[166]....
        /*0ac4*/ 	.word	0x00021ea0


	//   ....[167]....
        /*0ac8*/ 	.word	0x00021fc0


	//   ....[168]....
        /*0acc*/ 	.word	0x00022030


	//   ....[169]....
        /*0ad0*/ 	.word	0x000220b0


	//   ....[170]....
        /*0ad4*/ 	.word	0x00022130


	//   ....[171]....
        /*0ad8*/ 	.word	0x000221b0


	//   ....[172]....
        /*0adc*/ 	.word	0x00022240


	//   ....[173]....
        /*0ae0*/ 	.word	0x000222e0


	//   ....[174]....
        /*0ae4*/ 	.word	0x00022380


	//   ....[175]....
        /*0ae8*/ 	.word	0x000223f0


	//   ....[176]....
        /*0aec*/ 	.word	0x00022460


	//   ....[177]....
        /*0af0*/ 	.word	0x000224d0


	//   ....[178]....
        /*0af4*/ 	.word	0x00022550


	//   ....[179]....
        /*0af8*/ 	.word	0x000225d0


	//   ....[180]....
        /*0afc*/ 	.word	0x00022670


	//   ....[181]....
        /*0b00*/ 	.word	0x00022700


	//   ....[182]....
        /*0b04*/ 	.word	0x00022830


	//----- nvinfo : EIATTR_REG_RECONFIG
	.align		4
.L_1415:
        /*0b08*/ 	.byte	0x01, 0x54
	.zero		2


	//----- nvinfo : EIATTR_SYSCALL_OFFSETS
	.align		4
        /*0b0c*/ 	.byte	0x04, 0x46
        /*0b0e*/ 	.short	(.L_1417 - .L_1416)


	//   ....[0]....
.L_1416:
        /*0b10*/ 	.word	0x00001b90


	//   ....[1]....
        /*0b14*/ 	.word	0x00001ce0


	//   ....[2]....
        /*0b18*/ 	.word	0x00006470


	//   ....[3]....
        /*0b1c*/ 	.word	0x00006780


	//   ....[4]....
        /*0b20*/ 	.word	0x0001aca0


	//   ....[5]....
        /*0b24*/ 	.word	0x0001adf0


	//   ....[6]....
        /*0b28*/ 	.word	0x0001aee0


	//   ....[7]....
        /*0b2c*/ 	.word	0x0001b750


	//----- nvinfo : EIATTR_MBARRIER_INSTR_OFFSETS
	.align		4
.L_1417:
        /*0b30*/ 	.byte	0x04, 0x39
        /*0b32*/ 	.short	(.L_1419 - .L_1418)


	//   ....[0]....
.L_1418:
        /*0b34*/ 	.word	0x000002b0
        /*0b38*/ 	.word	0x000000ff
        /*0b3c*/ 	.word	0x00022800
        /*0b40*/ 	.short	0x0100
        /*0b42*/ 	.byte	0x08
	.zero		1


	//   ....[1]....
        /*0b44*/ 	.word	0x000002c0
        /*0b48*/ 	.word	0x000000ff
        /*0b4c*/ 	.word	0x00022820
        /*0b50*/ 	.short	0x0100
        /*0b52*/ 	.byte	0x08
	.zero		1


	//   ....[2]....
        /*0b54*/ 	.word	0x000003b0
        /*0b58*/ 	.word	0x000000ff
        /*0b5c*/ 	.word	0x00022830
        /*0b60*/ 	.short	0x0100
        /*0b62*/ 	.byte	0x08
	.zero		1


	//   ....[3]....
        /*0b64*/ 	.word	0x000003c0
        /*0b68*/ 	.word	0x000000ff
        /*0b6c*/ 	.word	0x00022840
        /*0b70*/ 	.short	0x0100
        /*0b72*/ 	.byte	0x08
	.zero		1


	//   ....[4]....
        /*0b74*/ 	.word	0x000003d0
        /*0b78*/ 	.word	0x000000ff
        /*0b7c*/ 	.word	0x00022838
        /*0b80*/ 	.short	0x0100
        /*0b82*/ 	.byte	0x08
	.zero		1


	//   ....[5]....
        /*0b84*/ 	.word	0x000003e0
        /*0b88*/ 	.word	0x000000ff
        /*0b8c*/ 	.word	0x00022848
        /*0b90*/ 	.short	0x0100
        /*0b92*/ 	.byte	0x08
	.zero		1


	//   ....[6]....
        /*0b94*/ 	.word	0x00000510
        /*0b98*/ 	.word	0x000000ff
        /*0b9c*/ 	.word	0x00022850
        /*0ba0*/ 	.short	0x0100
        /*0ba2*/ 	.byte	0x08
	.zero		1


	//   ....[7]....
        /*0ba4*/ 	.word	0x00000520
        /*0ba8*/ 	.word	0x000000ff
        /*0bac*/ 	.word	0x00022860
        /*0bb0*/ 	.short	0x0100
        /*0bb2*/ 	.byte	0x08
	.zero		1


	//   ....[8]....
        /*0bb4*/ 	.word	0x00000530
        /*0bb8*/ 	.word	0x000000ff
        /*0bbc*/ 	.word	0x00022858
        /*0bc0*/ 	.short	0x0100
        /*0bc2*/ 	.byte	0x08
	.zero		1


	//   ....[9]....
        /*0bc4*/ 	.word	0x00000540
        /*0bc8*/ 	.word	0x000000ff
        /*0bcc*/ 	.word	0x00022868
        /*0bd0*/ 	.short	0x0100
        /*0bd2*/ 	.byte	0x08
	.zero		1


	//   ....[10]....
        /*0bd4*/ 	.word	0x00000630
        /*0bd8*/ 	.word	0x000000ff
        /*0bdc*/ 	.word	0x00022870
        /*0be0*/ 	.short	0x0100
        /*0be2*/ 	.byte	0x06
	.zero		1


	//   ....[11]....
        /*0be4*/ 	.word	0x00000640
        /*0be8*/ 	.word	0x000000ff
        /*0bec*/ 	.word	0x00022880
        /*0bf0*/ 	.short	0x0100
        /*0bf2*/ 	.byte	0x06
	.zero		1


	//   ....[12]....
        /*0bf4*/ 	.word	0x00000650
        /*0bf8*/ 	.word	0x000000ff
        /*0bfc*/ 	.word	0x00022878
        /*0c00*/ 	.short	0x0100
        /*0c02*/ 	.byte	0x06
	.zero		1


	//   ....[13]....
        /*0c04*/ 	.word	0x00000660
        /*0c08*/ 	.word	0x000000ff
        /*0c0c*/ 	.word	0x00022888
        /*0c10*/ 	.short	0x0100
        /*0c12*/ 	.byte	0x06
	.zero		1


	//   ....[14]....
        /*0c14*/ 	.word	0x00000790
        /*0c18*/ 	.word	0x000000ff
        /*0c1c*/ 	.word	0x00022890
        /*0c20*/ 	.short	0x0100
        /*0c22*/ 	.byte	0x08
	.zero		1


	//   ....[15]....
        /*0c24*/ 	.word	0x000007a0
        /*0c28*/ 	.word	0x000000ff
        /*0c2c*/ 	.word	0x000228a0
        /*0c30*/ 	.short	0x0100
        /*0c32*/ 	.byte	0x08
	.zero		1


	//   ....[16]....
        /*0c34*/ 	.word	0x000007b0
        /*0c38*/ 	.word	0x000000ff
        /*0c3c*/ 	.word	0x00022898
        /*0c40*/ 	.short	0x0100
        /*0c42*/ 	.byte	0x08
	.zero		1


	//   ....[17]....
        /*0c44*/ 	.word	0x000007c0
        /*0c48*/ 	.word	0x000000ff
        /*0c4c*/ 	.word	0x000228a8
        /*0c50*/ 	.short	0x0100
        /*0c52*/ 	.byte	0x08
	.zero		1


	//   ....[18]....
        /*0c54*/ 	.word	0x000008f0
        /*0c58*/ 	.word	0x000000ff
        /*0c5c*/ 	.word	0x000228b0
        /*0c60*/ 	.short	0x0100
        /*0c62*/ 	.byte	0x08
	.zero		1


	//   ....[19]....
        /*0c64*/ 	.word	0x00000900
        /*0c68*/ 	.word	0x000000ff
        /*0c6c*/ 	.word	0x000228c0
        /*0c70*/ 	.short	0x0100
        /*0c72*/ 	.byte	0x08
	.zero		1


	//   ....[20]....
        /*0c74*/ 	.word	0x00000910
        /*0c78*/ 	.word	0x000000ff
        /*0c7c*/ 	.word	0x000228b8
        /*0c80*/ 	.short	0x0100
        /*0c82*/ 	.byte	0x08
	.zero		1


	//   ....[21]....
        /*0c84*/ 	.word	0x00000920
        /*0c88*/ 	.word	0x000000ff
        /*0c8c*/ 	.word	0x000228c8
        /*0c90*/ 	.short	0x0100
        /*0c92*/ 	.byte	0x08
	.zero		1


	//   ....[22]....
        /*0c94*/ 	.word	0x00002f30
        /*0c98*/ 	.word	0x00000062
        /*0c9c*/ 	.word	0x00022890
        /*0ca0*/ 	.short	0x010a
        /*0ca2*/ 	.byte	0x3f
	.zero		1


	//   ....[23]....
        /*0ca4*/ 	.word	0x00004080
        /*0ca8*/ 	.word	0x00000062
        /*0cac*/ 	.word	0x00022890
        /*0cb0*/ 	.short	0x010a
        /*0cb2*/ 	.byte	0x3f
	.zero		1


	//   ....[24]....
        /*0cb4*/ 	.word	0x00005090
        /*0cb8*/ 	.word	0x00000062
        /*0cbc*/ 	.word	0x00022890
        /*0cc0*/ 	.short	0x010a
        /*0cc2*/ 	.byte	0x3f
	.zero		1


	//   ....[25]....
        /*0cc4*/ 	.word	0x000052a0
        /*0cc8*/ 	.word	0x00000020
        /*0ccc*/ 	.word	0x00000000
        /*0cd0*/ 	.short	0x0101
        /*0cd2*/ 	.byte	0x3f
	.zero		1


	//   ....[26]....
        /*0cd4*/ 	.word	0x000052e0
        /*0cd8*/ 	.word	0x00000062
        /*0cdc*/ 	.word	0x000228b0
        /*0ce0*/ 	.short	0x010a
        /*0ce2*/ 	.byte	0x3f
	.zero		1


	//   ....[27]....
        /*0ce4*/ 	.word	0x00005930
        /*0ce8*/ 	.word	0x00000062
        /*0cec*/ 	.word	0x00000000
        /*0cf0*/ 	.short	0x0101
        /*0cf2*/ 	.byte	0x3f
	.zero		1


	//   ....[28]....
        /*0cf4*/ 	.word	0x00006500
        /*0cf8*/ 	.word	0x00000010
        /*0cfc*/ 	.word	0x00022800
        /*0d00*/ 	.short	0x010a
        /*0d02*/ 	.byte	0x3f
	.zero		1


	//   ....[29]....
        /*0d04*/ 	.word	0x00006550
        /*0d08*/ 	.word	0x00000010
        /*0d0c*/ 	.word	0x00022800
        /*0d10*/ 	.short	0x010a
        /*0d12*/ 	.byte	0x3f
	.zero		1


	//   ....[30]....
        /*0d14*/ 	.word	0x00006f80
        /*0d18*/ 	.word	0x00000010
        /*0d1c*/ 	.word	0x00022800
        /*0d20*/ 	.short	0x010a
        /*0d22*/ 	.byte	0x3f
	.zero		1


	//   ....[31]....
        /*0d24*/ 	.word	0x00008380
        /*0d28*/ 	.word	0x00000010
        /*0d2c*/ 	.word	0x00022800
        /*0d30*/ 	.short	0x010a
        /*0d32*/ 	.byte	0x3f
	.zero		1


	//   ....[32]....
        /*0d34*/ 	.word	0x000091b0
        /*0d38*/ 	.word	0x00000006
        /*0d3c*/ 	.word	0x00022830
        /*0d40*/ 	.short	0x010a
        /*0d42*/ 	.byte	0x3f
	.zero		1


	//   ....[33]....
        /*0d44*/ 	.word	0x00009250
        /*0d48*/ 	.word	0x00000006
        /*0d4c*/ 	.word	0x00022830
        /*0d50*/ 	.short	0x010a
        /*0d52*/ 	.byte	0x3f
	.zero		1


	//   ....[34]....
        /*0d54*/ 	.word	0x00009780
        /*0d58*/ 	.word	0x00000000
        /*0d5c*/ 	.word	0x00000000
        /*0d60*/ 	.short	0x0101
        /*0d62*/ 	.byte	0x3f
	.zero		1


	//   ....[35]....
        /*0d64*/ 	.word	0x0000b5f0
        /*0d68*/ 	.word	0x00000006
        /*0d6c*/ 	.word	0x00022850
        /*0d70*/ 	.short	0x010a
        /*0d72*/ 	.byte	0x3f
	.zero		1


	//   ....[36]....
        /*0d74*/ 	.word	0x0000b640
        /*0d78*/ 	.word	0x00000006
        /*0d7c*/ 	.word	0x00022850
        /*0d80*/ 	.short	0x010a
        /*0d82*/ 	.byte	0x3f
	.zero		1


	//   ....[37]....
        /*0d84*/ 	.word	0x0000ba10
        /*0d88*/ 	.word	0x00000006
        /*0d8c*/ 	.word	0x00000000
        /*0d90*/ 	.short	0x0101
        /*0d92*/ 	.byte	0x3f
	.zero		1


	//   ....[38]....
        /*0d94*/ 	.word	0x0000bd40
        /*0d98*/ 	.word	0x000000c9
        /*0d9c*/ 	.word	0x00022830
        /*0da0*/ 	.short	0x010a
        /*0da2*/ 	.byte	0x3f
	.zero		1


	//   ....[39]....
        /*0da4*/ 	.word	0x0000bda0
        /*0da8*/ 	.word	0x000000c9
        /*0dac*/ 	.word	0x00022830
        /*0db0*/ 	.short	0x010a
        /*0db2*/ 	.byte	0x3f
	.zero		1


	//   ....[40]....
        /*0db4*/ 	.word	0x0000c110
        /*0db8*/ 	.word	0x0000000a
        /*0dbc*/ 	.word	0x00000000
        /*0dc0*/ 	.short	0x0101
        /*0dc2*/ 	.byte	0x3f
	.zero		1


	//   ....[41]....
        /*0dc4*/ 	.word	0x0000ea30
        /*0dc8*/ 	.word	0x000000c9
        /*0dcc*/ 	.word	0x00022850
        /*0dd0*/ 	.short	0x010a
        /*0dd2*/ 	.byte	0x3f
	.zero		1


	//   ....[42]....
        /*0dd4*/ 	.word	0x0000ea80
        /*0dd8*/ 	.word	0x000000c9
        /*0ddc*/ 	.word	0x00022850
        /*0de0*/ 	.short	0x010a
        /*0de2*/ 	.byte	0x3f
	.zero		1


	//   ....[43]....
        /*0de4*/ 	.word	0x0000ee40
        /*0de8*/ 	.word	0x000000c9
        /*0dec*/ 	.word	0x00000000
        /*0df0*/ 	.short	0x0101
        /*0df2*/ 	.byte	0x3f
	.zero		1


	//   ....[44]....
        /*0df4*/ 	.word	0x0000f240
        /*0df8*/ 	.word	0x00000006
        /*0dfc*/ 	.word	0x00022830
        /*0e00*/ 	.short	0x010a
        /*0e02*/ 	.byte	0x3f
	.zero		1


	//   ....[45]....
        /*0e04*/ 	.word	0x0000f2a0
        /*0e08*/ 	.word	0x00000006
        /*0e0c*/ 	.word	0x00022830
        /*0e10*/ 	.short	0x010a
        /*0e12*/ 	.byte	0x3f
	.zero		1


	//   ....[46]....
        /*0e14*/ 	.word	0x00010a20
        /*0e18*/ 	.word	0x0000009a
        /*0e1c*/ 	.word	0x00000000
        /*0e20*/ 	.short	0x0101
        /*0e22*/ 	.byte	0x3f
	.zero		1


	//   ....[47]....
        /*0e24*/ 	.word	0x00010c10
        /*0e28*/ 	.word	0x00000006
        /*0e2c*/ 	.word	0x00022850
        /*0e30*/ 	.short	0x010a
        /*0e32*/ 	.byte	0x3f
	.zero		1


	//   ....[48]....
        /*0e34*/ 	.word	0x00010c60
        /*0e38*/ 	.word	0x00000006
        /*0e3c*/ 	.word	0x00022850
        /*0e40*/ 	.short	0x010a
        /*0e42*/ 	.byte	0x3f
	.zero		1


	//   ....[49]....
        /*0e44*/ 	.word	0x00011000
        /*0e48*/ 	.word	0x00000006
        /*0e4c*/ 	.word	0x00000000
        /*0e50*/ 	.short	0x0101
        /*0e52*/ 	.byte	0x3f
	.zero		1


	//   ....[50]....
        /*0e54*/ 	.word	0x00011110
        /*0e58*/ 	.word	0x000000c9
        /*0e5c*/ 	.word	0x00022830
        /*0e60*/ 	.short	0x010a
        /*0e62*/ 	.byte	0x3f
	.zero		1


	//   ....[51]....
        /*0e64*/ 	.word	0x00011170
        /*0e68*/ 	.word	0x000000c9
        /*0e6c*/ 	.word	0x00022830
        /*0e70*/ 	.short	0x010a
        /*0e72*/ 	.byte	0x3f
	.zero		1


	//   ....[52]....
        /*0e74*/ 	.word	0x000114b0
        /*0e78*/ 	.word	0x00000000
        /*0e7c*/ 	.word	0x00000000
        /*0e80*/ 	.short	0x0101
        /*0e82*/ 	.byte	0x3f
	.zero		1


	//   ....[53]....
        /*0e84*/ 	.word	0x00013dd0
        /*0e88*/ 	.word	0x000000c9
        /*0e8c*/ 	.word	0x00022850
        /*0e90*/ 	.short	0x010a
        /*0e92*/ 	.byte	0x3f
	.zero		1


	//   ....[54]....
        /*0e94*/ 	.word	0x00013e20
        /*0e98*/ 	.word	0x000000c9
        /*0e9c*/ 	.word	0x00022850
        /*0ea0*/ 	.short	0x010a
        /*0ea2*/ 	.byte	0x3f
	.zero		1


	//   ....[55]....
        /*0ea4*/ 	.word	0x000141e0
        /*0ea8*/ 	.word	0x000000c9
        /*0eac*/ 	.word	0x00000000
        /*0eb0*/ 	.short	0x0101
        /*0eb2*/ 	.byte	0x3f
	.zero		1


	//   ....[56]....
        /*0eb4*/ 	.word	0x000166c0
        /*0eb8*/ 	.word	0x00000000
        /*0ebc*/ 	.word	0x00000000
        /*0ec0*/ 	.short	0x0101
        /*0ec2*/ 	.byte	0x3f
	.zero		1


	//   ....[57]....
        /*0ec4*/ 	.word	0x00019390
        /*0ec8*/ 	.word	0x00000007
        /*0ecc*/ 	.word	0x00022820
        /*0ed0*/ 	.short	0x010a
        /*0ed2*/ 	.byte	0x3f
	.zero		1


	//   ....[58]....
        /*0ed4*/ 	.word	0x00019470
        /*0ed8*/ 	.word	0x00000006
        /*0edc*/ 	.word	0x000228a0
        /*0ee0*/ 	.short	0x010a
        /*0ee2*/ 	.byte	0x3f
	.zero		1


	//   ....[59]....
        /*0ee4*/ 	.word	0x000196c0
        /*0ee8*/ 	.word	0x00000006
        /*0eec*/ 	.word	0x000228c0
        /*0ef0*/ 	.short	0x010a
        /*0ef2*/ 	.byte	0x3f
	.zero		1


	//   ....[60]....
        /*0ef4*/ 	.word	0x00019d80
        /*0ef8*/ 	.word	0x00000005
        /*0efc*/ 	.word	0x000228a0
        /*0f00*/ 	.short	0x010a
        /*0f02*/ 	.byte	0x3f
	.zero		1


	//   ....[61]....
        /*0f04*/ 	.word	0x00019fc0
        /*0f08*/ 	.word	0x00000005
        /*0f0c*/ 	.word	0x000228c0
        /*0f10*/ 	.short	0x010a
        /*0f12*/ 	.byte	0x3f
	.zero		1


	//   ....[62]....
        /*0f14*/ 	.word	0x0001b2f0
        /*0f18*/ 	.word	0x00000000
        /*0f1c*/ 	.word	0x00022840
        /*0f20*/ 	.short	0x010a
        /*0f22*/ 	.byte	0x3f
	.zero		1


	//   ....[63]....
        /*0f24*/ 	.word	0x0001c060
        /*0f28*/ 	.word	0x00000008
        /*0f2c*/ 	.word	0x00022800
        /*0f30*/ 	.short	0x0107
        /*0f32*/ 	.byte	0x3f
	.zero		1


	//   ....[64]....
        /*0f34*/ 	.word	0x0001c160
        /*0f38*/ 	.word	0x00000002
        /*0f3c*/ 	.word	0x00022800
        /*0f40*/ 	.short	0x0101
        /*0f42*/ 	.byte	0x3f
	.zero		1


	//   ....[65]....
        /*0f44*/ 	.word	0x0001c180
        /*0f48*/ 	.word	0x00000002
        /*0f4c*/ 	.word	0x00022820
        /*0f50*/ 	.short	0x010a
        /*0f52*/ 	.byte	0x3f
	.zero		1


	//   ....[66]....
        /*0f54*/ 	.word	0x0001c280
        /*0f58*/ 	.word	0x00000002
        /*0f5c*/ 	.word	0x00022860
        /*0f60*/ 	.short	0x010a
        /*0f62*/ 	.byte	0x3f
	.zero		1


	//   ....[67]....
        /*0f64*/ 	.word	0x0001cb40
        /*0f68*/ 	.word	0x00000002
        /*0f6c*/ 	.word	0x00022840
        /*0f70*/ 	.short	0x010a
        /*0f72*/ 	.byte	0x3f
	.zero		1


	//   ....[68]....
        /*0f74*/ 	.word	0x0001cd90
        /*0f78*/ 	.word	0x00000002
        /*0f7c*/ 	.word	0x00022860
        /*0f80*/ 	.short	0x010a
        /*0f82*/ 	.byte	0x3f
	.zero		1


	//   ....[69]....
        /*0f84*/ 	.word	0x0001d5f0
        /*0f88*/ 	.word	0x00000003
        /*0f8c*/ 	.word	0x00022840
        /*0f90*/ 	.short	0x010a
        /*0f92*/ 	.byte	0x3f
	.zero		1


	//   ....[70]....
        /*0f94*/ 	.word	0x0001d830
        /*0f98*/ 	.word	0x00000003
        /*0f9c*/ 	.word	0x00022860
        /*0fa0*/ 	.short	0x010a
        /*0fa2*/ 	.byte	0x3f
	.zero		1


	//   ....[71]....
        /*0fa4*/ 	.word	0x0001e000
        /*0fa8*/ 	.word	0x00000003
        /*0fac*/ 	.word	0x00022840
        /*0fb0*/ 	.short	0x010a
        /*0fb2*/ 	.byte	0x3f
	.zero		1


	//   ....[72]....
        /*0fb4*/ 	.word	0x0001e250
        /*0fb8*/ 	.word	0x00000003
        /*0fbc*/ 	.word	0x00022860
        /*0fc0*/ 	.short	0x010a
        /*0fc2*/ 	.byte	0x3f
	.zero		1


	//   ....[73]....
        /*0fc4*/ 	.word	0x0001f6a0
        /*0fc8*/ 	.word	0x00000000
        /*0fcc*/ 	.word	0x00022820
        /*0fd0*/ 	.short	0x010a
        /*0fd2*/ 	.byte	0x3f
	.zero		1


	//   ....[74]....
        /*0fd4*/ 	.word	0x0001f850
        /*0fd8*/ 	.word	0x00000006
        /*0fdc*/ 	.word	0x00000000
        /*0fe0*/ 	.short	0x010a
        /*0fe2*/ 	.byte	0x3f
	.zero		1


	//   ....[75]....
        /*0fe4*/ 	.word	0x0001f8c0
        /*0fe8*/ 	.word	0x00000007
        /*0fec*/ 	.word	0x00000000
        /*0ff0*/ 	.short	0x010a
        /*0ff2*/ 	.byte	0x3f
	.zero		1


	//   ....[76]....
        /*0ff4*/ 	.word	0x0001f930
        /*0ff8*/ 	.word	0x00000004
        /*0ffc*/ 	.word	0x00000000
        /*1000*/ 	.short	0x010a
        /*1002*/ 	.byte	0x3f
	.zero		1


	//   ....[77]....
        /*1004*/ 	.word	0x0001f960
        /*1008*/ 	.word	0x00000003
        /*100c*/ 	.word	0x00000000
        /*1010*/ 	.short	0x010a
        /*1012*/ 	.byte	0x3f
	.zero		1


	//   ....[78]....
        /*1014*/ 	.word	0x0001f9c0
        /*1018*/ 	.word	0x00000062
        /*101c*/ 	.word	0x00022890
        /*1020*/ 	.short	0x010a
        /*1022*/ 	.byte	0x3f
	.zero		1


	//   ....[79]....
        /*1024*/ 	.word	0x0001fa10
        /*1028*/ 	.word	0x00000062
        /*102c*/ 	.word	0x00022890
        /*1030*/ 	.short	0x010a
        /*1032*/ 	.byte	0x3f
	.zero		1


	//   ....[80]....
        /*1034*/ 	.word	0x0001fa60
        /*1038*/ 	.word	0x00000062
        /*103c*/ 	.word	0x00022890
        /*1040*/ 	.short	0x010a
        /*1042*/ 	.byte	0x3f
	.zero		1


	//   ....[81]....
        /*1044*/ 	.word	0x0001fab0
        /*1048*/ 	.word	0x00000062
        /*104c*/ 	.word	0x000228b0
        /*1050*/ 	.short	0x010a
        /*1052*/ 	.byte	0x3f
	.zero		1


	//   ....[82]....
        /*1054*/ 	.word	0x0001ff70
        /*1058*/ 	.word	0x00000010
        /*105c*/ 	.word	0x00022800
        /*1060*/ 	.short	0x010a
        /*1062*/ 	.byte	0x3f
	.zero		1


	//   ....[83]....
        /*1064*/ 	.word	0x00020530
        /*1068*/ 	.word	0x00000010
        /*106c*/ 	.word	0x00022800
        /*1070*/ 	.short	0x010a
        /*1072*/ 	.byte	0x3f
	.zero		1


	//   ....[84]....
        /*1074*/ 	.word	0x00020580
        /*1078*/ 	.word	0x00000006
        /*107c*/ 	.word	0x00022830
        /*1080*/ 	.short	0x010a
        /*1082*/ 	.byte	0x3f
	.zero		1


	//   ....[85]....
        /*1084*/ 	.word	0x000205d0
        /*1088*/ 	.word	0x00000006
        /*108c*/ 	.word	0x00022850
        /*1090*/ 	.short	0x010a
        /*1092*/ 	.byte	0x3f
	.zero		1


	//   ....[86]....
        /*1094*/ 	.word	0x00020620
        /*1098*/ 	.word	0x000000c9
        /*109c*/ 	.word	0x00022830
        /*10a0*/ 	.short	0x010a
        /*10a2*/ 	.byte	0x3f
	.zero		1


	//   ....[87]....
        /*10a4*/ 	.word	0x00020670
        /*10a8*/ 	.word	0x000000c9
        /*10ac*/ 	.word	0x00022850
        /*10b0*/ 	.short	0x010a
        /*10b2*/ 	.byte	0x3f
	.zero		1


	//   ....[88]....
        /*10b4*/ 	.word	0x000206c0
        /*10b8*/ 	.word	0x00000006
        /*10bc*/ 	.word	0x00022830
        /*10c0*/ 	.short	0x010a
        /*10c2*/ 	.byte	0x3f
	.zero		1


	//   ....[89]....
        /*10c4*/ 	.word	0x00020710
        /*10c8*/ 	.word	0x00000006
        /*10cc*/ 	.word	0x00022850
        /*10d0*/ 	.short	0x010a
        /*10d2*/ 	.byte	0x3f
	.zero		1


	//   ....[90]....
        /*10d4*/ 	.word	0x00020760
        /*10d8*/ 	.word	0x000000c9
        /*10dc*/ 	.word	0x00022830
        /*10e0*/ 	.short	0x010a
        /*10e2*/ 	.byte	0x3f
	.zero		1


	//   ....[91]....
        /*10e4*/ 	.word	0x000207b0
        /*10e8*/ 	.word	0x000000c9
        /*10ec*/ 	.word	0x00022850
        /*10f0*/ 	.short	0x010a
        /*10f2*/ 	.byte	0x3f
	.zero		1


	//   ....[92]....
        /*10f4*/ 	.word	0x00020d90
        /*10f8*/ 	.word	0x00000006
        /*10fc*/ 	.word	0x00022820
        /*1100*/ 	.short	0x010a
        /*1102*/ 	.byte	0x3f
	.zero		1


	//   ....[93]....
        /*1104*/ 	.word	0x00020de0
        /*1108*/ 	.word	0x00000006
        /*110c*/ 	.word	0x000228a0
        /*1110*/ 	.short	0x010a
        /*1112*/ 	.byte	0x3f
	.zero		1


	//   ....[94]....
        /*1114*/ 	.word	0x00020e30
        /*1118*/ 	.word	0x00000006
        /*111c*/ 	.word	0x000228c0
        /*1120*/ 	.short	0x010a
        /*1122*/ 	.byte	0x3f
	.zero		1


	//   ....[95]....
        /*1124*/ 	.word	0x00020e80
        /*1128*/ 	.word	0x00000005
        /*112c*/ 	.word	0x000228a0
        /*1130*/ 	.short	0x010a
        /*1132*/ 	.byte	0x3f
	.zero		1


	//   ....[96]....
        /*1134*/ 	.word	0x00020ed0
        /*1138*/ 	.word	0x00000005
        /*113c*/ 	.word	0x000228c0
        /*1140*/ 	.short	0x010a
        /*1142*/ 	.byte	0x3f
	.zero		1


	//   ....[97]....
        /*1144*/ 	.word	0x00021070
        /*1148*/ 	.word	0x00000000
        /*114c*/ 	.word	0x00022840
        /*1150*/ 	.short	0x010a
        /*1152*/ 	.byte	0x3f
	.zero		1


	//   ....[98]....
        /*1154*/ 	.word	0x00021b20
        /*1158*/ 	.word	0x00000002
        /*115c*/ 	.word	0x00022820
        /*1160*/ 	.short	0x010a
        /*1162*/ 	.byte	0x3f
	.zero		1


	//   ....[99]....
        /*1164*/ 	.word	0x00021b70
        /*1168*/ 	.word	0x00000002
        /*116c*/ 	.word	0x00022860
        /*1170*/ 	.short	0x010a
        /*1172*/ 	.byte	0x3f
	.zero		1


	//   ....[100]....
        /*1174*/ 	.word	0x00021bc0
        /*1178*/ 	.word	0x00000002
        /*117c*/ 	.word	0x00022840
        /*1180*/ 	.short	0x010a
        /*1182*/ 	.byte	0x3f
	.zero		1


	//   ....[101]....
        /*1184*/ 	.word	0x00021c10
        /*1188*/ 	.word	0x00000002
        /*118c*/ 	.word	0x00022860
        /*1190*/ 	.short	0x010a
        /*1192*/ 	.byte	0x3f
	.zero		1


	//   ....[102]....
        /*1194*/ 	.word	0x00021c60
        /*1198*/ 	.word	0x00000003
        /*119c*/ 	.word	0x00022840
        /*11a0*/ 	.short	0x010a
        /*11a2*/ 	.byte	0x3f
	.zero		1


	//   ....[103]....
        /*11a4*/ 	.word	0x00021cb0
        /*11a8*/ 	.word	0x00000003
        /*11ac*/ 	.word	0x00022860
        /*11b0*/ 	.short	0x010a
        /*11b2*/ 	.byte	0x3f
	.zero		1


	//   ....[104]....
        /*11b4*/ 	.word	0x00021d00
        /*11b8*/ 	.word	0x00000003
        /*11bc*/ 	.word	0x00022840
        /*11c0*/ 	.short	0x010a
        /*11c2*/ 	.byte	0x3f
	.zero		1


	//   ....[105]....
        /*11c4*/ 	.word	0x00021d50
        /*11c8*/ 	.word	0x00000003
        /*11cc*/ 	.word	0x00022860
        /*11d0*/ 	.short	0x010a
        /*11d2*/ 	.byte	0x3f
	.zero		1


	//   ....[106]....
        /*11d4*/ 	.word	0x00022750
        /*11d8*/ 	.word	0x00000000
        /*11dc*/ 	.word	0x00022820
        /*11e0*/ 	.short	0x010a
        /*11e2*/ 	.byte	0x3f
	.zero		1


	//   ....[107]....
        /*11e4*/ 	.word	0x000228f0
        /*11e8*/ 	.word	0x00000006
        /*11ec*/ 	.word	0x00000000
        /*11f0*/ 	.short	0x010a
        /*11f2*/ 	.byte	0x3f
	.zero		1


	//   ....[108]....
        /*11f4*/ 	.word	0x00022940
        /*11f8*/ 	.word	0x00000007
        /*11fc*/ 	.word	0x00000000
        /*1200*/ 	.short	0x010a
        /*1202*/ 	.byte	0x3f
	.zero		1


	//   ....[109]....
        /*1204*/ 	.word	0x00022990
        /*1208*/ 	.word	0x00000004
        /*120c*/ 	.word	0x00000000
        /*1210*/ 	.short	0x010a
        /*1212*/ 	.byte	0x3f
	.zero		1


	//----- nvinfo : EIATTR_NUM_MBARRIERS
	.align		4
.L_1419:
        /*1214*/ 	.byte	0x03, 0x38
        /*1216*/ 	.short	0x0016


	//----- nvinfo : EIATTR_EXIT_INSTR_OFFSETS
	.align		4
        /*1218*/ 	.byte	0x04, 0x1c
        /*121a*/ 	.short	(.L_1421 - .L_1420)


	//   ....[0]....
.L_1420:
        /*121c*/ 	.word	0x0001f9b0


	//----- nvinfo : EIATTR_MAX_THREADS
	.align		4
.L_1421:
        /*1220*/ 	.byte	0x04, 0x05
        /*1222*/ 	.short	(.L_1423 - .L_1422)
.L_1422:
        /*1224*/ 	.word	0x00000180
        /*1228*/ 	.word	0x00000001
        /*122c*/ 	.word	0x00000001


	//----- nvinfo : EIATTR_CRS_STACK_SIZE
	.align		4
.L_1423:
        /*1230*/ 	.byte	0x04, 0x1e
        /*1232*/ 	.short	(.L_1425 - .L_1424)
.L_1424:
        /*1234*/ 	.word	0x00000000


	//----- nvinfo : EIATTR_CBANK_PARAM_SIZE
	.align		4
.L_1425:
        /*1238*/ 	.byte	0x03, 0x19
        /*123a*/ 	.short	0x0af0


	//----- nvinfo : EIATTR_PARAM_CBANK
	.align		4
        /*123c*/ 	.byte	0x04, 0x0a
        /*123e*/ 	.short	(.L_1427 - .L_1426)
	.align		4
.L_1426:
        /*1240*/ 	.word	index@(.nv.constant0._ZN7cutlass13device_kernelIN5flash11enable_sm90INS1_16FlashAttnFwdSm90INS1_25CollectiveMainloopFwdSm90ILi2EN4cute5tupleIJNS5_1CILi1EEES8_S8_EEENS6_IJNS7_ILi128EEENS7_ILi96EEENS7_ILi64EEEEEELi256ENS_6half_tEfNS_4arch4Sm90ELb0ELb1ELb0ELb1ELb0ELb1ELb0ELb1ELb0ELb1ELb0ELb0EEENS1_21CollectiveEpilogueFwdINS6_IJSA_NS7_ILi256EEESB_EEES9_SE_SG_Li256ELb1ELb1ELb0ELb0EEENS1_36VarlenDynamicPersistentTileSchedulerILi128ELi96ELi256ELi128ELb0ELb1ELb1ELb1ELb0ELb1EEEEEEEEEvNT_6ParamsE)
        /*1244*/ 	.short	0x0210
        /*1246*/ 	.short	0x0af0


	//----- nvinfo : EIATTR_SW_WAR
	.align		4
.L_1427:
        /*1248*/ 	.byte	0x04, 0x36
        /*124a*/ 	.short	(.L_1429 - .L_1428)
.L_1428:
        /*124c*/ 	.word	0x00000008
.L_1429:


//--------------------- .nv.info._ZN7cutlass13device_kernelIN5flash11enable_sm90INS1_16FlashAttnFwdSm90INS1_25CollectiveMainloopFwdSm90ILi2EN4cute5tupleIJNS5_1CILi1EEES8_S8_EEENS6_IJNS7_ILi128EEENS7_ILi96EEENS7_ILi64EEEEEELi256ENS_6half_tEfNS_4arch4Sm90ELb0ELb1ELb0ELb1ELb0ELb0ELb1ELb1ELb0ELb1ELb0ELb0EEENS1_21CollectiveEpilogueFwdINS6_IJSA_NS7_ILi256EEESB_EEES9_SE_SG_Li256ELb1ELb1ELb0ELb0EEENS1_36VarlenDynamicPersistentTileSchedulerILi128ELi96ELi256ELi128ELb0ELb1ELb1ELb1ELb0ELb1EEEEEEEEEvNT_6ParamsE --------------------------
	.section	.nv.info._ZN7cutlass13device_kernelIN5flash11enable_sm90INS1_16FlashAttnFwdSm90INS1_25CollectiveMainloopFwdSm90ILi2EN4cute5tupleIJNS5_1CILi1EEES8_S8_EEENS6_IJNS7_ILi128EEENS7_ILi96EEENS7_ILi64EEEEEELi256ENS_6half_tEfNS_4arch4Sm90ELb0ELb1ELb0ELb1ELb0ELb0ELb1ELb1ELb0ELb1ELb0ELb0EEENS1_21CollectiveEpilogueFwdINS6_IJSA_NS7_ILi256EEESB_EEES9_SE_SG_Li256ELb1ELb1ELb0ELb0EEENS1_36VarlenDynamicPersistentTileSchedulerILi128ELi96ELi256ELi128ELb0ELb1ELb1ELb1ELb0ELb1EEEEEEEEEvNT_6ParamsE,"",@"SHT_CUDA_INFO"
	.sectionflags	@""
	.align	4


	//----- nvinfo : EIATTR_CUDA_API_VERSION
	.align		4
        /*0000*/ 	.byte	0x04, 0x37
        /*0002*/ 	.short	(.L_1431 - .L_1430)
.L_1430:
        /*0004*/ 	.word	0x00000082


	//----- nvinfo : EIATTR_KPARAM_INFO
	.align		4
.L_1431:
        /*0008*/ 	.byte	0x04, 0x17
        /*000a*/ 	.short	(.L_1433 - .L_1432)
.L_1432:
        /*000c*/ 	.word	0x00000000
        /*0010*/ 	.short	0x0000
        /*0012*/ 	.short	0x0070
        /*0014*/ 	.byte	0x00, 0xf0, 0x01, 0x2e


	//----- nvinfo : EIATTR_SPARSE_MMA_MASK
	.align		4
.L_1433:
        /*0018*/ 	.byte	0x03, 0x50
        /*001a*/ 	.short	0x0000


	//----- nvinfo : EIATTR_MAXREG_COUNT
	.align		4
        /*001c*/ 	.byte	0x03, 0x1b
        /*001e*/ 	.short	0x00a8


	//----- nvinfo : EIATTR_NUM_BARRIERS
	.align		4
        /*0020*/ 	.byte	0x02, 0x4c
        /*0022*/ 	.byte	0x10
	.zero		1


	//----- nvinfo : EIATTR_EXTERNS
	.align		4
        /*0024*/ 	.byte	0x04, 0x0f
        /*0026*/ 	.short	(.L_1435 - .L_1434)


	//   ....[0]....
	.align		4
.L_1434:
        /*0028*/ 	.word	index@(__assertfail)


	//----- nvinfo : EIATTR_ANNOTATIONS
	.align		4
.L_1435:
        /*002c*/ 	.byte	0x04, 0x55
        /*002e*/ 	.short	(.L_1437 - .L_1436)


	//   ....[0]....
.L_1436:
        /* <DEDUP_REMOVED lines=87> */


	//----- nvinfo : EIATTR_MERCURY_ISA_VERSION
	.align		4
.L_1437:
        /*0590*/ 	.byte	0x03, 0x5f
        /*0592*/ 	.short	0x0101


	//----- nvinfo : EIATTR_UNUSED_LOAD_BYTE_OFFSET
	.align		4
        /*0594*/ 	.byte	0x04, 0x44
        /*0596*/ 	.short	(.L_1439 - .L_1438)


	//   ....[0]....
.L_1438:
        /*0598*/ 	.word	0x00000b60
        /*059c*/ 	.word	0x0000fff0


	//   ....[1]....
        /*05a0*/ 	.word	0x0001f040
        /*05a4*/ 	.word	0x0000fff0


	//----- nvinfo : EIATTR_INT_WARP_WIDE_INSTR_OFFSETS
	.align		4
.L_1439:
        /*05a8*/ 	.byte	0x04, 0x31
        /*05aa*/ 	.short	(.L_1441 - .L_1440)


	//   ....[0]....
.L_1440:
        /*05ac*/ 	.word	0x00000170


	//   ....[1]....
        /*05b0*/ 	.word	0x000001b0


	//   ....[2]....
        /*05b4*/ 	.word	0x00000220


	//   ....[3]....
        /*05b8*/ 	.word	0x00000230


	//   ....[4]....
        /*05bc*/ 	.word	0x00023230


	//   ....[5]....
        /*05c0*/ 	.word	0x000232c0


	//   ....[6]....
        /*05c4*/ 	.word	0x00027d50


	//   ....[7]....
        /*05c8*/ 	.word	0x00027de0


	//----- nvinfo : EIATTR_COOP_GROUP_MASK_REGIDS
	.align		4
.L_1441:
        /*05cc*/ 	.byte	0x04, 0x29
        /*05ce*/ 	.short	(.L_1443 - .L_1442)


	//   ....[0]....
.L_1442:
        /*05d0*/ 	.word	0xffffffff


	//   ....[1]....
        /*05d4*/ 	.word	0xffffffff


	//   ....[2]....
        /*05d8*/ 	.word	0xffffffff


	//   ....[3]....
        /*05dc*/ 	.word	0xffffffff


	//   ....[4]....
        /*05e0*/ 	.word	0xffffffff


	//   ....[5]....
        /*05e4*/ 	.word	0xffffffff


	//   ....[6]....
        /*05e8*/ 	.word	0xffffffff


	//   ....[7]....
        /*05ec*/ 	.word	0xffffffff


	//   ....[8]....
        /*05f0*/ 	.word	0xffffffff


	//   ....[9]....
        /*05f4*/ 	.word	0xffffffff


	//   ....[10]....
        /*05f8*/ 	.word	0xffffffff


	//   ....[11]....
        /*05fc*/ 	.word	0xffffffff


	//   ....[12]....
        /*0600*/ 	.word	0xffffffff


	//   ....[13]....
        /*0604*/ 	.word	0xffffffff


	//   ....[14]....
        /*0608*/ 	.word	0xffffffff


	//   ....[15]....
        /*060c*/ 	.word	0xffffffff


	//   ....[16]....
        /*0610*/ 	.word	0xffffffff


	//   ....[17]....
        /*0614*/ 	.word	0xffffffff


	//   ....[18]....
        /*0618*/ 	.word	0xffffffff


	//   ....[19]....
        /*061c*/ 	.word	0xffffffff


	//   ....[20]....
        /*0620*/ 	.word	0xffffffff


	//   ....[21]....
        /*0624*/ 	.word	0xffffffff


	//   ....[22]....
        /*0628*/ 	.word	0xffffffff


	//   ....[23]....
        /*062c*/ 	.word	0xffffffff


	//   ....[24]....
        /*0630*/ 	.word	0xffffffff


	//   ....[25]....
        /*0634*/ 	.word	0xffffffff


	//   ....[26]....
        /*0638*/ 	.word	0xffffffff


	//   ....[27]....
        /*063c*/ 	.word	0xffffffff


	//   ....[28]....
        /*0640*/ 	.word	0xffffffff


	//   ....[29]....
        /*0644*/ 	.word	0xffffffff


	//   ....[30]....
        /*0648*/ 	.word	0xffffffff


	//   ....[31]....
        /*064c*/ 	.word	0xffffffff


	//   ....[32]....
        /*0650*/ 	.word	0xffffffff


	//   ....[33]....
        /*0654*/ 	.word	0xffffffff


	//   ....[34]....
        /*0658*/ 	.word	0xffffffff


	//   ....[35]....
        /*065c*/ 	.word	0xffffffff


	//   ....[36]....
        /*0660*/ 	.word	0xffffffff


	//   ....[37]....
        /*0664*/ 	.word	0xffffffff


	//   ....[38]....
        /*0668*/ 	.word	0xffffffff


	//   ....[39]....
        /*066c*/ 	.word	0xffffffff


	//   ....[40]....
        /*0670*/ 	.word	0xffffffff


	//   ....[41]....
        /*0674*/ 	.word	0xffffffff


	//   ....[42]....
        /*0678*/ 	.word	0xffffffff


	//   ....[43]....
        /*067c*/ 	.word	0xffffffff


	//   ....[44]....
        /*0680*/ 	.word	0xffffffff


	//   ....[45]....
        /*0684*/ 	.word	0xffffffff


	//   ....[46]....
        /*0688*/ 	.word	0xffffffff


	//   ....[47]....
        /*068c*/ 	.word	0xffffffff


	//   ....[48]....
        /*0690*/ 	.word	0xffffffff


	//   ....[49]....
        /*0694*/ 	.word	0xffffffff


	//   ....[50]....
        /*0698*/ 	.word	0xffffffff


	//   ....[51]....
        /*069c*/ 	.word	0xffffffff


	//   ....[52]....
        /*06a0*/ 	.word	0xffffffff


	//   ....[53]....
        /*06a4*/ 	.word	0xffffffff


	//   ....[54]....
        /*06a8*/ 	.word	0xffffffff


	//   ....[55]....
        /*06ac*/ 	.word	0xffffffff


	//   ....[56]....
        /*06b0*/ 	.word	0xffffffff


	//   ....[57]....
        /*06b4*/ 	.word	0xffffffff


	//   ....[58]....
        /*06b8*/ 	.word	0xffffffff


	//   ....[59]....
        /*06bc*/ 	.word	0xffffffff


	//   ....[60]....
        /*06c0*/ 	.word	0xffffffff


	//   ....[61]....
        /*06c4*/ 	.word	0xffffffff


	//   ....[62]....
        /*06c8*/ 	.word	0xffffffff


	//   ....[63]....
        /*06cc*/ 	.word	0xffffffff


	//   ....[64]....
        /*06d0*/ 	.word	0xffffffff


	//   ....[65]....
        /*06d4*/ 	.word	0xffffffff


	//   ....[66]....
        /*06d8*/ 	.word	0xffffffff


	//   ....[67]....
        /*06dc*/ 	.word	0xffffffff


	//   ....[68]....
        /*06e0*/ 	.word	0xffffffff


	//   ....[69]....
        /*06e4*/ 	.word	0xffffffff


	//   ....[70]....
        /*06e8*/ 	.word	0xffffffff


	//   ....[71]....
        /*06ec*/ 	.word	0xffffffff


	//   ....[72]....
        /*06f0*/ 	.word	0xffffffff


	//   ....[73]....
        /*06f4*/ 	.word	0xffffffff


	//   ....[74]....
        /*06f8*/ 	.word	0xffffffff


	//   ....[75]....
        /*06fc*/ 	.word	0xffffffff


	//   ....[76]....
        /*0700*/ 	.word	0xffffffff


	//   ....[77]....
        /*0704*/ 	.word	0xffffffff


	//   ....[78]....
        /*0708*/ 	.word	0xffffffff


	//   ....[79]....
        /*070c*/ 	.word	0xffffffff


	//   ....[80]....
        /*0710*/ 	.word	0xffffffff


	//   ....[81]....
        /*0714*/ 	.word	0xffffffff


	//   ....[82]....
        /*0718*/ 	.word	0xffffffff


	//   ....[83]....
        /*071c*/ 	.word	0xffffffff


	//   ....[84]....
        /*0720*/ 	.word	0xffffffff


	//   ....[85]....
        /*0724*/ 	.word	0xffffffff


	//   ....[86]....
        /*0728*/ 	.word	0xffffffff


	//   ....[87]....
        /*072c*/ 	.word	0xffffffff


	//   ....[88]....
        /*0730*/ 	.word	0xffffffff


	//   ....[89]....
        /*0734*/ 	.word	0xffffffff


	//   ....[90]....
        /*0738*/ 	.word	0xffffffff


	//   ....[91]....
        /*073c*/ 	.word	0xffffffff


	//   ....[92]....
        /*0740*/ 	.word	0xffffffff


	//   ....[93]....
        /*0744*/ 	.word	0xffffffff


	//   ....[94]....
        /*0748*/ 	.word	0xffffffff


	//   ....[95]....
        /*074c*/ 	.word	0xffffffff


	//   ....[96]....
        /*0750*/ 	.word	0xffffffff


	//   ....[97]....
        /*0754*/ 	.word	0xffffffff


	//   ....[98]....
        /*0758*/ 	.word	0xffffffff


	//   ....[99]....
        /*075c*/ 	.word	0xffffffff


	//   ....[100]....
        /*0760*/ 	.word	0xffffffff


	//   ....[101]....
        /*0764*/ 	.word	0xffffffff


	//   ....[102]....
        /*0768*/ 	.word	0xffffffff


	//   ....[103]....
        /*076c*/ 	.word	0xffffffff


	//   ....[104]....
        /*0770*/ 	.word	0xffffffff


	//   ....[105]....
        /*0774*/ 	.word	0xffffffff


	//   ....[106]....
        /*0778*/ 	.word	0xffffffff


	//   ....[107]....
        /*077c*/ 	.word	0xffffffff


	//   ....[108]....
        /*0780*/ 	.word	0xffffffff


	//   ....[109]....
        /*0784*/ 	.word	0xffffffff


	//   ....[110]....
        /*0788*/ 	.word	0xffffffff


	//   ....[111]....
        /*078c*/ 	.word	0xffffffff


	//   ....[112]....
        /*0790*/ 	.word	0xffffffff


	//   ....[113]....
        /*0794*/ 	.word	0xffffffff


	//   ....[114]....
        /*0798*/ 	.word	0xffffffff


	//   ....[115]....
        /*079c*/ 	.word	0x0500000f


	//   ....[116]....
        /*07a0*/ 	.word	0x0500000f


	//   ....[117]....
        /*07a4*/ 	.word	0x0500000f


	//   ....[118]....
        /*07a8*/ 	.word	0x0500000f


	//   ....[119]....
        /*07ac*/ 	.word	0x0500000f


	//   ....[120]....
        /*07b0*/ 	.word	0x0500000f


	//   ....[121]....
        /*07b4*/ 	.word	0x0500000f


	//   ....[122]....
        /*07b8*/ 	.word	0x0500000f


	//   ....[123]....
        /*07bc*/ 	.word	0x0500000f


	//   ....[124]....
        /*07c0*/ 	.word	0x0500000f


	//   ....[125]....
        /*07c4*/ 	.word	0x0500000f


	//   ....[126]....
        /*07c8*/ 	.word	0x0500000f


	//   ....[127]....
        /*07cc*/ 	.word	0x0500000f


	//   ....[128]....
        /*07d0*/ 	.word	0x0500000f


	//   ....[129]....
        /*07d4*/ 	.word	0x0500000f


	//   ....[130]....
        /*07d8*/ 	.word	0x0500000f


	//   ....[131]....
        /*07dc*/ 	.word	0x0500000f


	//   ....[132]....
        /*07e0*/ 	.word	0x0500000f


	//   ....[133]....
        /*07e4*/ 	.word	0x0500000f


	//   ....[134]....
        /*07e8*/ 	.word	0x0500000f


	//   ....[135]....
        /*07ec*/ 	.word	0x0500000f


	//   ....[136]....
        /*07f0*/ 	.word	0x0500000f


	//   ....[137]....
        /*07f4*/ 	.word	0x0500000f


	//   ....[138]....
        /*07f8*/ 	.word	0x0500000f


	//   ....[139]....
        /*07fc*/ 	.word	0x0500000f


	//   ....[140]....
        /*0800*/ 	.word	0x0500000f


	//   ....[141]....
        /*0804*/ 	.word	0x0500000f


	//   ....[142]....
        /*0808*/ 	.word	0x0500000f


	//   ....[143]....
        /*080c*/ 	.word	0x0500000f


	//   ....[144]....
        /*0810*/ 	.word	0x0500000f


	//   ....[145]....
        /*0814*/ 	.word	0x0500000f


	//   ....[146]....
        /*0818*/ 	.word	0x0500000f


	//   ....[147]....
        /*081c*/ 	.word	0x0500000f


	//   ....[148]....
        /*0820*/ 	.word	0x0500000f


	//   ....[149]....
        /*0824*/ 	.word	0x0500000f


	//   ....[150]....
        /*0828*/ 	.word	0x0500000f


	//   ....[151]....
        /*082c*/ 	.word	0x0500000f


	//   ....[152]....
        /*0830*/ 	.word	0x0500000f


	//   ....[153]....
        /*0834*/ 	.word	0x0500000f


	//   ....[154]....
        /*0838*/ 	.word	0x0500000f


	//   ....[155]....
        /*083c*/ 	.word	0x0500000f


	//   ....[156]....
        /*0840*/ 	.word	0x0500000f


	//   ....[157]....
        /*0844*/ 	.word	0x0500000f


	//   ....[158]....
        /*0848*/ 	.word	0x0500000f


	//   ....[159]....
        /*084c*/ 	.word	0x0500000f


	//   ....[160]....
        /*0850*/ 	.word	0x0500000f


	//   ....[161]....
        /*0854*/ 	.word	0x0500000f


	//   ....[162]....
        /*0858*/ 	.word	0x0500000f


	//   ....[163]....
        /*085c*/ 	.word	0x0500000f


	//   ....[164]....
        /*0860*/ 	.word	0x0500000f


	//   ....[165]....
        /*0864*/ 	.word	0x0500000f


	//   ....[166]....
        /*0868*/ 	.word	0xffffffff


	//   ....[167]....
        /*086c*/ 	.word	0xffffffff


	//   ....[168]....
        /*0870*/ 	.word	0xffffffff


	//   ....[169]....
        /*0874*/ 	.word	0xffffffff


	//   ....[170]....
        /*0878*/ 	.word	0xffffffff


	//   ....[171]....
        /*087c*/ 	.word	0xffffffff


	//----- nvinfo : EIATTR_COOP_GROUP_INSTR_OFFSETS
	.align		4
.L_1443:
        /*0880*/ 	.byte	0x04, 0x28
        /*0882*/ 	.short	(.L_1445 - .L_1444)


	//   ....[0]....
.L_1444:
        /*0884*/ 	.word	0x000000b0


	//   ....[1]....
        /*0888*/ 	.word	0x00000180


	//   ....[2]....
        /*088c*/ 	.word	0x000001d0


	//   ....[3]....
        /*0890*/ 	.word	0x00000420


	//   ....[4]....
        /*0894*/ 	.word	0x00000580


	//   ....[5]....
        /*0898*/ 	.word	0x000006a0


	//   ....[6]....
        /*089c*/ 	.word	0x00000800


	//   ....[7]....
        /*08a0*/ 	.word	0x00002290


	//   ....[8]....
        /*08a4*/ 	.word	0x00004480


	//   ....[9]....
        /*08a8*/ 	.word	0x000046e0


	//   ....[10]....
        /*08ac*/ 	.word	0x00005dc0


	//   ....[11]....
        /*08b0*/ 	.word	0x00005e40


	//   ....[12]....
        /*08b4*/ 	.word	0x00006110


	//   ....[13]....
        /*08b8*/ 	.word	0x00006310


	//   ....[14]....
        /*08bc*/ 	.word	0x0000aff0


	//   ....[15]....
        /*08c0*/ 	.word	0x0000b080


	//   ....[16]....
        /*08c4*/ 	.word	0x0000b140


	//   ....[17]....
        /*08c8*/ 	.word	0x0000b190


	//   ....[18]....
        /*08cc*/ 	.word	0x00014840


	//   ....[19]....
        /*08d0*/ 	.word	0x00014a60


	//   ....[20]....
        /*08d4*/ 	.word	0x00015a90


	//   ....[21]....
        /*08d8*/ 	.word	0x00015b60


	//   ....[22]....
        /*08dc*/ 	.word	0x00015ce0


	//   ....[23]....
        /*08e0*/ 	.word	0x00015d40


	//   ....[24]....
        /*08e4*/ 	.word	0x0001e0c0


	//   ....[25]....
        /*08e8*/ 	.word	0x0001e0e0


	//   ....[26]....
        /*08ec*/ 	.word	0x0001e140


	//   ....[27]....
        /*08f0*/ 	.word	0x0001e180


	//   ....[28]....
        /*08f4*/ 	.word	0x0001fe80


	//   ....[29]....
        /*08f8*/ 	.word	0x0001fea0


	//   ....[30]....
        /*08fc*/ 	.word	0x0001fef0


	//   ....[31]....
        /*0900*/ 	.word	0x0001ff10


	//   ....[32]....
        /*0904*/ 	.word	0x00020860


	//   ....[33]....
        /*0908*/ 	.word	0x00020880


	//   ....[34]....
        /*090c*/ 	.word	0x000209d0


	//   ....[35]....
        /*0910*/ 	.word	0x000209f0


	//   ....[36]....
        /*0914*/ 	.word	0x00020b30


	//   ....[37]....
        /*0918*/ 	.word	0x00020b50


	//   ....[38]....
        /*091c*/ 	.word	0x00020ca0


	//   ....[39]....
        /*0920*/ 	.word	0x00020cc0


	//   ....[40]....
        /*0924*/ 	.word	0x00021600


	//   ....[41]....
        /*0928*/ 	.word	0x00021620


	//   ....[42]....
        /*092c*/ 	.word	0x00021760


	//   ....[43]....
        /*0930*/ 	.word	0x00021780


	//   ....[44]....
        /*0934*/ 	.word	0x000218c0


	//   ....[45]....
        /*0938*/ 	.word	0x000218e0


	//   ....[46]....
        /*093c*/ 	.word	0x00021a30


	//   ....[47]....
        /*0940*/ 	.word	0x00021a50


	//   ....[48]....
        /*0944*/ 	.word	0x00021c30


	//   ....[49]....
        /*0948*/ 	.word	0x00021e10


	//   ....[50]....
        /*094c*/ 	.word	0x00021e40


	//   ....[51]....
        /*0950*/ 	.word	0x00021e70


	//   ....[52]....
        /*0954*/ 	.word	0x00021ea0


	//   ....[53]....
        /*0958*/ 	.word	0x00021ed0


	//   ....[54]....
        /*095c*/ 	.word	0x00021f00


	//   ....[55]....
        /*0960*/ 	.word	0x00022070


	//   ....[56]....
        /*0964*/ 	.word	0x000220a0


	//   ....[57]....
        /*0968*/ 	.word	0x000220d0


	//   ....[58]....
        /*096c*/ 	.word	0x00022100


	//   ....[59]....
        /*0970*/ 	.word	0x00022130


	//   ....[60]....
        /*0974*/ 	.word	0x00022160


	//   ....[61]....
        /*0978*/ 	.word	0x00022200


	//   ....[62]....
        /*097c*/ 	.word	0x00022260


	//   ....[63]....
        /*0980*/ 	.word	0x000222f0


	//   ....[64]....
        /*0984*/ 	.word	0x000237f0


	//   ....[65]....
        /*0988*/ 	.word	0x00024350


	//   ....[66]....
        /*098c*/ 	.word	0x00024370


	//   ....[67]....
        /*0990*/ 	.word	0x00024390


	//   ....[68]....
        /*0994*/ 	.word	0x000243c0


	//   ....[69]....
        /*0998*/ 	.word	0x00024490


	//   ....[70]....
        /*099c*/ 	.word	0x00024520


	//   ....[71]....
        /*09a0*/ 	.word	0x00024550


	//   ....[72]....
        /*09a4*/ 	.word	0x000245d0


	//   ....[73]....
        /*09a8*/ 	.word	0x00024600


	//   ....[74]....
        /*09ac*/ 	.word	0x00024680


	//   ....[75]....
        /*09b0*/ 	.word	0x000246b0


	//   ....[76]....
        /*09b4*/ 	.word	0x00024730


	//   ....[77]....
        /*09b8*/ 	.word	0x00024760


	//   ....[78]....
        /*09bc*/ 	.word	0x00024780


	//   ....[79]....
        /*09c0*/ 	.word	0x000247d0


	//   ....[80]....
        /*09c4*/ 	.word	0x000247e0


	//   ....[81]....
        /*09c8*/ 	.word	0x00024f70


	//   ....[82]....
        /*09cc*/ 	.word	0x00024fb0


	//   ....[83]....
        /*09d0*/ 	.word	0x00024fd0


	//   ....[84]....
        /*09d4*/ 	.word	0x00025070


	//   ....[85]....
        /*09d8*/ 	.word	0x00025100


	//   ....[86]....
        /*09dc*/ 	.word	0x00025110


	//   ....[87]....
        /*09e0*/ 	.word	0x000251a0


	//   ....[88]....
        /*09e4*/ 	.word	0x000251b0


	//   ....[89]....
        /*09e8*/ 	.word	0x00025220


	//   ....[90]....
        /*09ec*/ 	.word	0x00025230


	//   ....[91]....
        /*09f0*/ 	.word	0x000252b0


	//   ....[92]....
        /*09f4*/ 	.word	0x000252c0


	//   ....[93]....
        /*09f8*/ 	.word	0x00025340


	//   ....[94]....
        /*09fc*/ 	.word	0x00025350


	//   ....[95]....
        /*0a00*/ 	.word	0x00025360


	//   ....[96]....
        /*0a04*/ 	.word	0x000253a0


	//   ....[97]....
        /*0a08*/ 	.word	0x00027fe0


	//   ....[98]....
        /*0a0c*/ 	.word	0x00028040


	//   ....[99]....
        /*0a10*/ 	.word	0x00028070


	//   ....[100]....
        /*0a14*/ 	.word	0x00028080


	//   ....[101]....
        /*0a18*/ 	.word	0x000280b0


	//   ....[102]....
        /*0a1c*/ 	.word	0x000280e0


	//   ....[103]....
        /*0a20*/ 	.word	0x00028110


	//   ....[104]....
        /*0a24*/ 	.word	0x00028140


	//   ....[105]....
        /*0a28*/ 	.word	0x000282c0


	//   ....[106]....
        /*0a2c*/ 	.word	0x000282f0


	//   ....[107]....
        /*0a30*/ 	.word	0x00028320


	//   ....[108]....
        /*0a34*/ 	.word	0x00028350


	//   ....[109]....
        /*0a38*/ 	.word	0x00028380


	//   ....[110]....
        /*0a3c*/ 	.word	0x000283b0


	//   ....[111]....
        /*0a40*/ 	.word	0x00028470


	//   ....[112]....
        /*0a44*/ 	.word	0x00028490


	//   ....[113]....
        /*0a48*/ 	.word	0x00028500


	//   ....[114]....
        /*0a4c*/ 	.word	0x00028bd0


	//   ....[115]....
        /*0a50*/ 	.word	0x000291b0


	//   ....[116]....
        /*0a54*/ 	.word	0x00029340


	//   ....[117]....
        /*0a58*/ 	.word	0x000293a0


	//   ....[118]....
        /*0a5c*/ 	.word	0x00029400


	//   ....[119]....
        /*0a60*/ 	.word	0x00029460


	//   ....[120]....
        /*0a64*/ 	.word	0x00029500


	//   ....[121]....
        /*0a68*/ 	.word	0x000295f0


	//   ....[122]....
        /*0a6c*/ 	.word	0x00029720


	//   ....[123]....
        /*0a70*/ 	.word	0x000297c0


	//   ....[124]....
        /*0a74*/ 	.word	0x00029890


	//   ....[125]....
        /*0a78*/ 	.word	0x00029930


	//   ....[126]....
        /*0a7c*/ 	.word	0x00029a00


	//   ....[127]....
        /*0a80*/ 	.word	0x00029aa0


	//   ....[128]....
        /*0a84*/ 	.word	0x00029b70


	//   ....[129]....
        /*0a88*/ 	.word	0x00029c10


	//   ....[130]....
        /*0a8c*/ 	.word	0x00029cc0


	//   ....[131]....
        /*0a90*/ 	.word	0x00029d60


	//   ....[132]....
        /*0a94*/ 	.word	0x0002a000


	//   ....[133]....
        /*0a98*/ 	.word	0x0002a0b0


	//   ....[134]....
        /*0a9c*/ 	.word	0x0002a1b0


	//   ....[135]....
        /*0aa0*/ 	.word	0x0002a2a0


	//   ....[136]....
        /*0aa4*/ 	.word	0x0002a360


	//   ....[137]....
        /*0aa8*/ 	.word	0x0002a420


	//   ....[138]....
        /*0aac*/ 	.word	0x0002a4e0


	//   ....[139]....
        /*0ab0*/ 	.word	0x0002a5a0


	//   ....[140]....
        /*0ab4*/ 	.word	0x0002a660


	//   ....[141]....
        /*0ab8*/ 	.word	0x0002a720


	//   ....[142]....
        /*0abc*/ 	.word	0x0002a7e0


	//   ....[143]....
        /*0ac0*/ 	.word	0x0002a890


	//   ....[144]....
        /*0ac4*/ 	.word	0x0002a990


	//   ....[145]....
        /*0ac8*/ 	.word	0x0002a9e0


	//   ....[146]....
        /*0acc*/ 	.word	0x0002aa40


	//   ....[147]....
        /*0ad0*/ 	.word	0x0002ab20


	//   ....[148]....
        /*0ad4*/ 	.word	0x0002ae50


	//   ....[149]....
        /*0ad8*/ 	.word	0x0002aef0


	//   ....[150]....
        /*0adc*/ 	.word	0x0002b010


	//   ....[151]....
        /*0ae0*/ 	.word	0x0002b080


	//   ....[152]....
        /*0ae4*/ 	.word	0x0002b100


	//   ....[153]....
        /*0ae8*/ 	.word	0x0002b180


	//   ....[154]....
        /*0aec*/ 	.word	0x0002b200


	//   ....[155]....
        /*0af0*/ 	.word	0x0002b290


	//   ....[156]....
        /*0af4*/ 	.word	0x0002b330


	//   ....[157]....
        /*0af8*/ 	.word	0x0002b3d0


	//   ....[158]....
        /*0afc*/ 	.word	0x0002b440


	//   ....[159]....
        /*0b00*/ 	.word	0x0002b4b0


	//   ....[160]....
        /*0b04*/ 	.word	0x0002b520


	//   ....[161]....
        /*0b08*/ 	.word	0x0002b5a0


	//   ....[162]....
        /*0b0c*/ 	.word	0x0002b620


	//   ....[163]....
        /*0b10*/ 	.word	0x0002b6c0


	//   ....[164]....
        /*0b14*/ 	.word	0x0002b750


	//   ....[165]....
        /*0b18*/ 	.word	0x0002b880


	//   ....[166]....
        /*0b1c*/ 	.word	0x0002ddb0


	//   ....[167]....
        /*0b20*/ 	.word	0x0002e050


	//   ....[168]....
        /*0b24*/ 	.word	0x0002f320


	//   ....[169]....
        /*0b28*/ 	.word	0x0002f360


	//   ....[170]....
        /*0b2c*/ 	.word	0x0002f3d0


	//   ....[171]....
        /*0b30*/ 	.word	0x0002f3f0


	//----- nvinfo : EIATTR_REG_RECONFIG
	.align		4
.L_1445:
        /*0b34*/ 	.byte	0x01, 0x54
	.zero		2


	//----- nvinfo : EIATTR_SYSCALL_OFFSETS
	.align		4
        /*0b38*/ 	.byte	0x04, 0x46
        /*0b3a*/ 	.short	(.L_1447 - .L_1446)


	//   ....[0]....
.L_1446:
        /*0b3c*/ 	.word	0x00002800


	//   ....[1]....
        /*0b40*/ 	.word	0x00023430


	//   ....[2]....
        /*0b44*/ 	.word	0x00023580


	//   ....[3]....
        /*0b48*/ 	.word	0x00023670


	//   ....[4]....
        /*0b4c*/ 	.word	0x00023f20


	//   ....[5]....
        /*0b50*/ 	.word	0x00024b70


	//----- nvinfo : EIATTR_MBARRIER_INSTR_OFFSETS
	.align		4
.L_1447:
        /*0b54*/ 	.byte	0x04, 0x39
        /*0b56*/ 	.short	(.L_1449 - .L_1448)


	//   ....[0]....
.L_1448:
        /*0b58*/ 	.word	0x000002c0
        /*0b5c*/ 	.word	0x000000ff
        /*0b60*/ 	.word	0x00032400
        /*0b64*/ 	.short	0x0100
        /*0b66*/ 	.byte	0x08
	.zero		1


	//   ....[1]....
        /*0b68*/ 	.word	0x000002d0
        /*0b6c*/ 	.word	0x000000ff
        /*0b70*/ 	.word	0x00032410
        /*0b74*/ 	.short	0x0100
        /*0b76*/ 	.byte	0x08
	.zero		1


	//   ....[2]....
        /*0b78*/ 	.word	0x000002e0
        /*0b7c*/ 	.word	0x000000ff
        /*0b80*/ 	.word	0x00032420
        /*0b84*/ 	.short	0x0100
        /*0b86*/ 	.byte	0x08
	.zero		1


	//   ....[3]....
        /*0b88*/ 	.word	0x000003d0
        /*0b8c*/ 	.word	0x000000ff
        /*0b90*/ 	.word	0x00032430
        /*0b94*/ 	.short	0x0100
        /*0b96*/ 	.byte	0x08
	.zero		1


	//   ....[4]....
        /*0b98*/ 	.word	0x000003e0
        /*0b9c*/ 	.word	0x000000ff
        /*0ba0*/ 	.word	0x00032440
        /*0ba4*/ 	.short	0x0100
        /*0ba6*/ 	.byte	0x08
	.zero		1


	//   ....[5]....
        /*0ba8*/ 	.word	0x000003f0
        /*0bac*/ 	.word	0x000000ff
        /*0bb0*/ 	.word	0x00032438
        /*0bb4*/ 	.short	0x0100
        /*0bb6*/ 	.byte	0x08
	.zero		1


	//   ....[6]....
        /*0bb8*/ 	.word	0x00000400
        /*0bbc*/ 	.word	0x000000ff
        /*0bc0*/ 	.word	0x00032448
        /*0bc4*/ 	.short	0x0100
        /*0bc6*/ 	.byte	0x08
	.zero		1


	//   ....[7]....
        /*0bc8*/ 	.word	0x00000530
        /*0bcc*/ 	.word	0x000000ff
        /*0bd0*/ 	.word	0x00032450
        /*0bd4*/ 	.short	0x0100
        /*0bd6*/ 	.byte	0x08
	.zero		1


	//   ....[8]....
        /*0bd8*/ 	.word	0x00000540
        /*0bdc*/ 	.word	0x000000ff
        /*0be0*/ 	.word	0x00032460
        /*0be4*/ 	.short	0x0100
        /*0be6*/ 	.byte	0x08
	.zero		1


	//   ....[9]....
        /*0be8*/ 	.word	0x00000550
        /*0bec*/ 	.word	0x000000ff
        /*0bf0*/ 	.word	0x00032458
        /*0bf4*/ 	.short	0x0100
        /*0bf6*/ 	.byte	0x08
	.zero		1


	//   ....[10]....
        /*0bf8*/ 	.word	0x00000560
        /*0bfc*/ 	.word	0x000000ff
        /*0c00*/ 	.word	0x00032468
        /*0c04*/ 	.short	0x0100
        /*0c06*/ 	.byte	0x08
	.zero		1


	//   ....[11]....
        /*0c08*/ 	.word	0x00000650
        /*0c0c*/ 	.word	0x000000ff
        /*0c10*/ 	.word	0x00032470
        /*0c14*/ 	.short	0x0100
        /*0c16*/ 	.byte	0x06
	.zero		1


	//   ....[12]....
        /*0c18*/ 	.word	0x00000660
        /*0c1c*/ 	.word	0x000000ff
        /*0c20*/ 	.word	0x00032480
        /*0c24*/ 	.short	0x0100
        /*0c26*/ 	.byte	0x06
	.zero		1


	//   ....[13]....
        /*0c28*/ 	.word	0x00000670
        /*0c2c*/ 	.word	0x000000ff
        /*0c30*/ 	.word	0x00032478
        /*0c34*/ 	.short	0x0100
        /*0c36*/ 	.byte	0x06
	.zero		1


	//   ....[14]....
        /*0c38*/ 	.word	0x00000680
        /*0c3c*/ 	.word	0x000000ff
        /*0c40*/ 	.word	0x00032488
        /*0c44*/ 	.short	0x0100
        /*0c46*/ 	.byte	0x06
	.zero		1


	//   ....[15]....
        /*0c48*/ 	.word	0x000007b0
        /*0c4c*/ 	.word	0x000000ff
        /*0c50*/ 	.word	0x00032490
        /*0c54*/ 	.short	0x0100
        /*0c56*/ 	.byte	0x08
	.zero		1


	//   ....[16]....
        /*0c58*/ 	.word	0x000007c0
        /*0c5c*/ 	.word	0x000000ff
        /*0c60*/ 	.word	0x000324a0
        /*0c64*/ 	.short	0x0100
        /*0c66*/ 	.byte	0x08
	.zero		1


	//   ....[17]....
        /*0c68*/ 	.word	0x000007d0
        /*0c6c*/ 	.word	0x000000ff
        /*0c70*/ 	.word	0x00032498
        /*0c74*/ 	.short	0x0100
        /*0c76*/ 	.byte	0x08
	.zero		1


	//   ....[18]....
        /*0c78*/ 	.word	0x000007e0
        /*0c7c*/ 	.word	0x000000ff
        /*0c80*/ 	.word	0x000324a8
        /*0c84*/ 	.short	0x0100
        /*0c86*/ 	.byte	0x08
	.zero		1


	//   ....[19]....
        /*0c88*/ 	.word	0x00000910
        /*0c8c*/ 	.word	0x000000ff
        /*0c90*/ 	.word	0x000324b0
        /*0c94*/ 	.short	0x0100
        /*0c96*/ 	.byte	0x08
	.zero		1


	//   ....[20]....
        /*0c98*/ 	.word	0x00000920
        /*0c9c*/ 	.word	0x000000ff
        /*0ca0*/ 	.word	0x000324c0
        /*0ca4*/ 	.short	0x0100
        /*0ca6*/ 	.byte	0x08
	.zero		1


	//   ....[21]....
        /*0ca8*/ 	.word	0x00000930
        /*0cac*/ 	.word	0x000000ff
        /*0cb0*/ 	.word	0x000324b8
        /*0cb4*/ 	.short	0x0100
        /*0cb6*/ 	.byte	0x08
	.zero		1


	//   ....[22]....
        /*0cb8*/ 	.word	0x00000940
        /*0cbc*/ 	.word	0x000000ff
        /*0cc0*/ 	.word	0x000324c8
        /*0cc4*/ 	.short	0x0100
        /*0cc6*/ 	.byte	0x08
	.zero		1


	//   ....[23]....
        /*0cc8*/ 	.word	0x00002a50
        /*0ccc*/ 	.word	0x000000ff
        /*0cd0*/ 	.word	0x00032400
        /*0cd4*/ 	.short	0x010a
        /*0cd6*/ 	.byte	0x2e
	.zero		1


	//   ....[24]....
        /*0cd8*/ 	.word	0x00002ec0
        /*0cdc*/ 	.word	0x00000018
        /*0ce0*/ 	.word	0x00000000
        /*0ce4*/ 	.short	0x010a
        /*0ce6*/ 	.byte	0x3f
	.zero		1


	//   ....[25]....
        /*0ce8*/ 	.word	0x00002f20
        /*0cec*/ 	.word	0x00000018
        /*0cf0*/ 	.word	0x00000000
        /*0cf4*/ 	.short	0x010a
        /*0cf6*/ 	.byte	0x3f
	.zero		1


	//   ....[26]....
        /*0cf8*/ 	.word	0x000032d0
        /*0cfc*/ 	.word	0x000000ff
        /*0d00*/ 	.word	0x00032410
        /*0d04*/ 	.short	0x010a
        /*0d06*/ 	.byte	0x2e
	.zero		1


	//   ....[27]....
        /*0d08*/ 	.word	0x000033d0
        /*0d0c*/ 	.word	0x00000008
        /*0d10*/ 	.word	0x00000000
        /*0d14*/ 	.short	0x010a
        /*0d16*/ 	.byte	0x3f
	.zero		1


	//   ....[28]....
        /*0d18*/ 	.word	0x00003430
        /*0d1c*/ 	.word	0x00000008
        /*0d20*/ 	.word	0x00000000
        /*0d24*/ 	.short	0x010a
        /*0d26*/ 	.byte	0x3f
	.zero		1


	//   ....[29]....
        /*0d28*/ 	.word	0x00004120
        /*0d2c*/ 	.word	0x00000008
        /*0d30*/ 	.word	0x00000000
        /*0d34*/ 	.short	0x0101
        /*0d36*/ 	.byte	0x3f
	.zero		1


	//   ....[30]....
        /*0d38*/ 	.word	0x000093b0
        /*0d3c*/ 	.word	0x00000013
        /*0d40*/ 	.word	0x00000000
        /*0d44*/ 	.short	0x0101
        /*0d46*/ 	.byte	0x3f
	.zero		1


	//   ....[31]....
        /*0d48*/ 	.word	0x00009ae0
        /*0d4c*/ 	.word	0x00000003
        /*0d50*/ 	.word	0x00000000
        /*0d54*/ 	.short	0x010a
        /*0d56*/ 	.byte	0x3f
	.zero		1


	//   ....[32]....
        /*0d58*/ 	.word	0x00009be0
        /*0d5c*/ 	.word	0x00000000
        /*0d60*/ 	.word	0x00000000
        /*0d64*/ 	.short	0x010a
        /*0d66*/ 	.byte	0x3f
	.zero		1


	//   ....[33]....
        /*0d68*/ 	.word	0x0000a010
        /*0d6c*/ 	.word	0x00000003
        /*0d70*/ 	.word	0x00000000
        /*0d74*/ 	.short	0x010a
        /*0d76*/ 	.byte	0x3f
	.zero		1


	//   ....[34]....
        /*0d78*/ 	.word	0x0000a0c0
        /*0d7c*/ 	.word	0x00000004
        /*0d80*/ 	.word	0x00000000
        /*0d84*/ 	.short	0x010a
        /*0d86*/ 	.byte	0x3f
	.zero		1


	//   ....[35]....
        /*0d88*/ 	.word	0x0000ad80
        /*0d8c*/ 	.word	0x00000003
        /*0d90*/ 	.word	0x00000000
        /*0d94*/ 	.short	0x0101
        /*0d96*/ 	.byte	0x3f
	.zero		1


	//   ....[36]....
        /*0d98*/ 	.word	0x00013060
        /*0d9c*/ 	.word	0x00000000
        /*0da0*/ 	.word	0x00000000
        /*0da4*/ 	.short	0x0101
        /*0da6*/ 	.byte	0x3f
	.zero		1


	//   ....[37]....
        /*0da8*/ 	.word	0x00013260
        /*0dac*/ 	.word	0x00000005
        /*0db0*/ 	.word	0x00000000
        /*0db4*/ 	.short	0x010a
        /*0db6*/ 	.byte	0x3f
	.zero		1


	//   ....[38]....
        /*0db8*/ 	.word	0x00013360
        /*0dbc*/ 	.word	0x00000000
        /*0dc0*/ 	.word	0x00000000
        /*0dc4*/ 	.short	0x010a
        /*0dc6*/ 	.byte	0x3f
	.zero		1


	//   ....[39]....
        /*0dc8*/ 	.word	0x00013790
        /*0dcc*/ 	.word	0x00000005
        /*0dd0*/ 	.word	0x00000000
        /*0dd4*/ 	.short	0x010a
        /*0dd6*/ 	.byte	0x3f
	.zero		1


	//   ....[40]....
        /*0dd8*/ 	.word	0x00013840
        /*0ddc*/ 	.word	0x00000004
        /*0de0*/ 	.word	0x00000000
        /*0de4*/ 	.short	0x010a
        /*0de6*/ 	.byte	0x3f
	.zero		1


	//   ....[41]....
        /*0de8*/ 	.word	0x00014500
        /*0dec*/ 	.word	0x00000004
        /*0df0*/ 	.word	0x00000000
        /*0df4*/ 	.short	0x0101
        /*0df6*/ 	.byte	0x3f
	.zero		1


	//   ....[42]....
        /*0df8*/ 	.word	0x0001dc50
        /*0dfc*/ 	.word	0x00000000
        /*0e00*/ 	.word	0x00000000
        /*0e04*/ 	.short	0x0101
        /*0e06*/ 	.byte	0x3f
	.zero		1


	//   ....[43]....
        /*0e08*/ 	.word	0x00020890
        /*0e0c*/ 	.word	0x000000ff
        /*0e10*/ 	.word	0x00000000
        /*0e14*/ 	.short	0x0101
        /*0e16*/ 	.byte	0x04
	.zero		1


	//   ....[44]....
        /*0e18*/ 	.word	0x00023a80
        /*0e1c*/ 	.word	0x00000000
        /*0e20*/ 	.word	0x00032440
        /*0e24*/ 	.short	0x010a
        /*0e26*/ 	.byte	0x3f
	.zero		1


	//   ....[45]....
        /*0e28*/ 	.word	0x00024910
        /*0e2c*/ 	.word	0x00000008
        /*0e30*/ 	.word	0x00032400
        /*0e34*/ 	.short	0x0107
        /*0e36*/ 	.byte	0x3f
	.zero		1


	//   ....[46]....
        /*0e38*/ 	.word	0x000249b0
        /*0e3c*/ 	.word	0x00000002
        /*0e40*/ 	.word	0x00032400
        /*0e44*/ 	.short	0x0101
        /*0e46*/ 	.byte	0x3f
	.zero		1


	//   ....[47]....
        /*0e48*/ 	.word	0x00025500
        /*0e4c*/ 	.word	0x00000008
        /*0e50*/ 	.word	0x00032410
        /*0e54*/ 	.short	0x0107
        /*0e56*/ 	.byte	0x3f
	.zero		1


	//   ....[48]....
        /*0e58*/ 	.word	0x00025600
        /*0e5c*/ 	.word	0x00000002
        /*0e60*/ 	.word	0x00032410
        /*0e64*/ 	.short	0x0101
        /*0e66*/ 	.byte	0x3f
	.zero		1


	//   ....[49]....
        /*0e68*/ 	.word	0x00025620
        /*0e6c*/ 	.word	0x00000002
        /*0e70*/ 	.word	0x00032420
        /*0e74*/ 	.short	0x010a
        /*0e76*/ 	.byte	0x3f
	.zero		1


	//   ....[50]....
        /*0e78*/ 	.word	0x00025730
        /*0e7c*/ 	.word	0x00000002
        /*0e80*/ 	.word	0x00032460
        /*0e84*/ 	.short	0x010a
        /*0e86*/ 	.byte	0x3f
	.zero		1


	//   ....[51]....
        /*0e88*/ 	.word	0x00025ff0
        /*0e8c*/ 	.word	0x00000003
        /*0e90*/ 	.word	0x00032440
        /*0e94*/ 	.short	0x010a
        /*0e96*/ 	.byte	0x3f
	.zero		1


	//   ....[52]....
        /*0e98*/ 	.word	0x00026240
        /*0e9c*/ 	.word	0x00000003
        /*0ea0*/ 	.word	0x00032460
        /*0ea4*/ 	.short	0x010a
        /*0ea6*/ 	.byte	0x3f
	.zero		1


	//   ....[53]....
        /*0ea8*/ 	.word	0x00026aa0
        /*0eac*/ 	.word	0x00000002
        /*0eb0*/ 	.word	0x00032440
        /*0eb4*/ 	.short	0x010a
        /*0eb6*/ 	.byte	0x3f
	.zero		1


	//   ....[54]....
        /*0eb8*/ 	.word	0x00026ce0
        /*0ebc*/ 	.word	0x00000002
        /*0ec0*/ 	.word	0x00032460
        /*0ec4*/ 	.short	0x010a
        /*0ec6*/ 	.byte	0x3f
	.zero		1


	//   ....[55]....
        /*0ec8*/ 	.word	0x000274b0
        /*0ecc*/ 	.word	0x00000003
        /*0ed0*/ 	.word	0x00032440
        /*0ed4*/ 	.short	0x010a
        /*0ed6*/ 	.byte	0x3f
	.zero		1


	//   ....[56]....
        /*0ed8*/ 	.word	0x00027700
        /*0edc*/ 	.word	0x00000003
        /*0ee0*/ 	.word	0x00032460
        /*0ee4*/ 	.short	0x010a
        /*0ee6*/ 	.byte	0x3f
	.zero		1


	//   ....[57]....
        /*0ee8*/ 	.word	0x00028b50
        /*0eec*/ 	.word	0x00000000
        /*0ef0*/ 	.word	0x00032420
        /*0ef4*/ 	.short	0x010a
        /*0ef6*/ 	.byte	0x3f
	.zero		1


	//   ....[58]....
        /*0ef8*/ 	.word	0x00028d10
        /*0efc*/ 	.word	0x00000006
        /*0f00*/ 	.word	0x00000000
        /*0f04*/ 	.short	0x010a
        /*0f06*/ 	.byte	0x3f
	.zero		1


	//   ....[59]....
        /*0f08*/ 	.word	0x00028d80
        /*0f0c*/ 	.word	0x00000007
        /*0f10*/ 	.word	0x00000000
        /*0f14*/ 	.short	0x010a
        /*0f16*/ 	.byte	0x3f
	.zero		1


	//   ....[60]....
        /*0f18*/ 	.word	0x00028df0
        /*0f1c*/ 	.word	0x00000004
        /*0f20*/ 	.word	0x00000000
        /*0f24*/ 	.short	0x010a
        /*0f26*/ 	.byte	0x3f
	.zero		1


	//   ....[61]....
        /*0f28*/ 	.word	0x00028e20
        /*0f2c*/ 	.word	0x00000003
        /*0f30*/ 	.word	0x00000000
        /*0f34*/ 	.short	0x010a
        /*0f36*/ 	.byte	0x3f
	.zero		1


	//   ....[62]....
        /*0f38*/ 	.word	0x00028e90
        /*0f3c*/ 	.word	0x00000009
        /*0f40*/ 	.word	0x00032400
        /*0f44*/ 	.short	0x010a
        /*0f46*/ 	.byte	0x3f
	.zero		1


	//   ....[63]....
        /*0f48*/ 	.word	0x00028ee0
        /*0f4c*/ 	.word	0x00000018
        /*0f50*/ 	.word	0x00000000
        /*0f54*/ 	.short	0x010a
        /*0f56*/ 	.byte	0x3f
	.zero		1


	//   ....[64]....
        /*0f58*/ 	.word	0x00028f40
        /*0f5c*/ 	.word	0x00000009
        /*0f60*/ 	.word	0x00032410
        /*0f64*/ 	.short	0x010a
        /*0f66*/ 	.byte	0x3f
	.zero		1


	//   ....[65]....
        /*0f68*/ 	.word	0x00028f90
        /*0f6c*/ 	.word	0x00000008
        /*0f70*/ 	.word	0x00000000
        /*0f74*/ 	.short	0x010a
        /*0f76*/ 	.byte	0x3f
	.zero		1


	//   ....[66]....
        /*0f78*/ 	.word	0x00028fe0
        /*0f7c*/ 	.word	0x00000000
        /*0f80*/ 	.word	0x00000000
        /*0f84*/ 	.short	0x010a
        /*0f86*/ 	.byte	0x3f
	.zero		1


	//   ....[67]....
        /*0f88*/ 	.word	0x00029030
        /*0f8c*/ 	.word	0x00000004
        /*0f90*/ 	.word	0x00000000
        /*0f94*/ 	.short	0x010a
        /*0f96*/ 	.byte	0x3f
	.zero		1


	//   ....[68]....
        /*0f98*/ 	.word	0x00029080
        /*0f9c*/ 	.word	0x00000000
        /*0fa0*/ 	.word	0x00000000
        /*0fa4*/ 	.short	0x010a
        /*0fa6*/ 	.byte	0x3f
	.zero		1


	//   ....[69]....
        /*0fa8*/ 	.word	0x000290d0
        /*0fac*/ 	.word	0x00000004
        /*0fb0*/ 	.word	0x00000000
        /*0fb4*/ 	.short	0x010a
        /*0fb6*/ 	.byte	0x3f
	.zero		1


	//   ....[70]....
        /*0fb8*/ 	.word	0x00029270
        /*0fbc*/ 	.word	0x00000000
        /*0fc0*/ 	.word	0x00032440
        /*0fc4*/ 	.short	0x010a
        /*0fc6*/ 	.byte	0x3f
	.zero		1


	//   ....[71]....
        /*0fc8*/ 	.word	0x0002ab70
        /*0fcc*/ 	.word	0x00000002
        /*0fd0*/ 	.word	0x00032420
        /*0fd4*/ 	.short	0x010a
        /*0fd6*/ 	.byte	0x3f
	.zero		1


	//   ....[72]....
        /*0fd8*/ 	.word	0x0002abc0
        /*0fdc*/ 	.word	0x00000002
        /*0fe0*/ 	.word	0x00032460
        /*0fe4*/ 	.short	0x010a
        /*0fe6*/ 	.byte	0x3f
	.zero		1


	//   ....[73]....
        /*0fe8*/ 	.word	0x0002ac10
        /*0fec*/ 	.word	0x00000003
        /*0ff0*/ 	.word	0x00032440
        /*0ff4*/ 	.short	0x010a
        /*0ff6*/ 	.byte	0x3f
	.zero		1


	//   ....[74]....
        /*0ff8*/ 	.word	0x0002ac60
        /*0ffc*/ 	.word	0x00000003
        /*1000*/ 	.word	0x00032460
        /*1004*/ 	.short	0x010a
        /*1006*/ 	.byte	0x3f
	.zero		1


	//   ....[75]....
        /*1008*/ 	.word	0x0002acb0
        /*100c*/ 	.word	0x00000002
        /*1010*/ 	.word	0x00032440
        /*1014*/ 	.short	0x010a
        /*1016*/ 	.byte	0x3f
	.zero		1


	//   ....[76]....
        /*1018*/ 	.word	0x0002ad00
        /*101c*/ 	.word	0x00000002
        /*1020*/ 	.word	0x00032460
        /*1024*/ 	.short	0x010a
        /*1026*/ 	.byte	0x3f
	.zero		1


	//   ....[77]....
        /*1028*/ 	.word	0x0002ad50
        /*102c*/ 	.word	0x00000003
        /*1030*/ 	.word	0x00032440
        /*1034*/ 	.short	0x010a
        /*1036*/ 	.byte	0x3f
	.zero		1


	//   ....[78]....
        /*1038*/ 	.word	0x0002ada0
        /*103c*/ 	.word	0x00000003
        /*1040*/ 	.word	0x00032460
        /*1044*/ 	.short	0x010a
        /*1046*/ 	.byte	0x3f
	.zero		1


	//   ....[79]....
        /*1048*/ 	.word	0x0002b7a0
        /*104c*/ 	.word	0x00000000
        /*1050*/ 	.word	0x00032420
        /*1054*/ 	.short	0x010a
        /*1056*/ 	.byte	0x3f
	.zero		1


	//   ....[80]....
        /*1058*/ 	.word	0x0002b940
        /*105c*/ 	.word	0x00000006
        /*1060*/ 	.word	0x00000000
        /*1064*/ 	.short	0x010a
        /*1066*/ 	.byte	0x3f
	.zero		1


	//   ....[81]....
        /*1068*/ 	.word	0x0002b990
        /*106c*/ 	.word	0x00000007
        /*1070*/ 	.word	0x00000000
        /*1074*/ 	.short	0x010a
        /*1076*/ 	.byte	0x3f
	.zero		1


	//   ....[82]....
        /*1078*/ 	.word	0x0002b9e0
        /*107c*/ 	.word	0x00000004
        /*1080*/ 	.word	0x00000000
        /*1084*/ 	.short	0x010a
        /*1086*/ 	.byte	0x3f
	.zero		1


	//   ....[83]....
        /*1088*/ 	.word	0x0002bd90
        /*108c*/ 	.word	0x0000000c
        /*1090*/ 	.word	0x00000000
        /*1094*/ 	.short	0x010a
        /*1096*/ 	.byte	0x3f
	.zero		1


	//   ....[84]....
        /*1098*/ 	.word	0x0002bed0
        /*109c*/ 	.word	0x00000002
        /*10a0*/ 	.word	0x00000000
        /*10a4*/ 	.short	0x010a
        /*10a6*/ 	.byte	0x3f
	.zero		1


	//   ....[85]....
        /*10a8*/ 	.word	0x0002c530
        /*10ac*/ 	.word	0x0000000b
        /*10b0*/ 	.word	0x00000000
        /*10b4*/ 	.short	0x010a
        /*10b6*/ 	.byte	0x3f
	.zero		1


	//   ....[86]....
        /*10b8*/ 	.word	0x0002c670
        /*10bc*/ 	.word	0x00000008
        /*10c0*/ 	.word	0x00000000
        /*10c4*/ 	.short	0x010a
        /*10c6*/ 	.byte	0x3f
	.zero		1


	//   ....[87]....
        /*10c8*/ 	.word	0x0002d8e0
        /*10cc*/ 	.word	0x00000002
        /*10d0*/ 	.word	0x00000000
        /*10d4*/ 	.short	0x0101
        /*10d6*/ 	.byte	0x3f
	.zero		1


	//   ....[88]....
        /*10d8*/ 	.word	0x00047030
        /*10dc*/ 	.word	0x00000004
        /*10e0*/ 	.word	0x00000000
        /*10e4*/ 	.short	0x0101
        /*10e6*/ 	.byte	0x3f
	.zero		1


	//   ....[89]....
        /*10e8*/ 	.word	0x00047060
        /*10ec*/ 	.word	0x00000002
        /*10f0*/ 	.word	0x00000000
        /*10f4*/ 	.short	0x010a
        /*10f6*/ 	.byte	0x3f
	.zero		1


	//   ....[90]....
        /*10f8*/ 	.word	0x000470b0
        /*10fc*/ 	.word	0x00000008
        /*1100*/ 	.word	0x00000000
        /*1104*/ 	.short	0x010a
        /*1106*/ 	.byte	0x3f
	.zero		1


	//----- nvinfo : EIATTR_NUM_MBARRIERS
	.align		4
.L_1449:
        /*1108*/ 	.byte	0x03, 0x38
        /*110a*/ 	.short	0x0017


	//----- nvinfo : EIATTR_EXIT_INSTR_OFFSETS
	.align		4
        /*110c*/ 	.byte	0x04, 0x1c
        /*110e*/ 	.short	(.L_1451 - .L_1450)


	//   ....[0]....
.L_1450:
        /*1110*/ 	.word	0x00000b90


	//   ....[1]....
        /*1114*/ 	.word	0x00021bd0


	//   ....[2]....
        /*1118*/ 	.word	0x00028e70


	//----- nvinfo : EIATTR_MAX_THREADS
	.align		4
.L_1451:
        /*111c*/ 	.byte	0x04, 0x05
        /*111e*/ 	.short	(.L_1453 - .L_1452)
.L_1452:
        /*1120*/ 	.word	0x00000180
        /*1124*/ 	.word	0x00000001
        /*1128*/ 	.word	0x00000001


	//----- nvinfo : EIATTR_CRS_STACK_SIZE
	.align		4
.L_1453:
        /*112c*/ 	.byte	0x04, 0x1e
        /*112e*/ 	.short	(.L_1455 - .L_1454)
.L_1454:
        /*1130*/ 	.word	0x00000000


	//----- nvinfo : EIATTR_CBANK_PARAM_SIZE
	.align		4
.L_1455:
        /*1134*/ 	.byte	0x03, 0x19
        /*1136*/ 	.short	0x0bf0


	//----- nvinfo : EIATTR_PARAM_CBANK
	.align		4
        /*1138*/ 	.byte	0x04, 0x0a
        /*113a*/ 	.short	(.L_1457 - .L_1456)
	.align		4
.L_1456:
        /*113c*/ 	.word	index@(.nv.constant0._ZN7cutlass13device_kernelIN5flash11enable_sm90INS1_16FlashAttnFwdSm90INS1_25CollectiveMainloopFwdSm90ILi2EN4cute5tupleIJNS5_1CILi1EEES8_S8_EEENS6_IJNS7_ILi128EEENS7_ILi96EEENS7_ILi64EEEEEELi256ENS_6half_tEfNS_4arch4Sm90ELb0ELb1ELb0ELb1ELb0ELb0ELb1ELb1ELb0ELb1ELb0ELb0EEENS1_21CollectiveEpilogueFwdINS6_IJSA_NS7_ILi256EEESB_EEES9_SE_SG_Li256ELb1ELb1ELb0ELb0EEENS1_36VarlenDynamicPersistentTileSchedulerILi128ELi96ELi256ELi128ELb0ELb1ELb1ELb1ELb0ELb1EEEEEEEEEvNT_6ParamsE)
        /*1140*/ 	.short	0x0210
        /*1142*/ 	.short	0x0bf0


	//----- nvinfo : EIATTR_SW_WAR
	.align		4
.L_1457:
        /*1144*/ 	.byte	0x04, 0x36
        /*1146*/ 	.short	(.L_1459 - .L_1458)
.L_1458:
        /*1148*/ 	.word	0x00000008
.L_1459:


//--------------------- .nv.info._ZN7cutlass13device_kernelIN5flash11enable_sm90INS1_16FlashAttnFwdSm90INS1_25CollectiveMainloopFwdSm90ILi2EN4cute5tupleIJNS5_1CILi1EEES8_S8_EEENS6_IJNS7_ILi128EEENS7_ILi96EEENS7_ILi64EEEEEELi256ENS_6half_tEfNS_4arch4Sm90ELb0ELb1ELb0ELb1ELb0ELb1ELb1ELb1ELb0ELb1ELb0ELb0EEENS1_21CollectiveEpilogueFwdINS6_IJSA_NS7_ILi256EEESB_EEES9_SE_SG_Li256ELb1ELb1ELb0ELb0EEENS1_36VarlenDynamicPersistentTileSchedulerILi128ELi96ELi256ELi128ELb0ELb1ELb1ELb1ELb0ELb1EEEEEEEEEvNT_6ParamsE --------------------------
	.section	.nv.info._ZN7cutlass13device_kernelIN5flash11enable_sm90INS1_16FlashAttnFwdSm90INS1_25CollectiveMainloopFwdSm90ILi2EN4cute5tupleIJNS5_1CILi1EEES8_S8_EEENS6_IJNS7_ILi128EEENS7_ILi96EEENS7_ILi64EEEEEELi256ENS_6half_tEfNS_4arch4Sm90ELb0ELb1ELb0ELb1ELb0ELb1ELb1ELb1ELb0ELb1ELb0ELb0EEENS1_21CollectiveEpilogueFwdINS6_IJSA_NS7_ILi256EEESB_EEES9_SE_SG_Li256ELb1ELb1ELb0ELb0EEENS1_36VarlenDynamicPersistentTileSchedulerILi128ELi96ELi256ELi128ELb0ELb1ELb1ELb1ELb0ELb1EEEEEEEEEvNT_6ParamsE,"",@"SHT_CUDA_INFO"
	.sectionflags	@""
	.align	4


	//----- nvinfo : EIATTR_CUDA_API_VERSION
	.align		4
        /*0000*/ 	.byte	0x04, 0x37
        /*0002*/ 	.short	(.L_1461 - .L_1460)
.L_1460:
        /*0004*/ 	.word	0x00000082


	//----- nvinfo : EIATTR_KPARAM_INFO
	.align		4
.L_1461:
        /*0008*/ 	.byte	0x04, 0x17
        /*000a*/ 	.short	(.L_1463 - .L_1462)
.L_1462:
        /*000c*/ 	.word	0x00000000
        /*0010*/ 	.short	0x0000
        /*0012*/ 	.short	0x0070
        /*0014*/ 	.byte	0x00, 0xf0, 0x01, 0x2e


	//----- nvinfo : EIATTR_SPARSE_MMA_MASK
	.align		4
.L_1463:
        /*0018*/ 	.byte	0x03, 0x50
        /*001a*/ 	.short	0x0000


	//----- nvinfo : EIATTR_MAXREG_COUNT
	.align		4
        /*001c*/ 	.byte	0x03, 0x1b
        /*001e*/ 	.short	0x00a8


	//----- nvinfo : EIATTR_NUM_BARRIERS
	.align		4
        /*0020*/ 	.byte	0x02, 0x4c
        /*0022*/ 	.byte	0x10
	.zero		1


	//----- nvinfo : EIATTR_EXTERNS
	.align		4
        /*0024*/ 	.byte	0x04, 0x0f
        /*0026*/ 	.short	(.L_1465 - .L_1464)


	//   ....[0]....
	.align		4
.L_1464:
        /*0028*/ 	.word	index@(__assertfail)


	//----- nvinfo : EIATTR_ANNOTATIONS
	.align		4
.L_1465:
        /*002c*/ 	.byte	0x04, 0x55
        /*002e*/ 	.short	(.L_1467 - .L_1466)


	//   ....[0]....
.L_1466:
        /* <DEDUP_REMOVED lines=100> */


	//----- nvinfo : EIATTR_MERCURY_ISA_VERSION
	.align		4
.L_1467:
        /*0660*/ 	.byte	0x03, 0x5f
        /*0662*/ 	.short	0x0101


	//----- nvinfo : EIATTR_UNUSED_LOAD_BYTE_OFFSET
	.align		4
        /*0664*/ 	.byte	0x04, 0x44
        /*0666*/ 	.short	(.L_1469 - .L_1468)


	//   ....[0]....
.L_1468:
        /*0668*/ 	.word	0x00000be0
        /*066c*/ 	.word	0x0000fff0


	//   ....[1]....
        /*0670*/ 	.word	0x0002a7c0
        /*0674*/ 	.word	0x0000fff0


	//----- nvinfo : EIATTR_INT_WARP_WIDE_INSTR_OFFSETS
	.align		4
.L_1469:
        /*0678*/ 	.byte	0x04, 0x31
        /*067a*/ 	.short	(.L_1471 - .L_1470)


	//   ....[0]....
.L_1470:
        /*067c*/ 	.word	0x000001e0


	//   ....[1]....
        /*0680*/ 	.word	0x00000220


	//   ....[2]....
        /*0684*/ 	.word	0x00000290


	//   ....[3]....
        /*0688*/ 	.word	0x000002a0


	//   ....[4]....
        /*068c*/ 	.word	0x00030640


	//   ....[5]....
        /*0690*/ 	.word	0x000306d0


	//   ....[6]....
        /*0694*/ 	.word	0x00035290


	//   ....[7]....
        /*0698*/ 	.word	0x00035320


	//----- nvinfo : EIATTR_COOP_GROUP_MASK_REGIDS
	.align		4
.L_1471:
        /*069c*/ 	.byte	0x04, 0x29
        /*069e*/ 	.short	(.L_1473 - .L_1472)


	//   ....[0]....
.L_1472:
        /*06a0*/ 	.word	0xffffffff


	//   ....[1]....
        /*06a4*/ 	.word	0xffffffff


	//   ....[2]....
        /*06a8*/ 	.word	0xffffffff


	//   ....[3]....
        /*06ac*/ 	.word	0xffffffff


	//   ....[4]....
        /*06b0*/ 	.word	0xffffffff


	//   ....[5]....
        /*06b4*/ 	.word	0xffffffff


	//   ....[6]....
        /*06b8*/ 	.word	0xffffffff


	//   ....[7]....
        /*06bc*/ 	.word	0xffffffff


	//   ....[8]....
        /*06c0*/ 	.word	0xffffffff


	//   ....[9]....
        /*06c4*/ 	.word	0xffffffff


	//   ....[10]....
        /*06c8*/ 	.word	0xffffffff


	//   ....[11]....
        /*06cc*/ 	.word	0xffffffff


	//   ....[12]....
        /*06d0*/ 	.word	0xffffffff


	//   ....[13]....
        /*06d4*/ 	.word	0xffffffff


	//   ....[14]....
        /*06d8*/ 	.word	0xffffffff


	//   ....[15]....
        /*06dc*/ 	.word	0xffffffff


	//   ....[16]....
        /*06e0*/ 	.word	0xffffffff


	//   ....[17]....
        /*06e4*/ 	.word	0xffffffff


	//   ....[18]....
        /*06e8*/ 	.word	0xffffffff


	//   ....[19]....
        /*06ec*/ 	.word	0xffffffff


	//   ....[20]....
        /*06f0*/ 	.word	0xffffffff


	//   ....[21]....
        /*06f4*/ 	.word	0xffffffff


	//   ....[22]....
        /*06f8*/ 	.word	0xffffffff


	//   ....[23]....
        /*06fc*/ 	.word	0xffffffff


	//   ....[24]....
        /*0700*/ 	.word	0xffffffff


	//   ....[25]....
        /*0704*/ 	.word	0xffffffff


	//   ....[26]....
        /*0708*/ 	.word	0xffffffff


	//   ....[27]....
        /*070c*/ 	.word	0xffffffff


	//   ....[28]....
        /*0710*/ 	.word	0xffffffff


	//   ....[29]....
        /*0714*/ 	.word	0xffffffff


	//   ....[30]....
        /*0718*/ 	.word	0xffffffff


	//   ....[31]....
        /*071c*/ 	.word	0xffffffff


	//   ....[32]....
        /*0720*/ 	.word	0xffffffff


	//   ....[33]....
        /*0724*/ 	.word	0xffffffff


	//   ....[34]....
        /*0728*/ 	.word	0xffffffff


	//   ....[35]....
        /*072c*/ 	.word	0xffffffff


	//   ....[36]....
        /*0730*/ 	.word	0xffffffff


	//   ....[37]....
        /*0734*/ 	.word	0xffffffff


	//   ....[38]....
        /*0738*/ 	.word	0xffffffff


	//   ....[39]....
        /*073c*/ 	.word	0xffffffff


	//   ....[40]....
        /*0740*/ 	.word	0xffffffff


	//   ....[41]....
        /*0744*/ 	.word	0xffffffff


	//   ....[42]....
        /*0748*/ 	.word	0xffffffff


	//   ....[43]....
        /*074c*/ 	.word	0xffffffff


	//   ....[44]....
        /*0750*/ 	.word	0xffffffff


	//   ....[45]....
        /*0754*/ 	.word	0xffffffff


	//   ....[46]....
        /*0758*/ 	.word	0xffffffff


	//   ....[47]....
        /*075c*/ 	.word	0xffffffff


	//   ....[48]....
        /*0760*/ 	.word	0xffffffff


	//   ....[49]....
        /*0764*/ 	.word	0xffffffff


	//   ....[50]....
        /*0768*/ 	.word	0xffffffff


	//   ....[51]....
        /*076c*/ 	.word	0xffffffff


	//   ....[52]....
        /*0770*/ 	.word	0xffffffff


	//   ....[53]....
        /*0774*/ 	.word	0xffffffff


	//   ....[54]....
        /*0778*/ 	.word	0xffffffff


	//   ....[55]....
        /*077c*/ 	.word	0xffffffff


	//   ....[56]....
        /*0780*/ 	.word	0xffffffff


	//   ....[57]....
        /*0784*/ 	.word	0xffffffff


	//   ....[58]....
        /*0788*/ 	.word	0xffffffff


	//   ....[59]....
        /*078c*/ 	.word	0xffffffff


	//   ....[60]....
        /*0790*/ 	.word	0xffffffff


	//   ....[61]....
        /*0794*/ 	.word	0xffffffff


	//   ....[62]....
        /*0798*/ 	.word	0xffffffff


	//   ....[63]....
        /*079c*/ 	.word	0xffffffff


	//   ....[64]....
        /*07a0*/ 	.word	0xffffffff


	//   ....[65]....
        /*07a4*/ 	.word	0xffffffff


	//   ....[66]....
        /*07a8*/ 	.word	0xffffffff


	//   ....[67]....
        /*07ac*/ 	.word	0xffffffff


	//   ....[68]....
        /*07b0*/ 	.word	0xffffffff


	//   ....[69]....
        /*07b4*/ 	.word	0xffffffff


	//   ....[70]....
        /*07b8*/ 	.word	0xffffffff


	//   ....[71]....
        /*07bc*/ 	.word	0xffffffff


	//   ....[72]....
        /*07c0*/ 	.word	0xffffffff


	//   ....[73]....
        /*07c4*/ 	.word	0xffffffff


	//   ....[74]....
        /*07c8*/ 	.word	0xffffffff


	//   ....[75]....
        /*07cc*/ 	.word	0xffffffff


	//   ....[76]....
        /*07d0*/ 	.word	0xffffffff


	//   ....[77]....
        /*07d4*/ 	.word	0xffffffff


	//   ....[78]....
        /*07d8*/ 	.word	0xffffffff


	//   ....[79]....
        /*07dc*/ 	.word	0xffffffff


	//   ....[80]....
        /*07e0*/ 	.word	0xffffffff


	//   ....[81]....
        /*07e4*/ 	.word	0xffffffff


	//   ....[82]....
        /*07e8*/ 	.word	0xffffffff


	//   ....[83]....
        /*07ec*/ 	.word	0xffffffff


	//   ....[84]....
        /*07f0*/ 	.word	0xffffffff


	//   ....[85]....
        /*07f4*/ 	.word	0xffffffff


	//   ....[86]....
        /*07f8*/ 	.word	0xffffffff


	//   ....[87]....
        /*07fc*/ 	.word	0xffffffff


	//   ....[88]....
        /*0800*/ 	.word	0xffffffff


	//   ....[89]....
        /*0804*/ 	.word	0xffffffff


	//   ....[90]....
        /*0808*/ 	.word	0xffffffff


	//   ....[91]....
        /*080c*/ 	.word	0xffffffff


	//   ....[92]....
        /*0810*/ 	.word	0xffffffff


	//   ....[93]....
        /*0814*/ 	.word	0xffffffff


	//   ....[94]....
        /*0818*/ 	.word	0xffffffff


	//   ....[95]....
        /*081c*/ 	.word	0xffffffff


	//   ....[96]....
        /*0820*/ 	.word	0xffffffff


	//   ....[97]....
        /*0824*/ 	.word	0xffffffff


	//   ....[98]....
        /*0828*/ 	.word	0xffffffff


	//   ....[99]....
        /*082c*/ 	.word	0xffffffff


	//   ....[100]....
        /*0830*/ 	.word	0xffffffff


	//   ....[101]....
        /*0834*/ 	.word	0xffffffff


	//   ....[102]....
        /*0838*/ 	.word	0xffffffff


	//   ....[103]....
        /*083c*/ 	.word	0xffffffff


	//   ....[104]....
        /*0840*/ 	.word	0xffffffff


	//   ....[105]....
        /*0844*/ 	.word	0xffffffff


	//   ....[106]....
        /*0848*/ 	.word	0xffffffff


	//   ....[107]....
        /*084c*/ 	.word	0xffffffff


	//   ....[108]....
        /*0850*/ 	.word	0xffffffff


	//   ....[109]....
        /*0854*/ 	.word	0xffffffff


	//   ....[110]....
        /*0858*/ 	.word	0xffffffff


	//   ....[111]....
        /*085c*/ 	.word	0xffffffff


	//   ....[112]....
        /*0860*/ 	.word	0xffffffff


	//   ....[113]....
        /*0864*/ 	.word	0xffffffff


	//   ....[114]....
        /*0868*/ 	.word	0xffffffff


	//   ....[115]....
        /*086c*/ 	.word	0xffffffff


	//   ....[116]....
        /*0870*/ 	.word	0xffffffff


	//   ....[117]....
        /*0874*/ 	.word	0xffffffff


	//   ....[118]....
        /*0878*/ 	.word	0xffffffff


	//   ....[119]....
        /*087c*/ 	.word	0xffffffff


	//   ....[120]....
        /*0880*/ 	.word	0xffffffff


	//   ....[121]....
        /*0884*/ 	.word	0xffffffff


	//   ....[122]....
        /*0888*/ 	.word	0xffffffff


	//   ....[123]....
        /*088c*/ 	.word	0xffffffff


	//   ....[124]....
        /*0890*/ 	.word	0xffffffff


	//   ....[125]....
        /*0894*/ 	.word	0xffffffff


	//   ....[126]....
        /*0898*/ 	.word	0xffffffff


	//   ....[127]....
        /*089c*/ 	.word	0xffffffff


	//   ....[128]....
        /*08a0*/ 	.word	0xffffffff


	//   ....[129]....
        /*08a4*/ 	.word	0xffffffff


	//   ....[130]....
        /*08a8*/ 	.word	0xffffffff


	//   ....[131]....
        /*08ac*/ 	.word	0xffffffff


	//   ....[132]....
        /*08b0*/ 	.word	0x0500000f


	//   ....[133]....
        /*08b4*/ 	.word	0x0500000f


	//   ....[134]....
        /*08b8*/ 	.word	0x0500000f


	//   ....[135]....
        /*08bc*/ 	.word	0x0500000f


	//   ....[136]....
        /*08c0*/ 	.word	0x0500000f


	//   ....[137]....
        /*08c4*/ 	.word	0x0500000f


	//   ....[138]....
        /*08c8*/ 	.word	0x0500000f


	//   ....[139]....
        /*08cc*/ 	.word	0x0500000f


	//   ....[140]....
        /*08d0*/ 	.word	0x0500000f


	//   ....[141]....
        /*08d4*/ 	.word	0x0500000f


	//   ....[142]....
        /*08d8*/ 	.word	0x0500000f


	//   ....[143]....
        /*08dc*/ 	.word	0x0500000f


	//   ....[144]....
        /*08e0*/ 	.word	0x0500000f


	//   ....[145]....
        /*08e4*/ 	.word	0x0500000f


	//   ....[146]....
        /*08e8*/ 	.word	0x0500000f


	//   ....[147]....
        /*08ec*/ 	.word	0x0500000f


	//   ....[148]....
        /*08f0*/ 	.word	0x0500000f


	//   ....[149]....
        /*08f4*/ 	.word	0x0500000f


	//   ....[150]....
        /*08f8*/ 	.word	0x0500000f


	//   ....[151]....
        /*08fc*/ 	.word	0x0500000f


	//   ....[152]....
        /*0900*/ 	.word	0x0500000f


	//   ....[153]....
        /*0904*/ 	.word	0x0500000f


	//   ....[154]....
        /*0908*/ 	.word	0x0500000f


	//   ....[155]....
        /*090c*/ 	.word	0x0500000f


	//   ....[156]....
        /*0910*/ 	.word	0x0500000f


	//   ....[157]....
        /*0914*/ 	.word	0x0500000f


	//   ....[158]....
        /*0918*/ 	.word	0x0500000f


	//   ....[159]....
        /*091c*/ 	.word	0x0500000f


	//   ....[160]....
        /*0920*/ 	.word	0x0500000f


	//   ....[161]....
        /*0924*/ 	.word	0x0500000f


	//   ....[162]....
        /*0928*/ 	.word	0x0500000f


	//   ....[163]....
        /*092c*/ 	.word	0x0500000f


	//   ....[164]....
        /*0930*/ 	.word	0x0500000f


	//   ....[165]....
        /*0934*/ 	.word	0x0500000f


	//   ....[166]....
        /*0938*/ 	.word	0x0500000f


	//   ....[167]....
        /*093c*/ 	.word	0x0500000f


	//   ....[168]....
        /*0940*/ 	.word	0x0500000f


	//   ....[169]....
        /*0944*/ 	.word	0x0500000f


	//   ....[170]....
        /*0948*/ 	.word	0x0500000f


	//   ....[171]....
        /*094c*/ 	.word	0x0500000f


	//   ....[172]....
        /*0950*/ 	.word	0x0500000f


	//   ....[173]....
        /*0954*/ 	.word	0x0500000f


	//   ....[174]....
        /*0958*/ 	.word	0x0500000f


	//   ....[175]....
        /*095c*/ 	.word	0x0500000f


	//   ....[176]....
        /*0960*/ 	.word	0x0500000f


	//   ....[177]....
        /*0964*/ 	.word	0x0500000f


	//   ....[178]....
        /*0968*/ 	.word	0x0500000f


	//   ....[179]....
        /*096c*/ 	.word	0x0500000f


	//   ....[180]....
        /*0970*/ 	.word	0x0500000f


	//   ....[181]....
        /*0974*/ 	.word	0x0500000f


	//   ....[182]....
        /*0978*/ 	.word	0x0500000f


	//   ....[183]....
        /*097c*/ 	.word	0x0500000f


	//   ....[184]....
        /*0980*/ 	.word	0x0500000f


	//   ....[185]....
        /*0984*/ 	.word	0x0500000f


	//   ....[186]....
        /*0988*/ 	.word	0x0500000f


	//   ....[187]....
        /*098c*/ 	.word	0x0500000f


	//   ....[188]....
        /*0990*/ 	.word	0x0500000f


	//   ....[189]....
        /*0994*/ 	.word	0x0500000f


	//   ....[190]....
        /*0998*/ 	.word	0x0500000f


	//   ....[191]....
        /*099c*/ 	.word	0x0500000f


	//   ....[192]....
        /*09a0*/ 	.word	0x0500000f


	//   ....[193]....
        /*09a4*/ 	.word	0x0500000f


	//   ....[194]....
        /*09a8*/ 	.word	0x0500000f


	//   ....[195]....
        /*09ac*/ 	.word	0x0500000f


	//   ....[196]....
        /*09b0*/ 	.word	0x0500000f


	//   ....[197]....
        /*09b4*/ 	.word	0x0500000f


	//   ....[198]....
        /*09b8*/ 	.word	0x0500000f


	//   ....[199]....
        /*09bc*/ 	.word	0x0500000f


	//   ....[200]....
        /*09c0*/ 	.word	0x0500000f


	//   ....[201]....
        /*09c4*/ 	.word	0x0500000f


	//   ....[202]....
        /*09c8*/ 	.word	0x0500000f


	//   ....[203]....
        /*09cc*/ 	.word	0x0500000f


	//   ....[204]....
        /*09d0*/ 	.word	0x0500000f


	//   ....[205]....
        /*09d4*/ 	.word	0x0500000f


	//   ....[206]....
        /*09d8*/ 	.word	0x0500000f


	//   ....[207]....
        /*09dc*/ 	.word	0x0500000f


	//   ....[208]....
        /*09e0*/ 	.word	0x0500000f


	//   ....[209]....
        /*09e4*/ 	.word	0xffffffff


	//   ....[210]....
        /*09e8*/ 	.word	0xffffffff


	//   ....[211]....
        /*09ec*/ 	.word	0xffffffff


	//   ....[212]....
        /*09f0*/ 	.word	0xffffffff


	//   ....[213]....
        /*09f4*/ 	.word	0xffffffff


	//   ....[214]....
        /*09f8*/ 	.word	0xffffffff


	//----- nvinfo : EIATTR_COOP_GROUP_INSTR_OFFSETS
	.align		4
.L_1473:
        /*09fc*/ 	.byte	0x04, 0x28
        /*09fe*/ 	.short	(.L_1475 - .L_1474)


	//   ....[0]....
.L_1474:
        /*0a00*/ 	.word	0x000000c0


	//   ....[1]....
        /*0a04*/ 	.word	0x000001f0


	//   ....[2]....
        /*0a08*/ 	.word	0x00000240


	//   ....[3]....
        /*0a0c*/ 	.word	0x00000490


	//   ....[4]....
        /*0a10*/ 	.word	0x000005f0


	//   ....[5]....
        /*0a14*/ 	.word	0x00000710


	//   ....[6]....
        /*0a18*/ 	.word	0x00000870


	//   ....[7]....
        /*0a1c*/ 	.word	0x00006730


	//   ....[8]....
        /*0a20*/ 	.word	0x000073c0


	//   ....[9]....
        /*0a24*/ 	.word	0x000073d0


	//   ....[10]....
        /*0a28*/ 	.word	0x000073e0


	//   ....[11]....
        /*0a2c*/ 	.word	0x000073f0


	//   ....[12]....
        /*0a30*/ 	.word	0x000076e0


	//   ....[13]....
        /*0a34*/ 	.word	0x000076f0


	//   ....[14]....
        /*0a38*/ 	.word	0x00007700


	//   ....[15]....
        /*0a3c*/ 	.word	0x00007710


	//   ....[16]....
        /*0a40*/ 	.word	0x00008890


	//   ....[17]....
        /*0a44*/ 	.word	0x000088b0


	//   ....[18]....
        /*0a48*/ 	.word	0x000088c0


	//   ....[19]....
        /*0a4c*/ 	.word	0x000088d0


	//   ....[20]....
        /*0a50*/ 	.word	0x000089c0


	//   ....[21]....
        /*0a54*/ 	.word	0x000089d0


	//   ....[22]....
        /*0a58*/ 	.word	0x000089e0


	//   ....[23]....
        /*0a5c*/ 	.word	0x000089f0


	//   ....[24]....
        /*0a60*/ 	.word	0x0000b790


	//   ....[25]....
        /*0a64*/ 	.word	0x0000b9a0


	//   ....[26]....
        /*0a68*/ 	.word	0x0000c990


	//   ....[27]....
        /*0a6c*/ 	.word	0x0000ca30


	//   ....[28]....
        /*0a70*/ 	.word	0x0000cba0


	//   ....[29]....
        /*0a74*/ 	.word	0x0000cc10


	//   ....[30]....
        /*0a78*/ 	.word	0x000165e0


	//   ....[31]....
        /*0a7c*/ 	.word	0x00016670


	//   ....[32]....
        /*0a80*/ 	.word	0x000166f0


	//   ....[33]....
        /*0a84*/ 	.word	0x00016740


	//   ....[34]....
        /*0a88*/ 	.word	0x0001fe10


	//   ....[35]....
        /*0a8c*/ 	.word	0x00020020


	//   ....[36]....
        /*0a90*/ 	.word	0x00021010


	//   ....[37]....
        /*0a94*/ 	.word	0x000210b0


	//   ....[38]....
        /*0a98*/ 	.word	0x00021220


	//   ....[39]....
        /*0a9c*/ 	.word	0x00021240


	//   ....[40]....
        /*0aa0*/ 	.word	0x00029820


	//   ....[41]....
        /*0aa4*/ 	.word	0x00029840


	//   ....[42]....
        /*0aa8*/ 	.word	0x000298a0


	//   ....[43]....
        /*0aac*/ 	.word	0x000298e0


	//   ....[44]....
        /*0ab0*/ 	.word	0x0002b930


	//   ....[45]....
        /*0ab4*/ 	.word	0x0002b960


	//   ....[46]....
        /*0ab8*/ 	.word	0x0002b9b0


	//   ....[47]....
        /*0abc*/ 	.word	0x0002b9d0


	//   ....[48]....
        /*0ac0*/ 	.word	0x0002c2b0


	//   ....[49]....
        /*0ac4*/ 	.word	0x0002c310


	//   ....[50]....
        /*0ac8*/ 	.word	0x0002c450


	//   ....[51]....
        /*0acc*/ 	.word	0x0002c470


	//   ....[52]....
        /*0ad0*/ 	.word	0x0002c5b0


	//   ....[53]....
        /*0ad4*/ 	.word	0x0002c5d0


	//   ....[54]....
        /*0ad8*/ 	.word	0x0002c720


	//   ....[55]....
        /*0adc*/ 	.word	0x0002c740


	//   ....[56]....
        /*0ae0*/ 	.word	0x0002cf70


	//   ....[57]....
        /*0ae4*/ 	.word	0x0002cf80


	//   ....[58]....
        /*0ae8*/ 	.word	0x0002d120


	//   ....[59]....
        /*0aec*/ 	.word	0x0002d130


	//   ....[60]....
        /*0af0*/ 	.word	0x0002d2c0


	//   ....[61]....
        /*0af4*/ 	.word	0x0002d2d0


	//   ....[62]....
        /*0af8*/ 	.word	0x0002d460


	//   ....[63]....
        /*0afc*/ 	.word	0x0002d470


	//   ....[64]....
        /*0b00*/ 	.word	0x0002d660


	//   ....[65]....
        /*0b04*/ 	.word	0x0002d840


	//   ....[66]....
        /*0b08*/ 	.word	0x0002d870


	//   ....[67]....
        /*0b0c*/ 	.word	0x0002d8a0


	//   ....[68]....
        /*0b10*/ 	.word	0x0002d8d0


	//   ....[69]....
        /*0b14*/ 	.word	0x0002d900


	//   ....[70]....
        /*0b18*/ 	.word	0x0002d930


	//   ....[71]....
        /*0b1c*/ 	.word	0x0002daa0


	//   ....[72]....
        /*0b20*/ 	.word	0x0002dad0


	//   ....[73]....
        /*0b24*/ 	.word	0x0002db00


	//   ....[74]....
        /*0b28*/ 	.word	0x0002db30


	//   ....[75]....
        /*0b2c*/ 	.word	0x0002db60


	//   ....[76]....
        /*0b30*/ 	.word	0x0002db90


	//   ....[77]....
        /*0b34*/ 	.word	0x0002dc30


	//   ....[78]....
        /*0b38*/ 	.word	0x0002dc90


	//   ....[79]....
        /*0b3c*/ 	.word	0x0002dd20


	//   ....[80]....
        /*0b40*/ 	.word	0x0002ee30


	//   ....[81]....
        /*0b44*/ 	.word	0x00030c00


	//   ....[82]....
        /*0b48*/ 	.word	0x00031760


	//   ....[83]....
        /*0b4c*/ 	.word	0x00031770


	//   ....[84]....
        /*0b50*/ 	.word	0x00031790


	//   ....[85]....
        /*0b54*/ 	.word	0x000317b0


	//   ....[86]....
        /*0b58*/ 	.word	0x000318a0


	//   ....[87]....
        /*0b5c*/ 	.word	0x00031930


	//   ....[88]....
        /*0b60*/ 	.word	0x00031960


	//   ....[89]....
        /*0b64*/ 	.word	0x000319e0


	//   ....[90]....
        /*0b68*/ 	.word	0x00031a10


	//   ....[91]....
        /*0b6c*/ 	.word	0x00031a90


	//   ....[92]....
        /*0b70*/ 	.word	0x00031ac0


	//   ....[93]....
        /*0b74*/ 	.word	0x00031b40


	//   ....[94]....
        /*0b78*/ 	.word	0x00031b70


	//   ....[95]....
        /*0b7c*/ 	.word	0x00031bd0


	//   ....[96]....
        /*0b80*/ 	.word	0x00031be0


	//   ....[97]....
        /*0b84*/ 	.word	0x00031c50


	//   ....[98]....
        /*0b88*/ 	.word	0x00032370


	//   ....[99]....
        /*0b8c*/ 	.word	0x000323c0


	//   ....[100]....
        /*0b90*/ 	.word	0x00032480


	//   ....[101]....
        /*0b94*/ 	.word	0x00032490


	//   ....[102]....
        /*0b98*/ 	.word	0x00032550


	//   ....[103]....
        /*0b9c*/ 	.word	0x00032560


	//   ....[104]....
        /*0ba0*/ 	.word	0x00032620


	//   ....[105]....
        /*0ba4*/ 	.word	0x00032630


	//   ....[106]....
        /*0ba8*/ 	.word	0x000326d0


	//   ....[107]....
        /*0bac*/ 	.word	0x000326e0


	//   ....[108]....
        /*0bb0*/ 	.word	0x00032790


	//   ....[109]....
        /*0bb4*/ 	.word	0x000327a0


	//   ....[110]....
        /*0bb8*/ 	.word	0x00032850


	//   ....[111]....
        /*0bbc*/ 	.word	0x00032860


	//   ....[112]....
        /*0bc0*/ 	.word	0x00032870


	//   ....[113]....
        /*0bc4*/ 	.word	0x000328e0


	//   ....[114]....
        /*0bc8*/ 	.word	0x00035520


	//   ....[115]....
        /*0bcc*/ 	.word	0x00035580


	//   ....[116]....
        /*0bd0*/ 	.word	0x000355b0


	//   ....[117]....
        /*0bd4*/ 	.word	0x000355c0


	//   ....[118]....
        /*0bd8*/ 	.word	0x000355f0


	//   ....[119]....
        /*0bdc*/ 	.word	0x00035620


	//   ....[120]....
        /*0be0*/ 	.word	0x00035650


	//   ....[121]....
        /*0be4*/ 	.word	0x00035680


	//   ....[122]....
        /*0be8*/ 	.word	0x00035800


	//   ....[123]....
        /*0bec*/ 	.word	0x00035830


	//   ....[124]....
        /*0bf0*/ 	.word	0x00035860


	//   ....[125]....
        /*0bf4*/ 	.word	0x00035890


	//   ....[126]....
        /*0bf8*/ 	.word	0x000358c0


	//   ....[127]....
        /*0bfc*/ 	.word	0x000358f0


	//   ....[128]....
        /*0c00*/ 	.word	0x000359b0


	//   ....[129]....
        /*0c04*/ 	.word	0x000359d0


	//   ....[130]....
        /*0c08*/ 	.word	0x00035a40


	//   ....[131]....
        /*0c0c*/ 	.word	0x00036110


	//   ....[132]....
        /*0c10*/ 	.word	0x00036550


	//   ....[133]....
        /*0c14*/ 	.word	0x000365f0


	//   ....[134]....
        /*0c18*/ 	.word	0x00036680


	//   ....[135]....
        /*0c1c*/ 	.word	0x000366d0


	//   ....[136]....
        /*0c20*/ 	.word	0x00036720


	//   ....[137]....
        /*0c24*/ 	.word	0x000367b0


	//   ....[138]....
        /*0c28*/ 	.word	0x00036840


	//   ....[139]....
        /*0c2c*/ 	.word	0x00036890


	//   ....[140]....
        /*0c30*/ 	.word	0x000368e0


	//   ....[141]....
        /*0c34*/ 	.word	0x000369d0


	//   ....[142]....
        /*0c38*/ 	.word	0x00036a80


	//   ....[143]....
        /*0c3c*/ 	.word	0x00036b00


	//   ....[144]....
        /*0c40*/ 	.word	0x00036b80


	//   ....[145]....
        /*0c44*/ 	.word	0x00036c20


	//   ....[146]....
        /*0c48*/ 	.word	0x00036c70


	//   ....[147]....
        /*0c4c*/ 	.word	0x00036cc0


	//   ....[148]....
        /*0c50*/ 	.word	0x00036d30


	//   ....[149]....
        /*0c54*/ 	.word	0x00037160


	//   ....[150]....
        /*0c58*/ 	.word	0x000371b0


	//   ....[151]....
        /*0c5c*/ 	.word	0x00037240


	//   ....[152]....
        /*0c60*/ 	.word	0x000372d0


	//   ....[153]....
        /*0c64*/ 	.word	0x00037360


	//   ....[154]....
        /*0c68*/ 	.word	0x000373f0


	//   ....[155]....
        /*0c6c*/ 	.word	0x00037480


	//   ....[156]....
        /*0c70*/ 	.word	0x00037510


	//   ....[157]....
        /*0c74*/ 	.word	0x000375d0


	//   ....[158]....
        /*0c78*/ 	.word	0x000378c0


	//   ....[159]....
        /*0c7c*/ 	.word	0x00037a50


	//   ....[160]....
        /*0c80*/ 	.word	0x00037ab0


	//   ....[161]....
        /*0c84*/ 	.word	0x00037b10


	//   ....[162]....
        /*0c88*/ 	.word	0x00037b70


	//   ....[163]....
        /*0c8c*/ 	.word	0x00037c10


	//   ....[164]....
        /*0c90*/ 	.word	0x00037d00


	//   ....[165]....
        /*0c94*/ 	.word	0x00037e30


	//   ....[166]....
        /*0c98*/ 	.word	0x00037ed0


	//   ....[167]....
        /*0c9c*/ 	.word	0x00037fa0


	//   ....[168]....
        /*0ca0*/ 	.word	0x00038040


	//   ....[169]....
        /*0ca4*/ 	.word	0x00038110


	//   ....[170]....
        /*0ca8*/ 	.word	0x000381b0


	//   ....[171]....
        /*0cac*/ 	.word	0x00038280


	//   ....[172]....
        /*0cb0*/ 	.word	0x00038320


	//   ....[173]....
        /*0cb4*/ 	.word	0x000383d0


	//   ....[174]....
        /*0cb8*/ 	.word	0x000384b0


	//   ....[175]....
        /*0cbc*/ 	.word	0x00038710


	//   ....[176]....
        /*0cc0*/ 	.word	0x000387c0


	//   ....[177]....
        /*0cc4*/ 	.word	0x000388c0


	//   ....[178]....
        /*0cc8*/ 	.word	0x000389b0


	//   ....[179]....
        /*0ccc*/ 	.word	0x00038a40


	//   ....[180]....
        /*0cd0*/ 	.word	0x00038b30


	//   ....[181]....
        /*0cd4*/ 	.word	0x00038bc0


	//   ....[182]....
        /*0cd8*/ 	.word	0x00038cb0


	//   ....[183]....
        /*0cdc*/ 	.word	0x00038d40


	//   ....[184]....
        /*0ce0*/ 	.word	0x00038e30


	//   ....[185]....
        /*0ce4*/ 	.word	0x00038ec0


	//   ....[186]....
        /*0ce8*/ 	.word	0x00038fa0


	//   ....[187]....
        /*0cec*/ 	.word	0x000390d0


	//   ....[188]....
        /*0cf0*/ 	.word	0x00039120


	//   ....[189]....
        /*0cf4*/ 	.word	0x00039180


	//   ....[190]....
        /*0cf8*/ 	.word	0x00039220


	//   ....[191]....
        /*0cfc*/ 	.word	0x000395c0


	//   ....[192]....
        /*0d00*/ 	.word	0x00039660


	//   ....[193]....
        /*0d04*/ 	.word	0x00039780


	//   ....[194]....
        /*0d08*/ 	.word	0x00039800


	//   ....[195]....
        /*0d0c*/ 	.word	0x00039880


	//   ....[196]....
        /*0d10*/ 	.word	0x00039900


	//   ....[197]....
        /*0d14*/ 	.word	0x00039980


	//   ....[198]....
        /*0d18*/ 	.word	0x00039a10


	//   ....[199]....
        /*0d1c*/ 	.word	0x00039ab0


	//   ....[200]....
        /*0d20*/ 	.word	0x00039b60


	//   ....[201]....
        /*0d24*/ 	.word	0x00039be0


	//   ....[202]....
        /*0d28*/ 	.word	0x00039c60


	//   ....[203]....
        /*0d2c*/ 	.word	0x00039ce0


	//   ....[204]....
        /*0d30*/ 	.word	0x00039d70


	//   ....[205]....
        /*0d34*/ 	.word	0x00039df0


	//   ....[206]....
        /*0d38*/ 	.word	0x00039e90


	//   ....[207]....
        /*0d3c*/ 	.word	0x00039f20


	//   ....[208]....
        /*0d40*/ 	.word	0x0003a050


	//   ....[209]....
        /*0d44*/ 	.word	0x0003bbe0


	//   ....[210]....
        /*0d48*/ 	.word	0x0003bdd0


	//   ....[211]....
        /*0d4c*/ 	.word	0x0003cf90


	//   ....[212]....
        /*0d50*/ 	.word	0x0003cfc0


	//   ....[213]....
        /*0d54*/ 	.word	0x0003cfe0


	//   ....[214]....
        /*0d58*/ 	.word	0x0003cff0


	//----- nvinfo : EIATTR_REG_RECONFIG
	.align		4
.L_1475:
        /*0d5c*/ 	.byte	0x01, 0x54
	.zero		2


	//----- nvinfo : EIATTR_SYSCALL_OFFSETS
	.align		4
        /*0d60*/ 	.byte	0x04, 0x46
        /*0d62*/ 	.short	(.L_1477 - .L_1476)


	//   ....[0]....
.L_1476:
        /*0d64*/ 	.word	0x00001d20


	//   ....[1]....
        /*0d68*/ 	.word	0x00001e70


	//   ....[2]....
        /*0d6c*/ 	.word	0x00006be0


	//   ....[3]....
        /*0d70*/ 	.word	0x00007160


	//   ....[4]....
        /*0d74*/ 	.word	0x00030840


	//   ....[5]....
        /*0d78*/ 	.word	0x00030990


	//   ....[6]....
        /*0d7c*/ 	.word	0x00030a80


	//   ....[7]....
        /*0d80*/ 	.word	0x00031330


	//   ....[8]....
        /*0d84*/ 	.word	0x00031f80


	//----- nvinfo : EIATTR_MBARRIER_INSTR_OFFSETS
	.align		4
.L_1477:
        /*0d88*/ 	.byte	0x04, 0x39
        /*0d8a*/ 	.short	(.L_1479 - .L_1478)


	//   ....[0]....
.L_1478:
        /*0d8c*/ 	.word	0x00000330
        /*0d90*/ 	.word	0x000000ff
        /*0d94*/ 	.word	0x00032400
        /*0d98*/ 	.short	0x0100
        /*0d9a*/ 	.byte	0x08
	.zero		1


	//   ....[1]....
        /*0d9c*/ 	.word	0x00000340
        /*0da0*/ 	.word	0x000000ff
        /*0da4*/ 	.word	0x00032410
        /*0da8*/ 	.short	0x0100
        /*0daa*/ 	.byte	0x08
	.zero		1


	//   ....[2]....
        /*0dac*/ 	.word	0x00000350
        /*0db0*/ 	.word	0x000000ff
        /*0db4*/ 	.word	0x00032420
        /*0db8*/ 	.short	0x0100
        /*0dba*/ 	.byte	0x08
	.zero		1


	//   ....[3]....
        /*0dbc*/ 	.word	0x00000440
        /*0dc0*/ 	.word	0x000000ff
        /*0dc4*/ 	.word	0x00032430
        /*0dc8*/ 	.short	0x0100
        /*0dca*/ 	.byte	0x08
	.zero		1


	//   ....[4]....
        /*0dcc*/ 	.word	0x00000450
        /*0dd0*/ 	.word	0x000000ff
        /*0dd4*/ 	.word	0x00032440
        /*0dd8*/ 	.short	0x0100
        /*0dda*/ 	.byte	0x08
	.zero		1


	//   ....[5]....
        /*0ddc*/ 	.word	0x00000460
        /*0de0*/ 	.word	0x000000ff
        /*0de4*/ 	.word	0x00032438
        /*0de8*/ 	.short	0x0100
        /*0dea*/ 	.byte	0x08
	.zero		1


	//   ....[6]....
        /*0dec*/ 	.word	0x00000470
        /*0df0*/ 	.word	0x000000ff
        /*0df4*/ 	.word	0x00032448
        /*0df8*/ 	.short	0x0100
        /*0dfa*/ 	.byte	0x08
	.zero		1


	//   ....[7]....
        /*0dfc*/ 	.word	0x000005a0
        /*0e00*/ 	.word	0x000000ff
        /*0e04*/ 	.word	0x00032450
        /*0e08*/ 	.short	0x0100
        /*0e0a*/ 	.byte	0x08
	.zero		1


	//   ....[8]....
        /*0e0c*/ 	.word	0x000005b0
        /*0e10*/ 	.word	0x000000ff
        /*0e14*/ 	.word	0x00032460
        /*0e18*/ 	.short	0x0100
        /*0e1a*/ 	.byte	0x08
	.zero		1


	//   ....[9]....
        /*0e1c*/ 	.word	0x000005c0
        /*0e20*/ 	.word	0x000000ff
        /*0e24*/ 	.word	0x00032458
        /*0e28*/ 	.short	0x0100
        /*0e2a*/ 	.byte	0x08
	.zero		1


	//   ....[10]....
        /*0e2c*/ 	.word	0x000005d0
        /*0e30*/ 	.word	0x000000ff
        /*0e34*/ 	.word	0x00032468
        /*0e38*/ 	.short	0x0100
        /*0e3a*/ 	.byte	0x08
	.zero		1


	//   ....[11]....
        /*0e3c*/ 	.word	0x000006c0
        /*0e40*/ 	.word	0x000000ff
        /*0e44*/ 	.word	0x00032470
        /*0e48*/ 	.short	0x0100
        /*0e4a*/ 	.byte	0x06
	.zero		1


	//   ....[12]....
        /*0e4c*/ 	.word	0x000006d0
        /*0e50*/ 	.word	0x000000ff
        /*0e54*/ 	.word	0x00032480
        /*0e58*/ 	.short	0x0100
        /*0e5a*/ 	.byte	0x06
	.zero		1


	//   ....[13]....
        /*0e5c*/ 	.word	0x000006e0
        /*0e60*/ 	.word	0x000000ff
        /*0e64*/ 	.word	0x00032478
        /*0e68*/ 	.short	0x0100
        /*0e6a*/ 	.byte	0x06
	.zero		1


	//   ....[14]....
        /*0e6c*/ 	.word	0x000006f0
        /*0e70*/ 	.word	0x000000ff
        /*0e74*/ 	.word	0x00032488
        /*0e78*/ 	.short	0x0100
        /*0e7a*/ 	.byte	0x06
	.zero		1


	//   ....[15]....
        /*0e7c*/ 	.word	0x00000820
        /*0e80*/ 	.word	0x000000ff
        /*0e84*/ 	.word	0x00032490
        /*0e88*/ 	.short	0x0100
        /*0e8a*/ 	.byte	0x08
	.zero		1


	//   ....[16]....
        /*0e8c*/ 	.word	0x00000830
        /*0e90*/ 	.word	0x000000ff
        /*0e94*/ 	.word	0x000324a0
        /*0e98*/ 	.short	0x0100
        /*0e9a*/ 	.byte	0x08
	.zero		1


	//   ....[17]....
        /*0e9c*/ 	.word	0x00000840
        /*0ea0*/ 	.word	0x000000ff
        /*0ea4*/ 	.word	0x00032498
        /*0ea8*/ 	.short	0x0100
        /*0eaa*/ 	.byte	0x08
	.zero		1


	//   ....[18]....
        /*0eac*/ 	.word	0x00000850
        /*0eb0*/ 	.word	0x000000ff
        /*0eb4*/ 	.word	0x000324a8
        /*0eb8*/ 	.short	0x0100
        /*0eba*/ 	.byte	0x08
	.zero		1


	//   ....[19]....
        /*0ebc*/ 	.word	0x00000980
        /*0ec0*/ 	.word	0x000000ff
        /*0ec4*/ 	.word	0x000324b0
        /*0ec8*/ 	.short	0x0100
        /*0eca*/ 	.byte	0x08
	.zero		1


	//   ....[20]....
        /*0ecc*/ 	.word	0x00000990
        /*0ed0*/ 	.word	0x000000ff
        /*0ed4*/ 	.word	0x000324c0
        /*0ed8*/ 	.short	0x0100
        /*0eda*/ 	.byte	0x08
	.zero		1


	//   ....[21]....
        /*0edc*/ 	.word	0x000009a0
        /*0ee0*/ 	.word	0x000000ff
        /*0ee4*/ 	.word	0x000324b8
        /*0ee8*/ 	.short	0x0100
        /*0eea*/ 	.byte	0x08
	.zero		1


	//   ....[22]....
        /*0eec*/ 	.word	0x000009b0
        /*0ef0*/ 	.word	0x000000ff
        /*0ef4*/ 	.word	0x000324c8
        /*0ef8*/ 	.short	0x0100
        /*0efa*/ 	.byte	0x08
	.zero		1


	//   ....[23]....
        /*0efc*/ 	.word	0x00002fb0
        /*0f00*/ 	.word	0x00000058
        /*0f04*/ 	.word	0x00032490
        /*0f08*/ 	.short	0x010a
        /*0f0a*/ 	.byte	0x3f
	.zero		1


	//   ....[24]....
        /*0f0c*/ 	.word	0x00004290
        /*0f10*/ 	.word	0x00000058
        /*0f14*/ 	.word	0x00032490
        /*0f18*/ 	.short	0x010a
        /*0f1a*/ 	.byte	0x3f
	.zero		1


	//   ....[25]....
        /*0f1c*/ 	.word	0x000052b0
        /*0f20*/ 	.word	0x00000058
        /*0f24*/ 	.word	0x00032490
        /*0f28*/ 	.short	0x010a
        /*0f2a*/ 	.byte	0x3f
	.zero		1


	//   ....[26]....
        /*0f2c*/ 	.word	0x000054c0
        /*0f30*/ 	.word	0x0000000c
        /*0f34*/ 	.word	0x00000000
        /*0f38*/ 	.short	0x0101
        /*0f3a*/ 	.byte	0x3f
	.zero		1


	//   ....[27]....
        /*0f3c*/ 	.word	0x00005500
        /*0f40*/ 	.word	0x00000058
        /*0f44*/ 	.word	0x000324b0
        /*0f48*/ 	.short	0x010a
        /*0f4a*/ 	.byte	0x3f
	.zero		1


	//   ....[28]....
        /*0f4c*/ 	.word	0x00005b50
        /*0f50*/ 	.word	0x00000058
        /*0f54*/ 	.word	0x00000000
        /*0f58*/ 	.short	0x0101
        /*0f5a*/ 	.byte	0x3f
	.zero		1


	//   ....[29]....
        /*0f5c*/ 	.word	0x00006ee0
        /*0f60*/ 	.word	0x00000090
        /*0f64*/ 	.word	0x00032400
        /*0f68*/ 	.short	0x010a
        /*0f6a*/ 	.byte	0x3f
	.zero		1


	//   ....[30]....
        /*0f6c*/ 	.word	0x00006f30
        /*0f70*/ 	.word	0x00000090
        /*0f74*/ 	.word	0x00032400
        /*0f78*/ 	.short	0x010a
        /*0f7a*/ 	.byte	0x3f
	.zero		1


	//   ....[31]....
        /*0f7c*/ 	.word	0x00007930
        /*0f80*/ 	.word	0x00000090
        /*0f84*/ 	.word	0x00032400
        /*0f88*/ 	.short	0x010a
        /*0f8a*/ 	.byte	0x3f
	.zero		1


	//   ....[32]....
        /*0f8c*/ 	.word	0x00008d00
        /*0f90*/ 	.word	0x00000090
        /*0f94*/ 	.word	0x00032400
        /*0f98*/ 	.short	0x010a
        /*0f9a*/ 	.byte	0x3f
	.zero		1


	//   ....[33]....
        /*0f9c*/ 	.word	0x0000a250
        /*0fa0*/ 	.word	0x00000005
        /*0fa4*/ 	.word	0x00000000
        /*0fa8*/ 	.short	0x010a
        /*0faa*/ 	.byte	0x3f
	.zero		1


	//   ....[34]....
        /*0fac*/ 	.word	0x0000a350
        /*0fb0*/ 	.word	0x00000002
        /*0fb4*/ 	.word	0x00000000
        /*0fb8*/ 	.short	0x010a
        /*0fba*/ 	.byte	0x3f
	.zero		1


	//   ....[35]....
        /*0fbc*/ 	.word	0x0000a780
        /*0fc0*/ 	.word	0x00000005
        /*0fc4*/ 	.word	0x00000000
        /*0fc8*/ 	.short	0x010a
        /*0fca*/ 	.byte	0x3f
	.zero		1


	//   ....[36]....
        /*0fcc*/ 	.word	0x0000a830
        /*0fd0*/ 	.word	0x00000004
        /*0fd4*/ 	.word	0x00000000
        /*0fd8*/ 	.short	0x010a
        /*0fda*/ 	.byte	0x3f
	.zero		1


	//   ....[37]....
        /*0fdc*/ 	.word	0x0000b510
        /*0fe0*/ 	.word	0x00000004
        /*0fe4*/ 	.word	0x00000000
        /*0fe8*/ 	.short	0x0101
        /*0fea*/ 	.byte	0x3f
	.zero		1


	//   ....[38]....
        /*0fec*/ 	.word	0x00014bc0
        /*0ff0*/ 	.word	0x00000002
        /*0ff4*/ 	.word	0x00000000
        /*0ff8*/ 	.short	0x0101
        /*0ffa*/ 	.byte	0x3f
	.zero		1


	//   ....[39]....
        /*0ffc*/ 	.word	0x00015070
        /*1000*/ 	.word	0x00000007
        /*1004*/ 	.word	0x00000000
        /*1008*/ 	.short	0x010a
        /*100a*/ 	.byte	0x3f
	.zero		1


	//   ....[40]....
        /*100c*/ 	.word	0x00015170
        /*1010*/ 	.word	0x00000000
        /*1014*/ 	.word	0x00000000
        /*1018*/ 	.short	0x010a
        /*101a*/ 	.byte	0x3f
	.zero		1


	//   ....[41]....
        /*101c*/ 	.word	0x000155a0
        /*1020*/ 	.word	0x00000007
        /*1024*/ 	.word	0x00000000
        /*1028*/ 	.short	0x010a
        /*102a*/ 	.byte	0x3f
	.zero		1


	//   ....[42]....
        /*102c*/ 	.word	0x00015650
        /*1030*/ 	.word	0x00000006
        /*1034*/ 	.word	0x00000000
        /*1038*/ 	.short	0x010a
        /*103a*/ 	.byte	0x3f
	.zero		1


	//   ....[43]....
        /*103c*/ 	.word	0x00016330
        /*1040*/ 	.word	0x00000006
        /*1044*/ 	.word	0x00000000
        /*1048*/ 	.short	0x0101
        /*104a*/ 	.byte	0x3f
	.zero		1


	//   ....[44]....
        /*104c*/ 	.word	0x0001e6b0
        /*1050*/ 	.word	0x00000000
        /*1054*/ 	.word	0x00000000
        /*1058*/ 	.short	0x0101
        /*105a*/ 	.byte	0x3f
	.zero		1


	//   ....[45]....
        /*105c*/ 	.word	0x0001e8c0
        /*1060*/ 	.word	0x00000005
        /*1064*/ 	.word	0x00000000
        /*1068*/ 	.short	0x010a
        /*106a*/ 	.byte	0x3f
	.zero		1


	//   ....[46]....
        /*106c*/ 	.word	0x0001e9c0
        /*1070*/ 	.word	0x00000006
        /*1074*/ 	.word	0x00000000
        /*1078*/ 	.short	0x010a
        /*107a*/ 	.byte	0x3f
	.zero		1


	//   ....[47]....
        /*107c*/ 	.word	0x0001edf0
        /*1080*/ 	.word	0x00000005
        /*1084*/ 	.word	0x00000000
        /*1088*/ 	.short	0x010a
        /*108a*/ 	.byte	0x3f
	.zero		1


	//   ....[48]....
        /*108c*/ 	.word	0x0001eea0
        /*1090*/ 	.word	0x00000006
        /*1094*/ 	.word	0x00000000
        /*1098*/ 	.short	0x010a
        /*109a*/ 	.byte	0x3f
	.zero		1


	//   ....[49]....
        /*109c*/ 	.word	0x0001fb90
        /*10a0*/ 	.word	0x00000005
        /*10a4*/ 	.word	0x00000000
        /*10a8*/ 	.short	0x0101
        /*10aa*/ 	.byte	0x3f
	.zero		1


	//   ....[50]....
        /*10ac*/ 	.word	0x000293b0
        /*10b0*/ 	.word	0x00000004
        /*10b4*/ 	.word	0x00000000
        /*10b8*/ 	.short	0x0101
        /*10ba*/ 	.byte	0x3f
	.zero		1


	//   ....[51]....
        /*10bc*/ 	.word	0x0002c2f0
        /*10c0*/ 	.word	0x00000000
        /*10c4*/ 	.word	0x00000000
        /*10c8*/ 	.short	0x0101
        /*10ca*/ 	.byte	0x3f
	.zero		1


	//   ....[52]....
        /*10cc*/ 	.word	0x0002ef20
        /*10d0*/ 	.word	0x00000006
        /*10d4*/ 	.word	0x00032420
        /*10d8*/ 	.short	0x010a
        /*10da*/ 	.byte	0x3f
	.zero		1


	//   ....[53]....
        /*10dc*/ 	.word	0x0002f010
        /*10e0*/ 	.word	0x00000004
        /*10e4*/ 	.word	0x000324a0
        /*10e8*/ 	.short	0x010a
        /*10ea*/ 	.byte	0x3f
	.zero		1


	//   ....[54]....
        /*10ec*/ 	.word	0x0002f260
        /*10f0*/ 	.word	0x00000004
        /*10f4*/ 	.word	0x000324c0
        /*10f8*/ 	.short	0x010a
        /*10fa*/ 	.byte	0x3f
	.zero		1


	//   ....[55]....
        /*10fc*/ 	.word	0x0002f920
        /*1100*/ 	.word	0x00000005
        /*1104*/ 	.word	0x000324a0
        /*1108*/ 	.short	0x010a
        /*110a*/ 	.byte	0x3f
	.zero		1


	//   ....[56]....
        /*110c*/ 	.word	0x0002fb60
        /*1110*/ 	.word	0x00000005
        /*1114*/ 	.word	0x000324c0
        /*1118*/ 	.short	0x010a
        /*111a*/ 	.byte	0x3f
	.zero		1


	//   ....[57]....
        /*111c*/ 	.word	0x00030e90
        /*1120*/ 	.word	0x00000000
        /*1124*/ 	.word	0x00032440
        /*1128*/ 	.short	0x010a
        /*112a*/ 	.byte	0x3f
	.zero		1


	//   ....[58]....
        /*112c*/ 	.word	0x00031d20
        /*1130*/ 	.word	0x00000008
        /*1134*/ 	.word	0x00032400
        /*1138*/ 	.short	0x0107
        /*113a*/ 	.byte	0x3f
	.zero		1


	//   ....[59]....
        /*113c*/ 	.word	0x00031dc0
        /*1140*/ 	.word	0x00000002
        /*1144*/ 	.word	0x00032400
        /*1148*/ 	.short	0x0101
        /*114a*/ 	.byte	0x3f
	.zero		1


	//   ....[60]....
        /*114c*/ 	.word	0x00032a40
        /*1150*/ 	.word	0x00000008
        /*1154*/ 	.word	0x00032410
        /*1158*/ 	.short	0x0107
        /*115a*/ 	.byte	0x3f
	.zero		1


	//   ....[61]....
        /*115c*/ 	.word	0x00032b40
        /*1160*/ 	.word	0x00000002
        /*1164*/ 	.word	0x00032410
        /*1168*/ 	.short	0x0101
        /*116a*/ 	.byte	0x3f
	.zero		1


	//   ....[62]....
        /*116c*/ 	.word	0x00032b60
        /*1170*/ 	.word	0x00000002
        /*1174*/ 	.word	0x00032420
        /*1178*/ 	.short	0x010a
        /*117a*/ 	.byte	0x3f
	.zero		1


	//   ....[63]....
        /*117c*/ 	.word	0x00032c70
        /*1180*/ 	.word	0x00000002
        /*1184*/ 	.word	0x00032460
        /*1188*/ 	.short	0x010a
        /*118a*/ 	.byte	0x3f
	.zero		1


	//   ....[64]....
        /*118c*/ 	.word	0x00033530
        /*1190*/ 	.word	0x00000002
        /*1194*/ 	.word	0x00032440
        /*1198*/ 	.short	0x010a
        /*119a*/ 	.byte	0x3f
	.zero		1


	//   ....[65]....
        /*119c*/ 	.word	0x00033780
        /*11a0*/ 	.word	0x00000002
        /*11a4*/ 	.word	0x00032460
        /*11a8*/ 	.short	0x010a
        /*11aa*/ 	.byte	0x3f
	.zero		1


	//   ....[66]....
        /*11ac*/ 	.word	0x00033fe0
        /*11b0*/ 	.word	0x00000003
        /*11b4*/ 	.word	0x00032440
        /*11b8*/ 	.short	0x010a
        /*11ba*/ 	.byte	0x3f
	.zero		1


	//   ....[67]....
        /*11bc*/ 	.word	0x00034220
        /*11c0*/ 	.word	0x00000003
        /*11c4*/ 	.word	0x00032460
        /*11c8*/ 	.short	0x010a
        /*11ca*/ 	.byte	0x3f
	.zero		1


	//   ....[68]....
        /*11cc*/ 	.word	0x000349f0
        /*11d0*/ 	.word	0x00000003
        /*11d4*/ 	.word	0x00032440
        /*11d8*/ 	.short	0x010a
        /*11da*/ 	.byte	0x3f
	.zero		1


	//   ....[69]....
        /*11dc*/ 	.word	0x00034c40
        /*11e0*/ 	.word	0x00000003
        /*11e4*/ 	.word	0x00032460
        /*11e8*/ 	.short	0x010a
        /*11ea*/ 	.byte	0x3f
	.zero		1


	//   ....[70]....
        /*11ec*/ 	.word	0x00036090
        /*11f0*/ 	.word	0x00000000
        /*11f4*/ 	.word	0x00032420
        /*11f8*/ 	.short	0x010a
        /*11fa*/ 	.byte	0x3f
	.zero		1


	//   ....[71]....
        /*11fc*/ 	.word	0x00036240
        /*1200*/ 	.word	0x00000006
        /*1204*/ 	.word	0x00000000
        /*1208*/ 	.short	0x010a
        /*120a*/ 	.byte	0x3f
	.zero		1


	//   ....[72]....
        /*120c*/ 	.word	0x000362b0
        /*1210*/ 	.word	0x00000007
        /*1214*/ 	.word	0x00000000
        /*1218*/ 	.short	0x010a
        /*121a*/ 	.byte	0x3f
	.zero		1


	//   ....[73]....
        /*121c*/ 	.word	0x00036320
        /*1220*/ 	.word	0x00000004
        /*1224*/ 	.word	0x00000000
        /*1228*/ 	.short	0x010a
        /*122a*/ 	.byte	0x3f
	.zero		1


	//   ....[74]....
        /*122c*/ 	.word	0x00036350
        /*1230*/ 	.word	0x00000003
        /*1234*/ 	.word	0x00000000
        /*1238*/ 	.short	0x010a
        /*123a*/ 	.byte	0x3f
	.zero		1


	//   ....[75]....
        /*123c*/ 	.word	0x000363b0
        /*1240*/ 	.word	0x00000058
        /*1244*/ 	.word	0x00032490
        /*1248*/ 	.short	0x010a
        /*124a*/ 	.byte	0x3f
	.zero		1


	//   ....[76]....
        /*124c*/ 	.word	0x00036400
        /*1250*/ 	.word	0x00000058
        /*1254*/ 	.word	0x00032490
        /*1258*/ 	.short	0x010a
        /*125a*/ 	.byte	0x3f
	.zero		1


	//   ....[77]....
        /*125c*/ 	.word	0x00036450
        /*1260*/ 	.word	0x00000058
        /*1264*/ 	.word	0x00032490
        /*1268*/ 	.short	0x010a
        /*126a*/ 	.byte	0x3f
	.zero		1


	//   ....[78]....
        /*126c*/ 	.word	0x000364a0
        /*1270*/ 	.word	0x00000058
        /*1274*/ 	.word	0x000324b0
        /*1278*/ 	.short	0x010a
        /*127a*/ 	.byte	0x3f
	.zero		1


	//   ....[79]....
        /*127c*/ 	.word	0x00036910
        /*1280*/ 	.word	0x00000090
        /*1284*/ 	.word	0x00032400
        /*1288*/ 	.short	0x010a
        /*128a*/ 	.byte	0x3f
	.zero		1


	//   ....[80]....
        /*128c*/ 	.word	0x00036ee0
        /*1290*/ 	.word	0x00000090
        /*1294*/ 	.word	0x00032400
        /*1298*/ 	.short	0x010a
        /*129a*/ 	.byte	0x3f
	.zero		1


	//   ....[81]....
        /*129c*/ 	.word	0x00036f30
        /*12a0*/ 	.word	0x00000002
        /*12a4*/ 	.word	0x00000000
        /*12a8*/ 	.short	0x010a
        /*12aa*/ 	.byte	0x3f
	.zero		1


	//   ....[82]....
        /*12ac*/ 	.word	0x00036f80
        /*12b0*/ 	.word	0x00000004
        /*12b4*/ 	.word	0x00000000
        /*12b8*/ 	.short	0x010a
        /*12ba*/ 	.byte	0x3f
	.zero		1


	//   ....[83]....
        /*12bc*/ 	.word	0x00036fd0
        /*12c0*/ 	.word	0x00000000
        /*12c4*/ 	.word	0x00000000
        /*12c8*/ 	.short	0x010a
        /*12ca*/ 	.byte	0x3f
	.zero		1


	//   ....[84]....
        /*12cc*/ 	.word	0x00037020
        /*12d0*/ 	.word	0x00000006
        /*12d4*/ 	.word	0x00000000
        /*12d8*/ 	.short	0x010a
        /*12da*/ 	.byte	0x3f
	.zero		1


	//   ....[85]....
        /*12dc*/ 	.word	0x00037070
        /*12e0*/ 	.word	0x00000006
        /*12e4*/ 	.word	0x00000000
        /*12e8*/ 	.short	0x010a
        /*12ea*/ 	.byte	0x3f
	.zero		1


	//   ....[86]....
        /*12ec*/ 	.word	0x000370c0
        /*12f0*/ 	.word	0x00000006
        /*12f4*/ 	.word	0x00000000
        /*12f8*/ 	.short	0x010a
        /*12fa*/ 	.byte	0x3f
	.zero		1


	//   ....[87]....
        /*12fc*/ 	.word	0x000376a0
        /*1300*/ 	.word	0x00000005
        /*1304*/ 	.word	0x00032420
        /*1308*/ 	.short	0x010a
        /*130a*/ 	.byte	0x3f
	.zero		1


	//   ....[88]....
        /*130c*/ 	.word	0x000376f0
        /*1310*/ 	.word	0x00000004
        /*1314*/ 	.word	0x000324a0
        /*1318*/ 	.short	0x010a
        /*131a*/ 	.byte	0x3f
	.zero		1


	//   ....[89]....
        /*131c*/ 	.word	0x00037740
        /*1320*/ 	.word	0x00000004
        /*1324*/ 	.word	0x000324c0
        /*1328*/ 	.short	0x010a
        /*132a*/ 	.byte	0x3f
	.zero		1


	//   ....[90]....
        /*132c*/ 	.word	0x00037790
        /*1330*/ 	.word	0x00000005
        /*1334*/ 	.word	0x000324a0
        /*1338*/ 	.short	0x010a
        /*133a*/ 	.byte	0x3f
	.zero		1


	//   ....[91]....
        /*133c*/ 	.word	0x000377e0
        /*1340*/ 	.word	0x00000005
        /*1344*/ 	.word	0x000324c0
        /*1348*/ 	.short	0x010a
        /*134a*/ 	.byte	0x3f
	.zero		1


	//   ....[92]....
        /*134c*/ 	.word	0x00037980
        /*1350*/ 	.word	0x00000000
        /*1354*/ 	.word	0x00032440
        /*1358*/ 	.short	0x010a
        /*135a*/ 	.byte	0x3f
	.zero		1


	//   ....[93]....
        /*135c*/ 	.word	0x000392e0
        /*1360*/ 	.word	0x00000002
        /*1364*/ 	.word	0x00032420
        /*1368*/ 	.short	0x010a
        /*136a*/ 	.byte	0x3f
	.zero		1


	//   ....[94]....
        /*136c*/ 	.word	0x00039330
        /*1370*/ 	.word	0x00000002
        /*1374*/ 	.word	0x00032460
        /*1378*/ 	.short	0x010a
        /*137a*/ 	.byte	0x3f
	.zero		1


	//   ....[95]....
        /*137c*/ 	.word	0x00039380
        /*1380*/ 	.word	0x00000002
        /*1384*/ 	.word	0x00032440
        /*1388*/ 	.short	0x010a
        /*138a*/ 	.byte	0x3f
	.zero		1


	//   ....[96]....
        /*138c*/ 	.word	0x000393d0
        /*1390*/ 	.word	0x00000002
        /*1394*/ 	.word	0x00032460
        /*1398*/ 	.short	0x010a
        /*139a*/ 	.byte	0x3f
	.zero		1


	//   ....[97]....
        /*139c*/ 	.word	0x00039420
        /*13a0*/ 	.word	0x00000003
        /*13a4*/ 	.word	0x00032440
        /*13a8*/ 	.short	0x010a
        /*13aa*/ 	.byte	0x3f
	.zero		1


	//   ....[98]....
        /*13ac*/ 	.word	0x00039470
        /*13b0*/ 	.word	0x00000003
        /*13b4*/ 	.word	0x00032460
        /*13b8*/ 	.short	0x010a
        /*13ba*/ 	.byte	0x3f
	.zero		1


	//   ....[99]....
        /*13bc*/ 	.word	0x000394c0
        /*13c0*/ 	.word	0x00000003
        /*13c4*/ 	.word	0x00032440
        /*13c8*/ 	.short	0x010a
        /*13ca*/ 	.byte	0x3f
	.zero		1


	//   ....[100]....
        /*13cc*/ 	.word	0x00039510
        /*13d0*/ 	.word	0x00000003
        /*13d4*/ 	.word	0x00032460
        /*13d8*/ 	.short	0x010a
        /*13da*/ 	.byte	0x3f
	.zero		1


	//   ....[101]....
        /*13dc*/ 	.word	0x00039f70
        /*13e0*/ 	.word	0x00000000
        /*13e4*/ 	.word	0x00032420
        /*13e8*/ 	.short	0x010a
        /*13ea*/ 	.byte	0x3f
	.zero		1


	//   ....[102]....
        /*13ec*/ 	.word	0x0003a110
        /*13f0*/ 	.word	0x00000006
        /*13f4*/ 	.word	0x00000000
        /*13f8*/ 	.short	0x010a
        /*13fa*/ 	.byte	0x3f
	.zero		1


	//   ....[103]....
        /*13fc*/ 	.word	0x0003a160
        /*1400*/ 	.word	0x00000007
        /*1404*/ 	.word	0x00000000
        /*1408*/ 	.short	0x010a
        /*140a*/ 	.byte	0x3f
	.zero		1


	//   ....[104]....
        /*140c*/ 	.word	0x0003a1b0
        /*1410*/ 	.word	0x00000004
        /*1414*/ 	.word	0x00000000
        /*1418*/ 	.short	0x010a
        /*141a*/ 	.byte	0x3f
	.zero		1


	//   ....[105]....
        /*141c*/ 	.word	0x0003a350
        /*1420*/ 	.word	0x0000000a
        /*1424*/ 	.word	0x00000000
        /*1428*/ 	.short	0x010a
        /*142a*/ 	.byte	0x3f
	.zero		1


	//   ....[106]....
        /*142c*/ 	.word	0x0003a450
        /*1430*/ 	.word	0x00000008
        /*1434*/ 	.word	0x00000000
        /*1438*/ 	.short	0x010a
        /*143a*/ 	.byte	0x3f
	.zero		1


	//   ....[107]....
        /*143c*/ 	.word	0x0003a870
        /*1440*/ 	.word	0x00000004
        /*1444*/ 	.word	0x00032410
        /*1448*/ 	.short	0x010a
        /*144a*/ 	.byte	0x3f
	.zero		1


	//   ....[108]....
        /*144c*/ 	.word	0x0003a990
        /*1450*/ 	.word	0x0000000a
        /*1454*/ 	.word	0x00000000
        /*1458*/ 	.short	0x010a
        /*145a*/ 	.byte	0x3f
	.zero		1


	//   ....[109]....
        /*145c*/ 	.word	0x0003aa90
        /*1460*/ 	.word	0x00000008
        /*1464*/ 	.word	0x00000000
        /*1468*/ 	.short	0x010a
        /*146a*/ 	.byte	0x3f
	.zero		1


	//   ....[110]....
        /*146c*/ 	.word	0x0003b820
        /*1470*/ 	.word	0x0000000b
        /*1474*/ 	.word	0x00000000
        /*1478*/ 	.short	0x0101
        /*147a*/ 	.byte	0x3f
	.zero		1


	//   ....[111]....
        /*147c*/ 	.word	0x00045760
        /*1480*/ 	.word	0x00000000
        /*1484*/ 	.word	0x00000000
        /*1488*/ 	.short	0x0101
        /*148a*/ 	.byte	0x3f
	.zero		1


	//   ....[112]....
        /*148c*/ 	.word	0x00045790
        /*1490*/ 	.word	0x00000008
        /*1494*/ 	.word	0x00000000
        /*1498*/ 	.short	0x010a
        /*149a*/ 	.byte	0x3f
	.zero		1


	//   ....[113]....
        /*149c*/ 	.word	0x000457e0
        /*14a0*/ 	.word	0x00000004
        /*14a4*/ 	.word	0x00032410
        /*14a8*/ 	.short	0x010a
        /*14aa*/ 	.byte	0x3f
	.zero		1


	//   ....[114]....
        /*14ac*/ 	.word	0x00045830
        /*14b0*/ 	.word	0x00000008
        /*14b4*/ 	.word	0x00000000
        /*14b8*/ 	.short	0x010a
        /*14ba*/ 	.byte	0x3f
	.zero		1


	//----- nvinfo : EIATTR_NUM_MBARRIERS
	.align		4
.L_1479:
        /*14bc*/ 	.byte	0x03, 0x38
        /*14be*/ 	.short	0x0017


	//----- nvinfo : EIATTR_EXIT_INSTR_OFFSETS
	.align		4
        /*14c0*/ 	.byte	0x04, 0x1c
        /*14c2*/ 	.short	(.L_1481 - .L_1480)


	//   ....[0]....
.L_1480:
        /*14c4*/ 	.word	0x000363a0


	//----- nvinfo : EIATTR_MAX_THREADS
	.align		4
.L_1481:
        /*14c8*/ 	.byte	0x04, 0x05
        /*14ca*/ 	.short	(.L_1483 - .L_1482)
.L_1482:
        /*14cc*/ 	.word	0x00000180
        /*14d0*/ 	.word	0x00000001
        /*14d4*/ 	.word	0x00000001


	//----- nvinfo : EIATTR_CRS_STACK_SIZE
	.align		4
.L_1483:
        /*14d8*/ 	.byte	0x04, 0x1e
        /*14da*/ 	.short	(.L_1485 - .L_1484)
.L_1484:
        /*14dc*/ 	.word	0x00000000


	//----- nvinfo : EIATTR_CBANK_PARAM_SIZE
	.align		4
.L_1485:
        /*14e0*/ 	.byte	0x03, 0x19
        /*14e2*/ 	.short	0x0bf0


	//----- nvinfo : EIATTR_PARAM_CBANK
	.align		4
        /*14e4*/ 	.byte	0x04, 0x0a
        /*14e6*/ 	.short	(.L_1487 - .L_1486)
	.align		4
.L_1486:
        /*14e8*/ 	.word	index@(.nv.constant0._ZN7cutlass13device_kernelIN5flash11enable_sm90INS1_16FlashAttnFwdSm90INS1_25CollectiveMainloopFwdSm90ILi2EN4cute5tupleIJNS5_1CILi1EEES8_S8_EEENS6_IJNS7_ILi128EEENS7_ILi96EEENS7_ILi64EEEEEELi256ENS_6half_tEfNS_4arch4Sm90ELb0ELb1ELb0ELb1ELb0ELb1ELb1ELb1ELb0ELb1ELb0ELb0EEENS1_21CollectiveEpilogueFwdINS6_IJSA_NS7_ILi256EEESB_EEES9_SE_SG_Li256ELb1ELb1ELb0ELb0EEENS1_36VarlenDynamicPersistentTileSchedulerILi128ELi96ELi256ELi128ELb0ELb1ELb1ELb1ELb0ELb1EEEEEEEEEvNT_6ParamsE)
        /*14ec*/ 	.short	0x0210
        /*14ee*/ 	.short	0x0bf0


	//----- nvinfo : EIATTR_SW_WAR
	.align		4
.L_1487:
        /*14f0*/ 	.byte	0x04, 0x36
        /*14f2*/ 	.short	(.L_1489 - .L_1488)
.L_1488:
        /*14f4*/ 	.word	0x00000008
.L_1489:


//--------------------- .nv.info._ZN7cutlass13device_kernelIN5flash11enable_sm90INS1_16FlashAttnFwdSm90INS1_25CollectiveMainloopFwdSm90ILi2EN4cute5tupleIJNS5_1CILi1EEES8_S8_EEENS6_IJNS7_ILi128EEENS7_ILi96EEENS7_ILi64EEEEEELi256ENS_6half_tEfNS_4arch4Sm90ELb1ELb0ELb0ELb0ELb0ELb0ELb0ELb1ELb0ELb1ELb0ELb0EEENS1_21CollectiveEpilogueFwdINS6_IJSA_NS7_ILi256EEESB_EEES9_SE_SG_Li256ELb0ELb1ELb0ELb0EEENS1_30DynamicPersistentTileSchedulerILi256ELi128ELb0ELb1ELb1EEEEEEEEEvNT_6ParamsE --------------------------
	.section	.nv.info._ZN7cutlass13device_kernelIN5flash11enable_sm90INS1_16FlashAttnFwdSm90INS1_25CollectiveMainloopFwdSm90ILi2EN4cute5tupleIJNS5_1CILi1EEES8_S8_EEENS6_IJNS7_ILi128EEENS7_ILi96EEENS7_ILi64EEEEEELi256ENS_6half_tEfNS_4arch4Sm90ELb1ELb0ELb0ELb0ELb0ELb0ELb0ELb1ELb0ELb1ELb0ELb0EEENS1_21CollectiveEpilogueFwdINS6_IJSA_NS7_ILi256EEESB_EEES9_SE_SG_Li256ELb0ELb1ELb0ELb0EEENS1_30DynamicPersistentTileSchedulerILi256ELi128ELb0ELb1ELb1EEEEEEEEEvNT_6ParamsE,"",@"SHT_CUDA_INFO"
	.sectionflags	@""
	.align	4


	//----- nvinfo : EIATTR_CUDA_API_VERSION
	.align		4
        /*0000*/ 	.byte	0x04, 0x37
        /*0002*/ 	.short	(.L_1491 - .L_1490)
.L_1490:
        /*0004*/ 	.word	0x00000082


	//----- nvinfo : EIATTR_KPARAM_INFO
	.align		4
.L_1491:
        /*0008*/ 	.byte	0x04, 0x17
        /*000a*/ 	.short	(.L_1493 - .L_1492)
.L_1492:
        /*000c*/ 	.word	0x00000000
        /*0010*/ 	.short	0x0000
        /*0012*/ 	.short	0x0070
        /*0014*/ 	.byte	0x00, 0xf0, 0x01, 0x2a


	//----- nvinfo : EIATTR_SPARSE_MMA_MASK
	.align		4
.L_1493:
        /*0018*/ 	.byte	0x03, 0x50
        /*001a*/ 	.short	0x0000


	//----- nvinfo : EIATTR_MAXREG_COUNT
	.align		4
        /*001c*/ 	.byte	0x03, 0x1b
        /*001e*/ 	.short	0x00a8


	//----- nvinfo : EIATTR_NUM_BARRIERS
	.align		4
        /*0020*/ 	.byte	0x02, 0x4c
        /*0022*/ 	.byte	0x10
	.zero		1


	//----- nvinfo : EIATTR_EXTERNS
	.align		4
        /*0024*/ 	.byte	0x04, 0x0f
        /*0026*/ 	.short	(.L_1495 - .L_1494)


	//   ....[0]....
	.align		4
.L_1494:
        /*0028*/ 	.word	index@(__assertfail)


	//----- nvinfo : EIATTR_ANNOTATIONS
	.align		4
.L_1495:
        /*002c*/ 	.byte	0x04, 0x55
        /*002e*/ 	.short	(.L_1497 - .L_1496)


	//   ....[0]....
.L_1496:
        /* <DEDUP_REMOVED lines=24> */


	//----- nvinfo : EIATTR_MERCURY_ISA_VERSION
	.align		4
.L_1497:
        /*01a0*/ 	.byte	0x03, 0x5f
        /*01a2*/ 	.short	0x0101


	//----- nvinfo : EIATTR_INT_WARP_WIDE_INSTR_OFFSETS
	.align		4
        /*01a4*/ 	.byte	0x04, 0x31
        /*01a6*/ 	.short	(.L_1499 - .L_1498)


	//   ....[0]....
.L_1498:
        /*01a8*/ 	.word	0x00000130


	//   ....[1]....
        /*01ac*/ 	.word	0x00000170


	//   ....[2]....
        /*01b0*/ 	.word	0x000001e0


	//   ....[3]....
        /*01b4*/ 	.word	0x0000b3e0


	//   ....[4]....
        /*01b8*/ 	.word	0x0000b470


	//   ....[5]....
        /*01bc*/ 	.word	0x0000edb0


	//   ....[6]....
        /*01c0*/ 	.word	0x0000ee40


	//----- nvinfo : EIATTR_COOP_GROUP_MASK_REGIDS
	.align		4
.L_1499:
        /*01c4*/ 	.byte	0x04, 0x29
        /*01c6*/ 	.short	(.L_1501 - .L_1500)


	//   ....[0]....
.L_1500:
        /*01c8*/ 	.word	0xffffffff


	//   ....[1]....
        /*01cc*/ 	.word	0xffffffff


	//   ....[2]....
        /*01d0*/ 	.word	0xffffffff


	//   ....[3]....
        /*01d4*/ 	.word	0xffffffff


	//   ....[4]....
        /*01d8*/ 	.word	0xffffffff


	//   ....[5]....
        /*01dc*/ 	.word	0xffffffff


	//   ....[6]....
        /*01e0*/ 	.word	0xffffffff


	//   ....[7]....
        /*01e4*/ 	.word	0xffffffff


	//   ....[8]....
        /*01e8*/ 	.word	0xffffffff


	//   ....[9]....
        /*01ec*/ 	.word	0xffffffff


	//   ....[10]....
        /*01f0*/ 	.word	0xffffffff


	//   ....[11]....
        /*01f4*/ 	.word	0xffffffff


	//   ....[12]....
        /*01f8*/ 	.word	0xffffffff


	//   ....[13]....
        /*01fc*/ 	.word	0xffffffff


	//   ....[14]....
        /*0200*/ 	.word	0xffffffff


	//   ....[15]....
        /*0204*/ 	.word	0xffffffff


	//   ....[16]....
        /*0208*/ 	.word	0xffffffff


	//   ....[17]....
        /*020c*/ 	.word	0xffffffff


	//   ....[18]....
        /*0210*/ 	.word	0xffffffff


	//   ....[19]....
        /*0214*/ 	.word	0xffffffff


	//   ....[20]....
        /*0218*/ 	.word	0xffffffff


	//   ....[21]....
        /*021c*/ 	.word	0xffffffff


	//   ....[22]....
        /*0220*/ 	.word	0xffffffff


	//   ....[23]....
        /*0224*/ 	.word	0xffffffff


	//   ....[24]....
        /*0228*/ 	.word	0xffffffff


	//   ....[25]....
        /*022c*/ 	.word	0xffffffff


	//   ....[26]....
        /*0230*/ 	.word	0xffffffff


	//   ....[27]....
        /*0234*/ 	.word	0xffffffff


	//   ....[28]....
        /*0238*/ 	.word	0xffffffff


	//   ....[29]....
        /*023c*/ 	.word	0xffffffff


	//   ....[30]....
        /*0240*/ 	.word	0xffffffff


	//   ....[31]....
        /*0244*/ 	.word	0xffffffff


	//   ....[32]....
        /*0248*/ 	.word	0xffffffff


	//   ....[33]....
        /*024c*/ 	.word	0xffffffff


	//   ....[34]....
        /*0250*/ 	.word	0xffffffff


	//   ....[35]....
        /*0254*/ 	.word	0xffffffff


	//   ....[36]....
        /*0258*/ 	.word	0xffffffff


	//   ....[37]....
        /*025c*/ 	.word	0xffffffff


	//   ....[38]....
        /*0260*/ 	.word	0xffffffff


	//   ....[39]....
        /*0264*/ 	.word	0xffffffff


	//   ....[40]....
        /*0268*/ 	.word	0xffffffff


	//   ....[41]....
        /*026c*/ 	.word	0xffffffff


	//   ....[42]....
        /*0270*/ 	.word	0xffffffff


	//   ....[43]....
        /*0274*/ 	.word	0xffffffff


	//   ....[44]....
        /*0278*/ 	.word	0xffffffff


	//   ....[45]....
        /*027c*/ 	.word	0xffffffff


	//   ....[46]....
        /*0280*/ 	.word	0xffffffff


	//   ....[47]....
        /*0284*/ 	.word	0xffffffff


	//   ....[48]....
        /*0288*/ 	.word	0xffffffff


	//   ....[49]....
        /*028c*/ 	.word	0xffffffff


	//   ....[50]....
        /*0290*/ 	.word	0xffffffff


	//   ....[51]....
        /*0294*/ 	.word	0xffffffff


	//   ....[52]....
        /*0298*/ 	.word	0xffffffff


	//   ....[53]....
        /*029c*/ 	.word	0xffffffff


	//   ....[54]....
        /*02a0*/ 	.word	0xffffffff


	//   ....[55]....
        /*02a4*/ 	.word	0xffffffff


	//   ....[56]....
        /*02a8*/ 	.word	0xffffffff


	//   ....[57]....
        /*02ac*/ 	.word	0xffffffff


	//   ....[58]....
        /*02b0*/ 	.word	0xffffffff


	//   ....[59]....
        /*02b4*/ 	.word	0xffffffff


	//   ....[60]....
        /*02b8*/ 	.word	0xffffffff


	//   ....[61]....
        /*02bc*/ 	.word	0xffffffff


	//   ....[62]....
        /*02c0*/ 	.word	0xffffffff


	//   ....[63]....
        /*02c4*/ 	.word	0xffffffff


	//   ....[64]....
        /*02c8*/ 	.word	0xffffffff


	//   ....[65]....
        /*02cc*/ 	.word	0xffffffff


	//   ....[66]....
        /*02d0*/ 	.word	0xffffffff


	//   ....[67]....
        /*02d4*/ 	.word	0xffffffff


	//   ....[68]....
        /*02d8*/ 	.word	0x0500000f


	//   ....[69]....
        /*02dc*/ 	.word	0x0500000f


	//   ....[70]....
        /*02e0*/ 	.word	0x0500000f


	//   ....[71]....
        /*02e4*/ 	.word	0x0500000f


	//   ....[72]....
        /*02e8*/ 	.word	0x0500000f


	//   ....[73]....
        /*02ec*/ 	.word	0x0500000f


	//   ....[74]....
        /*02f0*/ 	.word	0x0500000f


	//   ....[75]....
        /*02f4*/ 	.word	0x0500000f


	//   ....[76]....
        /*02f8*/ 	.word	0x0500000f


	//   ....[77]....
        /*02fc*/ 	.word	0x0500000f


	//   ....[78]....
        /*0300*/ 	.word	0x0500000f


	//   ....[79]....
        /*0304*/ 	.word	0x0500000f


	//   ....[80]....
        /*0308*/ 	.word	0x0500000f


	//   ....[81]....
        /*030c*/ 	.word	0x0500000f


	//   ....[82]....
        /*0310*/ 	.word	0x0500000f


	//   ....[83]....
        /*0314*/ 	.word	0x0500000f


	//   ....[84]....
        /*0318*/ 	.word	0x0500000f


	//   ....[85]....
        /*031c*/ 	.word	0x0500000f


	//   ....[86]....
        /*0320*/ 	.word	0x0500000f


	//----- nvinfo : EIATTR_COOP_GROUP_INSTR_OFFSETS
	.align		4
.L_1501:
        /*0324*/ 	.byte	0x04, 0x28
        /*0326*/ 	.short	(.L_1503 - .L_1502)


	//   ....[0]....
.L_1502:
        /*0328*/ 	.word	0x00000070


	//   ....[1]....
        /*032c*/ 	.word	0x00000140


	//   ....[2]....
        /*0330*/ 	.word	0x00000190


	//   ....[3]....
        /*0334*/ 	.word	0x000003c0


	//   ....[4]....
        /*0338*/ 	.word	0x00000520


	//   ....[5]....
        /*033c*/ 	.word	0x00000640


	//   ....[6]....
        /*0340*/ 	.word	0x000007a0


	//   ....[7]....
        /*0344*/ 	.word	0x000016b0


	//   ....[8]....
        /*0348*/ 	.word	0x00001c90


	//   ....[9]....
        /*034c*/ 	.word	0x00001ca0


	//   ....[10]....
        /*0350*/ 	.word	0x000022a0


	//   ....[11]....
        /*0354*/ 	.word	0x000023a0


	//   ....[12]....
        /*0358*/ 	.word	0x00002990


	//   ....[13]....
        /*035c*/ 	.word	0x000029f0


	//   ....[14]....
        /*0360*/ 	.word	0x00003980


	//   ....[15]....
        /*0364*/ 	.word	0x000039a0


	//   ....[16]....
        /*0368*/ 	.word	0x00003f60


	//   ....[17]....
        /*036c*/ 	.word	0x00004020


	//   ....[18]....
        /*0370*/ 	.word	0x00004600


	//   ....[19]....
        /*0374*/ 	.word	0x00004680


	//   ....[20]....
        /*0378*/ 	.word	0x00005fe0


	//   ....[21]....
        /*037c*/ 	.word	0x00006000


	//   ....[22]....
        /*0380*/ 	.word	0x00006660


	//   ....[23]....
        /*0384*/ 	.word	0x00006830


	//   ....[24]....
        /*0388*/ 	.word	0x000078c0


	//   ....[25]....
        /*038c*/ 	.word	0x00007940


	//   ....[26]....
        /*0390*/ 	.word	0x000079a0


	//   ....[27]....
        /*0394*/ 	.word	0x000079d0


	//   ....[28]....
        /*0398*/ 	.word	0x00009220


	//   ....[29]....
        /*039c*/ 	.word	0x000092b0


	//   ....[30]....
        /*03a0*/ 	.word	0x000092e0


	//   ....[31]....
        /*03a4*/ 	.word	0x00009310


	//   ....[32]....
        /*03a8*/ 	.word	0x00009b00


	//   ....[33]....
        /*03ac*/ 	.word	0x00009b20


	//   ....[34]....
        /*03b0*/ 	.word	0x00009c70


	//   ....[35]....
        /*03b4*/ 	.word	0x00009c90


	//   ....[36]....
        /*03b8*/ 	.word	0x00009dd0


	//   ....[37]....
        /*03bc*/ 	.word	0x00009df0


	//   ....[38]....
        /*03c0*/ 	.word	0x00009f40


	//   ....[39]....
        /*03c4*/ 	.word	0x00009f60


	//   ....[40]....
        /*03c8*/ 	.word	0x0000a660


	//   ....[41]....
        /*03cc*/ 	.word	0x0000a690


	//   ....[42]....
        /*03d0*/ 	.word	0x0000a7e0


	//   ....[43]....
        /*03d4*/ 	.word	0x0000a800


	//   ....[44]....
        /*03d8*/ 	.word	0x0000a940


	//   ....[45]....
        /*03dc*/ 	.word	0x0000a960


	//   ....[46]....
        /*03e0*/ 	.word	0x0000aab0


	//   ....[47]....
        /*03e4*/ 	.word	0x0000aad0


	//   ....[48]....
        /*03e8*/ 	.word	0x0000acb0


	//   ....[49]....
        /*03ec*/ 	.word	0x0000b9d0


	//   ....[50]....
        /*03f0*/ 	.word	0x0000c340


	//   ....[51]....
        /*03f4*/ 	.word	0x0000c380


	//   ....[52]....
        /*03f8*/ 	.word	0x0000c3b0


	//   ....[53]....
        /*03fc*/ 	.word	0x0000c3f0


	//   ....[54]....
        /*0400*/ 	.word	0x0000c490


	//   ....[55]....
        /*0404*/ 	.word	0x0000c4a0


	//   ....[56]....
        /*0408*/ 	.word	0x0000c510


	//   ....[57]....
        /*040c*/ 	.word	0x0000c520


	//   ....[58]....
        /*0410*/ 	.word	0x0000c590


	//   ....[59]....
        /*0414*/ 	.word	0x0000c5a0


	//   ....[60]....
        /*0418*/ 	.word	0x0000c610


	//   ....[61]....
        /*041c*/ 	.word	0x0000c620


	//   ....[62]....
        /*0420*/ 	.word	0x0000c690


	//   ....[63]....
        /*0424*/ 	.word	0x0000c6a0


	//   ....[64]....
        /*0428*/ 	.word	0x0000c6b0


	//   ....[65]....
        /*042c*/ 	.word	0x0000c6f0


	//   ....[66]....
        /*0430*/ 	.word	0x0000efa0


	//   ....[67]....
        /*0434*/ 	.word	0x0000f190


	//   ....[68]....
        /*0438*/ 	.word	0x0000f6c0


	//   ....[69]....
        /*043c*/ 	.word	0x0000f840


	//   ....[70]....
        /*0440*/ 	.word	0x0000f8a0


	//   ....[71]....
        /*0444*/ 	.word	0x0000f930


	//   ....[72]....
        /*0448*/ 	.word	0x0000fa30


	//   ....[73]....
        /*044c*/ 	.word	0x0000fab0


	//   ....[74]....
        /*0450*/ 	.word	0x0000fb80


	//   ....[75]....
        /*0454*/ 	.word	0x0000fc10


	//   ....[76]....
        /*0458*/ 	.word	0x0000fcf0


	//   ....[77]....
        /*045c*/ 	.word	0x0000fd50


	//   ....[78]....
        /*0460*/ 	.word	0x0000fe30


	//   ....[79]....
        /*0464*/ 	.word	0x0000fe90


	//   ....[80]....
        /*0468*/ 	.word	0x0000ff70


	//   ....[81]....
        /*046c*/ 	.word	0x0000ffd0


	//   ....[82]....
        /*0470*/ 	.word	0x000100a0


	//   ....[83]....
        /*0474*/ 	.word	0x00010100


	//   ....[84]....
        /*0478*/ 	.word	0x000101c0


	//   ....[85]....
        /*047c*/ 	.word	0x000104e0


	//   ....[86]....
        /*0480*/ 	.word	0x00010600


	//----- nvinfo : EIATTR_REG_RECONFIG
	.align		4
.L_1503:
        /*0484*/ 	.byte	0x01, 0x54
	.zero		2


	//----- nvinfo : EIATTR_SYSCALL_OFFSETS
	.align		4
        /*0488*/ 	.byte	0x04, 0x46
        /*048a*/ 	.short	(.L_1505 - .L_1504)


	//   ....[0]....
.L_1504:
        /*048c*/ 	.word	0x00001890


	//   ....[1]....
        /*0490*/ 	.word	0x0000b5e0


	//   ....[2]....
        /*0494*/ 	.word	0x0000b730


	//   ....[3]....
        /*0498*/ 	.word	0x0000b820


	//   ....[4]....
        /*049c*/ 	.word	0x0000bf50


	//----- nvinfo : EIATTR_MBARRIER_INSTR_OFFSETS
	.align		4
.L_1505:
        /*04a0*/ 	.byte	0x04, 0x39
        /*04a2*/ 	.short	(.L_1507 - .L_1506)


	//   ....[0]....
.L_1506:
        /*04a4*/ 	.word	0x00000270
        /*04a8*/ 	.word	0x000000ff
        /*04ac*/ 	.word	0x00022800
        /*04b0*/ 	.short	0x0100
        /*04b2*/ 	.byte	0x08
	.zero		1


	//   ....[1]....
        /*04b4*/ 	.word	0x00000280
        /*04b8*/ 	.word	0x000000ff
        /*04bc*/ 	.word	0x00022820
        /*04c0*/ 	.short	0x0100
        /*04c2*/ 	.byte	0x08
	.zero		1


	//   ....[2]....
        /*04c4*/ 	.word	0x00000370
        /*04c8*/ 	.word	0x000000ff
        /*04cc*/ 	.word	0x00022830
        /*04d0*/ 	.short	0x0100
        /*04d2*/ 	.byte	0x08
	.zero		1


	//   ....[3]....
        /*04d4*/ 	.word	0x00000380
        /*04d8*/ 	.word	0x000000ff
        /*04dc*/ 	.word	0x00022840
        /*04e0*/ 	.short	0x0100
        /*04e2*/ 	.byte	0x08
	.zero		1


	//   ....[4]....
        /*04e4*/ 	.word	0x00000390
        /*04e8*/ 	.word	0x000000ff
        /*04ec*/ 	.word	0x00022838
        /*04f0*/ 	.short	0x0100
        /*04f2*/ 	.byte	0x08
	.zero		1


	//   ....[5]....
        /*04f4*/ 	.word	0x000003a0
        /*04f8*/ 	.word	0x000000ff
        /*04fc*/ 	.word	0x00022848
        /*0500*/ 	.short	0x0100
        /*0502*/ 	.byte	0x08
	.zero		1


	//   ....[6]....
        /*0504*/ 	.word	0x000004d0
        /*0508*/ 	.word	0x000000ff
        /*050c*/ 	.word	0x00022850
        /*0510*/ 	.short	0x0100
        /*0512*/ 	.byte	0x08
	.zero		1


	//   ....[7]....
        /*0514*/ 	.word	0x000004e0
        /*0518*/ 	.word	0x000000ff
        /*051c*/ 	.word	0x00022860
        /*0520*/ 	.short	0x0100
        /*0522*/ 	.byte	0x08
	.zero		1


	//   ....[8]....
        /*0524*/ 	.word	0x000004f0
        /*0528*/ 	.word	0x000000ff
        /*052c*/ 	.word	0x00022858
        /*0530*/ 	.short	0x0100
        /*0532*/ 	.byte	0x08
	.zero		1


	//   ....[9]....
        /*0534*/ 	.word	0x00000500
        /*0538*/ 	.word	0x000000ff
        /*053c*/ 	.word	0x00022868
        /*0540*/ 	.short	0x0100
        /*0542*/ 	.byte	0x08
	.zero		1


	//   ....[10]....
        /*0544*/ 	.word	0x000005f0
        /*0548*/ 	.word	0x000000ff
        /*054c*/ 	.word	0x00022870
        /*0550*/ 	.short	0x0100
        /*0552*/ 	.byte	0x06
	.zero		1


	//   ....[11]....
        /*0554*/ 	.word	0x00000600
        /*0558*/ 	.word	0x000000ff
        /*055c*/ 	.word	0x00022880
        /*0560*/ 	.short	0x0100
        /*0562*/ 	.byte	0x06
	.zero		1


	//   ....[12]....
        /*0564*/ 	.word	0x00000610
        /*0568*/ 	.word	0x000000ff
        /*056c*/ 	.word	0x00022878
        /*0570*/ 	.short	0x0100
        /*0572*/ 	.byte	0x06
	.zero		1


	//   ....[13]....
        /*0574*/ 	.word	0x00000620
        /*0578*/ 	.word	0x000000ff
        /*057c*/ 	.word	0x00022888
        /*0580*/ 	.short	0x0100
        /*0582*/ 	.byte	0x06
	.zero		1


	//   ....[14]....
        /*0584*/ 	.word	0x00000750
        /*0588*/ 	.word	0x000000ff
        /*058c*/ 	.word	0x00022890
        /*0590*/ 	.short	0x0100
        /*0592*/ 	.byte	0x08
	.zero		1


	//   ....[15]....
        /*0594*/ 	.word	0x00000760
        /*0598*/ 	.word	0x000000ff
        /*059c*/ 	.word	0x000228a0
        /*05a0*/ 	.short	0x0100
        /*05a2*/ 	.byte	0x08
	.zero		1


	//   ....[16]....
        /*05a4*/ 	.word	0x00000770
        /*05a8*/ 	.word	0x000000ff
        /*05ac*/ 	.word	0x00022898
        /*05b0*/ 	.short	0x0100
        /*05b2*/ 	.byte	0x08
	.zero		1


	//   ....[17]....
        /*05b4*/ 	.word	0x00000780
        /*05b8*/ 	.word	0x000000ff
        /*05bc*/ 	.word	0x000228a8
        /*05c0*/ 	.short	0x0100
        /*05c2*/ 	.byte	0x08
	.zero		1


	//   ....[18]....
        /*05c4*/ 	.word	0x000008b0
        /*05c8*/ 	.word	0x000000ff
        /*05cc*/ 	.word	0x000228b0
        /*05d0*/ 	.short	0x0100
        /*05d2*/ 	.byte	0x08
	.zero		1


	//   ....[19]....
        /*05d4*/ 	.word	0x000008c0
        /*05d8*/ 	.word	0x000000ff
        /*05dc*/ 	.word	0x000228c0
        /*05e0*/ 	.short	0x0100
        /*05e2*/ 	.byte	0x08
	.zero		1


	//   ....[20]....
        /*05e4*/ 	.word	0x000008d0
        /*05e8*/ 	.word	0x000000ff
        /*05ec*/ 	.word	0x000228b8
        /*05f0*/ 	.short	0x0100
        /*05f2*/ 	.byte	0x08
	.zero		1


	//   ....[21]....
        /*05f4*/ 	.word	0x000008e0
        /*05f8*/ 	.word	0x000000ff
        /*05fc*/ 	.word	0x000228c8
        /*0600*/ 	.short	0x0100
        /*0602*/ 	.byte	0x08
	.zero		1


	//   ....[22]....
        /*0604*/ 	.word	0x00001940
        /*0608*/ 	.word	0x00000007
        /*060c*/ 	.word	0x00022800
        /*0610*/ 	.short	0x010a
        /*0612*/ 	.byte	0x3f
	.zero		1


	//   ....[23]....
        /*0614*/ 	.word	0x00001a10
        /*0618*/ 	.word	0x00000006
        /*061c*/ 	.word	0x00022830
        /*0620*/ 	.short	0x010a
        /*0622*/ 	.byte	0x3f
	.zero		1


	//   ....[24]....
        /*0624*/ 	.word	0x00001a50
        /*0628*/ 	.word	0x00000006
        /*062c*/ 	.word	0x00022830
        /*0630*/ 	.short	0x010a
        /*0632*/ 	.byte	0x3f
	.zero		1


	//   ....[25]....
        /*0634*/ 	.word	0x00002e40
        /*0638*/ 	.word	0x00000004
        /*063c*/ 	.word	0x00000000
        /*0640*/ 	.short	0x0101
        /*0642*/ 	.byte	0x3f
	.zero		1


	//   ....[26]....
        /*0644*/ 	.word	0x000032a0
        /*0648*/ 	.word	0x00000006
        /*064c*/ 	.word	0x00022850
        /*0650*/ 	.short	0x010a
        /*0652*/ 	.byte	0x3f
	.zero		1


	//   ....[27]....
        /*0654*/ 	.word	0x000032e0
        /*0658*/ 	.word	0x00000006
        /*065c*/ 	.word	0x00022850
        /*0660*/ 	.short	0x010a
        /*0662*/ 	.byte	0x3f
	.zero		1


	//   ....[28]....
        /*0664*/ 	.word	0x000036b0
        /*0668*/ 	.word	0x00000006
        /*066c*/ 	.word	0x00000000
        /*0670*/ 	.short	0x0101
        /*0672*/ 	.byte	0x3f
	.zero		1


	//   ....[29]....
        /*0674*/ 	.word	0x000037e0
        /*0678*/ 	.word	0x000000ff
        /*067c*/ 	.word	0x00022830
        /*0680*/ 	.short	0x010a
        /*0682*/ 	.byte	0x1a
	.zero		1


	//   ....[30]....
        /*0684*/ 	.word	0x00003820
        /*0688*/ 	.word	0x000000ff
        /*068c*/ 	.word	0x00022830
        /*0690*/ 	.short	0x010a
        /*0692*/ 	.byte	0x1a
	.zero		1


	//   ....[31]....
        /*0694*/ 	.word	0x00004be0
        /*0698*/ 	.word	0x00000004
        /*069c*/ 	.word	0x00000000
        /*06a0*/ 	.short	0x0101
        /*06a2*/ 	.byte	0x3f
	.zero		1


	//   ....[32]....
        /*06a4*/ 	.word	0x00005800
        /*06a8*/ 	.word	0x000000ff
        /*06ac*/ 	.word	0x00022850
        /*06b0*/ 	.short	0x010a
        /*06b2*/ 	.byte	0x1a
	.zero		1


	//   ....[33]....
        /*06b4*/ 	.word	0x00005840
        /*06b8*/ 	.word	0x000000ff
        /*06bc*/ 	.word	0x00022850
        /*06c0*/ 	.short	0x010a
        /*06c2*/ 	.byte	0x1a
	.zero		1


	//   ....[34]....
        /*06c4*/ 	.word	0x00005b50
        /*06c8*/ 	.word	0x000000b1
        /*06cc*/ 	.word	0x00000000
        /*06d0*/ 	.short	0x0101
        /*06d2*/ 	.byte	0x3f
	.zero		1


	//   ....[35]....
        /*06d4*/ 	.word	0x00005c90
        /*06d8*/ 	.word	0x000000ff
        /*06dc*/ 	.word	0x00022830
        /*06e0*/ 	.short	0x010a
        /*06e2*/ 	.byte	0x18
	.zero		1


	//   ....[36]....
        /*06e4*/ 	.word	0x00005cd0
        /*06e8*/ 	.word	0x000000ff
        /*06ec*/ 	.word	0x00022830
        /*06f0*/ 	.short	0x010a
        /*06f2*/ 	.byte	0x18
	.zero		1


	//   ....[37]....
        /*06f4*/ 	.word	0x00006ab0
        /*06f8*/ 	.word	0x0000009a
        /*06fc*/ 	.word	0x00000000
        /*0700*/ 	.short	0x0101
        /*0702*/ 	.byte	0x3f
	.zero		1


	//   ....[38]....
        /*0704*/ 	.word	0x00007560
        /*0708*/ 	.word	0x000000ff
        /*070c*/ 	.word	0x00022850
        /*0710*/ 	.short	0x010a
        /*0712*/ 	.byte	0x18
	.zero		1


	//   ....[39]....
        /*0714*/ 	.word	0x000075a0
        /*0718*/ 	.word	0x000000ff
        /*071c*/ 	.word	0x00022850
        /*0720*/ 	.short	0x010a
        /*0722*/ 	.byte	0x18
	.zero		1


	//   ....[40]....
        /*0724*/ 	.word	0x000078a0
        /*0728*/ 	.word	0x000000b7
        /*072c*/ 	.word	0x00000000
        /*0730*/ 	.short	0x0101
        /*0732*/ 	.byte	0x3f
	.zero		1


	//   ....[41]....
        /*0734*/ 	.word	0x00009af0
        /*0738*/ 	.word	0x000000cb
        /*073c*/ 	.word	0x00000000
        /*0740*/ 	.short	0x0101
        /*0742*/ 	.byte	0x3f
	.zero		1


	//   ....[42]....
        /*0744*/ 	.word	0x0000bc30
        /*0748*/ 	.word	0x00000003
        /*074c*/ 	.word	0x00022840
        /*0750*/ 	.short	0x010a
        /*0752*/ 	.byte	0x3f
	.zero		1


	//   ....[43]....
        /*0754*/ 	.word	0x0000c7d0
        /*0758*/ 	.word	0x00000011
        /*075c*/ 	.word	0x00022800
        /*0760*/ 	.short	0x0107
        /*0762*/ 	.byte	0x3f
	.zero		1


	//   ....[44]....
        /*0764*/ 	.word	0x0000c8c0
        /*0768*/ 	.word	0x00000011
        /*076c*/ 	.word	0x00022800
        /*0770*/ 	.short	0x0101
        /*0772*/ 	.byte	0x3f
	.zero		1


	//   ....[45]....
        /*0774*/ 	.word	0x0000c8e0
        /*0778*/ 	.word	0x00000011
        /*077c*/ 	.word	0x00022820
        /*0780*/ 	.short	0x010a
        /*0782*/ 	.byte	0x3f
	.zero		1


	//   ....[46]....
        /*0784*/ 	.word	0x0000c9c0
        /*0788*/ 	.word	0x00000002
        /*078c*/ 	.word	0x00022860
        /*0790*/ 	.short	0x010a
        /*0792*/ 	.byte	0x3f
	.zero		1


	//   ....[47]....
        /*0794*/ 	.word	0x0000d1e0
        /*0798*/ 	.word	0x00000003
        /*079c*/ 	.word	0x00022840
        /*07a0*/ 	.short	0x010a
        /*07a2*/ 	.byte	0x3f
	.zero		1


	//   ....[48]....
        /*07a4*/ 	.word	0x0000d400
        /*07a8*/ 	.word	0x00000003
        /*07ac*/ 	.word	0x00022860
        /*07b0*/ 	.short	0x010a
        /*07b2*/ 	.byte	0x3f
	.zero		1


	//   ....[49]....
        /*07b4*/ 	.word	0x0000dbe0
        /*07b8*/ 	.word	0x00000004
        /*07bc*/ 	.word	0x00022840
        /*07c0*/ 	.short	0x010a
        /*07c2*/ 	.byte	0x3f
	.zero		1


	//   ....[50]....
        /*07c4*/ 	.word	0x0000de00
        /*07c8*/ 	.word	0x00000004
        /*07cc*/ 	.word	0x00022860
        /*07d0*/ 	.short	0x010a
        /*07d2*/ 	.byte	0x3f
	.zero		1


	//   ....[51]....
        /*07d4*/ 	.word	0x0000e580
        /*07d8*/ 	.word	0x00000004
        /*07dc*/ 	.word	0x00022840
        /*07e0*/ 	.short	0x010a
        /*07e2*/ 	.byte	0x3f
	.zero		1


	//   ....[52]....
        /*07e4*/ 	.word	0x0000e7a0
        /*07e8*/ 	.word	0x00000004
        /*07ec*/ 	.word	0x00022860
        /*07f0*/ 	.short	0x010a
        /*07f2*/ 	.byte	0x3f
	.zero		1


	//   ....[53]....
        /*07f4*/ 	.word	0x0000f110
        /*07f8*/ 	.word	0x00000000
        /*07fc*/ 	.word	0x00022820
        /*0800*/ 	.short	0x010a
        /*0802*/ 	.byte	0x3f
	.zero		1


	//   ....[54]....
        /*0804*/ 	.word	0x0000f2e0
        /*0808*/ 	.word	0x00000006
        /*080c*/ 	.word	0x00000000
        /*0810*/ 	.short	0x010a
        /*0812*/ 	.byte	0x3f
	.zero		1


	//   ....[55]....
        /*0814*/ 	.word	0x0000f330
        /*0818*/ 	.word	0x00000003
        /*081c*/ 	.word	0x00000000
        /*0820*/ 	.short	0x010a
        /*0822*/ 	.byte	0x3f
	.zero		1


	//   ....[56]....
        /*0824*/ 	.word	0x0000f390
        /*0828*/ 	.word	0x00000012
        /*082c*/ 	.word	0x00000000
        /*0830*/ 	.short	0x010a
        /*0832*/ 	.byte	0x3f
	.zero		1


	//   ....[57]....
        /*0834*/ 	.word	0x0000f3c0
        /*0838*/ 	.word	0x00000003
        /*083c*/ 	.word	0x00000000
        /*0840*/ 	.short	0x010a
        /*0842*/ 	.byte	0x3f
	.zero		1


	//   ....[58]....
        /*0844*/ 	.word	0x0000f420
        /*0848*/ 	.word	0x00000007
        /*084c*/ 	.word	0x00022800
        /*0850*/ 	.short	0x010a
        /*0852*/ 	.byte	0x3f
	.zero		1


	//   ....[59]....
        /*0854*/ 	.word	0x0000f470
        /*0858*/ 	.word	0x00000006
        /*085c*/ 	.word	0x00022830
        /*0860*/ 	.short	0x010a
        /*0862*/ 	.byte	0x3f
	.zero		1


	//   ....[60]....
        /*0864*/ 	.word	0x0000f4c0
        /*0868*/ 	.word	0x00000006
        /*086c*/ 	.word	0x00022850
        /*0870*/ 	.short	0x010a
        /*0872*/ 	.byte	0x3f
	.zero		1


	//   ....[61]....
        /*0874*/ 	.word	0x0000f520
        /*0878*/ 	.word	0x00000003
        /*087c*/ 	.word	0x00022830
        /*0880*/ 	.short	0x010a
        /*0882*/ 	.byte	0x3f
	.zero		1


	//   ....[62]....
        /*0884*/ 	.word	0x0000f570
        /*0888*/ 	.word	0x000000b1
        /*088c*/ 	.word	0x00022850
        /*0890*/ 	.short	0x010a
        /*0892*/ 	.byte	0x3f
	.zero		1


	//   ....[63]....
        /*0894*/ 	.word	0x0000f5d0
        /*0898*/ 	.word	0x00000003
        /*089c*/ 	.word	0x00022830
        /*08a0*/ 	.short	0x010a
        /*08a2*/ 	.byte	0x3f
	.zero		1


	//   ....[64]....
        /*08a4*/ 	.word	0x0000f620
        /*08a8*/ 	.word	0x000000b7
        /*08ac*/ 	.word	0x00022850
        /*08b0*/ 	.short	0x010a
        /*08b2*/ 	.byte	0x3f
	.zero		1


	//   ....[65]....
        /*08b4*/ 	.word	0x0000f770
        /*08b8*/ 	.word	0x00000003
        /*08bc*/ 	.word	0x00022840
        /*08c0*/ 	.short	0x010a
        /*08c2*/ 	.byte	0x3f
	.zero		1


	//   ....[66]....
        /*08c4*/ 	.word	0x00010200
        /*08c8*/ 	.word	0x00000011
        /*08cc*/ 	.word	0x00022820
        /*08d0*/ 	.short	0x010a
        /*08d2*/ 	.byte	0x3f
	.zero		1


	//   ....[67]....
        /*08d4*/ 	.word	0x00010250
        /*08d8*/ 	.word	0x00000002
        /*08dc*/ 	.word	0x00022860
        /*08e0*/ 	.short	0x010a
        /*08e2*/ 	.byte	0x3f
	.zero		1


	//   ....[68]....
        /*08e4*/ 	.word	0x000102a0
        /*08e8*/ 	.word	0x00000003
        /*08ec*/ 	.word	0x00022840
        /*08f0*/ 	.short	0x010a
        /*08f2*/ 	.byte	0x3f
	.zero		1


	//   ....[69]....
        /*08f4*/ 	.word	0x000102f0
        /*08f8*/ 	.word	0x00000003
        /*08fc*/ 	.word	0x00022860
        /*0900*/ 	.short	0x010a
        /*0902*/ 	.byte	0x3f
	.zero		1


	//   ....[70]....
        /*0904*/ 	.word	0x00010340
        /*0908*/ 	.word	0x00000004
        /*090c*/ 	.word	0x00022840
        /*0910*/ 	.short	0x010a
        /*0912*/ 	.byte	0x3f
	.zero		1


	//   ....[71]....
        /*0914*/ 	.word	0x00010390
        /*0918*/ 	.word	0x00000004
        /*091c*/ 	.word	0x00022860
        /*0920*/ 	.short	0x010a
        /*0922*/ 	.byte	0x3f
	.zero		1


	//   ....[72]....
        /*0924*/ 	.word	0x000103e0
        /*0928*/ 	.word	0x00000004
        /*092c*/ 	.word	0x00022840
        /*0930*/ 	.short	0x010a
        /*0932*/ 	.byte	0x3f
	.zero		1


	//   ....[73]....
        /*0934*/ 	.word	0x00010430
        /*0938*/ 	.word	0x00000004
        /*093c*/ 	.word	0x00022860
        /*0940*/ 	.short	0x010a
        /*0942*/ 	.byte	0x3f
	.zero		1


	//   ....[74]....
        /*0944*/ 	.word	0x00010520
        /*0948*/ 	.word	0x00000000
        /*094c*/ 	.word	0x00022820
        /*0950*/ 	.short	0x010a
        /*0952*/ 	.byte	0x3f
	.zero		1


	//   ....[75]....
        /*0954*/ 	.word	0x000106c0
        /*0958*/ 	.word	0x00000006
        /*095c*/ 	.word	0x00000000
        /*0960*/ 	.short	0x010a
        /*0962*/ 	.byte	0x3f
	.zero		1


	//   ....[76]....
        /*0964*/ 	.word	0x00010710
        /*0968*/ 	.word	0x00000003
        /*096c*/ 	.word	0x00000000
        /*0970*/ 	.short	0x010a
        /*0972*/ 	.byte	0x3f
	.zero		1


	//   ....[77]....
        /*0974*/ 	.word	0x00010760
        /*0978*/ 	.word	0x00000012
        /*097c*/ 	.word	0x00000000
        /*0980*/ 	.short	0x010a
        /*0982*/ 	.byte	0x3f
	.zero		1


	//----- nvinfo : EIATTR_NUM_MBARRIERS
	.align		4
.L_1507:
        /*0984*/ 	.byte	0x03, 0x38
        /*0986*/ 	.short	0x0016


	//----- nvinfo : EIATTR_EXIT_INSTR_OFFSETS
	.align		4
        /*0988*/ 	.byte	0x04, 0x1c
        /*098a*/ 	.short	(.L_1509 - .L_1508)


	//   ....[0]....
.L_1508:
        /*098c*/ 	.word	0x00000a40


	//   ....[1]....
        /*0990*/ 	.word	0x0000ac50


	//   ....[2]....
        /*0994*/ 	.word	0x0000f410


	//----- nvinfo : EIATTR_MAX_THREADS
	.align		4
.L_1509:
        /*0998*/ 	.byte	0x04, 0x05
        /*099a*/ 	.short	(.L_1511 - .L_1510)
.L_1510:
        /*099c*/ 	.word	0x00000180
        /*09a0*/ 	.word	0x00000001
        /*09a4*/ 	.word	0x00000001


	//----- nvinfo : EIATTR_CRS_STACK_SIZE
	.align		4
.L_1511:
        /*09a8*/ 	.byte	0x04, 0x1e
        /*09aa*/ 	.short	(.L_1513 - .L_1512)
.L_1512:
        /*09ac*/ 	.word	0x00000000


	//----- nvinfo : EIATTR_CBANK_PARAM_SIZE
	.align		4
.L_1513:
        /*09b0*/ 	.byte	0x03, 0x19
        /*09b2*/ 	.short	0x0af0


	//----- nvinfo : EIATTR_PARAM_CBANK
	.align		4
        /*09b4*/ 	.byte	0x04, 0x0a
        /*09b6*/ 	.short	(.L_1515 - .L_1514)
	.align		4
.L_1514:
        /*09b8*/ 	.word	index@(.nv.constant0._ZN7cutlass13device_kernelIN5flash11enable_sm90INS1_16FlashAttnFwdSm90INS1_25CollectiveMainloopFwdSm90ILi2EN4cute5tupleIJNS5_1CILi1EEES8_S8_EEENS6_IJNS7_ILi128EEENS7_ILi96EEENS7_ILi64EEEEEELi256ENS_6half_tEfNS_4arch4Sm90ELb1ELb0ELb0ELb0ELb0ELb0ELb0ELb1ELb0ELb1ELb0ELb0EEENS1_21CollectiveEpilogueFwdINS6_IJSA_NS7_ILi256EEESB_EEES9_SE_SG_Li256ELb0ELb1ELb0ELb0EEENS1_30DynamicPersistentTileSchedulerILi256ELi128ELb0ELb1ELb1EEEEEEEEEvNT_6ParamsE)
        /*09bc*/ 	.short	0x0210
        /*09be*/ 	.short	0x0af0


	//----- nvinfo : EIATTR_SW_WAR
	.align		4
.L_1515:
        /*09c0*/ 	.byte	0x04, 0x36
        /*09c2*/ 	.short	(.L_1517 - .L_1516)
.L_1516:
        /*09c4*/ 	.word	0x00000008
.L_1517:


//--------------------- .nv.info._ZN7cutlass13device_kernelIN5flash11enable_sm90INS1_16FlashAttnFwdSm90INS1_25CollectiveMainloopFwdSm90ILi2EN4cute5tupleIJNS5_1CILi1EEES8_S8_EEENS6_IJNS7_ILi128EEENS7_ILi96EEENS7_ILi64EEEEEELi256ENS_6half_tEfNS_4arch4Sm90ELb1ELb0ELb0ELb0ELb0ELb0ELb1ELb1ELb0ELb1ELb0ELb0EEENS1_21CollectiveEpilogueFwdINS6_IJSA_NS7_ILi256EEESB_EEES9_SE_SG_Li256ELb0ELb1ELb0ELb0EEENS1_30DynamicPersistentTileSchedulerILi256ELi128ELb0ELb1ELb1EEEEEEEEEvNT_6ParamsE --------------------------
	.section	.nv.info._ZN7cutlass13device_kernelIN5flash11enable_sm90INS1_16FlashAttnFwdSm90INS1_25CollectiveMainloopFwdSm90ILi2EN4cute5tupleIJNS5_1CILi1EEES8_S8_EEENS6_IJNS7_ILi128EEENS7_ILi96EEENS7_ILi64EEEEEELi256ENS_6half_tEfNS_4arch4Sm90ELb1ELb0ELb0ELb0ELb0ELb0ELb1ELb1ELb0ELb1ELb0ELb0EEENS1_21CollectiveEpilogueFwdINS6_IJSA_NS7_ILi256EEESB_EEES9_SE_SG_Li256ELb0ELb1ELb0ELb0EEENS1_30DynamicPersistentTileSchedulerILi256ELi128ELb0ELb1ELb1EEEEEEEEEvNT_6ParamsE,"",@"SHT_CUDA_INFO"
	.sectionflags	@""
	.align	4


	//----- nvinfo : EIATTR_CUDA_API_VERSION
	.align		4
        /*0000*/ 	.byte	0x04, 0x37
        /*0002*/ 	.short	(.L_1519 - .L_1518)
.L_1518:
        /*0004*/ 	.word	0x00000082


	//----- nvinfo : EIATTR_KPARAM_INFO
	.align		4
.L_1519:
        /*0008*/ 	.byte	0x04, 0x17
        /*000a*/ 	.short	(.L_1521 - .L_1520)
.L_1520:
        /*000c*/ 	.word	0x00000000
        /*0010*/ 	.short	0x0000
        /*0012*/ 	.short	0x0070
        /*0014*/ 	.byte	0x00, 0xf0, 0x01, 0x2e


	//----- nvinfo : EIATTR_SPARSE_MMA_MASK
	.align		4
.L_1521:
        /*0018*/ 	.byte	0x03, 0x50
        /*001a*/ 	.short	0x0000


	//----- nvinfo : EIATTR_MAXREG_COUNT
	.align		4
        /*001c*/ 	.byte	0x03, 0x1b
        /*001e*/ 	.short	0x00a8


	//----- nvinfo : EIATTR_NUM_BARRIERS
	.align		4
        /*0020*/ 	.byte	0x02, 0x4c
        /*0022*/ 	.byte	0x10
	.zero		1


	//----- nvinfo : EIATTR_EXTERNS
	.align		4
        /*0024*/ 	.byte	0x04, 0x0f
        /*0026*/ 	.short	(.L_1523 - .L_1522)


	//   ....[0]....
	.align		4
.L_1522:
        /*0028*/ 	.word	index@(__assertfail)


	//----- nvinfo : EIATTR_ANNOTATIONS
	.align		4
.L_1523:
        /*002c*/ 	.byte	0x04, 0x55
        /*002e*/ 	.short	(.L_1525 - .L_1524)


	//   ....[0]....
.L_1524:
        /* <DEDUP_REMOVED lines=42> */


	//----- nvinfo : EIATTR_MERCURY_ISA_VERSION
	.align		4
.L_1525:
        /*02b8*/ 	.byte	0x03, 0x5f
        /*02ba*/ 	.short	0x0101


	//----- nvinfo : EIATTR_INT_WARP_WIDE_INSTR_OFFSETS
	.align		4
        /*02bc*/ 	.byte	0x04, 0x31
        /*02be*/ 	.short	(.L_1527 - .L_1526)


	//   ....[0]....
.L_1526:
        /*02c0*/ 	.word	0x00000130


	//   ....[1]....
        /*02c4*/ 	.word	0x00000170


	//   ....[2]....
        /*02c8*/ 	.word	0x000001e0


	//   ....[3]....
        /*02cc*/ 	.word	0x000001f0


	//   ....[4]....
        /*02d0*/ 	.word	0x0000cab0


	//   ....[5]....
        /*02d4*/ 	.word	0x0000cb40


	//   ....[6]....
        /*02d8*/ 	.word	0x000110d0


	//   ....[7]....
        /*02dc*/ 	.word	0x00011160


	//----- nvinfo : EIATTR_COOP_GROUP_MASK_REGIDS
	.align		4
.L_1527:
        /*02e0*/ 	.byte	0x04, 0x29
        /*02e2*/ 	.short	(.L_1529 - .L_1528)


	//   ....[0]....
.L_1528:
        /*02e4*/ 	.word	0xffffffff


	//   ....[1]....
        /*02e8*/ 	.word	0xffffffff


	//   ....[2]....
        /*02ec*/ 	.word	0xffffffff


	//   ....[3]....
        /*02f0*/ 	.word	0xffffffff


	//   ....[4]....
        /*02f4*/ 	.word	0xffffffff


	//   ....[5]....
        /*02f8*/ 	.word	0xffffffff


	//   ....[6]....
        /*02fc*/ 	.word	0xffffffff


	//   ....[7]....
        /*0300*/ 	.word	0xffffffff


	//   ....[8]....
        /*0304*/ 	.word	0xffffffff


	//   ....[9]....
        /*0308*/ 	.word	0xffffffff


	//   ....[10]....
        /*030c*/ 	.word	0xffffffff


	//   ....[11]....
        /*0310*/ 	.word	0xffffffff


	//   ....[12]....
        /*0314*/ 	.word	0xffffffff


	//   ....[13]....
        /*0318*/ 	.word	0xffffffff


	//   ....[14]....
        /*031c*/ 	.word	0xffffffff


	//   ....[15]....
        /*0320*/ 	.word	0xffffffff


	//   ....[16]....
        /*0324*/ 	.word	0xffffffff


	//   ....[17]....
        /*0328*/ 	.word	0xffffffff


	//   ....[18]....
        /*032c*/ 	.word	0xffffffff


	//   ....[19]....
        /*0330*/ 	.word	0xffffffff


	//   ....[20]....
        /*0334*/ 	.word	0xffffffff


	//   ....[21]....
        /*0338*/ 	.word	0xffffffff


	//   ....[22]....
        /*033c*/ 	.word	0xffffffff


	//   ....[23]....
        /*0340*/ 	.word	0xffffffff


	//   ....[24]....
        /*0344*/ 	.word	0xffffffff


	//   ....[25]....
        /*0348*/ 	.word	0xffffffff


	//   ....[26]....
        /*034c*/ 	.word	0xffffffff


	//   ....[27]....
        /*0350*/ 	.word	0xffffffff


	//   ....[28]....
        /*0354*/ 	.word	0xffffffff


	//   ....[29]....
        /*0358*/ 	.word	0xffffffff


	//   ....[30]....
        /*035c*/ 	.word	0xffffffff


	//   ....[31]....
        /*0360*/ 	.word	0xffffffff


	//   ....[32]....
        /*0364*/ 	.word	0xffffffff


	//   ....[33]....
        /*0368*/ 	.word	0xffffffff


	//   ....[34]....
        /*036c*/ 	.word	0xffffffff


	//   ....[35]....
        /*0370*/ 	.word	0xffffffff


	//   ....[36]....
        /*0374*/ 	.word	0xffffffff


	//   ....[37]....
        /*0378*/ 	.word	0xffffffff


	//   ....[38]....
        /*037c*/ 	.word	0xffffffff


	//   ....[39]....
        /*0380*/ 	.word	0xffffffff


	//   ....[40]....
        /*0384*/ 	.word	0xffffffff


	//   ....[41]....
        /*0388*/ 	.word	0xffffffff


	//   ....[42]....
        /*038c*/ 	.word	0xffffffff


	//   ....[43]....
        /*0390*/ 	.word	0xffffffff


	//   ....[44]....
        /*0394*/ 	.word	0xffffffff


	//   ....[45]....
        /*0398*/ 	.word	0xffffffff


	//   ....[46]....
        /*039c*/ 	.word	0xffffffff


	//   ....[47]....
        /*03a0*/ 	.word	0xffffffff


	//   ....[48]....
        /*03a4*/ 	.word	0xffffffff


	//   ....[49]....
        /*03a8*/ 	.word	0xffffffff


	//   ....[50]....
        /*03ac*/ 	.word	0xffffffff


	//   ....[51]....
        /*03b0*/ 	.word	0xffffffff


	//   ....[52]....
        /*03b4*/ 	.word	0xffffffff


	//   ....[53]....
        /*03b8*/ 	.word	0xffffffff


	//   ....[54]....
        /*03bc*/ 	.word	0xffffffff


	//   ....[55]....
        /*03c0*/ 	.word	0xffffffff


	//   ....[56]....
        /*03c4*/ 	.word	0xffffffff


	//   ....[57]....
        /*03c8*/ 	.word	0xffffffff


	//   ....[58]....
        /*03cc*/ 	.word	0xffffffff


	//   ....[59]....
        /*03d0*/ 	.word	0xffffffff


	//   ....[60]....
        /*03d4*/ 	.word	0xffffffff


	//   ....[61]....
        /*03d8*/ 	.word	0xffffffff


	//   ....[62]....
        /*03dc*/ 	.word	0xffffffff


	//   ....[63]....
        /*03e0*/ 	.word	0xffffffff


	//   ....[64]....
        /*03e4*/ 	.word	0xffffffff


	//   ....[65]....
        /*03e8*/ 	.word	0xffffffff


	//   ....[66]....
        /*03ec*/ 	.word	0xffffffff


	//   ....[67]....
        /*03f0*/ 	.word	0xffffffff


	//   ....[68]....
        /*03f4*/ 	.word	0xffffffff


	//   ....[69]....
        /*03f8*/ 	.word	0xffffffff


	//   ....[70]....
        /*03fc*/ 	.word	0xffffffff


	//   ....[71]....
        /*0400*/ 	.word	0xffffffff


	//   ....[72]....
        /*0404*/ 	.word	0xffffffff


	//   ....[73]....
        /*0408*/ 	.word	0xffffffff


	//   ....[74]....
        /*040c*/ 	.word	0xffffffff


	//   ....[75]....
        /*0410*/ 	.word	0xffffffff


	//   ....[76]....
        /*0414*/ 	.word	0xffffffff


	//   ....[77]....
        /*0418*/ 	.word	0xffffffff


	//   ....[78]....
        /*041c*/ 	.word	0xffffffff


	//   ....[79]....
        /*0420*/ 	.word	0xffffffff


	//   ....[80]....
        /*0424*/ 	.word	0xffffffff


	//   ....[81]....
        /*0428*/ 	.word	0xffffffff


	//   ....[82]....
        /*042c*/ 	.word	0xffffffff


	//   ....[83]....
        /*0430*/ 	.word	0xffffffff


	//   ....[84]....
        /*0434*/ 	.word	0x0500000f


	//   ....[85]....
        /*0438*/ 	.word	0x0500000f


	//   ....[86]....
        /*043c*/ 	.word	0x0500000f


	//   ....[87]....
        /*0440*/ 	.word	0x0500000f


	//   ....[88]....
        /*0444*/ 	.word	0x0500000f


	//   ....[89]....
        /*0448*/ 	.word	0x0500000f


	//   ....[90]....
        /*044c*/ 	.word	0x0500000f


	//   ....[91]....
        /*0450*/ 	.word	0x0500000f


	//   ....[92]....
        /*0454*/ 	.word	0x0500000f


	//   ....[93]....
        /*0458*/ 	.word	0x0500000f


	//   ....[94]....
        /*045c*/ 	.word	0x0500000f


	//   ....[95]....
        /*0460*/ 	.word	0x0500000f


	//   ....[96]....
        /*0464*/ 	.word	0x0500000f


	//   ....[97]....
        /*0468*/ 	.word	0x0500000f


	//   ....[98]....
        /*046c*/ 	.word	0x0500000f


	//   ....[99]....
        /*0470*/ 	.word	0x0500000f


	//   ....[100]....
        /*0474*/ 	.word	0x0500000f


	//   ....[101]....
        /*0478*/ 	.word	0x0500000f


	//   ....[102]....
        /*047c*/ 	.word	0x0500000f


	//   ....[103]....
        /*0480*/ 	.word	0x0500000f


	//   ....[104]....
        /*0484*/ 	.word	0x0500000f


	//   ....[105]....
        /*0488*/ 	.word	0x0500000f


	//   ....[106]....
        /*048c*/ 	.word	0x0500000f


	//   ....[107]....
        /*0490*/ 	.word	0x0500000f


	//   ....[108]....
        /*0494*/ 	.word	0x0500000f


	//   ....[109]....
        /*0498*/ 	.word	0x0500000f


	//   ....[110]....
        /*049c*/ 	.word	0x0500000f


	//   ....[111]....
        /*04a0*/ 	.word	0x0500000f


	//   ....[112]....
        /*04a4*/ 	.word	0x0500000f


	//   ....[113]....
        /*04a8*/ 	.word	0x0500000f


	//   ....[114]....
        /*04ac*/ 	.word	0x0500000f


	//   ....[115]....
        /*04b0*/ 	.word	0x0500000f


	//   ....[116]....
        /*04b4*/ 	.word	0x0500000f


	//   ....[117]....
        /*04b8*/ 	.word	0x0500000f


	//   ....[118]....
        /*04bc*/ 	.word	0x0500000f


	//----- nvinfo : EIATTR_COOP_GROUP_INSTR_OFFSETS
	.align		4
.L_1529:
        /*04c0*/ 	.byte	0x04, 0x28
        /*04c2*/ 	.short	(.L_1531 - .L_1530)


	//   ....[0]....
.L_1530:
        /*04c4*/ 	.word	0x00000070


	//   ....[1]....
        /*04c8*/ 	.word	0x00000140


	//   ....[2]....
        /*04cc*/ 	.word	0x00000190


	//   ....[3]....
        /*04d0*/ 	.word	0x000003e0


	//   ....[4]....
        /*04d4*/ 	.word	0x00000540


	//   ....[5]....
        /*04d8*/ 	.word	0x00000660


	//   ....[6]....
        /*04dc*/ 	.word	0x000007c0


	//   ....[7]....
        /*04e0*/ 	.word	0x00001750


	//   ....[8]....
        /*04e4*/ 	.word	0x00002950


	//   ....[9]....
        /*04e8*/ 	.word	0x00002970


	//   ....[10]....
        /*04ec*/ 	.word	0x000032c0


	//   ....[11]....
        /*04f0*/ 	.word	0x000032e0


	//   ....[12]....
        /*04f4*/ 	.word	0x00003300


	//   ....[13]....
        /*04f8*/ 	.word	0x00003320


	//   ....[14]....
        /*04fc*/ 	.word	0x00004790


	//   ....[15]....
        /*0500*/ 	.word	0x000047c0


	//   ....[16]....
        /*0504*/ 	.word	0x000054e0


	//   ....[17]....
        /*0508*/ 	.word	0x00005500


	//   ....[18]....
        /*050c*/ 	.word	0x00005520


	//   ....[19]....
        /*0510*/ 	.word	0x00005540


	//   ....[20]....
        /*0514*/ 	.word	0x00007820


	//   ....[21]....
        /*0518*/ 	.word	0x00007880


	//   ....[22]....
        /*051c*/ 	.word	0x000078a0


	//   ....[23]....
        /*0520*/ 	.word	0x000078c0


	//   ....[24]....
        /*0524*/ 	.word	0x00008eb0


	//   ....[25]....
        /*0528*/ 	.word	0x00008ef0


	//   ....[26]....
        /*052c*/ 	.word	0x00008fa0


	//   ....[27]....
        /*0530*/ 	.word	0x00009000


	//   ....[28]....
        /*0534*/ 	.word	0x0000aa90


	//   ....[29]....
        /*0538*/ 	.word	0x0000ab10


	//   ....[30]....
        /*053c*/ 	.word	0x0000ab50


	//   ....[31]....
        /*0540*/ 	.word	0x0000ab80


	//   ....[32]....
        /*0544*/ 	.word	0x0000b100


	//   ....[33]....
        /*0548*/ 	.word	0x0000b140


	//   ....[34]....
        /*054c*/ 	.word	0x0000b2a0


	//   ....[35]....
        /*0550*/ 	.word	0x0000b2c0


	//   ....[36]....
        /*0554*/ 	.word	0x0000b400


	//   ....[37]....
        /*0558*/ 	.word	0x0000b420


	//   ....[38]....
        /*055c*/ 	.word	0x0000b570


	//   ....[39]....
        /*0560*/ 	.word	0x0000b590


	//   ....[40]....
        /*0564*/ 	.word	0x0000bcf0


	//   ....[41]....
        /*0568*/ 	.word	0x0000bd20


	//   ....[42]....
        /*056c*/ 	.word	0x0000be70


	//   ....[43]....
        /*0570*/ 	.word	0x0000be90


	//   ....[44]....
        /*0574*/ 	.word	0x0000bfd0


	//   ....[45]....
        /*0578*/ 	.word	0x0000bff0


	//   ....[46]....
        /*057c*/ 	.word	0x0000c140


	//   ....[47]....
        /*0580*/ 	.word	0x0000c160


	//   ....[48]....
        /*0584*/ 	.word	0x0000c360


	//   ....[49]....
        /*0588*/ 	.word	0x0000d0b0


	//   ....[50]....
        /*058c*/ 	.word	0x0000da10


	//   ....[51]....
        /*0590*/ 	.word	0x0000da40


	//   ....[52]....
        /*0594*/ 	.word	0x0000da60


	//   ....[53]....
        /*0598*/ 	.word	0x0000da90


	//   ....[54]....
        /*059c*/ 	.word	0x0000db60


	//   ....[55]....
        /*05a0*/ 	.word	0x0000dbc0


	//   ....[56]....
        /*05a4*/ 	.word	0x0000dbd0


	//   ....[57]....
        /*05a8*/ 	.word	0x0000dc70


	//   ....[58]....
        /*05ac*/ 	.word	0x0000dca0


	//   ....[59]....
        /*05b0*/ 	.word	0x0000dd20


	//   ....[60]....
        /*05b4*/ 	.word	0x0000dd50


	//   ....[61]....
        /*05b8*/ 	.word	0x0000ddd0


	//   ....[62]....
        /*05bc*/ 	.word	0x0000de00


	//   ....[63]....
        /*05c0*/ 	.word	0x0000de20


	//   ....[64]....
        /*05c4*/ 	.word	0x0000de70


	//   ....[65]....
        /*05c8*/ 	.word	0x0000de80


	//   ....[66]....
        /*05cc*/ 	.word	0x0000e5b0


	//   ....[67]....
        /*05d0*/ 	.word	0x0000e5c0


	//   ....[68]....
        /*05d4*/ 	.word	0x0000e600


	//   ....[69]....
        /*05d8*/ 	.word	0x0000e6b0


	//   ....[70]....
        /*05dc*/ 	.word	0x0000e740


	//   ....[71]....
        /*05e0*/ 	.word	0x0000e750


	//   ....[72]....
        /*05e4*/ 	.word	0x0000e7e0


	//   ....[73]....
        /*05e8*/ 	.word	0x0000e7f0


	//   ....[74]....
        /*05ec*/ 	.word	0x0000e860


	//   ....[75]....
        /*05f0*/ 	.word	0x0000e870


	//   ....[76]....
        /*05f4*/ 	.word	0x0000e8f0


	//   ....[77]....
        /*05f8*/ 	.word	0x0000e900


	//   ....[78]....
        /*05fc*/ 	.word	0x0000e980


	//   ....[79]....
        /*0600*/ 	.word	0x0000e990


	//   ....[80]....
        /*0604*/ 	.word	0x0000ea10


	//   ....[81]....
        /*0608*/ 	.word	0x0000ea20


	//   ....[82]....
        /*060c*/ 	.word	0x000112b0


	//   ....[83]....
        /*0610*/ 	.word	0x000114a0


	//   ....[84]....
        /*0614*/ 	.word	0x00011a60


	//   ....[85]....
        /*0618*/ 	.word	0x00011bc0


	//   ....[86]....
        /*061c*/ 	.word	0x00011c30


	//   ....[87]....
        /*0620*/ 	.word	0x00011cc0


	//   ....[88]....
        /*0624*/ 	.word	0x00011d60


	//   ....[89]....
        /*0628*/ 	.word	0x00011e30


	//   ....[90]....
        /*062c*/ 	.word	0x00011f30


	//   ....[91]....
        /*0630*/ 	.word	0x00011f90


	//   ....[92]....
        /*0634*/ 	.word	0x00012030


	//   ....[93]....
        /*0638*/ 	.word	0x00012100


	//   ....[94]....
        /*063c*/ 	.word	0x000121a0


	//   ....[95]....
        /*0640*/ 	.word	0x00012270


	//   ....[96]....
        /*0644*/ 	.word	0x00012310


	//   ....[97]....
        /*0648*/ 	.word	0x000123e0


	//   ....[98]....
        /*064c*/ 	.word	0x00012480


	//   ....[99]....
        /*0650*/ 	.word	0x00012530


	//   ....[100]....
        /*0654*/ 	.word	0x000125d0


	//   ....[101]....
        /*0658*/ 	.word	0x000126b0


	//   ....[102]....
        /*065c*/ 	.word	0x00012770


	//   ....[103]....
        /*0660*/ 	.word	0x000129d0


	//   ....[104]....
        /*0664*/ 	.word	0x00012a40


	//   ....[105]....
        /*0668*/ 	.word	0x00012b50


	//   ....[106]....
        /*066c*/ 	.word	0x00012c10


	//   ....[107]....
        /*0670*/ 	.word	0x00012cd0


	//   ....[108]....
        /*0674*/ 	.word	0x00012d90


	//   ....[109]....
        /*0678*/ 	.word	0x00012e50


	//   ....[110]....
        /*067c*/ 	.word	0x00012f10


	//   ....[111]....
        /*0680*/ 	.word	0x00013020


	//   ....[112]....
        /*0684*/ 	.word	0x00013070


	//   ....[113]....
        /*0688*/ 	.word	0x00013130


	//   ....[114]....
        /*068c*/ 	.word	0x000131e0


	//   ....[115]....
        /*0690*/ 	.word	0x000132a0


	//   ....[116]....
        /*0694*/ 	.word	0x00013350


	//   ....[117]....
        /*0698*/ 	.word	0x00013670


	//   ....[118]....
        /*069c*/ 	.word	0x00013790


	//----- nvinfo : EIATTR_REG_RECONFIG
	.align		4
.L_1531:
        /*06a0*/ 	.byte	0x01, 0x54
	.zero		2


	//----- nvinfo : EIATTR_SYSCALL_OFFSETS
	.align		4
        /*06a4*/ 	.byte	0x04, 0x46
        /*06a6*/ 	.short	(.L_1533 - .L_1532)


	//   ....[0]....
.L_1532:
        /*06a8*/ 	.word	0x000019b0


	//   ....[1]....
        /*06ac*/ 	.word	0x0000ccb0


	//   ....[2]....
        /*06b0*/ 	.word	0x0000ce00


	//   ....[3]....
        /*06b4*/ 	.word	0x0000cef0


	//   ....[4]....
        /*06b8*/ 	.word	0x0000d650


	//   ....[5]....
        /*06bc*/ 	.word	0x0000e1d0


	//----- nvinfo : EIATTR_MBARRIER_INSTR_OFFSETS
	.align		4
.L_1533:
        /*06c0*/ 	.byte	0x04, 0x39
        /*06c2*/ 	.short	(.L_1535 - .L_1534)


	//   ....[0]....
.L_1534:
        /*06c4*/ 	.word	0x00000280
        /*06c8*/ 	.word	0x000000ff
        /*06cc*/ 	.word	0x00032400
        /*06d0*/ 	.short	0x0100
        /*06d2*/ 	.byte	0x08
	.zero		1


	//   ....[1]....
        /*06d4*/ 	.word	0x00000290
        /*06d8*/ 	.word	0x000000ff
        /*06dc*/ 	.word	0x00032410
        /*06e0*/ 	.short	0x0100
        /*06e2*/ 	.byte	0x08
	.zero		1


	//   ....[2]....
        /*06e4*/ 	.word	0x000002a0
        /*06e8*/ 	.word	0x000000ff
        /*06ec*/ 	.word	0x00032420
        /*06f0*/ 	.short	0x0100
        /*06f2*/ 	.byte	0x08
	.zero		1


	//   ....[3]....
        /*06f4*/ 	.word	0x00000390
        /*06f8*/ 	.word	0x000000ff
        /*06fc*/ 	.word	0x00032430
        /*0700*/ 	.short	0x0100
        /*0702*/ 	.byte	0x08
	.zero		1


	//   ....[4]....
        /*0704*/ 	.word	0x000003a0
        /*0708*/ 	.word	0x000000ff
        /*070c*/ 	.word	0x00032440
        /*0710*/ 	.short	0x0100
        /*0712*/ 	.byte	0x08
	.zero		1


	//   ....[5]....
        /*0714*/ 	.word	0x000003b0
        /*0718*/ 	.word	0x000000ff
        /*071c*/ 	.word	0x00032438
        /*0720*/ 	.short	0x0100
        /*0722*/ 	.byte	0x08
	.zero		1


	//   ....[6]....
        /*0724*/ 	.word	0x000003c0
        /*0728*/ 	.word	0x000000ff
        /*072c*/ 	.word	0x00032448
        /*0730*/ 	.short	0x0100
        /*0732*/ 	.byte	0x08
	.zero		1


	//   ....[7]....
        /*0734*/ 	.word	0x000004f0
        /*0738*/ 	.word	0x000000ff
        /*073c*/ 	.word	0x00032450
        /*0740*/ 	.short	0x0100
        /*0742*/ 	.byte	0x08
	.zero		1


	//   ....[8]....
        /*0744*/ 	.word	0x00000500
        /*0748*/ 	.word	0x000000ff
        /*074c*/ 	.word	0x00032460
        /*0750*/ 	.short	0x0100
        /*0752*/ 	.byte	0x08
	.zero		1


	//   ....[9]....
        /*0754*/ 	.word	0x00000510
        /*0758*/ 	.word	0x000000ff
        /*075c*/ 	.word	0x00032458
        /*0760*/ 	.short	0x0100
        /*0762*/ 	.byte	0x08
	.zero		1


	//   ....[10]....
        /*0764*/ 	.word	0x00000520
        /*0768*/ 	.word	0x000000ff
        /*076c*/ 	.word	0x00032468
        /*0770*/ 	.short	0x0100
        /*0772*/ 	.byte	0x08
	.zero		1


	//   ....[11]....
        /*0774*/ 	.word	0x00000610
        /*0778*/ 	.word	0x000000ff
        /*077c*/ 	.word	0x00032470
        /*0780*/ 	.short	0x0100
        /*0782*/ 	.byte	0x06
	.zero		1


	//   ....[12]....
        /*0784*/ 	.word	0x00000620
        /*0788*/ 	.word	0x000000ff
        /*078c*/ 	.word	0x00032480
        /*0790*/ 	.short	0x0100
        /*0792*/ 	.byte	0x06
	.zero		1


	//   ....[13]....
        /*0794*/ 	.word	0x00000630
        /*0798*/ 	.word	0x000000ff
        /*079c*/ 	.word	0x00032478
        /*07a0*/ 	.short	0x0100
        /*07a2*/ 	.byte	0x06
	.zero		1


	//   ....[14]....
        /*07a4*/ 	.word	0x00000640
        /*07a8*/ 	.word	0x000000ff
        /*07ac*/ 	.word	0x00032488
        /*07b0*/ 	.short	0x0100
        /*07b2*/ 	.byte	0x06
	.zero		1


	//   ....[15]....
        /*07b4*/ 	.word	0x00000770
        /*07b8*/ 	.word	0x000000ff
        /*07bc*/ 	.word	0x00032490
        /*07c0*/ 	.short	0x0100
        /*07c2*/ 	.byte	0x08
	.zero		1


	//   ....[16]....
        /*07c4*/ 	.word	0x00000780
        /*07c8*/ 	.word	0x000000ff
        /*07cc*/ 	.word	0x000324a0
        /*07d0*/ 	.short	0x0100
        /*07d2*/ 	.byte	0x08
	.zero		1


	//   ....[17]....
        /*07d4*/ 	.word	0x00000790
        /*07d8*/ 	.word	0x000000ff
        /*07dc*/ 	.word	0x00032498
        /*07e0*/ 	.short	0x0100
        /*07e2*/ 	.byte	0x08
	.zero		1


	//   ....[18]....
        /*07e4*/ 	.word	0x000007a0
        /*07e8*/ 	.word	0x000000ff
        /*07ec*/ 	.word	0x000324a8
        /*07f0*/ 	.short	0x0100
        /*07f2*/ 	.byte	0x08
	.zero		1


	//   ....[19]....
        /*07f4*/ 	.word	0x000008d0
        /*07f8*/ 	.word	0x000000ff
        /*07fc*/ 	.word	0x000324b0
        /*0800*/ 	.short	0x0100
        /*0802*/ 	.byte	0x08
	.zero		1


	//   ....[20]....
        /*0804*/ 	.word	0x000008e0
        /*0808*/ 	.word	0x000000ff
        /*080c*/ 	.word	0x000324c0
        /*0810*/ 	.short	0x0100
        /*0812*/ 	.byte	0x08
	.zero		1


	//   ....[21]....
        /*0814*/ 	.word	0x000008f0
        /*0818*/ 	.word	0x000000ff
        /*081c*/ 	.word	0x000324b8
        /*0820*/ 	.short	0x0100
        /*0822*/ 	.byte	0x08
	.zero		1


	//   ....[22]....
        /*0824*/ 	.word	0x00000900
        /*0828*/ 	.word	0x000000ff
        /*082c*/ 	.word	0x000324c8
        /*0830*/ 	.short	0x0100
        /*0832*/ 	.byte	0x08
	.zero		1


	//   ....[23]....
        /*0834*/ 	.word	0x00001a70
        /*0838*/ 	.word	0x00000005
        /*083c*/ 	.word	0x00032400
        /*0840*/ 	.short	0x010a
        /*0842*/ 	.byte	0x3f
	.zero		1


	//   ....[24]....
        /*0844*/ 	.word	0x00001b50
        /*0848*/ 	.word	0x00000000
        /*084c*/ 	.word	0x00032430
        /*0850*/ 	.short	0x010a
        /*0852*/ 	.byte	0x3f
	.zero		1


	//   ....[25]....
        /*0854*/ 	.word	0x00001b90
        /*0858*/ 	.word	0x00000000
        /*085c*/ 	.word	0x00032430
        /*0860*/ 	.short	0x010a
        /*0862*/ 	.byte	0x3f
	.zero		1


	//   ....[26]....
        /*0864*/ 	.word	0x00001e90
        /*0868*/ 	.word	0x00000005
        /*086c*/ 	.word	0x00032410
        /*0870*/ 	.short	0x010a
        /*0872*/ 	.byte	0x3f
	.zero		1


	//   ....[27]....
        /*0874*/ 	.word	0x00001ed0
        /*0878*/ 	.word	0x00000000
        /*087c*/ 	.word	0x00032450
        /*0880*/ 	.short	0x010a
        /*0882*/ 	.byte	0x3f
	.zero		1


	//   ....[28]....
        /*0884*/ 	.word	0x00001f10
        /*0888*/ 	.word	0x00000000
        /*088c*/ 	.word	0x00032450
        /*0890*/ 	.short	0x010a
        /*0892*/ 	.byte	0x3f
	.zero		1


	//   ....[29]....
        /*0894*/ 	.word	0x00003530
        /*0898*/ 	.word	0x00000018
        /*089c*/ 	.word	0x00000000
        /*08a0*/ 	.short	0x0101
        /*08a2*/ 	.byte	0x3f
	.zero		1


	//   ....[30]....
        /*08a4*/ 	.word	0x00004050
        /*08a8*/ 	.word	0x00000000
        /*08ac*/ 	.word	0x00000000
        /*08b0*/ 	.short	0x0101
        /*08b2*/ 	.byte	0x3f
	.zero		1


	//   ....[31]....
        /*08b4*/ 	.word	0x00004240
        /*08b8*/ 	.word	0x000000ff
        /*08bc*/ 	.word	0x00032430
        /*08c0*/ 	.short	0x010a
        /*08c2*/ 	.byte	0x04
	.zero		1


	//   ....[32]....
        /*08c4*/ 	.word	0x00004280
        /*08c8*/ 	.word	0x000000ff
        /*08cc*/ 	.word	0x00032430
        /*08d0*/ 	.short	0x010a
        /*08d2*/ 	.byte	0x04
	.zero		1


	//   ....[33]....
        /*08d4*/ 	.word	0x00004490
        /*08d8*/ 	.word	0x000000ff
        /*08dc*/ 	.word	0x00032450
        /*08e0*/ 	.short	0x010a
        /*08e2*/ 	.byte	0x04
	.zero		1


	//   ....[34]....
        /*08e4*/ 	.word	0x000044d0
        /*08e8*/ 	.word	0x000000ff
        /*08ec*/ 	.word	0x00032450
        /*08f0*/ 	.short	0x010a
        /*08f2*/ 	.byte	0x04
	.zero		1


	//   ....[35]....
        /*08f4*/ 	.word	0x000057a0
        /*08f8*/ 	.word	0x00000098
        /*08fc*/ 	.word	0x00000000
        /*0900*/ 	.short	0x0101
        /*0902*/ 	.byte	0x3f
	.zero		1


	//   ....[36]....
        /*0904*/ 	.word	0x00006b80
        /*0908*/ 	.word	0x000000d3
        /*090c*/ 	.word	0x00000000
        /*0910*/ 	.short	0x0101
        /*0912*/ 	.byte	0x3f
	.zero		1


	//   ....[37]....
        /*0914*/ 	.word	0x00006cb0
        /*0918*/ 	.word	0x000000ff
        /*091c*/ 	.word	0x00032430
        /*0920*/ 	.short	0x010a
        /*0922*/ 	.byte	0x04
	.zero		1


	//   ....[38]....
        /*0924*/ 	.word	0x00006cf0
        /*0928*/ 	.word	0x000000ff
        /*092c*/ 	.word	0x00032430
        /*0930*/ 	.short	0x010a
        /*0932*/ 	.byte	0x04
	.zero		1


	//   ....[39]....
        /*0934*/ 	.word	0x00006f00
        /*0938*/ 	.word	0x000000ff
        /*093c*/ 	.word	0x00032450
        /*0940*/ 	.short	0x010a
        /*0942*/ 	.byte	0x04
	.zero		1


	//   ....[40]....
        /*0944*/ 	.word	0x00006f40
        /*0948*/ 	.word	0x000000ff
        /*094c*/ 	.word	0x00032450
        /*0950*/ 	.short	0x010a
        /*0952*/ 	.byte	0x04
	.zero		1


	//   ....[41]....
        /*0954*/ 	.word	0x00007af0
        /*0958*/ 	.word	0x00000098
        /*095c*/ 	.word	0x00000000
        /*0960*/ 	.short	0x0101
        /*0962*/ 	.byte	0x3f
	.zero		1


	//   ....[42]....
        /*0964*/ 	.word	0x00008e80
        /*0968*/ 	.word	0x000000d5
        /*096c*/ 	.word	0x00000000
        /*0970*/ 	.short	0x0101
        /*0972*/ 	.byte	0x3f
	.zero		1


	//   ....[43]....
        /*0974*/ 	.word	0x0000b150
        /*0978*/ 	.word	0x000000c2
        /*097c*/ 	.word	0x00000000
        /*0980*/ 	.short	0x0101
        /*0982*/ 	.byte	0x3f
	.zero		1


	//   ....[44]....
        /*0984*/ 	.word	0x0000d2e0
        /*0988*/ 	.word	0x00000000
        /*098c*/ 	.word	0x00032440
        /*0990*/ 	.short	0x010a
        /*0992*/ 	.byte	0x3f
	.zero		1


	//   ....[45]....
        /*0994*/ 	.word	0x0000dfa0
        /*0998*/ 	.word	0x00000011
        /*099c*/ 	.word	0x00032400
        /*09a0*/ 	.short	0x0107
        /*09a2*/ 	.byte	0x3f
	.zero		1


	//   ....[46]....
        /*09a4*/ 	.word	0x0000e040
        /*09a8*/ 	.word	0x00000011
        /*09ac*/ 	.word	0x00032400
        /*09b0*/ 	.short	0x0101
        /*09b2*/ 	.byte	0x3f
	.zero		1


	//   ....[47]....
        /*09b4*/ 	.word	0x0000eb20
        /*09b8*/ 	.word	0x00000011
        /*09bc*/ 	.word	0x00032410
        /*09c0*/ 	.short	0x0107
        /*09c2*/ 	.byte	0x3f
	.zero		1


	//   ....[48]....
        /*09c4*/ 	.word	0x0000ec20
        /*09c8*/ 	.word	0x00000011
        /*09cc*/ 	.word	0x00032410
        /*09d0*/ 	.short	0x0101
        /*09d2*/ 	.byte	0x3f
	.zero		1


	//   ....[49]....
        /*09d4*/ 	.word	0x0000ec40
        /*09d8*/ 	.word	0x00000011
        /*09dc*/ 	.word	0x00032420
        /*09e0*/ 	.short	0x010a
        /*09e2*/ 	.byte	0x3f
	.zero		1


	//   ....[50]....
        /*09e4*/ 	.word	0x0000ed10
        /*09e8*/ 	.word	0x00000002
        /*09ec*/ 	.word	0x00032460
        /*09f0*/ 	.short	0x010a
        /*09f2*/ 	.byte	0x3f
	.zero		1


	//   ....[51]....
        /*09f4*/ 	.word	0x0000f520
        /*09f8*/ 	.word	0x00000003
        /*09fc*/ 	.word	0x00032440
        /*0a00*/ 	.short	0x010a
        /*0a02*/ 	.byte	0x3f
	.zero		1


	//   ....[52]....
        /*0a04*/ 	.word	0x0000f740
        /*0a08*/ 	.word	0x00000003
        /*0a0c*/ 	.word	0x00032460
        /*0a10*/ 	.short	0x010a
        /*0a12*/ 	.byte	0x3f
	.zero		1


	//   ....[53]....
        /*0a14*/ 	.word	0x0000ff10
        /*0a18*/ 	.word	0x00000004
        /*0a1c*/ 	.word	0x00032440
        /*0a20*/ 	.short	0x010a
        /*0a22*/ 	.byte	0x3f
	.zero		1


	//   ....[54]....
        /*0a24*/ 	.word	0x00010130
        /*0a28*/ 	.word	0x00000004
        /*0a2c*/ 	.word	0x00032460
        /*0a30*/ 	.short	0x010a
        /*0a32*/ 	.byte	0x3f
	.zero		1


	//   ....[55]....
        /*0a34*/ 	.word	0x000108a0
        /*0a38*/ 	.word	0x00000004
        /*0a3c*/ 	.word	0x00032440
        /*0a40*/ 	.short	0x010a
        /*0a42*/ 	.byte	0x3f
	.zero		1


	//   ....[56]....
        /*0a44*/ 	.word	0x00010ac0
        /*0a48*/ 	.word	0x00000004
        /*0a4c*/ 	.word	0x00032460
        /*0a50*/ 	.short	0x010a
        /*0a52*/ 	.byte	0x3f
	.zero		1


	//   ....[57]....
        /*0a54*/ 	.word	0x00011420
        /*0a58*/ 	.word	0x00000000
        /*0a5c*/ 	.word	0x00032420
        /*0a60*/ 	.short	0x010a
        /*0a62*/ 	.byte	0x3f
	.zero		1


	//   ....[58]....
        /*0a64*/ 	.word	0x00011630
        /*0a68*/ 	.word	0x00000006
        /*0a6c*/ 	.word	0x00000000
        /*0a70*/ 	.short	0x010a
        /*0a72*/ 	.byte	0x3f
	.zero		1


	//   ....[59]....
        /*0a74*/ 	.word	0x00011660
        /*0a78*/ 	.word	0x00000007
        /*0a7c*/ 	.word	0x00000000
        /*0a80*/ 	.short	0x010a
        /*0a82*/ 	.byte	0x3f
	.zero		1


	//   ....[60]....
        /*0a84*/ 	.word	0x000116c0
        /*0a88*/ 	.word	0x00000004
        /*0a8c*/ 	.word	0x00000000
        /*0a90*/ 	.short	0x010a
        /*0a92*/ 	.byte	0x3f
	.zero		1


	//   ....[61]....
        /*0a94*/ 	.word	0x000116f0
        /*0a98*/ 	.word	0x00000003
        /*0a9c*/ 	.word	0x00000000
        /*0aa0*/ 	.short	0x010a
        /*0aa2*/ 	.byte	0x3f
	.zero		1


	//   ....[62]....
        /*0aa4*/ 	.word	0x00011750
        /*0aa8*/ 	.word	0x00000005
        /*0aac*/ 	.word	0x00032400
        /*0ab0*/ 	.short	0x010a
        /*0ab2*/ 	.byte	0x3f
	.zero		1


	//   ....[63]....
        /*0ab4*/ 	.word	0x000117a0
        /*0ab8*/ 	.word	0x00000000
        /*0abc*/ 	.word	0x00032430
        /*0ac0*/ 	.short	0x010a
        /*0ac2*/ 	.byte	0x3f
	.zero		1


	//   ....[64]....
        /*0ac4*/ 	.word	0x000117f0
        /*0ac8*/ 	.word	0x00000005
        /*0acc*/ 	.word	0x00032410
        /*0ad0*/ 	.short	0x010a
        /*0ad2*/ 	.byte	0x3f
	.zero		1


	//   ....[65]....
        /*0ad4*/ 	.word	0x00011840
        /*0ad8*/ 	.word	0x00000000
        /*0adc*/ 	.word	0x00032450
        /*0ae0*/ 	.short	0x010a
        /*0ae2*/ 	.byte	0x3f
	.zero		1


	//   ....[66]....
        /*0ae4*/ 	.word	0x000118a0
        /*0ae8*/ 	.word	0x00000014
        /*0aec*/ 	.word	0x00032430
        /*0af0*/ 	.short	0x010a
        /*0af2*/ 	.byte	0x3f
	.zero		1


	//   ....[67]....
        /*0af4*/ 	.word	0x00011900
        /*0af8*/ 	.word	0x00000014
        /*0afc*/ 	.word	0x00032450
        /*0b00*/ 	.short	0x010a
        /*0b02*/ 	.byte	0x3f
	.zero		1


	//   ....[68]....
        /*0b04*/ 	.word	0x00011960
        /*0b08*/ 	.word	0x00000014
        /*0b0c*/ 	.word	0x00032430
        /*0b10*/ 	.short	0x010a
        /*0b12*/ 	.byte	0x3f
	.zero		1


	//   ....[69]....
        /*0b14*/ 	.word	0x000119c0
        /*0b18*/ 	.word	0x00000014
        /*0b1c*/ 	.word	0x00032450
        /*0b20*/ 	.short	0x010a
        /*0b22*/ 	.byte	0x3f
	.zero		1


	//   ....[70]....
        /*0b24*/ 	.word	0x00011b10
        /*0b28*/ 	.word	0x00000000
        /*0b2c*/ 	.word	0x00032440
        /*0b30*/ 	.short	0x010a
        /*0b32*/ 	.byte	0x3f
	.zero		1


	//   ....[71]....
        /*0b34*/ 	.word	0x00013390
        /*0b38*/ 	.word	0x00000011
        /*0b3c*/ 	.word	0x00032420
        /*0b40*/ 	.short	0x010a
        /*0b42*/ 	.byte	0x3f
	.zero		1


	//   ....[72]....
        /*0b44*/ 	.word	0x000133e0
        /*0b48*/ 	.word	0x00000002
        /*0b4c*/ 	.word	0x00032460
        /*0b50*/ 	.short	0x010a
        /*0b52*/ 	.byte	0x3f
	.zero		1


	//   ....[73]....
        /*0b54*/ 	.word	0x00013430
        /*0b58*/ 	.word	0x00000003
        /*0b5c*/ 	.word	0x00032440
        /*0b60*/ 	.short	0x010a
        /*0b62*/ 	.byte	0x3f
	.zero		1


	//   ....[74]....
        /*0b64*/ 	.word	0x00013480
        /*0b68*/ 	.word	0x00000003
        /*0b6c*/ 	.word	0x00032460
        /*0b70*/ 	.short	0x010a
        /*0b72*/ 	.byte	0x3f
	.zero		1


	//   ....[75]....
        /*0b74*/ 	.word	0x000134d0
        /*0b78*/ 	.word	0x00000004
        /*0b7c*/ 	.word	0x00032440
        /*0b80*/ 	.short	0x010a
        /*0b82*/ 	.byte	0x3f
	.zero		1


	//   ....[76]....
        /*0b84*/ 	.word	0x00013520
        /*0b88*/ 	.word	0x00000004
        /*0b8c*/ 	.word	0x00032460
        /*0b90*/ 	.short	0x010a
        /*0b92*/ 	.byte	0x3f
	.zero		1


	//   ....[77]....
        /*0b94*/ 	.word	0x00013570
        /*0b98*/ 	.word	0x00000004
        /*0b9c*/ 	.word	0x00032440
        /*0ba0*/ 	.short	0x010a
        /*0ba2*/ 	.byte	0x3f
	.zero		1


	//   ....[78]....
        /*0ba4*/ 	.word	0x000135c0
        /*0ba8*/ 	.word	0x00000004
        /*0bac*/ 	.word	0x00032460
        /*0bb0*/ 	.short	0x010a
        /*0bb2*/ 	.byte	0x3f
	.zero		1


	//   ....[79]....
        /*0bb4*/ 	.word	0x000136b0
        /*0bb8*/ 	.word	0x00000000
        /*0bbc*/ 	.word	0x00032420
        /*0bc0*/ 	.short	0x010a
        /*0bc2*/ 	.byte	0x3f
	.zero		1


	//   ....[80]....
        /*0bc4*/ 	.word	0x00013850
        /*0bc8*/ 	.word	0x00000006
        /*0bcc*/ 	.word	0x00000000
        /*0bd0*/ 	.short	0x010a
        /*0bd2*/ 	.byte	0x3f
	.zero		1


	//   ....[81]....
        /*0bd4*/ 	.word	0x000138a0
        /*0bd8*/ 	.word	0x00000007
        /*0bdc*/ 	.word	0x00000000
        /*0be0*/ 	.short	0x010a
        /*0be2*/ 	.byte	0x3f
	.zero		1


	//   ....[82]....
        /*0be4*/ 	.word	0x000138f0
        /*0be8*/ 	.word	0x00000004
        /*0bec*/ 	.word	0x00000000
        /*0bf0*/ 	.short	0x010a
        /*0bf2*/ 	.byte	0x3f
	.zero		1


	//----- nvinfo : EIATTR_NUM_MBARRIERS
	.align		4
.L_1535:
        /*0bf4*/ 	.byte	0x03, 0x38
        /*0bf6*/ 	.short	0x0017


	//----- nvinfo : EIATTR_EXIT_INSTR_OFFSETS
	.align		4
        /*0bf8*/ 	.byte	0x04, 0x1c
        /*0bfa*/ 	.short	(.L_1537 - .L_1536)


	//   ....[0]....
.L_1536:
        /*0bfc*/ 	.word	0x00000a80


	//   ....[1]....
        /*0c00*/ 	.word	0x0000c2e0


	//   ....[2]....
        /*0c04*/ 	.word	0x00011740


	//----- nvinfo : EIATTR_MAX_THREADS
	.align		4
.L_1537:
        /*0c08*/ 	.byte	0x04, 0x05
        /*0c0a*/ 	.short	(.L_1539 - .L_1538)
.L_1538:
        /*0c0c*/ 	.word	0x00000180
        /*0c10*/ 	.word	0x00000001
        /*0c14*/ 	.word	0x00000001


	//----- nvinfo : EIATTR_CRS_STACK_SIZE
	.align		4
.L_1539:
        /*0c18*/ 	.byte	0x04, 0x1e
        /*0c1a*/ 	.short	(.L_1541 - .L_1540)
.L_1540:
        /*0c1c*/ 	.word	0x00000000


	//----- nvinfo : EIATTR_CBANK_PARAM_SIZE
	.align		4
.L_1541:
        /*0c20*/ 	.byte	0x03, 0x19
        /*0c22*/ 	.short	0x0bf0


	//----- nvinfo : EIATTR_PARAM_CBANK
	.align		4
        /*0c24*/ 	.byte	0x04, 0x0a
        /*0c26*/ 	.short	(.L_1543 - .L_1542)
	.align		4
.L_1542:
        /*0c28*/ 	.word	index@(.nv.constant0._ZN7cutlass13device_kernelIN5flash11enable_sm90INS1_16FlashAttnFwdSm90INS1_25CollectiveMainloopFwdSm90ILi2EN4cute5tupleIJNS5_1CILi1EEES8_S8_EEENS6_IJNS7_ILi128EEENS7_ILi96EEENS7_ILi64EEEEEELi256ENS_6half_tEfNS_4arch4Sm90ELb1ELb0ELb0ELb0ELb0ELb0ELb1ELb1ELb0ELb1ELb0ELb0EEENS1_21CollectiveEpilogueFwdINS6_IJSA_NS7_ILi256EEESB_EEES9_SE_SG_Li256ELb0ELb1ELb0ELb0EEENS1_30DynamicPersistentTileSchedulerILi256ELi128ELb0ELb1ELb1EEEEEEEEEvNT_6ParamsE)
        /*0c2c*/ 	.short	0x0210
        /*0c2e*/ 	.short	0x0bf0


	//----- nvinfo : EIATTR_SW_WAR
	.align		4
.L_1543:
        /*0c30*/ 	.byte	0x04, 0x36
        /*0c32*/ 	.short	(.L_1545 - .L_1544)
.L_1544:
        /*0c34*/ 	.word	0x00000008
.L_1545:


//--------------------- .nv.info._ZN7cutlass13device_kernelIN5flash11enable_sm90INS1_16FlashAttnFwdSm90INS1_25CollectiveMainloopFwdSm90ILi2EN4cute5tupleIJNS5_1CILi1EEES8_S8_EEENS6_IJNS7_ILi128EEENS7_ILi96EEENS7_ILi64EEEEEELi256ENS_6half_tEfNS_4arch4Sm90ELb1ELb0ELb0ELb1ELb0ELb0ELb0ELb1ELb0ELb1ELb0ELb0EEENS1_21CollectiveEpilogueFwdINS6_IJSA_NS7_ILi256EEESB_EEES9_SE_SG_Li256ELb1ELb1ELb0ELb0EEENS1_36VarlenDynamicPersistentTileSchedulerILi128ELi96ELi256ELi128ELb0ELb1ELb1ELb1ELb1ELb1EEEEEEEEEvNT_6ParamsE --------------------------
	.section	.nv.info._ZN7cutlass13device_kernelIN5flash11enable_sm90INS1_16FlashAttnFwdSm90INS1_25CollectiveMainloopFwdSm90ILi2EN4cute5tupleIJNS5_1CILi1EEES8_S8_EEENS6_IJNS7_ILi128EEENS7_ILi96EEENS7_ILi64EEEEEELi256ENS_6half_tEfNS_4arch4Sm90ELb1ELb0ELb0ELb1ELb0ELb0ELb0ELb1ELb0ELb1ELb0ELb0EEENS1_21CollectiveEpilogueFwdINS6_IJSA_NS7_ILi256EEESB_EEES9_SE_SG_Li256ELb1ELb1ELb0ELb0EEENS1_36VarlenDynamicPersistentTileSchedulerILi128ELi96ELi256ELi128ELb0ELb1ELb1ELb1ELb1ELb1EEEEEEEEEvNT_6ParamsE,"",@"SHT_CUDA_INFO"
	.sectionflags	@""
	.align	4


	//----- nvinfo : EIATTR_CUDA_API_VERSION
	.align		4
        /*0000*/ 	.byte	0x04, 0x37
        /*0002*/ 	.short	(.L_1547 - .L_1546)
.L_1546:
        /*0004*/ 	.word	0x00000082


	//----- nvinfo : EIATTR_KPARAM_INFO
	.align		4
.L_1547:
        /*0008*/ 	.byte	0x04, 0x17
        /*000a*/ 	.short	(.L_1549 - .L_1548)
.L_1548:
        /*000c*/ 	.word	0x00000000
        /*0010*/ 	.short	0x0000
        /*0012*/ 	.short	0x0070
        /*0014*/ 	.byte	0x00, 0xf0, 0x01, 0x2a


	//----- nvinfo : EIATTR_SPARSE_MMA_MASK
	.align		4
.L_1549:
        /*0018*/ 	.byte	0x03, 0x50
        /*001a*/ 	.short	0x0000


	//----- nvinfo : EIATTR_MAXREG_COUNT
	.align		4
        /*001c*/ 	.byte	0x03, 0x1b
        /*001e*/ 	.short	0x00a8


	//----- nvinfo : EIATTR_NUM_BARRIERS
	.align		4
        /*0020*/ 	.byte	0x02, 0x4c
        /*0022*/ 	.byte	0x10
	.zero		1


	//----- nvinfo : EIATTR_EXTERNS
	.align		4
        /*0024*/ 	.byte	0x04, 0x0f
        /*0026*/ 	.short	(.L_1551 - .L_1550)


	//   ....[0]....
	.align		4
.L_1550:
        /*0028*/ 	.word	index@(__assertfail)


	//----- nvinfo : EIATTR_ANNOTATIONS
	.align		4
.L_1551:
        /*002c*/ 	.byte	0x04, 0x55
        /*002e*/ 	.short	(.L_1553 - .L_1552)


	//   ....[0]....
.L_1552:
        /* <DEDUP_REMOVED lines=71> */


	//----- nvinfo : EIATTR_MERCURY_ISA_VERSION
	.align		4
.L_1553:
        /*0490*/ 	.byte	0x03, 0x5f
        /*0492*/ 	.short	0x0101


	//----- nvinfo : EIATTR_UNUSED_LOAD_BYTE_OFFSET
	.align		4
        /*0494*/ 	.byte	0x04, 0x44
        /*0496*/ 	.short	(.L_1555 - .L_1554)


	//   ....[0]....
.L_1554:
        /*0498*/ 	.word	0x00000a40
        /*049c*/ 	.word	0x0000fff0


	//   ....[1]....
        /*04a0*/ 	.word	0x000084f0
        /*04a4*/ 	.word	0x0000fff0


	//----- nvinfo : EIATTR_INT_WARP_WIDE_INSTR_OFFSETS
	.align		4
.L_1555:
        /*04a8*/ 	.byte	0x04, 0x31
        /*04aa*/ 	.short	(.L_1557 - .L_1556)


	//   ....[0]....
.L_1556:
        /*04ac*/ 	.word	0x00000130


	//   ....[1]....
        /*04b0*/ 	.word	0x00000170


	//   ....[2]....
        /*04b4*/ 	.word	0x000001e0


	//   ....[3]....
        /*04b8*/ 	.word	0x0000c590


	//   ....[4]....
        /*04bc*/ 	.word	0x0000c620


	//   ....[5]....
        /*04c0*/ 	.word	0x00010550


	//   ....[6]....
        /*04c4*/ 	.word	0x000105e0


	//----- nvinfo : EIATTR_COOP_GROUP_MASK_REGIDS
	.align		4
.L_1557:
        /*04c8*/ 	.byte	0x04, 0x29
        /*04ca*/ 	.short	(.L_1559 - .L_1558)


	//   ....[0]....
.L_1558:
        /*04cc*/ 	.word	0xffffffff


	//   ....[1]....
        /*04d0*/ 	.word	0xffffffff


	//   ....[2]....
        /*04d4*/ 	.word	0xffffffff


	//   ....[3]....
        /*04d8*/ 	.word	0xffffffff


	//   ....[4]....
        /*04dc*/ 	.word	0xffffffff


	//   ....[5]....
        /*04e0*/ 	.word	0xffffffff


	//   ....[6]....
        /*04e4*/ 	.word	0xffffffff


	//   ....[7]....
        /*04e8*/ 	.word	0xffffffff


	//   ....[8]....
        /*04ec*/ 	.word	0xffffffff


	//   ....[9]....
        /*04f0*/ 	.word	0xffffffff


	//   ....[10]....
        /*04f4*/ 	.word	0xffffffff


	//   ....[11]....
        /*04f8*/ 	.word	0xffffffff


	//   ....[12]....
        /*04fc*/ 	.word	0xffffffff


	//   ....[13]....
        /*0500*/ 	.word	0xffffffff


	//   ....[14]....
        /*0504*/ 	.word	0xffffffff


	//   ....[15]....
        /*0508*/ 	.word	0xffffffff


	//   ....[16]....
        /*050c*/ 	.word	0xffffffff


	//   ....[17]....
        /*0510*/ 	.word	0xffffffff


	//   ....[18]....
        /*0514*/ 	.word	0xffffffff


	//   ....[19]....
        /*0518*/ 	.word	0xffffffff


	//   ....[20]....
        /*051c*/ 	.word	0xffffffff


	//   ....[21]....
        /*0520*/ 	.word	0xffffffff


	//   ....[22]....
        /*0524*/ 	.word	0xffffffff


	//   ....[23]....
        /*0528*/ 	.word	0xffffffff


	//   ....[24]....
        /*052c*/ 	.word	0xffffffff


	//   ....[25]....
        /*0530*/ 	.word	0xffffffff


	//   ....[26]....
        /*0534*/ 	.word	0xffffffff


	//   ....[27]....
        /*0538*/ 	.word	0xffffffff


	//   ....[28]....
        /*053c*/ 	.word	0xffffffff


	//   ....[29]....
        /*0540*/ 	.word	0xffffffff


	//   ....[30]....
        /*0544*/ 	.word	0xffffffff


	//   ....[31]....
        /*0548*/ 	.word	0xffffffff


	//   ....[32]....
        /*054c*/ 	.word	0xffffffff


	//   ....[33]....
        /*0550*/ 	.word	0xffffffff


	//   ....[34]....
        /*0554*/ 	.word	0xffffffff


	//   ....[35]....
        /*0558*/ 	.word	0xffffffff


	//   ....[36]....
        /*055c*/ 	.word	0xffffffff


	//   ....[37]....
        /*0560*/ 	.word	0xffffffff


	//   ....[38]....
        /*0564*/ 	.word	0xffffffff


	//   ....[39]....
        /*0568*/ 	.word	0xffffffff


	//   ....[40]....
        /*056c*/ 	.word	0xffffffff


	//   ....[41]....
        /*0570*/ 	.word	0xffffffff


	//   ....[42]....
        /*0574*/ 	.word	0xffffffff


	//   ....[43]....
        /*0578*/ 	.word	0xffffffff


	//   ....[44]....
        /*057c*/ 	.word	0xffffffff


	//   ....[45]....
        /*0580*/ 	.word	0xffffffff


	//   ....[46]....
        /*0584*/ 	.word	0xffffffff


	//   ....[47]....
        /*0588*/ 	.word	0xffffffff


	//   ....[48]....
        /*058c*/ 	.word	0xffffffff


	//   ....[49]....
        /*0590*/ 	.word	0xffffffff


	//   ....[50]....
        /*0594*/ 	.word	0xffffffff


	//   ....[51]....
        /*0598*/ 	.word	0xffffffff


	//   ....[52]....
        /*059c*/ 	.word	0xffffffff


	//   ....[53]....
        /*05a0*/ 	.word	0xffffffff


	//   ....[54]....
        /*05a4*/ 	.word	0xffffffff


	//   ....[55]....
        /*05a8*/ 	.word	0xffffffff


	//   ....[56]....
        /*05ac*/ 	.word	0xffffffff


	//   ....[57]....
        /*05b0*/ 	.word	0xffffffff


	//   ....[58]....
        /*05b4*/ 	.word	0xffffffff


	//   ....[59]....
        /*05b8*/ 	.word	0xffffffff


	//   ....[60]....
        /*05bc*/ 	.word	0xffffffff


	//   ....[61]....
        /*05c0*/ 	.word	0xffffffff


	//   ....[62]....
        /*05c4*/ 	.word	0xffffffff


	//   ....[63]....
        /*05c8*/ 	.word	0xffffffff


	//   ....[64]....
        /*05cc*/ 	.word	0xffffffff


	//   ....[65]....
        /*05d0*/ 	.word	0xffffffff


	//   ....[66]....
        /*05d4*/ 	.word	0xffffffff


	//   ....[67]....
        /*05d8*/ 	.word	0xffffffff


	//   ....[68]....
        /*05dc*/ 	.word	0xffffffff


	//   ....[69]....
        /*05e0*/ 	.word	0xffffffff


	//   ....[70]....
        /*05e4*/ 	.word	0xffffffff


	//   ....[71]....
        /*05e8*/ 	.word	0xffffffff


	//   ....[72]....
        /*05ec*/ 	.word	0xffffffff


	//   ....[73]....
        /*05f0*/ 	.word	0xffffffff


	//   ....[74]....
        /*05f4*/ 	.word	0xffffffff


	//   ....[75]....
        /*05f8*/ 	.word	0xffffffff


	//   ....[76]....
        /*05fc*/ 	.word	0xffffffff


	//   ....[77]....
        /*0600*/ 	.word	0xffffffff


	//   ....[78]....
        /*0604*/ 	.word	0xffffffff


	//   ....[79]....
        /*0608*/ 	.word	0xffffffff


	//   ....[80]....
        /*060c*/ 	.word	0xffffffff


	//   ....[81]....
        /*0610*/ 	.word	0xffffffff


	//   ....[82]....
        /*0614*/ 	.word	0xffffffff


	//   ....[83]....
        /*0618*/ 	.word	0xffffffff


	//   ....[84]....
        /*061c*/ 	.word	0xffffffff


	//   ....[85]....
        /*0620*/ 	.word	0xffffffff


	//   ....[86]....
        /*0624*/ 	.word	0xffffffff


	//   ....[87]....
        /*0628*/ 	.word	0xffffffff


	//   ....[88]....
        /*062c*/ 	.word	0xffffffff


	//   ....[89]....
        /*0630*/ 	.word	0xffffffff


	//   ....[90]....
        /*0634*/ 	.word	0xffffffff


	//   ....[91]....
        /*0638*/ 	.word	0xffffffff


	//   ....[92]....
        /*063c*/ 	.word	0xffffffff


	//   ....[93]....
        /*0640*/ 	.word	0xffffffff


	//   ....[94]....
        /*0644*/ 	.word	0xffffffff


	//   ....[95]....
        /*0648*/ 	.word	0xffffffff


	//   ....[96]....
        /*064c*/ 	.word	0xffffffff


	//   ....[97]....
        /*0650*/ 	.word	0xffffffff


	//   ....[98]....
        /*0654*/ 	.word	0xffffffff


	//   ....[99]....
        /*0658*/ 	.word	0x0500000f


	//   ....[100]....
        /*065c*/ 	.word	0x0500000f


	//   ....[101]....
        /*0660*/ 	.word	0x0500000f


	//   ....[102]....
        /*0664*/ 	.word	0x0500000f


	//   ....[103]....
        /*0668*/ 	.word	0x0500000f


	//   ....[104]....
        /*066c*/ 	.word	0x0500000f


	//   ....[105]....
        /*0670*/ 	.word	0x0500000f


	//   ....[106]....
        /*0674*/ 	.word	0x0500000f


	//   ....[107]....
        /*0678*/ 	.word	0x0500000f


	//   ....[108]....
        /*067c*/ 	.word	0x0500000f


	//   ....[109]....
        /*0680*/ 	.word	0x0500000f


	//   ....[110]....
        /*0684*/ 	.word	0x0500000f


	//   ....[111]....
        /*0688*/ 	.word	0x0500000f


	//   ....[112]....
        /*068c*/ 	.word	0x0500000f


	//   ....[113]....
        /*0690*/ 	.word	0x0500000f


	//   ....[114]....
        /*0694*/ 	.word	0x0500000f


	//   ....[115]....
        /*0698*/ 	.word	0x0500000f


	//   ....[116]....
        /*069c*/ 	.word	0x0500000f


	//   ....[117]....
        /*06a0*/ 	.word	0x0500000f


	//   ....[118]....
        /*06a4*/ 	.word	0x0500000f


	//   ....[119]....
        /*06a8*/ 	.word	0x0500000f


	//   ....[120]....
        /*06ac*/ 	.word	0x0500000f


	//   ....[121]....
        /*06b0*/ 	.word	0x0500000f


	//   ....[122]....
        /*06b4*/ 	.word	0x0500000f


	//   ....[123]....
        /*06b8*/ 	.word	0x0500000f


	//   ....[124]....
        /*06bc*/ 	.word	0x0500000f


	//   ....[125]....
        /*06c0*/ 	.word	0x0500000f


	//   ....[126]....
        /*06c4*/ 	.word	0x0500000f


	//   ....[127]....
        /*06c8*/ 	.word	0x0500000f


	//   ....[128]....
        /*06cc*/ 	.word	0x0500000f


	//   ....[129]....
        /*06d0*/ 	.word	0x0500000f


	//   ....[130]....
        /*06d4*/ 	.word	0x0500000f


	//   ....[131]....
        /*06d8*/ 	.word	0x0500000f


	//   ....[132]....
        /*06dc*/ 	.word	0x0500000f


	//   ....[133]....
        /*06e0*/ 	.word	0x0500000f


	//----- nvinfo : EIATTR_COOP_GROUP_INSTR_OFFSETS
	.align		4
.L_1559:
        /*06e4*/ 	.byte	0x04, 0x28
        /*06e6*/ 	.short	(.L_1561 - .L_1560)


	//   ....[0]....
.L_1560:
        /*06e8*/ 	.word	0x00000070


	//   ....[1]....
        /*06ec*/ 	.word	0x00000140


	//   ....[2]....
        /*06f0*/ 	.word	0x00000190


	//   ....[3]....
        /*06f4*/ 	.word	0x000003c0


	//   ....[4]....
        /*06f8*/ 	.word	0x00000520


	//   ....[5]....
        /*06fc*/ 	.word	0x00000640


	//   ....[6]....
        /*0700*/ 	.word	0x000007a0


	//   ....[7]....
        /*0704*/ 	.word	0x000018b0


	//   ....[8]....
        /*0708*/ 	.word	0x00001eb0


	//   ....[9]....
        /*070c*/ 	.word	0x00001ed0


	//   ....[10]....
        /*0710*/ 	.word	0x00002470


	//   ....[11]....
        /*0714*/ 	.word	0x00002570


	//   ....[12]....
        /*0718*/ 	.word	0x00002b60


	//   ....[13]....
        /*071c*/ 	.word	0x00002bc0


	//   ....[14]....
        /*0720*/ 	.word	0x00003b60


	//   ....[15]....
        /*0724*/ 	.word	0x00003b80


	//   ....[16]....
        /*0728*/ 	.word	0x00004110


	//   ....[17]....
        /*072c*/ 	.word	0x000041d0


	//   ....[18]....
        /*0730*/ 	.word	0x000047b0


	//   ....[19]....
        /*0734*/ 	.word	0x00004830


	//   ....[20]....
        /*0738*/ 	.word	0x00006190


	//   ....[21]....
        /*073c*/ 	.word	0x000061b0


	//   ....[22]....
        /*0740*/ 	.word	0x00006810


	//   ....[23]....
        /*0744*/ 	.word	0x000069e0


	//   ....[24]....
        /*0748*/ 	.word	0x00007a70


	//   ....[25]....
        /*074c*/ 	.word	0x00007af0


	//   ....[26]....
        /*0750*/ 	.word	0x00007b50


	//   ....[27]....
        /*0754*/ 	.word	0x00007b80


	//   ....[28]....
        /*0758*/ 	.word	0x00009560


	//   ....[29]....
        /*075c*/ 	.word	0x00009590


	//   ....[30]....
        /*0760*/ 	.word	0x000095c0


	//   ....[31]....
        /*0764*/ 	.word	0x00009600


	//   ....[32]....
        /*0768*/ 	.word	0x00009ec0


	//   ....[33]....
        /*076c*/ 	.word	0x00009ee0


	//   ....[34]....
        /*0770*/ 	.word	0x0000a030


	//   ....[35]....
        /*0774*/ 	.word	0x0000a050


	//   ....[36]....
        /*0778*/ 	.word	0x0000a190


	//   ....[37]....
        /*077c*/ 	.word	0x0000a1b0


	//   ....[38]....
        /*0780*/ 	.word	0x0000a300


	//   ....[39]....
        /*0784*/ 	.word	0x0000a320


	//   ....[40]....
        /*0788*/ 	.word	0x0000ac60


	//   ....[41]....
        /*078c*/ 	.word	0x0000ac90


	//   ....[42]....
        /*0790*/ 	.word	0x0000ade0


	//   ....[43]....
        /*0794*/ 	.word	0x0000ae00


	//   ....[44]....
        /*0798*/ 	.word	0x0000af40


	//   ....[45]....
        /*079c*/ 	.word	0x0000af60


	//   ....[46]....
        /*07a0*/ 	.word	0x0000b0b0


	//   ....[47]....
        /*07a4*/ 	.word	0x0000b0d0


	//   ....[48]....
        /*07a8*/ 	.word	0x0000b290


	//   ....[49]....
        /*07ac*/ 	.word	0x0000b460


	//   ....[50]....
        /*07b0*/ 	.word	0x0000b490


	//   ....[51]....
        /*07b4*/ 	.word	0x0000b4c0


	//   ....[52]....
        /*07b8*/ 	.word	0x0000b4f0


	//   ....[53]....
        /*07bc*/ 	.word	0x0000b520


	//   ....[54]....
        /*07c0*/ 	.word	0x0000b550


	//   ....[55]....
        /*07c4*/ 	.word	0x0000b6c0


	//   ....[56]....
        /*07c8*/ 	.word	0x0000b6f0


	//   ....[57]....
        /*07cc*/ 	.word	0x0000b720


	//   ....[58]....
        /*07d0*/ 	.word	0x0000b750


	//   ....[59]....
        /*07d4*/ 	.word	0x0000b780


	//   ....[60]....
        /*07d8*/ 	.word	0x0000b7b0


	//   ....[61]....
        /*07dc*/ 	.word	0x0000b850


	//   ....[62]....
        /*07e0*/ 	.word	0x0000b8b0


	//   ....[63]....
        /*07e4*/ 	.word	0x0000b940


	//   ....[64]....
        /*07e8*/ 	.word	0x0000cb90


	//   ....[65]....
        /*07ec*/ 	.word	0x0000d6f0


	//   ....[66]....
        /*07f0*/ 	.word	0x0000d710


	//   ....[67]....
        /*07f4*/ 	.word	0x0000d7b0


	//   ....[68]....
        /*07f8*/ 	.word	0x0000d7d0


	//   ....[69]....
        /*07fc*/ 	.word	0x0000d850


	//   ....[70]....
        /*0800*/ 	.word	0x0000d870


	//   ....[71]....
        /*0804*/ 	.word	0x0000d8f0


	//   ....[72]....
        /*0808*/ 	.word	0x0000d910


	//   ....[73]....
        /*080c*/ 	.word	0x0000d990


	//   ....[74]....
        /*0810*/ 	.word	0x0000d9b0


	//   ....[75]....
        /*0814*/ 	.word	0x0000da30


	//   ....[76]....
        /*0818*/ 	.word	0x0000da50


	//   ....[77]....
        /*081c*/ 	.word	0x0000dad0


	//   ....[78]....
        /*0820*/ 	.word	0x0000daf0


	//   ....[79]....
        /*0824*/ 	.word	0x0000db00


	//   ....[80]....
        /*0828*/ 	.word	0x0000db10


	//   ....[81]....
        /*082c*/ 	.word	0x000107e0


	//   ....[82]....
        /*0830*/ 	.word	0x00010840


	//   ....[83]....
        /*0834*/ 	.word	0x00010870


	//   ....[84]....
        /*0838*/ 	.word	0x00010880


	//   ....[85]....
        /*083c*/ 	.word	0x000108b0


	//   ....[86]....
        /*0840*/ 	.word	0x000108e0


	//   ....[87]....
        /*0844*/ 	.word	0x00010910


	//   ....[88]....
        /*0848*/ 	.word	0x00010940


	//   ....[89]....
        /*084c*/ 	.word	0x00010ac0


	//   ....[90]....
        /*0850*/ 	.word	0x00010af0


	//   ....[91]....
        /*0854*/ 	.word	0x00010b20


	//   ....[92]....
        /*0858*/ 	.word	0x00010b50


	//   ....[93]....
        /*085c*/ 	.word	0x00010b80


	//   ....[94]....
        /*0860*/ 	.word	0x00010bb0


	//   ....[95]....
        /*0864*/ 	.word	0x00010c70


	//   ....[96]....
        /*0868*/ 	.word	0x00010c90


	//   ....[97]....
        /*086c*/ 	.word	0x00010d00


	//   ....[98]....
        /*0870*/ 	.word	0x000113c0


	//   ....[99]....
        /*0874*/ 	.word	0x00011950


	//   ....[100]....
        /*0878*/ 	.word	0x00011b00


	//   ....[101]....
        /*087c*/ 	.word	0x00011b50


	//   ....[102]....
        /*0880*/ 	.word	0x00011bb0


	//   ....[103]....
        /*0884*/ 	.word	0x00011cb0


	//   ....[104]....
        /*0888*/ 	.word	0x00011d10


	//   ....[105]....
        /*088c*/ 	.word	0x00011e10


	//   ....[106]....
        /*0890*/ 	.word	0x00011e70


	//   ....[107]....
        /*0894*/ 	.word	0x00011f70


	//   ....[108]....
        /*0898*/ 	.word	0x00011fd0


	//   ....[109]....
        /*089c*/ 	.word	0x000120d0


	//   ....[110]....
        /*08a0*/ 	.word	0x00012130


	//   ....[111]....
        /*08a4*/ 	.word	0x00012230


	//   ....[112]....
        /*08a8*/ 	.word	0x00012290


	//   ....[113]....
        /*08ac*/ 	.word	0x00012380


	//   ....[114]....
        /*08b0*/ 	.word	0x000123e0


	//   ....[115]....
        /*08b4*/ 	.word	0x00012480


	//   ....[116]....
        /*08b8*/ 	.word	0x000127f0


	//   ....[117]....
        /*08bc*/ 	.word	0x00012890


	//   ....[118]....
        /*08c0*/ 	.word	0x000129b0


	//   ....[119]....
        /*08c4*/ 	.word	0x00012a20


	//   ....[120]....
        /*08c8*/ 	.word	0x00012a90


	//   ....[121]....
        /*08cc*/ 	.word	0x00012b00


	//   ....[122]....
        /*08d0*/ 	.word	0x00012b70


	//   ....[123]....
        /*08d4*/ 	.word	0x00012bf0


	//   ....[124]....
        /*08d8*/ 	.word	0x00012c80


	//   ....[125]....
        /*08dc*/ 	.word	0x00012d10


	//   ....[126]....
        /*08e0*/ 	.word	0x00012d80


	//   ....[127]....
        /*08e4*/ 	.word	0x00012df0


	//   ....[128]....
        /*08e8*/ 	.word	0x00012e60


	//   ....[129]....
        /*08ec*/ 	.word	0x00012ee0


	//   ....[130]....
        /*08f0*/ 	.word	0x00012f50


	//   ....[131]....
        /*08f4*/ 	.word	0x00012ff0


	//   ....[132]....
        /*08f8*/ 	.word	0x00013080


	//   ....[133]....
        /*08fc*/ 	.word	0x000131b0


	//----- nvinfo : EIATTR_REG_RECONFIG
	.align		4
.L_1561:
        /*0900*/ 	.byte	0x01, 0x54
	.zero		2


	//----- nvinfo : EIATTR_SYSCALL_OFFSETS
	.align		4
        /*0904*/ 	.byte	0x04, 0x46
        /*0906*/ 	.short	(.L_1563 - .L_1562)


	//   ....[0]....
.L_1562:
        /*0908*/ 	.word	0x00001a90


	//   ....[1]....
        /*090c*/ 	.word	0x0000c790


	//   ....[2]....
        /*0910*/ 	.word	0x0000c8f0


	//   ....[3]....
        /*0914*/ 	.word	0x0000c9f0


	//   ....[4]....
        /*0918*/ 	.word	0x0000d320


	//----- nvinfo : EIATTR_MBARRIER_INSTR_OFFSETS
	.align		4
.L_1563:
        /*091c*/ 	.byte	0x04, 0x39
        /*091e*/ 	.short	(.L_1565 - .L_1564)


	//   ....[0]....
.L_1564:
        /*0920*/ 	.word	0x00000270
        /*0924*/ 	.word	0x000000ff
        /*0928*/ 	.word	0x00022800
        /*092c*/ 	.short	0x0100
        /*092e*/ 	.byte	0x08
	.zero		1


	//   ....[1]....
        /*0930*/ 	.word	0x00000280
        /*0934*/ 	.word	0x000000ff
        /*0938*/ 	.word	0x00022820
        /*093c*/ 	.short	0x0100
        /*093e*/ 	.byte	0x08
	.zero		1


	//   ....[2]....
        /*0940*/ 	.word	0x00000370
        /*0944*/ 	.word	0x000000ff
        /*0948*/ 	.word	0x00022830
        /*094c*/ 	.short	0x0100
        /*094e*/ 	.byte	0x08
	.zero		1


	//   ....[3]....
        /*0950*/ 	.word	0x00000380
        /*0954*/ 	.word	0x000000ff
        /*0958*/ 	.word	0x00022840
        /*095c*/ 	.short	0x0100
        /*095e*/ 	.byte	0x08
	.zero		1


	//   ....[4]....
        /*0960*/ 	.word	0x00000390
        /*0964*/ 	.word	0x000000ff
        /*0968*/ 	.word	0x00022838
        /*096c*/ 	.short	0x0100
        /*096e*/ 	.byte	0x08
	.zero		1


	//   ....[5]....
        /*0970*/ 	.word	0x000003a0
        /*0974*/ 	.word	0x000000ff
        /*0978*/ 	.word	0x00022848
        /*097c*/ 	.short	0x0100
        /*097e*/ 	.byte	0x08
	.zero		1


	//   ....[6]....
        /*0980*/ 	.word	0x000004d0
        /*0984*/ 	.word	0x000000ff
        /*0988*/ 	.word	0x00022850
        /*098c*/ 	.short	0x0100
        /*098e*/ 	.byte	0x08
	.zero		1


	//   ....[7]....
        /*0990*/ 	.word	0x000004e0
        /*0994*/ 	.word	0x000000ff
        /*0998*/ 	.word	0x00022860
        /*099c*/ 	.short	0x0100
        /*099e*/ 	.byte	0x08
	.zero		1


	//   ....[8]....
        /*09a0*/ 	.word	0x000004f0
        /*09a4*/ 	.word	0x000000ff
        /*09a8*/ 	.word	0x00022858
        /*09ac*/ 	.short	0x0100
        /*09ae*/ 	.byte	0x08
	.zero		1


	//   ....[9]....
        /*09b0*/ 	.word	0x00000500
        /*09b4*/ 	.word	0x000000ff
        /*09b8*/ 	.word	0x00022868
        /*09bc*/ 	.short	0x0100
        /*09be*/ 	.byte	0x08
	.zero		1


	//   ....[10]....
        /*09c0*/ 	.word	0x000005f0
        /*09c4*/ 	.word	0x000000ff
        /*09c8*/ 	.word	0x00022870
        /*09cc*/ 	.short	0x0100
        /*09ce*/ 	.byte	0x06
	.zero		1


	//   ....[11]....
        /*09d0*/ 	.word	0x00000600
        /*09d4*/ 	.word	0x000000ff
        /*09d8*/ 	.word	0x00022880
        /*09dc*/ 	.short	0x0100
        /*09de*/ 	.byte	0x06
	.zero		1


	//   ....[12]....
        /*09e0*/ 	.word	0x00000610
        /*09e4*/ 	.word	0x000000ff
        /*09e8*/ 	.word	0x00022878
        /*09ec*/ 	.short	0x0100
        /*09ee*/ 	.byte	0x06
	.zero		1


	//   ....[13]....
        /*09f0*/ 	.word	0x00000620
        /*09f4*/ 	.word	0x000000ff
        /*09f8*/ 	.word	0x00022888
        /*09fc*/ 	.short	0x0100
        /*09fe*/ 	.byte	0x06
	.zero		1


	//   ....[14]....
        /*0a00*/ 	.word	0x00000750
        /*0a04*/ 	.word	0x000000ff
        /*0a08*/ 	.word	0x00022890
        /*0a0c*/ 	.short	0x0100
        /*0a0e*/ 	.byte	0x08
	.zero		1


	//   ....[15]....
        /*0a10*/ 	.word	0x00000760
        /*0a14*/ 	.word	0x000000ff
        /*0a18*/ 	.word	0x000228a0
        /*0a1c*/ 	.short	0x0100
        /*0a1e*/ 	.byte	0x08
	.zero		1


	//   ....[16]....
        /*0a20*/ 	.word	0x00000770
        /*0a24*/ 	.word	0x000000ff
        /*0a28*/ 	.word	0x00022898
        /*0a2c*/ 	.short	0x0100
        /*0a2e*/ 	.byte	0x08
	.zero		1


	//   ....[17]....
        /*0a30*/ 	.word	0x00000780
        /*0a34*/ 	.word	0x000000ff
        /*0a38*/ 	.word	0x000228a8
        /*0a3c*/ 	.short	0x0100
        /*0a3e*/ 	.byte	0x08
	.zero		1


	//   ....[18]....
        /*0a40*/ 	.word	0x000008b0
        /*0a44*/ 	.word	0x000000ff
        /*0a48*/ 	.word	0x000228b0
        /*0a4c*/ 	.short	0x0100
        /*0a4e*/ 	.byte	0x08
	.zero		1


	//   ....[19]....
        /*0a50*/ 	.word	0x000008c0
        /*0a54*/ 	.word	0x000000ff
        /*0a58*/ 	.word	0x000228c0
        /*0a5c*/ 	.short	0x0100
        /*0a5e*/ 	.byte	0x08
	.zero		1


	//   ....[20]....
        /*0a60*/ 	.word	0x000008d0
        /*0a64*/ 	.word	0x000000ff
        /*0a68*/ 	.word	0x000228b8
        /*0a6c*/ 	.short	0x0100
        /*0a6e*/ 	.byte	0x08
	.zero		1


	//   ....[21]....
        /*0a70*/ 	.word	0x000008e0
        /*0a74*/ 	.word	0x000000ff
        /*0a78*/ 	.word	0x000228c8
        /*0a7c*/ 	.short	0x0100
        /*0a7e*/ 	.byte	0x08
	.zero		1


	//   ....[22]....
        /*0a80*/ 	.word	0x00001b40
        /*0a84*/ 	.word	0x00000007
        /*0a88*/ 	.word	0x00022800
        /*0a8c*/ 	.short	0x010a
        /*0a8e*/ 	.byte	0x3f
	.zero		1


	//   ....[23]....
        /*0a90*/ 	.word	0x00001c10
        /*0a94*/ 	.word	0x00000006
        /*0a98*/ 	.word	0x00022830
        /*0a9c*/ 	.short	0x010a
        /*0a9e*/ 	.byte	0x3f
	.zero		1


	//   ....[24]....
        /*0aa0*/ 	.word	0x00001c50
        /*0aa4*/ 	.word	0x00000006
        /*0aa8*/ 	.word	0x00022830
        /*0aac*/ 	.short	0x010a
        /*0aae*/ 	.byte	0x3f
	.zero		1


	//   ....[25]....
        /*0ab0*/ 	.word	0x00003010
        /*0ab4*/ 	.word	0x00000000
        /*0ab8*/ 	.word	0x00000000
        /*0abc*/ 	.short	0x0101
        /*0abe*/ 	.byte	0x3f
	.zero		1


	//   ....[26]....
        /*0ac0*/ 	.word	0x00003470
        /*0ac4*/ 	.word	0x00000006
        /*0ac8*/ 	.word	0x00022850
        /*0acc*/ 	.short	0x010a
        /*0ace*/ 	.byte	0x3f
	.zero		1


	//   ....[27]....
        /*0ad0*/ 	.word	0x000034b0
        /*0ad4*/ 	.word	0x00000006
        /*0ad8*/ 	.word	0x00022850
        /*0adc*/ 	.short	0x010a
        /*0ade*/ 	.byte	0x3f
	.zero		1


	//   ....[28]....
        /*0ae0*/ 	.word	0x00003870
        /*0ae4*/ 	.word	0x00000006
        /*0ae8*/ 	.word	0x00000000
        /*0aec*/ 	.short	0x0101
        /*0aee*/ 	.byte	0x3f
	.zero		1


	//   ....[29]....
        /*0af0*/ 	.word	0x00003990
        /*0af4*/ 	.word	0x000000ff
        /*0af8*/ 	.word	0x00022830
        /*0afc*/ 	.short	0x010a
        /*0afe*/ 	.byte	0x19
	.zero		1


	//   ....[30]....
        /*0b00*/ 	.word	0x000039d0
        /*0b04*/ 	.word	0x000000ff
        /*0b08*/ 	.word	0x00022830
        /*0b0c*/ 	.short	0x010a
        /*0b0e*/ 	.byte	0x19
	.zero		1


	//   ....[31]....
        /*0b10*/ 	.word	0x00004d90
        /*0b14*/ 	.word	0x00000000
        /*0b18*/ 	.word	0x00000000
        /*0b1c*/ 	.short	0x0101
        /*0b1e*/ 	.byte	0x3f
	.zero		1


	//   ....[32]....
        /*0b20*/ 	.word	0x000059b0
        /*0b24*/ 	.word	0x000000ff
        /*0b28*/ 	.word	0x00022850
        /*0b2c*/ 	.short	0x010a
        /*0b2e*/ 	.byte	0x19
	.zero		1


	//   ....[33]....
        /*0b30*/ 	.word	0x000059f0
        /*0b34*/ 	.word	0x000000ff
        /*0b38*/ 	.word	0x00022850
        /*0b3c*/ 	.short	0x010a
        /*0b3e*/ 	.byte	0x19
	.zero		1


	//   ....[34]....
        /*0b40*/ 	.word	0x00005d00
        /*0b44*/ 	.word	0x000000b1
        /*0b48*/ 	.word	0x00000000
        /*0b4c*/ 	.short	0x0101
        /*0b4e*/ 	.byte	0x3f
	.zero		1


	//   ....[35]....
        /*0b50*/ 	.word	0x00005e40
        /*0b54*/ 	.word	0x000000ff
        /*0b58*/ 	.word	0x00022830
        /*0b5c*/ 	.short	0x010a
        /*0b5e*/ 	.byte	0x18
	.zero		1


	//   ....[36]....
        /*0b60*/ 	.word	0x00005e80
        /*0b64*/ 	.word	0x000000ff
        /*0b68*/ 	.word	0x00022830
        /*0b6c*/ 	.short	0x010a
        /*0b6e*/ 	.byte	0x18
	.zero		1


	//   ....[37]....
        /*0b70*/ 	.word	0x00006c60
        /*0b74*/ 	.word	0x0000009a
        /*0b78*/ 	.word	0x00000000
        /*0b7c*/ 	.short	0x0101
        /*0b7e*/ 	.byte	0x3f
	.zero		1


	//   ....[38]....
        /*0b80*/ 	.word	0x00007710
        /*0b84*/ 	.word	0x000000ff
        /*0b88*/ 	.word	0x00022850
        /*0b8c*/ 	.short	0x010a
        /*0b8e*/ 	.byte	0x18
	.zero		1


	//   ....[39]....
        /*0b90*/ 	.word	0x00007750
        /*0b94*/ 	.word	0x000000ff
        /*0b98*/ 	.word	0x00022850
        /*0b9c*/ 	.short	0x010a
        /*0b9e*/ 	.byte	0x18
	.zero		1


	//   ....[40]....
        /*0ba0*/ 	.word	0x00007a50
        /*0ba4*/ 	.word	0x000000b7
        /*0ba8*/ 	.word	0x00000000
        /*0bac*/ 	.short	0x0101
        /*0bae*/ 	.byte	0x3f
	.zero		1


	//   ....[41]....
        /*0bb0*/ 	.word	0x00009eb0
        /*0bb4*/ 	.word	0x00000097
        /*0bb8*/ 	.word	0x00000000
        /*0bbc*/ 	.short	0x0101
        /*0bbe*/ 	.byte	0x3f
	.zero		1


	//   ....[42]....
        /*0bc0*/ 	.word	0x0000ce20
        /*0bc4*/ 	.word	0x00000000
        /*0bc8*/ 	.word	0x00022840
        /*0bcc*/ 	.short	0x010a
        /*0bce*/ 	.byte	0x3f
	.zero		1


	//   ....[43]....
        /*0bd0*/ 	.word	0x0000dc20
        /*0bd4*/ 	.word	0x00000008
        /*0bd8*/ 	.word	0x00022800
        /*0bdc*/ 	.short	0x0107
        /*0bde*/ 	.byte	0x3f
	.zero		1


	//   ....[44]....
        /*0be0*/ 	.word	0x0000dd20
        /*0be4*/ 	.word	0x00000002
        /*0be8*/ 	.word	0x00022800
        /*0bec*/ 	.short	0x0101
        /*0bee*/ 	.byte	0x3f
	.zero		1


	//   ....[45]....
        /*0bf0*/ 	.word	0x0000dd40
        /*0bf4*/ 	.word	0x00000002
        /*0bf8*/ 	.word	0x00022820
        /*0bfc*/ 	.short	0x010a
        /*0bfe*/ 	.byte	0x3f
	.zero		1


	//   ....[46]....
        /*0c00*/ 	.word	0x0000de50
        /*0c04*/ 	.word	0x00000002
        /*0c08*/ 	.word	0x00022860
        /*0c0c*/ 	.short	0x010a
        /*0c0e*/ 	.byte	0x3f
	.zero		1


	//   ....[47]....
        /*0c10*/ 	.word	0x0000e730
        /*0c14*/ 	.word	0x00000003
        /*0c18*/ 	.word	0x00022840
        /*0c1c*/ 	.short	0x010a
        /*0c1e*/ 	.byte	0x3f
	.zero		1


	//   ....[48]....
        /*0c20*/ 	.word	0x0000e990
        /*0c24*/ 	.word	0x00000003
        /*0c28*/ 	.word	0x00022860
        /*0c2c*/ 	.short	0x010a
        /*0c2e*/ 	.byte	0x3f
	.zero		1


	//   ....[49]....
        /*0c30*/ 	.word	0x0000f210
        /*0c34*/ 	.word	0x00000004
        /*0c38*/ 	.word	0x00022840
        /*0c3c*/ 	.short	0x010a
        /*0c3e*/ 	.byte	0x3f
	.zero		1


	//   ....[50]....
        /*0c40*/ 	.word	0x0000f460
        /*0c44*/ 	.word	0x00000004
        /*0c48*/ 	.word	0x00022860
        /*0c4c*/ 	.short	0x010a
        /*0c4e*/ 	.byte	0x3f
	.zero		1


	//   ....[51]....
        /*0c50*/ 	.word	0x0000fc70
        /*0c54*/ 	.word	0x00000004
        /*0c58*/ 	.word	0x00022840
        /*0c5c*/ 	.short	0x010a
        /*0c5e*/ 	.byte	0x3f
	.zero		1


	//   ....[52]....
        /*0c60*/ 	.word	0x0000fed0
        /*0c64*/ 	.word	0x00000004
        /*0c68*/ 	.word	0x00022860
        /*0c6c*/ 	.short	0x010a
        /*0c6e*/ 	.byte	0x3f
	.zero		1


	//   ....[53]....
        /*0c70*/ 	.word	0x00011340
        /*0c74*/ 	.word	0x00000000
        /*0c78*/ 	.word	0x00022820
        /*0c7c*/ 	.short	0x010a
        /*0c7e*/ 	.byte	0x3f
	.zero		1


	//   ....[54]....
        /*0c80*/ 	.word	0x00011500
        /*0c84*/ 	.word	0x00000006
        /*0c88*/ 	.word	0x00000000
        /*0c8c*/ 	.short	0x010a
        /*0c8e*/ 	.byte	0x3f
	.zero		1


	//   ....[55]....
        /*0c90*/ 	.word	0x00011570
        /*0c94*/ 	.word	0x00000007
        /*0c98*/ 	.word	0x00000000
        /*0c9c*/ 	.short	0x010a
        /*0c9e*/ 	.byte	0x3f
	.zero		1


	//   ....[56]....
        /*0ca0*/ 	.word	0x000115e0
        /*0ca4*/ 	.word	0x00000004
        /*0ca8*/ 	.word	0x00000000
        /*0cac*/ 	.short	0x010a
        /*0cae*/ 	.byte	0x3f
	.zero		1


	//   ....[57]....
        /*0cb0*/ 	.word	0x00011610
        /*0cb4*/ 	.word	0x00000003
        /*0cb8*/ 	.word	0x00000000
        /*0cbc*/ 	.short	0x010a
        /*0cbe*/ 	.byte	0x3f
	.zero		1


	//   ....[58]....
        /*0cc0*/ 	.word	0x00011670
        /*0cc4*/ 	.word	0x00000007
        /*0cc8*/ 	.word	0x00022800
        /*0ccc*/ 	.short	0x010a
        /*0cce*/ 	.byte	0x3f
	.zero		1


	//   ....[59]....
        /*0cd0*/ 	.word	0x000116c0
        /*0cd4*/ 	.word	0x00000006
        /*0cd8*/ 	.word	0x00022830
        /*0cdc*/ 	.short	0x010a
        /*0cde*/ 	.byte	0x3f
	.zero		1


	//   ....[60]....
        /*0ce0*/ 	.word	0x00011710
        /*0ce4*/ 	.word	0x00000006
        /*0ce8*/ 	.word	0x00022850
        /*0cec*/ 	.short	0x010a
        /*0cee*/ 	.byte	0x3f
	.zero		1


	//   ....[61]....
        /*0cf0*/ 	.word	0x00011770
        /*0cf4*/ 	.word	0x00000005
        /*0cf8*/ 	.word	0x00022830
        /*0cfc*/ 	.short	0x010a
        /*0cfe*/ 	.byte	0x3f
	.zero		1


	//   ....[62]....
        /*0d00*/ 	.word	0x000117c0
        /*0d04*/ 	.word	0x000000b1
        /*0d08*/ 	.word	0x00022850
        /*0d0c*/ 	.short	0x010a
        /*0d0e*/ 	.byte	0x3f
	.zero		1


	//   ....[63]....
        /*0d10*/ 	.word	0x00011820
        /*0d14*/ 	.word	0x00000005
        /*0d18*/ 	.word	0x00022830
        /*0d1c*/ 	.short	0x010a
        /*0d1e*/ 	.byte	0x3f
	.zero		1


	//   ....[64]....
        /*0d20*/ 	.word	0x00011870
        /*0d24*/ 	.word	0x000000b7
        /*0d28*/ 	.word	0x00022850
        /*0d2c*/ 	.short	0x010a
        /*0d2e*/ 	.byte	0x3f
	.zero		1


	//   ....[65]....
        /*0d30*/ 	.word	0x00011a10
        /*0d34*/ 	.word	0x00000000
        /*0d38*/ 	.word	0x00022840
        /*0d3c*/ 	.short	0x010a
        /*0d3e*/ 	.byte	0x3f
	.zero		1


	//   ....[66]....
        /*0d40*/ 	.word	0x00012510
        /*0d44*/ 	.word	0x00000002
        /*0d48*/ 	.word	0x00022820
        /*0d4c*/ 	.short	0x010a
        /*0d4e*/ 	.byte	0x3f
	.zero		1


	//   ....[67]....
        /*0d50*/ 	.word	0x00012560
        /*0d54*/ 	.word	0x00000002
        /*0d58*/ 	.word	0x00022860
        /*0d5c*/ 	.short	0x010a
        /*0d5e*/ 	.byte	0x3f
	.zero		1


	//   ....[68]....
        /*0d60*/ 	.word	0x000125b0
        /*0d64*/ 	.word	0x00000003
        /*0d68*/ 	.word	0x00022840
        /*0d6c*/ 	.short	0x010a
        /*0d6e*/ 	.byte	0x3f
	.zero		1


	//   ....[69]....
        /*0d70*/ 	.word	0x00012600
        /*0d74*/ 	.word	0x00000003
        /*0d78*/ 	.word	0x00022860
        /*0d7c*/ 	.short	0x010a
        /*0d7e*/ 	.byte	0x3f
	.zero		1


	//   ....[70]....
        /*0d80*/ 	.word	0x00012650
        /*0d84*/ 	.word	0x00000004
        /*0d88*/ 	.word	0x00022840
        /*0d8c*/ 	.short	0x010a
        /*0d8e*/ 	.byte	0x3f
	.zero		1


	//   ....[71]....
        /*0d90*/ 	.word	0x000126a0
        /*0d94*/ 	.word	0x00000004
        /*0d98*/ 	.word	0x00022860
        /*0d9c*/ 	.short	0x010a
        /*0d9e*/ 	.byte	0x3f
	.zero		1


	//   ....[72]....
        /*0da0*/ 	.word	0x000126f0
        /*0da4*/ 	.word	0x00000004
        /*0da8*/ 	.word	0x00022840
        /*0dac*/ 	.short	0x010a
        /*0dae*/ 	.byte	0x3f
	.zero		1


	//   ....[73]....
        /*0db0*/ 	.word	0x00012740
        /*0db4*/ 	.word	0x00000004
        /*0db8*/ 	.word	0x00022860
        /*0dbc*/ 	.short	0x010a
        /*0dbe*/ 	.byte	0x3f
	.zero		1


	//   ....[74]....
        /*0dc0*/ 	.word	0x000130d0
        /*0dc4*/ 	.word	0x00000000
        /*0dc8*/ 	.word	0x00022820
        /*0dcc*/ 	.short	0x010a
        /*0dce*/ 	.byte	0x3f
	.zero		1


	//   ....[75]....
        /*0dd0*/ 	.word	0x00013270
        /*0dd4*/ 	.word	0x00000006
        /*0dd8*/ 	.word	0x00000000
        /*0ddc*/ 	.short	0x010a
        /*0dde*/ 	.byte	0x3f
	.zero		1


	//   ....[76]....
        /*0de0*/ 	.word	0x000132c0
        /*0de4*/ 	.word	0x00000007
        /*0de8*/ 	.word	0x00000000
        /*0dec*/ 	.short	0x010a
        /*0dee*/ 	.byte	0x3f
	.zero		1


	//   ....[77]....
        /*0df0*/ 	.word	0x00013310
        /*0df4*/ 	.word	0x00000004
        /*0df8*/ 	.word	0x00000000
        /*0dfc*/ 	.short	0x010a
        /*0dfe*/ 	.byte	0x3f
	.zero		1


	//----- nvinfo : EIATTR_NUM_MBARRIERS
	.align		4
.L_1565:
        /*0e00*/ 	.byte	0x03, 0x38
        /*0e02*/ 	.short	0x0016


	//----- nvinfo : EIATTR_EXIT_INSTR_OFFSETS
	.align		4
        /*0e04*/ 	.byte	0x04, 0x1c
        /*0e06*/ 	.short	(.L_1567 - .L_1566)


	//   ....[0]....
.L_1566:
        /*0e08*/ 	.word	0x00000a80


	//   ....[1]....
        /*0e0c*/ 	.word	0x0000b240


	//   ....[2]....
        /*0e10*/ 	.word	0x00011660


	//----- nvinfo : EIATTR_MAX_THREADS
	.align		4
.L_1567:
        /*0e14*/ 	.byte	0x04, 0x05
        /*0e16*/ 	.short	(.L_1569 - .L_1568)
.L_1568:
        /*0e18*/ 	.word	0x00000180
        /*0e1c*/ 	.word	0x00000001
        /*0e20*/ 	.word	0x00000001


	//----- nvinfo : EIATTR_CRS_STACK_SIZE
	.align		4
.L_1569:
        /*0e24*/ 	.byte	0x04, 0x1e
        /*0e26*/ 	.short	(.L_1571 - .L_1570)
.L_1570:
        /*0e28*/ 	.word	0x00000000


	//----- nvinfo : EIATTR_CBANK_PARAM_SIZE
	.align		4
.L_1571:
        /*0e2c*/ 	.byte	0x03, 0x19
        /*0e2e*/ 	.short	0x0af0


	//----- nvinfo : EIATTR_PARAM_CBANK
	.align		4
        /*0e30*/ 	.byte	0x04, 0x0a
        /*0e32*/ 	.short	(.L_1573 - .L_1572)
	.align		4
.L_1572:
        /*0e34*/ 	.word	index@(.nv.constant0._ZN7cutlass13device_kernelIN5flash11enable_sm90INS1_16FlashAttnFwdSm90INS1_25CollectiveMainloopFwdSm90ILi2EN4cute5tupleIJNS5_1CILi1EEES8_S8_EEENS6_IJNS7_ILi128EEENS7_ILi96EEENS7_ILi64EEEEEELi256ENS_6half_tEfNS_4arch4Sm90ELb1ELb0ELb0ELb1ELb0ELb0ELb0ELb1ELb0ELb1ELb0ELb0EEENS1_21CollectiveEpilogueFwdINS6_IJSA_NS7_ILi256EEESB_EEES9_SE_SG_Li256ELb1ELb1ELb0ELb0EEENS1_36VarlenDynamicPersistentTileSchedulerILi128ELi96ELi256ELi128ELb0ELb1ELb1ELb1ELb1ELb1EEEEEEEEEvNT_6ParamsE)
        /*0e38*/ 	.short	0x0210
        /*0e3a*/ 	.short	0x0af0


	//----- nvinfo : EIATTR_SW_WAR
	.align		4
.L_1573:
        /*0e3c*/ 	.byte	0x04, 0x36
        /*0e3e*/ 	.short	(.L_1575 - .L_1574)
.L_1574:
        /*0e40*/ 	.word	0x00000008
.L_1575:


//--------------------- .nv.info._ZN7cutlass13device_kernelIN5flash11enable_sm90INS1_16FlashAttnFwdSm90INS1_25CollectiveMainloopFwdSm90ILi2EN4cute5tupleIJNS5_1CILi1EEES8_S8_EEENS6_IJNS7_ILi128EEENS7_ILi96EEENS7_ILi64EEEEEELi256ENS_6half_tEfNS_4arch4Sm90ELb1ELb0ELb0ELb1ELb0ELb1ELb0ELb1ELb0ELb1ELb0ELb0EEENS1_21CollectiveEpilogueFwdINS6_IJSA_NS7_ILi256EEESB_EEES9_SE_SG_Li256ELb1ELb1ELb0ELb0EEENS1_36VarlenDynamicPersistentTileSchedulerILi128ELi96ELi256ELi128ELb0ELb1ELb1ELb1ELb1ELb1EEEEEEEEEvNT_6ParamsE --------------------------
	.section	.nv.info._ZN7cutlass13device_kernelIN5flash11enable_sm90INS1_16FlashAttnFwdSm90INS1_25CollectiveMainloopFwdSm90ILi2EN4cute5tupleIJNS5_1CILi1EEES8_S8_EEENS6_IJNS7_ILi128EEENS7_ILi96EEENS7_ILi64EEEEEELi256ENS_6half_tEfNS_4arch4Sm90ELb1ELb0ELb0ELb1ELb0ELb1ELb0ELb1ELb0ELb1ELb0ELb0EEENS1_21CollectiveEpilogueFwdINS6_IJSA_NS7_ILi256EEESB_EEES9_SE_SG_Li256ELb1ELb1ELb0ELb0EEENS1_36VarlenDynamicPersistentTileSchedulerILi128ELi96ELi256ELi128ELb0ELb1ELb1ELb1ELb1ELb1EEEEEEEEEvNT_6ParamsE,"",@"SHT_CUDA_INFO"
	.sectionflags	@""
	.align	4


	//----- nvinfo : EIATTR_CUDA_API_VERSION
	.align		4
        /*0000*/ 	.byte	0x04, 0x37
        /*0002*/ 	.short	(.L_1577 - .L_1576)
.L_1576:
        /*0004*/ 	.word	0x00000082


	//----- nvinfo : EIATTR_KPARAM_INFO
	.align		4
.L_1577:
        /*0008*/ 	.byte	0x04, 0x17
        /*000a*/ 	.short	(.L_1579 - .L_1578)
.L_1578:
        /*000c*/ 	.word	0x00000000
        /*0010*/ 	.short	0x0000
        /*0012*/ 	.short	0x0070
        /*0014*/ 	.byte	0x00, 0xf0, 0x01, 0x2a


	//----- nvinfo : EIATTR_SPARSE_MMA_MASK
	.align		4
.L_1579:
        /*0018*/ 	.byte	0x03, 0x50
        /*001a*/ 	.short	0x0000


	//----- nvinfo : EIATTR_MAXREG_COUNT
	.align		4
        /*001c*/ 	.byte	0x03, 0x1b
        /*001e*/ 	.short	0x00a8


	//----- nvinfo : EIATTR_NUM_BARRIERS
	.align		4
        /*0020*/ 	.byte	0x02, 0x4c
        /*0022*/ 	.byte	0x10
	.zero		1


	//----- nvinfo : EIATTR_EXTERNS
	.align		4
        /*0024*/ 	.byte	0x04, 0x0f
        /*0026*/ 	.short	(.L_1581 - .L_1580)


	//   ....[0]....
	.align		4
.L_1580:
        /*0028*/ 	.word	index@(__assertfail)


	//----- nvinfo : EIATTR_ANNOTATIONS
	.align		4
.L_1581:
        /*002c*/ 	.byte	0x04, 0x55
        /*002e*/ 	.short	(.L_1583 - .L_1582)


	//   ....[0]....
.L_1582:
        /* <DEDUP_REMOVED lines=96> */


	//----- nvinfo : EIATTR_MERCURY_ISA_VERSION
	.align		4
.L_1583:
        /*0620*/ 	.byte	0x03, 0x5f
        /*0622*/ 	.short	0x0101


	//----- nvinfo : EIATTR_UNUSED_LOAD_BYTE_OFFSET
	.align		4
        /*0624*/ 	.byte	0x04, 0x44
        /*0626*/ 	.short	(.L_1585 - .L_1584)


	//   ....[0]....
.L_1584:
        /*0628*/ 	.word	0x00000ac0
        /*062c*/ 	.word	0x0000fff0


	//   ....[1]....
        /*0630*/ 	.word	0x0000fb50
        /*0634*/ 	.word	0x0000fff0


	//----- nvinfo : EIATTR_INT_WARP_WIDE_INSTR_OFFSETS
	.align		4
.L_1585:
        /*0638*/ 	.byte	0x04, 0x31
        /*063a*/ 	.short	(.L_1587 - .L_1586)


	//   ....[0]....
.L_1586:
        /*063c*/ 	.word	0x00000180


	//   ....[1]....
        /*0640*/ 	.word	0x00000220


	//   ....[2]....
        /*0644*/ 	.word	0x00000290


	//   ....[3]....
        /*0648*/ 	.word	0x00015300


	//   ....[4]....
        /*064c*/ 	.word	0x00015390


	//   ....[5]....
        /*0650*/ 	.word	0x00019300


	//   ....[6]....
        /*0654*/ 	.word	0x00019390


	//----- nvinfo : EIATTR_COOP_GROUP_MASK_REGIDS
	.align		4
.L_1587:
        /*0658*/ 	.byte	0x04, 0x29
        /*065a*/ 	.short	(.L_1589 - .L_1588)


	//   ....[0]....
.L_1588:
        /*065c*/ 	.word	0xffffffff


	//   ....[1]....
        /*0660*/ 	.word	0xffffffff


	//   ....[2]....
        /*0664*/ 	.word	0xffffffff


	//   ....[3]....
        /*0668*/ 	.word	0xffffffff


	//   ....[4]....
        /*066c*/ 	.word	0xffffffff


	//   ....[5]....
        /*0670*/ 	.word	0xffffffff


	//   ....[6]....
        /*0674*/ 	.word	0xffffffff


	//   ....[7]....
        /*0678*/ 	.word	0xffffffff


	//   ....[8]....
        /*067c*/ 	.word	0xffffffff


	//   ....[9]....
        /*0680*/ 	.word	0xffffffff


	//   ....[10]....
        /*0684*/ 	.word	0xffffffff


	//   ....[11]....
        /*0688*/ 	.word	0xffffffff


	//   ....[12]....
        /*068c*/ 	.word	0xffffffff


	//   ....[13]....
        /*0690*/ 	.word	0xffffffff


	//   ....[14]....
        /*0694*/ 	.word	0xffffffff


	//   ....[15]....
        /*0698*/ 	.word	0xffffffff


	//   ....[16]....
        /*069c*/ 	.word	0xffffffff


	//   ....[17]....
        /*06a0*/ 	.word	0xffffffff


	//   ....[18]....
        /*06a4*/ 	.word	0xffffffff


	//   ....[19]....
        /*06a8*/ 	.word	0xffffffff


	//   ....[20]....
        /*06ac*/ 	.word	0xffffffff


	//   ....[21]....
        /*06b0*/ 	.word	0xffffffff


	//   ....[22]....
        /*06b4*/ 	.word	0xffffffff


	//   ....[23]....
        /*06b8*/ 	.word	0xffffffff


	//   ....[24]....
        /*06bc*/ 	.word	0xffffffff


	//   ....[25]....
        /*06c0*/ 	.word	0xffffffff


	//   ....[26]....
        /*06c4*/ 	.word	0xffffffff


	//   ....[27]....
        /*06c8*/ 	.word	0xffffffff


	//   ....[28]....
        /*06cc*/ 	.word	0xffffffff


	//   ....[29]....
        /*06d0*/ 	.word	0xffffffff


	//   ....[30]....
        /*06d4*/ 	.word	0xffffffff


	//   ....[31]....
        /*06d8*/ 	.word	0xffffffff


	//   ....[32]....
        /*06dc*/ 	.word	0xffffffff


	//   ....[33]....
        /*06e0*/ 	.word	0xffffffff


	//   ....[34]....
        /*06e4*/ 	.word	0xffffffff


	//   ....[35]....
        /*06e8*/ 	.word	0xffffffff


	//   ....[36]....
        /*06ec*/ 	.word	0xffffffff


	//   ....[37]....
        /*06f0*/ 	.word	0xffffffff


	//   ....[38]....
        /*06f4*/ 	.word	0xffffffff


	//   ....[39]....
        /*06f8*/ 	.word	0xffffffff


	//   ....[40]....
        /*06fc*/ 	.word	0xffffffff


	//   ....[41]....
        /*0700*/ 	.word	0xffffffff


	//   ....[42]....
        /*0704*/ 	.word	0xffffffff


	//   ....[43]....
        /*0708*/ 	.word	0xffffffff


	//   ....[44]....
        /*070c*/ 	.word	0xffffffff


	//   ....[45]....
        /*0710*/ 	.word	0xffffffff


	//   ....[46]....
        /*0714*/ 	.word	0xffffffff


	//   ....[47]....
        /*0718*/ 	.word	0xffffffff


	//   ....[48]....
        /*071c*/ 	.word	0xffffffff


	//   ....[49]....
        /*0720*/ 	.word	0xffffffff


	//   ....[50]....
        /*0724*/ 	.word	0xffffffff


	//   ....[51]....
        /*0728*/ 	.word	0xffffffff


	//   ....[52]....
        /*072c*/ 	.word	0xffffffff


	//   ....[53]....
        /*0730*/ 	.word	0xffffffff


	//   ....[54]....
        /*0734*/ 	.word	0xffffffff


	//   ....[55]....
        /*0738*/ 	.word	0xffffffff


	//   ....[56]....
        /*073c*/ 	.word	0xffffffff


	//   ....[57]....
        /*0740*/ 	.word	0xffffffff


	//   ....[58]....
        /*0744*/ 	.word	0xffffffff


	//   ....[59]....
        /*0748*/ 	.word	0xffffffff


	//   ....[60]....
        /*074c*/ 	.word	0xffffffff


	//   ....[61]....
        /*0750*/ 	.word	0xffffffff


	//   ....[62]....
        /*0754*/ 	.word	0xffffffff


	//   ....[63]....
        /*0758*/ 	.word	0xffffffff


	//   ....[64]....
        /*075c*/ 	.word	0xffffffff


	//   ....[65]....
        /*0760*/ 	.word	0xffffffff


	//   ....[66]....
        /*0764*/ 	.word	0xffffffff


	//   ....[67]....
        /*0768*/ 	.word	0xffffffff


	//   ....[68]....
        /*076c*/ 	.word	0xffffffff


	//   ....[69]....
        /*0770*/ 	.word	0xffffffff


	//   ....[70]....
        /*0774*/ 	.word	0xffffffff


	//   ....[71]....
        /*0778*/ 	.word	0xffffffff


	//   ....[72]....
        /*077c*/ 	.word	0xffffffff


	//   ....[73]....
        /*0780*/ 	.word	0xffffffff


	//   ....[74]....
        /*0784*/ 	.word	0xffffffff


	//   ....[75]....
        /*0788*/ 	.word	0xffffffff


	//   ....[76]....
        /*078c*/ 	.word	0xffffffff


	//   ....[77]....
        /*0790*/ 	.word	0xffffffff


	//   ....[78]....
        /*0794*/ 	.word	0xffffffff


	//   ....[79]....
        /*0798*/ 	.word	0xffffffff


	//   ....[80]....
        /*079c*/ 	.word	0xffffffff


	//   ....[81]....
        /*07a0*/ 	.word	0xffffffff


	//   ....[82]....
        /*07a4*/ 	.word	0xffffffff


	//   ....[83]....
        /*07a8*/ 	.word	0xffffffff


	//   ....[84]....
        /*07ac*/ 	.word	0xffffffff


	//   ....[85]....
        /*07b0*/ 	.word	0xffffffff


	//   ....[86]....
        /*07b4*/ 	.word	0xffffffff


	//   ....[87]....
        /*07b8*/ 	.word	0xffffffff


	//   ....[88]....
        /*07bc*/ 	.word	0xffffffff


	//   ....[89]....
        /*07c0*/ 	.word	0xffffffff


	//   ....[90]....
        /*07c4*/ 	.word	0xffffffff


	//   ....[91]....
        /*07c8*/ 	.word	0xffffffff


	//   ....[92]....
        /*07cc*/ 	.word	0xffffffff


	//   ....[93]....
        /*07d0*/ 	.word	0xffffffff


	//   ....[94]....
        /*07d4*/ 	.word	0xffffffff


	//   ....[95]....
        /*07d8*/ 	.word	0xffffffff


	//   ....[96]....
        /*07dc*/ 	.word	0xffffffff


	//   ....[97]....
        /*07e0*/ 	.word	0xffffffff


	//   ....[98]....
        /*07e4*/ 	.word	0xffffffff


	//   ....[99]....
        /*07e8*/ 	.word	0xffffffff


	//   ....[100]....
        /*07ec*/ 	.word	0xffffffff


	//   ....[101]....
        /*07f0*/ 	.word	0xffffffff


	//   ....[102]....
        /*07f4*/ 	.word	0xffffffff


	//   ....[103]....
        /*07f8*/ 	.word	0xffffffff


	//   ....[104]....
        /*07fc*/ 	.word	0xffffffff


	//   ....[105]....
        /*0800*/ 	.word	0xffffffff


	//   ....[106]....
        /*0804*/ 	.word	0xffffffff


	//   ....[107]....
        /*0808*/ 	.word	0xffffffff


	//   ....[108]....
        /*080c*/ 	.word	0xffffffff


	//   ....[109]....
        /*0810*/ 	.word	0xffffffff


	//   ....[110]....
        /*0814*/ 	.word	0xffffffff


	//   ....[111]....
        /*0818*/ 	.word	0xffffffff


	//   ....[112]....
        /*081c*/ 	.word	0xffffffff


	//   ....[113]....
        /*0820*/ 	.word	0xffffffff


	//   ....[114]....
        /*0824*/ 	.word	0xffffffff


	//   ....[115]....
        /*0828*/ 	.word	0xffffffff


	//   ....[116]....
        /*082c*/ 	.word	0x0500000f


	//   ....[117]....
        /*0830*/ 	.word	0x0500000f


	//   ....[118]....
        /*0834*/ 	.word	0x0500000f


	//   ....[119]....
        /*0838*/ 	.word	0x0500000f


	//   ....[120]....
        /*083c*/ 	.word	0x0500000f


	//   ....[121]....
        /*0840*/ 	.word	0x0500000f


	//   ....[122]....
        /*0844*/ 	.word	0x0500000f


	//   ....[123]....
        /*0848*/ 	.word	0x0500000f


	//   ....[124]....
        /*084c*/ 	.word	0x0500000f


	//   ....[125]....
        /*0850*/ 	.word	0x0500000f


	//   ....[126]....
        /*0854*/ 	.word	0x0500000f


	//   ....[127]....
        /*0858*/ 	.word	0x0500000f


	//   ....[128]....
        /*085c*/ 	.word	0x0500000f


	//   ....[129]....
        /*0860*/ 	.word	0x0500000f


	//   ....[130]....
        /*0864*/ 	.word	0x0500000f


	//   ....[131]....
        /*0868*/ 	.word	0x0500000f


	//   ....[132]....
        /*086c*/ 	.word	0x0500000f


	//   ....[133]....
        /*0870*/ 	.word	0x0500000f


	//   ....[134]....
        /*0874*/ 	.word	0x0500000f


	//   ....[135]....
        /*0878*/ 	.word	0x0500000f


	//   ....[136]....
        /*087c*/ 	.word	0x0500000f


	//   ....[137]....
        /*0880*/ 	.word	0x0500000f


	//   ....[138]....
        /*0884*/ 	.word	0x0500000f


	//   ....[139]....
        /*0888*/ 	.word	0x0500000f


	//   ....[140]....
        /*088c*/ 	.word	0x0500000f


	//   ....[141]....
        /*0890*/ 	.word	0x0500000f


	//   ....[142]....
        /*0894*/ 	.word	0x0500000f


	//   ....[143]....
        /*0898*/ 	.word	0x0500000f


	//   ....[144]....
        /*089c*/ 	.word	0x0500000f


	//   ....[145]....
        /*08a0*/ 	.word	0x0500000f


	//   ....[146]....
        /*08a4*/ 	.word	0x0500000f


	//   ....[147]....
        /*08a8*/ 	.word	0x0500000f


	//   ....[148]....
        /*08ac*/ 	.word	0x0500000f


	//   ....[149]....
        /*08b0*/ 	.word	0x0500000f


	//   ....[150]....
        /*08b4*/ 	.word	0x0500000f


	//   ....[151]....
        /*08b8*/ 	.word	0x0500000f


	//   ....[152]....
        /*08bc*/ 	.word	0x0500000f


	//   ....[153]....
        /*08c0*/ 	.word	0x0500000f


	//   ....[154]....
        /*08c4*/ 	.word	0x0500000f


	//   ....[155]....
        /*08c8*/ 	.word	0x0500000f


	//   ....[156]....
        /*08cc*/ 	.word	0x0500000f


	//   ....[157]....
        /*08d0*/ 	.word	0x0500000f


	//   ....[158]....
        /*08d4*/ 	.word	0x0500000f


	//   ....[159]....
        /*08d8*/ 	.word	0x0500000f


	//   ....[160]....
        /*08dc*/ 	.word	0x0500000f


	//   ....[161]....
        /*08e0*/ 	.word	0x0500000f


	//   ....[162]....
        /*08e4*/ 	.word	0x0500000f


	//   ....[163]....
        /*08e8*/ 	.word	0x0500000f


	//   ....[164]....
        /*08ec*/ 	.word	0x0500000f


	//   ....[165]....
        /*08f0*/ 	.word	0x0500000f


	//   ....[166]....
        /*08f4*/ 	.word	0x0500000f


	//   ....[167]....
        /*08f8*/ 	.word	0x0500000f


	//   ....[168]....
        /*08fc*/ 	.word	0x0500000f


	//   ....[169]....
        /*0900*/ 	.word	0x0500000f


	//   ....[170]....
        /*0904*/ 	.word	0x0500000f


	//   ....[171]....
        /*0908*/ 	.word	0x0500000f


	//   ....[172]....
        /*090c*/ 	.word	0x0500000f


	//   ....[173]....
        /*0910*/ 	.word	0x0500000f


	//   ....[174]....
        /*0914*/ 	.word	0x0500000f


	//   ....[175]....
        /*0918*/ 	.word	0x0500000f


	//   ....[176]....
        /*091c*/ 	.word	0x0500000f


	//----- nvinfo : EIATTR_COOP_GROUP_INSTR_OFFSETS
	.align		4
.L_1589:
        /*0920*/ 	.byte	0x04, 0x28
        /*0922*/ 	.short	(.L_1591 - .L_1590)


	//   ....[0]....
.L_1590:
        /*0924*/ 	.word	0x00000060


	//   ....[1]....
        /*0928*/ 	.word	0x00000190


	//   ....[2]....
        /*092c*/ 	.word	0x00000240


	//   ....[3]....
        /*0930*/ 	.word	0x00000400


	//   ....[4]....
        /*0934*/ 	.word	0x00000560


	//   ....[5]....
        /*0938*/ 	.word	0x00000680


	//   ....[6]....
        /*093c*/ 	.word	0x000007e0


	//   ....[7]....
        /*0940*/ 	.word	0x00005cb0


	//   ....[8]....
        /*0944*/ 	.word	0x000063b0


	//   ....[9]....
        /*0948*/ 	.word	0x000063c0


	//   ....[10]....
        /*094c*/ 	.word	0x000063d0


	//   ....[11]....
        /*0950*/ 	.word	0x000063e0


	//   ....[12]....
        /*0954*/ 	.word	0x00006700


	//   ....[13]....
        /*0958*/ 	.word	0x00006710


	//   ....[14]....
        /*095c*/ 	.word	0x00006720


	//   ....[15]....
        /*0960*/ 	.word	0x00006730


	//   ....[16]....
        /*0964*/ 	.word	0x00007920


	//   ....[17]....
        /*0968*/ 	.word	0x00007940


	//   ....[18]....
        /*096c*/ 	.word	0x00007950


	//   ....[19]....
        /*0970*/ 	.word	0x00007960


	//   ....[20]....
        /*0974*/ 	.word	0x00007a40


	//   ....[21]....
        /*0978*/ 	.word	0x00007a50


	//   ....[22]....
        /*097c*/ 	.word	0x00007ae0


	//   ....[23]....
        /*0980*/ 	.word	0x00007b40


	//   ....[24]....
        /*0984*/ 	.word	0x00009080


	//   ....[25]....
        /*0988*/ 	.word	0x000090a0


	//   ....[26]....
        /*098c*/ 	.word	0x000095c0


	//   ....[27]....
        /*0990*/ 	.word	0x000096a0


	//   ....[28]....
        /*0994*/ 	.word	0x00009ca0


	//   ....[29]....
        /*0998*/ 	.word	0x00009d00


	//   ....[30]....
        /*099c*/ 	.word	0x0000ac30


	//   ....[31]....
        /*09a0*/ 	.word	0x0000ac40


	//   ....[32]....
        /*09a4*/ 	.word	0x0000b520


	//   ....[33]....
        /*09a8*/ 	.word	0x0000b620


	//   ....[34]....
        /*09ac*/ 	.word	0x0000bfe0


	//   ....[35]....
        /*09b0*/ 	.word	0x0000c080


	//   ....[36]....
        /*09b4*/ 	.word	0x0000d710


	//   ....[37]....
        /*09b8*/ 	.word	0x0000d730


	//   ....[38]....
        /*09bc*/ 	.word	0x0000e0a0


	//   ....[39]....
        /*09c0*/ 	.word	0x0000e140


	//   ....[40]....
        /*09c4*/ 	.word	0x0000f0d0


	//   ....[41]....
        /*09c8*/ 	.word	0x0000f130


	//   ....[42]....
        /*09cc*/ 	.word	0x0000f180


	//   ....[43]....
        /*09d0*/ 	.word	0x0000f1c0


	//   ....[44]....
        /*09d4*/ 	.word	0x00010b30


	//   ....[45]....
        /*09d8*/ 	.word	0x00010b70


	//   ....[46]....
        /*09dc*/ 	.word	0x00010bb0


	//   ....[47]....
        /*09e0*/ 	.word	0x00010be0


	//   ....[48]....
        /*09e4*/ 	.word	0x00011520


	//   ....[49]....
        /*09e8*/ 	.word	0x00011540


	//   ....[50]....
        /*09ec*/ 	.word	0x00011680


	//   ....[51]....
        /*09f0*/ 	.word	0x000116a0


	//   ....[52]....
        /*09f4*/ 	.word	0x000117e0


	//   ....[53]....
        /*09f8*/ 	.word	0x00011800


	//   ....[54]....
        /*09fc*/ 	.word	0x00011950


	//   ....[55]....
        /*0a00*/ 	.word	0x00011970


	//   ....[56]....
        /*0a04*/ 	.word	0x000121c0


	//   ....[57]....
        /*0a08*/ 	.word	0x000121d0


	//   ....[58]....
        /*0a0c*/ 	.word	0x000123b0


	//   ....[59]....
        /*0a10*/ 	.word	0x000123c0


	//   ....[60]....
        /*0a14*/ 	.word	0x00012590


	//   ....[61]....
        /*0a18*/ 	.word	0x000125a0


	//   ....[62]....
        /*0a1c*/ 	.word	0x00012770


	//   ....[63]....
        /*0a20*/ 	.word	0x00012780


	//   ....[64]....
        /*0a24*/ 	.word	0x000129b0


	//   ....[65]....
        /*0a28*/ 	.word	0x00012b80


	//   ....[66]....
        /*0a2c*/ 	.word	0x00012bb0


	//   ....[67]....
        /*0a30*/ 	.word	0x00012be0


	//   ....[68]....
        /*0a34*/ 	.word	0x00012c10


	//   ....[69]....
        /*0a38*/ 	.word	0x00012c40


	//   ....[70]....
        /*0a3c*/ 	.word	0x00012c70


	//   ....[71]....
        /*0a40*/ 	.word	0x00012de0


	//   ....[72]....
        /*0a44*/ 	.word	0x00012e10


	//   ....[73]....
        /*0a48*/ 	.word	0x00012e40


	//   ....[74]....
        /*0a4c*/ 	.word	0x00012e70


	//   ....[75]....
        /*0a50*/ 	.word	0x00012ea0


	//   ....[76]....
        /*0a54*/ 	.word	0x00012ed0


	//   ....[77]....
        /*0a58*/ 	.word	0x00012f70


	//   ....[78]....
        /*0a5c*/ 	.word	0x00012fd0


	//   ....[79]....
        /*0a60*/ 	.word	0x00013060


	//   ....[80]....
        /*0a64*/ 	.word	0x00013e70


	//   ....[81]....
        /*0a68*/ 	.word	0x00015900


	//   ....[82]....
        /*0a6c*/ 	.word	0x000164b0


	//   ....[83]....
        /*0a70*/ 	.word	0x000164c0


	//   ....[84]....
        /*0a74*/ 	.word	0x000164e0


	//   ....[85]....
        /*0a78*/ 	.word	0x00016580


	//   ....[86]....
        /*0a7c*/ 	.word	0x000165b0


	//   ....[87]....
        /*0a80*/ 	.word	0x00016620


	//   ....[88]....
        /*0a84*/ 	.word	0x00016650


	//   ....[89]....
        /*0a88*/ 	.word	0x000166c0


	//   ....[90]....
        /*0a8c*/ 	.word	0x000166f0


	//   ....[91]....
        /*0a90*/ 	.word	0x00016760


	//   ....[92]....
        /*0a94*/ 	.word	0x00016790


	//   ....[93]....
        /*0a98*/ 	.word	0x00016800


	//   ....[94]....
        /*0a9c*/ 	.word	0x00016830


	//   ....[95]....
        /*0aa0*/ 	.word	0x00016850


	//   ....[96]....
        /*0aa4*/ 	.word	0x000168b0


	//   ....[97]....
        /*0aa8*/ 	.word	0x000168c0


	//   ....[98]....
        /*0aac*/ 	.word	0x00019590


	//   ....[99]....
        /*0ab0*/ 	.word	0x000195f0


	//   ....[100]....
        /*0ab4*/ 	.word	0x00019620


	//   ....[101]....
        /*0ab8*/ 	.word	0x00019630


	//   ....[102]....
        /*0abc*/ 	.word	0x00019660


	//   ....[103]....
        /*0ac0*/ 	.word	0x00019690


	//   ....[104]....
        /*0ac4*/ 	.word	0x000196c0


	//   ....[105]....
        /*0ac8*/ 	.word	0x000196f0


	//   ....[106]....
        /*0acc*/ 	.word	0x00019870


	//   ....[107]....
        /*0ad0*/ 	.word	0x000198a0


	//   ....[108]....
        /*0ad4*/ 	.word	0x000198d0


	//   ....[109]....
        /*0ad8*/ 	.word	0x00019900


	//   ....[110]....
        /*0adc*/ 	.word	0x00019930


	//   ....[111]....
        /*0ae0*/ 	.word	0x00019960


	//   ....[112]....
        /*0ae4*/ 	.word	0x00019a20


	//   ....[113]....
        /*0ae8*/ 	.word	0x00019a40


	//   ....[114]....
        /*0aec*/ 	.word	0x00019ab0


	//   ....[115]....
        /*0af0*/ 	.word	0x0001a180


	//   ....[116]....
        /*0af4*/ 	.word	0x0001a610


	//   ....[117]....
        /*0af8*/ 	.word	0x0001a6b0


	//   ....[118]....
        /*0afc*/ 	.word	0x0001a740


	//   ....[119]....
        /*0b00*/ 	.word	0x0001a790


	//   ....[120]....
        /*0b04*/ 	.word	0x0001a7e0


	//   ....[121]....
        /*0b08*/ 	.word	0x0001a870


	//   ....[122]....
        /*0b0c*/ 	.word	0x0001a900


	//   ....[123]....
        /*0b10*/ 	.word	0x0001a950


	//   ....[124]....
        /*0b14*/ 	.word	0x0001a9a0


	//   ....[125]....
        /*0b18*/ 	.word	0x0001aa90


	//   ....[126]....
        /*0b1c*/ 	.word	0x0001ab40


	//   ....[127]....
        /*0b20*/ 	.word	0x0001abc0


	//   ....[128]....
        /*0b24*/ 	.word	0x0001ac40


	//   ....[129]....
        /*0b28*/ 	.word	0x0001ace0


	//   ....[130]....
        /*0b2c*/ 	.word	0x0001ad80


	//   ....[131]....
        /*0b30*/ 	.word	0x0001ae00


	//   ....[132]....
        /*0b34*/ 	.word	0x0001af10


	//   ....[133]....
        /*0b38*/ 	.word	0x0001b240


	//   ....[134]....
        /*0b3c*/ 	.word	0x0001b290


	//   ....[135]....
        /*0b40*/ 	.word	0x0001b320


	//   ....[136]....
        /*0b44*/ 	.word	0x0001b3b0


	//   ....[137]....
        /*0b48*/ 	.word	0x0001b440


	//   ....[138]....
        /*0b4c*/ 	.word	0x0001b4d0


	//   ....[139]....
        /*0b50*/ 	.word	0x0001b560


	//   ....[140]....
        /*0b54*/ 	.word	0x0001b5f0


	//   ....[141]....
        /*0b58*/ 	.word	0x0001b6b0


	//   ....[142]....
        /*0b5c*/ 	.word	0x0001b9a0


	//   ....[143]....
        /*0b60*/ 	.word	0x0001bb40


	//   ....[144]....
        /*0b64*/ 	.word	0x0001bb90


	//   ....[145]....
        /*0b68*/ 	.word	0x0001bbf0


	//   ....[146]....
        /*0b6c*/ 	.word	0x0001bc90


	//   ....[147]....
        /*0b70*/ 	.word	0x0001bd50


	//   ....[148]....
        /*0b74*/ 	.word	0x0001bde0


	//   ....[149]....
        /*0b78*/ 	.word	0x0001beb0


	//   ....[150]....
        /*0b7c*/ 	.word	0x0001bf40


	//   ....[151]....
        /*0b80*/ 	.word	0x0001c010


	//   ....[152]....
        /*0b84*/ 	.word	0x0001c0a0


	//   ....[153]....
        /*0b88*/ 	.word	0x0001c170


	//   ....[154]....
        /*0b8c*/ 	.word	0x0001c1f0


	//   ....[155]....
        /*0b90*/ 	.word	0x0001c2d0


	//   ....[156]....
        /*0b94*/ 	.word	0x0001c360


	//   ....[157]....
        /*0b98*/ 	.word	0x0001c430


	//   ....[158]....
        /*0b9c*/ 	.word	0x0001c4c0


	//   ....[159]....
        /*0ba0*/ 	.word	0x0001c840


	//   ....[160]....
        /*0ba4*/ 	.word	0x0001c8e0


	//   ....[161]....
        /*0ba8*/ 	.word	0x0001ca00


	//   ....[162]....
        /*0bac*/ 	.word	0x0001ca70


	//   ....[163]....
        /*0bb0*/ 	.word	0x0001caf0


	//   ....[164]....
        /*0bb4*/ 	.word	0x0001cb70


	//   ....[165]....
        /*0bb8*/ 	.word	0x0001cbf0


	//   ....[166]....
        /*0bbc*/ 	.word	0x0001cc80


	//   ....[167]....
        /*0bc0*/ 	.word	0x0001cd20


	//   ....[168]....
        /*0bc4*/ 	.word	0x0001cdc0


	//   ....[169]....
        /*0bc8*/ 	.word	0x0001ce30


	//   ....[170]....
        /*0bcc*/ 	.word	0x0001cea0


	//   ....[171]....
        /*0bd0*/ 	.word	0x0001cf10


	//   ....[172]....
        /*0bd4*/ 	.word	0x0001cf90


	//   ....[173]....
        /*0bd8*/ 	.word	0x0001d010


	//   ....[174]....
        /*0bdc*/ 	.word	0x0001d0b0


	//   ....[175]....
        /*0be0*/ 	.word	0x0001d140


	//   ....[176]....
        /*0be4*/ 	.word	0x0001d270


	//----- nvinfo : EIATTR_REG_RECONFIG
	.align		4
.L_1591:
        /*0be8*/ 	.byte	0x01, 0x54
	.zero		2


	//----- nvinfo : EIATTR_SYSCALL_OFFSETS
	.align		4
        /*0bec*/ 	.byte	0x04, 0x46
        /*0bee*/ 	.short	(.L_1593 - .L_1592)


	//   ....[0]....
.L_1592:
        /*0bf0*/ 	.word	0x000018d0


	//   ....[1]....
        /*0bf4*/ 	.word	0x00001a20


	//   ....[2]....
        /*0bf8*/ 	.word	0x00005e50


	//   ....[3]....
        /*0bfc*/ 	.word	0x00006160


	//   ....[4]....
        /*0c00*/ 	.word	0x00015500


	//   ....[5]....
        /*0c04*/ 	.word	0x00015660


	//   ....[6]....
        /*0c08*/ 	.word	0x00015760


	//   ....[7]....
        /*0c0c*/ 	.word	0x000160d0


	//----- nvinfo : EIATTR_MBARRIER_INSTR_OFFSETS
	.align		4
.L_1593:
        /*0c10*/ 	.byte	0x04, 0x39
        /*0c12*/ 	.short	(.L_1595 - .L_1594)


	//   ....[0]....
.L_1594:
        /*0c14*/ 	.word	0x000002b0
        /*0c18*/ 	.word	0x000000ff
        /*0c1c*/ 	.word	0x00022800
        /*0c20*/ 	.short	0x0100
        /*0c22*/ 	.byte	0x08
	.zero		1


	//   ....[1]....
        /*0c24*/ 	.word	0x000002c0
        /*0c28*/ 	.word	0x000000ff
        /*0c2c*/ 	.word	0x00022820
        /*0c30*/ 	.short	0x0100
        /*0c32*/ 	.byte	0x08
	.zero		1


	//   ....[2]....
        /*0c34*/ 	.word	0x000003b0
        /*0c38*/ 	.word	0x000000ff
        /*0c3c*/ 	.word	0x00022830
        /*0c40*/ 	.short	0x0100
        /*0c42*/ 	.byte	0x08
	.zero		1


	//   ....[3]....
        /*0c44*/ 	.word	0x000003c0
        /*0c48*/ 	.word	0x000000ff
        /*0c4c*/ 	.word	0x00022840
        /*0c50*/ 	.short	0x0100
        /*0c52*/ 	.byte	0x08
	.zero		1


	//   ....[4]....
        /*0c54*/ 	.word	0x000003d0
        /*0c58*/ 	.word	0x000000ff
        /*0c5c*/ 	.word	0x00022838
        /*0c60*/ 	.short	0x0100
        /*0c62*/ 	.byte	0x08
	.zero		1


	//   ....[5]....
        /*0c64*/ 	.word	0x000003e0
        /*0c68*/ 	.word	0x000000ff
        /*0c6c*/ 	.word	0x00022848
        /*0c70*/ 	.short	0x0100
        /*0c72*/ 	.byte	0x08
	.zero		1


	//   ....[6]....
        /*0c74*/ 	.word	0x00000510
        /*0c78*/ 	.word	0x000000ff
        /*0c7c*/ 	.word	0x00022850
        /*0c80*/ 	.short	0x0100
        /*0c82*/ 	.byte	0x08
	.zero		1


	//   ....[7]....
        /*0c84*/ 	.word	0x00000520
        /*0c88*/ 	.word	0x000000ff
        /*0c8c*/ 	.word	0x00022860
        /*0c90*/ 	.short	0x0100
        /*0c92*/ 	.byte	0x08
	.zero		1


	//   ....[8]....
        /*0c94*/ 	.word	0x00000530
        /*0c98*/ 	.word	0x000000ff
        /*0c9c*/ 	.word	0x00022858
        /*0ca0*/ 	.short	0x0100
        /*0ca2*/ 	.byte	0x08
	.zero		1


	//   ....[9]....
        /*0ca4*/ 	.word	0x00000540
        /*0ca8*/ 	.word	0x000000ff
        /*0cac*/ 	.word	0x00022868
        /*0cb0*/ 	.short	0x0100
        /*0cb2*/ 	.byte	0x08
	.zero		1


	//   ....[10]....
        /*0cb4*/ 	.word	0x00000630
        /*0cb8*/ 	.word	0x000000ff
        /*0cbc*/ 	.word	0x00022870
        /*0cc0*/ 	.short	0x0100
        /*0cc2*/ 	.byte	0x06
	.zero		1


	//   ....[11]....
        /*0cc4*/ 	.word	0x00000640
        /*0cc8*/ 	.word	0x000000ff
        /*0ccc*/ 	.word	0x00022880
        /*0cd0*/ 	.short	0x0100
        /*0cd2*/ 	.byte	0x06
	.zero		1


	//   ....[12]....
        /*0cd4*/ 	.word	0x00000650
        /*0cd8*/ 	.word	0x000000ff
        /*0cdc*/ 	.word	0x00022878
        /*0ce0*/ 	.short	0x0100
        /*0ce2*/ 	.byte	0x06
	.zero		1


	//   ....[13]....
        /*0ce4*/ 	.word	0x00000660
        /*0ce8*/ 	.word	0x000000ff
        /*0cec*/ 	.word	0x00022888
        /*0cf0*/ 	.short	0x0100
        /*0cf2*/ 	.byte	0x06
	.zero		1


	//   ....[14]....
        /*0cf4*/ 	.word	0x00000790
        /*0cf8*/ 	.word	0x000000ff
        /*0cfc*/ 	.word	0x00022890
        /*0d00*/ 	.short	0x0100
        /*0d02*/ 	.byte	0x08
	.zero		1


	//   ....[15]....
        /*0d04*/ 	.word	0x000007a0
        /*0d08*/ 	.word	0x000000ff
        /*0d0c*/ 	.word	0x000228a0
        /*0d10*/ 	.short	0x0100
        /*0d12*/ 	.byte	0x08
	.zero		1


	//   ....[16]....
        /*0d14*/ 	.word	0x000007b0
        /*0d18*/ 	.word	0x000000ff
        /*0d1c*/ 	.word	0x00022898
        /*0d20*/ 	.short	0x0100
        /*0d22*/ 	.byte	0x08
	.zero		1


	//   ....[17]....
        /*0d24*/ 	.word	0x000007c0
        /*0d28*/ 	.word	0x000000ff
        /*0d2c*/ 	.word	0x000228a8
        /*0d30*/ 	.short	0x0100
        /*0d32*/ 	.byte	0x08
	.zero		1


	//   ....[18]....
        /*0d34*/ 	.word	0x000008f0
        /*0d38*/ 	.word	0x000000ff
        /*0d3c*/ 	.word	0x000228b0
        /*0d40*/ 	.short	0x0100
        /*0d42*/ 	.byte	0x08
	.zero		1


	//   ....[19]....
        /*0d44*/ 	.word	0x00000900
        /*0d48*/ 	.word	0x000000ff
        /*0d4c*/ 	.word	0x000228c0
        /*0d50*/ 	.short	0x0100
        /*0d52*/ 	.byte	0x08
	.zero		1


	//   ....[20]....
        /*0d54*/ 	.word	0x00000910
        /*0d58*/ 	.word	0x000000ff
        /*0d5c*/ 	.word	0x000228b8
        /*0d60*/ 	.short	0x0100
        /*0d62*/ 	.byte	0x08
	.zero		1


	//   ....[21]....
        /*0d64*/ 	.word	0x00000920
        /*0d68*/ 	.word	0x000000ff
        /*0d6c*/ 	.word	0x000228c8
        /*0d70*/ 	.short	0x0100
        /*0d72*/ 	.byte	0x08
	.zero		1


	//   ....[22]....
        /*0d74*/ 	.word	0x00002c40
        /*0d78*/ 	.word	0x00000060
        /*0d7c*/ 	.word	0x00022890
        /*0d80*/ 	.short	0x010a
        /*0d82*/ 	.byte	0x3f
	.zero		1


	//   ....[23]....
        /*0d84*/ 	.word	0x00003d90
        /*0d88*/ 	.word	0x00000060
        /*0d8c*/ 	.word	0x00022890
        /*0d90*/ 	.short	0x010a
        /*0d92*/ 	.byte	0x3f
	.zero		1


	//   ....[24]....
        /*0d94*/ 	.word	0x00004dc0
        /*0d98*/ 	.word	0x00000060
        /*0d9c*/ 	.word	0x00022890
        /*0da0*/ 	.short	0x010a
        /*0da2*/ 	.byte	0x3f
	.zero		1


	//   ....[25]....
        /*0da4*/ 	.word	0x00004fd0
        /*0da8*/ 	.word	0x00000020
        /*0dac*/ 	.word	0x00000000
        /*0db0*/ 	.short	0x0101
        /*0db2*/ 	.byte	0x3f
	.zero		1


	//   ....[26]....
        /*0db4*/ 	.word	0x00005010
        /*0db8*/ 	.word	0x00000060
        /*0dbc*/ 	.word	0x000228b0
        /*0dc0*/ 	.short	0x010a
        /*0dc2*/ 	.byte	0x3f
	.zero		1


	//   ....[27]....
        /*0dc4*/ 	.word	0x00005660
        /*0dc8*/ 	.word	0x00000060
        /*0dcc*/ 	.word	0x00000000
        /*0dd0*/ 	.short	0x0101
        /*0dd2*/ 	.byte	0x3f
	.zero		1


	//   ....[28]....
        /*0dd4*/ 	.word	0x00005ee0
        /*0dd8*/ 	.word	0x00000012
        /*0ddc*/ 	.word	0x00022800
        /*0de0*/ 	.short	0x010a
        /*0de2*/ 	.byte	0x3f
	.zero		1


	//   ....[29]....
        /*0de4*/ 	.word	0x00005f30
        /*0de8*/ 	.word	0x00000012
        /*0dec*/ 	.word	0x00022800
        /*0df0*/ 	.short	0x010a
        /*0df2*/ 	.byte	0x3f
	.zero		1


	//   ....[30]....
        /*0df4*/ 	.word	0x00006980
        /*0df8*/ 	.word	0x00000012
        /*0dfc*/ 	.word	0x00022800
        /*0e00*/ 	.short	0x010a
        /*0e02*/ 	.byte	0x3f
	.zero		1


	//   ....[31]....
        /*0e04*/ 	.word	0x00007da0
        /*0e08*/ 	.word	0x00000012
        /*0e0c*/ 	.word	0x00022800
        /*0e10*/ 	.short	0x010a
        /*0e12*/ 	.byte	0x3f
	.zero		1


	//   ....[32]....
        /*0e14*/ 	.word	0x00008bf0
        /*0e18*/ 	.word	0x00000015
        /*0e1c*/ 	.word	0x00022830
        /*0e20*/ 	.short	0x010a
        /*0e22*/ 	.byte	0x3f
	.zero		1


	//   ....[33]....
        /*0e24*/ 	.word	0x00008c90
        /*0e28*/ 	.word	0x00000015
        /*0e2c*/ 	.word	0x00022830
        /*0e30*/ 	.short	0x010a
        /*0e32*/ 	.byte	0x3f
	.zero		1


	//   ....[34]....
        /*0e34*/ 	.word	0x0000a130
        /*0e38*/ 	.word	0x00000003
        /*0e3c*/ 	.word	0x00000000
        /*0e40*/ 	.short	0x0101
        /*0e42*/ 	.byte	0x3f
	.zero		1


	//   ....[35]....
        /*0e44*/ 	.word	0x0000a590
        /*0e48*/ 	.word	0x00000015
        /*0e4c*/ 	.word	0x00022850
        /*0e50*/ 	.short	0x010a
        /*0e52*/ 	.byte	0x3f
	.zero		1


	//   ....[36]....
        /*0e54*/ 	.word	0x0000a5e0
        /*0e58*/ 	.word	0x00000015
        /*0e5c*/ 	.word	0x00022850
        /*0e60*/ 	.short	0x010a
        /*0e62*/ 	.byte	0x3f
	.zero		1


	//   ....[37]....
        /*0e64*/ 	.word	0x0000aa30
        /*0e68*/ 	.word	0x00000015
        /*0e6c*/ 	.word	0x00000000
        /*0e70*/ 	.short	0x0101
        /*0e72*/ 	.byte	0x3f
	.zero		1


	//   ....[38]....
        /*0e74*/ 	.word	0x0000ab50
        /*0e78*/ 	.word	0x000000c9
        /*0e7c*/ 	.word	0x00022830
        /*0e80*/ 	.short	0x010a
        /*0e82*/ 	.byte	0x3f
	.zero		1


	//   ....[39]....
        /*0e84*/ 	.word	0x0000ac00
        /*0e88*/ 	.word	0x000000c9
        /*0e8c*/ 	.word	0x00022830
        /*0e90*/ 	.short	0x010a
        /*0e92*/ 	.byte	0x3f
	.zero		1


	//   ....[40]....
        /*0e94*/ 	.word	0x0000c3b0
        /*0e98*/ 	.word	0x00000099
        /*0e9c*/ 	.word	0x00000000
        /*0ea0*/ 	.short	0x0101
        /*0ea2*/ 	.byte	0x3f
	.zero		1


	//   ....[41]....
        /*0ea4*/ 	.word	0x0000cda0
        /*0ea8*/ 	.word	0x000000c9
        /*0eac*/ 	.word	0x00022850
        /*0eb0*/ 	.short	0x010a
        /*0eb2*/ 	.byte	0x3f
	.zero		1


	//   ....[42]....
        /*0eb4*/ 	.word	0x0000cdf0
        /*0eb8*/ 	.word	0x000000c9
        /*0ebc*/ 	.word	0x00022850
        /*0ec0*/ 	.short	0x010a
        /*0ec2*/ 	.byte	0x3f
	.zero		1


	//   ....[43]....
        /*0ec4*/ 	.word	0x0000d1b0
        /*0ec8*/ 	.word	0x000000c9
        /*0ecc*/ 	.word	0x00000000
        /*0ed0*/ 	.short	0x0101
        /*0ed2*/ 	.byte	0x3f
	.zero		1


	//   ....[44]....
        /*0ed4*/ 	.word	0x0000d2c0
        /*0ed8*/ 	.word	0x00000015
        /*0edc*/ 	.word	0x00022830
        /*0ee0*/ 	.short	0x010a
        /*0ee2*/ 	.byte	0x3f
	.zero		1


	//   ....[45]....
        /*0ee4*/ 	.word	0x0000d320
        /*0ee8*/ 	.word	0x00000015
        /*0eec*/ 	.word	0x00022830
        /*0ef0*/ 	.short	0x010a
        /*0ef2*/ 	.byte	0x3f
	.zero		1


	//   ....[46]....
        /*0ef4*/ 	.word	0x0000e7e0
        /*0ef8*/ 	.word	0x0000009a
        /*0efc*/ 	.word	0x00000000
        /*0f00*/ 	.short	0x0101
        /*0f02*/ 	.byte	0x3f
	.zero		1


	//   ....[47]....
        /*0f04*/ 	.word	0x0000ec90
        /*0f08*/ 	.word	0x00000015
        /*0f0c*/ 	.word	0x00022850
        /*0f10*/ 	.short	0x010a
        /*0f12*/ 	.byte	0x3f
	.zero		1


	//   ....[48]....
        /*0f14*/ 	.word	0x0000ece0
        /*0f18*/ 	.word	0x00000015
        /*0f1c*/ 	.word	0x00022850
        /*0f20*/ 	.short	0x010a
        /*0f22*/ 	.byte	0x3f
	.zero		1


	//   ....[49]....
        /*0f24*/ 	.word	0x0000f0a0
        /*0f28*/ 	.word	0x00000015
        /*0f2c*/ 	.word	0x00000000
        /*0f30*/ 	.short	0x0101
        /*0f32*/ 	.byte	0x3f
	.zero		1


	//   ....[50]....
        /*0f34*/ 	.word	0x00011510
        /*0f38*/ 	.word	0x00000000
        /*0f3c*/ 	.word	0x00000000
        /*0f40*/ 	.short	0x0101
        /*0f42*/ 	.byte	0x3f
	.zero		1


	//   ....[51]....
        /*0f44*/ 	.word	0x00013f60
        /*0f48*/ 	.word	0x00000006
        /*0f4c*/ 	.word	0x00022820
        /*0f50*/ 	.short	0x010a
        /*0f52*/ 	.byte	0x3f
	.zero		1


	//   ....[52]....
        /*0f54*/ 	.word	0x00014040
        /*0f58*/ 	.word	0x00000004
        /*0f5c*/ 	.word	0x000228a0
        /*0f60*/ 	.short	0x010a
        /*0f62*/ 	.byte	0x3f
	.zero		1


	//   ....[53]....
        /*0f64*/ 	.word	0x00014290
        /*0f68*/ 	.word	0x00000004
        /*0f6c*/ 	.word	0x000228c0
        /*0f70*/ 	.short	0x010a
        /*0f72*/ 	.byte	0x3f
	.zero		1


	//   ....[54]....
        /*0f74*/ 	.word	0x00014950
        /*0f78*/ 	.word	0x00000005
        /*0f7c*/ 	.word	0x000228a0
        /*0f80*/ 	.short	0x010a
        /*0f82*/ 	.byte	0x3f
	.zero		1


	//   ....[55]....
        /*0f84*/ 	.word	0x00014b90
        /*0f88*/ 	.word	0x00000005
        /*0f8c*/ 	.word	0x000228c0
        /*0f90*/ 	.short	0x010a
        /*0f92*/ 	.byte	0x3f
	.zero		1


	//   ....[56]....
        /*0f94*/ 	.word	0x00015bb0
        /*0f98*/ 	.word	0x00000000
        /*0f9c*/ 	.word	0x00022840
        /*0fa0*/ 	.short	0x010a
        /*0fa2*/ 	.byte	0x3f
	.zero		1


	//   ....[57]....
        /*0fa4*/ 	.word	0x000169d0
        /*0fa8*/ 	.word	0x00000008
        /*0fac*/ 	.word	0x00022800
        /*0fb0*/ 	.short	0x0107
        /*0fb2*/ 	.byte	0x3f
	.zero		1


	//   ....[58]....
        /*0fb4*/ 	.word	0x00016ad0
        /*0fb8*/ 	.word	0x00000002
        /*0fbc*/ 	.word	0x00022800
        /*0fc0*/ 	.short	0x0101
        /*0fc2*/ 	.byte	0x3f
	.zero		1


	//   ....[59]....
        /*0fc4*/ 	.word	0x00016af0
        /*0fc8*/ 	.word	0x00000002
        /*0fcc*/ 	.word	0x00022820
        /*0fd0*/ 	.short	0x010a
        /*0fd2*/ 	.byte	0x3f
	.zero		1


	//   ....[60]....
        /*0fd4*/ 	.word	0x00016bf0
        /*0fd8*/ 	.word	0x00000002
        /*0fdc*/ 	.word	0x00022860
        /*0fe0*/ 	.short	0x010a
        /*0fe2*/ 	.byte	0x3f
	.zero		1


	//   ....[61]....
        /*0fe4*/ 	.word	0x000174e0
        /*0fe8*/ 	.word	0x00000002
        /*0fec*/ 	.word	0x00022840
        /*0ff0*/ 	.short	0x010a
        /*0ff2*/ 	.byte	0x3f
	.zero		1


	//   ....[62]....
        /*0ff4*/ 	.word	0x00017740
        /*0ff8*/ 	.word	0x00000002
        /*0ffc*/ 	.word	0x00022860
        /*1000*/ 	.short	0x010a
        /*1002*/ 	.byte	0x3f
	.zero		1


	//   ....[63]....
        /*1004*/ 	.word	0x00017fc0
        /*1008*/ 	.word	0x00000003
        /*100c*/ 	.word	0x00022840
        /*1010*/ 	.short	0x010a
        /*1012*/ 	.byte	0x3f
	.zero		1


	//   ....[64]....
        /*1014*/ 	.word	0x00018210
        /*1018*/ 	.word	0x00000003
        /*101c*/ 	.word	0x00022860
        /*1020*/ 	.short	0x010a
        /*1022*/ 	.byte	0x3f
	.zero		1


	//   ....[65]....
        /*1024*/ 	.word	0x00018a20
        /*1028*/ 	.word	0x00000003
        /*102c*/ 	.word	0x00022840
        /*1030*/ 	.short	0x010a
        /*1032*/ 	.byte	0x3f
	.zero		1


	//   ....[66]....
        /*1034*/ 	.word	0x00018c80
        /*1038*/ 	.word	0x00000003
        /*103c*/ 	.word	0x00022860
        /*1040*/ 	.short	0x010a
        /*1042*/ 	.byte	0x3f
	.zero		1


	//   ....[67]....
        /*1044*/ 	.word	0x0001a100
        /*1048*/ 	.word	0x00000000
        /*104c*/ 	.word	0x00022820
        /*1050*/ 	.short	0x010a
        /*1052*/ 	.byte	0x3f
	.zero		1


	//   ....[68]....
        /*1054*/ 	.word	0x0001a2b0
        /*1058*/ 	.word	0x00000006
        /*105c*/ 	.word	0x00000000
        /*1060*/ 	.short	0x010a
        /*1062*/ 	.byte	0x3f
	.zero		1


	//   ....[69]....
        /*1064*/ 	.word	0x0001a320
        /*1068*/ 	.word	0x00000007
        /*106c*/ 	.word	0x00000000
        /*1070*/ 	.short	0x010a
        /*1072*/ 	.byte	0x3f
	.zero		1


	//   ....[70]....
        /*1074*/ 	.word	0x0001a390
        /*1078*/ 	.word	0x00000004
        /*107c*/ 	.word	0x00000000
        /*1080*/ 	.short	0x010a
        /*1082*/ 	.byte	0x3f
	.zero		1


	//   ....[71]....
        /*1084*/ 	.word	0x0001a3c0
        /*1088*/ 	.word	0x00000003
        /*108c*/ 	.word	0x00000000
        /*1090*/ 	.short	0x010a
        /*1092*/ 	.byte	0x3f
	.zero		1


	//   ....[72]....
        /*1094*/ 	.word	0x0001a420
        /*1098*/ 	.word	0x00000060
        /*109c*/ 	.word	0x00022890
        /*10a0*/ 	.short	0x010a
        /*10a2*/ 	.byte	0x3f
	.zero		1


	//   ....[73]....
        /*10a4*/ 	.word	0x0001a470
        /*10a8*/ 	.word	0x00000060
        /*10ac*/ 	.word	0x00022890
        /*10b0*/ 	.short	0x010a
        /*10b2*/ 	.byte	0x3f
	.zero		1


	//   ....[74]....
        /*10b4*/ 	.word	0x0001a4c0
        /*10b8*/ 	.word	0x00000060
        /*10bc*/ 	.word	0x00022890
        /*10c0*/ 	.short	0x010a
        /*10c2*/ 	.byte	0x3f
	.zero		1


	//   ....[75]....
        /*10c4*/ 	.word	0x0001a510
        /*10c8*/ 	.word	0x00000060
        /*10cc*/ 	.word	0x000228b0
        /*10d0*/ 	.short	0x010a
        /*10d2*/ 	.byte	0x3f
	.zero		1


	//   ....[76]....
        /*10d4*/ 	.word	0x0001a9d0
        /*10d8*/ 	.word	0x00000012
        /*10dc*/ 	.word	0x00022800
        /*10e0*/ 	.short	0x010a
        /*10e2*/ 	.byte	0x3f
	.zero		1


	//   ....[77]....
        /*10e4*/ 	.word	0x0001afc0
        /*10e8*/ 	.word	0x00000012
        /*10ec*/ 	.word	0x00022800
        /*10f0*/ 	.short	0x010a
        /*10f2*/ 	.byte	0x3f
	.zero		1


	//   ....[78]....
        /*10f4*/ 	.word	0x0001b010
        /*10f8*/ 	.word	0x00000015
        /*10fc*/ 	.word	0x00022830
        /*1100*/ 	.short	0x010a
        /*1102*/ 	.byte	0x3f
	.zero		1


	//   ....[79]....
        /*1104*/ 	.word	0x0001b060
        /*1108*/ 	.word	0x00000015
        /*110c*/ 	.word	0x00022850
        /*1110*/ 	.short	0x010a
        /*1112*/ 	.byte	0x3f
	.zero		1


	//   ....[80]....
        /*1114*/ 	.word	0x0001b0b0
        /*1118*/ 	.word	0x000000c9
        /*111c*/ 	.word	0x00022830
        /*1120*/ 	.short	0x010a
        /*1122*/ 	.byte	0x3f
	.zero		1


	//   ....[81]....
        /*1124*/ 	.word	0x0001b100
        /*1128*/ 	.word	0x000000c9
        /*112c*/ 	.word	0x00022850
        /*1130*/ 	.short	0x010a
        /*1132*/ 	.byte	0x3f
	.zero		1


	//   ....[82]....
        /*1134*/ 	.word	0x0001b150
        /*1138*/ 	.word	0x00000015
        /*113c*/ 	.word	0x00022830
        /*1140*/ 	.short	0x010a
        /*1142*/ 	.byte	0x3f
	.zero		1


	//   ....[83]....
        /*1144*/ 	.word	0x0001b1a0
        /*1148*/ 	.word	0x00000015
        /*114c*/ 	.word	0x00022850
        /*1150*/ 	.short	0x010a
        /*1152*/ 	.byte	0x3f
	.zero		1


	//   ....[84]....
        /*1154*/ 	.word	0x0001b780
        /*1158*/ 	.word	0x00000005
        /*115c*/ 	.word	0x00022820
        /*1160*/ 	.short	0x010a
        /*1162*/ 	.byte	0x3f
	.zero		1


	//   ....[85]....
        /*1164*/ 	.word	0x0001b7d0
        /*1168*/ 	.word	0x00000004
        /*116c*/ 	.word	0x000228a0
        /*1170*/ 	.short	0x010a
        /*1172*/ 	.byte	0x3f
	.zero		1


	//   ....[86]....
        /*1174*/ 	.word	0x0001b820
        /*1178*/ 	.word	0x00000004
        /*117c*/ 	.word	0x000228c0
        /*1180*/ 	.short	0x010a
        /*1182*/ 	.byte	0x3f
	.zero		1


	//   ....[87]....
        /*1184*/ 	.word	0x0001b870
        /*1188*/ 	.word	0x00000005
        /*118c*/ 	.word	0x000228a0
        /*1190*/ 	.short	0x010a
        /*1192*/ 	.byte	0x3f
	.zero		1


	//   ....[88]....
        /*1194*/ 	.word	0x0001b8c0
        /*1198*/ 	.word	0x00000005
        /*119c*/ 	.word	0x000228c0
        /*11a0*/ 	.short	0x010a
        /*11a2*/ 	.byte	0x3f
	.zero		1


	//   ....[89]....
        /*11a4*/ 	.word	0x0001ba60
        /*11a8*/ 	.word	0x00000000
        /*11ac*/ 	.word	0x00022840
        /*11b0*/ 	.short	0x010a
        /*11b2*/ 	.byte	0x3f
	.zero		1


	//   ....[90]....
        /*11b4*/ 	.word	0x0001c560
        /*11b8*/ 	.word	0x00000002
        /*11bc*/ 	.word	0x00022820
        /*11c0*/ 	.short	0x010a
        /*11c2*/ 	.byte	0x3f
	.zero		1


	//   ....[91]....
        /*11c4*/ 	.word	0x0001c5b0
        /*11c8*/ 	.word	0x00000002
        /*11cc*/ 	.word	0x00022860
        /*11d0*/ 	.short	0x010a
        /*11d2*/ 	.byte	0x3f
	.zero		1


	//   ....[92]....
        /*11d4*/ 	.word	0x0001c600
        /*11d8*/ 	.word	0x00000002
        /*11dc*/ 	.word	0x00022840
        /*11e0*/ 	.short	0x010a
        /*11e2*/ 	.byte	0x3f
	.zero		1


	//   ....[93]....
        /*11e4*/ 	.word	0x0001c650
        /*11e8*/ 	.word	0x00000002
        /*11ec*/ 	.word	0x00022860
        /*11f0*/ 	.short	0x010a
        /*11f2*/ 	.byte	0x3f
	.zero		1


	//   ....[94]....
        /*11f4*/ 	.word	0x0001c6a0
        /*11f8*/ 	.word	0x00000003
        /*11fc*/ 	.word	0x00022840
        /*1200*/ 	.short	0x010a
        /*1202*/ 	.byte	0x3f
	.zero		1


	//   ....[95]....
        /*1204*/ 	.word	0x0001c6f0
        /*1208*/ 	.word	0x00000003
        /*120c*/ 	.word	0x00022860
        /*1210*/ 	.short	0x010a
        /*1212*/ 	.byte	0x3f
	.zero		1


	//   ....[96]....
        /*1214*/ 	.word	0x0001c740
        /*1218*/ 	.word	0x00000003
        /*121c*/ 	.word	0x00022840
        /*1220*/ 	.short	0x010a
        /*1222*/ 	.byte	0x3f
	.zero		1


	//   ....[97]....
        /*1224*/ 	.word	0x0001c790
        /*1228*/ 	.word	0x00000003
        /*122c*/ 	.word	0x00022860
        /*1230*/ 	.short	0x010a
        /*1232*/ 	.byte	0x3f
	.zero		1


	//   ....[98]....
        /*1234*/ 	.word	0x0001d190
        /*1238*/ 	.word	0x00000000
        /*123c*/ 	.word	0x00022820
        /*1240*/ 	.short	0x010a
        /*1242*/ 	.byte	0x3f
	.zero		1


	//   ....[99]....
        /*1244*/ 	.word	0x0001d330
        /*1248*/ 	.word	0x00000006
        /*124c*/ 	.word	0x00000000
        /*1250*/ 	.short	0x010a
        /*1252*/ 	.byte	0x3f
	.zero		1


	//   ....[100]....
        /*1254*/ 	.word	0x0001d380
        /*1258*/ 	.word	0x00000007
        /*125c*/ 	.word	0x00000000
        /*1260*/ 	.short	0x010a
        /*1262*/ 	.byte	0x3f
	.zero		1


	//   ....[101]....
        /*1264*/ 	.word	0x0001d3d0
        /*1268*/ 	.word	0x00000004
        /*126c*/ 	.word	0x00000000
        /*1270*/ 	.short	0x010a
        /*1272*/ 	.byte	0x3f
	.zero		1


	//----- nvinfo : EIATTR_NUM_MBARRIERS
	.align		4
.L_1595:
        /*1274*/ 	.byte	0x03, 0x38
        /*1276*/ 	.short	0x0016


	//----- nvinfo : EIATTR_EXIT_INSTR_OFFSETS
	.align		4
        /*1278*/ 	.byte	0x04, 0x1c
        /*127a*/ 	.short	(.L_1597 - .L_1596)


	//   ....[0]....
.L_1596:
        /*127c*/ 	.word	0x0001a410


	//----- nvinfo : EIATTR_MAX_THREADS
	.align		4
.L_1597:
        /*1280*/ 	.byte	0x04, 0x05
        /*1282*/ 	.short	(.L_1599 - .L_1598)
.L_1598:
        /*1284*/ 	.word	0x00000180
        /*1288*/ 	.word	0x00000001
        /*128c*/ 	.word	0x00000001


	//----- nvinfo : EIATTR_CRS_STACK_SIZE
	.align		4
.L_1599:
        /*1290*/ 	.byte	0x04, 0x1e
        /*1292*/ 	.short	(.L_1601 - .L_1600)
.L_1600:
        /*1294*/ 	.word	0x00000000


	//----- nvinfo : EIATTR_CBANK_PARAM_SIZE
	.align		4
.L_1601:
        /*1298*/ 	.byte	0x03, 0x19
        /*129a*/ 	.short	0x0af0


	//----- nvinfo : EIATTR_PARAM_CBANK
	.align		4
        /*129c*/ 	.byte	0x04, 0x0a
        /*129e*/ 	.short	(.L_1603 - .L_1602)
	.align		4
.L_1602:
        /*12a0*/ 	.word	index@(.nv.constant0._ZN7cutlass13device_kernelIN5flash11enable_sm90INS1_16FlashAttnFwdSm90INS1_25CollectiveMainloopFwdSm90ILi2EN4cute5tupleIJNS5_1CILi1EEES8_S8_EEENS6_IJNS7_ILi128EEENS7_ILi96EEENS7_ILi64EEEEEELi256ENS_6half_tEfNS_4arch4Sm90ELb1ELb0ELb0ELb1ELb0ELb1ELb0ELb1ELb0ELb1ELb0ELb0EEENS1_21CollectiveEpilogueFwdINS6_IJSA_NS7_ILi256EEESB_EEES9_SE_SG_Li256ELb1ELb1ELb0ELb0EEENS1_36VarlenDynamicPersistentTileSchedulerILi128ELi96ELi256ELi128ELb0ELb1ELb1ELb1ELb1ELb1EEEEEEEEEvNT_6ParamsE)
        /*12a4*/ 	.short	0x0210
        /*12a6*/ 	.short	0x0af0


	//----- nvinfo : EIATTR_SW_WAR
	.align		4
.L_1603:
        /*12a8*/ 	.byte	0x04, 0x36
        /*12aa*/ 	.short	(.L_1605 - .L_1604)
.L_1604:
        /*12ac*/ 	.word	0x00000008
.L_1605:


//--------------------- .nv.info._ZN7cutlass13device_kernelIN5flash11enable_sm90INS1_16FlashAttnFwdSm90INS1_25CollectiveMainloopFwdSm90ILi2EN4cute5tupleIJNS5_1CILi1EEES8_S8_EEENS6_IJNS7_ILi128EEENS7_ILi96EEENS7_ILi64EEEEEELi256ENS_6half_tEfNS_4arch4Sm90ELb1ELb0ELb0ELb1ELb0ELb0ELb1ELb1ELb0ELb1ELb0ELb0EEENS1_21CollectiveEpilogueFwdINS6_IJSA_NS7_ILi256EEESB_EEES9_SE_SG_Li256ELb1ELb1ELb0ELb0EEENS1_36VarlenDynamicPersistentTileSchedulerILi128ELi96ELi256ELi128ELb0ELb1ELb1ELb1ELb1ELb1EEEEEEEEEvNT_6ParamsE --------------------------
	.section	.nv.info._ZN7cutlass13device_kernelIN5flash11enable_sm90INS1_16FlashAttnFwdSm90INS1_25CollectiveMainloopFwdSm90ILi2EN4cute5tupleIJNS5_1CILi1EEES8_S8_EEENS6_IJNS7_ILi128EEENS7_ILi96EEENS7_ILi64EEEEEELi256ENS_6half_tEfNS_4arch4Sm90ELb1ELb0ELb0ELb1ELb0ELb0ELb1ELb1ELb0ELb1ELb0ELb0EEENS1_21CollectiveEpilogueFwdINS6_IJSA_NS7_ILi256EEESB_EEES9_SE_SG_Li256ELb1ELb1ELb0ELb0EEENS1_36VarlenDynamicPersistentTileSchedulerILi128ELi96ELi256ELi128ELb0ELb1ELb1ELb1ELb1ELb1EEEEEEEEEvNT_6ParamsE,"",@"SHT_CUDA_INFO"
	.sectionflags	@""
	.align	4


	//----- nvinfo : EIATTR_CUDA_API_VERSION
	.align		4
        /*0000*/ 	.byte	0x04, 0x37
        /*0002*/ 	.short	(.L_1607 - .L_1606)
.L_1606:
        /*0004*/ 	.word	0x00000082


	//----- nvinfo : EIATTR_KPARAM_INFO
	.align		4
.L_1607:
        /*0008*/ 	.byte	0x04, 0x17
        /*000a*/ 	.short	(.L_1609 - .L_1608)
.L_1608:
        /*000c*/ 	.word	0x00000000
        /*0010*/ 	.short	0x0000
        /*0012*/ 	.short	0x0070
        /*0014*/ 	.byte	0x00, 0xf0, 0x01, 0x2e


	//----- nvinfo : EIATTR_SPARSE_MMA_MASK
	.align		4
.L_1609:
        /*0018*/ 	.byte	0x03, 0x50
        /*001a*/ 	.short	0x0000


	//----- nvinfo : EIATTR_MAXREG_COUNT
	.align		4
        /*001c*/ 	.byte	0x03, 0x1b
        /*001e*/ 	.short	0x00a8


	//----- nvinfo : EIATTR_NUM_BARRIERS
	.align		4
        /*0020*/ 	.byte	0x02, 0x4c
        /*0022*/ 	.byte	0x10
	.zero		1


	//----- nvinfo : EIATTR_EXTERNS
	.align		4
        /*0024*/ 	.byte	0x04, 0x0f
        /*0026*/ 	.short	(.L_1611 - .L_1610)


	//   ....[0]....
	.align		4
.L_1610:
        /*0028*/ 	.word	index@(__assertfail)


	//----- nvinfo : EIATTR_ANNOTATIONS
	.align		4
.L_1611:
        /*002c*/ 	.byte	0x04, 0x55
        /*002e*/ 	.short	(.L_1613 - .L_1612)


	//   ....[0]....
.L_1612:
        /* <DEDUP_REMOVED lines=97> */


	//----- nvinfo : EIATTR_MERCURY_ISA_VERSION
	.align		4
.L_1613:
        /*0630*/ 	.byte	0x03, 0x5f
        /*0632*/ 	.short	0x0101


	//----- nvinfo : EIATTR_UNUSED_LOAD_BYTE_OFFSET
	.align		4
        /*0634*/ 	.byte	0x04, 0x44
        /*0636*/ 	.short	(.L_1615 - .L_1614)


	//   ....[0]....
.L_1614:
        /*0638*/ 	.word	0x00000a80
        /*063c*/ 	.word	0x0000fff0


	//   ....[1]....
        /*0640*/ 	.word	0x00009a20
        /*0644*/ 	.word	0x0000fff0


	//----- nvinfo : EIATTR_INT_WARP_WIDE_INSTR_OFFSETS
	.align		4
.L_1615:
        /*0648*/ 	.byte	0x04, 0x31
        /*064a*/ 	.short	(.L_1617 - .L_1616)


	//   ....[0]....
.L_1616:
        /*064c*/ 	.word	0x00000130


	//   ....[1]....
        /*0650*/ 	.word	0x00000170


	//   ....[2]....
        /*0654*/ 	.word	0x000001e0


	//   ....[3]....
        /*0658*/ 	.word	0x000001f0


	//   ....[4]....
        /*065c*/ 	.word	0x0000dbf0


	//   ....[5]....
        /*0660*/ 	.word	0x0000dc80


	//   ....[6]....
        /*0664*/ 	.word	0x00012830


	//   ....[7]....
        /*0668*/ 	.word	0x000128c0


	//----- nvinfo : EIATTR_COOP_GROUP_MASK_REGIDS
	.align		4
.L_1617:
        /*066c*/ 	.byte	0x04, 0x29
        /*066e*/ 	.short	(.L_1619 - .L_1618)


	//   ....[0]....
.L_1618:
        /*0670*/ 	.word	0xffffffff


	//   ....[1]....
        /*0674*/ 	.word	0xffffffff


	//   ....[2]....
        /*0678*/ 	.word	0xffffffff


	//   ....[3]....
        /*067c*/ 	.word	0xffffffff


	//   ....[4]....
        /*0680*/ 	.word	0xffffffff


	//   ....[5]....
        /*0684*/ 	.word	0xffffffff


	//   ....[6]....
        /*0688*/ 	.word	0xffffffff


	//   ....[7]....
        /*068c*/ 	.word	0xffffffff


	//   ....[8]....
        /*0690*/ 	.word	0xffffffff


	//   ....[9]....
        /*0694*/ 	.word	0xffffffff


	//   ....[10]....
        /*0698*/ 	.word	0xffffffff


	//   ....[11]....
        /*069c*/ 	.word	0xffffffff


	//   ....[12]....
        /*06a0*/ 	.word	0xffffffff


	//   ....[13]....
        /*06a4*/ 	.word	0xffffffff


	//   ....[14]....
        /*06a8*/ 	.word	0xffffffff


	//   ....[15]....
        /*06ac*/ 	.word	0xffffffff


	//   ....[16]....
        /*06b0*/ 	.word	0xffffffff


	//   ....[17]....
        /*06b4*/ 	.word	0xffffffff


	//   ....[18]....
        /*06b8*/ 	.word	0xffffffff


	//   ....[19]....
        /*06bc*/ 	.word	0xffffffff


	//   ....[20]....
        /*06c0*/ 	.word	0xffffffff


	//   ....[21]....
        /*06c4*/ 	.word	0xffffffff


	//   ....[22]....
        /*06c8*/ 	.word	0xffffffff


	//   ....[23]....
        /*06cc*/ 	.word	0xffffffff


	//   ....[24]....
        /*06d0*/ 	.word	0xffffffff


	//   ....[25]....
        /*06d4*/ 	.word	0xffffffff


	//   ....[26]....
        /*06d8*/ 	.word	0xffffffff


	//   ....[27]....
        /*06dc*/ 	.word	0xffffffff


	//   ....[28]....
        /*06e0*/ 	.word	0xffffffff


	//   ....[29]....
        /*06e4*/ 	.word	0xffffffff


	//   ....[30]....
        /*06e8*/ 	.word	0xffffffff


	//   ....[31]....
        /*06ec*/ 	.word	0xffffffff


	//   ....[32]....
        /*06f0*/ 	.word	0xffffffff


	//   ....[33]....
        /*06f4*/ 	.word	0xffffffff


	//   ....[34]....
        /*06f8*/ 	.word	0xffffffff


	//   ....[35]....
        /*06fc*/ 	.word	0xffffffff


	//   ....[36]....
        /*0700*/ 	.word	0xffffffff


	//   ....[37]....
        /*0704*/ 	.word	0xffffffff


	//   ....[38]....
        /*0708*/ 	.word	0xffffffff


	//   ....[39]....
        /*070c*/ 	.word	0xffffffff


	//   ....[40]....
        /*0710*/ 	.word	0xffffffff


	//   ....[41]....
        /*0714*/ 	.word	0xffffffff


	//   ....[42]....
        /*0718*/ 	.word	0xffffffff


	//   ....[43]....
        /*071c*/ 	.word	0xffffffff


	//   ....[44]....
        /*0720*/ 	.word	0xffffffff


	//   ....[45]....
        /*0724*/ 	.word	0xffffffff


	//   ....[46]....
        /*0728*/ 	.word	0xffffffff


	//   ....[47]....
        /*072c*/ 	.word	0xffffffff


	//   ....[48]....
        /*0730*/ 	.word	0xffffffff


	//   ....[49]....
        /*0734*/ 	.word	0xffffffff


	//   ....[50]....
        /*0738*/ 	.word	0xffffffff


	//   ....[51]....
        /*073c*/ 	.word	0xffffffff


	//   ....[52]....
        /*0740*/ 	.word	0xffffffff


	//   ....[53]....
        /*0744*/ 	.word	0xffffffff


	//   ....[54]....
        /*0748*/ 	.word	0xffffffff


	//   ....[55]....
        /*074c*/ 	.word	0xffffffff


	//   ....[56]....
        /*0750*/ 	.word	0xffffffff


	//   ....[57]....
        /*0754*/ 	.word	0xffffffff


	//   ....[58]....
        /*0758*/ 	.word	0xffffffff


	//   ....[59]....
        /*075c*/ 	.word	0xffffffff


	//   ....[60]....
        /*0760*/ 	.word	0xffffffff


	//   ....[61]....
        /*0764*/ 	.word	0xffffffff


	//   ....[62]....
        /*0768*/ 	.word	0xffffffff


	//   ....[63]....
        /*076c*/ 	.word	0xffffffff


	//   ....[64]....
        /*0770*/ 	.word	0xffffffff


	//   ....[65]....
        /*0774*/ 	.word	0xffffffff


	//   ....[66]....
        /*0778*/ 	.word	0xffffffff


	//   ....[67]....
        /*077c*/ 	.word	0xffffffff


	//   ....[68]....
        /*0780*/ 	.word	0xffffffff


	//   ....[69]....
        /*0784*/ 	.word	0xffffffff


	//   ....[70]....
        /*0788*/ 	.word	0xffffffff


	//   ....[71]....
        /*078c*/ 	.word	0xffffffff


	//   ....[72]....
        /*0790*/ 	.word	0xffffffff


	//   ....[73]....
        /*0794*/ 	.word	0xffffffff


	//   ....[74]....
        /*0798*/ 	.word	0xffffffff


	//   ....[75]....
        /*079c*/ 	.word	0xffffffff


	//   ....[76]....
        /*07a0*/ 	.word	0xffffffff


	//   ....[77]....
        /*07a4*/ 	.word	0xffffffff


	//   ....[78]....
        /*07a8*/ 	.word	0xffffffff


	//   ....[79]....
        /*07ac*/ 	.word	0xffffffff


	//   ....[80]....
        /*07b0*/ 	.word	0xffffffff


	//   ....[81]....
        /*07b4*/ 	.word	0xffffffff


	//   ....[82]....
        /*07b8*/ 	.word	0xffffffff


	//   ....[83]....
        /*07bc*/ 	.word	0xffffffff


	//   ....[84]....
        /*07c0*/ 	.word	0xffffffff


	//   ....[85]....
        /*07c4*/ 	.word	0xffffffff


	//   ....[86]....
        /*07c8*/ 	.word	0xffffffff


	//   ....[87]....
        /*07cc*/ 	.word	0xffffffff


	//   ....[88]....
        /*07d0*/ 	.word	0xffffffff


	//   ....[89]....
        /*07d4*/ 	.word	0xffffffff


	//   ....[90]....
        /*07d8*/ 	.word	0xffffffff


	//   ....[91]....
        /*07dc*/ 	.word	0xffffffff


	//   ....[92]....
        /*07e0*/ 	.word	0xffffffff


	//   ....[93]....
        /*07e4*/ 	.word	0xffffffff


	//   ....[94]....
        /*07e8*/ 	.word	0xffffffff


	//   ....[95]....
        /*07ec*/ 	.word	0xffffffff


	//   ....[96]....
        /*07f0*/ 	.word	0xffffffff


	//   ....[97]....
        /*07f4*/ 	.word	0xffffffff


	//   ....[98]....
        /*07f8*/ 	.word	0xffffffff


	//   ....[99]....
        /*07fc*/ 	.word	0xffffffff


	//   ....[100]....
        /*0800*/ 	.word	0xffffffff


	//   ....[101]....
        /*0804*/ 	.word	0xffffffff


	//   ....[102]....
        /*0808*/ 	.word	0xffffffff


	//   ....[103]....
        /*080c*/ 	.word	0xffffffff


	//   ....[104]....
        /*0810*/ 	.word	0xffffffff


	//   ....[105]....
        /*0814*/ 	.word	0xffffffff


	//   ....[106]....
        /*0818*/ 	.word	0xffffffff


	//   ....[107]....
        /*081c*/ 	.word	0xffffffff


	//   ....[108]....
        /*0820*/ 	.word	0xffffffff


	//   ....[109]....
        /*0824*/ 	.word	0xffffffff


	//   ....[110]....
        /*0828*/ 	.word	0xffffffff


	//   ....[111]....
        /*082c*/ 	.word	0xffffffff


	//   ....[112]....
        /*0830*/ 	.word	0xffffffff


	//   ....[113]....
        /*0834*/ 	.word	0xffffffff


	//   ....[114]....
        /*0838*/ 	.word	0xffffffff


	//   ....[115]....
        /*083c*/ 	.word	0x0500000f


	//   ....[116]....
        /*0840*/ 	.word	0x0500000f


	//   ....[117]....
        /*0844*/ 	.word	0x0500000f


	//   ....[118]....
        /*0848*/ 	.word	0x0500000f


	//   ....[119]....
        /*084c*/ 	.word	0x0500000f


	//   ....[120]....
        /*0850*/ 	.word	0x0500000f


	//   ....[121]....
        /*0854*/ 	.word	0x0500000f


	//   ....[122]....
        /*0858*/ 	.word	0x0500000f


	//   ....[123]....
        /*085c*/ 	.word	0x0500000f


	//   ....[124]....
        /*0860*/ 	.word	0x0500000f


	//   ....[125]....
        /*0864*/ 	.word	0x0500000f


	//   ....[126]....
        /*0868*/ 	.word	0x0500000f


	//   ....[127]....
        /*086c*/ 	.word	0x0500000f


	//   ....[128]....
        /*0870*/ 	.word	0x0500000f


	//   ....[129]....
        /*0874*/ 	.word	0x0500000f


	//   ....[130]....
        /*0878*/ 	.word	0x0500000f


	//   ....[131]....
        /*087c*/ 	.word	0x0500000f


	//   ....[132]....
        /*0880*/ 	.word	0x0500000f


	//   ....[133]....
        /*0884*/ 	.word	0x0500000f


	//   ....[134]....
        /*0888*/ 	.word	0x0500000f


	//   ....[135]....
        /*088c*/ 	.word	0x0500000f


	//   ....[136]....
        /*0890*/ 	.word	0x0500000f


	//   ....[137]....
        /*0894*/ 	.word	0x0500000f


	//   ....[138]....
        /*0898*/ 	.word	0x0500000f


	//   ....[139]....
        /*089c*/ 	.word	0x0500000f


	//   ....[140]....
        /*08a0*/ 	.word	0x0500000f


	//   ....[141]....
        /*08a4*/ 	.word	0x0500000f


	//   ....[142]....
        /*08a8*/ 	.word	0x0500000f


	//   ....[143]....
        /*08ac*/ 	.word	0x0500000f


	//   ....[144]....
        /*08b0*/ 	.word	0x0500000f


	//   ....[145]....
        /*08b4*/ 	.word	0x0500000f


	//   ....[146]....
        /*08b8*/ 	.word	0x0500000f


	//   ....[147]....
        /*08bc*/ 	.word	0x0500000f


	//   ....[148]....
        /*08c0*/ 	.word	0x0500000f


	//   ....[149]....
        /*08c4*/ 	.word	0x0500000f


	//   ....[150]....
        /*08c8*/ 	.word	0x0500000f


	//   ....[151]....
        /*08cc*/ 	.word	0x0500000f


	//   ....[152]....
        /*08d0*/ 	.word	0x0500000f


	//   ....[153]....
        /*08d4*/ 	.word	0x0500000f


	//   ....[154]....
        /*08d8*/ 	.word	0x0500000f


	//   ....[155]....
        /*08dc*/ 	.word	0x0500000f


	//   ....[156]....
        /*08e0*/ 	.word	0x0500000f


	//   ....[157]....
        /*08e4*/ 	.word	0x0500000f


	//   ....[158]....
        /*08e8*/ 	.word	0x0500000f


	//   ....[159]....
        /*08ec*/ 	.word	0x0500000f


	//   ....[160]....
        /*08f0*/ 	.word	0x0500000f


	//   ....[161]....
        /*08f4*/ 	.word	0x0500000f


	//   ....[162]....
        /*08f8*/ 	.word	0x0500000f


	//   ....[163]....
        /*08fc*/ 	.word	0x0500000f


	//   ....[164]....
        /*0900*/ 	.word	0x0500000f


	//   ....[165]....
        /*0904*/ 	.word	0x0500000f


	//----- nvinfo : EIATTR_COOP_GROUP_INSTR_OFFSETS
	.align		4
.L_1619:
        /*0908*/ 	.byte	0x04, 0x28
        /*090a*/ 	.short	(.L_1621 - .L_1620)


	//   ....[0]....
.L_1620:
        /*090c*/ 	.word	0x00000070


	//   ....[1]....
        /*0910*/ 	.word	0x00000140


	//   ....[2]....
        /*0914*/ 	.word	0x00000190


	//   ....[3]....
        /*0918*/ 	.word	0x000003e0


	//   ....[4]....
        /*091c*/ 	.word	0x00000540


	//   ....[5]....
        /*0920*/ 	.word	0x00000660


	//   ....[6]....
        /*0924*/ 	.word	0x000007c0


	//   ....[7]....
        /*0928*/ 	.word	0x00001930


	//   ....[8]....
        /*092c*/ 	.word	0x000025a0


	//   ....[9]....
        /*0930*/ 	.word	0x000025e0


	//   ....[10]....
        /*0934*/ 	.word	0x000033c0


	//   ....[11]....
        /*0938*/ 	.word	0x000033e0


	//   ....[12]....
        /*093c*/ 	.word	0x00003400


	//   ....[13]....
        /*0940*/ 	.word	0x00003420


	//   ....[14]....
        /*0944*/ 	.word	0x00004880


	//   ....[15]....
        /*0948*/ 	.word	0x000048a0


	//   ....[16]....
        /*094c*/ 	.word	0x000055b0


	//   ....[17]....
        /*0950*/ 	.word	0x000055d0


	//   ....[18]....
        /*0954*/ 	.word	0x000055f0


	//   ....[19]....
        /*0958*/ 	.word	0x00005610


	//   ....[20]....
        /*095c*/ 	.word	0x00007920


	//   ....[21]....
        /*0960*/ 	.word	0x00007980


	//   ....[22]....
        /*0964*/ 	.word	0x000079a0


	//   ....[23]....
        /*0968*/ 	.word	0x000079c0


	//   ....[24]....
        /*096c*/ 	.word	0x00008f80


	//   ....[25]....
        /*0970*/ 	.word	0x00008fc0


	//   ....[26]....
        /*0974*/ 	.word	0x00009070


	//   ....[27]....
        /*0978*/ 	.word	0x000090d0


	//   ....[28]....
        /*097c*/ 	.word	0x0000ab50


	//   ....[29]....
        /*0980*/ 	.word	0x0000ab80


	//   ....[30]....
        /*0984*/ 	.word	0x0000abc0


	//   ....[31]....
        /*0988*/ 	.word	0x0000abf0


	//   ....[32]....
        /*098c*/ 	.word	0x0000b440


	//   ....[33]....
        /*0990*/ 	.word	0x0000b460


	//   ....[34]....
        /*0994*/ 	.word	0x0000b5b0


	//   ....[35]....
        /*0998*/ 	.word	0x0000b5d0


	//   ....[36]....
        /*099c*/ 	.word	0x0000b710


	//   ....[37]....
        /*09a0*/ 	.word	0x0000b730


	//   ....[38]....
        /*09a4*/ 	.word	0x0000b880


	//   ....[39]....
        /*09a8*/ 	.word	0x0000b8a0


	//   ....[40]....
        /*09ac*/ 	.word	0x0000c250


	//   ....[41]....
        /*09b0*/ 	.word	0x0000c280


	//   ....[42]....
        /*09b4*/ 	.word	0x0000c3d0


	//   ....[43]....
        /*09b8*/ 	.word	0x0000c3f0


	//   ....[44]....
        /*09bc*/ 	.word	0x0000c530


	//   ....[45]....
        /*09c0*/ 	.word	0x0000c550


	//   ....[46]....
        /*09c4*/ 	.word	0x0000c6a0


	//   ....[47]....
        /*09c8*/ 	.word	0x0000c6c0


	//   ....[48]....
        /*09cc*/ 	.word	0x0000c890


	//   ....[49]....
        /*09d0*/ 	.word	0x0000ca70


	//   ....[50]....
        /*09d4*/ 	.word	0x0000caa0


	//   ....[51]....
        /*09d8*/ 	.word	0x0000cad0


	//   ....[52]....
        /*09dc*/ 	.word	0x0000cb00


	//   ....[53]....
        /*09e0*/ 	.word	0x0000cb30


	//   ....[54]....
        /*09e4*/ 	.word	0x0000cb60


	//   ....[55]....
        /*09e8*/ 	.word	0x0000ccd0


	//   ....[56]....
        /*09ec*/ 	.word	0x0000cd00


	//   ....[57]....
        /*09f0*/ 	.word	0x0000cd30


	//   ....[58]....
        /*09f4*/ 	.word	0x0000cd60


	//   ....[59]....
        /*09f8*/ 	.word	0x0000cd90


	//   ....[60]....
        /*09fc*/ 	.word	0x0000cdc0


	//   ....[61]....
        /*0a00*/ 	.word	0x0000ce60


	//   ....[62]....
        /*0a04*/ 	.word	0x0000cec0


	//   ....[63]....
        /*0a08*/ 	.word	0x0000cf50


	//   ....[64]....
        /*0a0c*/ 	.word	0x0000e1f0


	//   ....[65]....
        /*0a10*/ 	.word	0x0000ed80


	//   ....[66]....
        /*0a14*/ 	.word	0x0000eda0


	//   ....[67]....
        /*0a18*/ 	.word	0x0000edd0


	//   ....[68]....
        /*0a1c*/ 	.word	0x0000edf0


	//   ....[69]....
        /*0a20*/ 	.word	0x0000eea0


	//   ....[70]....
        /*0a24*/ 	.word	0x0000ef30


	//   ....[71]....
        /*0a28*/ 	.word	0x0000ef60


	//   ....[72]....
        /*0a2c*/ 	.word	0x0000efe0


	//   ....[73]....
        /*0a30*/ 	.word	0x0000f010


	//   ....[74]....
        /*0a34*/ 	.word	0x0000f090


	//   ....[75]....
        /*0a38*/ 	.word	0x0000f0c0


	//   ....[76]....
        /*0a3c*/ 	.word	0x0000f140


	//   ....[77]....
        /*0a40*/ 	.word	0x0000f170


	//   ....[78]....
        /*0a44*/ 	.word	0x0000f190


	//   ....[79]....
        /*0a48*/ 	.word	0x0000f1e0


	//   ....[80]....
        /*0a4c*/ 	.word	0x0000f1f0


	//   ....[81]....
        /*0a50*/ 	.word	0x0000f950


	//   ....[82]....
        /*0a54*/ 	.word	0x0000f9b0


	//   ....[83]....
        /*0a58*/ 	.word	0x0000fa60


	//   ....[84]....
        /*0a5c*/ 	.word	0x0000fa70


	//   ....[85]....
        /*0a60*/ 	.word	0x0000fb00


	//   ....[86]....
        /*0a64*/ 	.word	0x0000fb10


	//   ....[87]....
        /*0a68*/ 	.word	0x0000fba0


	//   ....[88]....
        /*0a6c*/ 	.word	0x0000fbb0


	//   ....[89]....
        /*0a70*/ 	.word	0x0000fc20


	//   ....[90]....
        /*0a74*/ 	.word	0x0000fc30


	//   ....[91]....
        /*0a78*/ 	.word	0x0000fcb0


	//   ....[92]....
        /*0a7c*/ 	.word	0x0000fcc0


	//   ....[93]....
        /*0a80*/ 	.word	0x0000fd40


	//   ....[94]....
        /*0a84*/ 	.word	0x0000fd50


	//   ....[95]....
        /*0a88*/ 	.word	0x0000fdd0


	//   ....[96]....
        /*0a8c*/ 	.word	0x0000fde0


	//   ....[97]....
        /*0a90*/ 	.word	0x00012ac0


	//   ....[98]....
        /*0a94*/ 	.word	0x00012b20


	//   ....[99]....
        /*0a98*/ 	.word	0x00012b50


	//   ....[100]....
        /*0a9c*/ 	.word	0x00012b60


	//   ....[101]....
        /*0aa0*/ 	.word	0x00012b90


	//   ....[102]....
        /*0aa4*/ 	.word	0x00012bc0


	//   ....[103]....
        /*0aa8*/ 	.word	0x00012bf0


	//   ....[104]....
        /*0aac*/ 	.word	0x00012c20


	//   ....[105]....
        /*0ab0*/ 	.word	0x00012da0


	//   ....[106]....
        /*0ab4*/ 	.word	0x00012dd0


	//   ....[107]....
        /*0ab8*/ 	.word	0x00012e00


	//   ....[108]....
        /*0abc*/ 	.word	0x00012e30


	//   ....[109]....
        /*0ac0*/ 	.word	0x00012e60


	//   ....[110]....
        /*0ac4*/ 	.word	0x00012e90


	//   ....[111]....
        /*0ac8*/ 	.word	0x00012f50


	//   ....[112]....
        /*0acc*/ 	.word	0x00012f70


	//   ....[113]....
        /*0ad0*/ 	.word	0x00012fe0


	//   ....[114]....
        /*0ad4*/ 	.word	0x000136b0


	//   ....[115]....
        /*0ad8*/ 	.word	0x00013cd0


	//   ....[116]....
        /*0adc*/ 	.word	0x00013e50


	//   ....[117]....
        /*0ae0*/ 	.word	0x00013ec0


	//   ....[118]....
        /*0ae4*/ 	.word	0x00013f20


	//   ....[119]....
        /*0ae8*/ 	.word	0x00013f80


	//   ....[120]....
        /*0aec*/ 	.word	0x00014050


	//   ....[121]....
        /*0af0*/ 	.word	0x00014110


	//   ....[122]....
        /*0af4*/ 	.word	0x00014220


	//   ....[123]....
        /*0af8*/ 	.word	0x000142c0


	//   ....[124]....
        /*0afc*/ 	.word	0x00014390


	//   ....[125]....
        /*0b00*/ 	.word	0x00014430


	//   ....[126]....
        /*0b04*/ 	.word	0x00014500


	//   ....[127]....
        /*0b08*/ 	.word	0x000145a0


	//   ....[128]....
        /*0b0c*/ 	.word	0x00014670


	//   ....[129]....
        /*0b10*/ 	.word	0x00014710


	//   ....[130]....
        /*0b14*/ 	.word	0x000147c0


	//   ....[131]....
        /*0b18*/ 	.word	0x00014860


	//   ....[132]....
        /*0b1c*/ 	.word	0x00014af0


	//   ....[133]....
        /*0b20*/ 	.word	0x00014bc0


	//   ....[134]....
        /*0b24*/ 	.word	0x00014ca0


	//   ....[135]....
        /*0b28*/ 	.word	0x00014d10


	//   ....[136]....
        /*0b2c*/ 	.word	0x00014e20


	//   ....[137]....
        /*0b30*/ 	.word	0x00014ee0


	//   ....[138]....
        /*0b34*/ 	.word	0x00014fa0


	//   ....[139]....
        /*0b38*/ 	.word	0x00015060


	//   ....[140]....
        /*0b3c*/ 	.word	0x00015120


	//   ....[141]....
        /*0b40*/ 	.word	0x000151e0


	//   ....[142]....
        /*0b44*/ 	.word	0x000152a0


	//   ....[143]....
        /*0b48*/ 	.word	0x00015350


	//   ....[144]....
        /*0b4c*/ 	.word	0x00015450


	//   ....[145]....
        /*0b50*/ 	.word	0x000154a0


	//   ....[146]....
        /*0b54*/ 	.word	0x00015500


	//   ....[147]....
        /*0b58*/ 	.word	0x000155e0


	//   ....[148]....
        /*0b5c*/ 	.word	0x00015910


	//   ....[149]....
        /*0b60*/ 	.word	0x000159b0


	//   ....[150]....
        /*0b64*/ 	.word	0x00015ad0


	//   ....[151]....
        /*0b68*/ 	.word	0x00015b50


	//   ....[152]....
        /*0b6c*/ 	.word	0x00015bd0


	//   ....[153]....
        /*0b70*/ 	.word	0x00015c50


	//   ....[154]....
        /*0b74*/ 	.word	0x00015cd0


	//   ....[155]....
        /*0b78*/ 	.word	0x00015d60


	//   ....[156]....
        /*0b7c*/ 	.word	0x00015e00


	//   ....[157]....
        /*0b80*/ 	.word	0x00015ea0


	//   ....[158]....
        /*0b84*/ 	.word	0x00015f20


	//   ....[159]....
        /*0b88*/ 	.word	0x00015fa0


	//   ....[160]....
        /*0b8c*/ 	.word	0x00016020


	//   ....[161]....
        /*0b90*/ 	.word	0x000160b0


	//   ....[162]....
        /*0b94*/ 	.word	0x00016130


	//   ....[163]....
        /*0b98*/ 	.word	0x000161d0


	//   ....[164]....
        /*0b9c*/ 	.word	0x00016260


	//   ....[165]....
        /*0ba0*/ 	.word	0x00016390


	//----- nvinfo : EIATTR_REG_RECONFIG
	.align		4
.L_1621:
        /*0ba4*/ 	.byte	0x01, 0x54
	.zero		2


	//----- nvinfo : EIATTR_SYSCALL_OFFSETS
	.align		4
        /*0ba8*/ 	.byte	0x04, 0x46
        /*0baa*/ 	.short	(.L_1623 - .L_1622)


	//   ....[0]....
.L_1622:
        /*0bac*/ 	.word	0x00001b90


	//   ....[1]....
        /*0bb0*/ 	.word	0x0000ddf0


	//   ....[2]....
        /*0bb4*/ 	.word	0x0000df50


	//   ....[3]....
        /*0bb8*/ 	.word	0x0000e050


	//   ....[4]....
        /*0bbc*/ 	.word	0x0000e960


	//   ....[5]....
        /*0bc0*/ 	.word	0x0000f570


	//----- nvinfo : EIATTR_MBARRIER_INSTR_OFFSETS
	.align		4
.L_1623:
        /*0bc4*/ 	.byte	0x04, 0x39
        /*0bc6*/ 	.short	(.L_1625 - .L_1624)


	//   ....[0]....
.L_1624:
        /*0bc8*/ 	.word	0x00000280
        /*0bcc*/ 	.word	0x000000ff
        /*0bd0*/ 	.word	0x00032400
        /*0bd4*/ 	.short	0x0100
        /*0bd6*/ 	.byte	0x08
	.zero		1


	//   ....[1]....
        /*0bd8*/ 	.word	0x00000290
        /*0bdc*/ 	.word	0x000000ff
        /*0be0*/ 	.word	0x00032410
        /*0be4*/ 	.short	0x0100
        /*0be6*/ 	.byte	0x08
	.zero		1


	//   ....[2]....
        /*0be8*/ 	.word	0x000002a0
        /*0bec*/ 	.word	0x000000ff
        /*0bf0*/ 	.word	0x00032420
        /*0bf4*/ 	.short	0x0100
        /*0bf6*/ 	.byte	0x08
	.zero		1


	//   ....[3]....
        /*0bf8*/ 	.word	0x00000390
        /*0bfc*/ 	.word	0x000000ff
        /*0c00*/ 	.word	0x00032430
        /*0c04*/ 	.short	0x0100
        /*0c06*/ 	.byte	0x08
	.zero		1


	//   ....[4]....
        /*0c08*/ 	.word	0x000003a0
        /*0c0c*/ 	.word	0x000000ff
        /*0c10*/ 	.word	0x00032440
        /*0c14*/ 	.short	0x0100
        /*0c16*/ 	.byte	0x08
	.zero		1


	//   ....[5]....
        /*0c18*/ 	.word	0x000003b0
        /*0c1c*/ 	.word	0x000000ff
        /*0c20*/ 	.word	0x00032438
        /*0c24*/ 	.short	0x0100
        /*0c26*/ 	.byte	0x08
	.zero		1


	//   ....[6]....
        /*0c28*/ 	.word	0x000003c0
        /*0c2c*/ 	.word	0x000000ff
        /*0c30*/ 	.word	0x00032448
        /*0c34*/ 	.short	0x0100
        /*0c36*/ 	.byte	0x08
	.zero		1


	//   ....[7]....
        /*0c38*/ 	.word	0x000004f0
        /*0c3c*/ 	.word	0x000000ff
        /*0c40*/ 	.word	0x00032450
        /*0c44*/ 	.short	0x0100
        /*0c46*/ 	.byte	0x08
	.zero		1


	//   ....[8]....
        /*0c48*/ 	.word	0x00000500
        /*0c4c*/ 	.word	0x000000ff
        /*0c50*/ 	.word	0x00032460
        /*0c54*/ 	.short	0x0100
        /*0c56*/ 	.byte	0x08
	.zero		1


	//   ....[9]....
        /*0c58*/ 	.word	0x00000510
        /*0c5c*/ 	.word	0x000000ff
        /*0c60*/ 	.word	0x00032458
        /*0c64*/ 	.short	0x0100
        /*0c66*/ 	.byte	0x08
	.zero		1


	//   ....[10]....
        /*0c68*/ 	.word	0x00000520
        /*0c6c*/ 	.word	0x000000ff
        /*0c70*/ 	.word	0x00032468
        /*0c74*/ 	.short	0x0100
        /*0c76*/ 	.byte	0x08
	.zero		1


	//   ....[11]....
        /*0c78*/ 	.word	0x00000610
        /*0c7c*/ 	.word	0x000000ff
        /*0c80*/ 	.word	0x00032470
        /*0c84*/ 	.short	0x0100
        /*0c86*/ 	.byte	0x06
	.zero		1


	//   ....[12]....
        /*0c88*/ 	.word	0x00000620
        /*0c8c*/ 	.word	0x000000ff
        /*0c90*/ 	.word	0x00032480
        /*0c94*/ 	.short	0x0100
        /*0c96*/ 	.byte	0x06
	.zero		1


	//   ....[13]....
        /*0c98*/ 	.word	0x00000630
        /*0c9c*/ 	.word	0x000000ff
        /*0ca0*/ 	.word	0x00032478
        /*0ca4*/ 	.short	0x0100
        /*0ca6*/ 	.byte	0x06
	.zero		1


	//   ....[14]....
        /*0ca8*/ 	.word	0x00000640
        /*0cac*/ 	.word	0x000000ff
        /*0cb0*/ 	.word	0x00032488
        /*0cb4*/ 	.short	0x0100
        /*0cb6*/ 	.byte	0x06
	.zero		1


	//   ....[15]....
        /*0cb8*/ 	.word	0x00000770
        /*0cbc*/ 	.word	0x000000ff
        /*0cc0*/ 	.word	0x00032490
        /*0cc4*/ 	.short	0x0100
        /*0cc6*/ 	.byte	0x08
	.zero		1


	//   ....[16]....
        /*0cc8*/ 	.word	0x00000780
        /*0ccc*/ 	.word	0x000000ff
        /*0cd0*/ 	.word	0x000324a0
        /*0cd4*/ 	.short	0x0100
        /*0cd6*/ 	.byte	0x08
	.zero		1


	//   ....[17]....
        /*0cd8*/ 	.word	0x00000790
        /*0cdc*/ 	.word	0x000000ff
        /*0ce0*/ 	.word	0x00032498
        /*0ce4*/ 	.short	0x0100
        /*0ce6*/ 	.byte	0x08
	.zero		1


	//   ....[18]....
        /*0ce8*/ 	.word	0x000007a0
        /*0cec*/ 	.word	0x000000ff
        /*0cf0*/ 	.word	0x000324a8
        /*0cf4*/ 	.short	0x0100
        /*0cf6*/ 	.byte	0x08
	.zero		1


	//   ....[19]....
        /*0cf8*/ 	.word	0x000008d0
        /*0cfc*/ 	.word	0x000000ff
        /*0d00*/ 	.word	0x000324b0
        /*0d04*/ 	.short	0x0100
        /*0d06*/ 	.byte	0x08
	.zero		1


	//   ....[20]....
        /*0d08*/ 	.word	0x000008e0
        /*0d0c*/ 	.word	0x000000ff
        /*0d10*/ 	.word	0x000324c0
        /*0d14*/ 	.short	0x0100
        /*0d16*/ 	.byte	0x08
	.zero		1


	//   ....[21]....
        /*0d18*/ 	.word	0x000008f0
        /*0d1c*/ 	.word	0x000000ff
        /*0d20*/ 	.word	0x000324b8
        /*0d24*/ 	.short	0x0100
        /*0d26*/ 	.byte	0x08
	.zero		1


	//   ....[22]....
        /*0d28*/ 	.word	0x00000900
        /*0d2c*/ 	.word	0x000000ff
        /*0d30*/ 	.word	0x000324c8
        /*0d34*/ 	.short	0x0100
        /*0d36*/ 	.byte	0x08
	.zero		1


	//   ....[23]....
        /*0d38*/ 	.word	0x00001c50
        /*0d3c*/ 	.word	0x00000005
        /*0d40*/ 	.word	0x00032400
        /*0d44*/ 	.short	0x010a
        /*0d46*/ 	.byte	0x3f
	.zero		1


	//   ....[24]....
        /*0d48*/ 	.word	0x00001d30
        /*0d4c*/ 	.word	0x00000000
        /*0d50*/ 	.word	0x00032430
        /*0d54*/ 	.short	0x010a
        /*0d56*/ 	.byte	0x3f
	.zero		1


	//   ....[25]....
        /*0d58*/ 	.word	0x00001d70
        /*0d5c*/ 	.word	0x00000000
        /*0d60*/ 	.word	0x00032430
        /*0d64*/ 	.short	0x010a
        /*0d66*/ 	.byte	0x3f
	.zero		1


	//   ....[26]....
        /*0d68*/ 	.word	0x00002070
        /*0d6c*/ 	.word	0x00000005
        /*0d70*/ 	.word	0x00032410
        /*0d74*/ 	.short	0x010a
        /*0d76*/ 	.byte	0x3f
	.zero		1


	//   ....[27]....
        /*0d78*/ 	.word	0x000020b0
        /*0d7c*/ 	.word	0x00000000
        /*0d80*/ 	.word	0x00032450
        /*0d84*/ 	.short	0x010a
        /*0d86*/ 	.byte	0x3f
	.zero		1


	//   ....[28]....
        /*0d88*/ 	.word	0x000020f0
        /*0d8c*/ 	.word	0x00000000
        /*0d90*/ 	.word	0x00032450
        /*0d94*/ 	.short	0x010a
        /*0d96*/ 	.byte	0x3f
	.zero		1


	//   ....[29]....
        /*0d98*/ 	.word	0x00003630
        /*0d9c*/ 	.word	0x00000018
        /*0da0*/ 	.word	0x00000000
        /*0da4*/ 	.short	0x0101
        /*0da6*/ 	.byte	0x3f
	.zero		1


	//   ....[30]....
        /*0da8*/ 	.word	0x00004150
        /*0dac*/ 	.word	0x00000000
        /*0db0*/ 	.word	0x00000000
        /*0db4*/ 	.short	0x0101
        /*0db6*/ 	.byte	0x3f
	.zero		1


	//   ....[31]....
        /*0db8*/ 	.word	0x00004340
        /*0dbc*/ 	.word	0x000000ff
        /*0dc0*/ 	.word	0x00032430
        /*0dc4*/ 	.short	0x010a
        /*0dc6*/ 	.byte	0x04
	.zero		1


	//   ....[32]....
        /*0dc8*/ 	.word	0x00004380
        /*0dcc*/ 	.word	0x000000ff
        /*0dd0*/ 	.word	0x00032430
        /*0dd4*/ 	.short	0x010a
        /*0dd6*/ 	.byte	0x04
	.zero		1


	//   ....[33]....
        /*0dd8*/ 	.word	0x00004590
        /*0ddc*/ 	.word	0x000000ff
        /*0de0*/ 	.word	0x00032450
        /*0de4*/ 	.short	0x010a
        /*0de6*/ 	.byte	0x04
	.zero		1


	//   ....[34]....
        /*0de8*/ 	.word	0x000045d0
        /*0dec*/ 	.word	0x000000ff
        /*0df0*/ 	.word	0x00032450
        /*0df4*/ 	.short	0x010a
        /*0df6*/ 	.byte	0x04
	.zero		1


	//   ....[35]....
        /*0df8*/ 	.word	0x00005870
        /*0dfc*/ 	.word	0x00000099
        /*0e00*/ 	.word	0x00000000
        /*0e04*/ 	.short	0x0101
        /*0e06*/ 	.byte	0x3f
	.zero		1


	//   ....[36]....
        /*0e08*/ 	.word	0x00006c50
        /*0e0c*/ 	.word	0x000000d3
        /*0e10*/ 	.word	0x00000000
        /*0e14*/ 	.short	0x0101
        /*0e16*/ 	.byte	0x3f
	.zero		1


	//   ....[37]....
        /*0e18*/ 	.word	0x00006d80
        /*0e1c*/ 	.word	0x000000ff
        /*0e20*/ 	.word	0x00032430
        /*0e24*/ 	.short	0x010a
        /*0e26*/ 	.byte	0x04
	.zero		1


	//   ....[38]....
        /*0e28*/ 	.word	0x00006dc0
        /*0e2c*/ 	.word	0x000000ff
        /*0e30*/ 	.word	0x00032430
        /*0e34*/ 	.short	0x010a
        /*0e36*/ 	.byte	0x04
	.zero		1


	//   ....[39]....
        /*0e38*/ 	.word	0x00006fd0
        /*0e3c*/ 	.word	0x000000ff
        /*0e40*/ 	.word	0x00032450
        /*0e44*/ 	.short	0x010a
        /*0e46*/ 	.byte	0x04
	.zero		1


	//   ....[40]....
        /*0e48*/ 	.word	0x00007010
        /*0e4c*/ 	.word	0x000000ff
        /*0e50*/ 	.word	0x00032450
        /*0e54*/ 	.short	0x010a
        /*0e56*/ 	.byte	0x04
	.zero		1


	//   ....[41]....
        /*0e58*/ 	.word	0x00007bf0
        /*0e5c*/ 	.word	0x00000098
        /*0e60*/ 	.word	0x00000000
        /*0e64*/ 	.short	0x0101
        /*0e66*/ 	.byte	0x3f
	.zero		1


	//   ....[42]....
        /*0e68*/ 	.word	0x00008f60
        /*0e6c*/ 	.word	0x000000d4
        /*0e70*/ 	.word	0x00000000
        /*0e74*/ 	.short	0x0101
        /*0e76*/ 	.byte	0x3f
	.zero		1


	//   ....[43]....
        /*0e78*/ 	.word	0x0000b430
        /*0e7c*/ 	.word	0x00000097
        /*0e80*/ 	.word	0x00000000
        /*0e84*/ 	.short	0x0101
        /*0e86*/ 	.byte	0x3f
	.zero		1


	//   ....[44]....
        /*0e88*/ 	.word	0x0000e4a0
        /*0e8c*/ 	.word	0x00000000
        /*0e90*/ 	.word	0x00032440
        /*0e94*/ 	.short	0x010a
        /*0e96*/ 	.byte	0x3f
	.zero		1


	//   ....[45]....
        /*0e98*/ 	.word	0x0000f310
        /*0e9c*/ 	.word	0x00000008
        /*0ea0*/ 	.word	0x00032400
        /*0ea4*/ 	.short	0x0107
        /*0ea6*/ 	.byte	0x3f
	.zero		1


	//   ....[46]....
        /*0ea8*/ 	.word	0x0000f3b0
        /*0eac*/ 	.word	0x00000002
        /*0eb0*/ 	.word	0x00032400
        /*0eb4*/ 	.short	0x0101
        /*0eb6*/ 	.byte	0x3f
	.zero		1


	//   ....[47]....
        /*0eb8*/ 	.word	0x0000ff00
        /*0ebc*/ 	.word	0x00000007
        /*0ec0*/ 	.word	0x00032410
        /*0ec4*/ 	.short	0x0107
        /*0ec6*/ 	.byte	0x3f
	.zero		1


	//   ....[48]....
        /*0ec8*/ 	.word	0x00010000
        /*0ecc*/ 	.word	0x00000002
        /*0ed0*/ 	.word	0x00032410
        /*0ed4*/ 	.short	0x0101
        /*0ed6*/ 	.byte	0x3f
	.zero		1


	//   ....[49]....
        /*0ed8*/ 	.word	0x00010020
        /*0edc*/ 	.word	0x00000002
        /*0ee0*/ 	.word	0x00032420
        /*0ee4*/ 	.short	0x010a
        /*0ee6*/ 	.byte	0x3f
	.zero		1


	//   ....[50]....
        /*0ee8*/ 	.word	0x00010130
        /*0eec*/ 	.word	0x00000002
        /*0ef0*/ 	.word	0x00032460
        /*0ef4*/ 	.short	0x010a
        /*0ef6*/ 	.byte	0x3f
	.zero		1


	//   ....[51]....
        /*0ef8*/ 	.word	0x00010a10
        /*0efc*/ 	.word	0x00000003
        /*0f00*/ 	.word	0x00032440
        /*0f04*/ 	.short	0x010a
        /*0f06*/ 	.byte	0x3f
	.zero		1


	//   ....[52]....
        /*0f08*/ 	.word	0x00010c70
        /*0f0c*/ 	.word	0x00000003
        /*0f10*/ 	.word	0x00032460
        /*0f14*/ 	.short	0x010a
        /*0f16*/ 	.byte	0x3f
	.zero		1


	//   ....[53]....
        /*0f18*/ 	.word	0x000114f0
        /*0f1c*/ 	.word	0x00000004
        /*0f20*/ 	.word	0x00032440
        /*0f24*/ 	.short	0x010a
        /*0f26*/ 	.byte	0x3f
	.zero		1


	//   ....[54]....
        /*0f28*/ 	.word	0x00011740
        /*0f2c*/ 	.word	0x00000004
        /*0f30*/ 	.word	0x00032460
        /*0f34*/ 	.short	0x010a
        /*0f36*/ 	.byte	0x3f
	.zero		1


	//   ....[55]....
        /*0f38*/ 	.word	0x00011f50
        /*0f3c*/ 	.word	0x00000004
        /*0f40*/ 	.word	0x00032440
        /*0f44*/ 	.short	0x010a
        /*0f46*/ 	.byte	0x3f
	.zero		1


	//   ....[56]....
        /*0f48*/ 	.word	0x000121b0
        /*0f4c*/ 	.word	0x00000004
        /*0f50*/ 	.word	0x00032460
        /*0f54*/ 	.short	0x010a
        /*0f56*/ 	.byte	0x3f
	.zero		1


	//   ....[57]....
        /*0f58*/ 	.word	0x00013630
        /*0f5c*/ 	.word	0x00000000
        /*0f60*/ 	.word	0x00032420
        /*0f64*/ 	.short	0x010a
        /*0f66*/ 	.byte	0x3f
	.zero		1


	//   ....[58]....
        /*0f68*/ 	.word	0x00013810
        /*0f6c*/ 	.word	0x00000006
        /*0f70*/ 	.word	0x00000000
        /*0f74*/ 	.short	0x010a
        /*0f76*/ 	.byte	0x3f
	.zero		1


	//   ....[59]....
        /*0f78*/ 	.word	0x00013880
        /*0f7c*/ 	.word	0x00000007
        /*0f80*/ 	.word	0x00000000
        /*0f84*/ 	.short	0x010a
        /*0f86*/ 	.byte	0x3f
	.zero		1


	//   ....[60]....
        /*0f88*/ 	.word	0x000138f0
        /*0f8c*/ 	.word	0x00000004
        /*0f90*/ 	.word	0x00000000
        /*0f94*/ 	.short	0x010a
        /*0f96*/ 	.byte	0x3f
	.zero		1


	//   ....[61]....
        /*0f98*/ 	.word	0x00013920
        /*0f9c*/ 	.word	0x00000003
        /*0fa0*/ 	.word	0x00000000
        /*0fa4*/ 	.short	0x010a
        /*0fa6*/ 	.byte	0x3f
	.zero		1


	//   ....[62]....
        /*0fa8*/ 	.word	0x00013980
        /*0fac*/ 	.word	0x00000005
        /*0fb0*/ 	.word	0x00032400
        /*0fb4*/ 	.short	0x010a
        /*0fb6*/ 	.byte	0x3f
	.zero		1


	//   ....[63]....
        /*0fb8*/ 	.word	0x000139d0
        /*0fbc*/ 	.word	0x00000000
        /*0fc0*/ 	.word	0x00032430
        /*0fc4*/ 	.short	0x010a
        /*0fc6*/ 	.byte	0x3f
	.zero		1


	//   ....[64]....
        /*0fc8*/ 	.word	0x00013a20
        /*0fcc*/ 	.word	0x00000005
        /*0fd0*/ 	.word	0x00032410
        /*0fd4*/ 	.short	0x010a
        /*0fd6*/ 	.byte	0x3f
	.zero		1


	//   ....[65]....
        /*0fd8*/ 	.word	0x00013a70
        /*0fdc*/ 	.word	0x00000000
        /*0fe0*/ 	.word	0x00032450
        /*0fe4*/ 	.short	0x010a
        /*0fe6*/ 	.byte	0x3f
	.zero		1


	//   ....[66]....
        /*0fe8*/ 	.word	0x00013ad0
        /*0fec*/ 	.word	0x00000014
        /*0ff0*/ 	.word	0x00032430
        /*0ff4*/ 	.short	0x010a
        /*0ff6*/ 	.byte	0x3f
	.zero		1


	//   ....[67]....
        /*0ff8*/ 	.word	0x00013b30
        /*0ffc*/ 	.word	0x00000014
        /*1000*/ 	.word	0x00032450
        /*1004*/ 	.short	0x010a
        /*1006*/ 	.byte	0x3f
	.zero		1


	//   ....[68]....
        /*1008*/ 	.word	0x00013b90
        /*100c*/ 	.word	0x00000014
        /*1010*/ 	.word	0x00032430
        /*1014*/ 	.short	0x010a
        /*1016*/ 	.byte	0x3f
	.zero		1


	//   ....[69]....
        /*1018*/ 	.word	0x00013bf0
        /*101c*/ 	.word	0x00000014
        /*1020*/ 	.word	0x00032450
        /*1024*/ 	.short	0x010a
        /*1026*/ 	.byte	0x3f
	.zero		1


	//   ....[70]....
        /*1028*/ 	.word	0x00013d90
        /*102c*/ 	.word	0x00000000
        /*1030*/ 	.word	0x00032440
        /*1034*/ 	.short	0x010a
        /*1036*/ 	.byte	0x3f
	.zero		1


	//   ....[71]....
        /*1038*/ 	.word	0x00015630
        /*103c*/ 	.word	0x00000002
        /*1040*/ 	.word	0x00032420
        /*1044*/ 	.short	0x010a
        /*1046*/ 	.byte	0x3f
	.zero		1


	//   ....[72]....
        /*1048*/ 	.word	0x00015680
        /*104c*/ 	.word	0x00000002
        /*1050*/ 	.word	0x00032460
        /*1054*/ 	.short	0x010a
        /*1056*/ 	.byte	0x3f
	.zero		1


	//   ....[73]....
        /*1058*/ 	.word	0x000156d0
        /*105c*/ 	.word	0x00000003
        /*1060*/ 	.word	0x00032440
        /*1064*/ 	.short	0x010a
        /*1066*/ 	.byte	0x3f
	.zero		1


	//   ....[74]....
        /*1068*/ 	.word	0x00015720
        /*106c*/ 	.word	0x00000003
        /*1070*/ 	.word	0x00032460
        /*1074*/ 	.short	0x010a
        /*1076*/ 	.byte	0x3f
	.zero		1


	//   ....[75]....
        /*1078*/ 	.word	0x00015770
        /*107c*/ 	.word	0x00000004
        /*1080*/ 	.word	0x00032440
        /*1084*/ 	.short	0x010a
        /*1086*/ 	.byte	0x3f
	.zero		1


	//   ....[76]....
        /*1088*/ 	.word	0x000157c0
        /*108c*/ 	.word	0x00000004
        /*1090*/ 	.word	0x00032460
        /*1094*/ 	.short	0x010a
        /*1096*/ 	.byte	0x3f
	.zero		1


	//   ....[77]....
        /*1098*/ 	.word	0x00015810
        /*109c*/ 	.word	0x00000004
        /*10a0*/ 	.word	0x00032440
        /*10a4*/ 	.short	0x010a
        /*10a6*/ 	.byte	0x3f
	.zero		1


	//   ....[78]....
        /*10a8*/ 	.word	0x00015860
        /*10ac*/ 	.word	0x00000004
        /*10b0*/ 	.word	0x00032460
        /*10b4*/ 	.short	0x010a
        /*10b6*/ 	.byte	0x3f
	.zero		1


	//   ....[79]....
        /*10b8*/ 	.word	0x000162b0
        /*10bc*/ 	.word	0x00000000
        /*10c0*/ 	.word	0x00032420
        /*10c4*/ 	.short	0x010a
        /*10c6*/ 	.byte	0x3f
	.zero		1


	//   ....[80]....
        /*10c8*/ 	.word	0x00016450
        /*10cc*/ 	.word	0x00000006
        /*10d0*/ 	.word	0x00000000
        /*10d4*/ 	.short	0x010a
        /*10d6*/ 	.byte	0x3f
	.zero		1


	//   ....[81]....
        /*10d8*/ 	.word	0x000164a0
        /*10dc*/ 	.word	0x00000007
        /*10e0*/ 	.word	0x00000000
        /*10e4*/ 	.short	0x010a
        /*10e6*/ 	.byte	0x3f
	.zero		1


	//   ....[82]....
        /*10e8*/ 	.word	0x000164f0
        /*10ec*/ 	.word	0x00000004
        /*10f0*/ 	.word	0x00000000
        /*10f4*/ 	.short	0x010a
        /*10f6*/ 	.byte	0x3f
	.zero		1


	//----- nvinfo : EIATTR_NUM_MBARRIERS
	.align		4
.L_1625:
        /*10f8*/ 	.byte	0x03, 0x38
        /*10fa*/ 	.short	0x0017


	//----- nvinfo : EIATTR_EXIT_INSTR_OFFSETS
	.align		4
        /*10fc*/ 	.byte	0x04, 0x1c
        /*10fe*/ 	.short	(.L_1627 - .L_1626)


	//   ....[0]....
.L_1626:
        /*1100*/ 	.word	0x00000ac0


	//   ....[1]....
        /*1104*/ 	.word	0x0000c830


	//   ....[2]....
        /*1108*/ 	.word	0x00013970


	//----- nvinfo : EIATTR_MAX_THREADS
	.align		4
.L_1627:
        /*110c*/ 	.byte	0x04, 0x05
        /*110e*/ 	.short	(.L_1629 - .L_1628)
.L_1628:
        /*1110*/ 	.word	0x00000180
        /*1114*/ 	.word	0x00000001
        /*1118*/ 	.word	0x00000001


	//----- nvinfo : EIATTR_CRS_STACK_SIZE
	.align		4
.L_1629:
        /*111c*/ 	.byte	0x04, 0x1e
        /*111e*/ 	.short	(.L_1631 - .L_1630)
.L_1630:
        /*1120*/ 	.word	0x00000000


	//----- nvinfo : EIATTR_CBANK_PARAM_SIZE
	.align		4
.L_1631:
        /*1124*/ 	.byte	0x03, 0x19
        /*1126*/ 	.short	0x0bf0


	//----- nvinfo : EIATTR_PARAM_CBANK
	.align		4
        /*1128*/ 	.byte	0x04, 0x0a
        /*112a*/ 	.short	(.L_1633 - .L_1632)
	.align		4
.L_1632:
        /*112c*/ 	.word	index@(.nv.constant0._ZN7cutlass13device_kernelIN5flash11enable_sm90INS1_16FlashAttnFwdSm90INS1_25CollectiveMainloopFwdSm90ILi2EN4cute5tupleIJNS5_1CILi1EEES8_S8_EEENS6_IJNS7_ILi128EEENS7_ILi96EEENS7_ILi64EEEEEELi256ENS_6half_tEfNS_4arch4Sm90ELb1ELb0ELb0ELb1ELb0ELb0ELb1ELb1ELb0ELb1ELb0ELb0EEENS1_21CollectiveEpilogueFwdINS6_IJSA_NS7_ILi256EEESB_EEES9_SE_SG_Li256ELb1ELb1ELb0ELb0EEENS1_36VarlenDynamicPersistentTileSchedulerILi128ELi96ELi256ELi128ELb0ELb1ELb1ELb1ELb1ELb1EEEEEEEEEvNT_6ParamsE)
        /*1130*/ 	.short	0x0210
        /*1132*/ 	.short	0x0bf0


	//----- nvinfo : EIATTR_SW_WAR
	.align		4
.L_1633:
        /*1134*/ 	.byte	0x04, 0x36
        /*1136*/ 	.short	(.L_1635 - .L_1634)
.L_1634:
        /*1138*/ 	.word	0x00000008
.L_1635:


//--------------------- .nv.info._ZN7cutlass13device_kernelIN5flash11enable_sm90INS1_16FlashAttnFwdSm90INS1_25CollectiveMainloopFwdSm90ILi2EN4cute5tupleIJNS5_1CILi1EEES8_S8_EEENS6_IJNS7_ILi128EEENS7_ILi96EEENS7_ILi64EEEEEELi256ENS_6half_tEfNS_4arch4Sm90ELb1ELb0ELb0ELb1ELb0ELb1ELb1ELb1ELb0ELb1ELb0ELb0EEENS1_21CollectiveEpilogueFwdINS6_IJSA_NS7_ILi256EEESB_EEES9_SE_SG_Li256ELb1ELb1ELb0ELb0EEENS1_36VarlenDynamicPersistentTileSchedulerILi128ELi96ELi256ELi128ELb0ELb1ELb1ELb1ELb1ELb1EEEEEEEEEvNT_6ParamsE --------------------------
	.section	.nv.info._ZN7cutlass13device_kernelIN5flash11enable_sm90INS1_16FlashAttnFwdSm90INS1_25CollectiveMainloopFwdSm90ILi2EN4cute5tupleIJNS5_1CILi1EEES8_S8_EEENS6_IJNS7_ILi128EEENS7_ILi96EEENS7_ILi64EEEEEELi256ENS_6half_tEfNS_4arch4Sm90ELb1ELb0ELb0ELb1ELb0ELb1ELb1ELb1ELb0ELb1ELb0ELb0EEENS1_21CollectiveEpilogueFwdINS6_IJSA_NS7_ILi256EEESB_EEES9_SE_SG_Li256ELb1ELb1ELb0ELb0EEENS1_36VarlenDynamicPersistentTileSchedulerILi128ELi96ELi256ELi128ELb0ELb1ELb1ELb1ELb1ELb1EEEEEEEEEvNT_6ParamsE,"",@"SHT_CUDA_INFO"
	.sectionflags	@""
	.align	4


	//----- nvinfo : EIATTR_CUDA_API_VERSION
	.align		4
        /*0000*/ 	.byte	0x04, 0x37
        /*0002*/ 	.short	(.L_1637 - .L_1636)
.L_1636:
        /*0004*/ 	.word	0x00000082


	//----- nvinfo : EIATTR_KPARAM_INFO
	.align		4
.L_1637:
        /*0008*/ 	.byte	0x04, 0x17
        /*000a*/ 	.short	(.L_1639 - .L_1638)
.L_1638:
        /*000c*/ 	.word	0x00000000
        /*0010*/ 	.short	0x0000
        /*0012*/ 	.short	0x0070
        /*0014*/ 	.byte	0x00, 0xf0, 0x01, 0x2e


	//----- nvinfo : EIATTR_SPARSE_MMA_MASK
	.align		4
.L_1639:
        /*0018*/ 	.byte	0x03, 0x50
        /*001a*/ 	.short	0x0000


	//----- nvinfo : EIATTR_MAXREG_COUNT
	.align		4
        /*001c*/ 	.byte	0x03, 0x1b
        /*001e*/ 	.short	0x00a8


	//----- nvinfo : EIATTR_NUM_BARRIERS
	.align		4
        /*0020*/ 	.byte	0x02, 0x4c
        /*0022*/ 	.byte	0x10
	.zero		1


	//----- nvinfo : EIATTR_EXTERNS
	.align		4
        /*0024*/ 	.byte	0x04, 0x0f
        /*0026*/ 	.short	(.L_1641 - .L_1640)


	//   ....[0]....
	.align		4
.L_1640:
        /*0028*/ 	.word	index@(__assertfail)


	//----- nvinfo : EIATTR_ANNOTATIONS
	.align		4
.L_1641:
        /*002c*/ 	.byte	0x04, 0x55
        /*002e*/ 	.short	(.L_1643 - .L_1642)


	//   ....[0]....
.L_1642:
        /* <DEDUP_REMOVED lines=181> */


	//----- nvinfo : EIATTR_MERCURY_ISA_VERSION
	.align		4
.L_1643:
        /*0b70*/ 	.byte	0x03, 0x5f
        /*0b72*/ 	.short	0x0101


	//----- nvinfo : EIATTR_UNUSED_LOAD_BYTE_OFFSET
	.align		4
        /*0b74*/ 	.byte	0x04, 0x44
        /*0b76*/ 	.short	(.L_1645 - .L_1644)


	//   ....[0]....
.L_1644:
        /*0b78*/ 	.word	0x00000af0
        /*0b7c*/ 	.word	0x0000fff0


	//   ....[1]....
        /*0b80*/ 	.word	0x00011f60
        /*0b84*/ 	.word	0x0000fff0


	//----- nvinfo : EIATTR_INT_WARP_WIDE_INSTR_OFFSETS
	.align		4
.L_1645:
        /*0b88*/ 	.byte	0x04, 0x31
        /*0b8a*/ 	.short	(.L_1647 - .L_1646)


	//   ....[0]....
.L_1646:
        /*0b8c*/ 	.word	0x00000180


	//   ....[1]....
        /*0b90*/ 	.word	0x000001c0


	//   ....[2]....
        /*0b94*/ 	.word	0x00000230


	//   ....[3]....
        /*0b98*/ 	.word	0x000002a0


	//   ....[4]....
        /*0b9c*/ 	.word	0x00017ad0


	//   ....[5]....
        /*0ba0*/ 	.word	0x00017b60


	//   ....[6]....
        /*0ba4*/ 	.word	0x0001c830


	//   ....[7]....
        /*0ba8*/ 	.word	0x0001c8c0


	//----- nvinfo : EIATTR_COOP_GROUP_MASK_REGIDS
	.align		4
.L_1647:
        /*0bac*/ 	.byte	0x04, 0x29
        /*0bae*/ 	.short	(.L_1649 - .L_1648)


	//   ....[0]....
.L_1648:
        /*0bb0*/ 	.word	0xffffffff


	//   ....[1]....
        /*0bb4*/ 	.word	0xffffffff


	//   ....[2]....
        /*0bb8*/ 	.word	0xffffffff


	//   ....[3]....
        /*0bbc*/ 	.word	0xffffffff


	//   ....[4]....
        /*0bc0*/ 	.word	0xffffffff


	//   ....[5]....
        /*0bc4*/ 	.word	0xffffffff


	//   ....[6]....
        /*0bc8*/ 	.word	0xffffffff


	//   ....[7]....
        /*0bcc*/ 	.word	0xffffffff


	//   ....[8]....
        /*0bd0*/ 	.word	0xffffffff


	//   ....[9]....
        /*0bd4*/ 	.word	0xffffffff


	//   ....[10]....
        /*0bd8*/ 	.word	0xffffffff


	//   ....[11]....
        /*0bdc*/ 	.word	0xffffffff


	//   ....[12]....
        /*0be0*/ 	.word	0xffffffff


	//   ....[13]....
        /*0be4*/ 	.word	0xffffffff


	//   ....[14]....
        /*0be8*/ 	.word	0xffffffff


	//   ....[15]....
        /*0bec*/ 	.word	0xffffffff


	//   ....[16]....
        /*0bf0*/ 	.word	0xffffffff


	//   ....[17]....
        /*0bf4*/ 	.word	0xffffffff


	//   ....[18]....
        /*0bf8*/ 	.word	0xffffffff


	//   ....[19]....
        /*0bfc*/ 	.word	0xffffffff


	//   ....[20]....
        /*0c00*/ 	.word	0xffffffff


	//   ....[21]....
        /*0c04*/ 	.word	0xffffffff


	//   ....[22]....
        /*0c08*/ 	.word	0xffffffff


	//   ....[23]....
        /*0c0c*/ 	.word	0xffffffff


	//   ....[24]....
        /*0c10*/ 	.word	0xffffffff


	//   ....[25]....
        /*0c14*/ 	.word	0xffffffff


	//   ....[26]....
        /*0c18*/ 	.word	0xffffffff


	//   ....[27]....
        /*0c1c*/ 	.word	0xffffffff


	//   ....[28]....
        /*0c20*/ 	.word	0xffffffff


	//   ....[29]....
        /*0c24*/ 	.word	0xffffffff


	//   ....[30]....
        /*0c28*/ 	.word	0xffffffff


	//   ....[31]....
        /*0c2c*/ 	.word	0xffffffff


	//   ....[32]....
        /*0c30*/ 	.word	0xffffffff


	//   ....[33]....
        /*0c34*/ 	.word	0xffffffff


	//   ....[34]....
        /*0c38*/ 	.word	0xffffffff


	//   ....[35]....
        /*0c3c*/ 	.word	0xffffffff


	//   ....[36]....
        /*0c40*/ 	.word	0xffffffff


	//   ....[37]....
        /*0c44*/ 	.word	0xffffffff


	//   ....[38]....
        /*0c48*/ 	.word	0xffffffff


	//   ....[39]....
        /*0c4c*/ 	.word	0xffffffff


	//   ....[40]....
        /*0c50*/ 	.word	0xffffffff


	//   ....[41]....
        /*0c54*/ 	.word	0xffffffff


	//   ....[42]....
        /*0c58*/ 	.word	0xffffffff


	//   ....[43]....
        /*0c5c*/ 	.word	0xffffffff


	//   ....[44]....
        /*0c60*/ 	.word	0xffffffff


	//   ....[45]....
        /*0c64*/ 	.word	0xffffffff


	//   ....[46]....
        /*0c68*/ 	.word	0xffffffff


	//   ....[47]....
        /*0c6c*/ 	.word	0xffffffff


	//   ....[48]....
        /*0c70*/ 	.word	0xffffffff


	//   ....[49]....
        /*0c74*/ 	.word	0xffffffff


	//   ....[50]....
        /*0c78*/ 	.word	0xffffffff


	//   ....[51]....
        /*0c7c*/ 	.word	0xffffffff


	//   ....[52]....
        /*0c80*/ 	.word	0xffffffff


	//   ....[53]....
        /*0c84*/ 	.word	0xffffffff


	//   ....[54]....
        /*0c88*/ 	.word	0xffffffff


	//   ....[55]....
        /*0c8c*/ 	.word	0xffffffff


	//   ....[56]....
        /*0c90*/ 	.word	0xffffffff


	//   ....[57]....
        /*0c94*/ 	.word	0xffffffff


	//   ....[58]....
        /*0c98*/ 	.word	0xffffffff


	//   ....[59]....
        /*0c9c*/ 	.word	0xffffffff


	//   ....[60]....
        /*0ca0*/ 	.word	0xffffffff


	//   ....[61]....
        /*0ca4*/ 	.word	0xffffffff


	//   ....[62]....
        /*0ca8*/ 	.word	0xffffffff


	//   ....[63]....
        /*0cac*/ 	.word	0xffffffff


	//   ....[64]....
        /*0cb0*/ 	.word	0xffffffff


	//   ....[65]....
        /*0cb4*/ 	.word	0xffffffff


	//   ....[66]....
        /*0cb8*/ 	.word	0xffffffff


	//   ....[67]....
        /*0cbc*/ 	.word	0xffffffff


	//   ....[68]....
        /*0cc0*/ 	.word	0xffffffff


	//   ....[69]....
        /*0cc4*/ 	.word	0xffffffff


	//   ....[70]....
        /*0cc8*/ 	.word	0xffffffff


	//   ....[71]....
        /*0ccc*/ 	.word	0xffffffff


	//   ....[72]....
        /*0cd0*/ 	.word	0xffffffff


	//   ....[73]....
        /*0cd4*/ 	.word	0xffffffff


	//   ....[74]....
        /*0cd8*/ 	.word	0xffffffff


	//   ....[75]....
        /*0cdc*/ 	.word	0xffffffff


	//   ....[76]....
        /*0ce0*/ 	.word	0xffffffff


	//   ....[77]....
        /*0ce4*/ 	.word	0xffffffff


	//   ....[78]....
        /*0ce8*/ 	.word	0xffffffff


	//   ....[79]....
        /*0cec*/ 	.word	0xffffffff


	//   ....[80]....
        /*0cf0*/ 	.word	0xffffffff


	//   ....[81]....
        /*0cf4*/ 	.word	0xffffffff


	//   ....[82]....
        /*0cf8*/ 	.word	0xffffffff


	//   ....[83]....
        /*0cfc*/ 	.word	0xffffffff


	//   ....[84]....
        /*0d00*/ 	.word	0xffffffff


	//   ....[85]....
        /*0d04*/ 	.word	0xffffffff


	//   ....[86]....
        /*0d08*/ 	.word	0xffffffff


	//   ....[87]....
        /*0d0c*/ 	.word	0xffffffff


	//   ....[88]....
        /*0d10*/ 	.word	0xffffffff


	//   ....[89]....
        /*0d14*/ 	.word	0xffffffff


	//   ....[90]....
        /*0d18*/ 	.word	0xffffffff


	//   ....[91]....
        /*0d1c*/ 	.word	0xffffffff


	//   ....[92]....
        /*0d20*/ 	.word	0xffffffff


	//   ....[93]....
        /*0d24*/ 	.word	0xffffffff


	//   ....[94]....
        /*0d28*/ 	.word	0xffffffff


	//   ....[95]....
        /*0d2c*/ 	.word	0xffffffff


	//   ....[96]....
        /*0d30*/ 	.word	0xffffffff


	//   ....[97]....
        /*0d34*/ 	.word	0xffffffff


	//   ....[98]....
        /*0d38*/ 	.word	0xffffffff


	//   ....[99]....
        /*0d3c*/ 	.word	0xffffffff


	//   ....[100]....
        /*0d40*/ 	.word	0xffffffff


	//   ....[101]....
        /*0d44*/ 	.word	0xffffffff


	//   ....[102]....
        /*0d48*/ 	.word	0xffffffff


	//   ....[103]....
        /*0d4c*/ 	.word	0xffffffff


	//   ....[104]....
        /*0d50*/ 	.word	0xffffffff


	//   ....[105]....
        /*0d54*/ 	.word	0xffffffff


	//   ....[106]....
        /*0d58*/ 	.word	0xffffffff


	//   ....[107]....
        /*0d5c*/ 	.word	0xffffffff


	//   ....[108]....
        /*0d60*/ 	.word	0xffffffff


	//   ....[109]....
        /*0d64*/ 	.word	0xffffffff


	//   ....[110]....
        /*0d68*/ 	.word	0xffffffff


	//   ....[111]....
        /*0d6c*/ 	.word	0xffffffff


	//   ....[112]....
        /*0d70*/ 	.word	0xffffffff


	//   ....[113]....
        /*0d74*/ 	.word	0xffffffff


	//   ....[114]....
        /*0d78*/ 	.word	0xffffffff


	//   ....[115]....
        /*0d7c*/ 	.word	0xffffffff


	//   ....[116]....
        /*0d80*/ 	.word	0xffffffff


	//   ....[117]....
        /*0d84*/ 	.word	0xffffffff


	//   ....[118]....
        /*0d88*/ 	.word	0xffffffff


	//   ....[119]....
        /*0d8c*/ 	.word	0xffffffff


	//   ....[120]....
        /*0d90*/ 	.word	0xffffffff


	//   ....[121]....
        /*0d94*/ 	.word	0xffffffff


	//   ....[122]....
        /*0d98*/ 	.word	0xffffffff


	//   ....[123]....
        /*0d9c*/ 	.word	0xffffffff


	//   ....[124]....
        /*0da0*/ 	.word	0xffffffff


	//   ....[125]....
        /*0da4*/ 	.word	0xffffffff


	//   ....[126]....
        /*0da8*/ 	.word	0xffffffff


	//   ....[127]....
        /*0dac*/ 	.word	0xffffffff


	//   ....[128]....
        /*0db0*/ 	.word	0xffffffff


	//   ....[129]....
        /*0db4*/ 	.word	0xffffffff


	//   ....[130]....
        /*0db8*/ 	.word	0xffffffff


	//   ....[131]....
        /*0dbc*/ 	.word	0xffffffff


	//   ....[132]....
        /*0dc0*/ 	.word	0x0500000f


	//   ....[133]....
        /*0dc4*/ 	.word	0x0500000f


	//   ....[134]....
        /*0dc8*/ 	.word	0x0500000f


	//   ....[135]....
        /*0dcc*/ 	.word	0x0500000f


	//   ....[136]....
        /*0dd0*/ 	.word	0x0500000f


	//   ....[137]....
        /*0dd4*/ 	.word	0x0500000f


	//   ....[138]....
        /*0dd8*/ 	.word	0x0500000f


	//   ....[139]....
        /*0ddc*/ 	.word	0x0500000f


	//   ....[140]....
        /*0de0*/ 	.word	0x0500000f


	//   ....[141]....
        /*0de4*/ 	.word	0x0500000f


	//   ....[142]....
        /*0de8*/ 	.word	0x0500000f


	//   ....[143]....
        /*0dec*/ 	.word	0x0500000f


	//   ....[144]....
        /*0df0*/ 	.word	0x0500000f


	//   ....[145]....
        /*0df4*/ 	.word	0x0500000f


	//   ....[146]....
        /*0df8*/ 	.word	0x0500000f


	//   ....[147]....
        /*0dfc*/ 	.word	0x0500000f


	//   ....[148]....
        /*0e00*/ 	.word	0x0500000f


	//   ....[149]....
        /*0e04*/ 	.word	0x0500000f


	//   ....[150]....
        /*0e08*/ 	.word	0x0500000f


	//   ....[151]....
        /*0e0c*/ 	.word	0x0500000f


	//   ....[152]....
        /*0e10*/ 	.word	0x0500000f


	//   ....[153]....
        /*0e14*/ 	.word	0x0500000f


	//   ....[154]....
        /*0e18*/ 	.word	0x0500000f


	//   ....[155]....
        /*0e1c*/ 	.word	0x0500000f


	//   ....[156]....
        /*0e20*/ 	.word	0x0500000f


	//   ....[157]....
        /*0e24*/ 	.word	0x0500000f


	//   ....[158]....
        /*0e28*/ 	.word	0x0500000f


	//   ....[159]....
        /*0e2c*/ 	.word	0x0500000f


	//   ....[160]....
        /*0e30*/ 	.word	0x0500000f


	//   ....[161]....
        /*0e34*/ 	.word	0x0500000f


	//   ....[162]....
        /*0e38*/ 	.word	0x0500000f


	//   ....[163]....
        /*0e3c*/ 	.word	0x0500000f


	//   ....[164]....
        /*0e40*/ 	.word	0x0500000f


	//   ....[165]....
        /*0e44*/ 	.word	0x0500000f


	//   ....[166]....
        /*0e48*/ 	.word	0x0500000f


	//   ....[167]....
        /*0e4c*/ 	.word	0x0500000f


	//   ....[168]....
        /*0e50*/ 	.word	0x0500000f


	//   ....[169]....
        /*0e54*/ 	.word	0x0500000f


	//   ....[170]....
        /*0e58*/ 	.word	0x0500000f


	//   ....[171]....
        /*0e5c*/ 	.word	0x0500000f


	//   ....[172]....
        /*0e60*/ 	.word	0x0500000f


	//   ....[173]....
        /*0e64*/ 	.word	0x0500000f


	//   ....[174]....
        /*0e68*/ 	.word	0x0500000f


	//   ....[175]....
        /*0e6c*/ 	.word	0x0500000f


	//   ....[176]....
        /*0e70*/ 	.word	0x0500000f


	//   ....[177]....
        /*0e74*/ 	.word	0x0500000f


	//   ....[178]....
        /*0e78*/ 	.word	0x0500000f


	//   ....[179]....
        /*0e7c*/ 	.word	0x0500000f


	//   ....[180]....
        /*0e80*/ 	.word	0x0500000f


	//   ....[181]....
        /*0e84*/ 	.word	0x0500000f


	//   ....[182]....
        /*0e88*/ 	.word	0x0500000f


	//   ....[183]....
        /*0e8c*/ 	.word	0x0500000f


	//   ....[184]....
        /*0e90*/ 	.word	0x0500000f


	//   ....[185]....
        /*0e94*/ 	.word	0x0500000f


	//   ....[186]....
        /*0e98*/ 	.word	0x0500000f


	//   ....[187]....
        /*0e9c*/ 	.word	0x0500000f


	//   ....[188]....
        /*0ea0*/ 	.word	0x0500000f


	//   ....[189]....
        /*0ea4*/ 	.word	0x0500000f


	//   ....[190]....
        /*0ea8*/ 	.word	0x0500000f


	//   ....[191]....
        /*0eac*/ 	.word	0x0500000f


	//   ....[192]....
        /*0eb0*/ 	.word	0x0500000f


	//   ....[193]....
        /*0eb4*/ 	.word	0x0500000f


	//   ....[194]....
        /*0eb8*/ 	.word	0x0500000f


	//   ....[195]....
        /*0ebc*/ 	.word	0x0500000f


	//   ....[196]....
        /*0ec0*/ 	.word	0x0500000f


	//   ....[197]....
        /*0ec4*/ 	.word	0x0500000f


	//   ....[198]....
        /*0ec8*/ 	.word	0x0500000f


	//   ....[199]....
        /*0ecc*/ 	.word	0x0500000f


	//   ....[200]....
        /*0ed0*/ 	.word	0x0500000f


	//   ....[201]....
        /*0ed4*/ 	.word	0x0500000f


	//   ....[202]....
        /*0ed8*/ 	.word	0x0500000f


	//   ....[203]....
        /*0edc*/ 	.word	0x0500000f


	//   ....[204]....
        /*0ee0*/ 	.word	0x0500000f


	//   ....[205]....
        /*0ee4*/ 	.word	0x0500000f


	//   ....[206]....
        /*0ee8*/ 	.word	0x0500000f


	//   ....[207]....
        /*0eec*/ 	.word	0x0500000f


	//   ....[208]....
        /*0ef0*/ 	.word	0x0500000f


	//----- nvinfo : EIATTR_COOP_GROUP_INSTR_OFFSETS
	.align		4
.L_1649:
        /*0ef4*/ 	.byte	0x04, 0x28
        /*0ef6*/ 	.short	(.L_1651 - .L_1650)


	//   ....[0]....
.L_1650:
        /*0ef8*/ 	.word	0x00000060


	//   ....[1]....
        /*0efc*/ 	.word	0x00000190


	//   ....[2]....
        /*0f00*/ 	.word	0x00000250


	//   ....[3]....
        /*0f04*/ 	.word	0x00000420


	//   ....[4]....
        /*0f08*/ 	.word	0x00000580


	//   ....[5]....
        /*0f0c*/ 	.word	0x000006a0


	//   ....[6]....
        /*0f10*/ 	.word	0x00000800


	//   ....[7]....
        /*0f14*/ 	.word	0x00006040


	//   ....[8]....
        /*0f18*/ 	.word	0x00006810


	//   ....[9]....
        /*0f1c*/ 	.word	0x00006820


	//   ....[10]....
        /*0f20*/ 	.word	0x00006830


	//   ....[11]....
        /*0f24*/ 	.word	0x00006840


	//   ....[12]....
        /*0f28*/ 	.word	0x00006b70


	//   ....[13]....
        /*0f2c*/ 	.word	0x00006b80


	//   ....[14]....
        /*0f30*/ 	.word	0x00006b90


	//   ....[15]....
        /*0f34*/ 	.word	0x00006ba0


	//   ....[16]....
        /*0f38*/ 	.word	0x00007e70


	//   ....[17]....
        /*0f3c*/ 	.word	0x00007e80


	//   ....[18]....
        /*0f40*/ 	.word	0x00007e90


	//   ....[19]....
        /*0f44*/ 	.word	0x00007ea0


	//   ....[20]....
        /*0f48*/ 	.word	0x00007f90


	//   ....[21]....
        /*0f4c*/ 	.word	0x00007fa0


	//   ....[22]....
        /*0f50*/ 	.word	0x00008050


	//   ....[23]....
        /*0f54*/ 	.word	0x00008090


	//   ....[24]....
        /*0f58*/ 	.word	0x0000a350


	//   ....[25]....
        /*0f5c*/ 	.word	0x0000a830


	//   ....[26]....
        /*0f60*/ 	.word	0x0000a840


	//   ....[27]....
        /*0f64*/ 	.word	0x0000a860


	//   ....[28]....
        /*0f68*/ 	.word	0x0000ae10


	//   ....[29]....
        /*0f6c*/ 	.word	0x0000ae30


	//   ....[30]....
        /*0f70*/ 	.word	0x0000cb10


	//   ....[31]....
        /*0f74*/ 	.word	0x0000cba0


	//   ....[32]....
        /*0f78*/ 	.word	0x0000d060


	//   ....[33]....
        /*0f7c*/ 	.word	0x0000d080


	//   ....[34]....
        /*0f80*/ 	.word	0x0000d7d0


	//   ....[35]....
        /*0f84*/ 	.word	0x0000d7f0


	//   ....[36]....
        /*0f88*/ 	.word	0x0000fbf0


	//   ....[37]....
        /*0f8c*/ 	.word	0x0000fc10


	//   ....[38]....
        /*0f90*/ 	.word	0x00010020


	//   ....[39]....
        /*0f94*/ 	.word	0x00010040


	//   ....[40]....
        /*0f98*/ 	.word	0x000114d0


	//   ....[41]....
        /*0f9c*/ 	.word	0x00011520


	//   ....[42]....
        /*0fa0*/ 	.word	0x00011590


	//   ....[43]....
        /*0fa4*/ 	.word	0x000115c0


	//   ....[44]....
        /*0fa8*/ 	.word	0x000133c0


	//   ....[45]....
        /*0fac*/ 	.word	0x00013400


	//   ....[46]....
        /*0fb0*/ 	.word	0x00013460


	//   ....[47]....
        /*0fb4*/ 	.word	0x000134a0


	//   ....[48]....
        /*0fb8*/ 	.word	0x00013a80


	//   ....[49]....
        /*0fbc*/ 	.word	0x00013ab0


	//   ....[50]....
        /*0fc0*/ 	.word	0x00013bf0


	//   ....[51]....
        /*0fc4*/ 	.word	0x00013c10


	//   ....[52]....
        /*0fc8*/ 	.word	0x00013d50


	//   ....[53]....
        /*0fcc*/ 	.word	0x00013d70


	//   ....[54]....
        /*0fd0*/ 	.word	0x00013ec0


	//   ....[55]....
        /*0fd4*/ 	.word	0x00013ee0


	//   ....[56]....
        /*0fd8*/ 	.word	0x000147f0


	//   ....[57]....
        /*0fdc*/ 	.word	0x00014800


	//   ....[58]....
        /*0fe0*/ 	.word	0x00014a20


	//   ....[59]....
        /*0fe4*/ 	.word	0x00014a30


	//   ....[60]....
        /*0fe8*/ 	.word	0x00014c40


	//   ....[61]....
        /*0fec*/ 	.word	0x00014c50


	//   ....[62]....
        /*0ff0*/ 	.word	0x00014e60


	//   ....[63]....
        /*0ff4*/ 	.word	0x00014e70


	//   ....[64]....
        /*0ff8*/ 	.word	0x000150e0


	//   ....[65]....
        /*0ffc*/ 	.word	0x000152c0


	//   ....[66]....
        /*1000*/ 	.word	0x000152f0


	//   ....[67]....
        /*1004*/ 	.word	0x00015320


	//   ....[68]....
        /*1008*/ 	.word	0x00015350


	//   ....[69]....
        /*100c*/ 	.word	0x00015380


	//   ....[70]....
        /*1010*/ 	.word	0x000153b0


	//   ....[71]....
        /*1014*/ 	.word	0x00015520


	//   ....[72]....
        /*1018*/ 	.word	0x00015550


	//   ....[73]....
        /*101c*/ 	.word	0x00015580


	//   ....[74]....
        /*1020*/ 	.word	0x000155b0


	//   ....[75]....
        /*1024*/ 	.word	0x000155e0


	//   ....[76]....
        /*1028*/ 	.word	0x00015610


	//   ....[77]....
        /*102c*/ 	.word	0x000156b0


	//   ....[78]....
        /*1030*/ 	.word	0x00015710


	//   ....[79]....
        /*1034*/ 	.word	0x000157a0


	//   ....[80]....
        /*1038*/ 	.word	0x00016630


	//   ....[81]....
        /*103c*/ 	.word	0x000180d0


	//   ....[82]....
        /*1040*/ 	.word	0x00018c60


	//   ....[83]....
        /*1044*/ 	.word	0x00018c80


	//   ....[84]....
        /*1048*/ 	.word	0x00018cb0


	//   ....[85]....
        /*104c*/ 	.word	0x00018cd0


	//   ....[86]....
        /*1050*/ 	.word	0x00018d80


	//   ....[87]....
        /*1054*/ 	.word	0x00018e10


	//   ....[88]....
        /*1058*/ 	.word	0x00018e40


	//   ....[89]....
        /*105c*/ 	.word	0x00018ec0


	//   ....[90]....
        /*1060*/ 	.word	0x00018ef0


	//   ....[91]....
        /*1064*/ 	.word	0x00018f70


	//   ....[92]....
        /*1068*/ 	.word	0x00018fa0


	//   ....[93]....
        /*106c*/ 	.word	0x00019020


	//   ....[94]....
        /*1070*/ 	.word	0x00019050


	//   ....[95]....
        /*1074*/ 	.word	0x000190b0


	//   ....[96]....
        /*1078*/ 	.word	0x000190c0


	//   ....[97]....
        /*107c*/ 	.word	0x00019130


	//   ....[98]....
        /*1080*/ 	.word	0x00019850


	//   ....[99]....
        /*1084*/ 	.word	0x00019870


	//   ....[100]....
        /*1088*/ 	.word	0x00019890


	//   ....[101]....
        /*108c*/ 	.word	0x00019940


	//   ....[102]....
        /*1090*/ 	.word	0x00019a00


	//   ....[103]....
        /*1094*/ 	.word	0x00019a10


	//   ....[104]....
        /*1098*/ 	.word	0x00019ad0


	//   ....[105]....
        /*109c*/ 	.word	0x00019ae0


	//   ....[106]....
        /*10a0*/ 	.word	0x00019b80


	//   ....[107]....
        /*10a4*/ 	.word	0x00019b90


	//   ....[108]....
        /*10a8*/ 	.word	0x00019c40


	//   ....[109]....
        /*10ac*/ 	.word	0x00019c50


	//   ....[110]....
        /*10b0*/ 	.word	0x00019d00


	//   ....[111]....
        /*10b4*/ 	.word	0x00019d10


	//   ....[112]....
        /*10b8*/ 	.word	0x00019d80


	//   ....[113]....
        /*10bc*/ 	.word	0x00019dd0


	//   ....[114]....
        /*10c0*/ 	.word	0x0001cac0


	//   ....[115]....
        /*10c4*/ 	.word	0x0001caf0


	//   ....[116]....
        /*10c8*/ 	.word	0x0001cb30


	//   ....[117]....
        /*10cc*/ 	.word	0x0001cb60


	//   ....[118]....
        /*10d0*/ 	.word	0x0001cb90


	//   ....[119]....
        /*10d4*/ 	.word	0x0001cbc0


	//   ....[120]....
        /*10d8*/ 	.word	0x0001cbf0


	//   ....[121]....
        /*10dc*/ 	.word	0x0001cc20


	//   ....[122]....
        /*10e0*/ 	.word	0x0001cda0


	//   ....[123]....
        /*10e4*/ 	.word	0x0001cdd0


	//   ....[124]....
        /*10e8*/ 	.word	0x0001ce00


	//   ....[125]....
        /*10ec*/ 	.word	0x0001ce30


	//   ....[126]....
        /*10f0*/ 	.word	0x0001ce60


	//   ....[127]....
        /*10f4*/ 	.word	0x0001ce90


	//   ....[128]....
        /*10f8*/ 	.word	0x0001cf50


	//   ....[129]....
        /*10fc*/ 	.word	0x0001cf70


	//   ....[130]....
        /*1100*/ 	.word	0x0001cfe0


	//   ....[131]....
        /*1104*/ 	.word	0x0001d6a0


	//   ....[132]....
        /*1108*/ 	.word	0x0001db30


	//   ....[133]....
        /*110c*/ 	.word	0x0001dbd0


	//   ....[134]....
        /*1110*/ 	.word	0x0001dc60


	//   ....[135]....
        /*1114*/ 	.word	0x0001dcb0


	//   ....[136]....
        /*1118*/ 	.word	0x0001dd00


	//   ....[137]....
        /*111c*/ 	.word	0x0001dd90


	//   ....[138]....
        /*1120*/ 	.word	0x0001de20


	//   ....[139]....
        /*1124*/ 	.word	0x0001de70


	//   ....[140]....
        /*1128*/ 	.word	0x0001dec0


	//   ....[141]....
        /*112c*/ 	.word	0x0001dfb0


	//   ....[142]....
        /*1130*/ 	.word	0x0001e060


	//   ....[143]....
        /*1134*/ 	.word	0x0001e0b0


	//   ....[144]....
        /*1138*/ 	.word	0x0001e100


	//   ....[145]....
        /*113c*/ 	.word	0x0001e230


	//   ....[146]....
        /*1140*/ 	.word	0x0001e300


	//   ....[147]....
        /*1144*/ 	.word	0x0001e420


	//   ....[148]....
        /*1148*/ 	.word	0x0001e4a0


	//   ....[149]....
        /*114c*/ 	.word	0x0001e7d0


	//   ....[150]....
        /*1150*/ 	.word	0x0001e820


	//   ....[151]....
        /*1154*/ 	.word	0x0001e8b0


	//   ....[152]....
        /*1158*/ 	.word	0x0001e940


	//   ....[153]....
        /*115c*/ 	.word	0x0001e9d0


	//   ....[154]....
        /*1160*/ 	.word	0x0001ea60


	//   ....[155]....
        /*1164*/ 	.word	0x0001eaf0


	//   ....[156]....
        /*1168*/ 	.word	0x0001eb80


	//   ....[157]....
        /*116c*/ 	.word	0x0001ec40


	//   ....[158]....
        /*1170*/ 	.word	0x0001ef30


	//   ....[159]....
        /*1174*/ 	.word	0x0001f0b0


	//   ....[160]....
        /*1178*/ 	.word	0x0001f120


	//   ....[161]....
        /*117c*/ 	.word	0x0001f180


	//   ....[162]....
        /*1180*/ 	.word	0x0001f1e0


	//   ....[163]....
        /*1184*/ 	.word	0x0001f2b0


	//   ....[164]....
        /*1188*/ 	.word	0x0001f370


	//   ....[165]....
        /*118c*/ 	.word	0x0001f480


	//   ....[166]....
        /*1190*/ 	.word	0x0001f520


	//   ....[167]....
        /*1194*/ 	.word	0x0001f5f0


	//   ....[168]....
        /*1198*/ 	.word	0x0001f690


	//   ....[169]....
        /*119c*/ 	.word	0x0001f760


	//   ....[170]....
        /*11a0*/ 	.word	0x0001f800


	//   ....[171]....
        /*11a4*/ 	.word	0x0001f8d0


	//   ....[172]....
        /*11a8*/ 	.word	0x0001f970


	//   ....[173]....
        /*11ac*/ 	.word	0x0001fa20


	//   ....[174]....
        /*11b0*/ 	.word	0x0001fb00


	//   ....[175]....
        /*11b4*/ 	.word	0x0001fd50


	//   ....[176]....
        /*11b8*/ 	.word	0x0001fe20


	//   ....[177]....
        /*11bc*/ 	.word	0x0001fef0


	//   ....[178]....
        /*11c0*/ 	.word	0x0001ff60


	//   ....[179]....
        /*11c4*/ 	.word	0x00020070


	//   ....[180]....
        /*11c8*/ 	.word	0x00020160


	//   ....[181]....
        /*11cc*/ 	.word	0x000201f0


	//   ....[182]....
        /*11d0*/ 	.word	0x000202e0


	//   ....[183]....
        /*11d4*/ 	.word	0x00020370


	//   ....[184]....
        /*11d8*/ 	.word	0x00020460


	//   ....[185]....
        /*11dc*/ 	.word	0x000204f0


	//   ....[186]....
        /*11e0*/ 	.word	0x000205d0


	//   ....[187]....
        /*11e4*/ 	.word	0x00020700


	//   ....[188]....
        /*11e8*/ 	.word	0x00020750


	//   ....[189]....
        /*11ec*/ 	.word	0x000207b0


	//   ....[190]....
        /*11f0*/ 	.word	0x00020850


	//   ....[191]....
        /*11f4*/ 	.word	0x00020bf0


	//   ....[192]....
        /*11f8*/ 	.word	0x00020c90


	//   ....[193]....
        /*11fc*/ 	.word	0x00020db0


	//   ....[194]....
        /*1200*/ 	.word	0x00020e30


	//   ....[195]....
        /*1204*/ 	.word	0x00020eb0


	//   ....[196]....
        /*1208*/ 	.word	0x00020f30


	//   ....[197]....
        /*120c*/ 	.word	0x00020fb0


	//   ....[198]....
        /*1210*/ 	.word	0x00021040


	//   ....[199]....
        /*1214*/ 	.word	0x000210e0


	//   ....[200]....
        /*1218*/ 	.word	0x00021190


	//   ....[201]....
        /*121c*/ 	.word	0x00021210


	//   ....[202]....
        /*1220*/ 	.word	0x00021290


	//   ....[203]....
        /*1224*/ 	.word	0x00021310


	//   ....[204]....
        /*1228*/ 	.word	0x000213a0


	//   ....[205]....
        /*122c*/ 	.word	0x00021420


	//   ....[206]....
        /*1230*/ 	.word	0x000214c0


	//   ....[207]....
        /*1234*/ 	.word	0x00021550


	//   ....[208]....
        /*1238*/ 	.word	0x00021680


	//----- nvinfo : EIATTR_REG_RECONFIG
	.align		4
.L_1651:
        /*123c*/ 	.byte	0x01, 0x54
	.zero		2


	//----- nvinfo : EIATTR_SYSCALL_OFFSETS
	.align		4
        /*1240*/ 	.byte	0x04, 0x46
        /*1242*/ 	.short	(.L_1653 - .L_1652)


	//   ....[0]....
.L_1652:
        /*1244*/ 	.word	0x00001a50


	//   ....[1]....
        /*1248*/ 	.word	0x00001ba0


	//   ....[2]....
        /*124c*/ 	.word	0x00006230


	//   ....[3]....
        /*1250*/ 	.word	0x00006550


	//   ....[4]....
        /*1254*/ 	.word	0x00017cd0


	//   ....[5]....
        /*1258*/ 	.word	0x00017e30


	//   ....[6]....
        /*125c*/ 	.word	0x00017f30


	//   ....[7]....
        /*1260*/ 	.word	0x00018840


	//   ....[8]....
        /*1264*/ 	.word	0x00019450


	//----- nvinfo : EIATTR_MBARRIER_INSTR_OFFSETS
	.align		4
.L_1653:
        /*1268*/ 	.byte	0x04, 0x39
        /*126a*/ 	.short	(.L_1655 - .L_1654)


	//   ....[0]....
.L_1654:
        /*126c*/ 	.word	0x000002c0
        /*1270*/ 	.word	0x000000ff
        /*1274*/ 	.word	0x00032400
        /*1278*/ 	.short	0x0100
        /*127a*/ 	.byte	0x08
	.zero		1


	//   ....[1]....
        /*127c*/ 	.word	0x000002d0
        /*1280*/ 	.word	0x000000ff
        /*1284*/ 	.word	0x00032410
        /*1288*/ 	.short	0x0100
        /*128a*/ 	.byte	0x08
	.zero		1


	//   ....[2]....
        /*128c*/ 	.word	0x000002e0
        /*1290*/ 	.word	0x000000ff
        /*1294*/ 	.word	0x00032420
        /*1298*/ 	.short	0x0100
        /*129a*/ 	.byte	0x08
	.zero		1


	//   ....[3]....
        /*129c*/ 	.word	0x000003d0
        /*12a0*/ 	.word	0x000000ff
        /*12a4*/ 	.word	0x00032430
        /*12a8*/ 	.short	0x0100
        /*12aa*/ 	.byte	0x08
	.zero		1


	//   ....[4]....
        /*12ac*/ 	.word	0x000003e0
        /*12b0*/ 	.word	0x000000ff
        /*12b4*/ 	.word	0x00032440
        /*12b8*/ 	.short	0x0100
        /*12ba*/ 	.byte	0x08
	.zero		1


	//   ....[5]....
        /*12bc*/ 	.word	0x000003f0
        /*12c0*/ 	.word	0x000000ff
        /*12c4*/ 	.word	0x00032438
        /*12c8*/ 	.short	0x0100
        /*12ca*/ 	.byte	0x08
	.zero		1


	//   ....[6]....
        /*12cc*/ 	.word	0x00000400
        /*12d0*/ 	.word	0x000000ff
        /*12d4*/ 	.word	0x00032448
        /*12d8*/ 	.short	0x0100
        /*12da*/ 	.byte	0x08
	.zero		1


	//   ....[7]....
        /*12dc*/ 	.word	0x00000530
        /*12e0*/ 	.word	0x000000ff
        /*12e4*/ 	.word	0x00032450
        /*12e8*/ 	.short	0x0100
        /*12ea*/ 	.byte	0x08
	.zero		1


	//   ....[8]....
        /*12ec*/ 	.word	0x00000540
        /*12f0*/ 	.word	0x000000ff
        /*12f4*/ 	.word	0x00032460
        /*12f8*/ 	.short	0x0100
        /*12fa*/ 	.byte	0x08
	.zero		1


	//   ....[9]....
        /*12fc*/ 	.word	0x00000550
        /*1300*/ 	.word	0x000000ff
        /*1304*/ 	.word	0x00032458
        /*1308*/ 	.short	0x0100
        /*130a*/ 	.byte	0x08
	.zero		1


	//   ....[10]....
        /*130c*/ 	.word	0x00000560
        /*1310*/ 	.word	0x000000ff
        /*1314*/ 	.word	0x00032468
        /*1318*/ 	.short	0x0100
        /*131a*/ 	.byte	0x08
	.zero		1


	//   ....[11]....
        /*131c*/ 	.word	0x00000650
        /*1320*/ 	.word	0x000000ff
        /*1324*/ 	.word	0x00032470
        /*1328*/ 	.short	0x0100
        /*132a*/ 	.byte	0x06
	.zero		1


	//   ....[12]....
        /*132c*/ 	.word	0x00000660
        /*1330*/ 	.word	0x000000ff
        /*1334*/ 	.word	0x00032480
        /*1338*/ 	.short	0x0100
        /*133a*/ 	.byte	0x06
	.zero		1


	//   ....[13]....
        /*133c*/ 	.word	0x00000670
        /*1340*/ 	.word	0x000000ff
        /*1344*/ 	.word	0x00032478
        /*1348*/ 	.short	0x0100
        /*134a*/ 	.byte	0x06
	.zero		1


	//   ....[14]....
        /*134c*/ 	.word	0x00000680
        /*1350*/ 	.word	0x000000ff
        /*1354*/ 	.word	0x00032488
        /*1358*/ 	.short	0x0100
        /*135a*/ 	.byte	0x06
	.zero		1


	//   ....[15]....
        /*135c*/ 	.word	0x000007b0
        /*1360*/ 	.word	0x000000ff
        /*1364*/ 	.word	0x00032490
        /*1368*/ 	.short	0x0100
        /*136a*/ 	.byte	0x08
	.zero		1


	//   ....[16]....
        /*136c*/ 	.word	0x000007c0
        /*1370*/ 	.word	0x000000ff
        /*1374*/ 	.word	0x000324a0
        /*1378*/ 	.short	0x0100
        /*137a*/ 	.byte	0x08
	.zero		1


	//   ....[17]....
        /*137c*/ 	.word	0x000007d0
        /*1380*/ 	.word	0x000000ff
        /*1384*/ 	.word	0x00032498
        /*1388*/ 	.short	0x0100
        /*138a*/ 	.byte	0x08
	.zero		1


	//   ....[18]....
        /*138c*/ 	.word	0x000007e0
        /*1390*/ 	.word	0x000000ff
        /*1394*/ 	.word	0x000324a8
        /*1398*/ 	.short	0x0100
        /*139a*/ 	.byte	0x08
	.zero		1


	//   ....[19]....
        /*139c*/ 	.word	0x00000910
        /*13a0*/ 	.word	0x000000ff
        /*13a4*/ 	.word	0x000324b0
        /*13a8*/ 	.short	0x0100
        /*13aa*/ 	.byte	0x08
	.zero		1


	//   ....[20]....
        /*13ac*/ 	.word	0x00000920
        /*13b0*/ 	.word	0x000000ff
        /*13b4*/ 	.word	0x000324c0
        /*13b8*/ 	.short	0x0100
        /*13ba*/ 	.byte	0x08
	.zero		1


	//   ....[21]....
        /*13bc*/ 	.word	0x00000930
        /*13c0*/ 	.word	0x000000ff
        /*13c4*/ 	.word	0x000324b8
        /*13c8*/ 	.short	0x0100
        /*13ca*/ 	.byte	0x08
	.zero		1


	//   ....[22]....
        /*13cc*/ 	.word	0x00000940
        /*13d0*/ 	.word	0x000000ff
        /*13d4*/ 	.word	0x000324c8
        /*13d8*/ 	.short	0x0100
        /*13da*/ 	.byte	0x08
	.zero		1


	//   ....[23]....
        /*13dc*/ 	.word	0x00002eb0
        /*13e0*/ 	.word	0x00000060
        /*13e4*/ 	.word	0x00032490
        /*13e8*/ 	.short	0x010a
        /*13ea*/ 	.byte	0x3f
	.zero		1


	//   ....[24]....
        /*13ec*/ 	.word	0x00004010
        /*13f0*/ 	.word	0x00000060
        /*13f4*/ 	.word	0x00032490
        /*13f8*/ 	.short	0x010a
        /*13fa*/ 	.byte	0x3f
	.zero		1


	//   ....[25]....
        /*13fc*/ 	.word	0x00005120
        /*1400*/ 	.word	0x00000060
        /*1404*/ 	.word	0x00032490
        /*1408*/ 	.short	0x010a
        /*140a*/ 	.byte	0x3f
	.zero		1


	//   ....[26]....
        /*140c*/ 	.word	0x00005340
        /*1410*/ 	.word	0x00000020
        /*1414*/ 	.word	0x00000000
        /*1418*/ 	.short	0x0101
        /*141a*/ 	.byte	0x3f
	.zero		1


	//   ....[27]....
        /*141c*/ 	.word	0x00005380
        /*1420*/ 	.word	0x00000060
        /*1424*/ 	.word	0x000324b0
        /*1428*/ 	.short	0x010a
        /*142a*/ 	.byte	0x3f
	.zero		1


	//   ....[28]....
        /*142c*/ 	.word	0x000059e0
        /*1430*/ 	.word	0x00000060
        /*1434*/ 	.word	0x00000000
        /*1438*/ 	.short	0x0101
        /*143a*/ 	.byte	0x3f
	.zero		1


	//   ....[29]....
        /*143c*/ 	.word	0x000062d0
        /*1440*/ 	.word	0x00000013
        /*1444*/ 	.word	0x00032400
        /*1448*/ 	.short	0x010a
        /*144a*/ 	.byte	0x3f
	.zero		1


	//   ....[30]....
        /*144c*/ 	.word	0x00006320
        /*1450*/ 	.word	0x00000013
        /*1454*/ 	.word	0x00032400
        /*1458*/ 	.short	0x010a
        /*145a*/ 	.byte	0x3f
	.zero		1


	//   ....[31]....
        /*145c*/ 	.word	0x00006e20
        /*1460*/ 	.word	0x00000013
        /*1464*/ 	.word	0x00032400
        /*1468*/ 	.short	0x010a
        /*146a*/ 	.byte	0x3f
	.zero		1


	//   ....[32]....
        /*146c*/ 	.word	0x00008310
        /*1470*/ 	.word	0x00000013
        /*1474*/ 	.word	0x00032400
        /*1478*/ 	.short	0x010a
        /*147a*/ 	.byte	0x3f
	.zero		1


	//   ....[33]....
        /*147c*/ 	.word	0x00009240
        /*1480*/ 	.word	0x000000ae
        /*1484*/ 	.word	0x00032430
        /*1488*/ 	.short	0x010a
        /*148a*/ 	.byte	0x3f
	.zero		1


	//   ....[34]....
        /*148c*/ 	.word	0x000092d0
        /*1490*/ 	.word	0x000000ae
        /*1494*/ 	.word	0x00032430
        /*1498*/ 	.short	0x010a
        /*149a*/ 	.byte	0x3f
	.zero		1


	//   ....[35]....
        /*149c*/ 	.word	0x000095f0
        /*14a0*/ 	.word	0x00000013
        /*14a4*/ 	.word	0x00032410
        /*14a8*/ 	.short	0x010a
        /*14aa*/ 	.byte	0x3f
	.zero		1


	//   ....[36]....
        /*14ac*/ 	.word	0x00009640
        /*14b0*/ 	.word	0x000000ae
        /*14b4*/ 	.word	0x00032450
        /*14b8*/ 	.short	0x010a
        /*14ba*/ 	.byte	0x3f
	.zero		1


	//   ....[37]....
        /*14bc*/ 	.word	0x000096c0
        /*14c0*/ 	.word	0x000000ae
        /*14c4*/ 	.word	0x00032450
        /*14c8*/ 	.short	0x010a
        /*14ca*/ 	.byte	0x3f
	.zero		1


	//   ....[38]....
        /*14cc*/ 	.word	0x0000b0e0
        /*14d0*/ 	.word	0x00000018
        /*14d4*/ 	.word	0x00000000
        /*14d8*/ 	.short	0x0101
        /*14da*/ 	.byte	0x3f
	.zero		1


	//   ....[39]....
        /*14dc*/ 	.word	0x0000bc80
        /*14e0*/ 	.word	0x000000ae
        /*14e4*/ 	.word	0x00000000
        /*14e8*/ 	.short	0x0101
        /*14ea*/ 	.byte	0x3f
	.zero		1


	//   ....[40]....
        /*14ec*/ 	.word	0x0000bd70
        /*14f0*/ 	.word	0x000000cd
        /*14f4*/ 	.word	0x00032430
        /*14f8*/ 	.short	0x010a
        /*14fa*/ 	.byte	0x3f
	.zero		1


	//   ....[41]....
        /*14fc*/ 	.word	0x0000bde0
        /*1500*/ 	.word	0x000000cd
        /*1504*/ 	.word	0x00032430
        /*1508*/ 	.short	0x010a
        /*150a*/ 	.byte	0x3f
	.zero		1


	//   ....[42]....
        /*150c*/ 	.word	0x0000c070
        /*1510*/ 	.word	0x000000cd
        /*1514*/ 	.word	0x00032450
        /*1518*/ 	.short	0x010a
        /*151a*/ 	.byte	0x3f
	.zero		1


	//   ....[43]....
        /*151c*/ 	.word	0x0000c0c0
        /*1520*/ 	.word	0x000000cd
        /*1524*/ 	.word	0x00032450
        /*1528*/ 	.short	0x010a
        /*152a*/ 	.byte	0x3f
	.zero		1


	//   ....[44]....
        /*152c*/ 	.word	0x0000df00
        /*1530*/ 	.word	0x000000cf
        /*1534*/ 	.word	0x00000000
        /*1538*/ 	.short	0x0101
        /*153a*/ 	.byte	0x3f
	.zero		1


	//   ....[45]....
        /*153c*/ 	.word	0x0000ec90
        /*1540*/ 	.word	0x000000cd
        /*1544*/ 	.word	0x00000000
        /*1548*/ 	.short	0x0101
        /*154a*/ 	.byte	0x3f
	.zero		1


	//   ....[46]....
        /*154c*/ 	.word	0x0000eda0
        /*1550*/ 	.word	0x000000d7
        /*1554*/ 	.word	0x00032430
        /*1558*/ 	.short	0x010a
        /*155a*/ 	.byte	0x3f
	.zero		1


	//   ....[47]....
        /*155c*/ 	.word	0x0000ee10
        /*1560*/ 	.word	0x000000d7
        /*1564*/ 	.word	0x00032430
        /*1568*/ 	.short	0x010a
        /*156a*/ 	.byte	0x3f
	.zero		1


	//   ....[48]....
        /*156c*/ 	.word	0x0000f0c0
        /*1570*/ 	.word	0x000000d7
        /*1574*/ 	.word	0x00032450
        /*1578*/ 	.short	0x010a
        /*157a*/ 	.byte	0x3f
	.zero		1


	//   ....[49]....
        /*157c*/ 	.word	0x0000f110
        /*1580*/ 	.word	0x000000d7
        /*1584*/ 	.word	0x00032450
        /*1588*/ 	.short	0x010a
        /*158a*/ 	.byte	0x3f
	.zero		1


	//   ....[50]....
        /*158c*/ 	.word	0x000106e0
        /*1590*/ 	.word	0x00000098
        /*1594*/ 	.word	0x00000000
        /*1598*/ 	.short	0x0101
        /*159a*/ 	.byte	0x3f
	.zero		1


	//   ....[51]....
        /*159c*/ 	.word	0x00011490
        /*15a0*/ 	.word	0x000000d7
        /*15a4*/ 	.word	0x00000000
        /*15a8*/ 	.short	0x0101
        /*15aa*/ 	.byte	0x3f
	.zero		1


	//   ....[52]....
        /*15ac*/ 	.word	0x00013a70
        /*15b0*/ 	.word	0x00000000
        /*15b4*/ 	.word	0x00000000
        /*15b8*/ 	.short	0x0101
        /*15ba*/ 	.byte	0x3f
	.zero		1


	//   ....[53]....
        /*15bc*/ 	.word	0x00016720
        /*15c0*/ 	.word	0x00000005
        /*15c4*/ 	.word	0x00032420
        /*15c8*/ 	.short	0x010a
        /*15ca*/ 	.byte	0x3f
	.zero		1


	//   ....[54]....
        /*15cc*/ 	.word	0x00016810
        /*15d0*/ 	.word	0x00000003
        /*15d4*/ 	.word	0x000324a0
        /*15d8*/ 	.short	0x010a
        /*15da*/ 	.byte	0x3f
	.zero		1


	//   ....[55]....
        /*15dc*/ 	.word	0x00016a60
        /*15e0*/ 	.word	0x00000003
        /*15e4*/ 	.word	0x000324c0
        /*15e8*/ 	.short	0x010a
        /*15ea*/ 	.byte	0x3f
	.zero		1


	//   ....[56]....
        /*15ec*/ 	.word	0x00017120
        /*15f0*/ 	.word	0x00000004
        /*15f4*/ 	.word	0x000324a0
        /*15f8*/ 	.short	0x010a
        /*15fa*/ 	.byte	0x3f
	.zero		1


	//   ....[57]....
        /*15fc*/ 	.word	0x00017360
        /*1600*/ 	.word	0x00000004
        /*1604*/ 	.word	0x000324c0
        /*1608*/ 	.short	0x010a
        /*160a*/ 	.byte	0x3f
	.zero		1


	//   ....[58]....
        /*160c*/ 	.word	0x00018380
        /*1610*/ 	.word	0x00000000
        /*1614*/ 	.word	0x00032440
        /*1618*/ 	.short	0x010a
        /*161a*/ 	.byte	0x3f
	.zero		1


	//   ....[59]....
        /*161c*/ 	.word	0x000191f0
        /*1620*/ 	.word	0x00000008
        /*1624*/ 	.word	0x00032400
        /*1628*/ 	.short	0x0107
        /*162a*/ 	.byte	0x3f
	.zero		1


	//   ....[60]....
        /*162c*/ 	.word	0x00019290
        /*1630*/ 	.word	0x00000002
        /*1634*/ 	.word	0x00032400
        /*1638*/ 	.short	0x0101
        /*163a*/ 	.byte	0x3f
	.zero		1


	//   ....[61]....
        /*163c*/ 	.word	0x00019ef0
        /*1640*/ 	.word	0x00000008
        /*1644*/ 	.word	0x00032410
        /*1648*/ 	.short	0x0107
        /*164a*/ 	.byte	0x3f
	.zero		1


	//   ....[62]....
        /*164c*/ 	.word	0x00019ff0
        /*1650*/ 	.word	0x00000002
        /*1654*/ 	.word	0x00032410
        /*1658*/ 	.short	0x0101
        /*165a*/ 	.byte	0x3f
	.zero		1


	//   ....[63]....
        /*165c*/ 	.word	0x0001a010
        /*1660*/ 	.word	0x00000002
        /*1664*/ 	.word	0x00032420
        /*1668*/ 	.short	0x010a
        /*166a*/ 	.byte	0x3f
	.zero		1


	//   ....[64]....
        /*166c*/ 	.word	0x0001a120
        /*1670*/ 	.word	0x00000002
        /*1674*/ 	.word	0x00032460
        /*1678*/ 	.short	0x010a
        /*167a*/ 	.byte	0x3f
	.zero		1


	//   ....[65]....
        /*167c*/ 	.word	0x0001aa10
        /*1680*/ 	.word	0x00000002
        /*1684*/ 	.word	0x00032440
        /*1688*/ 	.short	0x010a
        /*168a*/ 	.byte	0x3f
	.zero		1


	//   ....[66]....
        /*168c*/ 	.word	0x0001ac70
        /*1690*/ 	.word	0x00000002
        /*1694*/ 	.word	0x00032460
        /*1698*/ 	.short	0x010a
        /*169a*/ 	.byte	0x3f
	.zero		1


	//   ....[67]....
        /*169c*/ 	.word	0x0001b4f0
        /*16a0*/ 	.word	0x00000003
        /*16a4*/ 	.word	0x00032440
        /*16a8*/ 	.short	0x010a
        /*16aa*/ 	.byte	0x3f
	.zero		1


	//   ....[68]....
        /*16ac*/ 	.word	0x0001b740
        /*16b0*/ 	.word	0x00000003
        /*16b4*/ 	.word	0x00032460
        /*16b8*/ 	.short	0x010a
        /*16ba*/ 	.byte	0x3f
	.zero		1


	//   ....[69]....
        /*16bc*/ 	.word	0x0001bf50
        /*16c0*/ 	.word	0x00000003
        /*16c4*/ 	.word	0x00032440
        /*16c8*/ 	.short	0x010a
        /*16ca*/ 	.byte	0x3f
	.zero		1


	//   ....[70]....
        /*16cc*/ 	.word	0x0001c1b0
        /*16d0*/ 	.word	0x00000003
        /*16d4*/ 	.word	0x00032460
        /*16d8*/ 	.short	0x010a
        /*16da*/ 	.byte	0x3f
	.zero		1


	//   ....[71]....
        /*16dc*/ 	.word	0x0001d620
        /*16e0*/ 	.word	0x00000000
        /*16e4*/ 	.word	0x00032420
        /*16e8*/ 	.short	0x010a
        /*16ea*/ 	.byte	0x3f
	.zero		1


	//   ....[72]....
        /*16ec*/ 	.word	0x0001d7d0
        /*16f0*/ 	.word	0x00000006
        /*16f4*/ 	.word	0x00000000
        /*16f8*/ 	.short	0x010a
        /*16fa*/ 	.byte	0x3f
	.zero		1


	//   ....[73]....
        /*16fc*/ 	.word	0x0001d840
        /*1700*/ 	.word	0x00000007
        /*1704*/ 	.word	0x00000000
        /*1708*/ 	.short	0x010a
        /*170a*/ 	.byte	0x3f
	.zero		1


	//   ....[74]....
        /*170c*/ 	.word	0x0001d8b0
        /*1710*/ 	.word	0x00000004
        /*1714*/ 	.word	0x00000000
        /*1718*/ 	.short	0x010a
        /*171a*/ 	.byte	0x3f
	.zero		1


	//   ....[75]....
        /*171c*/ 	.word	0x0001d8e0
        /*1720*/ 	.word	0x00000003
        /*1724*/ 	.word	0x00000000
        /*1728*/ 	.short	0x010a
        /*172a*/ 	.byte	0x3f
	.zero		1


	//   ....[76]....
        /*172c*/ 	.word	0x0001d940
        /*1730*/ 	.word	0x00000060
        /*1734*/ 	.word	0x00032490
        /*1738*/ 	.short	0x010a
        /*173a*/ 	.byte	0x3f
	.zero		1


	//   ....[77]....
        /*173c*/ 	.word	0x0001d990
        /*1740*/ 	.word	0x00000060
        /*1744*/ 	.word	0x00032490
        /*1748*/ 	.short	0x010a
        /*174a*/ 	.byte	0x3f
	.zero		1


	//   ....[78]....
        /*174c*/ 	.word	0x0001d9e0
        /*1750*/ 	.word	0x00000060
        /*1754*/ 	.word	0x00032490
        /*1758*/ 	.short	0x010a
        /*175a*/ 	.byte	0x3f
	.zero		1


	//   ....[79]....
        /*175c*/ 	.word	0x0001da30
        /*1760*/ 	.word	0x00000060
        /*1764*/ 	.word	0x000324b0
        /*1768*/ 	.short	0x010a
        /*176a*/ 	.byte	0x3f
	.zero		1


	//   ....[80]....
        /*176c*/ 	.word	0x0001def0
        /*1770*/ 	.word	0x00000013
        /*1774*/ 	.word	0x00032400
        /*1778*/ 	.short	0x010a
        /*177a*/ 	.byte	0x3f
	.zero		1


	//   ....[81]....
        /*177c*/ 	.word	0x0001e500
        /*1780*/ 	.word	0x00000013
        /*1784*/ 	.word	0x00032400
        /*1788*/ 	.short	0x010a
        /*178a*/ 	.byte	0x3f
	.zero		1


	//   ....[82]....
        /*178c*/ 	.word	0x0001e550
        /*1790*/ 	.word	0x000000ae
        /*1794*/ 	.word	0x00032430
        /*1798*/ 	.short	0x010a
        /*179a*/ 	.byte	0x3f
	.zero		1


	//   ....[83]....
        /*179c*/ 	.word	0x0001e5a0
        /*17a0*/ 	.word	0x00000013
        /*17a4*/ 	.word	0x00032410
        /*17a8*/ 	.short	0x010a
        /*17aa*/ 	.byte	0x3f
	.zero		1


	//   ....[84]....
        /*17ac*/ 	.word	0x0001e5f0
        /*17b0*/ 	.word	0x000000ae
        /*17b4*/ 	.word	0x00032450
        /*17b8*/ 	.short	0x010a
        /*17ba*/ 	.byte	0x3f
	.zero		1


	//   ....[85]....
        /*17bc*/ 	.word	0x0001e640
        /*17c0*/ 	.word	0x000000cd
        /*17c4*/ 	.word	0x00032430
        /*17c8*/ 	.short	0x010a
        /*17ca*/ 	.byte	0x3f
	.zero		1


	//   ....[86]....
        /*17cc*/ 	.word	0x0001e690
        /*17d0*/ 	.word	0x000000cd
        /*17d4*/ 	.word	0x00032450
        /*17d8*/ 	.short	0x010a
        /*17da*/ 	.byte	0x3f
	.zero		1


	//   ....[87]....
        /*17dc*/ 	.word	0x0001e6e0
        /*17e0*/ 	.word	0x000000d7
        /*17e4*/ 	.word	0x00032430
        /*17e8*/ 	.short	0x010a
        /*17ea*/ 	.byte	0x3f
	.zero		1


	//   ....[88]....
        /*17ec*/ 	.word	0x0001e730
        /*17f0*/ 	.word	0x000000d7
        /*17f4*/ 	.word	0x00032450
        /*17f8*/ 	.short	0x010a
        /*17fa*/ 	.byte	0x3f
	.zero		1


	//   ....[89]....
        /*17fc*/ 	.word	0x0001ed10
        /*1800*/ 	.word	0x00000004
        /*1804*/ 	.word	0x00032420
        /*1808*/ 	.short	0x010a
        /*180a*/ 	.byte	0x3f
	.zero		1


	//   ....[90]....
        /*180c*/ 	.word	0x0001ed60
        /*1810*/ 	.word	0x00000003
        /*1814*/ 	.word	0x000324a0
        /*1818*/ 	.short	0x010a
        /*181a*/ 	.byte	0x3f
	.zero		1


	//   ....[91]....
        /*181c*/ 	.word	0x0001edb0
        /*1820*/ 	.word	0x00000003
        /*1824*/ 	.word	0x000324c0
        /*1828*/ 	.short	0x010a
        /*182a*/ 	.byte	0x3f
	.zero		1


	//   ....[92]....
        /*182c*/ 	.word	0x0001ee00
        /*1830*/ 	.word	0x00000004
        /*1834*/ 	.word	0x000324a0
        /*1838*/ 	.short	0x010a
        /*183a*/ 	.byte	0x3f
	.zero		1


	//   ....[93]....
        /*183c*/ 	.word	0x0001ee50
        /*1840*/ 	.word	0x00000004
        /*1844*/ 	.word	0x000324c0
        /*1848*/ 	.short	0x010a
        /*184a*/ 	.byte	0x3f
	.zero		1


	//   ....[94]....
        /*184c*/ 	.word	0x0001eff0
        /*1850*/ 	.word	0x00000000
        /*1854*/ 	.word	0x00032440
        /*1858*/ 	.short	0x010a
        /*185a*/ 	.byte	0x3f
	.zero		1


	//   ....[95]....
        /*185c*/ 	.word	0x00020910
        /*1860*/ 	.word	0x00000002
        /*1864*/ 	.word	0x00032420
        /*1868*/ 	.short	0x010a
        /*186a*/ 	.byte	0x3f
	.zero		1


	//   ....[96]....
        /*186c*/ 	.word	0x00020960
        /*1870*/ 	.word	0x00000002
        /*1874*/ 	.word	0x00032460
        /*1878*/ 	.short	0x010a
        /*187a*/ 	.byte	0x3f
	.zero		1


	//   ....[97]....
        /*187c*/ 	.word	0x000209b0
        /*1880*/ 	.word	0x00000002
        /*1884*/ 	.word	0x00032440
        /*1888*/ 	.short	0x010a
        /*188a*/ 	.byte	0x3f
	.zero		1


	//   ....[98]....
        /*188c*/ 	.word	0x00020a00
        /*1890*/ 	.word	0x00000002
        /*1894*/ 	.word	0x00032460
        /*1898*/ 	.short	0x010a
        /*189a*/ 	.byte	0x3f
	.zero		1


	//   ....[99]....
        /*189c*/ 	.word	0x00020a50
        /*18a0*/ 	.word	0x00000003
        /*18a4*/ 	.word	0x00032440
        /*18a8*/ 	.short	0x010a
        /*18aa*/ 	.byte	0x3f
	.zero		1


	//   ....[100]....
        /*18ac*/ 	.word	0x00020aa0
        /*18b0*/ 	.word	0x00000003
        /*18b4*/ 	.word	0x00032460
        /*18b8*/ 	.short	0x010a
        /*18ba*/ 	.byte	0x3f
	.zero		1


	//   ....[101]....
        /*18bc*/ 	.word	0x00020af0
        /*18c0*/ 	.word	0x00000003
        /*18c4*/ 	.word	0x00032440
        /*18c8*/ 	.short	0x010a
        /*18ca*/ 	.byte	0x3f
	.zero		1


	//   ....[102]....
        /*18cc*/ 	.word	0x00020b40
        /*18d0*/ 	.word	0x00000003
        /*18d4*/ 	.word	0x00032460
        /*18d8*/ 	.short	0x010a
        /*18da*/ 	.byte	0x3f
	.zero		1


	//   ....[103]....
        /*18dc*/ 	.word	0x000215a0
        /*18e0*/ 	.word	0x00000000
        /*18e4*/ 	.word	0x00032420
        /*18e8*/ 	.short	0x010a
        /*18ea*/ 	.byte	0x3f
	.zero		1


	//   ....[104]....
        /*18ec*/ 	.word	0x00021740
        /*18f0*/ 	.word	0x00000006
        /*18f4*/ 	.word	0x00000000
        /*18f8*/ 	.short	0x010a
        /*18fa*/ 	.byte	0x3f
	.zero		1


	//   ....[105]....
        /*18fc*/ 	.word	0x00021790
        /*1900*/ 	.word	0x00000007
        /*1904*/ 	.word	0x00000000
        /*1908*/ 	.short	0x010a
        /*190a*/ 	.byte	0x3f
	.zero		1


	//   ....[106]....
        /*190c*/ 	.word	0x000217e0
        /*1910*/ 	.word	0x00000004
        /*1914*/ 	.word	0x00000000
        /*1918*/ 	.short	0x010a
        /*191a*/ 	.byte	0x3f
	.zero		1


	//----- nvinfo : EIATTR_NUM_MBARRIERS
	.align		4
.L_1655:
        /*191c*/ 	.byte	0x03, 0x38
        /*191e*/ 	.short	0x0017


	//----- nvinfo : EIATTR_EXIT_INSTR_OFFSETS
	.align		4
        /*1920*/ 	.byte	0x04, 0x1c
        /*1922*/ 	.short	(.L_1657 - .L_1656)


	//   ....[0]....
.L_1656:
        /*1924*/ 	.word	0x0001d930


	//----- nvinfo : EIATTR_MAX_THREADS
	.align		4
.L_1657:
        /*1928*/ 	.byte	0x04, 0x05
        /*192a*/ 	.short	(.L_1659 - .L_1658)
.L_1658:
        /*192c*/ 	.word	0x00000180
        /*1930*/ 	.word	0x00000001
        /*1934*/ 	.word	0x00000001


	//----- nvinfo : EIATTR_CRS_STACK_SIZE
	.align		4
.L_1659:
        /*1938*/ 	.byte	0x04, 0x1e
        /*193a*/ 	.short	(.L_1661 - .L_1660)
.L_1660:
        /*193c*/ 	.word	0x00000000


	//----- nvinfo : EIATTR_CBANK_PARAM_SIZE
	.align		4
.L_1661:
        /*1940*/ 	.byte	0x03, 0x19
        /*1942*/ 	.short	0x0bf0


	//----- nvinfo : EIATTR_PARAM_CBANK
	.align		4
        /*1944*/ 	.byte	0x04, 0x0a
        /*1946*/ 	.short	(.L_1663 - .L_1662)
	.align		4
.L_1662:
        /*1948*/ 	.word	index@(.nv.constant0._ZN7cutlass13device_kernelIN5flash11enable_sm90INS1_16FlashAttnFwdSm90INS1_25CollectiveMainloopFwdSm90ILi2EN4cute5tupleIJNS5_1CILi1EEES8_S8_EEENS6_IJNS7_ILi128EEENS7_ILi96EEENS7_ILi64EEEEEELi256ENS_6half_tEfNS_4arch4Sm90ELb1ELb0ELb0ELb1ELb0ELb1ELb1ELb1ELb0ELb1ELb0ELb0EEENS1_21CollectiveEpilogueFwdINS6_IJSA_NS7_ILi256EEESB_EEES9_SE_SG_Li256ELb1ELb1ELb0ELb0EEENS1_36VarlenDynamicPersistentTileSchedulerILi128ELi96ELi256ELi128ELb0ELb1ELb1ELb1ELb1ELb1EEEEEEEEEvNT_6ParamsE)
        /*194c*/ 	.short	0x0210
        /*194e*/ 	.short	0x0bf0


	//----- nvinfo : EIATTR_SW_WAR
	.align		4
.L_1663:
        /*1950*/ 	.byte	0x04, 0x36
        /*1952*/ 	.short	(.L_1665 - .L_1664)
.L_1664:
        /*1954*/ 	.word	0x00000008
.L_1665:


//--------------------- .nv.callgraph             --------------------------
	.section	.nv.callgraph,"",@"SHT_CUDA_CALLGRAPH"
	.align	4
	.sectionentsize	8
	.align		4
        /*0000*/ 	.word	0x00000000
	.align		4
        /*0004*/ 	.word	0xffffffff
	.align		4
        /*0008*/ 	.word	index@(_ZN7cutlass13device_kernelIN5flash11enable_sm90INS1_16FlashAttnFwdSm90INS1_25CollectiveMainloopFwdSm90ILi2EN4cute5tupleIJNS5_1CILi1EEES8_S8_EEENS6_IJNS7_ILi128EEESA_NS7_ILi192EEEEEELi128ENS_6half_tEfNS_4arch4Sm90ELb0ELb0ELb0ELb0ELb0ELb0ELb0ELb1ELb1ELb1ELb0ELb0EEENS1_21CollectiveEpilogueFwdINS6_IJSA_SA_SA_EEES9_SD_SF_Li256ELb0ELb1ELb0ELb0EEENS1_29StaticPersistentTileSchedulerILb0EEEEEEEEEvNT_6ParamsE)
	.align		4
        /*000c*/ 	.word	index@(__assertfail)
	.align		4
        /*0010*/ 	.word	index@(_ZN7cutlass13device_kernelIN5flash11enable_sm90INS1_16FlashAttnFwdSm90INS1_25CollectiveMainloopFwdSm90ILi2EN4cute5tupleIJNS5_1CILi2EEENS7_ILi1EEES9_EEENS6_IJNS7_ILi128EEESB_NS7_ILi192EEEEEELi128ENS_6half_tEfNS_4arch4Sm90ELb0ELb0ELb0ELb0ELb0ELb0ELb0ELb1ELb1ELb1ELb0ELb0EEENS1_21CollectiveEpilogueFwdINS6_IJSB_SB_SB_EEESA_SE_SG_Li256ELb0ELb1ELb0ELb0EEENS1_29StaticPersistentTileSchedulerILb0EEEEEEEEEvNT_6ParamsE)
	.align		4
        /*0014*/ 	.word	index@(__assertfail)
	.align		4
        /*0018*/ 	.word	index@(_ZN7cutlass13device_kernelIN5flash11enable_sm90INS1_16FlashAttnFwdSm90INS1_25CollectiveMainloopFwdSm90ILi2EN4cute5tupleIJNS5_1CILi1EEES8_S8_EEENS6_IJNS7_ILi128EEESA_NS7_ILi192EEEEEELi128ENS_6half_tEfNS_4arch4Sm90ELb0ELb0ELb0ELb1ELb0ELb0ELb0ELb1ELb1ELb1ELb0ELb0EEENS1_21CollectiveEpilogueFwdINS6_IJSA_SA_SA_EEES9_SD_SF_Li256ELb1ELb1ELb0ELb0EEENS1_36VarlenDynamicPersistentTileSchedulerILi128ELi128ELi256ELi128ELb0ELb1ELb1ELb0ELb1ELb1EEEEEEEEEvNT_6ParamsE)
	.align		4
        /*001c*/ 	.word	index@(__assertfail)
	.align		4
        /*0020*/ 	.word	index@(_ZN7cutlass13device_kernelIN5flash11enable_sm90INS1_16FlashAttnFwdSm90INS1_25CollectiveMainloopFwdSm90ILi2EN4cute5tupleIJNS5_1CILi1EEES8_S8_EEENS6_IJNS7_ILi128EEESA_NS7_ILi192EEEEEELi128ENS_6half_tEfNS_4arch4Sm90ELb0ELb0ELb0ELb1ELb0ELb1ELb0ELb1ELb1ELb1ELb0ELb0EEENS1_21CollectiveEpilogueFwdINS6_IJSA_SA_SA_EEES9_SD_SF_Li256ELb1ELb1ELb0ELb0EEENS1_36VarlenDynamicPersistentTileSchedulerILi128ELi128ELi256ELi128ELb0ELb1ELb1ELb0ELb1ELb1EEEEEEEEEvNT_6ParamsE)
	.align		4
        /*0024*/ 	.word	index@(__assertfail)
	.align		4
        /*0028*/ 	.word	index@(_ZN7cutlass13device_kernelIN5flash11enable_sm90INS1_16FlashAttnFwdSm90INS1_25CollectiveMainloopFwdSm90ILi2EN4cute5tupleIJNS5_1CILi1EEES8_S8_EEENS6_IJNS7_ILi128EEENS7_ILi96EEENS7_ILi192EEEEEELi128ENS_6half_tEfNS_4arch4Sm90ELb0ELb1ELb0ELb0ELb0ELb0ELb0ELb1ELb1ELb1ELb0ELb0EEENS1_21CollectiveEpilogueFwdINS6_IJSA_SA_SB_EEES9_SE_SG_Li256ELb0ELb1ELb0ELb0EEENS1_30DynamicPersistentTileSchedulerILi256ELi128ELb0ELb1ELb1EEEEEEEEEvNT_6ParamsE)
	.align		4
        /*002c*/ 	.word	index@(__assertfail)
	.align		4
        /*0030*/ 	.word	index@(_ZN7cutlass13device_kernelIN5flash11enable_sm90INS1_16FlashAttnFwdSm90INS1_25CollectiveMainloopFwdSm90ILi2EN4cute5tupleIJNS5_1CILi1EEES8_S8_EEENS6_IJNS7_ILi128EEENS7_ILi96EEENS7_ILi192EEEEEELi128ENS_6half_tEfNS_4arch4Sm90ELb0ELb1ELb0ELb1ELb0ELb0ELb0ELb1ELb1ELb1ELb0ELb0EEENS1_21CollectiveEpilogueFwdINS6_IJSA_SA_SB_EEES9_SE_SG_Li256ELb1ELb1ELb0ELb0EEENS1_36VarlenDynamicPersistentTileSchedulerILi128ELi96ELi256ELi128ELb0ELb1ELb1ELb1ELb0ELb1EEEEEEEEEvNT_6ParamsE)
	.align		4
        /*0034*/ 	.word	index@(__assertfail)
	.align		4
        /*0038*/ 	.word	index@(_ZN7cutlass13device_kernelIN5flash11enable_sm90INS1_16FlashAttnFwdSm90INS1_25CollectiveMainloopFwdSm90ILi2EN4cute5tupleIJNS5_1CILi1EEES8_S8_EEENS6_IJNS7_ILi128EEENS7_ILi96EEENS7_ILi192EEEEEELi128ENS_6half_tEfNS_4arch4Sm90ELb0ELb1ELb0ELb1ELb0ELb1ELb0ELb1ELb1ELb1ELb0ELb0EEENS1_21CollectiveEpilogueFwdINS6_IJSA_SA_SB_EEES9_SE_SG_Li256ELb1ELb1ELb0ELb0EEENS1_36VarlenDynamicPersistentTileSchedulerILi128ELi96ELi256ELi128ELb0ELb1ELb1ELb1ELb0ELb1EEEEEEEEEvNT_6ParamsE)
	.align		4
        /*003c*/ 	.word	index@(__assertfail)
	.align		4
        /*0040*/ 	.word	index@(_ZN7cutlass13device_kernelIN5flash11enable_sm90INS1_16FlashAttnFwdSm90INS1_25CollectiveMainloopFwdSm90ILi2EN4cute5tupleIJNS5_1CILi1EEES8_S8_EEENS6_IJNS7_ILi128EEESA_NS7_ILi192EEEEEELi128ENS_6half_tEfNS_4arch4Sm90ELb1ELb0ELb0ELb0ELb0ELb0ELb0ELb1ELb1ELb1ELb0ELb0EEENS1_21CollectiveEpilogueFwdINS6_IJSA_SA_SA_EEES9_SD_SF_Li256ELb0ELb1ELb0ELb0EEENS1_30DynamicPersistentTileSchedulerILi256ELi128ELb0ELb1ELb1EEEEEEEEEvNT_6ParamsE)
	.align		4
        /*0044*/ 	.word	index@(__assertfail)
	.align		4
        /*0048*/ 	.word	index@(_ZN7cutlass13device_kernelIN5flash11enable_sm90INS1_16FlashAttnFwdSm90INS1_25CollectiveMainloopFwdSm90ILi2EN4cute5tupleIJNS5_1CILi1EEES8_S8_EEENS6_IJNS7_ILi128EEESA_NS7_ILi192EEEEEELi128ENS_6half_tEfNS_4arch4Sm90ELb1ELb0ELb0ELb1ELb0ELb0ELb0ELb1ELb1ELb1ELb0ELb0EEENS1_21CollectiveEpilogueFwdINS6_IJSA_SA_SA_EEES9_SD_SF_Li256ELb1ELb1ELb0ELb0EEENS1_36VarlenDynamicPersistentTileSchedulerILi128ELi128ELi256ELi128ELb0ELb1ELb1ELb1ELb1ELb1EEEEEEEEEvNT_6ParamsE)
	.align		4
        /*004c*/ 	.word	index@(__assertfail)
	.align		4
        /*0050*/ 	.word	index@(_ZN7cutlass13device_kernelIN5flash11enable_sm90INS1_16FlashAttnFwdSm90INS1_25CollectiveMainloopFwdSm90ILi2EN4cute5tupleIJNS5_1CILi1EEES8_S8_EEENS6_IJNS7_ILi128EEESA_NS7_ILi192EEEEEELi128ENS_6half_tEfNS_4arch4Sm90ELb1ELb0ELb0ELb1ELb0ELb1ELb0ELb1ELb1ELb1ELb0ELb0EEENS1_21CollectiveEpilogueFwdINS6_IJSA_SA_SA_EEES9_SD_SF_Li256ELb1ELb1ELb0ELb0EEENS1_36VarlenDynamicPersistentTileSchedulerILi128ELi128ELi256ELi128ELb0ELb1ELb1ELb1ELb1ELb1EEEEEEEEEvNT_6ParamsE)
	.align		4
        /*0054*/ 	.word	index@(__assertfail)
	.align		4
        /*0058*/ 	.word	index@(_ZN7cutlass13device_kernelIN5flash11enable_sm90INS1_16FlashAttnFwdSm90INS1_25CollectiveMainloopFwdSm90ILi2EN4cute5tupleIJNS5_1CILi1EEES8_S8_EEENS6_IJNS7_ILi64EEESA_SA_EEELi512ENS_6half_tEfNS_4arch4Sm90ELb0ELb0ELb0ELb0ELb0ELb0ELb0ELb0ELb0ELb1ELb0ELb0EEENS1_21CollectiveEpilogueFwdINS6_IJSA_NS7_ILi512EEESA_EEES9_SC_SE_Li256ELb0ELb1ELb0ELb0EEENS1_29StaticPersistentTileSchedulerILb0EEEEEEEEEvNT_6ParamsE)
	.align		4
        /*005c*/ 	.word	index@(__assertfail)
	.align		4
        /*0060*/ 	.word	index@(_ZN7cutlass13device_kernelIN5flash11enable_sm90INS1_16FlashAttnFwdSm90INS1_25CollectiveMainloopFwdSm90ILi2EN4cute5tupleIJNS5_1CILi1EEES8_S8_EEENS6_IJNS7_ILi64EEESA_SA_EEELi512ENS_6half_tEfNS_4arch4Sm90ELb0ELb0ELb0ELb0ELb0ELb0ELb1ELb0ELb0ELb1ELb0ELb0EEENS1_21CollectiveEpilogueFwdINS6_IJSA_NS7_ILi512EEESA_EEES9_SC_SE_Li256ELb0ELb1ELb0ELb0EEENS1_29StaticPersistentTileSchedulerILb0EEEEEEEEEvNT_6ParamsE)
	.align		4
        /*0064*/ 	.word	index@(__assertfail)
	.align		4
        /*0068*/ 	.word	index@(_ZN7cutlass13device_kernelIN5flash11enable_sm90INS1_16FlashAttnFwdSm90INS1_25CollectiveMainloopFwdSm90ILi2EN4cute5tupleIJNS5_1CILi1EEES8_S8_EEENS6_IJNS7_ILi64EEESA_SA_EEELi512ENS_6half_tEfNS_4arch4Sm90ELb0ELb0ELb0ELb1ELb0ELb0ELb0ELb0ELb0ELb1ELb0ELb0EEENS1_21CollectiveEpilogueFwdINS6_IJSA_NS7_ILi512EEESA_EEES9_SC_SE_Li256ELb1ELb1ELb0ELb0EEENS1_36VarlenDynamicPersistentTileSchedulerILi64ELi64ELi256ELi128ELb0ELb1ELb1ELb0ELb1ELb1EEEEEEEEEvNT_6ParamsE)
	.align		4
        /*006c*/ 	.word	index@(__assertfail)
	.align		4
        /*0070*/ 	.word	index@(_ZN7cutlass13device_kernelIN5flash11enable_sm90INS1_16FlashAttnFwdSm90INS1_25CollectiveMainloopFwdSm90ILi2EN4cute5tupleIJNS5_1CILi1EEES8_S8_EEENS6_IJNS7_ILi64EEESA_SA_EEELi512ENS_6half_tEfNS_4arch4Sm90ELb0ELb0ELb0ELb1ELb0ELb1ELb0ELb0ELb0ELb1ELb0ELb0EEENS1_21CollectiveEpilogueFwdINS6_IJSA_NS7_ILi512EEESA_EEES9_SC_SE_Li256ELb1ELb1ELb0ELb0EEENS1_36VarlenDynamicPersistentTileSchedulerILi64ELi64ELi256ELi128ELb0ELb1ELb1ELb0ELb1ELb1EEEEEEEEEvNT_6ParamsE)
	.align		4
        /*0074*/ 	.word	index@(__assertfail)
	.align		4
        /*0078*/ 	.word	index@(_ZN7cutlass13device_kernelIN5flash11enable_sm90INS1_16FlashAttnFwdSm90INS1_25CollectiveMainloopFwdSm90ILi2EN4cute5tupleIJNS5_1CILi1EEES8_S8_EEENS6_IJNS7_ILi64EEESA_SA_EEELi512ENS_6half_tEfNS_4arch4Sm90ELb0ELb0ELb0ELb1ELb0ELb0ELb1ELb0ELb0ELb1ELb0ELb0EEENS1_21CollectiveEpilogueFwdINS6_IJSA_NS7_ILi512EEESA_EEES9_SC_SE_Li256ELb1ELb1ELb0ELb0EEENS1_36VarlenDynamicPersistentTileSchedulerILi64ELi64ELi256ELi128ELb0ELb1ELb1ELb0ELb1ELb1EEEEEEEEEvNT_6ParamsE)
	.align		4
        /*007c*/ 	.word	index@(__assertfail)
	.align		4
        /*0080*/ 	.word	index@(_ZN7cutlass13device_kernelIN5flash11enable_sm90INS1_16FlashAttnFwdSm90INS1_25CollectiveMainloopFwdSm90ILi2EN4cute5tupleIJNS5_1CILi1EEES8_S8_EEENS6_IJNS7_ILi64EEESA_SA_EEELi512ENS_6half_tEfNS_4arch4Sm90ELb0ELb0ELb0ELb1ELb0ELb1ELb1ELb0ELb0ELb1ELb0ELb0EEENS1_21CollectiveEpilogueFwdINS6_IJSA_NS7_ILi512EEESA_EEES9_SC_SE_Li256ELb1ELb1ELb0ELb0EEENS1_36VarlenDynamicPersistentTileSchedulerILi64ELi64ELi256ELi128ELb0ELb1ELb1ELb0ELb1ELb1EEEEEEEEEvNT_6ParamsE)
	.align		4
        /*0084*/ 	.word	index@(__assertfail)
	.align		4
        /*0088*/ 	.word	index@(_ZN7cutlass13device_kernelIN5flash11enable_sm90INS1_16FlashAttnFwdSm90INS1_25CollectiveMainloopFwdSm90ILi2EN4cute5tupleIJNS5_1CILi1EEES8_S8_EEENS6_IJNS7_ILi64EEESA_SA_EEELi512ENS_6half_tEfNS_4arch4Sm90ELb0ELb1ELb0ELb0ELb0ELb0ELb0ELb0ELb0ELb1ELb0ELb0EEENS1_21CollectiveEpilogueFwdINS6_IJSA_NS7_ILi512EEESA_EEES9_SC_SE_Li256ELb0ELb1ELb0ELb0EEENS1_30DynamicPersistentTileSchedulerILi256ELi128ELb0ELb1ELb1EEEEEEEEEvNT_6ParamsE)
	.align		4
        /*008c*/ 	.word	index@(__assertfail)
	.align		4
        /*0090*/ 	.word	index@(_ZN7cutlass13device_kernelIN5flash11enable_sm90INS1_16FlashAttnFwdSm90INS1_25CollectiveMainloopFwdSm90ILi2EN4cute5tupleIJNS5_1CILi1EEES8_S8_EEENS6_IJNS7_ILi64EEESA_SA_EEELi512ENS_6half_tEfNS_4arch4Sm90ELb0ELb1ELb0ELb0ELb0ELb0ELb1ELb0ELb0ELb1ELb0ELb0EEENS1_21CollectiveEpilogueFwdINS6_IJSA_NS7_ILi512EEESA_EEES9_SC_SE_Li256ELb0ELb1ELb0ELb0EEENS1_30DynamicPersistentTileSchedulerILi256ELi128ELb0ELb1ELb1EEEEEEEEEvNT_6ParamsE)
	.align		4
        /*0094*/ 	.word	index@(__assertfail)
	.align		4
        /*0098*/ 	.word	index@(_ZN7cutlass13device_kernelIN5flash11enable_sm90INS1_16FlashAttnFwdSm90INS1_25CollectiveMainloopFwdSm90ILi2EN4cute5tupleIJNS5_1CILi1EEES8_S8_EEENS6_IJNS7_ILi64EEESA_SA_EEELi512ENS_6half_tEfNS_4arch4Sm90ELb0ELb1ELb0ELb1ELb0ELb0ELb0ELb0ELb0ELb1ELb0ELb0EEENS1_21CollectiveEpilogueFwdINS6_IJSA_NS7_ILi512EEESA_EEES9_SC_SE_Li256ELb1ELb1ELb0ELb0EEENS1_36VarlenDynamicPersistentTileSchedulerILi64ELi64ELi256ELi128ELb0ELb1ELb1ELb1ELb0ELb1EEEEEEEEEvNT_6ParamsE)
	.align		4
        /*009c*/ 	.word	index@(__assertfail)
	.align		4
        /*00a0*/ 	.word	index@(_ZN7cutlass13device_kernelIN5flash11enable_sm90INS1_16FlashAttnFwdSm90INS1_25CollectiveMainloopFwdSm90ILi2EN4cute5tupleIJNS5_1CILi1EEES8_S8_EEENS6_IJNS7_ILi64EEESA_SA_EEELi512ENS_6half_tEfNS_4arch4Sm90ELb0ELb1ELb0ELb1ELb0ELb1ELb0ELb0ELb0ELb1ELb0ELb0EEENS1_21CollectiveEpilogueFwdINS6_IJSA_NS7_ILi512EEESA_EEES9_SC_SE_Li256ELb1ELb1ELb0ELb0EEENS1_36VarlenDynamicPersistentTileSchedulerILi64ELi64ELi256ELi128ELb0ELb1ELb1ELb1ELb0ELb1EEEEEEEEEvNT_6ParamsE)
	.align		4
        /*00a4*/ 	.word	index@(__assertfail)
	.align		4
        /*00a8*/ 	.word	index@(_ZN7cutlass13device_kernelIN5flash11enable_sm90INS1_16FlashAttnFwdSm90INS1_25CollectiveMainloopFwdSm90ILi2EN4cute5tupleIJNS5_1CILi1EEES8_S8_EEENS6_IJNS7_ILi64EEESA_SA_EEELi512ENS_6half_tEfNS_4arch4Sm90ELb0ELb1ELb0ELb1ELb0ELb0ELb1ELb0ELb0ELb1ELb0ELb0EEENS1_21CollectiveEpilogueFwdINS6_IJSA_NS7_ILi512EEESA_EEES9_SC_SE_Li256ELb1ELb1ELb0ELb0EEENS1_36VarlenDynamicPersistentTileSchedulerILi64ELi64ELi256ELi128ELb0ELb1ELb1ELb1ELb0ELb1EEEEEEEEEvNT_6ParamsE)
	.align		4
        /*00ac*/ 	.word	index@(__assertfail)
	.align		4
        /*00b0*/ 	.word	index@(_ZN7cutlass13device_kernelIN5flash11enable_sm90INS1_16FlashAttnFwdSm90INS1_25CollectiveMainloopFwdSm90ILi2EN4cute5tupleIJNS5_1CILi1EEES8_S8_EEENS6_IJNS7_ILi64EEESA_SA_EEELi512ENS_6half_tEfNS_4arch4Sm90ELb0ELb1ELb0ELb1ELb0ELb1ELb1ELb0ELb0ELb1ELb0ELb0EEENS1_21CollectiveEpilogueFwdINS6_IJSA_NS7_ILi512EEESA_EEES9_SC_SE_Li256ELb1ELb1ELb0ELb0EEENS1_36VarlenDynamicPersistentTileSchedulerILi64ELi64ELi256ELi128ELb0ELb1ELb1ELb1ELb0ELb1EEEEEEEEEvNT_6ParamsE)
	.align		4
        /*00b4*/ 	.word	index@(__assertfail)
	.align		4
        /*00b8*/ 	.word	index@(_ZN7cutlass13device_kernelIN5flash11enable_sm90INS1_16FlashAttnFwdSm90INS1_25CollectiveMainloopFwdSm90ILi2EN4cute5tupleIJNS5_1CILi1EEES8_S8_EEENS6_IJNS7_ILi64EEESA_SA_EEELi512ENS_6half_tEfNS_4arch4Sm90ELb1ELb0ELb0ELb0ELb0ELb0ELb0ELb0ELb0ELb1ELb0ELb0EEENS1_21CollectiveEpilogueFwdINS6_IJSA_NS7_ILi512EEESA_EEES9_SC_SE_Li256ELb0ELb1ELb0ELb0EEENS1_30DynamicPersistentTileSchedulerILi256ELi128ELb0ELb1ELb1EEEEEEEEEvNT_6ParamsE)
	.align		4
        /*00bc*/ 	.word	index@(__assertfail)
	.align		4
        /*00c0*/ 	.word	index@(_ZN7cutlass13device_kernelIN5flash11enable_sm90INS1_16FlashAttnFwdSm90INS1_25CollectiveMainloopFwdSm90ILi2EN4cute5tupleIJNS5_1CILi1EEES8_S8_EEENS6_IJNS7_ILi64EEESA_SA_EEELi512ENS_6half_tEfNS_4arch4Sm90ELb1ELb0ELb0ELb0ELb0ELb0ELb1ELb0ELb0ELb1ELb0ELb0EEENS1_21CollectiveEpilogueFwdINS6_IJSA_NS7_ILi512EEESA_EEES9_SC_SE_Li256ELb0ELb1ELb0ELb0EEENS1_30DynamicPersistentTileSchedulerILi256ELi128ELb0ELb1ELb1EEEEEEEEEvNT_6ParamsE)
	.align		4
        /*00c4*/ 	.word	index@(__assertfail)
	.align		4
        /*00c8*/ 	.word	index@(_ZN7cutlass13device_kernelIN5flash11enable_sm90INS1_16FlashAttnFwdSm90INS1_25CollectiveMainloopFwdSm90ILi2EN4cute5tupleIJNS5_1CILi1EEES8_S8_EEENS6_IJNS7_ILi64EEESA_SA_EEELi512ENS_6half_tEfNS_4arch4Sm90ELb1ELb0ELb0ELb1ELb0ELb0ELb0ELb0ELb0ELb1ELb0ELb0EEENS1_21CollectiveEpilogueFwdINS6_IJSA_NS7_ILi512EEESA_EEES9_SC_SE_Li256ELb1ELb1ELb0ELb0EEENS1_36VarlenDynamicPersistentTileSchedulerILi64ELi64ELi256ELi128ELb0ELb1ELb1ELb1ELb1ELb1EEEEEEEEEvNT_6ParamsE)
	.align		4
        /*00cc*/ 	.word	index@(__assertfail)
	.align		4
        /*00d0*/ 	.word	index@(_ZN7cutlass13device_kernelIN5flash11enable_sm90INS1_16FlashAttnFwdSm90INS1_25CollectiveMainloopFwdSm90ILi2EN4cute5tupleIJNS5_1CILi1EEES8_S8_EEENS6_IJNS7_ILi64EEESA_SA_EEELi512ENS_6half_tEfNS_4arch4Sm90ELb1ELb0ELb0ELb1ELb0ELb1ELb0ELb0ELb0ELb1ELb0ELb0EEENS1_21CollectiveEpilogueFwdINS6_IJSA_NS7_ILi512EEESA_EEES9_SC_SE_Li256ELb1ELb1ELb0ELb0EEENS1_36VarlenDynamicPersistentTileSchedulerILi64ELi64ELi256ELi128ELb0ELb1ELb1ELb1ELb1ELb1EEEEEEEEEvNT_6ParamsE)
	.align		4
        /*00d4*/ 	.word	index@(__assertfail)
	.align		4
        /*00d8*/ 	.word	index@(_ZN7cutlass13device_kernelIN5flash11enable_sm90INS1_16FlashAttnFwdSm90INS1_25CollectiveMainloopFwdSm90ILi2EN4cute5tupleIJNS5_1CILi1EEES8_S8_EEENS6_IJNS7_ILi64EEESA_SA_EEELi512ENS_6half_tEfNS_4arch4Sm90ELb1ELb0ELb0ELb1ELb0ELb0ELb1ELb0ELb0ELb1ELb0ELb0EEENS1_21CollectiveEpilogueFwdINS6_IJSA_NS7_ILi512EEESA_EEES9_SC_SE_Li256ELb1ELb1ELb0ELb0EEENS1_36VarlenDynamicPersistentTileSchedulerILi64ELi64ELi256ELi128ELb0ELb1ELb1ELb1ELb1ELb1EEEEEEEEEvNT_6ParamsE)
	.align		4
        /*00dc*/ 	.word	index@(__assertfail)
	.align		4
        /*00e0*/ 	.word	index@(_ZN7cutlass13device_kernelIN5flash11enable_sm90INS1_16FlashAttnFwdSm90INS1_25CollectiveMainloopFwdSm90ILi2EN4cute5tupleIJNS5_1CILi1EEES8_S8_EEENS6_IJNS7_ILi64EEESA_SA_EEELi512ENS_6half_tEfNS_4arch4Sm90ELb1ELb0ELb0ELb1ELb0ELb1ELb1ELb0ELb0ELb1ELb0ELb0EEENS1_21CollectiveEpilogueFwdINS6_IJSA_NS7_ILi512EEESA_EEES9_SC_SE_Li256ELb1ELb1ELb0ELb0EEENS1_36VarlenDynamicPersistentTileSchedulerILi64ELi64ELi256ELi128ELb0ELb1ELb1ELb1ELb1ELb1EEEEEEEEEvNT_6ParamsE)
	.align		4
        /*00e4*/ 	.word	index@(__assertfail)
	.align		4
        /*00e8*/ 	.word	index@(_ZN7cutlass13device_kernelIN5flash11enable_sm90INS1_16FlashAttnFwdSm90INS1_25CollectiveMainloopFwdSm90ILi2EN4cute5tupleIJNS5_1CILi1EEES8_S8_EEENS6_IJNS7_ILi128EEENS7_ILi96EEENS7_ILi64EEEEEELi256ENS_6half_tEfNS_4arch4Sm90ELb0ELb0ELb0ELb0ELb0ELb0ELb0ELb1ELb0ELb1ELb0ELb0EEENS1_21CollectiveEpilogueFwdINS6_IJSA_NS7_ILi256EEESB_EEES9_SE_SG_Li256ELb0ELb1ELb0ELb0EEENS1_29StaticPersistentTileSchedulerILb0EEEEEEEEEvNT_6ParamsE)
	.align		4
        /*00ec*/ 	.word	index@(__assertfail)
	.align		4
        /*00f0*/ 	.word	index@(_ZN7cutlass13device_kernelIN5flash11enable_sm90INS1_16FlashAttnFwdSm90INS1_25CollectiveMainloopFwdSm90ILi2EN4cute5tupleIJNS5_1CILi1EEES8_S8_EEENS6_IJNS7_ILi128EEENS7_ILi96EEENS7_ILi64EEEEEELi256ENS_6half_tEfNS_4arch4Sm90ELb0ELb0ELb0ELb0ELb0ELb0ELb1ELb1ELb0ELb1ELb0ELb0EEENS1_21CollectiveEpilogueFwdINS6_IJSA_NS7_ILi256EEESB_EEES9_SE_SG_Li256ELb0ELb1ELb0ELb0EEENS1_29StaticPersistentTileSchedulerILb0EEEEEEEEEvNT_6ParamsE)
	.align		4
        /*00f4*/ 	.word	index@(__assertfail)
	.align		4
        /*00f8*/ 	.word	index@(_ZN7cutlass13device_kernelIN5flash11enable_sm90INS1_16FlashAttnFwdSm90INS1_25CollectiveMainloopFwdSm90ILi2EN4cute5tupleIJNS5_1CILi1EEES8_S8_EEENS6_IJNS7_ILi128EEENS7_ILi96EEENS7_ILi64EEEEEELi256ENS_6half_tEfNS_4arch4Sm90ELb0ELb0ELb0ELb1ELb0ELb0ELb0ELb1ELb0ELb1ELb0ELb0EEENS1_21CollectiveEpilogueFwdINS6_IJSA_NS7_ILi256EEESB_EEES9_SE_SG_Li256ELb1ELb1ELb0ELb0EEENS1_36VarlenDynamicPersistentTileSchedulerILi128ELi96ELi256ELi128ELb0ELb1ELb1ELb0ELb1ELb1EEEEEEEEEvNT_6ParamsE)
	.align		4
        /*00fc*/ 	.word	index@(__assertfail)
	.align		4
        /*0100*/ 	.word	index@(_ZN7cutlass13device_kernelIN5flash11enable_sm90INS1_16FlashAttnFwdSm90INS1_25CollectiveMainloopFwdSm90ILi2EN4cute5tupleIJNS5_1CILi1EEES8_S8_EEENS6_IJNS7_ILi128EEENS7_ILi96EEENS7_ILi64EEEEEELi256ENS_6half_tEfNS_4arch4Sm90ELb0ELb0ELb0ELb1ELb0ELb1ELb0ELb1ELb0ELb1ELb0ELb0EEENS1_21CollectiveEpilogueFwdINS6_IJSA_NS7_ILi256EEESB_EEES9_SE_SG_Li256ELb1ELb1ELb0ELb0EEENS1_36VarlenDynamicPersistentTileSchedulerILi128ELi96ELi256ELi128ELb0ELb1ELb1ELb0ELb1ELb1EEEEEEEEEvNT_6ParamsE)
	.align		4
        /*0104*/ 	.word	index@(__assertfail)
	.align		4
        /*0108*/ 	.word	index@(_ZN7cutlass13device_kernelIN5flash11enable_sm90INS1_16FlashAttnFwdSm90INS1_25CollectiveMainloopFwdSm90ILi2EN4cute5tupleIJNS5_1CILi1EEES8_S8_EEENS6_IJNS7_ILi128EEENS7_ILi96EEENS7_ILi64EEEEEELi256ENS_6half_tEfNS_4arch4Sm90ELb0ELb0ELb0ELb1ELb0ELb0ELb1ELb1ELb0ELb1ELb0ELb0EEENS1_21CollectiveEpilogueFwdINS6_IJSA_NS7_ILi256EEESB_EEES9_SE_SG_Li256ELb1ELb1ELb0ELb0EEENS1_36VarlenDynamicPersistentTileSchedulerILi128ELi96ELi256ELi128ELb0ELb1ELb1ELb0ELb1ELb1EEEEEEEEEvNT_6ParamsE)
	.align		4
        /*010c*/ 	.word	index@(__assertfail)
	.align		4
        /*0110*/ 	.word	index@(_ZN7cutlass13device_kernelIN5flash11enable_sm90INS1_16FlashAttnFwdSm90INS1_25CollectiveMainloopFwdSm90ILi2EN4cute5tupleIJNS5_1CILi1EEES8_S8_EEENS6_IJNS7_ILi128EEENS7_ILi96EEENS7_ILi64EEEEEELi256ENS_6half_tEfNS_4arch4Sm90ELb0ELb0ELb0ELb1ELb0ELb1ELb1ELb1ELb0ELb1ELb0ELb0EEENS1_21CollectiveEpilogueFwdINS6_IJSA_NS7_ILi256EEESB_EEES9_SE_SG_Li256ELb1ELb1ELb0ELb0EEENS1_36VarlenDynamicPersistentTileSchedulerILi128ELi96ELi256ELi128ELb0ELb1ELb1ELb0ELb1ELb1EEEEEEEEEvNT_6ParamsE)
	.align		4
        /*0114*/ 	.word	index@(__assertfail)
	.align		4
        /*0118*/ 	.word	index@(_ZN7cutlass13device_kernelIN5flash11enable_sm90INS1_16FlashAttnFwdSm90INS1_25CollectiveMainloopFwdSm90ILi2EN4cute5tupleIJNS5_1CILi1EEES8_S8_EEENS6_IJNS7_ILi128EEENS7_ILi96EEENS7_ILi64EEEEEELi256ENS_6half_tEfNS_4arch4Sm90ELb0ELb1ELb0ELb0ELb0ELb0ELb0ELb1ELb0ELb1ELb0ELb0EEENS1_21CollectiveEpilogueFwdINS6_IJSA_NS7_ILi256EEESB_EEES9_SE_SG_Li256ELb0ELb1ELb0ELb0EEENS1_30DynamicPersistentTileSchedulerILi256ELi128ELb0ELb1ELb1EEEEEEEEEvNT_6ParamsE)
	.align		4
        /*011c*/ 	.word	index@(__assertfail)
	.align		4
        /*0120*/ 	.word	index@(_ZN7cutlass13device_kernelIN5flash11enable_sm90INS1_16FlashAttnFwdSm90INS1_25CollectiveMainloopFwdSm90ILi2EN4cute5tupleIJNS5_1CILi1EEES8_S8_EEENS6_IJNS7_ILi128EEENS7_ILi96EEENS7_ILi64EEEEEELi256ENS_6half_tEfNS_4arch4Sm90ELb0ELb1ELb0ELb0ELb0ELb0ELb1ELb1ELb0ELb1ELb0ELb0EEENS1_21CollectiveEpilogueFwdINS6_IJSA_NS7_ILi256EEESB_EEES9_SE_SG_Li256ELb0ELb1ELb0ELb0EEENS1_30DynamicPersistentTileSchedulerILi256ELi128ELb0ELb1ELb1EEEEEEEEEvNT_6ParamsE)
	.align		4
        /*0124*/ 	.word	index@(__assertfail)
	.align		4
        /*0128*/ 	.word	index@(_ZN7cutlass13device_kernelIN5flash11enable_sm90INS1_16FlashAttnFwdSm90INS1_25CollectiveMainloopFwdSm90ILi2EN4cute5tupleIJNS5_1CILi1EEES8_S8_EEENS6_IJNS7_ILi128EEENS7_ILi96EEENS7_ILi64EEEEEELi256ENS_6half_tEfNS_4arch4Sm90ELb0ELb1ELb0ELb1ELb0ELb0ELb0ELb1ELb0ELb1ELb0ELb0EEENS1_21CollectiveEpilogueFwdINS6_IJSA_NS7_ILi256EEESB_EEES9_SE_SG_Li256ELb1ELb1ELb0ELb0EEENS1_36VarlenDynamicPersistentTileSchedulerILi128ELi96ELi256ELi128ELb0ELb1ELb1ELb1ELb0ELb1EEEEEEEEEvNT_6ParamsE)
	.align		4
        /*012c*/ 	.word	index@(__assertfail)
	.align		4
        /*0130*/ 	.word	index@(_ZN7cutlass13device_kernelIN5flash11enable_sm90INS1_16FlashAttnFwdSm90INS1_25CollectiveMainloopFwdSm90ILi2EN4cute5tupleIJNS5_1CILi1EEES8_S8_EEENS6_IJNS7_ILi128EEENS7_ILi96EEENS7_ILi64EEEEEELi256ENS_6half_tEfNS_4arch4Sm90ELb0ELb1ELb0ELb1ELb0ELb1ELb0ELb1ELb0ELb1ELb0ELb0EEENS1_21CollectiveEpilogueFwdINS6_IJSA_NS7_ILi256EEESB_EEES9_SE_SG_Li256ELb1ELb1ELb0ELb0EEENS1_36VarlenDynamicPersistentTileSchedulerILi128ELi96ELi256ELi128ELb0ELb1ELb1ELb1ELb0ELb1EEEEEEEEEvNT_6ParamsE)
	.align		4
        /*0134*/ 	.word	index@(__assertfail)
	.align		4
        /*0138*/ 	.word	index@(_ZN7cutlass13device_kernelIN5flash11enable_sm90INS1_16FlashAttnFwdSm90INS1_25CollectiveMainloopFwdSm90ILi2EN4cute5tupleIJNS5_1CILi1EEES8_S8_EEENS6_IJNS7_ILi128EEENS7_ILi96EEENS7_ILi64EEEEEELi256ENS_6half_tEfNS_4arch4Sm90ELb0ELb1ELb0ELb1ELb0ELb0ELb1ELb1ELb0ELb1ELb0ELb0EEENS1_21CollectiveEpilogueFwdINS6_IJSA_NS7_ILi256EEESB_EEES9_SE_SG_Li256ELb1ELb1ELb0ELb0EEENS1_36VarlenDynamicPersistentTileSchedulerILi128ELi96ELi256ELi128ELb0ELb1ELb1ELb1ELb0ELb1EEEEEEEEEvNT_6ParamsE)
	.align		4
        /*013c*/ 	.word	index@(__assertfail)
	.align		4
        /*0140*/ 	.word	index@(_ZN7cutlass13device_kernelIN5flash11enable_sm90INS1_16FlashAttnFwdSm90INS1_25CollectiveMainloopFwdSm90ILi2EN4cute5tupleIJNS5_1CILi1EEES8_S8_EEENS6_IJNS7_ILi128EEENS7_ILi96EEENS7_ILi64EEEEEELi256ENS_6half_tEfNS_4arch4Sm90ELb0ELb1ELb0ELb1ELb0ELb1ELb1ELb1ELb0ELb1ELb0ELb0EEENS1_21CollectiveEpilogueFwdINS6_IJSA_NS7_ILi256EEESB_EEES9_SE_SG_Li256ELb1ELb1ELb0ELb0EEENS1_36VarlenDynamicPersistentTileSchedulerILi128ELi96ELi256ELi128ELb0ELb1ELb1ELb1ELb0ELb1EEEEEEEEEvNT_6ParamsE)
	.align		4
        /*0144*/ 	.word	index@(__assertfail)
	.align		4
        /*0148*/ 	.word	index@(_ZN7cutlass13device_kernelIN5flash11enable_sm90INS1_16FlashAttnFwdSm90INS1_25CollectiveMainloopFwdSm90ILi2EN4cute5tupleIJNS5_1CILi1EEES8_S8_EEENS6_IJNS7_ILi128EEENS7_ILi96EEENS7_ILi64EEEEEELi256ENS_6half_tEfNS_4arch4Sm90ELb1ELb0ELb0ELb0ELb0ELb0ELb0ELb1ELb0ELb1ELb0ELb0EEENS1_21CollectiveEpilogueFwdINS6_IJSA_NS7_ILi256EEESB_EEES9_SE_SG_Li256ELb0ELb1ELb0ELb0EEENS1_30DynamicPersistentTileSchedulerILi256ELi128ELb0ELb1ELb1EEEEEEEEEvNT_6ParamsE)
	.align		4
        /*014c*/ 	.word	index@(__assertfail)
	.align		4
        /*0150*/ 	.word	index@(_ZN7cutlass13device_kernelIN5flash11enable_sm90INS1_16FlashAttnFwdSm90INS1_25CollectiveMainloopFwdSm90ILi2EN4cute5tupleIJNS5_1CILi1EEES8_S8_EEENS6_IJNS7_ILi128EEENS7_ILi96EEENS7_ILi64EEEEEELi256ENS_6half_tEfNS_4arch4Sm90ELb1ELb0ELb0ELb0ELb0ELb0ELb1ELb1ELb0ELb1ELb0ELb0EEENS1_21CollectiveEpilogueFwdINS6_IJSA_NS7_ILi256EEESB_EEES9_SE_SG_Li256ELb0ELb1ELb0ELb0EEENS1_30DynamicPersistentTileSchedulerILi256ELi128ELb0ELb1ELb1EEEEEEEEEvNT_6ParamsE)
	.align		4
        /*0154*/ 	.word	index@(__assertfail)
	.align		4
        /*0158*/ 	.word	index@(_ZN7cutlass13device_kernelIN5flash11enable_sm90INS1_16FlashAttnFwdSm90INS1_25CollectiveMainloopFwdSm90ILi2EN4cute5tupleIJNS5_1CILi1EEES8_S8_EEENS6_IJNS7_ILi128EEENS7_ILi96EEENS7_ILi64EEEEEELi256ENS_6half_tEfNS_4arch4Sm90ELb1ELb0ELb0ELb1ELb0ELb0ELb0ELb1ELb0ELb1ELb0ELb0EEENS1_21CollectiveEpilogueFwdINS6_IJSA_NS7_ILi256EEESB_EEES9_SE_SG_Li256ELb1ELb1ELb0ELb0EEENS1_36VarlenDynamicPersistentTileSchedulerILi128ELi96ELi256ELi128ELb0ELb1ELb1ELb1ELb1ELb1EEEEEEEEEvNT_6ParamsE)
	.align		4
        /*015c*/ 	.word	index@(__assertfail)
	.align		4
        /*0160*/ 	.word	index@(_ZN7cutlass13device_kernelIN5flash11enable_sm90INS1_16FlashAttnFwdSm90INS1_25CollectiveMainloopFwdSm90ILi2EN4cute5tupleIJNS5_1CILi1EEES8_S8_EEENS6_IJNS7_ILi128EEENS7_ILi96EEENS7_ILi64EEEEEELi256ENS_6half_tEfNS_4arch4Sm90ELb1ELb0ELb0ELb1ELb0ELb1ELb0ELb1ELb0ELb1ELb0ELb0EEENS1_21CollectiveEpilogueFwdINS6_IJSA_NS7_ILi256EEESB_EEES9_SE_SG_Li256ELb1ELb1ELb0ELb0EEENS1_36VarlenDynamicPersistentTileSchedulerILi128ELi96ELi256ELi128ELb0ELb1ELb1ELb1ELb1ELb1EEEEEEEEEvNT_6ParamsE)
	.align		4
        /*0164*/ 	.word	index@(__assertfail)
	.align		4
        /*0168*/ 	.word	index@(_ZN7cutlass13device_kernelIN5flash11enable_sm90INS1_16FlashAttnFwdSm90INS1_25CollectiveMainloopFwdSm90ILi2EN4cute5tupleIJNS5_1CILi1EEES8_S8_EEENS6_IJNS7_ILi128EEENS7_ILi96EEENS7_ILi64EEEEEELi256ENS_6half_tEfNS_4arch4Sm90ELb1ELb0ELb0ELb1ELb0ELb0ELb1ELb1ELb0ELb1ELb0ELb0EEENS1_21CollectiveEpilogueFwdINS6_IJSA_NS7_ILi256EEESB_EEES9_SE_SG_Li256ELb1ELb1ELb0ELb0EEENS1_36VarlenDynamicPersistentTileSchedulerILi128ELi96ELi256ELi128ELb0ELb1ELb1ELb1ELb1ELb1EEEEEEEEEvNT_6ParamsE)
	.align		4
        /*016c*/ 	.word	index@(__assertfail)
	.align		4
        /*0170*/ 	.word	index@(_ZN7cutlass13device_kernelIN5flash11enable_sm90INS1_16FlashAttnFwdSm90INS1_25CollectiveMainloopFwdSm90ILi2EN4cute5tupleIJNS5_1CILi1EEES8_S8_EEENS6_IJNS7_ILi128EEENS7_ILi96EEENS7_ILi64EEEEEELi256ENS_6half_tEfNS_4arch4Sm90ELb1ELb0ELb0ELb1ELb0ELb1ELb1ELb1ELb0ELb1ELb0ELb0EEENS1_21CollectiveEpilogueFwdINS6_IJSA_NS7_ILi256EEESB_EEES9_SE_SG_Li256ELb1ELb1ELb0ELb0EEENS1_36VarlenDynamicPersistentTileSchedulerILi128ELi96ELi256ELi128ELb0ELb1ELb1ELb1ELb1ELb1EEEEEEEEEvNT_6ParamsE)
	.align		4
        /*0174*/ 	.word	index@(__assertfail)
	.align		4
        /*0178*/ 	.word	0x00000000
	.align		4
        /*017c*/ 	.word	0xfffffffe
	.align		4
        /*0180*/ 	.word	0x00000000
	.align		4
        /*0184*/ 	.word	0xfffffffd
	.align		4
        /*0188*/ 	.word	0x00000000
	.align		4
        /*018c*/ 	.word	0xfffffffc


//--------------------- .nv.constant4             --------------------------
	.section	.nv.constant4,"a",@progbits
	.align	8
	.align		8
.nv.constant4:
        /*0000*/ 	.dword	__assertfail
	.align		8
        /*0008*/ 	.dword	__unnamed_1
	.align		8
        /*0010*/ 	.dword	__unnamed_2
	.align		8
        /*0018*/ 	.dword	__unnamed_3
	.align		8
        /*0020*/ 	.dword	__unnamed_4
	.align		8
        /*0028*/ 	.dword	__unnamed_5
	.align		8
        /*0030*/ 	.dword	__unnamed_6
	.align		8
        /*0038*/ 	.dword	__unnamed_7
	.align		8
        /*0040*/ 	.dword	__unnamed_8
	.align		8
        /*0048*/ 	.dword	__unnamed_9
	.align		8
        /*0050*/ 	.dword	__unnamed_10
	.align		8
        /*0058*/ 	.dword	__unnamed_11
	.align		8
        /*0060*/ 	.dword	__unnamed_12
	.align		8
        /*0068*/ 	.dword	__unnamed_13
	.align		8
        /*0070*/ 	.dword	__unnamed_14
	.align		8
        /*0078*/ 	.dword	__unnamed_15
	.align		8
        /*0080*/ 	.dword	__unnamed_16
	.align		8
        /*0088*/ 	.dword	__unnamed_17
	.align		8
        /*0090*/ 	.dword	__unnamed_18
	.align		8
        /*0098*/ 	.dword	__unnamed_19
	.align		8
        /*00a0*/ 	.dword	__unnamed_20
	.align		8
        /*00a8*/ 	.dword	__unnamed_21
	.align		8
        /*00b0*/ 	.dword	__unnamed_22
	.align		8
        /*00b8*/ 	.dword	__unnamed_23
	.align		8
        /*00c0*/ 	.dword	_ZN75_INTERNAL_c5a58c41_39_flash_fwd_hdimdiff_fp16_packgqa_sm90_cu_61719c98_47534cuda3std3__45__cpo5beginE
	.align		8
        /*00c8*/ 	.dword	_ZN75_INTERNAL_c5a58c41_39_flash_fwd_hdimdiff_fp16_packgqa_sm90_cu_61719c98_47534cuda3std3__45__cpo3endE
	.align		8
        /*00d0*/ 	.dword	_ZN75_INTERNAL_c5a58c41_39_flash_fwd_hdimdiff_fp16_packgqa_sm90_cu_61719c98_47534cuda3std3__45__cpo6cbeginE
	.align		8
        /*00d8*/ 	.dword	_ZN75_INTERNAL_c5a58c41_39_flash_fwd_hdimdiff_fp16_packgqa_sm90_cu_61719c98_47534cuda3std3__45__cpo4cendE
	.align		8
        /*00e0*/ 	.dword	_ZN75_INTERNAL_c5a58c41_39_flash_fwd_hdimdiff_fp16_packgqa_sm90_cu_61719c98_47534cuda3std3__477_GLOBAL__N__c5a58c41_39_flash_fwd_hdimdiff_fp16_packgqa_sm90_cu_61719c98_47536ignoreE
	.align		8
        /*00e8*/ 	.dword	_ZN75_INTERNAL_c5a58c41_39_flash_fwd_hdimdiff_fp16_packgqa_sm90_cu_61719c98_47534cuda3std3__419piecewise_constructE
	.align		8
        /*00f0*/ 	.dword	_ZN75_INTERNAL_c5a58c41_39_flash_fwd_hdimdiff_fp16_packgqa_sm90_cu_61719c98_47534cuda3std3__48in_placeE
	.align		8
        /*00f8*/ 	.dword	_ZN75_INTERNAL_c5a58c41_39_flash_fwd_hdimdiff_fp16_packgqa_sm90_cu_61719c98_47534cuda3std6ranges3__45__cpo4swapE
	.align		8
        /*0100*/ 	.dword	_ZN75_INTERNAL_c5a58c41_39_flash_fwd_hdimdiff_fp16_packgqa_sm90_cu_61719c98_47534cuda3std6ranges3__45__cpo9iter_moveE
	.align		8
        /*0108*/ 	.dword	_ZN75_INTERNAL_c5a58c41_39_flash_fwd_hdimdiff_fp16_packgqa_sm90_cu_61719c98_47534cute7productE
	.align		8
        /*0110*/ 	.dword	_ZN75_INTERNAL_c5a58c41_39_flash_fwd_hdimdiff_fp16_packgqa_sm90_cu_61719c98_47534cute1_E
	.align		8
        /*0118*/ 	.dword	$str$23
	.align		8
        /*0120*/ 	.dword	$str$24


//--------------------- .text._ZN7cutlass13device_kernelIN5flash11enable_sm90INS1_16FlashAttnFwdSm90INS1_25CollectiveMainloopFwdSm90ILi2EN4cute5tupleIJNS5_1CILi1EEES8_S8_EEENS6_IJNS7_ILi128EEESA_NS7_ILi192EEEEEELi128ENS_6half_tEfNS_4arch4Sm90ELb0ELb0ELb0ELb0ELb0ELb0ELb0ELb1ELb1ELb1ELb0ELb0EEENS1_21CollectiveEpilogueFwdINS6_IJSA_SA_SA_EEES9_SD_SF_Li256ELb0ELb1ELb0ELb0EEENS1_29StaticPersistentTileSchedulerILb0EEEEEEEEEvNT_6ParamsE --------------------------
	.section	.text._ZN7cutlass13device_kernelIN5flash11enable_sm90INS1_16FlashAttnFwdSm90INS1_25CollectiveMainloopFwdSm90ILi2EN4cute5tupleIJNS5_1CILi1EEES8_S8_EEENS6_IJNS7_ILi128EEESA_NS7_ILi192EEEEEELi128ENS_6half_tEfNS_4arch4Sm90ELb0ELb0ELb0ELb0ELb0ELb0ELb0ELb1ELb1ELb1ELb0ELb0EEENS1_21CollectiveEpilogueFwdINS6_IJSA_SA_SA_EEES9_SD_SF_Li256ELb0ELb1ELb0ELb0EEENS1_29StaticPersistentTileSchedulerILb0EEEEEEEEEvNT_6ParamsE,"ax",@progbits
	.align	128
.text._ZN7cutlass13device_kernelIN5flash11enable_sm90INS1_16FlashAttnFwdSm90INS1_25CollectiveMainloopFwdSm90ILi2EN4cute5tupleIJNS5_1CILi1EEES8_S8_EEENS6_IJNS7_ILi128EEESA_NS7_ILi192EEEEEELi128ENS_6half_tEfNS_4arch4Sm90ELb0ELb0ELb0ELb0ELb0ELb0ELb0ELb1ELb1ELb1ELb0ELb0EEENS1_21CollectiveEpilogueFwdINS6_IJSA_SA_SA_EEES9_SD_SF_Li256ELb0ELb1ELb0ELb0EEENS1_29StaticPersistentTileSchedulerILb0EEEEEEEEEvNT_6ParamsE:
        .type           _ZN7cutlass13device_kernelIN5flash11enable_sm90INS1_16FlashAttnFwdSm90INS1_25CollectiveMainloopFwdSm90ILi2EN4cute5tupleIJNS5_1CILi1EEES8_S8_EEENS6_IJNS7_ILi128EEESA_NS7_ILi192EEEEEELi128ENS_6half_tEfNS_4arch4Sm90ELb0ELb0ELb0ELb0ELb0ELb0ELb0ELb1ELb1ELb1ELb0ELb0EEENS1_21CollectiveEpilogueFwdINS6_IJSA_SA_SA_EEES9_SD_SF_Li256ELb0ELb1ELb0ELb0EEENS1_29StaticPersistentTileSchedulerILb0EEEEEEEEEvNT_6ParamsE,@function
        .size           _ZN7cutlass13device_kernelIN5flash11enable_sm90INS1_16FlashAttnFwdSm90INS1_25CollectiveMainloopFwdSm90ILi2EN4cute5tupleIJNS5_1CILi1EEES8_S8_EEENS6_IJNS7_ILi128EEESA_NS7_ILi192EEEEEELi128ENS_6half_tEfNS_4arch4Sm90ELb0ELb0ELb0ELb0ELb0ELb0ELb0ELb1ELb1ELb1ELb0ELb0EEENS1_21CollectiveEpilogueFwdINS6_IJSA_SA_SA_EEES9_SD_SF_Li256ELb0ELb1ELb0ELb0EEENS1_29StaticPersistentTileSchedulerILb0EEEEEEEEEvNT_6ParamsE,(.L_x_15106 - _ZN7cutlass13device_kernelIN5flash11enable_sm90INS1_16FlashAttnFwdSm90INS1_25CollectiveMainloopFwdSm90ILi2EN4cute5tupleIJNS5_1CILi1EEES8_S8_EEENS6_IJNS7_ILi128EEESA_NS7_ILi192EEEEEELi128ENS_6half_tEfNS_4arch4Sm90ELb0ELb0ELb0ELb0ELb0ELb0ELb0ELb1ELb1ELb1ELb0ELb0EEENS1_21CollectiveEpilogueFwdINS6_IJSA_SA_SA_EEES9_SD_SF_Li256ELb0ELb1ELb0ELb0EEENS1_29StaticPersistentTileSchedulerILb0EEEEEEEEEvNT_6ParamsE)
        .other          _ZN7cutlass13device_kernelIN5flash11enable_sm90INS1_16FlashAttnFwdSm90INS1_25CollectiveMainloopFwdSm90ILi2EN4cute5tupleIJNS5_1CILi1EEES8_S8_EEENS6_IJNS7_ILi128EEESA_NS7_ILi192EEEEEELi128ENS_6half_tEfNS_4arch4Sm90ELb0ELb0ELb0ELb0ELb0ELb0ELb0ELb1ELb1ELb1ELb0ELb0EEENS1_21CollectiveEpilogueFwdINS6_IJSA_SA_SA_EEES9_SD_SF_Li256ELb0ELb1ELb0ELb0EEENS1_29StaticPersistentTileSchedulerILb0EEEEEEEEEvNT_6ParamsE,@"STO_CUDA_ENTRY STV_DEFAULT"
_ZN7cutlass13device_kernelIN5flash11enable_sm90INS1_16FlashAttnFwdSm90INS1_25CollectiveMainloopFwdSm90ILi2EN4cute5tupleIJNS5_1CILi1EEES8_S8_EEENS6_IJNS7_ILi128EEESA_NS7_ILi192EEEEEELi128ENS_6half_tEfNS_4arch4Sm90ELb0ELb0ELb0ELb0ELb0ELb0ELb0ELb1ELb1ELb1ELb0ELb0EEENS1_21CollectiveEpilogueFwdINS6_IJSA_SA_SA_EEES9_SD_SF_Li256ELb0ELb1ELb0ELb0EEENS1_29StaticPersistentTileSchedulerILb0EEEEEEEEEvNT_6ParamsE:
[----:B------:R-:W0:Y:S02]  /*0000*/  LDC R1, c[0x0][0x28] ;  /* 0x00000a00ff017b82 */ /* 0x000e240000000800 */
[----:B0-----:R-:W-:Y:S01]  /*0010*/  VIADD R1, R1, 0xffffffc8 ;  /* 0xffffffc801017836 */ /* 0x001fe20000000000 */
[----:B------:R-:W0:Y:S01]  /*0020*/  S2R R0, SR_TID.X ;  /* 0x0000000000007919 */ /* 0x000e220000002100 */
[----:B------:R-:W-:Y:S01]  /*0030*/  ELECT P0, URZ, PT ;  /* 0x00000000003f782f */ /* 0x000fe20003800000 */
[----:B------:R-:W-:Y:S01]  /*0040*/  BSSY B0, `(.L_x_0) ;  /* 0x000000d000007945 */ /* 0x000fe20003800000 */
[----:B0-----:R-:W-:-:S05]  /*0050*/  SHF.R.U32.HI R2, RZ, 0x5, R0 ;  /* 0x00000005ff027819 */ /* 0x001fca0000011600 */
[----:B------:R-:W0:Y:S02]  /*0060*/  SHFL.IDX PT, R3, R2, RZ, 0x1f ;  /* 0x00001fff02037589 */ /* 0x000e2400000e0000 */
[----:B0-----:R-:W-:-:S13]  /*0070*/  ISETP.EQ.AND P0, PT, R3, RZ, P0 ;  /* 0x000000ff0300720c */ /* 0x001fda0000702270 */
[----:B------:R-:W-:Y:S05]  /*0080*/  @!P0 BRA `(.L_x_1) ;  /* 0x0000000000208947 */ /* 0x000fea0003800000 */
[----:B------:R-:W-:Y:S02]  /*0090*/  ULDC.64 UR4, c[0x0][0x198] ;  /* 0x0000660000047ab9 */ /* 0x000fe40000000a00 */
[----:B------:R-:W-:Y:S02]  /*00a0*/  UIADD3 UR6, UP0, UR4, 0x370, URZ ;  /* 0x0000037004067890 */ /* 0x000fe4000ff1e03f */
[----:B------:R-:W-:Y:S02]  /*00b0*/  UIADD3 UR4, UP1, UR4, 0x470, URZ ;  /* 0x0000047004047890 */ /* 0x000fe4000ff3e03f */
[----:B------:R-:W-:Y:S02]  /*00c0*/  UIADD3.X UR7, URZ, UR5, URZ, UP0, !UPT ;  /* 0x000000053f077290 */ /* 0x000fe400087fe43f */
[----:B------:R-:W-:-:S07]  /*00d0*/  UIADD3.X UR5, URZ, UR5, URZ, UP1, !UPT ;  /* 0x000000053f057290 */ /* 0x000fce0008ffe43f */
[----:B------:R0:W-:Y:S02]  /*00e0*/  UTMACCTL.PF [UR6] ;  /* 0x00000000060079b9 */ /* 0x0001e40008040000 */
[----:B------:R0:W-:Y:S02]  /*00f0*/  UTMACCTL.PF [UR4] ;  /* 0x00000000040079b9 */ /* 0x0001e40008040000 */
[----:B0-----:R-:W-:Y:S01]  /*0100*/  NOP ;  /* 0x0000000000007918 */ /* 0x001fe20000000000 */
.L_x_1:
[----:B------:R-:W-:Y:S05]  /*0110*/  BSYNC B0 ;  /* 0x0000000000007941 */ /* 0x000fea0003800000 */
.L_x_0:
[----:B------:R-:W-:Y:S01]  /*0120*/  VOTEU.ANY UP0, P0 ;  /* 0x00000000003f7886 */ /* 0x000fe20000000100 */
[----:B------:R-:W0:Y:S01]  /*0130*/  SHFL.IDX PT, R3, R2, RZ, 0x1f ;  /* 0x00001fff02037589 */ /* 0x000e2200000e0000 */
[----:B------:R-:W-:Y:S01]  /*0140*/  UMOV UR4, 0x80 ;  /* 0x0000008000047882 */ /* 0x000fe20000000000 */
[----:B------:R-:W-:Y:S01]  /*0150*/  UMOV UR7, 0x100 ;  /* 0x0000010000077882 */ /* 0x000fe20000000000 */
[----:B------:R-:W-:Y:S01]  /*0160*/  VOTEU.ANY UP1, P0 ;  /* 0x00000000003f7886 */ /* 0x000fe20000020100 */
[----:B------:R-:W1:Y:S01]  /*0170*/  @UP0 S2UR UR8, SR_CgaCtaId ;  /* 0x00000000000809c3 */ /* 0x000e620000008800 */
[----:B------:R-:W-:Y:S01]  /*0180*/  @UP0 UMOV UR6, 0x400 ;  /* 0x0000040000060882 */ /* 0x000fe20000000000 */
[----:B------:R-:W-:-:S04]  /*0190*/  @UP0 UIADD3 UR4, -UR4, 0x100000, URZ ;  /* 0x0010000004040890 */ /* 0x000fc8000fffe13f */
[----:B------:R-:W-:Y:S02]  /*01a0*/  @UP0 USHF.L.U32 UR5, UR4, 0xb, URZ ;  /* 0x0000000b04050899 */ /* 0x000fe4000800063f */
[----:B------:R-:W-:Y:S01]  /*01b0*/  @UP0 USHF.L.U32 UR4, UR4, 0x1, URZ ;  /* 0x0000000104040899 */ /* 0x000fe2000800063f */
[----:B0-----:R-:W-:Y:S02]  /*01c0*/  ISETP.NE.AND P1, PT, R3, RZ, PT ;  /* 0x000000ff0300720c */ /* 0x001fe40003f25270 */
[----:B------:R-:W-:Y:S01]  /*01d0*/  SHF.R.U32.HI R3, RZ, 0x7, R0 ;  /* 0x00000007ff037819 */ /* 0x000fe20000011600 */
[----:B-1----:R-:W-:Y:S02]  /*01e0*/  @UP0 ULEA UR8, UR8, UR6, 0x18 ;  /* 0x0000000608080291 */ /* 0x002fe4000f8ec03f */
[----:B------:R-:W-:-:S04]  /*01f0*/  @UP0 UIADD3 UR6, -UR7, 0x100000, URZ ;  /* 0x0010000007060890 */ /* 0x000fc8000fffe13f */
[----:B------:R-:W-:Y:S02]  /*0200*/  @UP0 USHF.L.U32 UR7, UR6, 0xb, URZ ;  /* 0x0000000b06070899 */ /* 0x000fe4000800063f */
[----:B------:R-:W-:Y:S01]  /*0210*/  @UP0 USHF.L.U32 UR6, UR6, 0x1, URZ ;  /* 0x0000000106060899 */ /* 0x000fe2000800063f */
[----:B------:R-:W-:Y:S01]  /*0220*/  VOTEU.ANY UP0, P0 ;  /* 0x00000000003f7886 */ /* 0x000fe20000000100 */
[----:B------:R-:W0:Y:S04]  /*0230*/  SHFL.IDX PT, R3, R3, RZ, 0x1f ;  /* 0x00001fff03037589 */ /* 0x000e2800000e0000 */
[----:B------:R-:W1:Y:S02]  /*0240*/  FENCE.VIEW.ASYNC.S ;  /* 0x00000000000073c6 */ /* 0x000e640000000000 */
[----:B-1----:R1:W2:Y:S04]  /*0250*/  @UP0 SYNCS.EXCH.64 URZ, [UR8+0x34800], UR4 ;  /* 0x03480004083f05b2 */ /* 0x0022a80008000100 */
[----:B------:R1:W3:Y:S01]  /*0260*/  @UP1 SYNCS.EXCH.64 URZ, [UR8+0x34820], UR6 ;  /* 0x03482006083f15b2 */ /* 0x0002e20008000100 */
[----:B------:R-:W-:Y:S05]  /*0270*/  @P1 BRA `(.L_x_2) ;  /* 0x0000000000481947 */ /* 0x000fea0003800000 */
[----:B-1----:R-:W1:Y:S01]  /*0280*/  S2UR UR5, SR_CgaCtaId ;  /* 0x00000000000579c3 */ /* 0x002e620000008800 */
[----:B------:R-:W-:Y:S01]  /*0290*/  UMOV UR4, 0x400 ;  /* 0x0000040000047882 */ /* 0x000fe20000000000 */
[----:B------:R-:W-:Y:S01]  /*02a0*/  UMOV UR6, 0x1 ;  /* 0x0000000100067882 */ /* 0x000fe20000000000 */
[----:B------:R-:W-:Y:S01]  /*02b0*/  UMOV UR7, 0x2 ;  /* 0x0000000200077882 */ /* 0x000fe20000000000 */
[----:B------:R-:W-:Y:S01]  /*02c0*/  ELECT P0, URZ, PT ;  /* 0x00000000003f782f */ /* 0x000fe20003800000 */
[----:B-1----:R-:W-:Y:S02]  /*02d0*/  ULEA UR8, UR5, UR4, 0x18 ;  /* 0x0000000405087291 */ /* 0x002fe4000f8ec03f */
[----:B------:R-:W-:-:S04]  /*02e0*/  UIADD3 UR4, -UR6, 0x100000, URZ ;  /* 0x0010000006047890 */ /* 0x000fc8000fffe13f */
[----:B------:R-:W-:Y:S02]  /*02f0*/  USHF.L.U32 UR5, UR4, 0xb, URZ ;  /* 0x0000000b04057899 */ /* 0x000fe4000800063f */
[----:B------:R-:W-:Y:S02]  /*0300*/  USHF.L.U32 UR4, UR4, 0x1, URZ ;  /* 0x0000000104047899 */ /* 0x000fe4000800063f */
[----:B------:R-:W-:-:S04]  /*0310*/  UIADD3 UR6, -UR7, 0x100000, URZ ;  /* 0x0010000007067890 */ /* 0x000fc8000fffe13f */
[----:B------:R-:W-:Y:S02]  /*0320*/  USHF.L.U32 UR7, UR6, 0xb, URZ ;  /* 0x0000000b06077899 */ /* 0x000fe4000800063f */
[----:B------:R-:W-:Y:S01]  /*0330*/  USHF.L.U32 UR6, UR6, 0x1, URZ ;  /* 0x0000000106067899 */ /* 0x000fe2000800063f */
[----:B------:R-:W1:Y:S03]  /*0340*/  FENCE.VIEW.ASYNC.S ;  /* 0x00000000000073c6 */ /* 0x000e660000000000 */
[----:B-1----:R4:W1:Y:S08]  /*0350*/  SYNCS.EXCH.64 URZ, [UR8+0x34830], UR4 ;  /* 0x03483004083f75b2 */ /* 0x0028700008000100 */
[----:B------:R4:W0:Y:S01]  /*0360*/  SYNCS.EXCH.64 URZ, [UR8+0x34840], UR6 ;  /* 0x03484006083f75b2 */ /* 0x0008220008000100 */
[----:B------:R4:W0:Y:S01]  /*0370*/  SYNCS.EXCH.64 URZ, [UR8+0x34838], UR4 ;  /* 0x03483804083f75b2 */ /* 0x0008220008000100 */
[----:B------:R4:W0:Y:S02]  /*0380*/  SYNCS.EXCH.64 URZ, [UR8+0x34848], UR6 ;  /* 0x03484806083f75b2 */ /* 0x0008240008000100 */
[----:B----4-:R-:W-:Y:S01]  /*0390*/  NOP ;  /* 0x0000000000007918 */ /* 0x010fe20000000000 */
.L_x_2:
[----:B------:R-:W4:Y:S01]  /*03a0*/  SHFL.IDX PT, R4, R2, RZ, 0x1f ;  /* 0x00001fff02047589 */ /* 0x000f2200000e0000 */
[----:B------:R-:W-:Y:S01]  /*03b0*/  NOP ;  /* 0x0000000000007918 */ /* 0x000fe20000000000 */
[----:B----4-:R-:W-:-:S13]  /*03c0*/  ISETP.NE.AND P0, PT, R4, RZ, PT ;  /* 0x000000ff0400720c */ /* 0x010fda0003f05270 */
        /* <DEDUP_REMOVED lines=19> */
.L_x_3:
[----:B------:R-:W4:Y:S01]  /*0500*/  SHFL.IDX PT, R4, R2, RZ, 0x1f ;  /* 0x00001fff02047589 */ /* 0x000f2200000e0000 */
[----:B------:R-:W-:Y:S01]  /*0510*/  NOP ;  /* 0x0000000000007918 */ /* 0x000fe20000000000 */
[----:B----4-:R-:W-:-:S13]  /*0520*/  ISETP.NE.AND P0, PT, R4, RZ, PT ;  /* 0x000000ff0400720c */ /* 0x010fda0003f05270 */
[----:B------:R-:W-:Y:S05]  /*0530*/  @P0 BRA `(.L_x_4) ;  /* 0x0000000000380947 */ /* 0x000fea0003800000 */
[----:B-1----:R-:W1:Y:S01]  /*0540*/  S2UR UR5, SR_CgaCtaId ;  /* 0x00000000000579c3 */ /* 0x002e620000008800 */
[----:B------:R-:W-:Y:S01]  /*0550*/  UMOV UR4, 0x400 ;  /* 0x0000040000047882 */ /* 0x000fe20000000000 */
[----:B------:R-:W-:Y:S01]  /*0560*/  UMOV UR7, 0x1 ;  /* 0x0000000100077882 */ /* 0x000fe20000000000 */
[----:B------:R-:W-:Y:S01]  /*0570*/  ELECT P0, URZ, PT ;  /* 0x00000000003f782f */ /* 0x000fe20003800000 */
[----:B-1----:R-:W-:Y:S02]  /*0580*/  ULEA UR6, UR5, UR4, 0x18 ;  /* 0x0000000405067291 */ /* 0x002fe4000f8ec03f */
[----:B------:R-:W-:-:S04]  /*0590*/  UIADD3 UR4, -UR7, 0x100000, URZ ;  /* 0x0010000007047890 */ /* 0x000fc8000fffe13f */
[----:B------:R-:W-:Y:S02]  /*05a0*/  USHF.L.U32 UR5, UR4, 0xb, URZ ;  /* 0x0000000b04057899 */ /* 0x000fe4000800063f */
[----:B------:R-:W-:Y:S01]  /*05b0*/  USHF.L.U32 UR4, UR4, 0x1, URZ ;  /* 0x0000000104047899 */ /* 0x000fe2000800063f */
[----:B------:R-:W1:Y:S11]  /*05c0*/  FENCE.VIEW.ASYNC.S ;  /* 0x00000000000073c6 */ /* 0x000e760000000000 */
[----:B-1----:R4:W1:Y:S01]  /*05d0*/  SYNCS.EXCH.64 URZ, [UR6+0x34870], UR4 ;  /* 0x03487004063f75b2 */ /* 0x0028620008000100 */
[----:B------:R4:W0:Y:S01]  /*05e0*/  SYNCS.EXCH.64 URZ, [UR6+0x34880], UR4 ;  /* 0x03488004063f75b2 */ /* 0x0008220008000100 */
[----:B------:R4:W0:Y:S01]  /*05f0*/  SYNCS.EXCH.64 URZ, [UR6+0x34878], UR4 ;  /* 0x03487804063f75b2 */ /* 0x0008220008000100 */
[----:B------:R4:W0:Y:S02]  /*0600*/  SYNCS.EXCH.64 URZ, [UR6+0x34888], UR4 ;  /* 0x03488804063f75b2 */ /* 0x0008240008000100 */
[----:B----4-:R-:W-:Y:S01]  /*0610*/  NOP ;  /* 0x0000000000007918 */ /* 0x010fe20000000000 */
.L_x_4:
        /* <DEDUP_REMOVED lines=22> */
.L_x_5:
        /* <DEDUP_REMOVED lines=22> */
.L_x_6:
[----:B0-----:R-:W-:Y:S01]  /*08e0*/  ISETP.NE.AND P0, PT, R3, RZ, PT ;  /* 0x000000ff0300720c */ /* 0x001fe20003f05270 */
[----:B------:R-:W-:Y:S01]  /*08f0*/  IMAD.MOV.U32 R3, RZ, RZ, 0x1 ;  /* 0x00000001ff037424 */ /* 0x000fe200078e00ff */
[----:B------:R-:W-:Y:S01]  /*0900*/  NOP ;  /* 0x0000000000007918 */ /* 0x000fe20000000000 */
[----:B------:R-:W-:-:S03]  /*0910*/  ULDC.64 UR60, c[0x0][0x208] ;  /* 0x00008200003c7ab9 */ /* 0x000fc60000000a00 */
[----:B------:R-:W-:-:S05]  /*0920*/  SEL R3, R3, 0x2, !P0 ;  /* 0x0000000203037807 */ /* 0x000fca0004000000 */
[----:B------:R0:W-:Y:S01]  /*0930*/  STL [R1+0x30], R3 ;  /* 0x0000300301007387 */ /* 0x0001e20000100800 */
[----:B-123--:R-:W-:Y:S06]  /*0940*/  BAR.SYNC.DEFER_BLOCKING 0x0 ;  /* 0x0000000000007b1d */ /* 0x00efec0000010000 */
[----:B------:R-:W-:Y:S05]  /*0950*/  @!P0 BRA `(.L_x_7) ;  /* 0x00000070008c8947 */ /* 0x000fea0003800000 */
.L_x_8:
[----:B------:R-:W-:-:S08]  /*0960*/  NOP ;  /* 0x0000000000007918 */ /* 0x000fd00000000000 */
[----:B------:R-:W1:Y:S02]  /*0970*/  USETMAXREG.TRY_ALLOC.CTAPOOL UP0, 0xf0 ;  /* 0x000000f0000079c8 */ /* 0x000e640008000600 */
[----:B-1----:R-:W-:-:S13]  /*0980*/  PLOP3.LUT P0, PT, PT, PT, UP0, 0x80, 0x0 ;  /* 0x000000000000781c */ /* 0x002fda0003f0f008 */
[----:B------:R-:W-:Y:S05]  /*0990*/  @!P0 BRA `(.L_x_8) ;  /* 0xfffffffc00f08947 */ /* 0x000fea000383ffff */
[----:B------:R-:W1:Y:S08]  /*09a0*/  S2UR UR4, SR_CTAID.X ;  /* 0x00000000000479c3 */ /* 0x000e700000002500 */
[----:B------:R-:W-:Y:S08]  /*09b0*/  BAR.ARV 0x8, 0x180 ;  /* 0x0206000000007b1d */ /* 0x000ff00000002000 */
[----:B------:R-:W1:Y:S02]  /*09c0*/  LDC R2, c[0x0][0xc34] ;  /* 0x00030d00ff027b82 */ /* 0x000e640000000800 */
[----:B-1----:R-:W-:-:S13]  /*09d0*/  ISETP.LE.AND P0, PT, R2, UR4, PT ;  /* 0x0000000402007c0c */ /* 0x002fda000bf03270 */
[----:B------:R-:W-:Y:S05]  /*09e0*/  @P0 EXIT ;  /* 0x000000000000094d */ /* 0x000fea0003800000 */
[----:B------:R-:W2:Y:S01]  /*09f0*/  LDL.LU R12, [R1+0x30] ;  /* 0x00003000010c7983 */ /* 0x000ea20000300800 */
[----:B------:R-:W-:Y:S01]  /*0a00*/  VIADD R0, R0, 0xffffff80 ;  /* 0xffffff8000007836 */ /* 0x000fe20000000000 */
[----:B------:R-:W-:Y:S01]  /*0a10*/  UMOV UR37, URZ ;  /* 0x0000003f00257c82 */ /* 0x000fe20008000000 */
[----:B------:R-:W-:Y:S01]  /*0a20*/  IMAD.U32 R19, RZ, RZ, UR4 ;  /* 0x00000004ff137e24 */ /* 0x000fe2000f8e00ff */
[----:B------:R-:W-:Y:S01]  /*0a30*/  UMOV UR36, URZ ;  /* 0x0000003f00247c82 */ /* 0x000fe20008000000 */
[----:B------:R-:W-:Y:S01]  /*0a40*/  IMAD.MOV.U32 R22, RZ, RZ, RZ ;  /* 0x000000ffff167224 */ /* 0x000fe200078e00ff */
[----:B0-----:R-:W-:-:S04]  /*0a50*/  SHF.R.S32.HI R3, RZ, 0x1f, R0 ;  /* 0x0000001fff037819 */ /* 0x001fc80000011400 */
[CC--:B------:R-:W-:Y:S02]  /*0a60*/  LEA.HI R2, R3.reuse, R0.reuse, RZ, 0x7 ;  /* 0x0000000003027211 */ /* 0x0c0fe400078f38ff */
[CC--:B------:R-:W-:Y:S02]  /*0a70*/  LEA.HI R4, R3.reuse, R0.reuse, RZ, 0x5 ;  /* 0x0000000003047211 */ /* 0x0c0fe400078f28ff */
[----:B------:R-:W-:Y:S02]  /*0a80*/  LOP3.LUT R5, R2, 0xffffff80, RZ, 0xc0, !PT ;  /* 0xffffff8002057812 */ /* 0x000fe400078ec0ff */
[CC--:B------:R-:W-:Y:S01]  /*0a90*/  LEA.HI R6, R3.reuse, R0.reuse, RZ, 0x4 ;  /* 0x0000000003067211 */ /* 0x0c0fe200078f20ff */
[----:B------:R-:W-:Y:S01]  /*0aa0*/  IMAD.SHL.U32 R4, R4, 0x20, RZ ;  /* 0x0000002004047824 */ /* 0x000fe200078e00ff */
[----:B------:R-:W-:Y:S01]  /*0ab0*/  LEA.HI R10, R3, R0, RZ, 0x2 ;  /* 0x00000000030a7211 */ /* 0x000fe200078f10ff */
[----:B------:R-:W-:Y:S01]  /*0ac0*/  IMAD.IADD R184, R0, 0x1, -R5 ;  /* 0x0000000100b87824 */ /* 0x000fe200078e0a05 */
[----:B------:R-:W-:-:S02]  /*0ad0*/  LOP3.LUT R7, R6, 0x3fffff0, RZ, 0xc0, !PT ;  /* 0x03fffff006077812 */ /* 0x000fc400078ec0ff */
[----:B------:R-:W-:Y:S02]  /*0ae0*/  SHF.R.S32.HI R9, RZ, 0x4, R6 ;  /* 0x00000004ff097819 */ /* 0x000fe40000011406 */
[----:B------:R-:W-:Y:S01]  /*0af0*/  SHF.R.S32.HI R5, RZ, 0x1f, R184 ;  /* 0x0000001fff057819 */ /* 0x000fe200000114b8 */
[----:B------:R-:W-:Y:S01]  /*0b00*/  IMAD.IADD R7, R0, 0x1, -R7 ;  /* 0x0000000100077824 */ /* 0x000fe200078e0a07 */
[----:B------:R-:W-:Y:S02]  /*0b10*/  LOP3.LUT R8, R4, 0xfffffc00, RZ, 0xc0, !PT ;  /* 0xfffffc0004087812 */ /* 0x000fe400078ec0ff */
[----:B------:R-:W-:Y:S02]  /*0b20*/  LEA.HI R4, R5, R184, RZ, 0x2 ;  /* 0x000000b805047211 */ /* 0x000fe400078f10ff */
[----:B------:R-:W-:Y:S01]  /*0b30*/  LEA.HI R6, R6, R9, RZ, 0x1 ;  /* 0x0000000906067211 */ /* 0x000fe200078f08ff */
[----:B------:R-:W-:Y:S01]  /*0b40*/  IMAD R7, R7, 0x40, R8 ;  /* 0x0000004007077824 */ /* 0x000fe200078e0208 */
[----:B------:R-:W-:-:S02]  /*0b50*/  SHF.R.S32.HI R8, RZ, 0x2, R4 ;  /* 0x00000002ff087819 */ /* 0x000fc40000011404 */
[----:B------:R-:W-:Y:S02]  /*0b60*/  SHF.R.S32.HI R11, RZ, 0x1f, R4 ;  /* 0x0000001fff0b7819 */ /* 0x000fe40000011404 */
[----:B------:R-:W-:Y:S02]  /*0b70*/  LEA.HI R23, R3, R0, RZ, 0x3 ;  /* 0x0000000003177211 */ /* 0x000fe400078f18ff */
[----:B------:R-:W-:Y:S02]  /*0b80*/  LOP3.LUT R6, R6, 0x1ffffffe, RZ, 0xc0, !PT ;  /* 0x1ffffffe06067812 */ /* 0x000fe400078ec0ff */
[----:B------:R-:W-:Y:S02]  /*0b90*/  LOP3.LUT R3, R10, 0xfffffffc, RZ, 0xc0, !PT ;  /* 0xfffffffc0a037812 */ /* 0x000fe400078ec0ff */
[----:B------:R-:W-:Y:S01]  /*0ba0*/  LEA.HI R11, R11, R8, RZ, 0x3 ;  /* 0x000000080b0b7211 */ /* 0x000fe200078f18ff */
[----:B------:R-:W-:Y:S01]  /*0bb0*/  IMAD.IADD R6, R9, 0x1, -R6 ;  /* 0x0000000109067824 */ /* 0x000fe200078e0a06 */
[----:B------:R-:W-:Y:S01]  /*0bc0*/  SHF.R.S32.HI R187, RZ, 0x7, R2 ;  /* 0x00000007ffbb7819 */ /* 0x000fe20000011402 */
[----:B------:R-:W-:Y:S01]  /*0bd0*/  IMAD.IADD R9, R0, 0x1, -R3 ;  /* 0x0000000100097824 */ /* 0x000fe200078e0a03 */
[----:B------:R-:W-:Y:S01]  /*0be0*/  LOP3.LUT R13, R23, 0xfffffff8, RZ, 0xc0, !PT ;  /* 0xfffffff8170d7812 */ /* 0x000fe200078ec0ff */
[----:B------:R-:W-:Y:S01]  /*0bf0*/  IMAD R190, R6, 0x8, R7 ;  /* 0x0000000806be7824 */ /* 0x000fe200078e0207 */
[----:B------:R-:W-:Y:S01]  /*0c00*/  LOP3.LUT R11, R11, 0xfffffff8, RZ, 0xc0, !PT ;  /* 0xfffffff80b0b7812 */ /* 0x000fe200078ec0ff */
[----:B------:R-:W-:Y:S01]  /*0c10*/  IMAD.MOV.U32 R6, RZ, RZ, -0x2 ;  /* 0xfffffffeff067424 */ /* 0x000fe200078e00ff */
[----:B------:R-:W-:Y:S01]  /*0c20*/  LEA.HI R5, R5, R184, RZ, 0x5 ;  /* 0x000000b805057211 */ /* 0x000fe200078f28ff */
[----:B------:R-:W-:Y:S01]  /*0c30*/  IMAD.IADD R18, R0, 0x1, -R13 ;  /* 0x0000000100127824 */ /* 0x000fe200078e0a0d */
[----:B------:R-:W-:Y:S01]  /*0c40*/  LEA.HI R2, R2, R187, RZ, 0x1 ;  /* 0x000000bb02027211 */ /* 0x000fe200078f08ff */
[----:B------:R-:W-:Y:S01]  /*0c50*/  IMAD.IADD R8, R8, 0x1, -R11 ;  /* 0x0000000108087824 */ /* 0x000fe200078e0a0b */
[----:B------:R-:W-:Y:S01]  /*0c60*/  LEA.HI R0, R9, R9, RZ, 0x1 ;  /* 0x0000000909007211 */ /* 0x000fe200078f08ff */
[----:B------:R-:W-:Y:S01]  /*0c70*/  IMAD.SHL.U32 R16, R18, 0x8, RZ ;  /* 0x0000000812107824 */ /* 0x000fe200078e00ff */
[----:B------:R-:W-:-:S02]  /*0c80*/  SHF.R.S32.HI R5, RZ, 0x5, R5 ;  /* 0x00000005ff057819 */ /* 0x000fc40000011405 */
[----:B------:R-:W-:Y:S01]  /*0c90*/  LOP3.LUT R2, R2, 0x3fffffe, RZ, 0xc0, !PT ;  /* 0x03fffffe02027812 */ /* 0x000fe200078ec0ff */
[----:B------:R-:W-:Y:S01]  /*0ca0*/  VIADD R17, R16, 0x40 ;  /* 0x0000004010117836 */ /* 0x000fe20000000000 */
[----:B------:R-:W-:Y:S01]  /*0cb0*/  LOP3.LUT R3, R4, 0x7ffffffc, RZ, 0xc0, !PT ;  /* 0x7ffffffc04037812 */ /* 0x000fe200078ec0ff */
[----:B------:R-:W-:Y:S01]  /*0cc0*/  IMAD R5, R5, 0x10, R8 ;  /* 0x0000001005057824 */ /* 0x000fe200078e0208 */
[----:B------:R-:W-:Y:S01]  /*0cd0*/  LOP3.LUT R0, R0, 0x1ffffffe, RZ, 0xc0, !PT ;  /* 0x1ffffffe00007812 */ /* 0x000fe200078ec0ff */
[----:B------:R-:W-:Y:S01]  /*0ce0*/  IMAD.IADD R2, R187, 0x1, -R2 ;  /* 0x00000001bb027824 */ /* 0x000fe200078e0a02 */
[----:B------:R-:W-:Y:S01]  /*0cf0*/  SHF.R.S32.HI R23, RZ, 0x3, R23 ;  /* 0x00000003ff177819 */ /* 0x000fe20000011417 */
[----:B------:R-:W-:Y:S01]  /*0d00*/  IMAD.IADD R3, R184, 0x1, -R3 ;  /* 0x00000001b8037824 */ /* 0x000fe200078e0a03 */
[----:B------:R-:W-:Y:S01]  /*0d10*/  SHF.R.S32.HI R192, RZ, 0x1f, R17 ;  /* 0x0000001fffc07819 */ /* 0x000fe20000011411 */
[----:B------:R-:W-:Y:S02]  /*0d20*/  IMAD.IADD R189, R9, 0x1, -R0 ;  /* 0x0000000109bd7824 */ /* 0x000fe400078e0a00 */
[----:B------:R-:W-:-:S02]  /*0d30*/  IMAD R188, R2, 0x40, R5 ;  /* 0x0000004002bc7824 */ /* 0x000fc400078e0205 */
[----:B------:R-:W-:Y:S02]  /*0d40*/  IMAD R191, R3, R6, 0x80 ;  /* 0x0000008003bf7424 */ /* 0x000fe400078e0206 */
[----:B------:R-:W-:Y:S01]  /*0d50*/  IMAD R189, R189, 0x8, R188 ;  /* 0x00000008bdbd7824 */ /* 0x000fe200078e02bc */
[----:B--2---:R-:W-:-:S07]  /*0d60*/  LOP3.LUT R2, R12, 0x1, RZ, 0xfc, !PT ;  /* 0x000000010c027812 */ /* 0x004fce00078efcff */
.L_x_37:
[----:B------:R-:W0:Y:S01]  /*0d70*/  SHFL.IDX PT, R0, R187, RZ, 0x1f ;  /* 0x00001fffbb007589 */ /* 0x000e2200000e0000 */
[----:B-1----:R-:W1:Y:S01]  /*0d80*/  S2UR UR4, SR_CgaCtaId ;  /* 0x00000000000479c3 */ /* 0x002e620000008800 */
[----:B------:R-:W-:Y:S01]  /*0d90*/  ULDC UR5, c[0x0][0xc38] ;  /* 0x00030e0000057ab9 */ /* 0x000fe20000000800 */
[----:B------:R-:W-:Y:S01]  /*0da0*/  R2UR UR11, R19 ;  /* 0x00000000130b72ca */ /* 0x000fe200000e0000 */
[----:B------:R-:W-:Y:S01]  /*0db0*/  ULDC.64 UR8, c[0x0][0x418] ;  /* 0x0001060000087ab9 */ /* 0x000fe20000000a00 */
[----:B------:R-:W-:Y:S02]  /*0dc0*/  UISETP.NE.AND UP1, UPT, UR5, 0x1, UPT ;  /* 0x000000010500788c */ /* 0x000fe4000bf25270 */
[----:B------:R-:W-:Y:S02]  /*0dd0*/  UISETP.NE.U32.AND UP0, UPT, UR8, URZ, UPT ;  /* 0x0000003f0800728c */ /* 0x000fe4000bf05070 */
[----:B---3-5:R-:W2:Y:S01]  /*0de0*/  LDC R88, c[0x0][0x2f0] ;  /* 0x0000bc00ff587b82 */ /* 0x028ea20000000800 */
[----:B------:R-:W-:Y:S01]  /*0df0*/  UMOV UR38, 0x400 ;  /* 0x0000040000267882 */ /* 0x000fe20000000000 */
[----:B------:R-:W-:Y:S01]  /*0e00*/  UISETP.NE.AND.EX UP0, UPT, UR9, URZ, UPT, UP0 ;  /* 0x0000003f0900728c */ /* 0x000fe2000bf05300 */
[----:B------:R-:W-:Y:S01]  /*0e10*/  ULDC UR5, c[0x0][0xc44] ;  /* 0x0003110000057ab9 */ /* 0x000fe20000000800 */
[----:B------:R-:W-:Y:S01]  /*0e20*/  ULDC UR6, c[0x0][0x424] ;  /* 0x0001090000067ab9 */ /* 0x000fe20000000800 */
[----:B------:R-:W-:-:S02]  /*0e30*/  UISETP.NE.AND UP2, UPT, UR5, 0x1, UPT ;  /* 0x000000010500788c */ /* 0x000fc4000bf45270 */
[----:B------:R-:W-:Y:S01]  /*0e40*/  USEL UR6, UR6, 0x1, UP0 ;  /* 0x0000000106067887 */ /* 0x000fe20008000000 */
[----:B------:R-:W-:Y:S01]  /*0e50*/  @UP1 ULDC UR10, c[0x0][0xc40] ;  /* 0x00031000000a1ab9 */ /* 0x000fe20000000800 */
[----:B------:R-:W-:Y:S01]  /*0e60*/  UMOV UR12, UR11 ;  /* 0x0000000b000c7c82 */ /* 0x000fe20008000000 */
[----:B0-----:R-:W-:Y:S01]  /*0e70*/  R2UR UR7, R0 ;  /* 0x00000000000772ca */ /* 0x001fe200000e0000 */
[----:B-1----:R-:W-:-:S03]  /*0e80*/  ULEA UR38, UR4, UR38, 0x18 ;  /* 0x0000002604267291 */ /* 0x002fc6000f8ec03f */
[----:B------:R-:W-:Y:S01]  /*0e90*/  @UP1 ULDC UR4, c[0x0][0xc3c] ;  /* 0x00030f0000041ab9 */ /* 0x000fe20000000800 */
[----:B------:R-:W-:Y:S02]  /*0ea0*/  UIADD3 UR9, UR38, 0x10400, URZ ;  /* 0x0001040026097890 */ /* 0x000fe4000fffe03f */
[----:B------:R-:W-:Y:S02]  /*0eb0*/  UIMAD.WIDE.U32 UR4, UR11, UR4, URZ ;  /* 0x000000040b0472a5 */ /* 0x000fe4000f8e003f */
[----:B------:R-:W-:Y:S01]  /*0ec0*/  ULOP3.LUT UP0, URZ, UR9, 0x3ff, URZ, 0xc0, !UPT ;  /* 0x000003ff093f7892 */ /* 0x000fe2000f80c03f */
[----:B--2---:R-:W-:Y:S01]  /*0ed0*/  IMAD R88, R88, UR6, RZ ;  /* 0x0000000658587c24 */ /* 0x004fe2000f8e02ff */
[----:B------:R-:W-:Y:S02]  /*0ee0*/  @UP1 USHF.R.U32.HI UR12, URZ, UR10, UR5 ;  /* 0x0000000a3f0c1299 */ /* 0x000fe40008011605 */
[----:B------:R-:W-:Y:S01]  /*0ef0*/  ULEA.HI UR8, UR7, UR7, URZ, 0x1 ;  /* 0x0000000707087291 */ /* 0x000fe2000f8f083f */
[----:B------:R-:W-:Y:S01]  /*0f00*/  VIADD R0, R88, 0x7f ;  /* 0x0000007f58007836 */ /* 0x000fe20000000000 */
[----:B------:R-:W-:-:S02]  /*0f10*/  PLOP3.LUT P0, PT, PT, PT, UP0, 0x80, 0x0 ;  /* 0x000000000000781c */ /* 0x000fc40003f0f008 */
[----:B------:R-:W-:Y:S01]  /*0f20*/  ULOP3.LUT UR8, UR8, 0x1e, URZ, 0xc0, !UPT ;  /* 0x0000001e08087892 */ /* 0x000fe2000f8ec03f */
[----:B------:R-:W-:Y:S01]  /*0f30*/  IMAD.U32 R186, RZ, RZ, UR12 ;  /* 0x0000000cffba7e24 */ /* 0x000fe2000f8e00ff */
[----:B------:R-:W-:Y:S01]  /*0f40*/  SHF.R.S32.HI R3, RZ, 0x1f, R0 ;  /* 0x0000001fff037819 */ /* 0x000fe20000011400 */
[----:B------:R-:W-:Y:S01]  /*0f50*/  UMOV UR39, UR12 ;  /* 0x0000000c00277c82 */ /* 0x000fe20008000000 */
[----:B------:R-:W-:Y:S02]  /*0f60*/  UIADD3 UR8, UR7, -UR8, URZ ;  /* 0x8000000807087290 */ /* 0x000fe4000fffe03f */
[----:B------:R-:W-:Y:S01]  /*0f70*/  LEA.HI R3, R3, R0, RZ, 0x7 ;  /* 0x0000000003037211 */ /* 0x000fe200078f38ff */
[----:B------:R-:W-:Y:S01]  /*0f80*/  @UP2 ULDC.64 UR6, c[0x0][0xc48] ;  /* 0x0003120000062ab9 */ /* 0x000fe20000000a00 */
[----:B------:R-:W-:Y:S02]  /*0f90*/  ULEA UR8, UR8, UR9, 0xd ;  /* 0x0000000908087291 */ /* 0x000fe4000f8e683f */
[----:B------:R-:W-:Y:S01]  /*0fa0*/  UIMAD.WIDE.U32 UR4, UR12, UR6, URZ ;  /* 0x000000060c0472a5 */ /* 0x000fe2000f8e003f */
[----:B------:R-:W-:Y:S01]  /*0fb0*/  SHF.R.S32.HI R193, RZ, 0x7, R3 ;  /* 0x00000007ffc17819 */ /* 0x000fe20000011403 */
[----:B------:R-:W-:-:S02]  /*0fc0*/  USHF.R.U32.HI UR8, URZ, 0x4, UR8 ;  /* 0x000000043f087899 */ /* 0x000fc40008011608 */
[----:B------:R-:W-:Y:S02]  /*0fd0*/  @UP2 USHF.R.U32.HI UR39, URZ, UR7, UR5 ;  /* 0x000000073f272299 */ /* 0x000fe40008011605 */
[----:B------:R-:W-:Y:S01]  /*0fe0*/  ULOP3.LUT UR40, UR8, 0x3fff, URZ, 0xc0, !UPT ;  /* 0x00003fff08287892 */ /* 0x000fe2000f8ec03f */
[----:B------:R-:W-:Y:S02]  /*0ff0*/  UMOV UR4, UR11 ;  /* 0x0000000b00047c82 */ /* 0x000fe40008000000 */
[----:B------:R-:W-:Y:S01]  /*1000*/  IMAD.U32 R185, RZ, RZ, UR4 ;  /* 0x00000004ffb97e24 */ /* 0x000fe2000f8e00ff */
[----:B------:R-:W-:Y:S08]  /*1010*/  @!P0 BRA `(.L_x_9) ;  /* 0x0000000000408947 */ /* 0x000ff00003800000 */
[----:B------:R-:W-:Y:S01]  /*1020*/  MOV R0, 0x0 ;  /* 0x0000000000007802 */ /* 0x000fe20000000f00 */
[----:B------:R-:W-:Y:S01]  /*1030*/  ULDC.64 UR4, c[0x4][0x118] ;  /* 0x0100460000047ab9 */ /* 0x000fe20000000a00 */
[----:B------:R-:W-:Y:S01]  /*1040*/  ULDC.64 UR6, c[0x4][0x98] ;  /* 0x0100260000067ab9 */ /* 0x000fe20000000a00 */
[----:B------:R-:W-:Y:S01]  /*1050*/  IMAD.U32 R4, RZ, RZ, UR4 ;  /* 0x00000004ff047e24 */ /* 0x000fe2000f8e00ff */
[----:B------:R0:W1:Y:S01]  /*1060*/  LDC.64 R14, c[0x4][R0] ;  /* 0x01000000000e7b82 */ /* 0x0000620000000a00 */
[----:B------:R-:W-:Y:S01]  /*1070*/  IMAD.U32 R5, RZ, RZ, UR5 ;  /* 0x00000005ff057e24 */ /* 0x000fe2000f8e00ff */
[----:B------:R-:W-:Y:S01]  /*1080*/  ULDC.64 UR4, c[0x4][0x120] ;  /* 0x0100480000047ab9 */ /* 0x000fe20000000a00 */
[----:B------:R-:W-:Y:S02]  /*1090*/  IMAD.U32 R10, RZ, RZ, UR6 ;  /* 0x00000006ff0a7e24 */ /* 0x000fe4000f8e00ff */
[----:B------:R-:W-:Y:S02]  /*10a0*/  IMAD.U32 R6, RZ, RZ, UR4 ;  /* 0x00000004ff067e24 */ /* 0x000fe4000f8e00ff */
[----:B------:R-:W-:-:S02]  /*10b0*/  IMAD.U32 R7, RZ, RZ, UR5 ;  /* 0x00000005ff077e24 */ /* 0x000fc4000f8e00ff */
[----:B------:R-:W-:Y:S02]  /*10c0*/  IMAD.U32 R11, RZ, RZ, UR7 ;  /* 0x00000007ff0b7e24 */ /* 0x000fe4000f8e00ff */
[----:B------:R-:W-:Y:S02]  /*10d0*/  IMAD.MOV.U32 R8, RZ, RZ, 0x70 ;  /* 0x00000070ff087424 */ /* 0x000fe400078e00ff */
[----:B------:R-:W-:Y:S02]  /*10e0*/  IMAD.MOV.U32 R12, RZ, RZ, 0x1 ;  /* 0x00000001ff0c7424 */ /* 0x000fe400078e00ff */
[----:B0-----:R-:W-:-:S07]  /*10f0*/  IMAD.MOV.U32 R13, RZ, RZ, RZ ;  /* 0x000000ffff0d7224 */ /* 0x001fce00078e00ff */
[----:B------:R-:W-:-:S07]  /*1100*/  LEPC R20, `(.L_x_9) ;  /* 0x000000001014794e */ /* 0x000fce0000000000 */
[----:B-1----:R-:W-:Y:S05]  /*1110*/  CALL.ABS.NOINC R14 ;  /* 0x000000000e007343 */ /* 0x002fea0003c00000 */
.L_x_9:
[----:B------:R-:W-:Y:S02]  /*1120*/  LOP3.LUT R0, R22, 0x1, RZ, 0xc0, !PT ;  /* 0x0000000116007812 */ /* 0x000fe400078ec0ff */
[----:B------:R-:W-:Y:S02]  /*1130*/  ISETP.NE.AND P0, PT, R2, 0x3, PT ;  /* 0x000000030200780c */ /* 0x000fe40003f05270 */
[----:B------:R-:W-:-:S04]  /*1140*/  SHF.L.U32 R0, R0, 0x1f, RZ ;  /* 0x0000001f00007819 */ /* 0x000fc800000006ff */
[----:B------:R-:W0:Y:S02]  /*1150*/  SYNCS.PHASECHK.TRANS64.TRYWAIT P1, [UR38+0x34800], R0 ;  /* 0x03480000ff0075a7 */ /* 0x000e240008020166 */
[----:B0-----:R-:W-:Y:S05]  /*1160*/  @!P1 BRA `(.L_x_10) ;  /* 0x000000ac00409947 */ /* 0x001fea0003800000 */
.L_x_127:
[----:B------:R-:W-:Y:S05]  /*1170*/  @!P0 BRA `(.L_x_11) ;  /* 0x0000000000048947 */ /* 0x000fea0003800000 */
[----:B------:R-:W-:Y:S01]  /*1180*/  BPT.TRAP 0x1 ;  /* 0x000000040000795c */ /* 0x000fe20000300000 */
.L_x_11:
[----:B------:R-:W-:Y:S02]  /*1190*/  IMAD.U32 R6, RZ, RZ, UR36 ;  /* 0x00000024ff067e24 */ /* 0x000fe4000f8e00ff */
[----:B0-----:R-:W-:-:S03]  /*11a0*/  IMAD.U32 R3, RZ, RZ, UR37 ;  /* 0x00000025ff037e24 */ /* 0x001fc6000f8e00ff */
[----:B------:R-:W-:Y:S02]  /*11b0*/  LEA R6, R6, UR38, 0x3 ;  /* 0x0000002606067c11 */ /* 0x000fe4000f8e18ff */
[----:B------:R-:W-:-:S04]  /*11c0*/  SHF.L.U32 R3, R3, 0x1f, RZ ;  /* 0x0000001f03037819 */ /* 0x000fc800000006ff */
[----:B------:R0:W1:Y:S01]  /*11d0*/  SYNCS.PHASECHK.TRANS64.TRYWAIT P2, [R6+URZ+0x34830], R3 ;  /* 0x03483003060075a7 */ /* 0x000062000804017f */
[----:B------:R-:W-:Y:S05]  /*11e0*/  @!P0 BRA `(.L_x_12) ;  /* 0x0000000000048947 */ /* 0x000fea0003800000 */
[----:B------:R-:W-:Y:S01]  /*11f0*/  BPT.TRAP 0x1 ;  /* 0x000000040000795c */ /* 0x000fe20000300000 */
.L_x_12:
[----:B------:R-:W2:Y:S01]  /*1200*/  S2R R0, SR_TID.X ;  /* 0x0000000000007919 */ /* 0x000ea20000002100 */
[----:B------:R-:W-:Y:S01]  /*1210*/  IMAD.MOV.U32 R151, RZ, RZ, RZ ;  /* 0x000000ffff977224 */ /* 0x000fe200078e00ff */
[----:B--2---:R-:W-:-:S04]  /*1220*/  LOP3.LUT R0, R0, 0x7f, RZ, 0xc0, !PT ;  /* 0x0000007f00007812 */ /* 0x004fc800078ec0ff */
[----:B------:R-:W-:Y:S01]  /*1230*/  ISETP.NE.AND P1, PT, R0, RZ, PT ;  /* 0x000000ff0000720c */ /* 0x000fe20003f25270 */
[----:B-1----:R-:W-:-:S12]  /*1240*/  @P2 BRA `(.L_x_13) ;  /* 0x0000000000082947 */ /* 0x002fd80003800000 */
[----:B------:R-:W1:Y:S02]  /*1250*/  SYNCS.PHASECHK.TRANS64.TRYWAIT P2, [R6+URZ+0x34830], R3 ;  /* 0x03483003060075a7 */ /* 0x000e64000804017f */
[----:B-1----:R-:W-:Y:S05]  /*1260*/  @!P2 BRA `(.L_x_14) ;  /* 0x000000ac0018a947 */ /* 0x002fea0003800000 */
.L_x_13:
[----:B------:R-:W-:Y:S05]  /*1270*/  WARPSYNC.ALL ;  /* 0x0000000000007948 */ /* 0x000fea0003800000 */
[----:B------:R-:W-:Y:S01]  /*1280*/  UIADD3 UR38, UR38, 0x1c400, URZ ;  /* 0x0001c40026267890 */ /* 0x000fe2000fffe03f */
[----:B------:R-:W-:Y:S01]  /*1290*/  WARPGROUP.ARRIVE ;  /* 0x00000000000079c5 */ /* 0x000fe20000000000 */
[----:B------:R-:W-:Y:S01]  /*12a0*/  ULOP3.LUT UR5, UR40, 0x10000, URZ, 0xfc, !UPT ;  /* 0x0001000028057892 */ /* 0x000fe2000f8efc3f */
[----:B------:R-:W-:Y:S01]  /*12b0*/  IMAD.IADD R0, R191, 0x1, R88 ;  /* 0x00000001bf007824 */ /* 0x000fe200078e0258 */
[----:B------:R-:W-:Y:S01]  /*12c0*/  USHF.R.U32.HI UR38, URZ, 0x4, UR38 ;  /* 0x000000043f267899 */ /* 0x000fe20008011626 */
[----:B------:R-:W-:Y:S01]  /*12d0*/  P2R R89, PR, RZ, 0x2 ;  /* 0x00000002ff597803 */ /* 0x000fe20000000000 */
[----:B------:R-:W-:Y:S01]  /*12e0*/  UMOV UR9, 0x40000040 ;  /* 0x4000004000097882 */ /* 0x000fe20000000000 */
[----:B------:R-:W-:Y:S01]  /*12f0*/  UMOV UR11, 0x40000040 ;  /* 0x40000040000b7882 */ /* 0x000fe20000000000 */
[----:B------:R-:W-:Y:S01]  /*1300*/  ULOP3.LUT UR38, UR38, 0x3fff, URZ, 0xc0, !UPT ;  /* 0x00003fff26267892 */ /* 0x000fe2000f8ec03f */
[----:B------:R-:W-:Y:S01]  /*1310*/  IMAD.U32 R5, RZ, RZ, UR9 ;  /* 0x00000009ff057e24 */ /* 0x000fe2000f8e00ff */
[----:B------:R-:W-:Y:S01]  /*1320*/  UMOV UR8, UR5 ;  /* 0x0000000500087c82 */ /* 0x000fe20008000000 */
[----:B------:R-:W-:Y:S01]  /*1330*/  UIADD3 UR56, UR5, 0x2, URZ ;  /* 0x0000000205387890 */ /* 0x000fe2000fffe03f */
[----:B------:R-:W-:Y:S01]  /*1340*/  IMAD.U32 R4, RZ, RZ, UR8 ;  /* 0x00000008ff047e24 */ /* 0x000fe2000f8e00ff */
[----:B------:R-:W-:Y:S01]  /*1350*/  ULOP3.LUT UR38, UR38, 0x10000, URZ, 0xfc, !UPT ;  /* 0x0001000026267892 */ /* 0x000fe2000f8efc3f */
[----:B------:R-:W-:Y:S01]  /*1360*/  IMAD R7, R193, -0x80, R0 ;  /* 0xffffff80c1077824 */ /* 0x000fe200078e0200 */
[----:B------:R-:W-:Y:S01]  /*1370*/  UMOV UR57, 0x40000040 ;  /* 0x4000004000397882 */ /* 0x000fe20000000000 */
[----:B------:R-:W-:Y:S01]  /*1380*/  UMOV UR59, 0x40000040 ;  /* 0x40000040003b7882 */ /* 0x000fe20000000000 */
[----:B------:R-:W-:Y:S01]  /*1390*/  UIMAD UR4, UR36, 0xc00, UR38 ;  /* 0x00000c00240478a4 */ /* 0x000fe2000f8e0226 */
[----:B------:R-:W-:Y:S01]  /*13a0*/  P2R R91, PR, RZ, 0x1 ;  /* 0x00000001ff5b7803 */ /* 0x000fe20000000000 */
[----:B------:R-:W-:Y:S01]  /*13b0*/  UIADD3 UR52, UR5, 0x4, URZ ;  /* 0x0000000405347890 */ /* 0x000fe2000fffe03f */
[C---:B------:R-:W-:Y:S01]  /*13c0*/  ISETP.GT.AND P4, PT, R7.reuse, RZ, PT ;  /* 0x000000ff0700720c */ /* 0x040fe20003f84270 */
[----:B------:R-:W-:Y:S01]  /*13d0*/  UIADD3 UR58, UR4, 0x2, URZ ;  /* 0x00000002043a7890 */ /* 0x000fe2000fffe03f */
[C---:B------:R-:W-:Y:S01]  /*13e0*/  ISETP.GT.AND P3, PT, R7.reuse, 0x1, PT ;  /* 0x000000010700780c */ /* 0x040fe20003f64270 */
[----:B------:R-:W-:Y:S01]  /*13f0*/  UIADD3 UR54, UR4, 0x4, URZ ;  /* 0x0000000404367890 */ /* 0x000fe2000fffe03f */
[C---:B------:R-:W-:Y:S01]  /*1400*/  ISETP.GT.AND P2, PT, R7.reuse, 0x8, PT ;  /* 0x000000080700780c */ /* 0x040fe20003f44270 */
[----:B------:R-:W-:Y:S01]  /*1410*/  UMOV UR10, UR4 ;  /* 0x00000004000a7c82 */ /* 0x000fe20008000000 */
[----:B------:R-:W-:Y:S01]  /*1420*/  UMOV UR53, 0x40000040 ;  /* 0x4000004000357882 */ /* 0x000fe20000000000 */
[----:B------:R-:W-:Y:S01]  /*1430*/  HGMMA.64x128x16.F32 R24, gdesc[UR8], RZ, !UPT, gsb0 ;  /* 0x01e00000081879f0 */ /* 0x000fe2000c0008ff */
[----:B------:R-:W-:Y:S01]  /*1440*/  UMOV UR55, 0x40000040 ;  /* 0x4000004000377882 */ /* 0x000fe20000000000 */
[----:B------:R-:W-:Y:S01]  /*1450*/  UIADD3 UR8, UR5, 0x6, URZ ;  /* 0x0000000605087890 */ /* 0x000fe2000fffe03f */
[C---:B------:R-:W-:Y:S01]  /*1460*/  ISETP.GT.AND P6, PT, R7.reuse, 0x9, PT ;  /* 0x000000090700780c */ /* 0x040fe20003fc4270 */
[----:B------:R-:W-:Y:S01]  /*1470*/  UIADD3 UR10, UR4, 0x6, URZ ;  /* 0x00000006040a7890 */ /* 0x000fe2000fffe03f */
[C---:B------:R-:W-:Y:S01]  /*1480*/  ISETP.GT.AND P5, PT, R7.reuse, 0x10, PT ;  /* 0x000000100700780c */ /* 0x040fe20003fa4270 */
[----:B------:R-:W-:Y:S01]  /*1490*/  UMOV UR9, 0x40000040 ;  /* 0x4000004000097882 */ /* 0x000fe20000000000 */
[----:B------:R-:W-:Y:S01]  /*14a0*/  UMOV UR11, 0x40000040 ;  /* 0x40000040000b7882 */ /* 0x000fe20000000000 */
[----:B------:R-:W-:Y:S01]  /*14b0*/  UIADD3 UR12, UR5, 0x400, URZ ;  /* 0x00000400050c7890 */ /* 0x000fe2000fffe03f */
[C---:B------:R-:W-:Y:S01]  /*14c0*/  ISETP.GT.AND P1, PT, R7.reuse, 0x59, PT ;  /* 0x000000590700780c */ /* 0x040fe20003f24270 */
[----:B------:R-:W-:Y:S01]  /*14d0*/  UIADD3 UR14, UR4, 0x400, URZ ;  /* 0x00000400040e7890 */ /* 0x000fe2000fffe03f */
[----:B------:R-:W-:Y:S01]  /*14e0*/  ISETP.GT.AND P0, PT, R7, 0x60, PT ;  /* 0x000000600700780c */ /* 0x000fe20003f04270 */
[----:B------:R-:W-:Y:S01]  /*14f0*/  UMOV UR13, 0x40000040 ;  /* 0x40000040000d7882 */ /* 0x000fe20000000000 */
[----:B------:R-:W-:Y:S01]  /*1500*/  UMOV UR15, 0x40000040 ;  /* 0x40000040000f7882 */ /* 0x000fe20000000000 */
[----:B------:R-:W-:Y:S01]  /*1510*/  UIADD3 UR16, UR5, 0x402, URZ ;  /* 0x0000040205107890 */ /* 0x000fe2000fffe03f */
[--C-:B------:R-:W-:Y:S01]  /*1520*/  IMAD.MOV.U32 R150, RZ, RZ, R151.reuse ;  /* 0x000000ffff967224 */ /* 0x100fe200078e0097 */
[----:B------:R-:W-:Y:S01]  /*1530*/  UIADD3 UR18, UR4, 0x402, URZ ;  /* 0x0000040204127890 */ /* 0x000fe2000fffe03f */
[--C-:B------:R-:W-:Y:S01]  /*1540*/  IMAD.MOV.U32 R149, RZ, RZ, R151.reuse ;  /* 0x000000ffff957224 */ /* 0x100fe200078e0097 */
        /* <DEDUP_REMOVED lines=38> */
[----:B------:R-:W-:Y:S01]  /*17b0*/  ULDC UR4, c[0x0][0x988] ;  /* 0x0002620000047ab9 */ /* 0x000fe20000000800 */
[----:B------:R-:W-:-:S02]  /*17c0*/  IMAD.MOV.U32 R136, RZ, RZ, R151 ;  /* 0x000000ffff887224 */ /* 0x000fc400078e0097 */
[--C-:B------:R-:W-:Y:S02]  /*17d0*/  IMAD.MOV.U32 R135, RZ, RZ, R151.reuse ;  /* 0x000000ffff877224 */ /* 0x100fe400078e0097 */
[--C-:B------:R-:W-:Y:S02]  /*17e0*/  IMAD.MOV.U32 R133, RZ, RZ, R151.reuse ;  /* 0x000000ffff857224 */ /* 0x100fe400078e0097 */
[--C-:B------:R-:W-:Y:S02]  /*17f0*/  IMAD.MOV.U32 R131, RZ, RZ, R151.reuse ;  /* 0x000000ffff837224 */ /* 0x100fe400078e0097 */
[--C-:B------:R-:W-:Y:S02]  /*1800*/  IMAD.MOV.U32 R129, RZ, RZ, R151.reuse ;  /* 0x000000ffff817224 */ /* 0x100fe400078e0097 */
[--C-:B------:R-:W-:Y:S02]  /*1810*/  IMAD.MOV.U32 R127, RZ, RZ, R151.reuse ;  /* 0x000000ffff7f7224 */ /* 0x100fe400078e0097 */
        /* <DEDUP_REMOVED lines=16> */
[----:B------:R-:W-:Y:S01]  /*1920*/  IMAD.MOV.U32 R93, RZ, RZ, R151 ;  /* 0x000000ffff5d7224 */ /* 0x000fe200078e0097 */
[----:B------:R-:W-:Y:S02]  /*1930*/  WARPGROUP.DEPBAR.LE gsb0, 0x0 ;  /* 0x00008000000079c5 */ /* 0x000fe40000010000 */
[----:B------:R-:W-:-:S06]  /*1940*/  WARPGROUP.ARRIVE ;  /* 0x00000000000079c5 */ /* 0x000fcc0000000000 */
[----:B------:R-:W-:Y:S03]  /*1950*/  HGMMA.64x128x16.F32 R24, gdesc[UR56], R24, gsb0 ;  /* 0x01e00000381879f0 */ /* 0x000fe60008000818 */
[----:B------:R-:W-:Y:S02]  /*1960*/  WARPGROUP.DEPBAR.LE gsb0, 0x0 ;  /* 0x00008000000079c5 */ /* 0x000fe40000010000 */
[----:B------:R-:W-:-:S07]  /*1970*/  WARPGROUP.ARRIVE ;  /* 0x00000000000079c5 */ /* 0x000fce0000000000 */
        /* <DEDUP_REMOVED lines=29> */
[----:B------:R-:W-:Y:S02]  /*1b50*/  FSEL R10, R24, -INF , P4 ;  /* 0xff800000180a7808 */ /* 0x000fe40002000000 */
[----:B------:R-:W-:Y:S02]  /*1b60*/  FSEL R25, R25, -INF , P3 ;  /* 0xff80000019197808 */ /* 0x000fe40001800000 */
[----:B------:R-:W-:Y:S02]  /*1b70*/  FSEL R90, R28, -INF , P2 ;  /* 0xff8000001c5a7808 */ /* 0x000fe40001000000 */
[----:B01----:R-:W-:-:S02]  /*1b80*/  FMNMX.FTZ R3, R10, R25, !PT ;  /* 0x000000190a037209 */ /* 0x003fc40007810000 */
[----:B------:R-:W-:Y:S02]  /*1b90*/  FSEL R92, R29, -INF , P6 ;  /* 0xff8000001d5c7808 */ /* 0x000fe40003000000 */
[----:B------:R-:W-:Y:S02]  /*1ba0*/  FMNMX.FTZ R3, R90, R3, !PT ;  /* 0x000000035a037209 */ /* 0x000fe40007810000 */
[----:B------:R-:W-:Y:S02]  /*1bb0*/  FSEL R26, R26, -INF , P4 ;  /* 0xff8000001a1a7808 */ /* 0x000fe40002000000 */
[----:B------:R-:W-:Y:S02]  /*1bc0*/  ISETP.GT.AND P4, PT, R7, 0x11, PT ;  /* 0x000000110700780c */ /* 0x000fe40003f84270 */
[----:B------:R-:W-:Y:S02]  /*1bd0*/  FSEL R94, R32, -INF , P5 ;  /* 0xff800000205e7808 */ /* 0x000fe40002800000 */
[----:B------:R-:W-:-:S02]  /*1be0*/  FMNMX.FTZ R3, R92, R3, !PT ;  /* 0x000000035c037209 */ /* 0x000fc40007810000 */
[----:B------:R-:W-:Y:S02]  /*1bf0*/  FSEL R27, R27, -INF , P3 ;  /* 0xff8000001b1b7808 */ /* 0x000fe40001800000 */
[----:B------:R-:W-:Y:S02]  /*1c00*/  ISETP.GT.AND P3, PT, R7, 0x18, PT ;  /* 0x000000180700780c */ /* 0x000fe40003f64270 */
[----:B------:R-:W-:Y:S02]  /*1c10*/  FSEL R96, R33, -INF , P4 ;  /* 0xff80000021607808 */ /* 0x000fe40002000000 */
[----:B------:R-:W-:Y:S02]  /*1c20*/  FMNMX.FTZ R3, R94, R3, !PT ;  /* 0x000000035e037209 */ /* 0x000fe40007810000 */
[----:B------:R-:W-:Y:S02]  /*1c30*/  FSEL R30, R30, -INF , P2 ;  /* 0xff8000001e1e7808 */ /* 0x000fe40001000000 */
[----:B------:R-:W-:-:S02]  /*1c40*/  ISETP.GT.AND P2, PT, R7, 0x19, PT ;  /* 0x000000190700780c */ /* 0x000fc40003f44270 */
        /* <DEDUP_REMOVED lines=63> */
[----:B------:R-:W-:Y:S02]  /*2040*/  FMNMX.FTZ R3, R122, R3, !PT ;  /* 0x000000037a037209 */ /* 0x000fe40007810000 */
[----:B------:R-:W-:Y:S02]  /*2050*/  FSEL R124, R69, -INF , P1 ;  /* 0xff800000457c7808 */ /* 0x000fe40000800000 */
[----:B------:R-:W-:-:S02]  /*2060*/  FMNMX.FTZ R3, R68, R3, !PT ;  /* 0x0000000344037209 */ /* 0x000fc40007810000 */
[C---:B------:R-:W-:Y:S02]  /*2070*/  ISETP.GT.AND P1, PT, R7.reuse, 0x61, PT ;  /* 0x000000610700780c */ /* 0x040fe40003f24270 */
[----:B------:R-:W-:Y:S02]  /*2080*/  FSEL R72, R72, -INF , P0 ;  /* 0xff80000048487808 */ /* 0x000fe40000000000 */
[----:B------:R-:W-:Y:S02]  /*2090*/  FMNMX.FTZ R3, R124, R3, !PT ;  /* 0x000000037c037209 */ /* 0x000fe40007810000 */
        /* <DEDUP_REMOVED lines=8> */
[----:B------:R-:W-:-:S02]  /*2120*/  FSEL R128, R77, -INF , P2 ;  /* 0xff8000004d807808 */ /* 0x000fc40001000000 */
[----:B------:R-:W-:Y:S02]  /*2130*/  FMNMX.FTZ R3, R76, R3, !PT ;  /* 0x000000034c037209 */ /* 0x000fe40007810000 */
[C---:B------:R-:W-:Y:S02]  /*2140*/  ISETP.GT.AND P3, PT, R7.reuse, 0x70, PT ;  /* 0x000000700700780c */ /* 0x040fe40003f64270 */
[----:B------:R-:W-:Y:S02]  /*2150*/  FSEL R66, R66, -INF , P4 ;  /* 0xff80000042427808 */ /* 0x000fe40002000000 */
[----:B------:R-:W-:Y:S02]  /*2160*/  FSEL R130, R80, -INF , P3 ;  /* 0xff80000050827808 */ /* 0x000fe40001800000 */
[----:B------:R-:W-:Y:S02]  /*2170*/  FMNMX.FTZ R3, R128, R3, !PT ;  /* 0x0000000380037209 */ /* 0x000fe40007810000 */
[----:B------:R-:W-:-:S02]  /*2180*/  ISETP.GT.AND P4, PT, R7, 0x71, PT ;  /* 0x000000710700780c */ /* 0x000fc40003f84270 */
[----:B------:R-:W-:Y:S02]  /*2190*/  FSEL R40, R63, -INF , P5 ;  /* 0xff8000003f287808 */ /* 0x000fe40002800000 */
[----:B------:R-:W-:Y:S02]  /*21a0*/  FSEL R132, R81, -INF , P4 ;  /* 0xff80000051847808 */ /* 0x000fe40002000000 */
[----:B------:R-:W-:Y:S02]  /*21b0*/  FMNMX.FTZ R3, R130, R3, !PT ;  /* 0x0000000382037209 */ /* 0x000fe40007810000 */
[----:B------:R-:W-:Y:S02]  /*21c0*/  ISETP.GT.AND P5, PT, R7, 0x78, PT ;  /* 0x000000780700780c */ /* 0x000fe40003fa4270 */
[----:B------:R-:W-:Y:S02]  /*21d0*/  FSEL R62, R62, -INF , P6 ;  /* 0xff8000003e3e7808 */ /* 0x000fe40003000000 */
[----:B------:R-:W-:-:S02]  /*21e0*/  FSEL R84, R84, -INF , P5 ;  /* 0xff80000054547808 */ /* 0x000fc40002800000 */
[----:B------:R-:W-:Y:S02]  /*21f0*/  FMNMX.FTZ R3, R132, R3, !PT ;  /* 0x0000000384037209 */ /* 0x000fe40007810000 */
[----:B------:R-:W-:Y:S02]  /*2200*/  ISETP.GT.AND P6, PT, R7, 0x79, PT ;  /* 0x000000790700780c */ /* 0x000fe40003fc4270 */
[----:B------:R-:W-:Y:S02]  /*2210*/  FMNMX.FTZ R3, R84, R3, !PT ;  /* 0x0000000354037209 */ /* 0x000fe40007810000 */
[----:B------:R-:W-:Y:S02]  /*2220*/  FSEL R134, R85, -INF , P6 ;  /* 0xff80000055867808 */ /* 0x000fe40003000000 */
[----:B------:R-:W-:Y:S02]  /*2230*/  P2R R15, PR, RZ, 0x4 ;  /* 0x00000004ff0f7803 */ /* 0x000fe40000000000 */
[----:B------:R-:W-:Y:S01]  /*2240*/  FMNMX.FTZ R9, R134, R3, !PT ;  /* 0x0000000386097209 */ /* 0x000fe20007810000 */
[----:B------:R-:W-:Y:S01]  /*2250*/  IMAD.U32 R3, RZ, RZ, UR4 ;  /* 0x00000004ff037e24 */ /* 0x000fe2000f8e00ff */
[----:B------:R-:W-:-:S02]  /*2260*/  P2R R21, PR, RZ, 0x1 ;  /* 0x00000001ff157803 */ /* 0x000fc40000000000 */
[----:B------:R-:W-:Y:S01]  /*2270*/  ISETP.GT.AND P0, PT, R7, 0x59, PT ;  /* 0x000000590700780c */ /* 0x000fe20003f04270 */
[----:B------:R-:W0:Y:S01]  /*2280*/  SHFL.BFLY PT, R0, R9, 0x2, 0x1f ;  /* 0x0c401f0009007f89 */ /* 0x000e2200000e0000 */
[----:B------:R-:W-:Y:S02]  /*2290*/  P2R R29, PR, RZ, 0x2 ;  /* 0x00000002ff1d7803 */ /* 0x000fe40000000000 */
[----:B------:R-:W-:Y:S02]  /*22a0*/  FSEL R48, R71, -INF , P0 ;  /* 0xff80000047307808 */ /* 0x000fe40000000000 */
[----:B------:R-:W-:Y:S02]  /*22b0*/  ISETP.NE.AND P0, PT, R21, RZ, PT ;  /* 0x000000ff1500720c */ /* 0x000fe40003f05270 */
[----:B------:R-:W-:Y:S02]  /*22c0*/  ISETP.GT.AND P1, PT, R7, 0x60, PT ;  /* 0x000000600700780c */ /* 0x000fe40003f24270 */
[----:B------:R-:W-:-:S02]  /*22d0*/  FSEL R78, R78, -INF , P0 ;  /* 0xff8000004e4e7808 */ /* 0x000fc40000000000 */
[----:B------:R-:W-:Y:S02]  /*22e0*/  FSEL R74, R74, -INF , P1 ;  /* 0xff8000004a4a7808 */ /* 0x000fe40000800000 */
[----:B------:R-:W-:Y:S02]  /*22f0*/  ISETP.NE.AND P1, PT, R29, RZ, PT ;  /* 0x000000ff1d00720c */ /* 0x000fe40003f25270 */
[----:B------:R-:W-:Y:S02]  /*2300*/  FSEL R82, R82, -INF , P3 ;  /* 0xff80000052527808 */ /* 0x000fe40001800000 */
[----:B------:R-:W-:Y:S02]  /*2310*/  FSEL R52, R75, -INF , P1 ;  /* 0xff8000004b347808 */ /* 0x000fe40000800000 */
[----:B------:R-:W-:Y:S02]  /*2320*/  FSEL R86, R86, -INF , P5 ;  /* 0xff80000056567808 */ /* 0x000fe40002800000 */
[----:B------:R-:W-:Y:S01]  /*2330*/  ISETP.NE.AND P1, PT, R89, RZ, PT ;  /* 0x000000ff5900720c */ /* 0x000fe20003f25270 */
[--C-:B------:R-:W-:Y:S01]  /*2340*/  IMAD.MOV.U32 R89, RZ, RZ, R151.reuse ;  /* 0x000000ffff597224 */ /* 0x100fe200078e0097 */
[----:B------:R-:W-:Y:S01]  /*2350*/  ISETP.NE.AND P0, PT, R91, RZ, PT ;  /* 0x000000ff5b00720c */ /* 0x000fe20003f05270 */
[----:B------:R-:W-:Y:S01]  /*2360*/  IMAD.MOV.U32 R91, RZ, RZ, R151 ;  /* 0x000000ffff5b7224 */ /* 0x000fe200078e0097 */
[----:B0-----:R-:W-:-:S05]  /*2370*/  FMNMX.FTZ R11, R9, R0, !PT ;  /* 0x00000000090b7209 */ /* 0x001fca0007810000 */
[----:B------:R-:W0:Y:S04]  /*2380*/  SHFL.BFLY PT, R0, R11, 0x1, 0x1f ;  /* 0x0c201f000b007f89 */ /* 0x000e2800000e0000 */
[----:B------:R-:W-:-:S05]  /*2390*/  @!P1 VIADD R6, R6, 0x34840 ;  /* 0x0003484006069836 */ /* 0x000fca0000000000 */
[----:B------:R-:W-:-:S04]  /*23a0*/  @!P1 PRMT R6, RZ, 0x654, R6 ;  /* 0x00000654ff069816 */ /* 0x000fc80000000006 */
[----:B------:R1:W-:Y:S01]  /*23b0*/  @!P1 SYNCS.ARRIVE.TRANS64.RED.A1T0 RZ, [R6+URZ], RZ ;  /* 0x000000ff06ff99a7 */ /* 0x0003e2000810043f */
[----:B0-----:R-:W-:Y:S02]  /*23c0*/  FMNMX.FTZ R0, R11, R0, !PT ;  /* 0x000000000b007209 */ /* 0x001fe40007810000 */
[----:B------:R-:W-:Y:S02]  /*23d0*/  FMNMX.FTZ R11, R26, R27, !PT ;  /* 0x0000001b1a0b7209 */ /* 0x000fe40007810000 */
[C---:B------:R-:W-:Y:S01]  /*23e0*/  FSETP.NEU.FTZ.AND P2, PT, R0.reuse, -INF , PT ;  /* 0xff8000000000780b */ /* 0x040fe20003f5d000 */
[----:B------:R-:W-:Y:S01]  /*23f0*/  FMUL.FTZ R13, R0, R3 ;  /* 0x00000003000d7220 */ /* 0x000fe20000410000 */
[----:B------:R-:W-:-:S04]  /*2400*/  FMNMX.FTZ R11, R30, R11, !PT ;  /* 0x0000000b1e0b7209 */ /* 0x000fc80007810000 */
[----:B------:R-:W-:Y:S02]  /*2410*/  FMNMX.FTZ R11, R8, R11, !PT ;  /* 0x0000000b080b7209 */ /* 0x000fe40007810000 */
[----:B------:R-:W-:Y:S02]  /*2420*/  FSEL R39, R13, RZ, P2 ;  /* 0x000000ff0d277208 */ /* 0x000fe40001000000 */
[----:B------:R-:W-:Y:S02]  /*2430*/  FMNMX.FTZ R11, R34, R11, !PT ;  /* 0x0000000b220b7209 */ /* 0x000fe40007810000 */
[----:B------:R-:W-:Y:S01]  /*2440*/  ISETP.NE.AND P2, PT, R15, RZ, PT ;  /* 0x000000ff0f00720c */ /* 0x000fe20003f45270 */
[--C-:B------:R-:W-:Y:S01]  /*2450*/  FFMA.FTZ R7, R25, R3, -R39.reuse ;  /* 0x0000000319077223 */ /* 0x100fe20000010827 */
[----:B------:R-:W-:Y:S01]  /*2460*/  FMNMX.FTZ R13, R12, R11, !PT ;  /* 0x0000000b0c0d7209 */ /* 0x000fe20007810000 */
[-CC-:B------:R-:W-:Y:S01]  /*2470*/  FFMA.FTZ R152, R56, R3.reuse, -R39.reuse ;  /* 0x0000000338987223 */ /* 0x180fe20000010827 */
[----:B------:R-:W-:Y:S01]  /*2480*/  FSEL R80, R79, -INF , P2 ;  /* 0xff8000004f507808 */ /* 0x000fe20001000000 */
[--C-:B------:R-:W-:Y:S01]  /*2490*/  FFMA.FTZ R182, R90, R3, -R39.reuse ;  /* 0x000000035ab67223 */ /* 0x100fe20000010827 */
[----:B------:R-:W-:Y:S01]  /*24a0*/  FMNMX.FTZ R13, R38, R13, !PT ;  /* 0x0000000d260d7209 */ /* 0x000fe20007810000 */
[--C-:B------:R-:W-:Y:S01]  /*24b0*/  FFMA.FTZ R180, R10, R3, -R39.reuse ;  /* 0x000000030ab47223 */ /* 0x100fe20000010827 */
[----:B------:R-:W-:Y:S01]  /*24c0*/  FSEL R56, R83, -INF , P4 ;  /* 0xff80000053387808 */ /* 0x000fe20002000000 */
[----:B------:R-:W-:Y:S01]  /*24d0*/  MUFU.EX2 R7, R7 ;  /* 0x0000000700077308 */ /* 0x000fe20000000800 */
[----:B------:R-:W-:Y:S01]  /*24e0*/  FMNMX.FTZ R13, R14, R13, !PT ;  /* 0x0000000d0e0d7209 */ /* 0x000fe20007810000 */
[-CC-:B------:R-:W-:Y:S01]  /*24f0*/  FFMA.FTZ R9, R92, R3.reuse, -R39.reuse ;  /* 0x000000035c097223 */ /* 0x180fe20000010827 */
[----:B------:R-:W-:Y:S01]  /*2500*/  FSEL R90, R87, -INF , P6 ;  /* 0xff800000575a7808 */ /* 0x000fe20003000000 */
[--C-:B------:R-:W-:Y:S01]  /*2510*/  FFMA.FTZ R176, R94, R3, -R39.reuse ;  /* 0x000000035eb07223 */ /* 0x100fe20000010827 */
[----:B------:R-:W-:Y:S01]  /*2520*/  FMNMX.FTZ R13, R42, R13, !PT ;  /* 0x0000000d2a0d7209 */ /* 0x000fe20007810000 */
[-CC-:B------:R-:W-:Y:S01]  /*2530*/  FFMA.FTZ R96, R96, R3.reuse, -R39.reuse ;  /* 0x0000000360607223 */ /* 0x180fe20000010827 */
[--C-:B------:R-:W-:Y:S01]  /*2540*/  FFMA.FTZ R178, R98, R3, -R39.reuse ;  /* 0x0000000362b27223 */ /* 0x100fe20000010827 */
[----:B------:R-:W0:Y:S01]  /*2550*/  MUFU.EX2 R180, R180 ;  /* 0x000000b400b47308 */ /* 0x000e220000000800 */
[----:B------:R-:W-:Y:S01]  /*2560*/  FMNMX.FTZ R15, R20, R13, !PT ;  /* 0x0000000d140f7209 */ /* 0x000fe20007810000 */
[-CC-:B------:R-:W-:Y:S01]  /*2570*/  FFMA.FTZ R100, R100, R3.reuse, -R39.reuse ;  /* 0x0000000364647223 */ /* 0x180fe20000010827 */
[-CC-:B------:R-:W-:Y:S01]  /*2580*/  FFMA.FTZ R172, R102, R3.reuse, -R39.reuse ;  /* 0x0000000366ac7223 */ /* 0x180fe20000010827 */
[--C-:B------:R-:W-:Y:S01]  /*2590*/  FFMA.FTZ R104, R104, R3, -R39.reuse ;  /* 0x0000000368687223 */ /* 0x100fe20000010827 */
[----:B------:R-:W-:Y:S01]  /*25a0*/  FMNMX.FTZ R15, R46, R15, !PT ;  /* 0x0000000f2e0f7209 */ /* 0x000fe20007810000 */
[-CC-:B------:R-:W-:Y:S01]  /*25b0*/  FFMA.FTZ R174, R106, R3.reuse, -R39.reuse ;  /* 0x000000036aae7223 */ /* 0x180fe20000010827 */
[--C-:B------:R-:W-:Y:S01]  /*25c0*/  FFMA.FTZ R108, R108, R3, -R39.reuse ;  /* 0x000000036c6c7223 */ /* 0x100fe20000010827 */
[----:B------:R-:W2:Y:S01]  /*25d0*/  MUFU.EX2 R182, R182 ;  /* 0x000000b600b67308 */ /* 0x000ea20000000800 */
[----:B------:R-:W-:Y:S01]  /*25e0*/  FMNMX.FTZ R15, R24, R15, !PT ;  /* 0x0000000f180f7209 */ /* 0x000fe20007810000 */
[-CC-:B------:R-:W-:Y:S01]  /*25f0*/  FFMA.FTZ R168, R110, R3.reuse, -R39.reuse ;  /* 0x000000036ea87223 */ /* 0x180fe20000010827 */
[-CC-:B------:R-:W-:Y:S01]  /*2600*/  FFMA.FTZ R112, R112, R3.reuse, -R39.reuse ;  /* 0x0000000370707223 */ /* 0x180fe20000010827 */
[--C-:B------:R-:W-:Y:S01]  /*2610*/  FFMA.FTZ R170, R114, R3, -R39.reuse ;  /* 0x0000000372aa7223 */ /* 0x100fe20000010827 */
[----:B------:R-:W-:Y:S01]  /*2620*/  FMNMX.FTZ R15, R50, R15, !PT ;  /* 0x0000000f320f7209 */ /* 0x000fe20007810000 */
[-CC-:B------:R-:W-:Y:S01]  /*2630*/  FFMA.FTZ R116, R116, R3.reuse, -R39.reuse ;  /* 0x0000000374747223 */ /* 0x180fe20000010827 */
[----:B------:R-:W-:Y:S01]  /*2640*/  FFMA.FTZ R118, R118, R3, -R39 ;  /* 0x0000000376767223 */ /* 0x000fe20000010827 */
[----:B------:R-:W3:Y:S01]  /*2650*/  MUFU.EX2 R9, R9 ;  /* 0x0000000900097308 */ /* 0x000ee20000000800 */
[----:B------:R-:W-:Y:S01]  /*2660*/  FMNMX.FTZ R21, R28, R15, !PT ;  /* 0x0000000f1c157209 */ /* 0x000fe20007810000 */
[----:B0-----:R-:W-:Y:S01]  /*2670*/  FADD.FTZ R49, R180, R7 ;  /* 0x00000007b4317221 */ /* 0x001fe20000010000 */
[-CC-:B------:R-:W-:Y:S01]  /*2680*/  FFMA.FTZ R154, R60, R3.reuse, -R39.reuse ;  /* 0x000000033c9a7223 */ /* 0x180fe20000010827 */
        /* <DEDUP_REMOVED lines=12> */
[----:B------:R4:W5:Y:S01]  /*2750*/  MUFU.EX2 R11, R96 ;  /* 0x00000060000b7308 */ /* 0x0009620000000800 */
[----:B------:R-:W-:Y:S01]  /*2760*/  FMNMX.FTZ R25, R36, R21, !PT ;  /* 0x0000001524197209 */ /* 0x000fe20007810000 */
[-CC-:B------:R-:W-:Y:S01]  /*2770*/  FFMA.FTZ R130, R130, R3.reuse, -R39.reuse ;  /* 0x0000000382827223 */ /* 0x180fe20000010827 */
[----:B------:R-:W-:Y:S01]  /*2780*/  F2FP.F16.F32.PACK_AB R180, R7, R180 ;  /* 0x000000b407b4723e */ /* 0x000fe200000000ff */
[--C-:B------:R-:W-:Y:S01]  /*2790*/  FFMA.FTZ R132, R132, R3, -R39.reuse ;  /* 0x0000000384847223 */ /* 0x100fe20000010827 */
[----:B------:R-:W-:Y:S01]  /*27a0*/  FMNMX.FTZ R25, R62, R25, !PT ;  /* 0x000000193e197209 */ /* 0x000fe20007810000 */
[----:B------:R-:W-:Y:S01]  /*27b0*/  FFMA.FTZ R84, R84, R3, -R39 ;  /* 0x0000000354547223 */ /* 0x000fe20000010827 */
[--C-:B------:R-:W-:Y:S01]  /*27c0*/  IMAD.MOV.U32 R122, RZ, RZ, R151.reuse ;  /* 0x000000ffff7a7224 */ /* 0x100fe200078e0097 */
[----:B------:R-:W1:Y:S01]  /*27d0*/  MUFU.EX2 R178, R178 ;  /* 0x000000b200b27308 */ /* 0x000e620000000800 */
[----:B------:R-:W-:Y:S01]  /*27e0*/  FMNMX.FTZ R25, R40, R25, !PT ;  /* 0x0000001928197209 */ /* 0x000fe20007810000 */
[----:B------:R-:W-:-:S02]  /*27f0*/  IMAD.MOV.U32 R114, RZ, RZ, R151 ;  /* 0x000000ffff727224 */ /* 0x000fc400078e0097 */
[--C-:B------:R-:W-:Y:S01]  /*2800*/  IMAD.MOV.U32 R110, RZ, RZ, R151.reuse ;  /* 0x000000ffff6e7224 */ /* 0x100fe200078e0097 */
[----:B------:R-:W-:Y:S01]  /*2810*/  FMNMX.FTZ R25, R66, R25, !PT ;  /* 0x0000001942197209 */ /* 0x000fe20007810000 */
[--C-:B------:R-:W-:Y:S02]  /*2820*/  IMAD.MOV.U32 R106, RZ, RZ, R151.reuse ;  /* 0x000000ffff6a7224 */ /* 0x100fe400078e0097 */
[----:B------:R2:W1:Y:S01]  /*2830*/  MUFU.EX2 R13, R100 ;  /* 0x00000064000d7308 */ /* 0x0004620000000800 */
[----:B------:R-:W-:Y:S01]  /*2840*/  FMNMX.FTZ R29, R44, R25, !PT ;  /* 0x000000192c1d7209 */ /* 0x000fe20007810000 */
[--C-:B------:R-:W-:Y:S02]  /*2850*/  IMAD.MOV.U32 R102, RZ, RZ, R151.reuse ;  /* 0x000000ffff667224 */ /* 0x100fe400078e0097 */
[--C-:B------:R-:W-:Y:S01]  /*2860*/  IMAD.MOV.U32 R98, RZ, RZ, R151.reuse ;  /* 0x000000ffff627224 */ /* 0x100fe200078e0097 */
[----:B------:R-:W-:Y:S01]  /*2870*/  FMNMX.FTZ R29, R70, R29, !PT ;  /* 0x0000001d461d7209 */ /* 0x000fe20007810000 */
[----:B----4-:R-:W-:-:S02]  /*2880*/  IMAD.MOV.U32 R96, RZ, RZ, R151 ;  /* 0x000000ffff607224 */ /* 0x010fc400078e0097 */
[----:B------:R-:W-:Y:S01]  /*2890*/  MUFU.EX2 R172, R172 ;  /* 0x000000ac00ac7308 */ /* 0x000fe20000000800 */
[----:B------:R-:W-:Y:S01]  /*28a0*/  FMNMX.FTZ R29, R48, R29, !PT ;  /* 0x0000001d301d7209 */ /* 0x000fe20007810000 */
[--C-:B--2---:R-:W-:Y:S02]  /*28b0*/  IMAD.MOV.U32 R100, RZ, RZ, R151.reuse ;  /* 0x000000ffff647224 */ /* 0x104fe400078e0097 */
[--C-:B------:R-:W-:Y:S01]  /*28c0*/  IMAD.MOV.U32 R94, RZ, RZ, R151.reuse ;  /* 0x000000ffff5e7224 */ /* 0x100fe200078e0097 */
[----:B------:R-:W-:Y:S01]  /*28d0*/  FMNMX.FTZ R29, R74, R29, !PT ;  /* 0x0000001d4a1d7209 */ /* 0x000fe20007810000 */
[----:B------:R-:W-:Y:S02]  /*28e0*/  IMAD.MOV.U32 R92, RZ, RZ, R151 ;  /* 0x000000ffff5c7224 */ /* 0x000fe400078e0097 */
[----:B------:R2:W-:Y:S01]  /*28f0*/  MUFU.EX2 R15, R104 ;  /* 0x00000068000f7308 */ /* 0x0005e20000000800 */
[----:B------:R-:W-:-:S04]  /*2900*/  FMNMX.FTZ R31, R52, R29, !PT ;  /* 0x0000001d341f7209 */ /* 0x000fc80007810000 */
[----:B------:R-:W-:-:S03]  /*2910*/  FMNMX.FTZ R31, R78, R31, !PT ;  /* 0x0000001f4e1f7209 */ /* 0x000fc60007810000 */
[----:B------:R-:W-:Y:S01]  /*2920*/  MUFU.EX2 R174, R174 ;  /* 0x000000ae00ae7308 */ /* 0x000fe20000000800 */
[----:B------:R-:W-:Y:S01]  /*2930*/  FMNMX.FTZ R31, R80, R31, !PT ;  /* 0x0000001f501f7209 */ /* 0x000fe20007810000 */
[----:B--2---:R-:W-:-:S03]  /*2940*/  IMAD.MOV.U32 R104, RZ, RZ, R151 ;  /* 0x000000ffff687224 */ /* 0x004fc600078e0097 */
[----:B------:R-:W-:-:S03]  /*2950*/  FMNMX.FTZ R31, R82, R31, !PT ;  /* 0x0000001f521f7209 */ /* 0x000fc60007810000 */
[----:B------:R2:W-:Y:S01]  /*2960*/  MUFU.EX2 R21, R108 ;  /* 0x0000006c00157308 */ /* 0x0005e20000000800 */
[----:B------:R-:W-:-:S04]  /*2970*/  FMNMX.FTZ R33, R56, R31, !PT ;  /* 0x0000001f38217209 */ /* 0x000fc80007810000 */
[----:B------:R-:W-:-:S03]  /*2980*/  FMNMX.FTZ R33, R86, R33, !PT ;  /* 0x0000002156217209 */ /* 0x000fc60007810000 */
[----:B------:R-:W-:Y:S01]  /*2990*/  MUFU.EX2 R168, R168 ;  /* 0x000000a800a87308 */ /* 0x000fe20000000800 */
[----:B------:R-:W-:Y:S01]  /*29a0*/  FMNMX.FTZ R10, R90, R33, !PT ;  /* 0x000000215a0a7209 */ /* 0x000fe20007810000 */
[-CC-:B------:R-:W-:Y:S01]  /*29b0*/  FFMA.FTZ R33, R120, R3.reuse, -R39.reuse ;  /* 0x0000000378217223 */ /* 0x180fe20000010827 */
[----:B------:R-:W-:Y:S01]  /*29c0*/  FFMA.FTZ R39, R134, R3, -R39 ;  /* 0x0000000386277223 */ /* 0x000fe20000010827 */
[--C-:B------:R-:W-:Y:S02]  /*29d0*/  IMAD.MOV.U32 R134, RZ, RZ, R151.reuse ;  /* 0x000000ffff867224 */ /* 0x100fe400078e0097 */
[----:B------:R-:W4:Y:S01]  /*29e0*/  SHFL.BFLY PT, R37, R10, 0x2, 0x1f ;  /* 0x0c401f000a257f89 */ /* 0x000f2200000e0000 */
[--C-:B------:R-:W-:Y:S01]  /*29f0*/  IMAD.MOV.U32 R120, RZ, RZ, R151.reuse ;  /* 0x000000ffff787224 */ /* 0x100fe200078e0097 */
[----:B------:R3:W-:Y:S01]  /*2a00*/  MUFU.EX2 R25, R112 ;  /* 0x0000007000197308 */ /* 0x0007e20000000800 */
[----:B--2---:R-:W-:-:S07]  /*2a10*/  IMAD.MOV.U32 R108, RZ, RZ, R151 ;  /* 0x000000ffff6c7224 */ /* 0x004fce00078e0097 */
[----:B------:R-:W-:Y:S01]  /*2a20*/  MUFU.EX2 R170, R170 ;  /* 0x000000aa00aa7308 */ /* 0x000fe20000000800 */
[----:B---3--:R-:W-:-:S07]  /*2a30*/  IMAD.MOV.U32 R112, RZ, RZ, R151 ;  /* 0x000000ffff707224 */ /* 0x008fce00078e0097 */
[----:B------:R2:W-:Y:S01]  /*2a40*/  MUFU.EX2 R29, R116 ;  /* 0x00000074001d7308 */ /* 0x0005e20000000800 */
[----:B----4-:R-:W-:-:S07]  /*2a50*/  FMNMX.FTZ R37, R10, R37, !PT ;  /* 0x000000250a257209 */ /* 0x010fce0007810000 */
[----:B------:R-:W-:Y:S01]  /*2a60*/  MUFU.EX2 R152, R152 ;  /* 0x0000009800987308 */ /* 0x000fe20000000800 */
[--C-:B--2---:R-:W-:Y:S01]  /*2a70*/  IMAD.MOV.U32 R116, RZ, RZ, R151.reuse ;  /* 0x000000ffff747224 */ /* 0x104fe200078e0097 */
[----:B------:R-:W2:Y:S06]  /*2a80*/  SHFL.BFLY PT, R10, R37, 0x1, 0x1f ;  /* 0x0c201f00250a7f89 */ /* 0x000eac00000e0000 */
[----:B------:R3:W-:Y:S08]  /*2a90*/  MUFU.EX2 R31, R118 ;  /* 0x00000076001f7308 */ /* 0x0007f00000000800 */
[----:B------:R-:W-:Y:S01]  /*2aa0*/  MUFU.EX2 R154, R154 ;  /* 0x0000009a009a7308 */ /* 0x000fe20000000800 */
[----:B---3--:R-:W-:-:S07]  /*2ab0*/  IMAD.MOV.U32 R118, RZ, RZ, R151 ;  /* 0x000000ffff767224 */ /* 0x008fce00078e0097 */
[----:B------:R-:W-:Y:S01]  /*2ac0*/  MUFU.EX2 R33, R33 ;  /* 0x0000002100217308 */ /* 0x000fe20000000800 */
[----:B--2---:R-:W-:-:S04]  /*2ad0*/  FMNMX.FTZ R10, R37, R10, !PT ;  /* 0x0000000a250a7209 */ /* 0x004fc80007810000 */
[C---:B------:R-:W-:Y:S01]  /*2ae0*/  FSETP.NEU.FTZ.AND P2, PT, R10.reuse, -INF , PT ;  /* 0xff8000000a00780b */ /* 0x040fe20003f5d000 */
[-C--:B------:R-:W-:Y:S02]  /*2af0*/  FMUL.FTZ R47, R10, R3.reuse ;  /* 0x000000030a2f7220 */ /* 0x080fe40000410000 */
[----:B------:R-:W-:Y:S03]  /*2b00*/  MUFU.EX2 R156, R156 ;  /* 0x0000009c009c7308 */ /* 0x000fe60000000800 */
[----:B------:R-:W-:Y:S02]  /*2b10*/  FSEL R47, R47, RZ, P2 ;  /* 0x000000ff2f2f7208 */ /* 0x000fe40001000000 */
[----:B------:R-:W-:Y:S01]  /*2b20*/  ISETP.GE.AND P2, PT, R88, 0x81, PT ;  /* 0x000000815800780c */ /* 0x000fe20003f46270 */
[----:B------:R-:W-:Y:S02]  /*2b30*/  IMAD.MOV.U32 R88, RZ, RZ, R151 ;  /* 0x000000ffff587224 */ /* 0x000fe400078e0097 */
[----:B------:R-:W-:Y:S01]  /*2b40*/  MUFU.EX2 R35, R35 ;  /* 0x0000002300237308 */ /* 0x000fe20000000800 */
[-CC-:B------:R-:W-:Y:S01]  /*2b50*/  FFMA.FTZ R26, R26, R3.reuse, -R47.reuse ;  /* 0x000000031a1a7223 */ /* 0x180fe2000001082f */
[-CC-:B------:R-:W-:Y:S01]  /*2b60*/  FFMA.FTZ R27, R27, R3.reuse, -R47.reuse ;  /* 0x000000031b1b7223 */ /* 0x180fe2000001082f */
[-CC-:B------:R-:W-:Y:S01]  /*2b70*/  FFMA.FTZ R8, R8, R3.reuse, -R47.reuse ;  /* 0x0000000308087223 */ /* 0x180fe2000001082f */
[-CC-:B------:R-:W-:Y:S01]  /*2b80*/  FFMA.FTZ R30, R30, R3.reuse, -R47.reuse ;  /* 0x000000031e1e7223 */ /* 0x180fe2000001082f */
[-CC-:B------:R-:W-:Y:S01]  /*2b90*/  FFMA.FTZ R34, R34, R3.reuse, -R47.reuse ;  /* 0x0000000322227223 */ /* 0x180fe2000001082f */
[-CC-:B------:R-:W-:Y:S01]  /*2ba0*/  FFMA.FTZ R12, R12, R3.reuse, -R47.reuse ;  /* 0x000000030c0c7223 */ /* 0x180fe2000001082f */
[-CC-:B------:R-:W-:Y:S01]  /*2bb0*/  FFMA.FTZ R38, R38, R3.reuse, -R47.reuse ;  /* 0x0000000326267223 */ /* 0x180fe2000001082f */
[----:B------:R2:W-:Y:S01]  /*2bc0*/  MUFU.EX2 R183, R8 ;  /* 0x0000000800b77308 */ /* 0x0005e20000000800 */
[-CC-:B------:R-:W-:Y:S01]  /*2bd0*/  FFMA.FTZ R14, R14, R3.reuse, -R47.reuse ;  /* 0x000000030e0e7223 */ /* 0x180fe2000001082f */
[-CC-:B------:R-:W-:Y:S01]  /*2be0*/  FFMA.FTZ R42, R42, R3.reuse, -R47.reuse ;  /* 0x000000032a2a7223 */ /* 0x180fe2000001082f */
[-CC-:B------:R-:W-:Y:S01]  /*2bf0*/  FFMA.FTZ R20, R20, R3.reuse, -R47.reuse ;  /* 0x0000000314147223 */ /* 0x180fe2000001082f */
[-CC-:B------:R-:W-:Y:S01]  /*2c00*/  FFMA.FTZ R46, R46, R3.reuse, -R47.reuse ;  /* 0x000000032e2e7223 */ /* 0x180fe2000001082f */
[-CC-:B------:R-:W-:Y:S01]  /*2c10*/  FFMA.FTZ R24, R24, R3.reuse, -R47.reuse ;  /* 0x0000000318187223 */ /* 0x180fe2000001082f */
[-CC-:B------:R-:W-:Y:S01]  /*2c20*/  FFMA.FTZ R50, R50, R3.reuse, -R47.reuse ;  /* 0x0000000332327223 */ /* 0x180fe2000001082f */
[-C--:B------:R-:W-:Y:S01]  /*2c30*/  FFMA.FTZ R28, R28, R3.reuse, -R47 ;  /* 0x000000031c1c7223 */ /* 0x080fe2000001082f */
[----:B------:R-:W-:Y:S01]  /*2c40*/  MUFU.EX2 R26, R26 ;  /* 0x0000001a001a7308 */ /* 0x000fe20000000800 */
[----:B--2---:R-:W-:Y:S01]  /*2c50*/  FADD.FTZ R8, R182, R49 ;  /* 0x00000031b6087221 */ /* 0x004fe20000010000 */
[-CC-:B------:R-:W-:Y:S01]  /*2c60*/  FFMA.FTZ R54, R54, R3.reuse, -R47.reuse ;  /* 0x0000000336367223 */ /* 0x180fe2000001082f */
[-CC-:B------:R-:W-:Y:S01]  /*2c70*/  FFMA.FTZ R32, R32, R3.reuse, -R47.reuse ;  /* 0x0000000320207223 */ /* 0x180fe2000001082f */
[-CC-:B------:R-:W-:Y:S01]  /*2c80*/  FFMA.FTZ R58, R58, R3.reuse, -R47.reuse ;  /* 0x000000033a3a7223 */ /* 0x180fe2000001082f */
[----:B------:R-:W-:Y:S01]  /*2c90*/  FADD.FTZ R49, R9, R8 ;  /* 0x0000000809317221 */ /* 0x000fe20000010000 */
[-CC-:B------:R-:W-:Y:S01]  /*2ca0*/  FFMA.FTZ R36, R36, R3.reuse, -R47.reuse ;  /* 0x0000000324247223 */ /* 0x180fe2000001082f */
[-C--:B------:R-:W-:Y:S01]  /*2cb0*/  FFMA.FTZ R62, R62, R3.reuse, -R47 ;  /* 0x000000033e3e7223 */ /* 0x080fe2000001082f */
[----:B------:R-:W2:Y:S01]  /*2cc0*/  MUFU.EX2 R27, R27 ;  /* 0x0000001b001b7308 */ /* 0x000ea20000000800 */
[----:B0-----:R-:W-:Y:S01]  /*2cd0*/  FADD.FTZ R8, R176, R49 ;  /* 0x00000031b0087221 */ /* 0x001fe20000010000 */
[-CC-:B------:R-:W-:Y:S01]  /*2ce0*/  FFMA.FTZ R40, R40, R3.reuse, -R47.reuse ;  /* 0x0000000328287223 */ /* 0x180fe2000001082f */
[-CC-:B------:R-:W-:Y:S01]  /*2cf0*/  FFMA.FTZ R66, R66, R3.reuse, -R47.reuse ;  /* 0x0000000342427223 */ /* 0x180fe2000001082f */
[-CC-:B------:R-:W-:Y:S01]  /*2d00*/  FFMA.FTZ R44, R44, R3.reuse, -R47.reuse ;  /* 0x000000032c2c7223 */ /* 0x180fe2000001082f */
[----:B-----5:R-:W-:Y:S01]  /*2d10*/  FADD.FTZ R49, R11, R8 ;  /* 0x000000080b317221 */ /* 0x020fe20000010000 */
[-C--:B------:R-:W-:Y:S01]  /*2d20*/  FFMA.FTZ R70, R70, R3.reuse, -R47 ;  /* 0x0000000346467223 */ /* 0x080fe2000001082f */
[----:B------:R-:W-:Y:S01]  /*2d30*/  F2FP.F16.F32.PACK_AB R182, R9, R182 ;  /* 0x000000b609b6723e */ /* 0x000fe200000000ff */
[----:B------:R-:W0:Y:S01]  /*2d40*/  MUFU.EX2 R30, R30 ;  /* 0x0000001e001e7308 */ /* 0x000e220000000800 */
[----:B-1----:R-:W-:Y:S01]  /*2d50*/  FADD.FTZ R8, R178, R49 ;  /* 0x00000031b2087221 */ /* 0x002fe20000010000 */
[-CC-:B------:R-:W-:Y:S01]  /*2d60*/  FFMA.FTZ R48, R48, R3.reuse, -R47.reuse ;  /* 0x0000000330307223 */ /* 0x180fe2000001082f */
[-CC-:B------:R-:W-:Y:S01]  /*2d70*/  FFMA.FTZ R74, R74, R3.reuse, -R47.reuse ;  /* 0x000000034a4a7223 */ /* 0x180fe2000001082f */
[-CC-:B------:R-:W-:Y:S01]  /*2d80*/  FFMA.FTZ R52, R52, R3.reuse, -R47.reuse ;  /* 0x0000000334347223 */ /* 0x180fe2000001082f */
[----:B------:R-:W-:Y:S01]  /*2d90*/  FADD.FTZ R51, R13, R8 ;  /* 0x000000080d337221 */ /* 0x000fe20000010000 */
[-CC-:B------:R-:W-:Y:S01]  /*2da0*/  FFMA.FTZ R78, R78, R3.reuse, -R47.reuse ;  /* 0x000000034e4e7223 */ /* 0x180fe2000001082f */
[-C--:B------:R-:W-:Y:S01]  /*2db0*/  FFMA.FTZ R80, R80, R3.reuse, -R47 ;  /* 0x0000000350507223 */ /* 0x080fe2000001082f */
[----:B------:R-:W1:Y:S01]  /*2dc0*/  MUFU.EX2 R34, R34 ;  /* 0x0000002200227308 */ /* 0x000e620000000800 */
[----:B--2---:R-:W-:Y:S01]  /*2dd0*/  FADD.FTZ R49, R26, R27 ;  /* 0x0000001b1a317221 */ /* 0x004fe20000010000 */
[-CC-:B------:R-:W-:Y:S01]  /*2de0*/  FFMA.FTZ R82, R82, R3.reuse, -R47.reuse ;  /* 0x0000000352527223 */ /* 0x180fe2000001082f */
[-CC-:B------:R-:W-:Y:S01]  /*2df0*/  FFMA.FTZ R56, R56, R3.reuse, -R47.reuse ;  /* 0x0000000338387223 */ /* 0x180fe2000001082f */
[-CC-:B------:R-:W-:Y:S01]  /*2e00*/  FFMA.FTZ R86, R86, R3.reuse, -R47.reuse ;  /* 0x0000000356567223 */ /* 0x180fe2000001082f */
[----:B------:R-:W-:Y:S01]  /*2e10*/  FFMA.FTZ R47, R90, R3, -R47 ;  /* 0x000000035a2f7223 */ /* 0x000fe2000001082f */
[----:B------:R-:W-:Y:S01]  /*2e20*/  F2FP.F16.F32.PACK_AB R176, R11, R176 ;  /* 0x000000b00bb0723e */ /* 0x000fe200000000ff */
[----:B------:R-:W-:Y:S01]  /*2e30*/  IMAD.MOV.U32 R90, RZ, RZ, R151 ;  /* 0x000000ffff5a7224 */ /* 0x000fe200078e0097 */
[----:B------:R2:W3:Y:S01]  /*2e40*/  MUFU.EX2 R177, R12 ;  /* 0x0000000c00b17308 */ /* 0x0004e20000000800 */
[----:B0-----:R-:W-:Y:S01]  /*2e50*/  FADD.FTZ R8, R30, R49 ;  /* 0x000000311e087221 */ /* 0x001fe20000010000 */
[----:B------:R-:W-:-:S02]  /*2e60*/  F2FP.F16.F32.PACK_AB R178, R13, R178 ;  /* 0x000000b20db2723e */ /* 0x000fc400000000ff */
[----:B------:R-:W-:Y:S01]  /*2e70*/  F2FP.F16.F32.PACK_AB R181, R27, R26 ;  /* 0x0000001a1bb5723e */ /* 0x000fe200000000ff */
[C---:B------:R-:W-:Y:S01]  /*2e80*/  FADD.FTZ R49, R183.reuse, R8 ;  /* 0x00000008b7317221 */ /* 0x040fe20000010000 */
[----:B------:R-:W-:Y:S02]  /*2e90*/  F2FP.F16.F32.PACK_AB R183, R183, R30 ;  /* 0x0000001eb7b7723e */ /* 0x000fe400000000ff */
[----:B------:R-:W0:Y:S01]  /*2ea0*/  MUFU.EX2 R38, R38 ;  /* 0x0000002600267308 */ /* 0x000e220000000800 */
[----:B--2---:R-:W-:Y:S01]  /*2eb0*/  FADD.FTZ R12, R172, R51 ;  /* 0x00000033ac0c7221 */ /* 0x004fe20000010000 */
[----:B-1----:R-:W-:Y:S01]  /*2ec0*/  FADD.FTZ R8, R34, R49 ;  /* 0x0000003122087221 */ /* 0x002fe20000010000 */
[C---:B------:R-:W-:Y:S02]  /*2ed0*/  F2FP.F16.F32.PACK_AB R172, R15.reuse, R172 ;  /* 0x000000ac0fac723e */ /* 0x040fe400000000ff */
[----:B------:R-:W-:-:S03]  /*2ee0*/  FADD.FTZ R51, R15, R12 ;  /* 0x0000000c0f337221 */ /* 0x000fc60000010000 */
[----:B------:R-:W1:Y:S01]  /*2ef0*/  MUFU.EX2 R179, R14 ;  /* 0x0000000e00b37308 */ /* 0x000e620000000800 */
[----:B------:R-:W-:Y:S01]  /*2f00*/  FADD.FTZ R12, R174, R51 ;  /* 0x00000033ae0c7221 */ /* 0x000fe20000010000 */
[----:B---3--:R-:W-:Y:S01]  /*2f10*/  FADD.FTZ R49, R177, R8 ;  /* 0x00000008b1317221 */ /* 0x008fe20000010000 */
[C---:B------:R-:W-:Y:S02]  /*2f20*/  F2FP.F16.F32.PACK_AB R174, R21.reuse, R174 ;  /* 0x000000ae15ae723e */ /* 0x040fe400000000ff */
[----:B------:R-:W-:Y:S01]  /*2f30*/  FADD.FTZ R51, R21, R12 ;  /* 0x0000000c15337221 */ /* 0x000fe20000010000 */
[----:B------:R-:W-:Y:S02]  /*2f40*/  F2FP.F16.F32.PACK_AB R177, R177, R34 ;  /* 0x00000022b1b1723e */ /* 0x000fe400000000ff */
[----:B------:R-:W2:Y:S01]  /*2f50*/  MUFU.EX2 R42, R42 ;  /* 0x0000002a002a7308 */ /* 0x000ea20000000800 */
[----:B0-----:R-:W-:Y:S01]  /*2f60*/  FADD.FTZ R8, R38, R49 ;  /* 0x0000003126087221 */ /* 0x001fe20000010000 */
[----:B------:R-:W-:Y:S01]  /*2f70*/  FADD.FTZ R12, R168, R51 ;  /* 0x00000033a80c7221 */ /* 0x000fe20000010000 */
[----:B------:R-:W-:-:S03]  /*2f80*/  F2FP.F16.F32.PACK_AB R168, R25, R168 ;  /* 0x000000a819a8723e */ /* 0x000fc600000000ff */
[----:B------:R-:W-:Y:S02]  /*2f90*/  FADD.FTZ R51, R25, R12 ;  /* 0x0000000c19337221 */ /* 0x000fe40000010000 */
[----:B------:R-:W0:Y:S01]  /*2fa0*/  MUFU.EX2 R173, R20 ;  /* 0x0000001400ad7308 */ /* 0x000e220000000800 */
[----:B-1----:R-:W-:Y:S01]  /*2fb0*/  FADD.FTZ R49, R179, R8 ;  /* 0x00000008b3317221 */ /* 0x002fe20000010000 */
[----:B------:R-:W-:Y:S01]  /*2fc0*/  FADD.FTZ R12, R170, R51 ;  /* 0x00000033aa0c7221 */ /* 0x000fe20000010000 */
[----:B------:R-:W-:Y:S02]  /*2fd0*/  F2FP.F16.F32.PACK_AB R170, R29, R170 ;  /* 0x000000aa1daa723e */ /* 0x000fe400000000ff */
[----:B------:R-:W-:Y:S01]  /*2fe0*/  F2FP.F16.F32.PACK_AB R179, R179, R38 ;  /* 0x00000026b3b3723e */ /* 0x000fe200000000ff */
[----:B------:R-:W-:Y:S01]  /*2ff0*/  FADD.FTZ R51, R29, R12 ;  /* 0x0000000c1d337221 */ /* 0x000fe20000010000 */
[----:B------:R-:W-:Y:S01]  /*3000*/  IMAD.MOV.U32 R12, RZ, RZ, 0x3f800000 ;  /* 0x3f800000ff0c7424 */ /* 0x000fe200078e00ff */
[----:B------:R-:W1:Y:S01]  /*3010*/  MUFU.EX2 R46, R46 ;  /* 0x0000002e002e7308 */ /* 0x000e620000000800 */
[----:B--2---:R-:W-:-:S07]  /*3020*/  FADD.FTZ R8, R42, R49 ;  /* 0x000000312a087221 */ /* 0x004fce0000010000 */
[----:B------:R-:W2:Y:S01]  /*3030*/  MUFU.EX2 R175, R24 ;  /* 0x0000001800af7308 */ /* 0x000ea20000000800 */
[----:B0-----:R-:W-:Y:S01]  /*3040*/  FADD.FTZ R49, R173, R8 ;  /* 0x00000008ad317221 */ /* 0x001fe20000010000 */
[----:B------:R-:W-:Y:S01]  /*3050*/  FADD.FTZ R8, R152, R51 ;  /* 0x0000003398087221 */ /* 0x000fe20000010000 */
[----:B------:R-:W-:Y:S02]  /*3060*/  F2FP.F16.F32.PACK_AB R152, R31, R152 ;  /* 0x000000981f98723e */ /* 0x000fe400000000ff */
[----:B------:R-:W-:Y:S01]  /*3070*/  F2FP.F16.F32.PACK_AB R173, R173, R42 ;  /* 0x0000002aadad723e */ /* 0x000fe200000000ff */
[----:B------:R-:W-:Y:S02]  /*3080*/  FADD.FTZ R51, R31, R8 ;  /* 0x000000081f337221 */ /* 0x000fe40000010000 */
[----:B------:R-:W0:Y:S01]  /*3090*/  MUFU.EX2 R50, R50 ;  /* 0x0000003200327308 */ /* 0x000e220000000800 */
[----:B-1----:R-:W-:Y:S01]  /*30a0*/  FADD.FTZ R6, R46, R49 ;  /* 0x000000312e067221 */ /* 0x002fe20000010000 */
[----:B------:R-:W-:Y:S01]  /*30b0*/  FADD.FTZ R8, R154, R51 ;  /* 0x000000339a087221 */ /* 0x000fe20000010000 */
[----:B------:R-:W-:-:S03]  /*30c0*/  F2FP.F16.F32.PACK_AB R154, R33, R154 ;  /* 0x0000009a219a723e */ /* 0x000fc600000000ff */
[----:B------:R-:W-:Y:S02]  /*30d0*/  FADD.FTZ R51, R33, R8 ;  /* 0x0000000821337221 */ /* 0x000fe40000010000 */
[----:B------:R-:W1:Y:S01]  /*30e0*/  MUFU.EX2 R169, R28 ;  /* 0x0000001c00a97308 */ /* 0x000e620000000800 */
[----:B--2---:R-:W-:Y:S01]  /*30f0*/  FADD.FTZ R49, R175, R6 ;  /* 0x00000006af317221 */ /* 0x004fe20000010000 */
[----:B------:R-:W-:Y:S01]  /*3100*/  FADD.FTZ R8, R156, R51 ;  /* 0x000000339c087221 */ /* 0x000fe20000010000 */
[----:B------:R-:W-:Y:S02]  /*3110*/  F2FP.F16.F32.PACK_AB R156, R35, R156 ;  /* 0x0000009c239c723e */ /* 0x000fe400000000ff */
[----:B------:R-:W-:Y:S01]  /*3120*/  F2FP.F16.F32.PACK_AB R175, R175, R46 ;  /* 0x0000002eafaf723e */ /* 0x000fe200000000ff */
[----:B------:R-:W-:Y:S02]  /*3130*/  FADD.FTZ R51, R35, R8 ;  /* 0x0000000823337221 */ /* 0x000fe40000010000 */
[----:B------:R-:W2:Y:S01]  /*3140*/  MUFU.EX2 R54, R54 ;  /* 0x0000003600367308 */ /* 0x000ea20000000800 */
[----:B0-----:R-:W-:-:S07]  /*3150*/  FADD.FTZ R6, R50, R49 ;  /* 0x0000003132067221 */ /* 0x001fce0000010000 */
[----:B------:R-:W0:Y:S01]  /*3160*/  MUFU.EX2 R171, R32 ;  /* 0x0000002000ab7308 */ /* 0x000e220000000800 */
[C---:B-1----:R-:W-:Y:S01]  /*3170*/  FADD.FTZ R49, R169.reuse, R6 ;  /* 0x00000006a9317221 */ /* 0x042fe20000010000 */
[----:B------:R-:W-:-:S06]  /*3180*/  F2FP.F16.F32.PACK_AB R169, R169, R50 ;  /* 0x00000032a9a9723e */ /* 0x000fcc00000000ff */
[----:B------:R-:W1:Y:S01]  /*3190*/  MUFU.EX2 R58, R58 ;  /* 0x0000003a003a7308 */ /* 0x000e620000000800 */
[----:B--2---:R-:W-:-:S07]  /*31a0*/  FADD.FTZ R6, R54, R49 ;  /* 0x0000003136067221 */ /* 0x004fce0000010000 */
[----:B------:R-:W2:Y:S01]  /*31b0*/  MUFU.EX2 R158, R158 ;  /* 0x0000009e009e7308 */ /* 0x000ea20000000800 */
[C---:B0-----:R-:W-:Y:S01]  /*31c0*/  FADD.FTZ R49, R171.reuse, R6 ;  /* 0x00000006ab317221 */ /* 0x041fe20000010000 */
[----:B------:R-:W-:-:S06]  /*31d0*/  F2FP.F16.F32.PACK_AB R171, R171, R54 ;  /* 0x00000036abab723e */ /* 0x000fcc00000000ff */
[----:B------:R-:W0:Y:S01]  /*31e0*/  MUFU.EX2 R153, R36 ;  /* 0x0000002400997308 */ /* 0x000e220000000800 */
[----:B-1----:R-:W-:-:S07]  /*31f0*/  FADD.FTZ R6, R58, R49 ;  /* 0x000000313a067221 */ /* 0x002fce0000010000 */
[----:B------:R1:W3:Y:S01]  /*3200*/  MUFU.EX2 R41, R124 ;  /* 0x0000007c00297308 */ /* 0x0002e20000000800 */
[----:B--2---:R-:W-:-:S07]  /*3210*/  FADD.FTZ R8, R158, R51 ;  /* 0x000000339e087221 */ /* 0x004fce0000010000 */
[----:B------:R-:W2:Y:S01]  /*3220*/  MUFU.EX2 R62, R62 ;  /* 0x0000003e003e7308 */ /* 0x000ea20000000800 */
[C---:B0-----:R-:W-:Y:S01]  /*3230*/  FADD.FTZ R7, R153.reuse, R6 ;  /* 0x0000000699077221 */ /* 0x041fe20000010000 */
[----:B------:R-:W-:Y:S01]  /*3240*/  F2FP.F16.F32.PACK_AB R153, R153, R58 ;  /* 0x0000003a9999723e */ /* 0x000fe200000000ff */
[----:B-1----:R-:W-:-:S05]  /*3250*/  IMAD.MOV.U32 R124, RZ, RZ, R151 ;  /* 0x000000ffff7c7224 */ /* 0x002fca00078e0097 */
[----:B------:R-:W0:Y:S01]  /*3260*/  MUFU.EX2 R72, R72 ;  /* 0x0000004800487308 */ /* 0x000e220000000800 */
[C---:B---3--:R-:W-:Y:S01]  /*3270*/  FADD.FTZ R9, R41.reuse, R8 ;  /* 0x0000000829097221 */ /* 0x048fe20000010000 */
[----:B------:R-:W-:-:S06]  /*3280*/  F2FP.F16.F32.PACK_AB R158, R41, R158 ;  /* 0x0000009e299e723e */ /* 0x000fcc00000000ff */
[----:B------:R-:W1:Y:S01]  /*3290*/  MUFU.EX2 R155, R40 ;  /* 0x00000028009b7308 */ /* 0x000e620000000800 */
[----:B--2---:R-:W-:-:S07]  /*32a0*/  FADD.FTZ R6, R62, R7 ;  /* 0x000000073e067221 */ /* 0x004fce0000010000 */
[----:B------:R2:W3:Y:S01]  /*32b0*/  MUFU.EX2 R43, R126 ;  /* 0x0000007e002b7308 */ /* 0x0004e20000000800 */
[----:B0-----:R-:W-:-:S07]  /*32c0*/  FADD.FTZ R8, R72, R9 ;  /* 0x0000000948087221 */ /* 0x001fce0000010000 */
[----:B------:R-:W0:Y:S01]  /*32d0*/  MUFU.EX2 R66, R66 ;  /* 0x0000004200427308 */ /* 0x000e220000000800 */
[C---:B-1----:R-:W-:Y:S01]  /*32e0*/  FADD.FTZ R7, R155.reuse, R6 ;  /* 0x000000069b077221 */ /* 0x042fe20000010000 */
[----:B------:R-:W-:Y:S01]  /*32f0*/  F2FP.F16.F32.PACK_AB R155, R155, R62 ;  /* 0x0000003e9b9b723e */ /* 0x000fe200000000ff */
[----:B--2---:R-:W-:-:S05]  /*3300*/  IMAD.MOV.U32 R126, RZ, RZ, R151 ;  /* 0x000000ffff7e7224 */ /* 0x004fca00078e0097 */
[----:B------:R-:W1:Y:S01]  /*3310*/  MUFU.EX2 R76, R76 ;  /* 0x0000004c004c7308 */ /* 0x000e620000000800 */
[C---:B---3--:R-:W-:Y:S01]  /*3320*/  FADD.FTZ R9, R43.reuse, R8 ;  /* 0x000000082b097221 */ /* 0x048fe20000010000 */
[----:B------:R-:W-:-:S06]  /*3330*/  F2FP.F16.F32.PACK_AB R160, R43, R72 ;  /* 0x000000482ba0723e */ /* 0x000fcc00000000ff */
[----:B------:R-:W2:Y:S01]  /*3340*/  MUFU.EX2 R157, R44 ;  /* 0x0000002c009d7308 */ /* 0x000ea20000000800 */
[----:B0-----:R-:W-:-:S07]  /*3350*/  FADD.FTZ R6, R66, R7 ;  /* 0x0000000742067221 */ /* 0x001fce0000010000 */
[----:B------:R0:W3:Y:S01]  /*3360*/  MUFU.EX2 R45, R128 ;  /* 0x00000080002d7308 */ /* 0x0000e20000000800 */
[----:B-1----:R-:W-:-:S07]  /*3370*/  FADD.FTZ R8, R76, R9 ;  /* 0x000000094c087221 */ /* 0x002fce0000010000 */
[----:B------:R-:W1:Y:S01]  /*3380*/  MUFU.EX2 R70, R70 ;  /* 0x0000004600467308 */ /* 0x000e620000000800 */
[C---:B--2---:R-:W-:Y:S01]  /*3390*/  FADD.FTZ R7, R157.reuse, R6 ;  /* 0x000000069d077221 */ /* 0x044fe20000010000 */
[----:B------:R-:W-:Y:S01]  /*33a0*/  F2FP.F16.F32.PACK_AB R157, R157, R66 ;  /* 0x000000429d9d723e */ /* 0x000fe200000000ff */
[----:B0-----:R-:W-:-:S05]  /*33b0*/  IMAD.MOV.U32 R128, RZ, RZ, R151 ;  /* 0x000000ffff807224 */ /* 0x001fca00078e0097 */
[----:B------:R-:W0:Y:S01]  /*33c0*/  MUFU.EX2 R130, R130 ;  /* 0x0000008200827308 */ /* 0x000e220000000800 */
[C---:B---3--:R-:W-:Y:S01]  /*33d0*/  FADD.FTZ R9, R45.reuse, R8 ;  /* 0x000000082d097221 */ /* 0x048fe20000010000 */
[----:B------:R-:W-:-:S06]  /*33e0*/  F2FP.F16.F32.PACK_AB R162, R45, R76 ;  /* 0x0000004c2da2723e */ /* 0x000fcc00000000ff */
[----:B------:R-:W2:Y:S01]  /*33f0*/  MUFU.EX2 R159, R48 ;  /* 0x00000030009f7308 */ /* 0x000ea20000000800 */
[----:B-1----:R-:W-:-:S07]  /*3400*/  FADD.FTZ R6, R70, R7 ;  /* 0x0000000746067221 */ /* 0x002fce0000010000 */
[----:B------:R1:W3:Y:S01]  /*3410*/  MUFU.EX2 R37, R132 ;  /* 0x0000008400257308 */ /* 0x0002e20000000800 */
[----:B0-----:R-:W-:-:S07]  /*3420*/  FADD.FTZ R8, R130, R9 ;  /* 0x0000000982087221 */ /* 0x001fce0000010000 */
[----:B------:R-:W0:Y:S01]  /*3430*/  MUFU.EX2 R74, R74 ;  /* 0x0000004a004a7308 */ /* 0x000e220000000800 */
[C---:B--2---:R-:W-:Y:S01]  /*3440*/  FADD.FTZ R7, R159.reuse, R6 ;  /* 0x000000069f077221 */ /* 0x044fe20000010000 */
[----:B------:R-:W-:Y:S01]  /*3450*/  F2FP.F16.F32.PACK_AB R159, R159, R70 ;  /* 0x000000469f9f723e */ /* 0x000fe200000000ff */
[----:B-1----:R-:W-:-:S05]  /*3460*/  IMAD.MOV.U32 R132, RZ, RZ, R151 ;  /* 0x000000ffff847224 */ /* 0x002fca00078e0097 */
[----:B------:R-:W1:Y:S01]  /*3470*/  MUFU.EX2 R84, R84 ;  /* 0x0000005400547308 */ /* 0x000e620000000800 */
[C---:B---3--:R-:W-:Y:S01]  /*3480*/  FADD.FTZ R9, R37.reuse, R8 ;  /* 0x0000000825097221 */ /* 0x048fe20000010000 */
[----:B------:R-:W-:Y:S01]  /*3490*/  F2FP.F16.F32.PACK_AB R164, R37, R130 ;  /* 0x0000008225a4723e */ /* 0x000fe200000000ff */
[----:B------:R-:W-:-:S05]  /*34a0*/  IMAD.MOV.U32 R130, RZ, RZ, R151 ;  /* 0x000000ffff827224 */ /* 0x000fca00078e0097 */
[----:B------:R-:W2:Y:S01]  /*34b0*/  MUFU.EX2 R161, R52 ;  /* 0x0000003400a17308 */ /* 0x000ea20000000800 */
[----:B0-----:R-:W-:-:S07]  /*34c0*/  FADD.FTZ R6, R74, R7 ;  /* 0x000000074a067221 */ /* 0x001fce0000010000 */
[----:B------:R-:W0:Y:S01]  /*34d0*/  MUFU.EX2 R78, R78 ;  /* 0x0000004e004e7308 */ /* 0x000e220000000800 */
[----:B-1----:R-:W-:-:S07]  /*34e0*/  FADD.FTZ R8, R84, R9 ;  /* 0x0000000954087221 */ /* 0x002fce0000010000 */
[----:B------:R-:W1:Y:S01]  /*34f0*/  MUFU.EX2 R163, R80 ;  /* 0x0000005000a37308 */ /* 0x000e620000000800 */
[C---:B--2---:R-:W-:Y:S01]  /*3500*/  FADD.FTZ R9, R161.reuse, R6 ;  /* 0x00000006a1097221 */ /* 0x044fe20000010000 */
[----:B------:R-:W-:-:S06]  /*3510*/  F2FP.F16.F32.PACK_AB R161, R161, R74 ;  /* 0x0000004aa1a1723e */ /* 0x000fcc00000000ff */
        /* <DEDUP_REMOVED lines=11> */
[----:B-1----:R-:W-:Y:S01]  /*35d0*/  FADD.FTZ R6, R86, R9 ;  /* 0x0000000956067221 */ /* 0x002fe20000010000 */
[C---:B--2---:R-:W-:Y:S01]  /*35e0*/  FADD.FTZ R7, R39.reuse, R8 ;  /* 0x0000000827077221 */ /* 0x044fe20000010000 */
[----:B------:R-:W-:Y:S01]  /*35f0*/  F2FP.F16.F32.PACK_AB R166, R39, R84 ;  /* 0x0000005427a6723e */ /* 0x000fe200000000ff */
[----:B------:R-:W-:Y:S02]  /*3600*/  IMAD.MOV.U32 R8, RZ, RZ, 0x3f800000 ;  /* 0x3f800000ff087424 */ /* 0x000fe400078e00ff */
[C---:B0-----:R-:W-:Y:S01]  /*3610*/  FADD.FTZ R6, R47.reuse, R6 ;  /* 0x000000062f067221 */ /* 0x041fe20000010000 */
[----:B------:R-:W-:Y:S01]  /*3620*/  F2FP.F16.F32.PACK_AB R167, R47, R86 ;  /* 0x000000562fa7723e */ /* 0x000fe200000000ff */
[----:B------:R-:W-:Y:S06]  /*3630*/  @!P2 BRA `(.L_x_15) ;  /* 0x0000002000fca947 */ /* 0x000fec0003800000 */
[----:B------:R-:W-:Y:S01]  /*3640*/  VIADD R193, R193, 0xfffffffe ;  /* 0xfffffffec1c17836 */ /* 0x000fe20000000000 */
[----:B------:R-:W-:Y:S01]  /*3650*/  CS2R R150, SRZ ;  /* 0x0000000000967805 */ /* 0x000fe2000001ff00 */
[----:B------:R-:W-:Y:S01]  /*3660*/  IMAD.MOV.U32 R9, RZ, RZ, R10 ;  /* 0x000000ffff097224 */ /* 0x000fe200078e000a */
[----:B------:R-:W-:Y:S01]  /*3670*/  CS2R R146, SRZ ;  /* 0x0000000000927805 */ /* 0x000fe2000001ff00 */
[----:B------:R-:W-:Y:S01]  /*3680*/  IMAD.MOV.U32 R11, RZ, RZ, R0 ;  /* 0x000000ffff0b7224 */ /* 0x000fe200078e0000 */
[----:B------:R-:W-:Y:S01]  /*3690*/  CS2R R142, SRZ ;  /* 0x00000000008e7805 */ /* 0x000fe2000001ff00 */
[----:B------:R-:W-:Y:S01]  /*36a0*/  IMAD.MOV.U32 R8, RZ, RZ, 0x3f800000 ;  /* 0x3f800000ff087424 */ /* 0x000fe200078e00ff */
[----:B------:R-:W-:Y:S02]  /*36b0*/  CS2R R138, SRZ ;  /* 0x00000000008a7805 */ /* 0x000fe4000001ff00 */
[----:B------:R-:W-:Y:S02]  /*36c0*/  CS2R R134, SRZ ;  /* 0x0000000000867805 */ /* 0x000fe4000001ff00 */
[----:B------:R-:W-:-:S02]  /*36d0*/  CS2R R130, SRZ ;  /* 0x0000000000827805 */ /* 0x000fc4000001ff00 */
[----:B------:R-:W-:Y:S02]  /*36e0*/  CS2R R126, SRZ ;  /* 0x00000000007e7805 */ /* 0x000fe4000001ff00 */
[----:B------:R-:W-:Y:S02]  /*36f0*/  CS2R R122, SRZ ;  /* 0x00000000007a7805 */ /* 0x000fe4000001ff00 */
[----:B------:R-:W-:Y:S02]  /*3700*/  CS2R R118, SRZ ;  /* 0x0000000000767805 */ /* 0x000fe4000001ff00 */
        /* <DEDUP_REMOVED lines=22> */
[----:B------:R-:W-:Y:S01]  /*3870*/  CS2R R88, SRZ ;  /* 0x0000000000587805 */ /* 0x000fe2000001ff00 */
[----:B------:R-:W-:Y:S01]  /*3880*/  UMOV UR4, UR37 ;  /* 0x0000002500047c82 */ /* 0x000fe20008000000 */
[----:B------:R-:W-:-:S05]  /*3890*/  UMOV UR5, UR36 ;  /* 0x0000002400057c82 */ /* 0x000fca0008000000 */
.L_x_24:
[----:B------:R-:W-:-:S04]  /*38a0*/  UIADD3 UR6, UR5, 0x1, URZ ;  /* 0x0000000105067890 */ /* 0x000fc8000fffe03f */
[----:B------:R-:W-:-:S04]  /*38b0*/  UISETP.NE.AND UP0, UPT, UR6, 0x2, UPT ;  /* 0x000000020600788c */ /* 0x000fc8000bf05270 */
[----:B------:R-:W-:Y:S02]  /*38c0*/  USEL UR37, URZ, 0x1, UP0 ;  /* 0x000000013f257887 */ /* 0x000fe40008000000 */
[----:B------:R-:W-:Y:S02]  /*38d0*/  USEL UR36, UR6, URZ, UP0 ;  /* 0x0000003f06247287 */ /* 0x000fe40008000000 */
[----:B------:R-:W-:Y:S01]  /*38e0*/  ULOP3.LUT UR37, UR4, UR37, URZ, 0x3c, !UPT ;  /* 0x0000002504257292 */ /* 0x000fe2000f8e3c3f */
[----:B------:R-:W-:Y:S11]  /*38f0*/  @!P0 BRA `(.L_x_16) ;  /* 0x0000000000048947 */ /* 0x000ff60003800000 */
[----:B------:R-:W-:Y:S01]  /*3900*/  BPT.TRAP 0x1 ;  /* 0x000000040000795c */ /* 0x000fe20000300000 */
.L_x_16:
[----:B------:R-:W0:Y:S01]  /*3910*/  S2UR UR7, SR_CgaCtaId ;  /* 0x00000000000779c3 */ /* 0x000e220000008800 */
[----:B------:R-:W-:Y:S01]  /*3920*/  UMOV UR6, 0x400 ;  /* 0x0000040000067882 */ /* 0x000fe20000000000 */
[----:B------:R-:W-:-:S05]  /*3930*/  IMAD.U32 R0, RZ, RZ, UR37 ;  /* 0x00000025ff007e24 */ /* 0x000fca000f8e00ff */
[----:B------:R-:W-:Y:S01]  /*3940*/  SHF.L.U32 R0, R0, 0x1f, RZ ;  /* 0x0000001f00007819 */ /* 0x000fe200000006ff */
[----:B0-----:R-:W-:-:S04]  /*3950*/  ULEA UR6, UR7, UR6, 0x18 ;  /* 0x0000000607067291 */ /* 0x001fc8000f8ec03f */
[----:B------:R-:W-:-:S09]  /*3960*/  ULEA UR7, UR36, UR6, 0x3 ;  /* 0x0000000624077291 */ /* 0x000fd2000f8e183f */
[----:B------:R0:W1:Y:S01]  /*3970*/  SYNCS.PHASECHK.TRANS64.TRYWAIT P2, [UR7+0x34830], R0 ;  /* 0x03483000ff0075a7 */ /* 0x0000620008040147 */
[----:B------:R-:W-:Y:S05]  /*3980*/  @!P0 BRA `(.L_x_17) ;  /* 0x0000000000048947 */ /* 0x000fea0003800000 */
[----:B------:R-:W-:Y:S01]  /*3990*/  BPT.TRAP 0x1 ;  /* 0x000000040000795c */ /* 0x000fe20000300000 */
.L_x_17:
[----:B-1----:R-:W-:Y:S05]  /*39a0*/  @P2 BRA `(.L_x_18) ;  /* 0x0000000000082947 */ /* 0x002fea0003800000 */
[----:B------:R-:W1:Y:S02]  /*39b0*/  SYNCS.PHASECHK.TRANS64.TRYWAIT P2, [UR7+0x34830], R0 ;  /* 0x03483000ff0075a7 */ /* 0x000e640008040147 */
[----:B-1----:R-:W-:Y:S05]  /*39c0*/  @!P2 BRA `(.L_x_19) ;  /* 0x000000840054a947 */ /* 0x002fea0003800000 */
.L_x_18:
[----:B------:R-:W-:Y:S01]  /*39d0*/  R2UR UR44, R4 ;  /* 0x00000000042c72ca */ /* 0x000fe200000e0000 */
[----:B------:R-:W-:Y:S01]  /*39e0*/  UIMAD UR10, UR36, 0xc00, UR38 ;  /* 0x00000c00240a78a4 */ /* 0x000fe2000f8e0226 */
[----:B------:R-:W-:Y:S01]  /*39f0*/  R2UR UR45, R5 ;  /* 0x00000000052d72ca */ /* 0x000fe200000e0000 */
[----:B------:R-:W-:Y:S01]  /*3a00*/  WARPGROUP.ARRIVE ;  /* 0x00000000000079c5 */ /* 0x000fe20000000000 */
[----:B------:R-:W-:Y:S01]  /*3a10*/  UMOV UR47, 0x40000040 ;  /* 0x40000040002f7882 */ /* 0x000fe20000000000 */
[----:B------:R-:W-:Y:S01]  /*3a20*/  UIADD3 UR14, UR10, 0x400, URZ ;  /* 0x000004000a0e7890 */ /* 0x000fe2000fffe03f */
[-C--:B------:R-:W-:Y:S01]  /*3a30*/  FMUL.FTZ R88, R88, R12.reuse ;  /* 0x0000000c58587220 */ /* 0x080fe20000410000 */
[----:B------:R-:W-:Y:S01]  /*3a40*/  UMOV UR15, 0x40000040 ;  /* 0x40000040000f7882 */ /* 0x000fe20000000000 */
[----:B------:R-:W-:Y:S01]  /*3a50*/  UMOV UR46, UR10 ;  /* 0x0000000a002e7c82 */ /* 0x000fe20008000000 */
[----:B------:R-:W-:Y:S01]  /*3a60*/  UIADD3 UR18, UR10, 0x402, URZ ;  /* 0x000004020a127890 */ /* 0x000fe2000fffe03f */
[-C--:B------:R-:W-:Y:S01]  /*3a70*/  FMUL.FTZ R89, R89, R12.reuse ;  /* 0x0000000c59597220 */ /* 0x080fe20000410000 */
[----:B------:R-:W-:Y:S01]  /*3a80*/  UMOV UR19, 0x40000040 ;  /* 0x4000004000137882 */ /* 0x000fe20000000000 */
[----:B------:R-:W-:Y:S01]  /*3a90*/  UIADD3 UR22, UR10, 0x404, URZ ;  /* 0x000004040a167890 */ /* 0x000fe2000fffe03f */
[-C--:B------:R-:W-:Y:S01]  /*3aa0*/  FMUL.FTZ R92, R92, R12.reuse ;  /* 0x0000000c5c5c7220 */ /* 0x080fe20000410000 */
[----:B------:R-:W-:Y:S01]  /*3ab0*/  UMOV UR23, 0x40000040 ;  /* 0x4000004000177882 */ /* 0x000fe20000000000 */
[----:B------:R-:W-:Y:S01]  /*3ac0*/  HGMMA.64x128x16.F32 R24, gdesc[UR44], RZ, !UPT, gsb0 ;  /* 0x01e000002c1879f0 */ /* 0x000fe2000c0008ff */
[----:B------:R-:W-:Y:S01]  /*3ad0*/  UIADD3 UR46, UR10, 0x2, URZ ;  /* 0x000000020a2e7890 */ /* 0x000fe2000fffe03f */
[-C--:B------:R-:W-:Y:S01]  /*3ae0*/  FMUL.FTZ R93, R93, R12.reuse ;  /* 0x0000000c5d5d7220 */ /* 0x080fe20000410000 */
[----:B------:R-:W-:Y:S01]  /*3af0*/  UMOV UR44, UR56 ;  /* 0x00000038002c7c82 */ /* 0x000fe20008000000 */
[----:B------:R-:W-:Y:S01]  /*3b00*/  UMOV UR45, UR57 ;  /* 0x00000039002d7c82 */ /* 0x000fe20008000000 */
[----:B------:R-:W-:Y:S01]  /*3b10*/  UMOV UR47, 0x40000040 ;  /* 0x40000040002f7882 */ /* 0x000fe20000000000 */
[----:B------:R-:W-:Y:S01]  /*3b20*/  UIADD3 UR26, UR10, 0x406, URZ ;  /* 0x000004060a1a7890 */ /* 0x000fe2000fffe03f */
[-C--:B------:R-:W-:Y:S01]  /*3b30*/  FMUL.FTZ R96, R96, R12.reuse ;  /* 0x0000000c60607220 */ /* 0x080fe20000410000 */
        /* <DEDUP_REMOVED lines=10> */
[-C--:B------:R-:W-:Y:S01]  /*3be0*/  FMUL.FTZ R104, R104, R12.reuse ;  /* 0x0000000c68687220 */ /* 0x080fe20000410000 */
        /* <DEDUP_REMOVED lines=22> */
[----:B------:R-:W-:Y:S01]  /*3d50*/  FMUL.FTZ R149, R149, R12 ;  /* 0x0000000c95957220 */ /* 0x000fe20000410000 */
        /* <DEDUP_REMOVED lines=32> */
[----:B------:R-:W-:-:S02]  /*3f60*/  WARPGROUP.DEPBAR.LE gsb0, 0x0 ;  /* 0x00008000000079c5 */ /* 0x000fc40000010000 */
[----:B------:R-:W-:-:S06]  /*3f70*/  WARPGROUP.ARRIVE ;  /* 0x00000000000079c5 */ /* 0x000fcc0000000000 */
[----:B------:R-:W-:Y:S01]  /*3f80*/  HGMMA.64x128x16.F32 R24, gdesc[UR44], R24, gsb0 ;  /* 0x01e000002c1879f0 */ /* 0x000fe20008000818 */
[----:B------:R-:W-:Y:S01]  /*3f90*/  UIADD3 UR46, UR10, 0x4, URZ ;  /* 0x000000040a2e7890 */ /* 0x000fe2000fffe03f */
[----:B------:R-:W-:Y:S01]  /*3fa0*/  UMOV UR44, UR52 ;  /* 0x00000034002c7c82 */ /* 0x000fe20008000000 */
[----:B------:R-:W-:Y:S01]  /*3fb0*/  UMOV UR45, UR53 ;  /* 0x00000035002d7c82 */ /* 0x000fe20008000000 */
[----:B------:R-:W-:Y:S01]  /*3fc0*/  UMOV UR47, 0x40000040 ;  /* 0x40000040002f7882 */ /* 0x000fe20000000000 */
[----:B------:R-:W-:Y:S02]  /*3fd0*/  WARPGROUP.DEPBAR.LE gsb0, 0x0 ;  /* 0x00008000000079c5 */ /* 0x000fe40000010000 */
        /* <DEDUP_REMOVED lines=38> */
[----:B------:R-:W-:Y:S05]  /*4240*/  @!P0 BRA `(.L_x_20) ;  /* 0x0000000000048947 */ /* 0x000fea0003800000 */
[----:B------:R-:W-:Y:S01]  /*4250*/  BPT.TRAP 0x1 ;  /* 0x000000040000795c */ /* 0x000fe20000300000 */
.L_x_20:
[----:B------:R-:W-:Y:S01]  /*4260*/  ULEA UR10, UR5, UR6, 0x3 ;  /* 0x00000006050a7291 */ /* 0x000fe2000f8e183f */
[----:B01----:R-:W-:-:S05]  /*4270*/  IMAD.U32 R0, RZ, RZ, UR4 ;  /* 0x00000004ff007e24 */ /* 0x003fca000f8e00ff */
[----:B------:R-:W-:-:S04]  /*4280*/  SHF.L.U32 R0, R0, 0x1f, RZ ;  /* 0x0000001f00007819 */ /* 0x000fc800000006ff */
[----:B------:R0:W1:Y:S01]  /*4290*/  SYNCS.PHASECHK.TRANS64.TRYWAIT P2, [UR10+0x34850], R0 ;  /* 0x03485000ff0075a7 */ /* 0x000062000804014a */
[----:B------:R-:W-:Y:S05]  /*42a0*/  @!P0 BRA `(.L_x_21) ;  /* 0x0000000000048947 */ /* 0x000fea0003800000 */
[----:B------:R-:W-:Y:S01]  /*42b0*/  BPT.TRAP 0x1 ;  /* 0x000000040000795c */ /* 0x000fe20000300000 */
.L_x_21:
[----:B-1----:R-:W-:Y:S05]  /*42c0*/  @P2 BRA `(.L_x_22) ;  /* 0x0000000000082947 */ /* 0x002fea0003800000 */
[----:B------:R-:W1:Y:S02]  /*42d0*/  SYNCS.PHASECHK.TRANS64.TRYWAIT P2, [UR10+0x34850], R0 ;  /* 0x03485000ff0075a7 */ /* 0x000e64000804014a */
[----:B-1----:R-:W-:Y:S05]  /*42e0*/  @!P2 BRA `(.L_x_23) ;  /* 0x0000007c0024a947 */ /* 0x002fea0003800000 */
.L_x_22:
[----:B------:R-:W-:Y:S01]  /*42f0*/  UIADD3 UR6, UR6, 0x400, URZ ;  /* 0x0000040006067890 */ /* 0x000fe2000fffe03f */
[----:B------:R-:W-:Y:S01]  /*4300*/  WARPGROUP.ARRIVE ;  /* 0x00000000000079c5 */ /* 0x000fe20000000000 */
[----:B------:R-:W-:Y:S01]  /*4310*/  UMOV UR15, 0x40000040 ;  /* 0x40000040000f7882 */ /* 0x000fe20000000000 */
[----:B01----:R-:W-:Y:S01]  /*4320*/  FMNMX.FTZ R0, R24, R11, !PT ;  /* 0x0000000b18007209 */ /* 0x003fe20007810000 */
[----:B------:R-:W-:Y:S01]  /*4330*/  USHF.R.U32.HI UR6, URZ, 0x4, UR6 ;  /* 0x000000043f067899 */ /* 0x000fe20008011606 */
[C---:B------:R-:W-:Y:S01]  /*4340*/  ISETP.GT.AND P2, PT, R193.reuse, RZ, PT ;  /* 0x000000ffc100720c */ /* 0x040fe20003f44270 */
[----:B------:R-:W-:Y:S01]  /*4350*/  VIADD R193, R193, 0xffffffff ;  /* 0xffffffffc1c17836 */ /* 0x000fe20000000000 */
[----:B------:R-:W-:Y:S01]  /*4360*/  FMNMX.FTZ R3, R25, R0, !PT ;  /* 0x0000000019037209 */ /* 0x000fe20007810000 */
[----:B------:R-:W-:-:S03]  /*4370*/  ULOP3.LUT UR6, UR6, 0x3fff, URZ, 0xc0, !UPT ;  /* 0x00003fff06067892 */ /* 0x000fc6000f8ec03f */
[----:B------:R-:W-:Y:S01]  /*4380*/  FMNMX.FTZ R0, R28, R3, !PT ;  /* 0x000000031c007209 */ /* 0x000fe20007810000 */
[----:B------:R-:W-:-:S03]  /*4390*/  ULOP3.LUT UR4, UR6, 0x4000000, URZ, 0xfc, !UPT ;  /* 0x0400000006047892 */ /* 0x000fc6000f8efc3f */
[----:B------:R-:W-:Y:S01]  /*43a0*/  FMNMX.FTZ R3, R29, R0, !PT ;  /* 0x000000001d037209 */ /* 0x000fe20007810000 */
[----:B------:R-:W-:-:S03]  /*43b0*/  ULEA UR4, UR5, UR4, 0xb ;  /* 0x0000000405047291 */ /* 0x000fc6000f8e583f */
[----:B------:R-:W-:Y:S01]  /*43c0*/  FMNMX.FTZ R0, R32, R3, !PT ;  /* 0x0000000320007209 */ /* 0x000fe20007810000 */
[----:B------:R-:W-:Y:S01]  /*43d0*/  UIADD3 UR6, UR4, 0x80, URZ ;  /* 0x0000008004067890 */ /* 0x000fe2000fffe03f */
[----:B------:R-:W-:Y:S02]  /*43e0*/  UMOV UR5, UR36 ;  /* 0x0000002400057c82 */ /* 0x000fe40008000000 */
[----:B------:R-:W-:Y:S01]  /*43f0*/  UMOV UR14, UR4 ;  /* 0x00000004000e7c82 */ /* 0x000fe20008000000 */
[----:B------:R-:W-:Y:S01]  /*4400*/  FMNMX.FTZ R3, R33, R0, !PT ;  /* 0x0000000021037209 */ /* 0x000fe20007810000 */
[----:B------:R-:W-:Y:S01]  /*4410*/  HGMMA.64x128x16.F32 R88, R180, gdesc[UR12].tnspB, R88, gsb0 ;  /* 0x41e0000cb4587df0 */ /* 0x000fe20008000858 */
[----:B------:R-:W-:Y:S01]  /*4420*/  UMOV UR15, 0x40000040 ;  /* 0x40000040000f7882 */ /* 0x000fe20000000000 */
[----:B------:R-:W-:Y:S01]  /*4430*/  UMOV UR14, UR6 ;  /* 0x00000006000e7c82 */ /* 0x000fe20008000000 */
[----:B------:R-:W-:Y:S01]  /*4440*/  UIADD3 UR6, UR4, 0x100, URZ ;  /* 0x0000010004067890 */ /* 0x000fe2000fffe03f */
[----:B------:R-:W-:-:S04]  /*4450*/  FMNMX.FTZ R0, R36, R3, !PT ;  /* 0x0000000324007209 */ /* 0x000fc80007810000 */
        /* <DEDUP_REMOVED lines=24> */
[----:B------:R-:W-:-:S05]  /*45e0*/  FMNMX.FTZ R10, R85, R0, !PT ;  /* 0x00000000550a7209 */ /* 0x000fca0007810000 */
[----:B------:R-:W0:Y:S02]  /*45f0*/  SHFL.BFLY PT, R3, R10, 0x2, 0x1f ;  /* 0x0c401f000a037f89 */ /* 0x000e2400000e0000 */
[----:B0-----:R-:W-:Y:S02]  /*4600*/  FMNMX.FTZ R13, R10, R3, !PT ;  /* 0x000000030a0d7209 */ /* 0x001fe40007810000 */
[----:B------:R-:W0:Y:S01]  /*4610*/  LDC R3, c[0x0][0x988] ;  /* 0x00026200ff037b82 */ /* 0x000e220000000800 */
[----:B------:R-:W-:Y:S02]  /*4620*/  FMNMX.FTZ R10, R26, R9, !PT ;  /* 0x000000091a0a7209 */ /* 0x000fe40007810000 */
[----:B------:R-:W1:Y:S02]  /*4630*/  SHFL.BFLY PT, R0, R13, 0x1, 0x1f ;  /* 0x0c201f000d007f89 */ /* 0x000e6400000e0000 */
[----:B------:R-:W-:Y:S01]  /*4640*/  FMNMX.FTZ R15, R27, R10, !PT ;  /* 0x0000000a1b0f7209 */ /* 0x000fe20007810000 */
[----:B------:R-:W-:-:S02]  /*4650*/  WARPGROUP.DEPBAR.LE gsb0, 0x0 ;  /* 0x00008000000079c5 */ /* 0x000fc40000010000 */
[----:B------:R-:W-:Y:S01]  /*4660*/  WARPGROUP.ARRIVE ;  /* 0x00000000000079c5 */ /* 0x000fe20000000000 */
[----:B------:R-:W-:-:S04]  /*4670*/  FMNMX.FTZ R10, R30, R15, !PT ;  /* 0x0000000f1e0a7209 */ /* 0x000fc80007810000 */
[----:B------:R-:W-:Y:S01]  /*4680*/  FMNMX.FTZ R21, R31, R10, !PT ;  /* 0x0000000a1f157209 */ /* 0x000fe20007810000 */
[----:B------:R-:W-:Y:S01]  /*4690*/  HGMMA.64x128x16.F32 R88, R176, gdesc[UR12].tnspB, R88, gsb0 ;  /* 0x41e0000cb0587df0 */ /* 0x000fe20008000858 */
[----:B------:R-:W-:Y:S01]  /*46a0*/  UMOV UR14, UR6 ;  /* 0x00000006000e7c82 */ /* 0x000fe20008000000 */
[----:B------:R-:W-:Y:S01]  /*46b0*/  UMOV UR15, 0x40000040 ;  /* 0x40000040000f7882 */ /* 0x000fe20000000000 */
[----:B------:R-:W-:Y:S01]  /*46c0*/  UIADD3 UR6, UR4, 0x180, URZ ;  /* 0x0000018004067890 */ /* 0x000fe2000fffe03f */
[----:B------:R-:W-:-:S04]  /*46d0*/  FMNMX.FTZ R10, R34, R21, !PT ;  /* 0x00000015220a7209 */ /* 0x000fc80007810000 */
[----:B------:R-:W-:Y:S02]  /*46e0*/  FMNMX.FTZ R21, R35, R10, !PT ;  /* 0x0000000a23157209 */ /* 0x000fe40007810000 */
[----:B-1----:R-:W-:Y:S02]  /*46f0*/  FMNMX.FTZ R0, R13, R0, !PT ;  /* 0x000000000d007209 */ /* 0x002fe40007810000 */
[----:B------:R-:W-:-:S03]  /*4700*/  FMNMX.FTZ R10, R38, R21, !PT ;  /* 0x00000015260a7209 */ /* 0x000fc60007810000 */
[----:B------:R-:W-:-:S04]  /*4710*/  FADD.FTZ R8, -R0, R11 ;  /* 0x0000000b00087221 */ /* 0x000fc80000010100 */
[-C--:B0-----:R-:W-:Y:S01]  /*4720*/  FMUL.FTZ R12, R8, R3.reuse ;  /* 0x00000003080c7220 */ /* 0x081fe20000410000 */
[----:B------:R-:W-:-:S04]  /*4730*/  FMUL.FTZ R8, R0, R3 ;  /* 0x0000000300087220 */ /* 0x000fc80000410000 */
[-CC-:B------:R-:W-:Y:S01]  /*4740*/  FFMA.FTZ R180, R25, R3.reuse, -R8.reuse ;  /* 0x0000000319b47223 */ /* 0x180fe20000010808 */
[----:B------:R-:W-:Y:S01]  /*4750*/  FMNMX.FTZ R25, R39, R10, !PT ;  /* 0x0000000a27197209 */ /* 0x000fe20007810000 */
[-CC-:B------:R-:W-:Y:S01]  /*4760*/  FFMA.FTZ R13, R29, R3.reuse, -R8.reuse ;  /* 0x000000031d0d7223 */ /* 0x180fe20000010808 */
[-CC-:B------:R-:W-:Y:S01]  /*4770*/  FFMA.FTZ R33, R33, R3.reuse, -R8.reuse ;  /* 0x0000000321217223 */ /* 0x180fe20000010808 */
[--C-:B------:R-:W-:Y:S01]  /*4780*/  FFMA.FTZ R37, R37, R3, -R8.reuse ;  /* 0x0000000325257223 */ /* 0x100fe20000010808 */
[----:B------:R-:W-:Y:S01]  /*4790*/  FMNMX.FTZ R10, R42, R25, !PT ;  /* 0x000000192a0a7209 */ /* 0x000fe20007810000 */
[-CC-:B------:R-:W-:Y:S01]  /*47a0*/  FFMA.FTZ R41, R41, R3.reuse, -R8.reuse ;  /* 0x0000000329297223 */ /* 0x180fe20000010808 */
[----:B------:R0:W-:Y:S01]  /*47b0*/  MUFU.EX2 R15, R33 ;  /* 0x00000021000f7308 */ /* 0x0001e20000000800 */
        /* <DEDUP_REMOVED lines=15> */
[----:B------:R-:W-:Y:S01]  /*48b0*/  MUFU.EX2 R25, R41 ;  /* 0x0000002900197308 */ /* 0x000fe20000000800 */
[-CC-:B------:R-:W-:Y:S01]  /*48c0*/  FFMA.FTZ R24, R80, R3.reuse, -R8.reuse ;  /* 0x0000000350187223 */ /* 0x180fe20000010808 */
[----:B------:R-:W-:Y:S01]  /*48d0*/  FMNMX.FTZ R29, R51, R10, !PT ;  /* 0x0000000a331d7209 */ /* 0x000fe20007810000 */
[-CC-:B------:R-:W-:Y:S01]  /*48e0*/  FFMA.FTZ R28, R84, R3.reuse, -R8.reuse ;  /* 0x00000003541c7223 */ /* 0x180fe20000010808 */
[----:B------:R-:W-:-:S02]  /*48f0*/  FFMA.FTZ R85, R85, R3, -R8 ;  /* 0x0000000355557223 */ /* 0x000fc40000010808 */
[----:B------:R-:W-:Y:S02]  /*4900*/  FMNMX.FTZ R10, R54, R29, !PT ;  /* 0x0000001d360a7209 */ /* 0x000fe40007810000 */
[----:B------:R-:W-:Y:S02]  /*4910*/  MUFU.EX2 R29, R45 ;  /* 0x0000002d001d7308 */ /* 0x000fe40000000800 */
[----:B0-----:R-:W-:-:S04]  /*4920*/  FMNMX.FTZ R33, R55, R10, !PT ;  /* 0x0000000a37217209 */ /* 0x001fc80007810000 */
[----:B------:R-:W-:Y:S02]  /*4930*/  FMNMX.FTZ R10, R58, R33, !PT ;  /* 0x000000213a0a7209 */ /* 0x000fe40007810000 */
[----:B------:R-:W-:Y:S02]  /*4940*/  MUFU.EX2 R12, R12 ;  /* 0x0000000c000c7308 */ /* 0x000fe40000000800 */
[----:B------:R-:W-:-:S04]  /*4950*/  FMNMX.FTZ R33, R59, R10, !PT ;  /* 0x0000000a3b217209 */ /* 0x000fc80007810000 */
[----:B------:R-:W-:Y:S02]  /*4960*/  FMNMX.FTZ R10, R62, R33, !PT ;  /* 0x000000213e0a7209 */ /* 0x000fe40007810000 */
[----:B------:R0:W-:Y:S02]  /*4970*/  MUFU.EX2 R33, R49 ;  /* 0x0000003100217308 */ /* 0x0001e40000000800 */
[----:B-1----:R-:W-:-:S04]  /*4980*/  FMNMX.FTZ R37, R63, R10, !PT ;  /* 0x0000000a3f257209 */ /* 0x002fc80007810000 */
[----:B------:R-:W-:Y:S02]  /*4990*/  FMNMX.FTZ R10, R66, R37, !PT ;  /* 0x00000025420a7209 */ /* 0x000fe40007810000 */
[----:B------:R-:W1:Y:S01]  /*49a0*/  MUFU.EX2 R11, R11 ;  /* 0x0000000b000b7308 */ /* 0x000e620000000800 */
[-CC-:B0-----:R-:W-:Y:S01]  /*49b0*/  FFMA.FTZ R49, R65, R3.reuse, -R8.reuse ;  /* 0x0000000341317223 */ /* 0x181fe20000010808 */
[----:B------:R-:W-:Y:S01]  /*49c0*/  FMNMX.FTZ R37, R67, R10, !PT ;  /* 0x0000000a43257209 */ /* 0x000fe20007810000 */
[----:B------:R-:W-:-:S03]  /*49d0*/  FFMA.FTZ R65, R81, R3, -R8 ;  /* 0x0000000351417223 */ /* 0x000fc60000010808 */
[----:B------:R-:W-:Y:S02]  /*49e0*/  FMNMX.FTZ R10, R70, R37, !PT ;  /* 0x00000025460a7209 */ /* 0x000fe40007810000 */
[----:B------:R0:W-:Y:S02]  /*49f0*/  MUFU.EX2 R37, R53 ;  /* 0x0000003500257308 */ /* 0x0001e40000000800 */
[----:B------:R-:W-:-:S04]  /*4a00*/  FMNMX.FTZ R41, R71, R10, !PT ;  /* 0x0000000a47297209 */ /* 0x000fc80007810000 */
[----:B------:R-:W-:Y:S02]  /*4a10*/  FMNMX.FTZ R10, R74, R41, !PT ;  /* 0x000000294a0a7209 */ /* 0x000fe40007810000 */
[----:B------:R-:W2:Y:S01]  /*4a20*/  MUFU.EX2 R180, R180 ;  /* 0x000000b400b47308 */ /* 0x000ea20000000800 */
[----:B0-----:R-:W-:Y:S01]  /*4a30*/  FFMA.FTZ R53, R69, R3, -R8 ;  /* 0x0000000345357223 */ /* 0x001fe20000010808 */
[----:B------:R-:W-:Y:S01]  /*4a40*/  FMNMX.FTZ R41, R75, R10, !PT ;  /* 0x0000000a4b297209 */ /* 0x000fe20007810000 */
[----:B-1----:R-:W-:-:S03]  /*4a50*/  FFMA.FTZ R7, R12, R7, R11 ;  /* 0x000000070c077223 */ /* 0x002fc6000001000b */
[----:B------:R-:W-:Y:S02]  /*4a60*/  FMNMX.FTZ R10, R78, R41, !PT ;  /* 0x000000294e0a7209 */ /* 0x000fe40007810000 */
[----:B------:R0:W-:Y:S02]  /*4a70*/  MUFU.EX2 R41, R57 ;  /* 0x0000003900297308 */ /* 0x0001e40000000800 */
[----:B------:R-:W-:-:S04]  /*4a80*/  FMNMX.FTZ R45, R79, R10, !PT ;  /* 0x0000000a4f2d7209 */ /* 0x000fc80007810000 */
[----:B------:R-:W-:Y:S02]  /*4a90*/  FMNMX.FTZ R10, R82, R45, !PT ;  /* 0x0000002d520a7209 */ /* 0x000fe40007810000 */
[----:B------:R-:W1:Y:S01]  /*4aa0*/  MUFU.EX2 R182, R182 ;  /* 0x000000b600b67308 */ /* 0x000e620000000800 */
[C---:B--2---:R-:W-:Y:S01]  /*4ab0*/  FADD.FTZ R7, R180.reuse, R7 ;  /* 0x00000007b4077221 */ /* 0x044fe20000010000 */
[----:B------:R-:W-:Y:S02]  /*4ac0*/  FMNMX.FTZ R45, R83, R10, !PT ;  /* 0x0000000a532d7209 */ /* 0x000fe40007810000 */
[----:B------:R-:W-:Y:S02]  /*4ad0*/  F2FP.F16.F32.PACK_AB R180, R180, R11 ;  /* 0x0000000bb4b4723e */ /* 0x000fe400000000ff */
[----:B------:R-:W-:Y:S02]  /*4ae0*/  FMNMX.FTZ R10, R86, R45, !PT ;  /* 0x0000002d560a7209 */ /* 0x000fe40007810000 */
[----:B------:R2:W-:Y:S02]  /*4af0*/  MUFU.EX2 R45, R61 ;  /* 0x0000003d002d7308 */ /* 0x0005e40000000800 */
[----:B------:R-:W-:-:S05]  /*4b00*/  FMNMX.FTZ R10, R87, R10, !PT ;  /* 0x0000000a570a7209 */ /* 0x000fca0007810000 */
[----:B0-----:R-:W0:Y:S01]  /*4b10*/  SHFL.BFLY PT, R57, R10, 0x2, 0x1f ;  /* 0x0c401f000a397f89 */ /* 0x001e2200000e0000 */
[----:B------:R-:W3:Y:S01]  /*4b20*/  MUFU.EX2 R13, R13 ;  /* 0x0000000d000d7308 */ /* 0x000ee20000000800 */
[----:B--2---:R-:W-:-:S07]  /*4b30*/  FFMA.FTZ R61, R77, R3, -R8 ;  /* 0x000000034d3d7223 */ /* 0x004fce0000010808 */
[----:B------:R-:W-:Y:S01]  /*4b40*/  MUFU.EX2 R49, R49 ;  /* 0x0000003100317308 */ /* 0x000fe20000000800 */
[----:B------:R-:W-:Y:S02]  /*4b50*/  WARPGROUP.DEPBAR.LE gsb0, 0x0 ;  /* 0x00008000000079c5 */ /* 0x000fe40000010000 */
[----:B------:R-:W-:Y:S01]  /*4b60*/  WARPGROUP.ARRIVE ;  /* 0x00000000000079c5 */ /* 0x000fe20000000000 */
[-CC-:B------:R-:W-:Y:S01]  /*4b70*/  FFMA.FTZ R176, R32, R3.reuse, -R8.reuse ;  /* 0x0000000320b07223 */ /* 0x180fe20000010808 */
[----:B------:R-:W-:-:S03]  /*4b80*/  FFMA.FTZ R178, R36, R3, -R8 ;  /* 0x0000000324b27223 */ /* 0x000fc60000010808 */
[----:B------:R-:W-:Y:S01]  /*4b90*/  MUFU.EX2 R53, R53 ;  /* 0x0000003500357308 */ /* 0x000fe20000000800 */
[----:B------:R-:W-:Y:S01]  /*4ba0*/  HGMMA.64x128x16.F32 R88, R172, gdesc[UR12].tnspB, R88, gsb0 ;  /* 0x41e0000cac587df0 */ /* 0x000fe20008000858 */
[----:B------:R-:W-:Y:S01]  /*4bb0*/  UMOV UR14, UR6 ;  /* 0x00000006000e7c82 */ /* 0x000fe20008000000 */
[----:B------:R-:W-:Y:S01]  /*4bc0*/  UMOV UR15, 0x40000040 ;  /* 0x40000040000f7882 */ /* 0x000fe20000000000 */
[----:B------:R-:W-:Y:S01]  /*4bd0*/  UIADD3 UR6, UR4, 0x200, URZ ;  /* 0x0000020004067890 */ /* 0x000fe2000fffe03f */
[----:B0-----:R-:W-:-:S03]  /*4be0*/  FMNMX.FTZ R32, R10, R57, !PT ;  /* 0x000000390a207209 */ /* 0x001fc60007810000 */
[----:B------:R-:W-:Y:S02]  /*4bf0*/  MUFU.EX2 R176, R176 ;  /* 0x000000b000b07308 */ /* 0x000fe40000000800 */
[----:B------:R-:W0:Y:S06]  /*4c00*/  SHFL.BFLY PT, R69, R32, 0x1, 0x1f ;  /* 0x0c201f0020457f89 */ /* 0x000e2c00000e0000 */
[----:B------:R-:W-:Y:S08]  /*4c10*/  MUFU.EX2 R178, R178 ;  /* 0x000000b200b27308 */ /* 0x000ff00000000800 */
[----:B------:R-:W-:Y:S08]  /*4c20*/  MUFU.EX2 R14, R14 ;  /* 0x0000000e000e7308 */ /* 0x000ff00000000800 */
[----:B------:R-:W2:Y:S01]  /*4c30*/  MUFU.EX2 R57, R73 ;  /* 0x0000004900397308 */ /* 0x000ea20000000800 */
[----:B0-----:R-:W-:-:S07]  /*4c40*/  FMNMX.FTZ R10, R32, R69, !PT ;  /* 0x00000045200a7209 */ /* 0x001fce0007810000 */
[----:B------:R-:W-:Y:S08]  /*4c50*/  MUFU.EX2 R20, R20 ;  /* 0x0000001400147308 */ /* 0x000ff00000000800 */
[----:B------:R-:W0:Y:S08]  /*4c60*/  MUFU.EX2 R61, R61 ;  /* 0x0000003d003d7308 */ /* 0x000e300000000800 */
[----:B------:R-:W-:Y:S08]  /*4c70*/  MUFU.EX2 R24, R24 ;  /* 0x0000001800187308 */ /* 0x000ff00000000800 */
[----:B------:R-:W-:Y:S08]  /*4c80*/  MUFU.EX2 R65, R65 ;  /* 0x0000004100417308 */ /* 0x000ff00000000800 */
[----:B------:R-:W-:Y:S01]  /*4c90*/  MUFU.EX2 R28, R28 ;  /* 0x0000001c001c7308 */ /* 0x000fe20000000800 */
[----:B------:R-:W-:-:S02]  /*4ca0*/  WARPGROUP.DEPBAR.LE gsb0, 0x0 ;  /* 0x00008000000079c5 */ /* 0x000fc40000010000 */
[----:B------:R-:W-:Y:S01]  /*4cb0*/  WARPGROUP.ARRIVE ;  /* 0x00000000000079c5 */ /* 0x000fe20000000000 */
[-CC-:B------:R-:W-:Y:S01]  /*4cc0*/  FFMA.FTZ R172, R40, R3.reuse, -R8.reuse ;  /* 0x0000000328ac7223 */ /* 0x180fe20000010808 */
[----:B------:R-:W-:-:S04]  /*4cd0*/  FFMA.FTZ R174, R44, R3, -R8 ;  /* 0x000000032cae7223 */ /* 0x000fc80000010808 */
[----:B------:R-:W-:Y:S01]  /*4ce0*/  HGMMA.64x128x16.F32 R88, R168, gdesc[UR12].tnspB, R88, gsb0 ;  /* 0x41e0000ca8587df0 */ /* 0x000fe20008000858 */
[----:B------:R-:W-:Y:S01]  /*4cf0*/  UMOV UR14, UR6 ;  /* 0x00000006000e7c82 */ /* 0x000fe20008000000 */
[----:B------:R-:W-:Y:S01]  /*4d00*/  UMOV UR15, 0x40000040 ;  /* 0x40000040000f7882 */ /* 0x000fe20000000000 */
[----:B------:R-:W-:Y:S01]  /*4d10*/  UIADD3 UR6, UR4, 0x280, URZ ;  /* 0x0000028004067890 */ /* 0x000fe2000fffe03f */
[----:B------:R-:W-:Y:S08]  /*4d20*/  MUFU.EX2 R172, R172 ;  /* 0x000000ac00ac7308 */ /* 0x000ff00000000800 */
[----:B------:R-:W-:Y:S01]  /*4d30*/  MUFU.EX2 R174, R174 ;  /* 0x000000ae00ae7308 */ /* 0x000fe20000000800 */
[----:B------:R-:W-:-:S02]  /*4d40*/  WARPGROUP.DEPBAR.LE gsb0, 0x0 ;  /* 0x00008000000079c5 */ /* 0x000fc40000010000 */
[----:B------:R-:W-:Y:S01]  /*4d50*/  WARPGROUP.ARRIVE ;  /* 0x00000000000079c5 */ /* 0x000fe20000000000 */
[-CC-:B------:R-:W-:Y:S01]  /*4d60*/  FFMA.FTZ R168, R48, R3.reuse, -R8.reuse ;  /* 0x0000000330a87223 */ /* 0x180fe20000010808 */
[-C--:B------:R-:W-:Y:S01]  /*4d70*/  FMUL.FTZ R48, R10, R3.reuse ;  /* 0x000000030a307220 */ /* 0x080fe20000410000 */
[----:B------:R-:W-:-:S03]  /*4d80*/  FFMA.FTZ R170, R52, R3, -R8 ;  /* 0x0000000334aa7223 */ /* 0x000fc60000010808 */
[----:B------:R-:W-:Y:S01]  /*4d90*/  HGMMA.64x128x16.F32 R88, R152, gdesc[UR12].tnspB, R88, gsb0 ;  /* 0x41e0000c98587df0 */ /* 0x000fe20008000858 */
[----:B------:R-:W-:Y:S01]  /*4da0*/  UMOV UR14, UR6 ;  /* 0x00000006000e7c82 */ /* 0x000fe20008000000 */
[----:B------:R-:W-:Y:S01]  /*4db0*/  UMOV UR15, 0x40000040 ;  /* 0x40000040000f7882 */ /* 0x000fe20000000000 */
[----:B------:R-:W-:Y:S01]  /*4dc0*/  UIADD3 UR6, UR4, 0x300, URZ ;  /* 0x0000030004067890 */ /* 0x000fe2000fffe03f */
[-CC-:B------:R-:W-:Y:S01]  /*4dd0*/  FFMA.FTZ R181, R26, R3.reuse, -R48.reuse ;  /* 0x000000031ab57223 */ /* 0x180fe20000010830 */
[----:B------:R-:W-:Y:S01]  /*4de0*/  UIADD3 UR4, UR4, 0x380, URZ ;  /* 0x0000038004047890 */ /* 0x000fe2000fffe03f */
[-CC-:B------:R-:W-:Y:S01]  /*4df0*/  FFMA.FTZ R26, R27, R3.reuse, -R48.reuse ;  /* 0x000000031b1a7223 */ /* 0x180fe20000010830 */
[----:B------:R-:W-:Y:S01]  /*4e00*/  IMAD.U32 R27, RZ, RZ, UR7 ;  /* 0x00000007ff1b7e24 */ /* 0x000fe2000f8e00ff */
[----:B------:R-:W-:Y:S01]  /*4e10*/  UMOV UR7, 0x40000040 ;  /* 0x4000004000077882 */ /* 0x000fe20000000000 */
[-CC-:B------:R-:W-:Y:S01]  /*4e20*/  FFMA.FTZ R183, R30, R3.reuse, -R48.reuse ;  /* 0x000000031eb77223 */ /* 0x180fe20000010830 */
[----:B------:R-:W-:Y:S01]  /*4e30*/  MUFU.EX2 R181, R181 ;  /* 0x000000b500b57308 */ /* 0x000fe20000000800 */
[----:B------:R-:W-:Y:S01]  /*4e40*/  FFMA.FTZ R36, R31, R3, -R48 ;  /* 0x000000031f247223 */ /* 0x000fe20000010830 */
[----:B------:R-:W-:-:S02]  /*4e50*/  @!P1 VIADD R27, R27, 0x34840 ;  /* 0x000348401b1b9836 */ /* 0x000fc40000000000 */
[-CC-:B------:R-:W-:Y:S01]  /*4e60*/  FFMA.FTZ R177, R34, R3.reuse, -R48.reuse ;  /* 0x0000000322b17223 */ /* 0x180fe20000010830 */
[-CC-:B------:R-:W-:Y:S01]  /*4e70*/  FFMA.FTZ R44, R35, R3.reuse, -R48.reuse ;  /* 0x00000003232c7223 */ /* 0x180fe20000010830 */
[-CC-:B------:R-:W-:Y:S01]  /*4e80*/  FFMA.FTZ R179, R38, R3.reuse, -R48.reuse ;  /* 0x0000000326b37223 */ /* 0x180fe20000010830 */
[-CC-:B------:R-:W-:Y:S01]  /*4e90*/  FFMA.FTZ R38, R39, R3.reuse, -R48.reuse ;  /* 0x0000000327267223 */ /* 0x180fe20000010830 */
[----:B------:R-:W-:Y:S01]  /*4ea0*/  @!P1 PRMT R27, RZ, 0x654, R27 ;  /* 0x00000654ff1b9816 */ /* 0x000fe2000000001b */
[----:B------:R-:W-:Y:S01]  /*4eb0*/  MUFU.EX2 R26, R26 ;  /* 0x0000001a001a7308 */ /* 0x000fe20000000800 */
[-CC-:B------:R-:W-:Y:S01]  /*4ec0*/  FFMA.FTZ R175, R46, R3.reuse, -R48.reuse ;  /* 0x000000032eaf7223 */ /* 0x180fe20000010830 */
[----:B-1----:R-:W-:Y:S01]  /*4ed0*/  FADD.FTZ R46, R182, R7 ;  /* 0x00000007b62e7221 */ /* 0x002fe20000010000 */
[-CC-:B------:R-:W-:Y:S01]  /*4ee0*/  FFMA.FTZ R173, R42, R3.reuse, -R48.reuse ;  /* 0x000000032aad7223 */ /* 0x180fe20000010830 */
[-CC-:B------:R-:W-:Y:S01]  /*4ef0*/  FFMA.FTZ R40, R43, R3.reuse, -R48.reuse ;  /* 0x000000032b287223 */ /* 0x180fe20000010830 */
[-CC-:B------:R-:W-:Y:S01]  /*4f00*/  FFMA.FTZ R34, R47, R3.reuse, -R48.reuse ;  /* 0x000000032f227223 */ /* 0x180fe20000010830 */
[-CC-:B------:R-:W-:Y:S01]  /*4f10*/  FFMA.FTZ R169, R50, R3.reuse, -R48.reuse ;  /* 0x0000000332a97223 */ /* 0x180fe20000010830 */
[-CC-:B------:R-:W-:Y:S01]  /*4f20*/  FFMA.FTZ R30, R51, R3.reuse, -R48.reuse ;  /* 0x00000003331e7223 */ /* 0x180fe20000010830 */
        /* <DEDUP_REMOVED lines=17> */
[----:B------:R-:W-:Y:S01]  /*5040*/  FFMA.FTZ R86, R86, R3, -R48 ;  /* 0x0000000356567223 */ /* 0x000fe20000010830 */
[----:B------:R-:W-:Y:S01]  /*5050*/  IMAD.U32 R31, RZ, RZ, UR10 ;  /* 0x0000000aff1f7e24 */ /* 0x000fe2000f8e00ff */
[----:B---3--:R-:W-:-:S03]  /*5060*/  F2FP.F16.F32.PACK_AB R182, R13, R182 ;  /* 0x000000b60db6723e */ /* 0x008fc600000000ff */
[----:B------:R-:W-:Y:S02]  /*5070*/  @!P1 VIADD R31, R31, 0x34860 ;  /* 0x000348601f1f9836 */ /* 0x000fe40000000000 */
[----:B------:R-:W-:Y:S03]  /*5080*/  MUFU.EX2 R44, R44 ;  /* 0x0000002c002c7308 */ /* 0x000fe60000000800 */
[----:B------:R-:W-:-:S05]  /*5090*/  @!P1 PRMT R31, RZ, 0x654, R31 ;  /* 0x00000654ff1f9816 */ /* 0x000fca000000001f */
[----:B------:R-:W-:Y:S08]  /*50a0*/  MUFU.EX2 R179, R179 ;  /* 0x000000b300b37308 */ /* 0x000ff00000000800 */
        /* <DEDUP_REMOVED lines=9> */
[----:B------:R-:W-:Y:S01]  /*5140*/  MUFU.EX2 R171, R171 ;  /* 0x000000ab00ab7308 */ /* 0x000fe20000000800 */
[----:B------:R-:W-:-:S02]  /*5150*/  WARPGROUP.DEPBAR.LE gsb0, 0x0 ;  /* 0x00008000000079c5 */ /* 0x000fc40000010000 */
[----:B------:R-:W-:Y:S01]  /*5160*/  WARPGROUP.ARRIVE ;  /* 0x00000000000079c5 */ /* 0x000fe20000000000 */
[-CC-:B------:R-:W-:Y:S01]  /*5170*/  FFMA.FTZ R152, R56, R3.reuse, -R8.reuse ;  /* 0x0000000338987223 */ /* 0x180fe20000010808 */
[-C--:B------:R-:W-:Y:S01]  /*5180*/  FFMA.FTZ R154, R60, R3.reuse, -R8 ;  /* 0x000000033c9a7223 */ /* 0x080fe20000010808 */
[-CC-:B------:R-:W-:Y:S02]  /*5190*/  FFMA.FTZ R153, R58, R3.reuse, -R48.reuse ;  /* 0x000000033a997223 */ /* 0x180fe40000010830 */
[----:B------:R-:W-:Y:S01]  /*51a0*/  MUFU.EX2 R32, R32 ;  /* 0x0000002000207308 */ /* 0x000fe20000000800 */
[-CC-:B------:R-:W-:Y:S01]  /*51b0*/  FFMA.FTZ R155, R62, R3.reuse, -R48.reuse ;  /* 0x000000033e9b7223 */ /* 0x180fe20000010830 */
[----:B------:R-:W-:Y:S01]  /*51c0*/  HGMMA.64x128x16.F32 R88, R156, gdesc[UR12].tnspB, R88, gsb0 ;  /* 0x41e0000c9c587df0 */ /* 0x000fe20008000858 */
[----:B------:R-:W-:Y:S01]  /*51d0*/  UMOV UR14, UR6 ;  /* 0x00000006000e7c82 */ /* 0x000fe20008000000 */
[----:B------:R-:W-:Y:S01]  /*51e0*/  UMOV UR15, 0x40000040 ;  /* 0x40000040000f7882 */ /* 0x000fe20000000000 */
[----:B------:R-:W-:Y:S01]  /*51f0*/  UMOV UR6, UR4 ;  /* 0x0000000400067c82 */ /* 0x000fe20008000000 */
[----:B------:R-:W-:Y:S01]  /*5200*/  FFMA.FTZ R48, R87, R3, -R48 ;  /* 0x0000000357307223 */ /* 0x000fe20000010830 */
[----:B------:R-:W-:Y:S01]  /*5210*/  UMOV UR4, UR37 ;  /* 0x0000002500047c82 */ /* 0x000fe20008000000 */
        /* <DEDUP_REMOVED lines=16> */
[----:B------:R-:W-:Y:S02]  /*5320*/  FADD.FTZ R8, -R10, R9 ;  /* 0x000000090a087221 */ /* 0x000fe40000010100 */
[----:B------:R-:W-:Y:S01]  /*5330*/  MUFU.EX2 R157, R66 ;  /* 0x00000042009d7308 */ /* 0x000fe20000000800 */
[----:B------:R-:W-:Y:S01]  /*5340*/  HGMMA.64x128x16.F32 R88, R160, gdesc[UR12].tnspB, R88, gsb0 ;  /* 0x41e0000ca0587df0 */ /* 0x000fe20008000858 */
[----:B------:R-:W-:-:S06]  /*5350*/  FMUL.FTZ R8, R8, R3 ;  /* 0x0000000308087220 */ /* 0x000fcc0000410000 */
[----:B------:R-:W-:Y:S08]  /*5360*/  MUFU.EX2 R156, R156 ;  /* 0x0000009c009c7308 */ /* 0x000ff00000000800 */
[----:B------:R-:W-:Y:S08]  /*5370*/  MUFU.EX2 R8, R8 ;  /* 0x0000000800087308 */ /* 0x000ff00000000800 */
[----:B------:R-:W-:Y:S08]  /*5380*/  MUFU.EX2 R158, R158 ;  /* 0x0000009e009e7308 */ /* 0x000ff00000000800 */
[----:B------:R-:W-:Y:S08]  /*5390*/  MUFU.EX2 R159, R70 ;  /* 0x00000046009f7308 */ /* 0x000ff00000000800 */
[----:B------:R-:W1:Y:S01]  /*53a0*/  MUFU.EX2 R9, R85 ;  /* 0x0000005500097308 */ /* 0x000e620000000800 */
[----:B------:R-:W-:-:S02]  /*53b0*/  WARPGROUP.DEPBAR.LE gsb0, 0x0 ;  /* 0x00008000000079c5 */ /* 0x000fc40000010000 */
[----:B------:R-:W-:-:S05]  /*53c0*/  WARPGROUP.ARRIVE ;  /* 0x00000000000079c5 */ /* 0x000fca0000000000 */
[----:B------:R-:W3:Y:S01]  /*53d0*/  MUFU.EX2 R161, R74 ;  /* 0x0000004a00a17308 */ /* 0x000ee20000000800 */
[----:B--2---:R-:W-:Y:S02]  /*53e0*/  F2FP.F16.F32.PACK_AB R160, R57, R14 ;  /* 0x0000000e39a0723e */ /* 0x004fe400000000ff */
[----:B0-----:R-:W-:Y:S01]  /*53f0*/  F2FP.F16.F32.PACK_AB R162, R61, R20 ;  /* 0x000000143da2723e */ /* 0x001fe200000000ff */
[----:B------:R-:W-:Y:S04]  /*5400*/  HGMMA.64x128x16.F32 R88, R164, gdesc[UR4].tnspB, R88, gsb0 ;  /* 0x41e00004a4587df0 */ /* 0x000fe80008000858 */
[----:B------:R-:W0:Y:S01]  /*5410*/  MUFU.EX2 R163, R78 ;  /* 0x0000004e00a37308 */ /* 0x000e220000000800 */
[----:B------:R-:W-:Y:S02]  /*5420*/  WARPGROUP.DEPBAR.LE gsb0, 0x0 ;  /* 0x00008000000079c5 */ /* 0x000fe40000010000 */
[----:B------:R2:W-:Y:S05]  /*5430*/  @!P1 SYNCS.ARRIVE.TRANS64.RED.A1T0 RZ, [R27+URZ], RZ ;  /* 0x000000ff1bff99a7 */ /* 0x0005ea000810043f */
[----:B------:R-:W4:Y:S01]  /*5440*/  MUFU.EX2 R165, R82 ;  /* 0x0000005200a57308 */ /* 0x000f220000000800 */
[----:B-1----:R-:W-:-:S02]  /*5450*/  F2FP.F16.F32.PACK_AB R166, R9, R28 ;  /* 0x0000001c09a6723e */ /* 0x002fc400000000ff */
[----:B------:R-:W-:Y:S01]  /*5460*/  F2FP.F16.F32.PACK_AB R164, R65, R24 ;  /* 0x0000001841a4723e */ /* 0x000fe200000000ff */
[----:B--2---:R-:W-:Y:S01]  /*5470*/  FFMA.FTZ R27, R8, R6, R181 ;  /* 0x00000006081b7223 */ /* 0x004fe200000100b5 */
[----:B------:R-:W-:-:S03]  /*5480*/  F2FP.F16.F32.PACK_AB R181, R26, R181 ;  /* 0x000000b51ab5723e */ /* 0x000fc600000000ff */
[----:B------:R-:W1:Y:S01]  /*5490*/  MUFU.EX2 R167, R86 ;  /* 0x0000005600a77308 */ /* 0x000e620000000800 */
[----:B------:R2:W-:Y:S01]  /*54a0*/  @!P1 SYNCS.ARRIVE.TRANS64.RED.A1T0 RZ, [R31+URZ], RZ ;  /* 0x000000ff1fff99a7 */ /* 0x0005e2000810043f */
[----:B------:R-:W-:Y:S01]  /*54b0*/  FADD.FTZ R6, R26, R27 ;  /* 0x0000001b1a067221 */ /* 0x000fe20000010000 */
[----:B------:R-:W-:-:S03]  /*54c0*/  FADD.FTZ R27, R13, R46 ;  /* 0x0000002e0d1b7221 */ /* 0x000fc60000010000 */
[----:B------:R-:W-:Y:S01]  /*54d0*/  FADD.FTZ R7, R183, R6 ;  /* 0x00000006b7077221 */ /* 0x000fe20000010000 */
[----:B------:R-:W-:Y:S01]  /*54e0*/  FADD.FTZ R46, R176, R27 ;  /* 0x0000001bb02e7221 */ /* 0x000fe20000010000 */
[C---:B------:R-:W-:Y:S02]  /*54f0*/  F2FP.F16.F32.PACK_AB R176, R15.reuse, R176 ;  /* 0x000000b00fb0723e */ /* 0x040fe400000000ff */
[C---:B------:R-:W-:Y:S01]  /*5500*/  FADD.FTZ R6, R36.reuse, R7 ;  /* 0x0000000724067221 */ /* 0x040fe20000010000 */
[----:B------:R-:W-:Y:S01]  /*5510*/  FADD.FTZ R27, R15, R46 ;  /* 0x0000002e0f1b7221 */ /* 0x000fe20000010000 */
[----:B------:R-:W-:Y:S02]  /*5520*/  F2FP.F16.F32.PACK_AB R183, R36, R183 ;  /* 0x000000b724b7723e */ /* 0x000fe400000000ff */
[----:B------:R-:W-:Y:S01]  /*5530*/  FADD.FTZ R7, R177, R6 ;  /* 0x00000006b1077221 */ /* 0x000fe20000010000 */
[----:B------:R-:W-:Y:S01]  /*5540*/  FADD.FTZ R46, R178, R27 ;  /* 0x0000001bb22e7221 */ /* 0x000fe20000010000 */
[----:B------:R-:W-:-:S02]  /*5550*/  F2FP.F16.F32.PACK_AB R177, R44, R177 ;  /* 0x000000b12cb1723e */ /* 0x000fc400000000ff */
[----:B------:R-:W-:Y:S01]  /*5560*/  FADD.FTZ R6, R44, R7 ;  /* 0x000000072c067221 */ /* 0x000fe20000010000 */
[C---:B------:R-:W-:Y:S01]  /*5570*/  FADD.FTZ R27, R21.reuse, R46 ;  /* 0x0000002e151b7221 */ /* 0x040fe20000010000 */
[----:B------:R-:W-:Y:S02]  /*5580*/  F2FP.F16.F32.PACK_AB R178, R21, R178 ;  /* 0x000000b215b2723e */ /* 0x000fe400000000ff */
[----:B------:R-:W-:Y:S01]  /*5590*/  FADD.FTZ R7, R179, R6 ;  /* 0x00000006b3077221 */ /* 0x000fe20000010000 */
[----:B------:R-:W-:Y:S01]  /*55a0*/  FADD.FTZ R46, R172, R27 ;  /* 0x0000001bac2e7221 */ /* 0x000fe20000010000 */
[C---:B------:R-:W-:Y:S02]  /*55b0*/  F2FP.F16.F32.PACK_AB R179, R38.reuse, R179 ;  /* 0x000000b326b3723e */ /* 0x040fe400000000ff */
[----:B------:R-:W-:Y:S01]  /*55c0*/  FADD.FTZ R6, R38, R7 ;  /* 0x0000000726067221 */ /* 0x000fe20000010000 */
[C---:B------:R-:W-:Y:S01]  /*55d0*/  FADD.FTZ R27, R25.reuse, R46 ;  /* 0x0000002e191b7221 */ /* 0x040fe20000010000 */
[----:B------:R-:W-:-:S02]  /*55e0*/  F2FP.F16.F32.PACK_AB R172, R25, R172 ;  /* 0x000000ac19ac723e */ /* 0x000fc400000000ff */
[----:B------:R-:W-:Y:S01]  /*55f0*/  FADD.FTZ R7, R173, R6 ;  /* 0x00000006ad077221 */ /* 0x000fe20000010000 */
[----:B------:R-:W-:Y:S01]  /*5600*/  FADD.FTZ R46, R174, R27 ;  /* 0x0000001bae2e7221 */ /* 0x000fe20000010000 */
[C---:B------:R-:W-:Y:S02]  /*5610*/  F2FP.F16.F32.PACK_AB R173, R40.reuse, R173 ;  /* 0x000000ad28ad723e */ /* 0x040fe400000000ff */
[----:B------:R-:W-:Y:S01]  /*5620*/  FADD.FTZ R6, R40, R7 ;  /* 0x0000000728067221 */ /* 0x000fe20000010000 */
[C---:B------:R-:W-:Y:S01]  /*5630*/  FADD.FTZ R11, R29.reuse, R46 ;  /* 0x0000002e1d0b7221 */ /* 0x040fe20000010000 */
        /* <DEDUP_REMOVED lines=21> */
[----:B------:R-:W-:Y:S01]  /*5790*/  F2FP.F16.F32.PACK_AB R153, R42, R153 ;  /* 0x000000992a99723e */ /* 0x000fe200000000ff */
[----:B------:R-:W-:-:S02]  /*57a0*/  IMAD.MOV.U32 R11, RZ, RZ, R0 ;  /* 0x000000ffff0b7224 */ /* 0x000fc400078e0000 */
        /* <DEDUP_REMOVED lines=19> */
[----:B------:R-:W-:-:S03]  /*58e0*/  FADD.FTZ R7, R57, R26 ;  /* 0x0000001a39077221 */ /* 0x000fc60000010000 */
[----:B---3--:R-:W-:Y:S01]  /*58f0*/  FADD.FTZ R6, R161, R6 ;  /* 0x00000006a1067221 */ /* 0x008fe20000010000 */
[----:B------:R-:W-:Y:S01]  /*5900*/  FADD.FTZ R26, R20, R7 ;  /* 0x00000007141a7221 */ /* 0x000fe20000010000 */
[C---:B------:R-:W-:Y:S02]  /*5910*/  F2FP.F16.F32.PACK_AB R161, R75.reuse, R161 ;  /* 0x000000a14ba1723e */ /* 0x040fe400000000ff */
[----:B------:R-:W-:Y:S01]  /*5920*/  FADD.FTZ R6, R75, R6 ;  /* 0x000000064b067221 */ /* 0x000fe20000010000 */
[----:B------:R-:W-:-:S03]  /*5930*/  FADD.FTZ R7, R61, R26 ;  /* 0x0000001a3d077221 */ /* 0x000fc60000010000 */
[----:B0-----:R-:W-:Y:S01]  /*5940*/  FADD.FTZ R6, R163, R6 ;  /* 0x00000006a3067221 */ /* 0x001fe20000010000 */
[----:B------:R-:W-:Y:S01]  /*5950*/  FADD.FTZ R14, R24, R7 ;  /* 0x00000007180e7221 */ /* 0x000fe20000010000 */
[C---:B------:R-:W-:Y:S02]  /*5960*/  F2FP.F16.F32.PACK_AB R163, R79.reuse, R163 ;  /* 0x000000a34fa3723e */ /* 0x040fe400000000ff */
[----:B------:R-:W-:Y:S01]  /*5970*/  FADD.FTZ R6, R79, R6 ;  /* 0x000000064f067221 */ /* 0x000fe20000010000 */
[----:B------:R-:W-:-:S03]  /*5980*/  FADD.FTZ R7, R65, R14 ;  /* 0x0000000e41077221 */ /* 0x000fc60000010000 */
[----:B----4-:R-:W-:Y:S01]  /*5990*/  FADD.FTZ R6, R165, R6 ;  /* 0x00000006a5067221 */ /* 0x010fe20000010000 */
[----:B------:R-:W-:Y:S01]  /*59a0*/  FADD.FTZ R14, R28, R7 ;  /* 0x000000071c0e7221 */ /* 0x000fe20000010000 */
[C---:B------:R-:W-:Y:S02]  /*59b0*/  F2FP.F16.F32.PACK_AB R165, R83.reuse, R165 ;  /* 0x000000a553a5723e */ /* 0x040fe400000000ff */
[----:B------:R-:W-:Y:S01]  /*59c0*/  FADD.FTZ R6, R83, R6 ;  /* 0x0000000653067221 */ /* 0x000fe20000010000 */
[----:B------:R-:W-:Y:S01]  /*59d0*/  FADD.FTZ R7, R9, R14 ;  /* 0x0000000e09077221 */ /* 0x000fe20000010000 */
[----:B------:R-:W-:Y:S02]  /*59e0*/  IMAD.MOV.U32 R9, RZ, RZ, R10 ;  /* 0x000000ffff097224 */ /* 0x000fe400078e000a */
[----:B-1----:R-:W-:Y:S01]  /*59f0*/  FADD.FTZ R6, R167, R6 ;  /* 0x00000006a7067221 */ /* 0x002fe20000010000 */
[----:B------:R-:W-:-:S03]  /*5a00*/  F2FP.F16.F32.PACK_AB R167, R48, R167 ;  /* 0x000000a730a7723e */ /* 0x000fc600000000ff */
[----:B------:R-:W-:Y:S01]  /*5a10*/  FADD.FTZ R6, R48, R6 ;  /* 0x0000000630067221 */ /* 0x000fe20000010000 */
[----:B--2---:R-:W-:Y:S06]  /*5a20*/  @P2 BRA `(.L_x_24) ;  /* 0xffffffdc009c2947 */ /* 0x004fec000383ffff */
.L_x_15:
[----:B------:R-:W-:Y:S06]  /*5a30*/  BAR.ARV 0x8, 0x180 ;  /* 0x0206000000007b1d */ /* 0x000fec0000002000 */
        /* <DEDUP_REMOVED lines=64> */
[----:B------:R-:W-:Y:S06]  /*5e40*/  @!P0 BRA `(.L_x_25) ;  /* 0x0000000000048947 */ /* 0x000fec0003800000 */
[----:B------:R-:W-:Y:S01]  /*5e50*/  BPT.TRAP 0x1 ;  /* 0x000000040000795c */ /* 0x000fe20000300000 */
.L_x_25:
        /* <DEDUP_REMOVED lines=9> */
.L_x_26:
[----:B-1----:R-:W-:Y:S05]  /*5ef0*/  @P2 BRA `(.L_x_27) ;  /* 0x0000000000082947 */ /* 0x002fea0003800000 */
[----:B------:R-:W1:Y:S02]  /*5f00*/  SYNCS.PHASECHK.TRANS64.TRYWAIT P0, [UR12+0x34850], R4 ;  /* 0x03485004ff0075a7 */ /* 0x000e64000800014c */
[----:B-1----:R-:W-:Y:S05]  /*5f10*/  @!P0 BRA `(.L_x_28) ;  /* 0x0000006000308947 */ /* 0x002fea0003800000 */
.L_x_27:
[----:B------:R-:W-:Y:S01]  /*5f20*/  UIADD3 UR5, UR4, 0x400, URZ ;  /* 0x0000040004057890 */ /* 0x000fe2000fffe03f */
[----:B------:R-:W-:Y:S01]  /*5f30*/  WARPGROUP.ARRIVE ;  /* 0x00000000000079c5 */ /* 0x000fe20000000000 */
[----:B------:R-:W-:Y:S01]  /*5f40*/  UMOV UR7, 0x40000040 ;  /* 0x4000004000077882 */ /* 0x000fe20000000000 */
[----:B01----:R-:W0:Y:S01]  /*5f50*/  SHFL.BFLY PT, R4, R7, 0x2, 0x1f ;  /* 0x0c401f0007047f89 */ /* 0x003e2200000e0000 */
[----:B------:R-:W-:Y:S01]  /*5f60*/  USHF.R.U32.HI UR5, URZ, 0x4, UR5 ;  /* 0x000000043f057899 */ /* 0x000fe20008011605 */
[----:B------:R-:W-:Y:S01]  /*5f70*/  IMAD.MOV.U32 R96, RZ, RZ, -0x800000 ;  /* 0xff800000ff607424 */ /* 0x000fe200078e00ff */
[----:B------:R-:W-:Y:S01]  /*5f80*/  CS2R R98, SRZ ;  /* 0x0000000000627805 */ /* 0x000fe2000001ff00 */
[----:B------:R-:W1:Y:S01]  /*5f90*/  SHFL.BFLY PT, R5, R6, 0x2, 0x1f ;  /* 0x0c401f0006057f89 */ /* 0x000e6200000e0000 */
[----:B------:R-:W-:Y:S01]  /*5fa0*/  ULOP3.LUT UR5, UR5, 0x3fff, URZ, 0xc0, !UPT ;  /* 0x00003fff05057892 */ /* 0x000fe2000f8ec03f */
[----:B------:R-:W-:Y:S01]  /*5fb0*/  IMAD.MOV.U32 R93, RZ, RZ, -0x800000 ;  /* 0xff800000ff5d7424 */ /* 0x000fe200078e00ff */
[----:B------:R-:W2:Y:S01]  /*5fc0*/  LDC R115, c[0x0][0xc38] ;  /* 0x00030e00ff737b82 */ /* 0x000ea20000000800 */
[----:B------:R-:W-:Y:S01]  /*5fd0*/  R2UR UR14, R186 ;  /* 0x00000000ba0e72ca */ /* 0x000fe200000e0000 */
[----:B------:R-:W-:Y:S01]  /*5fe0*/  ULOP3.LUT UR5, UR5, 0x4000000, URZ, 0xfc, !UPT ;  /* 0x0400000005057892 */ /* 0x000fe2000f8efc3f */
[----:B------:R-:W-:Y:S01]  /*5ff0*/  R2UR UR13, R185 ;  /* 0x00000000b90d72ca */ /* 0x000fe200000e0000 */
[----:B------:R-:W-:-:S02]  /*6000*/  ULDC UR10, c[0x0][0xc44] ;  /* 0x00031100000a7ab9 */ /* 0x000fc40000000800 */
[----:B------:R-:W-:-:S07]  /*6010*/  ULEA UR8, UR36, UR5, 0xb ;  /* 0x0000000524087291 */ /* 0x000fce000f8e583f */
[----:B------:R-:W-:Y:S01]  /*6020*/  UMOV UR6, UR8 ;  /* 0x0000000800067c82 */ /* 0x000fe20008000000 */
[----:B------:R-:W3:Y:S02]  /*6030*/  S2UR UR5, SR_SWINHI ;  /* 0x00000000000579c3 */ /* 0x000ee40000002f00 */
[----:B---3--:R-:W-:Y:S01]  /*6040*/  HGMMA.64x128x16.F32 R24, R180, gdesc[UR4].tnspB, R24, gsb0 ;  /* 0x41e00004b4187df0 */ /* 0x008fe20008000818 */
[----:B------:R-:W-:Y:S01]  /*6050*/  UIADD3 UR6, UR8, 0x80, URZ ;  /* 0x0000008008067890 */ /* 0x000fe2000fffe03f */
[----:B0-----:R-:W-:Y:S01]  /*6060*/  FADD.FTZ R4, R4, R7 ;  /* 0x0000000704047221 */ /* 0x001fe20000010000 */
[----:B------:R-:W-:Y:S01]  /*6070*/  UMOV UR7, 0x40000040 ;  /* 0x4000004000077882 */ /* 0x000fe20000000000 */
[----:B------:R-:W-:Y:S02]  /*6080*/  IMAD R7, R23, 0x40, R16 ;  /* 0x0000004017077824 */ /* 0x000fe400078e0210 */
[----:B-1----:R-:W-:Y:S01]  /*6090*/  FADD.FTZ R8, R5, R6 ;  /* 0x0000000605087221 */ /* 0x002fe20000010000 */
[----:B------:R-:W-:Y:S01]  /*60a0*/  IMAD R92, RZ, RZ, -UR14 ;  /* 0x8000000eff5c7e24 */ /* 0x000fe2000f8e02ff */
[----:B------:R-:W0:Y:S03]  /*60b0*/  SHFL.BFLY PT, R5, R4, 0x1, 0x1f ;  /* 0x0c201f0004057f89 */ /* 0x000e2600000e0000 */
[----:B--2---:R-:W-:Y:S01]  /*60c0*/  IMAD R92, R115, R92, UR13 ;  /* 0x0000000d735c7e24 */ /* 0x004fe2000f8e025c */
[----:B------:R-:W1:Y:S01]  /*60d0*/  SHFL.BFLY PT, R9, R8, 0x1, 0x1f ;  /* 0x0c201f0008097f89 */ /* 0x000e6200000e0000 */
[----:B------:R-:W-:Y:S01]  /*60e0*/  R2UR UR13, R19 ;  /* 0x00000000130d72ca */ /* 0x000fe200000e0000 */
[----:B------:R-:W-:Y:S01]  /*60f0*/  IMAD.U32 R19, RZ, RZ, UR12 ;  /* 0x0000000cff137e24 */ /* 0x000fe2000f8e00ff */
[----:B------:R-:W-:-:S03]  /*6100*/  USHF.R.S32.HI UR12, URZ, 0x1f, UR39 ;  /* 0x0000001f3f0c7899 */ /* 0x000fc60008011427 */
[----:B------:R-:W-:-:S05]  /*6110*/  @!P1 VIADD R19, R19, 0x34860 ;  /* 0x0003486013139836 */ /* 0x000fca0000000000 */
[----:B------:R-:W-:Y:S01]  /*6120*/  @!P1 PRMT R19, RZ, 0x654, R19 ;  /* 0x00000654ff139816 */ /* 0x000fe20000000013 */
[----:B0-----:R-:W-:Y:S01]  /*6130*/  FADD.FTZ R11, R4, R5 ;  /* 0x00000005040b7221 */ /* 0x001fe20000010000 */
[----:B-1----:R-:W-:-:S04]  /*6140*/  FADD.FTZ R12, R8, R9 ;  /* 0x00000009080c7221 */ /* 0x002fc80000010000 */
[----:B------:R-:W-:Y:S02]  /*6150*/  FSETP.NE.FTZ.AND P0, PT, R11, RZ, PT ;  /* 0x000000ff0b00720b */ /* 0x000fe40003f15000 */
[----:B------:R-:W-:-:S11]  /*6160*/  FSETP.NE.FTZ.AND P2, PT, R12, RZ, PT ;  /* 0x000000ff0c00720b */ /* 0x000fd60003f55000 */
[----:B------:R-:W0:Y:S02]  /*6170*/  @P0 MUFU.LG2 R6, R11 ;  /* 0x0000000b00060308 */ /* 0x000e240000000c00 */
[----:B------:R-:W-:-:S06]  /*6180*/  @P2 FMUL.FTZ R8, R3, 0.69314718246459960938 ;  /* 0x3f31721803082820 */ /* 0x000fcc0000410000 */
[----:B------:R-:W1:Y:S08]  /*6190*/  @P2 MUFU.LG2 R9, R12 ;  /* 0x0000000c00092308 */ /* 0x000e700000000c00 */
[----:B------:R-:W-:Y:S01]  /*61a0*/  @P2 MUFU.RCP R98, R12 ;  /* 0x0000000c00622308 */ /* 0x000fe20000001000 */
[----:B0-----:R-:W-:-:S07]  /*61b0*/  @P0 FMUL.FTZ R6, R6, 0.69314718246459960938 ;  /* 0x3f31721806060820 */ /* 0x001fce0000410000 */
[----:B------:R0:W2:Y:S01]  /*61c0*/  @P0 MUFU.RCP R99, R11 ;  /* 0x0000000b00630308 */ /* 0x0000a20000001000 */
[----:B-1----:R-:W-:-:S04]  /*61d0*/  @P2 FMUL.FTZ R9, R9, 0.69314718246459960938 ;  /* 0x3f31721809092820 */ /* 0x002fc80000410000 */
[----:B------:R-:W-:Y:S01]  /*61e0*/  @P2 FFMA.FTZ R93, R8, R10, R9 ;  /* 0x0000000a085d2223 */ /* 0x000fe20000010009 */
[----:B------:R-:W-:Y:S02]  /*61f0*/  WARPGROUP.DEPBAR.LE gsb0, 0x0 ;  /* 0x00008000000079c5 */ /* 0x000fe40000010000 */
[----:B------:R-:W-:-:S06]  /*6200*/  WARPGROUP.ARRIVE ;  /* 0x00000000000079c5 */ /* 0x000fcc0000000000 */
[----:B------:R-:W-:Y:S01]  /*6210*/  HGMMA.64x128x16.F32 R24, R176, gdesc[UR4].tnspB, R24, gsb0 ;  /* 0x41e00004b0187df0 */ /* 0x000fe20008000818 */
[----:B------:R-:W-:Y:S01]  /*6220*/  UIADD3 UR6, UR8, 0x100, URZ ;  /* 0x0000010008067890 */ /* 0x000fe2000fffe03f */
[----:B------:R-:W-:Y:S01]  /*6230*/  UMOV UR7, 0x40000040 ;  /* 0x4000004000077882 */ /* 0x000fe20000000000 */
[----:B------:R-:W-:Y:S02]  /*6240*/  WARPGROUP.DEPBAR.LE gsb0, 0x0 ;  /* 0x00008000000079c5 */ /* 0x000fe40000010000 */
[----:B------:R-:W-:-:S07]  /*6250*/  WARPGROUP.ARRIVE ;  /* 0x00000000000079c5 */ /* 0x000fce0000000000 */
        /* <DEDUP_REMOVED lines=18> */
[----:B------:R-:W-:Y:S01]  /*6380*/  UIADD3 UR8, UR8, 0x380, URZ ;  /* 0x0000038008087890 */ /* 0x000fe2000fffe03f */
[----:B------:R-:W-:Y:S02]  /*6390*/  WARPGROUP.DEPBAR.LE gsb0, 0x0 ;  /* 0x00008000000079c5 */ /* 0x000fe40000010000 */
[----:B------:R-:W-:-:S06]  /*63a0*/  WARPGROUP.ARRIVE ;  /* 0x00000000000079c5 */ /* 0x000fcc0000000000 */
[----:B------:R-:W-:Y:S01]  /*63b0*/  HGMMA.64x128x16.F32 R24, R160, gdesc[UR4].tnspB, R24, gsb0 ;  /* 0x41e00004a0187df0 */ /* 0x000fe20008000818 */
[----:B------:R-:W-:Y:S01]  /*63c0*/  UMOV UR6, UR4 ;  /* 0x0000000400067c82 */ /* 0x000fe20008000000 */
[----:B------:R-:W-:Y:S01]  /*63d0*/  UMOV UR7, UR5 ;  /* 0x0000000500077c82 */ /* 0x000fe20008000000 */
[----:B------:R-:W-:Y:S01]  /*63e0*/  UIADD3 UR5, -UR39, URZ, URZ ;  /* 0x0000003f27057290 */ /* 0x000fe2000fffe13f */
[----:B------:R-:W-:Y:S01]  /*63f0*/  IMAD.U32 R88, RZ, RZ, UR6 ;  /* 0x00000006ff587e24 */ /* 0x000fe2000f8e00ff */
[----:B------:R-:W-:Y:S01]  /*6400*/  UMOV UR6, UR8 ;  /* 0x0000000800067c82 */ /* 0x000fe20008000000 */
[----:B------:R-:W-:Y:S01]  /*6410*/  IMAD.U32 R89, RZ, RZ, UR7 ;  /* 0x00000007ff597e24 */ /* 0x000fe2000f8e00ff */
[----:B------:R-:W-:Y:S01]  /*6420*/  UMOV UR7, 0x40000040 ;  /* 0x4000004000077882 */ /* 0x000fe20000000000 */
[----:B------:R-:W-:Y:S01]  /*6430*/  UIMAD UR10, UR10, UR5, UR14 ;  /* 0x000000050a0a72a4 */ /* 0x000fe2000f8e020e */
[----:B------:R-:W-:Y:S01]  /*6440*/  IMAD.WIDE R4, R190, 0x2, R88 ;  /* 0x00000002be047825 */ /* 0x000fe200078e0258 */
[----:B------:R-:W-:-:S02]  /*6450*/  ULDC.64 UR8, c[0x0][0xb90] ;  /* 0x0002e40000087ab9 */ /* 0x000fc40000000a00 */
[----:B------:R-:W-:Y:S01]  /*6460*/  USHF.R.S32.HI UR11, URZ, 0x1f, UR10 ;  /* 0x0000001f3f0b7899 */ /* 0x000fe2000801140a */
[----:B------:R-:W-:-:S04]  /*6470*/  IMAD.WIDE R88, R7, 0x2, R88 ;  /* 0x0000000207587825 */ /* 0x000fc800078e0258 */
[----:B------:R-:W-:Y:S01]  /*6480*/  @P0 FMUL.FTZ R7, R3, 0.69314718246459960938 ;  /* 0x3f31721803070820 */ /* 0x000fe20000410000 */
[C---:B------:R-:W-:Y:S01]  /*6490*/  IADD3 R3, P5, R4.reuse, 0x4040, RZ ;  /* 0x0000404004037810 */ /* 0x040fe20007fbe0ff */
[----:B------:R-:W-:Y:S01]  /*64a0*/  UIMAD UR5, UR11, UR8, URZ ;  /* 0x000000080b0572a4 */ /* 0x000fe2000f8e023f */
[C---:B------:R-:W-:Y:S01]  /*64b0*/  IADD3 R111, P6, R4.reuse, 0x4060, RZ ;  /* 0x00004060046f7810 */ /* 0x040fe20007fde0ff */
[----:B------:R-:W-:Y:S01]  /*64c0*/  @P0 FFMA.FTZ R96, R7, R0, R6 ;  /* 0x0000000007600223 */ /* 0x000fe20000010006 */
[----:B------:R-:W-:Y:S01]  /*64d0*/  LOP3.LUT R0, R3, 0x380, RZ, 0xc0, !PT ;  /* 0x0000038003007812 */ /* 0x000fe200078ec0ff */
[--C-:B------:R-:W-:Y:S01]  /*64e0*/  IMAD.X R109, RZ, RZ, R5.reuse, P5 ;  /* 0x000000ffff6d7224 */ /* 0x100fe200028e0605 */
[----:B------:R-:W-:Y:S01]  /*64f0*/  IADD3 R6, P2, R4, 0x20, RZ ;  /* 0x0000002004067810 */ /* 0x000fe20007f5e0ff */
[----:B------:R-:W-:Y:S01]  /*6500*/  UIMAD UR5, UR10, UR9, UR5 ;  /* 0x000000090a0572a4 */ /* 0x000fe2000f8e0205 */
[----:B------:R-:W-:Y:S02]  /*6510*/  SHF.R.U64 R0, R0, 0x3, RZ ;  /* 0x0000000300007819 */ /* 0x000fe400000012ff */
[----:B------:R-:W-:Y:S01]  /*6520*/  LOP3.LUT R110, R111, 0x380, RZ, 0xc0, !PT ;  /* 0x000003806f6e7812 */ /* 0x000fe200078ec0ff */
[----:B------:R-:W-:Y:S01]  /*6530*/  IMAD.X R103, RZ, RZ, R5, P2 ;  /* 0x000000ffff677224 */ /* 0x000fe200010e0605 */
[----:B------:R-:W-:-:S02]  /*6540*/  LOP3.LUT R108, R0, R3, RZ, 0x3c, !PT ;  /* 0x00000003006c7212 */ /* 0x000fc400078e3cff */
[----:B------:R-:W1:Y:S01]  /*6550*/  LDC R0, c[0x0][0xbe8] ;  /* 0x0002fa00ff007b82 */ /* 0x000e620000000800 */
[----:B------:R-:W-:Y:S02]  /*6560*/  SHF.R.U64 R110, R110, 0x3, RZ ;  /* 0x000000036e6e7819 */ /* 0x000fe400000012ff */
[----:B------:R-:W-:Y:S02]  /*6570*/  LOP3.LUT R113, R4, 0x380, RZ, 0xc0, !PT ;  /* 0x0000038004717812 */ /* 0x000fe400078ec0ff */
[----:B------:R-:W-:Y:S01]  /*6580*/  LOP3.LUT R110, R110, R111, RZ, 0x3c, !PT ;  /* 0x0000006f6e6e7212 */ /* 0x000fe200078e3cff */
[----:B------:R-:W-:Y:S01]  /*6590*/  IMAD.X R111, RZ, RZ, R5, P6 ;  /* 0x000000ffff6f7224 */ /* 0x000fe200030e0605 */
[----:B------:R-:W-:Y:S02]  /*65a0*/  LOP3.LUT R3, R6, 0x380, RZ, 0xc0, !PT ;  /* 0x0000038006037812 */ /* 0x000fe400078ec0ff */
[C---:B------:R-:W-:Y:S02]  /*65b0*/  IADD3 R10, P4, R4.reuse, 0x4020, RZ ;  /* 0x00004020040a7810 */ /* 0x040fe40007f9e0ff */
[----:B------:R-:W-:-:S02]  /*65c0*/  IADD3 R9, P3, R4, 0x4000, RZ ;  /* 0x0000400004097810 */ /* 0x000fc40007f7e0ff */
[C---:B------:R-:W-:Y:S01]  /*65d0*/  IADD3 R7, P0, R4.reuse, 0x60, RZ ;  /* 0x0000006004077810 */ /* 0x040fe20007f1e0ff */
[--C-:B------:R-:W-:Y:S01]  /*65e0*/  IMAD.X R105, RZ, RZ, R5.reuse, P4 ;  /* 0x000000ffff697224 */ /* 0x100fe200020e0605 */
[----:B------:R-:W-:Y:S01]  /*65f0*/  IADD3 R8, P6, R4, 0x40, RZ ;  /* 0x0000004004087810 */ /* 0x000fe20007fde0ff */
[--C-:B------:R-:W-:Y:S01]  /*6600*/  IMAD.X R107, RZ, RZ, R5.reuse, P3 ;  /* 0x000000ffff6b7224 */ /* 0x100fe200018e0605 */
[----:B------:R-:W-:Y:S01]  /*6610*/  SHF.R.U64 R113, R113, 0x3, RZ ;  /* 0x0000000371717819 */ /* 0x000fe200000012ff */
[--C-:B------:R-:W-:Y:S01]  /*6620*/  IMAD.X R101, RZ, RZ, R5.reuse, P0 ;  /* 0x000000ffff657224 */ /* 0x100fe200000e0605 */
[----:B------:R-:W-:Y:S01]  /*6630*/  SHF.R.U64 R3, R3, 0x3, RZ ;  /* 0x0000000303037819 */ /* 0x000fe200000012ff */
[--C-:B------:R-:W-:Y:S01]  /*6640*/  IMAD.X R95, RZ, RZ, R5.reuse, P6 ;  /* 0x000000ffff5f7224 */ /* 0x100fe200030e0605 */
[----:B------:R-:W-:Y:S01]  /*6650*/  LOP3.LUT R112, R113, R4, RZ, 0x3c, !PT ;  /* 0x0000000471707212 */ /* 0x000fe200078e3cff */
[----:B------:R-:W-:Y:S01]  /*6660*/  IMAD.MOV.U32 R113, RZ, RZ, R5 ;  /* 0x000000ffff717224 */ /* 0x000fe200078e0005 */
[----:B------:R-:W-:-:S02]  /*6670*/  LOP3.LUT R5, R10, 0x380, RZ, 0xc0, !PT ;  /* 0x000003800a057812 */ /* 0x000fc400078ec0ff */
[----:B-1----:R-:W-:Y:S02]  /*6680*/  ISETP.NE.AND P2, PT, R0, 0x1, PT ;  /* 0x000000010000780c */ /* 0x002fe40003f45270 */
[----:B------:R-:W-:Y:S02]  /*6690*/  LOP3.LUT R102, R3, R6, RZ, 0x3c, !PT ;  /* 0x0000000603667212 */ /* 0x000fe400078e3cff */
[----:B------:R-:W-:Y:S02]  /*66a0*/  LOP3.LUT R3, R8, 0x380, RZ, 0xc0, !PT ;  /* 0x0000038008037812 */ /* 0x000fe400078ec0ff */
[----:B------:R-:W-:Y:S02]  /*66b0*/  SHF.R.U64 R5, R5, 0x3, RZ ;  /* 0x0000000305057819 */ /* 0x000fe400000012ff */
[----:B------:R-:W-:Y:S02]  /*66c0*/  SHF.R.U64 R3, R3, 0x3, RZ ;  /* 0x0000000303037819 */ /* 0x000fe400000012ff */
[----:B------:R-:W-:-:S02]  /*66d0*/  MOV R112, R112 ;  /* 0x0000007000707202 */ /* 0x000fc40000000f00 */
[----:B------:R-:W-:Y:S01]  /*66e0*/  LOP3.LUT R4, R9, 0x380, RZ, 0xc0, !PT ;  /* 0x0000038009047812 */ /* 0x000fe200078ec0ff */
[----:B------:R-:W1:Y:S01]  /*66f0*/  @P2 LDC R114, c[0x0][0xbec] ;  /* 0x0002fb00ff722b82 */ /* 0x000e620000000800 */
[----:B------:R-:W-:Y:S02]  /*6700*/  LOP3.LUT R104, R5, R10, RZ, 0x3c, !PT ;  /* 0x0000000a05687212 */ /* 0x000fe400078e3cff */
[----:B------:R-:W-:Y:S02]  /*6710*/  LOP3.LUT R94, R3, R8, RZ, 0x3c, !PT ;  /* 0x00000008035e7212 */ /* 0x000fe400078e3cff */
[----:B------:R-:W-:Y:S02]  /*6720*/  SHF.R.U64 R4, R4, 0x3, RZ ;  /* 0x0000000304047819 */ /* 0x000fe400000012ff */
[----:B------:R-:W-:Y:S01]  /*6730*/  MOV R104, R104 ;  /* 0x0000006800687202 */ /* 0x000fe20000000f00 */
[----:B------:R-:W3:Y:S01]  /*6740*/  @P2 LDC R113, c[0x0][0xbf0] ;  /* 0x0002fc00ff712b82 */ /* 0x000ee20000000800 */
[----:B------:R-:W-:-:S02]  /*6750*/  MOV R105, R102 ;  /* 0x0000006600697202 */ /* 0x000fc40000000f00 */
[----:B------:R-:W-:Y:S02]  /*6760*/  MOV R103, R94 ;  /* 0x0000005e00677202 */ /* 0x000fe40000000f00 */
[----:B------:R-:W-:Y:S02]  /*6770*/  LOP3.LUT R106, R4, R9, RZ, 0x3c, !PT ;  /* 0x00000009046a7212 */ /* 0x000fe400078e3cff */
[----:B------:R-:W-:Y:S01]  /*6780*/  LOP3.LUT R4, R7, 0x380, RZ, 0xc0, !PT ;  /* 0x0000038007047812 */ /* 0x000fe200078ec0ff */
[----:B------:R-:W4:Y:S01]  /*6790*/  LDC.64 R94, c[0x0][0xb98] ;  /* 0x0002e600ff5e7b82 */ /* 0x000f220000000a00 */
[----:B------:R-:W-:Y:S01]  /*67a0*/  MOV R106, R106 ;  /* 0x0000006a006a7202 */ /* 0x000fe20000000f00 */
[----:B------:R-:W-:Y:S01]  /*67b0*/  IMAD R107, R92, 0x80, R189 ;  /* 0x000000805c6b7824 */ /* 0x000fe200078e02bd */
[----:B------:R-:W-:Y:S02]  /*67c0*/  SHF.R.U64 R4, R4, 0x3, RZ ;  /* 0x0000000304047819 */ /* 0x000fe400000012ff */
[----:B------:R-:W-:-:S02]  /*67d0*/  IADD3 R15, P0, R88, 0x2000, RZ ;  /* 0x00002000580f7810 */ /* 0x000fc40007f1e0ff */
[----:B------:R-:W-:Y:S01]  /*67e0*/  LOP3.LUT R100, R4, R7, RZ, 0x3c, !PT ;  /* 0x0000000704647212 */ /* 0x000fe200078e3cff */
[----:B-1----:R-:W-:Y:S01]  /*67f0*/  @P2 IMAD.HI.U32 R102, R107, R114, RZ ;  /* 0x000000726b662227 */ /* 0x002fe200078e00ff */
[----:B------:R-:W-:Y:S02]  /*6800*/  IADD3 R21, P6, R88, 0x1000, RZ ;  /* 0x0000100058157810 */ /* 0x000fe40007fde0ff */
[----:B------:R-:W-:Y:S02]  /*6810*/  LOP3.LUT R14, R15, 0x380, RZ, 0xc0, !PT ;  /* 0x000003800f0e7812 */ /* 0x000fe400078ec0ff */
[----:B------:R-:W-:Y:S01]  /*6820*/  MOV R100, R100 ;  /* 0x0000006400647202 */ /* 0x000fe20000000f00 */
[----:B------:R-:W-:Y:S01]  /*6830*/  IMAD.MOV.U32 R101, RZ, RZ, R107 ;  /* 0x000000ffff657224 */ /* 0x000fe200078e006b */
[----:B------:R-:W-:Y:S02]  /*6840*/  LOP3.LUT R20, R21, 0x380, RZ, 0xc0, !PT ;  /* 0x0000038015147812 */ /* 0x000fe400078ec0ff */
[----:B---3--:R-:W-:-:S02]  /*6850*/  @P2 SHF.R.U32.HI R101, RZ, R113, R102 ;  /* 0x00000071ff652219 */ /* 0x008fc40000011666 */
[----:B------:R-:W-:Y:S02]  /*6860*/  SHF.R.U64 R14, R14, 0x3, RZ ;  /* 0x000000030e0e7819 */ /* 0x000fe400000012ff */
[----:B------:R-:W-:Y:S02]  /*6870*/  LOP3.LUT R5, R88, 0x380, RZ, 0xc0, !PT ;  /* 0x0000038058057812 */ /* 0x000fe400078ec0ff */
[----:B------:R-:W-:Y:S02]  /*6880*/  SHF.R.U64 R20, R20, 0x3, RZ ;  /* 0x0000000314147819 */ /* 0x000fe400000012ff */
[----:B------:R-:W-:Y:S01]  /*6890*/  LOP3.LUT R14, R14, R15, RZ, 0x3c, !PT ;  /* 0x0000000f0e0e7212 */ /* 0x000fe200078e3cff */
[----:B------:R-:W-:Y:S01]  /*68a0*/  IMAD.X R15, RZ, RZ, R89, P0 ;  /* 0x000000ffff0f7224 */ /* 0x000fe200000e0659 */
[----:B------:R-:W-:Y:S02]  /*68b0*/  IADD3 R4, P0, R88, 0x7000, RZ ;  /* 0x0000700058047810 */ /* 0x000fe40007f1e0ff */
[----:B------:R-:W-:-:S02]  /*68c0*/  SHF.R.U64 R5, R5, 0x3, RZ ;  /* 0x0000000305057819 */ /* 0x000fc400000012ff */
[----:B------:R-:W-:Y:S01]  /*68d0*/  LOP3.LUT R20, R20, R21, RZ, 0x3c, !PT ;  /* 0x0000001514147212 */ /* 0x000fe200078e3cff */
[--C-:B------:R-:W-:Y:S01]  /*68e0*/  IMAD.X R21, RZ, RZ, R89.reuse, P6 ;  /* 0x000000ffff157224 */ /* 0x100fe200030e0659 */
[C---:B------:R-:W-:Y:S02]  /*68f0*/  IADD3 R13, P3, R88.reuse, 0x3000, RZ ;  /* 0x00003000580d7810 */ /* 0x040fe40007f7e0ff */
[C---:B0-----:R-:W-:Y:S02]  /*6900*/  IADD3 R11, P4, R88.reuse, 0x4000, RZ ;  /* 0x00004000580b7810 */ /* 0x041fe40007f9e0ff */
[C---:B------:R-:W-:Y:S02]  /*6910*/  IADD3 R9, P5, R88.reuse, 0x5000, RZ ;  /* 0x0000500058097810 */ /* 0x040fe40007fbe0ff */
[----:B------:R-:W-:Y:S02]  /*6920*/  IADD3 R7, P6, R88, 0x6000, RZ ;  /* 0x0000600058077810 */ /* 0x000fe40007fde0ff */
[----:B------:R-:W-:Y:S01]  /*6930*/  LOP3.LUT R88, R5, R88, RZ, 0x3c, !PT ;  /* 0x0000005805587212 */ /* 0x000fe200078e3cff */
[----:B------:R-:W-:Y:S01]  /*6940*/  IMAD.X R5, RZ, RZ, R89, P0 ;  /* 0x000000ffff057224 */ /* 0x000fe200000e0659 */
[----:B------:R-:W-:-:S02]  /*6950*/  LOP3.LUT R12, R13, 0x380, RZ, 0xc0, !PT ;  /* 0x000003800d0c7812 */ /* 0x000fc400078ec0ff */
[----:B------:R-:W-:Y:S02]  /*6960*/  LOP3.LUT R3, R4, 0x380, RZ, 0xc0, !PT ;  /* 0x0000038004037812 */ /* 0x000fe400078ec0ff */
[----:B------:R-:W-:Y:S02]  /*6970*/  SHF.R.U64 R12, R12, 0x3, RZ ;  /* 0x000000030c0c7819 */ /* 0x000fe400000012ff */
[----:B------:R-:W-:Y:S02]  /*6980*/  SHF.R.U64 R3, R3, 0x3, RZ ;  /* 0x0000000303037819 */ /* 0x000fe400000012ff */
[----:B------:R-:W-:Y:S01]  /*6990*/  LOP3.LUT R12, R12, R13, RZ, 0x3c, !PT ;  /* 0x0000000d0c0c7212 */ /* 0x000fe200078e3cff */
[----:B------:R-:W-:Y:S01]  /*69a0*/  IMAD.X R13, RZ, RZ, R89, P3 ;  /* 0x000000ffff0d7224 */ /* 0x000fe200018e0659 */
[----:B------:R-:W-:Y:S02]  /*69b0*/  LOP3.LUT R4, R3, R4, RZ, 0x3c, !PT ;  /* 0x0000000403047212 */ /* 0x000fe400078e3cff */
[----:B------:R-:W-:-:S02]  /*69c0*/  MOV R97, R108 ;  /* 0x0000006c00617202 */ /* 0x000fc40000000f00 */
[----:B------:R-:W-:Y:S01]  /*69d0*/  MOV R3, R110 ;  /* 0x0000006e00037202 */ /* 0x000fe20000000f00 */
[----:B------:R-:W-:Y:S02]  /*69e0*/  WARPGROUP.DEPBAR.LE gsb0, 0x0 ;  /* 0x00008000000079c5 */ /* 0x000fe40000010000 */
[----:B------:R-:W-:Y:S01]  /*69f0*/  WARPGROUP.ARRIVE ;  /* 0x00000000000079c5 */ /* 0x000fe20000000000 */
[----:B------:R-:W-:Y:S02]  /*6a00*/  LOP3.LUT R6, R7, 0x380, RZ, 0xc0, !PT ;  /* 0x0000038007067812 */ /* 0x000fe400078ec0ff */
[----:B------:R-:W-:Y:S02]  /*6a10*/  LOP3.LUT R10, R11, 0x380, RZ, 0xc0, !PT ;  /* 0x000003800b0a7812 */ /* 0x000fe400078ec0ff */
[----:B------:R-:W-:Y:S01]  /*6a20*/  SHF.R.U64 R6, R6, 0x3, RZ ;  /* 0x0000000306067819 */ /* 0x000fe200000012ff */
[----:B------:R-:W-:Y:S01]  /*6a30*/  HGMMA.64x128x16.F32 R24, R164, gdesc[UR4].tnspB, R24, gsb0 ;  /* 0x41e00004a4187df0 */ /* 0x000fe20008000818 */
[----:B------:R-:W-:Y:S01]  /*6a40*/  UIMAD.WIDE.U32 UR6, UR10, UR8, URZ ;  /* 0x000000080a0672a5 */ /* 0x000fe2000f8e003f */
[----:B------:R-:W-:-:S02]  /*6a50*/  LOP3.LUT R8, R9, 0x380, RZ, 0xc0, !PT ;  /* 0x0000038009087812 */ /* 0x000fc400078ec0ff */
[----:B------:R-:W-:Y:S01]  /*6a60*/  ULDC.64 UR8, c[0x0][0xae8] ;  /* 0x0002ba0000087ab9 */ /* 0x000fe20000000a00 */
[----:B------:R-:W-:Y:S01]  /*6a70*/  LOP3.LUT R6, R6, R7, RZ, 0x3c, !PT ;  /* 0x0000000706067212 */ /* 0x000fe200078e3cff */
[--C-:B------:R-:W-:Y:S01]  /*6a80*/  IMAD.X R7, RZ, RZ, R89.reuse, P6 ;  /* 0x000000ffff077224 */ /* 0x100fe200030e0659 */
[----:B------:R-:W-:Y:S01]  /*6a90*/  SHF.R.U64 R10, R10, 0x3, RZ ;  /* 0x000000030a0a7819 */ /* 0x000fe200000012ff */
[----:B------:R-:W-:Y:S01]  /*6aa0*/  IMAD.U32 R90, RZ, RZ, UR6 ;  /* 0x00000006ff5a7e24 */ /* 0x000fe2000f8e00ff */
[----:B------:R-:W-:Y:S02]  /*6ab0*/  UIADD3 UR6, UR7, UR5, URZ ;  /* 0x0000000507067290 */ /* 0x000fe4000fffe03f */
[----:B------:R-:W-:Y:S01]  /*6ac0*/  IMAD.U32 R91, RZ, RZ, UR7 ;  /* 0x00000007ff5b7e24 */ /* 0x000fe2000f8e00ff */
[----:B------:R-:W-:Y:S01]  /*6ad0*/  SHF.R.U64 R8, R8, 0x3, RZ ;  /* 0x0000000308087819 */ /* 0x000fe200000012ff */
[----:B------:R-:W-:Y:S01]  /*6ae0*/  ULDC UR5, c[0x0][0xa88] ;  /* 0x0002a20000057ab9 */ /* 0x000fe20000000800 */
[----:B------:R-:W-:Y:S01]  /*6af0*/  LOP3.LUT R10, R10, R11, RZ, 0x3c, !PT ;  /* 0x0000000b0a0a7212 */ /* 0x000fe200078e3cff */
[--C-:B------:R-:W-:Y:S01]  /*6b00*/  IMAD.X R11, RZ, RZ, R89.reuse, P4 ;  /* 0x000000ffff0b7224 */ /* 0x100fe200020e0659 */
[----:B------:R-:W-:Y:S01]  /*6b10*/  LOP3.LUT R8, R8, R9, RZ, 0x3c, !PT ;  /* 0x0000000908087212 */ /* 0x000fe200078e3cff */
[----:B------:R-:W-:Y:S01]  /*6b20*/  IMAD.U32 R91, RZ, RZ, UR6 ;  /* 0x00000006ff5b7e24 */ /* 0x000fe2000f8e00ff */
[----:B------:R-:W-:Y:S01]  /*6b30*/  ULDC.64 UR6, c[0x0][0xb88] ;  /* 0x0002e20000067ab9 */ /* 0x000fe20000000a00 */
[----:B------:R-:W-:-:S02]  /*6b40*/  IMAD.X R9, RZ, RZ, R89, P5 ;  /* 0x000000ffff097224 */ /* 0x000fc400028e0659 */
[----:B----4-:R-:W-:Y:S01]  /*6b50*/  IMAD.WIDE.U32 R90, R94, UR39, R90 ;  /* 0x000000275e5a7c25 */ /* 0x010fe2000f8e005a */
[----:B------:R-:W-:Y:S02]  /*6b60*/  UIADD3 UR4, UR4, 0x34820, URZ ;  /* 0x0003482004047890 */ /* 0x000fe4000fffe03f */
[----:B------:R-:W-:Y:S02]  /*6b70*/  UIADD3 UR36, UR36, 0x1, URZ ;  /* 0x0000000124247890 */ /* 0x000fe4000fffe03f */
[----:B------:R-:W-:Y:S02]  /*6b80*/  UPRMT UR4, URZ, 0x654, UR4 ;  /* 0x000006543f047896 */ /* 0x000fe40008000004 */
[----:B------:R-:W-:Y:S01]  /*6b90*/  UISETP.NE.AND UP0, UPT, UR36, 0x2, UPT ;  /* 0x000000022400788c */ /* 0x000fe2000bf05270 */
[----:B------:R-:W-:Y:S02]  /*6ba0*/  WARPGROUP.DEPBAR.LE gsb0, 0x0 ;  /* 0x00008000000079c5 */ /* 0x000fe40000010000 */
[----:B------:R0:W-:Y:S01]  /*6bb0*/  @!P1 SYNCS.ARRIVE.TRANS64.RED.A1T0 RZ, [R19+URZ], RZ ;  /* 0x000000ff13ff99a7 */ /* 0x0001e2000810043f */
[-C--:B--2---:R-:W-:Y:S01]  /*6bc0*/  FMUL.FTZ R25, R25, R99.reuse ;  /* 0x0000006319197220 */ /* 0x084fe20000410000 */
[-C--:B------:R-:W-:Y:S01]  /*6bd0*/  FMUL.FTZ R24, R24, R99.reuse ;  /* 0x0000006318187220 */ /* 0x080fe20000410000 */
[-C--:B------:R-:W-:Y:S01]  /*6be0*/  FMUL.FTZ R27, R27, R98.reuse ;  /* 0x000000621b1b7220 */ /* 0x080fe20000410000 */
[----:B------:R-:W-:Y:S01]  /*6bf0*/  FMUL.FTZ R26, R26, R98 ;  /* 0x000000621a1a7220 */ /* 0x000fe20000410000 */
[-C--:B------:R-:W-:Y:S01]  /*6c00*/  FMUL.FTZ R29, R29, R99.reuse ;  /* 0x000000631d1d7220 */ /* 0x080fe20000410000 */
[-C--:B------:R-:W-:Y:S01]  /*6c10*/  FMUL.FTZ R28, R28, R99.reuse ;  /* 0x000000631c1c7220 */ /* 0x080fe20000410000 */
[----:B------:R-:W-:Y:S01]  /*6c20*/  FMUL.FTZ R33, R33, R99 ;  /* 0x0000006321217220 */ /* 0x000fe20000410000 */
[----:B0-----:R-:W-:-:S02]  /*6c30*/  IMAD.MOV R19, RZ, RZ, -R101 ;  /* 0x000000ffff137224 */ /* 0x001fc400078e0a65 */
[-C--:B------:R-:W-:Y:S01]  /*6c40*/  FMUL.FTZ R32, R32, R99.reuse ;  /* 0x0000006320207220 */ /* 0x080fe20000410000 */
[----:B------:R-:W-:Y:S01]  /*6c50*/  FMUL.FTZ R102, R36, R99 ;  /* 0x0000006324667220 */ /* 0x000fe20000410000 */
[----:B------:R-:W-:Y:S01]  /*6c60*/  IMAD R36, R94, UR12, RZ ;  /* 0x0000000c5e247c24 */ /* 0x000fe2000f8e02ff */
[----:B------:R-:W-:Y:S01]  /*6c70*/  F2FP.F16.F32.PACK_AB R24, R25, R24 ;  /* 0x000000181918723e */ /* 0x000fe200000000ff */
[----:B------:R-:W-:Y:S02]  /*6c80*/  IMAD R19, R0, R19, R107 ;  /* 0x0000001300137224 */ /* 0x000fe400078e026b */
[-C--:B------:R-:W-:Y:S01]  /*6c90*/  FMUL.FTZ R31, R31, R98.reuse ;  /* 0x000000621f1f7220 */ /* 0x080fe20000410000 */
[----:B------:R-:W-:Y:S01]  /*6ca0*/  FMUL.FTZ R30, R30, R98 ;  /* 0x000000621e1e7220 */ /* 0x000fe20000410000 */
[----:B------:R-:W-:Y:S01]  /*6cb0*/  F2FP.F16.F32.PACK_AB R25, R27, R26 ;  /* 0x0000001a1b19723e */ /* 0x000fe200000000ff */
[----:B------:R-:W-:Y:S01]  /*6cc0*/  FMUL.FTZ R37, R37, R99 ;  /* 0x0000006325257220 */ /* 0x000fe20000410000 */
[----:B------:R-:W-:Y:S01]  /*6cd0*/  F2FP.F16.F32.PACK_AB R26, R29, R28 ;  /* 0x0000001c1d1a723e */ /* 0x000fe200000000ff */
[----:B------:R-:W-:Y:S01]  /*6ce0*/  IMAD R95, R95, UR39, R36 ;  /* 0x000000275f5f7c24 */ /* 0x000fe2000f8e0224 */
[----:B------:R-:W-:Y:S01]  /*6cf0*/  F2FP.F16.F32.PACK_AB R28, R33, R32 ;  /* 0x00000020211c723e */ /* 0x000fe200000000ff */
[-C--:B------:R-:W-:Y:S01]  /*6d00*/  FMUL.FTZ R39, R39, R98.reuse ;  /* 0x0000006227277220 */ /* 0x080fe20000410000 */
[----:B------:R-:W-:Y:S01]  /*6d10*/  SHF.R.S32.HI R33, RZ, 0x1f, R101 ;  /* 0x0000001fff217819 */ /* 0x000fe20000011465 */
[-C--:B------:R-:W-:Y:S01]  /*6d20*/  FMUL.FTZ R38, R38, R98.reuse ;  /* 0x0000006226267220 */ /* 0x080fe20000410000 */
[----:B------:R-:W-:Y:S01]  /*6d30*/  SHF.R.S32.HI R32, RZ, 0x1f, R19 ;  /* 0x0000001fff207819 */ /* 0x000fe20000011413 */
[----:B------:R-:W-:Y:S01]  /*6d40*/  FMUL.FTZ R35, R35, R98 ;  /* 0x0000006223237220 */ /* 0x000fe20000410000 */
[----:B------:R-:W-:Y:S01]  /*6d50*/  IADD3 R36, P0, R101, R90, RZ ;  /* 0x0000005a65247210 */ /* 0x000fe20007f1e0ff */
[----:B------:R-:W-:Y:S01]  /*6d60*/  FMUL.FTZ R34, R34, R98 ;  /* 0x0000006222227220 */ /* 0x000fe20000410000 */
[----:B------:R-:W-:Y:S01]  /*6d70*/  F2FP.F16.F32.PACK_AB R27, R31, R30 ;  /* 0x0000001e1f1b723e */ /* 0x000fe200000000ff */
[----:B------:R-:W-:Y:S01]  /*6d80*/  BAR.SYNC.DEFER_BLOCKING 0x1, 0x100 ;  /* 0x0044000000007b1d */ /* 0x000fe20000010000 */
[----:B------:R-:W-:Y:S01]  /*6d90*/  F2FP.F16.F32.PACK_AB R30, R37, R102 ;  /* 0x00000066251e723e */ /* 0x000fe200000000ff */
[----:B------:R-:W-:Y:S01]  /*6da0*/  IMAD R32, R32, UR6, RZ ;  /* 0x0000000620207c24 */ /* 0x000fe2000f8e02ff */
[----:B------:R-:W-:Y:S01]  /*6db0*/  IADD3.X R37, R33, R91, R95, P0, !PT ;  /* 0x0000005b21257210 */ /* 0x000fe200007fe45f */
[----:B------:R-:W-:Y:S01]  /*6dc0*/  FMUL.FTZ R41, R41, R99 ;  /* 0x0000006329297220 */ /* 0x000fe20000410000 */
[----:B------:R-:W-:Y:S01]  /*6dd0*/  F2FP.F16.F32.PACK_AB R31, R39, R38 ;  /* 0x00000026271f723e */ /* 0x000fe200000000ff */
[----:B------:R-:W-:-:S02]  /*6de0*/  IMAD R39, R19, UR7, R32 ;  /* 0x0000000713277c24 */ /* 0x000fc4000f8e0220 */
[----:B------:R-:W-:Y:S01]  /*6df0*/  FMUL.FTZ R40, R40, R99 ;  /* 0x0000006328287220 */ /* 0x000fe20000410000 */
[----:B------:R-:W-:-:S04]  /*6e00*/  IMAD.WIDE.U32 R36, R19, UR6, R36 ;  /* 0x0000000613247c25 */ /* 0x000fc8000f8e0024 */
[-C--:B------:R-:W-:Y:S01]  /*6e10*/  FMUL.FTZ R45, R45, R99.reuse ;  /* 0x000000632d2d7220 */ /* 0x080fe20000410000 */
[-C--:B------:R-:W-:Y:S01]  /*6e20*/  FMUL.FTZ R44, R44, R99.reuse ;  /* 0x000000632c2c7220 */ /* 0x080fe20000410000 */
[-C--:B------:R-:W-:Y:S01]  /*6e30*/  FMUL.FTZ R43, R43, R98.reuse ;  /* 0x000000622b2b7220 */ /* 0x080fe20000410000 */
[-C--:B------:R-:W-:Y:S01]  /*6e40*/  FMUL.FTZ R42, R42, R98.reuse ;  /* 0x000000622a2a7220 */ /* 0x080fe20000410000 */
[-C--:B------:R-:W-:Y:S01]  /*6e50*/  FMUL.FTZ R47, R47, R98.reuse ;  /* 0x000000622f2f7220 */ /* 0x080fe20000410000 */
[-C--:B------:R-:W-:Y:S01]  /*6e60*/  FMUL.FTZ R46, R46, R98.reuse ;  /* 0x000000622e2e7220 */ /* 0x080fe20000410000 */
[----:B------:R-:W-:Y:S01]  /*6e70*/  ULDC.64 UR6, c[0x0][0xb50] ;  /* 0x0002d40000067ab9 */ /* 0x000fe20000000a00 */
        /* <DEDUP_REMOVED lines=8> */
[----:B------:R0:W-:Y:S01]  /*6f00*/  STSM.16.M88.4 [R112], R24 ;  /* 0x0000001870007844 */ /* 0x0001e20000000200 */
[----:B------:R-:W-:Y:S01]  /*6f10*/  F2FP.F16.F32.PACK_AB R29, R35, R34 ;  /* 0x00000022231d723e */ /* 0x000fe200000000ff */
        /* <DEDUP_REMOVED lines=10> */
[----:B------:R-:W-:Y:S01]  /*6fc0*/  F2FP.F16.F32.PACK_AB R32, R41, R40 ;  /* 0x000000282920723e */ /* 0x000fe200000000ff */
[-C--:B------:R-:W-:Y:S01]  /*6fd0*/  FMUL.FTZ R65, R65, R99.reuse ;  /* 0x0000006341417220 */ /* 0x080fe20000410000 */
[----:B------:R-:W-:Y:S01]  /*6fe0*/  F2FP.F16.F32.PACK_AB R33, R43, R42 ;  /* 0x0000002a2b21723e */ /* 0x000fe200000000ff */
[-C--:B------:R-:W-:Y:S01]  /*6ff0*/  FMUL.FTZ R64, R64, R99.reuse ;  /* 0x0000006340407220 */ /* 0x080fe20000410000 */
[----:B0-----:R-:W-:Y:S01]  /*7000*/  IMAD.IADD R25, R37, 0x1, R39 ;  /* 0x0000000125197824 */ /* 0x001fe200078e0227 */
[----:B------:R-:W-:Y:S01]  /*7010*/  LEA R37, P3, R36, UR6, 0x2 ;  /* 0x0000000624257c11 */ /* 0x000fe2000f8610ff */
[-C--:B------:R-:W-:Y:S01]  /*7020*/  FMUL.FTZ R69, R69, R99.reuse ;  /* 0x0000006345457220 */ /* 0x080fe20000410000 */
[----:B------:R-:W-:Y:S01]  /*7030*/  F2FP.F16.F32.PACK_AB R34, R45, R44 ;  /* 0x0000002c2d22723e */ /* 0x000fe200000000ff */
[-C--:B------:R-:W-:Y:S01]  /*7040*/  FMUL.FTZ R68, R68, R99.reuse ;  /* 0x0000006344447220 */ /* 0x080fe20000410000 */
        /* <DEDUP_REMOVED lines=18> */
[----:B------:R-:W-:Y:S01]  /*7170*/  FMUL.FTZ R86, R86, R98 ;  /* 0x0000006256567220 */ /* 0x000fe20000410000 */
[----:B------:R-:W-:Y:S01]  /*7180*/  LEA.HI.X R36, R36, UR7, R25, 0x2, P3 ;  /* 0x0000000724247c11 */ /* 0x000fe200098f1419 */
[----:B------:R0:W-:Y:S01]  /*7190*/  STSM.16.M88.4 [R105], R28 ;  /* 0x0000001c69007844 */ /* 0x0001e20000000200 */
[----:B------:R-:W-:Y:S01]  /*71a0*/  F2FP.F16.F32.PACK_AB R24, R49, R48 ;  /* 0x000000303118723e */ /* 0x000fe200000000ff */
[----:B------:R-:W-:Y:S01]  /*71b0*/  IMAD R41, R92, 0x80, R188 ;  /* 0x000000805c297824 */ /* 0x000fe200078e02bc */
[----:B------:R-:W-:Y:S01]  /*71c0*/  F2FP.F16.F32.PACK_AB R25, R51, R50 ;  /* 0x000000323319723e */ /* 0x000fe200000000ff */
[----:B------:R1:W-:Y:S01]  /*71d0*/  STSM.16.M88.4 [R103], R32 ;  /* 0x0000002067007844 */ /* 0x0003e20000000200 */
[----:B------:R-:W-:Y:S01]  /*71e0*/  F2FP.F16.F32.PACK_AB R26, R53, R52 ;  /* 0x00000034351a723e */ /* 0x000fe200000000ff */
[----:B------:R-:W-:Y:S01]  /*71f0*/  IMAD R94, R0, UR5, RZ ;  /* 0x00000005005e7c24 */ /* 0x000fe2000f8e02ff */
[----:B------:R-:W-:Y:S01]  /*7200*/  F2FP.F16.F32.PACK_AB R27, R55, R54 ;  /* 0x00000036371b723e */ /* 0x000fe200000000ff */
[----:B------:R-:W-:Y:S01]  /*7210*/  SHFL.IDX PT, R52, R37, RZ, 0x1c1f ;  /* 0x001c1fff25347589 */ /* 0x000fe200000e0000 */
[----:B------:R-:W-:Y:S01]  /*7220*/  F2FP.F16.F32.PACK_AB R72, R73, R72 ;  /* 0x000000484948723e */ /* 0x000fe200000000ff */
[----:B------:R-:W-:Y:S01]  /*7230*/  VIADD R19, R41, 0x8 ;  /* 0x0000000829137836 */ /* 0x000fe20000000000 */
[----:B------:R-:W-:Y:S01]  /*7240*/  F2FP.F16.F32.PACK_AB R73, R75, R74 ;  /* 0x0000004a4b49723e */ /* 0x000fe200000000ff */
[----:B------:R-:W-:Y:S01]  /*7250*/  STSM.16.M88.4 [R100], R24 ;  /* 0x0000001864007844 */ /* 0x000fe20000000200 */
[----:B------:R-:W-:-:S02]  /*7260*/  F2FP.F16.F32.PACK_AB R80, R81, R80 ;  /* 0x000000505150723e */ /* 0x000fc400000000ff */
[----:B------:R-:W-:Y:S01]  /*7270*/  F2FP.F16.F32.PACK_AB R74, R77, R76 ;  /* 0x0000004c4d4a723e */ /* 0x000fe200000000ff */
[----:B------:R-:W2:Y:S01]  /*7280*/  SHFL.IDX PT, R53, R36, RZ, 0x1c1f ;  /* 0x001c1fff24357589 */ /* 0x000ea200000e0000 */
[----:B0-----:R-:W-:Y:S02]  /*7290*/  F2FP.F16.F32.PACK_AB R28, R57, R56 ;  /* 0x00000038391c723e */ /* 0x001fe400000000ff */
[----:B------:R-:W-:Y:S01]  /*72a0*/  F2FP.F16.F32.PACK_AB R29, R59, R58 ;  /* 0x0000003a3b1d723e */ /* 0x000fe200000000ff */
[----:B------:R-:W-:Y:S01]  /*72b0*/  SHFL.IDX PT, R54, R37, 0x1, 0x1c1f ;  /* 0x003c1f0025367f89 */ /* 0x000fe200000e0000 */
[----:B------:R-:W-:Y:S01]  /*72c0*/  F2FP.F16.F32.PACK_AB R30, R61, R60 ;  /* 0x0000003c3d1e723e */ /* 0x000fe200000000ff */
[----:B------:R-:W0:Y:S01]  /*72d0*/  @P2 LDC R56, c[0x0][0xbf0] ;  /* 0x0002fc00ff382b82 */ /* 0x000e220000000800 */
[----:B------:R-:W-:Y:S01]  /*72e0*/  F2FP.F16.F32.PACK_AB R31, R63, R62 ;  /* 0x0000003e3f1f723e */ /* 0x000fe200000000ff */
[----:B------:R-:W3:Y:S01]  /*72f0*/  SHFL.IDX PT, R55, R36, 0x1, 0x1c1f ;  /* 0x003c1f0024377f89 */ /* 0x000ee200000e0000 */
[----:B-1----:R-:W-:-:S02]  /*7300*/  F2FP.F16.F32.PACK_AB R32, R65, R64 ;  /* 0x000000404120723e */ /* 0x002fc400000000ff */
[----:B------:R-:W-:Y:S01]  /*7310*/  F2FP.F16.F32.PACK_AB R33, R67, R66 ;  /* 0x000000424321723e */ /* 0x000fe200000000ff */
[----:B------:R-:W-:Y:S01]  /*7320*/  STSM.16.M88.4 [R106], R28 ;  /* 0x0000001c6a007844 */ /* 0x000fe20000000200 */
[----:B------:R-:W-:Y:S02]  /*7330*/  F2FP.F16.F32.PACK_AB R34, R69, R68 ;  /* 0x000000444522723e */ /* 0x000fe400000000ff */
[----:B------:R-:W-:Y:S02]  /*7340*/  F2FP.F16.F32.PACK_AB R35, R71, R70 ;  /* 0x000000464723723e */ /* 0x000fe400000000ff */
[----:B------:R-:W-:Y:S02]  /*7350*/  F2FP.F16.F32.PACK_AB R75, R79, R78 ;  /* 0x0000004e4f4b723e */ /* 0x000fe400000000ff */
[----:B------:R-:W-:Y:S01]  /*7360*/  F2FP.F16.F32.PACK_AB R81, R83, R82 ;  /* 0x000000525351723e */ /* 0x000fe200000000ff */
[----:B------:R-:W-:Y:S01]  /*7370*/  STSM.16.M88.4 [R104], R32 ;  /* 0x0000002068007844 */ /* 0x000fe20000000200 */
[----:B------:R-:W-:-:S02]  /*7380*/  F2FP.F16.F32.PACK_AB R82, R85, R84 ;  /* 0x000000545552723e */ /* 0x000fc400000000ff */
[----:B------:R-:W-:Y:S01]  /*7390*/  F2FP.F16.F32.PACK_AB R83, R87, R86 ;  /* 0x000000565753723e */ /* 0x000fe200000000ff */
[----:B------:R-:W-:Y:S01]  /*73a0*/  STSM.16.M88.4 [R97], R72 ;  /* 0x0000004861007844 */ /* 0x000fe20000000200 */
[----:B------:R-:W-:-:S03]  /*73b0*/  LOP3.LUT P0, RZ, R184, 0x3, RZ, 0xc0, !PT ;  /* 0x00000003b8ff7812 */ /* 0x000fc6000780c0ff */
[----:B------:R1:W-:Y:S01]  /*73c0*/  STSM.16.M88.4 [R3], R80 ;  /* 0x0000005003007844 */ /* 0x0003e20000000200 */
[----:B------:R-:W-:Y:S01]  /*73d0*/  BAR.SYNC.DEFER_BLOCKING 0x1, 0x100 ;  /* 0x0044000000007b1d */ /* 0x000fe20000010000 */
[-C--:B------:R-:W-:Y:S02]  /*73e0*/  ISETP.GE.OR P1, PT, R41, R94.reuse, P0 ;  /* 0x0000005e2900720c */ /* 0x080fe40000726670 */
[----:B------:R-:W-:-:S05]  /*73f0*/  ISETP.GE.OR P0, PT, R19, R94, P0 ;  /* 0x0000005e1300720c */ /* 0x000fca0000706670 */
[----:B------:R-:W4:Y:S01]  /*7400*/  @P2 LDC R19, c[0x0][0xbec] ;  /* 0x0002fb00ff132b82 */ /* 0x000f220000000800 */
[----:B-1----:R-:W-:Y:S01]  /*7410*/  IMAD R3, R18, 0x20, R23 ;  /* 0x0000002012037824 */ /* 0x002fe200078e0217 */
[----:B------:R-:W-:-:S04]  /*7420*/  UIMAD UR5, UR11, UR8, URZ ;  /* 0x000000080b0572a4 */ /* 0x000fc8000f8e023f */
[----:B--2---:R1:W-:Y:S04]  /*7430*/  @!P1 ST.E desc[UR60][R52.64], R96 ;  /* 0x0000006034009985 */ /* 0x0043e8000c10193c */
[----:B---3--:R2:W-:Y:S04]  /*7440*/  @!P0 ST.E desc[UR60][R54.64], R93 ;  /* 0x0000005d36008985 */ /* 0x0085e8000c10193c */
[----:B------:R3:W5:Y:S01]  /*7450*/  LD.E.128 R24, desc[UR60][R12.64] ;  /* 0x0000003c0c187980 */ /* 0x000762000c101d00 */
[----:B-1----:R-:W1:Y:S01]  /*7460*/  LDC.64 R52, c[0x0][0xae0] ;  /* 0x0002b800ff347b82 */ /* 0x002e620000000a00 */
[----:B------:R-:W-:-:S02]  /*7470*/  UIMAD.WIDE.U32 UR6, UR10, UR8, URZ ;  /* 0x000000080a0672a5 */ /* 0x000fc4000f8e003f */
[----:B------:R0:W5:Y:S01]  /*7480*/  LD.E.128 R28, desc[UR60][R4.64] ;  /* 0x0000003c041c7980 */ /* 0x000162000c101d00 */
[----:B---3--:R-:W-:Y:S01]  /*7490*/  IMAD R12, R92, 0x80, R3 ;  /* 0x000000805c0c7824 */ /* 0x008fe200078e0203 */
[----:B------:R-:W-:Y:S02]  /*74a0*/  UIMAD UR5, UR10, UR9, UR5 ;  /* 0x000000090a0572a4 */ /* 0x000fe4000f8e0205 */
[----:B------:R3:W5:Y:S01]  /*74b0*/  LD.E.128 R32, desc[UR60][R6.64] ;  /* 0x0000003c06207980 */ /* 0x000762000c101d00 */
[----:B----4-:R-:W-:Y:S01]  /*74c0*/  @P2 IMAD.HI.U32 R3, R12, R19, RZ ;  /* 0x000000130c032227 */ /* 0x010fe200078e00ff */
[----:B------:R-:W-:Y:S01]  /*74d0*/  ULDC.64 UR8, c[0x0][0xaf0] ;  /* 0x0002bc0000087ab9 */ /* 0x000fe20000000a00 */
[----:B------:R-:W-:Y:S01]  /*74e0*/  UIADD3 UR7, UR7, UR5, URZ ;  /* 0x0000000507077290 */ /* 0x000fe2000fffe03f */
[----:B------:R-:W5:Y:S01]  /*74f0*/  LD.E.128 R88, desc[UR60][R88.64] ;  /* 0x0000003c58587980 */ /* 0x000f62000c101d00 */
[----:B0-----:R-:W-:Y:S01]  /*7500*/  IMAD.MOV.U32 R4, RZ, RZ, R12 ;  /* 0x000000ffff047224 */ /* 0x001fe200078e000c */
[----:B------:R-:W-:Y:S01]  /*7510*/  @P2 SHF.R.U32.HI R4, RZ, R56, R3 ;  /* 0x00000038ff042219 */ /* 0x000fe20000011603 */
[----:B------:R-:W-:Y:S01]  /*7520*/  UIMAD UR5, UR12, UR8, URZ ;  /* 0x000000080c0572a4 */ /* 0x000fe2000f8e023f */
[----:B------:R-:W5:Y:S02]  /*7530*/  LD.E.128 R40, desc[UR60][R20.64] ;  /* 0x0000003c14287980 */ /* 0x000f64000c101d00 */
[--C-:B------:R-:W-:Y:S01]  /*7540*/  SHF.R.S32.HI R3, RZ, 0x1f, R4.reuse ;  /* 0x0000001fff037819 */ /* 0x100fe20000011404 */
[----:B------:R-:W-:Y:S01]  /*7550*/  UIMAD UR5, UR39, UR9, UR5 ;  /* 0x00000009270572a4 */ /* 0x000fe2000f8e0205 */
[----:B---3--:R-:W-:Y:S01]  /*7560*/  IMAD.MOV R7, RZ, RZ, -R4 ;  /* 0x000000ffff077224 */ /* 0x008fe200078e0a04 */
[----:B------:R-:W-:Y:S01]  /*7570*/  UIMAD.WIDE.U32 UR6, UR39, UR8, UR6 ;  /* 0x00000008270672a5 */ /* 0x000fe2000f8e0006 */
[----:B------:R-:W5:Y:S01]  /*7580*/  LD.E.128 R36, desc[UR60][R14.64] ;  /* 0x0000003c0e247980 */ /* 0x000f62000c101d00 */
[----:B-1----:R-:W-:-:S02]  /*7590*/  IMAD R5, R3, R52, RZ ;  /* 0x0000003403057224 */ /* 0x002fc400078e02ff */
[----:B------:R-:W-:Y:S01]  /*75a0*/  UIADD3 UR7, UR7, UR5, URZ ;  /* 0x0000000507077290 */ /* 0x000fe2000fffe03f */
[----:B------:R-:W-:Y:S01]  /*75b0*/  IMAD R3, R0, R7, R12 ;  /* 0x0000000700037224 */ /* 0x000fe200078e020c */
[----:B------:R0:W5:Y:S01]  /*75c0*/  LD.E.128 R44, desc[UR60][R10.64] ;  /* 0x0000003c0a2c7980 */ /* 0x000162000c101d00 */
[----:B------:R-:W-:-:S03]  /*75d0*/  IMAD R7, R4, R53, R5 ;  /* 0x0000003504077224 */ /* 0x000fc600078e0205 */
[----:B------:R1:W5:Y:S01]  /*75e0*/  LD.E.128 R48, desc[UR60][R8.64] ;  /* 0x0000003c08307980 */ /* 0x000362000c101d00 */
[----:B------:R-:W-:Y:S01]  /*75f0*/  SHF.R.S32.HI R0, RZ, 0x1f, R3 ;  /* 0x0000001fff007819 */ /* 0x000fe20000011403 */
[----:B------:R-:W-:Y:S01]  /*7600*/  IMAD.WIDE.U32 R4, R4, R52, UR6 ;  /* 0x0000000604047e25 */ /* 0x000fe2000f8e0034 */
[----:B------:R-:W-:Y:S01]  /*7610*/  ULDC.64 UR6, c[0x0][0xad8] ;  /* 0x0002b60000067ab9 */ /* 0x000fe20000000a00 */
[----:B------:R-:W-:Y:S01]  /*7620*/  @!PT LDS RZ, [RZ] ;  /* 0x00000000fffff984 */ /* 0x000fe20000000800 */
[----:B------:R-:W-:Y:S01]  /*7630*/  @!PT LDS RZ, [RZ] ;  /* 0x00000000fffff984 */ /* 0x000fe20000000800 */
[----:B------:R-:W-:Y:S01]  /*7640*/  @!PT LDS RZ, [RZ] ;  /* 0x00000000fffff984 */ /* 0x000fe20000000800 */
[----:B------:R-:W-:Y:S01]  /*7650*/  @!PT LDS RZ, [RZ] ;  /* 0x00000000fffff984 */ /* 0x000fe20000000800 */
[----:B------:R3:W-:Y:S06]  /*7660*/  MEMBAR.ALL.CTA ;  /* 0x0000000000007992 */ /* 0x0007ec0000008000 */
[----:B---3--:R-:W1:Y:S01]  /*7670*/  FENCE.VIEW.ASYNC.S ;  /* 0x00000000000073c6 */ /* 0x008e620000000000 */
[----:B------:R-:W-:-:S02]  /*7680*/  IMAD.IADD R5, R5, 0x1, R7 ;  /* 0x0000000105057824 */ /* 0x000fc400078e0207 */
[----:B------:R-:W-:Y:S02]  /*7690*/  IMAD R0, R0, UR6, RZ ;  /* 0x0000000600007c24 */ /* 0x000fe4000f8e02ff */
[----:B0-----:R-:W-:Y:S02]  /*76a0*/  IMAD R11, R92, 0x80, R23 ;  /* 0x000000805c0b7824 */ /* 0x001fe400078e0217 */
[C---:B------:R-:W-:Y:S02]  /*76b0*/  IMAD R7, R3.reuse, UR7, R0 ;  /* 0x0000000703077c24 */ /* 0x040fe4000f8e0200 */
[----:B------:R-:W-:Y:S01]  /*76c0*/  IMAD.WIDE.U32 R4, R3, UR6, R4 ;  /* 0x0000000603047c25 */ /* 0x000fe2000f8e0004 */
[----:B------:R-:W-:Y:S01]  /*76d0*/  ISETP.GE.AND P1, PT, R11, R94, PT ;  /* 0x0000005e0b00720c */ /* 0x000fe20003f26270 */
[----:B------:R-:W-:Y:S02]  /*76e0*/  ULDC.64 UR6, c[0x0][0xa80] ;  /* 0x0002a00000067ab9 */ /* 0x000fe40000000a00 */
[----:B------:R-:W-:Y:S01]  /*76f0*/  IMAD.IADD R5, R5, 0x1, R7 ;  /* 0x0000000105057824 */ /* 0x000fe200078e0207 */
[----:B------:R-:W-:Y:S01]  /*7700*/  LEA R0, P2, R4, UR6, 0x1 ;  /* 0x0000000604007c11 */ /* 0x000fe2000f8408ff */
[----:B------:R-:W-:Y:S01]  /*7710*/  VIADD R3, R11, 0x20 ;  /* 0x000000200b037836 */ /* 0x000fe20000000000 */
[----:B------:R-:W-:-:S02]  /*7720*/  ULDC UR5, c[0x0][0xc] ;  /* 0x0000030000057ab9 */ /* 0x000fc40000000800 */
[----:B------:R-:W-:Y:S01]  /*7730*/  UIADD3 UR13, UR5, UR13, URZ ;  /* 0x0000000d050d7290 */ /* 0x000fe2000fffe03f */
[----:B------:R-:W-:Y:S01]  /*7740*/  LEA.HI.X R10, R4, UR7, R5, 0x1, P2 ;  /* 0x00000007040a7c11 */ /* 0x000fe200090f0c05 */
[----:B------:R-:W-:Y:S01]  /*7750*/  USEL UR6, URZ, 0x1, UP0 ;  /* 0x000000013f067887 */ /* 0x000fe20008000000 */
[-C--:B------:R-:W-:Y:S01]  /*7760*/  ISETP.GE.AND P3, PT, R3, R94.reuse, PT ;  /* 0x0000005e0300720c */ /* 0x080fe20003f66270 */
[----:B------:R-:W-:Y:S01]  /*7770*/  VIADD R3, R11, 0x40 ;  /* 0x000000400b037836 */ /* 0x000fe20000000000 */
[----:B------:R-:W-:Y:S01]  /*7780*/  USEL UR36, UR36, URZ, UP0 ;  /* 0x0000003f24247287 */ /* 0x000fe20008000000 */
[----:B-1----:R2:W0:Y:S01]  /*7790*/  SHFL.IDX PT, R8, R0, RZ, 0x181f ;  /* 0x00181fff00087589 */ /* 0x00242200000e0000 */
[----:B------:R-:W-:Y:S01]  /*77a0*/  ULOP3.LUT UR37, UR37, UR6, URZ, 0x3c, !UPT ;  /* 0x0000000625257292 */ /* 0x000fe2000f8e3c3f */
[----:B------:R-:W-:Y:S01]  /*77b0*/  IMAD.U32 R19, RZ, RZ, UR13 ;  /* 0x0000000dff137e24 */ /* 0x000fe2000f8e00ff */
[----:B------:R-:W-:Y:S01]  /*77c0*/  SYNCS.ARRIVE.TRANS64.RED.A1T0 RZ, [UR4], RZ ;  /* 0x000000ffffff79a7 */ /* 0x000fe20008100404 */
[----:B------:R2:W1:Y:S01]  /*77d0*/  SHFL.IDX PT, R9, R10, RZ, 0x181f ;  /* 0x00181fff0a097589 */ /* 0x00046200000e0000 */
[----:B------:R-:W-:Y:S01]  /*77e0*/  BSSY B0, `(.L_x_29) ;  /* 0x000000b000007945 */ /* 0x000fe20003800000 */
[----:B------:R-:W-:-:S03]  /*77f0*/  ISETP.GE.AND P0, PT, R3, R94, PT ;  /* 0x0000005e0300720c */ /* 0x000fc60003f06270 */
[----:B------:R-:W-:Y:S10]  /*7800*/  @P1 BRA `(.L_x_30) ;  /* 0x0000000000201947 */ /* 0x000ff40003800000 */
[----:B------:R-:W-:Y:S02]  /*7810*/  ULDC UR4, c[0x0][0xac8] ;  /* 0x0002b20000047ab9 */ /* 0x000fe40000000800 */
[----:B------:R-:W-:Y:S02]  /*7820*/  ISETP.GE.AND P2, PT, R17, UR4, PT ;  /* 0x0000000411007c0c */ /* 0x000fe4000bf46270 */
[----:B------:R-:W-:-:S11]  /*7830*/  ISETP.GE.AND P1, PT, R16, UR4, PT ;  /* 0x0000000410007c0c */ /* 0x000fd6000bf26270 */
[C---:B0-----:R-:W-:Y:S02]  /*7840*/  @!P2 LEA R6, P4, R17.reuse, R8, 0x1 ;  /* 0x000000081106a211 */ /* 0x041fe400078808ff */
[----:B-1----:R-:W-:Y:S02]  /*7850*/  @!P1 IMAD.WIDE R4, R16, 0x2, R8 ;  /* 0x0000000210049825 */ /* 0x002fe400078e0208 */
[----:B------:R-:W-:-:S03]  /*7860*/  @!P2 LEA.HI.X R7, R17, R9, R192, 0x1, P4 ;  /* 0x000000091107a211 */ /* 0x000fc600020f0cc0 */
[----:B-----5:R3:W-:Y:S04]  /*7870*/  @!P1 ST.E.128 desc[UR60][R4.64], R88 ;  /* 0x0000005804009985 */ /* 0x0207e8000c101d3c */
[----:B------:R3:W-:Y:S02]  /*7880*/  @!P2 ST.E.128 desc[UR60][R6.64], R44 ;  /* 0x0000002c0600a985 */ /* 0x0007e4000c101d3c */
.L_x_30:
[----:B------:R-:W-:Y:S05]  /*7890*/  BSYNC B0 ;  /* 0x0000000000007941 */ /* 0x000fea0003800000 */
.L_x_29:
[----:B-1----:R1:W4:Y:S01]  /*78a0*/  SHFL.IDX PT, R9, R10, 0x1, 0x181f ;  /* 0x00381f000a097f89 */ /* 0x00232200000e0000 */
[----:B------:R-:W-:Y:S03]  /*78b0*/  BSSY B0, `(.L_x_31) ;  /* 0x000000b000007945 */ /* 0x000fe60003800000 */
[----:B0-----:R1:W0:Y:S01]  /*78c0*/  SHFL.IDX PT, R8, R0, 0x1, 0x181f ;  /* 0x00381f0000087f89 */ /* 0x00122200000e0000 */
[----:B------:R-:W-:Y:S05]  /*78d0*/  @P3 BRA `(.L_x_32) ;  /* 0x0000000000203947 */ /* 0x000fea0003800000 */
[----:B------:R-:W-:Y:S02]  /*78e0*/  ULDC UR4, c[0x0][0xac8] ;  /* 0x0002b20000047ab9 */ /* 0x000fe40000000800 */
[----:B------:R-:W-:Y:S02]  /*78f0*/  ISETP.GE.AND P3, PT, R17, UR4, PT ;  /* 0x0000000411007c0c */ /* 0x000fe4000bf66270 */
[----:B------:R-:W-:-:S11]  /*7900*/  ISETP.GE.AND P2, PT, R16, UR4, PT ;  /* 0x0000000410007c0c */ /* 0x000fd6000bf46270 */
[C---:B0--3--:R-:W-:Y:S02]  /*7910*/  @!P3 LEA R6, P1, R17.reuse, R8, 0x1 ;  /* 0x000000081106b211 */ /* 0x049fe400078208ff */
[----:B----4-:R-:W-:Y:S02]  /*7920*/  @!P2 IMAD.WIDE R4, R16, 0x2, R8 ;  /* 0x000000021004a825 */ /* 0x010fe400078e0208 */
[----:B------:R-:W-:-:S03]  /*7930*/  @!P3 LEA.HI.X R7, R17, R9, R192, 0x1, P1 ;  /* 0x000000091107b211 */ /* 0x000fc600008f0cc0 */
[----:B-----5:R0:W-:Y:S04]  /*7940*/  @!P2 ST.E.128 desc[UR60][R4.64], R40 ;  /* 0x000000280400a985 */ /* 0x0201e8000c101d3c */
[----:B------:R0:W-:Y:S02]  /*7950*/  @!P3 ST.E.128 desc[UR60][R6.64], R48 ;  /* 0x000000300600b985 */ /* 0x0001e4000c101d3c */
.L_x_32:
[----:B------:R-:W-:Y:S05]  /*7960*/  BSYNC B0 ;  /* 0x0000000000007941 */ /* 0x000fea0003800000 */
.L_x_31:
[----:B----4-:R4:W1:Y:S01]  /*7970*/  SHFL.IDX PT, R9, R10, 0x2, 0x181f ;  /* 0x00581f000a097f89 */ /* 0x01086200000e0000 */
[----:B------:R-:W-:Y:S03]  /*7980*/  BSSY B0, `(.L_x_33) ;  /* 0x000000b000007945 */ /* 0x000fe60003800000 */
[----:B0-----:R4:W0:Y:S01]  /*7990*/  SHFL.IDX PT, R8, R0, 0x2, 0x181f ;  /* 0x00581f0000087f89 */ /* 0x00182200000e0000 */
[----:B------:R-:W-:Y:S05]  /*79a0*/  @P0 BRA `(.L_x_34) ;  /* 0x0000000000200947 */ /* 0x000fea0003800000 */
[----:B------:R-:W-:Y:S02]  /*79b0*/  ULDC UR4, c[0x0][0xac8] ;  /* 0x0002b20000047ab9 */ /* 0x000fe40000000800 */
[----:B------:R-:W-:Y:S02]  /*79c0*/  ISETP.GE.AND P2, PT, R17, UR4, PT ;  /* 0x0000000411007c0c */ /* 0x000fe4000bf46270 */
[----:B------:R-:W-:-:S11]  /*79d0*/  ISETP.GE.AND P1, PT, R16, UR4, PT ;  /* 0x0000000410007c0c */ /* 0x000fd6000bf26270 */
[C---:B0--3--:R-:W-:Y:S02]  /*79e0*/  @!P2 LEA R6, P0, R17.reuse, R8, 0x1 ;  /* 0x000000081106a211 */ /* 0x049fe400078008ff */
[----:B-1----:R-:W-:Y:S02]  /*79f0*/  @!P1 IMAD.WIDE R4, R16, 0x2, R8 ;  /* 0x0000000210049825 */ /* 0x002fe400078e0208 */
[----:B------:R-:W-:-:S03]  /*7a00*/  @!P2 LEA.HI.X R7, R17, R9, R192, 0x1, P0 ;  /* 0x000000091107a211 */ /* 0x000fc600000f0cc0 */
[----:B-----5:R0:W-:Y:S04]  /*7a10*/  @!P1 ST.E.128 desc[UR60][R4.64], R36 ;  /* 0x0000002404009985 */ /* 0x0201e8000c101d3c */
[----:B------:R0:W-:Y:S02]  /*7a20*/  @!P2 ST.E.128 desc[UR60][R6.64], R32 ;  /* 0x000000200600a985 */ /* 0x0001e4000c101d3c */
.L_x_34:
[----:B------:R-:W-:Y:S05]  /*7a30*/  BSYNC B0 ;  /* 0x0000000000007941 */ /* 0x000fea0003800000 */
.L_x_33:
[----:B------:R-:W-:Y:S01]  /*7a40*/  VIADD R3, R11, 0x60 ;  /* 0x000000600b037836 */ /* 0x000fe20000000000 */
[----:B-1----:R1:W1:Y:S01]  /*7a50*/  SHFL.IDX PT, R9, R10, 0x3, 0x181f ;  /* 0x00781f000a097f89 */ /* 0x00226200000e0000 */
[----:B------:R-:W-:Y:S01]  /*7a60*/  BSSY B0, `(.L_x_35) ;  /* 0x000000d000007945 */ /* 0x000fe20003800000 */
[----:B------:R-:W-:Y:S02]  /*7a70*/  VIADD R22, R22, 0x1 ;  /* 0x0000000116167836 */ /* 0x000fe40000000000 */
[----:B------:R-:W-:Y:S01]  /*7a80*/  ISETP.GE.AND P0, PT, R3, R94, PT ;  /* 0x0000005e0300720c */ /* 0x000fe20003f06270 */
[----:B0-----:R0:W0:-:S12]  /*7a90*/  SHFL.IDX PT, R8, R0, 0x3, 0x181f ;  /* 0x00781f0000087f89 */ /* 0x00101800000e0000 */
        /* <DEDUP_REMOVED lines=9> */
.L_x_36:
[----:B------:R-:W-:Y:S05]  /*7b30*/  BSYNC B0 ;  /* 0x0000000000007941 */ /* 0x000fea0003800000 */
.L_x_35:
[----:B0-2-4-:R-:W0:Y:S01]  /*7b40*/  LDC R0, c[0x0][0xc34] ;  /* 0x00030d00ff007b82 */ /* 0x015e220000000800 */
[----:B------:R-:W-:-:S13]  /*7b50*/  R2UR UR4, R19 ;  /* 0x00000000130472ca */ /* 0x000fda00000e0000 */
[----:B0-----:R-:W-:-:S13]  /*7b60*/  ISETP.LE.AND P0, PT, R0, UR4, PT ;  /* 0x0000000400007c0c */ /* 0x001fda000bf03270 */
[----:B------:R-:W-:Y:S05]  /*7b70*/  @!P0 BRA `(.L_x_37) ;  /* 0xffffff90007c8947 */ /* 0x000fea000383ffff */
[----:B------:R-:W-:Y:S05]  /*7b80*/  EXIT ;  /* 0x000000000000794d */ /* 0x000fea0003800000 */
.L_x_7:
[----:B------:R-:W-:-:S08]  /*7b90*/  NOP ;  /* 0x0000000000007918 */ /* 0x000fd00000000000 */
[----:B0-----:R-:W0:-:S00]  /*7ba0*/  USETMAXREG.DEALLOC.CTAPOOL 0x18 ;  /* 0x00000018000079c8 */ /* 0x001e0000080e0500 */
[----:B------:R-:W1:Y:S01]  /*7bb0*/  S2UR UR5, SR_CTAID.X ;  /* 0x00000000000579c3 */ /* 0x000e620000002500 */
[----:B0-----:R-:W-:Y:S02]  /*7bc0*/  IMAD.MOV.U32 R2, RZ, RZ, 0x1 ;  /* 0x00000001ff027424 */ /* 0x001fe400078e00ff */
[----:B------:R-:W-:-:S05]  /*7bd0*/  IMAD.MOV.U32 R18, RZ, RZ, RZ ;  /* 0x000000ffff127224 */ /* 0x000fca00078e00ff */
[----:B------:R-:W1:Y:S02]  /*7be0*/  LDC R3, c[0x0][0xc34] ;  /* 0x00030d00ff037b82 */ /* 0x000e640000000800 */
[----:B-1----:R-:W-:Y:S01]  /*7bf0*/  ISETP.LE.AND P0, PT, R3, UR5, PT ;  /* 0x0000000503007c0c */ /* 0x002fe2000bf03270 */
[----:B------:R-:W-:-:S05]  /*7c00*/  IMAD.MOV.U32 R3, RZ, RZ, 0x1 ;  /* 0x00000001ff037424 */ /* 0x000fca00078e00ff */
[----:B------:R0:W-:Y:S07]  /*7c10*/  STL [R1+0x4], R3 ;  /* 0x0000040301007387 */ /* 0x0001ee0000100800 */
[----:B------:R-:W-:Y:S05]  /*7c20*/  @P0 BRA `(.L_x_38) ;  /* 0x0000003c00b80947 */ /* 0x000fea0003800000 */
[----:B------:R-:W1:Y:S01]  /*7c30*/  S2UR UR4, SR_CgaCtaId ;  /* 0x00000000000479c3 */ /* 0x000e620000008800 */
[C---:B------:R-:W-:Y:S01]  /*7c40*/  IMAD.SHL.U32 R2, R0.reuse, 0x8, RZ ;  /* 0x0000000800027824 */ /* 0x040fe200078e00ff */
[----:B------:R-:W-:Y:S01]  /*7c50*/  LOP3.LUT R5, R0, 0x7f, RZ, 0xc0, !PT ;  /* 0x0000007f00057812 */ /* 0x000fe200078ec0ff */
[----:B------:R-:W-:Y:S01]  /*7c60*/  UMOV UR36, 0x400 ;  /* 0x0000040000247882 */ /* 0x000fe20000000000 */
[----:B------:R-:W-:Y:S01]  /*7c70*/  IMAD.MOV.U32 R18, RZ, RZ, RZ ;  /* 0x000000ffff127224 */ /* 0x000fe200078e00ff */
[----:B------:R-:W-:Y:S01]  /*7c80*/  ULDC.64 UR38, c[0x0][0x198] ;  /* 0x0000660000267ab9 */ /* 0x000fe20000000a00 */
[C---:B0-----:R-:W-:Y:S01]  /*7c90*/  LOP3.LUT R3, R2.reuse, 0x1f8, RZ, 0xc0, !PT ;  /* 0x000001f802037812 */ /* 0x041fe200078ec0ff */
[----:B------:R-:W-:Y:S01]  /*7ca0*/  ULDC UR37, c[0x0][0xc] ;  /* 0x0000030000257ab9 */ /* 0x000fe20000000800 */
[----:B------:R-:W-:Y:S02]  /*7cb0*/  LOP3.LUT R2, R2, 0x38, RZ, 0xc0, !PT ;  /* 0x0000003802027812 */ /* 0x000fe400078ec0ff */
[----:B------:R-:W-:Y:S01]  /*7cc0*/  LOP3.LUT R4, R3, 0x38, R0, 0x78, !PT ;  /* 0x0000003803047812 */ /* 0x000fe200078e7800 */
[----:B------:R-:W-:Y:S01]  /*7cd0*/  IMAD.SHL.U32 R3, R5, 0x8, RZ ;  /* 0x0000000805037824 */ /* 0x000fe200078e00ff */
[----:B------:R-:W-:-:S04]  /*7ce0*/  SHF.R.U32.HI R5, RZ, 0x3, R5 ;  /* 0x00000003ff057819 */ /* 0x000fc80000011605 */
[----:B------:R-:W-:Y:S01]  /*7cf0*/  LOP3.LUT R4, R4, 0x200, R3, 0xf8, !PT ;  /* 0x0000020004047812 */ /* 0x000fe200078ef803 */
[----:B------:R-:W-:-:S05]  /*7d00*/  IMAD.SHL.U32 R3, R0, 0x10, RZ ;  /* 0x0000001000037824 */ /* 0x000fca00078e00ff */
[----:B------:R-:W-:Y:S01]  /*7d10*/  LOP3.LUT R0, R5, 0x70, R3, 0xf8, !PT ;  /* 0x0000007005007812 */ /* 0x000fe200078ef803 */
[----:B------:R-:W-:Y:S01]  /*7d20*/  IMAD.U32 R3, RZ, RZ, UR5 ;  /* 0x00000005ff037e24 */ /* 0x000fe2000f8e00ff */
[----:B-1----:R-:W-:Y:S01]  /*7d30*/  ULEA UR36, UR4, UR36, 0x18 ;  /* 0x0000002404247291 */ /* 0x002fe2000f8ec03f */
[----:B------:R-:W-:-:S05]  /*7d40*/  IMAD.MOV.U32 R0, RZ, RZ, 0x1 ;  /* 0x00000001ff007424 */ /* 0x000fca00078e00ff */
[----:B------:R-:W-:-:S05]  /*7d50*/  LEA R4, R4, UR36, 0x1 ;  /* 0x0000002404047c11 */ /* 0x000fca000f8e08ff */
[----:B------:R-:W-:Y:S04]  /*7d60*/  STL [R1+0x10], R4 ;  /* 0x0000100401007387 */ /* 0x000fe80000100800 */
[----:B------:R0:W-:Y:S04]  /*7d70*/  STL [R1+0x24], R3 ;  /* 0x0000240301007387 */ /* 0x0001e80000100800 */
[----:B------:R1:W-:Y:S04]  /*7d80*/  STL [R1+0x4], R0 ;  /* 0x0000040001007387 */ /* 0x0003e80000100800 */
[----:B------:R2:W-:Y:S01]  /*7d90*/  STL [R1+0x2c], RZ ;  /* 0x00002cff01007387 */ /* 0x0005e20000100800 */
[----:B0-----:R-:W-:-:S02]  /*7da0*/  LOP3.LUT R3, R2, 0x40, RZ, 0xfc, !PT ;  /* 0x0000004002037812 */ /* 0x001fc400078efcff */
[----:B-1----:R-:W-:-:S07]  /*7db0*/  LOP3.LUT R0, R2, 0x80, RZ, 0xfc, !PT ;  /* 0x0000008002007812 */ /* 0x002fce00078efcff */
.L_x_114:
[----:B------:R-:W3:Y:S01]  /*7dc0*/  LDL R2, [R1+0x24] ;  /* 0x0000240001027983 */ /* 0x000ee20000100800 */
[----:B0-----:R-:W0:Y:S01]  /*7dd0*/  LDC R0, c[0x0][0xc38] ;  /* 0x00030e00ff007b82 */ /* 0x001e220000000800 */
[----:B------:R-:W-:Y:S05]  /*7de0*/  YIELD ;  /* 0x0000000000007946 */ /* 0x000fea0003800000 */
[----:B------:R-:W-:Y:S02]  /*7df0*/  ULDC.64 UR4, c[0x0][0x418] ;  /* 0x0001060000047ab9 */ /* 0x000fe40000000a00 */
[----:B------:R-:W1:Y:S01]  /*7e00*/  LDC R16, c[0x0][0xc44] ;  /* 0x00031100ff107b82 */ /* 0x000e620000000800 */
[----:B------:R-:W-:-:S03]  /*7e10*/  UISETP.NE.U32.AND UP0, UPT, UR4, URZ, UPT ;  /* 0x0000003f0400728c */ /* 0x000fc6000bf05070 */
[----:B------:R-:W-:Y:S01]  /*7e20*/  ULDC UR4, c[0x0][0x424] ;  /* 0x0001090000047ab9 */ /* 0x000fe20000000800 */
[----:B------:R-:W-:Y:S02]  /*7e30*/  UISETP.NE.AND.EX UP0, UPT, UR5, URZ, UPT, UP0 ;  /* 0x0000003f0500728c */ /* 0x000fe4000bf05300 */
[----:B------:R-:W-:Y:S02]  /*7e40*/  UIADD3 UR5, UR36, 0x1c400, URZ ;  /* 0x0001c40024057890 */ /* 0x000fe4000fffe03f */
[----:B------:R-:W-:Y:S02]  /*7e50*/  USEL UR4, UR4, 0x1, UP0 ;  /* 0x0000000104047887 */ /* 0x000fe40008000000 */
[----:B------:R-:W-:Y:S01]  /*7e60*/  ULOP3.LUT UP0, URZ, UR5, 0x3ff, URZ, 0xc0, !UPT ;  /* 0x000003ff053f7892 */ /* 0x000fe2000f80c03f */
[----:B0-----:R-:W-:-:S13]  /*7e70*/  ISETP.NE.AND P0, PT, R0, 0x1, PT ;  /* 0x000000010000780c */ /* 0x001fda0003f05270 */
[----:B------:R-:W3:Y:S08]  /*7e80*/  @P0 LDC R0, c[0x0][0xc3c] ;  /* 0x00030f00ff000b82 */ /* 0x000ef00000000800 */
[----:B------:R-:W0:Y:S01]  /*7e90*/  @P0 LDC R3, c[0x0][0xc40] ;  /* 0x00031000ff030b82 */ /* 0x000e220000000800 */
[----:B---3--:R-:W-:-:S04]  /*7ea0*/  @P0 IMAD.HI.U32 R0, R2, R0, RZ ;  /* 0x0000000002000227 */ /* 0x008fc800078e00ff */
[----:B------:R-:W-:Y:S01]  /*7eb0*/  IMAD.MOV.U32 R4, RZ, RZ, R2 ;  /* 0x000000ffff047224 */ /* 0x000fe200078e0002 */
[----:B0-----:R-:W-:Y:S02]  /*7ec0*/  @P0 SHF.R.U32.HI R4, RZ, R3, R0 ;  /* 0x00000003ff040219 */ /* 0x001fe40000011600 */
[----:B-1----:R-:W-:Y:S01]  /*7ed0*/  ISETP.NE.AND P0, PT, R16, 0x1, PT ;  /* 0x000000011000780c */ /* 0x002fe20003f05270 */
[----:B------:R-:W0:Y:S02]  /*7ee0*/  LDC R0, c[0x0][0x2f0] ;  /* 0x0000bc00ff007b82 */ /* 0x000e240000000800 */
[----:B------:R-:W-:Y:S01]  /*7ef0*/  IMAD.MOV.U32 R5, RZ, RZ, R4 ;  /* 0x000000ffff057224 */ /* 0x000fe200078e0004 */
[----:B------:R-:W-:Y:S09]  /*7f00*/  STL [R1+0x1c], R4 ;  /* 0x00001c0401007387 */ /* 0x000ff20000100800 */
[----:B------:R-:W1:Y:S02]  /*7f10*/  @P0 LDC.64 R2, c[0x0][0xc48] ;  /* 0x00031200ff020b82 */ /* 0x000e640000000a00 */
[----:B-1----:R-:W-:-:S05]  /*7f20*/  @P0 IMAD.HI.U32 R2, R4, R2, RZ ;  /* 0x0000000204020227 */ /* 0x002fca00078e00ff */
[----:B------:R-:W-:Y:S01]  /*7f30*/  @P0 SHF.R.U32.HI R5, RZ, R3, R2 ;  /* 0x00000003ff050219 */ /* 0x000fe20000011602 */
[----:B0-----:R-:W-:Y:S01]  /*7f40*/  IMAD R2, R0, UR4, RZ ;  /* 0x0000000400027c24 */ /* 0x001fe2000f8e02ff */
[----:B------:R-:W-:-:S03]  /*7f50*/  PLOP3.LUT P0, PT, PT, PT, UP0, 0x80, 0x0 ;  /* 0x000000000000781c */ /* 0x000fc60003f0f008 */
[----:B------:R-:W-:Y:S01]  /*7f60*/  VIADD R0, R2, 0x7f ;  /* 0x0000007f02007836 */ /* 0x000fe20000000000 */
[----:B------:R-:W-:Y:S01]  /*7f70*/  STL [R1+0x14], R5 ;  /* 0x0000140501007387 */ /* 0x000fe20000100800 */
[----:B------:R-:W-:-:S03]  /*7f80*/  IMAD.MOV R3, RZ, RZ, -R5 ;  /* 0x000000ffff037224 */ /* 0x000fc600078e0a05 */
[----:B------:R0:W-:Y:S01]  /*7f90*/  STL [R1+0x28], R2 ;  /* 0x0000280201007387 */ /* 0x0001e20000100800 */
[----:B------:R-:W-:Y:S01]  /*7fa0*/  IMAD R16, R16, R3, R4 ;  /* 0x0000000310107224 */ /* 0x000fe200078e0204 */
[----:B0-----:R-:W-:-:S04]  /*7fb0*/  SHF.R.S32.HI R2, RZ, 0x1f, R0 ;  /* 0x0000001fff027819 */ /* 0x001fc80000011400 */
[----:B------:R-:W-:-:S04]  /*7fc0*/  LEA.HI R2, R2, R0, RZ, 0x7 ;  /* 0x0000000002027211 */ /* 0x000fc800078f38ff */
[----:B------:R-:W-:-:S05]  /*7fd0*/  SHF.R.S32.HI R0, RZ, 0x7, R2 ;  /* 0x00000007ff007819 */ /* 0x000fca0000011402 */
[----:B------:R0:W-:Y:S01]  /*7fe0*/  STL [R1+0x20], R0 ;  /* 0x0000200001007387 */ /* 0x0001e20000100800 */
[----:B--2---:R-:W-:Y:S05]  /*7ff0*/  @!P0 BRA `(.L_x_39) ;  /* 0x0000000000408947 */ /* 0x004fea0003800000 */
[----:B------:R-:W-:Y:S01]  /*8000*/  MOV R2, 0x0 ;  /* 0x0000000000027802 */ /* 0x000fe20000000f00 */
[----:B------:R-:W-:Y:S01]  /*8010*/  ULDC.64 UR6, c[0x4][0x118] ;  /* 0x0100460000067ab9 */ /* 0x000fe20000000a00 */
[----:B------:R-:W-:Y:S01]  /*8020*/  ULDC.64 UR8, c[0x4][0x120] ;  /* 0x0100480000087ab9 */ /* 0x000fe20000000a00 */
[----:B------:R-:W-:Y:S01]  /*8030*/  ULDC.64 UR4, c[0x4][0x70] ;  /* 0x01001c0000047ab9 */ /* 0x000fe20000000a00 */
[----:B------:R-:W-:Y:S02]  /*8040*/  IMAD.U32 R4, RZ, RZ, UR6 ;  /* 0x00000006ff047e24 */ /* 0x000fe4000f8e00ff */
[----:B------:R-:W1:Y:S01]  /*8050*/  LDC.64 R2, c[0x4][R2] ;  /* 0x0100000002027b82 */ /* 0x000e620000000a00 */
[----:B------:R-:W-:Y:S02]  /*8060*/  IMAD.U32 R5, RZ, RZ, UR7 ;  /* 0x00000007ff057e24 */ /* 0x000fe4000f8e00ff */
[----:B------:R-:W-:Y:S02]  /*8070*/  IMAD.U32 R6, RZ, RZ, UR8 ;  /* 0x00000008ff067e24 */ /* 0x000fe4000f8e00ff */
[----:B------:R-:W-:-:S02]  /*8080*/  IMAD.U32 R7, RZ, RZ, UR9 ;  /* 0x00000009ff077e24 */ /* 0x000fc4000f8e00ff */
[----:B------:R-:W-:Y:S02]  /*8090*/  IMAD.U32 R10, RZ, RZ, UR4 ;  /* 0x00000004ff0a7e24 */ /* 0x000fe4000f8e00ff */
[----:B------:R-:W-:Y:S02]  /*80a0*/  IMAD.U32 R11, RZ, RZ, UR5 ;  /* 0x00000005ff0b7e24 */ /* 0x000fe4000f8e00ff */
[----:B------:R-:W-:Y:S02]  /*80b0*/  IMAD.MOV.U32 R8, RZ, RZ, 0x70 ;  /* 0x00000070ff087424 */ /* 0x000fe400078e00ff */
[----:B------:R-:W-:Y:S02]  /*80c0*/  IMAD.MOV.U32 R12, RZ, RZ, 0x1 ;  /* 0x00000001ff0c7424 */ /* 0x000fe400078e00ff */
[----:B------:R-:W-:-:S07]  /*80d0*/  IMAD.MOV.U32 R13, RZ, RZ, RZ ;  /* 0x000000ffff0d7224 */ /* 0x000fce00078e00ff */
[----:B------:R-:W-:-:S07]  /*80e0*/  LEPC R20, `(.L_x_39) ;  /* 0x000000001014794e */ /* 0x000fce0000000000 */
[----:B012---:R-:W-:Y:S05]  /*80f0*/  CALL.ABS.NOINC R2 ;  /* 0x0000000002007343 */ /* 0x007fea0003c00000 */
.L_x_39:
[----:B------:R-:W-:-:S04]  /*8100*/  UIADD3 UR4, UR36, 0x400, URZ ;  /* 0x0000040024047890 */ /* 0x000fc8000fffe03f */
[----:B------:R-:W-:-:S06]  /*8110*/  ULOP3.LUT UP0, URZ, UR4, 0x3ff, URZ, 0xc0, !UPT ;  /* 0x000003ff043f7892 */ /* 0x000fcc000f80c03f */
[----:B------:R-:W-:-:S13]  /*8120*/  PLOP3.LUT P0, PT, PT, PT, UP0, 0x80, 0x0 ;  /* 0x000000000000781c */ /* 0x000fda0003f0f008 */
[----:B------:R-:W-:Y:S05]  /*8130*/  @!P0 BRA `(.L_x_40) ;  /* 0x00000000007c8947 */ /* 0x000fea0003800000 */
[----:B------:R-:W-:Y:S01]  /*8140*/  MOV R17, 0x0 ;  /* 0x0000000000117802 */ /* 0x000fe20000000f00 */
[----:B------:R-:W-:Y:S01]  /*8150*/  ULDC.64 UR6, c[0x4][0x118] ;  /* 0x0100460000067ab9 */ /* 0x000fe20000000a00 */
[----:B------:R-:W-:Y:S01]  /*8160*/  ULDC.64 UR8, c[0x4][0x120] ;  /* 0x0100480000087ab9 */ /* 0x000fe20000000a00 */
[----:B------:R-:W-:Y:S01]  /*8170*/  ULDC.64 UR4, c[0x4][0x78] ;  /* 0x01001e0000047ab9 */ /* 0x000fe20000000a00 */
[----:B------:R1:W3:Y:S01]  /*8180*/  LDC.64 R2, c[0x4][R17] ;  /* 0x0100000011027b82 */ /* 0x0002e20000000a00 */
[----:B------:R-:W-:Y:S02]  /*8190*/  IMAD.U32 R4, RZ, RZ, UR6 ;  /* 0x00000006ff047e24 */ /* 0x000fe4000f8e00ff */
[----:B------:R-:W-:Y:S02]  /*81a0*/  IMAD.U32 R5, RZ, RZ, UR7 ;  /* 0x00000007ff057e24 */ /* 0x000fe4000f8e00ff */
[----:B------:R-:W-:Y:S02]  /*81b0*/  IMAD.U32 R6, RZ, RZ, UR8 ;  /* 0x00000008ff067e24 */ /* 0x000fe4000f8e00ff */
[----:B------:R-:W-:-:S02]  /*81c0*/  IMAD.U32 R7, RZ, RZ, UR9 ;  /* 0x00000009ff077e24 */ /* 0x000fc4000f8e00ff */
[----:B------:R-:W-:Y:S02]  /*81d0*/  IMAD.U32 R10, RZ, RZ, UR4 ;  /* 0x00000004ff0a7e24 */ /* 0x000fe4000f8e00ff */
[----:B------:R-:W-:Y:S02]  /*81e0*/  IMAD.U32 R11, RZ, RZ, UR5 ;  /* 0x00000005ff0b7e24 */ /* 0x000fe4000f8e00ff */
[----:B------:R-:W-:Y:S02]  /*81f0*/  IMAD.MOV.U32 R8, RZ, RZ, 0x70 ;  /* 0x00000070ff087424 */ /* 0x000fe400078e00ff */
[----:B------:R-:W-:Y:S02]  /*8200*/  IMAD.MOV.U32 R12, RZ, RZ, 0x1 ;  /* 0x00000001ff0c7424 */ /* 0x000fe400078e00ff */
[----:B-1----:R-:W-:-:S07]  /*8210*/  IMAD.MOV.U32 R13, RZ, RZ, RZ ;  /* 0x000000ffff0d7224 */ /* 0x002fce00078e00ff */
[----:B------:R-:W-:-:S07]  /*8220*/  LEPC R20, `(.L_x_41) ;  /* 0x000000001014794e */ /* 0x000fce0000000000 */
[----:B0-23--:R-:W-:Y:S05]  /*8230*/  CALL.ABS.NOINC R2 ;  /* 0x0000000002007343 */ /* 0x00dfea0003c00000 */
.L_x_41:
[----:B------:R0:W1:Y:S01]  /*8240*/  LDC.64 R2, c[0x4][R17] ;  /* 0x0100000011027b82 */ /* 0x0000620000000a00 */
[----:B------:R-:W-:Y:S01]  /*8250*/  ULDC.64 UR6, c[0x4][0x118] ;  /* 0x0100460000067ab9 */ /* 0x000fe20000000a00 */
[----:B------:R-:W-:Y:S01]  /*8260*/  ULDC.64 UR8, c[0x4][0x120] ;  /* 0x0100480000087ab9 */ /* 0x000fe20000000a00 */
[----:B------:R-:W-:Y:S01]  /*8270*/  ULDC.64 UR4, c[0x4][0x80] ;  /* 0x0100200000047ab9 */ /* 0x000fe20000000a00 */
        /* <DEDUP_REMOVED lines=8> */
[----:B0-----:R-:W-:-:S07]  /*8300*/  IMAD.MOV.U32 R13, RZ, RZ, RZ ;  /* 0x000000ffff0d7224 */ /* 0x001fce00078e00ff */
[----:B------:R-:W-:-:S07]  /*8310*/  LEPC R20, `(.L_x_40) ;  /* 0x000000001014794e */ /* 0x000fce0000000000 */
[----:B-1----:R-:W-:Y:S05]  /*8320*/  CALL.ABS.NOINC R2 ;  /* 0x0000000002007343 */ /* 0x002fea0003c00000 */
.L_x_40:
[----:B------:R-:W3:Y:S01]  /*8330*/  LDL R2, [R1+0x20] ;  /* 0x0000200001027983 */ /* 0x000ee20000100800 */
[----:B------:R-:W-:-:S03]  /*8340*/  ULDC.64 UR4, c[0x0][0x9f8] ;  /* 0x00027e0000047ab9 */ /* 0x000fc60000000a00 */
[----:B0-----:R-:W4:Y:S01]  /*8350*/  LDL R0, [R1+0x14] ;  /* 0x0000140001007983 */ /* 0x001f220000100800 */
[----:B------:R-:W-:-:S04]  /*8360*/  ISETP.NE.U32.AND P0, PT, RZ, UR4, PT ;  /* 0x00000004ff007c0c */ /* 0x000fc8000bf05070 */
[----:B------:R-:W-:Y:S01]  /*8370*/  ISETP.NE.AND.EX P0, PT, RZ, UR5, PT, P0 ;  /* 0x00000005ff007c0c */ /* 0x000fe2000bf05300 */
[----:B---3--:R-:W-:-:S12]  /*8380*/  IMAD.MOV.U32 R17, RZ, RZ, R2 ;  /* 0x000000ffff117224 */ /* 0x008fd800078e0002 */
[----:B------:R-:W0:Y:S01]  /*8390*/  @P0 LDC.64 R2, c[0x0][0x9f8] ;  /* 0x00027e00ff020b82 */ /* 0x000e220000000a00 */
[----:B----4-:R-:W-:Y:S02]  /*83a0*/  IMAD.MOV.U32 R7, RZ, RZ, R0 ;  /* 0x000000ffff077224 */ /* 0x010fe400078e0000 */
[----:B0-----:R-:W-:-:S05]  /*83b0*/  @P0 IMAD.WIDE R2, R0, 0x4, R2 ;  /* 0x0000000400020825 */ /* 0x001fca00078e0202 */
[----:B------:R0:W3:Y:S01]  /*83c0*/  @P0 LDG.E R7, desc[UR60][R2.64] ;  /* 0x0000003c02070981 */ /* 0x0000e2000c1e1900 */
[----:B------:R-:W-:Y:S01]  /*83d0*/  VIADD R9, R17, 0xffffffff ;  /* 0xffffffff11097836 */ /* 0x000fe20000000000 */
[----:B------:R-:W-:Y:S01]  /*83e0*/  UMOV UR4, 0xffffffff ;  /* 0xffffffff00047882 */ /* 0x000fe20000000000 */
[----:B------:R-:W-:Y:S01]  /*83f0*/  LOP3.LUT R19, R19, 0xfffffffe, RZ, 0xc0, !PT ;  /* 0xfffffffe13137812 */ /* 0x000fe200078ec0ff */
[----:B0-----:R-:W0:Y:S02]  /*8400*/  LDC.64 R2, c[0x0][0x418] ;  /* 0x00010600ff027b82 */ /* 0x001e240000000a00 */
[----:B0-----:R-:W-:-:S04]  /*8410*/  ISETP.NE.U32.AND P0, PT, R2, RZ, PT ;  /* 0x000000ff0200720c */ /* 0x001fc80003f05070 */
[----:B------:R-:W-:-:S13]  /*8420*/  ISETP.NE.AND.EX P1, PT, R3, RZ, PT, P0 ;  /* 0x000000ff0300720c */ /* 0x000fda0003f25300 */
[----:B------:R-:W-:Y:S02]  /*8430*/  @P1 LOP3.LUT R19, R19, 0x1, RZ, 0xfc, !PT ;  /* 0x0000000113131812 */ /* 0x000fe400078efcff */
[----:B---3--:R-:W-:Y:S01]  /*8440*/  SHF.R.S32.HI R8, RZ, 0x1f, R7 ;  /* 0x0000001fff087819 */ /* 0x008fe20000011407 */
[----:B------:R0:W-:Y:S01]  /*8450*/  STL [R1], R7 ;  /* 0x0000000701007387 */ /* 0x0001e20000100800 */
[----:B------:R-:W-:-:S03]  /*8460*/  SEL R17, R7, RZ, !P1 ;  /* 0x000000ff07117207 */ /* 0x000fc60004800000 */
[----:B------:R0:W-:Y:S04]  /*8470*/  STL [R1+0x18], R9 ;  /* 0x0000180901007387 */ /* 0x0001e80000100800 */
[----:B------:R0:W-:Y:S01]  /*8480*/  STL [R1+0xc], R8 ;  /* 0x00000c0801007387 */ /* 0x0001e20000100800 */
[----:B------:R-:W-:Y:S05]  /*8490*/  BRA.DIV UR4, `(.L_x_42) ;  /* 0x0000003a04e87947 */ /* 0x000fea000b800000 */
[----:B------:R-:W1:Y:S02]  /*84a0*/  S2R R0, SR_TID.X ;  /* 0x0000000000007919 */ /* 0x000e640000002100 */
[----:B-1----:R-:W-:-:S04]  /*84b0*/  SHF.R.U32.HI R0, RZ, 0x5, R0 ;  /* 0x00000005ff007819 */ /* 0x002fc80000011600 */
[----:B------:R-:W-:-:S05]  /*84c0*/  LOP3.LUT R0, R0, 0x3, RZ, 0xc0, !PT ;  /* 0x0000000300007812 */ /* 0x000fca00078ec0ff */
[----:B------:R1:W3:Y:S02]  /*84d0*/  SHFL.IDX PT, R14, R0, RZ, 0x1f ;  /* 0x00001fff000e7589 */ /* 0x0002e400000e0000 */
.L_x_130:
[----:B---3--:R-:W-:Y:S02]  /*84e0*/  ISETP.NE.AND P0, PT, R14, RZ, PT ;  /* 0x000000ff0e00720c */ /* 0x008fe40003f05270 */
[----:B------:R-:W-:Y:S02]  /*84f0*/  PLOP3.LUT P2, PT, PT, PT, PT, 0x8, 0x0 ;  /* 0x000000000000781c */ /* 0x000fe40003f4e170 */
[----:B------:R-:W-:-:S11]  /*8500*/  LOP3.LUT R19, R19, 0xfffffffd, RZ, 0xc0, !PT ;  /* 0xfffffffd13137812 */ /* 0x000fd600078ec0ff */
[----:B------:R-:W-:Y:S01]  /*8510*/  @P2 LOP3.LUT R19, R19, 0x2, RZ, 0xfc, !PT ;  /* 0x0000000213132812 */ /* 0x000fe200078efcff */
[----:B------:R-:W-:Y:S06]  /*8520*/  @P0 BRA `(.L_x_43) ;  /* 0x0000000400240947 */ /* 0x000fec0003800000 */
[----:B------:R-:W-:-:S03]  /*8530*/  UMOV UR4, 0xffffffff ;  /* 0xffffffff00047882 */ /* 0x000fc60000000000 */
[----:B------:R-:W-:Y:S05]  /*8540*/  BRA.DIV UR4, `(.L_x_44) ;  /* 0x0000003a04f07947 */ /* 0x000fea000b800000 */
[----:B------:R-:W-:-:S13]  /*8550*/  ELECT P6, URZ, PT ;  /* 0x00000000003f782f */ /* 0x000fda00038c0000 */
.L_x_133:
[----:B------:R-:W-:Y:S05]  /*8560*/  @!P6 BRA `(.L_x_43) ;  /* 0x000000040014e947 */ /* 0x000fea0003800000 */
[----:B------:R3:W-:Y:S01]  /*8570*/  STL [R1+0x8], R9 ;  /* 0x0000080901007387 */ /* 0x0007e20000100800 */
[----:B------:R-:W-:Y:S01]  /*8580*/  IMAD.MOV.U32 R17, RZ, RZ, R7 ;  /* 0x000000ffff117224 */ /* 0x000fe200078e0007 */
[----:B------:R-:W-:Y:S06]  /*8590*/  @!P1 BRA `(.L_x_45) ;  /* 0x00000000004c9947 */ /* 0x000fec0003800000 */
[----:B------:R-:W4:Y:S01]  /*85a0*/  LDC R6, c[0x0][0x43c] ;  /* 0x00010f00ff067b82 */ /* 0x000f220000000800 */
[----:B-1----:R-:W-:Y:S01]  /*85b0*/  IMAD.MOV.U32 R0, RZ, RZ, R9 ;  /* 0x000000ffff007224 */ /* 0x002fe200078e0009 */
[----:B------:R-:W-:Y:S01]  /*85c0*/  ULDC.64 UR4, c[0x0][0x428] ;  /* 0x00010a0000047ab9 */ /* 0x000fe20000000a00 */
[----:B----4-:R-:W-:-:S13]  /*85d0*/  ISETP.NE.AND P0, PT, R6, 0x1, PT ;  /* 0x000000010600780c */ /* 0x010fda0003f05270 */
[----:B------:R-:W1:Y:S02]  /*85e0*/  @P0 LDC.64 R4, c[0x0][0x440] ;  /* 0x00011000ff040b82 */ /* 0x000e640000000a00 */
[----:B-1----:R-:W-:-:S05]  /*85f0*/  @P0 IMAD.HI.U32 R4, R9, R4, RZ ;  /* 0x0000000409040227 */ /* 0x002fca00078e00ff */
[----:B------:R-:W-:-:S04]  /*8600*/  @P0 SHF.R.U32.HI R0, RZ, R5, R4 ;  /* 0x00000005ff000219 */ /* 0x000fc80000011604 */
[--C-:B------:R-:W-:Y:S01]  /*8610*/  SHF.R.S32.HI R5, RZ, 0x1f, R0.reuse ;  /* 0x0000001fff057819 */ /* 0x100fe20000011400 */
[----:B------:R-:W-:-:S04]  /*8620*/  IMAD.MOV R4, RZ, RZ, -R0 ;  /* 0x000000ffff047224 */ /* 0x000fc800078e0a00 */
[----:B------:R-:W-:Y:S02]  /*8630*/  IMAD R6, R6, R4, R9 ;  /* 0x0000000406067224 */ /* 0x000fe400078e0209 */
[----:B------:R-:W-:-:S03]  /*8640*/  IMAD.MOV.U32 R4, RZ, RZ, R0 ;  /* 0x000000ffff047224 */ /* 0x000fc600078e0000 */
[----:B------:R1:W-:Y:S01]  /*8650*/  STL [R1+0x8], R6 ;  /* 0x0000080601007387 */ /* 0x0003e20000100800 */
[----:B------:R-:W-:-:S03]  /*8660*/  IMAD.WIDE.U32 R4, R7, UR4, R4 ;  /* 0x0000000407047c25 */ /* 0x000fc6000f8e0004 */
[----:B------:R-:W-:Y:S01]  /*8670*/  LEA R2, P0, R4, R2, 0x2 ;  /* 0x0000000204027211 */ /* 0x000fe200078010ff */
[----:B-1----:R-:W-:-:S04]  /*8680*/  IMAD R6, R8, UR4, RZ ;  /* 0x0000000408067c24 */ /* 0x002fc8000f8e02ff */
[----:B------:R-:W-:-:S04]  /*8690*/  IMAD R0, R7, UR5, R6 ;  /* 0x0000000507007c24 */ /* 0x000fc8000f8e0206 */
[----:B------:R-:W-:-:S05]  /*86a0*/  IMAD.IADD R0, R5, 0x1, R0 ;  /* 0x0000000105007824 */ /* 0x000fca00078e0200 */
[----:B------:R-:W-:-:S05]  /*86b0*/  LEA.HI.X R3, R4, R3, R0, 0x2, P0 ;  /* 0x0000000304037211 */ /* 0x000fca00000f1400 */
[----:B------:R4:W5:Y:S02]  /*86c0*/  LDG.E R17, desc[UR60][R2.64] ;  /* 0x0000003c02117981 */ /* 0x000964000c1e1900 */
.L_x_45:
[----:B----4-:R-:W4:Y:S01]  /*86d0*/  LDL R2, [R1+0x4] ;  /* 0x0000040001027983 */ /* 0x010f220000100800 */
[----:B-1----:R-:W-:Y:S02]  /*86e0*/  LEA R0, R18, UR36, 0x3 ;  /* 0x0000002412007c11 */ /* 0x002fe4000f8e18ff */
[----:B----4-:R-:W-:-:S04]  /*86f0*/  SHF.L.U32 R2, R2, 0x1f, RZ ;  /* 0x0000001f02027819 */ /* 0x010fc800000006ff */
[----:B------:R-:W1:Y:S02]  /*8700*/  SYNCS.PHASECHK.TRANS64.TRYWAIT P0, [R0+URZ+0x34840], R2 ;  /* 0x03484002000075a7 */ /* 0x000e64000800017f */
[----:B-1----:R-:W-:Y:S05]  /*8710*/  @!P0 BRA `(.L_x_46) ;  /* 0x00000038009c8947 */ /* 0x002fea0003800000 */
.L_x_134:
[----:B------:R-:W4:Y:S02]  /*8720*/  S2R R3, SR_TID.X ;  /* 0x0000000000037919 */ /* 0x000f240000002100 */
[----:B----4-:R-:W-:-:S04]  /*8730*/  LOP3.LUT R3, R3, 0x7f, RZ, 0xc0, !PT ;  /* 0x0000007f03037812 */ /* 0x010fc800078ec0ff */
[----:B------:R-:W-:-:S13]  /*8740*/  ISETP.NE.AND P0, PT, R3, RZ, PT ;  /* 0x000000ff0300720c */ /* 0x000fda0003f05270 */
[----:B------:R-:W-:Y:S05]  /*8750*/  @P0 BRA `(.L_x_47) ;  /* 0x00000000001c0947 */ /* 0x000fea0003800000 */
[----:B------:R-:W4:Y:S01]  /*8760*/  S2R R3, SR_TID.X ;  /* 0x0000000000037919 */ /* 0x000f220000002100 */
[----:B-1----:R-:W-:-:S04]  /*8770*/  IMAD.MOV.U32 R2, RZ, RZ, 0xc000 ;  /* 0x0000c000ff027424 */ /* 0x002fc800078e00ff */
[----:B------:R1:W-:Y:S01]  /*8780*/  SYNCS.ARRIVE.TRANS64 RZ, [R0+URZ+0x34830], R2 ;  /* 0x0348300200ff79a7 */ /* 0x0003e2000800003f */
[----:B----4-:R-:W-:-:S04]  /*8790*/  LOP3.LUT R3, R3, 0x1f, RZ, 0xc0, !PT ;  /* 0x0000001f03037812 */ /* 0x010fc800078ec0ff */
[----:B------:R-:W-:-:S13]  /*87a0*/  ISETP.NE.AND P0, PT, R3, RZ, PT ;  /* 0x000000ff0300720c */ /* 0x000fda0003f05270 */
[----:B-1----:R-:W-:Y:S05]  /*87b0*/  @!P0 BRA `(.L_x_47) ;  /* 0x0000000000048947 */ /* 0x002fea0003800000 */
[----:B------:R-:W-:Y:S01]  /*87c0*/  BPT.TRAP 0x1 ;  /* 0x000000040000795c */ /* 0x000fe20000300000 */
.L_x_47:
[----:B-1----:R-:W4:Y:S01]  /*87d0*/  LDL R2, [R1+0x8] ;  /* 0x0000080001027983 */ /* 0x002f220000100800 */
[----:B------:R-:W-:Y:S01]  /*87e0*/  R2UR UR8, R18 ;  /* 0x00000000120872ca */ /* 0x000fe200000e0000 */
[----:B------:R-:W-:Y:S01]  /*87f0*/  UIADD3 UR4, UP0, UR38, 0x370, URZ ;  /* 0x0000037026047890 */ /* 0x000fe2000ff1e03f */
[----:B------:R-:W-:Y:S01]  /*8800*/  R2UR UR9, R0 ;  /* 0x00000000000972ca */ /* 0x000fe200000e0000 */
[----:B------:R-:W-:Y:S01]  /*8810*/  UMOV UR10, URZ ;  /* 0x0000003f000a7c82 */ /* 0x000fe20008000000 */
[----:B------:R-:W-:Y:S01]  /*8820*/  R2UR UR12, R16 ;  /* 0x00000000100c72ca */ /* 0x000fe200000e0000 */
[----:B------:R-:W-:Y:S01]  /*8830*/  UIADD3.X UR5, URZ, UR39, URZ, UP0, !UPT ;  /* 0x000000273f057290 */ /* 0x000fe200087fe43f */
[----:B-----5:R-:W-:Y:S01]  /*8840*/  R2UR UR13, R17 ;  /* 0x00000000110d72ca */ /* 0x020fe200000e0000 */
[----:B------:R-:W-:Y:S01]  /*8850*/  UMOV UR6, 0x0 ;  /* 0x0000000000067882 */ /* 0x000fe20000000000 */
[----:B------:R-:W-:Y:S01]  /*8860*/  UMOV UR7, 0x14f00000 ;  /* 0x14f0000000077882 */ /* 0x000fe20000000000 */
[----:B------:R-:W-:Y:S01]  /*8870*/  UMOV UR16, 0x40 ;  /* 0x0000004000107882 */ /* 0x000fe20000000000 */
[----:B------:R-:W-:-:S02]  /*8880*/  PLOP3.LUT P0, PT, PT, PT, PT, 0x80, 0x0 ;  /* 0x000000000000781c */ /* 0x000fc40003f0f070 */
[----:B------:R-:W-:Y:S01]  /*8890*/  LOP3.LUT R19, R19, 0xfffffffd, RZ, 0xc0, !PT ;  /* 0xfffffffd13137812 */ /* 0x000fe200078ec0ff */
[----:B------:R-:W-:Y:S02]  /*88a0*/  UIMAD UR8, UR8, 0xc000, UR36 ;  /* 0x0000c000080878a4 */ /* 0x000fe4000f8e0224 */
[----:B------:R-:W-:Y:S02]  /*88b0*/  UIADD3 UR9, UR9, 0x34830, URZ ;  /* 0x0003483009097890 */ /* 0x000fe4000fffe03f */
[----:B------:R-:W-:Y:S02]  /*88c0*/  UIADD3 UR14, UR8, 0x1c400, URZ ;  /* 0x0001c400080e7890 */ /* 0x000fe4000fffe03f */
[----:B------:R-:W-:Y:S02]  /*88d0*/  UIADD3 UR15, UR8, 0x20400, URZ ;  /* 0x00020400080f7890 */ /* 0x000fe4000fffe03f */
[----:B------:R-:W-:Y:S02]  /*88e0*/  UIADD3 UR17, UR8, 0x24400, URZ ;  /* 0x0002440008117890 */ /* 0x000fe4000fffe03f */
[----:B------:R-:W-:Y:S01]  /*88f0*/  @P0 LOP3.LUT R19, R19, 0x2, RZ, 0xfc, !PT ;  /* 0x0000000213130812 */ /* 0x000fe200078efcff */
[----:B------:R-:W-:Y:S01]  /*8900*/  UMOV UR8, UR14 ;  /* 0x0000000e00087c82 */ /* 0x000fe20008000000 */
[----:B------:R-:W-:Y:S01]  /*8910*/  UMOV UR14, 0x80 ;  /* 0x00000080000e7882 */ /* 0x000fe20000000000 */
[----:B----4-:R-:W-:-:S13]  /*8920*/  R2UR UR11, R2 ;  /* 0x00000000020b72ca */ /* 0x010fda00000e0000 */
[----:B------:R-:W-:-:S09]  /*8930*/  USHF.L.U32 UR11, UR11, 0x7, URZ ;  /* 0x000000070b0b7899 */ /* 0x000fd2000800063f */
[----:B------:R1:W-:Y:S02]  /*8940*/  UTMALDG.4D [UR8], [UR4], desc[UR6] ;  /* 0x00000608040075b4 */ /* 0x0003e40008019000 */
[----:B-1----:R-:W-:Y:S01]  /*8950*/  UMOV UR8, UR15 ;  /* 0x0000000f00087c82 */ /* 0x002fe20008000000 */
[----:B------:R-:W-:Y:S02]  /*8960*/  UMOV UR10, UR16 ;  /* 0x00000010000a7c82 */ /* 0x000fe40008000000 */
[----:B------:R1:W-:Y:S02]  /*8970*/  UTMALDG.4D [UR8], [UR4], desc[UR6] ;  /* 0x00000608040075b4 */ /* 0x0003e40008019000 */
[----:B-1----:R-:W-:Y:S01]  /*8980*/  UMOV UR8, UR17 ;  /* 0x0000001100087c82 */ /* 0x002fe20008000000 */
[----:B------:R-:W-:Y:S02]  /*8990*/  UMOV UR10, UR14 ;  /* 0x0000000e000a7c82 */ /* 0x000fe40008000000 */
[----:B------:R4:W-:Y:S02]  /*89a0*/  UTMALDG.4D [UR8], [UR4], desc[UR6] ;  /* 0x00000608040075b4 */ /* 0x0009e40008019000 */
[----:B----4-:R-:W-:Y:S01]  /*89b0*/  NOP ;  /* 0x0000000000007918 */ /* 0x010fe20000000000 */
.L_x_43:
[----:B------:R-:W-:Y:S05]  /*89c0*/  WARPSYNC.ALL ;  /* 0x0000000000007948 */ /* 0x000fea0003800000 */
[----:B------:R-:W-:Y:S01]  /*89d0*/  UIADD3 UR4, UR36, 0x10400, URZ ;  /* 0x0001040024047890 */ /* 0x000fe2000fffe03f */
[----:B------:R-:W-:Y:S03]  /*89e0*/  BAR.SYNC.DEFER_BLOCKING 0x8, 0x180 ;  /* 0x0206000000007b1d */ /* 0x000fe60000010000 */
[----:B------:R-:W-:-:S06]  /*89f0*/  ULOP3.LUT UP0, URZ, UR4, 0x3ff, URZ, 0xc0, !UPT ;  /* 0x000003ff043f7892 */ /* 0x000fcc000f80c03f */
[----:B------:R-:W-:-:S13]  /*8a00*/  PLOP3.LUT P0, PT, PT, PT, UP0, 0x80, 0x0 ;  /* 0x000000000000781c */ /* 0x000fda0003f0f008 */
[----:B------:R-:W-:Y:S05]  /*8a10*/  @!P0 BRA `(.L_x_48) ;  /* 0x0000000000408947 */ /* 0x000fea0003800000 */
[----:B------:R-:W-:Y:S01]  /*8a20*/  MOV R2, 0x0 ;  /* 0x0000000000027802 */ /* 0x000fe20000000f00 */
[----:B------:R-:W-:Y:S01]  /*8a30*/  ULDC.64 UR6, c[0x4][0x118] ;  /* 0x0100460000067ab9 */ /* 0x000fe20000000a00 */
[----:B------:R-:W-:Y:S01]  /*8a40*/  ULDC.64 UR8, c[0x4][0x120] ;  /* 0x0100480000087ab9 */ /* 0x000fe20000000a00 */
[----:B------:R-:W-:Y:S01]  /*8a50*/  ULDC.64 UR4, c[0x4][0x88] ;  /* 0x0100220000047ab9 */ /* 0x000fe20000000a00 */
[----:B------:R-:W-:Y:S02]  /*8a60*/  IMAD.U32 R4, RZ, RZ, UR6 ;  /* 0x00000006ff047e24 */ /* 0x000fe4000f8e00ff */
[----:B------:R-:W4:Y:S01]  /*8a70*/  LDC.64 R2, c[0x4][R2] ;  /* 0x0100000002027b82 */ /* 0x000f220000000a00 */
[----:B------:R-:W-:Y:S02]  /*8a80*/  IMAD.U32 R5, RZ, RZ, UR7 ;  /* 0x00000007ff057e24 */ /* 0x000fe4000f8e00ff */
[----:B------:R-:W-:Y:S02]  /*8a90*/  IMAD.U32 R6, RZ, RZ, UR8 ;  /* 0x00000008ff067e24 */ /* 0x000fe4000f8e00ff */
[----:B0-----:R-:W-:-:S02]  /*8aa0*/  IMAD.U32 R7, RZ, RZ, UR9 ;  /* 0x00000009ff077e24 */ /* 0x001fc4000f8e00ff */
[----:B------:R-:W-:Y:S02]  /*8ab0*/  IMAD.U32 R10, RZ, RZ, UR4 ;  /* 0x00000004ff0a7e24 */ /* 0x000fe4000f8e00ff */
[----:B------:R-:W-:Y:S02]  /*8ac0*/  IMAD.U32 R11, RZ, RZ, UR5 ;  /* 0x00000005ff0b7e24 */ /* 0x000fe4000f8e00ff */
[----:B------:R-:W-:Y:S02]  /*8ad0*/  IMAD.MOV.U32 R8, RZ, RZ, 0x70 ;  /* 0x00000070ff087424 */ /* 0x000fe400078e00ff */
[----:B------:R-:W-:Y:S02]  /*8ae0*/  IMAD.MOV.U32 R12, RZ, RZ, 0x1 ;  /* 0x00000001ff0c7424 */ /* 0x000fe400078e00ff */
[----:B------:R-:W-:-:S07]  /*8af0*/  IMAD.MOV.U32 R13, RZ, RZ, RZ ;  /* 0x000000ffff0d7224 */ /* 0x000fce00078e00ff */
[----:B------:R-:W-:-:S07]  /*8b00*/  LEPC R20, `(.L_x_48) ;  /* 0x000000001014794e */ /* 0x000fce0000000000 */
[----:B-1234-:R-:W-:Y:S05]  /*8b10*/  CALL.ABS.NOINC R2 ;  /* 0x0000000002007343 */ /* 0x01efea0003c00000 */
.L_x_48:
[----:B------:R-:W4:Y:S01]  /*8b20*/  LDL.LU R4, [R1+0x14] ;  /* 0x0000140001047983 */ /* 0x000f220000300800 */
[----:B-1----:R-:W-:Y:S01]  /*8b30*/  SHF.R.S32.HI R0, RZ, 0x1f, R16 ;  /* 0x0000001fff007819 */ /* 0x002fe20000011410 */
[----:B------:R-:W-:Y:S01]  /*8b40*/  ULDC.64 UR4, c[0x0][0x2d8] ;  /* 0x0000b60000047ab9 */ /* 0x000fe20000000a00 */
[----:B0-----:R-:W0:Y:S01]  /*8b50*/  LDC R8, c[0x0][0x448] ;  /* 0x00011200ff087b82 */ /* 0x001e220000000800 */
[----:B------:R-:W2:Y:S01]  /*8b60*/  LDL.LU R7, [R1+0x1c] ;  /* 0x00001c0001077983 */ /* 0x000ea20000300800 */
[----:B------:R-:W-:-:S03]  /*8b70*/  ULDC.64 UR6, c[0x0][0x280] ;  /* 0x0000a00000067ab9 */ /* 0x000fc60000000a00 */
[----:B------:R-:W3:Y:S01]  /*8b80*/  LDL R5, [R1+0x24] ;  /* 0x0000240001057983 */ /* 0x000ee20000100800 */
[----:B------:R-:W-:Y:S02]  /*8b90*/  IMAD R0, R0, UR4, RZ ;  /* 0x0000000400007c24 */ /* 0x000fe4000f8e02ff */
[C---:B------:R-:W-:Y:S01]  /*8ba0*/  IMAD.WIDE.U32 R2, R16.reuse, UR4, RZ ;  /* 0x0000000410027c25 */ /* 0x040fe2000f8e00ff */
[----:B------:R-:W1:Y:S03]  /*8bb0*/  S2R R10, SR_TID.X ;  /* 0x00000000000a7919 */ /* 0x000e660000002100 */
[----:B------:R-:W-:Y:S01]  /*8bc0*/  IMAD R0, R16, UR5, R0 ;  /* 0x0000000510007c24 */ /* 0x000fe2000f8e0200 */
[----:B------:R-:W-:-:S03]  /*8bd0*/  ULDC.64 UR4, c[0x0][0x2e0] ;  /* 0x0000b80000047ab9 */ /* 0x000fc60000000a00 */
[----:B------:R-:W-:Y:S01]  /*8be0*/  IMAD.IADD R3, R3, 0x1, R0 ;  /* 0x0000000103037824 */ /* 0x000fe200078e0200 */
[----:B0-----:R-:W-:-:S13]  /*8bf0*/  ISETP.NE.AND P0, PT, R8, 0x1, PT ;  /* 0x000000010800780c */ /* 0x001fda0003f05270 */
[----:B------:R-:W0:Y:S01]  /*8c00*/  @P0 LDC R6, c[0x0][0x44c] ;  /* 0x00011300ff060b82 */ /* 0x000e220000000800 */
[----:B-1----:R-:W-:-:S05]  /*8c10*/  IMAD.SHL.U32 R10, R10, 0x8, RZ ;  /* 0x000000080a0a7824 */ /* 0x002fca00078e00ff */
[----:B------:R-:W-:-:S04]  /*8c20*/  LOP3.LUT R10, R10, 0x38, RZ, 0xc0, !PT ;  /* 0x000000380a0a7812 */ /* 0x000fc800078ec0ff */
[C---:B------:R-:W-:Y:S02]  /*8c30*/  LOP3.LUT R11, R10.reuse, 0x40, RZ, 0xfc, !PT ;  /* 0x000000400a0b7812 */ /* 0x040fe400078efcff */
[----:B------:R-:W-:Y:S02]  /*8c40*/  LOP3.LUT R10, R10, 0x80, RZ, 0xfc, !PT ;  /* 0x000000800a0a7812 */ /* 0x000fe400078efcff */
[----:B----4-:R-:W-:Y:S01]  /*8c50*/  SHF.R.S32.HI R0, RZ, 0x1f, R4 ;  /* 0x0000001fff007819 */ /* 0x010fe20000011404 */
[----:B------:R-:W-:-:S04]  /*8c60*/  IMAD.WIDE.U32 R2, R4, UR4, R2 ;  /* 0x0000000404027c25 */ /* 0x000fc8000f8e0002 */
[----:B------:R-:W-:Y:S01]  /*8c70*/  IMAD R0, R0, UR4, RZ ;  /* 0x0000000400007c24 */ /* 0x000fe2000f8e02ff */
[----:B------:R-:W-:-:S03]  /*8c80*/  ULDC UR4, c[0x0][0xc38] ;  /* 0x00030e0000047ab9 */ /* 0x000fc60000000800 */
[----:B------:R-:W-:Y:S02]  /*8c90*/  IMAD R0, R4, UR5, R0 ;  /* 0x0000000504007c24 */ /* 0x000fe4000f8e0200 */
[----:B------:R-:W1:Y:S02]  /*8ca0*/  S2R R4, SR_TID.X ;  /* 0x0000000000047919 */ /* 0x000e640000002100 */
[----:B------:R-:W-:Y:S02]  /*8cb0*/  IMAD.IADD R3, R3, 0x1, R0 ;  /* 0x0000000103037824 */ /* 0x000fe400078e0200 */
[----:B--2---:R-:W-:Y:S02]  /*8cc0*/  IMAD.MOV R0, RZ, RZ, -R7 ;  /* 0x000000ffff007224 */ /* 0x004fe400078e0a07 */
[----:B------:R-:W2:Y:S02]  /*8cd0*/  @P0 LDC R7, c[0x0][0x450] ;  /* 0x00011400ff070b82 */ /* 0x000ea40000000800 */
[----:B---3--:R-:W-:Y:S01]  /*8ce0*/  IMAD R0, R0, UR4, R5 ;  /* 0x0000000400007c24 */ /* 0x008fe2000f8e0205 */
[----:B------:R-:W-:-:S03]  /*8cf0*/  ULDC.64 UR4, c[0x0][0x2d0] ;  /* 0x0000b40000047ab9 */ /* 0x000fc60000000a00 */
[----:B------:R-:W-:Y:S01]  /*8d00*/  IMAD.SHL.U32 R5, R0, 0x80, RZ ;  /* 0x0000008000057824 */ /* 0x000fe200078e00ff */
[----:B-1----:R-:W-:-:S04]  /*8d10*/  LOP3.LUT R4, R4, 0x7f, RZ, 0xc0, !PT ;  /* 0x0000007f04047812 */ /* 0x002fc800078ec0ff */
[----:B------:R-:W-:Y:S02]  /*8d20*/  SHF.R.U32.HI R9, RZ, 0x3, R4 ;  /* 0x00000003ff097819 */ /* 0x000fe40000011604 */
[----:B------:R-:W1:Y:S02]  /*8d30*/  S2R R4, SR_TID.X ;  /* 0x0000000000047919 */ /* 0x000e640000002100 */
[----:B-1----:R-:W-:-:S05]  /*8d40*/  IMAD.SHL.U32 R4, R4, 0x10, RZ ;  /* 0x0000001004047824 */ /* 0x002fca00078e00ff */
[----:B------:R-:W-:Y:S02]  /*8d50*/  LOP3.LUT R4, R9, 0x70, R4, 0xf8, !PT ;  /* 0x0000007009047812 */ /* 0x000fe400078ef804 */
[----:B------:R-:W1:Y:S02]  /*8d60*/  S2R R9, SR_TID.X ;  /* 0x0000000000097919 */ /* 0x000e640000002100 */
[----:B------:R-:W-:-:S05]  /*8d70*/  LOP3.LUT R0, R4, R5, RZ, 0xfc, !PT ;  /* 0x0000000504007212 */ /* 0x000fca00078efcff */
[----:B0-----:R-:W-:-:S04]  /*8d80*/  @P0 IMAD.HI.U32 R6, R0, R6, RZ ;  /* 0x0000000600060227 */ /* 0x001fc800078e00ff */
[----:B------:R-:W-:Y:S01]  /*8d90*/  IMAD.MOV.U32 R4, RZ, RZ, R0 ;  /* 0x000000ffff047224 */ /* 0x000fe200078e0000 */
[----:B--2---:R-:W-:-:S05]  /*8da0*/  @P0 SHF.R.U32.HI R4, RZ, R7, R6 ;  /* 0x00000007ff040219 */ /* 0x004fca0000011606 */
[----:B------:R-:W-:Y:S02]  /*8db0*/  IMAD.MOV R6, RZ, RZ, -R4 ;  /* 0x000000ffff067224 */ /* 0x000fe400078e0a04 */
[----:B------:R-:W-:-:S04]  /*8dc0*/  IMAD.WIDE.U32 R2, R4, UR4, R2 ;  /* 0x0000000404027c25 */ /* 0x000fc8000f8e0002 */
[----:B------:R-:W-:Y:S01]  /*8dd0*/  IMAD R0, R8, R6, R0 ;  /* 0x0000000608007224 */ /* 0x000fe200078e0200 */
[----:B------:R-:W-:-:S05]  /*8de0*/  SHF.R.S32.HI R6, RZ, 0x1f, R4 ;  /* 0x0000001fff067819 */ /* 0x000fca0000011404 */
[----:B------:R-:W-:Y:S02]  /*8df0*/  IMAD R6, R6, UR4, RZ ;  /* 0x0000000406067c24 */ /* 0x000fe4000f8e02ff */
[----:B-1----:R-:W-:Y:S02]  /*8e00*/  IMAD.SHL.U32 R9, R9, 0x8, RZ ;  /* 0x0000000809097824 */ /* 0x002fe400078e00ff */
[----:B------:R-:W-:Y:S01]  /*8e10*/  IMAD R6, R4, UR5, R6 ;  /* 0x0000000504067c24 */ /* 0x000fe2000f8e0206 */
[----:B------:R-:W-:Y:S01]  /*8e20*/  SHF.R.S32.HI R4, RZ, 0x1f, R0 ;  /* 0x0000001fff047819 */ /* 0x000fe20000011400 */
[----:B------:R-:W-:Y:S01]  /*8e30*/  ULDC.64 UR4, c[0x0][0x2c8] ;  /* 0x0000b20000047ab9 */ /* 0x000fe20000000a00 */
[----:B------:R-:W-:Y:S01]  /*8e40*/  LOP3.LUT R9, R9, 0x38, RZ, 0xc0, !PT ;  /* 0x0000003809097812 */ /* 0x000fe200078ec0ff */
[----:B------:R-:W-:Y:S02]  /*8e50*/  IMAD.IADD R3, R3, 0x1, R6 ;  /* 0x0000000103037824 */ /* 0x000fe400078e0206 */
[----:B------:R-:W-:-:S02]  /*8e60*/  IMAD R4, R4, UR4, RZ ;  /* 0x0000000404047c24 */ /* 0x000fc4000f8e02ff */
[----:B------:R-:W-:Y:S01]  /*8e70*/  IMAD.WIDE.U32 R2, R0, UR4, R2 ;  /* 0x0000000400027c25 */ /* 0x000fe2000f8e0002 */
[----:B------:R-:W-:Y:S02]  /*8e80*/  ULDC UR4, c[0x0][0x2b8] ;  /* 0x0000ae0000047ab9 */ /* 0x000fe40000000800 */
[----:B------:R-:W-:Y:S01]  /*8e90*/  ISETP.GE.AND P2, PT, R10, UR4, PT ;  /* 0x000000040a007c0c */ /* 0x000fe2000bf46270 */
[----:B------:R-:W-:Y:S01]  /*8ea0*/  IMAD R4, R0, UR5, R4 ;  /* 0x0000000500047c24 */ /* 0x000fe2000f8e0204 */
[----:B------:R0:W5:Y:S01]  /*8eb0*/  LDL R10, [R1+0x10] ;  /* 0x00001000010a7983 */ /* 0x0001620000100800 */
[C---:B------:R-:W-:Y:S02]  /*8ec0*/  LEA R0, P3, R2.reuse, UR6, 0x1 ;  /* 0x0000000602007c11 */ /* 0x040fe4000f8608ff */
[----:B------:R-:W-:Y:S01]  /*8ed0*/  IMAD.IADD R4, R3, 0x1, R4 ;  /* 0x0000000103047824 */ /* 0x000fe200078e0204 */
[----:B------:R-:W-:Y:S02]  /*8ee0*/  ISETP.GE.AND P0, PT, R9, UR4, PT ;  /* 0x0000000409007c0c */ /* 0x000fe4000bf06270 */
[----:B------:R-:W-:Y:S01]  /*8ef0*/  ISETP.GE.AND P1, PT, R11, UR4, PT ;  /* 0x000000040b007c0c */ /* 0x000fe2000bf26270 */
[----:B------:R-:W-:Y:S01]  /*8f00*/  UMOV UR4, 0xffffffff ;  /* 0xffffffff00047882 */ /* 0x000fe20000000000 */
[----:B------:R-:W-:-:S02]  /*8f10*/  LEA.HI.X R4, R2, UR7, R4, 0x1, P3 ;  /* 0x0000000702047c11 */ /* 0x000fc400098f0c04 */
[----:B0-----:R-:W-:Y:S09]  /*8f20*/  BRA.DIV UR4, `(.L_x_49) ;  /* 0x0000003204ac7947 */ /* 0x001ff2000b800000 */
[----:B------:R-:W0:Y:S01]  /*8f30*/  S2R R6, SR_TID.X ;  /* 0x0000000000067919 */ /* 0x000e220000002100 */
[----:B------:R-:W-:Y:S02]  /*8f40*/  ULDC UR4, c[0x0][0x288] ;  /* 0x0000a20000047ab9 */ /* 0x000fe40000000800 */
[----:B------:R-:W-:Y:S01]  /*8f50*/  IMAD R3, R8, UR4, RZ ;  /* 0x0000000408037c24 */ /* 0x000fe2000f8e02ff */
[----:B------:R-:W1:Y:S01]  /*8f60*/  S2R R11, SR_TID.X ;  /* 0x00000000000b7919 */ /* 0x000e620000002100 */
[----:B------:R-:W2:Y:S04]  /*8f70*/  SHFL.IDX PT, R7, R0, RZ, 0x181f ;  /* 0x00181fff00077589 */ /* 0x000ea800000e0000 */
[----:B------:R-:W-:Y:S01]  /*8f80*/  SHFL.IDX PT, R8, R0, 0x1, 0x181f ;  /* 0x00381f0000087f89 */ /* 0x000fe200000e0000 */
[----:B0-----:R-:W-:-:S04]  /*8f90*/  LOP3.LUT R6, R6, 0x7f, RZ, 0xc0, !PT ;  /* 0x0000007f06067812 */ /* 0x001fc800078ec0ff */
[----:B------:R-:W-:Y:S01]  /*8fa0*/  SHF.R.U32.HI R6, RZ, 0x3, R6 ;  /* 0x00000003ff067819 */ /* 0x000fe20000011606 */
[----:B-1----:R-:W-:-:S04]  /*8fb0*/  IMAD.SHL.U32 R11, R11, 0x8, RZ ;  /* 0x000000080b0b7824 */ /* 0x002fc800078e00ff */
[----:B------:R-:W-:Y:S01]  /*8fc0*/  IMAD.IADD R2, R6, 0x1, R5 ;  /* 0x0000000106027824 */ /* 0x000fe200078e0205 */
[----:B------:R-:W-:Y:S01]  /*8fd0*/  LOP3.LUT R11, R11, 0x38, RZ, 0xc0, !PT ;  /* 0x000000380b0b7812 */ /* 0x000fe200078ec0ff */
[----:B------:R-:W0:Y:S02]  /*8fe0*/  SHFL.IDX PT, R6, R4, RZ, 0x181f ;  /* 0x00181fff04067589 */ /* 0x000e2400000e0000 */
[C---:B------:R-:W-:Y:S01]  /*8ff0*/  VIADD R5, R2.reuse, 0x10 ;  /* 0x0000001002057836 */ /* 0x040fe20000000000 */
[----:B------:R-:W-:-:S04]  /*9000*/  ISETP.GE.AND P4, PT, R2, R3, PT ;  /* 0x000000030200720c */ /* 0x000fc80003f86270 */
[----:B------:R-:W-:Y:S02]  /*9010*/  ISETP.GE.AND P3, PT, R5, R3, PT ;  /* 0x000000030500720c */ /* 0x000fe40003f66270 */
[----:B------:R-:W1:Y:S07]  /*9020*/  SHFL.IDX PT, R5, R4, 0x1, 0x181f ;  /* 0x00381f0004057f89 */ /* 0x000e6e00000e0000 */
[----:B--2---:R-:W-:-:S05]  /*9030*/  @!P4 LEA R7, P5, R11, R7, 0x1 ;  /* 0x000000070b07c211 */ /* 0x004fca00078a08ff */
[----:B0-----:R-:W-:Y:S01]  /*9040*/  @!P4 IMAD.X R6, RZ, RZ, R6, P5 ;  /* 0x000000ffff06c224 */ /* 0x001fe200028e0606 */
[----:B------:R-:W-:-:S04]  /*9050*/  @!P3 LEA R8, P5, R11, R8, 0x1 ;  /* 0x000000080b08b211 */ /* 0x000fc800078a08ff */
[----:B------:R-:W-:-:S04]  /*9060*/  @!P4 LOP3.LUT R7, R7, R6, RZ, 0x3c, !PT ;  /* 0x000000060707c212 */ /* 0x000fc800078e3cff */
[----:B------:R-:W-:Y:S01]  /*9070*/  @!P4 LOP3.LUT R6, R7, R6, RZ, 0x3c, !PT ;  /* 0x000000060706c212 */ /* 0x000fe200078e3cff */
[----:B-1----:R-:W-:-:S03]  /*9080*/  @!P3 IMAD.X R5, RZ, RZ, R5, P5 ;  /* 0x000000ffff05b224 */ /* 0x002fc600028e0605 */
[----:B------:R-:W-:-:S05]  /*9090*/  @!P4 LOP3.LUT R7, R7, R6, RZ, 0x3c, !PT ;  /* 0x000000060707c212 */ /* 0x000fca00078e3cff */
[----:B-----5:R-:W-:Y:S04]  /*90a0*/  @!P4 LDGSTS.E.BYPASS.LTC128B.128 [R10+0x10400], desc[UR60][R6.64], !P0 ;  /* 0x10400000060acfae */ /* 0x020fe8000c101d7c */
[----:B------:R-:W-:Y:S04]  /*90b0*/  @!P4 LDGSTS.E.BYPASS.LTC128B.128 [R10+0x14400], desc[UR60][R6.64+0x80], !P1 ;  /* 0x14400080060acfae */ /* 0x000fe8000c901d7c */
[----:B------:R0:W-:Y:S02]  /*90c0*/  @!P4 LDGSTS.E.BYPASS.LTC128B.128 [R10+0x18400], desc[UR60][R6.64+0x100], !P2 ;  /* 0x18400100060acfae */ /* 0x0001e4000d101d7c */
[----:B0-----:R-:W-:-:S02]  /*90d0*/  @!P3 IMAD.MOV.U32 R6, RZ, RZ, R8 ;  /* 0x000000ffff06b224 */ /* 0x001fc400078e0008 */
[----:B------:R-:W-:Y:S01]  /*90e0*/  @!P3 IMAD.MOV.U32 R7, RZ, RZ, R5 ;  /* 0x000000ffff07b224 */ /* 0x000fe200078e0005 */
[----:B------:R-:W0:Y:S01]  /*90f0*/  SHFL.IDX PT, R8, R0, 0x2, 0x181f ;  /* 0x00581f0000087f89 */ /* 0x000e2200000e0000 */
[----:B------:R-:W-:-:S03]  /*9100*/  VIADD R5, R2, 0x20 ;  /* 0x0000002002057836 */ /* 0x000fc60000000000 */
[----:B------:R-:W-:Y:S04]  /*9110*/  @!P3 LDGSTS.E.BYPASS.LTC128B.128 [R10+0x10c00], desc[UR60][R6.64], !P0 ;  /* 0x10c00000060abfae */ /* 0x000fe8000c101d7c */
[----:B------:R-:W-:Y:S04]  /*9120*/  @!P3 LDGSTS.E.BYPASS.LTC128B.128 [R10+0x14c00], desc[UR60][R6.64+0x80], !P1 ;  /* 0x14c00080060abfae */ /* 0x000fe8000c901d7c */
[----:B------:R1:W-:Y:S01]  /*9130*/  @!P3 LDGSTS.E.BYPASS.LTC128B.128 [R10+0x18c00], desc[UR60][R6.64+0x100], !P2 ;  /* 0x18c00100060abfae */ /* 0x0003e2000d101d7c */
[----:B------:R-:W-:-:S03]  /*9140*/  ISETP.GE.AND P3, PT, R5, R3, PT ;  /* 0x000000030500720c */ /* 0x000fc60003f66270 */
[----:B------:R-:W2:Y:S10]  /*9150*/  SHFL.IDX PT, R5, R4, 0x2, 0x181f ;  /* 0x00581f0004057f89 */ /* 0x000eb400000e0000 */
[----:B0-----:R-:W-:-:S05]  /*9160*/  @!P3 LEA R8, P4, R11, R8, 0x1 ;  /* 0x000000080b08b211 */ /* 0x001fca00078808ff */
[----:B-1----:R-:W-:Y:S02]  /*9170*/  @!P3 IMAD.MOV.U32 R6, RZ, RZ, R8 ;  /* 0x000000ffff06b224 */ /* 0x002fe400078e0008 */
[----:B--2---:R-:W-:Y:S02]  /*9180*/  @!P3 IMAD.X R9, RZ, RZ, R5, P4 ;  /* 0x000000ffff09b224 */ /* 0x004fe400020e0605 */
[----:B------:R-:W-:Y:S02]  /*9190*/  VIADD R5, R2, 0x30 ;  /* 0x0000003002057836 */ /* 0x000fe40000000000 */
[----:B------:R-:W-:-:S05]  /*91a0*/  @!P3 IMAD.MOV.U32 R7, RZ, RZ, R9 ;  /* 0x000000ffff07b224 */ /* 0x000fca00078e0009 */
[----:B------:R-:W-:Y:S04]  /*91b0*/  @!P3 LDGSTS.E.BYPASS.LTC128B.128 [R10+0x11400], desc[UR60][R6.64], !P0 ;  /* 0x11400000060abfae */ /* 0x000fe8000c101d7c */
[----:B------:R-:W-:Y:S04]  /*91c0*/  @!P3 LDGSTS.E.BYPASS.LTC128B.128 [R10+0x15400], desc[UR60][R6.64+0x80], !P1 ;  /* 0x15400080060abfae */ /* 0x000fe8000c901d7c */
[----:B------:R0:W-:Y:S01]  /*91d0*/  @!P3 LDGSTS.E.BYPASS.LTC128B.128 [R10+0x19400], desc[UR60][R6.64+0x100], !P2 ;  /* 0x19400100060abfae */ /* 0x0001e2000d101d7c */
[----:B------:R-:W-:-:S03]  /*91e0*/  ISETP.GE.AND P3, PT, R5, R3, PT ;  /* 0x000000030500720c */ /* 0x000fc60003f66270 */
[----:B------:R-:W-:Y:S04]  /*91f0*/  SHFL.IDX PT, R5, R4, 0x3, 0x181f ;  /* 0x00781f0004057f89 */ /* 0x000fe800000e0000 */
[----:B0-----:R-:W0:Y:S06]  /*9200*/  SHFL.IDX PT, R6, R0, 0x3, 0x181f ;  /* 0x00781f0000067f89 */ /* 0x001e2c00000e0000 */
[----:B0-----:R-:W-:-:S05]  /*9210*/  @!P3 LEA R6, P4, R11, R6, 0x1 ;  /* 0x000000060b06b211 */ /* 0x001fca00078808ff */
[----:B------:R-:W-:-:S04]  /*9220*/  @!P3 IMAD.X R5, RZ, RZ, R5, P4 ;  /* 0x000000ffff05b224 */ /* 0x000fc800020e0605 */
[----:B------:R-:W-:Y:S02]  /*9230*/  @!P3 IMAD.MOV.U32 R7, RZ, RZ, R5 ;  /* 0x000000ffff07b224 */ /* 0x000fe400078e0005 */
[----:B------:R-:W-:-:S03]  /*9240*/  VIADD R5, R2, 0x40 ;  /* 0x0000004002057836 */ /* 0x000fc60000000000 */
        /* <DEDUP_REMOVED lines=20> */
[----:B------:R-:W-:Y:S02]  /*9390*/  @!P3 LDGSTS.E.BYPASS.LTC128B.128 [R10+0x12c00], desc[UR60][R6.64], !P0 ;  /* 0x12c00000060abfae */ /* 0x000fe4000c101d7c */
[----:B------:R-:W-:Y:S02]  /*93a0*/  ISETP.GE.AND P4, PT, R5, R3, PT ;  /* 0x000000030500720c */ /* 0x000fe40003f86270 */
[----:B------:R-:W-:Y:S04]  /*93b0*/  @!P3 LDGSTS.E.BYPASS.LTC128B.128 [R10+0x16c00], desc[UR60][R6.64+0x80], !P1 ;  /* 0x16c00080060abfae */ /* 0x000fe8000c901d7c */
[----:B------:R0:W-:Y:S04]  /*93c0*/  @!P3 LDGSTS.E.BYPASS.LTC128B.128 [R10+0x1ac00], desc[UR60][R6.64+0x100], !P2 ;  /* 0x1ac00100060abfae */ /* 0x0001e8000d101d7c */
[----:B------:R-:W-:Y:S04]  /*93d0*/  SHFL.IDX PT, R5, R4, 0x6, 0x181f ;  /* 0x00d81f0004057f89 */ /* 0x000fe800000e0000 */
[----:B------:R-:W-:Y:S04]  /*93e0*/  SHFL.IDX PT, R4, R4, 0x7, 0x181f ;  /* 0x00f81f0004047f89 */ /* 0x000fe800000e0000 */
[----:B0-----:R-:W0:Y:S04]  /*93f0*/  SHFL.IDX PT, R6, R0, 0x6, 0x181f ;  /* 0x00d81f0000067f89 */ /* 0x001e2800000e0000 */
[----:B------:R-:W1:Y:S01]  /*9400*/  SHFL.IDX PT, R0, R0, 0x7, 0x181f ;  /* 0x00f81f0000007f89 */ /* 0x000e6200000e0000 */
[----:B0-----:R-:W-:-:S05]  /*9410*/  @!P4 LEA R6, P3, R11, R6, 0x1 ;  /* 0x000000060b06c211 */ /* 0x001fca00078608ff */
[----:B------:R-:W-:-:S04]  /*9420*/  @!P4 IMAD.X R5, RZ, RZ, R5, P3 ;  /* 0x000000ffff05c224 */ /* 0x000fc800018e0605 */
[----:B------:R-:W-:-:S05]  /*9430*/  @!P4 IMAD.MOV.U32 R7, RZ, RZ, R5 ;  /* 0x000000ffff07c224 */ /* 0x000fca00078e0005 */
[----:B------:R0:W-:Y:S04]  /*9440*/  @!P4 LDGSTS.E.BYPASS.LTC128B.128 [R10+0x13400], desc[UR60][R6.64], !P0 ;  /* 0x13400000060acfae */ /* 0x0001e8000c101d7c */
[----:B------:R0:W-:Y:S04]  /*9450*/  @!P4 LDGSTS.E.BYPASS.LTC128B.128 [R10+0x17400], desc[UR60][R6.64+0x80], !P1 ;  /* 0x17400080060acfae */ /* 0x0001e8000c901d7c */
[----:B-1----:R0:W-:Y:S02]  /*9460*/  @!P4 LDGSTS.E.BYPASS.LTC128B.128 [R10+0x1b400], desc[UR60][R6.64+0x100], !P2 ;  /* 0x1b400100060acfae */ /* 0x0021e4000d101d7c */
.L_x_151:
[----:B------:R-:W-:Y:S01]  /*9470*/  VIADD R2, R2, 0x70 ;  /* 0x0000007002027836 */ /* 0x000fe20000000000 */
[----:B------:R-:W-:Y:S04]  /*9480*/  BSSY B0, `(.L_x_50) ;  /* 0x000000e000007945 */ /* 0x000fe80003800000 */
[----:B------:R-:W-:-:S13]  /*9490*/  ISETP.GE.AND P3, PT, R2, R3, PT ;  /* 0x000000030200720c */ /* 0x000fda0003f66270 */
[----:B------:R-:W-:Y:S05]  /*94a0*/  @P3 BRA `(.L_x_51) ;  /* 0x00000000002c3947 */ /* 0x000fea0003800000 */
[----:B------:R-:W1:Y:S02]  /*94b0*/  S2R R5, SR_TID.X ;  /* 0x0000000000057919 */ /* 0x000e640000002100 */
[----:B-1----:R-:W-:-:S05]  /*94c0*/  IMAD.SHL.U32 R5, R5, 0x8, RZ ;  /* 0x0000000805057824 */ /* 0x002fca00078e00ff */
[----:B------:R-:W-:-:S04]  /*94d0*/  LOP3.LUT R5, R5, 0x38, RZ, 0xc0, !PT ;  /* 0x0000003805057812 */ /* 0x000fc800078ec0ff */
[----:B------:R-:W-:-:S05]  /*94e0*/  LEA R2, P3, R5, R0, 0x1 ;  /* 0x0000000005027211 */ /* 0x000fca00078608ff */
[----:B------:R-:W-:-:S05]  /*94f0*/  IMAD.X R3, RZ, RZ, R4, P3 ;  /* 0x000000ffff037224 */ /* 0x000fca00018e0604 */
[----:B------:R-:W-:Y:S01]  /*9500*/  @!PT LDS RZ, [RZ] ;  /* 0x00000000fffff984 */ /* 0x000fe20000000800 */
[----:B------:R-:W-:Y:S01]  /*9510*/  @!PT LDS RZ, [RZ] ;  /* 0x00000000fffff984 */ /* 0x000fe20000000800 */
[----:B------:R-:W-:Y:S01]  /*9520*/  @!PT LDS RZ, [RZ] ;  /* 0x00000000fffff984 */ /* 0x000fe20000000800 */
[----:B------:R1:W-:Y:S04]  /*9530*/  LDGSTS.E.BYPASS.LTC128B.128 [R10+0x13c00], desc[UR60][R2.64], !P0 ;  /* 0x13c00000020a7fae */ /* 0x0003e8000c101d7c */
[----:B------:R1:W-:Y:S04]  /*9540*/  LDGSTS.E.BYPASS.LTC128B.128 [R10+0x17c00], desc[UR60][R2.64+0x80], !P1 ;  /* 0x17c00080020a7fae */ /* 0x0003e8000c901d7c */
[----:B------:R1:W-:Y:S02]  /*9550*/  LDGSTS.E.BYPASS.LTC128B.128 [R10+0x1bc00], desc[UR60][R2.64+0x100], !P2 ;  /* 0x1bc00100020a7fae */ /* 0x0003e4000d101d7c */
.L_x_51:
[----:B------:R-:W-:Y:S05]  /*9560*/  BSYNC B0 ;  /* 0x0000000000007941 */ /* 0x000fea0003800000 */
.L_x_50:
[----:B-1----:R-:W2:Y:S01]  /*9570*/  LDL R2, [R1+0x2c] ;  /* 0x00002c0001027983 */ /* 0x002ea20000100800 */
[----:B------:R-:W-:Y:S01]  /*9580*/  NOP ;  /* 0x0000000000007918 */ /* 0x000fe20000000000 */
[----:B------:R-:W-:Y:S02]  /*9590*/  SYNCS.ARRIVE.TRANS64.RED.A0T1 RZ, [UR36+0x34800], RZ ;  /* 0x034800ffffff79a7 */ /* 0x000fe40008200424 */
[----:B------:R-:W-:Y:S01]  /*95a0*/  ARRIVES.LDGSTSBAR.64.TRANSCNT [UR36+0x34800] ;  /* 0x03480000ff0079b0 */ /* 0x000fe20008000aa4 */
[----:B--2---:R-:W-:-:S04]  /*95b0*/  LOP3.LUT R0, R2, 0x1, RZ, 0xc, !PT ;  /* 0x0000000102007812 */ /* 0x004fc800078e0cff */
[----:B------:R-:W-:Y:S01]  /*95c0*/  SHF.L.U32 R0, R0, 0x1f, RZ ;  /* 0x0000001f00007819 */ /* 0x000fe200000006ff */
[----:B------:R-:W-:Y:S01]  /*95d0*/  NOP ;  /* 0x0000000000007918 */ /* 0x000fe20000000000 */
[----:B------:R-:W2:Y:S01]  /*95e0*/  LDL.LU R2, [R1+0x28] ;  /* 0x0000280001027983 */ /* 0x000ea20000300800 */
[----:B------:R-:W-:Y:S01]  /*95f0*/  SYNCS.ARRIVE.TRANS64.A1T0 RZ, [UR36+0x34800], RZ ;  /* 0x034800ffffff79a7 */ /* 0x000fe20008100024 */
[----:B------:R-:W-:Y:S01]  /*9600*/  BSSY B0, `(.L_x_52) ;  /* 0x0000005000007945 */ /* 0x000fe20003800000 */
[----:B------:R-:W-:Y:S01]  /*9610*/  IMAD.U32 R14, RZ, RZ, UR36 ;  /* 0x00000024ff0e7e24 */ /* 0x000fe2000f8e00ff */
[----:B------:R-:W1:Y:S01]  /*9620*/  SYNCS.PHASECHK.TRANS64.TRYWAIT P0, [UR36+0x34820], R0 ;  /* 0x03482000ff0075a7 */ /* 0x000e620008000164 */
[----:B--2---:R-:W-:Y:S01]  /*9630*/  ISETP.GE.AND P1, PT, R2, 0x81, PT ;  /* 0x000000810200780c */ /* 0x004fe20003f26270 */
[----:B-1----:R-:W-:-:S12]  /*9640*/  @!P0 BRA `(.L_x_53) ;  /* 0x0000003400b48947 */ /* 0x002fd80003800000 */
.L_x_152:
[----:B------:R-:W-:Y:S05]  /*9650*/  BSYNC B0 ;  /* 0x0000000000007941 */ /* 0x000fea0003800000 */
.L_x_52:
[----:B------:R-:W-:Y:S01]  /*9660*/  VIADD R9, R14, 0x34800 ;  /* 0x000348000e097836 */ /* 0x000fe20000000000 */
[----:B------:R-:W-:Y:S06]  /*9670*/  @!P1 BRA `(.L_x_54) ;  /* 0x0000001c00f09947 */ /* 0x000fec0003800000 */
[----:B------:R-:W0:Y:S01]  /*9680*/  LDL R2, [R1+0x20] ;  /* 0x0000200001027983 */ /* 0x000e220000100800 */
[----:B-1----:R-:W-:Y:S02]  /*9690*/  IMAD.MOV.U32 R0, RZ, RZ, 0x1 ;  /* 0x00000001ff007424 */ /* 0x002fe400078e00ff */
[----:B0-----:R-:W-:-:S05]  /*96a0*/  IMAD.MOV R10, RZ, RZ, -R2 ;  /* 0x000000ffff0a7224 */ /* 0x001fca00078e0a02 */
[----:B------:R-:W-:-:S05]  /*96b0*/  VIADDMNMX R10, R10, R0, 0xffffffff, !PT ;  /* 0xffffffff0a0a7446 */ /* 0x000fca0007800100 */
[----:B------:R-:W-:-:S05]  /*96c0*/  IMAD.IADD R0, R2, 0x1, R10 ;  /* 0x0000000102007824 */ /* 0x000fca00078e020a */
[----:B------:R-:W-:-:S04]  /*96d0*/  LOP3.LUT R0, R0, 0x1, RZ, 0xc0, !PT ;  /* 0x0000000100007812 */ /* 0x000fc800078ec0ff */
[----:B------:R-:W-:Y:S01]  /*96e0*/  ISETP.NE.U32.AND P0, PT, R0, 0x1, PT ;  /* 0x000000010000780c */ /* 0x000fe20003f05070 */
[----:B------:R-:W-:-:S12]  /*96f0*/  VIADD R0, R2, 0xfffffffe ;  /* 0xfffffffe02007836 */ /* 0x000fd80000000000 */
[----:B------:R-:W-:Y:S05]  /*9700*/  @P0 BRA `(.L_x_55) ;  /* 0x00000008009c0947 */ /* 0x000fea0003800000 */
[----:B------:R-:W2:Y:S01]  /*9710*/  LDL R2, [R1+0x4] ;  /* 0x0000040001027983 */ /* 0x000ea20000100800 */
[----:B------:R-:W-:Y:S01]  /*9720*/  LOP3.LUT P2, RZ, R19, 0x2, RZ, 0xc0, !PT ;  /* 0x0000000213ff7812 */ /* 0x000fe2000784c0ff */
[----:B------:R-:W-:Y:S01]  /*9730*/  VIADD R4, R18, 0x1 ;  /* 0x0000000112047836 */ /* 0x000fe20000000000 */
[----:B------:R-:W-:Y:S04]  /*9740*/  BSSY B0, `(.L_x_56) ;  /* 0x000009f000007945 */ /* 0x000fe80003800000 */
[----:B------:R-:W-:-:S04]  /*9750*/  ISETP.NE.AND P0, PT, R4, 0x2, PT ;  /* 0x000000020400780c */ /* 0x000fc80003f05270 */
[----:B------:R-:W-:Y:S02]  /*9760*/  SEL R8, RZ, 0x1, P0 ;  /* 0x00000001ff087807 */ /* 0x000fe40000000000 */
[----:B------:R-:W-:Y:S02]  /*9770*/  SEL R4, R4, RZ, P0 ;  /* 0x000000ff04047207 */ /* 0x000fe40000000000 */
[----:B--2---:R-:W-:Y:S01]  /*9780*/  LOP3.LUT R8, R2, R8, RZ, 0x3c, !PT ;  /* 0x0000000802087212 */ /* 0x004fe200078e3cff */
[----:B------:R-:W-:Y:S06]  /*9790*/  @!P2 BRA `(.L_x_57) ;  /* 0x000000080064a947 */ /* 0x000fec0003800000 */
[----:B------:R-:W-:Y:S01]  /*97a0*/  LOP3.LUT P2, RZ, R19, 0x1, RZ, 0xc0, !PT ;  /* 0x0000000113ff7812 */ /* 0x000fe2000784c0ff */
[----:B------:R-:W-:-:S12]  /*97b0*/  IMAD.MOV.U32 R6, RZ, RZ, R17 ;  /* 0x000000ffff067224 */ /* 0x000fd800078e0011 */
[----:B------:R-:W-:Y:S05]  /*97c0*/  @!P2 BRA `(.L_x_58) ;  /* 0x000000000050a947 */ /* 0x000fea0003800000 */
[----:B------:R-:W2:Y:S01]  /*97d0*/  LDL R11, [R1+0xc] ;  /* 0x00000c00010b7983 */ /* 0x000ea20000100800 */
[----:B------:R-:W0:Y:S01]  /*97e0*/  LDC R6, c[0x0][0x43c] ;  /* 0x00010f00ff067b82 */ /* 0x000e220000000800 */
[----:B------:R-:W-:Y:S02]  /*97f0*/  ULDC.64 UR4, c[0x0][0x428] ;  /* 0x00010a0000047ab9 */ /* 0x000fe40000000a00 */
[----:B------:R-:W3:Y:S01]  /*9800*/  LDL R7, [R1] ;  /* 0x0000000001077983 */ /* 0x000ee20000100800 */
[----:B0-----:R-:W-:-:S13]  /*9810*/  ISETP.NE.AND P0, PT, R6, 0x1, PT ;  /* 0x000000010600780c */ /* 0x001fda0003f05270 */
[----:B------:R-:W0:Y:S02]  /*9820*/  @P0 LDC.64 R2, c[0x0][0x440] ;  /* 0x00011000ff020b82 */ /* 0x000e240000000a00 */
[----:B0-----:R-:W-:-:S04]  /*9830*/  @P0 IMAD.HI.U32 R5, R0, R2, RZ ;  /* 0x0000000200050227 */ /* 0x001fc800078e00ff */
[----:B------:R-:W-:Y:S01]  /*9840*/  IMAD.MOV.U32 R2, RZ, RZ, R0 ;  /* 0x000000ffff027224 */ /* 0x000fe200078e0000 */
[----:B------:R-:W-:-:S05]  /*9850*/  @P0 SHF.R.U32.HI R2, RZ, R3, R5 ;  /* 0x00000003ff020219 */ /* 0x000fca0000011605 */
[----:B------:R-:W-:-:S04]  /*9860*/  IMAD.MOV R3, RZ, RZ, -R2 ;  /* 0x000000ffff037224 */ /* 0x000fc800078e0a02 */
[----:B------:R-:W-:Y:S01]  /*9870*/  IMAD R0, R6, R3, R0 ;  /* 0x0000000306007224 */ /* 0x000fe200078e0200 */
[----:B------:R-:W-:Y:S01]  /*9880*/  SHF.R.S32.HI R3, RZ, 0x1f, R2 ;  /* 0x0000001fff037819 */ /* 0x000fe20000011402 */
[----:B--2---:R-:W-:-:S04]  /*9890*/  IMAD R5, R11, UR4, RZ ;  /* 0x000000040b057c24 */ /* 0x004fc8000f8e02ff */
[C---:B---3--:R-:W-:Y:S02]  /*98a0*/  IMAD R5, R7.reuse, UR5, R5 ;  /* 0x0000000507057c24 */ /* 0x048fe4000f8e0205 */
[----:B------:R-:W-:Y:S01]  /*98b0*/  IMAD.WIDE.U32 R2, R7, UR4, R2 ;  /* 0x0000000407027c25 */ /* 0x000fe2000f8e0002 */
[----:B------:R-:W-:-:S03]  /*98c0*/  ULDC.64 UR4, c[0x0][0x418] ;  /* 0x0001060000047ab9 */ /* 0x000fc60000000a00 */
[----:B------:R-:W-:Y:S01]  /*98d0*/  IMAD.IADD R3, R5, 0x1, R3 ;  /* 0x0000000105037824 */ /* 0x000fe200078e0203 */
[----:B------:R-:W-:-:S04]  /*98e0*/  LEA R6, P0, R2, UR4, 0x2 ;  /* 0x0000000402067c11 */ /* 0x000fc8000f8010ff */
[----:B------:R-:W-:-:S05]  /*98f0*/  LEA.HI.X R7, R2, UR5, R3, 0x2, P0 ;  /* 0x0000000502077c11 */ /* 0x000fca00080f1403 */
[----:B------:R0:W5:Y:S04]  /*9900*/  LDG.E R6, desc[UR60][R6.64] ;  /* 0x0000003c06067981 */ /* 0x000168000c1e1900 */
.L_x_58:
[----:B------:R-:W-:Y:S01]  /*9910*/  LEA R3, R4, UR36, 0x3 ;  /* 0x0000002404037c11 */ /* 0x000fe2000f8e18ff */
[----:B------:R-:W-:Y:S01]  /*9920*/  BSSY B1, `(.L_x_59) ;  /* 0x0000004000017945 */ /* 0x000fe20003800000 */
[----:B------:R-:W-:-:S04]  /*9930*/  SHF.L.U32 R2, R8, 0x1f, RZ ;  /* 0x0000001f08027819 */ /* 0x000fc800000006ff */
[----:B------:R-:W1:Y:S02]  /*9940*/  SYNCS.PHASECHK.TRANS64.TRYWAIT P0, [R3+URZ+0x34840], R2 ;  /* 0x03484002030075a7 */ /* 0x000e64000800017f */
[----:B-1----:R-:W-:Y:S05]  /*9950*/  @!P0 BRA `(.L_x_60) ;  /* 0x0000003400048947 */ /* 0x002fea0003800000 */
.L_x_153:
[----:B------:R-:W-:Y:S05]  /*9960*/  BSYNC B1 ;  /* 0x0000000000017941 */ /* 0x000fea0003800000 */
.L_x_59:
[----:B------:R-:W2:Y:S01]  /*9970*/  S2R R5, SR_TID.X ;  /* 0x0000000000057919 */ /* 0x000ea20000002100 */
[----:B------:R-:W-:Y:S01]  /*9980*/  BSSY B1, `(.L_x_61) ;  /* 0x000000b000017945 */ /* 0x000fe20003800000 */
[----:B--2---:R-:W-:-:S04]  /*9990*/  LOP3.LUT R5, R5, 0x7f, RZ, 0xc0, !PT ;  /* 0x0000007f05057812 */ /* 0x004fc800078ec0ff */
[----:B------:R-:W-:-:S13]  /*99a0*/  ISETP.NE.AND P1, PT, R5, RZ, PT ;  /* 0x000000ff0500720c */ /* 0x000fda0003f25270 */
[----:B------:R-:W-:Y:S05]  /*99b0*/  @P1 BRA `(.L_x_62) ;  /* 0x00000000001c1947 */ /* 0x000fea0003800000 */
[----:B------:R-:W2:Y:S01]  /*99c0*/  S2R R5, SR_TID.X ;  /* 0x0000000000057919 */ /* 0x000ea20000002100 */
[----:B-1----:R-:W-:-:S04]  /*99d0*/  IMAD.MOV.U32 R2, RZ, RZ, 0xc000 ;  /* 0x0000c000ff027424 */ /* 0x002fc800078e00ff */
[----:B------:R3:W-:Y:S01]  /*99e0*/  SYNCS.ARRIVE.TRANS64 RZ, [R3+URZ+0x34830], R2 ;  /* 0x0348300203ff79a7 */ /* 0x0007e2000800003f */
[----:B--2---:R-:W-:-:S04]  /*99f0*/  LOP3.LUT R5, R5, 0x1f, RZ, 0xc0, !PT ;  /* 0x0000001f05057812 */ /* 0x004fc800078ec0ff */
[----:B------:R-:W-:-:S13]  /*9a00*/  ISETP.NE.AND P0, PT, R5, RZ, PT ;  /* 0x000000ff0500720c */ /* 0x000fda0003f05270 */
[----:B---3--:R-:W-:Y:S05]  /*9a10*/  @!P0 BRA `(.L_x_62) ;  /* 0x0000000000048947 */ /* 0x008fea0003800000 */
[----:B------:R-:W-:Y:S01]  /*9a20*/  BPT.TRAP 0x1 ;  /* 0x000000040000795c */ /* 0x000fe20000300000 */
.L_x_62:
[----:B------:R-:W-:Y:S05]  /*9a30*/  BSYNC B1 ;  /* 0x0000000000017941 */ /* 0x000fea0003800000 */
.L_x_61:
[----:B------:R-:W-:Y:S01]  /*9a40*/  IMAD.MOV.U32 R11, RZ, RZ, RZ ;  /* 0x000000ffff0b7224 */ /* 0x000fe200078e00ff */
[----:B------:R-:W-:Y:S01]  /*9a50*/  UIADD3 UR4, UP0, UR38, 0x370, URZ ;  /* 0x0000037026047890 */ /* 0x000fe2000ff1e03f */
[----:B------:R-:W-:Y:S01]  /*9a60*/  IMAD R5, R4, 0xc000, R14 ;  /* 0x0000c00004057824 */ /* 0x000fe200078e020e */
[----:B------:R-:W-:Y:S01]  /*9a70*/  PLOP3.LUT P0, PT, PT, PT, PT, 0x80, 0x0 ;  /* 0x000000000000781c */ /* 0x000fe20003f0f070 */
[----:B-1----:R-:W-:Y:S01]  /*9a80*/  VIADD R3, R3, 0x34830 ;  /* 0x0003483003037836 */ /* 0x002fe20000000000 */
[----:B------:R-:W-:Y:S01]  /*9a90*/  R2UR UR10, R11 ;  /* 0x000000000b0a72ca */ /* 0x000fe200000e0000 */
[----:B------:R-:W-:Y:S01]  /*9aa0*/  IMAD.SHL.U32 R2, R0, 0x80, RZ ;  /* 0x0000008000027824 */ /* 0x000fe200078e00ff */
[----:B------:R-:W-:Y:S01]  /*9ab0*/  UIADD3.X UR5, URZ, UR39, URZ, UP0, !UPT ;  /* 0x000000273f057290 */ /* 0x000fe200087fe43f */
[----:B0-----:R-:W-:Y:S01]  /*9ac0*/  VIADD R7, R5, 0x1c400 ;  /* 0x0001c40005077836 */ /* 0x001fe20000000000 */
[----:B------:R-:W-:Y:S01]  /*9ad0*/  UMOV UR6, 0x0 ;  /* 0x0000000000067882 */ /* 0x000fe20000000000 */
[----:B------:R-:W-:-:S10]  /*9ae0*/  UMOV UR7, 0x14f00000 ;  /* 0x14f0000000077882 */ /* 0x000fd40000000000 */
.L_x_63:
[----:B------:R-:W-:-:S13]  /*9af0*/  @P0 ELECT P2, URZ, PT ;  /* 0x00000000003f082f */ /* 0x000fda0003840000 */
[----:B-----5:R-:W-:Y:S02]  /*9b00*/  @P2 R2UR UR13, R6 ;  /* 0x00000000060d22ca */ /* 0x020fe400000e0000 */
[----:B------:R-:W-:Y:S02]  /*9b10*/  @P2 R2UR UR12, R16 ;  /* 0x00000000100c22ca */ /* 0x000fe400000e0000 */
[----:B------:R-:W-:Y:S02]  /*9b20*/  @P2 R2UR UR11, R2 ;  /* 0x00000000020b22ca */ /* 0x000fe400000e0000 */
[----:B------:R-:W-:Y:S02]  /*9b30*/  @P2 R2UR UR9, R3 ;  /* 0x00000000030922ca */ /* 0x000fe400000e0000 */
[----:B------:R-:W-:Y:S02]  /*9b40*/  @P2 R2UR UR8, R7 ;  /* 0x00000000070822ca */ /* 0x000fe400000e0000 */
[----:B------:R-:W-:-:S02]  /*9b50*/  @P2 PLOP3.LUT P0, PT, P2, PT, PT, 0x8, 0x0 ;  /* 0x000000000000281c */ /* 0x000fc4000170e170 */
[----:B------:R-:W-:-:S09]  /*9b60*/  PLOP3.LUT P2, PT, PT, PT, PT, 0x8, 0x0 ;  /* 0x000000000000781c */ /* 0x000fd20003f4e170 */
[----:B------:R0:W-:Y:S02]  /*9b70*/  UTMALDG.4D [UR8], [UR4], desc[UR6] ;  /* 0x00000608040075b4 */ /* 0x0001e40008019000 */
[----:B0-----:R-:W-:Y:S05]  /*9b80*/  @P0 BRA.U.ANY `(.L_x_63) ;  /* 0xfffffffd00d80947 */ /* 0x001fea000393ffff */
[----:B------:R-:W-:Y:S01]  /*9b90*/  IMAD.MOV.U32 R15, RZ, RZ, 0x40 ;  /* 0x00000040ff0f7424 */ /* 0x000fe200078e00ff */
[----:B------:R-:W-:Y:S01]  /*9ba0*/  PLOP3.LUT P0, PT, PT, PT, PT, 0x80, 0x0 ;  /* 0x000000000000781c */ /* 0x000fe20003f0f070 */
[----:B------:R-:W-:Y:S01]  /*9bb0*/  VIADD R7, R5, 0x20400 ;  /* 0x0002040005077836 */ /* 0x000fe20000000000 */
[----:B------:R-:W-:Y:S01]  /*9bc0*/  UMOV UR6, 0x0 ;  /* 0x0000000000067882 */ /* 0x000fe20000000000 */
[----:B------:R-:W-:Y:S01]  /*9bd0*/  UMOV UR7, 0x14f00000 ;  /* 0x14f0000000077882 */ /* 0x000fe20000000000 */
[----:B------:R-:W-:-:S15]  /*9be0*/  R2UR UR10, R15 ;  /* 0x000000000f0a72ca */ /* 0x000fde00000e0000 */
.L_x_64:
[----:B------:R-:W-:-:S13]  /*9bf0*/  @P0 ELECT P2, URZ, PT ;  /* 0x00000000003f082f */ /* 0x000fda0003840000 */
[----:B------:R-:W-:Y:S02]  /*9c00*/  @P2 R2UR UR13, R6 ;  /* 0x00000000060d22ca */ /* 0x000fe400000e0000 */
        /* <DEDUP_REMOVED lines=8> */
[----:B------:R-:W-:Y:S01]  /*9c90*/  PLOP3.LUT P0, PT, PT, PT, PT, 0x80, 0x0 ;  /* 0x000000000000781c */ /* 0x000fe20003f0f070 */
[----:B------:R-:W-:Y:S01]  /*9ca0*/  VIADD R5, R5, 0x24400 ;  /* 0x0002440005057836 */ /* 0x000fe20000000000 */
[----:B------:R-:W-:Y:S01]  /*9cb0*/  UMOV UR6, 0x0 ;  /* 0x0000000000067882 */ /* 0x000fe20000000000 */
[----:B------:R-:W-:Y:S01]  /*9cc0*/  UMOV UR7, 0x14f00000 ;  /* 0x14f0000000077882 */ /* 0x000fe20000000000 */
[----:B------:R-:W-:-:S09]  /*9cd0*/  UMOV UR10, 0x80 ;  /* 0x00000080000a7882 */ /* 0x000fd20000000000 */
.L_x_65:
        /* <DEDUP_REMOVED lines=10> */
[----:B------:R-:W2:Y:S01]  /*9d80*/  LDL.LU R7, [R1+0x4] ;  /* 0x0000040001077983 */ /* 0x000ea20000300800 */
[----:B------:R-:W-:Y:S01]  /*9d90*/  IMAD R3, R18, 0x8, R9 ;  /* 0x0000000812037824 */ /* 0x000fe200078e0209 */
[----:B------:R-:W-:Y:S01]  /*9da0*/  BSSY B1, `(.L_x_66) ;  /* 0x0000004000017945 */ /* 0x000fe20003800000 */
[----:B--2---:R-:W-:-:S04]  /*9db0*/  SHF.L.U32 R2, R7, 0x1f, RZ ;  /* 0x0000001f07027819 */ /* 0x004fc800000006ff */
[----:B------:R-:W0:Y:S02]  /*9dc0*/  SYNCS.PHASECHK.TRANS64.TRYWAIT P0, [R3+URZ+0x60], R2 ;  /* 0x00006002030075a7 */ /* 0x000e24000800017f */
[----:B0-----:R-:W-:Y:S05]  /*9dd0*/  @!P0 BRA `(.L_x_67) ;  /* 0x0000002c00f88947 */ /* 0x001fea0003800000 */
.L_x_154:
[----:B------:R-:W-:Y:S05]  /*9de0*/  BSYNC B1 ;  /* 0x0000000000017941 */ /* 0x000fea0003800000 */
.L_x_66:
[----:B------:R-:W-:Y:S01]  /*9df0*/  BSSY B1, `(.L_x_68) ;  /* 0x000000c000017945 */ /* 0x000fe20003800000 */
[----:B------:R-:W-:Y:S02]  /*9e00*/  IMAD.MOV.U32 R12, RZ, RZ, 0x0 ;  /* 0x00000000ff0c7424 */ /* 0x000fe400078e00ff */
[----:B------:R-:W-:Y:S01]  /*9e10*/  IMAD.MOV.U32 R13, RZ, RZ, 0x14f00000 ;  /* 0x14f00000ff0d7424 */ /* 0x000fe200078e00ff */
[----:B------:R-:W-:Y:S06]  /*9e20*/  @P1 BRA `(.L_x_69) ;  /* 0x0000000000201947 */ /* 0x000fec0003800000 */
[----:B------:R-:W1:Y:S01]  /*9e30*/  S2R R5, SR_TID.X ;  /* 0x0000000000057919 */ /* 0x000e620000002100 */
[----:B0-----:R-:W-:Y:S01]  /*9e40*/  LEA R2, R18, UR36, 0x3 ;  /* 0x0000002412027c11 */ /* 0x001fe2000f8e18ff */
[----:B------:R-:W-:-:S04]  /*9e50*/  IMAD.MOV.U32 R3, RZ, RZ, 0x8000 ;  /* 0x00008000ff037424 */ /* 0x000fc800078e00ff */
[----:B------:R2:W-:Y:S01]  /*9e60*/  SYNCS.ARRIVE.TRANS64 RZ, [R2+URZ+0x34850], R3 ;  /* 0x0348500302ff79a7 */ /* 0x0005e2000800003f */
[----:B-1----:R-:W-:-:S04]  /*9e70*/  LOP3.LUT R5, R5, 0x1f, RZ, 0xc0, !PT ;  /* 0x0000001f05057812 */ /* 0x002fc800078ec0ff */
[----:B------:R-:W-:-:S13]  /*9e80*/  ISETP.NE.AND P0, PT, R5, RZ, PT ;  /* 0x000000ff0500720c */ /* 0x000fda0003f05270 */
[----:B--2---:R-:W-:Y:S05]  /*9e90*/  @!P0 BRA `(.L_x_69) ;  /* 0x0000000000048947 */ /* 0x004fea0003800000 */
[----:B------:R-:W-:Y:S01]  /*9ea0*/  BPT.TRAP 0x1 ;  /* 0x000000040000795c */ /* 0x000fe20000300000 */
.L_x_69:
[----:B------:R-:W-:Y:S05]  /*9eb0*/  BSYNC B1 ;  /* 0x0000000000017941 */ /* 0x000fea0003800000 */
.L_x_68:
[----:B------:R-:W2:Y:S01]  /*9ec0*/  LDL.LU R5, [R1+0x8] ;  /* 0x0000080001057983 */ /* 0x000ea20000300800 */
[----:B------:R-:W-:Y:S01]  /*9ed0*/  R2UR UR10, R11 ;  /* 0x000000000b0a72ca */ /* 0x000fe200000e0000 */
[----:B------:R-:W-:Y:S01]  /*9ee0*/  UIADD3 UR4, UP0, UR38, 0x470, URZ ;  /* 0x0000047026047890 */ /* 0x000fe2000ff1e03f */
[----:B------:R-:W-:Y:S02]  /*9ef0*/  R2UR UR6, R12 ;  /* 0x000000000c0672ca */ /* 0x000fe400000e0000 */
[----:B------:R-:W-:Y:S01]  /*9f00*/  R2UR UR7, R13 ;  /* 0x000000000d0772ca */ /* 0x000fe200000e0000 */
[----:B------:R-:W-:Y:S01]  /*9f10*/  UIADD3.X UR5, URZ, UR39, URZ, UP0, !UPT ;  /* 0x000000273f057290 */ /* 0x000fe200087fe43f */
[C---:B0-----:R-:W-:Y:S02]  /*9f20*/  LEA R2, R18.reuse, UR36, 0x3 ;  /* 0x0000002412027c11 */ /* 0x041fe4000f8e18ff */
[----:B------:R-:W-:Y:S02]  /*9f30*/  LEA R3, R18, UR36, 0xf ;  /* 0x0000002412037c11 */ /* 0x000fe4000f8e78ff */
[----:B------:R-:W-:Y:S01]  /*9f40*/  PLOP3.LUT P0, PT, PT, PT, PT, 0x80, 0x0 ;  /* 0x000000000000781c */ /* 0x000fe20003f0f070 */
[----:B------:R-:W-:-:S02]  /*9f50*/  VIADD R2, R2, 0x34850 ;  /* 0x0003485002027836 */ /* 0x000fc40000000000 */
[----:B------:R-:W-:Y:S02]  /*9f60*/  VIADD R7, R3, 0x400 ;  /* 0x0000040003077836 */ /* 0x000fe40000000000 */
[----:B--2---:R-:W-:-:S08]  /*9f70*/  IMAD.SHL.U32 R5, R5, 0x80, RZ ;  /* 0x0000008005057824 */ /* 0x004fd000078e00ff */
.L_x_70:
        /* <DEDUP_REMOVED lines=10> */
[----:B------:R-:W-:Y:S01]  /*a020*/  R2UR UR10, R15 ;  /* 0x000000000f0a72ca */ /* 0x000fe200000e0000 */
[----:B------:R-:W-:Y:S01]  /*a030*/  VIADD R3, R3, 0x4400 ;  /* 0x0000440003037836 */ /* 0x000fe20000000000 */
[----:B------:R-:W-:Y:S02]  /*a040*/  R2UR UR6, R12 ;  /* 0x000000000c0672ca */ /* 0x000fe400000e0000 */
[----:B------:R-:W-:Y:S02]  /*a050*/  R2UR UR7, R13 ;  /* 0x000000000d0772ca */ /* 0x000fe400000e0000 */
[----:B------:R-:W-:-:S13]  /*a060*/  PLOP3.LUT P0, PT, PT, PT, PT, 0x80, 0x0 ;  /* 0x000000000000781c */ /* 0x000fda0003f0f070 */
.L_x_71:
        /* <DEDUP_REMOVED lines=10> */
[----:B------:R0:W-:Y:S01]  /*a110*/  STL [R1+0x8], R0 ;  /* 0x0000080001007387 */ /* 0x0001e20000100800 */
[----:B------:R-:W-:-:S07]  /*a120*/  IMAD.MOV.U32 R17, RZ, RZ, R6 ;  /* 0x000000ffff117224 */ /* 0x000fce00078e0006 */
.L_x_57:
[----:B------:R-:W-:Y:S05]  /*a130*/  BSYNC B0 ;  /* 0x0000000000007941 */ /* 0x000fea0003800000 */
.L_x_56:
[----:B0-----:R-:W2:Y:S01]  /*a140*/  LDL.LU R0, [R1+0x20] ;  /* 0x0000200001007983 */ /* 0x001ea20000300800 */
[----:B------:R-:W-:-:S03]  /*a150*/  IMAD.MOV.U32 R18, RZ, RZ, R4 ;  /* 0x000000ffff127224 */ /* 0x000fc600078e0004 */
[----:B------:R0:W-:Y:S02]  /*a160*/  STL [R1+0x4], R8 ;  /* 0x0000040801007387 */ /* 0x0001e40000100800 */
[----:B0-2---:R-:W-:-:S07]  /*a170*/  VIADD R0, R0, 0xfffffffd ;  /* 0xfffffffd00007836 */ /* 0x005fce0000000000 */
.L_x_55:
[----:B------:R-:W2:Y:S01]  /*a180*/  LDL.LU R2, [R1+0x18] ;  /* 0x0000180001027983 */ /* 0x000ea20000300800 */
[----:B------:R-:W-:Y:S01]  /*a190*/  IMAD.MOV R10, RZ, RZ, -R10 ;  /* 0x000000ffff0a7224 */ /* 0x000fe200078e0a0a */
[----:B------:R-:W-:Y:S04]  /*a1a0*/  BSSY B0, `(.L_x_54) ;  /* 0x0000149000007945 */ /* 0x000fe80003800000 */
[----:B--2---:R-:W-:-:S13]  /*a1b0*/  ISETP.NE.AND P0, PT, R2, R10, PT ;  /* 0x0000000a0200720c */ /* 0x004fda0003f05270 */
[----:B------:R-:W-:Y:S05]  /*a1c0*/  @!P0 BRA `(.L_x_72) ;  /* 0x0000001400188947 */ /* 0x000fea0003800000 */
[----:B------:R-:W-:-:S07]  /*a1d0*/  IMAD.MOV.U32 R6, RZ, RZ, R17 ;  /* 0x000000ffff067224 */ /* 0x000fce00078e0011 */
.L_x_105:
[----:B--2---:R-:W2:Y:S01]  /*a1e0*/  LDL R2, [R1+0x4] ;  /* 0x0000040001027983 */ /* 0x004ea20000100800 */
[----:B------:R-:W-:Y:S01]  /*a1f0*/  LOP3.LUT P1, RZ, R19, 0x2, RZ, 0xc0, !PT ;  /* 0x0000000213ff7812 */ /* 0x000fe2000782c0ff */
[----:B------:R-:W-:Y:S01]  /*a200*/  VIADD R4, R18, 0x1 ;  /* 0x0000000112047836 */ /* 0x000fe20000000000 */
[----:B------:R-:W-:Y:S04]  /*a210*/  BSSY B1, `(.L_x_73) ;  /* 0x000009d000017945 */ /* 0x000fe80003800000 */
[----:B------:R-:W-:-:S04]  /*a220*/  ISETP.NE.AND P0, PT, R4, 0x2, PT ;  /* 0x000000020400780c */ /* 0x000fc80003f05270 */
[----:B------:R-:W-:Y:S02]  /*a230*/  SEL R5, RZ, 0x1, P0 ;  /* 0x00000001ff057807 */ /* 0x000fe40000000000 */
[----:B------:R-:W-:Y:S02]  /*a240*/  SEL R4, R4, RZ, P0 ;  /* 0x000000ff04047207 */ /* 0x000fe40000000000 */
[----:B--2---:R-:W-:Y:S01]  /*a250*/  LOP3.LUT R5, R2, R5, RZ, 0x3c, !PT ;  /* 0x0000000502057212 */ /* 0x004fe200078e3cff */
[----:B01----:R-:W-:Y:S06]  /*a260*/  @!P1 BRA `(.L_x_74) ;  /* 0x00000008005c9947 */ /* 0x003fec0003800000 */
        /* <DEDUP_REMOVED lines=23> */
.L_x_75:
[----:B------:R-:W-:Y:S01]  /*a3e0*/  LEA R3, R4, UR36, 0x3 ;  /* 0x0000002404037c11 */ /* 0x000fe2000f8e18ff */
[----:B------:R-:W-:Y:S01]  /*a3f0*/  BSSY B2, `(.L_x_76) ;  /* 0x0000004000027945 */ /* 0x000fe20003800000 */
[----:B------:R-:W-:-:S04]  /*a400*/  SHF.L.U32 R2, R5, 0x1f, RZ ;  /* 0x0000001f05027819 */ /* 0x000fc800000006ff */
[----:B------:R-:W1:Y:S02]  /*a410*/  SYNCS.PHASECHK.TRANS64.TRYWAIT P0, [R3+URZ+0x34840], R2 ;  /* 0x03484002030075a7 */ /* 0x000e64000800017f */
[----:B-1----:R-:W-:Y:S05]  /*a420*/  @!P0 BRA `(.L_x_77) ;  /* 0x0000002800788947 */ /* 0x002fea0003800000 */
.L_x_155:
[----:B------:R-:W-:Y:S05]  /*a430*/  BSYNC B2 ;  /* 0x0000000000027941 */ /* 0x000fea0003800000 */
.L_x_76:
[----:B0-----:R-:W0:Y:S01]  /*a440*/  S2R R7, SR_TID.X ;  /* 0x0000000000077919 */ /* 0x001e220000002100 */
[----:B------:R-:W-:Y:S01]  /*a450*/  BSSY B2, `(.L_x_78) ;  /* 0x000000b000027945 */ /* 0x000fe20003800000 */
[----:B0-----:R-:W-:-:S04]  /*a460*/  LOP3.LUT R7, R7, 0x7f, RZ, 0xc0, !PT ;  /* 0x0000007f07077812 */ /* 0x001fc800078ec0ff */
[----:B------:R-:W-:-:S13]  /*a470*/  ISETP.NE.AND P1, PT, R7, RZ, PT ;  /* 0x000000ff0700720c */ /* 0x000fda0003f25270 */
[----:B------:R-:W-:Y:S05]  /*a480*/  @P1 BRA `(.L_x_79) ;  /* 0x00000000001c1947 */ /* 0x000fea0003800000 */
[----:B------:R-:W0:Y:S01]  /*a490*/  S2R R7, SR_TID.X ;  /* 0x0000000000077919 */ /* 0x000e220000002100 */
[----:B-1----:R-:W-:-:S04]  /*a4a0*/  IMAD.MOV.U32 R2, RZ, RZ, 0xc000 ;  /* 0x0000c000ff027424 */ /* 0x002fc800078e00ff */
[----:B------:R2:W-:Y:S01]  /*a4b0*/  SYNCS.ARRIVE.TRANS64 RZ, [R3+URZ+0x34830], R2 ;  /* 0x0348300203ff79a7 */ /* 0x0005e2000800003f */
[----:B0-----:R-:W-:-:S04]  /*a4c0*/  LOP3.LUT R7, R7, 0x1f, RZ, 0xc0, !PT ;  /* 0x0000001f07077812 */ /* 0x001fc800078ec0ff */
[----:B------:R-:W-:-:S13]  /*a4d0*/  ISETP.NE.AND P0, PT, R7, RZ, PT ;  /* 0x000000ff0700720c */ /* 0x000fda0003f05270 */
[----:B--2---:R-:W-:Y:S05]  /*a4e0*/  @!P0 BRA `(.L_x_79) ;  /* 0x0000000000048947 */ /* 0x004fea0003800000 */
[----:B------:R-:W-:Y:S01]  /*a4f0*/  BPT.TRAP 0x1 ;  /* 0x000000040000795c */ /* 0x000fe20000300000 */
.L_x_79:
[----:B------:R-:W-:Y:S05]  /*a500*/  BSYNC B2 ;  /* 0x0000000000027941 */ /* 0x000fea0003800000 */
.L_x_78:
        /* <DEDUP_REMOVED lines=8> */
[----:B------:R-:W-:Y:S01]  /*a590*/  VIADD R10, R7, 0x1c400 ;  /* 0x0001c400070a7836 */ /* 0x000fe20000000000 */
[----:B------:R-:W-:Y:S01]  /*a5a0*/  UMOV UR6, 0x0 ;  /* 0x0000000000067882 */ /* 0x000fe20000000000 */
[----:B------:R-:W-:-:S10]  /*a5b0*/  UMOV UR7, 0x14f00000 ;  /* 0x14f0000000077882 */ /* 0x000fd40000000000 */
.L_x_80:
        /* <DEDUP_REMOVED lines=16> */
.L_x_81:
        /* <DEDUP_REMOVED lines=15> */
.L_x_82:
        /* <DEDUP_REMOVED lines=16> */
.L_x_156:
[----:B------:R-:W-:Y:S05]  /*a8b0*/  BSYNC B2 ;  /* 0x0000000000027941 */ /* 0x000fea0003800000 */
.L_x_83:
[----:B------:R-:W-:Y:S01]  /*a8c0*/  BSSY B2, `(.L_x_85) ;  /* 0x000000b000027945 */ /* 0x000fe20003800000 */
[----:B------:R-:W-:Y:S02]  /*a8d0*/  IMAD.MOV.U32 R10, RZ, RZ, 0x0 ;  /* 0x00000000ff0a7424 */ /* 0x000fe400078e00ff */
[----:B------:R-:W-:Y:S01]  /*a8e0*/  IMAD.MOV.U32 R11, RZ, RZ, 0x14f00000 ;  /* 0x14f00000ff0b7424 */ /* 0x000fe200078e00ff */
[----:B------:R-:W-:Y:S06]  /*a8f0*/  @P1 BRA `(.L_x_86) ;  /* 0x00000000001c1947 */ /* 0x000fec0003800000 */
[----:B------:R-:W1:Y:S01]  /*a900*/  S2R R7, SR_TID.X ;  /* 0x0000000000077919 */ /* 0x000e620000002100 */
[----:B0-----:R-:W-:-:S04]  /*a910*/  IMAD.MOV.U32 R3, RZ, RZ, 0x8000 ;  /* 0x00008000ff037424 */ /* 0x001fc800078e00ff */
[----:B------:R2:W-:Y:S01]  /*a920*/  SYNCS.ARRIVE.TRANS64 RZ, [R2+URZ+0x50], R3 ;  /* 0x0000500302ff79a7 */ /* 0x0005e2000800003f */
[----:B-1----:R-:W-:-:S04]  /*a930*/  LOP3.LUT R7, R7, 0x1f, RZ, 0xc0, !PT ;  /* 0x0000001f07077812 */ /* 0x002fc800078ec0ff */
[----:B------:R-:W-:-:S13]  /*a940*/  ISETP.NE.AND P0, PT, R7, RZ, PT ;  /* 0x000000ff0700720c */ /* 0x000fda0003f05270 */
[----:B--2---:R-:W-:Y:S05]  /*a950*/  @!P0 BRA `(.L_x_86) ;  /* 0x0000000000048947 */ /* 0x004fea0003800000 */
[----:B------:R-:W-:Y:S01]  /*a960*/  BPT.TRAP 0x1 ;  /* 0x000000040000795c */ /* 0x000fe20000300000 */
.L_x_86:
[----:B------:R-:W-:Y:S05]  /*a970*/  BSYNC B2 ;  /* 0x0000000000027941 */ /* 0x000fea0003800000 */
.L_x_85:
[----:B0-----:R-:W2:Y:S01]  /*a980*/  LDL.LU R3, [R1+0x8] ;  /* 0x0000080001037983 */ /* 0x001ea20000300800 */
[----:B------:R-:W-:Y:S01]  /*a990*/  R2UR UR10, R12 ;  /* 0x000000000c0a72ca */ /* 0x000fe200000e0000 */
[----:B------:R-:W-:Y:S01]  /*a9a0*/  UIADD3 UR4, UP0, UR38, 0x470, URZ ;  /* 0x0000047026047890 */ /* 0x000fe2000ff1e03f */
[----:B------:R-:W-:Y:S01]  /*a9b0*/  R2UR UR6, R10 ;  /* 0x000000000a0672ca */ /* 0x000fe200000e0000 */
[----:B------:R-:W-:Y:S01]  /*a9c0*/  VIADD R2, R2, 0x50 ;  /* 0x0000005002027836 */ /* 0x000fe20000000000 */
[----:B------:R-:W-:Y:S01]  /*a9d0*/  R2UR UR7, R11 ;  /* 0x000000000b0772ca */ /* 0x000fe200000e0000 */
[----:B------:R-:W-:Y:S01]  /*a9e0*/  UIADD3.X UR5, URZ, UR39, URZ, UP0, !UPT ;  /* 0x000000273f057290 */ /* 0x000fe200087fe43f */
[----:B------:R-:W-:Y:S02]  /*a9f0*/  LEA R18, R18, UR36, 0xf ;  /* 0x0000002412127c11 */ /* 0x000fe4000f8e78ff */
[----:B------:R-:W-:-:S03]  /*aa00*/  PLOP3.LUT P0, PT, PT, PT, PT, 0x80, 0x0 ;  /* 0x000000000000781c */ /* 0x000fc60003f0f070 */
[----:B------:R-:W-:Y:S02]  /*aa10*/  VIADD R7, R18, 0x400 ;  /* 0x0000040012077836 */ /* 0x000fe40000000000 */
[----:B--2---:R-:W-:-:S08]  /*aa20*/  IMAD.SHL.U32 R3, R3, 0x80, RZ ;  /* 0x0000008003037824 */ /* 0x004fd000078e00ff */
.L_x_87:
        /* <DEDUP_REMOVED lines=15> */
.L_x_88:
        /* <DEDUP_REMOVED lines=12> */
.L_x_74:
[----:B------:R-:W-:Y:S05]  /*abe0*/  BSYNC B1 ;  /* 0x0000000000017941 */ /* 0x000fea0003800000 */
.L_x_73:
[----:B------:R-:W-:Y:S01]  /*abf0*/  VIADD R18, R4, 0x1 ;  /* 0x0000000104127836 */ /* 0x000fe20000000000 */
[----:B------:R-:W-:Y:S01]  /*ac00*/  LOP3.LUT P1, RZ, R19, 0x2, RZ, 0xc0, !PT ;  /* 0x0000000213ff7812 */ /* 0x000fe2000782c0ff */
[----:B------:R-:W-:Y:S03]  /*ac10*/  BSSY B1, `(.L_x_89) ;  /* 0x000009e000017945 */ /* 0x000fe60003800000 */
[----:B------:R-:W-:-:S04]  /*ac20*/  ISETP.NE.AND P0, PT, R18, 0x2, PT ;  /* 0x000000021200780c */ /* 0x000fc80003f05270 */
[----:B------:R-:W-:Y:S02]  /*ac30*/  SEL R2, RZ, 0x1, P0 ;  /* 0x00000001ff027807 */ /* 0x000fe40000000000 */
[----:B------:R-:W-:Y:S02]  /*ac40*/  SEL R18, R18, RZ, P0 ;  /* 0x000000ff12127207 */ /* 0x000fe40000000000 */
[----:B------:R-:W-:-:S05]  /*ac50*/  LOP3.LUT R10, R5, R2, RZ, 0x3c, !PT ;  /* 0x00000002050a7212 */ /* 0x000fca00078e3cff */
[----:B------:R1:W-:Y:S01]  /*ac60*/  STL [R1+0x4], R10 ;  /* 0x0000040a01007387 */ /* 0x0003e20000100800 */
[----:B------:R-:W-:Y:S05]  /*ac70*/  @!P1 BRA `(.L_x_90) ;  /* 0x00000008005c9947 */ /* 0x000fea0003800000 */
[----:B------:R-:W-:Y:S01]  /*ac80*/  LOP3.LUT P1, RZ, R19, 0x1, RZ, 0xc0, !PT ;  /* 0x0000000113ff7812 */ /* 0x000fe2000782c0ff */
[----:B0-----:R-:W-:-:S12]  /*ac90*/  VIADD R8, R0, 0xffffffff ;  /* 0xffffffff00087836 */ /* 0x001fd80000000000 */
        /* <DEDUP_REMOVED lines=21> */
.L_x_91:
[----:B------:R-:W-:Y:S01]  /*adf0*/  LEA R2, R18, UR36, 0x3 ;  /* 0x0000002412027c11 */ /* 0x000fe2000f8e18ff */
[----:B------:R-:W-:Y:S01]  /*ae00*/  BSSY B2, `(.L_x_92) ;  /* 0x0000004000027945 */ /* 0x000fe20003800000 */
[----:B------:R-:W-:-:S04]  /*ae10*/  SHF.L.U32 R3, R10, 0x1f, RZ ;  /* 0x0000001f0a037819 */ /* 0x000fc800000006ff */
[----:B------:R-:W2:Y:S02]  /*ae20*/  SYNCS.PHASECHK.TRANS64.TRYWAIT P0, [R2+URZ+0x34840], R3 ;  /* 0x03484003020075a7 */ /* 0x000ea4000800017f */
[----:B--2---:R-:W-:Y:S05]  /*ae30*/  @!P0 BRA `(.L_x_93) ;  /* 0x00000020001c8947 */ /* 0x004fea0003800000 */
.L_x_157:
[----:B------:R-:W-:Y:S05]  /*ae40*/  BSYNC B2 ;  /* 0x0000000000027941 */ /* 0x000fea0003800000 */
.L_x_92:
[----:B0-----:R-:W0:Y:S01]  /*ae50*/  S2R R7, SR_TID.X ;  /* 0x0000000000077919 */ /* 0x001e220000002100 */
[----:B------:R-:W-:Y:S01]  /*ae60*/  BSSY B2, `(.L_x_94) ;  /* 0x000000b000027945 */ /* 0x000fe20003800000 */
[----:B0-----:R-:W-:-:S04]  /*ae70*/  LOP3.LUT R7, R7, 0x7f, RZ, 0xc0, !PT ;  /* 0x0000007f07077812 */ /* 0x001fc800078ec0ff */
[----:B------:R-:W-:-:S13]  /*ae80*/  ISETP.NE.AND P1, PT, R7, RZ, PT ;  /* 0x000000ff0700720c */ /* 0x000fda0003f25270 */
[----:B------:R-:W-:Y:S05]  /*ae90*/  @P1 BRA `(.L_x_95) ;  /* 0x00000000001c1947 */ /* 0x000fea0003800000 */
[----:B------:R-:W0:Y:S01]  /*aea0*/  S2R R7, SR_TID.X ;  /* 0x0000000000077919 */ /* 0x000e220000002100 */
[----:B--2---:R-:W-:-:S04]  /*aeb0*/  IMAD.MOV.U32 R3, RZ, RZ, 0xc000 ;  /* 0x0000c000ff037424 */ /* 0x004fc800078e00ff */
[----:B------:R3:W-:Y:S01]  /*aec0*/  SYNCS.ARRIVE.TRANS64 RZ, [R2+URZ+0x34830], R3 ;  /* 0x0348300302ff79a7 */ /* 0x0007e2000800003f */
[----:B0-----:R-:W-:-:S04]  /*aed0*/  LOP3.LUT R7, R7, 0x1f, RZ, 0xc0, !PT ;  /* 0x0000001f07077812 */ /* 0x001fc800078ec0ff */
[----:B------:R-:W-:-:S13]  /*aee0*/  ISETP.NE.AND P0, PT, R7, RZ, PT ;  /* 0x000000ff0700720c */ /* 0x000fda0003f05270 */
[----:B---3--:R-:W-:Y:S05]  /*aef0*/  @!P0 BRA `(.L_x_95) ;  /* 0x0000000000048947 */ /* 0x008fea0003800000 */
[----:B------:R-:W-:Y:S01]  /*af00*/  BPT.TRAP 0x1 ;  /* 0x000000040000795c */ /* 0x000fe20000300000 */
.L_x_95:
[----:B------:R-:W-:Y:S05]  /*af10*/  BSYNC B2 ;  /* 0x0000000000027941 */ /* 0x000fea0003800000 */
.L_x_94:
[----:B------:R-:W-:Y:S01]  /*af20*/  IMAD.MOV.U32 R12, RZ, RZ, RZ ;  /* 0x000000ffff0c7224 */ /* 0x000fe200078e00ff */
[----:B------:R-:W-:Y:S01]  /*af30*/  UIADD3 UR4, UP0, UR38, 0x370, URZ ;  /* 0x0000037026047890 */ /* 0x000fe2000ff1e03f */
[C---:B--2---:R-:W-:Y:S01]  /*af40*/  IMAD R3, R18.reuse, 0x8, R9 ;  /* 0x0000000812037824 */ /* 0x044fe200078e0209 */
[----:B------:R-:W-:Y:S01]  /*af50*/  PLOP3.LUT P0, PT, PT, PT, PT, 0x80, 0x0 ;  /* 0x000000000000781c */ /* 0x000fe20003f0f070 */
[----:B------:R-:W-:Y:S01]  /*af60*/  IMAD R7, R18, 0xc000, R14 ;  /* 0x0000c00012077824 */ /* 0x000fe200078e020e */
[----:B------:R-:W-:Y:S01]  /*af70*/  R2UR UR10, R12 ;  /* 0x000000000c0a72ca */ /* 0x000fe200000e0000 */
[----:B------:R-:W-:Y:S01]  /*af80*/  VIADD R3, R3, 0x30 ;  /* 0x0000003003037836 */ /* 0x000fe20000000000 */
[----:B------:R-:W-:Y:S01]  /*af90*/  UIADD3.X UR5, URZ, UR39, URZ, UP0, !UPT ;  /* 0x000000273f057290 */ /* 0x000fe200087fe43f */
[----:B------:R-:W-:Y:S01]  /*afa0*/  IMAD.SHL.U32 R2, R8, 0x80, RZ ;  /* 0x0000008008027824 */ /* 0x000fe200078e00ff */
[----:B------:R-:W-:Y:S01]  /*afb0*/  UMOV UR6, 0x0 ;  /* 0x0000000000067882 */ /* 0x000fe20000000000 */
[----:B-1----:R-:W-:Y:S01]  /*afc0*/  VIADD R10, R7, 0x1c400 ;  /* 0x0001c400070a7836 */ /* 0x002fe20000000000 */
[----:B------:R-:W-:-:S09]  /*afd0*/  UMOV UR7, 0x14f00000 ;  /* 0x14f0000000077882 */ /* 0x000fd20000000000 */
.L_x_96:
        /* <DEDUP_REMOVED lines=16> */
.L_x_97:
        /* <DEDUP_REMOVED lines=15> */
.L_x_98:
        /* <DEDUP_REMOVED lines=10> */
[----:B------:R-:W-:Y:S01]  /*b270*/  SHF.L.U32 R5, R5, 0x1f, RZ ;  /* 0x0000001f05057819 */ /* 0x000fe200000006ff */
[----:B------:R-:W-:Y:S01]  /*b280*/  IMAD R2, R4, 0x8, R9 ;  /* 0x0000000804027824 */ /* 0x000fe200078e0209 */
[----:B------:R-:W-:Y:S03]  /*b290*/  BSSY B2, `(.L_x_99) ;  /* 0x0000003000027945 */ /* 0x000fe60003800000 */
[----:B------:R-:W0:Y:S02]  /*b2a0*/  SYNCS.PHASECHK.TRANS64.TRYWAIT P0, [R2+URZ+0x60], R5 ;  /* 0x00006005020075a7 */ /* 0x000e24000800017f */
[----:B0-----:R-:W-:Y:S05]  /*b2b0*/  @!P0 BRA `(.L_x_100) ;  /* 0x0000001c00108947 */ /* 0x001fea0003800000 */
.L_x_158:
[----:B------:R-:W-:Y:S05]  /*b2c0*/  BSYNC B2 ;  /* 0x0000000000027941 */ /* 0x000fea0003800000 */
.L_x_99:
[----:B------:R-:W-:Y:S01]  /*b2d0*/  BSSY B2, `(.L_x_101) ;  /* 0x000000b000027945 */ /* 0x000fe20003800000 */
[----:B------:R-:W-:Y:S02]  /*b2e0*/  IMAD.MOV.U32 R10, RZ, RZ, 0x0 ;  /* 0x00000000ff0a7424 */ /* 0x000fe400078e00ff */
[----:B------:R-:W-:Y:S01]  /*b2f0*/  IMAD.MOV.U32 R11, RZ, RZ, 0x14f00000 ;  /* 0x14f00000ff0b7424 */ /* 0x000fe200078e00ff */
[----:B------:R-:W-:Y:S06]  /*b300*/  @P1 BRA `(.L_x_102) ;  /* 0x00000000001c1947 */ /* 0x000fec0003800000 */
[----:B------:R-:W1:Y:S01]  /*b310*/  S2R R7, SR_TID.X ;  /* 0x0000000000077919 */ /* 0x000e620000002100 */
[----:B------:R-:W-:-:S04]  /*b320*/  IMAD.MOV.U32 R3, RZ, RZ, 0x8000 ;  /* 0x00008000ff037424 */ /* 0x000fc800078e00ff */
[----:B------:R2:W-:Y:S01]  /*b330*/  SYNCS.ARRIVE.TRANS64 RZ, [R2+URZ+0x50], R3 ;  /* 0x0000500302ff79a7 */ /* 0x0005e2000800003f */
[----:B-1----:R-:W-:-:S04]  /*b340*/  LOP3.LUT R7, R7, 0x1f, RZ, 0xc0, !PT ;  /* 0x0000001f07077812 */ /* 0x002fc800078ec0ff */
[----:B------:R-:W-:-:S13]  /*b350*/  ISETP.NE.AND P0, PT, R7, RZ, PT ;  /* 0x000000ff0700720c */ /* 0x000fda0003f05270 */
[----:B--2---:R-:W-:Y:S05]  /*b360*/  @!P0 BRA `(.L_x_102) ;  /* 0x0000000000048947 */ /* 0x004fea0003800000 */
[----:B------:R-:W-:Y:S01]  /*b370*/  BPT.TRAP 0x1 ;  /* 0x000000040000795c */ /* 0x000fe20000300000 */
.L_x_102:
[----:B------:R-:W-:Y:S05]  /*b380*/  BSYNC B2 ;  /* 0x0000000000027941 */ /* 0x000fea0003800000 */
.L_x_101:
[----:B------:R-:W2:Y:S01]  /*b390*/  LDL.LU R3, [R1+0x8] ;  /* 0x0000080001037983 */ /* 0x000ea20000300800 */
[----:B------:R-:W-:Y:S01]  /*b3a0*/  R2UR UR10, R12 ;  /* 0x000000000c0a72ca */ /* 0x000fe200000e0000 */
[----:B------:R-:W-:Y:S01]  /*b3b0*/  UIADD3 UR4, UP0, UR38, 0x470, URZ ;  /* 0x0000047026047890 */ /* 0x000fe2000ff1e03f */
[----:B------:R-:W-:Y:S01]  /*b3c0*/  R2UR UR6, R10 ;  /* 0x000000000a0672ca */ /* 0x000fe200000e0000 */
[----:B0-----:R-:W-:Y:S01]  /*b3d0*/  VIADD R2, R2, 0x50 ;  /* 0x0000005002027836 */ /* 0x001fe20000000000 */
[----:B------:R-:W-:Y:S01]  /*b3e0*/  R2UR UR7, R11 ;  /* 0x000000000b0772ca */ /* 0x000fe200000e0000 */
[----:B------:R-:W-:Y:S01]  /*b3f0*/  UIADD3.X UR5, URZ, UR39, URZ, UP0, !UPT ;  /* 0x000000273f057290 */ /* 0x000fe200087fe43f */
[----:B------:R-:W-:Y:S02]  /*b400*/  LEA R4, R4, UR36, 0xf ;  /* 0x0000002404047c11 */ /* 0x000fe4000f8e78ff */
[----:B------:R-:W-:-:S03]  /*b410*/  PLOP3.LUT P0, PT, PT, PT, PT, 0x80, 0x0 ;  /* 0x000000000000781c */ /* 0x000fc60003f0f070 */
[----:B------:R-:W-:Y:S02]  /*b420*/  VIADD R5, R4, 0x400 ;  /* 0x0000040004057836 */ /* 0x000fe40000000000 */
[----:B--2---:R-:W-:-:S08]  /*b430*/  IMAD.SHL.U32 R3, R3, 0x80, RZ ;  /* 0x0000008003037824 */ /* 0x004fd000078e00ff */
.L_x_103:
        /* <DEDUP_REMOVED lines=15> */
.L_x_104:
        /* <DEDUP_REMOVED lines=12> */
.L_x_90:
[----:B------:R-:W-:Y:S05]  /*b5f0*/  BSYNC B1 ;  /* 0x0000000000017941 */ /* 0x000fea0003800000 */
.L_x_89:
[C---:B------:R-:W-:Y:S01]  /*b600*/  ISETP.GT.AND P0, PT, R0.reuse, 0x1, PT ;  /* 0x000000010000780c */ /* 0x040fe20003f04270 */
[----:B------:R-:W-:-:S12]  /*b610*/  VIADD R0, R0, 0xfffffffe ;  /* 0xfffffffe00007836 */ /* 0x000fd80000000000 */
[----:B------:R-:W-:Y:S05]  /*b620*/  @P0 BRA `(.L_x_105) ;  /* 0xffffffe800ec0947 */ /* 0x000fea000383ffff */
.L_x_72:
[----:B------:R-:W-:Y:S05]  /*b630*/  BSYNC B0 ;  /* 0x0000000000007941 */ /* 0x000fea0003800000 */
.L_x_54:
[----:B------:R-:W-:Y:S01]  /*b640*/  LOP3.LUT P0, RZ, R19, 0x2, RZ, 0xc0, !PT ;  /* 0x0000000213ff7812 */ /* 0x000fe2000780c0ff */
[----:B------:R-:W-:-:S12]  /*b650*/  BSSY B0, `(.L_x_106) ;  /* 0x000003a000007945 */ /* 0x000fd80003800000 */
[----:B------:R-:W-:Y:S05]  /*b660*/  @!P0 BRA `(.L_x_107) ;  /* 0x0000000000e08947 */ /* 0x000fea0003800000 */
[----:B-1----:R-:W3:Y:S01]  /*b670*/  LDL R0, [R1+0x4] ;  /* 0x0000040001007983 */ /* 0x002ee20000100800 */
[----:B------:R-:W-:Y:S01]  /*b680*/  LEA R3, R18, UR36, 0x3 ;  /* 0x0000002412037c11 */ /* 0x000fe2000f8e18ff */
[----:B------:R-:W-:Y:S01]  /*b690*/  BSSY B1, `(.L_x_108) ;  /* 0x0000007000017945 */ /* 0x000fe20003800000 */
[----:B------:R-:W1:Y:S02]  /*b6a0*/  S2R R2, SR_TID.X ;  /* 0x0000000000027919 */ /* 0x000e640000002100 */
[----:B-1----:R-:W-:-:S04]  /*b6b0*/  LOP3.LUT R2, R2, 0x7f, RZ, 0xc0, !PT ;  /* 0x0000007f02027812 */ /* 0x002fc800078ec0ff */
[----:B------:R-:W-:Y:S02]  /*b6c0*/  ISETP.NE.AND P1, PT, R2, RZ, PT ;  /* 0x000000ff0200720c */ /* 0x000fe40003f25270 */
[----:B---3--:R-:W-:-:S04]  /*b6d0*/  SHF.L.U32 R0, R0, 0x1f, RZ ;  /* 0x0000001f00007819 */ /* 0x008fc800000006ff */
[----:B------:R-:W1:Y:S02]  /*b6e0*/  SYNCS.PHASECHK.TRANS64.TRYWAIT P0, [R3+URZ+0x34860], R0 ;  /* 0x03486000030075a7 */ /* 0x000e64000800017f */
[----:B-1----:R-:W-:Y:S05]  /*b6f0*/  @!P0 BRA `(.L_x_109) ;  /* 0x0000001800148947 */ /* 0x002fea0003800000 */
.L_x_159:
[----:B------:R-:W-:Y:S05]  /*b700*/  BSYNC B1 ;  /* 0x0000000000017941 */ /* 0x000fea0003800000 */
.L_x_108:
[----:B------:R-:W-:Y:S04]  /*b710*/  BSSY B1, `(.L_x_110) ;  /* 0x0000009000017945 */ /* 0x000fe80003800000 */
[----:B------:R-:W-:Y:S05]  /*b720*/  @P1 BRA `(.L_x_111) ;  /* 0x00000000001c1947 */ /* 0x000fea0003800000 */
[----:B------:R-:W3:Y:S01]  /*b730*/  S2R R2, SR_TID.X ;  /* 0x0000000000027919 */ /* 0x000ee20000002100 */
[----:B-1----:R-:W-:-:S04]  /*b740*/  IMAD.MOV.U32 R0, RZ, RZ, 0x8000 ;  /* 0x00008000ff007424 */ /* 0x002fc800078e00ff */
[----:B------:R4:W-:Y:S01]  /*b750*/  SYNCS.ARRIVE.TRANS64 RZ, [R3+URZ+0x34850], R0 ;  /* 0x0348500003ff79a7 */ /* 0x0009e2000800003f */
[----:B---3--:R-:W-:-:S04]  /*b760*/  LOP3.LUT R2, R2, 0x1f, RZ, 0xc0, !PT ;  /* 0x0000001f02027812 */ /* 0x008fc800078ec0ff */
[----:B------:R-:W-:-:S13]  /*b770*/  ISETP.NE.AND P0, PT, R2, RZ, PT ;  /* 0x000000ff0200720c */ /* 0x000fda0003f05270 */
[----:B----4-:R-:W-:Y:S05]  /*b780*/  @!P0 BRA `(.L_x_111) ;  /* 0x0000000000048947 */ /* 0x010fea0003800000 */
[----:B------:R-:W-:Y:S01]  /*b790*/  BPT.TRAP 0x1 ;  /* 0x000000040000795c */ /* 0x000fe20000300000 */
.L_x_111:
[----:B------:R-:W-:Y:S05]  /*b7a0*/  BSYNC B1 ;  /* 0x0000000000017941 */ /* 0x000fea0003800000 */
.L_x_110:
[----:B------:R-:W3:Y:S01]  /*b7b0*/  LDL R4, [R1+0x8] ;  /* 0x0000080001047983 */ /* 0x000ee20000100800 */
[----:B------:R-:W-:Y:S01]  /*b7c0*/  LEA R2, R18, UR36, 0xf ;  /* 0x0000002412027c11 */ /* 0x000fe2000f8e78ff */
[----:B-1----:R-:W-:Y:S01]  /*b7d0*/  VIADD R0, R3, 0x34850 ;  /* 0x0003485003007836 */ /* 0x002fe20000000000 */
[----:B------:R-:W-:Y:S01]  /*b7e0*/  UIADD3 UR4, UP0, UR38, 0x470, URZ ;  /* 0x0000047026047890 */ /* 0x000fe2000ff1e03f */
[----:B------:R-:W-:Y:S01]  /*b7f0*/  PLOP3.LUT P0, PT, PT, PT, PT, 0x80, 0x0 ;  /* 0x000000000000781c */ /* 0x000fe20003f0f070 */
[----:B------:R-:W-:Y:S01]  /*b800*/  UMOV UR6, 0x0 ;  /* 0x0000000000067882 */ /* 0x000fe20000000000 */
[----:B------:R-:W-:Y:S01]  /*b810*/  UMOV UR7, 0x14f00000 ;  /* 0x14f0000000077882 */ /* 0x000fe20000000000 */
[----:B------:R-:W-:Y:S01]  /*b820*/  UIADD3.X UR5, URZ, UR39, URZ, UP0, !UPT ;  /* 0x000000273f057290 */ /* 0x000fe200087fe43f */
[----:B------:R-:W-:Y:S01]  /*b830*/  UMOV UR10, URZ ;  /* 0x0000003f000a7c82 */ /* 0x000fe20008000000 */
[----:B---3--:R-:W-:Y:S02]  /*b840*/  IMAD.SHL.U32 R3, R4, 0x80, RZ ;  /* 0x0000008004037824 */ /* 0x008fe400078e00ff */
[----:B------:R-:W-:-:S08]  /*b850*/  VIADD R4, R2, 0x400 ;  /* 0x0000040002047836 */ /* 0x000fd00000000000 */
.L_x_112:
        /* <DEDUP_REMOVED lines=9> */
[----:B-1----:R-:W-:Y:S05]  /*b8f0*/  @P0 BRA.U.ANY `(.L_x_112) ;  /* 0xfffffffd00d80947 */ /* 0x002fea000393ffff */
[----:B------:R-:W-:Y:S01]  /*b900*/  PLOP3.LUT P0, PT, PT, PT, PT, 0x80, 0x0 ;  /* 0x000000000000781c */ /* 0x000fe20003f0f070 */
[----:B------:R-:W-:Y:S01]  /*b910*/  VIADD R2, R2, 0x4400 ;  /* 0x0000440002027836 */ /* 0x000fe20000000000 */
[----:B------:R-:W-:Y:S01]  /*b920*/  UMOV UR6, 0x0 ;  /* 0x0000000000067882 */ /* 0x000fe20000000000 */
[----:B------:R-:W-:Y:S01]  /*b930*/  UMOV UR7, 0x14f00000 ;  /* 0x14f0000000077882 */ /* 0x000fe20000000000 */
[----:B------:R-:W-:-:S09]  /*b940*/  UMOV UR10, 0x40 ;  /* 0x00000040000a7882 */ /* 0x000fd20000000000 */
.L_x_113:
        /* <DEDUP_REMOVED lines=9> */
[----:B---3--:R-:W-:Y:S05]  /*b9e0*/  @P0 BRA.U.ANY `(.L_x_113) ;  /* 0xfffffffd00d80947 */ /* 0x008fea000393ffff */
.L_x_107:
[----:B------:R-:W-:Y:S05]  /*b9f0*/  BSYNC B0 ;  /* 0x0000000000007941 */ /* 0x000fea0003800000 */
.L_x_106:
[----:B0-----:R-:W3:Y:S01]  /*ba00*/  LDL.LU R6, [R1+0x24] ;  /* 0x0000240001067983 */ /* 0x001ee20000300800 */
[----:B------:R-:W-:Y:S01]  /*ba10*/  VIADD R18, R18, 0x1 ;  /* 0x0000000112127836 */ /* 0x000fe20000000000 */
[----:B------:R-:W-:Y:S02]  /*ba20*/  ULDC UR4, c[0x0][0xc34] ;  /* 0x00030d0000047ab9 */ /* 0x000fe40000000800 */
[----:B------:R-:W4:Y:S04]  /*ba30*/  LDL.LU R5, [R1+0x4] ;  /* 0x0000040001057983 */ /* 0x000f280000300800 */
[----:B------:R-:W5:Y:S01]  /*ba40*/  LDL.LU R4, [R1+0x2c] ;  /* 0x00002c0001047983 */ /* 0x000f620000300800 */
[----:B------:R-:W-:-:S04]  /*ba50*/  ISETP.NE.AND P0, PT, R18, 0x2, PT ;  /* 0x000000021200780c */ /* 0x000fc80003f05270 */
[----:B-1----:R-:W-:Y:S02]  /*ba60*/  SEL R0, RZ, 0x1, P0 ;  /* 0x00000001ff007807 */ /* 0x002fe40000000000 */
[----:B------:R-:W-:Y:S01]  /*ba70*/  SEL R18, R18, RZ, P0 ;  /* 0x000000ff12127207 */ /* 0x000fe20000000000 */
[----:B---3--:R-:W-:Y:S01]  /*ba80*/  VIADD R6, R6, UR37 ;  /* 0x0000002506067c36 */ /* 0x008fe20008000000 */
[----:B----4-:R-:W-:-:S04]  /*ba90*/  LOP3.LUT R5, R5, R0, RZ, 0x3c, !PT ;  /* 0x0000000005057212 */ /* 0x010fc800078e3cff */
[----:B------:R0:W-:Y:S01]  /*baa0*/  STL [R1+0x24], R6 ;  /* 0x0000240601007387 */ /* 0x0001e20000100800 */
[----:B------:R-:W-:Y:S01]  /*bab0*/  ISETP.GE.AND P1, PT, R6, UR4, PT ;  /* 0x0000000406007c0c */ /* 0x000fe2000bf26270 */
[----:B-----5:R-:W-:-:S05]  /*bac0*/  VIADD R4, R4, 0x1 ;  /* 0x0000000104047836 */ /* 0x020fca0000000000 */
[----:B------:R0:W-:Y:S04]  /*bad0*/  STL [R1+0x2c], R4 ;  /* 0x00002c0401007387 */ /* 0x0001e80000100800 */
[----:B------:R0:W-:Y:S03]  /*bae0*/  STL [R1+0x4], R5 ;  /* 0x0000040501007387 */ /* 0x0001e60000100800 */
[----:B------:R-:W-:Y:S05]  /*baf0*/  @!P1 BRA `(.L_x_114) ;  /* 0xffffffc000b09947 */ /* 0x000fea000383ffff */
[----:B------:R-:W-:-:S07]  /*bb00*/  LOP3.LUT R2, R4, 0x1, RZ, 0xc, !PT ;  /* 0x0000000104027812 */ /* 0x000fce00078e0cff */
.L_x_38:
[----:B0-----:R-:W0:Y:S01]  /*bb10*/  S2R R3, SR_CgaCtaId ;  /* 0x0000000000037919 */ /* 0x001e220000008800 */
[----:B------:R-:W-:Y:S01]  /*bb20*/  MOV R0, 0x400 ;  /* 0x0000040000007802 */ /* 0x000fe20000000f00 */
[----:B------:R-:W-:Y:S03]  /*bb30*/  BSSY B0, `(.L_x_115) ;  /* 0x0000005000007945 */ /* 0x000fe60003800000 */
[----:B0-----:R-:W-:Y:S02]  /*bb40*/  LEA R0, R3, R0, 0x18 ;  /* 0x0000000003007211 */ /* 0x001fe400078ec0ff */
[----:B------:R-:W-:-:S04]  /*bb50*/  SHF.L.U32 R3, R2, 0x1f, RZ ;  /* 0x0000001f02037819 */ /* 0x000fc800000006ff */
[----:B------:R-:W0:Y:S02]  /*bb60*/  SYNCS.PHASECHK.TRANS64.TRYWAIT P0, [R0+URZ+0x34820], R3 ;  /* 0x03482003000075a7 */ /* 0x000e24000800017f */
[----:B0-----:R-:W-:Y:S05]  /*bb70*/  @!P0 BRA `(.L_x_116) ;  /* 0x0000001400088947 */ /* 0x001fea0003800000 */
.L_x_160:
[----:B------:R-:W-:Y:S05]  /*bb80*/  BSYNC B0 ;  /* 0x0000000000007941 */ /* 0x000fea0003800000 */
.L_x_115:
[----:B------:R-:W-:-:S03]  /*bb90*/  UMOV UR4, 0xffffffff ;  /* 0xffffffff00047882 */ /* 0x000fc60000000000 */
[----:B------:R-:W-:Y:S05]  /*bba0*/  BRA.DIV UR4, `(.L_x_117) ;  /* 0x0000001604107947 */ /* 0x000fea000b800000 */
[----:B------:R-:W1:Y:S02]  /*bbb0*/  S2R R2, SR_TID.X ;  /* 0x0000000000027919 */ /* 0x000e640000002100 */
[----:B-1----:R-:W-:-:S04]  /*bbc0*/  SHF.R.U32.HI R2, RZ, 0x5, R2 ;  /* 0x00000005ff027819 */ /* 0x002fc80000011602 */
[----:B------:R-:W-:-:S05]  /*bbd0*/  LOP3.LUT R2, R2, 0x3, RZ, 0xc0, !PT ;  /* 0x0000000302027812 */ /* 0x000fca00078ec0ff */
[----:B------:R1:W3:Y:S02]  /*bbe0*/  SHFL.IDX PT, R14, R2, RZ, 0x1f ;  /* 0x00001fff020e7589 */ /* 0x0002e400000e0000 */
.L_x_163:
[----:B---3--:R-:W-:Y:S01]  /*bbf0*/  ISETP.NE.AND P0, PT, R14, RZ, PT ;  /* 0x000000ff0e00720c */ /* 0x008fe20003f05270 */
[----:B------:R-:W-:-:S12]  /*bc00*/  BSSY B0, `(.L_x_118) ;  /* 0x0000025000007945 */ /* 0x000fd80003800000 */
[----:B------:R-:W-:Y:S05]  /*bc10*/  @P0 BRA `(.L_x_119) ;  /* 0x00000000008c0947 */ /* 0x000fea0003800000 */
[----:B------:R-:W-:-:S03]  /*bc20*/  UMOV UR4, 0xffffffff ;  /* 0xffffffff00047882 */ /* 0x000fc60000000000 */
[----:B------:R-:W-:Y:S05]  /*bc30*/  BRA.DIV UR4, `(.L_x_120) ;  /* 0x0000001604207947 */ /* 0x000fea000b800000 */
[----:B------:R-:W-:-:S13]  /*bc40*/  ELECT P6, URZ, PT ;  /* 0x00000000003f782f */ /* 0x000fda00038c0000 */
.L_x_166:
[----:B------:R-:W-:Y:S05]  /*bc50*/  @!P6 BRA `(.L_x_119) ;  /* 0x00000000007ce947 */ /* 0x000fea0003800000 */
[----:B-1----:R-:W3:Y:S02]  /*bc60*/  LDL.LU R2, [R1+0x30] ;  /* 0x0000300001027983 */ /* 0x002ee40000300800 */
[----:B---3--:R-:W-:-:S04]  /*bc70*/  LOP3.LUT R2, R2, 0x2, RZ, 0xfc, !PT ;  /* 0x0000000202027812 */ /* 0x008fc800078efcff */
[----:B------:R-:W-:-:S13]  /*bc80*/  ISETP.NE.AND P2, PT, R2, 0x3, PT ;  /* 0x000000030200780c */ /* 0x000fda0003f45270 */
[----:B------:R-:W-:Y:S05]  /*bc90*/  @!P2 BRA `(.L_x_121) ;  /* 0x000000000004a947 */ /* 0x000fea0003800000 */
[----:B------:R-:W-:Y:S01]  /*bca0*/  BPT.TRAP 0x1 ;  /* 0x000000040000795c */ /* 0x000fe20000300000 */
.L_x_121:
[----:B------:R-:W3:Y:S01]  /*bcb0*/  LDL.LU R7, [R1+0x4] ;  /* 0x0000040001077983 */ /* 0x000ee20000300800 */
[----:B0-----:R-:W-:Y:S02]  /*bcc0*/  VIADD R3, R0, 0x34840 ;  /* 0x0003484000037836 */ /* 0x001fe40000000000 */
[C---:B------:R-:W-:Y:S02]  /*bcd0*/  VIADD R2, R18.reuse, 0x1 ;  /* 0x0000000112027836 */ /* 0x040fe40000000000 */
[----:B------:R-:W-:-:S03]  /*bce0*/  IMAD R6, R18, 0x8, R3 ;  /* 0x0000000812067824 */ /* 0x000fc600078e0203 */
[----:B------:R-:W-:-:S04]  /*bcf0*/  ISETP.NE.AND P1, PT, R2, 0x2, PT ;  /* 0x000000020200780c */ /* 0x000fc80003f25270 */
[----:B------:R-:W-:Y:S02]  /*bd00*/  SEL R4, RZ, 0x1, P1 ;  /* 0x00000001ff047807 */ /* 0x000fe40000800000 */
[C---:B---3--:R-:W-:Y:S02]  /*bd10*/  SHF.L.U32 R5, R7.reuse, 0x1f, RZ ;  /* 0x0000001f07057819 */ /* 0x048fe400000006ff */
[----:B------:R-:W-:Y:S02]  /*bd20*/  LOP3.LUT R7, R7, R4, RZ, 0x3c, !PT ;  /* 0x0000000407077212 */ /* 0x000fe400078e3cff */
[----:B------:R-:W0:Y:S01]  /*bd30*/  SYNCS.PHASECHK.TRANS64.TRYWAIT P0, [R6+URZ], R5 ;  /* 0x00000005060075a7 */ /* 0x000e22000800017f */
[----:B------:R-:W-:Y:S02]  /*bd40*/  SEL R4, R2, RZ, P1 ;  /* 0x000000ff02047207 */ /* 0x000fe40000800000 */
[----:B------:R-:W-:-:S03]  /*bd50*/  SHF.L.U32 R2, R7, 0x1f, RZ ;  /* 0x0000001f07027819 */ /* 0x000fc600000006ff */
[----:B------:R-:W-:Y:S01]  /*bd60*/  IMAD R3, R4, 0x8, R3 ;  /* 0x0000000804037824 */ /* 0x000fe200078e0203 */
[----:B0-----:R-:W-:Y:S06]  /*bd70*/  @!P0 BRA `(.L_x_122) ;  /* 0x0000001000f08947 */ /* 0x001fec0003800000 */
.L_x_167:
[----:B------:R-:W1:Y:S02]  /*bd80*/  SYNCS.PHASECHK.TRANS64.TRYWAIT P0, [R3+URZ], R2 ;  /* 0x00000002030075a7 */ /* 0x000e64000800017f */
[----:B-1----:R-:W-:Y:S05]  /*bd90*/  @!P0 BRA `(.L_x_123) ;  /* 0x0000001000fc8947 */ /* 0x002fea0003800000 */
.L_x_168:
[----:B------:R-:W-:Y:S05]  /*bda0*/  @!P2 BRA `(.L_x_124) ;  /* 0x000000000004a947 */ /* 0x000fea0003800000 */
[----:B------:R-:W-:Y:S01]  /*bdb0*/  BPT.TRAP 0x1 ;  /* 0x000000040000795c */ /* 0x000fe20000300000 */
.L_x_124:
[----:B-1----:R-:W-:-:S04]  /*bdc0*/  VIADD R3, R0, 0x34860 ;  /* 0x0003486000037836 */ /* 0x002fc80000000000 */
[----:B------:R-:W-:-:S04]  /*bdd0*/  IMAD R18, R18, 0x8, R3 ;  /* 0x0000000812127824 */ /* 0x000fc800078e0203 */
[----:B------:R-:W1:Y:S02]  /*bde0*/  SYNCS.PHASECHK.TRANS64.TRYWAIT P0, [R18+URZ], R5 ;  /* 0x00000005120075a7 */ /* 0x000e64000800017f */
[----:B-1----:R-:W-:Y:S05]  /*bdf0*/  @!P0 BRA `(.L_x_125) ;  /* 0x0000001000f88947 */ /* 0x002fea0003800000 */
.L_x_169:
[----:B------:R-:W-:-:S07]  /*be00*/  IMAD R3, R4, 0x8, R3 ;  /* 0x0000000804037824 */ /* 0x000fce00078e0203 */
.L_x_126:
[----:B---3--:R3:W4:Y:S02]  /*be10*/  SYNCS.PHASECHK.TRANS64.TRYWAIT P0, [R3+URZ], R2 ;  /* 0x00000002030075a7 */ /* 0x008724000800017f */
[----:B----4-:R-:W-:Y:S05]  /*be20*/  @!P0 NANOSLEEP.SYNCS 0x989680 ;  /* 0x009896800000895d */ /* 0x010fea0003900000 */
[----:B------:R-:W4:Y:S02]  /*be30*/  @!P0 SYNCS.PHASECHK.TRANS64 P0, [R3+URZ], R2 ;  /* 0x00000002030085a7 */ /* 0x000f24000800007f */
[----:B----4-:R-:W-:Y:S05]  /*be40*/  @!P0 BRA `(.L_x_126) ;  /* 0xfffffffc00f08947 */ /* 0x010fea000383ffff */
.L_x_119:
[----:B------:R-:W-:Y:S05]  /*be50*/  BSYNC B0 ;  /* 0x0000000000007941 */ /* 0x000fea0003800000 */
.L_x_118:
[----:B------:R-:W-:Y:S05]  /*be60*/  EXIT ;  /* 0x000000000000794d */ /* 0x000fea0003800000 */
.L_x_10:
[----:B0-----:R-:W-:-:S04]  /*be70*/  IMAD.U32 R3, RZ, RZ, UR38 ;  /* 0x00000026ff037e24 */ /* 0x001fc8000f8e00ff */
[----:B------:R0:W1:Y:S03]  /*be80*/  SYNCS.PHASECHK.TRANS64.TRYWAIT P1, [R3+URZ+0x34800], R0 ;  /* 0x03480000030075a7 */ /* 0x000066000802017f */
[----:B-1----:R-:W-:Y:S05]  /*be90*/  @!P1 NANOSLEEP.SYNCS 0x989680 ;  /* 0x009896800000995d */ /* 0x002fea0003900000 */
[----:B------:R-:W1:Y:S02]  /*bea0*/  @!P1 SYNCS.PHASECHK.TRANS64 P1, [R3+URZ+0x34800], R0 ;  /* 0x03480000030095a7 */ /* 0x000e64000802007f */
[----:B-1----:R-:W-:Y:S05]  /*beb0*/  @!P1 BRA `(.L_x_10) ;  /* 0xfffffffc00ec9947 */ /* 0x002fea000383ffff */
[----:B------:R-:W-:Y:S05]  /*bec0*/  BRA `(.L_x_127) ;  /* 0xffffff5000a87947 */ /* 0x000fea000383ffff */
.L_x_14:
[----:B-1----:R1:W2:Y:S02]  /*bed0*/  SYNCS.PHASECHK.TRANS64.TRYWAIT P2, [R6+URZ+0x34830], R3 ;  /* 0x03483003060075a7 */ /* 0x0022a4000804017f */
[----:B--2---:R-:W-:Y:S05]  /*bee0*/  @!P2 NANOSLEEP.SYNCS 0x989680 ;  /* 0x009896800000a95d */ /* 0x004fea0003900000 */
[----:B------:R-:W2:Y:S02]  /*bef0*/  @!P2 SYNCS.PHASECHK.TRANS64 P2, [R6+URZ+0x34830], R3 ;  /* 0x034830030600a5a7 */ /* 0x000ea4000804007f */
[----:B--2---:R-:W-:Y:S05]  /*bf00*/  @!P2 BRA `(.L_x_14) ;  /* 0xfffffffc00f0a947 */ /* 0x004fea000383ffff */
[----:B------:R-:W-:Y:S05]  /*bf10*/  BRA `(.L_x_13) ;  /* 0xffffff5000d47947 */ /* 0x000fea000383ffff */
.L_x_19:
[----:B-1----:R-:W-:-:S04]  /*bf20*/  IMAD.U32 R3, RZ, RZ, UR7 ;  /* 0x00000007ff037e24 */ /* 0x002fc8000f8e00ff */
[----:B------:R1:W2:Y:S03]  /*bf30*/  SYNCS.PHASECHK.TRANS64.TRYWAIT P2, [R3+URZ+0x34830], R0 ;  /* 0x03483000030075a7 */ /* 0x0002a6000804017f */
[----:B--2---:R-:W-:Y:S05]  /*bf40*/  @!P2 NANOSLEEP.SYNCS 0x989680 ;  /* 0x009896800000a95d */ /* 0x004fea0003900000 */
[----:B------:R-:W2:Y:S02]  /*bf50*/  @!P2 SYNCS.PHASECHK.TRANS64 P2, [R3+URZ+0x34830], R0 ;  /* 0x034830000300a5a7 */ /* 0x000ea4000804007f */
[----:B--2---:R-:W-:Y:S05]  /*bf60*/  @!P2 BRA `(.L_x_19) ;  /* 0xfffffffc00eca947 */ /* 0x004fea000383ffff */
[----:B------:R-:W-:Y:S05]  /*bf70*/  BRA `(.L_x_18) ;  /* 0xffffff7800947947 */ /* 0x000fea000383ffff */
.L_x_23:
[----:B-1----:R-:W-:-:S04]  /*bf80*/  IMAD.U32 R3, RZ, RZ, UR10 ;  /* 0x0000000aff037e24 */ /* 0x002fc8000f8e00ff */
[----:B------:R1:W2:Y:S03]  /*bf90*/  SYNCS.PHASECHK.TRANS64.TRYWAIT P2, [R3+URZ+0x34850], R0 ;  /* 0x03485000030075a7 */ /* 0x0002a6000804017f */
[----:B--2---:R-:W-:Y:S05]  /*bfa0*/  @!P2 NANOSLEEP.SYNCS 0x989680 ;  /* 0x009896800000a95d */ /* 0x004fea0003900000 */
[----:B------:R-:W2:Y:S02]  /*bfb0*/  @!P2 SYNCS.PHASECHK.TRANS64 P2, [R3+URZ+0x34850], R0 ;  /* 0x034850000300a5a7 */ /* 0x000ea4000804007f */
[----:B--2---:R-:W-:Y:S05]  /*bfc0*/  @!P2 BRA `(.L_x_23) ;  /* 0xfffffffc00eca947 */ /* 0x004fea000383ffff */
[----:B------:R-:W-:Y:S05]  /*bfd0*/  BRA `(.L_x_22) ;  /* 0xffffff8000c47947 */ /* 0x000fea000383ffff */
.L_x_28:
[----:B-1----:R-:W-:-:S04]  /*bfe0*/  IMAD.U32 R5, RZ, RZ, UR12 ;  /* 0x0000000cff057e24 */ /* 0x002fc8000f8e00ff */
[----:B------:R1:W2:Y:S03]  /*bff0*/  SYNCS.PHASECHK.TRANS64.TRYWAIT P0, [R5+URZ+0x34850], R4 ;  /* 0x03485004050075a7 */ /* 0x0002a6000800017f */
[----:B--2---:R-:W-:Y:S05]  /*c000*/  @!P0 NANOSLEEP.SYNCS 0x989680 ;  /* 0x009896800000895d */ /* 0x004fea0003900000 */
[----:B------:R-:W2:Y:S02]  /*c010*/  @!P0 SYNCS.PHASECHK.TRANS64 P0, [R5+URZ+0x34850], R4 ;  /* 0x03485004050085a7 */ /* 0x000ea4000800007f */
[----:B--2---:R-:W-:Y:S05]  /*c020*/  @!P0 BRA `(.L_x_28) ;  /* 0xfffffffc00ec8947 */ /* 0x004fea000383ffff */
[----:B------:R-:W-:Y:S05]  /*c030*/  BRA `(.L_x_27) ;  /* 0xffffff9c00b87947 */ /* 0x000fea000383ffff */
.L_x_42:
[----:B------:R-:W1:Y:S01]  /*c040*/  S2R R0, SR_TID.X ;  /* 0x0000000000007919 */ /* 0x000e620000002100 */
[----:B------:R-:W-:Y:S01]  /*c050*/  BSSY B0, `(.L_x_128) ;  /* 0x000000a000007945 */ /* 0x000fe20003800000 */
[----:B------:R-:W-:Y:S02]  /*c060*/  IMAD.MOV.U32 R12, RZ, RZ, RZ ;  /* 0x000000ffff0c7224 */ /* 0x000fe400078e00ff */
[----:B------:R-:W-:Y:S02]  /*c070*/  IMAD.MOV.U32 R11, RZ, RZ, 0x1f ;  /* 0x0000001fff0b7424 */ /* 0x000fe400078e00ff */
[----:B------:R-:W-:Y:S01]  /*c080*/  IMAD.MOV.U32 R15, RZ, RZ, -0x1 ;  /* 0xffffffffff0f7424 */ /* 0x000fe200078e00ff */
[----:B-1----:R-:W-:-:S04]  /*c090*/  SHF.R.U32.HI R0, RZ, 0x5, R0 ;  /* 0x00000005ff007819 */ /* 0x002fc80000011600 */
[----:B------:R-:W-:-:S05]  /*c0a0*/  LOP3.LUT R0, R0, 0x3, RZ, 0xc0, !PT ;  /* 0x0000000300007812 */ /* 0x000fca00078ec0ff */
[----:B------:R-:W-:-:S07]  /*c0b0*/  IMAD.MOV.U32 R13, RZ, RZ, R0 ;  /* 0x000000ffff0d7224 */ /* 0x000fce00078e0000 */
[----:B0-2---:R-:W-:Y:S05]  /*c0c0*/  WARPSYNC.COLLECTIVE R15, `(.L_x_129) ;  /* 0x000000000f087348 */ /* 0x005fea0003c00000 */
[----:B------:R1:W3:Y:S02]  /*c0d0*/  SHFL.IDX P6, R14, R13, R12, R11 ;  /* 0x0000000c0d0e7389 */ /* 0x0002e400000c000b */
[----:B0123--:R-:W-:Y:S01]  /*c0e0*/  ENDCOLLECTIVE ;  /* 0x000000000000791b */ /* 0x00ffe20003800000 */
.L_x_129:
[----:B------:R-:W-:Y:S05]  /*c0f0*/  BSYNC B0 ;  /* 0x0000000000007941 */ /* 0x000fea0003800000 */
.L_x_128:
[----:B------:R-:W-:Y:S05]  /*c100*/  BRA `(.L_x_130) ;  /* 0xffffffc000f47947 */ /* 0x000fea000383ffff */
.L_x_44:
[----:B------:R-:W-:Y:S01]  /*c110*/  BSSY B0, `(.L_x_131) ;  /* 0x0000006000007945 */ /* 0x000fe20003800000 */
[----:B------:R-:W-:-:S07]  /*c120*/  IMAD.MOV.U32 R15, RZ, RZ, -0x1 ;  /* 0xffffffffff0f7424 */ /* 0x000fce00078e00ff */
[----:B012---:R-:W-:Y:S05]  /*c130*/  WARPSYNC.COLLECTIVE R15, `(.L_x_132) ;  /* 0x000000000f0c7348 */ /* 0x007fea0003c00000 */
[----:B------:R-:W-:Y:S02]  /*c140*/  ELECT P6, UR62, PT ;  /* 0x00000000003e782f */ /* 0x000fe400038c0000 */
[----:B------:R-:W-:Y:S01]  /*c150*/  MOV R14, UR62 ;  /* 0x0000003e000e7c02 */ /* 0x000fe20008000f00 */
[----:B012---:R-:W-:Y:S10]  /*c160*/  ENDCOLLECTIVE ;  /* 0x000000000000791b */ /* 0x007ff40003800000 */
.L_x_132:
[----:B------:R-:W-:Y:S05]  /*c170*/  BSYNC B0 ;  /* 0x0000000000007941 */ /* 0x000fea0003800000 */
.L_x_131:
[----:B------:R-:W-:Y:S05]  /*c180*/  BRA `(.L_x_133) ;  /* 0xffffffc000f47947 */ /* 0x000fea000383ffff */
.L_x_46:
[----:B-1----:R1:W4:Y:S02]  /*c190*/  SYNCS.PHASECHK.TRANS64.TRYWAIT P0, [R0+URZ+0x34840], R2 ;  /* 0x03484002000075a7 */ /* 0x002324000800017f */
[----:B----4-:R-:W-:Y:S05]  /*c1a0*/  @!P0 NANOSLEEP.SYNCS 0x989680 ;  /* 0x009896800000895d */ /* 0x010fea0003900000 */
[----:B------:R-:W4:Y:S02]  /*c1b0*/  @!P0 SYNCS.PHASECHK.TRANS64 P0, [R0+URZ+0x34840], R2 ;  /* 0x03484002000085a7 */ /* 0x000f24000800007f */
[----:B----4-:R-:W-:Y:S05]  /*c1c0*/  @!P0 BRA `(.L_x_46) ;  /* 0xfffffffc00f08947 */ /* 0x010fea000383ffff */
[----:B------:R-:W-:Y:S05]  /*c1d0*/  BRA `(.L_x_134) ;  /* 0xffffffc400507947 */ /* 0x000fea000383ffff */
.L_x_49:
[----:B------:R-:W-:Y:S01]  /*c1e0*/  IMAD.MOV.U32 R13, RZ, RZ, R4 ;  /* 0x000000ffff0d7224 */ /* 0x000fe200078e0004 */
[----:B------:R-:W0:Y:S01]  /*c1f0*/  S2R R7, SR_TID.X ;  /* 0x0000000000077919 */ /* 0x000e220000002100 */
[----:B------:R-:W-:Y:S02]  /*c200*/  IMAD.MOV.U32 R12, RZ, RZ, RZ ;  /* 0x000000ffff0c7224 */ /* 0x000fe400078e00ff */
[----:B------:R-:W-:Y:S02]  /*c210*/  IMAD.MOV.U32 R11, RZ, RZ, 0x181f ;  /* 0x0000181fff0b7424 */ /* 0x000fe400078e00ff */
[----:B------:R-:W-:-:S07]  /*c220*/  IMAD.MOV.U32 R15, RZ, RZ, -0x1 ;  /* 0xffffffffff0f7424 */ /* 0x000fce00078e00ff */
[----:B0----5:R-:W-:Y:S05]  /*c230*/  WARPSYNC.COLLECTIVE R15, `(.L_x_135) ;  /* 0x000000000f087348 */ /* 0x021fea0003c00000 */
[----:B------:R1:W2:Y:S02]  /*c240*/  SHFL.IDX P6, R14, R13, R12, R11 ;  /* 0x0000000c0d0e7389 */ /* 0x0002a400000c000b */
[----:B012--5:R-:W-:Y:S01]  /*c250*/  ENDCOLLECTIVE ;  /* 0x000000000000791b */ /* 0x027fe20003800000 */
.L_x_135:
[----:B------:R-:W-:Y:S01]  /*c260*/  IMAD.MOV.U32 R13, RZ, RZ, R0 ;  /* 0x000000ffff0d7224 */ /* 0x000fe200078e0000 */
[----:B------:R-:W-:Y:S01]  /*c270*/  LOP3.LUT R7, R7, 0x7f, RZ, 0xc0, !PT ;  /* 0x0000007f07077812 */ /* 0x000fe200078ec0ff */
[----:B------:R-:W-:-:S07]  /*c280*/  IMAD.MOV.U32 R6, RZ, RZ, R14 ;  /* 0x000000ffff067224 */ /* 0x000fce00078e000e */
[----:B------:R-:W-:Y:S05]  /*c290*/  WARPSYNC.COLLECTIVE R15, `(.L_x_136) ;  /* 0x000000000f087348 */ /* 0x000fea0003c00000 */
[----:B------:R0:W1:Y:S02]  /*c2a0*/  SHFL.IDX P6, R14, R13, R12, R11 ;  /* 0x0000000c0d0e7389 */ /* 0x00006400000c000b */
[----:B01----:R-:W-:Y:S01]  /*c2b0*/  ENDCOLLECTIVE ;  /* 0x000000000000791b */ /* 0x003fe20003800000 */
.L_x_136:
[----:B------:R-:W-:Y:S01]  /*c2c0*/  SHF.R.U32.HI R2, RZ, 0x3, R7 ;  /* 0x00000003ff027819 */ /* 0x000fe20000011607 */
[----:B------:R-:W-:Y:S02]  /*c2d0*/  ULDC UR4, c[0x0][0x288] ;  /* 0x0000a20000047ab9 */ /* 0x000fe40000000800 */
[----:B------:R-:W-:Y:S02]  /*c2e0*/  IMAD R3, R8, UR4, RZ ;  /* 0x0000000408037c24 */ /* 0x000fe4000f8e02ff */
[----:B------:R-:W-:-:S04]  /*c2f0*/  IMAD.IADD R2, R2, 0x1, R5 ;  /* 0x0000000102027824 */ /* 0x000fc800078e0205 */
[C---:B------:R-:W-:Y:S01]  /*c300*/  VIADD R5, R2.reuse, 0x10 ;  /* 0x0000001002057836 */ /* 0x040fe20000000000 */
[----:B------:R-:W-:Y:S01]  /*c310*/  ISETP.GE.AND P3, PT, R2, R3, PT ;  /* 0x000000030200720c */ /* 0x000fe20003f66270 */
[----:B------:R-:W-:Y:S02]  /*c320*/  IMAD.MOV.U32 R13, RZ, RZ, R4 ;  /* 0x000000ffff0d7224 */ /* 0x000fe400078e0004 */
[----:B------:R-:W-:Y:S02]  /*c330*/  IMAD.MOV.U32 R12, RZ, RZ, 0x1 ;  /* 0x00000001ff0c7424 */ /* 0x000fe400078e00ff */
[----:B------:R-:W-:-:S08]  /*c340*/  IMAD.MOV.U32 R7, RZ, RZ, R14 ;  /* 0x000000ffff077224 */ /* 0x000fd000078e000e */
[----:B------:R-:W-:Y:S05]  /*c350*/  WARPSYNC.COLLECTIVE R15, `(.L_x_137) ;  /* 0x000000000f087348 */ /* 0x000fea0003c00000 */
[----:B------:R0:W1:Y:S02]  /*c360*/  SHFL.IDX P6, R14, R13, R12, R11 ;  /* 0x0000000c0d0e7389 */ /* 0x00006400000c000b */
[----:B01----:R-:W-:Y:S01]  /*c370*/  ENDCOLLECTIVE ;  /* 0x000000000000791b */ /* 0x003fe20003800000 */
.L_x_137:
[----:B------:R-:W-:-:S05]  /*c380*/  @!P3 LEA R7, P5, R9, R7, 0x1 ;  /* 0x000000070907b211 */ /* 0x000fca00078a08ff */
[----:B------:R-:W-:-:S05]  /*c390*/  @!P3 IMAD.X R6, RZ, RZ, R6, P5 ;  /* 0x000000ffff06b224 */ /* 0x000fca00028e0606 */
[----:B------:R-:W-:Y:S01]  /*c3a0*/  @!P3 LOP3.LUT R7, R7, R6, RZ, 0x3c, !PT ;  /* 0x000000060707b212 */ /* 0x000fe200078e3cff */
[----:B------:R-:W-:-:S03]  /*c3b0*/  IMAD.MOV.U32 R13, RZ, RZ, R0 ;  /* 0x000000ffff0d7224 */ /* 0x000fc600078e0000 */
[----:B------:R-:W-:-:S04]  /*c3c0*/  @!P3 LOP3.LUT R6, R7, R6, RZ, 0x3c, !PT ;  /* 0x000000060706b212 */ /* 0x000fc800078e3cff */
[----:B------:R-:W-:-:S05]  /*c3d0*/  @!P3 LOP3.LUT R7, R7, R6, RZ, 0x3c, !PT ;  /* 0x000000060707b212 */ /* 0x000fca00078e3cff */
[----:B------:R-:W-:Y:S01]  /*c3e0*/  @!PT LDS RZ, [RZ] ;  /* 0x00000000fffff984 */ /* 0x000fe20000000800 */
[----:B------:R-:W-:Y:S01]  /*c3f0*/  @!PT LDS RZ, [RZ] ;  /* 0x00000000fffff984 */ /* 0x000fe20000000800 */
[----:B------:R-:W-:Y:S01]  /*c400*/  @!PT LDS RZ, [RZ] ;  /* 0x00000000fffff984 */ /* 0x000fe20000000800 */
[----:B------:R0:W-:Y:S04]  /*c410*/  @!P3 LDGSTS.E.BYPASS.LTC128B.128 [R10+0x10400], desc[UR60][R6.64], !P0 ;  /* 0x10400000060abfae */ /* 0x0001e8000c101d7c */
[----:B------:R0:W-:Y:S04]  /*c420*/  @!P3 LDGSTS.E.BYPASS.LTC128B.128 [R10+0x14400], desc[UR60][R6.64+0x80], !P1 ;  /* 0x14400080060abfae */ /* 0x0001e8000c901d7c */
[----:B------:R0:W-:Y:S01]  /*c430*/  @!P3 LDGSTS.E.BYPASS.LTC128B.128 [R10+0x18400], desc[UR60][R6.64+0x100], !P2 ;  /* 0x18400100060abfae */ /* 0x0001e2000d101d7c */
[----:B------:R-:W-:Y:S01]  /*c440*/  ISETP.GE.AND P3, PT, R5, R3, PT ;  /* 0x000000030500720c */ /* 0x000fe20003f66270 */
[----:B------:R-:W-:-:S12]  /*c450*/  IMAD.MOV.U32 R5, RZ, RZ, R14 ;  /* 0x000000ffff057224 */ /* 0x000fd800078e000e */
[----:B0-----:R-:W-:Y:S05]  /*c460*/  WARPSYNC.COLLECTIVE R15, `(.L_x_138) ;  /* 0x000000000f087348 */ /* 0x001fea0003c00000 */
[----:B------:R1:W2:Y:S02]  /*c470*/  SHFL.IDX P6, R14, R13, R12, R11 ;  /* 0x0000000c0d0e7389 */ /* 0x0002a400000c000b */
[----:B012---:R-:W-:Y:S01]  /*c480*/  ENDCOLLECTIVE ;  /* 0x000000000000791b */ /* 0x007fe20003800000 */
.L_x_138:
[----:B------:R-:W-:Y:S02]  /*c490*/  IMAD.MOV.U32 R13, RZ, RZ, R4 ;  /* 0x000000ffff0d7224 */ /* 0x000fe400078e0004 */
[----:B------:R-:W-:Y:S02]  /*c4a0*/  IMAD.MOV.U32 R12, RZ, RZ, 0x2 ;  /* 0x00000002ff0c7424 */ /* 0x000fe400078e00ff */
[----:B------:R-:W-:-:S07]  /*c4b0*/  IMAD.MOV.U32 R8, RZ, RZ, R14 ;  /* 0x000000ffff087224 */ /* 0x000fce00078e000e */
[----:B------:R-:W-:Y:S05]  /*c4c0*/  WARPSYNC.COLLECTIVE R15, `(.L_x_139) ;  /* 0x000000000f087348 */ /* 0x000fea0003c00000 */
[----:B------:R0:W1:Y:S02]  /*c4d0*/  SHFL.IDX P6, R14, R13, R12, R11 ;  /* 0x0000000c0d0e7389 */ /* 0x00006400000c000b */
[----:B01----:R-:W-:Y:S01]  /*c4e0*/  ENDCOLLECTIVE ;  /* 0x000000000000791b */ /* 0x003fe20003800000 */
.L_x_139:
[----:B------:R-:W-:-:S05]  /*c4f0*/  @!P3 LEA R8, P5, R9, R8, 0x1 ;  /* 0x000000080908b211 */ /* 0x000fca00078a08ff */
[----:B------:R-:W-:Y:S02]  /*c500*/  @!P3 IMAD.X R5, RZ, RZ, R5, P5 ;  /* 0x000000ffff05b224 */ /* 0x000fe400028e0605 */
[----:B------:R-:W-:Y:S02]  /*c510*/  @!P3 IMAD.MOV.U32 R6, RZ, RZ, R8 ;  /* 0x000000ffff06b224 */ /* 0x000fe400078e0008 */
[----:B------:R-:W-:Y:S02]  /*c520*/  @!P3 IMAD.MOV.U32 R7, RZ, RZ, R5 ;  /* 0x000000ffff07b224 */ /* 0x000fe400078e0005 */
[----:B------:R-:W-:Y:S02]  /*c530*/  VIADD R5, R2, 0x20 ;  /* 0x0000002002057836 */ /* 0x000fe40000000000 */
[----:B------:R-:W-:Y:S01]  /*c540*/  IMAD.MOV.U32 R13, RZ, RZ, R0 ;  /* 0x000000ffff0d7224 */ /* 0x000fe200078e0000 */
        /* <DEDUP_REMOVED lines=11> */
.L_x_140:
[----:B------:R-:W-:Y:S02]  /*c600*/  IMAD.MOV.U32 R13, RZ, RZ, R4 ;  /* 0x000000ffff0d7224 */ /* 0x000fe400078e0004 */
[----:B------:R-:W-:Y:S02]  /*c610*/  IMAD.MOV.U32 R12, RZ, RZ, 0x3 ;  /* 0x00000003ff0c7424 */ /* 0x000fe400078e00ff */
[----:B------:R-:W-:-:S07]  /*c620*/  IMAD.MOV.U32 R8, RZ, RZ, R14 ;  /* 0x000000ffff087224 */ /* 0x000fce00078e000e */
[----:B------:R-:W-:Y:S05]  /*c630*/  WARPSYNC.COLLECTIVE R15, `(.L_x_141) ;  /* 0x000000000f087348 */ /* 0x000fea0003c00000 */
[----:B------:R0:W1:Y:S02]  /*c640*/  SHFL.IDX P6, R14, R13, R12, R11 ;  /* 0x0000000c0d0e7389 */ /* 0x00006400000c000b */
[----:B01----:R-:W-:Y:S01]  /*c650*/  ENDCOLLECTIVE ;  /* 0x000000000000791b */ /* 0x003fe20003800000 */
.L_x_141:
[----:B------:R-:W-:-:S05]  /*c660*/  @!P3 LEA R8, P4, R9, R8, 0x1 ;  /* 0x000000080908b211 */ /* 0x000fca00078808ff */
[----:B------:R-:W-:Y:S02]  /*c670*/  @!P3 IMAD.X R9, RZ, RZ, R5, P4 ;  /* 0x000000ffff09b224 */ /* 0x000fe400020e0605 */
[----:B------:R-:W-:Y:S02]  /*c680*/  @!P3 IMAD.MOV.U32 R6, RZ, RZ, R8 ;  /* 0x000000ffff06b224 */ /* 0x000fe400078e0008 */
[----:B------:R-:W-:Y:S02]  /*c690*/  @!P3 IMAD.MOV.U32 R7, RZ, RZ, R9 ;  /* 0x000000ffff07b224 */ /* 0x000fe400078e0009 */
[----:B------:R-:W0:Y:S01]  /*c6a0*/  S2R R9, SR_TID.X ;  /* 0x0000000000097919 */ /* 0x000e220000002100 */
[C---:B------:R-:W-:Y:S02]  /*c6b0*/  VIADD R5, R2.reuse, 0x30 ;  /* 0x0000003002057836 */ /* 0x040fe40000000000 */
[----:B------:R-:W-:Y:S01]  /*c6c0*/  IMAD.MOV.U32 R13, RZ, RZ, R0 ;  /* 0x000000ffff0d7224 */ /* 0x000fe200078e0000 */
[----:B------:R-:W-:Y:S01]  /*c6d0*/  @!PT LDS RZ, [RZ] ;  /* 0x00000000fffff984 */ /* 0x000fe20000000800 */
[----:B------:R-:W-:Y:S01]  /*c6e0*/  @!PT LDS RZ, [RZ] ;  /* 0x00000000fffff984 */ /* 0x000fe20000000800 */
[----:B------:R-:W-:Y:S01]  /*c6f0*/  @!PT LDS RZ, [RZ] ;  /* 0x00000000fffff984 */ /* 0x000fe20000000800 */
[----:B------:R1:W-:Y:S01]  /*c700*/  @!P3 LDGSTS.E.BYPASS.LTC128B.128 [R10+0x11400], desc[UR60][R6.64], !P0 ;  /* 0x11400000060abfae */ /* 0x0003e2000c101d7c */
[----:B------:R-:W-:-:S03]  /*c710*/  VIADD R8, R2, 0x60 ;  /* 0x0000006002087836 */ /* 0x000fc60000000000 */
[----:B------:R1:W-:Y:S04]  /*c720*/  @!P3 LDGSTS.E.BYPASS.LTC128B.128 [R10+0x15400], desc[UR60][R6.64+0x80], !P1 ;  /* 0x15400080060abfae */ /* 0x0003e8000c901d7c */
[----:B------:R1:W-:Y:S01]  /*c730*/  @!P3 LDGSTS.E.BYPASS.LTC128B.128 [R10+0x19400], desc[UR60][R6.64+0x100], !P2 ;  /* 0x19400100060abfae */ /* 0x0003e2000d101d7c */
[----:B------:R-:W-:Y:S01]  /*c740*/  ISETP.GE.AND P3, PT, R5, R3, PT ;  /* 0x000000030500720c */ /* 0x000fe20003f66270 */
[----:B------:R-:W-:-:S12]  /*c750*/  IMAD.MOV.U32 R5, RZ, RZ, R14 ;  /* 0x000000ffff057224 */ /* 0x000fd800078e000e */
[----:B01----:R-:W-:Y:S05]  /*c760*/  WARPSYNC.COLLECTIVE R15, `(.L_x_142) ;  /* 0x000000000f087348 */ /* 0x003fea0003c00000 */
[----:B------:R2:W3:Y:S02]  /*c770*/  SHFL.IDX P6, R14, R13, R12, R11 ;  /* 0x0000000c0d0e7389 */ /* 0x0004e400000c000b */
[----:B0123--:R-:W-:Y:S01]  /*c780*/  ENDCOLLECTIVE ;  /* 0x000000000000791b */ /* 0x00ffe20003800000 */
.L_x_142:
[----:B------:R-:W-:Y:S02]  /*c790*/  IMAD.MOV.U32 R13, RZ, RZ, R4 ;  /* 0x000000ffff0d7224 */ /* 0x000fe400078e0004 */
[----:B------:R-:W-:Y:S02]  /*c7a0*/  IMAD.MOV.U32 R12, RZ, RZ, 0x4 ;  /* 0x00000004ff0c7424 */ /* 0x000fe400078e00ff */
[----:B------:R-:W-:-:S05]  /*c7b0*/  IMAD.SHL.U32 R9, R9, 0x8, RZ ;  /* 0x0000000809097824 */ /* 0x000fca00078e00ff */
[----:B------:R-:W-:Y:S01]  /*c7c0*/  LOP3.LUT R9, R9, 0x38, RZ, 0xc0, !PT ;  /* 0x0000003809097812 */ /* 0x000fe200078ec0ff */
[----:B------:R-:W-:-:S07]  /*c7d0*/  IMAD.MOV.U32 R6, RZ, RZ, R14 ;  /* 0x000000ffff067224 */ /* 0x000fce00078e000e */
[----:B------:R-:W-:Y:S05]  /*c7e0*/  WARPSYNC.COLLECTIVE R15, `(.L_x_143) ;  /* 0x000000000f087348 */ /* 0x000fea0003c00000 */
[----:B------:R0:W1:Y:S02]  /*c7f0*/  SHFL.IDX P6, R14, R13, R12, R11 ;  /* 0x0000000c0d0e7389 */ /* 0x00006400000c000b */
[----:B01----:R-:W-:Y:S01]  /*c800*/  ENDCOLLECTIVE ;  /* 0x000000000000791b */ /* 0x003fe20003800000 */
.L_x_143:
[----:B------:R-:W-:-:S05]  /*c810*/  @!P3 LEA R6, P4, R9, R6, 0x1 ;  /* 0x000000060906b211 */ /* 0x000fca00078808ff */
[----:B------:R-:W-:-:S04]  /*c820*/  @!P3 IMAD.X R5, RZ, RZ, R5, P4 ;  /* 0x000000ffff05b224 */ /* 0x000fc800020e0605 */
        /* <DEDUP_REMOVED lines=14> */
.L_x_144:
[----:B------:R-:W-:Y:S02]  /*c910*/  IMAD.MOV.U32 R13, RZ, RZ, R4 ;  /* 0x000000ffff0d7224 */ /* 0x000fe400078e0004 */
[----:B------:R-:W-:Y:S02]  /*c920*/  IMAD.MOV.U32 R12, RZ, RZ, 0x5 ;  /* 0x00000005ff0c7424 */ /* 0x000fe400078e00ff */
[----:B------:R-:W-:-:S07]  /*c930*/  IMAD.MOV.U32 R6, RZ, RZ, R14 ;  /* 0x000000ffff067224 */ /* 0x000fce00078e000e */
[----:B------:R-:W-:Y:S05]  /*c940*/  WARPSYNC.COLLECTIVE R15, `(.L_x_145) ;  /* 0x000000000f087348 */ /* 0x000fea0003c00000 */
[----:B------:R0:W1:Y:S02]  /*c950*/  SHFL.IDX P6, R14, R13, R12, R11 ;  /* 0x0000000c0d0e7389 */ /* 0x00006400000c000b */
[----:B01----:R-:W-:Y:S01]  /*c960*/  ENDCOLLECTIVE ;  /* 0x000000000000791b */ /* 0x003fe20003800000 */
.L_x_145:
        /* <DEDUP_REMOVED lines=16> */
.L_x_146:
[----:B------:R-:W-:Y:S02]  /*ca70*/  IMAD.MOV.U32 R13, RZ, RZ, R4 ;  /* 0x000000ffff0d7224 */ /* 0x000fe400078e0004 */
[----:B------:R-:W-:Y:S02]  /*ca80*/  IMAD.MOV.U32 R12, RZ, RZ, 0x6 ;  /* 0x00000006ff0c7424 */ /* 0x000fe400078e00ff */
[----:B------:R-:W-:-:S07]  /*ca90*/  IMAD.MOV.U32 R6, RZ, RZ, R14 ;  /* 0x000000ffff067224 */ /* 0x000fce00078e000e */
[----:B------:R-:W-:Y:S05]  /*caa0*/  WARPSYNC.COLLECTIVE R15, `(.L_x_147) ;  /* 0x000000000f087348 */ /* 0x000fea0003c00000 */
[----:B------:R0:W1:Y:S02]  /*cab0*/  SHFL.IDX P6, R14, R13, R12, R11 ;  /* 0x0000000c0d0e7389 */ /* 0x00006400000c000b */
[----:B01----:R-:W-:Y:S01]  /*cac0*/  ENDCOLLECTIVE ;  /* 0x000000000000791b */ /* 0x003fe20003800000 */
.L_x_147:
[----:B------:R-:W-:-:S05]  /*cad0*/  @!P3 LEA R6, P4, R9, R6, 0x1 ;  /* 0x000000060906b211 */ /* 0x000fca00078808ff */
[----:B------:R-:W-:Y:S01]  /*cae0*/  @!P3 IMAD.X R5, RZ, RZ, R5, P4 ;  /* 0x000000ffff05b224 */ /* 0x000fe200020e0605 */
[----:B------:R-:W-:-:S03]  /*caf0*/  ISETP.GE.AND P4, PT, R8, R3, PT ;  /* 0x000000030800720c */ /* 0x000fc60003f86270 */
[----:B------:R-:W-:Y:S02]  /*cb00*/  @!P3 IMAD.MOV.U32 R7, RZ, RZ, R5 ;  /* 0x000000ffff07b224 */ /* 0x000fe400078e0005 */
[----:B------:R-:W-:-:S03]  /*cb10*/  IMAD.MOV.U32 R13, RZ, RZ, R0 ;  /* 0x000000ffff0d7224 */ /* 0x000fc600078e0000 */
[----:B------:R-:W-:Y:S01]  /*cb20*/  @!PT LDS RZ, [RZ] ;  /* 0x00000000fffff984 */ /* 0x000fe20000000800 */
[----:B------:R-:W-:Y:S01]  /*cb30*/  @!PT LDS RZ, [RZ] ;  /* 0x00000000fffff984 */ /* 0x000fe20000000800 */
[----:B------:R-:W-:Y:S01]  /*cb40*/  @!PT LDS RZ, [RZ] ;  /* 0x00000000fffff984 */ /* 0x000fe20000000800 */
[----:B------:R0:W-:Y:S04]  /*cb50*/  @!P3 LDGSTS.E.BYPASS.LTC128B.128 [R10+0x12c00], desc[UR60][R6.64], !P0 ;  /* 0x12c00000060abfae */ /* 0x0001e8000c101d7c */
[----:B------:R0:W-:Y:S01]  /*cb60*/  @!P3 LDGSTS.E.BYPASS.LTC128B.128 [R10+0x16c00], desc[UR60][R6.64+0x80], !P1 ;  /* 0x16c00080060abfae */ /* 0x0001e2000c901d7c */
[----:B------:R-:W-:-:S03]  /*cb70*/  IMAD.MOV.U32 R5, RZ, RZ, R14 ;  /* 0x000000ffff057224 */ /* 0x000fc600078e000e */
[----:B------:R0:W-:Y:S04]  /*cb80*/  @!P3 LDGSTS.E.BYPASS.LTC128B.128 [R10+0x1ac00], desc[UR60][R6.64+0x100], !P2 ;  /* 0x1ac00100060abfae */ /* 0x0001e8000d101d7c */
[----:B0-----:R-:W-:Y:S05]  /*cb90*/  WARPSYNC.COLLECTIVE R15, `(.L_x_148) ;  /* 0x000000000f087348 */ /* 0x001fea0003c00000 */
[----:B------:R1:W2:Y:S02]  /*cba0*/  SHFL.IDX P6, R14, R13, R12, R11 ;  /* 0x0000000c0d0e7389 */ /* 0x0002a400000c000b */
[----:B012---:R-:W-:Y:S01]  /*cbb0*/  ENDCOLLECTIVE ;  /* 0x000000000000791b */ /* 0x007fe20003800000 */
.L_x_148:
[----:B------:R-:W-:Y:S02]  /*cbc0*/  IMAD.MOV.U32 R13, RZ, RZ, R4 ;  /* 0x000000ffff0d7224 */ /* 0x000fe400078e0004 */
[----:B------:R-:W-:Y:S02]  /*cbd0*/  IMAD.MOV.U32 R12, RZ, RZ, 0x7 ;  /* 0x00000007ff0c7424 */ /* 0x000fe400078e00ff */
[----:B------:R-:W-:-:S07]  /*cbe0*/  IMAD.MOV.U32 R6, RZ, RZ, R14 ;  /* 0x000000ffff067224 */ /* 0x000fce00078e000e */
[----:B------:R-:W-:Y:S05]  /*cbf0*/  WARPSYNC.COLLECTIVE R15, `(.L_x_149) ;  /* 0x000000000f087348 */ /* 0x000fea0003c00000 */
[----:B------:R0:W1:Y:S02]  /*cc00*/  SHFL.IDX P6, R14, R13, R12, R11 ;  /* 0x0000000c0d0e7389 */ /* 0x00006400000c000b */
[----:B01----:R-:W-:Y:S01]  /*cc10*/  ENDCOLLECTIVE ;  /* 0x000000000000791b */ /* 0x003fe20003800000 */
.L_x_149:
[----:B------:R-:W-:-:S05]  /*cc20*/  @!P4 LEA R6, P3, R9, R6, 0x1 ;  /* 0x000000060906c211 */ /* 0x000fca00078608ff */
[----:B------:R-:W-:-:S04]  /*cc30*/  @!P4 IMAD.X R5, RZ, RZ, R5, P3 ;  /* 0x000000ffff05c224 */ /* 0x000fc800018e0605 */
        /* <DEDUP_REMOVED lines=12> */
.L_x_150:
[----:B------:R-:W-:Y:S01]  /*cd00*/  IMAD.MOV.U32 R0, RZ, RZ, R14 ;  /* 0x000000ffff007224 */ /* 0x000fe200078e000e */
[----:B------:R-:W-:Y:S06]  /*cd10*/  BRA `(.L_x_151) ;  /* 0xffffffc400d47947 */ /* 0x000fec000383ffff */
.L_x_53:
[----:B-1----:R1:W2:Y:S02]  /*cd20*/  SYNCS.PHASECHK.TRANS64.TRYWAIT P0, [R14+URZ+0x34820], R0 ;  /* 0x034820000e0075a7 */ /* 0x0022a4000800017f */
[----:B--2---:R-:W-:Y:S05]  /*cd30*/  @!P0 NANOSLEEP.SYNCS 0x989680 ;  /* 0x009896800000895d */ /* 0x004fea0003900000 */
[----:B------:R-:W2:Y:S02]  /*cd40*/  @!P0 SYNCS.PHASECHK.TRANS64 P0, [R14+URZ+0x34820], R0 ;  /* 0x034820000e0085a7 */ /* 0x000ea4000800007f */
[----:B--2---:R-:W-:Y:S05]  /*cd50*/  @!P0 BRA `(.L_x_53) ;  /* 0xfffffffc00f08947 */ /* 0x004fea000383ffff */
[----:B------:R-:W-:Y:S05]  /*cd60*/  BRA `(.L_x_152) ;  /* 0xffffffc800387947 */ /* 0x000fea000383ffff */
.L_x_60:
[----:B-1----:R1:W2:Y:S02]  /*cd70*/  SYNCS.PHASECHK.TRANS64.TRYWAIT P0, [R3+URZ+0x34840], R2 ;  /* 0x03484002030075a7 */ /* 0x0022a4000800017f */
[----:B--2---:R-:W-:Y:S05]  /*cd80*/  @!P0 NANOSLEEP.SYNCS 0x989680 ;  /* 0x009896800000895d */ /* 0x004fea0003900000 */
[----:B------:R-:W2:Y:S02]  /*cd90*/  @!P0 SYNCS.PHASECHK.TRANS64 P0, [R3+URZ+0x34840], R2 ;  /* 0x03484002030085a7 */ /* 0x000ea4000800007f */
[----:B--2---:R-:W-:Y:S05]  /*cda0*/  @!P0 BRA `(.L_x_60) ;  /* 0xfffffffc00f08947 */ /* 0x004fea000383ffff */
[----:B------:R-:W-:Y:S05]  /*cdb0*/  BRA `(.L_x_153) ;  /* 0xffffffc800e87947 */ /* 0x000fea000383ffff */
.L_x_67:
[----:B0-----:R0:W1:Y:S02]  /*cdc0*/  SYNCS.PHASECHK.TRANS64.TRYWAIT P0, [R3+URZ+0x60], R2 ;  /* 0x00006002030075a7 */ /* 0x001064000800017f */
[----:B-1----:R-:W-:Y:S05]  /*cdd0*/  @!P0 NANOSLEEP.SYNCS 0x989680 ;  /* 0x009896800000895d */ /* 0x002fea0003900000 */
[----:B------:R-:W1:Y:S02]  /*cde0*/  @!P0 SYNCS.PHASECHK.TRANS64 P0, [R3+URZ+0x60], R2 ;  /* 0x00006002030085a7 */ /* 0x000e64000800007f */
[----:B-1----:R-:W-:Y:S05]  /*cdf0*/  @!P0 BRA `(.L_x_67) ;  /* 0xfffffffc00f08947 */ /* 0x002fea000383ffff */
[----:B------:R-:W-:Y:S05]  /*ce00*/  BRA `(.L_x_154) ;  /* 0xffffffcc00f47947 */ /* 0x000fea000383ffff */
.L_x_77:
[----:B-1----:R1:W2:Y:S02]  /*ce10*/  SYNCS.PHASECHK.TRANS64.TRYWAIT P0, [R3+URZ+0x34840], R2 ;  /* 0x03484002030075a7 */ /* 0x0022a4000800017f */
[----:B--2---:R-:W-:Y:S05]  /*ce20*/  @!P0 NANOSLEEP.SYNCS 0x989680 ;  /* 0x009896800000895d */ /* 0x004fea0003900000 */
[----:B------:R-:W2:Y:S02]  /*ce30*/  @!P0 SYNCS.PHASECHK.TRANS64 P0, [R3+URZ+0x34840], R2 ;  /* 0x03484002030085a7 */ /* 0x000ea4000800007f */
[----:B--2---:R-:W-:Y:S05]  /*ce40*/  @!P0 BRA `(.L_x_77) ;  /* 0xfffffffc00f08947 */ /* 0x004fea000383ffff */
[----:B------:R-:W-:Y:S05]  /*ce50*/  BRA `(.L_x_155) ;  /* 0xffffffd400747947 */ /* 0x000fea000383ffff */
.L_x_84:
[----:B0-----:R0:W1:Y:S02]  /*ce60*/  SYNCS.PHASECHK.TRANS64.TRYWAIT P0, [R2+URZ+0x60], R3 ;  /* 0x00006003020075a7 */ /* 0x001064000800017f */
[----:B-1----:R-:W-:Y:S05]  /*ce70*/  @!P0 NANOSLEEP.SYNCS 0x989680 ;  /* 0x009896800000895d */ /* 0x002fea0003900000 */
[----:B------:R-:W1:Y:S02]  /*ce80*/  @!P0 SYNCS.PHASECHK.TRANS64 P0, [R2+URZ+0x60], R3 ;  /* 0x00006003020085a7 */ /* 0x000e64000800007f */
[----:B-1----:R-:W-:Y:S05]  /*ce90*/  @!P0 BRA `(.L_x_84) ;  /* 0xfffffffc00f08947 */ /* 0x002fea000383ffff */
[----:B------:R-:W-:Y:S05]  /*cea0*/  BRA `(.L_x_156) ;  /* 0xffffffd800807947 */ /* 0x000fea000383ffff */
.L_x_93:
[----:B--2---:R2:W3:Y:S02]  /*ceb0*/  SYNCS.PHASECHK.TRANS64.TRYWAIT P0, [R2+URZ+0x34840], R3 ;  /* 0x03484003020075a7 */ /* 0x0044e4000800017f */
[----:B---3--:R-:W-:Y:S05]  /*cec0*/  @!P0 NANOSLEEP.SYNCS 0x989680 ;  /* 0x009896800000895d */ /* 0x008fea0003900000 */
[----:B------:R-:W3:Y:S02]  /*ced0*/  @!P0 SYNCS.PHASECHK.TRANS64 P0, [R2+URZ+0x34840], R3 ;  /* 0x03484003020085a7 */ /* 0x000ee4000800007f */
[----:B---3--:R-:W-:Y:S05]  /*cee0*/  @!P0 BRA `(.L_x_93) ;  /* 0xfffffffc00f08947 */ /* 0x008fea000383ffff */
[----:B------:R-:W-:Y:S05]  /*cef0*/  BRA `(.L_x_157) ;  /* 0xffffffdc00d07947 */ /* 0x000fea000383ffff */
.L_x_100:
[----:B0-----:R0:W1:Y:S02]  /*cf00*/  SYNCS.PHASECHK.TRANS64.TRYWAIT P0, [R2+URZ+0x60], R5 ;  /* 0x00006005020075a7 */ /* 0x001064000800017f */
[----:B-1----:R-:W-:Y:S05]  /*cf10*/  @!P0 NANOSLEEP.SYNCS 0x989680 ;  /* 0x009896800000895d */ /* 0x002fea0003900000 */
[----:B------:R-:W1:Y:S02]  /*cf20*/  @!P0 SYNCS.PHASECHK.TRANS64 P0, [R2+URZ+0x60], R5 ;  /* 0x00006005020085a7 */ /* 0x000e64000800007f */
[----:B-1----:R-:W-:Y:S05]  /*cf30*/  @!P0 BRA `(.L_x_100) ;  /* 0xfffffffc00f08947 */ /* 0x002fea000383ffff */
[----:B------:R-:W-:Y:S05]  /*cf40*/  BRA `(.L_x_158) ;  /* 0xffffffe000dc7947 */ /* 0x000fea000383ffff */
.L_x_109:
[----:B-1----:R1:W3:Y:S02]  /*cf50*/  SYNCS.PHASECHK.TRANS64.TRYWAIT P0, [R3+URZ+0x34860], R0 ;  /* 0x03486000030075a7 */ /* 0x0022e4000800017f */
[----:B---3--:R-:W-:Y:S05]  /*cf60*/  @!P0 NANOSLEEP.SYNCS 0x989680 ;  /* 0x009896800000895d */ /* 0x008fea0003900000 */
[----:B------:R-:W3:Y:S02]  /*cf70*/  @!P0 SYNCS.PHASECHK.TRANS64 P0, [R3+URZ+0x34860], R0 ;  /* 0x03486000030085a7 */ /* 0x000ee4000800007f */
[----:B---3--:R-:W-:Y:S05]  /*cf80*/  @!P0 BRA `(.L_x_109) ;  /* 0xfffffffc00f08947 */ /* 0x008fea000383ffff */
[----:B------:R-:W-:Y:S05]  /*cf90*/  BRA `(.L_x_159) ;  /* 0xffffffe400d87947 */ /* 0x000fea000383ffff */
.L_x_116:
[----:B0-----:R0:W1:Y:S02]  /*cfa0*/  SYNCS.PHASECHK.TRANS64.TRYWAIT P0, [R0+URZ+0x34820], R3 ;  /* 0x03482003000075a7 */ /* 0x001064000800017f */
[----:B-1----:R-:W-:Y:S05]  /*cfb0*/  @!P0 NANOSLEEP.SYNCS 0x989680 ;  /* 0x009896800000895d */ /* 0x002fea0003900000 */
[----:B------:R-:W1:Y:S02]  /*cfc0*/  @!P0 SYNCS.PHASECHK.TRANS64 P0, [R0+URZ+0x34820], R3 ;  /* 0x03482003000085a7 */ /* 0x000e64000800007f */
[----:B-1----:R-:W-:Y:S05]  /*cfd0*/  @!P0 BRA `(.L_x_116) ;  /* 0xfffffffc00f08947 */ /* 0x002fea000383ffff */
[----:B------:R-:W-:Y:S05]  /*cfe0*/  BRA `(.L_x_160) ;  /* 0xffffffe800e47947 */ /* 0x000fea000383ffff */
.L_x_117:
        /* <DEDUP_REMOVED lines=11> */
.L_x_162:
[----:B------:R-:W-:Y:S05]  /*d0a0*/  BSYNC B0 ;  /* 0x0000000000007941 */ /* 0x000fea0003800000 */
.L_x_161:
[----:B------:R-:W-:Y:S05]  /*d0b0*/  BRA `(.L_x_163) ;  /* 0xffffffe800cc7947 */ /* 0x000fea000383ffff */
.L_x_120:
[----:B------:R-:W-:Y:S01]  /*d0c0*/  BSSY B1, `(.L_x_164) ;  /* 0x0000006000017945 */ /* 0x000fe20003800000 */
[----:B------:R-:W-:-:S07]  /*d0d0*/  IMAD.MOV.U32 R15, RZ, RZ, -0x1 ;  /* 0xffffffffff0f7424 */ /* 0x000fce00078e00ff */
[----:B012---:R-:W-:Y:S05]  /*d0e0*/  WARPSYNC.COLLECTIVE R15, `(.L_x_165) ;  /* 0x000000000f0c7348 */ /* 0x007fea0003c00000 */
[----:B------:R-:W-:Y:S02]  /*d0f0*/  ELECT P6, UR62, PT ;  /* 0x00000000003e782f */ /* 0x000fe400038c0000 */
[----:B------:R-:W-:Y:S01]  /*d100*/  MOV R14, UR62 ;  /* 0x0000003e000e7c02 */ /* 0x000fe20008000f00 */
[----:B012---:R-:W-:Y:S10]  /*d110*/  ENDCOLLECTIVE ;  /* 0x000000000000791b */ /* 0x007ff40003800000 */
.L_x_165:
[----:B------:R-:W-:Y:S05]  /*d120*/  BSYNC B1 ;  /* 0x0000000000017941 */ /* 0x000fea0003800000 */
.L_x_164:
[----:B------:R-:W-:Y:S05]  /*d130*/  BRA `(.L_x_166) ;  /* 0xffffffe800c47947 */ /* 0x000fea000383ffff */
.L_x_122:
[----:B0-----:R0:W1:Y:S02]  /*d140*/  SYNCS.PHASECHK.TRANS64.TRYWAIT P0, [R6+URZ], R5 ;  /* 0x00000005060075a7 */ /* 0x001064000800017f */
[----:B-1----:R-:W-:Y:S05]  /*d150*/  @!P0 NANOSLEEP.SYNCS 0x989680 ;  /* 0x009896800000895d */ /* 0x002fea0003900000 */
[----:B------:R-:W1:Y:S02]  /*d160*/  @!P0 SYNCS.PHASECHK.TRANS64 P0, [R6+URZ], R5 ;  /* 0x00000005060085a7 */ /* 0x000e64000800007f */
[----:B-1----:R-:W-:Y:S05]  /*d170*/  @!P0 BRA `(.L_x_122) ;  /* 0xfffffffc00f08947 */ /* 0x002fea000383ffff */
[----:B------:R-:W-:Y:S05]  /*d180*/  BRA `(.L_x_167) ;  /* 0xffffffe800fc7947 */ /* 0x000fea000383ffff */
.L_x_123:
[----:B-1----:R1:W3:Y:S02]  /*d190*/  SYNCS.PHASECHK.TRANS64.TRYWAIT P0, [R3+URZ], R2 ;  /* 0x00000002030075a7 */ /* 0x0022e4000800017f */
[----:B---3--:R-:W-:Y:S05]  /*d1a0*/  @!P0 NANOSLEEP.SYNCS 0x989680 ;  /* 0x009896800000895d */ /* 0x008fea0003900000 */
[----:B------:R-:W3:Y:S02]  /*d1b0*/  @!P0 SYNCS.PHASECHK.TRANS64 P0, [R3+URZ], R2 ;  /* 0x00000002030085a7 */ /* 0x000ee4000800007f */
[----:B---3--:R-:W-:Y:S05]  /*d1c0*/  @!P0 BRA `(.L_x_123) ;  /* 0xfffffffc00f08947 */ /* 0x008fea000383ffff */
[----:B------:R-:W-:Y:S05]  /*d1d0*/  BRA `(.L_x_168) ;  /* 0xffffffe800f07947 */ /* 0x000fea000383ffff */
.L_x_125:
[----:B-1----:R1:W3:Y:S02]  /*d1e0*/  SYNCS.PHASECHK.TRANS64.TRYWAIT P0, [R18+URZ], R5 ;  /* 0x00000005120075a7 */ /* 0x0022e4000800017f */
[----:B---3--:R-:W-:Y:S05]  /*d1f0*/  @!P0 NANOSLEEP.SYNCS 0x989680 ;  /* 0x009896800000895d */ /* 0x008fea0003900000 */
[----:B------:R-:W3:Y:S02]  /*d200*/  @!P0 SYNCS.PHASECHK.TRANS64 P0, [R18+URZ], R5 ;  /* 0x00000005120085a7 */ /* 0x000ee4000800007f */
[----:B---3--:R-:W-:Y:S05]  /*d210*/  @!P0 BRA `(.L_x_125) ;  /* 0xfffffffc00f08947 */ /* 0x008fea000383ffff */
[----:B------:R-:W-:Y:S05]  /*d220*/  BRA `(.L_x_169) ;  /* 0xffffffe800f47947 */ /* 0x000fea000383ffff */
.L_x_170:
[----:B------:R-:W-:-:S00]  /*d230*/  BRA `(.L_x_170) ;  /* 0xfffffffc00fc7947 */ /* 0x000fc0000383ffff */
[----:B------:R-:W-:-:S00]  /*d240*/  NOP ;  /* 0x0000000000007918 */ /* 0x000fc00000000000 */
        /* <DEDUP_REMOVED lines=11> */
.L_x_15106:


//--------------------- .text._ZN7cutlass13device_kernelIN5flash11enable_sm90INS1_16FlashAttnFwdSm90INS1_25CollectiveMainloopFwdSm90ILi2EN4cute5tupleIJNS5_1CILi2EEENS7_ILi1EEES9_EEENS6_IJNS7_ILi128EEESB_NS7_ILi192EEEEEELi128ENS_6half_tEfNS_4arch4Sm90ELb0ELb0ELb0ELb0ELb0ELb0ELb0ELb1ELb1ELb1ELb0ELb0EEENS1_21CollectiveEpilogueFwdINS6_IJSB_SB_SB_EEESA_SE_SG_Li256ELb0ELb1ELb0ELb0EEENS1_29StaticPersistentTileSchedulerILb0EEEEEEEEEvNT_6ParamsE --------------------------
	.section	.text._ZN7cutlass13device_kernelIN5flash11enable_sm90INS1_16FlashAttnFwdSm90INS1_25CollectiveMainloopFwdSm90ILi2EN4cute5tupleIJNS5_1CILi2EEENS7_ILi1EEES9_EEENS6_IJNS7_ILi128EEESB_NS7_ILi192EEEEEELi128ENS_6half_tEfNS_4arch4Sm90ELb0ELb0ELb0ELb0ELb0ELb0ELb0ELb1ELb1ELb1ELb0ELb0EEENS1_21CollectiveEpilogueFwdINS6_IJSB_SB_SB_EEESA_SE_SG_Li256ELb0ELb1ELb0ELb0EEENS1_29StaticPersistentTileSchedulerILb0EEEEEEEEEvNT_6ParamsE,"ax",@progbits
	.align	128
.text._ZN7cutlass13device_kernelIN5flash11enable_sm90INS1_16FlashAttnFwdSm90INS1_25CollectiveMainloopFwdSm90ILi2EN4cute5tupleIJNS5_1CILi2EEENS7_ILi1EEES9_EEENS6_IJNS7_ILi128EEESB_NS7_ILi192EEEEEELi128ENS_6half_tEfNS_4arch4Sm90ELb0ELb0ELb0ELb0ELb0ELb0ELb0ELb1ELb1ELb1ELb0ELb0EEENS1_21CollectiveEpilogueFwdINS6_IJSB_SB_SB_EEESA_SE_SG_Li256ELb0ELb1ELb0ELb0EEENS1_29StaticPersistentTileSchedulerILb0EEEEEEEEEvNT_6ParamsE:
        .type           _ZN7cutlass13device_kernelIN5flash11enable_sm90INS1_16FlashAttnFwdSm90INS1_25CollectiveMainloopFwdSm90ILi2EN4cute5tupleIJNS5_1CILi2EEENS7_ILi1EEES9_EEENS6_IJNS7_ILi128EEESB_NS7_ILi192EEEEEELi128ENS_6half_tEfNS_4arch4Sm90ELb0ELb0ELb0ELb0ELb0ELb0ELb0ELb1ELb1ELb1ELb0ELb0EEENS1_21CollectiveEpilogueFwdINS6_IJSB_SB_SB_EEESA_SE_SG_Li256ELb0ELb1ELb0ELb0EEENS1_29StaticPersistentTileSchedulerILb0EEEEEEEEEvNT_6ParamsE,@function
        .size           _ZN7cutlass13device_kernelIN5flash11enable_sm90INS1_16FlashAttnFwdSm90INS1_25CollectiveMainloopFwdSm90ILi2EN4cute5tupleIJNS5_1CILi2EEENS7_ILi1EEES9_EEENS6_IJNS7_ILi128EEESB_NS7_ILi192EEEEEELi128ENS_6half_tEfNS_4arch4Sm90ELb0ELb0ELb0ELb0ELb0ELb0ELb0ELb1ELb1ELb1ELb0ELb0EEENS1_21CollectiveEpilogueFwdINS6_IJSB_SB_SB_EEESA_SE_SG_Li256ELb0ELb1ELb0ELb0EEENS1_29StaticPersistentTileSchedulerILb0EEEEEEEEEvNT_6ParamsE,(.L_x_15107 - _ZN7cutlass13device_kernelIN5flash11enable_sm90INS1_16FlashAttnFwdSm90INS1_25CollectiveMainloopFwdSm90ILi2EN4cute5tupleIJNS5_1CILi2EEENS7_ILi1EEES9_EEENS6_IJNS7_ILi128EEESB_NS7_ILi192EEEEEELi128ENS_6half_tEfNS_4arch4Sm90ELb0ELb0ELb0ELb0ELb0ELb0ELb0ELb1ELb1ELb1ELb0ELb0EEENS1_21CollectiveEpilogueFwdINS6_IJSB_SB_SB_EEESA_SE_SG_Li256ELb0ELb1ELb0ELb0EEENS1_29StaticPersistentTileSchedulerILb0EEEEEEEEEvNT_6ParamsE)
        .other          _ZN7cutlass13device_kernelIN5flash11enable_sm90INS1_16FlashAttnFwdSm90INS1_25CollectiveMainloopFwdSm90ILi2EN4cute5tupleIJNS5_1CILi2EEENS7_ILi1EEES9_EEENS6_IJNS7_ILi128EEESB_NS7_ILi192EEEEEELi128ENS_6half_tEfNS_4arch4Sm90ELb0ELb0ELb0ELb0ELb0ELb0ELb0ELb1ELb1ELb1ELb0ELb0EEENS1_21CollectiveEpilogueFwdINS6_IJSB_SB_SB_EEESA_SE_SG_Li256ELb0ELb1ELb0ELb0EEENS1_29StaticPersistentTileSchedulerILb0EEEEEEEEEvNT_6ParamsE,@"STO_CUDA_ENTRY STV_DEFAULT"
_ZN7cutlass13device_kernelIN5flash11enable_sm90INS1_16FlashAttnFwdSm90INS1_25CollectiveMainloopFwdSm90ILi2EN4cute5tupleIJNS5_1CILi2EEENS7_ILi1EEES9_EEENS6_IJNS7_ILi128EEESB_NS7_ILi192EEEEEELi128ENS_6half_tEfNS_4arch4Sm90ELb0ELb0ELb0ELb0ELb0ELb0ELb0ELb1ELb1ELb1ELb0ELb0EEENS1_21CollectiveEpilogueFwdINS6_IJSB_SB_SB_EEESA_SE_SG_Li256ELb0ELb1ELb0ELb0EEENS1_29StaticPersistentTileSchedulerILb0EEEEEEEEEvNT_6ParamsE:
[----:B------:R-:W0:Y:S02]  /*0000*/  LDC R1, c[0x0][0x28] ;  /* 0x00000a00ff017b82 */ /* 0x000e240000000800 */
[----:B0-----:R-:W-:Y:S01]  /*0010*/  VIADD R1, R1, 0xffffffc8 ;  /* 0xffffffc801017836 */ /* 0x001fe20000000000 */
[----:B------:R-:W0:Y:S01]  /*0020*/  S2R R0, SR_TID.X ;  /* 0x0000000000007919 */ /* 0x000e220000002100 */
[----:B------:R-:W-:Y:S01]  /*0030*/  ELECT P0, URZ, PT ;  /* 0x00000000003f782f */ /* 0x000fe20003800000 */
[----:B------:R-:W-:Y:S01]  /*0040*/  BSSY B0, `(.L_x_171) ;  /* 0x000000e000007945 */ /* 0x000fe20003800000 */
[----:B0-----:R-:W-:-:S05]  /*0050*/  SHF.R.U32.HI R3, RZ, 0x5, R0 ;  /* 0x00000005ff037819 */ /* 0x001fca0000011600 */
[----:B------:R-:W0:Y:S02]  /*0060*/  SHFL.IDX PT, R2, R3, RZ, 0x1f ;  /* 0x00001fff03027589 */ /* 0x000e2400000e0000 */
[----:B0-----:R-:W-:Y:S02]  /*0070*/  ISETP.EQ.AND P0, PT, R2, RZ, P0 ;  /* 0x000000ff0200720c */ /* 0x001fe40000702270 */
[----:B------:R-:W-:-:S11]  /*0080*/  SHF.R.U32.HI R2, RZ, 0x7, R0 ;  /* 0x00000007ff027819 */ /* 0x000fd60000011600 */
        /* <DEDUP_REMOVED lines=9> */
.L_x_172:
[----:B------:R-:W-:Y:S05]  /*0120*/  BSYNC B0 ;  /* 0x0000000000007941 */ /* 0x000fea0003800000 */
.L_x_171:
[----:B------:R-:W-:Y:S01]  /*0130*/  VOTEU.ANY UP0, P0 ;  /* 0x00000000003f7886 */ /* 0x000fe20000000100 */
[----:B------:R-:W0:Y:S01]  /*0140*/  SHFL.IDX PT, R2, R2, RZ, 0x1f ;  /* 0x00001fff02027589 */ /* 0x000e2200000e0000 */
[----:B------:R-:W-:Y:S01]  /*0150*/  UMOV UR4, 0x80 ;  /* 0x0000008000047882 */ /* 0x000fe20000000000 */
[----:B------:R-:W-:Y:S01]  /*0160*/  UMOV UR7, 0x200 ;  /* 0x0000020000077882 */ /* 0x000fe20000000000 */
[----:B------:R-:W-:Y:S01]  /*0170*/  VOTEU.ANY UP1, P0 ;  /* 0x00000000003f7886 */ /* 0x000fe20000020100 */
[----:B------:R-:W1:Y:S01]  /*0180*/  @UP0 S2UR UR8, SR_CgaCtaId ;  /* 0x00000000000809c3 */ /* 0x000e620000008800 */
[----:B------:R-:W2:Y:S01]  /*0190*/  SHFL.IDX PT, R4, R3, RZ, 0x1f ;  /* 0x00001fff03047589 */ /* 0x000ea200000e0000 */
[----:B------:R-:W-:Y:S01]  /*01a0*/  @UP0 UMOV UR6, 0x400 ;  /* 0x0000040000060882 */ /* 0x000fe20000000000 */
[----:B------:R-:W-:-:S04]  /*01b0*/  @UP0 UIADD3 UR4, -UR4, 0x100000, URZ ;  /* 0x0010000004040890 */ /* 0x000fc8000fffe13f */
[----:B------:R-:W-:Y:S02]  /*01c0*/  @UP0 USHF.L.U32 UR5, UR4, 0xb, URZ ;  /* 0x0000000b04050899 */ /* 0x000fe4000800063f */
[----:B------:R-:W-:Y:S01]  /*01d0*/  @UP0 USHF.L.U32 UR4, UR4, 0x1, URZ ;  /* 0x0000000104040899 */ /* 0x000fe2000800063f */
[----:B------:R-:W-:Y:S01]  /*01e0*/  VOTEU.ANY UP2, P0 ;  /* 0x00000000003f7886 */ /* 0x000fe20000040100 */
[----:B0-----:R-:W-:Y:S01]  /*01f0*/  R2UR UR9, R2 ;  /* 0x00000000020972ca */ /* 0x001fe200000e0000 */
[----:B-1----:R-:W-:Y:S01]  /*0200*/  @UP0 ULEA UR8, UR8, UR6, 0x18 ;  /* 0x0000000608080291 */ /* 0x002fe2000f8ec03f */
[----:B--2---:R-:W-:Y:S01]  /*0210*/  ISETP.NE.AND P1, PT, R4, RZ, PT ;  /* 0x000000ff0400720c */ /* 0x004fe20003f25270 */
[----:B------:R-:W-:-:S04]  /*0220*/  @UP0 UIADD3 UR6, -UR7, 0x100000, URZ ;  /* 0x0010000007060890 */ /* 0x000fc8000fffe13f */
[----:B------:R-:W-:Y:S02]  /*0230*/  @UP0 USHF.L.U32 UR7, UR6, 0xb, URZ ;  /* 0x0000000b06070899 */ /* 0x000fe4000800063f */
[----:B------:R-:W-:-:S04]  /*0240*/  @UP0 USHF.L.U32 UR6, UR6, 0x1, URZ ;  /* 0x0000000106060899 */ /* 0x000fc8000800063f */
[----:B------:R-:W-:Y:S01]  /*0250*/  UISETP.NE.AND UP0, UPT, UR9, URZ, UPT ;  /* 0x0000003f0900728c */ /* 0x000fe2000bf05270 */
[----:B------:R-:W0:Y:S02]  /*0260*/  FENCE.VIEW.ASYNC.S ;  /* 0x00000000000073c6 */ /* 0x000e240000000000 */
[----:B0-----:R0:W1:Y:S05]  /*0270*/  @UP1 SYNCS.EXCH.64 URZ, [UR8+0x34800], UR4 ;  /* 0x03480004083f15b2 */ /* 0x00106a0008000100 */
[----:B------:R0:W2:Y:S01]  /*0280*/  @UP2 SYNCS.EXCH.64 URZ, [UR8+0x34820], UR6 ;  /* 0x03482006083f25b2 */ /* 0x0000a20008000100 */
[----:B------:R-:W-:Y:S05]  /*0290*/  @P1 BRA `(.L_x_173) ;  /* 0x0000000000481947 */ /* 0x000fea0003800000 */
[----:B0-----:R-:W0:Y:S01]  /*02a0*/  S2UR UR5, SR_CgaCtaId ;  /* 0x00000000000579c3 */ /* 0x001e220000008800 */
[----:B------:R-:W-:Y:S01]  /*02b0*/  UMOV UR4, 0x400 ;  /* 0x0000040000047882 */ /* 0x000fe20000000000 */
[----:B------:R-:W-:Y:S01]  /*02c0*/  UMOV UR6, 0x1 ;  /* 0x0000000100067882 */ /* 0x000fe20000000000 */
[----:B------:R-:W-:Y:S01]  /*02d0*/  UMOV UR7, 0x4 ;  /* 0x0000000400077882 */ /* 0x000fe20000000000 */
[----:B------:R-:W-:Y:S01]  /*02e0*/  ELECT P0, URZ, PT ;  /* 0x00000000003f782f */ /* 0x000fe20003800000 */
[----:B0-----:R-:W-:Y:S02]  /*02f0*/  ULEA UR8, UR5, UR4, 0x18 ;  /* 0x0000000405087291 */ /* 0x001fe4000f8ec03f */
[----:B------:R-:W-:-:S04]  /*0300*/  UIADD3 UR4, -UR6, 0x100000, URZ ;  /* 0x0010000006047890 */ /* 0x000fc8000fffe13f */
[----:B------:R-:W-:Y:S02]  /*0310*/  USHF.L.U32 UR5, UR4, 0xb, URZ ;  /* 0x0000000b04057899 */ /* 0x000fe4000800063f */
[----:B------:R-:W-:Y:S02]  /*0320*/  USHF.L.U32 UR4, UR4, 0x1, URZ ;  /* 0x0000000104047899 */ /* 0x000fe4000800063f */
[----:B------:R-:W-:-:S04]  /*0330*/  UIADD3 UR6, -UR7, 0x100000, URZ ;  /* 0x0010000007067890 */ /* 0x000fc8000fffe13f */
[----:B------:R-:W-:Y:S02]  /*0340*/  USHF.L.U32 UR7, UR6, 0xb, URZ ;  /* 0x0000000b06077899 */ /* 0x000fe4000800063f */
[----:B------:R-:W-:Y:S01]  /*0350*/  USHF.L.U32 UR6, UR6, 0x1, URZ ;  /* 0x0000000106067899 */ /* 0x000fe2000800063f */
[----:B------:R-:W0:Y:S03]  /*0360*/  FENCE.VIEW.ASYNC.S ;  /* 0x00000000000073c6 */ /* 0x000e260000000000 */
[----:B0-----:R3:W4:Y:S08]  /*0370*/  SYNCS.EXCH.64 URZ, [UR8+0x34830], UR4 ;  /* 0x03483004083f75b2 */ /* 0x0017300008000100 */
[----:B------:R3:W0:Y:S01]  /*0380*/  SYNCS.EXCH.64 URZ, [UR8+0x34840], UR6 ;  /* 0x03484006083f75b2 */ /* 0x0006220008000100 */
[----:B------:R3:W0:Y:S01]  /*0390*/  SYNCS.EXCH.64 URZ, [UR8+0x34838], UR4 ;  /* 0x03483804083f75b2 */ /* 0x0006220008000100 */
[----:B------:R3:W0:Y:S02]  /*03a0*/  SYNCS.EXCH.64 URZ, [UR8+0x34848], UR6 ;  /* 0x03484806083f75b2 */ /* 0x0006240008000100 */
[----:B---3--:R-:W-:Y:S01]  /*03b0*/  NOP ;  /* 0x0000000000007918 */ /* 0x008fe20000000000 */
.L_x_173:
[----:B0-----:R-:W0:Y:S01]  /*03c0*/  S2UR UR4, SR_CTAID.Y ;  /* 0x00000000000479c3 */ /* 0x001e220000002600 */
[----:B------:R-:W3:Y:S01]  /*03d0*/  SHFL.IDX PT, R8, R3, RZ, 0x1f ;  /* 0x00001fff03087589 */ /* 0x000ee200000e0000 */
[----:B------:R-:W-:Y:S01]  /*03e0*/  ULDC UR5, c[0x0][0x154] ;  /* 0x0000550000057ab9 */ /* 0x000fe20000000800 */
[----:B------:R-:W-:Y:S01]  /*03f0*/  SHF.R.S32.HI R5, RZ, 0x1f, R0 ;  /* 0x0000001fff057819 */ /* 0x000fe20000011400 */
[----:B------:R-:W-:-:S03]  /*0400*/  NOP ;  /* 0x0000000000007918 */ /* 0x000fc60000000000 */
[----:B------:R-:W-:Y:S01]  /*0410*/  LEA.HI R5, R5, R0, RZ, 0x7 ;  /* 0x0000000005057211 */ /* 0x000fe200078f38ff */
[----:B------:R-:W5:Y:S08]  /*0420*/  S2UR UR6, SR_CTAID.X ;  /* 0x00000000000679c3 */ /* 0x000f700000002500 */
[----:B------:R-:W1:Y:S01]  /*0430*/  LDC R7, c[0x0][0x148] ;  /* 0x00005200ff077b82 */ /* 0x000e620000000800 */
[----:B0-----:R-:W-:-:S02]  /*0440*/  I2FP.F32.U32 R2, UR4 ;  /* 0x0000000400027c45 */ /* 0x001fc40008201000 */
[----:B---3--:R-:W-:-:S03]  /*0450*/  ISETP.NE.AND P0, PT, R8, RZ, PT ;  /* 0x000000ff0800720c */ /* 0x008fc60003f05270 */
[----:B------:R-:W-:Y:S01]  /*0460*/  FMUL R6, R2, UR5 ;  /* 0x0000000502067c20 */ /* 0x000fe20008400000 */
[----:B-----5:R-:W-:-:S05]  /*0470*/  I2FP.F32.U32 R2, UR6 ;  /* 0x0000000600027c45 */ /* 0x020fca0008201000 */
[----:B------:R-:W0:Y:S02]  /*0480*/  F2I.U32.TRUNC.NTZ R6, R6 ;  /* 0x0000000600067305 */ /* 0x000e24000020f000 */
[----:B0-----:R-:W-:-:S04]  /*0490*/  IMAD.MOV R10, RZ, RZ, -R6 ;  /* 0x000000ffff0a7224 */ /* 0x001fc800078e0a06 */
[----:B-1----:R-:W-:Y:S01]  /*04a0*/  IMAD R13, R7, R10, UR4 ;  /* 0x00000004070d7e24 */ /* 0x002fe2000f8e020a */
[----:B------:R-:W-:Y:S02]  /*04b0*/  ULDC UR4, c[0x0][0x150] ;  /* 0x0000540000047ab9 */ /* 0x000fe40000000800 */
[----:B------:R-:W-:Y:S01]  /*04c0*/  FMUL R10, R2, UR4 ;  /* 0x00000004020a7c20 */ /* 0x000fe20008400000 */
[----:B------:R-:W-:Y:S06]  /*04d0*/  @P0 BRA `(.L_x_174) ;  /* 0x0000000000480947 */ /* 0x000fec0003800000 */
[----:B------:R-:W0:Y:S01]  /*04e0*/  S2UR UR5, SR_CgaCtaId ;  /* 0x00000000000579c3 */ /* 0x000e220000008800 */
        /* <DEDUP_REMOVED lines=12> */
[----:B0-----:R0:W1:Y:S08]  /*05b0*/  SYNCS.EXCH.64 URZ, [UR8+0x34850], UR4 ;  /* 0x03485004083f75b2 */ /* 0x0010700008000100 */
[----:B------:R0:W3:Y:S01]  /*05c0*/  SYNCS.EXCH.64 URZ, [UR8+0x34860], UR6 ;  /* 0x03486006083f75b2 */ /* 0x0000e20008000100 */
[----:B------:R0:W0:Y:S01]  /*05d0*/  SYNCS.EXCH.64 URZ, [UR8+0x34858], UR4 ;  /* 0x03485804083f75b2 */ /* 0x0000220008000100 */
[----:B------:R0:W0:Y:S01]  /*05e0*/  SYNCS.EXCH.64 URZ, [UR8+0x34868], UR6 ;  /* 0x03486806083f75b2 */ /* 0x0000220008000100 */
[----:B------:R-:W-:Y:S01]  /*05f0*/  NOP ;  /* 0x0000000000007918 */ /* 0x000fe20000000000 */
.L_x_174:
[----:B------:R-:W5:Y:S01]  /*0600*/  SHFL.IDX PT, R9, R3, RZ, 0x1f ;  /* 0x00001fff03097589 */ /* 0x000f6200000e0000 */
[----:B------:R-:W-:Y:S01]  /*0610*/  LOP3.LUT R5, R5, 0xffffff80, RZ, 0xc0, !PT ;  /* 0xffffff8005057812 */ /* 0x000fe200078ec0ff */
[----:B------:R-:W0:Y:S01]  /*0620*/  LDC R12, c[0x0][0x144] ;  /* 0x00005100ff0c7b82 */ /* 0x000e220000000800 */
[----:B------:R-:W0:Y:S01]  /*0630*/  F2I.U32.TRUNC.NTZ R10, R10 ;  /* 0x0000000a000a7305 */ /* 0x000e22000020f000 */
[----:B------:R-:W-:Y:S01]  /*0640*/  SHF.R.S32.HI R11, RZ, 0x1f, R8 ;  /* 0x0000001fff0b7819 */ /* 0x000fe20000011408 */
[----:B------:R-:W-:Y:S01]  /*0650*/  NOP ;  /* 0x0000000000007918 */ /* 0x000fe20000000000 */
[----:B------:R-:W-:-:S05]  /*0660*/  IMAD.IADD R5, R0, 0x1, -R5 ;  /* 0x0000000100057824 */ /* 0x000fca00078e0a05 */
[----:B------:R-:W-:-:S04]  /*0670*/  SHF.R.S32.HI R2, RZ, 0x1f, R5 ;  /* 0x0000001fff027819 */ /* 0x000fc80000011405 */
[----:B------:R-:W-:-:S04]  /*0680*/  LEA.HI R2, R2, R5, RZ, 0x3 ;  /* 0x0000000502027211 */ /* 0x000fc800078f18ff */
[--C-:B------:R-:W-:Y:S02]  /*0690*/  SHF.R.S32.HI R6, RZ, 0x3, R2.reuse ;  /* 0x00000003ff067819 */ /* 0x100fe40000011402 */
[----:B------:R-:W-:Y:S02]  /*06a0*/  SHF.R.S32.HI R7, RZ, 0x1f, R2 ;  /* 0x0000001fff077819 */ /* 0x000fe40000011402 */
[----:B-----5:R-:W-:Y:S02]  /*06b0*/  ISETP.NE.AND P0, PT, R9, RZ, PT ;  /* 0x000000ff0900720c */ /* 0x020fe40003f05270 */
[----:B------:R-:W-:Y:S02]  /*06c0*/  LEA.HI R7, R7, R6, RZ, 0x2 ;  /* 0x0000000607077211 */ /* 0x000fe400078f10ff */
[----:B------:R-:W-:Y:S02]  /*06d0*/  SHF.R.S32.HI R9, RZ, 0x1f, R4 ;  /* 0x0000001fff097819 */ /* 0x000fe40000011404 */
[----:B------:R-:W-:-:S02]  /*06e0*/  LOP3.LUT R7, R7, 0xfffffffc, RZ, 0xc0, !PT ;  /* 0xfffffffc07077812 */ /* 0x000fc400078ec0ff */
[----:B------:R-:W-:-:S05]  /*06f0*/  LEA.HI R9, R9, R4, RZ, 0x2 ;  /* 0x0000000409097211 */ /* 0x000fca00078f10ff */
[----:B------:R-:W-:Y:S05]  /*0700*/  @P0 BRA `(.L_x_175) ;  /* 0x0000000000480947 */ /* 0x000fea0003800000 */
[----:B0-----:R-:W0:Y:S01]  /*0710*/  S2UR UR5, SR_CgaCtaId ;  /* 0x00000000000579c3 */ /* 0x001e220000008800 */
[----:B------:R-:W-:Y:S01]  /*0720*/  UMOV UR4, 0x400 ;  /* 0x0000040000047882 */ /* 0x000fe20000000000 */
[----:B------:R-:W-:Y:S01]  /*0730*/  UMOV UR6, 0x1 ;  /* 0x0000000100067882 */ /* 0x000fe20000000000 */
[----:B------:R-:W-:Y:S01]  /*0740*/  UMOV UR9, 0x2 ;  /* 0x0000000200097882 */ /* 0x000fe20000000000 */
[----:B------:R-:W-:-:S04]  /*0750*/  UIADD3 UR6, -UR6, 0x100000, URZ ;  /* 0x0010000006067890 */ /* 0x000fc8000fffe13f */
[----:B------:R-:W-:Y:S02]  /*0760*/  USHF.L.U32 UR7, UR6, 0xb, URZ ;  /* 0x0000000b06077899 */ /* 0x000fe4000800063f */
[----:B------:R-:W-:Y:S01]  /*0770*/  USHF.L.U32 UR6, UR6, 0x1, URZ ;  /* 0x0000000106067899 */ /* 0x000fe2000800063f */
[----:B------:R-:W-:Y:S01]  /*0780*/  ELECT P0, URZ, PT ;  /* 0x00000000003f782f */ /* 0x000fe20003800000 */
[----:B0-----:R-:W-:Y:S02]  /*0790*/  ULEA UR8, UR5, UR4, 0x18 ;  /* 0x0000000405087291 */ /* 0x001fe4000f8ec03f */
[----:B------:R-:W-:-:S04]  /*07a0*/  UIADD3 UR4, -UR9, 0x100000, URZ ;  /* 0x0010000009047890 */ /* 0x000fc8000fffe13f */
[----:B------:R-:W-:Y:S02]  /*07b0*/  USHF.L.U32 UR5, UR4, 0xb, URZ ;  /* 0x0000000b04057899 */ /* 0x000fe4000800063f */
[----:B------:R-:W-:Y:S01]  /*07c0*/  USHF.L.U32 UR4, UR4, 0x1, URZ ;  /* 0x0000000104047899 */ /* 0x000fe2000800063f */
[----:B------:R-:W0:Y:S03]  /*07d0*/  FENCE.VIEW.ASYNC.S ;  /* 0x00000000000073c6 */ /* 0x000e260000000000 */
[----:B0-----:R0:W0:Y:S08]  /*07e0*/  SYNCS.EXCH.64 URZ, [UR8+0x34870], UR6 ;  /* 0x03487006083f75b2 */ /* 0x0010300008000100 */
[----:B------:R0:W0:Y:S01]  /*07f0*/  SYNCS.EXCH.64 URZ, [UR8+0x34880], UR4 ;  /* 0x03488004083f75b2 */ /* 0x0000220008000100 */
[----:B------:R0:W0:Y:S01]  /*0800*/  SYNCS.EXCH.64 URZ, [UR8+0x34878], UR6 ;  /* 0x03487806083f75b2 */ /* 0x0000220008000100 */
[----:B------:R0:W0:Y:S01]  /*0810*/  SYNCS.EXCH.64 URZ, [UR8+0x34888], UR4 ;  /* 0x03488804083f75b2 */ /* 0x0000220008000100 */
[----:B------:R-:W-:Y:S01]  /*0820*/  NOP ;  /* 0x0000000000007918 */ /* 0x000fe20000000000 */
.L_x_175:
[----:B------:R-:W5:Y:S01]  /*0830*/  SHFL.IDX PT, R14, R3, RZ, 0x1f ;  /* 0x00001fff030e7589 */ /* 0x000f6200000e0000 */
[----:B0-----:R-:W0:Y:S01]  /*0840*/  S2UR UR4, SR_CTAID.X ;  /* 0x00000000000479c3 */ /* 0x001e220000002500 */
[----:B------:R-:W-:Y:S01]  /*0850*/  LOP3.LUT R9, R9, 0x3ffffffc, RZ, 0xc0, !PT ;  /* 0x3ffffffc09097812 */ /* 0x000fe200078ec0ff */
[----:B------:R-:W-:Y:S01]  /*0860*/  IMAD.IADD R7, R6, 0x1, -R7 ;  /* 0x0000000106077824 */ /* 0x000fe200078e0a07 */
[----:B------:R-:W-:Y:S01]  /*0870*/  LEA.HI R11, R11, R8, RZ, 0x2 ;  /* 0x000000080b0b7211 */ /* 0x000fe200078f10ff */
[----:B------:R-:W-:Y:S02]  /*0880*/  NOP ;  /* 0x0000000000007918 */ /* 0x000fe40000000000 */
[----:B------:R-:W-:Y:S01]  /*0890*/  IMAD.IADD R4, R4, 0x1, -R9 ;  /* 0x0000000104047824 */ /* 0x000fe200078e0a09 */
[----:B------:R-:W-:Y:S01]  /*08a0*/  LOP3.LUT R11, R11, 0x3ffffffc, RZ, 0xc0, !PT ;  /* 0x3ffffffc0b0b7812 */ /* 0x000fe200078ec0ff */
[----:B------:R-:W1:Y:S02]  /*08b0*/  LDC R6, c[0x0][0x140] ;  /* 0x00005000ff067b82 */ /* 0x000e640000000800 */
[----:B------:R-:W-:-:S02]  /*08c0*/  IMAD R4, R4, 0x4, R7 ;  /* 0x0000000404047824 */ /* 0x000fc400078e0207 */
[----:B------:R-:W-:Y:S02]  /*08d0*/  IMAD.IADD R8, R8, 0x1, -R11 ;  /* 0x0000000108087824 */ /* 0x000fe400078e0a0b */
[----:B------:R-:W-:Y:S01]  /*08e0*/  IMAD.MOV R11, RZ, RZ, -R10 ;  /* 0x000000ffff0b7224 */ /* 0x000fe200078e0a0a */
[----:B------:R-:W-:Y:S01]  /*08f0*/  LEA.HI R2, R4, R4, RZ, 0x1 ;  /* 0x0000000404027211 */ /* 0x000fe200078f08ff */
[----:B------:R-:W-:-:S03]  /*0900*/  IMAD R8, R8, 0x4, R7 ;  /* 0x0000000408087824 */ /* 0x000fc600078e0207 */
[----:B------:R-:W-:Y:S02]  /*0910*/  LOP3.LUT R9, R2, 0xfffffffe, RZ, 0xc0, !PT ;  /* 0xfffffffe02097812 */ /* 0x000fe400078ec0ff */
[----:B------:R-:W-:Y:S02]  /*0920*/  LEA.HI R2, R8, R8, RZ, 0x1 ;  /* 0x0000000808027211 */ /* 0x000fe400078f08ff */
[----:B-----5:R-:W-:Y:S01]  /*0930*/  ISETP.NE.AND P0, PT, R14, RZ, PT ;  /* 0x000000ff0e00720c */ /* 0x020fe20003f05270 */
[----:B0-----:R-:W-:Y:S01]  /*0940*/  IMAD R12, R12, R11, UR4 ;  /* 0x000000040c0c7e24 */ /* 0x001fe2000f8e020b */
[----:B------:R-:W-:Y:S01]  /*0950*/  LOP3.LUT R7, R2, 0xfffffffe, RZ, 0xc0, !PT ;  /* 0xfffffffe02077812 */ /* 0x000fe200078ec0ff */
[----:B------:R-:W-:-:S04]  /*0960*/  IMAD.IADD R9, R4, 0x1, -R9 ;  /* 0x0000000104097824 */ /* 0x000fc800078e0a09 */
[----:B------:R-:W-:Y:S01]  /*0970*/  IMAD.IADD R7, R8, 0x1, -R7 ;  /* 0x0000000108077824 */ /* 0x000fe200078e0a07 */
[----:B------:R-:W-:-:S05]  /*0980*/  ISETP.NE.AND P5, PT, R9, R12, PT ;  /* 0x0000000c0900720c */ /* 0x000fca0003fa5270 */
[----:B------:R-:W-:Y:S08]  /*0990*/  @P0 BRA `(.L_x_176) ;  /* 0x0000000000480947 */ /* 0x000ff00003800000 */
        /* <DEDUP_REMOVED lines=18> */
.L_x_176:
[----:B------:R-:W5:Y:S01]  /*0ac0*/  SHFL.IDX PT, R9, R3, RZ, 0x1f ;  /* 0x00001fff03097589 */ /* 0x000f6200000e0000 */
[----:B------:R-:W-:Y:S01]  /*0ad0*/  ISETP.NE.AND P2, PT, R7, R12, PT ;  /* 0x0000000c0700720c */ /* 0x000fe20003f45270 */
[----:B------:R-:W-:Y:S01]  /*0ae0*/  IMAD.SHL.U32 R7, R4, 0x4, RZ ;  /* 0x0000000404077824 */ /* 0x000fe200078e00ff */
[----:B------:R-:W-:Y:S01]  /*0af0*/  LOP3.LUT P0, RZ, R5, 0x7, RZ, 0xc0, !PT ;  /* 0x0000000705ff7812 */ /* 0x000fe2000780c0ff */
[----:B------:R-:W-:Y:S01]  /*0b00*/  IMAD.SHL.U32 R17, R8, 0x4, RZ ;  /* 0x0000000408117824 */ /* 0x000fe200078e00ff */
[----:B-1----:R-:W-:Y:S01]  /*0b10*/  ISETP.EQ.U32.AND P1, PT, R6, 0x1, PT ;  /* 0x000000010600780c */ /* 0x002fe20003f22070 */
[----:B------:R-:W-:Y:S01]  /*0b20*/  IMAD.MOV.U32 R16, RZ, RZ, 0x1 ;  /* 0x00000001ff107424 */ /* 0x000fe200078e00ff */
[----:B------:R-:W-:Y:S01]  /*0b30*/  LOP3.LUT R18, R4, 0xc, R7, 0x78, !PT ;  /* 0x0000000c04127812 */ /* 0x000fe200078e7807 */
[----:B------:R-:W-:Y:S01]  /*0b40*/  NOP ;  /* 0x0000000000007918 */ /* 0x000fe20000000000 */
[----:B------:R-:W-:Y:S02]  /*0b50*/  LOP3.LUT R17, R8, 0xc, R17, 0x78, !PT ;  /* 0x0000000c08117812 */ /* 0x000fe400078e7811 */
[----:B------:R-:W-:-:S02]  /*0b60*/  ISETP.LT.U32.AND P4, PT, R18, 0x2, !P0 ;  /* 0x000000021200780c */ /* 0x000fc40004781070 */
[----:B------:R-:W-:Y:S02]  /*0b70*/  @P5 LEA.HI R2, R18, R18, RZ, 0x1 ;  /* 0x0000001212025211 */ /* 0x000fe400078f08ff */
[----:B------:R-:W-:Y:S02]  /*0b80*/  SEL R5, RZ, 0x1, !P4 ;  /* 0x00000001ff057807 */ /* 0x000fe40006000000 */
[----:B------:R-:W-:Y:S02]  /*0b90*/  @P5 SHF.R.S32.HI R2, RZ, 0x1, R2 ;  /* 0x00000001ff025819 */ /* 0x000fe40000011402 */
[----:B------:R-:W-:Y:S02]  /*0ba0*/  @P2 LEA.HI R4, R17, R17, RZ, 0x1 ;  /* 0x0000001111042211 */ /* 0x000fe400078f08ff */
[----:B------:R-:W-:Y:S01]  /*0bb0*/  @P5 ISETP.NE.AND P6, PT, R2, R13, PT ;  /* 0x0000000d0200520c */ /* 0x000fe20003fc5270 */
[----:B------:R-:W-:Y:S01]  /*0bc0*/  IMAD.MOV.U32 R2, RZ, RZ, 0x1 ;  /* 0x00000001ff027424 */ /* 0x000fe200078e00ff */
[----:B------:R-:W-:-:S02]  /*0bd0*/  @P2 SHF.R.S32.HI R4, RZ, 0x1, R4 ;  /* 0x00000001ff042819 */ /* 0x000fc40000011404 */
[----:B-----5:R-:W-:Y:S02]  /*0be0*/  ISETP.NE.AND P4, PT, R9, RZ, PT ;  /* 0x000000ff0900720c */ /* 0x020fe40003f85270 */
[----:B------:R-:W-:Y:S02]  /*0bf0*/  @P5 SEL R16, RZ, 0x1, P6 ;  /* 0x00000001ff105807 */ /* 0x000fe40003000000 */
[----:B------:R-:W-:Y:S02]  /*0c00*/  @P2 ISETP.NE.AND P3, PT, R4, R13, PT ;  /* 0x0000000d0400220c */ /* 0x000fe40003f65270 */
[----:B------:R-:W-:Y:S02]  /*0c10*/  ISETP.LT.U32.AND P0, PT, R17, 0x2, !P0 ;  /* 0x000000021100780c */ /* 0x000fe40004701070 */
[----:B------:R-:W-:Y:S02]  /*0c20*/  LOP3.LUT R16, R16, R5, RZ, 0xc0, !PT ;  /* 0x0000000510107212 */ /* 0x000fe400078ec0ff */
[----:B------:R-:W-:-:S02]  /*0c30*/  SEL R5, RZ, 0x1, !P0 ;  /* 0x00000001ff057807 */ /* 0x000fc40004000000 */
[----:B------:R-:W-:Y:S01]  /*0c40*/  @P2 SEL R2, RZ, 0x1, P3 ;  /* 0x00000001ff022807 */ /* 0x000fe20001800000 */
[----:B------:R-:W-:Y:S06]  /*0c50*/  @P4 BRA `(.L_x_177) ;  /* 0x0000000000484947 */ /* 0x000fec0003800000 */
        /* <DEDUP_REMOVED lines=16> */
[----:B------:R1:W0:Y:S02]  /*0d60*/  SYNCS.EXCH.64 URZ, [UR8+0x348c8], UR6 ;  /* 0x0348c806083f75b2 */ /* 0x0002240008000100 */
[----:B-1----:R-:W-:Y:S01]  /*0d70*/  NOP ;  /* 0x0000000000007918 */ /* 0x002fe20000000000 */
.L_x_177:
[----:B------:R-:W-:Y:S01]  /*0d80*/  LOP3.LUT R2, R2, R5, RZ, 0xc0, !PT ;  /* 0x0000000502027212 */ /* 0x000fe200078ec0ff */
[----:B------:R-:W-:Y:S01]  /*0d90*/  NOP ;  /* 0x0000000000007918 */ /* 0x000fe20000000000 */
[----:B------:R-:W-:Y:S05]  /*0da0*/  @!P1 BRA `(.L_x_178) ;  /* 0x0000000000089947 */ /* 0x000fea0003800000 */
[----:B0-234-:R-:W-:Y:S01]  /*0db0*/  UCGABAR_ARV ;  /* 0x00000000000079c7 */ /* 0x01dfe20008000000 */
[----:B------:R-:W-:Y:S05]  /*0dc0*/  BRA `(.L_x_179) ;  /* 0x0000000000047947 */ /* 0x000fea0003800000 */
.L_x_178:
[----:B0-234-:R-:W-:Y:S01]  /*0dd0*/  NOP ;  /* 0x0000000000007918 */ /* 0x01dfe20000000000 */
.L_x_179:
[----:B------:R-:W-:Y:S05]  /*0de0*/  @!P1 BRA `(.L_x_180) ;  /* 0x00000000000c9947 */ /* 0x000fea0003800000 */
[----:B------:R-:W-:Y:S01]  /*0df0*/  UCGABAR_WAIT ;  /* 0x0000000000007dc7 */ /* 0x000fe20008000000 */
[----:B------:R-:W-:Y:S01]  /*0e00*/  CCTL.IVALL ;  /* 0x00000000ff00798f */ /* 0x000fe20002000000 */
[----:B------:R-:W-:Y:S05]  /*0e10*/  BRA `(.L_x_181) ;  /* 0x0000000000047947 */ /* 0x000fea0003800000 */
.L_x_180:
[----:B------:R-:W-:Y:S06]  /*0e20*/  BAR.SYNC.DEFER_BLOCKING 0x0 ;  /* 0x0000000000007b1d */ /* 0x000fec0000010000 */
.L_x_181:
[----:B------:R-:W-:Y:S01]  /*0e30*/  UMOV UR4, 0x1 ;  /* 0x0000000100047882 */ /* 0x000fe20000000000 */
[----:B------:R-:W-:Y:S01]  /*0e40*/  PLOP3.LUT P0, PT, PT, PT, UP0, 0x80, 0x0 ;  /* 0x000000000000781c */ /* 0x000fe20003f0f008 */
[----:B------:R-:W-:Y:S01]  /*0e50*/  USEL UR4, UR4, 0x2, !UP0 ;  /* 0x0000000204047887 */ /* 0x000fe2000c000000 */
[----:B------:R-:W-:-:S05]  /*0e60*/  ULDC.64 UR60, c[0x0][0x208] ;  /* 0x00008200003c7ab9 */ /* 0x000fca0000000a00 */
[----:B------:R-:W-:-:S05]  /*0e70*/  IMAD.U32 R4, RZ, RZ, UR4 ;  /* 0x00000004ff047e24 */ /* 0x000fca000f8e00ff */
[----:B------:R0:W-:Y:S01]  /*0e80*/  STL [R1+0x30], R4 ;  /* 0x0000300401007387 */ /* 0x0001e20000100800 */
[----:B------:R-:W-:Y:S05]  /*0e90*/  @!P0 BRA `(.L_x_182) ;  /* 0x0000006c00cc8947 */ /* 0x000fea0003800000 */
.L_x_183:
        /* <DEDUP_REMOVED lines=9> */
[----:B0-----:R-:W2:Y:S01]  /*0f30*/  LDL R4, [R1+0x30] ;  /* 0x0000300001047983 */ /* 0x001ea20000100800 */
[----:B------:R-:W-:Y:S01]  /*0f40*/  VIADD R0, R0, 0xffffff80 ;  /* 0xffffff8000007836 */ /* 0x000fe20000000000 */
[----:B------:R-:W-:Y:S01]  /*0f50*/  UMOV UR37, URZ ;  /* 0x0000003f00257c82 */ /* 0x000fe20008000000 */
[----:B------:R-:W-:Y:S01]  /*0f60*/  IMAD.U32 R184, RZ, RZ, UR4 ;  /* 0x00000004ffb87e24 */ /* 0x000fe2000f8e00ff */
[----:B------:R-:W-:Y:S01]  /*0f70*/  UMOV UR36, URZ ;  /* 0x0000003f00247c82 */ /* 0x000fe20008000000 */
[----:B------:R-:W-:Y:S01]  /*0f80*/  IMAD.MOV.U32 R185, RZ, RZ, RZ ;  /* 0x000000ffffb97224 */ /* 0x000fe200078e00ff */
[----:B------:R-:W-:-:S04]  /*0f90*/  SHF.R.S32.HI R3, RZ, 0x1f, R0 ;  /* 0x0000001fff037819 */ /* 0x000fc80000011400 */
[CC--:B------:R-:W-:Y:S02]  /*0fa0*/  LEA.HI R5, R3.reuse, R0.reuse, RZ, 0x7 ;  /* 0x0000000003057211 */ /* 0x0c0fe400078f38ff */
[-C--:B------:R-:W-:Y:S02]  /*0fb0*/  LEA.HI R7, R3, R0.reuse, RZ, 0x4 ;  /* 0x0000000003077211 */ /* 0x080fe400078f20ff */
[----:B------:R-:W-:Y:S02]  /*0fc0*/  LOP3.LUT R187, R5, 0xffffff80, RZ, 0xc0, !PT ;  /* 0xffffff8005bb7812 */ /* 0x000fe400078ec0ff */
[----:B------:R-:W-:Y:S02]  /*0fd0*/  LOP3.LUT R9, R7, 0x3fffff0, RZ, 0xc0, !PT ;  /* 0x03fffff007097812 */ /* 0x000fe400078ec0ff */
[----:B------:R-:W-:Y:S01]  /*0fe0*/  LEA.HI R11, R3, R0, RZ, 0x2 ;  /* 0x00000000030b7211 */ /* 0x000fe200078f10ff */
[C---:B------:R-:W-:Y:S01]  /*0ff0*/  IMAD.IADD R187, R0.reuse, 0x1, -R187 ;  /* 0x0000000100bb7824 */ /* 0x040fe200078e0abb */
[----:B------:R-:W-:Y:S01]  /*1000*/  SHF.R.S32.HI R8, RZ, 0x4, R7 ;  /* 0x00000004ff087819 */ /* 0x000fe20000011407 */
[----:B------:R-:W-:Y:S01]  /*1010*/  IMAD.IADD R9, R0, 0x1, -R9 ;  /* 0x0000000100097824 */ /* 0x000fe200078e0a09 */
[----:B------:R-:W-:-:S02]  /*1020*/  LOP3.LUT R11, R11, 0xfffffffc, RZ, 0xc0, !PT ;  /* 0xfffffffc0b0b7812 */ /* 0x000fc400078ec0ff */
[----:B------:R-:W-:Y:S02]  /*1030*/  SHF.R.S32.HI R190, RZ, 0x7, R5 ;  /* 0x00000007ffbe7819 */ /* 0x000fe40000011405 */
[----:B------:R-:W-:Y:S01]  /*1040*/  LEA.HI R7, R7, R8, RZ, 0x1 ;  /* 0x0000000807077211 */ /* 0x000fe200078f08ff */
[----:B------:R-:W-:Y:S01]  /*1050*/  IMAD.IADD R11, R0, 0x1, -R11 ;  /* 0x00000001000b7824 */ /* 0x000fe200078e0a0b */
[----:B------:R-:W-:Y:S02]  /*1060*/  LEA.HI R5, R5, R190, RZ, 0x1 ;  /* 0x000000be05057211 */ /* 0x000fe400078f08ff */
[----:B------:R-:W-:Y:S02]  /*1070*/  LOP3.LUT R7, R7, 0x1ffffffe, RZ, 0xc0, !PT ;  /* 0x1ffffffe07077812 */ /* 0x000fe400078ec0ff */
[----:B------:R-:W-:-:S03]  /*1080*/  LOP3.LUT R5, R5, 0x3fffffe, RZ, 0xc0, !PT ;  /* 0x03fffffe05057812 */ /* 0x000fc600078ec0ff */
[----:B------:R-:W-:Y:S02]  /*1090*/  IMAD.IADD R7, R8, 0x1, -R7 ;  /* 0x0000000108077824 */ /* 0x000fe400078e0a07 */
[----:B------:R-:W-:Y:S01]  /*10a0*/  IMAD.IADD R5, R190, 0x1, -R5 ;  /* 0x00000001be057824 */ /* 0x000fe200078e0a05 */
[----:B--2---:R-:W-:Y:S02]  /*10b0*/  R2UR UR5, R4 ;  /* 0x00000000040572ca */ /* 0x004fe400000e0000 */
[CC--:B------:R-:W-:Y:S02]  /*10c0*/  LEA.HI R4, R3.reuse, R0.reuse, RZ, 0x5 ;  /* 0x0000000003047211 */ /* 0x0c0fe400078f28ff */
[----:B------:R-:W-:-:S03]  /*10d0*/  LEA.HI R3, R3, R0, RZ, 0x3 ;  /* 0x0000000003037211 */ /* 0x000fc600078f18ff */
[----:B------:R-:W-:Y:S01]  /*10e0*/  IMAD.SHL.U32 R4, R4, 0x20, RZ ;  /* 0x0000002004047824 */ /* 0x000fe200078e00ff */
[----:B------:R-:W-:Y:S02]  /*10f0*/  LOP3.LUT R23, R3, 0xfffffff8, RZ, 0xc0, !PT ;  /* 0xfffffff803177812 */ /* 0x000fe400078ec0ff */
[----:B------:R-:W-:Y:S02]  /*1100*/  SHF.R.S32.HI R186, RZ, 0x3, R3 ;  /* 0x00000003ffba7819 */ /* 0x000fe40000011403 */
[----:B------:R-:W-:Y:S01]  /*1110*/  LOP3.LUT R10, R4, 0xfffffc00, RZ, 0xc0, !PT ;  /* 0xfffffc00040a7812 */ /* 0x000fe200078ec0ff */
[----:B------:R-:W-:Y:S01]  /*1120*/  IMAD.IADD R23, R0, 0x1, -R23 ;  /* 0x0000000100177824 */ /* 0x000fe200078e0a17 */
[----:B------:R-:W-:Y:S01]  /*1130*/  SHF.R.S32.HI R4, RZ, 0x1f, R187 ;  /* 0x0000001fff047819 */ /* 0x000fe200000114bb */
[----:B------:R-:W-:Y:S01]  /*1140*/  ULOP3.LUT UR5, UR5, 0x1, URZ, 0xfc, !UPT ;  /* 0x0000000105057892 */ /* 0x000fe2000f8efc3f */
[----:B------:R-:W-:Y:S01]  /*1150*/  LEA.HI R0, R11, R11, RZ, 0x1 ;  /* 0x0000000b0b007211 */ /* 0x000fe200078f08ff */
[----:B------:R-:W-:Y:S01]  /*1160*/  IMAD R10, R9, 0x40, R10 ;  /* 0x00000040090a7824 */ /* 0x000fe200078e020a */
[CC--:B------:R-:W-:Y:S01]  /*1170*/  LEA.HI R6, R4.reuse, R187.reuse, RZ, 0x2 ;  /* 0x000000bb04067211 */ /* 0x0c0fe200078f10ff */
[----:B------:R-:W-:Y:S01]  /*1180*/  IMAD.SHL.U32 R19, R23, 0x8, RZ ;  /* 0x0000000817137824 */ /* 0x000fe200078e00ff */
[----:B------:R-:W-:Y:S01]  /*1190*/  LEA.HI R4, R4, R187, RZ, 0x5 ;  /* 0x000000bb04047211 */ /* 0x000fe200078f28ff */
[----:B------:R-:W-:Y:S01]  /*11a0*/  IMAD R193, R7, 0x8, R10 ;  /* 0x0000000807c17824 */ /* 0x000fe200078e020a */
[--C-:B------:R-:W-:Y:S01]  /*11b0*/  SHF.R.S32.HI R9, RZ, 0x2, R6.reuse ;  /* 0x00000002ff097819 */ /* 0x100fe20000011406 */
[----:B------:R-:W-:Y:S01]  /*11c0*/  VIADD R22, R19, 0x40 ;  /* 0x0000004013167836 */ /* 0x000fe20000000000 */
[----:B------:R-:W-:Y:S01]  /*11d0*/  SHF.R.S32.HI R12, RZ, 0x1f, R6 ;  /* 0x0000001fff0c7819 */ /* 0x000fe20000011406 */
[----:B------:R-:W-:Y:S01]  /*11e0*/  IMAD.MOV.U32 R7, RZ, RZ, -0x2 ;  /* 0xfffffffeff077424 */ /* 0x000fe200078e00ff */
[----:B------:R-:W-:Y:S01]  /*11f0*/  SHF.R.S32.HI R4, RZ, 0x5, R4 ;  /* 0x00000005ff047819 */ /* 0x000fe20000011404 */
[----:B------:R-:W-:Y:S01]  /*1200*/  IMAD.U32 R195, RZ, RZ, UR5 ;  /* 0x00000005ffc37e24 */ /* 0x000fe2000f8e00ff */
[----:B------:R-:W-:-:S02]  /*1210*/  LEA.HI R12, R12, R9, RZ, 0x3 ;  /* 0x000000090c0c7211 */ /* 0x000fc400078f18ff */
[----:B------:R-:W-:Y:S02]  /*1220*/  LOP3.LUT R6, R6, 0x7ffffffc, RZ, 0xc0, !PT ;  /* 0x7ffffffc06067812 */ /* 0x000fe400078ec0ff */
[----:B------:R-:W-:Y:S02]  /*1230*/  LOP3.LUT R12, R12, 0xfffffff8, RZ, 0xc0, !PT ;  /* 0xfffffff80c0c7812 */ /* 0x000fe400078ec0ff */
[----:B------:R-:W-:Y:S01]  /*1240*/  LOP3.LUT R0, R0, 0x1ffffffe, RZ, 0xc0, !PT ;  /* 0x1ffffffe00007812 */ /* 0x000fe200078ec0ff */
[----:B------:R-:W-:Y:S01]  /*1250*/  IMAD.IADD R6, R187, 0x1, -R6 ;  /* 0x00000001bb067824 */ /* 0x000fe200078e0a06 */
[----:B------:R-:W-:Y:S01]  /*1260*/  SHF.R.S32.HI R196, RZ, 0x1f, R22 ;  /* 0x0000001fffc47819 */ /* 0x000fe20000011416 */
[----:B------:R-:W-:Y:S02]  /*1270*/  IMAD.IADD R9, R9, 0x1, -R12 ;  /* 0x0000000109097824 */ /* 0x000fe400078e0a0c */
[----:B------:R-:W-:Y:S02]  /*1280*/  IMAD.IADD R0, R11, 0x1, -R0 ;  /* 0x000000010b007824 */ /* 0x000fe400078e0a00 */
[----:B------:R-:W-:-:S02]  /*1290*/  IMAD R4, R4, 0x10, R9 ;  /* 0x0000001004047824 */ /* 0x000fc400078e0209 */
[----:B------:R-:W-:Y:S02]  /*12a0*/  IMAD R194, R6, R7, 0x80 ;  /* 0x0000008006c27424 */ /* 0x000fe400078e0207 */
[----:B------:R-:W-:-:S04]  /*12b0*/  IMAD R191, R5, 0x40, R4 ;  /* 0x0000004005bf7824 */ /* 0x000fc800078e0204 */
[----:B------:R-:W-:-:S07]  /*12c0*/  IMAD R192, R0, 0x8, R191 ;  /* 0x0000000800c07824 */ /* 0x000fce00078e02bf */
.L_x_216:
[----:B0-----:R-:W0:Y:S01]  /*12d0*/  SHFL.IDX PT, R0, R190, RZ, 0x1f ;  /* 0x00001fffbe007589 */ /* 0x001e2200000e0000 */
[----:B------:R-:W1:Y:S01]  /*12e0*/  S2UR UR4, SR_CgaCtaId ;  /* 0x00000000000479c3 */ /* 0x000e620000008800 */
[----:B------:R-:W-:Y:S01]  /*12f0*/  ULDC UR5, c[0x0][0xc38] ;  /* 0x00030e0000057ab9 */ /* 0x000fe20000000800 */
[----:B------:R-:W-:Y:S01]  /*1300*/  R2UR UR11, R184 ;  /* 0x00000000b80b72ca */ /* 0x000fe200000e0000 */
[----:B------:R-:W-:Y:S01]  /*1310*/  ULDC.64 UR8, c[0x0][0x418] ;  /* 0x0001060000087ab9 */ /* 0x000fe20000000a00 */
[----:B------:R-:W-:Y:S02]  /*1320*/  UISETP.NE.AND UP1, UPT, UR5, 0x1, UPT ;  /* 0x000000010500788c */ /* 0x000fe4000bf25270 */
[----:B------:R-:W-:Y:S02]  /*1330*/  UISETP.NE.U32.AND UP0, UPT, UR8, URZ, UPT ;  /* 0x0000003f0800728c */ /* 0x000fe4000bf05070 */
[----:B--2---:R-:W2:Y:S01]  /*1340*/  LDC R89, c[0x0][0x2f0] ;  /* 0x0000bc00ff597b82 */ /* 0x004ea20000000800 */
        /* <DEDUP_REMOVED lines=34> */
[----:B---345:R-:W-:Y:S08]  /*1570*/  @!P0 BRA `(.L_x_184) ;  /* 0x0000000000408947 */ /* 0x038ff00003800000 */
        /* <DEDUP_REMOVED lines=16> */
.L_x_184:
[----:B------:R-:W-:Y:S02]  /*1680*/  LOP3.LUT R0, R185, 0x1, RZ, 0xc0, !PT ;  /* 0x00000001b9007812 */ /* 0x000fe400078ec0ff */
[----:B------:R-:W-:Y:S02]  /*1690*/  R2UR UR4, R195 ;  /* 0x00000000c30472ca */ /* 0x000fe400000e0000 */
[----:B------:R-:W-:-:S04]  /*16a0*/  SHF.L.U32 R0, R0, 0x1f, RZ ;  /* 0x0000001f00007819 */ /* 0x000fc800000006ff */
[----:B------:R-:W0:Y:S07]  /*16b0*/  SYNCS.PHASECHK.TRANS64.TRYWAIT P1, [UR38+0x34800], R0 ;  /* 0x03480000ff0075a7 */ /* 0x000e2e0008020166 */
[----:B------:R-:W-:-:S05]  /*16c0*/  IMAD.U32 R3, RZ, RZ, UR4 ;  /* 0x00000004ff037e24 */ /* 0x000fca000f8e00ff */
[----:B------:R-:W-:Y:S01]  /*16d0*/  ISETP.NE.AND P0, PT, R3, 0x3, PT ;  /* 0x000000030300780c */ /* 0x000fe20003f05270 */
[----:B0-----:R-:W-:-:S12]  /*16e0*/  @!P1 BRA `(.L_x_185) ;  /* 0x000000ac00ec9947 */ /* 0x001fd80003800000 */
.L_x_314:
[----:B------:R-:W-:Y:S05]  /*16f0*/  @!P0 BRA `(.L_x_186) ;  /* 0x0000000000048947 */ /* 0x000fea0003800000 */
[----:B------:R-:W-:Y:S01]  /*1700*/  BPT.TRAP 0x1 ;  /* 0x000000040000795c */ /* 0x000fe20000300000 */
.L_x_186:
[----:B------:R-:W-:Y:S02]  /*1710*/  IMAD.U32 R6, RZ, RZ, UR36 ;  /* 0x00000024ff067e24 */ /* 0x000fe4000f8e00ff */
[----:B0-----:R-:W-:-:S03]  /*1720*/  IMAD.U32 R3, RZ, RZ, UR37 ;  /* 0x00000025ff037e24 */ /* 0x001fc6000f8e00ff */
[----:B------:R-:W-:Y:S02]  /*1730*/  LEA R6, R6, UR38, 0x3 ;  /* 0x0000002606067c11 */ /* 0x000fe4000f8e18ff */
[----:B------:R-:W-:-:S04]  /*1740*/  SHF.L.U32 R3, R3, 0x1f, RZ ;  /* 0x0000001f03037819 */ /* 0x000fc800000006ff */
[----:B------:R0:W1:Y:S01]  /*1750*/  SYNCS.PHASECHK.TRANS64.TRYWAIT P1, [R6+URZ+0x34830], R3 ;  /* 0x03483003060075a7 */ /* 0x000062000802017f */
[----:B------:R-:W-:Y:S05]  /*1760*/  @!P0 BRA `(.L_x_187) ;  /* 0x0000000000048947 */ /* 0x000fea0003800000 */
[----:B------:R-:W-:Y:S01]  /*1770*/  BPT.TRAP 0x1 ;  /* 0x000000040000795c */ /* 0x000fe20000300000 */
.L_x_187:
[----:B-1----:R-:W-:Y:S05]  /*1780*/  @P1 BRA `(.L_x_188) ;  /* 0x0000000000081947 */ /* 0x002fea0003800000 */
[----:B------:R-:W1:Y:S02]  /*1790*/  SYNCS.PHASECHK.TRANS64.TRYWAIT P1, [R6+URZ+0x34830], R3 ;  /* 0x03483003060075a7 */ /* 0x000e64000802017f */
[----:B-1----:R-:W-:Y:S05]  /*17a0*/  @!P1 BRA `(.L_x_189) ;  /* 0x000000ac00d49947 */ /* 0x002fea0003800000 */
.L_x_188:
[----:B------:R-:W-:Y:S05]  /*17b0*/  WARPSYNC.ALL ;  /* 0x0000000000007948 */ /* 0x000fea0003800000 */
[----:B------:R-:W-:Y:S01]  /*17c0*/  UIADD3 UR38, UR38, 0x1c400, URZ ;  /* 0x0001c40026267890 */ /* 0x000fe2000fffe03f */
[----:B------:R-:W-:Y:S01]  /*17d0*/  WARPGROUP.ARRIVE ;  /* 0x00000000000079c5 */ /* 0x000fe20000000000 */
[----:B------:R-:W-:Y:S02]  /*17e0*/  ULOP3.LUT UR4, UR40, 0x10000, URZ, 0xfc, !UPT ;  /* 0x0001000028047892 */ /* 0x000fe4000f8efc3f */
[----:B------:R-:W-:Y:S01]  /*17f0*/  USHF.R.U32.HI UR38, URZ, 0x4, UR38 ;  /* 0x000000043f267899 */ /* 0x000fe20008011626 */
[----:B------:R-:W-:Y:S01]  /*1800*/  UMOV UR9, 0x40000040 ;  /* 0x4000004000097882 */ /* 0x000fe20000000000 */
[----:B------:R-:W-:-:S02]  /*1810*/  UMOV UR11, 0x40000040 ;  /* 0x40000040000b7882 */ /* 0x000fc40000000000 */
[----:B------:R-:W-:Y:S01]  /*1820*/  ULOP3.LUT UR38, UR38, 0x3fff, URZ, 0xc0, !UPT ;  /* 0x00003fff26267892 */ /* 0x000fe2000f8ec03f */
[----:B------:R-:W-:Y:S01]  /*1830*/  IMAD.U32 R5, RZ, RZ, UR9 ;  /* 0x00000009ff057e24 */ /* 0x000fe2000f8e00ff */
[----:B------:R-:W-:Y:S01]  /*1840*/  UMOV UR8, UR4 ;  /* 0x0000000400087c82 */ /* 0x000fe20008000000 */
[----:B------:R-:W-:Y:S01]  /*1850*/  UIADD3 UR56, UR4, 0x2, URZ ;  /* 0x0000000204387890 */ /* 0x000fe2000fffe03f */
[----:B------:R-:W-:Y:S01]  /*1860*/  IMAD.U32 R4, RZ, RZ, UR8 ;  /* 0x00000008ff047e24 */ /* 0x000fe2000f8e00ff */
[----:B------:R-:W-:Y:S01]  /*1870*/  ULOP3.LUT UR38, UR38, 0x10000, URZ, 0xfc, !UPT ;  /* 0x0001000026267892 */ /* 0x000fe2000f8efc3f */
[----:B------:R-:W-:Y:S01]  /*1880*/  UMOV UR57, 0x40000040 ;  /* 0x4000004000397882 */ /* 0x000fe20000000000 */
[----:B------:R-:W-:Y:S02]  /*1890*/  UMOV UR59, 0x40000040 ;  /* 0x40000040003b7882 */ /* 0x000fe40000000000 */
[----:B------:R-:W-:Y:S02]  /*18a0*/  UIMAD UR5, UR36, 0xc00, UR38 ;  /* 0x00000c00240578a4 */ /* 0x000fe4000f8e0226 */
[----:B------:R-:W-:-:S02]  /*18b0*/  UIADD3 UR52, UR4, 0x4, URZ ;  /* 0x0000000404347890 */ /* 0x000fc4000fffe03f */
[----:B------:R-:W-:Y:S02]  /*18c0*/  UIADD3 UR58, UR5, 0x2, URZ ;  /* 0x00000002053a7890 */ /* 0x000fe4000fffe03f */
[----:B------:R-:W-:Y:S02]  /*18d0*/  UIADD3 UR54, UR5, 0x4, URZ ;  /* 0x0000000405367890 */ /* 0x000fe4000fffe03f */
[----:B------:R-:W-:Y:S01]  /*18e0*/  UMOV UR10, UR5 ;  /* 0x00000005000a7c82 */ /* 0x000fe20008000000 */
[----:B------:R-:W-:Y:S01]  /*18f0*/  UMOV UR53, 0x40000040 ;  /* 0x4000004000357882 */ /* 0x000fe20000000000 */
[----:B------:R-:W-:Y:S01]  /*1900*/  HGMMA.64x128x16.F32 R24, gdesc[UR8], RZ, !UPT, gsb0 ;  /* 0x01e00000081879f0 */ /* 0x000fe2000c0008ff */
[----:B------:R-:W-:Y:S01]  /*1910*/  UMOV UR55, 0x40000040 ;  /* 0x4000004000377882 */ /* 0x000fe20000000000 */
[----:B------:R-:W-:Y:S02]  /*1920*/  UIADD3 UR8, UR4, 0x6, URZ ;  /* 0x0000000604087890 */ /* 0x000fe4000fffe03f */
[----:B------:R-:W-:Y:S01]  /*1930*/  UIADD3 UR10, UR5, 0x6, URZ ;  /* 0x00000006050a7890 */ /* 0x000fe2000fffe03f */
[----:B------:R-:W-:Y:S01]  /*1940*/  UMOV UR9, 0x40000040 ;  /* 0x4000004000097882 */ /* 0x000fe20000000000 */
[----:B------:R-:W-:Y:S01]  /*1950*/  UMOV UR11, 0x40000040 ;  /* 0x40000040000b7882 */ /* 0x000fe20000000000 */
[----:B------:R-:W-:-:S02]  /*1960*/  UIADD3 UR12, UR4, 0x400, URZ ;  /* 0x00000400040c7890 */ /* 0x000fc4000fffe03f */
[----:B------:R-:W-:Y:S01]  /*1970*/  UIADD3 UR14, UR5, 0x400, URZ ;  /* 0x00000400050e7890 */ /* 0x000fe2000fffe03f */
[----:B------:R-:W-:Y:S01]  /*1980*/  UMOV UR13, 0x40000040 ;  /* 0x40000040000d7882 */ /* 0x000fe20000000000 */
[----:B------:R-:W-:Y:S01]  /*1990*/  UMOV UR15, 0x40000040 ;  /* 0x40000040000f7882 */ /* 0x000fe20000000000 */
[----:B------:R-:W-:Y:S02]  /*19a0*/  UIADD3 UR16, UR4, 0x402, URZ ;  /* 0x0000040204107890 */ /* 0x000fe4000fffe03f */
[----:B------:R-:W-:Y:S01]  /*19b0*/  UIADD3 UR18, UR5, 0x402, URZ ;  /* 0x0000040205127890 */ /* 0x000fe2000fffe03f */
[----:B------:R-:W-:Y:S01]  /*19c0*/  UMOV UR17, 0x40000040 ;  /* 0x4000004000117882 */ /* 0x000fe20000000000 */
        /* <DEDUP_REMOVED lines=61> */
.L_x_190:
[----:B------:R-:W-:Y:S01]  /*1da0*/  IMAD.IADD R0, R194, 0x1, R89 ;  /* 0x00000001c2007824 */ /* 0x000fe200078e0259 */
[----:B------:R-:W-:Y:S01]  /*1db0*/  P2R R91, PR, RZ, 0x1 ;  /* 0x00000001ff5b7803 */ /* 0x000fe20000000000 */
[----:B------:R-:W-:Y:S01]  /*1dc0*/  ULDC UR4, c[0x0][0x988] ;  /* 0x0002620000047ab9 */ /* 0x000fe20000000800 */
[----:B------:R-:W-:Y:S01]  /*1dd0*/  CS2R R150, SRZ ;  /* 0x0000000000967805 */ /* 0x000fe2000001ff00 */
[----:B------:R-:W-:Y:S01]  /*1de0*/  IMAD R7, R197, -0x80, R0 ;  /* 0xffffff80c5077824 */ /* 0x000fe200078e0200 */
[----:B------:R-:W-:Y:S02]  /*1df0*/  CS2R R148, SRZ ;  /* 0x0000000000947805 */ /* 0x000fe4000001ff00 */
[----:B------:R-:W-:Y:S02]  /*1e00*/  CS2R R146, SRZ ;  /* 0x0000000000927805 */ /* 0x000fe4000001ff00 */
[----:B------:R-:W-:Y:S02]  /*1e10*/  CS2R R144, SRZ ;  /* 0x0000000000907805 */ /* 0x000fe4000001ff00 */
[----:B------:R-:W-:-:S02]  /*1e20*/  CS2R R142, SRZ ;  /* 0x00000000008e7805 */ /* 0x000fc4000001ff00 */
[C---:B------:R-:W-:Y:S02]  /*1e30*/  ISETP.GT.AND P4, PT, R7.reuse, RZ, PT ;  /* 0x000000ff0700720c */ /* 0x040fe40003f84270 */
[----:B------:R-:W-:Y:S02]  /*1e40*/  CS2R R140, SRZ ;  /* 0x00000000008c7805 */ /* 0x000fe4000001ff00 */
[C---:B------:R-:W-:Y:S02]  /*1e50*/  ISETP.GT.AND P3, PT, R7.reuse, 0x1, PT ;  /* 0x000000010700780c */ /* 0x040fe40003f64270 */
[----:B------:R-:W-:Y:S02]  /*1e60*/  CS2R R138, SRZ ;  /* 0x00000000008a7805 */ /* 0x000fe4000001ff00 */
[----:B------:R-:W-:Y:S02]  /*1e70*/  ISETP.GT.AND P1, PT, R7, 0x8, PT ;  /* 0x000000080700780c */ /* 0x000fe40003f24270 */
[----:B------:R-:W-:-:S02]  /*1e80*/  CS2R R136, SRZ ;  /* 0x0000000000887805 */ /* 0x000fc4000001ff00 */
[----:B------:R-:W-:Y:S02]  /*1e90*/  FSEL R8, R24, -INF , P4 ;  /* 0xff80000018087808 */ /* 0x000fe40002000000 */
[----:B------:R-:W-:Y:S02]  /*1ea0*/  CS2R R134, SRZ ;  /* 0x0000000000867805 */ /* 0x000fe4000001ff00 */
[----:B------:R-:W-:Y:S02]  /*1eb0*/  FSEL R25, R25, -INF , P3 ;  /* 0xff80000019197808 */ /* 0x000fe40001800000 */
[----:B------:R-:W-:Y:S02]  /*1ec0*/  ISETP.GT.AND P2, PT, R7, 0x9, PT ;  /* 0x000000090700780c */ /* 0x000fe40003f44270 */
[----:B------:R-:W-:Y:S02]  /*1ed0*/  FSEL R88, R28, -INF , P1 ;  /* 0xff8000001c587808 */ /* 0x000fe40000800000 */
[----:B01----:R-:W-:-:S02]  /*1ee0*/  FMNMX.FTZ R3, R8, R25, !PT ;  /* 0x0000001908037209 */ /* 0x003fc40007810000 */
[----:B------:R-:W-:Y:S02]  /*1ef0*/  ISETP.GT.AND P6, PT, R7, 0x10, PT ;  /* 0x000000100700780c */ /* 0x000fe40003fc4270 */
        /* <DEDUP_REMOVED lines=18> */
[C---:B------:R-:W-:Y:S02]  /*2020*/  ISETP.GT.AND P2, PT, R7.reuse, 0x21, PT ;  /* 0x000000210700780c */ /* 0x040fe40003f44270 */
        /* <DEDUP_REMOVED lines=54> */
[----:B------:R-:W-:Y:S02]  /*2390*/  ISETP.GT.AND P0, PT, R7, 0x59, PT ;  /* 0x000000590700780c */ /* 0x000fe40003f04270 */
[----:B------:R-:W-:Y:S02]  /*23a0*/  FSEL R68, R68, -INF , P6 ;  /* 0xff80000044447808 */ /* 0x000fe40003000000 */
[----:B------:R-:W-:Y:S02]  /*23b0*/  FMNMX.FTZ R3, R120, R3, !PT ;  /* 0x0000000378037209 */ /* 0x000fe40007810000 */
[----:B------:R-:W-:-:S02]  /*23c0*/  FSEL R36, R59, -INF , P5 ;  /* 0xff8000003b247808 */ /* 0x000fc40002800000 */
        /* <DEDUP_REMOVED lines=22> */
[----:B------:R-:W-:Y:S02]  /*2530*/  FMNMX.FTZ R3, R128, R3, !PT ;  /* 0x0000000380037209 */ /* 0x000fe40007810000 */
[----:B------:R-:W-:-:S02]  /*2540*/  FSEL R130, R81, -INF , P4 ;  /* 0xff80000051827808 */ /* 0x000fc40002000000 */
[C---:B------:R-:W-:Y:S02]  /*2550*/  ISETP.GT.AND P5, PT, R7.reuse, 0x78, PT ;  /* 0x000000780700780c */ /* 0x040fe40003fa4270 */
[----:B------:R-:W-:Y:S02]  /*2560*/  FMNMX.FTZ R3, R130, R3, !PT ;  /* 0x0000000382037209 */ /* 0x000fe40007810000 */
[----:B------:R-:W-:Y:S02]  /*2570*/  FSEL R84, R84, -INF , P5 ;  /* 0xff80000054547808 */ /* 0x000fe40002800000 */
[----:B------:R-:W-:Y:S02]  /*2580*/  ISETP.GT.AND P6, PT, R7, 0x79, PT ;  /* 0x000000790700780c */ /* 0x000fe40003fc4270 */
[----:B------:R-:W-:Y:S02]  /*2590*/  FMNMX.FTZ R3, R84, R3, !PT ;  /* 0x0000000354037209 */ /* 0x000fe40007810000 */
[----:B------:R-:W-:-:S02]  /*25a0*/  FSEL R132, R85, -INF , P6 ;  /* 0xff80000055847808 */ /* 0x000fc40003000000 */
[----:B------:R-:W-:Y:S02]  /*25b0*/  P2R R15, PR, RZ, 0x8 ;  /* 0x00000008ff0f7803 */ /* 0x000fe40000000000 */
[----:B------:R-:W-:Y:S01]  /*25c0*/  FMNMX.FTZ R9, R132, R3, !PT ;  /* 0x0000000384097209 */ /* 0x000fe20007810000 */
[----:B------:R-:W-:Y:S01]  /*25d0*/  IMAD.U32 R3, RZ, RZ, UR4 ;  /* 0x00000004ff037e24 */ /* 0x000fe2000f8e00ff */
[----:B------:R-:W-:Y:S02]  /*25e0*/  P2R R21, PR, RZ, 0x4 ;  /* 0x00000004ff157803 */ /* 0x000fe40000000000 */
[----:B------:R-:W-:Y:S01]  /*25f0*/  ISETP.GT.AND P2, PT, R7, 0x58, PT ;  /* 0x000000580700780c */ /* 0x000fe20003f44270 */
[----:B------:R-:W0:Y:S01]  /*2600*/  SHFL.BFLY PT, R0, R9, 0x2, 0x1f ;  /* 0x0c401f0009007f89 */ /* 0x000e2200000e0000 */
[----:B------:R-:W-:Y:S02]  /*2610*/  P2R R31, PR, RZ, 0x1 ;  /* 0x00000001ff1f7803 */ /* 0x000fe40000000000 */
[----:B------:R-:W-:-:S02]  /*2620*/  FSEL R70, R70, -INF , P2 ;  /* 0xff80000046467808 */ /* 0x000fc40001000000 */
[----:B------:R-:W-:Y:S02]  /*2630*/  ISETP.NE.AND P2, PT, R21, RZ, PT ;  /* 0x000000ff1500720c */ /* 0x000fe40003f45270 */
[----:B------:R-:W-:Y:S02]  /*2640*/  P2R R29, PR, RZ, 0x2 ;  /* 0x00000002ff1d7803 */ /* 0x000fe40000000000 */
[C---:B------:R-:W-:Y:S02]  /*2650*/  ISETP.GT.AND P1, PT, R7.reuse, 0x59, PT ;  /* 0x000000590700780c */ /* 0x040fe40003f24270 */
[----:B------:R-:W-:Y:S02]  /*2660*/  ISETP.GT.AND P0, PT, R7, 0x60, PT ;  /* 0x000000600700780c */ /* 0x000fe40003f04270 */
[----:B------:R-:W-:Y:S02]  /*2670*/  FSEL R48, R71, -INF , P1 ;  /* 0xff80000047307808 */ /* 0x000fe40000800000 */
[----:B------:R-:W-:-:S02]  /*2680*/  ISETP.NE.AND P1, PT, R29, RZ, PT ;  /* 0x000000ff1d00720c */ /* 0x000fc40003f25270 */
[----:B------:R-:W-:Y:S02]  /*2690*/  FSEL R74, R74, -INF , P0 ;  /* 0xff8000004a4a7808 */ /* 0x000fe40000000000 */
[----:B------:R-:W-:Y:S02]  /*26a0*/  ISETP.NE.AND P0, PT, R31, RZ, PT ;  /* 0x000000ff1f00720c */ /* 0x000fe40003f05270 */
[----:B------:R-:W-:Y:S02]  /*26b0*/  FSEL R78, R78, -INF , P1 ;  /* 0xff8000004e4e7808 */ /* 0x000fe40000800000 */
[----:B------:R-:W-:Y:S02]  /*26c0*/  FSEL R52, R75, -INF , P0 ;  /* 0xff8000004b347808 */ /* 0x000fe40000000000 */
[----:B0-----:R-:W-:Y:S02]  /*26d0*/  FMNMX.FTZ R11, R9, R0, !PT ;  /* 0x00000000090b7209 */ /* 0x001fe40007810000 */
[----:B------:R-:W-:-:S02]  /*26e0*/  FSEL R80, R79, -INF , P2 ;  /* 0xff8000004f507808 */ /* 0x000fc40001000000 */
[----:B------:R-:W-:Y:S01]  /*26f0*/  FSEL R86, R86, -INF , P5 ;  /* 0xff80000056567808 */ /* 0x000fe20002800000 */
[----:B------:R-:W0:Y:S01]  /*2700*/  SHFL.BFLY PT, R0, R11, 0x1, 0x1f ;  /* 0x0c201f000b007f89 */ /* 0x000e2200000e0000 */
[----:B------:R-:W-:Y:S02]  /*2710*/  ISETP.GE.AND P2, PT, R89, 0x81, PT ;  /* 0x000000815900780c */ /* 0x000fe40003f46270 */
[----:B------:R-:W-:Y:S02]  /*2720*/  ISETP.NE.AND P0, PT, R91, RZ, PT ;  /* 0x000000ff5b00720c */ /* 0x000fe40003f05270 */
        /* <DEDUP_REMOVED lines=33> */
[----:B------:R-:W1:Y:S01]  /*2940*/  MUFU.EX2 R182, R182 ;  /* 0x000000b600b67308 */ /* 0x000e620000000800 */
        /* <DEDUP_REMOVED lines=14> */
[--C-:B------:R-:W-:Y:S01]  /*2a30*/  FFMA.FTZ R37, R122, R3, -R43.reuse ;  /* 0x000000037a257223 */ /* 0x100fe2000001082b */
[----:B------:R-:W3:Y:S01]  /*2a40*/  MUFU.EX2 R176, R176 ;  /* 0x000000b000b07308 */ /* 0x000ee20000000800 */
        /* <DEDUP_REMOVED lines=9> */
[----:B------:R-:W-:Y:S01]  /*2ae0*/  FFMA.FTZ R84, R84, R3, -R43 ;  /* 0x0000000354547223 */ /* 0x000fe2000001082b */
[----:B------:R-:W-:-:S02]  /*2af0*/  CS2R R122, SRZ ;  /* 0x00000000007a7805 */ /* 0x000fc4000001ff00 */
[----:B------:R-:W-:Y:S02]  /*2b00*/  CS2R R120, SRZ ;  /* 0x0000000000787805 */ /* 0x000fe4000001ff00 */
[----:B------:R-:W-:Y:S02]  /*2b10*/  FMNMX.FTZ R25, R62, R25, !PT ;  /* 0x000000193e197209 */ /* 0x000fe40007810000 */
[----:B------:R-:W-:Y:S02]  /*2b20*/  CS2R R112, SRZ ;  /* 0x0000000000707805 */ /* 0x000fe4000001ff00 */
[----:B------:R-:W-:Y:S01]  /*2b30*/  CS2R R108, SRZ ;  /* 0x00000000006c7805 */ /* 0x000fe2000001ff00 */
[----:B------:R-:W5:Y:S01]  /*2b40*/  MUFU.EX2 R178, R178 ;  /* 0x000000b200b27308 */ /* 0x000f620000000800 */
[----:B------:R-:W-:Y:S02]  /*2b50*/  FMNMX.FTZ R25, R40, R25, !PT ;  /* 0x0000001928197209 */ /* 0x000fe40007810000 */
[----:B------:R-:W-:-:S02]  /*2b60*/  CS2R R104, SRZ ;  /* 0x0000000000687805 */ /* 0x000fc4000001ff00 */
[----:B------:R-:W-:Y:S02]  /*2b70*/  CS2R R100, SRZ ;  /* 0x0000000000647805 */ /* 0x000fe4000001ff00 */
[----:B------:R-:W-:Y:S02]  /*2b80*/  CS2R R96, SRZ ;  /* 0x0000000000607805 */ /* 0x000fe4000001ff00 */
[----:B------:R-:W-:Y:S02]  /*2b90*/  FMNMX.FTZ R25, R66, R25, !PT ;  /* 0x0000001942197209 */ /* 0x000fe40007810000 */
[----:B----4-:R-:W-:Y:S02]  /*2ba0*/  CS2R R94, SRZ ;  /* 0x00000000005e7805 */ /* 0x010fe4000001ff00 */
[----:B------:R-:W-:Y:S01]  /*2bb0*/  CS2R R92, SRZ ;  /* 0x00000000005c7805 */ /* 0x000fe2000001ff00 */
[----:B------:R4:W-:Y:S01]  /*2bc0*/  MUFU.EX2 R13, R98 ;  /* 0x00000062000d7308 */ /* 0x0009e20000000800 */
[----:B------:R-:W-:-:S02]  /*2bd0*/  FMNMX.FTZ R29, R44, R25, !PT ;  /* 0x000000192c1d7209 */ /* 0x000fc40007810000 */
[----:B------:R-:W-:Y:S02]  /*2be0*/  CS2R R90, SRZ ;  /* 0x00000000005a7805 */ /* 0x000fe4000001ff00 */
[----:B------:R-:W-:-:S03]  /*2bf0*/  FMNMX.FTZ R29, R70, R29, !PT ;  /* 0x0000001d461d7209 */ /* 0x000fc60007810000 */
[----:B------:R-:W-:Y:S01]  /*2c00*/  MUFU.EX2 R172, R172 ;  /* 0x000000ac00ac7308 */ /* 0x000fe20000000800 */
[----:B------:R-:W-:Y:S02]  /*2c10*/  FMNMX.FTZ R29, R48, R29, !PT ;  /* 0x0000001d301d7209 */ /* 0x000fe40007810000 */
[----:B----4-:R-:W-:Y:S02]  /*2c20*/  CS2R R98, SRZ ;  /* 0x0000000000627805 */ /* 0x010fe4000001ff00 */
[----:B------:R-:W-:-:S03]  /*2c30*/  FMNMX.FTZ R29, R74, R29, !PT ;  /* 0x0000001d4a1d7209 */ /* 0x000fc60007810000 */
[----:B------:R4:W-:Y:S01]  /*2c40*/  MUFU.EX2 R15, R102 ;  /* 0x00000066000f7308 */ /* 0x0009e20000000800 */
[----:B------:R-:W-:-:S04]  /*2c50*/  FMNMX.FTZ R31, R52, R29, !PT ;  /* 0x0000001d341f7209 */ /* 0x000fc80007810000 */
        /* <DEDUP_REMOVED lines=9> */
[----:B------:R-:W-:Y:S01]  /*2cf0*/  FMNMX.FTZ R8, R88, R33, !PT ;  /* 0x0000002158087209 */ /* 0x000fe20007810000 */
[----:B------:R-:W-:Y:S01]  /*2d00*/  FFMA.FTZ R33, R118, R3, -R43 ;  /* 0x0000000376217223 */ /* 0x000fe2000001082b */
[----:B------:R-:W-:Y:S02]  /*2d10*/  CS2R R118, SRZ ;  /* 0x0000000000767805 */ /* 0x000fe4000001ff00 */
[----:B----4-:R-:W-:Y:S01]  /*2d20*/  CS2R R106, SRZ ;  /* 0x00000000006a7805 */ /* 0x010fe2000001ff00 */
[----:B------:R-:W4:Y:S02]  /*2d30*/  SHFL.BFLY PT, R39, R8, 0x2, 0x1f ;  /* 0x0c401f0008277f89 */ /* 0x000f2400000e0000 */
[----:B------:R0:W-:Y:S08]  /*2d40*/  MUFU.EX2 R25, R110 ;  /* 0x0000006e00197308 */ /* 0x0001f00000000800 */
[----:B------:R-:W-:Y:S01]  /*2d50*/  MUFU.EX2 R170, R170 ;  /* 0x000000aa00aa7308 */ /* 0x000fe20000000800 */
[----:B0-----:R-:W-:-:S07]  /*2d60*/  CS2R R110, SRZ ;  /* 0x00000000006e7805 */ /* 0x001fce000001ff00 */
[----:B------:R0:W-:Y:S01]  /*2d70*/  MUFU.EX2 R29, R114 ;  /* 0x00000072001d7308 */ /* 0x0001e20000000800 */
[----:B----4-:R-:W-:Y:S01]  /*2d80*/  FMNMX.FTZ R41, R8, R39, !PT ;  /* 0x0000002708297209 */ /* 0x010fe20007810000 */
[----:B------:R-:W-:-:S06]  /*2d90*/  FFMA.FTZ R39, R124, R3, -R43 ;  /* 0x000000037c277223 */ /* 0x000fcc000001082b */
[----:B------:R-:W-:Y:S01]  /*2da0*/  MUFU.EX2 R152, R152 ;  /* 0x0000009800987308 */ /* 0x000fe20000000800 */
[----:B------:R-:W-:Y:S01]  /*2db0*/  FFMA.FTZ R43, R132, R3, -R43 ;  /* 0x00000003842b7223 */ /* 0x000fe2000001082b */
[----:B------:R-:W-:Y:S01]  /*2dc0*/  CS2R R132, SRZ ;  /* 0x0000000000847805 */ /* 0x000fe2000001ff00 */
[----:B------:R-:W4:Y:S01]  /*2dd0*/  SHFL.BFLY PT, R8, R41, 0x1, 0x1f ;  /* 0x0c201f0029087f89 */ /* 0x000f2200000e0000 */
[----:B------:R-:W-:Y:S02]  /*2de0*/  CS2R R124, SRZ ;  /* 0x00000000007c7805 */ /* 0x000fe4000001ff00 */
[----:B0-----:R-:W-:Y:S02]  /*2df0*/  CS2R R114, SRZ ;  /* 0x0000000000727805 */ /* 0x001fe4000001ff00 */
[----:B------:R0:W-:Y:S08]  /*2e00*/  MUFU.EX2 R31, R116 ;  /* 0x00000074001f7308 */ /* 0x0001f00000000800 */
[----:B------:R-:W-:Y:S01]  /*2e10*/  MUFU.EX2 R154, R154 ;  /* 0x0000009a009a7308 */ /* 0x000fe20000000800 */
[----:B0-----:R-:W-:-:S07]  /*2e20*/  CS2R R116, SRZ ;  /* 0x0000000000747805 */ /* 0x001fce000001ff00 */
[----:B------:R-:W-:Y:S01]  /*2e30*/  MUFU.EX2 R33, R33 ;  /* 0x0000002100217308 */ /* 0x000fe20000000800 */
[----:B----4-:R-:W-:-:S04]  /*2e40*/  FMNMX.FTZ R8, R41, R8, !PT ;  /* 0x0000000829087209 */ /* 0x010fc80007810000 */
[C---:B------:R-:W-:Y:S01]  /*2e50*/  FSETP.NEU.FTZ.AND P1, PT, R8.reuse, -INF , PT ;  /* 0xff8000000800780b */ /* 0x040fe20003f3d000 */
[----:B------:R-:W-:Y:S02]  /*2e60*/  FMUL.FTZ R47, R8, R3 ;  /* 0x00000003082f7220 */ /* 0x000fe40000410000 */
[----:B------:R-:W-:Y:S03]  /*2e70*/  MUFU.EX2 R156, R156 ;  /* 0x0000009c009c7308 */ /* 0x000fe60000000800 */
[----:B------:R-:W-:Y:S02]  /*2e80*/  FSEL R47, R47, RZ, P1 ;  /* 0x000000ff2f2f7208 */ /* 0x000fe40000800000 */
[----:B------:R-:W-:-:S03]  /*2e90*/  ISETP.NE.AND P1, PT, R16, RZ, PT ;  /* 0x000000ff1000720c */ /* 0x000fc60003f25270 */
        /* <DEDUP_REMOVED lines=16> */
[----:B------:R1:W-:Y:S01]  /*2fa0*/  MUFU.EX2 R183, R10 ;  /* 0x0000000a00b77308 */ /* 0x0003e20000000800 */
[----:B0-----:R-:W-:Y:S01]  /*2fb0*/  FADD.FTZ R27, R180, R7 ;  /* 0x00000007b41b7221 */ /* 0x001fe20000010000 */
[-CC-:B------:R-:W-:Y:S01]  /*2fc0*/  FFMA.FTZ R54, R54, R3.reuse, -R47.reuse ;  /* 0x0000000336367223 */ /* 0x180fe2000001082f */
[-CC-:B------:R-:W-:Y:S01]  /*2fd0*/  FFMA.FTZ R32, R32, R3.reuse, -R47.reuse ;  /* 0x0000000320207223 */ /* 0x180fe2000001082f */
[-CC-:B------:R-:W-:Y:S01]  /*2fe0*/  FFMA.FTZ R58, R58, R3.reuse, -R47.reuse ;  /* 0x000000033a3a7223 */ /* 0x180fe2000001082f */
[-CC-:B------:R-:W-:Y:S01]  /*2ff0*/  FFMA.FTZ R36, R36, R3.reuse, -R47.reuse ;  /* 0x0000000324247223 */ /* 0x180fe2000001082f */
[-CC-:B------:R-:W-:Y:S01]  /*3000*/  FFMA.FTZ R62, R62, R3.reuse, -R47.reuse ;  /* 0x000000033e3e7223 */ /* 0x180fe2000001082f */
[-C--:B------:R-:W-:Y:S01]  /*3010*/  FFMA.FTZ R40, R40, R3.reuse, -R47 ;  /* 0x0000000328287223 */ /* 0x080fe2000001082f */
[----:B------:R-:W0:Y:S01]  /*3020*/  MUFU.EX2 R26, R26 ;  /* 0x0000001a001a7308 */ /* 0x000e220000000800 */
[----:B-1----:R-:W-:Y:S01]  /*3030*/  FADD.FTZ R10, R182, R27 ;  /* 0x0000001bb60a7221 */ /* 0x002fe20000010000 */
[-CC-:B------:R-:W-:Y:S01]  /*3040*/  FFMA.FTZ R66, R66, R3.reuse, -R47.reuse ;  /* 0x0000000342427223 */ /* 0x180fe2000001082f */
[-CC-:B------:R-:W-:Y:S01]  /*3050*/  FFMA.FTZ R44, R44, R3.reuse, -R47.reuse ;  /* 0x000000032c2c7223 */ /* 0x180fe2000001082f */
[-CC-:B------:R-:W-:Y:S01]  /*3060*/  FFMA.FTZ R70, R70, R3.reuse, -R47.reuse ;  /* 0x0000000346467223 */ /* 0x180fe2000001082f */
[----:B--2---:R-:W-:Y:S01]  /*3070*/  FADD.FTZ R27, R9, R10 ;  /* 0x0000000a091b7221 */ /* 0x004fe20000010000 */
[----:B------:R-:W-:Y:S01]  /*3080*/  F2FP.F16.F32.PACK_AB R180, R7, R180 ;  /* 0x000000b407b4723e */ /* 0x000fe200000000ff */
[-C--:B------:R-:W-:Y:S01]  /*3090*/  FFMA.FTZ R48, R48, R3.reuse, -R47 ;  /* 0x0000000330307223 */ /* 0x080fe2000001082f */
[----:B------:R-:W1:Y:S01]  /*30a0*/  MUFU.EX2 R30, R30 ;  /* 0x0000001e001e7308 */ /* 0x000e620000000800 */
[----:B---3--:R-:W-:Y:S01]  /*30b0*/  FADD.FTZ R10, R176, R27 ;  /* 0x0000001bb00a7221 */ /* 0x008fe20000010000 */
[----:B------:R-:W-:Y:S01]  /*30c0*/  F2FP.F16.F32.PACK_AB R182, R9, R182 ;  /* 0x000000b609b6723e */ /* 0x000fe200000000ff */
[-CC-:B------:R-:W-:Y:S01]  /*30d0*/  FFMA.FTZ R74, R74, R3.reuse, -R47.reuse ;  /* 0x000000034a4a7223 */ /* 0x180fe2000001082f */
[-CC-:B------:R-:W-:Y:S01]  /*30e0*/  FFMA.FTZ R52, R52, R3.reuse, -R47.reuse ;  /* 0x0000000334347223 */ /* 0x180fe2000001082f */
[----:B-----5:R-:W-:Y:S01]  /*30f0*/  FADD.FTZ R27, R11, R10 ;  /* 0x0000000a0b1b7221 */ /* 0x020fe20000010000 */
[-CC-:B------:R-:W-:Y:S01]  /*3100*/  FFMA.FTZ R78, R78, R3.reuse, -R47.reuse ;  /* 0x000000034e4e7223 */ /* 0x180fe2000001082f */
[-C--:B------:R-:W-:Y:S01]  /*3110*/  FFMA.FTZ R80, R80, R3.reuse, -R47 ;  /* 0x0000000350507223 */ /* 0x080fe2000001082f */
[----:B------:R-:W2:Y:S01]  /*3120*/  MUFU.EX2 R34, R34 ;  /* 0x0000002200227308 */ /* 0x000ea20000000800 */
[----:B------:R-:W-:Y:S01]  /*3130*/  FADD.FTZ R10, R178, R27 ;  /* 0x0000001bb20a7221 */ /* 0x000fe20000010000 */
[----:B0-----:R-:W-:Y:S01]  /*3140*/  FADD.FTZ R27, R26, R181 ;  /* 0x000000b51a1b7221 */ /* 0x001fe20000010000 */
[-CC-:B------:R-:W-:Y:S01]  /*3150*/  FFMA.FTZ R82, R82, R3.reuse, -R47.reuse ;  /* 0x0000000352527223 */ /* 0x180fe2000001082f */
[-CC-:B------:R-:W-:Y:S01]  /*3160*/  FFMA.FTZ R56, R56, R3.reuse, -R47.reuse ;  /* 0x0000000338387223 */ /* 0x180fe2000001082f */
[----:B------:R-:W-:Y:S01]  /*3170*/  FADD.FTZ R49, R13, R10 ;  /* 0x0000000a0d317221 */ /* 0x000fe20000010000 */
[-CC-:B------:R-:W-:Y:S01]  /*3180*/  FFMA.FTZ R86, R86, R3.reuse, -R47.reuse ;  /* 0x0000000356567223 */ /* 0x180fe2000001082f */
[----:B------:R-:W-:Y:S01]  /*3190*/  FFMA.FTZ R47, R88, R3, -R47 ;  /* 0x00000003582f7223 */ /* 0x000fe2000001082f */
[----:B------:R0:W3:Y:S01]  /*31a0*/  MUFU.EX2 R177, R12 ;  /* 0x0000000c00b17308 */ /* 0x0000e20000000800 */
[----:B-1----:R-:W-:Y:S01]  /*31b0*/  FADD.FTZ R10, R30, R27 ;  /* 0x0000001b1e0a7221 */ /* 0x002fe20000010000 */
[----:B------:R-:W-:-:S02]  /*31c0*/  F2FP.F16.F32.PACK_AB R176, R11, R176 ;  /* 0x000000b00bb0723e */ /* 0x000fc400000000ff */
[----:B------:R-:W-:Y:S02]  /*31d0*/  CS2R R88, SRZ ;  /* 0x0000000000587805 */ /* 0x000fe4000001ff00 */
[----:B------:R-:W-:Y:S01]  /*31e0*/  F2FP.F16.F32.PACK_AB R178, R13, R178 ;  /* 0x000000b20db2723e */ /* 0x000fe200000000ff */
[----:B------:R-:W-:Y:S01]  /*31f0*/  FADD.FTZ R27, R183, R10 ;  /* 0x0000000ab71b7221 */ /* 0x000fe20000010000 */
[----:B------:R-:W-:Y:S01]  /*3200*/  F2FP.F16.F32.PACK_AB R181, R181, R26 ;  /* 0x0000001ab5b5723e */ /* 0x000fe200000000ff */
[----:B------:R-:W1:Y:S01]  /*3210*/  MUFU.EX2 R38, R38 ;  /* 0x0000002600267308 */ /* 0x000e620000000800 */
[----:B0-----:R-:W-:Y:S01]  /*3220*/  FADD.FTZ R12, R172, R49 ;  /* 0x00000031ac0c7221 */ /* 0x001fe20000010000 */
[----:B--2---:R-:W-:Y:S01]  /*3230*/  FADD.FTZ R10, R34, R27 ;  /* 0x0000001b220a7221 */ /* 0x004fe20000010000 */
[C---:B------:R-:W-:Y:S02]  /*3240*/  F2FP.F16.F32.PACK_AB R172, R15.reuse, R172 ;  /* 0x000000ac0fac723e */ /* 0x040fe400000000ff */
[----:B------:R-:W-:Y:S01]  /*3250*/  FADD.FTZ R49, R15, R12 ;  /* 0x0000000c0f317221 */ /* 0x000fe20000010000 */
[----:B------:R-:W-:-:S02]  /*3260*/  F2FP.F16.F32.PACK_AB R183, R183, R30 ;  /* 0x0000001eb7b7723e */ /* 0x000fc400000000ff */
[----:B------:R-:W0:Y:S01]  /*3270*/  MUFU.EX2 R179, R14 ;  /* 0x0000000e00b37308 */ /* 0x000e220000000800 */
[----:B------:R-:W-:Y:S01]  /*3280*/  FADD.FTZ R12, R174, R49 ;  /* 0x00000031ae0c7221 */ /* 0x000fe20000010000 */
[----:B---3--:R-:W-:Y:S01]  /*3290*/  FADD.FTZ R27, R177, R10 ;  /* 0x0000000ab11b7221 */ /* 0x008fe20000010000 */
[C---:B------:R-:W-:Y:S02]  /*32a0*/  F2FP.F16.F32.PACK_AB R174, R21.reuse, R174 ;  /* 0x000000ae15ae723e */ /* 0x040fe400000000ff */
[----:B------:R-:W-:Y:S01]  /*32b0*/  FADD.FTZ R49, R21, R12 ;  /* 0x0000000c15317221 */ /* 0x000fe20000010000 */
[----:B------:R-:W-:Y:S02]  /*32c0*/  F2FP.F16.F32.PACK_AB R177, R177, R34 ;  /* 0x00000022b1b1723e */ /* 0x000fe400000000ff */
[----:B------:R-:W2:Y:S01]  /*32d0*/  MUFU.EX2 R42, R42 ;  /* 0x0000002a002a7308 */ /* 0x000ea20000000800 */
[----:B-1----:R-:W-:Y:S01]  /*32e0*/  FADD.FTZ R10, R38, R27 ;  /* 0x0000001b260a7221 */ /* 0x002fe20000010000 */
[----:B------:R-:W-:-:S02]  /*32f0*/  @P1 VIADD R27, R6, 0x34840 ;  /* 0x00034840061b1836 */ /* 0x000fc40000000000 */
[----:B------:R-:W-:Y:S01]  /*3300*/  FADD.FTZ R12, R168, R49 ;  /* 0x00000031a80c7221 */ /* 0x000fe20000010000 */
[----:B------:R-:W-:-:S03]  /*3310*/  F2FP.F16.F32.PACK_AB R168, R25, R168 ;  /* 0x000000a819a8723e */ /* 0x000fc600000000ff */
[----:B------:R-:W-:Y:S01]  /*3320*/  FADD.FTZ R51, R25, R12 ;  /* 0x0000000c19337221 */ /* 0x000fe20000010000 */
[----:B------:R-:W1:Y:S01]  /*3330*/  MUFU.EX2 R173, R20 ;  /* 0x0000001400ad7308 */ /* 0x000e620000000800 */
[----:B0-----:R-:W-:Y:S01]  /*3340*/  FADD.FTZ R49, R179, R10 ;  /* 0x0000000ab3317221 */ /* 0x001fe20000010000 */
[----:B------:R-:W-:Y:S01]  /*3350*/  @P1 PRMT R27, R18, 0x654, R27 ;  /* 0x00000654121b1816 */ /* 0x000fe2000000001b */
[----:B------:R-:W-:Y:S01]  /*3360*/  FADD.FTZ R10, R170, R51 ;  /* 0x00000033aa0a7221 */ /* 0x000fe20000010000 */
[----:B------:R-:W-:Y:S02]  /*3370*/  F2FP.F16.F32.PACK_AB R170, R29, R170 ;  /* 0x000000aa1daa723e */ /* 0x000fe400000000ff */
[----:B------:R1:W-:Y:S01]  /*3380*/  @P1 SYNCS.ARRIVE.TRANS64.RED.A1T0 RZ, [R27+URZ], RZ ;  /* 0x000000ff1bff19a7 */ /* 0x0003e2000810043f */
[----:B------:R-:W-:Y:S01]  /*3390*/  F2FP.F16.F32.PACK_AB R179, R179, R38 ;  /* 0x00000026b3b3723e */ /* 0x000fe200000000ff */
[----:B------:R-:W0:Y:S01]  /*33a0*/  MUFU.EX2 R46, R46 ;  /* 0x0000002e002e7308 */ /* 0x000e220000000800 */
[----:B--2---:R-:W-:Y:S01]  /*33b0*/  FADD.FTZ R6, R42, R49 ;  /* 0x000000312a067221 */ /* 0x004fe20000010000 */
[----:B------:R-:W-:-:S04]  /*33c0*/  FADD.FTZ R49, R29, R10 ;  /* 0x0000000a1d317221 */ /* 0x000fc80000010000 */
[----:B------:R-:W-:Y:S01]  /*33d0*/  FADD.FTZ R10, R152, R49 ;  /* 0x00000031980a7221 */ /* 0x000fe20000010000 */
[----:B------:R-:W-:Y:S01]  /*33e0*/  F2FP.F16.F32.PACK_AB R152, R31, R152 ;  /* 0x000000981f98723e */ /* 0x000fe200000000ff */
[----:B------:R-:W2:Y:S01]  /*33f0*/  MUFU.EX2 R175, R24 ;  /* 0x0000001800af7308 */ /* 0x000ea20000000800 */
[----:B-1----:R-:W-:Y:S01]  /*3400*/  FADD.FTZ R27, R173, R6 ;  /* 0x00000006ad1b7221 */ /* 0x002fe20000010000 */
[----:B------:R-:W-:Y:S01]  /*3410*/  FADD.FTZ R49, R31, R10 ;  /* 0x0000000a1f317221 */ /* 0x000fe20000010000 */
[----:B------:R-:W-:-:S03]  /*3420*/  F2FP.F16.F32.PACK_AB R173, R173, R42 ;  /* 0x0000002aadad723e */ /* 0x000fc600000000ff */
[----:B------:R-:W-:Y:S01]  /*3430*/  FADD.FTZ R10, R154, R49 ;  /* 0x000000319a0a7221 */ /* 0x000fe20000010000 */
[C---:B------:R-:W-:Y:S01]  /*3440*/  F2FP.F16.F32.PACK_AB R154, R33.reuse, R154 ;  /* 0x0000009a219a723e */ /* 0x040fe200000000ff */
[----:B------:R-:W1:Y:S01]  /*3450*/  MUFU.EX2 R50, R50 ;  /* 0x0000003200327308 */ /* 0x000e620000000800 */
[----:B0-----:R-:W-:Y:S01]  /*3460*/  FADD.FTZ R6, R46, R27 ;  /* 0x0000001b2e067221 */ /* 0x001fe20000010000 */
[----:B------:R-:W-:-:S04]  /*3470*/  FADD.FTZ R49, R33, R10 ;  /* 0x0000000a21317221 */ /* 0x000fc80000010000 */
[----:B------:R-:W-:Y:S01]  /*3480*/  FADD.FTZ R10, R156, R49 ;  /* 0x000000319c0a7221 */ /* 0x000fe20000010000 */
[----:B------:R-:W-:Y:S01]  /*3490*/  F2FP.F16.F32.PACK_AB R156, R35, R156 ;  /* 0x0000009c239c723e */ /* 0x000fe200000000ff */
[----:B------:R-:W0:Y:S01]  /*34a0*/  MUFU.EX2 R169, R28 ;  /* 0x0000001c00a97308 */ /* 0x000e220000000800 */
[----:B--2---:R-:W-:Y:S01]  /*34b0*/  FADD.FTZ R27, R175, R6 ;  /* 0x00000006af1b7221 */ /* 0x004fe20000010000 */
[----:B------:R-:W-:Y:S01]  /*34c0*/  FADD.FTZ R49, R35, R10 ;  /* 0x0000000a23317221 */ /* 0x000fe20000010000 */
[----:B------:R-:W-:-:S05]  /*34d0*/  F2FP.F16.F32.PACK_AB R175, R175, R46 ;  /* 0x0000002eafaf723e */ /* 0x000fca00000000ff */
[----:B------:R-:W2:Y:S01]  /*34e0*/  MUFU.EX2 R54, R54 ;  /* 0x0000003600367308 */ /* 0x000ea20000000800 */
[----:B-1----:R-:W-:-:S07]  /*34f0*/  FADD.FTZ R6, R50, R27 ;  /* 0x0000001b32067221 */ /* 0x002fce0000010000 */
[----:B------:R-:W1:Y:S01]  /*3500*/  MUFU.EX2 R171, R32 ;  /* 0x0000002000ab7308 */ /* 0x000e620000000800 */
[C---:B0-----:R-:W-:Y:S01]  /*3510*/  FADD.FTZ R27, R169.reuse, R6 ;  /* 0x00000006a91b7221 */ /* 0x041fe20000010000 */
[----:B------:R-:W-:-:S06]  /*3520*/  F2FP.F16.F32.PACK_AB R169, R169, R50 ;  /* 0x00000032a9a9723e */ /* 0x000fcc00000000ff */
[----:B------:R-:W0:Y:S01]  /*3530*/  MUFU.EX2 R58, R58 ;  /* 0x0000003a003a7308 */ /* 0x000e220000000800 */
[----:B--2---:R-:W-:-:S07]  /*3540*/  FADD.FTZ R6, R54, R27 ;  /* 0x0000001b36067221 */ /* 0x004fce0000010000 */
[----:B------:R-:W2:Y:S01]  /*3550*/  MUFU.EX2 R158, R158 ;  /* 0x0000009e009e7308 */ /* 0x000ea20000000800 */
[C---:B-1----:R-:W-:Y:S01]  /*3560*/  FADD.FTZ R27, R171.reuse, R6 ;  /* 0x00000006ab1b7221 */ /* 0x042fe20000010000 */
[----:B------:R-:W-:-:S06]  /*3570*/  F2FP.F16.F32.PACK_AB R171, R171, R54 ;  /* 0x00000036abab723e */ /* 0x000fcc00000000ff */
[----:B------:R-:W1:Y:S01]  /*3580*/  MUFU.EX2 R153, R36 ;  /* 0x0000002400997308 */ /* 0x000e620000000800 */
[----:B0-----:R-:W-:-:S07]  /*3590*/  FADD.FTZ R6, R58, R27 ;  /* 0x0000001b3a067221 */ /* 0x001fce0000010000 */
[----:B------:R-:W0:Y:S01]  /*35a0*/  MUFU.EX2 R37, R37 ;  /* 0x0000002500257308 */ /* 0x000e220000000800 */
[----:B--2---:R-:W-:-:S07]  /*35b0*/  FADD.FTZ R10, R158, R49 ;  /* 0x000000319e0a7221 */ /* 0x004fce0000010000 */
[----:B------:R-:W2:Y:S01]  /*35c0*/  MUFU.EX2 R62, R62 ;  /* 0x0000003e003e7308 */ /* 0x000ea20000000800 */
[C---:B-1----:R-:W-:Y:S01]  /*35d0*/  FADD.FTZ R7, R153.reuse, R6 ;  /* 0x0000000699077221 */ /* 0x042fe20000010000 */
[----:B------:R-:W-:-:S06]  /*35e0*/  F2FP.F16.F32.PACK_AB R153, R153, R58 ;  /* 0x0000003a9999723e */ /* 0x000fcc00000000ff */
[----:B------:R-:W1:Y:S01]  /*35f0*/  MUFU.EX2 R160, R160 ;  /* 0x000000a000a07308 */ /* 0x000e620000000800 */
[C---:B0-----:R-:W-:Y:S01]  /*3600*/  FADD.FTZ R9, R37.reuse, R10 ;  /* 0x0000000a25097221 */ /* 0x041fe20000010000 */
[----:B------:R-:W-:-:S06]  /*3610*/  F2FP.F16.F32.PACK_AB R158, R37, R158 ;  /* 0x0000009e259e723e */ /* 0x000fcc00000000ff */
[----:B------:R-:W0:Y:S01]  /*3620*/  MUFU.EX2 R155, R40 ;  /* 0x00000028009b7308 */ /* 0x000e220000000800 */
[----:B--2---:R-:W-:-:S07]  /*3630*/  FADD.FTZ R6, R62, R7 ;  /* 0x000000073e067221 */ /* 0x004fce0000010000 */
[----:B------:R-:W2:Y:S01]  /*3640*/  MUFU.EX2 R39, R39 ;  /* 0x0000002700277308 */ /* 0x000ea20000000800 */
[----:B-1----:R-:W-:-:S07]  /*3650*/  FADD.FTZ R10, R160, R9 ;  /* 0x00000009a00a7221 */ /* 0x002fce0000010000 */
[----:B------:R-:W1:Y:S01]  /*3660*/  MUFU.EX2 R66, R66 ;  /* 0x0000004200427308 */ /* 0x000e620000000800 */
[C---:B0-----:R-:W-:Y:S01]  /*3670*/  FADD.FTZ R7, R155.reuse, R6 ;  /* 0x000000069b077221 */ /* 0x041fe20000010000 */
[----:B------:R-:W-:-:S06]  /*3680*/  F2FP.F16.F32.PACK_AB R155, R155, R62 ;  /* 0x0000003e9b9b723e */ /* 0x000fcc00000000ff */
[----:B------:R-:W0:Y:S01]  /*3690*/  MUFU.EX2 R76, R76 ;  /* 0x0000004c004c7308 */ /* 0x000e220000000800 */
[C---:B--2---:R-:W-:Y:S01]  /*36a0*/  FADD.FTZ R9, R39.reuse, R10 ;  /* 0x0000000a27097221 */ /* 0x044fe20000010000 */
[----:B------:R-:W-:-:S06]  /*36b0*/  F2FP.F16.F32.PACK_AB R160, R39, R160 ;  /* 0x000000a027a0723e */ /* 0x000fcc00000000ff */
[----:B------:R-:W2:Y:S01]  /*36c0*/  MUFU.EX2 R157, R44 ;  /* 0x0000002c009d7308 */ /* 0x000ea20000000800 */
[----:B-1----:R-:W-:-:S07]  /*36d0*/  FADD.FTZ R6, R66, R7 ;  /* 0x0000000742067221 */ /* 0x002fce0000010000 */
[----:B------:R1:W3:Y:S01]  /*36e0*/  MUFU.EX2 R45, R126 ;  /* 0x0000007e002d7308 */ /* 0x0002e20000000800 */
[----:B0-----:R-:W-:-:S07]  /*36f0*/  FADD.FTZ R10, R76, R9 ;  /* 0x000000094c0a7221 */ /* 0x001fce0000010000 */
[----:B------:R-:W0:Y:S01]  /*3700*/  MUFU.EX2 R70, R70 ;  /* 0x0000004600467308 */ /* 0x000e220000000800 */
[C---:B--2---:R-:W-:Y:S01]  /*3710*/  FADD.FTZ R7, R157.reuse, R6 ;  /* 0x000000069d077221 */ /* 0x044fe20000010000 */
[----:B------:R-:W-:Y:S02]  /*3720*/  F2FP.F16.F32.PACK_AB R157, R157, R66 ;  /* 0x000000429d9d723e */ /* 0x000fe400000000ff */
[----:B-1----:R-:W-:-:S04]  /*3730*/  CS2R R126, SRZ ;  /* 0x00000000007e7805 */ /* 0x002fc8000001ff00 */
        /* <DEDUP_REMOVED lines=9> */
[----:B------:R-:W-:Y:S02]  /*37d0*/  F2FP.F16.F32.PACK_AB R159, R159, R70 ;  /* 0x000000469f9f723e */ /* 0x000fe400000000ff */
[----:B0-----:R-:W-:-:S04]  /*37e0*/  CS2R R130, SRZ ;  /* 0x0000000000827805 */ /* 0x001fc8000001ff00 */
[----:B------:R-:W0:Y:S01]  /*37f0*/  MUFU.EX2 R84, R84 ;  /* 0x0000005400547308 */ /* 0x000e220000000800 */
[C---:B---3--:R-:W-:Y:S01]  /*3800*/  FADD.FTZ R9, R41.reuse, R10 ;  /* 0x0000000a29097221 */ /* 0x048fe20000010000 */
[----:B------:R-:W-:Y:S02]  /*3810*/  F2FP.F16.F32.PACK_AB R164, R41, R128 ;  /* 0x0000008029a4723e */ /* 0x000fe400000000ff */
[----:B------:R-:W-:-:S04]  /*3820*/  CS2R R128, SRZ ;  /* 0x0000000000807805 */ /* 0x000fc8000001ff00 */
[----:B------:R-:W2:Y:S01]  /*3830*/  MUFU.EX2 R161, R52 ;  /* 0x0000003400a17308 */ /* 0x000ea20000000800 */
[----:B-1----:R-:W-:-:S07]  /*3840*/  FADD.FTZ R6, R74, R7 ;  /* 0x000000074a067221 */ /* 0x002fce0000010000 */
[----:B------:R-:W1:Y:S01]  /*3850*/  MUFU.EX2 R78, R78 ;  /* 0x0000004e004e7308 */ /* 0x000e620000000800 */
[----:B0-----:R-:W-:-:S07]  /*3860*/  FADD.FTZ R10, R84, R9 ;  /* 0x00000009540a7221 */ /* 0x001fce0000010000 */
[----:B------:R-:W0:Y:S01]  /*3870*/  MUFU.EX2 R163, R80 ;  /* 0x0000005000a37308 */ /* 0x000e220000000800 */
[C---:B--2---:R-:W-:Y:S01]  /*3880*/  FADD.FTZ R9, R161.reuse, R6 ;  /* 0x00000006a1097221 */ /* 0x044fe20000010000 */
[----:B------:R-:W-:-:S06]  /*3890*/  F2FP.F16.F32.PACK_AB R161, R161, R74 ;  /* 0x0000004aa1a1723e */ /* 0x000fcc00000000ff */
        /* <DEDUP_REMOVED lines=11> */
[----:B0-----:R-:W-:Y:S01]  /*3950*/  FADD.FTZ R6, R86, R9 ;  /* 0x0000000956067221 */ /* 0x001fe20000010000 */
[----:B------:R-:W-:Y:S02]  /*3960*/  IMAD.MOV.U32 R9, RZ, RZ, 0x3f800000 ;  /* 0x3f800000ff097424 */ /* 0x000fe400078e00ff */
[C---:B--2---:R-:W-:Y:S01]  /*3970*/  FADD.FTZ R7, R43.reuse, R10 ;  /* 0x0000000a2b077221 */ /* 0x044fe20000010000 */
[----:B------:R-:W-:Y:S01]  /*3980*/  F2FP.F16.F32.PACK_AB R166, R43, R84 ;  /* 0x000000542ba6723e */ /* 0x000fe200000000ff */
[----:B------:R-:W-:Y:S02]  /*3990*/  IMAD.MOV.U32 R10, RZ, RZ, 0x3f800000 ;  /* 0x3f800000ff0a7424 */ /* 0x000fe400078e00ff */
[C---:B-1----:R-:W-:Y:S01]  /*39a0*/  FADD.FTZ R6, R47.reuse, R6 ;  /* 0x000000062f067221 */ /* 0x042fe20000010000 */
[----:B------:R-:W-:Y:S01]  /*39b0*/  F2FP.F16.F32.PACK_AB R167, R47, R86 ;  /* 0x000000562fa7723e */ /* 0x000fe200000000ff */
[----:B------:R-:W-:Y:S06]  /*39c0*/  @!P2 BRA `(.L_x_191) ;  /* 0x000000200080a947 */ /* 0x000fec0003800000 */
[----:B------:R-:W-:Y:S01]  /*39d0*/  VIADD R197, R197, 0xfffffffe ;  /* 0xfffffffec5c57836 */ /* 0x000fe20000000000 */
[----:B------:R-:W-:Y:S01]  /*39e0*/  UMOV UR4, UR37 ;  /* 0x0000002500047c82 */ /* 0x000fe20008000000 */
[----:B------:R-:W-:Y:S01]  /*39f0*/  IMAD.MOV.U32 R13, RZ, RZ, R8 ;  /* 0x000000ffff0d7224 */ /* 0x000fe200078e0008 */
[----:B------:R-:W-:Y:S01]  /*3a00*/  UMOV UR5, UR36 ;  /* 0x0000002400057c82 */ /* 0x000fe20008000000 */
[----:B------:R-:W-:Y:S02]  /*3a10*/  IMAD.MOV.U32 R11, RZ, RZ, R0 ;  /* 0x000000ffff0b7224 */ /* 0x000fe400078e0000 */
[----:B------:R-:W-:Y:S02]  /*3a20*/  IMAD.MOV.U32 R9, RZ, RZ, 0x3f800000 ;  /* 0x3f800000ff097424 */ /* 0x000fe400078e00ff */
[----:B------:R-:W-:-:S07]  /*3a30*/  IMAD.MOV.U32 R151, RZ, RZ, RZ ;  /* 0x000000ffff977224 */ /* 0x000fce00078e00ff */
.L_x_202:
[----:B------:R-:W-:-:S04]  /*3a40*/  UIADD3 UR6, UR5, 0x1, URZ ;  /* 0x0000000105067890 */ /* 0x000fc8000fffe03f */
[----:B------:R-:W-:-:S04]  /*3a50*/  UISETP.NE.AND UP0, UPT, UR6, 0x2, UPT ;  /* 0x000000020600788c */ /* 0x000fc8000bf05270 */
[----:B------:R-:W-:Y:S02]  /*3a60*/  USEL UR37, URZ, 0x1, UP0 ;  /* 0x000000013f257887 */ /* 0x000fe40008000000 */
[----:B------:R-:W-:Y:S02]  /*3a70*/  USEL UR36, UR6, URZ, UP0 ;  /* 0x0000003f06247287 */ /* 0x000fe40008000000 */
[----:B------:R-:W-:Y:S01]  /*3a80*/  ULOP3.LUT UR37, UR4, UR37, URZ, 0x3c, !UPT ;  /* 0x0000002504257292 */ /* 0x000fe2000f8e3c3f */
[----:B------:R-:W-:Y:S11]  /*3a90*/  @!P0 BRA `(.L_x_192) ;  /* 0x0000000000048947 */ /* 0x000ff60003800000 */
[----:B------:R-:W-:Y:S01]  /*3aa0*/  BPT.TRAP 0x1 ;  /* 0x000000040000795c */ /* 0x000fe20000300000 */
.L_x_192:
        /* <DEDUP_REMOVED lines=9> */
.L_x_193:
[----:B-1----:R-:W-:Y:S05]  /*3b40*/  @P1 BRA `(.L_x_194) ;  /* 0x0000000000081947 */ /* 0x002fea0003800000 */
[----:B------:R-:W1:Y:S02]  /*3b50*/  SYNCS.PHASECHK.TRANS64.TRYWAIT P1, [UR7+0x34830], R0 ;  /* 0x03483000ff0075a7 */ /* 0x000e640008020147 */
[----:B-1----:R-:W-:Y:S05]  /*3b60*/  @!P1 BRA `(.L_x_195) ;  /* 0x0000008800f89947 */ /* 0x002fea0003800000 */
.L_x_194:
        /* <DEDUP_REMOVED lines=137> */
.L_x_196:
[----:B------:R-:W-:Y:S01]  /*4400*/  ULEA UR14, UR5, UR6, 0x3 ;  /* 0x00000006050e7291 */ /* 0x000fe2000f8e183f */
[----:B01----:R-:W-:-:S05]  /*4410*/  IMAD.U32 R0, RZ, RZ, UR4 ;  /* 0x00000004ff007e24 */ /* 0x003fca000f8e00ff */
[----:B------:R-:W-:-:S04]  /*4420*/  SHF.L.U32 R0, R0, 0x1f, RZ ;  /* 0x0000001f00007819 */ /* 0x000fc800000006ff */
[----:B------:R0:W1:Y:S01]  /*4430*/  SYNCS.PHASECHK.TRANS64.TRYWAIT P1, [UR14+0x34850], R0 ;  /* 0x03485000ff0075a7 */ /* 0x000062000802014e */
[----:B------:R-:W-:Y:S05]  /*4440*/  @!P0 BRA `(.L_x_197) ;  /* 0x0000000000048947 */ /* 0x000fea0003800000 */
[----:B------:R-:W-:Y:S01]  /*4450*/  BPT.TRAP 0x1 ;  /* 0x000000040000795c */ /* 0x000fe20000300000 */
.L_x_197:
[----:B-1----:R-:W-:Y:S05]  /*4460*/  @P1 BRA `(.L_x_198) ;  /* 0x0000000000081947 */ /* 0x002fea0003800000 */
[----:B------:R-:W1:Y:S02]  /*4470*/  SYNCS.PHASECHK.TRANS64.TRYWAIT P1, [UR14+0x34850], R0 ;  /* 0x03485000ff0075a7 */ /* 0x000e64000802014e */
[----:B-1----:R-:W-:Y:S05]  /*4480*/  @!P1 BRA `(.L_x_199) ;  /* 0x0000008000c89947 */ /* 0x002fea0003800000 */
.L_x_198:
[----:B------:R-:W-:Y:S01]  /*4490*/  UIADD3 UR6, UR6, 0x400, URZ ;  /* 0x0000040006067890 */ /* 0x000fe2000fffe03f */
[----:B------:R-:W-:Y:S01]  /*44a0*/  WARPGROUP.ARRIVE ;  /* 0x00000000000079c5 */ /* 0x000fe20000000000 */
[----:B------:R-:W-:Y:S02]  /*44b0*/  UMOV UR11, 0x40000040 ;  /* 0x40000040000b7882 */ /* 0x000fe40000000000 */
[----:B------:R-:W-:-:S04]  /*44c0*/  USHF.R.U32.HI UR6, URZ, 0x4, UR6 ;  /* 0x000000043f067899 */ /* 0x000fc80008011606 */
[----:B------:R-:W-:-:S04]  /*44d0*/  ULOP3.LUT UR6, UR6, 0x3fff, URZ, 0xc0, !UPT ;  /* 0x00003fff06067892 */ /* 0x000fc8000f8ec03f */
[----:B------:R-:W-:-:S04]  /*44e0*/  ULOP3.LUT UR4, UR6, 0x4000000, URZ, 0xfc, !UPT ;  /* 0x0400000006047892 */ /* 0x000fc8000f8efc3f */
[----:B------:R-:W-:-:S07]  /*44f0*/  ULEA UR4, UR5, UR4, 0xb ;  /* 0x0000000405047291 */ /* 0x000fce000f8e583f */
[----:B------:R-:W-:Y:S02]  /*4500*/  UMOV UR10, UR4 ;  /* 0x00000004000a7c82 */ /* 0x000fe40008000000 */
        /* <DEDUP_REMOVED lines=33> */
[----:B------:R-:W-:Y:S01]  /*4720*/  UMOV UR11, 0x40000040 ;  /* 0x40000040000b7882 */ /* 0x000fe20000000000 */
[----:B------:R-:W-:Y:S02]  /*4730*/  WARPGROUP.DEPBAR.LE gsb0, 0x0 ;  /* 0x00008000000079c5 */ /* 0x000fe40000010000 */
[----:B------:R-:W-:-:S07]  /*4740*/  WARPGROUP.ARRIVE ;  /* 0x00000000000079c5 */ /* 0x000fce0000000000 */
[----:B------:R-:W-:Y:S03]  /*4750*/  HGMMA.64x128x16.F32 R88, R164, gdesc[UR8].tnspB, R88, gsb0 ;  /* 0x41e00008a4587df0 */ /* 0x000fe60008000858 */
[----:B------:R-:W-:Y:S02]  /*4760*/  WARPGROUP.DEPBAR.LE gsb0, 0x0 ;  /* 0x00008000000079c5 */ /* 0x000fe40000010000 */
[----:B------:R-:W-:Y:S05]  /*4770*/  @!P0 BRA `(.L_x_200) ;  /* 0x0000000000048947 */ /* 0x000fea0003800000 */
[----:B------:R-:W-:Y:S01]  /*4780*/  BPT.TRAP 0x1 ;  /* 0x000000040000795c */ /* 0x000fe20000300000 */
.L_x_200:
[----:B01----:R-:W-:Y:S02]  /*4790*/  FMNMX.FTZ R0, R24, R11, !PT ;  /* 0x0000000b18007209 */ /* 0x003fe40007810000 */
[----:B------:R-:W-:Y:S02]  /*47a0*/  FMNMX.FTZ R8, R26, R13, !PT ;  /* 0x0000000d1a087209 */ /* 0x000fe40007810000 */
[----:B------:R-:W-:Y:S02]  /*47b0*/  FMNMX.FTZ R3, R25, R0, !PT ;  /* 0x0000000019037209 */ /* 0x000fe40007810000 */
[----:B------:R-:W-:Y:S02]  /*47c0*/  FMNMX.FTZ R9, R27, R8, !PT ;  /* 0x000000081b097209 */ /* 0x000fe40007810000 */
[----:B------:R-:W-:Y:S02]  /*47d0*/  FMNMX.FTZ R0, R28, R3, !PT ;  /* 0x000000031c007209 */ /* 0x000fe40007810000 */
[----:B------:R-:W-:-:S02]  /*47e0*/  FMNMX.FTZ R8, R30, R9, !PT ;  /* 0x000000091e087209 */ /* 0x000fc40007810000 */
[----:B------:R-:W-:Y:S02]  /*47f0*/  FMNMX.FTZ R3, R29, R0, !PT ;  /* 0x000000001d037209 */ /* 0x000fe40007810000 */
        /* <DEDUP_REMOVED lines=57> */
[----:B------:R-:W-:Y:S01]  /*4b90*/  ISETP.NE.AND P1, PT, R16, RZ, PT ;  /* 0x000000ff1000720c */ /* 0x000fe20003f25270 */
[----:B------:R-:W0:Y:S04]  /*4ba0*/  SHFL.BFLY PT, R0, R9, 0x2, 0x1f ;  /* 0x0c401f0009007f89 */ /* 0x000e2800000e0000 */
[----:B------:R-:W1:Y:S01]  /*4bb0*/  SHFL.BFLY PT, R3, R10, 0x2, 0x1f ;  /* 0x0c401f000a037f89 */ /* 0x000e6200000e0000 */
[----:B0-----:R-:W-:-:S02]  /*4bc0*/  FMNMX.FTZ R12, R9, R0, !PT ;  /* 0x00000000090c7209 */ /* 0x001fc40007810000 */
[----:B-1----:R-:W-:-:S03]  /*4bd0*/  FMNMX.FTZ R14, R10, R3, !PT ;  /* 0x000000030a0e7209 */ /* 0x002fc60007810000 */
[----:B------:R-:W0:Y:S01]  /*4be0*/  SHFL.BFLY PT, R15, R12, 0x1, 0x1f ;  /* 0x0c201f000c0f7f89 */ /* 0x000e2200000e0000 */
[----:B------:R-:W1:Y:S03]  /*4bf0*/  LDC R3, c[0x0][0x988] ;  /* 0x00026200ff037b82 */ /* 0x000e660000000800 */
[----:B------:R-:W2:Y:S01]  /*4c00*/  SHFL.BFLY PT, R21, R14, 0x1, 0x1f ;  /* 0x0c201f000e157f89 */ /* 0x000ea200000e0000 */
[----:B0-----:R-:W-:Y:S02]  /*4c10*/  FMNMX.FTZ R0, R12, R15, !PT ;  /* 0x0000000f0c007209 */ /* 0x001fe40007810000 */
[----:B--2---:R-:W-:-:S03]  /*4c20*/  FMNMX.FTZ R8, R14, R21, !PT ;  /* 0x000000150e087209 */ /* 0x004fc60007810000 */
[CC--:B-1----:R-:W-:Y:S01]  /*4c30*/  FMUL.FTZ R198, R0.reuse, R3.reuse ;  /* 0x0000000300c67220 */ /* 0x0c2fe20000410000 */
[----:B------:R-:W-:Y:S01]  /*4c40*/  FADD.FTZ R20, -R0, R11 ;  /* 0x0000000b00147221 */ /* 0x000fe20000010100 */
[CC--:B------:R-:W-:Y:S01]  /*4c50*/  FMUL.FTZ R12, R8.reuse, R3.reuse ;  /* 0x00000003080c7220 */ /* 0x0c0fe20000410000 */
[----:B------:R-:W-:Y:S01]  /*4c60*/  FADD.FTZ R152, -R8, R13 ;  /* 0x0000000d08987221 */ /* 0x000fe20000010100 */
[-C--:B------:R-:W-:Y:S01]  /*4c70*/  FFMA.FTZ R11, R24, R3.reuse, -R198 ;  /* 0x00000003180b7223 */ /* 0x080fe200000108c6 */
[-C--:B------:R-:W-:Y:S01]  /*4c80*/  FMUL.FTZ R20, R20, R3.reuse ;  /* 0x0000000314147220 */ /* 0x080fe20000410000 */
[-C--:B------:R-:W-:Y:S01]  /*4c90*/  FFMA.FTZ R14, R26, R3.reuse, -R12 ;  /* 0x000000031a0e7223 */ /* 0x080fe2000001080c */
[-C--:B------:R-:W-:Y:S01]  /*4ca0*/  FMUL.FTZ R152, R152, R3.reuse ;  /* 0x0000000398987220 */ /* 0x080fe20000410000 */
[-C--:B------:R-:W-:Y:S01]  /*4cb0*/  FFMA.FTZ R180, R25, R3.reuse, -R198 ;  /* 0x0000000319b47223 */ /* 0x080fe200000108c6 */
[-C--:B------:R-:W-:Y:S01]  /*4cc0*/  FFMA.FTZ R181, R27, R3.reuse, -R12 ;  /* 0x000000031bb57223 */ /* 0x080fe2000001080c */
[----:B------:R0:W-:Y:S01]  /*4cd0*/  MUFU.EX2 R10, R20 ;  /* 0x00000014000a7308 */ /* 0x0001e20000000800 */
[-C--:B------:R-:W-:Y:S01]  /*4ce0*/  FFMA.FTZ R182, R28, R3.reuse, -R198 ;  /* 0x000000031cb67223 */ /* 0x080fe200000108c6 */
[-C--:B------:R-:W-:Y:S01]  /*4cf0*/  FFMA.FTZ R183, R30, R3.reuse, -R12 ;  /* 0x000000031eb77223 */ /* 0x080fe2000001080c */
[-CC-:B------:R-:W-:Y:S01]  /*4d00*/  FFMA.FTZ R13, R29, R3.reuse, -R198.reuse ;  /* 0x000000031d0d7223 */ /* 0x180fe200000108c6 */
[-C--:B------:R-:W-:Y:S01]  /*4d10*/  FFMA.FTZ R176, R32, R3.reuse, -R198 ;  /* 0x0000000320b07223 */ /* 0x080fe200000108c6 */
[-C--:B------:R-:W-:Y:S01]  /*4d20*/  FFMA.FTZ R177, R34, R3.reuse, -R12 ;  /* 0x0000000322b17223 */ /* 0x080fe2000001080c */
[-C--:B------:R-:W-:Y:S01]  /*4d30*/  FFMA.FTZ R15, R33, R3.reuse, -R198 ;  /* 0x00000003210f7223 */ /* 0x080fe200000108c6 */
[-CC-:B------:R-:W-:Y:S01]  /*4d40*/  FFMA.FTZ R24, R35, R3.reuse, -R12.reuse ;  /* 0x0000000323187223 */ /* 0x180fe2000001080c */
[----:B------:R-:W1:Y:S01]  /*4d50*/  MUFU.EX2 R11, R11 ;  /* 0x0000000b000b7308 */ /* 0x000e620000000800 */
[-C--:B0-----:R-:W-:Y:S01]  /*4d60*/  FFMA.FTZ R20, R31, R3.reuse, -R12 ;  /* 0x000000031f147223 */ /* 0x081fe2000001080c */
[-C--:B------:R-:W-:Y:S01]  /*4d70*/  FFMA.FTZ R178, R36, R3.reuse, -R198 ;  /* 0x0000000324b27223 */ /* 0x080fe200000108c6 */
[-C--:B------:R-:W-:Y:S01]  /*4d80*/  FFMA.FTZ R179, R38, R3.reuse, -R12 ;  /* 0x0000000326b37223 */ /* 0x080fe2000001080c */
[-C--:B------:R-:W-:Y:S01]  /*4d90*/  FFMA.FTZ R21, R37, R3.reuse, -R198 ;  /* 0x0000000325157223 */ /* 0x080fe200000108c6 */
[-C--:B------:R-:W-:Y:S01]  /*4da0*/  FFMA.FTZ R26, R39, R3.reuse, -R12 ;  /* 0x00000003271a7223 */ /* 0x080fe2000001080c */
[-C--:B------:R-:W-:Y:S01]  /*4db0*/  FFMA.FTZ R172, R40, R3.reuse, -R198 ;  /* 0x0000000328ac7223 */ /* 0x080fe200000108c6 */
[-C--:B------:R-:W-:Y:S01]  /*4dc0*/  FFMA.FTZ R173, R42, R3.reuse, -R12 ;  /* 0x000000032aad7223 */ /* 0x080fe2000001080c */
[----:B------:R0:W-:Y:S01]  /*4dd0*/  MUFU.EX2 R9, R152 ;  /* 0x0000009800097308 */ /* 0x0001e20000000800 */
[-C--:B------:R-:W-:Y:S01]  /*4de0*/  FFMA.FTZ R25, R41, R3.reuse, -R198 ;  /* 0x0000000329197223 */ /* 0x080fe200000108c6 */
[-C--:B------:R-:W-:Y:S01]  /*4df0*/  FFMA.FTZ R28, R43, R3.reuse, -R12 ;  /* 0x000000032b1c7223 */ /* 0x080fe2000001080c */
[-C--:B------:R-:W-:Y:S01]  /*4e00*/  FFMA.FTZ R174, R44, R3.reuse, -R198 ;  /* 0x000000032cae7223 */ /* 0x080fe200000108c6 */
[-C--:B------:R-:W-:Y:S01]  /*4e10*/  FFMA.FTZ R175, R46, R3.reuse, -R12 ;  /* 0x000000032eaf7223 */ /* 0x080fe2000001080c */
[-C--:B------:R-:W-:Y:S01]  /*4e20*/  FFMA.FTZ R29, R45, R3.reuse, -R198 ;  /* 0x000000032d1d7223 */ /* 0x080fe200000108c6 */
[-C--:B------:R-:W-:Y:S01]  /*4e30*/  FFMA.FTZ R30, R47, R3.reuse, -R12 ;  /* 0x000000032f1e7223 */ /* 0x080fe2000001080c */
[----:B------:R-:W-:Y:S01]  /*4e40*/  FFMA.FTZ R168, R48, R3, -R198 ;  /* 0x0000000330a87223 */ /* 0x000fe200000108c6 */
[----:B------:R-:W2:Y:S01]  /*4e50*/  MUFU.EX2 R14, R14 ;  /* 0x0000000e000e7308 */ /* 0x000ea20000000800 */
[----:B-1----:R-:W-:Y:S01]  /*4e60*/  FFMA.FTZ R7, R10, R7, R11 ;  /* 0x000000070a077223 */ /* 0x002fe2000001000b */
[-C--:B------:R-:W-:Y:S01]  /*4e70*/  FFMA.FTZ R169, R50, R3.reuse, -R12 ;  /* 0x0000000332a97223 */ /* 0x080fe2000001080c */
[-C--:B------:R-:W-:Y:S01]  /*4e80*/  FFMA.FTZ R33, R49, R3.reuse, -R198 ;  /* 0x0000000331217223 */ /* 0x080fe200000108c6 */
[-C--:B------:R-:W-:Y:S01]  /*4e90*/  FFMA.FTZ R32, R51, R3.reuse, -R12 ;  /* 0x0000000333207223 */ /* 0x080fe2000001080c */
[-C--:B------:R-:W-:Y:S01]  /*4ea0*/  FFMA.FTZ R170, R52, R3.reuse, -R198 ;  /* 0x0000000334aa7223 */ /* 0x080fe200000108c6 */
[-C--:B------:R-:W-:Y:S01]  /*4eb0*/  FFMA.FTZ R171, R54, R3.reuse, -R12 ;  /* 0x0000000336ab7223 */ /* 0x080fe2000001080c */
[-C--:B------:R-:W-:Y:S01]  /*4ec0*/  FFMA.FTZ R37, R53, R3.reuse, -R198 ;  /* 0x0000000335257223 */ /* 0x080fe200000108c6 */
[----:B------:R-:W1:Y:S01]  /*4ed0*/  MUFU.EX2 R180, R180 ;  /* 0x000000b400b47308 */ /* 0x000e620000000800 */
[-C--:B------:R-:W-:Y:S01]  /*4ee0*/  FFMA.FTZ R34, R55, R3.reuse, -R12 ;  /* 0x0000000337227223 */ /* 0x080fe2000001080c */
[-C--:B0-----:R-:W-:Y:S01]  /*4ef0*/  FFMA.FTZ R152, R56, R3.reuse, -R198 ;  /* 0x0000000338987223 */ /* 0x081fe200000108c6 */
[-C--:B------:R-:W-:Y:S01]  /*4f00*/  FFMA.FTZ R153, R58, R3.reuse, -R12 ;  /* 0x000000033a997223 */ /* 0x080fe2000001080c */
[-C--:B------:R-:W-:Y:S01]  /*4f10*/  FFMA.FTZ R41, R57, R3.reuse, -R198 ;  /* 0x0000000339297223 */ /* 0x080fe200000108c6 */
[-C--:B------:R-:W-:Y:S01]  /*4f20*/  FFMA.FTZ R36, R59, R3.reuse, -R12 ;  /* 0x000000033b247223 */ /* 0x080fe2000001080c */
[-C--:B------:R-:W-:Y:S01]  /*4f30*/  FFMA.FTZ R154, R60, R3.reuse, -R198 ;  /* 0x000000033c9a7223 */ /* 0x080fe200000108c6 */
[-C--:B------:R-:W-:Y:S01]  /*4f40*/  FFMA.FTZ R155, R62, R3.reuse, -R12 ;  /* 0x000000033e9b7223 */ /* 0x080fe2000001080c */
[----:B------:R-:W0:Y:S01]  /*4f50*/  MUFU.EX2 R181, R181 ;  /* 0x000000b500b57308 */ /* 0x000e220000000800 */
[----:B--2---:R-:W-:Y:S01]  /*4f60*/  FFMA.FTZ R6, R9, R6, R14 ;  /* 0x0000000609067223 */ /* 0x004fe2000001000e */
[-C--:B------:R-:W-:Y:S01]  /*4f70*/  FFMA.FTZ R45, R61, R3.reuse, -R198 ;  /* 0x000000033d2d7223 */ /* 0x080fe200000108c6 */
[-C--:B------:R-:W-:Y:S01]  /*4f80*/  FFMA.FTZ R38, R63, R3.reuse, -R12 ;  /* 0x000000033f267223 */ /* 0x080fe2000001080c */
[-C--:B------:R-:W-:Y:S01]  /*4f90*/  FFMA.FTZ R156, R64, R3.reuse, -R198 ;  /* 0x00000003409c7223 */ /* 0x080fe200000108c6 */
[-C--:B------:R-:W-:Y:S01]  /*4fa0*/  FFMA.FTZ R157, R66, R3.reuse, -R12 ;  /* 0x00000003429d7223 */ /* 0x080fe2000001080c */
[-CC-:B------:R-:W-:Y:S01]  /*4fb0*/  FFMA.FTZ R49, R65, R3.reuse, -R198.reuse ;  /* 0x0000000341317223 */ /* 0x180fe200000108c6 */
[-C--:B------:R-:W-:Y:S01]  /*4fc0*/  FFMA.FTZ R158, R68, R3.reuse, -R198 ;  /* 0x00000003449e7223 */ /* 0x080fe200000108c6 */
[----:B------:R-:W2:Y:S01]  /*4fd0*/  MUFU.EX2 R182, R182 ;  /* 0x000000b600b67308 */ /* 0x000ea20000000800 */
[----:B-1----:R-:W-:Y:S01]  /*4fe0*/  FADD.FTZ R7, R180, R7 ;  /* 0x00000007b4077221 */ /* 0x002fe20000010000 */
[-C--:B------:R-:W-:Y:S01]  /*4ff0*/  FFMA.FTZ R159, R70, R3.reuse, -R12 ;  /* 0x00000003469f7223 */ /* 0x080fe2000001080c */
[-CC-:B------:R-:W-:Y:S01]  /*5000*/  FFMA.FTZ R53, R69, R3.reuse, -R198.reuse ;  /* 0x0000000345357223 */ /* 0x180fe200000108c6 */
[-C--:B------:R-:W-:Y:S01]  /*5010*/  FFMA.FTZ R160, R72, R3.reuse, -R198 ;  /* 0x0000000348a07223 */ /* 0x080fe200000108c6 */
[-C--:B------:R-:W-:Y:S01]  /*5020*/  FFMA.FTZ R161, R74, R3.reuse, -R12 ;  /* 0x000000034aa17223 */ /* 0x080fe2000001080c */
[-C--:B------:R-:W-:Y:S01]  /*5030*/  FFMA.FTZ R57, R73, R3.reuse, -R198 ;  /* 0x0000000349397223 */ /* 0x080fe200000108c6 */
[-C--:B------:R-:W-:Y:S01]  /*5040*/  FFMA.FTZ R75, R75, R3.reuse, -R12 ;  /* 0x000000034b4b7223 */ /* 0x080fe2000001080c */
[----:B------:R-:W1:Y:S01]  /*5050*/  MUFU.EX2 R183, R183 ;  /* 0x000000b700b77308 */ /* 0x000e620000000800 */
[----:B0-----:R-:W-:Y:S01]  /*5060*/  FADD.FTZ R6, R181, R6 ;  /* 0x00000006b5067221 */ /* 0x001fe20000010000 */
[-C--:B------:R-:W-:Y:S01]  /*5070*/  FFMA.FTZ R162, R76, R3.reuse, -R198 ;  /* 0x000000034ca27223 */ /* 0x080fe200000108c6 */
[-C--:B------:R-:W-:Y:S01]  /*5080*/  FFMA.FTZ R78, R78, R3.reuse, -R12 ;  /* 0x000000034e4e7223 */ /* 0x080fe2000001080c */
[-C--:B------:R-:W-:Y:S01]  /*5090*/  FFMA.FTZ R61, R77, R3.reuse, -R198 ;  /* 0x000000034d3d7223 */ /* 0x080fe200000108c6 */
[-C--:B------:R-:W-:Y:S01]  /*50a0*/  FFMA.FTZ R79, R79, R3.reuse, -R12 ;  /* 0x000000034f4f7223 */ /* 0x080fe2000001080c */
[-C--:B------:R-:W-:Y:S01]  /*50b0*/  FFMA.FTZ R164, R80, R3.reuse, -R198 ;  /* 0x0000000350a47223 */ /* 0x080fe200000108c6 */
[-C--:B------:R-:W-:Y:S01]  /*50c0*/  FFMA.FTZ R82, R82, R3.reuse, -R12 ;  /* 0x0000000352527223 */ /* 0x080fe2000001080c */
[----:B------:R-:W0:Y:S01]  /*50d0*/  MUFU.EX2 R13, R13 ;  /* 0x0000000d000d7308 */ /* 0x000e220000000800 */
[----:B--2---:R-:W-:Y:S01]  /*50e0*/  FADD.FTZ R40, R182, R7 ;  /* 0x00000007b6287221 */ /* 0x004fe20000010000 */
[-C--:B------:R-:W-:Y:S01]  /*50f0*/  FFMA.FTZ R65, R81, R3.reuse, -R198 ;  /* 0x0000000351417223 */ /* 0x080fe200000108c6 */
[-C--:B------:R-:W-:Y:S01]  /*5100*/  FFMA.FTZ R83, R83, R3.reuse, -R12 ;  /* 0x0000000353537223 */ /* 0x080fe2000001080c */
[-C--:B------:R-:W-:Y:S01]  /*5110*/  FFMA.FTZ R166, R84, R3.reuse, -R198 ;  /* 0x0000000354a67223 */ /* 0x080fe200000108c6 */
[-C--:B------:R-:W-:Y:S01]  /*5120*/  FFMA.FTZ R86, R86, R3.reuse, -R12 ;  /* 0x0000000356567223 */ /* 0x080fe2000001080c */
[----:B------:R-:W-:-:S02]  /*5130*/  FFMA.FTZ R69, R85, R3, -R198 ;  /* 0x0000000355457223 */ /* 0x000fc400000108c6 */
[----:B------:R-:W2:Y:S01]  /*5140*/  MUFU.EX2 R20, R20 ;  /* 0x0000001400147308 */ /* 0x000ea20000000800 */
[----:B-1----:R-:W-:-:S07]  /*5150*/  FADD.FTZ R7, R183, R6 ;  /* 0x00000006b7077221 */ /* 0x002fce0000010000 */
[----:B------:R-:W1:Y:S01]  /*5160*/  MUFU.EX2 R176, R176 ;  /* 0x000000b000b07308 */ /* 0x000e620000000800 */
[----:B0-----:R-:W-:-:S07]  /*5170*/  FADD.FTZ R27, R13, R40 ;  /* 0x000000280d1b7221 */ /* 0x001fce0000010000 */
[----:B------:R-:W0:Y:S01]  /*5180*/  MUFU.EX2 R177, R177 ;  /* 0x000000b100b17308 */ /* 0x000e220000000800 */
[----:B--2---:R-:W-:-:S07]  /*5190*/  FADD.FTZ R6, R20, R7 ;  /* 0x0000000714067221 */ /* 0x004fce0000010000 */
[----:B------:R-:W2:Y:S01]  /*51a0*/  MUFU.EX2 R15, R15 ;  /* 0x0000000f000f7308 */ /* 0x000ea20000000800 */
[----:B-1----:R-:W-:-:S07]  /*51b0*/  FADD.FTZ R40, R176, R27 ;  /* 0x0000001bb0287221 */ /* 0x002fce0000010000 */
[----:B------:R-:W1:Y:S01]  /*51c0*/  MUFU.EX2 R24, R24 ;  /* 0x0000001800187308 */ /* 0x000e620000000800 */
[----:B0-----:R-:W-:-:S07]  /*51d0*/  FADD.FTZ R7, R177, R6 ;  /* 0x00000006b1077221 */ /* 0x001fce0000010000 */
[----:B------:R-:W0:Y:S01]  /*51e0*/  MUFU.EX2 R178, R178 ;  /* 0x000000b200b27308 */ /* 0x000e220000000800 */
[----:B--2---:R-:W-:Y:S01]  /*51f0*/  FADD.FTZ R27, R15, R40 ;  /* 0x000000280f1b7221 */ /* 0x004fe20000010000 */
[----:B------:R-:W-:-:S06]  /*5200*/  FFMA.FTZ R40, R67, R3, -R12 ;  /* 0x0000000343287223 */ /* 0x000fcc000001080c */
        /* <DEDUP_REMOVED lines=15> */
[----:B0-----:R-:W-:Y:S01]  /*5300*/  FADD.FTZ R27, R25, R42 ;  /* 0x0000002a191b7221 */ /* 0x001fe20000010000 */
[-CC-:B------:R-:W-:Y:S01]  /*5310*/  FFMA.FTZ R42, R71, R3.reuse, -R12.reuse ;  /* 0x00000003472a7223 */ /* 0x180fe2000001080c */
[----:B------:R-:W-:-:S05]  /*5320*/  FFMA.FTZ R12, R87, R3, -R12 ;  /* 0x00000003570c7223 */ /* 0x000fca000001080c */
        /* <DEDUP_REMOVED lines=57> */
[----:B-1----:R-:W-:Y:S01]  /*56c0*/  FADD.FTZ R6, R42, R7 ;  /* 0x000000072a067221 */ /* 0x002fe20000010000 */
[----:B------:R-:W-:-:S04]  /*56d0*/  IMAD.U32 R7, RZ, RZ, UR7 ;  /* 0x00000007ff077e24 */ /* 0x000fc8000f8e00ff */
[----:B------:R-:W-:Y:S02]  /*56e0*/  @P1 VIADD R7, R7, 0x34840 ;  /* 0x0003484007071836 */ /* 0x000fe40000000000 */
[----:B------:R-:W1:Y:S01]  /*56f0*/  MUFU.EX2 R57, R57 ;  /* 0x0000003900397308 */ /* 0x000e620000000800 */
[----:B0-----:R-:W-:Y:S02]  /*5700*/  FADD.FTZ R44, R160, R27 ;  /* 0x0000001ba02c7221 */ /* 0x001fe40000010000 */
[----:B------:R-:W-:-:S04]  /*5710*/  @P1 PRMT R7, R18, 0x654, R7 ;  /* 0x0000065412071816 */ /* 0x000fc80000000007 */
[----:B------:R0:W-:Y:S01]  /*5720*/  @P1 SYNCS.ARRIVE.TRANS64.RED.A1T0 RZ, [R7+URZ], RZ ;  /* 0x000000ff07ff19a7 */ /* 0x0001e2000810043f */
[----:B------:R-:W3:Y:S01]  /*5730*/  MUFU.EX2 R75, R75 ;  /* 0x0000004b004b7308 */ /* 0x000ee20000000800 */
[----:B--2---:R-:W-:-:S07]  /*5740*/  FADD.FTZ R6, R161, R6 ;  /* 0x00000006a1067221 */ /* 0x004fce0000010000 */
[----:B------:R-:W2:Y:S01]  /*5750*/  MUFU.EX2 R162, R162 ;  /* 0x000000a200a27308 */ /* 0x000ea20000000800 */
[----:B-1----:R-:W-:-:S07]  /*5760*/  FADD.FTZ R27, R57, R44 ;  /* 0x0000002c391b7221 */ /* 0x002fce0000010000 */
[----:B------:R-:W1:Y:S01]  /*5770*/  MUFU.EX2 R163, R78 ;  /* 0x0000004e00a37308 */ /* 0x000e620000000800 */
[----:B---3--:R-:W-:-:S07]  /*5780*/  FADD.FTZ R6, R75, R6 ;  /* 0x000000064b067221 */ /* 0x008fce0000010000 */
        /* <DEDUP_REMOVED lines=20> */
[----:B-1----:R-:W-:-:S03]  /*58d0*/  FADD.FTZ R7, R69, R44 ;  /* 0x0000002c45077221 */ /* 0x002fc60000010000 */
[----:B0-----:R-:W-:Y:S01]  /*58e0*/  FADD.FTZ R6, R27, R6 ;  /* 0x000000061b067221 */ /* 0x001fe20000010000 */
[----:B------:R-:W-:Y:S06]  /*58f0*/  @!P0 BRA `(.L_x_201) ;  /* 0x0000000000048947 */ /* 0x000fec0003800000 */
[----:B------:R-:W-:Y:S01]  /*5900*/  BPT.TRAP 0x1 ;  /* 0x000000040000795c */ /* 0x000fe20000300000 */
.L_x_201:
[----:B------:R-:W-:Y:S01]  /*5910*/  ISETP.NE.AND P1, PT, R2, RZ, PT ;  /* 0x000000ff0200720c */ /* 0x000fe20003f25270 */
[----:B------:R-:W-:Y:S01]  /*5920*/  IMAD.U32 R12, RZ, RZ, UR14 ;  /* 0x0000000eff0c7e24 */ /* 0x000fe2000f8e00ff */
[----:B------:R-:W-:Y:S01]  /*5930*/  UMOV UR4, UR37 ;  /* 0x0000002500047c82 */ /* 0x000fe20008000000 */
[----:B------:R-:W-:Y:S01]  /*5940*/  UMOV UR5, UR36 ;  /* 0x0000002400057c82 */ /* 0x000fe20008000000 */
[----:B------:R-:W-:Y:S01]  /*5950*/  F2FP.F16.F32.PACK_AB R180, R180, R11 ;  /* 0x0000000bb4b4723e */ /* 0x000fe200000000ff */
[----:B------:R-:W-:Y:S01]  /*5960*/  IMAD.MOV.U32 R11, RZ, RZ, R0 ;  /* 0x000000ffff0b7224 */ /* 0x000fe200078e0000 */
[----:B------:R-:W-:Y:S01]  /*5970*/  F2FP.F16.F32.PACK_AB R182, R13, R182 ;  /* 0x000000b60db6723e */ /* 0x000fe200000000ff */
[----:B------:R-:W-:Y:S01]  /*5980*/  IMAD.MOV.U32 R13, RZ, RZ, R8 ;  /* 0x000000ffff0d7224 */ /* 0x000fe200078e0008 */
[----:B------:R-:W-:Y:S02]  /*5990*/  F2FP.F16.F32.PACK_AB R181, R181, R14 ;  /* 0x0000000eb5b5723e */ /* 0x000fe400000000ff */
[----:B------:R-:W-:-:S02]  /*59a0*/  F2FP.F16.F32.PACK_AB R183, R20, R183 ;  /* 0x000000b714b7723e */ /* 0x000fc400000000ff */
[----:B------:R-:W-:Y:S01]  /*59b0*/  F2FP.F16.F32.PACK_AB R176, R15, R176 ;  /* 0x000000b00fb0723e */ /* 0x000fe200000000ff */
[----:B------:R-:W-:Y:S01]  /*59c0*/  @P1 VIADD R12, R12, 0x34860 ;  /* 0x000348600c0c1836 */ /* 0x000fe20000000000 */
[----:B------:R-:W-:Y:S02]  /*59d0*/  F2FP.F16.F32.PACK_AB R177, R24, R177 ;  /* 0x000000b118b1723e */ /* 0x000fe400000000ff */
[----:B------:R-:W-:Y:S02]  /*59e0*/  F2FP.F16.F32.PACK_AB R178, R21, R178 ;  /* 0x000000b215b2723e */ /* 0x000fe400000000ff */
[----:B------:R-:W-:Y:S02]  /*59f0*/  @P1 PRMT R12, R17, 0x654, R12 ;  /* 0x00000654110c1816 */ /* 0x000fe4000000000c */
[----:B------:R-:W-:Y:S02]  /*5a00*/  F2FP.F16.F32.PACK_AB R179, R26, R179 ;  /* 0x000000b31ab3723e */ /* 0x000fe400000000ff */
[----:B------:R0:W-:Y:S01]  /*5a10*/  @P1 SYNCS.ARRIVE.TRANS64.RED.A1T0 RZ, [R12+URZ], RZ ;  /* 0x000000ff0cff19a7 */ /* 0x0001e2000810043f */
[C---:B------:R-:W-:Y:S01]  /*5a20*/  ISETP.GT.AND P1, PT, R197.reuse, RZ, PT ;  /* 0x000000ffc500720c */ /* 0x040fe20003f24270 */
[----:B------:R-:W-:Y:S01]  /*5a30*/  VIADD R197, R197, 0xffffffff ;  /* 0xffffffffc5c57836 */ /* 0x000fe20000000000 */
[----:B------:R-:W-:-:S02]  /*5a40*/  F2FP.F16.F32.PACK_AB R172, R25, R172 ;  /* 0x000000ac19ac723e */ /* 0x000fc400000000ff */
[----:B------:R-:W-:Y:S02]  /*5a50*/  F2FP.F16.F32.PACK_AB R173, R28, R173 ;  /* 0x000000ad1cad723e */ /* 0x000fe400000000ff */
[----:B------:R-:W-:Y:S02]  /*5a60*/  F2FP.F16.F32.PACK_AB R174, R29, R174 ;  /* 0x000000ae1dae723e */ /* 0x000fe400000000ff */
[----:B------:R-:W-:Y:S02]  /*5a70*/  F2FP.F16.F32.PACK_AB R175, R30, R175 ;  /* 0x000000af1eaf723e */ /* 0x000fe400000000ff */
[----:B------:R-:W-:Y:S02]  /*5a80*/  F2FP.F16.F32.PACK_AB R168, R33, R168 ;  /* 0x000000a821a8723e */ /* 0x000fe400000000ff */
[----:B------:R-:W-:Y:S02]  /*5a90*/  F2FP.F16.F32.PACK_AB R169, R32, R169 ;  /* 0x000000a920a9723e */ /* 0x000fe400000000ff */
        /* <DEDUP_REMOVED lines=17> */
[----:B------:R-:W-:Y:S01]  /*5bb0*/  F2FP.F16.F32.PACK_AB R167, R27, R167 ;  /* 0x000000a71ba7723e */ /* 0x000fe200000000ff */
[----:B0-----:R-:W-:Y:S06]  /*5bc0*/  @P1 BRA `(.L_x_202) ;  /* 0xffffffdc009c1947 */ /* 0x001fec000383ffff */
.L_x_191:
        /* <DEDUP_REMOVED lines=67> */
.L_x_203:
        /* <DEDUP_REMOVED lines=9> */
.L_x_204:
[----:B-1----:R-:W-:Y:S05]  /*6090*/  @P1 BRA `(.L_x_205) ;  /* 0x0000000000081947 */ /* 0x002fea0003800000 */
[----:B------:R-:W1:Y:S02]  /*60a0*/  SYNCS.PHASECHK.TRANS64.TRYWAIT P1, [UR9+0x34850], R4 ;  /* 0x03485004ff0075a7 */ /* 0x000e640008020149 */
[----:B-1----:R-:W-:Y:S05]  /*60b0*/  @!P1 BRA `(.L_x_206) ;  /* 0x0000006400d49947 */ /* 0x002fea0003800000 */
.L_x_205:
[----:B------:R-:W-:Y:S01]  /*60c0*/  UIADD3 UR5, UR4, 0x400, URZ ;  /* 0x0000040004057890 */ /* 0x000fe2000fffe03f */
[----:B------:R-:W-:Y:S01]  /*60d0*/  WARPGROUP.ARRIVE ;  /* 0x00000000000079c5 */ /* 0x000fe20000000000 */
[----:B------:R-:W-:Y:S01]  /*60e0*/  UMOV UR7, 0x40000040 ;  /* 0x4000004000077882 */ /* 0x000fe20000000000 */
[----:B------:R-:W-:Y:S01]  /*60f0*/  UMOV UR11, 0x40000040 ;  /* 0x40000040000b7882 */ /* 0x000fe20000000000 */
[----:B------:R-:W-:Y:S01]  /*6100*/  USHF.R.U32.HI UR5, URZ, 0x4, UR5 ;  /* 0x000000043f057899 */ /* 0x000fe20008011605 */
[----:B01----:R-:W0:Y:S01]  /*6110*/  SHFL.BFLY PT, R4, R7, 0x2, 0x1f ;  /* 0x0c401f0007047f89 */ /* 0x003e2200000e0000 */
[----:B------:R-:W-:Y:S02]  /*6120*/  IMAD.MOV.U32 R89, RZ, RZ, -0x800000 ;  /* 0xff800000ff597424 */ /* 0x000fe400078e00ff */
[----:B------:R-:W-:Y:S01]  /*6130*/  ULOP3.LUT UR5, UR5, 0x3fff, URZ, 0xc0, !UPT ;  /* 0x00003fff05057892 */ /* 0x000fe2000f8ec03f */
[----:B------:R-:W1:Y:S01]  /*6140*/  SHFL.BFLY PT, R5, R6, 0x2, 0x1f ;  /* 0x0c401f0006057f89 */ /* 0x000e6200000e0000 */
[----:B------:R-:W-:-:S02]  /*6150*/  IMAD.MOV.U32 R88, RZ, RZ, -0x800000 ;  /* 0xff800000ff587424 */ /* 0x000fc400078e00ff */
[----:B------:R-:W-:-:S04]  /*6160*/  ULOP3.LUT UR5, UR5, 0x4000000, URZ, 0xfc, !UPT ;  /* 0x0400000005057892 */ /* 0x000fc8000f8efc3f */
[----:B------:R-:W-:-:S04]  /*6170*/  ULEA UR6, UR36, UR5, 0xb ;  /* 0x0000000524067291 */ /* 0x000fc8000f8e583f */
[----:B------:R-:W-:-:S05]  /*6180*/  UIADD3 UR8, UR6, 0x80, URZ ;  /* 0x0000008006087890 */ /* 0x000fca000fffe03f */
[----:B------:R-:W-:Y:S01]  /*6190*/  HGMMA.64x128x16.F32 R24, R180, gdesc[UR4].tnspB, R24, gsb0 ;  /* 0x41e00004b4187df0 */ /* 0x000fe20008000818 */
[----:B------:R-:W-:Y:S01]  /*61a0*/  UMOV UR7, 0x40000040 ;  /* 0x4000004000077882 */ /* 0x000fe20000000000 */
[----:B------:R-:W-:Y:S01]  /*61b0*/  UMOV UR10, UR8 ;  /* 0x00000008000a7c82 */ /* 0x000fe20008000000 */
[----:B------:R-:W-:Y:S01]  /*61c0*/  UIADD3 UR8, UR6, 0x100, URZ ;  /* 0x0000010006087890 */ /* 0x000fe2000fffe03f */
[----:B0-----:R-:W-:Y:S01]  /*61d0*/  FADD.FTZ R4, R4, R7 ;  /* 0x0000000704047221 */ /* 0x001fe20000010000 */
[----:B-1----:R-:W-:-:S04]  /*61e0*/  FADD.FTZ R9, R5, R6 ;  /* 0x0000000605097221 */ /* 0x002fc80000010000 */
[----:B------:R-:W0:Y:S04]  /*61f0*/  SHFL.BFLY PT, R5, R4, 0x1, 0x1f ;  /* 0x0c201f0004057f89 */ /* 0x000e2800000e0000 */
[----:B------:R-:W1:Y:S01]  /*6200*/  SHFL.BFLY PT, R10, R9, 0x1, 0x1f ;  /* 0x0c201f00090a7f89 */ /* 0x000e6200000e0000 */
[----:B0-----:R-:W-:Y:S01]  /*6210*/  FADD.FTZ R12, R4, R5 ;  /* 0x00000005040c7221 */ /* 0x001fe20000010000 */
[----:B------:R-:W-:Y:S02]  /*6220*/  IMAD.MOV.U32 R5, RZ, RZ, RZ ;  /* 0x000000ffff057224 */ /* 0x000fe400078e00ff */
[----:B-1----:R-:W-:Y:S02]  /*6230*/  FADD.FTZ R13, R9, R10 ;  /* 0x0000000a090d7221 */ /* 0x002fe40000010000 */
[----:B------:R-:W-:Y:S01]  /*6240*/  FSETP.NE.FTZ.AND P1, PT, R12, RZ, PT ;  /* 0x000000ff0c00720b */ /* 0x000fe20003f35000 */
[----:B------:R-:W-:-:S02]  /*6250*/  IMAD.MOV.U32 R10, RZ, RZ, RZ ;  /* 0x000000ffff0a7224 */ /* 0x000fc400078e00ff */
[----:B------:R-:W-:-:S10]  /*6260*/  FSETP.NE.FTZ.AND P2, PT, R13, RZ, PT ;  /* 0x000000ff0d00720b */ /* 0x000fd40003f55000 */
[----:B------:R-:W0:Y:S01]  /*6270*/  @P1 MUFU.LG2 R6, R12 ;  /* 0x0000000c00061308 */ /* 0x000e220000000c00 */
[C---:B------:R-:W-:Y:S02]  /*6280*/  @P1 FMUL.FTZ R7, R3.reuse, 0.69314718246459960938 ;  /* 0x3f31721803071820 */ /* 0x040fe40000410000 */
[----:B------:R-:W-:-:S05]  /*6290*/  @P2 FMUL.FTZ R4, R3, 0.69314718246459960938 ;  /* 0x3f31721803042820 */ /* 0x000fca0000410000 */
[----:B------:R-:W1:Y:S08]  /*62a0*/  @P2 MUFU.LG2 R11, R13 ;  /* 0x0000000d000b2308 */ /* 0x000e700000000c00 */
[----:B------:R2:W3:Y:S01]  /*62b0*/  @P1 MUFU.RCP R5, R12 ;  /* 0x0000000c00051308 */ /* 0x0004e20000001000 */
[----:B0-----:R-:W-:-:S04]  /*62c0*/  @P1 FMUL.FTZ R6, R6, 0.69314718246459960938 ;  /* 0x3f31721806061820 */ /* 0x001fc80000410000 */
[----:B------:R-:W-:-:S03]  /*62d0*/  @P1 FFMA.FTZ R89, R7, R0, R6 ;  /* 0x0000000007591223 */ /* 0x000fc60000010006 */
[----:B------:R2:W0:Y:S01]  /*62e0*/  @P2 MUFU.RCP R10, R13 ;  /* 0x0000000d000a2308 */ /* 0x0004220000001000 */
[----:B-1----:R-:W-:-:S04]  /*62f0*/  @P2 FMUL.FTZ R11, R11, 0.69314718246459960938 ;  /* 0x3f3172180b0b2820 */ /* 0x002fc80000410000 */
[----:B------:R-:W-:Y:S01]  /*6300*/  @P2 FFMA.FTZ R88, R4, R8, R11 ;  /* 0x0000000804582223 */ /* 0x000fe2000001000b */
[----:B------:R-:W-:Y:S02]  /*6310*/  WARPGROUP.DEPBAR.LE gsb0, 0x0 ;  /* 0x00008000000079c5 */ /* 0x000fe40000010000 */
[----:B------:R-:W-:-:S06]  /*6320*/  WARPGROUP.ARRIVE ;  /* 0x00000000000079c5 */ /* 0x000fcc0000000000 */
[----:B------:R-:W-:Y:S01]  /*6330*/  HGMMA.64x128x16.F32 R24, R176, gdesc[UR8].tnspB, R24, gsb0 ;  /* 0x41e00008b0187df0 */ /* 0x000fe20008000818 */
[----:B------:R-:W-:Y:S01]  /*6340*/  UMOV UR10, UR8 ;  /* 0x00000008000a7c82 */ /* 0x000fe20008000000 */
[----:B------:R-:W-:Y:S01]  /*6350*/  UMOV UR11, 0x40000040 ;  /* 0x40000040000b7882 */ /* 0x000fe20000000000 */
[----:B------:R-:W-:Y:S01]  /*6360*/  UIADD3 UR8, UR6, 0x180, URZ ;  /* 0x0000018006087890 */ /* 0x000fe2000fffe03f */
        /* <DEDUP_REMOVED lines=17> */
[----:B------:R-:W-:Y:S02]  /*6480*/  UIADD3 UR8, UR6, 0x300, URZ ;  /* 0x0000030006087890 */ /* 0x000fe4000fffe03f */
        /* <DEDUP_REMOVED lines=10> */
[----:B------:R-:W-:-:S07]  /*6530*/  WARPGROUP.ARRIVE ;  /* 0x00000000000079c5 */ /* 0x000fce0000000000 */
[----:B------:R-:W-:Y:S03]  /*6540*/  HGMMA.64x128x16.F32 R24, R164, gdesc[UR4].tnspB, R24, gsb0 ;  /* 0x41e00004a4187df0 */ /* 0x000fe60008000818 */
[----:B------:R-:W-:Y:S02]  /*6550*/  WARPGROUP.DEPBAR.LE gsb0, 0x0 ;  /* 0x00008000000079c5 */ /* 0x000fe40000010000 */
[----:B0-23--:R-:W-:Y:S05]  /*6560*/  @!P0 BRA `(.L_x_207) ;  /* 0x0000000000048947 */ /* 0x00dfea0003800000 */
[----:B------:R-:W-:Y:S01]  /*6570*/  BPT.TRAP 0x1 ;  /* 0x000000040000795c */ /* 0x000fe20000300000 */
.L_x_207:
[----:B------:R-:W0:Y:S01]  /*6580*/  S2UR UR5, SR_SWINHI ;  /* 0x00000000000579c3 */ /* 0x000e220000002f00 */
[----:B------:R-:W-:Y:S01]  /*6590*/  ISETP.NE.AND P1, PT, R2, RZ, PT ;  /* 0x000000ff0200720c */ /* 0x000fe20003f25270 */
[----:B------:R-:W-:Y:S02]  /*65a0*/  IMAD.U32 R0, RZ, RZ, UR9 ;  /* 0x00000009ff007e24 */ /* 0x000fe4000f8e00ff */
        /* <DEDUP_REMOVED lines=11> */
[----:B------:R-:W-:-:S02]  /*6660*/  @P1 VIADD R0, R0, 0x34860 ;  /* 0x0003486000001836 */ /* 0x000fc40000000000 */
        /* <DEDUP_REMOVED lines=9> */
[----:B------:R-:W-:Y:S01]  /*6700*/  UMOV UR6, UR4 ;  /* 0x0000000400067c82 */ /* 0x000fe20008000000 */
[----:B0-----:R-:W-:Y:S01]  /*6710*/  UMOV UR7, UR5 ;  /* 0x0000000500077c82 */ /* 0x001fe20008000000 */
[----:B------:R-:W-:Y:S01]  /*6720*/  FMUL.FTZ R65, R65, R5 ;  /* 0x0000000541417220 */ /* 0x000fe20000410000 */
[----:B------:R-:W-:-:S02]  /*6730*/  IMAD.U32 R36, RZ, RZ, UR6 ;  /* 0x00000006ff247e24 */ /* 0x000fc4000f8e00ff */
[-C--:B------:R-:W-:Y:S01]  /*6740*/  FMUL.FTZ R64, R64, R5.reuse ;  /* 0x0000000540407220 */ /* 0x080fe20000410000 */
        /* <DEDUP_REMOVED lines=11> */
[----:B------:R-:W-:Y:S01]  /*6800*/  IMAD.WIDE R4, R193, 0x2, R36 ;  /* 0x00000002c1047825 */ /* 0x000fe200078e0224 */
[----:B------:R-:W-:-:S03]  /*6810*/  @P1 PRMT R0, R17, 0x654, R0 ;  /* 0x0000065411001816 */ /* 0x000fc60000000000 */
[-C--:B------:R-:W-:Y:S01]  /*6820*/  FMUL.FTZ R98, R42, R10.reuse ;  /* 0x0000000a2a627220 */ /* 0x080fe20000410000 */
[-C--:B------:R-:W-:Y:S01]  /*6830*/  FMUL.FTZ R103, R35, R10.reuse ;  /* 0x0000000a23677220 */ /* 0x080fe20000410000 */
[-C--:B------:R-:W-:Y:S01]  /*6840*/  FMUL.FTZ R27, R27, R10.reuse ;  /* 0x0000000a1b1b7220 */ /* 0x080fe20000410000 */
[----:B------:R0:W-:Y:S01]  /*6850*/  @P1 SYNCS.ARRIVE.TRANS64.RED.A1T0 RZ, [R0+URZ], RZ ;  /* 0x000000ff00ff19a7 */ /* 0x0001e2000810043f */
[----:B------:R-:W-:Y:S01]  /*6860*/  IADD3 R99, P1, R4, 0x4040, RZ ;  /* 0x0000404004637810 */ /* 0x000fe20007f3e0ff */
[-C--:B------:R-:W-:Y:S01]  /*6870*/  FMUL.FTZ R100, R26, R10.reuse ;  /* 0x0000000a1a647220 */ /* 0x080fe20000410000 */
[C---:B------:R-:W-:Y:S01]  /*6880*/  IADD3 R33, P3, R4.reuse, 0x4000, RZ ;  /* 0x0000400004217810 */ /* 0x040fe20007f7e0ff */
[-C--:B------:R-:W-:Y:S01]  /*6890*/  FMUL.FTZ R31, R31, R10.reuse ;  /* 0x0000000a1f1f7220 */ /* 0x080fe20000410000 */
[----:B------:R-:W-:Y:S01]  /*68a0*/  IADD3 R13, P6, R4, 0x20, RZ ;  /* 0x00000020040d7810 */ /* 0x000fe20007fde0ff */
[-C--:B------:R-:W-:Y:S01]  /*68b0*/  FMUL.FTZ R104, R30, R10.reuse ;  /* 0x0000000a1e687220 */ /* 0x080fe20000410000 */
[----:B------:R-:W-:Y:S01]  /*68c0*/  LOP3.LUT R8, R33, 0x380, RZ, 0xc0, !PT ;  /* 0x0000038021087812 */ /* 0x000fe200078ec0ff */
[-C--:B------:R-:W-:Y:S01]  /*68d0*/  FMUL.FTZ R106, R34, R10.reuse ;  /* 0x0000000a226a7220 */ /* 0x080fe20000410000 */
[----:B0-----:R-:W-:Y:S01]  /*68e0*/  LOP3.LUT R0, R99, 0x380, RZ, 0xc0, !PT ;  /* 0x0000038063007812 */ /* 0x001fe200078ec0ff */
[-C--:B------:R-:W-:Y:S01]  /*68f0*/  FMUL.FTZ R102, R39, R10.reuse ;  /* 0x0000000a27667220 */ /* 0x080fe20000410000 */
[----:B------:R-:W-:Y:S01]  /*6900*/  IADD3 R35, P2, R4, 0x4020, RZ ;  /* 0x0000402004237810 */ /* 0x000fe20007f5e0ff */
[-C--:B------:R-:W-:Y:S01]  /*6910*/  FMUL.FTZ R105, R38, R10.reuse ;  /* 0x0000000a26697220 */ /* 0x080fe20000410000 */
[----:B------:R-:W-:Y:S01]  /*6920*/  SHF.R.U64 R0, R0, 0x3, RZ ;  /* 0x0000000300007819 */ /* 0x000fe200000012ff */
[-C--:B------:R-:W-:Y:S01]  /*6930*/  FMUL.FTZ R97, R43, R10.reuse ;  /* 0x0000000a2b617220 */ /* 0x080fe20000410000 */
[----:B------:R-:W-:Y:S01]  /*6940*/  SHF.R.U64 R8, R8, 0x3, RZ ;  /* 0x0000000308087819 */ /* 0x000fe200000012ff */
[-C--:B------:R-:W-:Y:S01]  /*6950*/  FMUL.FTZ R47, R47, R10.reuse ;  /* 0x0000000a2f2f7220 */ /* 0x080fe20000410000 */
[----:B------:R-:W-:Y:S01]  /*6960*/  LOP3.LUT R42, R0, R99, RZ, 0x3c, !PT ;  /* 0x00000063002a7212 */ /* 0x000fe200078e3cff */
[-C--:B------:R-:W-:Y:S01]  /*6970*/  FMUL.FTZ R46, R46, R10.reuse ;  /* 0x0000000a2e2e7220 */ /* 0x080fe20000410000 */
[----:B------:R-:W-:Y:S01]  /*6980*/  LOP3.LUT R0, R13, 0x380, RZ, 0xc0, !PT ;  /* 0x000003800d007812 */ /* 0x000fe200078ec0ff */
[-C--:B------:R-:W-:Y:S01]  /*6990*/  FMUL.FTZ R51, R51, R10.reuse ;  /* 0x0000000a33337220 */ /* 0x080fe20000410000 */
[----:B------:R-:W-:Y:S01]  /*69a0*/  IADD3 R29, P4, R4, 0x60, RZ ;  /* 0x00000060041d7810 */ /* 0x000fe20007f9e0ff */
[-C--:B------:R-:W-:Y:S01]  /*69b0*/  FMUL.FTZ R50, R50, R10.reuse ;  /* 0x0000000a32327220 */ /* 0x080fe20000410000 */
[----:B------:R-:W-:Y:S01]  /*69c0*/  SHF.R.U64 R0, R0, 0x3, RZ ;  /* 0x0000000300007819 */ /* 0x000fe200000012ff */
[-C--:B------:R-:W-:Y:S01]  /*69d0*/  FMUL.FTZ R55, R55, R10.reuse ;  /* 0x0000000a37377220 */ /* 0x080fe20000410000 */
[----:B------:R-:W-:Y:S01]  /*69e0*/  IADD3 R21, P5, R4, 0x40, RZ ;  /* 0x0000004004157810 */ /* 0x000fe20007fbe0ff */
        /* <DEDUP_REMOVED lines=17> */
[----:B------:R-:W-:Y:S01]  /*6b00*/  LOP3.LUT R10, R35, 0x380, RZ, 0xc0, !PT ;  /* 0x00000380230a7812 */ /* 0x000fe200078ec0ff */
[----:B------:R-:W0:Y:S01]  /*6b10*/  LDC R108, c[0x0][0xc38] ;  /* 0x00030e00ff6c7b82 */ /* 0x000e220000000800 */
[----:B------:R-:W-:Y:S01]  /*6b20*/  LOP3.LUT R38, R8, R33, RZ, 0x3c, !PT ;  /* 0x0000002108267212 */ /* 0x000fe200078e3cff */
[----:B------:R-:W-:Y:S01]  /*6b30*/  IMAD.X R43, RZ, RZ, R5, P1 ;  /* 0x000000ffff2b7224 */ /* 0x000fe200008e0605 */
[----:B------:R-:W-:Y:S01]  /*6b40*/  LOP3.LUT R14, R0, R13, RZ, 0x3c, !PT ;  /* 0x0000000d000e7212 */ /* 0x000fe200078e3cff */
[----:B------:R-:W-:Y:S01]  /*6b50*/  IMAD R9, R186, 0x40, R19 ;  /* 0x00000040ba097824 */ /* 0x000fe200078e0213 */
[----:B------:R-:W-:Y:S01]  /*6b60*/  LOP3.LUT R8, R29, 0x380, RZ, 0xc0, !PT ;  /* 0x000003801d087812 */ /* 0x000fe200078ec0ff */
[----:B------:R-:W-:Y:S01]  /*6b70*/  IMAD.X R15, RZ, RZ, R5, P6 ;  /* 0x000000ffff0f7224 */ /* 0x000fe200030e0605 */
[----:B------:R-:W-:Y:S01]  /*6b80*/  LOP3.LUT R0, R21, 0x380, RZ, 0xc0, !PT ;  /* 0x0000038015007812 */ /* 0x000fe200078ec0ff */
[----:B------:R-:W-:Y:S01]  /*6b90*/  IMAD.WIDE R36, R9, 0x2, R36 ;  /* 0x0000000209247825 */ /* 0x000fe200078e0224 */
[----:B------:R-:W-:Y:S01]  /*6ba0*/  SHF.R.U64 R10, R10, 0x3, RZ ;  /* 0x000000030a0a7819 */ /* 0x000fe200000012ff */
[----:B------:R-:W-:Y:S01]  /*6bb0*/  UIADD3 UR5, -UR39, URZ, URZ ;  /* 0x0000003f27057290 */ /* 0x000fe2000fffe13f */
[----:B------:R-:W-:Y:S01]  /*6bc0*/  SHF.R.U64 R8, R8, 0x3, RZ ;  /* 0x0000000308087819 */ /* 0x000fe200000012ff */
[----:B------:R-:W-:Y:S01]  /*6bd0*/  ULDC UR10, c[0x0][0xc44] ;  /* 0x00031100000a7ab9 */ /* 0x000fe20000000800 */
[----:B------:R-:W-:Y:S01]  /*6be0*/  SHF.R.U64 R0, R0, 0x3, RZ ;  /* 0x0000000300007819 */ /* 0x000fe200000012ff */
[--C-:B------:R-:W-:Y:S01]  /*6bf0*/  IMAD.X R41, RZ, RZ, R5.reuse, P2 ;  /* 0x000000ffff297224 */ /* 0x100fe200010e0605 */
[----:B------:R-:W-:Y:S01]  /*6c00*/  LOP3.LUT R40, R10, R35, RZ, 0x3c, !PT ;  /* 0x000000230a287212 */ /* 0x000fe200078e3cff */
[--C-:B------:R-:W-:Y:S01]  /*6c10*/  IMAD.X R39, RZ, RZ, R5.reuse, P3 ;  /* 0x000000ffff277224 */ /* 0x100fe200018e0605 */
[----:B------:R-:W-:Y:S01]  /*6c20*/  LOP3.LUT R10, R8, R29, RZ, 0x3c, !PT ;  /* 0x0000001d080a7212 */ /* 0x000fe200078e3cff */
[----:B------:R-:W-:Y:S01]  /*6c30*/  IMAD.X R11, RZ, RZ, R5, P4 ;  /* 0x000000ffff0b7224 */ /* 0x000fe200020e0605 */
[----:B------:R-:W-:Y:S01]  /*6c40*/  LOP3.LUT R8, R0, R21, RZ, 0x3c, !PT ;  /* 0x0000001500087212 */ /* 0x000fe200078e3cff */
[----:B------:R-:W-:Y:S01]  /*6c50*/  ULDC.64 UR8, c[0x0][0xb90] ;  /* 0x0002e40000087ab9 */ /* 0x000fe20000000a00 */
[----:B------:R-:W1:Y:S01]  /*6c60*/  LDC R0, c[0x0][0xbe8] ;  /* 0x0002fa00ff007b82 */ /* 0x000e620000000800 */
[----:B------:R-:W-:-:S02]  /*6c70*/  R2UR UR13, R189 ;  /* 0x00000000bd0d72ca */ /* 0x000fc400000e0000 */
[----:B------:R-:W-:Y:S02]  /*6c80*/  R2UR UR12, R188 ;  /* 0x00000000bc0c72ca */ /* 0x000fe400000e0000 */
[C---:B------:R-:W-:Y:S02]  /*6c90*/  IADD3 R45, P0, R4.reuse, 0x4060, RZ ;  /* 0x00004060042d7810 */ /* 0x040fe40007f1e0ff */
[----:B------:R-:W-:Y:S02]  /*6ca0*/  LOP3.LUT R9, R4, 0x380, RZ, 0xc0, !PT ;  /* 0x0000038004097812 */ /* 0x000fe400078ec0ff */
[----:B------:R-:W-:Y:S02]  /*6cb0*/  LOP3.LUT R44, R45, 0x380, RZ, 0xc0, !PT ;  /* 0x000003802d2c7812 */ /* 0x000fe400078ec0ff */
[----:B------:R-:W-:Y:S02]  /*6cc0*/  SHF.R.U64 R9, R9, 0x3, RZ ;  /* 0x0000000309097819 */ /* 0x000fe400000012ff */
[----:B------:R-:W-:Y:S01]  /*6cd0*/  SHF.R.U64 R44, R44, 0x3, RZ ;  /* 0x000000032c2c7819 */ /* 0x000fe200000012ff */
[----:B------:R-:W-:Y:S01]  /*6ce0*/  IMAD R99, RZ, RZ, -UR13 ;  /* 0x8000000dff637e24 */ /* 0x000fe2000f8e02ff */
[----:B------:R-:W-:Y:S01]  /*6cf0*/  IADD3 R21, P6, R36, 0x1000, RZ ;  /* 0x0000100024157810 */ /* 0x000fe20007fde0ff */
[----:B------:R-:W-:Y:S01]  /*6d00*/  UIMAD UR10, UR10, UR5, UR13 ;  /* 0x000000050a0a72a4 */ /* 0x000fe2000f8e020d */
[----:B------:R-:W-:Y:S01]  /*6d10*/  LOP3.LUT R4, R9, R4, RZ, 0x3c, !PT ;  /* 0x0000000409047212 */ /* 0x000fe200078e3cff */
[----:B0-----:R-:W-:Y:S01]  /*6d20*/  IMAD R99, R108, R99, UR12 ;  /* 0x0000000c6c637e24 */ /* 0x001fe2000f8e0263 */
[----:B------:R-:W-:Y:S01]  /*6d30*/  LOP3.LUT R44, R44, R45, RZ, 0x3c, !PT ;  /* 0x0000002d2c2c7212 */ /* 0x000fe200078e3cff */
[--C-:B------:R-:W-:Y:S01]  /*6d40*/  IMAD.X R45, RZ, RZ, R5.reuse, P0 ;  /* 0x000000ffff2d7224 */ /* 0x100fe200000e0605 */
[----:B------:R-:W-:Y:S01]  /*6d50*/  LOP3.LUT R34, R21, 0x380, RZ, 0xc0, !PT ;  /* 0x0000038015227812 */ /* 0x000fe200078ec0ff */
[----:B------:R-:W-:Y:S01]  /*6d60*/  IMAD.X R9, RZ, RZ, R5, P5 ;  /* 0x000000ffff097224 */ /* 0x000fe200028e0605 */
[----:B------:R-:W-:Y:S01]  /*6d70*/  MOV R110, R4 ;  /* 0x00000004006e7202 */ /* 0x000fe20000000f00 */
[----:B------:R-:W-:Y:S01]  /*6d80*/  USHF.R.S32.HI UR11, URZ, 0x1f, UR10 ;  /* 0x0000001f3f0b7899 */ /* 0x000fe2000801140a */
[----:B-1----:R-:W-:Y:S01]  /*6d90*/  ISETP.NE.AND P1, PT, R0, 0x1, PT ;  /* 0x000000010000780c */ /* 0x002fe20003f25270 */
[----:B------:R-:W-:Y:S01]  /*6da0*/  IMAD R111, R99, 0x80, R192 ;  /* 0x00000080636f7824 */ /* 0x000fe200078e02c0 */
[----:B------:R-:W-:Y:S01]  /*6db0*/  F2FP.F16.F32.PACK_AB R5, R27, R100 ;  /* 0x000000641b05723e */ /* 0x000fe200000000ff */
[----:B------:R-:W-:Y:S01]  /*6dc0*/  UIMAD UR5, UR11, UR8, URZ ;  /* 0x000000080b0572a4 */ /* 0x000fe2000f8e023f */
[----:B------:R-:W0:Y:S01]  /*6dd0*/  LDC.64 R100, c[0x0][0xb98] ;  /* 0x0002e600ff647b82 */ /* 0x000e220000000a00 */
[----:B------:R-:W-:Y:S01]  /*6de0*/  SHF.R.U64 R34, R34, 0x3, RZ ;  /* 0x0000000322227819 */ /* 0x000fe200000012ff */
[----:B------:R-:W-:Y:S01]  /*6df0*/  UIMAD.WIDE.U32 UR6, UR10, UR8, URZ ;  /* 0x000000080a0672a5 */ /* 0x000fe2000f8e003f */
[----:B------:R-:W-:Y:S01]  /*6e00*/  F2FP.F16.F32.PACK_AB R6, R6, R7 ;  /* 0x000000070606723e */ /* 0x000fe200000000ff */
[----:B------:R-:W-:Y:S01]  /*6e10*/  UIMAD UR5, UR10, UR9, UR5 ;  /* 0x000000090a0572a4 */ /* 0x000fe2000f8e0205 */
[----:B------:R-:W-:Y:S01]  /*6e20*/  LOP3.LUT R34, R34, R21, RZ, 0x3c, !PT ;  /* 0x0000001522227212 */ /* 0x000fe200078e3cff */
[----:B------:R-:W-:Y:S01]  /*6e30*/  USHF.R.S32.HI UR12, URZ, 0x1f, UR39 ;  /* 0x0000001f3f0c7899 */ /* 0x000fe20008011427 */
[C---:B------:R-:W-:Y:S01]  /*6e40*/  IADD3 R21, P0, R36.reuse, 0x6000, RZ ;  /* 0x0000600024157810 */ /* 0x040fe20007f1e0ff */
[----:B------:R-:W-:Y:S01]  /*6e50*/  UIADD3 UR5, UR7, UR5, URZ ;  /* 0x0000000507057290 */ /* 0x000fe2000fffe03f */
[----:B------:R-:W1:Y:S01]  /*6e60*/  @P1 LDC R108, c[0x0][0xbec] ;  /* 0x0002fb00ff6c1b82 */ /* 0x000e620000000800 */
[----:B------:R-:W-:Y:S01]  /*6e70*/  F2FP.F16.F32.PACK_AB R7, R31, R104 ;  /* 0x000000681f07723e */ /* 0x000fe200000000ff */
[----:B------:R-:W-:Y:S01]  /*6e80*/  IMAD.U32 R13, RZ, RZ, UR7 ;  /* 0x00000007ff0d7e24 */ /* 0x000fe2000f8e00ff */
[----:B------:R-:W-:Y:S01]  /*6e90*/  MOV R104, R44 ;  /* 0x0000002c00687202 */ /* 0x000fe20000000f00 */
[----:B------:R-:W-:Y:S01]  /*6ea0*/  IMAD.MOV.U32 R45, RZ, RZ, R111 ;  /* 0x000000ffff2d7224 */ /* 0x000fe200078e006f */
[----:B------:R-:W-:Y:S01]  /*6eb0*/  LOP3.LUT R20, R21, 0x380, RZ, 0xc0, !PT ;  /* 0x0000038015147812 */ /* 0x000fe200078ec0ff */
[----:B------:R-:W-:Y:S01]  /*6ec0*/  IMAD.U32 R12, RZ, RZ, UR6 ;  /* 0x00000006ff0c7e24 */ /* 0x000fe2000f8e00ff */
[C---:B------:R-:W-:Y:S01]  /*6ed0*/  IADD3 R35, P4, R36.reuse, 0x3000, RZ ;  /* 0x0000300024237810 */ /* 0x040fe20007f9e0ff */
[----:B------:R-:W2:Y:S01]  /*6ee0*/  @P1 LDC R109, c[0x0][0xbf0] ;  /* 0x0002fc00ff6d1b82 */ /* 0x000ea20000000800 */
[----:B------:R-:W-:Y:S01]  /*6ef0*/  IADD3 R33, P5, R36, 0x2000, RZ ;  /* 0x0000200024217810 */ /* 0x000fe20007fbe0ff */
[----:B------:R-:W-:Y:S01]  /*6f00*/  IMAD.U32 R13, RZ, RZ, UR5 ;  /* 0x00000005ff0d7e24 */ /* 0x000fe2000f8e00ff */
[----:B------:R-:W-:Y:S01]  /*6f10*/  SHF.R.U64 R20, R20, 0x3, RZ ;  /* 0x0000000314147819 */ /* 0x000fe200000012ff */
[----:B------:R-:W-:Y:S01]  /*6f20*/  ULDC.64 UR6, c[0x0][0xb88] ;  /* 0x0002e20000067ab9 */ /* 0x000fe20000000a00 */
[----:B------:R-:W-:Y:S01]  /*6f30*/  LOP3.LUT R30, R35, 0x380, RZ, 0xc0, !PT ;  /* 0x00000380231e7812 */ /* 0x000fe200078ec0ff */
[----:B------:R-:W-:Y:S01]  /*6f40*/  ULDC UR5, c[0x0][0xa88] ;  /* 0x0002a20000057ab9 */ /* 0x000fe20000000800 */
[----:B------:R-:W-:Y:S01]  /*6f50*/  LOP3.LUT R32, R33, 0x380, RZ, 0xc0, !PT ;  /* 0x0000038021207812 */ /* 0x000fe200078ec0ff */
[----:B0-----:R-:W-:Y:S01]  /*6f60*/  IMAD.WIDE.U32 R12, R100, UR39, R12 ;  /* 0x00000027640c7c25 */ /* 0x001fe2000f8e000c */
[----:B------:R-:W-:Y:S01]  /*6f70*/  F2FP.F16.F32.PACK_AB R4, R25, R24 ;  /* 0x000000181904723e */ /* 0x000fe200000000ff */
[----:B------:R-:W-:Y:S01]  /*6f80*/  BAR.SYNC.DEFER_BLOCKING 0x1, 0x100 ;  /* 0x0044000000007b1d */ /* 0x000fe20000010000 */
[----:B------:R-:W-:Y:S01]  /*6f90*/  LOP3.LUT R20, R20, R21, RZ, 0x3c, !PT ;  /* 0x0000001514147212 */ /* 0x000fe200078e3cff */
[----:B------:R-:W-:Y:S01]  /*6fa0*/  IMAD.X R31, RZ, RZ, R37, P4 ;  /* 0x000000ffff1f7224 */ /* 0x000fe200020e0625 */
[----:B------:R-:W-:-:S02]  /*6fb0*/  LOP3.LUT R21, R36, 0x380, RZ, 0xc0, !PT ;  /* 0x0000038024157812 */ /* 0x000fc400078ec0ff */
[----:B------:R-:W-:Y:S01]  /*6fc0*/  SHF.R.U64 R30, R30, 0x3, RZ ;  /* 0x000000031e1e7819 */ /* 0x000fe200000012ff */
[----:B-1----:R-:W-:Y:S01]  /*6fd0*/  @P1 IMAD.HI.U32 R44, R111, R108, RZ ;  /* 0x0000006c6f2c1227 */ /* 0x002fe200078e00ff */
[----:B------:R-:W-:Y:S01]  /*6fe0*/  SHF.R.U64 R32, R32, 0x3, RZ ;  /* 0x0000000320207819 */ /* 0x000fe200000012ff */
[----:B------:R-:W-:Y:S01]  /*6ff0*/  ULDC.64 UR8, c[0x0][0xae8] ;  /* 0x0002ba0000087ab9 */ /* 0x000fe20000000a00 */
[----:B------:R-:W-:Y:S02]  /*7000*/  SHF.R.U64 R21, R21, 0x3, RZ ;  /* 0x0000000315157819 */ /* 0x000fe400000012ff */
[----:B------:R-:W-:Y:S01]  /*7010*/  LOP3.LUT R30, R30, R35, RZ, 0x3c, !PT ;  /* 0x000000231e1e7212 */ /* 0x000fe200078e3cff */
[----:B------:R-:W-:Y:S01]  /*7020*/  IMAD.X R35, RZ, RZ, R37, P6 ;  /* 0x000000ffff237224 */ /* 0x000fe200030e0625 */
[----:B------:R-:W-:Y:S02]  /*7030*/  LOP3.LUT R32, R32, R33, RZ, 0x3c, !PT ;  /* 0x0000002120207212 */ /* 0x000fe400078e3cff */
[----:B--2---:R-:W-:-:S02]  /*7040*/  @P1 SHF.R.U32.HI R45, RZ, R109, R44 ;  /* 0x0000006dff2d1219 */ /* 0x004fc4000001162c */
[----:B------:R-:W-:Y:S02]  /*7050*/  MOV R109, R38 ;  /* 0x00000026006d7202 */ /* 0x000fe40000000f00 */
[C---:B------:R-:W-:Y:S01]  /*7060*/  IADD3 R33, P3, R36.reuse, 0x4000, RZ ;  /* 0x0000400024217810 */ /* 0x040fe20007f7e0ff */
[----:B------:R-:W-:Y:S01]  /*7070*/  IMAD.MOV R39, RZ, RZ, -R45 ;  /* 0x000000ffff277224 */ /* 0x000fe200078e0a2d */
[C---:B------:R-:W-:Y:S02]  /*7080*/  IADD3 R29, P2, R36.reuse, 0x5000, RZ ;  /* 0x00005000241d7810 */ /* 0x040fe40007f5e0ff */
[----:B------:R-:W-:Y:S01]  /*7090*/  IADD3 R107, P6, R36, 0x7000, RZ ;  /* 0x00007000246b7810 */ /* 0x000fe20007fde0ff */
[----:B------:R0:W-:Y:S01]  /*70a0*/  STSM.16.M88.4 [R110], R4 ;  /* 0x000000046e007844 */ /* 0x0001e20000000200 */
[----:B------:R-:W-:Y:S01]  /*70b0*/  LOP3.LUT R36, R21, R36, RZ, 0x3c, !PT ;  /* 0x0000002415247212 */ /* 0x000fe200078e3cff */
[--C-:B------:R-:W-:Y:S01]  /*70c0*/  IMAD.X R21, RZ, RZ, R37.reuse, P0 ;  /* 0x000000ffff157224 */ /* 0x100fe200000e0625 */
[----:B------:R-:W-:Y:S01]  /*70d0*/  IADD3 R12, P0, R45, R12, RZ ;  /* 0x0000000c2d0c7210 */ /* 0x000fe20007f1e0ff */
[--C-:B------:R-:W-:Y:S01]  /*70e0*/  IMAD.X R27, RZ, RZ, R37.reuse, P2 ;  /* 0x000000ffff1b7224 */ /* 0x100fe200010e0625 */
[----:B------:R-:W-:Y:S01]  /*70f0*/  LOP3.LUT R26, R29, 0x380, RZ, 0xc0, !PT ;  /* 0x000003801d1a7812 */ /* 0x000fe200078ec0ff */
[----:B------:R-:W-:Y:S01]  /*7100*/  IMAD.X R25, RZ, RZ, R37, P6 ;  /* 0x000000ffff197224 */ /* 0x000fe200030e0625 */
[----:B------:R-:W-:-:S02]  /*7110*/  MOV R15, R14 ;  /* 0x0000000e000f7202 */ /* 0x000fc40000000f00 */
[----:B------:R-:W-:Y:S02]  /*7120*/  SHF.R.U64 R26, R26, 0x3, RZ ;  /* 0x000000031a1a7819 */ /* 0x000fe400000012ff */
[----:B------:R-:W-:Y:S01]  /*7130*/  MOV R108, R40 ;  /* 0x00000028006c7202 */ /* 0x000fe20000000f00 */
[----:B------:R-:W-:Y:S01]  /*7140*/  IMAD R40, R99, 0x80, R191 ;  /* 0x0000008063287824 */ /* 0x000fe200078e02bf */
[----:B------:R-:W-:Y:S02]  /*7150*/  MOV R14, R8 ;  /* 0x00000008000e7202 */ /* 0x000fe40000000f00 */
[----:B------:R-:W-:Y:S01]  /*7160*/  F2FP.F16.F32.PACK_AB R8, R3, R92 ;  /* 0x0000005c0308723e */ /* 0x000fe200000000ff */
[----:B0-----:R-:W-:Y:S01]  /*7170*/  IMAD R4, R100, UR12, RZ ;  /* 0x0000000c64047c24 */ /* 0x001fe2000f8e02ff */
[----:B------:R-:W-:Y:S01]  /*7180*/  MOV R110, R10 ;  /* 0x0000000a006e7202 */ /* 0x000fe20000000f00 */
[C---:B------:R-:W-:Y:S01]  /*7190*/  IMAD R11, R0.reuse, R39, R111 ;  /* 0x00000027000b7224 */ /* 0x040fe200078e026f */
[----:B------:R-:W-:Y:S01]  /*71a0*/  SHF.R.S32.HI R39, RZ, 0x1f, R45 ;  /* 0x0000001fff277819 */ /* 0x000fe2000001142d */
[----:B------:R-:W-:Y:S01]  /*71b0*/  IMAD R101, R101, UR39, R4 ;  /* 0x0000002765657c24 */ /* 0x000fe2000f8e0204 */
[----:B------:R-:W-:Y:S01]  /*71c0*/  F2FP.F16.F32.PACK_AB R4, R95, R96 ;  /* 0x000000605f04723e */ /* 0x000fe200000000ff */
[----:B------:R-:W-:Y:S01]  /*71d0*/  IMAD R3, R0, UR5, RZ ;  /* 0x0000000500037c24 */ /* 0x000fe2000f8e02ff */
[----:B------:R-:W-:-:S02]  /*71e0*/  SHF.R.S32.HI R10, RZ, 0x1f, R11 ;  /* 0x0000001fff0a7819 */ /* 0x000fc4000001140b */
[----:B------:R-:W-:Y:S02]  /*71f0*/  IADD3.X R13, R39, R13, R101, P0, !PT ;  /* 0x0000000d270d7210 */ /* 0x000fe400007fe465 */
[----:B------:R-:W-:Y:S01]  /*7200*/  F2FP.F16.F32.PACK_AB R5, R103, R106 ;  /* 0x0000006a6705723e */ /* 0x000fe200000000ff */
[----:B------:R-:W-:Y:S01]  /*7210*/  IMAD R10, R10, UR6, RZ ;  /* 0x000000060a0a7c24 */ /* 0x000fe2000f8e02ff */
[----:B------:R-:W-:Y:S01]  /*7220*/  F2FP.F16.F32.PACK_AB R6, R93, R94 ;  /* 0x0000005e5d06723e */ /* 0x000fe200000000ff */
[C---:B------:R-:W-:Y:S01]  /*7230*/  IMAD.WIDE.U32 R12, R11.reuse, UR6, R12 ;  /* 0x000000060b0c7c25 */ /* 0x040fe2000f8e000c */
[----:B------:R-:W-:Y:S02]  /*7240*/  F2FP.F16.F32.PACK_AB R7, R102, R105 ;  /* 0x000000696607723e */ /* 0x000fe400000000ff */
[----:B------:R-:W-:Y:S01]  /*7250*/  LOP3.LUT R26, R26, R29, RZ, 0x3c, !PT ;  /* 0x0000001d1a1a7212 */ /* 0x000fe200078e3cff */
[----:B------:R-:W-:Y:S01]  /*7260*/  IMAD R39, R11, UR7, R10 ;  /* 0x000000070b277c24 */ /* 0x000fe2000f8e020a */
[----:B------:R-:W-:Y:S01]  /*7270*/  ULDC.64 UR6, c[0x0][0xb50] ;  /* 0x0002d40000067ab9 */ /* 0x000fe20000000a00 */
[----:B------:R0:W-:Y:S01]  /*7280*/  STSM.16.M88.4 [R15], R4 ;  /* 0x000000040f007844 */ /* 0x0001e20000000200 */
[----:B------:R-:W-:Y:S01]  /*7290*/  LOP3.LUT R24, R107, 0x380, RZ, 0xc0, !PT ;  /* 0x000003806b187812 */ /* 0x000fe200078ec0ff */
[----:B------:R-:W-:Y:S01]  /*72a0*/  IMAD.X R29, RZ, RZ, R37, P3 ;  /* 0x000000ffff1d7224 */ /* 0x000fe200018e0625 */
[----:B------:R-:W-:-:S02]  /*72b0*/  LOP3.LUT P0, RZ, R187, 0x3, RZ, 0xc0, !PT ;  /* 0x00000003bbff7812 */ /* 0x000fc4000780c0ff */
[----:B------:R-:W-:Y:S02]  /*72c0*/  F2FP.F16.F32.PACK_AB R9, R97, R98 ;  /* 0x000000626109723e */ /* 0x000fe400000000ff */
[----:B------:R-:W-:Y:S02]  /*72d0*/  F2FP.F16.F32.PACK_AB R10, R90, R91 ;  /* 0x0000005b5a0a723e */ /* 0x000fe400000000ff */
[----:B------:R-:W-:Y:S02]  /*72e0*/  F2FP.F16.F32.PACK_AB R11, R47, R46 ;  /* 0x0000002e2f0b723e */ /* 0x000fe400000000ff */
[----:B------:R-:W-:Y:S02]  /*72f0*/  LEA R38, P3, R12, UR6, 0x2 ;  /* 0x000000060c267c11 */ /* 0x000fe4000f8610ff */
[----:B------:R-:W-:Y:S01]  /*7300*/  SHF.R.U64 R24, R24, 0x3, RZ ;  /* 0x0000000318187819 */ /* 0x000fe200000012ff */
[----:B------:R1:W-:Y:S01]  /*7310*/  STSM.16.M88.4 [R14], R8 ;  /* 0x000000080e007844 */ /* 0x0003e20000000200 */
[CC--:B------:R-:W-:Y:S01]  /*7320*/  ISETP.GE.OR P2, PT, R40.reuse, R3.reuse, P0 ;  /* 0x000000032800720c */ /* 0x0c0fe20000746670 */
[----:B0-----:R-:W-:Y:S01]  /*7330*/  VIADD R4, R40, 0x8 ;  /* 0x0000000828047836 */ /* 0x001fe20000000000 */
[----:B------:R-:W-:Y:S01]  /*7340*/  F2FP.F16.F32.PACK_AB R6, R53, R52 ;  /* 0x000000343506723e */ /* 0x000fe200000000ff */
[----:B------:R-:W-:Y:S01]  /*7350*/  IMAD.IADD R5, R13, 0x1, R39 ;  /* 0x000000010d057824 */ /* 0x000fe200078e0227 */
[----:B------:R-:W-:Y:S01]  /*7360*/  F2FP.F16.F32.PACK_AB R7, R55, R54 ;  /* 0x000000363707723e */ /* 0x000fe200000000ff */
[----:B------:R-:W-:Y:S01]  /*7370*/  SHFL.IDX PT, R90, R38, RZ, 0x1c1f ;  /* 0x001c1fff265a7589 */ /* 0x000fe200000e0000 */
[----:B------:R-:W-:-:S02]  /*7380*/  ISETP.GE.OR P0, PT, R4, R3, P0 ;  /* 0x000000030400720c */ /* 0x000fc40000706670 */
[----:B------:R-:W-:Y:S02]  /*7390*/  LEA.HI.X R39, R12, UR7, R5, 0x2, P3 ;  /* 0x000000070c277c11 */ /* 0x000fe400098f1405 */
[----:B------:R-:W-:Y:S02]  /*73a0*/  F2FP.F16.F32.PACK_AB R4, R49, R48 ;  /* 0x000000303104723e */ /* 0x000fe400000000ff */
[----:B------:R-:W-:Y:S01]  /*73b0*/  F2FP.F16.F32.PACK_AB R5, R51, R50 ;  /* 0x000000323305723e */ /* 0x000fe200000000ff */
[----:B------:R-:W0:Y:S01]  /*73c0*/  SHFL.IDX PT, R91, R39, RZ, 0x1c1f ;  /* 0x001c1fff275b7589 */ /* 0x000e2200000e0000 */
[----:B------:R-:W-:Y:S02]  /*73d0*/  F2FP.F16.F32.PACK_AB R12, R57, R56 ;  /* 0x00000038390c723e */ /* 0x000fe400000000ff */
[----:B------:R-:W-:Y:S01]  /*73e0*/  F2FP.F16.F32.PACK_AB R13, R59, R58 ;  /* 0x0000003a3b0d723e */ /* 0x000fe200000000ff */
[----:B------:R-:W-:Y:S01]  /*73f0*/  STSM.16.M88.4 [R110], R4 ;  /* 0x000000046e007844 */ /* 0x000fe20000000200 */
[----:B-1----:R-:W-:Y:S01]  /*7400*/  F2FP.F16.F32.PACK_AB R14, R61, R60 ;  /* 0x0000003c3d0e723e */ /* 0x002fe200000000ff */
[----:B------:R-:W1:Y:S01]  /*7410*/  @P1 LDC R59, c[0x0][0xbec] ;  /* 0x0002fb00ff3b1b82 */ /* 0x000e620000000800 */
[----:B------:R-:W-:Y:S01]  /*7420*/  F2FP.F16.F32.PACK_AB R15, R63, R62 ;  /* 0x0000003e3f0f723e */ /* 0x000fe200000000ff */
[----:B------:R-:W-:Y:S01]  /*7430*/  SHFL.IDX PT, R56, R38, 0x1, 0x1c1f ;  /* 0x003c1f0026387f89 */ /* 0x000fe200000e0000 */
[----:B------:R-:W-:-:S02]  /*7440*/  F2FP.F16.F32.PACK_AB R72, R73, R72 ;  /* 0x000000484948723e */ /* 0x000fc400000000ff */
[----:B------:R-:W-:Y:S01]  /*7450*/  LOP3.LUT R24, R24, R107, RZ, 0x3c, !PT ;  /* 0x0000006b18187212 */ /* 0x000fe200078e3cff */
[----:B------:R-:W-:Y:S01]  /*7460*/  STSM.16.M88.4 [R109], R12 ;  /* 0x0000000c6d007844 */ /* 0x000fe20000000200 */
[----:B------:R-:W-:Y:S01]  /*7470*/  F2FP.F16.F32.PACK_AB R8, R65, R64 ;  /* 0x000000404108723e */ /* 0x000fe200000000ff */
[----:B------:R-:W2:Y:S01]  /*7480*/  @P1 LDC R58, c[0x0][0xbf0] ;  /* 0x0002fc00ff3a1b82 */ /* 0x000ea20000000800 */
[----:B------:R-:W-:Y:S01]  /*7490*/  F2FP.F16.F32.PACK_AB R9, R67, R66 ;  /* 0x000000424309723e */ /* 0x000fe200000000ff */
[----:B------:R-:W3:Y:S01]  /*74a0*/  SHFL.IDX PT, R57, R39, 0x1, 0x1c1f ;  /* 0x003c1f0027397f89 */ /* 0x000ee200000e0000 */
[----:B------:R-:W-:Y:S02]  /*74b0*/  F2FP.F16.F32.PACK_AB R10, R69, R68 ;  /* 0x00000044450a723e */ /* 0x000fe400000000ff */
[----:B------:R-:W-:Y:S02]  /*74c0*/  F2FP.F16.F32.PACK_AB R11, R71, R70 ;  /* 0x00000046470b723e */ /* 0x000fe400000000ff */
[----:B------:R-:W-:-:S02]  /*74d0*/  F2FP.F16.F32.PACK_AB R73, R75, R74 ;  /* 0x0000004a4b49723e */ /* 0x000fc400000000ff */
[----:B------:R-:W-:Y:S01]  /*74e0*/  F2FP.F16.F32.PACK_AB R80, R81, R80 ;  /* 0x000000505150723e */ /* 0x000fe200000000ff */
[----:B------:R-:W-:Y:S01]  /*74f0*/  STSM.16.M88.4 [R108], R8 ;  /* 0x000000086c007844 */ /* 0x000fe20000000200 */
[----:B------:R-:W-:Y:S02]  /*7500*/  MOV R107, R42 ;  /* 0x0000002a006b7202 */ /* 0x000fe40000000f00 */
[----:B------:R-:W-:Y:S02]  /*7510*/  F2FP.F16.F32.PACK_AB R74, R77, R76 ;  /* 0x0000004c4d4a723e */ /* 0x000fe400000000ff */
[----:B------:R-:W-:Y:S02]  /*7520*/  F2FP.F16.F32.PACK_AB R75, R79, R78 ;  /* 0x0000004e4f4b723e */ /* 0x000fe400000000ff */
[----:B------:R-:W-:Y:S02]  /*7530*/  F2FP.F16.F32.PACK_AB R81, R83, R82 ;  /* 0x000000525351723e */ /* 0x000fe400000000ff */
[----:B------:R-:W-:Y:S01]  /*7540*/  F2FP.F16.F32.PACK_AB R82, R85, R84 ;  /* 0x000000545552723e */ /* 0x000fe200000000ff */
[----:B------:R-:W-:Y:S01]  /*7550*/  STSM.16.M88.4 [R107], R72 ;  /* 0x000000486b007844 */ /* 0x000fe20000000200 */
[----:B------:R-:W-:-:S02]  /*7560*/  F2FP.F16.F32.PACK_AB R83, R87, R86 ;  /* 0x000000565753723e */ /* 0x000fc400000000ff */
[----:B------:R-:W-:Y:S02]  /*7570*/  LOP3.LUT R28, R33, 0x380, RZ, 0xc0, !PT ;  /* 0x00000380211c7812 */ /* 0x000fe400078ec0ff */
[----:B------:R-:W-:Y:S01]  /*7580*/  R2UR UR13, R184 ;  /* 0x00000000b80d72ca */ /* 0x000fe200000e0000 */
[----:B------:R-:W-:Y:S01]  /*7590*/  STSM.16.M88.4 [R104], R80 ;  /* 0x0000005068007844 */ /* 0x000fe20000000200 */
[----:B------:R-:W-:Y:S01]  /*75a0*/  UIMAD UR5, UR11, UR8, URZ ;  /* 0x000000080b0572a4 */ /* 0x000fe2000f8e023f */
[----:B------:R-:W-:Y:S01]  /*75b0*/  SHF.R.U64 R28, R28, 0x3, RZ ;  /* 0x000000031c1c7819 */ /* 0x000fe200000012ff */
[----:B------:R-:W-:Y:S01]  /*75c0*/  BAR.SYNC.DEFER_BLOCKING 0x1, 0x100 ;  /* 0x0044000000007b1d */ /* 0x000fe20000010000 */
[----:B------:R-:W-:Y:S02]  /*75d0*/  UIMAD.WIDE.U32 UR6, UR10, UR8, URZ ;  /* 0x000000080a0672a5 */ /* 0x000fe4000f8e003f */
[----:B------:R-:W-:Y:S01]  /*75e0*/  LOP3.LUT R28, R28, R33, RZ, 0x3c, !PT ;  /* 0x000000211c1c7212 */ /* 0x000fe200078e3cff */
[----:B------:R-:W-:Y:S01]  /*75f0*/  UIMAD UR5, UR10, UR9, UR5 ;  /* 0x000000090a0572a4 */ /* 0x000fe2000f8e0205 */
[----:B------:R-:W-:-:S02]  /*7600*/  IMAD.X R33, RZ, RZ, R37, P5 ;  /* 0x000000ffff217224 */ /* 0x000fc400028e0625 */
[----:B------:R-:W-:Y:S01]  /*7610*/  ULDC.64 UR8, c[0x0][0xaf0] ;  /* 0x0002bc0000087ab9 */ /* 0x000fe20000000a00 */
[----:B------:R-:W-:Y:S01]  /*7620*/  UIADD3 UR7, UR7, UR5, URZ ;  /* 0x0000000507077290 */ /* 0x000fe2000fffe03f */
[----:B0-----:R-:W-:Y:S01]  /*7630*/  @!P2 ST.E desc[UR60][R90.64], R89 ;  /* 0x000000595a00a985 */ /* 0x001fe2000c10193c */
[----:B------:R-:W-:Y:S02]  /*7640*/  UIADD3 UR4, UR4, 0x34820, URZ ;  /* 0x0003482004047890 */ /* 0x000fe4000fffe03f */
[----:B------:R-:W-:Y:S01]  /*7650*/  UIADD3 UR36, UR36, 0x1, URZ ;  /* 0x0000000124247890 */ /* 0x000fe2000fffe03f */
[----:B---3--:R0:W-:Y:S01]  /*7660*/  @!P0 ST.E desc[UR60][R56.64], R88 ;  /* 0x0000005838008985 */ /* 0x0081e2000c10193c */
[----:B------:R-:W-:-:S03]  /*7670*/  ULDC.64 UR10, c[0x0][0xa80] ;  /* 0x0002a000000a7ab9 */ /* 0x000fc60000000a00 */
[----:B------:R3:W5:Y:S04]  /*7680*/  LD.E.128 R44, desc[UR60][R34.64] ;  /* 0x0000003c222c7980 */ /* 0x000768000c101d00 */
[----:B------:R1:W5:Y:S01]  /*7690*/  LD.E.128 R12, desc[UR60][R20.64] ;  /* 0x0000003c140c7980 */ /* 0x000362000c101d00 */
[----:B0-----:R-:W-:Y:S01]  /*76a0*/  IMAD R56, R23, 0x20, R186 ;  /* 0x0000002017387824 */ /* 0x001fe200078e02ba */
[----:B------:R-:W-:Y:S01]  /*76b0*/  UIMAD UR5, UR12, UR8, URZ ;  /* 0x000000080c0572a4 */ /* 0x000fe2000f8e023f */
[----:B---3--:R-:W0:Y:S01]  /*76c0*/  LDC.64 R34, c[0x0][0xae0] ;  /* 0x0002b800ff227b82 */ /* 0x008e220000000a00 */
[----:B------:R3:W5:Y:S01]  /*76d0*/  LD.E.128 R8, desc[UR60][R24.64] ;  /* 0x0000003c18087980 */ /* 0x000762000c101d00 */
[----:B------:R-:W-:Y:S01]  /*76e0*/  IMAD R56, R99, 0x80, R56 ;  /* 0x0000008063387824 */ /* 0x000fe200078e0238 */
[----:B------:R-:W-:-:S02]  /*76f0*/  UIMAD.WIDE.U32 UR6, UR39, UR8, UR6 ;  /* 0x00000008270672a5 */ /* 0x000fc4000f8e0006 */
[----:B------:R-:W5:Y:S01]  /*7700*/  LD.E.128 R36, desc[UR60][R36.64] ;  /* 0x0000003c24247980 */ /* 0x000f62000c101d00 */
[----:B-1----:R-:W-:-:S03]  /*7710*/  @P1 IMAD.HI.U32 R21, R56, R59, RZ ;  /* 0x0000003b38151227 */ /* 0x002fc600078e00ff */
[----:B------:R-:W5:Y:S01]  /*7720*/  LD.E.128 R40, desc[UR60][R32.64] ;  /* 0x0000003c20287980 */ /* 0x000f62000c101d00 */
[----:B------:R-:W-:Y:S01]  /*7730*/  IMAD.MOV.U32 R20, RZ, RZ, R56 ;  /* 0x000000ffff147224 */ /* 0x000fe200078e0038 */
[----:B--2---:R-:W-:Y:S01]  /*7740*/  @P1 SHF.R.U32.HI R20, RZ, R58, R21 ;  /* 0x0000003aff141219 */ /* 0x004fe20000011615 */
[----:B------:R-:W-:Y:S01]  /*7750*/  UIMAD UR5, UR39, UR9, UR5 ;  /* 0x00000009270572a4 */ /* 0x000fe2000f8e0205 */
[----:B------:R-:W5:Y:S02]  /*7760*/  LD.E.128 R4, desc[UR60][R30.64] ;  /* 0x0000003c1e047980 */ /* 0x000f64000c101d00 */
[--C-:B------:R-:W-:Y:S01]  /*7770*/  SHF.R.S32.HI R21, RZ, 0x1f, R20.reuse ;  /* 0x0000001fff157819 */ /* 0x100fe20000011414 */
[----:B---3--:R-:W-:Y:S01]  /*7780*/  IMAD.MOV R25, RZ, RZ, -R20 ;  /* 0x000000ffff197224 */ /* 0x008fe200078e0a14 */
[----:B------:R-:W-:Y:S01]  /*7790*/  UIADD3 UR7, UR7, UR5, URZ ;  /* 0x0000000507077290 */ /* 0x000fe2000fffe03f */
[----:B------:R-:W5:Y:S01]  /*77a0*/  LD.E.128 R52, desc[UR60][R28.64] ;  /* 0x0000003c1c347980 */ /* 0x000f62000c101d00 */
[----:B------:R-:W-:Y:S01]  /*77b0*/  ULDC.64 UR8, c[0x0][0xad8] ;  /* 0x0002b60000087ab9 */ /* 0x000fe20000000a00 */
[----:B------:R-:W-:-:S02]  /*77c0*/  IMAD R25, R0, R25, R56 ;  /* 0x0000001900197224 */ /* 0x000fc400078e0238 */
[----:B------:R1:W5:Y:S01]  /*77d0*/  LD.E.128 R48, desc[UR60][R26.64] ;  /* 0x0000003c1a307980 */ /* 0x000362000c101d00 */
[----:B0-----:R-:W-:Y:S01]  /*77e0*/  IMAD R21, R21, R34, RZ ;  /* 0x0000002215157224 */ /* 0x001fe200078e02ff */
[----:B------:R-:W-:Y:S01]  /*77f0*/  @!PT LDS RZ, [RZ] ;  /* 0x00000000fffff984 */ /* 0x000fe20000000800 */
[----:B------:R-:W-:Y:S01]  /*7800*/  @!PT LDS RZ, [RZ] ;  /* 0x00000000fffff984 */ /* 0x000fe20000000800 */
[----:B------:R-:W-:Y:S01]  /*7810*/  @!PT LDS RZ, [RZ] ;  /* 0x00000000fffff984 */ /* 0x000fe20000000800 */
[----:B------:R-:W-:Y:S01]  /*7820*/  @!PT LDS RZ, [RZ] ;  /* 0x00000000fffff984 */ /* 0x000fe20000000800 */
[----:B------:R0:W-:Y:S06]  /*7830*/  MEMBAR.ALL.CTA ;  /* 0x0000000000007992 */ /* 0x0001ec0000008000 */
[----:B0-----:R-:W0:Y:S01]  /*7840*/  FENCE.VIEW.ASYNC.S ;  /* 0x00000000000073c6 */ /* 0x001e220000000000 */
[----:B------:R-:W-:Y:S01]  /*7850*/  SHF.R.S32.HI R0, RZ, 0x1f, R25 ;  /* 0x0000001fff007819 */ /* 0x000fe20000011419 */
[----:B-1----:R-:W-:-:S02]  /*7860*/  IMAD R27, R20, R35, R21 ;  /* 0x00000023141b7224 */ /* 0x002fc400078e0215 */
[----:B------:R-:W-:-:S04]  /*7870*/  IMAD.WIDE.U32 R20, R20, R34, UR6 ;  /* 0x0000000614147e25 */ /* 0x000fc8000f8e0022 */
[----:B------:R-:W-:Y:S02]  /*7880*/  IMAD.IADD R21, R21, 0x1, R27 ;  /* 0x0000000115157824 */ /* 0x000fe400078e021b */
[----:B------:R-:W-:Y:S02]  /*7890*/  IMAD R0, R0, UR8, RZ ;  /* 0x0000000800007c24 */ /* 0x000fe4000f8e02ff */
[----:B------:R-:W-:Y:S01]  /*78a0*/  IMAD R30, R99, 0x80, R186 ;  /* 0x00000080631e7824 */ /* 0x000fe200078e02ba */
[----:B------:R-:W-:Y:S01]  /*78b0*/  ULDC UR5, c[0x0][0xc] ;  /* 0x0000030000057ab9 */ /* 0x000fe20000000800 */
[C---:B------:R-:W-:Y:S02]  /*78c0*/  IMAD R27, R25.reuse, UR9, R0 ;  /* 0x00000009191b7c24 */ /* 0x040fe4000f8e0200 */
[----:B------:R-:W-:Y:S01]  /*78d0*/  IMAD.WIDE.U32 R20, R25, UR8, R20 ;  /* 0x0000000819147c25 */ /* 0x000fe2000f8e0014 */
[----:B------:R-:W-:Y:S01]  /*78e0*/  ISETP.GE.AND P1, PT, R30, R3, PT ;  /* 0x000000031e00720c */ /* 0x000fe20003f26270 */
[----:B------:R-:W-:Y:S01]  /*78f0*/  UMOV UR6, 0x1 ;  /* 0x0000000100067882 */ /* 0x000fe20000000000 */
[----:B------:R-:W-:Y:S01]  /*7900*/  UIADD3 UR13, UR5, UR13, URZ ;  /* 0x0000000d050d7290 */ /* 0x000fe2000fffe03f */
[----:B------:R-:W-:Y:S01]  /*7910*/  IMAD.IADD R21, R21, 0x1, R27 ;  /* 0x0000000115157824 */ /* 0x000fe200078e021b */
[----:B------:R-:W-:Y:S01]  /*7920*/  UPRMT UR5, URZ, 0x654, UR4 ;  /* 0x000006543f057896 */ /* 0x000fe20008000004 */
[----:B------:R-:W-:Y:S01]  /*7930*/  LEA R28, P0, R20, UR10, 0x1 ;  /* 0x0000000a141c7c11 */ /* 0x000fe2000f8008ff */
[----:B------:R-:W-:Y:S01]  /*7940*/  UPRMT UR4, UR6, 0x654, UR4 ;  /* 0x0000065406047896 */ /* 0x000fe20008000004 */
[----:B------:R-:W-:Y:S01]  /*7950*/  VIADD R0, R30, 0x20 ;  /* 0x000000201e007836 */ /* 0x000fe20000000000 */
[----:B------:R-:W-:Y:S01]  /*7960*/  UISETP.NE.AND UP0, UPT, UR36, 0x2, UPT ;  /* 0x000000022400788c */ /* 0x000fe2000bf05270 */
[----:B------:R-:W-:-:S03]  /*7970*/  LEA.HI.X R29, R20, UR11, R21, 0x1, P0 ;  /* 0x0000000b141d7c11 */ /* 0x000fc600080f0c15 */
[----:B------:R-:W-:Y:S01]  /*7980*/  USEL UR6, URZ, 0x1, UP0 ;  /* 0x000000013f067887 */ /* 0x000fe20008000000 */
[-C--:B------:R-:W-:Y:S01]  /*7990*/  ISETP.GE.AND P3, PT, R0, R3.reuse, PT ;  /* 0x000000030000720c */ /* 0x080fe20003f66270 */
[----:B------:R-:W-:Y:S01]  /*79a0*/  VIADD R0, R30, 0x40 ;  /* 0x000000401e007836 */ /* 0x000fe20000000000 */
[----:B0-----:R-:W-:Y:S01]  /*79b0*/  SYNCS.ARRIVE.TRANS64.RED.A1T0 RZ, [UR5], RZ ;  /* 0x000000ffffff79a7 */ /* 0x001fe20008100405 */
[----:B------:R-:W-:Y:S01]  /*79c0*/  IMAD.U32 R184, RZ, RZ, UR13 ;  /* 0x0000000dffb87e24 */ /* 0x000fe2000f8e00ff */
[----:B------:R-:W-:Y:S01]  /*79d0*/  USEL UR36, UR36, URZ, UP0 ;  /* 0x0000003f24247287 */ /* 0x000fe20008000000 */
[----:B------:R0:W1:Y:S01]  /*79e0*/  SHFL.IDX PT, R26, R28, RZ, 0x181f ;  /* 0x00181fff1c1a7589 */ /* 0x00006200000e0000 */
[----:B------:R-:W-:Y:S01]  /*79f0*/  ULOP3.LUT UR37, UR37, UR6, URZ, 0x3c, !UPT ;  /* 0x0000000625257292 */ /* 0x000fe2000f8e3c3f */
[----:B------:R-:W-:Y:S02]  /*7a00*/  BSSY B0, `(.L_x_208) ;  /* 0x000000d000007945 */ /* 0x000fe40003800000 */
[----:B------:R0:W2:Y:S01]  /*7a10*/  SHFL.IDX PT, R27, R29, RZ, 0x181f ;  /* 0x00181fff1d1b7589 */ /* 0x0000a200000e0000 */
[----:B------:R-:W-:Y:S01]  /*7a20*/  SYNCS.ARRIVE.TRANS64.RED.A1T0 RZ, [UR4], RZ ;  /* 0x000000ffffff79a7 */ /* 0x000fe20008100404 */
[----:B------:R-:W-:Y:S01]  /*7a30*/  ISETP.GE.AND P0, PT, R0, R3, PT ;  /* 0x000000030000720c */ /* 0x000fe20003f06270 */
[----:B------:R-:W-:-:S12]  /*7a40*/  @P1 BRA `(.L_x_209) ;  /* 0x0000000000201947 */ /* 0x000fd80003800000 */
[----:B------:R-:W-:Y:S02]  /*7a50*/  ULDC UR4, c[0x0][0xac8] ;  /* 0x0002b20000047ab9 */ /* 0x000fe40000000800 */
[----:B------:R-:W-:Y:S02]  /*7a60*/  ISETP.GE.AND P2, PT, R22, UR4, PT ;  /* 0x0000000416007c0c */ /* 0x000fe4000bf46270 */
[----:B------:R-:W-:-:S11]  /*7a70*/  ISETP.GE.AND P1, PT, R19, UR4, PT ;  /* 0x0000000413007c0c */ /* 0x000fd6000bf26270 */
[C---:B-1----:R-:W-:Y:S02]  /*7a80*/  @!P2 LEA R24, P4, R22.reuse, R26, 0x1 ;  /* 0x0000001a1618a211 */ /* 0x042fe400078808ff */
[----:B--2---:R-:W-:Y:S02]  /*7a90*/  @!P1 IMAD.WIDE R20, R19, 0x2, R26 ;  /* 0x0000000213149825 */ /* 0x004fe400078e021a */
[----:B------:R-:W-:-:S03]  /*7aa0*/  @!P2 LEA.HI.X R25, R22, R27, R196, 0x1, P4 ;  /* 0x0000001b1619a211 */ /* 0x000fc600020f0cc4 */
[----:B-----5:R3:W-:Y:S04]  /*7ab0*/  @!P1 ST.E.128 desc[UR60][R20.64], R36 ;  /* 0x0000002414009985 */ /* 0x0207e8000c101d3c */
[----:B------:R3:W-:Y:S02]  /*7ac0*/  @!P2 ST.E.128 desc[UR60][R24.64], R52 ;  /* 0x000000341800a985 */ /* 0x0007e4000c101d3c */
.L_x_209:
[----:B------:R-:W-:Y:S05]  /*7ad0*/  BSYNC B0 ;  /* 0x0000000000007941 */ /* 0x000fea0003800000 */
.L_x_208:
[----:B--2---:R2:W4:Y:S01]  /*7ae0*/  SHFL.IDX PT, R27, R29, 0x1, 0x181f ;  /* 0x00381f001d1b7f89 */ /* 0x00452200000e0000 */
[----:B------:R-:W-:Y:S03]  /*7af0*/  BSSY B0, `(.L_x_210) ;  /* 0x000000b000007945 */ /* 0x000fe60003800000 */
[----:B-1----:R2:W1:Y:S01]  /*7b00*/  SHFL.IDX PT, R26, R28, 0x1, 0x181f ;  /* 0x00381f001c1a7f89 */ /* 0x00246200000e0000 */
[----:B------:R-:W-:Y:S05]  /*7b10*/  @P3 BRA `(.L_x_211) ;  /* 0x0000000000203947 */ /* 0x000fea0003800000 */
[----:B------:R-:W-:Y:S02]  /*7b20*/  ULDC UR4, c[0x0][0xac8] ;  /* 0x0002b20000047ab9 */ /* 0x000fe40000000800 */
[----:B------:R-:W-:Y:S02]  /*7b30*/  ISETP.GE.AND P3, PT, R22, UR4, PT ;  /* 0x0000000416007c0c */ /* 0x000fe4000bf66270 */
[----:B------:R-:W-:-:S11]  /*7b40*/  ISETP.GE.AND P2, PT, R19, UR4, PT ;  /* 0x0000000413007c0c */ /* 0x000fd6000bf46270 */
[C---:B-1-3--:R-:W-:Y:S02]  /*7b50*/  @!P3 LEA R24, P1, R22.reuse, R26, 0x1 ;  /* 0x0000001a1618b211 */ /* 0x04afe400078208ff */
[----:B----4-:R-:W-:Y:S02]  /*7b60*/  @!P2 IMAD.WIDE R20, R19, 0x2, R26 ;  /* 0x000000021314a825 */ /* 0x010fe400078e021a */
[----:B------:R-:W-:-:S03]  /*7b70*/  @!P3 LEA.HI.X R25, R22, R27, R196, 0x1, P1 ;  /* 0x0000001b1619b211 */ /* 0x000fc600008f0cc4 */
[----:B-----5:R1:W-:Y:S04]  /*7b80*/  @!P2 ST.E.128 desc[UR60][R20.64], R44 ;  /* 0x0000002c1400a985 */ /* 0x0203e8000c101d3c */
[----:B------:R1:W-:Y:S02]  /*7b90*/  @!P3 ST.E.128 desc[UR60][R24.64], R48 ;  /* 0x000000301800b985 */ /* 0x0003e4000c101d3c */
.L_x_211:
[----:B------:R-:W-:Y:S05]  /*7ba0*/  BSYNC B0 ;  /* 0x0000000000007941 */ /* 0x000fea0003800000 */
.L_x_210:
[----:B----4-:R4:W0:Y:S01]  /*7bb0*/  SHFL.IDX PT, R27, R29, 0x2, 0x181f ;  /* 0x00581f001d1b7f89 */ /* 0x01082200000e0000 */
[----:B------:R-:W-:Y:S03]  /*7bc0*/  BSSY B0, `(.L_x_212) ;  /* 0x000000b000007945 */ /* 0x000fe60003800000 */
[----:B-1----:R4:W1:Y:S01]  /*7bd0*/  SHFL.IDX PT, R26, R28, 0x2, 0x181f ;  /* 0x00581f001c1a7f89 */ /* 0x00286200000e0000 */
[----:B------:R-:W-:Y:S05]  /*7be0*/  @P0 BRA `(.L_x_213) ;  /* 0x0000000000200947 */ /* 0x000fea0003800000 */
[----:B------:R-:W-:Y:S02]  /*7bf0*/  ULDC UR4, c[0x0][0xac8] ;  /* 0x0002b20000047ab9 */ /* 0x000fe40000000800 */
[----:B------:R-:W-:Y:S02]  /*7c00*/  ISETP.GE.AND P2, PT, R22, UR4, PT ;  /* 0x0000000416007c0c */ /* 0x000fe4000bf46270 */
[----:B------:R-:W-:-:S11]  /*7c10*/  ISETP.GE.AND P1, PT, R19, UR4, PT ;  /* 0x0000000413007c0c */ /* 0x000fd6000bf26270 */
[C---:B-1-3--:R-:W-:Y:S02]  /*7c20*/  @!P2 LEA R24, P0, R22.reuse, R26, 0x1 ;  /* 0x0000001a1618a211 */ /* 0x04afe400078008ff */
[----:B0-----:R-:W-:Y:S02]  /*7c30*/  @!P1 IMAD.WIDE R20, R19, 0x2, R26 ;  /* 0x0000000213149825 */ /* 0x001fe400078e021a */
[----:B------:R-:W-:-:S03]  /*7c40*/  @!P2 LEA.HI.X R25, R22, R27, R196, 0x1, P0 ;  /* 0x0000001b1619a211 */ /* 0x000fc600000f0cc4 */
[----:B-----5:R0:W-:Y:S04]  /*7c50*/  @!P1 ST.E.128 desc[UR60][R20.64], R40 ;  /* 0x0000002814009985 */ /* 0x0201e8000c101d3c */
[----:B------:R0:W-:Y:S02]  /*7c60*/  @!P2 ST.E.128 desc[UR60][R24.64], R12 ;  /* 0x0000000c1800a985 */ /* 0x0001e4000c101d3c */
.L_x_213:
[----:B------:R-:W-:Y:S05]  /*7c70*/  BSYNC B0 ;  /* 0x0000000000007941 */ /* 0x000fea0003800000 */
.L_x_212:
[----:B------:R-:W-:Y:S01]  /*7c80*/  VIADD R0, R30, 0x60 ;  /* 0x000000601e007836 */ /* 0x000fe20000000000 */
[----:B0--3--:R0:W3:Y:S01]  /*7c90*/  SHFL.IDX PT, R21, R29, 0x3, 0x181f ;  /* 0x00781f001d157f89 */ /* 0x0090e200000e0000 */
[----:B------:R-:W-:Y:S01]  /*7ca0*/  BSSY B0, `(.L_x_214) ;  /* 0x000000d000007945 */ /* 0x000fe20003800000 */
[----:B------:R-:W-:Y:S02]  /*7cb0*/  VIADD R185, R185, 0x1 ;  /* 0x00000001b9b97836 */ /* 0x000fe40000000000 */
[----:B------:R-:W-:Y:S01]  /*7cc0*/  ISETP.GE.AND P0, PT, R0, R3, PT ;  /* 0x000000030000720c */ /* 0x000fe20003f06270 */
[----:B------:R0:W0:-:S12]  /*7cd0*/  SHFL.IDX PT, R20, R28, 0x3, 0x181f ;  /* 0x00781f001c147f89 */ /* 0x00001800000e0000 */
[----:B------:R-:W-:Y:S05]  /*7ce0*/  @P0 BRA `(.L_x_215) ;  /* 0x0000000000200947 */ /* 0x000fea0003800000 */
[----:B------:R-:W-:Y:S02]  /*7cf0*/  ULDC UR4, c[0x0][0xac8] ;  /* 0x0002b20000047ab9 */ /* 0x000fe40000000800 */
[----:B------:R-:W-:Y:S02]  /*7d00*/  ISETP.GE.AND P2, PT, R22, UR4, PT ;  /* 0x0000000416007c0c */ /* 0x000fe4000bf46270 */
[----:B------:R-:W-:-:S11]  /*7d10*/  ISETP.GE.AND P1, PT, R19, UR4, PT ;  /* 0x0000000413007c0c */ /* 0x000fd6000bf26270 */
[C---:B0----5:R-:W-:Y:S02]  /*7d20*/  @!P2 LEA R14, P0, R22.reuse, R20, 0x1 ;  /* 0x00000014160ea211 */ /* 0x061fe400078008ff */
[----:B---3--:R-:W-:Y:S02]  /*7d30*/  @!P1 IMAD.WIDE R12, R19, 0x2, R20 ;  /* 0x00000002130c9825 */ /* 0x008fe400078e0214 */
[----:B------:R-:W-:-:S03]  /*7d40*/  @!P2 LEA.HI.X R15, R22, R21, R196, 0x1, P0 ;  /* 0x00000015160fa211 */ /* 0x000fc600000f0cc4 */
[----:B------:R0:W-:Y:S04]  /*7d50*/  @!P1 ST.E.128 desc[UR60][R12.64], R4 ;  /* 0x000000040c009985 */ /* 0x0001e8000c101d3c */
[----:B------:R0:W-:Y:S02]  /*7d60*/  @!P2 ST.E.128 desc[UR60][R14.64], R8 ;  /* 0x000000080e00a985 */ /* 0x0001e4000c101d3c */
.L_x_215:
[----:B------:R-:W-:Y:S05]  /*7d70*/  BSYNC B0 ;  /* 0x0000000000007941 */ /* 0x000fea0003800000 */
.L_x_214:
[----:B------:R-:W1:Y:S01]  /*7d80*/  LDC R0, c[0x0][0xc34] ;  /* 0x00030d00ff007b82 */ /* 0x000e620000000800 */
[----:B------:R-:W-:-:S13]  /*7d90*/  R2UR UR4, R184 ;  /* 0x00000000b80472ca */ /* 0x000fda00000e0000 */
[----:B-1----:R-:W-:-:S13]  /*7da0*/  ISETP.LE.AND P0, PT, R0, UR4, PT ;  /* 0x0000000400007c0c */ /* 0x002fda000bf03270 */
[----:B------:R-:W-:Y:S05]  /*7db0*/  @!P0 BRA `(.L_x_216) ;  /* 0xffffff9400448947 */ /* 0x000fea000383ffff */
[----:B------:R-:W-:Y:S05]  /*7dc0*/  EXIT ;  /* 0x000000000000794d */ /* 0x000fea0003800000 */
.L_x_182:
[----:B------:R-:W-:-:S08]  /*7dd0*/  NOP ;  /* 0x0000000000007918 */ /* 0x000fd00000000000 */
[----:B0-----:R-:W0:-:S00]  /*7de0*/  USETMAXREG.DEALLOC.CTAPOOL 0x18 ;  /* 0x00000018000079c8 */ /* 0x001e0000080e0500 */
[----:B------:R-:W1:Y:S01]  /*7df0*/  S2UR UR4, SR_CTAID.X ;  /* 0x00000000000479c3 */ /* 0x000e620000002500 */
[----:B0-----:R-:W-:Y:S02]  /*7e00*/  IMAD.MOV.U32 R3, RZ, RZ, 0x1 ;  /* 0x00000001ff037424 */ /* 0x001fe400078e00ff */
[----:B------:R-:W-:-:S03]  /*7e10*/  IMAD.MOV.U32 R19, RZ, RZ, RZ ;  /* 0x000000ffff137224 */ /* 0x000fc600078e00ff */
[----:B------:R0:W-:Y:S02]  /*7e20*/  STL [R1], R3 ;  /* 0x0000000301007387 */ /* 0x0001e40000100800 */
[----:B------:R-:W1:Y:S02]  /*7e30*/  LDC R2, c[0x0][0xc34] ;  /* 0x00030d00ff027b82 */ /* 0x000e640000000800 */
[----:B-1----:R-:W-:Y:S01]  /*7e40*/  ISETP.LE.AND P0, PT, R2, UR4, PT ;  /* 0x0000000402007c0c */ /* 0x002fe2000bf03270 */
[----:B------:R-:W-:-:S12]  /*7e50*/  IMAD.MOV.U32 R2, RZ, RZ, 0x1 ;  /* 0x00000001ff027424 */ /* 0x000fd800078e00ff */
[----:B0-----:R-:W-:Y:S05]  /*7e60*/  @P0 BRA `(.L_x_217) ;  /* 0x00000044002c0947 */ /* 0x001fea0003800000 */
[----:B------:R-:W2:Y:S01]  /*7e70*/  LDL R4, [R1+0x30] ;  /* 0x0000300001047983 */ /* 0x000ea20000100800 */
[----:B------:R-:W0:Y:S01]  /*7e80*/  S2UR UR4, SR_CgaCtaId ;  /* 0x00000000000479c3 */ /* 0x000e220000008800 */
[C---:B------:R-:W-:Y:S01]  /*7e90*/  IMAD.SHL.U32 R2, R0.reuse, 0x8, RZ ;  /* 0x0000000800027824 */ /* 0x040fe200078e00ff */
[C---:B------:R-:W-:Y:S01]  /*7ea0*/  LOP3.LUT R5, R0.reuse, 0x7f, RZ, 0xc0, !PT ;  /* 0x0000007f00057812 */ /* 0x040fe200078ec0ff */
[----:B------:R-:W-:Y:S01]  /*7eb0*/  UMOV UR36, 0x400 ;  /* 0x0000040000247882 */ /* 0x000fe20000000000 */
[----:B------:R-:W-:Y:S01]  /*7ec0*/  LOP3.LUT P0, RZ, R0, 0x1f, RZ, 0xc0, !PT ;  /* 0x0000001f00ff7812 */ /* 0x000fe2000780c0ff */
[----:B------:R-:W-:Y:S01]  /*7ed0*/  IMAD.MOV.U32 R19, RZ, RZ, RZ ;  /* 0x000000ffff137224 */ /* 0x000fe200078e00ff */
[----:B------:R-:W-:Y:S01]  /*7ee0*/  LOP3.LUT R3, R2, 0x1f8, RZ, 0xc0, !PT ;  /* 0x000001f802037812 */ /* 0x000fe200078ec0ff */
[----:B------:R-:W-:Y:S01]  /*7ef0*/  ULDC.64 UR38, c[0x0][0x198] ;  /* 0x0000660000267ab9 */ /* 0x000fe20000000a00 */
[C---:B------:R-:W-:Y:S01]  /*7f00*/  ISETP.NE.AND P1, PT, R5.reuse, RZ, PT ;  /* 0x000000ff0500720c */ /* 0x040fe20003f25270 */
[----:B------:R-:W-:Y:S01]  /*7f10*/  ULDC UR40, c[0x0][0xc] ;  /* 0x0000030000287ab9 */ /* 0x000fe20000000800 */
[----:B------:R-:W-:-:S02]  /*7f20*/  ISETP.NE.OR P0, PT, R5, RZ, !P0 ;  /* 0x000000ff0500720c */ /* 0x000fc40004705670 */
[----:B------:R-:W-:Y:S02]  /*7f30*/  LOP3.LUT R18, R18, 0xfffffffe, RZ, 0xc0, !PT ;  /* 0xfffffffe12127812 */ /* 0x000fe400078ec0ff */
[----:B------:R-:W-:-:S07]  /*7f40*/  LOP3.LUT R2, R2, 0x38, RZ, 0xc0, !PT ;  /* 0x0000003802027812 */ /* 0x000fce00078ec0ff */
[----:B------:R-:W-:Y:S01]  /*7f50*/  @P1 LOP3.LUT R18, R18, 0x1, RZ, 0xfc, !PT ;  /* 0x0000000112121812 */ /* 0x000fe200078efcff */
[----:B0-----:R-:W-:-:S03]  /*7f60*/  ULEA UR36, UR4, UR36, 0x18 ;  /* 0x0000002404247291 */ /* 0x001fc6000f8ec03f */
[----:B------:R-:W-:-:S04]  /*7f70*/  LOP3.LUT R18, R18, 0xfffffffd, RZ, 0xc0, !PT ;  /* 0xfffffffd12127812 */ /* 0x000fc800078ec0ff */
[----:B------:R-:W-:Y:S02]  /*7f80*/  @P0 LOP3.LUT R18, R18, 0x2, RZ, 0xfc, !PT ;  /* 0x0000000212120812 */ /* 0x000fe400078efcff */
[----:B--2---:R-:W-:Y:S02]  /*7f90*/  R2UR UR5, R4 ;  /* 0x00000000040572ca */ /* 0x004fe400000e0000 */
[----:B------:R-:W-:Y:S01]  /*7fa0*/  LOP3.LUT R4, R3, 0x38, R0, 0x78, !PT ;  /* 0x0000003803047812 */ /* 0x000fe200078e7800 */
[----:B------:R-:W-:Y:S02]  /*7fb0*/  IMAD.SHL.U32 R3, R5, 0x8, RZ ;  /* 0x0000000805037824 */ /* 0x000fe400078e00ff */
[----:B------:R-:W-:-:S03]  /*7fc0*/  IMAD.SHL.U32 R0, R0, 0x10, RZ ;  /* 0x0000001000007824 */ /* 0x000fc600078e00ff */
[----:B------:R-:W-:Y:S02]  /*7fd0*/  LOP3.LUT R3, R4, 0x200, R3, 0xf8, !PT ;  /* 0x0000020004037812 */ /* 0x000fe400078ef803 */
[----:B------:R-:W-:-:S03]  /*7fe0*/  SHF.R.U32.HI R4, RZ, 0x3, R5 ;  /* 0x00000003ff047819 */ /* 0x000fc60000011605 */
[----:B------:R-:W-:Y:S01]  /*7ff0*/  ULOP3.LUT UR37, UR5, 0x2, URZ, 0xfc, !UPT ;  /* 0x0000000205257892 */ /* 0x000fe2000f8efc3f */
[----:B------:R-:W0:Y:S01]  /*8000*/  S2UR UR5, SR_CTAID.X ;  /* 0x00000000000579c3 */ /* 0x000e220000002500 */
[----:B------:R-:W-:Y:S02]  /*8010*/  LOP3.LUT R4, R4, 0x70, R0, 0xf8, !PT ;  /* 0x0000007004047812 */ /* 0x000fe400078ef800 */
[----:B------:R-:W-:-:S05]  /*8020*/  LEA R0, R3, UR36, 0x1 ;  /* 0x0000002403007c11 */ /* 0x000fca000f8e08ff */
[----:B------:R1:W-:Y:S02]  /*8030*/  STL [R1+0x10], R0 ;  /* 0x0000100001007387 */ /* 0x0003e40000100800 */
[----:B-1----:R-:W-:Y:S02]  /*8040*/  IMAD.MOV.U32 R0, RZ, RZ, 0x1 ;  /* 0x00000001ff007424 */ /* 0x002fe400078e00ff */
[----:B0-----:R-:W-:-:S05]  /*8050*/  IMAD.U32 R3, RZ, RZ, UR5 ;  /* 0x00000005ff037e24 */ /* 0x001fca000f8e00ff */
[----:B------:R0:W-:Y:S04]  /*8060*/  STL [R1+0x24], R3 ;  /* 0x0000240301007387 */ /* 0x0001e80000100800 */
[----:B------:R-:W-:Y:S04]  /*8070*/  STL [R1+0x2c], RZ ;  /* 0x00002cff01007387 */ /* 0x000fe80000100800 */
[----:B------:R1:W-:Y:S01]  /*8080*/  STL [R1], R0 ;  /* 0x0000000001007387 */ /* 0x0003e20000100800 */
[C---:B0-----:R-:W-:Y:S02]  /*8090*/  LOP3.LUT R3, R2.reuse, 0x40, RZ, 0xfc, !PT ;  /* 0x0000004002037812 */ /* 0x041fe400078efcff */
[----:B-1----:R-:W-:-:S07]  /*80a0*/  LOP3.LUT R0, R2, 0x80, RZ, 0xfc, !PT ;  /* 0x0000008002007812 */ /* 0x002fce00078efcff */
.L_x_301:
[----:B0-----:R-:W2:Y:S01]  /*80b0*/  LDL R4, [R1+0x24] ;  /* 0x0000240001047983 */ /* 0x001ea20000100800 */
[----:B------:R-:W0:Y:S01]  /*80c0*/  LDC R0, c[0x0][0xc38] ;  /* 0x00030e00ff007b82 */ /* 0x000e220000000800 */
        /* <DEDUP_REMOVED lines=9> */
[----:B0-----:R-:W-:Y:S02]  /*8160*/  ISETP.NE.AND P0, PT, R0, 0x1, PT ;  /* 0x000000010000780c */ /* 0x001fe40003f05270 */
[----:B-1----:R-:W-:-:S11]  /*8170*/  ISETP.NE.AND P1, PT, R16, 0x1, PT ;  /* 0x000000011000780c */ /* 0x002fd60003f25270 */
[----:B------:R-:W2:Y:S08]  /*8180*/  @P0 LDC R5, c[0x0][0xc3c] ;  /* 0x00030f00ff050b82 */ /* 0x000eb00000000800 */
[----:B------:R-:W0:Y:S08]  /*8190*/  @P0 LDC R0, c[0x0][0xc40] ;  /* 0x00031000ff000b82 */ /* 0x000e300000000800 */
[----:B------:R-:W1:Y:S01]  /*81a0*/  @P1 LDC.64 R2, c[0x0][0xc48] ;  /* 0x00031200ff021b82 */ /* 0x000e620000000a00 */
[----:B--2---:R-:W-:-:S05]  /*81b0*/  @P0 IMAD.HI.U32 R5, R4, R5, RZ ;  /* 0x0000000504050227 */ /* 0x004fca00078e00ff */
[----:B0-----:R-:W-:Y:S02]  /*81c0*/  @P0 SHF.R.U32.HI R4, RZ, R0, R5 ;  /* 0x00000000ff040219 */ /* 0x001fe40000011605 */
[----:B------:R-:W0:Y:S01]  /*81d0*/  LDC R0, c[0x0][0x2f0] ;  /* 0x0000bc00ff007b82 */ /* 0x000e220000000800 */
[----:B------:R-:W-:Y:S02]  /*81e0*/  PLOP3.LUT P0, PT, PT, PT, UP0, 0x80, 0x0 ;  /* 0x000000000000781c */ /* 0x000fe40003f0f008 */
[----:B-1----:R-:W-:Y:S01]  /*81f0*/  @P1 IMAD.HI.U32 R2, R4, R2, RZ ;  /* 0x0000000204021227 */ /* 0x002fe200078e00ff */
[----:B------:R-:W-:Y:S03]  /*8200*/  STL [R1+0x1c], R4 ;  /* 0x00001c0401007387 */ /* 0x000fe60000100800 */
[----:B------:R-:W-:Y:S01]  /*8210*/  IMAD.MOV.U32 R6, RZ, RZ, R4 ;  /* 0x000000ffff067224 */ /* 0x000fe200078e0004 */
[----:B------:R-:W-:-:S05]  /*8220*/  @P1 SHF.R.U32.HI R6, RZ, R3, R2 ;  /* 0x00000003ff061219 */ /* 0x000fca0000011602 */
[----:B------:R-:W-:Y:S01]  /*8230*/  STL [R1+0x14], R6 ;  /* 0x0000140601007387 */ /* 0x000fe20000100800 */
[----:B------:R-:W-:-:S04]  /*8240*/  IMAD.MOV R3, RZ, RZ, -R6 ;  /* 0x000000ffff037224 */ /* 0x000fc800078e0a06 */
[----:B------:R-:W-:Y:S02]  /*8250*/  IMAD R16, R16, R3, R4 ;  /* 0x0000000310107224 */ /* 0x000fe400078e0204 */
[----:B0-----:R-:W-:-:S05]  /*8260*/  IMAD R0, R0, UR4, RZ ;  /* 0x0000000400007c24 */ /* 0x001fca000f8e02ff */
[----:B------:R0:W-:Y:S02]  /*8270*/  STL [R1+0x28], R0 ;  /* 0x0000280001007387 */ /* 0x0001e40000100800 */
[----:B0-----:R-:W-:-:S05]  /*8280*/  VIADD R0, R0, 0x7f ;  /* 0x0000007f00007836 */ /* 0x001fca0000000000 */
[----:B------:R-:W-:-:S04]  /*8290*/  SHF.R.S32.HI R3, RZ, 0x1f, R0 ;  /* 0x0000001fff037819 */ /* 0x000fc80000011400 */
[----:B------:R-:W-:-:S04]  /*82a0*/  LEA.HI R3, R3, R0, RZ, 0x7 ;  /* 0x0000000003037211 */ /* 0x000fc800078f38ff */
[----:B------:R-:W-:-:S05]  /*82b0*/  SHF.R.S32.HI R0, RZ, 0x7, R3 ;  /* 0x00000007ff007819 */ /* 0x000fca0000011403 */
[----:B------:R0:W-:Y:S01]  /*82c0*/  STL [R1+0x20], R0 ;  /* 0x0000200001007387 */ /* 0x0001e20000100800 */
[----:B------:R-:W-:Y:S05]  /*82d0*/  @!P0 BRA `(.L_x_218) ;  /* 0x0000000000408947 */ /* 0x000fea0003800000 */
        /* <DEDUP_REMOVED lines=15> */
[----:B01----:R-:W-:Y:S05]  /*83d0*/  CALL.ABS.NOINC R2 ;  /* 0x0000000002007343 */ /* 0x003fea0003c00000 */
.L_x_218:
        /* <DEDUP_REMOVED lines=8> */
[----:B------:R1:W2:Y:S01]  /*8460*/  LDC.64 R2, c[0x4][R17] ;  /* 0x0100000011027b82 */ /* 0x0002a20000000a00 */
        /* <DEDUP_REMOVED lines=10> */
[----:B0-2---:R-:W-:Y:S05]  /*8510*/  CALL.ABS.NOINC R2 ;  /* 0x0000000002007343 */ /* 0x005fea0003c00000 */
.L_x_220:
        /* <DEDUP_REMOVED lines=15> */
.L_x_219:
[----:B------:R-:W2:Y:S01]  /*8610*/  LDL R2, [R1+0x20] ;  /* 0x0000200001027983 */ /* 0x000ea20000100800 */
[----:B------:R-:W-:-:S03]  /*8620*/  ULDC.64 UR4, c[0x0][0x9f8] ;  /* 0x00027e0000047ab9 */ /* 0x000fc60000000a00 */
[----:B0-----:R-:W3:Y:S01]  /*8630*/  LDL R0, [R1+0x14] ;  /* 0x0000140001007983 */ /* 0x001ee20000100800 */
[----:B------:R-:W-:-:S04]  /*8640*/  ISETP.NE.U32.AND P0, PT, RZ, UR4, PT ;  /* 0x00000004ff007c0c */ /* 0x000fc8000bf05070 */
[----:B------:R-:W-:Y:S01]  /*8650*/  ISETP.NE.AND.EX P0, PT, RZ, UR5, PT, P0 ;  /* 0x00000005ff007c0c */ /* 0x000fe2000bf05300 */
[----:B--2---:R-:W-:-:S12]  /*8660*/  IMAD.MOV.U32 R17, RZ, RZ, R2 ;  /* 0x000000ffff117224 */ /* 0x004fd800078e0002 */
[----:B------:R-:W3:Y:S02]  /*8670*/  @P0 LDC.64 R2, c[0x0][0x9f8] ;  /* 0x00027e00ff020b82 */ /* 0x000ee40000000a00 */
[----:B---3--:R-:W-:-:S05]  /*8680*/  @P0 IMAD.WIDE R2, R0, 0x4, R2 ;  /* 0x0000000400020825 */ /* 0x008fca00078e0202 */
[----:B------:R0:W2:Y:S01]  /*8690*/  @P0 LDG.E R0, desc[UR60][R2.64] ;  /* 0x0000003c02000981 */ /* 0x0000a2000c1e1900 */
[----:B------:R-:W-:Y:S01]  /*86a0*/  VIADD R9, R17, 0xffffffff ;  /* 0xffffffff11097836 */ /* 0x000fe20000000000 */
[----:B------:R-:W-:Y:S01]  /*86b0*/  UMOV UR4, 0xffffffff ;  /* 0xffffffff00047882 */ /* 0x000fe20000000000 */
[----:B------:R-:W-:-:S03]  /*86c0*/  LOP3.LUT R18, R18, 0xfffffffb, RZ, 0xc0, !PT ;  /* 0xfffffffb12127812 */ /* 0x000fc600078ec0ff */
[----:B------:R1:W-:Y:S01]  /*86d0*/  STL [R1+0x18], R9 ;  /* 0x0000180901007387 */ /* 0x0003e20000100800 */
[----:B0-----:R-:W0:Y:S02]  /*86e0*/  LDC.64 R2, c[0x0][0x418] ;  /* 0x00010600ff027b82 */ /* 0x001e240000000a00 */
[----:B0-----:R-:W-:-:S04]  /*86f0*/  ISETP.NE.U32.AND P0, PT, R2, RZ, PT ;  /* 0x000000ff0200720c */ /* 0x001fc80003f05070 */
[----:B------:R-:W-:-:S13]  /*8700*/  ISETP.NE.AND.EX P1, PT, R3, RZ, PT, P0 ;  /* 0x000000ff0300720c */ /* 0x000fda0003f25300 */
[----:B------:R-:W-:Y:S02]  /*8710*/  @P1 LOP3.LUT R18, R18, 0x4, RZ, 0xfc, !PT ;  /* 0x0000000412121812 */ /* 0x000fe400078efcff */
[----:B--2---:R-:W-:Y:S01]  /*8720*/  SHF.R.S32.HI R8, RZ, 0x1f, R0 ;  /* 0x0000001fff087819 */ /* 0x004fe20000011400 */
[----:B------:R1:W-:Y:S01]  /*8730*/  STL [R1+0x8], R0 ;  /* 0x0000080001007387 */ /* 0x0003e20000100800 */
[----:B------:R-:W-:-:S03]  /*8740*/  SEL R17, R0, RZ, !P1 ;  /* 0x000000ff00117207 */ /* 0x000fc60004800000 */
[----:B------:R1:W-:Y:S01]  /*8750*/  STL [R1+0xc], R8 ;  /* 0x00000c0801007387 */ /* 0x0003e20000100800 */
[----:B------:R-:W-:Y:S05]  /*8760*/  BRA.DIV UR4, `(.L_x_221) ;  /* 0x0000004204407947 */ /* 0x000fea000b800000 */
[----:B------:R-:W0:Y:S02]  /*8770*/  S2R R4, SR_TID.X ;  /* 0x0000000000047919 */ /* 0x000e240000002100 */
[----:B0-----:R-:W-:-:S04]  /*8780*/  SHF.R.U32.HI R4, RZ, 0x5, R4 ;  /* 0x00000005ff047819 */ /* 0x001fc80000011604 */
[----:B------:R-:W-:-:S05]  /*8790*/  LOP3.LUT R4, R4, 0x3, RZ, 0xc0, !PT ;  /* 0x0000000304047812 */ /* 0x000fca00078ec0ff */
[----:B------:R0:W2:Y:S02]  /*87a0*/  SHFL.IDX PT, R14, R4, RZ, 0x1f ;  /* 0x00001fff040e7589 */ /* 0x0000a400000e0000 */
.L_x_317:
[----:B--2---:R-:W-:Y:S02]  /*87b0*/  ISETP.NE.AND P0, PT, R14, RZ, PT ;  /* 0x000000ff0e00720c */ /* 0x004fe40003f05270 */
[----:B------:R-:W-:Y:S02]  /*87c0*/  PLOP3.LUT P2, PT, PT, PT, PT, 0x8, 0x0 ;  /* 0x000000000000781c */ /* 0x000fe40003f4e170 */
[----:B------:R-:W-:-:S11]  /*87d0*/  LOP3.LUT R18, R18, 0xfffffff7, RZ, 0xc0, !PT ;  /* 0xfffffff712127812 */ /* 0x000fd600078ec0ff */
[----:B------:R-:W-:Y:S01]  /*87e0*/  @P2 LOP3.LUT R18, R18, 0x8, RZ, 0xfc, !PT ;  /* 0x0000000812122812 */ /* 0x000fe200078efcff */
[----:B------:R-:W-:Y:S06]  /*87f0*/  @P0 BRA `(.L_x_222) ;  /* 0x00000004004c0947 */ /* 0x000fec0003800000 */
[----:B------:R-:W-:-:S03]  /*8800*/  UMOV UR4, 0xffffffff ;  /* 0xffffffff00047882 */ /* 0x000fc60000000000 */
[----:B------:R-:W-:Y:S05]  /*8810*/  BRA.DIV UR4, `(.L_x_223) ;  /* 0x0000004204487947 */ /* 0x000fea000b800000 */
[----:B------:R-:W-:-:S13]  /*8820*/  ELECT P6, URZ, PT ;  /* 0x00000000003f782f */ /* 0x000fda00038c0000 */
.L_x_320:
[----:B------:R-:W-:Y:S05]  /*8830*/  @!P6 BRA `(.L_x_222) ;  /* 0x00000004003ce947 */ /* 0x000fea0003800000 */
[----:B------:R2:W-:Y:S01]  /*8840*/  STL [R1+0x4], R9 ;  /* 0x0000040901007387 */ /* 0x0005e20000100800 */
[----:B------:R-:W-:Y:S05]  /*8850*/  @!P1 BRA `(.L_x_224) ;  /* 0x0000000000489947 */ /* 0x000fea0003800000 */
[----:B------:R-:W3:Y:S01]  /*8860*/  LDC R7, c[0x0][0x43c] ;  /* 0x00010f00ff077b82 */ /* 0x000ee20000000800 */
[----:B------:R-:W-:Y:S01]  /*8870*/  ULDC.64 UR4, c[0x0][0x428] ;  /* 0x00010a0000047ab9 */ /* 0x000fe20000000a00 */
[----:B---3--:R-:W-:-:S13]  /*8880*/  ISETP.NE.AND P0, PT, R7, 0x1, PT ;  /* 0x000000010700780c */ /* 0x008fda0003f05270 */
[----:B0-----:R-:W0:Y:S02]  /*8890*/  @P0 LDC.64 R4, c[0x0][0x440] ;  /* 0x00011000ff040b82 */ /* 0x001e240000000a00 */
[----:B0-----:R-:W-:-:S04]  /*88a0*/  @P0 IMAD.HI.U32 R6, R9, R4, RZ ;  /* 0x0000000409060227 */ /* 0x001fc800078e00ff */
[----:B------:R-:W-:Y:S01]  /*88b0*/  IMAD.MOV.U32 R4, RZ, RZ, R9 ;  /* 0x000000ffff047224 */ /* 0x000fe200078e0009 */
[----:B------:R-:W-:-:S05]  /*88c0*/  @P0 SHF.R.U32.HI R4, RZ, R5, R6 ;  /* 0x00000005ff040219 */ /* 0x000fca0000011606 */
[----:B------:R-:W-:-:S04]  /*88d0*/  IMAD.MOV R5, RZ, RZ, -R4 ;  /* 0x000000ffff057224 */ /* 0x000fc800078e0a04 */
[----:B------:R-:W-:Y:S01]  /*88e0*/  IMAD R6, R7, R5, R9 ;  /* 0x0000000507067224 */ /* 0x000fe200078e0209 */
[----:B------:R-:W-:-:S04]  /*88f0*/  SHF.R.S32.HI R5, RZ, 0x1f, R4 ;  /* 0x0000001fff057819 */ /* 0x000fc80000011404 */
[----:B------:R0:W-:Y:S01]  /*8900*/  STL [R1+0x4], R6 ;  /* 0x0000040601007387 */ /* 0x0001e20000100800 */
[----:B------:R-:W-:-:S03]  /*8910*/  IMAD.WIDE.U32 R4, R0, UR4, R4 ;  /* 0x0000000400047c25 */ /* 0x000fc6000f8e0004 */
[----:B------:R-:W-:Y:S01]  /*8920*/  LEA R2, P0, R4, R2, 0x2 ;  /* 0x0000000204027211 */ /* 0x000fe200078010ff */
[----:B0-----:R-:W-:-:S04]  /*8930*/  IMAD R6, R8, UR4, RZ ;  /* 0x0000000408067c24 */ /* 0x001fc8000f8e02ff */
[----:B-1----:R-:W-:-:S04]  /*8940*/  IMAD R0, R0, UR5, R6 ;  /* 0x0000000500007c24 */ /* 0x002fc8000f8e0206 */
[----:B------:R-:W-:-:S05]  /*8950*/  IMAD.IADD R0, R5, 0x1, R0 ;  /* 0x0000000105007824 */ /* 0x000fca00078e0200 */
[----:B------:R-:W-:-:S05]  /*8960*/  LEA.HI.X R3, R4, R3, R0, 0x2, P0 ;  /* 0x0000000304037211 */ /* 0x000fca00000f1400 */
[----:B------:R3:W5:Y:S02]  /*8970*/  LDG.E R0, desc[UR60][R2.64] ;  /* 0x0000003c02007981 */ /* 0x000764000c1e1900 */
.L_x_224:
[----:B---3--:R-:W3:Y:S01]  /*8980*/  LDL R3, [R1] ;  /* 0x0000000001037983 */ /* 0x008ee20000100800 */
[----:B------:R-:W-:Y:S02]  /*8990*/  LEA R2, R19, UR36, 0x3 ;  /* 0x0000002413027c11 */ /* 0x000fe4000f8e18ff */
[----:B---3--:R-:W-:-:S04]  /*89a0*/  SHF.L.U32 R3, R3, 0x1f, RZ ;  /* 0x0000001f03037819 */ /* 0x008fc800000006ff */
[----:B------:R-:W3:Y:S02]  /*89b0*/  SYNCS.PHASECHK.TRANS64.TRYWAIT P0, [R2+URZ+0x34840], R3 ;  /* 0x03484003020075a7 */ /* 0x000ee4000800017f */
[----:B---3--:R-:W-:Y:S05]  /*89c0*/  @!P0 BRA `(.L_x_225) ;  /* 0x0000003c00fc8947 */ /* 0x008fea0003800000 */
.L_x_321:
[----:B0-----:R-:W0:Y:S01]  /*89d0*/  S2R R4, SR_TID.X ;  /* 0x0000000000047919 */ /* 0x001e220000002100 */
[----:B------:R-:W-:-:S04]  /*89e0*/  UPRMT UR4, UR37, 0x9910, URZ ;  /* 0x0000991025047896 */ /* 0x000fc8000800003f */
[----:B------:R-:W-:Y:S01]  /*89f0*/  UISETP.NE.AND UP0, UPT, UR4, 0x2, UPT ;  /* 0x000000020400788c */ /* 0x000fe2000bf05270 */
[----:B0-----:R-:W-:-:S04]  /*8a00*/  LOP3.LUT R4, R4, 0x7f, RZ, 0xc0, !PT ;  /* 0x0000007f04047812 */ /* 0x001fc800078ec0ff */
[----:B------:R-:W-:-:S13]  /*8a10*/  ISETP.NE.AND P0, PT, R4, RZ, PT ;  /* 0x000000ff0400720c */ /* 0x000fda0003f05270 */
[----:B---3--:R-:W-:-:S04]  /*8a20*/  @!P0 IMAD.MOV.U32 R3, RZ, RZ, 0xc000 ;  /* 0x0000c000ff038424 */ /* 0x008fc800078e00ff */
[----:B------:R0:W-:Y:S01]  /*8a30*/  @!P0 SYNCS.ARRIVE.TRANS64 RZ, [R2+URZ+0x34830], R3 ;  /* 0x0348300302ff89a7 */ /* 0x0001e2000800003f */
[----:B------:R-:W-:-:S13]  /*8a40*/  PLOP3.LUT P0, PT, PT, PT, UP0, 0x80, 0x0 ;  /* 0x000000000000781c */ /* 0x000fda0003f0f008 */
[----:B0-----:R-:W-:Y:S05]  /*8a50*/  @P0 BRA `(.L_x_226) ;  /* 0x0000000000040947 */ /* 0x001fea0003800000 */
[----:B------:R-:W-:Y:S01]  /*8a60*/  BPT.TRAP 0x1 ;  /* 0x000000040000795c */ /* 0x000fe20000300000 */
.L_x_226:
[----:B------:R-:W-:-:S13]  /*8a70*/  LOP3.LUT P0, RZ, R18, 0x2, RZ, 0xc0, !PT ;  /* 0x0000000212ff7812 */ /* 0x000fda000780c0ff */
[----:B------:R-:W-:Y:S05]  /*8a80*/  @P0 BRA `(.L_x_227) ;  /* 0x0000000000040947 */ /* 0x000fea0003800000 */
[----:B------:R-:W-:Y:S01]  /*8a90*/  BPT.TRAP 0x1 ;  /* 0x000000040000795c */ /* 0x000fe20000300000 */
.L_x_227:
[----:B------:R-:W3:Y:S01]  /*8aa0*/  LDL R4, [R1+0x4] ;  /* 0x0000040001047983 */ /* 0x000ee20000100800 */
[----:B------:R-:W-:Y:S01]  /*8ab0*/  R2UR UR14, R2 ;  /* 0x00000000020e72ca */ /* 0x000fe200000e0000 */
[----:B------:R-:W-:Y:S01]  /*8ac0*/  UIADD3 UR4, UP0, UR38, 0x370, URZ ;  /* 0x0000037026047890 */ /* 0x000fe2000ff1e03f */
[----:B------:R-:W-:Y:S01]  /*8ad0*/  R2UR UR12, R16 ;  /* 0x00000000100c72ca */ /* 0x000fe200000e0000 */
[----:B------:R-:W0:Y:S01]  /*8ae0*/  S2R R5, SR_CgaCtaId ;  /* 0x0000000000057919 */ /* 0x000e220000008800 */
[----:B-----5:R-:W-:Y:S01]  /*8af0*/  R2UR UR13, R0 ;  /* 0x00000000000d72ca */ /* 0x020fe200000e0000 */
[----:B------:R-:W-:Y:S01]  /*8b00*/  UMOV UR10, URZ ;  /* 0x0000003f000a7c82 */ /* 0x000fe20008000000 */
[----:B------:R-:W-:Y:S01]  /*8b10*/  UMOV UR18, 0x30000 ;  /* 0x0003000000127882 */ /* 0x000fe20000000000 */
[----:B------:R-:W4:Y:S01]  /*8b20*/  S2R R3, SR_CgaCtaId ;  /* 0x0000000000037919 */ /* 0x000f220000008800 */
[----:B------:R-:W-:Y:S01]  /*8b30*/  UMOV UR6, 0x0 ;  /* 0x0000000000067882 */ /* 0x000fe20000000000 */
[----:B------:R-:W-:Y:S01]  /*8b40*/  UMOV UR7, 0x14f00000 ;  /* 0x14f0000000077882 */ /* 0x000fe20000000000 */
[----:B------:R-:W-:Y:S01]  /*8b50*/  UMOV UR16, 0x40 ;  /* 0x0000004000107882 */ /* 0x000fe20000000000 */
[----:B------:R-:W-:Y:S01]  /*8b60*/  PLOP3.LUT P0, PT, PT, PT, PT, 0x80, 0x0 ;  /* 0x000000000000781c */ /* 0x000fe20003f0f070 */
[----:B------:R-:W-:Y:S01]  /*8b70*/  IMAD.MOV.U32 R17, RZ, RZ, R0 ;  /* 0x000000ffff117224 */ /* 0x000fe200078e0000 */
[----:B------:R-:W-:-:S11]  /*8b80*/  LOP3.LUT R18, R18, 0xfffffff7, RZ, 0xc0, !PT ;  /* 0xfffffff712127812 */ /* 0x000fd600078ec0ff */
[----:B------:R-:W-:Y:S01]  /*8b90*/  @P0 LOP3.LUT R18, R18, 0x8, RZ, 0xfc, !PT ;  /* 0x0000000812120812 */ /* 0x000fe200078efcff */
[----:B0-----:R-:W-:Y:S02]  /*8ba0*/  IMAD.SHL.U32 R5, R5, 0x1000, RZ ;  /* 0x0000100005057824 */ /* 0x001fe400078e00ff */
[----:B----4-:R-:W-:-:S03]  /*8bb0*/  IMAD.SHL.U32 R3, R3, 0x40, RZ ;  /* 0x0000004003037824 */ /* 0x010fc600078e00ff */
[----:B------:R-:W-:Y:S02]  /*8bc0*/  LOP3.LUT R5, R5, 0x1000, RZ, 0xc0, !PT ;  /* 0x0000100005057812 */ /* 0x000fe400078ec0ff */
[----:B------:R-:W-:-:S03]  /*8bd0*/  LOP3.LUT R3, R3, 0x40, RZ, 0xc0, !PT ;  /* 0x0000004003037812 */ /* 0x000fc600078ec0ff */
[----:B------:R-:W-:Y:S01]  /*8be0*/  IMAD R2, R19, 0x6000, R5 ;  /* 0x0000600013027824 */ /* 0x000fe200078e0205 */
[----:B------:R-:W-:-:S04]  /*8bf0*/  R2UR UR9, R3 ;  /* 0x00000000030972ca */ /* 0x000fc800000e0000 */
[----:B------:R-:W-:-:S13]  /*8c00*/  R2UR UR5, R2 ;  /* 0x00000000020572ca */ /* 0x000fda00000e0000 */
[----:B------:R-:W-:Y:S02]  /*8c10*/  ULEA UR8, UR5, UR36, 0x1 ;  /* 0x0000002405087291 */ /* 0x000fe4000f8e083f */
[----:B------:R-:W-:Y:S02]  /*8c20*/  UIADD3.X UR5, URZ, UR39, URZ, UP0, !UPT ;  /* 0x000000273f057290 */ /* 0x000fe400087fe43f */
[----:B------:R-:W-:Y:S02]  /*8c30*/  UIADD3 UR15, UR8, 0x20400, URZ ;  /* 0x00020400080f7890 */ /* 0x000fe4000fffe03f */
[----:B------:R-:W-:Y:S01]  /*8c40*/  UIADD3 UR17, UR8, 0x24400, URZ ;  /* 0x0002440008117890 */ /* 0x000fe2000fffe03f */
[----:B---3--:R-:W-:-:S13]  /*8c50*/  R2UR UR11, R4 ;  /* 0x00000000040b72ca */ /* 0x008fda00000e0000 */
[----:B------:R-:W-:Y:S02]  /*8c60*/  ULEA UR11, UR11, UR9, 0x7 ;  /* 0x000000090b0b7291 */ /* 0x000fe4000f8e383f */
[----:B------:R-:W-:Y:S02]  /*8c70*/  UIADD3 UR9, UR14, 0x34830, URZ ;  /* 0x000348300e097890 */ /* 0x000fe4000fffe03f */
[----:B------:R-:W-:-:S07]  /*8c80*/  UIADD3 UR14, UR8, 0x1c400, URZ ;  /* 0x0001c400080e7890 */ /* 0x000fce000fffe03f */
[----:B------:R-:W-:Y:S01]  /*8c90*/  UMOV UR8, UR14 ;  /* 0x0000000e00087c82 */ /* 0x000fe20008000000 */
[----:B------:R-:W-:Y:S01]  /*8ca0*/  UMOV UR14, 0x80 ;  /* 0x00000080000e7882 */ /* 0x000fe20000000000 */
[----:B------:R0:W-:Y:S02]  /*8cb0*/  UTMALDG.4D.MULTICAST [UR8], [UR4], UR18, desc[UR6] ;  /* 0x00000608040073b4 */ /* 0x0001e40008019812 */
[----:B0-----:R-:W-:Y:S01]  /*8cc0*/  UMOV UR8, UR15 ;  /* 0x0000000f00087c82 */ /* 0x001fe20008000000 */
[----:B------:R-:W-:Y:S02]  /*8cd0*/  UMOV UR10, UR16 ;  /* 0x00000010000a7c82 */ /* 0x000fe40008000000 */
[----:B------:R0:W-:Y:S02]  /*8ce0*/  UTMALDG.4D.MULTICAST [UR8], [UR4], UR18, desc[UR6] ;  /* 0x00000608040073b4 */ /* 0x0001e40008019812 */
[----:B0-----:R-:W-:Y:S01]  /*8cf0*/  UMOV UR8, UR17 ;  /* 0x0000001100087c82 */ /* 0x001fe20008000000 */
[----:B------:R-:W-:-:S02]  /*8d00*/  UMOV UR10, UR14 ;  /* 0x0000000e000a7c82 */ /* 0x000fc40008000000 */
[----:B------:R3:W-:Y:S02]  /*8d10*/  UTMALDG.4D.MULTICAST [UR8], [UR4], UR18, desc[UR6] ;  /* 0x00000608040073b4 */ /* 0x0007e40008019812 */
[----:B---3--:R-:W-:Y:S01]  /*8d20*/  NOP ;  /* 0x0000000000007918 */ /* 0x008fe20000000000 */
.L_x_222:
        /* <DEDUP_REMOVED lines=10> */
[----:B0-----:R-:W-:Y:S02]  /*8dd0*/  IMAD.U32 R4, RZ, RZ, UR6 ;  /* 0x00000006ff047e24 */ /* 0x001fe4000f8e00ff */
[----:B------:R-:W0:Y:S01]  /*8de0*/  LDC.64 R2, c[0x4][R2] ;  /* 0x0100000002027b82 */ /* 0x000e220000000a00 */
[----:B------:R-:W-:Y:S02]  /*8df0*/  IMAD.U32 R5, RZ, RZ, UR7 ;  /* 0x00000007ff057e24 */ /* 0x000fe4000f8e00ff */
[----:B------:R-:W-:Y:S02]  /*8e00*/  IMAD.U32 R6, RZ, RZ, UR8 ;  /* 0x00000008ff067e24 */ /* 0x000fe4000f8e00ff */
[----:B------:R-:W-:-:S02]  /*8e10*/  IMAD.U32 R7, RZ, RZ, UR9 ;  /* 0x00000009ff077e24 */ /* 0x000fc4000f8e00ff */
[----:B------:R-:W-:Y:S02]  /*8e20*/  IMAD.U32 R10, RZ, RZ, UR4 ;  /* 0x00000004ff0a7e24 */ /* 0x000fe4000f8e00ff */
[----:B------:R-:W-:Y:S02]  /*8e30*/  IMAD.U32 R11, RZ, RZ, UR5 ;  /* 0x00000005ff0b7e24 */ /* 0x000fe4000f8e00ff */
[----:B-1----:R-:W-:Y:S02]  /*8e40*/  IMAD.MOV.U32 R8, RZ, RZ, 0x70 ;  /* 0x00000070ff087424 */ /* 0x002fe400078e00ff */
[----:B------:R-:W-:Y:S02]  /*8e50*/  IMAD.MOV.U32 R12, RZ, RZ, 0x1 ;  /* 0x00000001ff0c7424 */ /* 0x000fe400078e00ff */
[----:B------:R-:W-:-:S07]  /*8e60*/  IMAD.MOV.U32 R13, RZ, RZ, RZ ;  /* 0x000000ffff0d7224 */ /* 0x000fce00078e00ff */
[----:B------:R-:W-:-:S07]  /*8e70*/  LEPC R20, `(.L_x_228) ;  /* 0x000000001014794e */ /* 0x000fce0000000000 */
[----:B0-2---:R-:W-:Y:S05]  /*8e80*/  CALL.ABS.NOINC R2 ;  /* 0x0000000002007343 */ /* 0x005fea0003c00000 */
.L_x_228:
[----:B------:R-:W3:Y:S01]  /*8e90*/  LDL.LU R5, [R1+0x14] ;  /* 0x0000140001057983 */ /* 0x000ee20000300800 */
[----:B-1----:R-:W-:Y:S01]  /*8ea0*/  SHF.R.S32.HI R0, RZ, 0x1f, R16 ;  /* 0x0000001fff007819 */ /* 0x002fe20000011410 */
[----:B------:R-:W-:Y:S01]  /*8eb0*/  ULDC.64 UR4, c[0x0][0x2d8] ;  /* 0x0000b60000047ab9 */ /* 0x000fe20000000a00 */
[----:B------:R-:W1:Y:S01]  /*8ec0*/  LDC R8, c[0x0][0x448] ;  /* 0x00011200ff087b82 */ /* 0x000e620000000800 */
[----:B------:R-:W4:Y:S04]  /*8ed0*/  LDL.LU R7, [R1+0x1c] ;  /* 0x00001c0001077983 */ /* 0x000f280000300800 */
[----:B0-----:R-:W2:Y:S01]  /*8ee0*/  LDL R4, [R1+0x24] ;  /* 0x0000240001047983 */ /* 0x001ea20000100800 */
[----:B------:R-:W-:Y:S02]  /*8ef0*/  IMAD R0, R0, UR4, RZ ;  /* 0x0000000400007c24 */ /* 0x000fe4000f8e02ff */
[C---:B------:R-:W-:Y:S01]  /*8f00*/  IMAD.WIDE.U32 R2, R16.reuse, UR4, RZ ;  /* 0x0000000410027c25 */ /* 0x040fe2000f8e00ff */
[----:B------:R-:W0:Y:S03]  /*8f10*/  S2R R10, SR_TID.X ;  /* 0x00000000000a7919 */ /* 0x000e260000002100 */
[----:B------:R-:W-:Y:S01]  /*8f20*/  IMAD R0, R16, UR5, R0 ;  /* 0x0000000510007c24 */ /* 0x000fe2000f8e0200 */
[----:B------:R-:W-:-:S03]  /*8f30*/  ULDC.64 UR4, c[0x0][0x2e0] ;  /* 0x0000b80000047ab9 */ /* 0x000fc60000000a00 */
[----:B------:R-:W-:Y:S01]  /*8f40*/  IMAD.IADD R3, R3, 0x1, R0 ;  /* 0x0000000103037824 */ /* 0x000fe200078e0200 */
[----:B-1----:R-:W-:-:S13]  /*8f50*/  ISETP.NE.AND P0, PT, R8, 0x1, PT ;  /* 0x000000010800780c */ /* 0x002fda0003f05270 */
[----:B------:R-:W1:Y:S01]  /*8f60*/  @P0 LDC R6, c[0x0][0x44c] ;  /* 0x00011300ff060b82 */ /* 0x000e620000000800 */
[----:B0-----:R-:W-:-:S05]  /*8f70*/  IMAD.SHL.U32 R10, R10, 0x8, RZ ;  /* 0x000000080a0a7824 */ /* 0x001fca00078e00ff */
[----:B------:R-:W-:Y:S02]  /*8f80*/  LOP3.LUT R10, R10, 0x38, RZ, 0xc0, !PT ;  /* 0x000000380a0a7812 */ /* 0x000fe400078ec0ff */
[----:B---3--:R-:W-:Y:S01]  /*8f90*/  SHF.R.S32.HI R0, RZ, 0x1f, R5 ;  /* 0x0000001fff007819 */ /* 0x008fe20000011405 */
[----:B------:R-:W-:-:S04]  /*8fa0*/  IMAD.WIDE.U32 R2, R5, UR4, R2 ;  /* 0x0000000405027c25 */ /* 0x000fc8000f8e0002 */
[----:B------:R-:W-:Y:S01]  /*8fb0*/  IMAD R0, R0, UR4, RZ ;  /* 0x0000000400007c24 */ /* 0x000fe2000f8e02ff */
[----:B------:R-:W-:-:S03]  /*8fc0*/  ULDC UR4, c[0x0][0xc38] ;  /* 0x00030e0000047ab9 */ /* 0x000fc60000000800 */
[----:B------:R-:W-:Y:S02]  /*8fd0*/  IMAD R0, R5, UR5, R0 ;  /* 0x0000000505007c24 */ /* 0x000fe4000f8e0200 */
[----:B------:R-:W0:Y:S02]  /*8fe0*/  S2R R5, SR_TID.X ;  /* 0x0000000000057919 */ /* 0x000e240000002100 */
[----:B------:R-:W-:Y:S02]  /*8ff0*/  IMAD.IADD R3, R3, 0x1, R0 ;  /* 0x0000000103037824 */ /* 0x000fe400078e0200 */
[----:B----4-:R-:W-:Y:S02]  /*9000*/  IMAD.MOV R0, RZ, RZ, -R7 ;  /* 0x000000ffff007224 */ /* 0x010fe400078e0a07 */
[----:B------:R-:W3:Y:S02]  /*9010*/  @P0 LDC R7, c[0x0][0x450] ;  /* 0x00011400ff070b82 */ /* 0x000ee40000000800 */
[----:B--2---:R-:W-:Y:S01]  /*9020*/  IMAD R0, R0, UR4, R4 ;  /* 0x0000000400007c24 */ /* 0x004fe2000f8e0204 */
[----:B------:R-:W-:-:S03]  /*9030*/  ULDC.64 UR4, c[0x0][0x2d0] ;  /* 0x0000b40000047ab9 */ /* 0x000fc60000000a00 */
[----:B------:R-:W-:Y:S01]  /*9040*/  IMAD.SHL.U32 R4, R0, 0x80, RZ ;  /* 0x0000008000047824 */ /* 0x000fe200078e00ff */
[----:B0-----:R-:W-:-:S04]  /*9050*/  LOP3.LUT R5, R5, 0x7f, RZ, 0xc0, !PT ;  /* 0x0000007f05057812 */ /* 0x001fc800078ec0ff */
[----:B------:R-:W-:Y:S02]  /*9060*/  SHF.R.U32.HI R9, RZ, 0x3, R5 ;  /* 0x00000003ff097819 */ /* 0x000fe40000011605 */
[----:B------:R-:W0:Y:S02]  /*9070*/  S2R R5, SR_TID.X ;  /* 0x0000000000057919 */ /* 0x000e240000002100 */
[----:B0-----:R-:W-:-:S05]  /*9080*/  IMAD.SHL.U32 R5, R5, 0x10, RZ ;  /* 0x0000001005057824 */ /* 0x001fca00078e00ff */
[----:B------:R-:W-:Y:S02]  /*9090*/  LOP3.LUT R5, R9, 0x70, R5, 0xf8, !PT ;  /* 0x0000007009057812 */ /* 0x000fe400078ef805 */
[----:B------:R-:W0:Y:S02]  /*90a0*/  S2R R9, SR_TID.X ;  /* 0x0000000000097919 */ /* 0x000e240000002100 */
[----:B------:R-:W-:-:S05]  /*90b0*/  LOP3.LUT R0, R5, R4, RZ, 0xfc, !PT ;  /* 0x0000000405007212 */ /* 0x000fca00078efcff */
[----:B-1----:R-:W-:-:S04]  /*90c0*/  @P0 IMAD.HI.U32 R6, R0, R6, RZ ;  /* 0x0000000600060227 */ /* 0x002fc800078e00ff */
[----:B------:R-:W-:Y:S01]  /*90d0*/  IMAD.MOV.U32 R5, RZ, RZ, R0 ;  /* 0x000000ffff057224 */ /* 0x000fe200078e0000 */
[----:B---3--:R-:W-:-:S05]  /*90e0*/  @P0 SHF.R.U32.HI R5, RZ, R7, R6 ;  /* 0x00000007ff050219 */ /* 0x008fca0000011606 */
[----:B------:R-:W-:Y:S02]  /*90f0*/  IMAD.MOV R6, RZ, RZ, -R5 ;  /* 0x000000ffff067224 */ /* 0x000fe400078e0a05 */
[----:B------:R-:W-:-:S04]  /*9100*/  IMAD.WIDE.U32 R2, R5, UR4, R2 ;  /* 0x0000000405027c25 */ /* 0x000fc8000f8e0002 */
[----:B------:R-:W-:Y:S01]  /*9110*/  IMAD R0, R8, R6, R0 ;  /* 0x0000000608007224 */ /* 0x000fe200078e0200 */
[----:B------:R-:W-:-:S05]  /*9120*/  SHF.R.S32.HI R6, RZ, 0x1f, R5 ;  /* 0x0000001fff067819 */ /* 0x000fca0000011405 */
[----:B------:R-:W-:Y:S02]  /*9130*/  IMAD R6, R6, UR4, RZ ;  /* 0x0000000406067c24 */ /* 0x000fe4000f8e02ff */
[----:B0-----:R-:W-:Y:S02]  /*9140*/  IMAD.SHL.U32 R9, R9, 0x8, RZ ;  /* 0x0000000809097824 */ /* 0x001fe400078e00ff */
[----:B------:R-:W-:Y:S01]  /*9150*/  IMAD R6, R5, UR5, R6 ;  /* 0x0000000505067c24 */ /* 0x000fe2000f8e0206 */
[----:B------:R-:W-:Y:S01]  /*9160*/  SHF.R.S32.HI R5, RZ, 0x1f, R0 ;  /* 0x0000001fff057819 */ /* 0x000fe20000011400 */
[----:B------:R-:W-:Y:S01]  /*9170*/  ULDC.64 UR4, c[0x0][0x2c8] ;  /* 0x0000b20000047ab9 */ /* 0x000fe20000000a00 */
[----:B------:R-:W-:Y:S01]  /*9180*/  LOP3.LUT R9, R9, 0x38, RZ, 0xc0, !PT ;  /* 0x0000003809097812 */ /* 0x000fe200078ec0ff */
[----:B------:R-:W-:Y:S02]  /*9190*/  IMAD.IADD R3, R3, 0x1, R6 ;  /* 0x0000000103037824 */ /* 0x000fe400078e0206 */
[----:B------:R-:W-:Y:S01]  /*91a0*/  IMAD R5, R5, UR4, RZ ;  /* 0x0000000405057c24 */ /* 0x000fe2000f8e02ff */
[C---:B------:R-:W-:Y:S01]  /*91b0*/  LOP3.LUT R11, R9.reuse, 0x40, RZ, 0xfc, !PT ;  /* 0x00000040090b7812 */ /* 0x040fe200078efcff */
[----:B------:R-:W-:Y:S01]  /*91c0*/  IMAD.WIDE.U32 R2, R0, UR4, R2 ;  /* 0x0000000400027c25 */ /* 0x000fe2000f8e0002 */
[----:B------:R-:W-:-:S03]  /*91d0*/  LOP3.LUT R9, R9, 0x80, RZ, 0xfc, !PT ;  /* 0x0000008009097812 */ /* 0x000fc600078efcff */
[----:B------:R-:W-:Y:S01]  /*91e0*/  IMAD R5, R0, UR5, R5 ;  /* 0x0000000500057c24 */ /* 0x000fe2000f8e0205 */
[----:B------:R-:W-:Y:S02]  /*91f0*/  ULDC.64 UR4, c[0x0][0x280] ;  /* 0x0000a00000047ab9 */ /* 0x000fe40000000a00 */
[----:B------:R-:W-:Y:S01]  /*9200*/  LEA R0, P0, R2, UR4, 0x1 ;  /* 0x0000000402007c11 */ /* 0x000fe2000f8008ff */
[----:B------:R-:W-:Y:S01]  /*9210*/  ULDC UR4, c[0x0][0x2b8] ;  /* 0x0000ae0000047ab9 */ /* 0x000fe20000000800 */
[----:B------:R-:W-:Y:S01]  /*9220*/  IMAD.IADD R3, R3, 0x1, R5 ;  /* 0x0000000103037824 */ /* 0x000fe200078e0205 */
[----:B------:R-:W-:Y:S02]  /*9230*/  ISETP.GE.AND P1, PT, R9, UR4, PT ;  /* 0x0000000409007c0c */ /* 0x000fe4000bf26270 */
[----:B------:R0:W5:Y:S01]  /*9240*/  LDL R9, [R1+0x10] ;  /* 0x0000100001097983 */ /* 0x0001620000100800 */
[----:B------:R-:W-:Y:S02]  /*9250*/  ISETP.GE.AND P3, PT, R10, UR4, PT ;  /* 0x000000040a007c0c */ /* 0x000fe4000bf66270 */
[----:B------:R-:W-:-:S02]  /*9260*/  LEA.HI.X R2, R2, UR5, R3, 0x1, P0 ;  /* 0x0000000502027c11 */ /* 0x000fc400080f0c03 */
[----:B------:R-:W-:Y:S01]  /*9270*/  ISETP.GE.AND P0, PT, R11, UR4, PT ;  /* 0x000000040b007c0c */ /* 0x000fe2000bf06270 */
[----:B------:R-:W-:-:S03]  /*9280*/  UMOV UR4, 0xffffffff ;  /* 0xffffffff00047882 */ /* 0x000fc60000000000 */
[----:B0-----:R-:W-:Y:S09]  /*9290*/  BRA.DIV UR4, `(.L_x_229) ;  /* 0x0000003604dc7947 */ /* 0x001ff2000b800000 */
[----:B------:R-:W0:Y:S01]  /*92a0*/  S2R R6, SR_TID.X ;  /* 0x0000000000067919 */ /* 0x000e220000002100 */
[----:B------:R-:W-:Y:S02]  /*92b0*/  ULDC UR4, c[0x0][0x288] ;  /* 0x0000a20000047ab9 */ /* 0x000fe40000000800 */
[----:B------:R-:W-:Y:S01]  /*92c0*/  IMAD R3, R8, UR4, RZ ;  /* 0x0000000408037c24 */ /* 0x000fe2000f8e02ff */
[----:B------:R-:W1:Y:S01]  /*92d0*/  SHFL.IDX PT, R7, R0, RZ, 0x181f ;  /* 0x00181fff00077589 */ /* 0x000e6200000e0000 */
[----:B0-----:R-:W-:-:S04]  /*92e0*/  LOP3.LUT R6, R6, 0x7f, RZ, 0xc0, !PT ;  /* 0x0000007f06067812 */ /* 0x001fc800078ec0ff */
[----:B------:R-:W-:Y:S02]  /*92f0*/  SHF.R.U32.HI R11, RZ, 0x3, R6 ;  /* 0x00000003ff0b7819 */ /* 0x000fe40000011606 */
[----:B------:R-:W0:Y:S03]  /*9300*/  SHFL.IDX PT, R6, R2, RZ, 0x181f ;  /* 0x00181fff02067589 */ /* 0x000e2600000e0000 */
[----:B------:R-:W-:-:S04]  /*9310*/  IMAD.IADD R4, R11, 0x1, R4 ;  /* 0x000000010b047824 */ /* 0x000fc800078e0204 */
[C---:B------:R-:W-:Y:S01]  /*9320*/  VIADD R5, R4.reuse, 0x10 ;  /* 0x0000001004057836 */ /* 0x040fe20000000000 */
[----:B------:R-:W-:-:S13]  /*9330*/  ISETP.GE.AND P2, PT, R4, R3, PT ;  /* 0x000000030400720c */ /* 0x000fda0003f46270 */
[----:B-1----:R-:W-:-:S05]  /*9340*/  @!P2 LEA R7, P4, R10, R7, 0x1 ;  /* 0x000000070a07a211 */ /* 0x002fca00078808ff */
[----:B0-----:R-:W-:-:S05]  /*9350*/  @!P2 IMAD.X R6, RZ, RZ, R6, P4 ;  /* 0x000000ffff06a224 */ /* 0x001fca00020e0606 */
[----:B------:R-:W-:-:S04]  /*9360*/  @!P2 LOP3.LUT R7, R7, R6, RZ, 0x3c, !PT ;  /* 0x000000060707a212 */ /* 0x000fc800078e3cff */
[----:B------:R-:W-:-:S04]  /*9370*/  @!P2 LOP3.LUT R6, R7, R6, RZ, 0x3c, !PT ;  /* 0x000000060706a212 */ /* 0x000fc800078e3cff */
[----:B------:R-:W-:-:S05]  /*9380*/  @!P2 LOP3.LUT R7, R7, R6, RZ, 0x3c, !PT ;  /* 0x000000060707a212 */ /* 0x000fca00078e3cff */
[----:B------:R-:W-:Y:S01]  /*9390*/  @!PT LDS RZ, [RZ] ;  /* 0x00000000fffff984 */ /* 0x000fe20000000800 */
[----:B-----5:R-:W-:Y:S04]  /*93a0*/  @!P2 LDGSTS.E.BYPASS.LTC128B.128 [R9+0x10400], desc[UR60][R6.64], !P3 ;  /* 0x104000000609afae */ /* 0x020fe8000d901d7c */
[----:B------:R-:W-:Y:S04]  /*93b0*/  @!P2 LDGSTS.E.BYPASS.LTC128B.128 [R9+0x14400], desc[UR60][R6.64+0x80], !P0 ;  /* 0x144000800609afae */ /* 0x000fe8000c101d7c */
[----:B------:R0:W-:Y:S01]  /*93c0*/  @!P2 LDGSTS.E.BYPASS.LTC128B.128 [R9+0x18400], desc[UR60][R6.64+0x100], !P1 ;  /* 0x184001000609afae */ /* 0x0001e2000c901d7c */
[----:B------:R-:W-:Y:S01]  /*93d0*/  ISETP.GE.AND P2, PT, R5, R3, PT ;  /* 0x000000030500720c */ /* 0x000fe20003f46270 */
[----:B------:R-:W-:-:S02]  /*93e0*/  VIADD R5, R4, 0x20 ;  /* 0x0000002004057836 */ /* 0x000fc40000000000 */
[----:B0-----:R-:W0:Y:S04]  /*93f0*/  SHFL.IDX PT, R7, R0, 0x1, 0x181f ;  /* 0x00381f0000077f89 */ /* 0x001e2800000e0000 */
[----:B------:R-:W1:Y:S06]  /*9400*/  SHFL.IDX PT, R6, R2, 0x1, 0x181f ;  /* 0x00381f0002067f89 */ /* 0x000e6c00000e0000 */
[----:B0-----:R-:W-:-:S05]  /*9410*/  @!P2 LEA R7, P4, R10, R7, 0x1 ;  /* 0x000000070a07a211 */ /* 0x001fca00078808ff */
[----:B-1----:R-:W-:-:S05]  /*9420*/  @!P2 IMAD.X R6, RZ, RZ, R6, P4 ;  /* 0x000000ffff06a224 */ /* 0x002fca00020e0606 */
[----:B------:R-:W-:-:S04]  /*9430*/  @!P2 LOP3.LUT R7, R7, R6, RZ, 0x3c, !PT ;  /* 0x000000060707a212 */ /* 0x000fc800078e3cff */
[----:B------:R-:W-:-:S04]  /*9440*/  @!P2 LOP3.LUT R6, R7, R6, RZ, 0x3c, !PT ;  /* 0x000000060706a212 */ /* 0x000fc800078e3cff */
[----:B------:R-:W-:-:S05]  /*9450*/  @!P2 LOP3.LUT R7, R7, R6, RZ, 0x3c, !PT ;  /* 0x000000060707a212 */ /* 0x000fca00078e3cff */
[----:B------:R-:W-:Y:S04]  /*9460*/  @!P2 LDGSTS.E.BYPASS.LTC128B.128 [R9+0x10c00], desc[UR60][R6.64], !P3 ;  /* 0x10c000000609afae */ /* 0x000fe8000d901d7c */
        /* <DEDUP_REMOVED lines=50> */
[----:B------:R-:W-:-:S03]  /*9790*/  ISETP.GE.AND P2, PT, R5, R3, PT ;  /* 0x000000030500720c */ /* 0x000fc60003f46270 */
[----:B------:R-:W-:Y:S04]  /*97a0*/  SHFL.IDX PT, R5, R2, 0x7, 0x181f ;  /* 0x00f81f0002057f89 */ /* 0x000fe800000e0000 */
[----:B0-----:R-:W0:Y:S04]  /*97b0*/  SHFL.IDX PT, R7, R0, 0x6, 0x181f ;  /* 0x00d81f0000077f89 */ /* 0x001e2800000e0000 */
[----:B------:R-:W1:Y:S04]  /*97c0*/  SHFL.IDX PT, R6, R2, 0x6, 0x181f ;  /* 0x00d81f0002067f89 */ /* 0x000e6800000e0000 */
[----:B------:R-:W2:Y:S01]  /*97d0*/  SHFL.IDX PT, R0, R0, 0x7, 0x181f ;  /* 0x00f81f0000007f89 */ /* 0x000ea200000e0000 */
[----:B0-----:R-:W-:-:S05]  /*97e0*/  @!P2 LEA R7, P4, R10, R7, 0x1 ;  /* 0x000000070a07a211 */ /* 0x001fca00078808ff */
[----:B-1----:R-:W-:-:S05]  /*97f0*/  @!P2 IMAD.X R6, RZ, RZ, R6, P4 ;  /* 0x000000ffff06a224 */ /* 0x002fca00020e0606 */
[----:B------:R-:W-:-:S04]  /*9800*/  @!P2 LOP3.LUT R7, R7, R6, RZ, 0x3c, !PT ;  /* 0x000000060707a212 */ /* 0x000fc800078e3cff */
[----:B------:R-:W-:-:S04]  /*9810*/  @!P2 LOP3.LUT R6, R7, R6, RZ, 0x3c, !PT ;  /* 0x000000060706a212 */ /* 0x000fc800078e3cff */
[----:B------:R-:W-:-:S05]  /*9820*/  @!P2 LOP3.LUT R7, R7, R6, RZ, 0x3c, !PT ;  /* 0x000000060707a212 */ /* 0x000fca00078e3cff */
[----:B------:R1:W-:Y:S04]  /*9830*/  @!P2 LDGSTS.E.BYPASS.LTC128B.128 [R9+0x13400], desc[UR60][R6.64], !P3 ;  /* 0x134000000609afae */ /* 0x0003e8000d901d7c */
[----:B------:R1:W-:Y:S04]  /*9840*/  @!P2 LDGSTS.E.BYPASS.LTC128B.128 [R9+0x17400], desc[UR60][R6.64+0x80], !P0 ;  /* 0x174000800609afae */ /* 0x0003e8000c101d7c */
[----:B--2---:R1:W-:Y:S02]  /*9850*/  @!P2 LDGSTS.E.BYPASS.LTC128B.128 [R9+0x1b400], desc[UR60][R6.64+0x100], !P1 ;  /* 0x1b4001000609afae */ /* 0x0043e4000c901d7c */
.L_x_338:
[----:B------:R-:W-:Y:S01]  /*9860*/  VIADD R4, R4, 0x70 ;  /* 0x0000007004047836 */ /* 0x000fe20000000000 */
[----:B------:R-:W-:Y:S04]  /*9870*/  BSSY B0, `(.L_x_230) ;  /* 0x000000b000007945 */ /* 0x000fe80003800000 */
[----:B------:R-:W-:-:S13]  /*9880*/  ISETP.GE.AND P2, PT, R4, R3, PT ;  /* 0x000000030400720c */ /* 0x000fda0003f46270 */
[----:B------:R-:W-:Y:S05]  /*9890*/  @P2 BRA `(.L_x_231) ;  /* 0x0000000000202947 */ /* 0x000fea0003800000 */
        /* <DEDUP_REMOVED lines=8> */
.L_x_231:
[----:B------:R-:W-:Y:S05]  /*9920*/  BSYNC B0 ;  /* 0x0000000000007941 */ /* 0x000fea0003800000 */
.L_x_230:
[----:B--2---:R-:W2:Y:S01]  /*9930*/  LDL R2, [R1+0x2c] ;  /* 0x00002c0001027983 */ /* 0x004ea20000100800 */
        /* <DEDUP_REMOVED lines=9> */
[----:B------:R-:W3:Y:S01]  /*99d0*/  SYNCS.PHASECHK.TRANS64.TRYWAIT P0, [UR36+0x34820], R0 ;  /* 0x03482000ff0075a7 */ /* 0x000ee20008000164 */
[----:B--2---:R-:W-:Y:S02]  /*99e0*/  ISETP.GE.AND P1, PT, R2, 0x81, PT ;  /* 0x000000810200780c */ /* 0x004fe40003f26270 */
[----:B---3--:R-:W-:Y:S11]  /*99f0*/  @!P0 BRA `(.L_x_233) ;  /* 0x0000003800f08947 */ /* 0x008ff60003800000 */
.L_x_339:
[----:B------:R-:W-:Y:S05]  /*9a00*/  BSYNC B0 ;  /* 0x0000000000007941 */ /* 0x000fea0003800000 */
.L_x_232:
[----:B------:R-:W-:Y:S05]  /*9a10*/  @!P1 BRA `(.L_x_234) ;  /* 0x0000002000e09947 */ /* 0x000fea0003800000 */
[----:B------:R-:W0:Y:S01]  /*9a20*/  LDL R2, [R1+0x20] ;  /* 0x0000200001027983 */ /* 0x000e220000100800 */
[----:B--2---:R-:W-:Y:S02]  /*9a30*/  IMAD.MOV.U32 R0, RZ, RZ, 0x1 ;  /* 0x00000001ff007424 */ /* 0x004fe400078e00ff */
[----:B01----:R-:W-:-:S05]  /*9a40*/  IMAD.MOV R9, RZ, RZ, -R2 ;  /* 0x000000ffff097224 */ /* 0x003fca00078e0a02 */
[----:B------:R-:W-:-:S05]  /*9a50*/  VIADDMNMX R9, R9, R0, 0xffffffff, !PT ;  /* 0xffffffff09097446 */ /* 0x000fca0007800100 */
[----:B------:R-:W-:-:S05]  /*9a60*/  IMAD.IADD R0, R2, 0x1, R9 ;  /* 0x0000000102007824 */ /* 0x000fca00078e0209 */
[----:B------:R-:W-:-:S04]  /*9a70*/  LOP3.LUT R0, R0, 0x1, RZ, 0xc0, !PT ;  /* 0x0000000100007812 */ /* 0x000fc800078ec0ff */
[----:B------:R-:W-:Y:S01]  /*9a80*/  ISETP.NE.U32.AND P0, PT, R0, 0x1, PT ;  /* 0x000000010000780c */ /* 0x000fe20003f05070 */
[----:B------:R-:W-:-:S12]  /*9a90*/  VIADD R0, R2, 0xfffffffe ;  /* 0xfffffffe02007836 */ /* 0x000fd80000000000 */
[----:B------:R-:W-:Y:S05]  /*9aa0*/  @P0 BRA `(.L_x_235) ;  /* 0x0000000800e80947 */ /* 0x000fea0003800000 */
[----:B------:R-:W2:Y:S01]  /*9ab0*/  LDL R2, [R1] ;  /* 0x0000000001027983 */ /* 0x000ea20000100800 */
        /* <DEDUP_REMOVED lines=14> */
[----:B------:R-:W3:Y:S01]  /*9ba0*/  LDL R7, [R1+0x8] ;  /* 0x0000080001077983 */ /* 0x000ee20000100800 */
        /* <DEDUP_REMOVED lines=16> */
.L_x_238:
[----:B------:R-:W-:Y:S01]  /*9cb0*/  LEA R3, R4, UR36, 0x3 ;  /* 0x0000002404037c11 */ /* 0x000fe2000f8e18ff */
[----:B------:R-:W-:Y:S01]  /*9cc0*/  BSSY B1, `(.L_x_239) ;  /* 0x0000004000017945 */ /* 0x000fe20003800000 */
[----:B------:R-:W-:-:S04]  /*9cd0*/  SHF.L.U32 R2, R8, 0x1f, RZ ;  /* 0x0000001f08027819 */ /* 0x000fc800000006ff */
[----:B------:R-:W1:Y:S02]  /*9ce0*/  SYNCS.PHASECHK.TRANS64.TRYWAIT P0, [R3+URZ+0x34840], R2 ;  /* 0x03484002030075a7 */ /* 0x000e64000800017f */
[----:B-1----:R-:W-:Y:S05]  /*9cf0*/  @!P0 BRA `(.L_x_240) ;  /* 0x0000003800488947 */ /* 0x002fea0003800000 */
.L_x_340:
[----:B------:R-:W-:Y:S05]  /*9d00*/  BSYNC B1 ;  /* 0x0000000000017941 */ /* 0x000fea0003800000 */
.L_x_239:
[----:B------:R-:W2:Y:S01]  /*9d10*/  S2R R5, SR_TID.X ;  /* 0x0000000000057919 */ /* 0x000ea20000002100 */
[----:B------:R-:W-:Y:S01]  /*9d20*/  UPRMT UR4, UR37, 0x9910, URZ ;  /* 0x0000991025047896 */ /* 0x000fe2000800003f */
[----:B--2---:R-:W-:-:S04]  /*9d30*/  LOP3.LUT R5, R5, 0x7f, RZ, 0xc0, !PT ;  /* 0x0000007f05057812 */ /* 0x004fc800078ec0ff */
[----:B------:R-:W-:-:S13]  /*9d40*/  ISETP.NE.AND P0, PT, R5, RZ, PT ;  /* 0x000000ff0500720c */ /* 0x000fda0003f05270 */
[----:B-1----:R-:W-:-:S04]  /*9d50*/  @!P0 IMAD.MOV.U32 R2, RZ, RZ, 0xc000 ;  /* 0x0000c000ff028424 */ /* 0x002fc800078e00ff */
[----:B------:R1:W-:Y:S02]  /*9d60*/  @!P0 SYNCS.ARRIVE.TRANS64 RZ, [R3+URZ+0x34830], R2 ;  /* 0x0348300203ff89a7 */ /* 0x0003e4000800003f */
[----:B-1----:R-:W-:-:S05]  /*9d70*/  IMAD.U32 R2, RZ, RZ, UR4 ;  /* 0x00000004ff027e24 */ /* 0x002fca000f8e00ff */
[----:B------:R-:W-:-:S13]  /*9d80*/  ISETP.NE.AND P1, PT, R2, 0x2, PT ;  /* 0x000000020200780c */ /* 0x000fda0003f25270 */
[----:B------:R-:W-:Y:S05]  /*9d90*/  @P1 BRA `(.L_x_241) ;  /* 0x0000000000041947 */ /* 0x000fea0003800000 */
[----:B------:R-:W-:Y:S01]  /*9da0*/  BPT.TRAP 0x1 ;  /* 0x000000040000795c */ /* 0x000fe20000300000 */
.L_x_241:
[----:B------:R-:W-:Y:S01]  /*9db0*/  LOP3.LUT P0, RZ, R18, 0x2, RZ, 0xc0, !PT ;  /* 0x0000000212ff7812 */ /* 0x000fe2000780c0ff */
[----:B------:R-:W-:-:S12]  /*9dc0*/  BSSY B1, `(.L_x_242) ;  /* 0x0000003000017945 */ /* 0x000fd80003800000 */
[----:B------:R-:W-:Y:S05]  /*9dd0*/  @P0 BRA `(.L_x_243) ;  /* 0x0000000000040947 */ /* 0x000fea0003800000 */
[----:B------:R-:W-:Y:S01]  /*9de0*/  BPT.TRAP 0x1 ;  /* 0x000000040000795c */ /* 0x000fe20000300000 */
.L_x_243:
[----:B------:R-:W-:Y:S05]  /*9df0*/  BSYNC B1 ;  /* 0x0000000000017941 */ /* 0x000fea0003800000 */
.L_x_242:
[----:B------:R-:W1:Y:S01]  /*9e00*/  S2R R2, SR_CgaCtaId ;  /* 0x0000000000027919 */ /* 0x000e620000008800 */
[----:B------:R-:W-:Y:S01]  /*9e10*/  IMAD.MOV.U32 R10, RZ, RZ, RZ ;  /* 0x000000ffff0a7224 */ /* 0x000fe200078e00ff */
[----:B------:R-:W-:Y:S01]  /*9e20*/  UIADD3 UR4, UP0, UR38, 0x370, URZ ;  /* 0x0000037026047890 */ /* 0x000fe2000ff1e03f */
[----:B------:R-:W-:Y:S01]  /*9e30*/  PLOP3.LUT P0, PT, PT, PT, PT, 0x80, 0x0 ;  /* 0x000000000000781c */ /* 0x000fe20003f0f070 */
[----:B------:R-:W-:Y:S01]  /*9e40*/  VIADD R3, R3, 0x34830 ;  /* 0x0003483003037836 */ /* 0x000fe20000000000 */
[----:B------:R-:W-:Y:S01]  /*9e50*/  UMOV UR6, 0x30000 ;  /* 0x0003000000067882 */ /* 0x000fe20000000000 */
[----:B------:R-:W-:Y:S01]  /*9e60*/  R2UR UR10, R10 ;  /* 0x000000000a0a72ca */ /* 0x000fe200000e0000 */
[----:B------:R-:W-:Y:S01]  /*9e70*/  UIADD3.X UR5, URZ, UR39, URZ, UP0, !UPT ;  /* 0x000000273f057290 */ /* 0x000fe200087fe43f */
[----:B------:R-:W-:Y:S01]  /*9e80*/  UMOV UR14, 0x0 ;  /* 0x00000000000e7882 */ /* 0x000fe20000000000 */
[----:B------:R-:W-:Y:S01]  /*9e90*/  UMOV UR15, 0x14f00000 ;  /* 0x14f00000000f7882 */ /* 0x000fe20000000000 */
[----:B-1----:R-:W-:-:S05]  /*9ea0*/  IMAD.SHL.U32 R2, R2, 0x1000, RZ ;  /* 0x0000100002027824 */ /* 0x002fca00078e00ff */
[----:B------:R-:W-:-:S05]  /*9eb0*/  LOP3.LUT R2, R2, 0x1000, RZ, 0xc0, !PT ;  /* 0x0000100002027812 */ /* 0x000fca00078ec0ff */
[----:B------:R-:W-:Y:S02]  /*9ec0*/  IMAD R5, R4, 0x6000, R2 ;  /* 0x0000600004057824 */ /* 0x000fe400078e0202 */
[----:B------:R-:W1:Y:S03]  /*9ed0*/  S2R R2, SR_CgaCtaId ;  /* 0x0000000000027919 */ /* 0x000e660000008800 */
[----:B------:R-:W-:-:S05]  /*9ee0*/  LEA R5, R5, UR36, 0x1 ;  /* 0x0000002405057c11 */ /* 0x000fca000f8e08ff */
[----:B0-----:R-:W-:Y:S02]  /*9ef0*/  VIADD R7, R5, 0x1c400 ;  /* 0x0001c40005077836 */ /* 0x001fe40000000000 */
[----:B-1----:R-:W-:-:S05]  /*9f00*/  IMAD.SHL.U32 R2, R2, 0x40, RZ ;  /* 0x0000004002027824 */ /* 0x002fca00078e00ff */
[----:B------:R-:W-:-:S05]  /*9f10*/  LOP3.LUT R2, R2, 0x40, RZ, 0xc0, !PT ;  /* 0x0000004002027812 */ /* 0x000fca00078ec0ff */
[----:B------:R-:W-:-:S07]  /*9f20*/  IMAD R2, R0, 0x80, R2 ;  /* 0x0000008000027824 */ /* 0x000fce00078e0202 */
.L_x_244:
        /* <DEDUP_REMOVED lines=8> */
[----:B------:R0:W-:Y:S02]  /*9fb0*/  UTMALDG.4D.MULTICAST [UR8], [UR4], UR6, desc[UR14] ;  /* 0x00000e08040073b4 */ /* 0x0001e40008019806 */
[----:B0-----:R-:W-:Y:S05]  /*9fc0*/  @P0 BRA.U.ANY `(.L_x_244) ;  /* 0xfffffffd00d80947 */ /* 0x001fea000393ffff */
[----:B------:R-:W-:Y:S01]  /*9fd0*/  IMAD.MOV.U32 R11, RZ, RZ, 0x40 ;  /* 0x00000040ff0b7424 */ /* 0x000fe200078e00ff */
[----:B------:R-:W-:Y:S01]  /*9fe0*/  PLOP3.LUT P0, PT, PT, PT, PT, 0x80, 0x0 ;  /* 0x000000000000781c */ /* 0x000fe20003f0f070 */
[----:B------:R-:W-:Y:S01]  /*9ff0*/  VIADD R7, R5, 0x20400 ;  /* 0x0002040005077836 */ /* 0x000fe20000000000 */
[----:B------:R-:W-:Y:S01]  /*a000*/  UMOV UR6, 0x30000 ;  /* 0x0003000000067882 */ /* 0x000fe20000000000 */
[----:B------:R-:W-:Y:S01]  /*a010*/  UMOV UR14, 0x0 ;  /* 0x00000000000e7882 */ /* 0x000fe20000000000 */
[----:B------:R-:W-:Y:S01]  /*a020*/  R2UR UR10, R11 ;  /* 0x000000000b0a72ca */ /* 0x000fe200000e0000 */
[----:B------:R-:W-:-:S14]  /*a030*/  UMOV UR15, 0x14f00000 ;  /* 0x14f00000000f7882 */ /* 0x000fdc0000000000 */
.L_x_245:
        /* <DEDUP_REMOVED lines=10> */
[----:B------:R-:W-:Y:S01]  /*a0e0*/  PLOP3.LUT P0, PT, PT, PT, PT, 0x80, 0x0 ;  /* 0x000000000000781c */ /* 0x000fe20003f0f070 */
[----:B------:R-:W-:Y:S01]  /*a0f0*/  VIADD R5, R5, 0x24400 ;  /* 0x0002440005057836 */ /* 0x000fe20000000000 */
[----:B------:R-:W-:Y:S01]  /*a100*/  UMOV UR6, 0x30000 ;  /* 0x0003000000067882 */ /* 0x000fe20000000000 */
[----:B------:R-:W-:Y:S01]  /*a110*/  UMOV UR14, 0x0 ;  /* 0x00000000000e7882 */ /* 0x000fe20000000000 */
[----:B------:R-:W-:Y:S01]  /*a120*/  UMOV UR15, 0x14f00000 ;  /* 0x14f00000000f7882 */ /* 0x000fe20000000000 */
[----:B------:R-:W-:-:S08]  /*a130*/  UMOV UR10, 0x80 ;  /* 0x00000080000a7882 */ /* 0x000fd00000000000 */
.L_x_246:
        /* <DEDUP_REMOVED lines=10> */
[----:B------:R-:W2:Y:S01]  /*a1e0*/  LDL.LU R7, [R1] ;  /* 0x0000000001077983 */ /* 0x000ea20000300800 */
[----:B------:R-:W-:Y:S01]  /*a1f0*/  LEA R2, R19, UR36, 0x3 ;  /* 0x0000002413027c11 */ /* 0x000fe2000f8e18ff */
[----:B------:R-:W-:Y:S01]  /*a200*/  BSSY B1, `(.L_x_247) ;  /* 0x0000004000017945 */ /* 0x000fe20003800000 */
[----:B--2---:R-:W-:-:S04]  /*a210*/  SHF.L.U32 R3, R7, 0x1f, RZ ;  /* 0x0000001f07037819 */ /* 0x004fc800000006ff */
[----:B------:R-:W0:Y:S02]  /*a220*/  SYNCS.PHASECHK.TRANS64.TRYWAIT P0, [R2+URZ+0x34860], R3 ;  /* 0x03486003020075a7 */ /* 0x000e24000800017f */
[----:B0-----:R-:W-:Y:S05]  /*a230*/  @!P0 BRA `(.L_x_248) ;  /* 0x00000034000c8947 */ /* 0x001fea0003800000 */
.L_x_341:
[----:B------:R-:W-:Y:S05]  /*a240*/  BSYNC B1 ;  /* 0x0000000000017941 */ /* 0x000fea0003800000 */
.L_x_247:
[----:B------:R-:W1:Y:S02]  /*a250*/  S2R R5, SR_TID.X ;  /* 0x0000000000057919 */ /* 0x000e640000002100 */
[----:B-1----:R-:W-:-:S04]  /*a260*/  LOP3.LUT R5, R5, 0x7f, RZ, 0xc0, !PT ;  /* 0x0000007f05057812 */ /* 0x002fc800078ec0ff */
[----:B------:R-:W-:-:S13]  /*a270*/  ISETP.NE.AND P0, PT, R5, RZ, PT ;  /* 0x000000ff0500720c */ /* 0x000fda0003f05270 */
[----:B0-----:R-:W-:-:S04]  /*a280*/  @!P0 IMAD.MOV.U32 R3, RZ, RZ, 0x8000 ;  /* 0x00008000ff038424 */ /* 0x001fc800078e00ff */
[----:B------:R0:W-:Y:S01]  /*a290*/  @!P0 SYNCS.ARRIVE.TRANS64 RZ, [R2+URZ+0x34850], R3 ;  /* 0x0348500302ff89a7 */ /* 0x0001e2000800003f */
[----:B------:R-:W-:Y:S05]  /*a2a0*/  @P1 BRA `(.L_x_249) ;  /* 0x0000000000041947 */ /* 0x000fea0003800000 */
[----:B------:R-:W-:Y:S01]  /*a2b0*/  BPT.TRAP 0x1 ;  /* 0x000000040000795c */ /* 0x000fe20000300000 */
.L_x_249:
[----:B------:R-:W-:Y:S01]  /*a2c0*/  LOP3.LUT P0, RZ, R18, 0x2, RZ, 0xc0, !PT ;  /* 0x0000000212ff7812 */ /* 0x000fe2000780c0ff */
[----:B------:R-:W-:-:S12]  /*a2d0*/  BSSY B1, `(.L_x_250) ;  /* 0x0000003000017945 */ /* 0x000fd80003800000 */
[----:B------:R-:W-:Y:S05]  /*a2e0*/  @P0 BRA `(.L_x_251) ;  /* 0x0000000000040947 */ /* 0x000fea0003800000 */
[----:B------:R-:W-:Y:S01]  /*a2f0*/  BPT.TRAP 0x1 ;  /* 0x000000040000795c */ /* 0x000fe20000300000 */
.L_x_251:
[----:B------:R-:W-:Y:S05]  /*a300*/  BSYNC B1 ;  /* 0x0000000000017941 */ /* 0x000fea0003800000 */
.L_x_250:
[----:B------:R-:W2:Y:S01]  /*a310*/  LDL.LU R5, [R1+0x4] ;  /* 0x0000040001057983 */ /* 0x000ea20000300800 */
[----:B0-----:R-:W0:Y:S01]  /*a320*/  S2R R3, SR_CgaCtaId ;  /* 0x0000000000037919 */ /* 0x001e220000008800 */
[----:B------:R-:W1:Y:S01]  /*a330*/  S2R R7, SR_CgaCtaId ;  /* 0x0000000000077919 */ /* 0x000e620000008800 */
[----:B------:R-:W-:Y:S01]  /*a340*/  R2UR UR10, R10 ;  /* 0x000000000a0a72ca */ /* 0x000fe200000e0000 */
[----:B------:R-:W-:Y:S01]  /*a350*/  UIADD3 UR4, UP0, UR38, 0x470, URZ ;  /* 0x0000047026047890 */ /* 0x000fe2000ff1e03f */
[----:B------:R-:W-:Y:S01]  /*a360*/  PLOP3.LUT P0, PT, PT, PT, PT, 0x80, 0x0 ;  /* 0x000000000000781c */ /* 0x000fe20003f0f070 */
[----:B------:R-:W-:Y:S01]  /*a370*/  VIADD R2, R2, 0x34850 ;  /* 0x0003485002027836 */ /* 0x000fe20000000000 */
[----:B------:R-:W-:Y:S01]  /*a380*/  UMOV UR6, 0x30000 ;  /* 0x0003000000067882 */ /* 0x000fe20000000000 */
[----:B0-----:R-:W-:-:S05]  /*a390*/  IMAD.SHL.U32 R3, R3, 0x1000, RZ ;  /* 0x0000100003037824 */ /* 0x001fca00078e00ff */
[----:B------:R-:W-:Y:S01]  /*a3a0*/  LOP3.LUT R3, R3, 0x1000, RZ, 0xc0, !PT ;  /* 0x0000100003037812 */ /* 0x000fe200078ec0ff */
[----:B-1----:R-:W-:-:S04]  /*a3b0*/  IMAD.SHL.U32 R7, R7, 0x40, RZ ;  /* 0x0000004007077824 */ /* 0x002fc800078e00ff */
[----:B------:R-:W-:Y:S01]  /*a3c0*/  IMAD R3, R19, 0x4000, R3 ;  /* 0x0000400013037824 */ /* 0x000fe200078e0203 */
[----:B------:R-:W-:-:S04]  /*a3d0*/  LOP3.LUT R7, R7, 0x40, RZ, 0xc0, !PT ;  /* 0x0000004007077812 */ /* 0x000fc800078ec0ff */
[----:B------:R-:W-:Y:S01]  /*a3e0*/  LEA R3, R3, UR36, 0x1 ;  /* 0x0000002403037c11 */ /* 0x000fe2000f8e08ff */
[----:B------:R-:W-:Y:S01]  /*a3f0*/  UIADD3.X UR5, URZ, UR39, URZ, UP0, !UPT ;  /* 0x000000273f057290 */ /* 0x000fe200087fe43f */
[----:B------:R-:W-:Y:S01]  /*a400*/  UMOV UR14, 0x0 ;  /* 0x00000000000e7882 */ /* 0x000fe20000000000 */
[----:B------:R-:W-:Y:S01]  /*a410*/  UMOV UR15, 0x14f00000 ;  /* 0x14f00000000f7882 */ /* 0x000fe20000000000 */
[----:B--2---:R-:W-:Y:S02]  /*a420*/  IMAD R5, R5, 0x80, R7 ;  /* 0x0000008005057824 */ /* 0x004fe400078e0207 */
[----:B------:R-:W-:-:S07]  /*a430*/  VIADD R7, R3, 0x400 ;  /* 0x0000040003077836 */ /* 0x000fce0000000000 */
.L_x_252:
        /* <DEDUP_REMOVED lines=10> */
[----:B------:R-:W-:Y:S01]  /*a4e0*/  R2UR UR10, R11 ;  /* 0x000000000b0a72ca */ /* 0x000fe200000e0000 */
[----:B------:R-:W-:Y:S01]  /*a4f0*/  VIADD R3, R3, 0x4400 ;  /* 0x0000440003037836 */ /* 0x000fe20000000000 */
[----:B------:R-:W-:Y:S01]  /*a500*/  PLOP3.LUT P0, PT, PT, PT, PT, 0x80, 0x0 ;  /* 0x000000000000781c */ /* 0x000fe20003f0f070 */
[----:B------:R-:W-:Y:S01]  /*a510*/  UMOV UR6, 0x30000 ;  /* 0x0003000000067882 */ /* 0x000fe20000000000 */
[----:B------:R-:W-:Y:S01]  /*a520*/  UMOV UR14, 0x0 ;  /* 0x00000000000e7882 */ /* 0x000fe20000000000 */
[----:B------:R-:W-:-:S10]  /*a530*/  UMOV UR15, 0x14f00000 ;  /* 0x14f00000000f7882 */ /* 0x000fd40000000000 */
.L_x_253:
        /* <DEDUP_REMOVED lines=10> */
[----:B------:R0:W-:Y:S01]  /*a5e0*/  STL [R1+0x4], R0 ;  /* 0x0000040001007387 */ /* 0x0001e20000100800 */
[----:B------:R-:W-:-:S07]  /*a5f0*/  IMAD.MOV.U32 R17, RZ, RZ, R6 ;  /* 0x000000ffff117224 */ /* 0x000fce00078e0006 */
.L_x_237:
[----:B------:R-:W-:Y:S05]  /*a600*/  BSYNC B0 ;  /* 0x0000000000007941 */ /* 0x000fea0003800000 */
.L_x_236:
[----:B0-----:R-:W2:Y:S01]  /*a610*/  LDL.LU R0, [R1+0x20] ;  /* 0x0000200001007983 */ /* 0x001ea20000300800 */
[----:B------:R-:W-:-:S03]  /*a620*/  IMAD.MOV.U32 R19, RZ, RZ, R4 ;  /* 0x000000ffff137224 */ /* 0x000fc600078e0004 */
[----:B------:R0:W-:Y:S02]  /*a630*/  STL [R1], R8 ;  /* 0x0000000801007387 */ /* 0x0001e40000100800 */
[----:B0-2---:R-:W-:-:S07]  /*a640*/  VIADD R0, R0, 0xfffffffd ;  /* 0xfffffffd00007836 */ /* 0x005fce0000000000 */
.L_x_235:
[----:B------:R-:W2:Y:S01]  /*a650*/  LDL.LU R2, [R1+0x18] ;  /* 0x0000180001027983 */ /* 0x000ea20000300800 */
[----:B------:R-:W-:Y:S01]  /*a660*/  IMAD.MOV R9, RZ, RZ, -R9 ;  /* 0x000000ffff097224 */ /* 0x000fe200078e0a09 */
[----:B------:R-:W-:Y:S04]  /*a670*/  BSSY B0, `(.L_x_234) ;  /* 0x0000172000007945 */ /* 0x000fe80003800000 */
[----:B--2---:R-:W-:-:S13]  /*a680*/  ISETP.NE.AND P0, PT, R2, R9, PT ;  /* 0x000000090200720c */ /* 0x004fda0003f05270 */
[----:B------:R-:W-:Y:S05]  /*a690*/  @!P0 BRA `(.L_x_254) ;  /* 0x0000001400bc8947 */ /* 0x000fea0003800000 */
[----:B------:R-:W-:-:S07]  /*a6a0*/  IMAD.MOV.U32 R6, RZ, RZ, R17 ;  /* 0x000000ffff067224 */ /* 0x000fce00078e0011 */
.L_x_291:
[----:B--2---:R-:W2:Y:S01]  /*a6b0*/  LDL R2, [R1] ;  /* 0x0000000001027983 */ /* 0x004ea20000100800 */
        /* <DEDUP_REMOVED lines=31> */
.L_x_257:
[----:B------:R-:W-:Y:S01]  /*a8b0*/  LEA R3, R4, UR36, 0x3 ;  /* 0x0000002404037c11 */ /* 0x000fe2000f8e18ff */
[----:B------:R-:W-:Y:S01]  /*a8c0*/  BSSY B2, `(.L_x_258) ;  /* 0x0000004000027945 */ /* 0x000fe20003800000 */
[----:B------:R-:W-:-:S04]  /*a8d0*/  SHF.L.U32 R2, R5, 0x1f, RZ ;  /* 0x0000001f05027819 */ /* 0x000fc800000006ff */
[----:B------:R-:W1:Y:S02]  /*a8e0*/  SYNCS.PHASECHK.TRANS64.TRYWAIT P0, [R3+URZ+0x34840], R2 ;  /* 0x03484002030075a7 */ /* 0x000e64000800017f */
[----:B-1----:R-:W-:Y:S05]  /*a8f0*/  @!P0 BRA `(.L_x_259) ;  /* 0x0000002c00708947 */ /* 0x002fea0003800000 */
.L_x_342:
[----:B------:R-:W-:Y:S05]  /*a900*/  BSYNC B2 ;  /* 0x0000000000027941 */ /* 0x000fea0003800000 */
.L_x_258:
[----:B0-----:R-:W0:Y:S01]  /*a910*/  S2R R7, SR_TID.X ;  /* 0x0000000000077919 */ /* 0x001e220000002100 */
[----:B------:R-:W-:Y:S01]  /*a920*/  UPRMT UR4, UR37, 0x9910, URZ ;  /* 0x0000991025047896 */ /* 0x000fe2000800003f */
[----:B0-----:R-:W-:-:S04]  /*a930*/  LOP3.LUT R7, R7, 0x7f, RZ, 0xc0, !PT ;  /* 0x0000007f07077812 */ /* 0x001fc800078ec0ff */
[----:B------:R-:W-:-:S13]  /*a940*/  ISETP.NE.AND P0, PT, R7, RZ, PT ;  /* 0x000000ff0700720c */ /* 0x000fda0003f05270 */
[----:B-1----:R-:W-:-:S04]  /*a950*/  @!P0 IMAD.MOV.U32 R2, RZ, RZ, 0xc000 ;  /* 0x0000c000ff028424 */ /* 0x002fc800078e00ff */
[----:B------:R0:W-:Y:S02]  /*a960*/  @!P0 SYNCS.ARRIVE.TRANS64 RZ, [R3+URZ+0x34830], R2 ;  /* 0x0348300203ff89a7 */ /* 0x0001e4000800003f */
[----:B0-----:R-:W-:-:S05]  /*a970*/  IMAD.U32 R2, RZ, RZ, UR4 ;  /* 0x00000004ff027e24 */ /* 0x001fca000f8e00ff */
[----:B------:R-:W-:-:S13]  /*a980*/  ISETP.NE.AND P1, PT, R2, 0x2, PT ;  /* 0x000000020200780c */ /* 0x000fda0003f25270 */
[----:B------:R-:W-:Y:S05]  /*a990*/  @P1 BRA `(.L_x_260) ;  /* 0x0000000000041947 */ /* 0x000fea0003800000 */
[----:B------:R-:W-:Y:S01]  /*a9a0*/  BPT.TRAP 0x1 ;  /* 0x000000040000795c */ /* 0x000fe20000300000 */
.L_x_260:
[----:B------:R-:W-:Y:S01]  /*a9b0*/  LOP3.LUT P0, RZ, R18, 0x2, RZ, 0xc0, !PT ;  /* 0x0000000212ff7812 */ /* 0x000fe2000780c0ff */
[----:B------:R-:W-:-:S12]  /*a9c0*/  BSSY B2, `(.L_x_261) ;  /* 0x0000003000027945 */ /* 0x000fd80003800000 */
[----:B------:R-:W-:Y:S05]  /*a9d0*/  @P0 BRA `(.L_x_262) ;  /* 0x0000000000040947 */ /* 0x000fea0003800000 */
[----:B------:R-:W-:Y:S01]  /*a9e0*/  BPT.TRAP 0x1 ;  /* 0x000000040000795c */ /* 0x000fe20000300000 */
.L_x_262:
[----:B------:R-:W-:Y:S05]  /*a9f0*/  BSYNC B2 ;  /* 0x0000000000027941 */ /* 0x000fea0003800000 */
.L_x_261:
[----:B------:R-:W0:Y:S01]  /*aa00*/  S2R R2, SR_CgaCtaId ;  /* 0x0000000000027919 */ /* 0x000e220000008800 */
        /* <DEDUP_REMOVED lines=9> */
[----:B0-----:R-:W-:-:S05]  /*aaa0*/  IMAD.SHL.U32 R2, R2, 0x1000, RZ ;  /* 0x0000100002027824 */ /* 0x001fca00078e00ff */
[----:B------:R-:W-:-:S05]  /*aab0*/  LOP3.LUT R2, R2, 0x1000, RZ, 0xc0, !PT ;  /* 0x0000100002027812 */ /* 0x000fca00078ec0ff */
[----:B------:R-:W-:Y:S02]  /*aac0*/  IMAD R7, R4, 0x6000, R2 ;  /* 0x0000600004077824 */ /* 0x000fe400078e0202 */
[----:B------:R-:W0:Y:S03]  /*aad0*/  S2R R2, SR_CgaCtaId ;  /* 0x0000000000027919 */ /* 0x000e260000008800 */
[----:B------:R-:W-:-:S05]  /*aae0*/  LEA R7, R7, UR36, 0x1 ;  /* 0x0000002407077c11 */ /* 0x000fca000f8e08ff */
[----:B------:R-:W-:Y:S02]  /*aaf0*/  VIADD R9, R7, 0x1c400 ;  /* 0x0001c40007097836 */ /* 0x000fe40000000000 */
[----:B0-----:R-:W-:-:S05]  /*ab00*/  IMAD.SHL.U32 R2, R2, 0x40, RZ ;  /* 0x0000004002027824 */ /* 0x001fca00078e00ff */
[----:B------:R-:W-:-:S05]  /*ab10*/  LOP3.LUT R2, R2, 0x40, RZ, 0xc0, !PT ;  /* 0x0000004002027812 */ /* 0x000fca00078ec0ff */
[----:B------:R-:W-:-:S07]  /*ab20*/  IMAD R2, R8, 0x80, R2 ;  /* 0x0000008008027824 */ /* 0x000fce00078e0202 */
.L_x_263:
        /* <DEDUP_REMOVED lines=17> */
.L_x_264:
        /* <DEDUP_REMOVED lines=16> */
.L_x_265:
        /* <DEDUP_REMOVED lines=16> */
.L_x_343:
[----:B------:R-:W-:Y:S05]  /*ae40*/  BSYNC B2 ;  /* 0x0000000000027941 */ /* 0x000fea0003800000 */
.L_x_266:
[----:B------:R-:W1:Y:S02]  /*ae50*/  S2R R7, SR_TID.X ;  /* 0x0000000000077919 */ /* 0x000e640000002100 */
[----:B-1----:R-:W-:-:S04]  /*ae60*/  LOP3.LUT R7, R7, 0x7f, RZ, 0xc0, !PT ;  /* 0x0000007f07077812 */ /* 0x002fc800078ec0ff */
[----:B------:R-:W-:-:S13]  /*ae70*/  ISETP.NE.AND P0, PT, R7, RZ, PT ;  /* 0x000000ff0700720c */ /* 0x000fda0003f05270 */
[----:B0-----:R-:W-:-:S04]  /*ae80*/  @!P0 IMAD.MOV.U32 R3, RZ, RZ, 0x8000 ;  /* 0x00008000ff038424 */ /* 0x001fc800078e00ff */
[----:B------:R0:W-:Y:S01]  /*ae90*/  @!P0 SYNCS.ARRIVE.TRANS64 RZ, [R2+URZ+0x34850], R3 ;  /* 0x0348500302ff89a7 */ /* 0x0001e2000800003f */
[----:B------:R-:W-:Y:S05]  /*aea0*/  @P1 BRA `(.L_x_268) ;  /* 0x0000000000041947 */ /* 0x000fea0003800000 */
[----:B------:R-:W-:Y:S01]  /*aeb0*/  BPT.TRAP 0x1 ;  /* 0x000000040000795c */ /* 0x000fe20000300000 */
.L_x_268:
[----:B------:R-:W-:Y:S01]  /*aec0*/  LOP3.LUT P0, RZ, R18, 0x2, RZ, 0xc0, !PT ;  /* 0x0000000212ff7812 */ /* 0x000fe2000780c0ff */
[----:B------:R-:W-:-:S12]  /*aed0*/  BSSY B2, `(.L_x_269) ;  /* 0x0000003000027945 */ /* 0x000fd80003800000 */
[----:B------:R-:W-:Y:S05]  /*aee0*/  @P0 BRA `(.L_x_270) ;  /* 0x0000000000040947 */ /* 0x000fea0003800000 */
[----:B------:R-:W-:Y:S01]  /*aef0*/  BPT.TRAP 0x1 ;  /* 0x000000040000795c */ /* 0x000fe20000300000 */
.L_x_270:
[----:B------:R-:W-:Y:S05]  /*af00*/  BSYNC B2 ;  /* 0x0000000000027941 */ /* 0x000fea0003800000 */
.L_x_269:
        /* <DEDUP_REMOVED lines=19> */
.L_x_271:
        /* <DEDUP_REMOVED lines=16> */
.L_x_272:
        /* <DEDUP_REMOVED lines=12> */
.L_x_256:
[----:B------:R-:W-:Y:S05]  /*b200*/  BSYNC B1 ;  /* 0x0000000000017941 */ /* 0x000fea0003800000 */
.L_x_255:
[----:B------:R-:W-:Y:S01]  /*b210*/  VIADD R19, R4, 0x1 ;  /* 0x0000000104137836 */ /* 0x000fe20000000000 */
[----:B------:R-:W-:Y:S01]  /*b220*/  LOP3.LUT P1, RZ, R18, 0x8, RZ, 0xc0, !PT ;  /* 0x0000000812ff7812 */ /* 0x000fe2000782c0ff */
[----:B------:R-:W-:Y:S03]  /*b230*/  BSSY B1, `(.L_x_273) ;  /* 0x00000b2000017945 */ /* 0x000fe60003800000 */
[----:B------:R-:W-:-:S04]  /*b240*/  ISETP.NE.AND P0, PT, R19, 0x2, PT ;  /* 0x000000021300780c */ /* 0x000fc80003f05270 */
[----:B------:R-:W-:Y:S02]  /*b250*/  SEL R2, RZ, 0x1, P0 ;  /* 0x00000001ff027807 */ /* 0x000fe40000000000 */
[----:B------:R-:W-:Y:S02]  /*b260*/  SEL R19, R19, RZ, P0 ;  /* 0x000000ff13137207 */ /* 0x000fe40000000000 */
[----:B------:R-:W-:-:S05]  /*b270*/  LOP3.LUT R9, R5, R2, RZ, 0x3c, !PT ;  /* 0x0000000205097212 */ /* 0x000fca00078e3cff */
[----:B------:R1:W-:Y:S01]  /*b280*/  STL [R1], R9 ;  /* 0x0000000901007387 */ /* 0x0003e20000100800 */
[----:B------:R-:W-:Y:S05]  /*b290*/  @!P1 BRA `(.L_x_274) ;  /* 0x0000000800ac9947 */ /* 0x000fea0003800000 */
[----:B------:R-:W-:Y:S01]  /*b2a0*/  LOP3.LUT P1, RZ, R18, 0x4, RZ, 0xc0, !PT ;  /* 0x0000000412ff7812 */ /* 0x000fe2000782c0ff */
[----:B0-----:R-:W-:-:S12]  /*b2b0*/  VIADD R8, R0, 0xffffffff ;  /* 0xffffffff00087836 */ /* 0x001fd80000000000 */
        /* <DEDUP_REMOVED lines=21> */
.L_x_275:
[----:B------:R-:W-:Y:S01]  /*b410*/  LEA R3, R19, UR36, 0x3 ;  /* 0x0000002413037c11 */ /* 0x000fe2000f8e18ff */
[----:B------:R-:W-:Y:S01]  /*b420*/  BSSY B2, `(.L_x_276) ;  /* 0x0000004000027945 */ /* 0x000fe20003800000 */
[----:B------:R-:W-:-:S04]  /*b430*/  SHF.L.U32 R2, R9, 0x1f, RZ ;  /* 0x0000001f09027819 */ /* 0x000fc800000006ff */
[----:B------:R-:W2:Y:S02]  /*b440*/  SYNCS.PHASECHK.TRANS64.TRYWAIT P0, [R3+URZ+0x34840], R2 ;  /* 0x03484002030075a7 */ /* 0x000ea4000800017f */
[----:B--2---:R-:W-:Y:S05]  /*b450*/  @!P0 BRA `(.L_x_277) ;  /* 0x0000002000c08947 */ /* 0x004fea0003800000 */
.L_x_344:
[----:B------:R-:W-:Y:S05]  /*b460*/  BSYNC B2 ;  /* 0x0000000000027941 */ /* 0x000fea0003800000 */
.L_x_276:
[----:B0-----:R-:W0:Y:S01]  /*b470*/  S2R R7, SR_TID.X ;  /* 0x0000000000077919 */ /* 0x001e220000002100 */
[----:B------:R-:W-:Y:S01]  /*b480*/  UPRMT UR4, UR37, 0x9910, URZ ;  /* 0x0000991025047896 */ /* 0x000fe2000800003f */
[----:B0-----:R-:W-:-:S04]  /*b490*/  LOP3.LUT R7, R7, 0x7f, RZ, 0xc0, !PT ;  /* 0x0000007f07077812 */ /* 0x001fc800078ec0ff */
[----:B------:R-:W-:-:S13]  /*b4a0*/  ISETP.NE.AND P0, PT, R7, RZ, PT ;  /* 0x000000ff0700720c */ /* 0x000fda0003f05270 */
[----:B--2---:R-:W-:-:S04]  /*b4b0*/  @!P0 IMAD.MOV.U32 R2, RZ, RZ, 0xc000 ;  /* 0x0000c000ff028424 */ /* 0x004fc800078e00ff */
[----:B------:R0:W-:Y:S02]  /*b4c0*/  @!P0 SYNCS.ARRIVE.TRANS64 RZ, [R3+URZ+0x34830], R2 ;  /* 0x0348300203ff89a7 */ /* 0x0001e4000800003f */
[----:B0-----:R-:W-:-:S05]  /*b4d0*/  IMAD.U32 R2, RZ, RZ, UR4 ;  /* 0x00000004ff027e24 */ /* 0x001fca000f8e00ff */
[----:B------:R-:W-:-:S13]  /*b4e0*/  ISETP.NE.AND P1, PT, R2, 0x2, PT ;  /* 0x000000020200780c */ /* 0x000fda0003f25270 */
[----:B------:R-:W-:Y:S05]  /*b4f0*/  @P1 BRA `(.L_x_278) ;  /* 0x0000000000041947 */ /* 0x000fea0003800000 */
[----:B------:R-:W-:Y:S01]  /*b500*/  BPT.TRAP 0x1 ;  /* 0x000000040000795c */ /* 0x000fe20000300000 */
.L_x_278:
[----:B------:R-:W-:Y:S01]  /*b510*/  LOP3.LUT P0, RZ, R18, 0x2, RZ, 0xc0, !PT ;  /* 0x0000000212ff7812 */ /* 0x000fe2000780c0ff */
[----:B------:R-:W-:-:S12]  /*b520*/  BSSY B2, `(.L_x_279) ;  /* 0x0000003000027945 */ /* 0x000fd80003800000 */
[----:B------:R-:W-:Y:S05]  /*b530*/  @P0 BRA `(.L_x_280) ;  /* 0x0000000000040947 */ /* 0x000fea0003800000 */
[----:B------:R-:W-:Y:S01]  /*b540*/  BPT.TRAP 0x1 ;  /* 0x000000040000795c */ /* 0x000fe20000300000 */
.L_x_280:
[----:B------:R-:W-:Y:S05]  /*b550*/  BSYNC B2 ;  /* 0x0000000000027941 */ /* 0x000fea0003800000 */
.L_x_279:
        /* <DEDUP_REMOVED lines=15> */
[----:B-1----:R-:W-:Y:S02]  /*b650*/  VIADD R9, R7, 0x1c400 ;  /* 0x0001c40007097836 */ /* 0x002fe40000000000 */
[----:B0-----:R-:W-:-:S05]  /*b660*/  IMAD.SHL.U32 R2, R2, 0x40, RZ ;  /* 0x0000004002027824 */ /* 0x001fca00078e00ff */
[----:B------:R-:W-:-:S05]  /*b670*/  LOP3.LUT R2, R2, 0x40, RZ, 0xc0, !PT ;  /* 0x0000004002027812 */ /* 0x000fca00078ec0ff */
[----:B------:R-:W-:-:S07]  /*b680*/  IMAD R2, R8, 0x80, R2 ;  /* 0x0000008008027824 */ /* 0x000fce00078e0202 */
.L_x_281:
        /* <DEDUP_REMOVED lines=17> */
.L_x_282:
        /* <DEDUP_REMOVED lines=16> */
.L_x_283:
        /* <DEDUP_REMOVED lines=10> */
[----:B------:R-:W-:Y:S01]  /*b940*/  SHF.L.U32 R5, R5, 0x1f, RZ ;  /* 0x0000001f05057819 */ /* 0x000fe200000006ff */
[----:B------:R-:W-:Y:S01]  /*b950*/  BSSY B2, `(.L_x_284) ;  /* 0x0000004000027945 */ /* 0x000fe20003800000 */
[----:B------:R-:W-:-:S04]  /*b960*/  LEA R2, R4, UR36, 0x3 ;  /* 0x0000002404027c11 */ /* 0x000fc8000f8e18ff */
[----:B------:R-:W0:Y:S02]  /*b970*/  SYNCS.PHASECHK.TRANS64.TRYWAIT P0, [R2+URZ+0x34860], R5 ;  /* 0x03486005020075a7 */ /* 0x000e24000800017f */
[----:B0-----:R-:W-:Y:S05]  /*b980*/  @!P0 BRA `(.L_x_285) ;  /* 0x0000001c00888947 */ /* 0x001fea0003800000 */
.L_x_345:
[----:B------:R-:W-:Y:S05]  /*b990*/  BSYNC B2 ;  /* 0x0000000000027941 */ /* 0x000fea0003800000 */
.L_x_284:
[----:B------:R-:W1:Y:S02]  /*b9a0*/  S2R R3, SR_TID.X ;  /* 0x0000000000037919 */ /* 0x000e640000002100 */
[----:B-1----:R-:W-:-:S04]  /*b9b0*/  LOP3.LUT R3, R3, 0x7f, RZ, 0xc0, !PT ;  /* 0x0000007f03037812 */ /* 0x002fc800078ec0ff */
[----:B------:R-:W-:-:S13]  /*b9c0*/  ISETP.NE.AND P0, PT, R3, RZ, PT ;  /* 0x000000ff0300720c */ /* 0x000fda0003f05270 */
[----:B------:R-:W-:-:S04]  /*b9d0*/  @!P0 IMAD.MOV.U32 R3, RZ, RZ, 0x8000 ;  /* 0x00008000ff038424 */ /* 0x000fc800078e00ff */
[----:B------:R1:W-:Y:S01]  /*b9e0*/  @!P0 SYNCS.ARRIVE.TRANS64 RZ, [R2+URZ+0x34850], R3 ;  /* 0x0348500302ff89a7 */ /* 0x0003e2000800003f */
[----:B------:R-:W-:Y:S05]  /*b9f0*/  @P1 BRA `(.L_x_286) ;  /* 0x0000000000041947 */ /* 0x000fea0003800000 */
[----:B------:R-:W-:Y:S01]  /*ba00*/  BPT.TRAP 0x1 ;  /* 0x000000040000795c */ /* 0x000fe20000300000 */
.L_x_286:
[----:B------:R-:W-:Y:S01]  /*ba10*/  LOP3.LUT P0, RZ, R18, 0x2, RZ, 0xc0, !PT ;  /* 0x0000000212ff7812 */ /* 0x000fe2000780c0ff */
[----:B------:R-:W-:-:S12]  /*ba20*/  BSSY B2, `(.L_x_287) ;  /* 0x0000003000027945 */ /* 0x000fd80003800000 */
[----:B------:R-:W-:Y:S05]  /*ba30*/  @P0 BRA `(.L_x_288) ;  /* 0x0000000000040947 */ /* 0x000fea0003800000 */
[----:B------:R-:W-:Y:S01]  /*ba40*/  BPT.TRAP 0x1 ;  /* 0x000000040000795c */ /* 0x000fe20000300000 */
.L_x_288:
[----:B------:R-:W-:Y:S05]  /*ba50*/  BSYNC B2 ;  /* 0x0000000000027941 */ /* 0x000fea0003800000 */
.L_x_287:
[----:B0-----:R-:W2:Y:S01]  /*ba60*/  LDL.LU R5, [R1+0x4] ;  /* 0x0000040001057983 */ /* 0x001ea20000300800 */
[----:B-1----:R-:W0:Y:S01]  /*ba70*/  S2R R3, SR_CgaCtaId ;  /* 0x0000000000037919 */ /* 0x002e220000008800 */
        /* <DEDUP_REMOVED lines=17> */
.L_x_289:
        /* <DEDUP_REMOVED lines=16> */
.L_x_290:
        /* <DEDUP_REMOVED lines=12> */
.L_x_274:
[----:B------:R-:W-:Y:S05]  /*bd50*/  BSYNC B1 ;  /* 0x0000000000017941 */ /* 0x000fea0003800000 */
.L_x_273:
[C---:B------:R-:W-:Y:S01]  /*bd60*/  ISETP.GT.AND P0, PT, R0.reuse, 0x1, PT ;  /* 0x000000010000780c */ /* 0x040fe20003f04270 */
[----:B------:R-:W-:-:S12]  /*bd70*/  VIADD R0, R0, 0xfffffffe ;  /* 0xfffffffe00007836 */ /* 0x000fd80000000000 */
[----:B------:R-:W-:Y:S05]  /*bd80*/  @P0 BRA `(.L_x_291) ;  /* 0xffffffe800480947 */ /* 0x000fea000383ffff */
.L_x_254:
[----:B------:R-:W-:Y:S05]  /*bd90*/  BSYNC B0 ;  /* 0x0000000000007941 */ /* 0x000fea0003800000 */
.L_x_234:
[----:B------:R-:W-:Y:S01]  /*bda0*/  LOP3.LUT P0, RZ, R18, 0x8, RZ, 0xc0, !PT ;  /* 0x0000000812ff7812 */ /* 0x000fe2000780c0ff */
[----:B------:R-:W-:-:S12]  /*bdb0*/  BSSY B0, `(.L_x_292) ;  /* 0x0000045000007945 */ /* 0x000fd80003800000 */
[----:B------:R-:W-:Y:S05]  /*bdc0*/  @!P0 BRA `(.L_x_293) ;  /* 0x00000004000c8947 */ /* 0x000fea0003800000 */
[----:B------:R-:W3:Y:S01]  /*bdd0*/  LDL R2, [R1] ;  /* 0x0000000001027983 */ /* 0x000ee20000100800 */
[----:B--2---:R-:W-:Y:S01]  /*bde0*/  LEA R0, R19, UR36, 0x3 ;  /* 0x0000002413007c11 */ /* 0x004fe2000f8e18ff */
[----:B------:R-:W-:Y:S01]  /*bdf0*/  BSSY B1, `(.L_x_294) ;  /* 0x0000004000017945 */ /* 0x000fe20003800000 */
[----:B---3--:R-:W-:-:S04]  /*be00*/  SHF.L.U32 R3, R2, 0x1f, RZ ;  /* 0x0000001f02037819 */ /* 0x008fc800000006ff */
[----:B------:R-:W2:Y:S02]  /*be10*/  SYNCS.PHASECHK.TRANS64.TRYWAIT P0, [R0+URZ+0x34860], R3 ;  /* 0x03486003000075a7 */ /* 0x000ea4000800017f */
[----:B--2---:R-:W-:Y:S05]  /*be20*/  @!P0 BRA `(.L_x_295) ;  /* 0x0000001800748947 */ /* 0x004fea0003800000 */
.L_x_346:
[----:B------:R-:W-:Y:S05]  /*be30*/  BSYNC B1 ;  /* 0x0000000000017941 */ /* 0x000fea0003800000 */
.L_x_294:
[----:B------:R-:W3:Y:S01]  /*be40*/  S2R R2, SR_TID.X ;  /* 0x0000000000027919 */ /* 0x000ee20000002100 */
[----:B------:R-:W-:-:S04]  /*be50*/  UPRMT UR4, UR37, 0x9910, URZ ;  /* 0x0000991025047896 */ /* 0x000fc8000800003f */
[----:B------:R-:W-:Y:S01]  /*be60*/  UISETP.NE.AND UP0, UPT, UR4, 0x2, UPT ;  /* 0x000000020400788c */ /* 0x000fe2000bf05270 */
[----:B---3--:R-:W-:-:S04]  /*be70*/  LOP3.LUT R2, R2, 0x7f, RZ, 0xc0, !PT ;  /* 0x0000007f02027812 */ /* 0x008fc800078ec0ff */
[----:B------:R-:W-:-:S13]  /*be80*/  ISETP.NE.AND P0, PT, R2, RZ, PT ;  /* 0x000000ff0200720c */ /* 0x000fda0003f05270 */
[----:B--2---:R-:W-:-:S04]  /*be90*/  @!P0 IMAD.MOV.U32 R3, RZ, RZ, 0x8000 ;  /* 0x00008000ff038424 */ /* 0x004fc800078e00ff */
[----:B------:R2:W-:Y:S01]  /*bea0*/  @!P0 SYNCS.ARRIVE.TRANS64 RZ, [R0+URZ+0x34850], R3 ;  /* 0x0348500300ff89a7 */ /* 0x0005e2000800003f */
[----:B------:R-:W-:-:S13]  /*beb0*/  PLOP3.LUT P0, PT, PT, PT, UP0, 0x80, 0x0 ;  /* 0x000000000000781c */ /* 0x000fda0003f0f008 */
[----:B--2---:R-:W-:Y:S05]  /*bec0*/  @P0 BRA `(.L_x_296) ;  /* 0x0000000000040947 */ /* 0x004fea0003800000 */
[----:B------:R-:W-:Y:S01]  /*bed0*/  BPT.TRAP 0x1 ;  /* 0x000000040000795c */ /* 0x000fe20000300000 */
.L_x_296:
[----:B------:R-:W-:Y:S01]  /*bee0*/  LOP3.LUT P0, RZ, R18, 0x2, RZ, 0xc0, !PT ;  /* 0x0000000212ff7812 */ /* 0x000fe2000780c0ff */
[----:B------:R-:W-:-:S12]  /*bef0*/  BSSY B1, `(.L_x_297) ;  /* 0x0000003000017945 */ /* 0x000fd80003800000 */
[----:B------:R-:W-:Y:S05]  /*bf00*/  @P0 BRA `(.L_x_298) ;  /* 0x0000000000040947 */ /* 0x000fea0003800000 */
[----:B------:R-:W-:Y:S01]  /*bf10*/  BPT.TRAP 0x1 ;  /* 0x000000040000795c */ /* 0x000fe20000300000 */
.L_x_298:
[----:B------:R-:W-:Y:S05]  /*bf20*/  BSYNC B1 ;  /* 0x0000000000017941 */ /* 0x000fea0003800000 */
.L_x_297:
[----:B------:R-:W2:Y:S01]  /*bf30*/  LDL R2, [R1+0x4] ;  /* 0x0000040001027983 */ /* 0x000ea20000100800 */
[----:B------:R-:W3:Y:S01]  /*bf40*/  S2R R3, SR_CgaCtaId ;  /* 0x0000000000037919 */ /* 0x000ee20000008800 */
[----:B------:R-:W4:Y:S01]  /*bf50*/  S2R R4, SR_CgaCtaId ;  /* 0x0000000000047919 */ /* 0x000f220000008800 */
[----:B------:R-:W-:Y:S01]  /*bf60*/  UIADD3 UR4, UP0, UR38, 0x470, URZ ;  /* 0x0000047026047890 */ /* 0x000fe2000ff1e03f */
[----:B------:R-:W-:Y:S01]  /*bf70*/  PLOP3.LUT P0, PT, PT, PT, PT, 0x80, 0x0 ;  /* 0x000000000000781c */ /* 0x000fe20003f0f070 */
[----:B------:R-:W-:Y:S01]  /*bf80*/  VIADD R0, R0, 0x34850 ;  /* 0x0003485000007836 */ /* 0x000fe20000000000 */
[----:B------:R-:W-:Y:S01]  /*bf90*/  UMOV UR6, 0x30000 ;  /* 0x0003000000067882 */ /* 0x000fe20000000000 */
[----:B------:R-:W-:Y:S01]  /*bfa0*/  UIADD3.X UR5, URZ, UR39, URZ, UP0, !UPT ;  /* 0x000000273f057290 */ /* 0x000fe200087fe43f */
[----:B---3--:R-:W-:Y:S02]  /*bfb0*/  IMAD.SHL.U32 R3, R3, 0x1000, RZ ;  /* 0x0000100003037824 */ /* 0x008fe400078e00ff */
[----:B----4-:R-:W-:-:S03]  /*bfc0*/  IMAD.SHL.U32 R4, R4, 0x40, RZ ;  /* 0x0000004004047824 */ /* 0x010fc600078e00ff */
[----:B------:R-:W-:Y:S02]  /*bfd0*/  LOP3.LUT R3, R3, 0x1000, RZ, 0xc0, !PT ;  /* 0x0000100003037812 */ /* 0x000fe400078ec0ff */
[----:B------:R-:W-:-:S03]  /*bfe0*/  LOP3.LUT R4, R4, 0x40, RZ, 0xc0, !PT ;  /* 0x0000004004047812 */ /* 0x000fc600078ec0ff */
[----:B------:R-:W-:-:S05]  /*bff0*/  IMAD R3, R19, 0x4000, R3 ;  /* 0x0000400013037824 */ /* 0x000fca00078e0203 */
[----:B------:R-:W-:Y:S01]  /*c000*/  LEA R3, R3, UR36, 0x1 ;  /* 0x0000002403037c11 */ /* 0x000fe2000f8e08ff */
[----:B------:R-:W-:Y:S01]  /*c010*/  UMOV UR14, 0x0 ;  /* 0x00000000000e7882 */ /* 0x000fe20000000000 */
[----:B------:R-:W-:Y:S01]  /*c020*/  UMOV UR15, 0x14f00000 ;  /* 0x14f00000000f7882 */ /* 0x000fe20000000000 */
[----:B------:R-:W-:Y:S01]  /*c030*/  UMOV UR10, URZ ;  /* 0x0000003f000a7c82 */ /* 0x000fe20008000000 */
[----:B--2---:R-:W-:Y:S02]  /*c040*/  IMAD R2, R2, 0x80, R4 ;  /* 0x0000008002027824 */ /* 0x004fe400078e0204 */
[----:B------:R-:W-:-:S07]  /*c050*/  VIADD R4, R3, 0x400 ;  /* 0x0000040003047836 */ /* 0x000fce0000000000 */
.L_x_299:
        /* <DEDUP_REMOVED lines=9> */
[----:B--2---:R-:W-:Y:S05]  /*c0f0*/  @P0 BRA.U.ANY `(.L_x_299) ;  /* 0xfffffffd00d80947 */ /* 0x004fea000393ffff */
[----:B------:R-:W-:Y:S01]  /*c100*/  PLOP3.LUT P0, PT, PT, PT, PT, 0x80, 0x0 ;  /* 0x000000000000781c */ /* 0x000fe20003f0f070 */
[----:B------:R-:W-:Y:S01]  /*c110*/  VIADD R3, R3, 0x4400 ;  /* 0x0000440003037836 */ /* 0x000fe20000000000 */
[----:B------:R-:W-:Y:S01]  /*c120*/  UMOV UR6, 0x30000 ;  /* 0x0003000000067882 */ /* 0x000fe20000000000 */
[----:B------:R-:W-:Y:S01]  /*c130*/  UMOV UR14, 0x0 ;  /* 0x00000000000e7882 */ /* 0x000fe20000000000 */
[----:B------:R-:W-:Y:S01]  /*c140*/  UMOV UR15, 0x14f00000 ;  /* 0x14f00000000f7882 */ /* 0x000fe20000000000 */
[----:B------:R-:W-:-:S08]  /*c150*/  UMOV UR10, 0x40 ;  /* 0x00000040000a7882 */ /* 0x000fd00000000000 */
.L_x_300:
        /* <DEDUP_REMOVED lines=9> */
[----:B---3--:R-:W-:Y:S05]  /*c1f0*/  @P0 BRA.U.ANY `(.L_x_300) ;  /* 0xfffffffd00d80947 */ /* 0x008fea000393ffff */
.L_x_293:
[----:B------:R-:W-:Y:S05]  /*c200*/  BSYNC B0 ;  /* 0x0000000000007941 */ /* 0x000fea0003800000 */
.L_x_292:
[----:B01----:R-:W3:Y:S01]  /*c210*/  LDL.LU R6, [R1+0x24] ;  /* 0x0000240001067983 */ /* 0x003ee20000300800 */
[----:B------:R-:W-:Y:S01]  /*c220*/  VIADD R19, R19, 0x1 ;  /* 0x0000000113137836 */ /* 0x000fe20000000000 */
[----:B------:R-:W-:Y:S02]  /*c230*/  ULDC UR4, c[0x0][0xc34] ;  /* 0x00030d0000047ab9 */ /* 0x000fe40000000800 */
[----:B------:R-:W4:Y:S04]  /*c240*/  LDL.LU R5, [R1] ;  /* 0x0000000001057983 */ /* 0x000f280000300800 */
[----:B------:R-:W5:Y:S01]  /*c250*/  LDL.LU R4, [R1+0x2c] ;  /* 0x00002c0001047983 */ /* 0x000f620000300800 */
[----:B------:R-:W-:-:S04]  /*c260*/  ISETP.NE.AND P0, PT, R19, 0x2, PT ;  /* 0x000000021300780c */ /* 0x000fc80003f05270 */
[----:B--2---:R-:W-:Y:S02]  /*c270*/  SEL R0, RZ, 0x1, P0 ;  /* 0x00000001ff007807 */ /* 0x004fe40000000000 */
[----:B------:R-:W-:Y:S01]  /*c280*/  SEL R19, R19, RZ, P0 ;  /* 0x000000ff13137207 */ /* 0x000fe20000000000 */
[----:B---3--:R-:W-:Y:S01]  /*c290*/  VIADD R6, R6, UR40 ;  /* 0x0000002806067c36 */ /* 0x008fe20008000000 */
[----:B----4-:R-:W-:-:S04]  /*c2a0*/  LOP3.LUT R5, R5, R0, RZ, 0x3c, !PT ;  /* 0x0000000005057212 */ /* 0x010fc800078e3cff */
[----:B------:R0:W-:Y:S01]  /*c2b0*/  STL [R1+0x24], R6 ;  /* 0x0000240601007387 */ /* 0x0001e20000100800 */
[----:B------:R-:W-:Y:S01]  /*c2c0*/  ISETP.GE.AND P1, PT, R6, UR4, PT ;  /* 0x0000000406007c0c */ /* 0x000fe2000bf26270 */
[----:B-----5:R-:W-:-:S05]  /*c2d0*/  VIADD R4, R4, 0x1 ;  /* 0x0000000104047836 */ /* 0x020fca0000000000 */
[----:B------:R0:W-:Y:S04]  /*c2e0*/  STL [R1+0x2c], R4 ;  /* 0x00002c0401007387 */ /* 0x0001e80000100800 */
[----:B------:R0:W-:Y:S03]  /*c2f0*/  STL [R1], R5 ;  /* 0x0000000501007387 */ /* 0x0001e60000100800 */
[----:B------:R-:W-:Y:S05]  /*c300*/  @!P1 BRA `(.L_x_301) ;  /* 0xffffffbc00689947 */ /* 0x000fea000383ffff */
[----:B------:R-:W-:-:S07]  /*c310*/  LOP3.LUT R2, R4, 0x1, RZ, 0xc, !PT ;  /* 0x0000000104027812 */ /* 0x000fce00078e0cff */
.L_x_217:
[----:B------:R-:W1:Y:S01]  /*c320*/  S2R R3, SR_CgaCtaId ;  /* 0x0000000000037919 */ /* 0x000e620000008800 */
[----:B------:R-:W-:Y:S01]  /*c330*/  MOV R0, 0x400 ;  /* 0x0000040000007802 */ /* 0x000fe20000000f00 */
[----:B------:R-:W-:Y:S03]  /*c340*/  BSSY B0, `(.L_x_302) ;  /* 0x0000005000007945 */ /* 0x000fe60003800000 */
[----:B-1----:R-:W-:Y:S02]  /*c350*/  LEA R0, R3, R0, 0x18 ;  /* 0x0000000003007211 */ /* 0x002fe400078ec0ff */
[----:B------:R-:W-:-:S04]  /*c360*/  SHF.L.U32 R3, R2, 0x1f, RZ ;  /* 0x0000001f02037819 */ /* 0x000fc800000006ff */
[----:B------:R-:W1:Y:S02]  /*c370*/  SYNCS.PHASECHK.TRANS64.TRYWAIT P0, [R0+URZ+0x34820], R3 ;  /* 0x03482003000075a7 */ /* 0x000e64000800017f */
[----:B-1----:R-:W-:Y:S05]  /*c380*/  @!P0 BRA `(.L_x_303) ;  /* 0x0000001400308947 */ /* 0x002fea0003800000 */
.L_x_347:
[----:B------:R-:W-:Y:S05]  /*c390*/  BSYNC B0 ;  /* 0x0000000000007941 */ /* 0x000fea0003800000 */
.L_x_302:
[----:B------:R-:W-:-:S03]  /*c3a0*/  UMOV UR4, 0xffffffff ;  /* 0xffffffff00047882 */ /* 0x000fc60000000000 */
[----:B------:R-:W-:Y:S05]  /*c3b0*/  BRA.DIV UR4, `(.L_x_304) ;  /* 0x0000001604387947 */ /* 0x000fea000b800000 */
[----:B------:R-:W2:Y:S02]  /*c3c0*/  S2R R2, SR_TID.X ;  /* 0x0000000000027919 */ /* 0x000ea40000002100 */
[----:B--2---:R-:W-:-:S04]  /*c3d0*/  SHF.R.U32.HI R2, RZ, 0x5, R2 ;  /* 0x00000005ff027819 */ /* 0x004fc80000011602 */
[----:B------:R-:W-:-:S05]  /*c3e0*/  LOP3.LUT R2, R2, 0x3, RZ, 0xc0, !PT ;  /* 0x0000000302027812 */ /* 0x000fca00078ec0ff */
[----:B------:R2:W3:Y:S02]  /*c3f0*/  SHFL.IDX PT, R14, R2, RZ, 0x1f ;  /* 0x00001fff020e7589 */ /* 0x0004e400000e0000 */
.L_x_350:
[----:B---3--:R-:W-:Y:S01]  /*c400*/  ISETP.NE.AND P0, PT, R14, RZ, PT ;  /* 0x000000ff0e00720c */ /* 0x008fe20003f05270 */
[----:B------:R-:W-:-:S12]  /*c410*/  BSSY B0, `(.L_x_305) ;  /* 0x0000027000007945 */ /* 0x000fd80003800000 */
[----:B------:R-:W-:Y:S05]  /*c420*/  @P0 BRA `(.L_x_306) ;  /* 0x0000000000940947 */ /* 0x000fea0003800000 */
[----:B------:R-:W-:-:S03]  /*c430*/  UMOV UR4, 0xffffffff ;  /* 0xffffffff00047882 */ /* 0x000fc60000000000 */
[----:B------:R-:W-:Y:S05]  /*c440*/  BRA.DIV UR4, `(.L_x_307) ;  /* 0x0000001604487947 */ /* 0x000fea000b800000 */
[----:B------:R-:W-:-:S13]  /*c450*/  ELECT P6, URZ, PT ;  /* 0x00000000003f782f */ /* 0x000fda00038c0000 */
.L_x_353:
[----:B------:R-:W-:Y:S05]  /*c460*/  @!P6 BRA `(.L_x_306) ;  /* 0x000000000084e947 */ /* 0x000fea0003800000 */
[----:B--2---:R-:W2:Y:S02]  /*c470*/  LDL R2, [R1+0x30] ;  /* 0x0000300001027983 */ /* 0x004ea40000100800 */
[----:B--2---:R-:W-:-:S13]  /*c480*/  R2UR UR4, R2 ;  /* 0x00000000020472ca */ /* 0x004fda00000e0000 */
[----:B------:R-:W-:-:S06]  /*c490*/  ULOP3.LUT UR4, UR4, 0x2, URZ, 0xfc, !UPT ;  /* 0x0000000204047892 */ /* 0x000fcc000f8efc3f */
[----:B------:R-:W-:-:S05]  /*c4a0*/  IMAD.U32 R2, RZ, RZ, UR4 ;  /* 0x00000004ff027e24 */ /* 0x000fca000f8e00ff */
[----:B------:R-:W-:-:S13]  /*c4b0*/  ISETP.NE.AND P2, PT, R2, 0x3, PT ;  /* 0x000000030200780c */ /* 0x000fda0003f45270 */
[----:B------:R-:W-:Y:S05]  /*c4c0*/  @!P2 BRA `(.L_x_308) ;  /* 0x000000000004a947 */ /* 0x000fea0003800000 */
[----:B------:R-:W-:Y:S01]  /*c4d0*/  BPT.TRAP 0x1 ;  /* 0x000000040000795c */ /* 0x000fe20000300000 */
.L_x_308:
[----:B------:R-:W2:Y:S01]  /*c4e0*/  LDL.LU R7, [R1] ;  /* 0x0000000001077983 */ /* 0x000ea20000300800 */
[----:B------:R-:W-:Y:S02]  /*c4f0*/  VIADD R2, R0, 0x34840 ;  /* 0x0003484000027836 */ /* 0x000fe40000000000 */
[C---:B-1----:R-:W-:Y:S02]  /*c500*/  VIADD R3, R19.reuse, 0x1 ;  /* 0x0000000113037836 */ /* 0x042fe40000000000 */
[----:B0-----:R-:W-:-:S03]  /*c510*/  IMAD R6, R19, 0x8, R2 ;  /* 0x0000000813067824 */ /* 0x001fc600078e0202 */
[----:B------:R-:W-:-:S04]  /*c520*/  ISETP.NE.AND P1, PT, R3, 0x2, PT ;  /* 0x000000020300780c */ /* 0x000fc80003f25270 */
[----:B------:R-:W-:Y:S02]  /*c530*/  SEL R4, RZ, 0x1, P1 ;  /* 0x00000001ff047807 */ /* 0x000fe40000800000 */
[----:B------:R-:W-:Y:S02]  /*c540*/  SEL R3, R3, RZ, P1 ;  /* 0x000000ff03037207 */ /* 0x000fe40000800000 */
[C---:B--2---:R-:W-:Y:S02]  /*c550*/  SHF.L.U32 R5, R7.reuse, 0x1f, RZ ;  /* 0x0000001f07057819 */ /* 0x044fe400000006ff */
[----:B------:R-:W-:Y:S01]  /*c560*/  LOP3.LUT R4, R7, R4, RZ, 0x3c, !PT ;  /* 0x0000000407047212 */ /* 0x000fe200078e3cff */
[----:B------:R-:W-:Y:S01]  /*c570*/  IMAD R7, R3, 0x8, R2 ;  /* 0x0000000803077824 */ /* 0x000fe200078e0202 */
[----:B------:R-:W0:Y:S02]  /*c580*/  SYNCS.PHASECHK.TRANS64.TRYWAIT P0, [R6+URZ], R5 ;  /* 0x00000005060075a7 */ /* 0x000e24000800017f */
[----:B------:R-:W-:Y:S01]  /*c590*/  SHF.L.U32 R2, R4, 0x1f, RZ ;  /* 0x0000001f04027819 */ /* 0x000fe200000006ff */
[----:B0-----:R-:W-:Y:S06]  /*c5a0*/  @!P0 BRA `(.L_x_309) ;  /* 0x0000001400108947 */ /* 0x001fec0003800000 */
.L_x_354:
[----:B------:R-:W1:Y:S02]  /*c5b0*/  SYNCS.PHASECHK.TRANS64.TRYWAIT P0, [R7+URZ], R2 ;  /* 0x00000002070075a7 */ /* 0x000e64000800017f */
[----:B-1----:R-:W-:Y:S05]  /*c5c0*/  @!P0 BRA `(.L_x_310) ;  /* 0x00000014001c8947 */ /* 0x002fea0003800000 */
.L_x_355:
[----:B------:R-:W-:Y:S05]  /*c5d0*/  @!P2 BRA `(.L_x_311) ;  /* 0x000000000004a947 */ /* 0x000fea0003800000 */
[----:B------:R-:W-:Y:S01]  /*c5e0*/  BPT.TRAP 0x1 ;  /* 0x000000040000795c */ /* 0x000fe20000300000 */
.L_x_311:
[----:B------:R-:W-:-:S04]  /*c5f0*/  VIADD R0, R0, 0x34860 ;  /* 0x0003486000007836 */ /* 0x000fc80000000000 */
[----:B------:R-:W-:-:S04]  /*c600*/  IMAD R4, R19, 0x8, R0 ;  /* 0x0000000813047824 */ /* 0x000fc800078e0200 */
[----:B------:R-:W2:Y:S02]  /*c610*/  SYNCS.PHASECHK.TRANS64.TRYWAIT P0, [R4+URZ], R5 ;  /* 0x00000005040075a7 */ /* 0x000ea4000800017f */
[----:B--2---:R-:W-:Y:S05]  /*c620*/  @!P0 BRA `(.L_x_312) ;  /* 0x0000001400188947 */ /* 0x004fea0003800000 */
.L_x_356:
[----:B------:R-:W-:-:S07]  /*c630*/  IMAD R3, R3, 0x8, R0 ;  /* 0x0000000803037824 */ /* 0x000fce00078e0200 */
.L_x_313:
[----:B---3--:R3:W4:Y:S02]  /*c640*/  SYNCS.PHASECHK.TRANS64.TRYWAIT P0, [R3+URZ], R2 ;  /* 0x00000002030075a7 */ /* 0x008724000800017f */
[----:B----4-:R-:W-:Y:S05]  /*c650*/  @!P0 NANOSLEEP.SYNCS 0x989680 ;  /* 0x009896800000895d */ /* 0x010fea0003900000 */
[----:B------:R-:W4:Y:S02]  /*c660*/  @!P0 SYNCS.PHASECHK.TRANS64 P0, [R3+URZ], R2 ;  /* 0x00000002030085a7 */ /* 0x000f24000800007f */
[----:B----4-:R-:W-:Y:S05]  /*c670*/  @!P0 BRA `(.L_x_313) ;  /* 0xfffffffc00f08947 */ /* 0x010fea000383ffff */
.L_x_306:
[----:B------:R-:W-:Y:S05]  /*c680*/  BSYNC B0 ;  /* 0x0000000000007941 */ /* 0x000fea0003800000 */
.L_x_305:
[----:B------:R-:W-:Y:S05]  /*c690*/  EXIT ;  /* 0x000000000000794d */ /* 0x000fea0003800000 */
.L_x_185:
[----:B0-----:R-:W-:-:S04]  /*c6a0*/  IMAD.U32 R3, RZ, RZ, UR38 ;  /* 0x00000026ff037e24 */ /* 0x001fc8000f8e00ff */
[----:B------:R0:W1:Y:S03]  /*c6b0*/  SYNCS.PHASECHK.TRANS64.TRYWAIT P1, [R3+URZ+0x34800], R0 ;  /* 0x03480000030075a7 */ /* 0x000066000802017f */
[----:B-1----:R-:W-:Y:S05]  /*c6c0*/  @!P1 NANOSLEEP.SYNCS 0x989680 ;  /* 0x009896800000995d */ /* 0x002fea0003900000 */
[----:B------:R-:W1:Y:S02]  /*c6d0*/  @!P1 SYNCS.PHASECHK.TRANS64 P1, [R3+URZ+0x34800], R0 ;  /* 0x03480000030095a7 */ /* 0x000e64000802007f */
[----:B-1----:R-:W-:Y:S05]  /*c6e0*/  @!P1 BRA `(.L_x_185) ;  /* 0xfffffffc00ec9947 */ /* 0x002fea000383ffff */
[----:B------:R-:W-:Y:S05]  /*c6f0*/  BRA `(.L_x_314) ;  /* 0xffffff4c00fc7947 */ /* 0x000fea000383ffff */
.L_x_189:
[----:B-1----:R1:W2:Y:S02]  /*c700*/  SYNCS.PHASECHK.TRANS64.TRYWAIT P1, [R6+URZ+0x34830], R3 ;  /* 0x03483003060075a7 */ /* 0x0022a4000802017f */
[----:B--2---:R-:W-:Y:S05]  /*c710*/  @!P1 NANOSLEEP.SYNCS 0x989680 ;  /* 0x009896800000995d */ /* 0x004fea0003900000 */
[----:B------:R-:W2:Y:S02]  /*c720*/  @!P1 SYNCS.PHASECHK.TRANS64 P1, [R6+URZ+0x34830], R3 ;  /* 0x03483003060095a7 */ /* 0x000ea4000802007f */
[----:B--2---:R-:W-:Y:S05]  /*c730*/  @!P1 BRA `(.L_x_189) ;  /* 0xfffffffc00f09947 */ /* 0x004fea000383ffff */
[----:B------:R-:W-:Y:S05]  /*c740*/  BRA `(.L_x_188) ;  /* 0xffffff5000187947 */ /* 0x000fea000383ffff */
.L_x_195:
[----:B-1----:R-:W-:-:S04]  /*c750*/  IMAD.U32 R3, RZ, RZ, UR7 ;  /* 0x00000007ff037e24 */ /* 0x002fc8000f8e00ff */
[----:B------:R1:W2:Y:S03]  /*c760*/  SYNCS.PHASECHK.TRANS64.TRYWAIT P1, [R3+URZ+0x34830], R0 ;  /* 0x03483000030075a7 */ /* 0x0002a6000802017f */
[----:B--2---:R-:W-:Y:S05]  /*c770*/  @!P1 NANOSLEEP.SYNCS 0x989680 ;  /* 0x009896800000995d */ /* 0x004fea0003900000 */
[----:B------:R-:W2:Y:S02]  /*c780*/  @!P1 SYNCS.PHASECHK.TRANS64 P1, [R3+URZ+0x34830], R0 ;  /* 0x03483000030095a7 */ /* 0x000ea4000802007f */
[----:B--2---:R-:W-:Y:S05]  /*c790*/  @!P1 BRA `(.L_x_195) ;  /* 0xfffffffc00ec9947 */ /* 0x004fea000383ffff */
[----:B------:R-:W-:Y:S05]  /*c7a0*/  BRA `(.L_x_194) ;  /* 0xffffff7000f07947 */ /* 0x000fea000383ffff */
.L_x_199:
[----:B-1----:R-:W-:-:S04]  /*c7b0*/  IMAD.U32 R3, RZ, RZ, UR14 ;  /* 0x0000000eff037e24 */ /* 0x002fc8000f8e00ff */
[----:B------:R1:W2:Y:S03]  /*c7c0*/  SYNCS.PHASECHK.TRANS64.TRYWAIT P1, [R3+URZ+0x34850], R0 ;  /* 0x03485000030075a7 */ /* 0x0002a6000802017f */
[----:B--2---:R-:W-:Y:S05]  /*c7d0*/  @!P1 NANOSLEEP.SYNCS 0x989680 ;  /* 0x009896800000995d */ /* 0x004fea0003900000 */
[----:B------:R-:W2:Y:S02]  /*c7e0*/  @!P1 SYNCS.PHASECHK.TRANS64 P1, [R3+URZ+0x34850], R0 ;  /* 0x03485000030095a7 */ /* 0x000ea4000802007f */
[----:B--2---:R-:W-:Y:S05]  /*c7f0*/  @!P1 BRA `(.L_x_199) ;  /* 0xfffffffc00ec9947 */ /* 0x004fea000383ffff */
[----:B------:R-:W-:Y:S05]  /*c800*/  BRA `(.L_x_198) ;  /* 0xffffff7c00207947 */ /* 0x000fea000383ffff */
.L_x_206:
[----:B-1----:R-:W-:-:S04]  /*c810*/  IMAD.U32 R5, RZ, RZ, UR9 ;  /* 0x00000009ff057e24 */ /* 0x002fc8000f8e00ff */
[----:B------:R1:W2:Y:S03]  /*c820*/  SYNCS.PHASECHK.TRANS64.TRYWAIT P1, [R5+URZ+0x34850], R4 ;  /* 0x03485004050075a7 */ /* 0x0002a6000802017f */
[----:B--2---:R-:W-:Y:S05]  /*c830*/  @!P1 NANOSLEEP.SYNCS 0x989680 ;  /* 0x009896800000995d */ /* 0x004fea0003900000 */
[----:B------:R-:W2:Y:S02]  /*c840*/  @!P1 SYNCS.PHASECHK.TRANS64 P1, [R5+URZ+0x34850], R4 ;  /* 0x03485004050095a7 */ /* 0x000ea4000802007f */
[----:B--2---:R-:W-:Y:S05]  /*c850*/  @!P1 BRA `(.L_x_206) ;  /* 0xfffffffc00ec9947 */ /* 0x004fea000383ffff */
[----:B------:R-:W-:Y:S05]  /*c860*/  BRA `(.L_x_205) ;  /* 0xffffff9800147947 */ /* 0x000fea000383ffff */
.L_x_221:
[----:B------:R-:W0:Y:S01]  /*c870*/  S2R R6, SR_TID.X ;  /* 0x0000000000067919 */ /* 0x000e220000002100 */
[----:B------:R-:W-:Y:S01]  /*c880*/  BSSY B0, `(.L_x_315) ;  /* 0x000000a000007945 */ /* 0x000fe20003800000 */
[----:B------:R-:W-:Y:S02]  /*c890*/  IMAD.MOV.U32 R12, RZ, RZ, RZ ;  /* 0x000000ffff0c7224 */ /* 0x000fe400078e00ff */
[----:B------:R-:W-:Y:S02]  /*c8a0*/  IMAD.MOV.U32 R11, RZ, RZ, 0x1f ;  /* 0x0000001fff0b7424 */ /* 0x000fe400078e00ff */
[----:B------:R-:W-:Y:S01]  /*c8b0*/  IMAD.MOV.U32 R15, RZ, RZ, -0x1 ;  /* 0xffffffffff0f7424 */ /* 0x000fe200078e00ff */
[----:B0-----:R-:W-:-:S04]  /*c8c0*/  SHF.R.U32.HI R6, RZ, 0x5, R6 ;  /* 0x00000005ff067819 */ /* 0x001fc80000011606 */
[----:B------:R-:W-:-:S05]  /*c8d0*/  LOP3.LUT R6, R6, 0x3, RZ, 0xc0, !PT ;  /* 0x0000000306067812 */ /* 0x000fca00078ec0ff */
[----:B------:R-:W-:-:S07]  /*c8e0*/  IMAD.MOV.U32 R13, RZ, RZ, R6 ;  /* 0x000000ffff0d7224 */ /* 0x000fce00078e0006 */
[----:B-1----:R-:W-:Y:S05]  /*c8f0*/  WARPSYNC.COLLECTIVE R15, `(.L_x_316) ;  /* 0x000000000f087348 */ /* 0x002fea0003c00000 */
[----:B------:R0:W2:Y:S02]  /*c900*/  SHFL.IDX P6, R14, R13, R12, R11 ;  /* 0x0000000c0d0e7389 */ /* 0x0000a400000c000b */
[----:B012---:R-:W-:Y:S01]  /*c910*/  ENDCOLLECTIVE ;  /* 0x000000000000791b */ /* 0x007fe20003800000 */
.L_x_316:
[----:B------:R-:W-:Y:S05]  /*c920*/  BSYNC B0 ;  /* 0x0000000000007941 */ /* 0x000fea0003800000 */
.L_x_315:
[----:B------:R-:W-:Y:S05]  /*c930*/  BRA `(.L_x_317) ;  /* 0xffffffbc009c7947 */ /* 0x000fea000383ffff */
.L_x_223:
[----:B------:R-:W-:Y:S01]  /*c940*/  BSSY B0, `(.L_x_318) ;  /* 0x0000006000007945 */ /* 0x000fe20003800000 */
[----:B------:R-:W-:-:S07]  /*c950*/  IMAD.MOV.U32 R15, RZ, RZ, -0x1 ;  /* 0xffffffffff0f7424 */ /* 0x000fce00078e00ff */
[----:B01----:R-:W-:Y:S05]  /*c960*/  WARPSYNC.COLLECTIVE R15, `(.L_x_319) ;  /* 0x000000000f0c7348 */ /* 0x003fea0003c00000 */
[----:B------:R-:W-:Y:S02]  /*c970*/  ELECT P6, UR62, PT ;  /* 0x00000000003e782f */ /* 0x000fe400038c0000 */
[----:B------:R-:W-:Y:S01]  /*c980*/  MOV R14, UR62 ;  /* 0x0000003e000e7c02 */ /* 0x000fe20008000f00 */
[----:B01----:R-:W-:Y:S10]  /*c990*/  ENDCOLLECTIVE ;  /* 0x000000000000791b */ /* 0x003ff40003800000 */
.L_x_319:
[----:B------:R-:W-:Y:S05]  /*c9a0*/  BSYNC B0 ;  /* 0x0000000000007941 */ /* 0x000fea0003800000 */
.L_x_318:
[----:B------:R-:W-:Y:S05]  /*c9b0*/  BRA `(.L_x_320) ;  /* 0xffffffbc009c7947 */ /* 0x000fea000383ffff */
.L_x_225:
[----:B---3--:R3:W4:Y:S02]  /*c9c0*/  SYNCS.PHASECHK.TRANS64.TRYWAIT P0, [R2+URZ+0x34840], R3 ;  /* 0x03484003020075a7 */ /* 0x008724000800017f */
[----:B----4-:R-:W-:Y:S05]  /*c9d0*/  @!P0 NANOSLEEP.SYNCS 0x989680 ;  /* 0x009896800000895d */ /* 0x010fea0003900000 */
[----:B------:R-:W4:Y:S02]  /*c9e0*/  @!P0 SYNCS.PHASECHK.TRANS64 P0, [R2+URZ+0x34840], R3 ;  /* 0x03484003020085a7 */ /* 0x000f24000800007f */
[----:B----4-:R-:W-:Y:S05]  /*c9f0*/  @!P0 BRA `(.L_x_225) ;  /* 0xfffffffc00f08947 */ /* 0x010fea000383ffff */
[----:B------:R-:W-:Y:S05]  /*ca00*/  BRA `(.L_x_321) ;  /* 0xffffffbc00f07947 */ /* 0x000fea000383ffff */
.L_x_229:
        /* <DEDUP_REMOVED lines=8> */
.L_x_322:
[----:B------:R-:W-:Y:S01]  /*ca90*/  IMAD.MOV.U32 R13, RZ, RZ, R0 ;  /* 0x000000ffff0d7224 */ /* 0x000fe200078e0000 */
[----:B------:R-:W-:Y:S01]  /*caa0*/  LOP3.LUT R7, R7, 0x7f, RZ, 0xc0, !PT ;  /* 0x0000007f07077812 */ /* 0x000fe200078ec0ff */
[----:B------:R-:W-:-:S07]  /*cab0*/  IMAD.MOV.U32 R6, RZ, RZ, R14 ;  /* 0x000000ffff067224 */ /* 0x000fce00078e000e */
[----:B------:R-:W-:Y:S05]  /*cac0*/  WARPSYNC.COLLECTIVE R15, `(.L_x_323) ;  /* 0x000000000f087348 */ /* 0x000fea0003c00000 */
[----:B------:R0:W1:Y:S02]  /*cad0*/  SHFL.IDX P6, R14, R13, R12, R11 ;  /* 0x0000000c0d0e7389 */ /* 0x00006400000c000b */
[----:B01----:R-:W-:Y:S01]  /*cae0*/  ENDCOLLECTIVE ;  /* 0x000000000000791b */ /* 0x003fe20003800000 */
.L_x_323:
        /* <DEDUP_REMOVED lines=12> */
.L_x_324:
        /* <DEDUP_REMOVED lines=9> */
[----:B------:R-:W-:Y:S04]  /*cc40*/  @!P2 LDGSTS.E.BYPASS.LTC128B.128 [R9+0x10400], desc[UR60][R6.64], !P3 ;  /* 0x104000000609afae */ /* 0x000fe8000d901d7c */
[----:B------:R-:W-:Y:S04]  /*cc50*/  @!P2 LDGSTS.E.BYPASS.LTC128B.128 [R9+0x14400], desc[UR60][R6.64+0x80], !P0 ;  /* 0x144000800609afae */ /* 0x000fe8000c101d7c */
[----:B------:R0:W-:Y:S01]  /*cc60*/  @!P2 LDGSTS.E.BYPASS.LTC128B.128 [R9+0x18400], desc[UR60][R6.64+0x100], !P1 ;  /* 0x184001000609afae */ /* 0x0001e2000c901d7c */
[----:B------:R-:W-:Y:S01]  /*cc70*/  ISETP.GE.AND P2, PT, R5, R3, PT ;  /* 0x000000030500720c */ /* 0x000fe20003f46270 */
[----:B------:R-:W-:-:S02]  /*cc80*/  VIADD R5, R4, 0x20 ;  /* 0x0000002004057836 */ /* 0x000fc40000000000 */
[----:B0-----:R-:W-:-:S10]  /*cc90*/  IMAD.MOV.U32 R6, RZ, RZ, R14 ;  /* 0x000000ffff067224 */ /* 0x001fd400078e000e */
[----:B------:R-:W-:Y:S05]  /*cca0*/  WARPSYNC.COLLECTIVE R15, `(.L_x_325) ;  /* 0x000000000f087348 */ /* 0x000fea0003c00000 */
[----:B------:R0:W1:Y:S02]  /*ccb0*/  SHFL.IDX P6, R14, R13, R12, R11 ;  /* 0x0000000c0d0e7389 */ /* 0x00006400000c000b */
[----:B01----:R-:W-:Y:S01]  /*ccc0*/  ENDCOLLECTIVE ;  /* 0x000000000000791b */ /* 0x003fe20003800000 */
.L_x_325:
[----:B------:R-:W-:Y:S02]  /*ccd0*/  IMAD.MOV.U32 R13, RZ, RZ, R2 ;  /* 0x000000ffff0d7224 */ /* 0x000fe400078e0002 */
[----:B------:R-:W-:Y:S02]  /*cce0*/  IMAD.MOV.U32 R12, RZ, RZ, 0x2 ;  /* 0x00000002ff0c7424 */ /* 0x000fe400078e00ff */
[----:B------:R-:W-:-:S07]  /*ccf0*/  IMAD.MOV.U32 R7, RZ, RZ, R14 ;  /* 0x000000ffff077224 */ /* 0x000fce00078e000e */
[----:B------:R-:W-:Y:S05]  /*cd00*/  WARPSYNC.COLLECTIVE R15, `(.L_x_326) ;  /* 0x000000000f087348 */ /* 0x000fea0003c00000 */
[----:B------:R0:W1:Y:S02]  /*cd10*/  SHFL.IDX P6, R14, R13, R12, R11 ;  /* 0x0000000c0d0e7389 */ /* 0x00006400000c000b */
[----:B01----:R-:W-:Y:S01]  /*cd20*/  ENDCOLLECTIVE ;  /* 0x000000000000791b */ /* 0x003fe20003800000 */
.L_x_326:
        /* <DEDUP_REMOVED lines=18> */
.L_x_327:
[----:B------:R-:W-:Y:S02]  /*ce50*/  IMAD.MOV.U32 R13, RZ, RZ, R2 ;  /* 0x000000ffff0d7224 */ /* 0x000fe400078e0002 */
[----:B------:R-:W-:Y:S02]  /*ce60*/  IMAD.MOV.U32 R12, RZ, RZ, 0x3 ;  /* 0x00000003ff0c7424 */ /* 0x000fe400078e00ff */
[----:B------:R-:W-:-:S07]  /*ce70*/  IMAD.MOV.U32 R7, RZ, RZ, R14 ;  /* 0x000000ffff077224 */ /* 0x000fce00078e000e */
[----:B------:R-:W-:Y:S05]  /*ce80*/  WARPSYNC.COLLECTIVE R15, `(.L_x_328) ;  /* 0x000000000f087348 */ /* 0x000fea0003c00000 */
[----:B------:R0:W1:Y:S02]  /*ce90*/  SHFL.IDX P6, R14, R13, R12, R11 ;  /* 0x0000000c0d0e7389 */ /* 0x00006400000c000b */
[----:B01----:R-:W-:Y:S01]  /*cea0*/  ENDCOLLECTIVE ;  /* 0x000000000000791b */ /* 0x003fe20003800000 */
.L_x_328:
        /* <DEDUP_REMOVED lines=18> */
.L_x_329:
[----:B------:R-:W-:Y:S02]  /*cfd0*/  IMAD.MOV.U32 R13, RZ, RZ, R2 ;  /* 0x000000ffff0d7224 */ /* 0x000fe400078e0002 */
[----:B------:R-:W-:Y:S02]  /*cfe0*/  IMAD.MOV.U32 R12, RZ, RZ, 0x4 ;  /* 0x00000004ff0c7424 */ /* 0x000fe400078e00ff */
[----:B------:R-:W-:-:S07]  /*cff0*/  IMAD.MOV.U32 R7, RZ, RZ, R14 ;  /* 0x000000ffff077224 */ /* 0x000fce00078e000e */
[----:B------:R-:W-:Y:S05]  /*d000*/  WARPSYNC.COLLECTIVE R15, `(.L_x_330) ;  /* 0x000000000f087348 */ /* 0x000fea0003c00000 */
[----:B------:R0:W1:Y:S02]  /*d010*/  SHFL.IDX P6, R14, R13, R12, R11 ;  /* 0x0000000c0d0e7389 */ /* 0x00006400000c000b */
[----:B01----:R-:W-:Y:S01]  /*d020*/  ENDCOLLECTIVE ;  /* 0x000000000000791b */ /* 0x003fe20003800000 */
.L_x_330:
        /* <DEDUP_REMOVED lines=18> */
.L_x_331:
[----:B------:R-:W-:Y:S02]  /*d150*/  IMAD.MOV.U32 R13, RZ, RZ, R2 ;  /* 0x000000ffff0d7224 */ /* 0x000fe400078e0002 */
[----:B------:R-:W-:Y:S02]  /*d160*/  IMAD.MOV.U32 R12, RZ, RZ, 0x5 ;  /* 0x00000005ff0c7424 */ /* 0x000fe400078e00ff */
[----:B------:R-:W-:-:S07]  /*d170*/  IMAD.MOV.U32 R7, RZ, RZ, R14 ;  /* 0x000000ffff077224 */ /* 0x000fce00078e000e */
[----:B------:R-:W-:Y:S05]  /*d180*/  WARPSYNC.COLLECTIVE R15, `(.L_x_332) ;  /* 0x000000000f087348 */ /* 0x000fea0003c00000 */
[----:B------:R0:W1:Y:S02]  /*d190*/  SHFL.IDX P6, R14, R13, R12, R11 ;  /* 0x0000000c0d0e7389 */ /* 0x00006400000c000b */
[----:B01----:R-:W-:Y:S01]  /*d1a0*/  ENDCOLLECTIVE ;  /* 0x000000000000791b */ /* 0x003fe20003800000 */
.L_x_332:
        /* <DEDUP_REMOVED lines=18> */
.L_x_333:
[----:B------:R-:W-:Y:S02]  /*d2d0*/  IMAD.MOV.U32 R13, RZ, RZ, R2 ;  /* 0x000000ffff0d7224 */ /* 0x000fe400078e0002 */
[----:B------:R-:W-:Y:S02]  /*d2e0*/  IMAD.MOV.U32 R12, RZ, RZ, 0x6 ;  /* 0x00000006ff0c7424 */ /* 0x000fe400078e00ff */
[----:B------:R-:W-:-:S07]  /*d2f0*/  IMAD.MOV.U32 R7, RZ, RZ, R14 ;  /* 0x000000ffff077224 */ /* 0x000fce00078e000e */
[----:B------:R-:W-:Y:S05]  /*d300*/  WARPSYNC.COLLECTIVE R15, `(.L_x_334) ;  /* 0x000000000f087348 */ /* 0x000fea0003c00000 */
[----:B------:R0:W1:Y:S02]  /*d310*/  SHFL.IDX P6, R14, R13, R12, R11 ;  /* 0x0000000c0d0e7389 */ /* 0x00006400000c000b */
[----:B01----:R-:W-:Y:S01]  /*d320*/  ENDCOLLECTIVE ;  /* 0x000000000000791b */ /* 0x003fe20003800000 */
.L_x_334:
        /* <DEDUP_REMOVED lines=13> */
[----:B0-----:R-:W-:-:S12]  /*d400*/  IMAD.MOV.U32 R6, RZ, RZ, R14 ;  /* 0x000000ffff067224 */ /* 0x001fd800078e000e */
[----:B------:R-:W-:Y:S05]  /*d410*/  WARPSYNC.COLLECTIVE R15, `(.L_x_335) ;  /* 0x000000000f087348 */ /* 0x000fea0003c00000 */
[----:B------:R0:W1:Y:S02]  /*d420*/  SHFL.IDX P6, R14, R13, R12, R11 ;  /* 0x0000000c0d0e7389 */ /* 0x00006400000c000b */
[----:B01----:R-:W-:Y:S01]  /*d430*/  ENDCOLLECTIVE ;  /* 0x000000000000791b */ /* 0x003fe20003800000 */
.L_x_335:
[----:B------:R-:W-:Y:S02]  /*d440*/  IMAD.MOV.U32 R13, RZ, RZ, R2 ;  /* 0x000000ffff0d7224 */ /* 0x000fe400078e0002 */
[----:B------:R-:W-:Y:S02]  /*d450*/  IMAD.MOV.U32 R12, RZ, RZ, 0x7 ;  /* 0x00000007ff0c7424 */ /* 0x000fe400078e00ff */
[----:B------:R-:W-:-:S07]  /*d460*/  IMAD.MOV.U32 R7, RZ, RZ, R14 ;  /* 0x000000ffff077224 */ /* 0x000fce00078e000e */
[----:B------:R-:W-:Y:S05]  /*d470*/  WARPSYNC.COLLECTIVE R15, `(.L_x_336) ;  /* 0x000000000f087348 */ /* 0x000fea0003c00000 */
[----:B------:R0:W1:Y:S02]  /*d480*/  SHFL.IDX P6, R14, R13, R12, R11 ;  /* 0x0000000c0d0e7389 */ /* 0x00006400000c000b */
[----:B01----:R-:W-:Y:S01]  /*d490*/  ENDCOLLECTIVE ;  /* 0x000000000000791b */ /* 0x003fe20003800000 */
.L_x_336:
[----:B------:R-:W-:-:S05]  /*d4a0*/  @!P2 LEA R7, P4, R10, R7, 0x1 ;  /* 0x000000070a07a211 */ /* 0x000fca00078808ff */
[----:B------:R-:W-:-:S05]  /*d4b0*/  @!P2 IMAD.X R6, RZ, RZ, R6, P4 ;  /* 0x000000ffff06a224 */ /* 0x000fca00020e0606 */
[----:B------:R-:W-:Y:S01]  /*d4c0*/  @!P2 LOP3.LUT R7, R7, R6, RZ, 0x3c, !PT ;  /* 0x000000060707a212 */ /* 0x000fe200078e3cff */
[----:B------:R-:W-:-:S03]  /*d4d0*/  IMAD.MOV.U32 R13, RZ, RZ, R0 ;  /* 0x000000ffff0d7224 */ /* 0x000fc600078e0000 */
[----:B------:R-:W-:-:S04]  /*d4e0*/  @!P2 LOP3.LUT R6, R7, R6, RZ, 0x3c, !PT ;  /* 0x000000060706a212 */ /* 0x000fc800078e3cff */
[----:B------:R-:W-:Y:S01]  /*d4f0*/  @!P2 LOP3.LUT R7, R7, R6, RZ, 0x3c, !PT ;  /* 0x000000060707a212 */ /* 0x000fe200078e3cff */
[----:B------:R-:W-:-:S07]  /*d500*/  IMAD.MOV.U32 R5, RZ, RZ, R14 ;  /* 0x000000ffff057224 */ /* 0x000fce00078e000e */
[----:B------:R-:W-:Y:S05]  /*d510*/  WARPSYNC.COLLECTIVE R15, `(.L_x_337) ;  /* 0x000000000f087348 */ /* 0x000fea0003c00000 */
[----:B------:R0:W1:Y:S02]  /*d520*/  SHFL.IDX P6, R14, R13, R12, R11 ;  /* 0x0000000c0d0e7389 */ /* 0x00006400000c000b */
[----:B01----:R-:W-:Y:S01]  /*d530*/  ENDCOLLECTIVE ;  /* 0x000000000000791b */ /* 0x003fe20003800000 */
.L_x_337:
[----:B------:R-:W-:Y:S01]  /*d540*/  @!PT LDS RZ, [RZ] ;  /* 0x00000000fffff984 */ /* 0x000fe20000000800 */
[----:B------:R-:W-:Y:S01]  /*d550*/  @!PT LDS RZ, [RZ] ;  /* 0x00000000fffff984 */ /* 0x000fe20000000800 */
[----:B------:R-:W-:Y:S01]  /*d560*/  @!PT LDS RZ, [RZ] ;  /* 0x00000000fffff984 */ /* 0x000fe20000000800 */
[----:B------:R0:W-:Y:S04]  /*d570*/  @!P2 LDGSTS.E.BYPASS.LTC128B.128 [R9+0x13400], desc[UR60][R6.64], !P3 ;  /* 0x134000000609afae */ /* 0x0001e8000d901d7c */
[----:B------:R0:W-:Y:S04]  /*d580*/  @!P2 LDGSTS.E.BYPASS.LTC128B.128 [R9+0x17400], desc[UR60][R6.64+0x80], !P0 ;  /* 0x174000800609afae */ /* 0x0001e8000c101d7c */
[----:B------:R0:W-:Y:S01]  /*d590*/  @!P2 LDGSTS.E.BYPASS.LTC128B.128 [R9+0x1b400], desc[UR60][R6.64+0x100], !P1 ;  /* 0x1b4001000609afae */ /* 0x0001e2000c901d7c */
[----:B------:R-:W-:Y:S01]  /*d5a0*/  IMAD.MOV.U32 R0, RZ, RZ, R14 ;  /* 0x000000ffff007224 */ /* 0x000fe200078e000e */
[----:B------:R-:W-:Y:S06]  /*d5b0*/  BRA `(.L_x_338) ;  /* 0xffffffc000a87947 */ /* 0x000fec000383ffff */
.L_x_233:
[----:B--2---:R-:W-:-:S04]  /*d5c0*/  IMAD.U32 R3, RZ, RZ, UR36 ;  /* 0x00000024ff037e24 */ /* 0x004fc8000f8e00ff */
[----:B------:R2:W3:Y:S03]  /*d5d0*/  SYNCS.PHASECHK.TRANS64.TRYWAIT P0, [R3+URZ+0x34820], R0 ;  /* 0x03482000030075a7 */ /* 0x0004e6000800017f */
[----:B---3--:R-:W-:Y:S05]  /*d5e0*/  @!P0 NANOSLEEP.SYNCS 0x989680 ;  /* 0x009896800000895d */ /* 0x008fea0003900000 */
[----:B------:R-:W3:Y:S02]  /*d5f0*/  @!P0 SYNCS.PHASECHK.TRANS64 P0, [R3+URZ+0x34820], R0 ;  /* 0x03482000030085a7 */ /* 0x000ee4000800007f */
[----:B---3--:R-:W-:Y:S05]  /*d600*/  @!P0 BRA `(.L_x_233) ;  /* 0xfffffffc00ec8947 */ /* 0x008fea000383ffff */
[----:B------:R-:W-:Y:S05]  /*d610*/  BRA `(.L_x_339) ;  /* 0xffffffc000f87947 */ /* 0x000fea000383ffff */
.L_x_240:
[----:B-1----:R1:W2:Y:S02]  /*d620*/  SYNCS.PHASECHK.TRANS64.TRYWAIT P0, [R3+URZ+0x34840], R2 ;  /* 0x03484002030075a7 */ /* 0x0022a4000800017f */
[----:B--2---:R-:W-:Y:S05]  /*d630*/  @!P0 NANOSLEEP.SYNCS 0x989680 ;  /* 0x009896800000895d */ /* 0x004fea0003900000 */
[----:B------:R-:W2:Y:S02]  /*d640*/  @!P0 SYNCS.PHASECHK.TRANS64 P0, [R3+URZ+0x34840], R2 ;  /* 0x03484002030085a7 */ /* 0x000ea4000800007f */
[----:B--2---:R-:W-:Y:S05]  /*d650*/  @!P0 BRA `(.L_x_240) ;  /* 0xfffffffc00f08947 */ /* 0x004fea000383ffff */
[----:B------:R-:W-:Y:S05]  /*d660*/  BRA `(.L_x_340) ;  /* 0xffffffc400a47947 */ /* 0x000fea000383ffff */
.L_x_248:
[----:B0-----:R0:W1:Y:S02]  /*d670*/  SYNCS.PHASECHK.TRANS64.TRYWAIT P0, [R2+URZ+0x34860], R3 ;  /* 0x03486003020075a7 */ /* 0x001064000800017f */
[----:B-1----:R-:W-:Y:S05]  /*d680*/  @!P0 NANOSLEEP.SYNCS 0x989680 ;  /* 0x009896800000895d */ /* 0x002fea0003900000 */
[----:B------:R-:W1:Y:S02]  /*d690*/  @!P0 SYNCS.PHASECHK.TRANS64 P0, [R2+URZ+0x34860], R3 ;  /* 0x03486003020085a7 */ /* 0x000e64000800007f */
[----:B-1----:R-:W-:Y:S05]  /*d6a0*/  @!P0 BRA `(.L_x_248) ;  /* 0xfffffffc00f08947 */ /* 0x002fea000383ffff */
[----:B------:R-:W-:Y:S05]  /*d6b0*/  BRA `(.L_x_341) ;  /* 0xffffffc800e07947 */ /* 0x000fea000383ffff */
.L_x_259:
[----:B-1----:R1:W2:Y:S02]  /*d6c0*/  SYNCS.PHASECHK.TRANS64.TRYWAIT P0, [R3+URZ+0x34840], R2 ;  /* 0x03484002030075a7 */ /* 0x0022a4000800017f */
[----:B--2---:R-:W-:Y:S05]  /*d6d0*/  @!P0 NANOSLEEP.SYNCS 0x989680 ;  /* 0x009896800000895d */ /* 0x004fea0003900000 */
[----:B------:R-:W2:Y:S02]  /*d6e0*/  @!P0 SYNCS.PHASECHK.TRANS64 P0, [R3+URZ+0x34840], R2 ;  /* 0x03484002030085a7 */ /* 0x000ea4000800007f */
[----:B--2---:R-:W-:Y:S05]  /*d6f0*/  @!P0 BRA `(.L_x_259) ;  /* 0xfffffffc00f08947 */ /* 0x004fea000383ffff */
[----:B------:R-:W-:Y:S05]  /*d700*/  BRA `(.L_x_342) ;  /* 0xffffffd0007c7947 */ /* 0x000fea000383ffff */
.L_x_267:
[----:B0-----:R0:W1:Y:S02]  /*d710*/  SYNCS.PHASECHK.TRANS64.TRYWAIT P0, [R2+URZ+0x34860], R3 ;  /* 0x03486003020075a7 */ /* 0x001064000800017f */
[----:B-1----:R-:W-:Y:S05]  /*d720*/  @!P0 NANOSLEEP.SYNCS 0x989680 ;  /* 0x009896800000895d */ /* 0x002fea0003900000 */
[----:B------:R-:W1:Y:S02]  /*d730*/  @!P0 SYNCS.PHASECHK.TRANS64 P0, [R2+URZ+0x34860], R3 ;  /* 0x03486003020085a7 */ /* 0x000e64000800007f */
[----:B-1----:R-:W-:Y:S05]  /*d740*/  @!P0 BRA `(.L_x_267) ;  /* 0xfffffffc00f08947 */ /* 0x002fea000383ffff */
[----:B------:R-:W-:Y:S05]  /*d750*/  BRA `(.L_x_343) ;  /* 0xffffffd400b87947 */ /* 0x000fea000383ffff */
.L_x_277:
[----:B--2---:R2:W3:Y:S02]  /*d760*/  SYNCS.PHASECHK.TRANS64.TRYWAIT P0, [R3+URZ+0x34840], R2 ;  /* 0x03484002030075a7 */ /* 0x0044e4000800017f */
[----:B---3--:R-:W-:Y:S05]  /*d770*/  @!P0 NANOSLEEP.SYNCS 0x989680 ;  /* 0x009896800000895d */ /* 0x008fea0003900000 */
[----:B------:R-:W3:Y:S02]  /*d780*/  @!P0 SYNCS.PHASECHK.TRANS64 P0, [R3+URZ+0x34840], R2 ;  /* 0x03484002030085a7 */ /* 0x000ee4000800007f */
[----:B---3--:R-:W-:Y:S05]  /*d790*/  @!P0 BRA `(.L_x_277) ;  /* 0xfffffffc00f08947 */ /* 0x008fea000383ffff */
[----:B------:R-:W-:Y:S05]  /*d7a0*/  BRA `(.L_x_344) ;  /* 0xffffffdc002c7947 */ /* 0x000fea000383ffff */
.L_x_285:
[----:B0-----:R0:W1:Y:S02]  /*d7b0*/  SYNCS.PHASECHK.TRANS64.TRYWAIT P0, [R2+URZ+0x34860], R5 ;  /* 0x03486005020075a7 */ /* 0x001064000800017f */
[----:B-1----:R-:W-:Y:S05]  /*d7c0*/  @!P0 NANOSLEEP.SYNCS 0x989680 ;  /* 0x009896800000895d */ /* 0x002fea0003900000 */
[----:B------:R-:W1:Y:S02]  /*d7d0*/  @!P0 SYNCS.PHASECHK.TRANS64 P0, [R2+URZ+0x34860], R5 ;  /* 0x03486005020085a7 */ /* 0x000e64000800007f */
[----:B-1----:R-:W-:Y:S05]  /*d7e0*/  @!P0 BRA `(.L_x_285) ;  /* 0xfffffffc00f08947 */ /* 0x002fea000383ffff */
[----:B------:R-:W-:Y:S05]  /*d7f0*/  BRA `(.L_x_345) ;  /* 0xffffffe000647947 */ /* 0x000fea000383ffff */
.L_x_295:
[----:B--2---:R2:W3:Y:S02]  /*d800*/  SYNCS.PHASECHK.TRANS64.TRYWAIT P0, [R0+URZ+0x34860], R3 ;  /* 0x03486003000075a7 */ /* 0x0044e4000800017f */
[----:B---3--:R-:W-:Y:S05]  /*d810*/  @!P0 NANOSLEEP.SYNCS 0x989680 ;  /* 0x009896800000895d */ /* 0x008fea0003900000 */
[----:B------:R-:W3:Y:S02]  /*d820*/  @!P0 SYNCS.PHASECHK.TRANS64 P0, [R0+URZ+0x34860], R3 ;  /* 0x03486003000085a7 */ /* 0x000ee4000800007f */
[----:B---3--:R-:W-:Y:S05]  /*d830*/  @!P0 BRA `(.L_x_295) ;  /* 0xfffffffc00f08947 */ /* 0x008fea000383ffff */
[----:B------:R-:W-:Y:S05]  /*d840*/  BRA `(.L_x_346) ;  /* 0xffffffe400787947 */ /* 0x000fea000383ffff */
.L_x_303:
[----:B-1----:R1:W2:Y:S02]  /*d850*/  SYNCS.PHASECHK.TRANS64.TRYWAIT P0, [R0+URZ+0x34820], R3 ;  /* 0x03482003000075a7 */ /* 0x0022a4000800017f */
[----:B--2---:R-:W-:Y:S05]  /*d860*/  @!P0 NANOSLEEP.SYNCS 0x989680 ;  /* 0x009896800000895d */ /* 0x004fea0003900000 */
[----:B------:R-:W2:Y:S02]  /*d870*/  @!P0 SYNCS.PHASECHK.TRANS64 P0, [R0+URZ+0x34820], R3 ;  /* 0x03482003000085a7 */ /* 0x000ea4000800007f */
[----:B--2---:R-:W-:Y:S05]  /*d880*/  @!P0 BRA `(.L_x_303) ;  /* 0xfffffffc00f08947 */ /* 0x004fea000383ffff */
[----:B------:R-:W-:Y:S05]  /*d890*/  BRA `(.L_x_347) ;  /* 0xffffffe800bc7947 */ /* 0x000fea000383ffff */
.L_x_304:
[----:B------:R-:W2:Y:S01]  /*d8a0*/  S2R R2, SR_TID.X ;  /* 0x0000000000027919 */ /* 0x000ea20000002100 */
[----:B------:R-:W-:Y:S01]  /*d8b0*/  BSSY B0, `(.L_x_348) ;  /* 0x000000a000007945 */ /* 0x000fe20003800000 */
[----:B------:R-:W-:Y:S02]  /*d8c0*/  IMAD.MOV.U32 R12, RZ, RZ, RZ ;  /* 0x000000ffff0c7224 */ /* 0x000fe400078e00ff */
[----:B------:R-:W-:Y:S02]  /*d8d0*/  IMAD.MOV.U32 R11, RZ, RZ, 0x1f ;  /* 0x0000001fff0b7424 */ /* 0x000fe400078e00ff */
[----:B------:R-:W-:Y:S01]  /*d8e0*/  IMAD.MOV.U32 R15, RZ, RZ, -0x1 ;  /* 0xffffffffff0f7424 */ /* 0x000fe200078e00ff */
[----:B--2---:R-:W-:-:S04]  /*d8f0*/  SHF.R.U32.HI R2, RZ, 0x5, R2 ;  /* 0x00000005ff027819 */ /* 0x004fc80000011602 */
[----:B------:R-:W-:-:S05]  /*d900*/  LOP3.LUT R2, R2, 0x3, RZ, 0xc0, !PT ;  /* 0x0000000302027812 */ /* 0x000fca00078ec0ff */
[----:B------:R-:W-:-:S07]  /*d910*/  IMAD.MOV.U32 R13, RZ, RZ, R2 ;  /* 0x000000ffff0d7224 */ /* 0x000fce00078e0002 */
[----:B01----:R-:W-:Y:S05]  /*d920*/  WARPSYNC.COLLECTIVE R15, `(.L_x_349) ;  /* 0x000000000f087348 */ /* 0x003fea0003c00000 */
[----:B------:R2:W3:Y:S02]  /*d930*/  SHFL.IDX P6, R14, R13, R12, R11 ;  /* 0x0000000c0d0e7389 */ /* 0x0004e400000c000b */
[----:B0123--:R-:W-:Y:S01]  /*d940*/  ENDCOLLECTIVE ;  /* 0x000000000000791b */ /* 0x00ffe20003800000 */
.L_x_349:
[----:B------:R-:W-:Y:S05]  /*d950*/  BSYNC B0 ;  /* 0x0000000000007941 */ /* 0x000fea0003800000 */
.L_x_348:
[----:B------:R-:W-:Y:S05]  /*d960*/  BRA `(.L_x_350) ;  /* 0xffffffe800a47947 */ /* 0x000fea000383ffff */
.L_x_307:
[----:B------:R-:W-:Y:S01]  /*d970*/  BSSY B1, `(.L_x_351) ;  /* 0x0000006000017945 */ /* 0x000fe20003800000 */
[----:B------:R-:W-:-:S07]  /*d980*/  IMAD.MOV.U32 R15, RZ, RZ, -0x1 ;  /* 0xffffffffff0f7424 */ /* 0x000fce00078e00ff */
[----:B012---:R-:W-:Y:S05]  /*d990*/  WARPSYNC.COLLECTIVE R15, `(.L_x_352) ;  /* 0x000000000f0c7348 */ /* 0x007fea0003c00000 */
[----:B------:R-:W-:Y:S02]  /*d9a0*/  ELECT P6, UR62, PT ;  /* 0x00000000003e782f */ /* 0x000fe400038c0000 */
[----:B------:R-:W-:Y:S01]  /*d9b0*/  MOV R14, UR62 ;  /* 0x0000003e000e7c02 */ /* 0x000fe20008000f00 */
[----:B012---:R-:W-:Y:S10]  /*d9c0*/  ENDCOLLECTIVE ;  /* 0x000000000000791b */ /* 0x007ff40003800000 */
.L_x_352:
[----:B------:R-:W-:Y:S05]  /*d9d0*/  BSYNC B1 ;  /* 0x0000000000017941 */ /* 0x000fea0003800000 */
.L_x_351:
[----:B------:R-:W-:Y:S05]  /*d9e0*/  BRA `(.L_x_353) ;  /* 0xffffffe8009c7947 */ /* 0x000fea000383ffff */
.L_x_309:
[----:B0-----:R0:W1:Y:S02]  /*d9f0*/  SYNCS.PHASECHK.TRANS64.TRYWAIT P0, [R6+URZ], R5 ;  /* 0x00000005060075a7 */ /* 0x001064000800017f */
[----:B-1----:R-:W-:Y:S05]  /*da00*/  @!P0 NANOSLEEP.SYNCS 0x989680 ;  /* 0x009896800000895d */ /* 0x002fea0003900000 */
[----:B------:R-:W1:Y:S02]  /*da10*/  @!P0 SYNCS.PHASECHK.TRANS64 P0, [R6+URZ], R5 ;  /* 0x00000005060085a7 */ /* 0x000e64000800007f */
[----:B-1----:R-:W-:Y:S05]  /*da20*/  @!P0 BRA `(.L_x_309) ;  /* 0xfffffffc00f08947 */ /* 0x002fea000383ffff */
[----:B------:R-:W-:Y:S05]  /*da30*/  BRA `(.L_x_354) ;  /* 0xffffffe800dc7947 */ /* 0x000fea000383ffff */
.L_x_310:
[----:B-1----:R1:W2:Y:S02]  /*da40*/  SYNCS.PHASECHK.TRANS64.TRYWAIT P0, [R7+URZ], R2 ;  /* 0x00000002070075a7 */ /* 0x0022a4000800017f */
[----:B--2---:R-:W-:Y:S05]  /*da50*/  @!P0 NANOSLEEP.SYNCS 0x989680 ;  /* 0x009896800000895d */ /* 0x004fea0003900000 */
[----:B------:R-:W2:Y:S02]  /*da60*/  @!P0 SYNCS.PHASECHK.TRANS64 P0, [R7+URZ], R2 ;  /* 0x00000002070085a7 */ /* 0x000ea4000800007f */
[----:B--2---:R-:W-:Y:S05]  /*da70*/  @!P0 BRA `(.L_x_310) ;  /* 0xfffffffc00f08947 */ /* 0x004fea000383ffff */
[----:B------:R-:W-:Y:S05]  /*da80*/  BRA `(.L_x_355) ;  /* 0xffffffe800d07947 */ /* 0x000fea000383ffff */
.L_x_312:
[----:B--2---:R2:W3:Y:S02]  /*da90*/  SYNCS.PHASECHK.TRANS64.TRYWAIT P0, [R4+URZ], R5 ;  /* 0x00000005040075a7 */ /* 0x0044e4000800017f */
[----:B---3--:R-:W-:Y:S05]  /*daa0*/  @!P0 NANOSLEEP.SYNCS 0x989680 ;  /* 0x009896800000895d */ /* 0x008fea0003900000 */
[----:B------:R-:W3:Y:S02]  /*dab0*/  @!P0 SYNCS.PHASECHK.TRANS64 P0, [R4+URZ], R5 ;  /* 0x00000005040085a7 */ /* 0x000ee4000800007f */
[----:B---3--:R-:W-:Y:S05]  /*dac0*/  @!P0 BRA `(.L_x_312) ;  /* 0xfffffffc00f08947 */ /* 0x008fea000383ffff */
[----:B------:R-:W-:Y:S05]  /*dad0*/  BRA `(.L_x_356) ;  /* 0xffffffe800d47947 */ /* 0x000fea000383ffff */
.L_x_357:
        /* <DEDUP_REMOVED lines=10> */
.L_x_15107:


//--------------------- .text._ZN7cutlass13device_kernelIN5flash11enable_sm90INS1_16FlashAttnFwdSm90INS1_25CollectiveMainloopFwdSm90ILi2EN4cute5tupleIJNS5_1CILi1EEES8_S8_EEENS6_IJNS7_ILi128EEESA_NS7_ILi192EEEEEELi128ENS_6half_tEfNS_4arch4Sm90ELb0ELb0ELb0ELb1ELb0ELb0ELb0ELb1ELb1ELb1ELb0ELb0EEENS1_21CollectiveEpilogueFwdINS6_IJSA_SA_SA_EEES9_SD_SF_Li256ELb1ELb1ELb0ELb0EEENS1_36VarlenDynamicPersistentTileSchedulerILi128ELi128ELi256ELi128ELb0ELb1ELb1ELb0ELb1ELb1EEEEEEEEEvNT_6ParamsE --------------------------
	.section	.text._ZN7cutlass13device_kernelIN5flash11enable_sm90INS1_16FlashAttnFwdSm90INS1_25CollectiveMainloopFwdSm90ILi2EN4cute5tupleIJNS5_1CILi1EEES8_S8_EEENS6_IJNS7_ILi128EEESA_NS7_ILi192EEEEEELi128ENS_6half_tEfNS_4arch4Sm90ELb0ELb0ELb0ELb1ELb0ELb0ELb0ELb1ELb1ELb1ELb0ELb0EEENS1_21CollectiveEpilogueFwdINS6_IJSA_SA_SA_EEES9_SD_SF_Li256ELb1ELb1ELb0ELb0EEENS1_36VarlenDynamicPersistentTileSchedulerILi128ELi128ELi256ELi128ELb0ELb1ELb1ELb0ELb1ELb1EEEEEEEEEvNT_6ParamsE,"ax",@progbits
	.align	128
.text._ZN7cutlass13device_kernelIN5flash11enable_sm90INS1_16FlashAttnFwdSm90INS1_25CollectiveMainloopFwdSm90ILi2EN4cute5tupleIJNS5_1CILi1EEES8_S8_EEENS6_IJNS7_ILi128EEESA_NS7_ILi192EEEEEELi128ENS_6half_tEfNS_4arch4Sm90ELb0ELb0ELb0ELb1ELb0ELb0ELb0ELb1ELb1ELb1ELb0ELb0EEENS1_21CollectiveEpilogueFwdINS6_IJSA_SA_SA_EEES9_SD_SF_Li256ELb1ELb1ELb0ELb0EEENS1_36VarlenDynamicPersistentTileSchedulerILi128ELi128ELi256ELi128ELb0ELb1ELb1ELb0ELb1ELb1EEEEEEEEEvNT_6ParamsE:
        .type           _ZN7cutlass13device_kernelIN5flash11enable_sm90INS1_16FlashAttnFwdSm90INS1_25CollectiveMainloopFwdSm90ILi2EN4cute5tupleIJNS5_1CILi1EEES8_S8_EEENS6_IJNS7_ILi128EEESA_NS7_ILi192EEEEEELi128ENS_6half_tEfNS_4arch4Sm90ELb0ELb0ELb0ELb1ELb0ELb0ELb0ELb1ELb1ELb1ELb0ELb0EEENS1_21CollectiveEpilogueFwdINS6_IJSA_SA_SA_EEES9_SD_SF_Li256ELb1ELb1ELb0ELb0EEENS1_36VarlenDynamicPersistentTileSchedulerILi128ELi128ELi256ELi128ELb0ELb1ELb1ELb0ELb1ELb1EEEEEEEEEvNT_6ParamsE,@function
        .size           _ZN7cutlass13device_kernelIN5flash11enable_sm90INS1_16FlashAttnFwdSm90INS1_25CollectiveMainloopFwdSm90ILi2EN4cute5tupleIJNS5_1CILi1EEES8_S8_EEENS6_IJNS7_ILi128EEESA_NS7_ILi192EEEEEELi128ENS_6half_tEfNS_4arch4Sm90ELb0ELb0ELb0ELb1ELb0ELb0ELb0ELb1ELb1ELb1ELb0ELb0EEENS1_21CollectiveEpilogueFwdINS6_IJSA_SA_SA_EEES9_SD_SF_Li256ELb1ELb1ELb0ELb0EEENS1_36VarlenDynamicPersistentTileSchedulerILi128ELi128ELi256ELi128ELb0ELb1ELb1ELb0ELb1ELb1EEEEEEEEEvNT_6ParamsE,(.L_x_15108 - _ZN7cutlass13device_kernelIN5flash11enable_sm90INS1_16FlashAttnFwdSm90INS1_25CollectiveMainloopFwdSm90ILi2EN4cute5tupleIJNS5_1CILi1EEES8_S8_EEENS6_IJNS7_ILi128EEESA_NS7_ILi192EEEEEELi128ENS_6half_tEfNS_4arch4Sm90ELb0ELb0ELb0ELb1ELb0ELb0ELb0ELb1ELb1ELb1ELb0ELb0EEENS1_21CollectiveEpilogueFwdINS6_IJSA_SA_SA_EEES9_SD_SF_Li256ELb1ELb1ELb0ELb0EEENS1_36VarlenDynamicPersistentTileSchedulerILi128ELi128ELi256ELi128ELb0ELb1ELb1ELb0ELb1ELb1EEEEEEEEEvNT_6ParamsE)
        .other          _ZN7cutlass13device_kernelIN5flash11enable_sm90INS1_16FlashAttnFwdSm90INS1_25CollectiveMainloopFwdSm90ILi2EN4cute5tupleIJNS5_1CILi1EEES8_S8_EEENS6_IJNS7_ILi128EEESA_NS7_ILi192EEEEEELi128ENS_6half_tEfNS_4arch4Sm90ELb0ELb0ELb0ELb1ELb0ELb0ELb0ELb1ELb1ELb1ELb0ELb0EEENS1_21CollectiveEpilogueFwdINS6_IJSA_SA_SA_EEES9_SD_SF_Li256ELb1ELb1ELb0ELb0EEENS1_36VarlenDynamicPersistentTileSchedulerILi128ELi128ELi256ELi128ELb0ELb1ELb1ELb0ELb1ELb1EEEEEEEEEvNT_6ParamsE,@"STO_CUDA_ENTRY STV_DEFAULT"
_ZN7cutlass13device_kernelIN5flash11enable_sm90INS1_16FlashAttnFwdSm90INS1_25CollectiveMainloopFwdSm90ILi2EN4cute5tupleIJNS5_1CILi1EEES8_S8_EEENS6_IJNS7_ILi128EEESA_NS7_ILi192EEEEEELi128ENS_6half_tEfNS_4arch4Sm90ELb0ELb0ELb0ELb1ELb0ELb0ELb0ELb1ELb1ELb1ELb0ELb0EEENS1_21CollectiveEpilogueFwdINS6_IJSA_SA_SA_EEES9_SD_SF_Li256ELb1ELb1ELb0ELb0EEENS1_36VarlenDynamicPersistentTileSchedulerILi128ELi128ELi256ELi128ELb0ELb1ELb1ELb0ELb1ELb1EEEEEEEEEvNT_6ParamsE:
        /* <DEDUP_REMOVED lines=18> */
.L_x_359:
[----:B------:R-:W-:Y:S05]  /*0120*/  BSYNC B0 ;  /* 0x0000000000007941 */ /* 0x000fea0003800000 */
.L_x_358:
        /* <DEDUP_REMOVED lines=41> */
.L_x_360:
[----:B------:R-:W3:Y:S01]  /*03c0*/  SHFL.IDX PT, R2, R0, RZ, 0x1f ;  /* 0x00001fff00027589 */ /* 0x000ee200000e0000 */
[----:B------:R-:W-:Y:S01]  /*03d0*/  NOP ;  /* 0x0000000000007918 */ /* 0x000fe20000000000 */
[----:B---3--:R-:W-:-:S13]  /*03e0*/  ISETP.NE.AND P0, PT, R2, RZ, PT ;  /* 0x000000ff0200720c */ /* 0x008fda0003f05270 */
        /* <DEDUP_REMOVED lines=18> */
[----:B---3--:R-:W-:Y:S01]  /*0510*/  NOP ;  /* 0x0000000000007918 */ /* 0x008fe20000000000 */
.L_x_361:
[----:B------:R-:W3:Y:S01]  /*0520*/  SHFL.IDX PT, R2, R0, RZ, 0x1f ;  /* 0x00001fff00027589 */ /* 0x000ee200000e0000 */
[----:B------:R-:W-:Y:S01]  /*0530*/  NOP ;  /* 0x0000000000007918 */ /* 0x000fe20000000000 */
[----:B---3--:R-:W-:-:S13]  /*0540*/  ISETP.NE.AND P0, PT, R2, RZ, PT ;  /* 0x000000ff0200720c */ /* 0x008fda0003f05270 */
[----:B------:R-:W-:Y:S05]  /*0550*/  @P0 BRA `(.L_x_362) ;  /* 0x0000000000380947 */ /* 0x000fea0003800000 */
[----:B0-----:R-:W0:Y:S01]  /*0560*/  S2UR UR5, SR_CgaCtaId ;  /* 0x00000000000579c3 */ /* 0x001e220000008800 */
[----:B------:R-:W-:Y:S01]  /*0570*/  UMOV UR4, 0x400 ;  /* 0x0000040000047882 */ /* 0x000fe20000000000 */
[----:B------:R-:W-:Y:S01]  /*0580*/  UMOV UR7, 0x1 ;  /* 0x0000000100077882 */ /* 0x000fe20000000000 */
[----:B------:R-:W-:Y:S01]  /*0590*/  ELECT P0, URZ, PT ;  /* 0x00000000003f782f */ /* 0x000fe20003800000 */
[----:B0-----:R-:W-:Y:S02]  /*05a0*/  ULEA UR6, UR5, UR4, 0x18 ;  /* 0x0000000405067291 */ /* 0x001fe4000f8ec03f */
[----:B------:R-:W-:-:S04]  /*05b0*/  UIADD3 UR4, -UR7, 0x100000, URZ ;  /* 0x0010000007047890 */ /* 0x000fc8000fffe13f */
[----:B------:R-:W-:Y:S02]  /*05c0*/  USHF.L.U32 UR5, UR4, 0xb, URZ ;  /* 0x0000000b04057899 */ /* 0x000fe4000800063f */
[----:B------:R-:W-:Y:S01]  /*05d0*/  USHF.L.U32 UR4, UR4, 0x1, URZ ;  /* 0x0000000104047899 */ /* 0x000fe2000800063f */
[----:B------:R-:W0:Y:S11]  /*05e0*/  FENCE.VIEW.ASYNC.S ;  /* 0x00000000000073c6 */ /* 0x000e360000000000 */
[----:B0-----:R3:W0:Y:S01]  /*05f0*/  SYNCS.EXCH.64 URZ, [UR6+0x34870], UR4 ;  /* 0x03487004063f75b2 */ /* 0x0016220008000100 */
[----:B------:R3:W0:Y:S01]  /*0600*/  SYNCS.EXCH.64 URZ, [UR6+0x34880], UR4 ;  /* 0x03488004063f75b2 */ /* 0x0006220008000100 */
[----:B------:R3:W0:Y:S01]  /*0610*/  SYNCS.EXCH.64 URZ, [UR6+0x34878], UR4 ;  /* 0x03487804063f75b2 */ /* 0x0006220008000100 */
[----:B------:R3:W0:Y:S02]  /*0620*/  SYNCS.EXCH.64 URZ, [UR6+0x34888], UR4 ;  /* 0x03488804063f75b2 */ /* 0x0006240008000100 */
[----:B---3--:R-:W-:Y:S01]  /*0630*/  NOP ;  /* 0x0000000000007918 */ /* 0x008fe20000000000 */
.L_x_362:
        /* <DEDUP_REMOVED lines=22> */
.L_x_363:
        /* <DEDUP_REMOVED lines=22> */
.L_x_364:
[----:B0-----:R-:W-:Y:S01]  /*0900*/  UMOV UR4, 0x1 ;  /* 0x0000000100047882 */ /* 0x001fe20000000000 */
[----:B------:R-:W-:Y:S01]  /*0910*/  PLOP3.LUT P0, PT, PT, PT, UP0, 0x80, 0x0 ;  /* 0x000000000000781c */ /* 0x000fe20003f0f008 */
[----:B------:R-:W-:Y:S01]  /*0920*/  USEL UR4, UR4, 0x2, !UP0 ;  /* 0x0000000204047887 */ /* 0x000fe2000c000000 */
[----:B------:R-:W-:-:S05]  /*0930*/  NOP ;  /* 0x0000000000007918 */ /* 0x000fca0000000000 */
[----:B------:R-:W-:-:S05]  /*0940*/  IMAD.U32 R2, RZ, RZ, UR4 ;  /* 0x00000004ff027e24 */ /* 0x000fca000f8e00ff */
[----:B------:R0:W-:Y:S01]  /*0950*/  STL [R1+0x58], R2 ;  /* 0x0000580201007387 */ /* 0x0001e20000100800 */
[----:B-12-4-:R-:W-:Y:S06]  /*0960*/  BAR.SYNC.DEFER_BLOCKING 0x0 ;  /* 0x0000000000007b1d */ /* 0x016fec0000010000 */
[----:B------:R-:W-:Y:S05]  /*0970*/  @!P0 BRA `(.L_x_365) ;  /* 0x0000008400e88947 */ /* 0x000fea0003800000 */
.L_x_366:
[----:B------:R-:W-:-:S08]  /*0980*/  NOP ;  /* 0x0000000000007918 */ /* 0x000fd00000000000 */
[----:B------:R-:W1:Y:S02]  /*0990*/  USETMAXREG.TRY_ALLOC.CTAPOOL UP0, 0xf0 ;  /* 0x000000f0000079c8 */ /* 0x000e640008000600 */
[----:B-1----:R-:W-:-:S13]  /*09a0*/  PLOP3.LUT P0, PT, PT, PT, UP0, 0x80, 0x0 ;  /* 0x000000000000781c */ /* 0x002fda0003f0f008 */
[----:B------:R-:W-:Y:S05]  /*09b0*/  @!P0 BRA `(.L_x_366) ;  /* 0xfffffffc00f08947 */ /* 0x000fea000383ffff */
[----:B------:R-:W1:Y:S08]  /*09c0*/  S2UR UR5, SR_CgaCtaId ;  /* 0x00000000000579c3 */ /* 0x000e700000008800 */
[----:B------:R-:W-:Y:S06]  /*09d0*/  BAR.ARV 0x8, 0x180 ;  /* 0x0206000000007b1d */ /* 0x000fec0000002000 */
[----:B------:R-:W-:-:S02]  /*09e0*/  UMOV UR4, 0x400 ;  /* 0x0000040000047882 */ /* 0x000fc40000000000 */
[----:B------:R-:W-:Y:S01]  /*09f0*/  BAR.SYNC.DEFER_BLOCKING 0x5, 0x180 ;  /* 0x0146000000007b1d */ /* 0x000fe20000010000 */
[----:B-1----:R-:W-:-:S09]  /*0a00*/  ULEA UR4, UR5, UR4, 0x18 ;  /* 0x0000000405047291 */ /* 0x002fd2000f8ec03f */
[----:B------:R-:W1:Y:S01]  /*0a10*/  LDS.128 R44, [UR4+0x348d0] ;  /* 0x0348d004ff2c7984 */ /* 0x000e620008000c00 */
[----:B------:R-:W-:Y:S01]  /*0a20*/  ULDC UR4, c[0x0][0xc3c] ;  /* 0x00030f0000047ab9 */ /* 0x000fe20000000800 */
[----:B------:R-:W-:Y:S06]  /*0a30*/  BAR.ARV 0x4, 0x180 ;  /* 0x0106000000007b1d */ /* 0x000fec0000002000 */
[----:B-1----:R-:W-:-:S13]  /*0a40*/  ISETP.GE.AND P0, PT, R47, UR4, PT ;  /* 0x000000042f007c0c */ /* 0x002fda000bf06270 */
[----:B------:R-:W-:Y:S05]  /*0a50*/  @P0 EXIT ;  /* 0x000000000000094d */ /* 0x000fea0003800000 */
[----:B0-----:R-:W2:Y:S01]  /*0a60*/  LDL R2, [R1+0x58] ;  /* 0x0000580001027983 */ /* 0x001ea20000100800 */
[----:B------:R-:W-:Y:S01]  /*0a70*/  R2UR UR6, R45 ;  /* 0x000000002d0672ca */ /* 0x000fe200000e0000 */
[----:B------:R-:W-:Y:S01]  /*0a80*/  IMAD.MOV.U32 R186, RZ, RZ, RZ ;  /* 0x000000ffffba7224 */ /* 0x000fe200078e00ff */
[----:B------:R-:W-:Y:S01]  /*0a90*/  R2UR UR5, R46 ;  /* 0x000000002e0572ca */ /* 0x000fe200000e0000 */
[----:B------:R-:W0:Y:S01]  /*0aa0*/  S2R R0, SR_TID.X ;  /* 0x0000000000007919 */ /* 0x000e220000002100 */
[----:B------:R-:W-:Y:S02]  /*0ab0*/  IMAD.MOV.U32 R16, RZ, RZ, RZ ;  /* 0x000000ffff107224 */ /* 0x000fe400078e00ff */
[----:B0-----:R-:W-:-:S05]  /*0ac0*/  VIADD R196, R0, 0xffffff80 ;  /* 0xffffff8000c47836 */ /* 0x001fca0000000000 */
[----:B------:R-:W-:-:S04]  /*0ad0*/  SHF.R.S32.HI R3, RZ, 0x1f, R196 ;  /* 0x0000001fff037819 */ /* 0x000fc800000114c4 */
[CC--:B------:R-:W-:Y:S02]  /*0ae0*/  LEA.HI R5, R3.reuse, R196.reuse, RZ, 0x7 ;  /* 0x000000c403057211 */ /* 0x0c0fe400078f38ff */
[----:B------:R-:W-:Y:S02]  /*0af0*/  LEA.HI R0, R3, R196, RZ, 0x4 ;  /* 0x000000c403007211 */ /* 0x000fe400078f20ff */
[----:B------:R-:W-:Y:S02]  /*0b00*/  LOP3.LUT R187, R5, 0xffffff80, RZ, 0xc0, !PT ;  /* 0xffffff8005bb7812 */ /* 0x000fe400078ec0ff */
[----:B------:R-:W-:Y:S02]  /*0b10*/  SHF.R.S32.HI R9, RZ, 0x4, R0 ;  /* 0x00000004ff097819 */ /* 0x000fe40000011400 */
[----:B------:R-:W-:Y:S01]  /*0b20*/  LOP3.LUT R7, R0, 0x3fffff0, RZ, 0xc0, !PT ;  /* 0x03fffff000077812 */ /* 0x000fe200078ec0ff */
[----:B------:R-:W-:Y:S01]  /*0b30*/  IMAD.IADD R187, R196, 0x1, -R187 ;  /* 0x00000001c4bb7824 */ /* 0x000fe200078e0abb */
[----:B------:R-:W-:-:S02]  /*0b40*/  LEA.HI R0, R0, R9, RZ, 0x1 ;  /* 0x0000000900007211 */ /* 0x000fc400078f08ff */
[----:B------:R-:W-:Y:S01]  /*0b50*/  SHF.R.S32.HI R188, RZ, 0x7, R5 ;  /* 0x00000007ffbc7819 */ /* 0x000fe20000011405 */
[----:B------:R-:W-:Y:S01]  /*0b60*/  IMAD.IADD R7, R196, 0x1, -R7 ;  /* 0x00000001c4077824 */ /* 0x000fe200078e0a07 */
[----:B------:R-:W-:Y:S02]  /*0b70*/  SHF.R.S32.HI R4, RZ, 0x1f, R187 ;  /* 0x0000001fff047819 */ /* 0x000fe400000114bb */
[----:B------:R-:W-:Y:S02]  /*0b80*/  LOP3.LUT R0, R0, 0x1ffffffe, RZ, 0xc0, !PT ;  /* 0x1ffffffe00007812 */ /* 0x000fe400078ec0ff */
[CC--:B------:R-:W-:Y:S02]  /*0b90*/  LEA.HI R6, R4.reuse, R187.reuse, RZ, 0x2 ;  /* 0x000000bb04067211 */ /* 0x0c0fe400078f10ff */
[----:B------:R-:W-:Y:S01]  /*0ba0*/  LEA.HI R4, R4, R187, RZ, 0x5 ;  /* 0x000000bb04047211 */ /* 0x000fe200078f28ff */
[----:B------:R-:W-:Y:S01]  /*0bb0*/  IMAD.IADD R0, R9, 0x1, -R0 ;  /* 0x0000000109007824 */ /* 0x000fe200078e0a00 */
[--C-:B------:R-:W-:Y:S01]  /*0bc0*/  SHF.R.S32.HI R8, RZ, 0x2, R6.reuse ;  /* 0x00000002ff087819 */ /* 0x100fe20000011406 */
[----:B------:R-:W-:Y:S01]  /*0bd0*/  IMAD.MOV.U32 R9, RZ, RZ, -0x2 ;  /* 0xfffffffeff097424 */ /* 0x000fe200078e00ff */
[----:B------:R-:W-:-:S02]  /*0be0*/  SHF.R.S32.HI R11, RZ, 0x1f, R6 ;  /* 0x0000001fff0b7819 */ /* 0x000fc40000011406 */
[----:B------:R-:W-:Y:S02]  /*0bf0*/  LEA.HI R5, R5, R188, RZ, 0x1 ;  /* 0x000000bc05057211 */ /* 0x000fe400078f08ff */
[----:B------:R-:W-:Y:S02]  /*0c00*/  LEA.HI R11, R11, R8, RZ, 0x3 ;  /* 0x000000080b0b7211 */ /* 0x000fe400078f18ff */
[----:B------:R-:W-:Y:S02]  /*0c10*/  SHF.R.S32.HI R4, RZ, 0x5, R4 ;  /* 0x00000005ff047819 */ /* 0x000fe40000011404 */
[----:B------:R-:W-:Y:S02]  /*0c20*/  LOP3.LUT R11, R11, 0xfffffff8, RZ, 0xc0, !PT ;  /* 0xfffffff80b0b7812 */ /* 0x000fe400078ec0ff */
[----:B------:R-:W-:Y:S02]  /*0c30*/  LOP3.LUT R5, R5, 0x3fffffe, RZ, 0xc0, !PT ;  /* 0x03fffffe05057812 */ /* 0x000fe400078ec0ff */
[----:B------:R-:W-:Y:S01]  /*0c40*/  LOP3.LUT R6, R6, 0x7ffffffc, RZ, 0xc0, !PT ;  /* 0x7ffffffc06067812 */ /* 0x000fe200078ec0ff */
[----:B------:R-:W-:-:S02]  /*0c50*/  IMAD.IADD R11, R8, 0x1, -R11 ;  /* 0x00000001080b7824 */ /* 0x000fc400078e0a0b */
[----:B------:R-:W-:Y:S02]  /*0c60*/  IMAD.IADD R5, R188, 0x1, -R5 ;  /* 0x00000001bc057824 */ /* 0x000fe400078e0a05 */
[----:B------:R-:W-:Y:S02]  /*0c70*/  IMAD R4, R4, 0x10, R11 ;  /* 0x0000001004047824 */ /* 0x000fe400078e020b */
[----:B------:R-:W-:Y:S02]  /*0c80*/  IMAD.IADD R6, R187, 0x1, -R6 ;  /* 0x00000001bb067824 */ /* 0x000fe400078e0a06 */
[----:B------:R-:W-:Y:S02]  /*0c90*/  IMAD R189, R5, 0x40, R4 ;  /* 0x0000004005bd7824 */ /* 0x000fe400078e0204 */
[----:B------:R-:W-:Y:S01]  /*0ca0*/  IMAD R190, R6, R9, 0x80 ;  /* 0x0000008006be7424 */ /* 0x000fe200078e0209 */
[----:B--2---:R-:W-:Y:S02]  /*0cb0*/  R2UR UR4, R2 ;  /* 0x00000000020472ca */ /* 0x004fe400000e0000 */
[----:B------:R-:W-:-:S05]  /*0cc0*/  LEA.HI R2, R3, R196, RZ, 0x5 ;  /* 0x000000c403027211 */ /* 0x000fca00078f28ff */
[----:B------:R-:W-:-:S05]  /*0cd0*/  IMAD.SHL.U32 R2, R2, 0x20, RZ ;  /* 0x0000002002027824 */ /* 0x000fca00078e00ff */
[----:B------:R-:W-:Y:S01]  /*0ce0*/  LOP3.LUT R2, R2, 0xfffffc00, RZ, 0xc0, !PT ;  /* 0xfffffc0002027812 */ /* 0x000fe200078ec0ff */
[----:B------:R-:W-:-:S04]  /*0cf0*/  ULOP3.LUT UR4, UR4, 0x1, URZ, 0xfc, !UPT ;  /* 0x0000000104047892 */ /* 0x000fc8000f8efc3f */
[----:B------:R-:W-:Y:S01]  /*0d00*/  IMAD R7, R7, 0x40, R2 ;  /* 0x0000004007077824 */ /* 0x000fe200078e0202 */
[CC--:B------:R-:W-:Y:S01]  /*0d10*/  LEA.HI R2, R3.reuse, R196.reuse, RZ, 0x2 ;  /* 0x000000c403027211 */ /* 0x0c0fe200078f10ff */
[----:B------:R-:W-:Y:S01]  /*0d20*/  IMAD.U32 R193, RZ, RZ, UR4 ;  /* 0x00000004ffc17e24 */ /* 0x000fe2000f8e00ff */
[----:B------:R-:W-:Y:S01]  /*0d30*/  LEA.HI R3, R3, R196, RZ, 0x3 ;  /* 0x000000c403037211 */ /* 0x000fe200078f18ff */
[----:B------:R-:W-:Y:S01]  /*0d40*/  IMAD R192, R0, 0x8, R7 ;  /* 0x0000000800c07824 */ /* 0x000fe200078e0207 */
[----:B------:R-:W-:Y:S01]  /*0d50*/  LOP3.LUT R7, R2, 0xfffffffc, RZ, 0xc0, !PT ;  /* 0xfffffffc02077812 */ /* 0x000fe200078ec0ff */
[----:B------:R-:W-:Y:S01]  /*0d60*/  IMAD.MOV.U32 R2, RZ, RZ, RZ ;  /* 0x000000ffff027224 */ /* 0x000fe200078e00ff */
[----:B------:R-:W-:Y:S02]  /*0d70*/  LOP3.LUT R19, R3, 0xfffffff8, RZ, 0xc0, !PT ;  /* 0xfffffff803137812 */ /* 0x000fe400078ec0ff */
[----:B------:R-:W-:Y:S01]  /*0d80*/  SHF.R.S32.HI R184, RZ, 0x3, R3 ;  /* 0x00000003ffb87819 */ /* 0x000fe20000011403 */
[----:B------:R-:W-:-:S02]  /*0d90*/  IMAD.IADD R7, R196, 0x1, -R7 ;  /* 0x00000001c4077824 */ /* 0x000fc400078e0a07 */
[----:B------:R-:W-:-:S03]  /*0da0*/  IMAD.IADD R19, R196, 0x1, -R19 ;  /* 0x00000001c4137824 */ /* 0x000fc600078e0a13 */
[----:B------:R-:W-:Y:S01]  /*0db0*/  LEA.HI R0, R7, R7, RZ, 0x1 ;  /* 0x0000000707007211 */ /* 0x000fe200078f08ff */
[----:B------:R-:W-:-:S03]  /*0dc0*/  IMAD.SHL.U32 R17, R19, 0x8, RZ ;  /* 0x0000000813117824 */ /* 0x000fc600078e00ff */
[----:B------:R-:W-:Y:S01]  /*0dd0*/  LOP3.LUT R0, R0, 0x1ffffffe, RZ, 0xc0, !PT ;  /* 0x1ffffffe00007812 */ /* 0x000fe200078ec0ff */
[----:B------:R-:W-:Y:S01]  /*0de0*/  VIADD R18, R17, 0x40 ;  /* 0x0000004011127836 */ /* 0x000fe20000000000 */
[----:B------:R-:W-:-:S03]  /*0df0*/  SHF.R.S32.HI R195, RZ, 0x1f, R17 ;  /* 0x0000001fffc37819 */ /* 0x000fc60000011411 */
[----:B------:R-:W-:Y:S01]  /*0e00*/  IMAD.IADD R0, R7, 0x1, -R0 ;  /* 0x0000000107007824 */ /* 0x000fe200078e0a00 */
[----:B------:R-:W-:-:S03]  /*0e10*/  SHF.R.S32.HI R194, RZ, 0x1f, R18 ;  /* 0x0000001fffc27819 */ /* 0x000fc60000011412 */
[----:B------:R-:W-:-:S07]  /*0e20*/  IMAD R191, R0, 0x8, R189 ;  /* 0x0000000800bf7824 */ /* 0x000fce00078e02bd */
.L_x_409:
[----:B0-2-4-:R-:W0:Y:S01]  /*0e30*/  LDC.64 R4, c[0x0][0xc88] ;  /* 0x00032200ff047b82 */ /* 0x015e220000000a00 */
[----:B------:R-:W-:Y:S01]  /*0e40*/  ULDC.64 UR12, c[0x0][0x208] ;  /* 0x00008200000c7ab9 */ /* 0x000fe20000000a00 */
[----:B------:R-:W-:Y:S01]  /*0e50*/  ULDC.64 UR8, c[0x0][0xa28] ;  /* 0x00028a0000087ab9 */ /* 0x000fe20000000a00 */
[----:B------:R-:W-:Y:S01]  /*0e60*/  ULDC.64 UR10, c[0x0][0xa20] ;  /* 0x00028800000a7ab9 */ /* 0x000fe20000000a00 */
[----:B0-----:R-:W-:-:S06]  /*0e70*/  IMAD.WIDE R4, R47, 0x4, R4 ;  /* 0x000000042f047825 */ /* 0x001fcc00078e0204 */
[----:B------:R-:W2:Y:S01]  /*0e80*/  LDG.E R4, desc[UR12][R4.64] ;  /* 0x0000000c04047981 */ /* 0x000ea2000c1e1900 */
[----:B------:R-:W-:Y:S02]  /*0e90*/  UISETP.NE.U32.AND UP0, UPT, UR8, URZ, UPT ;  /* 0x0000003f0800728c */ /* 0x000fe4000bf05070 */
[----:B------:R-:W-:Y:S02]  /*0ea0*/  UISETP.NE.U32.AND UP1, UPT, UR10, URZ, UPT ;  /* 0x0000003f0a00728c */ /* 0x000fe4000bf25070 */
[----:B------:R-:W-:Y:S02]  /*0eb0*/  UISETP.NE.AND.EX UP0, UPT, UR9, URZ, UPT, UP0 ;  /* 0x0000003f0900728c */ /* 0x000fe4000bf05300 */
[----:B------:R-:W-:-:S04]  /*0ec0*/  UISETP.NE.AND.EX UP1, UPT, UR11, URZ, UPT, UP1 ;  /* 0x0000003f0b00728c */ /* 0x000fc8000bf25310 */
[----:B------:R-:W-:Y:S02]  /*0ed0*/  PLOP3.LUT P0, PT, PT, PT, UP0, 0x80, 0x0 ;  /* 0x000000000000781c */ /* 0x000fe40003f0f008 */
[----:B------:R-:W-:Y:S02]  /*0ee0*/  PLOP3.LUT P1, PT, PT, PT, UP1, 0x80, 0x0 ;  /* 0x000000000000781c */ /* 0x000fe40003f2f018 */
[----:B--2---:R-:W-:-:S13]  /*0ef0*/  R2UR UR61, R4 ;  /* 0x00000000043d72ca */ /* 0x004fda00000e0000 */
[----:B------:R-:W-:Y:S02]  /*0f00*/  USHF.R.S32.HI UR4, URZ, 0x1f, UR61 ;  /* 0x0000001f3f047899 */ /* 0x000fe4000801143d */
[----:B------:R-:W-:Y:S02]  /*0f10*/  @UP0 ULEA UR8, UP2, UR61, UR8, 0x2 ;  /* 0x000000083d080291 */ /* 0x000fe4000f84103f */
[----:B------:R-:W-:Y:S02]  /*0f20*/  @UP1 ULEA UR10, UP3, UR61, UR10, 0x2 ;  /* 0x0000000a3d0a1291 */ /* 0x000fe4000f86103f */
[----:B------:R-:W-:Y:S02]  /*0f30*/  @UP0 ULEA.HI.X UR9, UR61, UR9, UR4, 0x2, UP2 ;  /* 0x000000093d090291 */ /* 0x000fe400090f1404 */
[----:B------:R-:W-:Y:S01]  /*0f40*/  IMAD.U32 R185, RZ, RZ, UR4 ;  /* 0x00000004ffb97e24 */ /* 0x000fe2000f8e00ff */
[----:B------:R-:W-:Y:S01]  /*0f50*/  @UP1 ULEA.HI.X UR11, UR61, UR11, UR4, 0x2, UP3 ;  /* 0x0000000b3d0b1291 */ /* 0x000fe200098f1404 */
[----:B------:R-:W-:-:S02]  /*0f60*/  IMAD.U32 R4, RZ, RZ, UR8 ;  /* 0x00000008ff047e24 */ /* 0x000fc4000f8e00ff */
[----:B------:R-:W-:Y:S01]  /*0f70*/  IMAD.U32 R6, RZ, RZ, UR10 ;  /* 0x0000000aff067e24 */ /* 0x000fe2000f8e00ff */
[----:B------:R-:W-:Y:S01]  /*0f80*/  ULDC UR4, c[0x0][0x424] ;  /* 0x0001090000047ab9 */ /* 0x000fe20000000800 */
[----:B------:R-:W-:Y:S01]  /*0f90*/  IMAD.U32 R5, RZ, RZ, UR9 ;  /* 0x00000009ff057e24 */ /* 0x000fe2000f8e00ff */
[----:B------:R-:W-:Y:S01]  /*0fa0*/  ULDC.64 UR8, c[0x0][0x418] ;  /* 0x0001060000087ab9 */ /* 0x000fe20000000a00 */
[----:B------:R-:W-:-:S03]  /*0fb0*/  IMAD.U32 R7, RZ, RZ, UR11 ;  /* 0x0000000bff077e24 */ /* 0x000fc6000f8e00ff */
[----:B------:R-:W2:Y:S04]  /*0fc0*/  @P0 LDG.E R4, desc[UR12][R4.64] ;  /* 0x0000000c04040981 */ /* 0x000ea8000c1e1900 */
[----:B---3--:R-:W3:Y:S01]  /*0fd0*/  @P1 LDG.E R6, desc[UR12][R6.64] ;  /* 0x0000000c06061981 */ /* 0x008ee2000c1e1900 */
[----:B------:R-:W-:Y:S01]  /*0fe0*/  UISETP.NE.U32.AND UP0, UPT, UR8, URZ, UPT ;  /* 0x0000003f0800728c */ /* 0x000fe2000bf05070 */
[----:B------:R-:W-:Y:S01]  /*0ff0*/  IMAD.U32 R23, RZ, RZ, UR6 ;  /* 0x00000006ff177e24 */ /* 0x000fe2000f8e00ff */
[----:B------:R-:W-:Y:S01]  /*1000*/  ULDC UR6, c[0x0][0x2f0] ;  /* 0x0000bc0000067ab9 */ /* 0x000fe20000000800 */
[----:B------:R-:W-:Y:S01]  /*1010*/  UMOV UR48, URZ ;  /* 0x0000003f00307c82 */ /* 0x000fe20008000000 */
[----:B------:R-:W-:Y:S01]  /*1020*/  UISETP.NE.AND.EX UP0, UPT, UR9, URZ, UPT, UP0 ;  /* 0x0000003f0900728c */ /* 0x000fe2000bf05300 */
[----:B------:R-:W-:Y:S01]  /*1030*/  IMAD.MOV.U32 R0, RZ, RZ, RZ ;  /* 0x000000ffff007224 */ /* 0x000fe200078e00ff */
[----:B------:R-:W-:-:S02]  /*1040*/  CS2R R20, SRZ ;  /* 0x0000000000147805 */ /* 0x000fc4000001ff00 */
[----:B------:R-:W-:Y:S01]  /*1050*/  CS2R R86, SRZ ;  /* 0x0000000000567805 */ /* 0x000fe2000001ff00 */
[----:B------:R-:W-:Y:S01]  /*1060*/  USEL UR4, UR4, 0x1, UP0 ;  /* 0x0000000104047887 */ /* 0x000fe20008000000 */
[----:B------:R-:W-:Y:S02]  /*1070*/  CS2R R84, SRZ ;  /* 0x0000000000547805 */ /* 0x000fe4000001ff00 */
[----:B------:R-:W-:Y:S02]  /*1080*/  CS2R R82, SRZ ;  /* 0x0000000000527805 */ /* 0x000fe4000001ff00 */
[----:B------:R-:W-:Y:S01]  /*1090*/  CS2R R80, SRZ ;  /* 0x0000000000507805 */ /* 0x000fe2000001ff00 */
[----:B------:R-:W-:Y:S01]  /*10a0*/  UIMAD UR4, UR4, UR6, URZ ;  /* 0x00000006040472a4 */ /* 0x000fe2000f8e023f */
        /* <DEDUP_REMOVED lines=20> */
[----:B------:R-:W-:Y:S01]  /*11f0*/  CS2R R38, SRZ ;  /* 0x0000000000267805 */ /* 0x000fe2000001ff00 */
[----:B-1----:R-:W-:Y:S01]  /*1200*/  IMAD.U32 R22, RZ, RZ, UR5 ;  /* 0x00000005ff167e24 */ /* 0x002fe2000f8e00ff */
[----:B--2---:R-:W-:Y:S02]  /*1210*/  @P0 R2UR UR48, R4 ;  /* 0x00000000043002ca */ /* 0x004fe400000e0000 */
[----:B------:R-:W-:Y:S02]  /*1220*/  PLOP3.LUT P0, PT, PT, PT, PT, 0x80, 0x0 ;  /* 0x000000000000781c */ /* 0x000fe40003f0f070 */
[----:B---3--:R-:W-:Y:S01]  /*1230*/  @P1 R2UR UR4, R6 ;  /* 0x00000000060412ca */ /* 0x008fe200000e0000 */
[----:B------:R-:W-:-:S14]  /*1240*/  @P1 BRA `(.L_x_367) ;  /* 0x0000000000381947 */ /* 0x000fdc0003800000 */
[----:B------:R-:W-:Y:S02]  /*1250*/  ULDC.64 UR6, c[0x0][0xa08] ;  /* 0x0002820000067ab9 */ /* 0x000fe40000000a00 */
[----:B------:R-:W-:-:S04]  /*1260*/  ISETP.NE.U32.AND P1, PT, RZ, UR6, PT ;  /* 0x00000006ff007c0c */ /* 0x000fc8000bf25070 */
[----:B------:R-:W-:-:S13]  /*1270*/  ISETP.NE.AND.EX P1, PT, RZ, UR7, PT, P1 ;  /* 0x00000007ff007c0c */ /* 0x000fda000bf25310 */
[----:B------:R-:W-:Y:S05]  /*1280*/  @!P1 BRA `(.L_x_367) ;  /* 0x0000000000289947 */ /* 0x000fea0003800000 */
[----:B------:R-:W-:Y:S01]  /*1290*/  ULDC.64 UR4, c[0x0][0xa08] ;  /* 0x0002820000047ab9 */ /* 0x000fe20000000a00 */
[----:B------:R-:W-:Y:S01]  /*12a0*/  ULDC.64 UR6, c[0x0][0x208] ;  /* 0x0000820000067ab9 */ /* 0x000fe20000000a00 */
[----:B------:R-:W-:-:S06]  /*12b0*/  UIMAD.WIDE UR4, UR61, 0x4, UR4 ;  /* 0x000000043d0478a5 */ /* 0x000fcc000f8e0204 */
[----:B------:R-:W-:Y:S02]  /*12c0*/  IMAD.U32 R4, RZ, RZ, UR4 ;  /* 0x00000004ff047e24 */ /* 0x000fe4000f8e00ff */
[----:B------:R-:W-:-:S05]  /*12d0*/  IMAD.U32 R5, RZ, RZ, UR5 ;  /* 0x00000005ff057e24 */ /* 0x000fca000f8e00ff */
[----:B------:R-:W2:Y:S04]  /*12e0*/  LDG.E R6, desc[UR6][R4.64] ;  /* 0x0000000604067981 */ /* 0x000ea8000c1e1900 */
[----:B------:R-:W3:Y:S01]  /*12f0*/  LDG.E R3, desc[UR6][R4.64+0x4] ;  /* 0x0000040604037981 */ /* 0x000ee2000c1e1900 */
[----:B--2---:R-:W-:Y:S02]  /*1300*/  R2UR UR4, R6 ;  /* 0x00000000060472ca */ /* 0x004fe400000e0000 */
[----:B---3--:R-:W-:-:S13]  /*1310*/  R2UR UR5, R3 ;  /* 0x00000000030572ca */ /* 0x008fda00000e0000 */
[----:B------:R-:W-:-:S12]  /*1320*/  UIADD3 UR4, -UR4, UR5, URZ ;  /* 0x0000000504047290 */ /* 0x000fd8000fffe13f */
.L_x_367:
[----:B------:R-:W-:Y:S01]  /*1330*/  UIADD3 UR48, -UR48, UR4, URZ ;  /* 0x0000000430307290 */ /* 0x000fe2000fffe13f */
[----:B------:R-:W-:Y:S02]  /*1340*/  CS2R R88, SRZ ;  /* 0x0000000000587805 */ /* 0x000fe4000001ff00 */
[----:B------:R-:W-:Y:S02]  /*1350*/  CS2R R34, SRZ ;  /* 0x0000000000227805 */ /* 0x000fe4000001ff00 */
[----:B------:R-:W-:Y:S01]  /*1360*/  CS2R R90, SRZ ;  /* 0x00000000005a7805 */ /* 0x000fe2000001ff00 */
[----:B------:R-:W-:Y:S01]  /*1370*/  UISETP.GE.AND UP0, UPT, UR48, 0x1, UPT ;  /* 0x000000013000788c */ /* 0x000fe2000bf06270 */
[----:B------:R-:W-:Y:S01]  /*1380*/  CS2R R6, SRZ ;  /* 0x0000000000067805 */ /* 0x000fe2000001ff00 */
[----:B------:R-:W-:Y:S01]  /*1390*/  UIADD3 UR4, UR48, 0x7f, URZ ;  /* 0x0000007f30047890 */ /* 0x000fe2000fffe03f */
[----:B------:R-:W-:Y:S02]  /*13a0*/  IMAD.MOV.U32 R8, RZ, RZ, RZ ;  /* 0x000000ffff087224 */ /* 0x000fe400078e00ff */
[----:B------:R-:W-:Y:S01]  /*13b0*/  IMAD.MOV.U32 R10, RZ, RZ, RZ ;  /* 0x000000ffff0a7224 */ /* 0x000fe200078e00ff */
[----:B------:R-:W-:Y:S01]  /*13c0*/  PLOP3.LUT P1, PT, PT, PT, UP0, 0x80, 0x0 ;  /* 0x000000000000781c */ /* 0x000fe20003f2f008 */
[----:B------:R-:W-:Y:S01]  /*13d0*/  USHF.R.S32.HI UR5, URZ, 0x1f, UR4 ;  /* 0x0000001f3f057899 */ /* 0x000fe20008011404 */
[----:B------:R-:W-:-:S02]  /*13e0*/  IMAD.MOV.U32 R93, RZ, RZ, RZ ;  /* 0x000000ffff5d7224 */ /* 0x000fc400078e00ff */
[----:B------:R-:W-:Y:S01]  /*13f0*/  IMAD.MOV.U32 R24, RZ, RZ, RZ ;  /* 0x000000ffff187224 */ /* 0x000fe200078e00ff */
[----:B------:R-:W-:Y:S01]  /*1400*/  ULEA.HI UR5, UR5, UR4, URZ, 0x7 ;  /* 0x0000000405057291 */ /* 0x000fe2000f8f383f */
[----:B------:R-:W-:-:S07]  /*1410*/  IMAD.MOV.U32 R95, RZ, RZ, RZ ;  /* 0x000000ffff5f7224 */ /* 0x000fce00078e00ff */
[----:B------:R-:W-:Y:S05]  /*1420*/  @!P1 BRA `(.L_x_368) ;  /* 0x0000005800649947 */ /* 0x000fea0003800000 */
[----:B------:R-:W0:Y:S01]  /*1430*/  SHFL.IDX PT, R0, R188, RZ, 0x1f ;  /* 0x00001fffbc007589 */ /* 0x000e2200000e0000 */
[----:B------:R-:W1:Y:S01]  /*1440*/  S2UR UR8, SR_CgaCtaId ;  /* 0x00000000000879c3 */ /* 0x000e620000008800 */
[----:B------:R-:W-:Y:S01]  /*1450*/  UMOV UR7, 0x400 ;  /* 0x0000040000077882 */ /* 0x000fe20000000000 */
[----:B------:R-:W-:Y:S01]  /*1460*/  USHF.R.S32.HI UR49, URZ, 0x7, UR5 ;  /* 0x000000073f317899 */ /* 0x000fe20008011405 */
[----:B0-----:R-:W-:Y:S01]  /*1470*/  R2UR UR4, R0 ;  /* 0x00000000000472ca */ /* 0x001fe200000e0000 */
[----:B-1----:R-:W-:-:S04]  /*1480*/  ULEA UR7, UR8, UR7, 0x18 ;  /* 0x0000000708077291 */ /* 0x002fc8000f8ec03f */
[----:B------:R-:W-:-:S04]  /*1490*/  UIADD3 UR7, UR7, 0x10400, URZ ;  /* 0x0001040007077890 */ /* 0x000fc8000fffe03f */
[----:B------:R-:W-:-:S04]  /*14a0*/  ULOP3.LUT UP0, URZ, UR7, 0x3ff, URZ, 0xc0, !UPT ;  /* 0x000003ff073f7892 */ /* 0x000fc8000f80c03f */
[----:B------:R-:W-:Y:S02]  /*14b0*/  ULEA.HI UR6, UR4, UR4, URZ, 0x1 ;  /* 0x0000000404067291 */ /* 0x000fe4000f8f083f */
[----:B------:R-:W-:Y:S02]  /*14c0*/  PLOP3.LUT P0, PT, PT, PT, UP0, 0x80, 0x0 ;  /* 0x000000000000781c */ /* 0x000fe40003f0f008 */
[----:B------:R-:W-:-:S04]  /*14d0*/  ULOP3.LUT UR6, UR6, 0x1e, URZ, 0xc0, !UPT ;  /* 0x0000001e06067892 */ /* 0x000fc8000f8ec03f */
[----:B------:R-:W-:-:S04]  /*14e0*/  UIADD3 UR6, UR4, -UR6, URZ ;  /* 0x8000000604067290 */ /* 0x000fc8000fffe03f */
[----:B------:R-:W-:-:S04]  /*14f0*/  ULEA UR6, UR6, UR7, 0xd ;  /* 0x0000000706067291 */ /* 0x000fc8000f8e683f */
[----:B------:R-:W-:-:S04]  /*1500*/  USHF.R.U32.HI UR6, URZ, 0x4, UR6 ;  /* 0x000000043f067899 */ /* 0x000fc80008011606 */
[----:B------:R-:W-:Y:S01]  /*1510*/  ULOP3.LUT UR56, UR6, 0x3fff, URZ, 0xc0, !UPT ;  /* 0x00003fff06387892 */ /* 0x000fe2000f8ec03f */
[----:B------:R-:W-:Y:S11]  /*1520*/  @!P0 BRA `(.L_x_369) ;  /* 0x0000000000408947 */ /* 0x000ff60003800000 */
        /* <DEDUP_REMOVED lines=16> */
.L_x_369:
[----:B------:R-:W0:Y:S01]  /*1630*/  S2UR UR5, SR_CgaCtaId ;  /* 0x00000000000579c3 */ /* 0x000e220000008800 */
[----:B------:R-:W-:Y:S01]  /*1640*/  LEA.HI R0, R186, R186, RZ, 0x1 ;  /* 0x000000baba007211 */ /* 0x000fe200078f08ff */
[----:B------:R-:W-:Y:S01]  /*1650*/  UMOV UR4, 0x400 ;  /* 0x0000040000047882 */ /* 0x000fe20000000000 */
[----:B------:R-:W-:Y:S01]  /*1660*/  R2UR UR6, R193 ;  /* 0x00000000c10672ca */ /* 0x000fe200000e0000 */
[----:B------:R-:W-:Y:S01]  /*1670*/  BSSY B0, `(.L_x_370) ;  /* 0x000000a000007945 */ /* 0x000fe20003800000 */
[----:B------:R-:W-:-:S05]  /*1680*/  LOP3.LUT R3, R0, 0xfffffffe, RZ, 0xc0, !PT ;  /* 0xfffffffe00037812 */ /* 0x000fca00078ec0ff */
[----:B------:R-:W-:-:S05]  /*1690*/  IMAD.IADD R3, R186, 0x1, -R3 ;  /* 0x00000001ba037824 */ /* 0x000fca00078e0a03 */
[----:B------:R-:W-:Y:S01]  /*16a0*/  SHF.L.U32 R3, R3, 0x1f, RZ ;  /* 0x0000001f03037819 */ /* 0x000fe200000006ff */
[----:B------:R-:W-:-:S05]  /*16b0*/  IMAD.U32 R4, RZ, RZ, UR6 ;  /* 0x00000006ff047e24 */ /* 0x000fca000f8e00ff */
[----:B------:R-:W-:Y:S01]  /*16c0*/  ISETP.NE.AND P0, PT, R4, 0x3, PT ;  /* 0x000000030400780c */ /* 0x000fe20003f05270 */
[----:B0-----:R-:W-:-:S06]  /*16d0*/  ULEA UR4, UR5, UR4, 0x18 ;  /* 0x0000000405047291 */ /* 0x001fcc000f8ec03f */
[----:B------:R-:W-:-:S04]  /*16e0*/  IMAD.U32 R0, RZ, RZ, UR4 ;  /* 0x00000004ff007e24 */ /* 0x000fc8000f8e00ff */
[----:B------:R-:W0:Y:S02]  /*16f0*/  SYNCS.PHASECHK.TRANS64.TRYWAIT P1, [R0+URZ+0x34800], R3 ;  /* 0x03480003000075a7 */ /* 0x000e24000802017f */
[----:B0-----:R-:W-:Y:S05]  /*1700*/  @!P1 BRA `(.L_x_371) ;  /* 0x000000dc001c9947 */ /* 0x001fea0003800000 */
.L_x_534:
[----:B------:R-:W-:Y:S05]  /*1710*/  BSYNC B0 ;  /* 0x0000000000007941 */ /* 0x000fea0003800000 */
.L_x_370:
[----:B------:R-:W-:Y:S05]  /*1720*/  @!P0 BRA `(.L_x_372) ;  /* 0x0000000000048947 */ /* 0x000fea0003800000 */
[----:B------:R-:W-:Y:S01]  /*1730*/  BPT.TRAP 0x1 ;  /* 0x000000040000795c */ /* 0x000fe20000300000 */
.L_x_372:
[----:B------:R-:W-:Y:S01]  /*1740*/  IMAD R5, R2, 0x8, R0 ;  /* 0x0000000802057824 */ /* 0x000fe200078e0200 */
[----:B------:R-:W-:-:S04]  /*1750*/  SHF.L.U32 R4, R16, 0x1f, RZ ;  /* 0x0000001f10047819 */ /* 0x000fc800000006ff */
[----:B------:R1:W2:Y:S01]  /*1760*/  SYNCS.PHASECHK.TRANS64.TRYWAIT P2, [R5+URZ+0x34830], R4 ;  /* 0x03483004050075a7 */ /* 0x0002a2000804017f */
[----:B------:R-:W-:Y:S05]  /*1770*/  @!P0 BRA `(.L_x_373) ;  /* 0x0000000000048947 */ /* 0x000fea0003800000 */
[----:B------:R-:W-:Y:S01]  /*1780*/  BPT.TRAP 0x1 ;  /* 0x000000040000795c */ /* 0x000fe20000300000 */
.L_x_373:
[----:B0-----:R-:W0:Y:S01]  /*1790*/  S2R R3, SR_TID.X ;  /* 0x0000000000037919 */ /* 0x001e220000002100 */
[----:B------:R-:W-:Y:S01]  /*17a0*/  IMAD.MOV.U32 R151, RZ, RZ, RZ ;  /* 0x000000ffff977224 */ /* 0x000fe200078e00ff */
[----:B0-----:R-:W-:Y:S01]  /*17b0*/  LOP3.LUT P1, RZ, R3, 0x7f, RZ, 0xc0, !PT ;  /* 0x0000007f03ff7812 */ /* 0x001fe2000782c0ff */
[----:B--2---:R-:W-:-:S12]  /*17c0*/  @P2 BRA `(.L_x_374) ;  /* 0x0000000000082947 */ /* 0x004fd80003800000 */
[----:B------:R-:W0:Y:S02]  /*17d0*/  SYNCS.PHASECHK.TRANS64.TRYWAIT P2, [R5+URZ+0x34830], R4 ;  /* 0x03483004050075a7 */ /* 0x000e24000804017f */
[----:B0-----:R-:W-:Y:S05]  /*17e0*/  @!P2 BRA `(.L_x_375) ;  /* 0x000000d800f8a947 */ /* 0x001fea0003800000 */
.L_x_374:
[----:B------:R-:W-:Y:S05]  /*17f0*/  WARPSYNC.ALL ;  /* 0x0000000000007948 */ /* 0x000fea0003800000 */
[----:B------:R-:W-:Y:S01]  /*1800*/  R2UR UR4, R0 ;  /* 0x00000000000472ca */ /* 0x000fe200000e0000 */
[----:B------:R-:W-:Y:S01]  /*1810*/  ULOP3.LUT UR56, UR56, 0x10000, URZ, 0xfc, !UPT ;  /* 0x0001000038387892 */ /* 0x000fe2000f8efc3f */
[----:B------:R-:W-:Y:S01]  /*1820*/  R2UR UR58, R2 ;  /* 0x00000000023a72ca */ /* 0x000fe200000e0000 */
[----:B------:R-:W-:Y:S01]  /*1830*/  WARPGROUP.ARRIVE ;  /* 0x00000000000079c5 */ /* 0x000fe20000000000 */
[----:B------:R-:W-:Y:S01]  /*1840*/  UMOV UR57, 0x40000040 ;  /* 0x4000004000397882 */ /* 0x000fe20000000000 */
[----:B------:R-:W-:Y:S01]  /*1850*/  UMOV UR59, 0x40000040 ;  /* 0x40000040003b7882 */ /* 0x000fe20000000000 */
[----:B------:R-:W-:Y:S01]  /*1860*/  UIADD3 UR8, UR56, 0x2, URZ ;  /* 0x0000000238087890 */ /* 0x000fe2000fffe03f */
[----:B------:R-:W-:Y:S01]  /*1870*/  VIADD R3, R190, UR48 ;  /* 0x00000030be037c36 */ /* 0x000fe20008000000 */
[----:B------:R-:W-:Y:S01]  /*1880*/  UMOV UR9, 0x40000040 ;  /* 0x4000004000097882 */ /* 0x000fe20000000000 */
[----:B------:R-:W-:Y:S01]  /*1890*/  UMOV UR11, 0x40000040 ;  /* 0x40000040000b7882 */ /* 0x000fe20000000000 */
[----:B------:R-:W-:Y:S01]  /*18a0*/  UIADD3 UR12, UR56, 0x4, URZ ;  /* 0x00000004380c7890 */ /* 0x000fe2000fffe03f */
[----:B------:R-:W-:Y:S01]  /*18b0*/  IMAD.U32 R6, RZ, RZ, UR49 ;  /* 0x00000031ff067e24 */ /* 0x000fe2000f8e00ff */
[----:B------:R-:W-:Y:S01]  /*18c0*/  UMOV UR13, 0x40000040 ;  /* 0x40000040000d7882 */ /* 0x000fe20000000000 */
[----:B------:R-:W-:Y:S01]  /*18d0*/  UIADD3 UR4, UR4, 0x1c400, URZ ;  /* 0x0001c40004047890 */ /* 0x000fe2000fffe03f */
[----:B------:R-:W-:Y:S01]  /*18e0*/  P2R R88, PR, RZ, 0x2 ;  /* 0x00000002ff587803 */ /* 0x000fe20000000000 */
[----:B------:R-:W-:Y:S01]  /*18f0*/  UMOV UR15, 0x40000040 ;  /* 0x40000040000f7882 */ /* 0x000fe20000000000 */
[----:B------:R-:W-:Y:S01]  /*1900*/  UIADD3 UR16, UR56, 0x6, URZ ;  /* 0x0000000638107890 */ /* 0x000fe2000fffe03f */
[----:B------:R-:W-:Y:S01]  /*1910*/  IMAD R6, R6, -0x80, R3 ;  /* 0xffffff8006067824 */ /* 0x000fe200078e0203 */
[----:B------:R-:W-:Y:S01]  /*1920*/  USHF.R.U32.HI UR4, URZ, 0x4, UR4 ;  /* 0x000000043f047899 */ /* 0x000fe20008011604 */
[----:B------:R-:W-:Y:S01]  /*1930*/  P2R R90, PR, RZ, 0x1 ;  /* 0x00000001ff5a7803 */ /* 0x000fe20000000000 */
[----:B------:R-:W-:Y:S01]  /*1940*/  UMOV UR17, 0x40000040 ;  /* 0x4000004000117882 */ /* 0x000fe20000000000 */
[----:B------:R-:W-:Y:S01]  /*1950*/  UMOV UR19, 0x40000040 ;  /* 0x4000004000137882 */ /* 0x000fe20000000000 */
[----:B------:R-:W-:Y:S01]  /*1960*/  ULOP3.LUT UR4, UR4, 0x3fff, URZ, 0xc0, !UPT ;  /* 0x00003fff04047892 */ /* 0x000fe2000f8ec03f */
[C---:B------:R-:W-:Y:S01]  /*1970*/  ISETP.GT.AND P4, PT, R6.reuse, RZ, PT ;  /* 0x000000ff0600720c */ /* 0x040fe20003f84270 */
[----:B------:R-:W-:Y:S01]  /*1980*/  UIADD3 UR20, UR56, 0x400, URZ ;  /* 0x0000040038147890 */ /* 0x000fe2000fffe03f */
[C---:B------:R-:W-:Y:S01]  /*1990*/  ISETP.GT.AND P3, PT, R6.reuse, 0x1, PT ;  /* 0x000000010600780c */ /* 0x040fe20003f64270 */
[----:B------:R-:W-:Y:S01]  /*19a0*/  ULOP3.LUT UR60, UR4, 0x10000, URZ, 0xfc, !UPT ;  /* 0x00010000043c7892 */ /* 0x000fe2000f8efc3f */
[C---:B------:R-:W-:Y:S01]  /*19b0*/  ISETP.GT.AND P2, PT, R6.reuse, 0x8, PT ;  /* 0x000000080600780c */ /* 0x040fe20003f44270 */
[----:B------:R-:W-:Y:S01]  /*19c0*/  UMOV UR21, 0x40000040 ;  /* 0x4000004000157882 */ /* 0x000fe20000000000 */
[----:B------:R-:W-:Y:S01]  /*19d0*/  UMOV UR23, 0x40000040 ;  /* 0x4000004000177882 */ /* 0x000fe20000000000 */
[----:B------:R-:W-:Y:S01]  /*19e0*/  UIMAD UR58, UR58, 0xc00, UR60 ;  /* 0x00000c003a3a78a4 */ /* 0x000fe2000f8e023c */
[C---:B------:R-:W-:Y:S01]  /*19f0*/  ISETP.GT.AND P6, PT, R6.reuse, 0x9, PT ;  /* 0x000000090600780c */ /* 0x040fe20003fc4270 */
[----:B------:R-:W-:Y:S01]  /*1a00*/  UIADD3 UR24, UR56, 0x402, URZ ;  /* 0x0000040238187890 */ /* 0x000fe2000fffe03f */
[C---:B------:R-:W-:Y:S01]  /*1a10*/  ISETP.GT.AND P5, PT, R6.reuse, 0x10, PT ;  /* 0x000000100600780c */ /* 0x040fe20003fa4270 */
[----:B------:R-:W-:Y:S01]  /*1a20*/  UIADD3 UR10, UR58, 0x2, URZ ;  /* 0x000000023a0a7890 */ /* 0x000fe2000fffe03f */
[C---:B------:R-:W-:Y:S01]  /*1a30*/  ISETP.GT.AND P1, PT, R6.reuse, 0x59, PT ;  /* 0x000000590600780c */ /* 0x040fe20003f24270 */
[----:B------:R-:W-:Y:S01]  /*1a40*/  UIADD3 UR14, UR58, 0x4, URZ ;  /* 0x000000043a0e7890 */ /* 0x000fe2000fffe03f */
[----:B------:R-:W-:Y:S01]  /*1a50*/  ISETP.GT.AND P0, PT, R6, 0x60, PT ;  /* 0x000000600600780c */ /* 0x000fe20003f04270 */
[----:B------:R-:W-:-:S02]  /*1a60*/  UIADD3 UR18, UR58, 0x6, URZ ;  /* 0x000000063a127890 */ /* 0x000fc4000fffe03f */
[----:B------:R-:W-:Y:S01]  /*1a70*/  HGMMA.64x128x16.F32 R24, gdesc[UR56], RZ, !UPT, gsb0 ;  /* 0x01e00000381879f0 */ /* 0x000fe2000c0008ff */
        /* <DEDUP_REMOVED lines=43> */
[----:B------:R-:W-:Y:S01]  /*1d30*/  UISETP.GE.AND UP0, UPT, UR48, 0x81, UPT ;  /* 0x000000813000788c */ /* 0x000fe2000bf06270 */
        /* <DEDUP_REMOVED lines=133> */
[----:B------:R-:W-:Y:S02]  /*2590*/  FSEL R133, R72, -INF , P0 ;  /* 0xff80000048857808 */ /* 0x000fe40000000000 */
[C---:B------:R-:W-:Y:S02]  /*25a0*/  ISETP.GT.AND P1, PT, R6.reuse, 0x61, PT ;  /* 0x000000610600780c */ /* 0x040fe40003f24270 */
[----:B------:R-:W-:Y:S02]  /*25b0*/  FMNMX.FTZ R4, R131, R4, !PT ;  /* 0x0000000483047209 */ /* 0x000fe40007810000 */
[----:B------:R-:W-:Y:S02]  /*25c0*/  ISETP.GT.AND P0, PT, R6, 0x68, PT ;  /* 0x000000680600780c */ /* 0x000fe40003f04270 */
[----:B------:R-:W-:Y:S02]  /*25d0*/  FSEL R41, R62, -INF , P6 ;  /* 0xff8000003e297808 */ /* 0x000fe40003000000 */
[----:B------:R-:W-:-:S02]  /*25e0*/  FSEL R63, R63, -INF , P5 ;  /* 0xff8000003f3f7808 */ /* 0x000fc40002800000 */
[----:B------:R-:W-:Y:S02]  /*25f0*/  FSEL R45, R66, -INF , P4 ;  /* 0xff800000422d7808 */ /* 0x000fe40002000000 */
[----:B------:R-:W-:Y:S02]  /*2600*/  FSEL R67, R67, -INF , P3 ;  /* 0xff80000043437808 */ /* 0x000fe40001800000 */
[----:B------:R-:W-:Y:S02]  /*2610*/  FSEL R135, R73, -INF , P1 ;  /* 0xff80000049877808 */ /* 0x000fe40000800000 */
[----:B------:R-:W-:Y:S02]  /*2620*/  P2R R26, PR, RZ, 0x2 ;  /* 0x00000002ff1a7803 */ /* 0x000fe40000000000 */
[----:B------:R-:W-:Y:S02]  /*2630*/  FMNMX.FTZ R4, R133, R4, !PT ;  /* 0x0000000485047209 */ /* 0x000fe40007810000 */
[----:B------:R-:W-:-:S02]  /*2640*/  FSEL R49, R70, -INF , P2 ;  /* 0xff80000046317808 */ /* 0x000fc40001000000 */
[----:B------:R-:W-:Y:S02]  /*2650*/  FSEL R137, R76, -INF , P0 ;  /* 0xff8000004c897808 */ /* 0x000fe40000000000 */
[----:B------:R-:W-:Y:S02]  /*2660*/  P2R R24, PR, RZ, 0x1 ;  /* 0x00000001ff187803 */ /* 0x000fe40000000000 */
[C---:B------:R-:W-:Y:S02]  /*2670*/  ISETP.GT.AND P2, PT, R6.reuse, 0x69, PT ;  /* 0x000000690600780c */ /* 0x040fe40003f44270 */
[C---:B------:R-:W-:Y:S02]  /*2680*/  ISETP.GT.AND P3, PT, R6.reuse, 0x70, PT ;  /* 0x000000700600780c */ /* 0x040fe40003f64270 */
[C---:B------:R-:W-:Y:S02]  /*2690*/  ISETP.GT.AND P4, PT, R6.reuse, 0x71, PT ;  /* 0x000000710600780c */ /* 0x040fe40003f84270 */
[----:B------:R-:W-:-:S02]  /*26a0*/  ISETP.GT.AND P5, PT, R6, 0x78, PT ;  /* 0x000000780600780c */ /* 0x000fc40003fa4270 */
[C---:B------:R-:W-:Y:S02]  /*26b0*/  ISETP.GT.AND P6, PT, R6.reuse, 0x79, PT ;  /* 0x000000790600780c */ /* 0x040fe40003fc4270 */
[C---:B------:R-:W-:Y:S02]  /*26c0*/  ISETP.GT.AND P0, PT, R6.reuse, 0x59, PT ;  /* 0x000000590600780c */ /* 0x040fe40003f04270 */
[----:B------:R-:W-:Y:S02]  /*26d0*/  ISETP.GT.AND P1, PT, R6, 0x60, PT ;  /* 0x000000600600780c */ /* 0x000fe40003f24270 */
[----:B------:R-:W-:Y:S02]  /*26e0*/  FMNMX.FTZ R6, R7, R27, !PT ;  /* 0x0000001b07067209 */ /* 0x000fe40007810000 */
[----:B------:R-:W-:Y:S02]  /*26f0*/  FMNMX.FTZ R4, R135, R4, !PT ;  /* 0x0000000487047209 */ /* 0x000fe40007810000 */
[----:B------:R-:W-:-:S02]  /*2700*/  FMNMX.FTZ R6, R11, R6, !PT ;  /* 0x000000060b067209 */ /* 0x000fc40007810000 */
[----:B------:R-:W-:Y:S02]  /*2710*/  FSEL R139, R77, -INF , P2 ;  /* 0xff8000004d8b7808 */ /* 0x000fe40001000000 */
[----:B------:R-:W-:Y:S02]  /*2720*/  FMNMX.FTZ R4, R137, R4, !PT ;  /* 0x0000000489047209 */ /* 0x000fe40007810000 */
[----:B------:R-:W-:Y:S02]  /*2730*/  FMNMX.FTZ R6, R31, R6, !PT ;  /* 0x000000061f067209 */ /* 0x000fe40007810000 */
[----:B------:R-:W-:Y:S02]  /*2740*/  FSEL R141, R80, -INF , P3 ;  /* 0xff800000508d7808 */ /* 0x000fe40001800000 */
        /* <DEDUP_REMOVED lines=11> */
[----:B------:R-:W-:Y:S01]  /*2800*/  FMNMX.FTZ R10, R147, R4, !PT ;  /* 0x00000004930a7209 */ /* 0x000fe20007810000 */
[----:B------:R-:W-:Y:S01]  /*2810*/  IMAD.U32 R4, RZ, RZ, UR4 ;  /* 0x00000004ff047e24 */ /* 0x000fe2000f8e00ff */
[----:B------:R-:W-:Y:S02]  /*2820*/  FMNMX.FTZ R6, R21, R6, !PT ;  /* 0x0000000615067209 */ /* 0x000fe40007810000 */
[----:B------:R-:W-:Y:S01]  /*2830*/  FSEL R71, R71, -INF , P0 ;  /* 0xff80000047477808 */ /* 0x000fe20000000000 */
[----:B------:R-:W0:Y:S01]  /*2840*/  SHFL.BFLY PT, R3, R10, 0x2, 0x1f ;  /* 0x0c401f000a037f89 */ /* 0x000e2200000e0000 */
[----:B------:R-:W-:-:S02]  /*2850*/  FMNMX.FTZ R6, R43, R6, !PT ;  /* 0x000000062b067209 */ /* 0x000fc40007810000 */
[----:B------:R-:W-:Y:S02]  /*2860*/  FSEL R53, R74, -INF , P1 ;  /* 0xff8000004a357808 */ /* 0x000fe40000800000 */
[----:B------:R-:W-:Y:S02]  /*2870*/  FMNMX.FTZ R6, R25, R6, !PT ;  /* 0x0000000619067209 */ /* 0x000fe40007810000 */
[----:B------:R-:W-:Y:S02]  /*2880*/  ISETP.NE.AND P1, PT, R26, RZ, PT ;  /* 0x000000ff1a00720c */ /* 0x000fe40003f25270 */
[----:B------:R-:W-:Y:S02]  /*2890*/  FMNMX.FTZ R6, R47, R6, !PT ;  /* 0x000000062f067209 */ /* 0x000fe40007810000 */
[----:B------:R-:W-:Y:S02]  /*28a0*/  P2R R20, PR, RZ, 0x4 ;  /* 0x00000004ff147803 */ /* 0x000fe40000000000 */
[----:B------:R-:W-:-:S02]  /*28b0*/  FMNMX.FTZ R6, R29, R6, !PT ;  /* 0x000000061d067209 */ /* 0x000fc40007810000 */
[----:B------:R-:W-:Y:S02]  /*28c0*/  ISETP.NE.AND P0, PT, R24, RZ, PT ;  /* 0x000000ff1800720c */ /* 0x000fe40003f05270 */
[----:B------:R-:W-:Y:S02]  /*28d0*/  FMNMX.FTZ R6, R51, R6, !PT ;  /* 0x0000000633067209 */ /* 0x000fe40007810000 */
[----:B------:R-:W-:Y:S02]  /*28e0*/  FSEL R75, R75, -INF , P1 ;  /* 0xff8000004b4b7808 */ /* 0x000fe40000800000 */
[----:B------:R-:W-:Y:S02]  /*28f0*/  FMNMX.FTZ R6, R33, R6, !PT ;  /* 0x0000000621067209 */ /* 0x000fe40007810000 */
[----:B------:R-:W-:Y:S02]  /*2900*/  FSEL R57, R78, -INF , P0 ;  /* 0xff8000004e397808 */ /* 0x000fe40000000000 */
[----:B0-----:R-:W-:-:S02]  /*2910*/  FMNMX.FTZ R12, R10, R3, !PT ;  /* 0x000000030a0c7209 */ /* 0x001fc40007810000 */
[----:B------:R-:W-:Y:S02]  /*2920*/  FMNMX.FTZ R6, R55, R6, !PT ;  /* 0x0000000637067209 */ /* 0x000fe40007810000 */
[----:B------:R-:W-:Y:S01]  /*2930*/  ISETP.NE.AND P1, PT, R88, RZ, PT ;  /* 0x000000ff5800720c */ /* 0x000fe20003f25270 */
[----:B------:R-:W0:Y:S01]  /*2940*/  SHFL.BFLY PT, R3, R12, 0x1, 0x1f ;  /* 0x0c201f000c037f89 */ /* 0x000e2200000e0000 */
[----:B------:R-:W-:Y:S01]  /*2950*/  FMNMX.FTZ R6, R37, R6, !PT ;  /* 0x0000000625067209 */ /* 0x000fe20007810000 */
[--C-:B------:R-:W-:Y:S01]  /*2960*/  IMAD.MOV.U32 R88, RZ, RZ, R151.reuse ;  /* 0x000000ffff587224 */ /* 0x100fe200078e0097 */
[----:B------:R-:W-:Y:S01]  /*2970*/  ISETP.NE.AND P0, PT, R90, RZ, PT ;  /* 0x000000ff5a00720c */ /* 0x000fe20003f05270 */
[----:B------:R-:W-:Y:S01]  /*2980*/  IMAD.MOV.U32 R90, RZ, RZ, R151 ;  /* 0x000000ffff5a7224 */ /* 0x000fe200078e0097 */
[----:B------:R-:W-:-:S04]  /*2990*/  FMNMX.FTZ R6, R59, R6, !PT ;  /* 0x000000063b067209 */ /* 0x000fc80007810000 */
[----:B------:R-:W-:-:S03]  /*29a0*/  FMNMX.FTZ R6, R41, R6, !PT ;  /* 0x0000000629067209 */ /* 0x000fc60007810000 */
[----:B------:R-:W-:Y:S01]  /*29b0*/  @!P1 VIADD R5, R5, 0x34840 ;  /* 0x0003484005059836 */ /* 0x000fe20000000000 */
[----:B------:R-:W-:-:S04]  /*29c0*/  FMNMX.FTZ R6, R63, R6, !PT ;  /* 0x000000063f067209 */ /* 0x000fc80007810000 */
[----:B------:R-:W-:Y:S02]  /*29d0*/  FMNMX.FTZ R6, R45, R6, !PT ;  /* 0x000000062d067209 */ /* 0x000fe40007810000 */
[----:B------:R-:W-:Y:S02]  /*29e0*/  @!P1 PRMT R5, RZ, 0x654, R5 ;  /* 0x00000654ff059816 */ /* 0x000fe40000000005 */
[----:B------:R-:W-:Y:S02]  /*29f0*/  FMNMX.FTZ R6, R67, R6, !PT ;  /* 0x0000000643067209 */ /* 0x000fe40007810000 */
        /* <DEDUP_REMOVED lines=8> */
[----:B------:R-:W-:Y:S02]  /*2a80*/  ISETP.NE.AND P2, PT, R20, RZ, PT ;  /* 0x000000ff1400720c */ /* 0x000fe40003f45270 */
[----:B------:R-:W-:Y:S01]  /*2a90*/  FMNMX.FTZ R6, R75, R6, !PT ;  /* 0x000000064b067209 */ /* 0x000fe20007810000 */
[-CC-:B------:R-:W-:Y:S01]  /*2aa0*/  FFMA.FTZ R176, R93, R4.reuse, -R14.reuse ;  /* 0x000000045db07223 */ /* 0x180fe2000001080e */
[----:B------:R-:W-:Y:S01]  /*2ab0*/  FSEL R93, R79, -INF , P2 ;  /* 0xff8000004f5d7808 */ /* 0x000fe20001000000 */
[--C-:B------:R-:W-:Y:S01]  /*2ac0*/  FFMA.FTZ R69, R95, R4, -R14.reuse ;  /* 0x000000045f457223 */ /* 0x100fe2000001080e */
        /* <DEDUP_REMOVED lines=13> */
[----:B------:R-:W-:Y:S01]  /*2ba0*/  MUFU.EX2 R180, R180 ;  /* 0x000000b400b47308 */ /* 0x000fe20000000800 */
[----:B------:R-:W-:Y:S01]  /*2bb0*/  FSEL R101, R87, -INF , P6 ;  /* 0xff80000057657808 */ /* 0x000fe20003000000 */
[--C-:B------:R-:W-:Y:S01]  /*2bc0*/  FFMA.FTZ R65, R91, R4, -R14.reuse ;  /* 0x000000045b417223 */ /* 0x100fe2000001080e */
[----:B------:R-:W-:Y:S01]  /*2bd0*/  FMNMX.FTZ R6, R99, R6, !PT ;  /* 0x0000000663067209 */ /* 0x000fe20007810000 */
[-CC-:B------:R-:W-:Y:S01]  /*2be0*/  FFMA.FTZ R77, R103, R4.reuse, -R14.reuse ;  /* 0x00000004674d7223 */ /* 0x180fe2000001080e */
[-CC-:B------:R-:W-:Y:S01]  /*2bf0*/  FFMA.FTZ R174, R105, R4.reuse, -R14.reuse ;  /* 0x0000000469ae7223 */ /* 0x180fe2000001080e */
[--C-:B------:R-:W-:Y:S01]  /*2c00*/  FFMA.FTZ R81, R107, R4, -R14.reuse ;  /* 0x000000046b517223 */ /* 0x100fe2000001080e */
[----:B------:R-:W-:Y:S01]  /*2c10*/  FMNMX.FTZ R6, R101, R6, !PT ;  /* 0x0000000665067209 */ /* 0x000fe20007810000 */
[----:B------:R-:W0:Y:S01]  /*2c20*/  MUFU.EX2 R61, R61 ;  /* 0x0000003d003d7308 */ /* 0x000e220000000800 */
[-CC-:B------:R-:W-:Y:S01]  /*2c30*/  FFMA.FTZ R168, R109, R4.reuse, -R14.reuse ;  /* 0x000000046da87223 */ /* 0x180fe2000001080e */
[-CC-:B------:R-:W-:Y:S01]  /*2c40*/  FFMA.FTZ R85, R111, R4.reuse, -R14.reuse ;  /* 0x000000046f557223 */ /* 0x180fe2000001080e */
[-CC-:B------:R-:W-:Y:S01]  /*2c50*/  FFMA.FTZ R170, R113, R4.reuse, -R14.reuse ;  /* 0x0000000471aa7223 */ /* 0x180fe2000001080e */
[----:B------:R-:W2:Y:S01]  /*2c60*/  SHFL.BFLY PT, R9, R6, 0x2, 0x1f ;  /* 0x0c401f0006097f89 */ /* 0x000ea200000e0000 */
[-CC-:B------:R-:W-:Y:S01]  /*2c70*/  FFMA.FTZ R115, R115, R4.reuse, -R14.reuse ;  /* 0x0000000473737223 */ /* 0x180fe2000001080e */
[-CC-:B------:R-:W-:Y:S01]  /*2c80*/  FFMA.FTZ R152, R117, R4.reuse, -R14.reuse ;  /* 0x0000000475987223 */ /* 0x180fe2000001080e */
[-CC-:B------:R-:W-:Y:S01]  /*2c90*/  FFMA.FTZ R83, R119, R4.reuse, -R14.reuse ;  /* 0x0000000477537223 */ /* 0x180fe2000001080e */
[----:B------:R-:W3:Y:S01]  /*2ca0*/  MUFU.EX2 R182, R182 ;  /* 0x000000b600b67308 */ /* 0x000ee20000000800 */
[-CC-:B------:R-:W-:Y:S01]  /*2cb0*/  FFMA.FTZ R154, R121, R4.reuse, -R14.reuse ;  /* 0x00000004799a7223 */ /* 0x180fe2000001080e */
[-CC-:B------:R-:W-:Y:S01]  /*2cc0*/  FFMA.FTZ R87, R123, R4.reuse, -R14.reuse ;  /* 0x000000047b577223 */ /* 0x180fe2000001080e */
[-CC-:B------:R-:W-:Y:S01]  /*2cd0*/  FFMA.FTZ R156, R125, R4.reuse, -R14.reuse ;  /* 0x000000047d9c7223 */ /* 0x180fe2000001080e */
[-CC-:B------:R-:W-:Y:S01]  /*2ce0*/  FFMA.FTZ R89, R127, R4.reuse, -R14.reuse ;  /* 0x000000047f597223 */ /* 0x180fe2000001080e */
[-CC-:B------:R-:W-:Y:S01]  /*2cf0*/  FFMA.FTZ R158, R129, R4.reuse, -R14.reuse ;  /* 0x00000004819e7223 */ /* 0x180fe2000001080e */
[-CC-:B------:R-:W-:Y:S01]  /*2d00*/  FFMA.FTZ R91, R131, R4.reuse, -R14.reuse ;  /* 0x00000004835b7223 */ /* 0x180fe2000001080e */
[-CC-:B------:R-:W-:Y:S01]  /*2d10*/  FFMA.FTZ R160, R133, R4.reuse, -R14.reuse ;  /* 0x0000000485a07223 */ /* 0x180fe2000001080e */
[----:B------:R-:W4:Y:S01]  /*2d20*/  MUFU.EX2 R65, R65 ;  /* 0x0000004100417308 */ /* 0x000f220000000800 */
[-CC-:B------:R-:W-:Y:S01]  /*2d30*/  FFMA.FTZ R135, R135, R4.reuse, -R14.reuse ;  /* 0x0000000487877223 */ /* 0x180fe2000001080e */
[-CC-:B------:R-:W-:Y:S01]  /*2d40*/  FFMA.FTZ R137, R137, R4.reuse, -R14.reuse ;  /* 0x0000000489897223 */ /* 0x180fe2000001080e */
[-CC-:B------:R-:W-:Y:S01]  /*2d50*/  FFMA.FTZ R139, R139, R4.reuse, -R14.reuse ;  /* 0x000000048b8b7223 */ /* 0x180fe2000001080e */
[-CC-:B------:R-:W-:Y:S01]  /*2d60*/  FFMA.FTZ R141, R141, R4.reuse, -R14.reuse ;  /* 0x000000048d8d7223 */ /* 0x180fe2000001080e */
[-CC-:B------:R-:W-:Y:S01]  /*2d70*/  FFMA.FTZ R143, R143, R4.reuse, -R14.reuse ;  /* 0x000000048f8f7223 */ /* 0x180fe2000001080e */
[-CC-:B------:R-:W-:Y:S01]  /*2d80*/  FFMA.FTZ R145, R145, R4.reuse, -R14.reuse ;  /* 0x0000000491917223 */ /* 0x180fe2000001080e */
[----:B------:R-:W-:Y:S01]  /*2d90*/  FFMA.FTZ R14, R147, R4, -R14 ;  /* 0x00000004930e7223 */ /* 0x000fe2000001080e */
[----:B------:R-:W5:Y:S01]  /*2da0*/  MUFU.EX2 R176, R176 ;  /* 0x000000b000b07308 */ /* 0x000f620000000800 */
[----:B------:R-:W-:-:S02]  /*2db0*/  IMAD.MOV.U32 R147, RZ, RZ, R151 ;  /* 0x000000ffff937224 */ /* 0x000fc400078e0097 */
[--C-:B------:R-:W-:Y:S01]  /*2dc0*/  IMAD.MOV.U32 R133, RZ, RZ, R151.reuse ;  /* 0x000000ffff857224 */ /* 0x100fe200078e0097 */
[----:B--2---:R-:W-:Y:S01]  /*2dd0*/  FMNMX.FTZ R8, R6, R9, !PT ;  /* 0x0000000906087209 */ /* 0x004fe20007810000 */
[--C-:B------:R-:W-:Y:S02]  /*2de0*/  IMAD.MOV.U32 R131, RZ, RZ, R151.reuse ;  /* 0x000000ffff837224 */ /* 0x100fe400078e0097 */
[--C-:B------:R-:W-:Y:S01]  /*2df0*/  IMAD.MOV.U32 R129, RZ, RZ, R151.reuse ;  /* 0x000000ffff817224 */ /* 0x100fe200078e0097 */
[----:B------:R-:W2:Y:S01]  /*2e00*/  MUFU.EX2 R69, R69 ;  /* 0x0000004500457308 */ /* 0x000ea20000000800 */
[----:B------:R-:W1:Y:S01]  /*2e10*/  SHFL.BFLY PT, R9, R8, 0x1, 0x1f ;  /* 0x0c201f0008097f89 */ /* 0x000e6200000e0000 */
[--C-:B------:R-:W-:Y:S02]  /*2e20*/  IMAD.MOV.U32 R127, RZ, RZ, R151.reuse ;  /* 0x000000ffff7f7224 */ /* 0x100fe400078e0097 */
[--C-:B------:R-:W-:Y:S02]  /*2e30*/  IMAD.MOV.U32 R125, RZ, RZ, R151.reuse ;  /* 0x000000ffff7d7224 */ /* 0x100fe400078e0097 */
[----:B------:R-:W-:-:S02]  /*2e40*/  IMAD.MOV.U32 R123, RZ, RZ, R151 ;  /* 0x000000ffff7b7224 */ /* 0x000fc400078e0097 */
[----:B------:R-:W-:Y:S01]  /*2e50*/  MUFU.EX2 R178, R178 ;  /* 0x000000b200b27308 */ /* 0x000fe20000000800 */
[--C-:B------:R-:W-:Y:S02]  /*2e60*/  IMAD.MOV.U32 R121, RZ, RZ, R151.reuse ;  /* 0x000000ffff797224 */ /* 0x100fe400078e0097 */
[--C-:B------:R-:W-:Y:S02]  /*2e70*/  IMAD.MOV.U32 R119, RZ, RZ, R151.reuse ;  /* 0x000000ffff777224 */ /* 0x100fe400078e0097 */
[--C-:B------:R-:W-:Y:S02]  /*2e80*/  IMAD.MOV.U32 R117, RZ, RZ, R151.reuse ;  /* 0x000000ffff757224 */ /* 0x100fe400078e0097 */
[--C-:B------:R-:W-:Y:S01]  /*2e90*/  IMAD.MOV.U32 R113, RZ, RZ, R151.reuse ;  /* 0x000000ffff717224 */ /* 0x100fe200078e0097 */
[----:B------:R-:W-:Y:S01]  /*2ea0*/  MUFU.EX2 R73, R73 ;  /* 0x0000004900497308 */ /* 0x000fe20000000800 */
[--C-:B------:R-:W-:Y:S02]  /*2eb0*/  IMAD.MOV.U32 R111, RZ, RZ, R151.reuse ;  /* 0x000000ffff6f7224 */ /* 0x100fe400078e0097 */
[----:B------:R-:W-:-:S02]  /*2ec0*/  IMAD.MOV.U32 R109, RZ, RZ, R151 ;  /* 0x000000ffff6d7224 */ /* 0x000fc400078e0097 */
[--C-:B------:R-:W-:Y:S02]  /*2ed0*/  IMAD.MOV.U32 R107, RZ, RZ, R151.reuse ;  /* 0x000000ffff6b7224 */ /* 0x100fe400078e0097 */
[--C-:B------:R-:W-:Y:S01]  /*2ee0*/  IMAD.MOV.U32 R105, RZ, RZ, R151.reuse ;  /* 0x000000ffff697224 */ /* 0x100fe200078e0097 */
[----:B------:R-:W-:Y:S01]  /*2ef0*/  MUFU.EX2 R172, R172 ;  /* 0x000000ac00ac7308 */ /* 0x000fe20000000800 */
[----:B-1----:R-:W-:Y:S01]  /*2f00*/  FMNMX.FTZ R9, R8, R9, !PT ;  /* 0x0000000908097209 */ /* 0x002fe20007810000 */
[----:B------:R-:W-:-:S03]  /*2f10*/  IMAD.MOV.U32 R103, RZ, RZ, R151 ;  /* 0x000000ffff677224 */ /* 0x000fc600078e0097 */
[C---:B------:R-:W-:Y:S01]  /*2f20*/  FSETP.NEU.FTZ.AND P2, PT, R9.reuse, -INF , PT ;  /* 0xff8000000900780b */ /* 0x040fe20003f5d000 */
[----:B------:R-:W-:Y:S02]  /*2f30*/  FMUL.FTZ R6, R9, R4 ;  /* 0x0000000409067220 */ /* 0x000fe40000410000 */
[----:B------:R-:W-:Y:S03]  /*2f40*/  MUFU.EX2 R77, R77 ;  /* 0x0000004d004d7308 */ /* 0x000fe60000000800 */
[----:B------:R-:W-:Y:S02]  /*2f50*/  FSEL R6, R6, RZ, P2 ;  /* 0x000000ff06067208 */ /* 0x000fe40001000000 */
[----:B------:R-:W-:-:S03]  /*2f60*/  PLOP3.LUT P2, PT, PT, PT, UP0, 0x80, 0x0 ;  /* 0x000000000000781c */ /* 0x000fc60003f4f008 */
        /* <DEDUP_REMOVED lines=11> */
[-CC-:B------:R-:W-:Y:S01]  /*3020*/  FFMA.FTZ R25, R25, R4.reuse, -R6.reuse ;  /* 0x0000000419197223 */ /* 0x180fe20000010806 */
[----:B------:R-:W1:Y:S01]  /*3030*/  MUFU.EX2 R7, R7 ;  /* 0x0000000700077308 */ /* 0x000e620000000800 */
[----:B0-----:R-:W-:Y:S01]  /*3040*/  FADD.FTZ R27, R180, R61 ;  /* 0x0000003db41b7221 */ /* 0x001fe20000010000 */
[-CC-:B------:R-:W-:Y:S01]  /*3050*/  FFMA.FTZ R47, R47, R4.reuse, -R6.reuse ;  /* 0x000000042f2f7223 */ /* 0x180fe20000010806 */
[-CC-:B------:R-:W-:Y:S01]  /*3060*/  FFMA.FTZ R29, R29, R4.reuse, -R6.reuse ;  /* 0x000000041d1d7223 */ /* 0x180fe20000010806 */
[-CC-:B------:R-:W-:Y:S01]  /*3070*/  FFMA.FTZ R51, R51, R4.reuse, -R6.reuse ;  /* 0x0000000433337223 */ /* 0x180fe20000010806 */
[----:B---3--:R-:W-:Y:S01]  /*3080*/  FADD.FTZ R32, R182, R27 ;  /* 0x0000001bb6207221 */ /* 0x008fe20000010000 */
[-CC-:B------:R-:W-:Y:S01]  /*3090*/  FFMA.FTZ R33, R33, R4.reuse, -R6.reuse ;  /* 0x0000000421217223 */ /* 0x180fe20000010806 */
[-C--:B------:R-:W-:Y:S01]  /*30a0*/  FFMA.FTZ R55, R55, R4.reuse, -R6 ;  /* 0x0000000437377223 */ /* 0x080fe20000010806 */
[----:B------:R-:W0:Y:S01]  /*30b0*/  MUFU.EX2 R11, R11 ;  /* 0x0000000b000b7308 */ /* 0x000e220000000800 */
[----:B----4-:R-:W-:Y:S01]  /*30c0*/  FADD.FTZ R27, R65, R32 ;  /* 0x00000020411b7221 */ /* 0x010fe20000010000 */
[-CC-:B------:R-:W-:Y:S01]  /*30d0*/  FFMA.FTZ R37, R37, R4.reuse, -R6.reuse ;  /* 0x0000000425257223 */ /* 0x180fe20000010806 */
[-CC-:B------:R-:W-:Y:S01]  /*30e0*/  FFMA.FTZ R59, R59, R4.reuse, -R6.reuse ;  /* 0x000000043b3b7223 */ /* 0x180fe20000010806 */
[-CC-:B------:R-:W-:Y:S01]  /*30f0*/  FFMA.FTZ R41, R41, R4.reuse, -R6.reuse ;  /* 0x0000000429297223 */ /* 0x180fe20000010806 */
[----:B-----5:R-:W-:Y:S01]  /*3100*/  FADD.FTZ R34, R176, R27 ;  /* 0x0000001bb0227221 */ /* 0x020fe20000010000 */
[-CC-:B------:R-:W-:Y:S01]  /*3110*/  FFMA.FTZ R63, R63, R4.reuse, -R6.reuse ;  /* 0x000000043f3f7223 */ /* 0x180fe20000010806 */
[-C--:B------:R-:W-:Y:S01]  /*3120*/  FFMA.FTZ R45, R45, R4.reuse, -R6 ;  /* 0x000000042d2d7223 */ /* 0x080fe20000010806 */
[----:B------:R3:W4:Y:S01]  /*3130*/  MUFU.EX2 R10, R31 ;  /* 0x0000001f000a7308 */ /* 0x0007220000000800 */
[----:B--2---:R-:W-:Y:S01]  /*3140*/  FADD.FTZ R27, R69, R34 ;  /* 0x00000022451b7221 */ /* 0x004fe20000010000 */
[----:B-1----:R-:W-:Y:S01]  /*3150*/  FADD.FTZ R34, R7, R8 ;  /* 0x0000000807227221 */ /* 0x002fe20000010000 */
[-CC-:B------:R-:W-:Y:S01]  /*3160*/  FFMA.FTZ R67, R67, R4.reuse, -R6.reuse ;  /* 0x0000000443437223 */ /* 0x180fe20000010806 */
[-CC-:B------:R-:W-:Y:S01]  /*3170*/  FFMA.FTZ R49, R49, R4.reuse, -R6.reuse ;  /* 0x0000000431317223 */ /* 0x180fe20000010806 */
[----:B------:R-:W-:Y:S01]  /*3180*/  FADD.FTZ R36, R178, R27 ;  /* 0x0000001bb2247221 */ /* 0x000fe20000010000 */
[-CC-:B------:R-:W-:Y:S01]  /*3190*/  FFMA.FTZ R71, R71, R4.reuse, -R6.reuse ;  /* 0x0000000447477223 */ /* 0x180fe20000010806 */
[-C--:B------:R-:W-:Y:S01]  /*31a0*/  FFMA.FTZ R53, R53, R4.reuse, -R6 ;  /* 0x0000000435357223 */ /* 0x080fe20000010806 */
[----:B------:R-:W1:Y:S01]  /*31b0*/  MUFU.EX2 R13, R13 ;  /* 0x0000000d000d7308 */ /* 0x000e620000000800 */
[----:B---3--:R-:W-:Y:S01]  /*31c0*/  FADD.FTZ R31, R73, R36 ;  /* 0x00000024491f7221 */ /* 0x008fe20000010000 */
[----:B0-----:R-:W-:Y:S01]  /*31d0*/  FADD.FTZ R27, R11, R34 ;  /* 0x000000220b1b7221 */ /* 0x001fe20000010000 */
[-CC-:B------:R-:W-:Y:S01]  /*31e0*/  FFMA.FTZ R75, R75, R4.reuse, -R6.reuse ;  /* 0x000000044b4b7223 */ /* 0x180fe20000010806 */
[-CC-:B------:R-:W-:Y:S01]  /*31f0*/  FFMA.FTZ R57, R57, R4.reuse, -R6.reuse ;  /* 0x0000000439397223 */ /* 0x180fe20000010806 */
[----:B------:R-:W-:Y:S01]  /*3200*/  FADD.FTZ R38, R172, R31 ;  /* 0x0000001fac267221 */ /* 0x000fe20000010000 */
[-CC-:B------:R-:W-:Y:S01]  /*3210*/  FFMA.FTZ R93, R93, R4.reuse, -R6.reuse ;  /* 0x000000045d5d7223 */ /* 0x180fe20000010806 */
[-C--:B------:R-:W-:Y:S01]  /*3220*/  FFMA.FTZ R95, R95, R4.reuse, -R6 ;  /* 0x000000045f5f7223 */ /* 0x080fe20000010806 */
[----:B------:R-:W0:Y:S01]  /*3230*/  MUFU.EX2 R174, R174 ;  /* 0x000000ae00ae7308 */ /* 0x000e220000000800 */
[----:B----4-:R-:W-:Y:S01]  /*3240*/  FADD.FTZ R36, R10, R27 ;  /* 0x0000001b0a247221 */ /* 0x010fe20000010000 */
[----:B------:R-:W-:Y:S01]  /*3250*/  FADD.FTZ R31, R77, R38 ;  /* 0x000000264d1f7221 */ /* 0x000fe20000010000 */
[-CC-:B------:R-:W-:Y:S01]  /*3260*/  FFMA.FTZ R97, R97, R4.reuse, -R6.reuse ;  /* 0x0000000461617223 */ /* 0x180fe20000010806 */
[-CC-:B------:R-:W-:Y:S01]  /*3270*/  FFMA.FTZ R99, R99, R4.reuse, -R6.reuse ;  /* 0x0000000463637223 */ /* 0x180fe20000010806 */
[----:B------:R-:W-:Y:S01]  /*3280*/  FFMA.FTZ R101, R101, R4, -R6 ;  /* 0x0000000465657223 */ /* 0x000fe20000010806 */
[----:B------:R-:W-:Y:S01]  /*3290*/  F2FP.F16.F32.PACK_AB R181, R8, R7 ;  /* 0x0000000708b5723e */ /* 0x000fe200000000ff */
[----:B------:R-:W-:Y:S01]  /*32a0*/  IMAD.MOV.U32 R7, RZ, RZ, 0x3f800000 ;  /* 0x3f800000ff077424 */ /* 0x000fe200078e00ff */
[----:B------:R-:W2:Y:S01]  /*32b0*/  MUFU.EX2 R12, R35 ;  /* 0x00000023000c7308 */ /* 0x000ea20000000800 */
[----:B-1----:R-:W-:Y:S01]  /*32c0*/  FADD.FTZ R27, R13, R36 ;  /* 0x000000240d1b7221 */ /* 0x002fe20000010000 */
[----:B------:R-:W-:Y:S01]  /*32d0*/  F2FP.F16.F32.PACK_AB R183, R10, R11 ;  /* 0x0000000b0ab7723e */ /* 0x000fe200000000ff */
[----:B------:R-:W-:Y:S01]  /*32e0*/  IMAD.MOV.U32 R11, RZ, RZ, 0x3f800000 ;  /* 0x3f800000ff0b7424 */ /* 0x000fe200078e00ff */
[----:B------:R-:W-:-:S02]  /*32f0*/  F2FP.F16.F32.PACK_AB R180, R61, R180 ;  /* 0x000000b43db4723e */ /* 0x000fc400000000ff */
[----:B------:R-:W-:Y:S02]  /*3300*/  F2FP.F16.F32.PACK_AB R182, R65, R182 ;  /* 0x000000b641b6723e */ /* 0x000fe400000000ff */
[----:B------:R-:W1:Y:S01]  /*3310*/  MUFU.EX2 R81, R81 ;  /* 0x0000005100517308 */ /* 0x000e620000000800 */
[----:B0-----:R-:W-:Y:S01]  /*3320*/  FADD.FTZ R38, R174, R31 ;  /* 0x0000001fae267221 */ /* 0x001fe20000010000 */
[----:B------:R-:W-:Y:S02]  /*3330*/  F2FP.F16.F32.PACK_AB R176, R69, R176 ;  /* 0x000000b045b0723e */ /* 0x000fe400000000ff */
[----:B------:R-:W-:Y:S02]  /*3340*/  F2FP.F16.F32.PACK_AB R178, R73, R178 ;  /* 0x000000b249b2723e */ /* 0x000fe400000000ff */
[----:B------:R-:W-:Y:S02]  /*3350*/  F2FP.F16.F32.PACK_AB R172, R77, R172 ;  /* 0x000000ac4dac723e */ /* 0x000fe400000000ff */
[----:B------:R-:W0:Y:S01]  /*3360*/  MUFU.EX2 R15, R15 ;  /* 0x0000000f000f7308 */ /* 0x000e220000000800 */
[C---:B--2---:R-:W-:Y:S01]  /*3370*/  FADD.FTZ R36, R12.reuse, R27 ;  /* 0x0000001b0c247221 */ /* 0x044fe20000010000 */
[----:B------:R-:W-:-:S06]  /*3380*/  F2FP.F16.F32.PACK_AB R177, R12, R13 ;  /* 0x0000000d0cb1723e */ /* 0x000fcc00000000ff */
        /* <DEDUP_REMOVED lines=15> */
[----:B------:R2:W3:Y:S01]  /*3480*/  MUFU.EX2 R79, R115 ;  /* 0x00000073004f7308 */ /* 0x0004e20000000800 */
[----:B-1----:R-:W-:-:S07]  /*3490*/  FADD.FTZ R40, R170, R31 ;  /* 0x0000001faa287221 */ /* 0x002fce0000010000 */
[----:B------:R-:W1:Y:S01]  /*34a0*/  MUFU.EX2 R25, R25 ;  /* 0x0000001900197308 */ /* 0x000e620000000800 */
[C---:B0-----:R-:W-:Y:S01]  /*34b0*/  FADD.FTZ R38, R24.reuse, R27 ;  /* 0x0000001b18267221 */ /* 0x041fe20000010000 */
[----:B------:R-:W-:Y:S01]  /*34c0*/  F2FP.F16.F32.PACK_AB R173, R24, R21 ;  /* 0x0000001518ad723e */ /* 0x000fe200000000ff */
[----:B--2---:R-:W-:-:S05]  /*34d0*/  IMAD.MOV.U32 R115, RZ, RZ, R151 ;  /* 0x000000ffff737224 */ /* 0x004fca00078e0097 */
[----:B------:R-:W0:Y:S01]  /*34e0*/  MUFU.EX2 R152, R152 ;  /* 0x0000009800987308 */ /* 0x000e220000000800 */
[C---:B---3--:R-:W-:Y:S01]  /*34f0*/  FADD.FTZ R27, R79.reuse, R40 ;  /* 0x000000284f1b7221 */ /* 0x048fe20000010000 */
[----:B------:R-:W-:-:S06]  /*3500*/  F2FP.F16.F32.PACK_AB R170, R79, R170 ;  /* 0x000000aa4faa723e */ /* 0x000fcc00000000ff */
        /* <DEDUP_REMOVED lines=29> */
[----:B------:R-:W-:Y:S01]  /*36e0*/  F2FP.F16.F32.PACK_AB R156, R89, R156 ;  /* 0x0000009c599c723e */ /* 0x000fe200000000ff */
[----:B------:R-:W-:-:S05]  /*36f0*/  IMAD.MOV.U32 R89, RZ, RZ, R151 ;  /* 0x000000ffff597224 */ /* 0x000fca00078e0097 */
        /* <DEDUP_REMOVED lines=9> */
[----:B------:R-:W-:Y:S01]  /*3790*/  F2FP.F16.F32.PACK_AB R158, R91, R158 ;  /* 0x0000009e5b9e723e */ /* 0x000fe200000000ff */
[----:B------:R-:W-:-:S05]  /*37a0*/  IMAD.MOV.U32 R91, RZ, RZ, R151 ;  /* 0x000000ffff5b7224 */ /* 0x000fca00078e0097 */
        /* <DEDUP_REMOVED lines=9> */
[----:B------:R-:W-:Y:S01]  /*3840*/  F2FP.F16.F32.PACK_AB R160, R135, R160 ;  /* 0x000000a087a0723e */ /* 0x000fe200000000ff */
[----:B------:R-:W-:-:S05]  /*3850*/  IMAD.MOV.U32 R135, RZ, RZ, R151 ;  /* 0x000000ffff877224 */ /* 0x000fca00078e0097 */
        /* <DEDUP_REMOVED lines=10> */
[----:B------:R-:W-:Y:S01]  /*3900*/  F2FP.F16.F32.PACK_AB R162, R162, R137 ;  /* 0x00000089a2a2723e */ /* 0x000fe200000000ff */
[----:B------:R-:W-:-:S05]  /*3910*/  IMAD.MOV.U32 R137, RZ, RZ, R151 ;  /* 0x000000ffff897224 */ /* 0x000fca00078e0097 */
        /* <DEDUP_REMOVED lines=16> */
[----:B------:R1:W3:Y:S01]  /*3a20*/  MUFU.EX2 R42, R93 ;  /* 0x0000005d002a7308 */ /* 0x0002e20000000800 */
[C---:B--2---:R-:W-:Y:S01]  /*3a30*/  FADD.FTZ R46, R40.reuse, R5 ;  /* 0x00000005282e7221 */ /* 0x044fe20000010000 */
[----:B------:R-:W-:-:S06]  /*3a40*/  F2FP.F16.F32.PACK_AB R161, R40, R53 ;  /* 0x0000003528a1723e */ /* 0x000fcc00000000ff */
[----:B------:R-:W2:Y:S01]  /*3a50*/  MUFU.EX2 R95, R95 ;  /* 0x0000005f005f7308 */ /* 0x000ea20000000800 */
[----:B0-----:R-:W-:Y:S01]  /*3a60*/  FADD.FTZ R5, R57, R46 ;  /* 0x0000002e39057221 */ /* 0x001fe20000010000 */
[----:B-1----:R-:W-:-:S06]  /*3a70*/  IMAD.MOV.U32 R93, RZ, RZ, R151 ;  /* 0x000000ffff5d7224 */ /* 0x002fcc00078e0097 */
[----:B------:R0:W1:Y:S01]  /*3a80*/  MUFU.EX2 R44, R97 ;  /* 0x00000061002c7308 */ /* 0x0000620000000800 */
[C---:B---3--:R-:W-:Y:S01]  /*3a90*/  FADD.FTZ R10, R42.reuse, R5 ;  /* 0x000000052a0a7221 */ /* 0x048fe20000010000 */
[----:B------:R-:W-:-:S06]  /*3aa0*/  F2FP.F16.F32.PACK_AB R163, R42, R57 ;  /* 0x000000392aa3723e */ /* 0x000fcc00000000ff */
[----:B------:R-:W3:Y:S01]  /*3ab0*/  MUFU.EX2 R99, R99 ;  /* 0x0000006300637308 */ /* 0x000ee20000000800 */
[----:B--2---:R-:W-:Y:S01]  /*3ac0*/  FADD.FTZ R5, R95, R10 ;  /* 0x0000000a5f057221 */ /* 0x004fe20000010000 */
[----:B0-----:R-:W-:-:S06]  /*3ad0*/  IMAD.MOV.U32 R97, RZ, RZ, R151 ;  /* 0x000000ffff617224 */ /* 0x001fcc00078e0097 */
[----:B------:R-:W0:Y:S01]  /*3ae0*/  MUFU.EX2 R14, R14 ;  /* 0x0000000e000e7308 */ /* 0x000e220000000800 */
[C---:B-1----:R-:W-:Y:S01]  /*3af0*/  FADD.FTZ R10, R44.reuse, R5 ;  /* 0x000000052c0a7221 */ /* 0x042fe20000010000 */
[----:B------:R-:W-:Y:S01]  /*3b00*/  F2FP.F16.F32.PACK_AB R165, R44, R95 ;  /* 0x0000005f2ca5723e */ /* 0x000fe200000000ff */
[----:B------:R-:W-:-:S05]  /*3b10*/  IMAD.MOV.U32 R95, RZ, RZ, R151 ;  /* 0x000000ffff5f7224 */ /* 0x000fca00078e0097 */
[----:B------:R1:W2:Y:S01]  /*3b20*/  MUFU.EX2 R8, R101 ;  /* 0x0000006500087308 */ /* 0x0002a20000000800 */
[----:B---3--:R-:W-:Y:S01]  /*3b30*/  FADD.FTZ R5, R99, R10 ;  /* 0x0000000a63057221 */ /* 0x008fe20000010000 */
[C---:B0-----:R-:W-:Y:S01]  /*3b40*/  F2FP.F16.F32.PACK_AB R166, R14.reuse, R145 ;  /* 0x000000910ea6723e */ /* 0x041fe200000000ff */
[----:B------:R-:W-:Y:S01]  /*3b50*/  FADD.FTZ R6, R14, R27 ;  /* 0x0000001b0e067221 */ /* 0x000fe20000010000 */
[--C-:B------:R-:W-:Y:S02]  /*3b60*/  IMAD.MOV.U32 R145, RZ, RZ, R151.reuse ;  /* 0x000000ffff917224 */ /* 0x100fe400078e0097 */
[----:B-1----:R-:W-:Y:S01]  /*3b70*/  IMAD.MOV.U32 R101, RZ, RZ, R151 ;  /* 0x000000ffff657224 */ /* 0x002fe200078e0097 */
[C---:B--2---:R-:W-:Y:S01]  /*3b80*/  F2FP.F16.F32.PACK_AB R167, R8.reuse, R99 ;  /* 0x0000006308a7723e */ /* 0x044fe200000000ff */
[----:B------:R-:W-:Y:S01]  /*3b90*/  FADD.FTZ R5, R8, R5 ;  /* 0x0000000508057221 */ /* 0x000fe20000010000 */
[----:B------:R-:W-:Y:S01]  /*3ba0*/  IMAD.MOV.U32 R99, RZ, RZ, R151 ;  /* 0x000000ffff637224 */ /* 0x000fe200078e0097 */
[----:B------:R-:W-:Y:S06]  /*3bb0*/  @!P2 BRA `(.L_x_376) ;  /* 0x0000002000d8a947 */ /* 0x000fec0003800000 */
[----:B------:R-:W-:Y:S01]  /*3bc0*/  R2UR UR4, R2 ;  /* 0x00000000020472ca */ /* 0x000fe200000e0000 */
[----:B------:R-:W-:Y:S01]  /*3bd0*/  IMAD.MOV.U32 R10, RZ, RZ, R9 ;  /* 0x000000ffff0a7224 */ /* 0x000fe200078e0009 */
[----:B------:R-:W-:Y:S01]  /*3be0*/  CS2R R150, SRZ ;  /* 0x0000000000967805 */ /* 0x000fe2000001ff00 */
[----:B------:R-:W-:Y:S01]  /*3bf0*/  IMAD.MOV.U32 R12, RZ, RZ, R3 ;  /* 0x000000ffff0c7224 */ /* 0x000fe200078e0003 */
[----:B------:R-:W-:Y:S01]  /*3c00*/  CS2R R146, SRZ ;  /* 0x0000000000927805 */ /* 0x000fe2000001ff00 */
[----:B------:R-:W-:Y:S01]  /*3c10*/  IMAD.MOV.U32 R8, RZ, RZ, R16 ;  /* 0x000000ffff087224 */ /* 0x000fe200078e0010 */
[----:B------:R-:W-:Y:S01]  /*3c20*/  CS2R R142, SRZ ;  /* 0x00000000008e7805 */ /* 0x000fe2000001ff00 */
[----:B------:R-:W-:Y:S01]  /*3c30*/  IMAD.MOV.U32 R7, RZ, RZ, 0x3f800000 ;  /* 0x3f800000ff077424 */ /* 0x000fe200078e00ff */
        /* <DEDUP_REMOVED lines=28> */
[----:B------:R-:W-:Y:S01]  /*3e00*/  CS2R R88, SRZ ;  /* 0x0000000000587805 */ /* 0x000fe2000001ff00 */
[----:B------:R-:W-:-:S12]  /*3e10*/  UIADD3 UR5, UR49, -0x2, URZ ;  /* 0xfffffffe31057890 */ /* 0x000fd8000fffe03f */
.L_x_385:
[----:B------:R-:W-:-:S04]  /*3e20*/  UIADD3 UR6, UR4, 0x1, URZ ;  /* 0x0000000104067890 */ /* 0x000fc8000fffe03f */
[----:B------:R-:W-:-:S04]  /*3e30*/  UISETP.NE.AND UP0, UPT, UR6, 0x2, UPT ;  /* 0x000000020600788c */ /* 0x000fc8000bf05270 */
[----:B------:R-:W-:Y:S02]  /*3e40*/  USEL UR7, URZ, 0x1, UP0 ;  /* 0x000000013f077887 */ /* 0x000fe40008000000 */
[----:B------:R-:W-:-:S04]  /*3e50*/  USEL UR6, UR6, URZ, UP0 ;  /* 0x0000003f06067287 */ /* 0x000fc80008000000 */
[----:B------:R-:W-:Y:S02]  /*3e60*/  LOP3.LUT R16, R8, UR7, RZ, 0x3c, !PT ;  /* 0x0000000708107c12 */ /* 0x000fe4000f8e3cff */
[----:B------:R-:W-:Y:S01]  /*3e70*/  IMAD.U32 R2, RZ, RZ, UR6 ;  /* 0x00000006ff027e24 */ /* 0x000fe2000f8e00ff */
[----:B------:R-:W-:Y:S06]  /*3e80*/  @!P0 BRA `(.L_x_377) ;  /* 0x0000000000048947 */ /* 0x000fec0003800000 */
[----:B------:R-:W-:Y:S01]  /*3e90*/  BPT.TRAP 0x1 ;  /* 0x000000040000795c */ /* 0x000fe20000300000 */
.L_x_377:
[----:B------:R-:W0:Y:S01]  /*3ea0*/  S2UR UR10, SR_CgaCtaId ;  /* 0x00000000000a79c3 */ /* 0x000e220000008800 */
[----:B------:R-:W-:Y:S01]  /*3eb0*/  UMOV UR7, 0x400 ;  /* 0x0000040000077882 */ /* 0x000fe20000000000 */
[----:B------:R-:W-:Y:S01]  /*3ec0*/  SHF.L.U32 R3, R16, 0x1f, RZ ;  /* 0x0000001f10037819 */ /* 0x000fe200000006ff */
[----:B0-----:R-:W-:-:S06]  /*3ed0*/  ULEA UR7, UR10, UR7, 0x18 ;  /* 0x000000070a077291 */ /* 0x001fcc000f8ec03f */
[----:B------:R-:W-:-:S05]  /*3ee0*/  IMAD.U32 R0, RZ, RZ, UR7 ;  /* 0x00000007ff007e24 */ /* 0x000fca000f8e00ff */
[----:B------:R-:W-:-:S13]  /*3ef0*/  R2UR UR7, R0 ;  /* 0x00000000000772ca */ /* 0x000fda00000e0000 */
[----:B------:R-:W-:-:S09]  /*3f00*/  ULEA UR6, UR6, UR7, 0x3 ;  /* 0x0000000706067291 */ /* 0x000fd2000f8e183f */
[----:B------:R0:W1:Y:S01]  /*3f10*/  SYNCS.PHASECHK.TRANS64.TRYWAIT P2, [UR6+0x34830], R3 ;  /* 0x03483003ff0075a7 */ /* 0x0000620008040146 */
[----:B------:R-:W-:Y:S05]  /*3f20*/  @!P0 BRA `(.L_x_378) ;  /* 0x0000000000048947 */ /* 0x000fea0003800000 */
[----:B------:R-:W-:Y:S01]  /*3f30*/  BPT.TRAP 0x1 ;  /* 0x000000040000795c */ /* 0x000fe20000300000 */
.L_x_378:
[----:B-1----:R-:W-:Y:S05]  /*3f40*/  @P2 BRA `(.L_x_379) ;  /* 0x0000000000082947 */ /* 0x002fea0003800000 */
[----:B------:R-:W1:Y:S02]  /*3f50*/  SYNCS.PHASECHK.TRANS64.TRYWAIT P2, [UR6+0x34830], R3 ;  /* 0x03483003ff0075a7 */ /* 0x000e640008040146 */
[----:B-1----:R-:W-:Y:S05]  /*3f60*/  @!P2 BRA `(.L_x_380) ;  /* 0x000000b4002ca947 */ /* 0x002fea0003800000 */
.L_x_379:
[----:B------:R-:W-:Y:S01]  /*3f70*/  R2UR UR7, R2 ;  /* 0x00000000020772ca */ /* 0x000fe200000e0000 */
[----:B------:R-:W-:Y:S01]  /*3f80*/  WARPGROUP.ARRIVE ;  /* 0x00000000000079c5 */ /* 0x000fe20000000000 */
[----:B------:R-:W-:Y:S01]  /*3f90*/  UMOV UR48, UR56 ;  /* 0x0000003800307c82 */ /* 0x000fe20008000000 */
[----:B------:R-:W-:Y:S01]  /*3fa0*/  UMOV UR49, UR57 ;  /* 0x0000003900317c82 */ /* 0x000fe20008000000 */
[----:B------:R-:W-:Y:S01]  /*3fb0*/  UMOV UR51, 0x40000040 ;  /* 0x4000004000337882 */ /* 0x000fe20000000000 */
        /* <DEDUP_REMOVED lines=8> */
[----:B------:R-:W-:Y:S01]  /*4040*/  UIMAD UR7, UR7, 0xc00, UR60 ;  /* 0x00000c00070778a4 */ /* 0x000fe2000f8e023c */
[-C--:B------:R-:W-:Y:S01]  /*4050*/  FMUL.FTZ R88, R88, R11.reuse ;  /* 0x0000000b58587220 */ /* 0x080fe20000410000 */
[----:B------:R-:W-:Y:S01]  /*4060*/  UMOV UR43, 0x40000040 ;  /* 0x40000040002b7882 */ /* 0x000fe20000000000 */
[----:B------:R-:W-:Y:S01]  /*4070*/  UMOV UR47, 0x40000040 ;  /* 0x40000040002f7882 */ /* 0x000fe20000000000 */
[----:B------:R-:W-:Y:S01]  /*4080*/  UIADD3 UR10, UR7, 0x2, URZ ;  /* 0x00000002070a7890 */ /* 0x000fe2000fffe03f */
[-C--:B------:R-:W-:Y:S01]  /*4090*/  FMUL.FTZ R89, R89, R11.reuse ;  /* 0x0000000b59597220 */ /* 0x080fe20000410000 */
[----:B------:R-:W-:Y:S01]  /*40a0*/  UIADD3 UR14, UR7, 0x4, URZ ;  /* 0x00000004070e7890 */ /* 0x000fe2000fffe03f */
[-C--:B------:R-:W-:Y:S01]  /*40b0*/  FMUL.FTZ R92, R92, R11.reuse ;  /* 0x0000000b5c5c7220 */ /* 0x080fe20000410000 */
[----:B------:R-:W-:Y:S01]  /*40c0*/  UMOV UR50, UR7 ;  /* 0x0000000700327c82 */ /* 0x000fe20008000000 */
[----:B------:R-:W-:Y:S01]  /*40d0*/  UIADD3 UR18, UR7, 0x6, URZ ;  /* 0x0000000607127890 */ /* 0x000fe2000fffe03f */
[----:B------:R-:W-:Y:S01]  /*40e0*/  HGMMA.64x128x16.F32 R24, gdesc[UR48], RZ, !UPT, gsb0 ;  /* 0x01e00000301879f0 */ /* 0x000fe2000c0008ff */
[----:B------:R-:W-:Y:S01]  /*40f0*/  UIADD3 UR22, UR7, 0x400, URZ ;  /* 0x0000040007167890 */ /* 0x000fe2000fffe03f */
[-C--:B------:R-:W-:Y:S01]  /*4100*/  FMUL.FTZ R93, R93, R11.reuse ;  /* 0x0000000b5d5d7220 */ /* 0x080fe20000410000 */
        /* <DEDUP_REMOVED lines=14> */
[----:B------:R-:W-:Y:S01]  /*41f0*/  UMOV UR48, UR52 ;  /* 0x0000003400307c82 */ /* 0x000fe20008000000 */
[----:B------:R-:W-:Y:S01]  /*4200*/  UMOV UR49, UR53 ;  /* 0x0000003500317c82 */ /* 0x000fe20008000000 */
        /* <DEDUP_REMOVED lines=90> */
.L_x_381:
[----:B------:R-:W-:Y:S01]  /*47b0*/  IMAD.U32 R7, RZ, RZ, UR4 ;  /* 0x00000004ff077e24 */ /* 0x000fe2000f8e00ff */
[----:B01----:R-:W-:-:S03]  /*47c0*/  SHF.L.U32 R3, R8, 0x1f, RZ ;  /* 0x0000001f08037819 */ /* 0x003fc600000006ff */
[----:B------:R-:W-:-:S04]  /*47d0*/  IMAD R8, R7, 0x8, R0 ;  /* 0x0000000807087824 */ /* 0x000fc800078e0200 */
[----:B------:R0:W1:Y:S01]  /*47e0*/  SYNCS.PHASECHK.TRANS64.TRYWAIT P2, [R8+URZ+0x34850], R3 ;  /* 0x03485003080075a7 */ /* 0x000062000804017f */
[----:B------:R-:W-:Y:S05]  /*47f0*/  @!P0 BRA `(.L_x_382) ;  /* 0x0000000000048947 */ /* 0x000fea0003800000 */
[----:B------:R-:W-:Y:S01]  /*4800*/  BPT.TRAP 0x1 ;  /* 0x000000040000795c */ /* 0x000fe20000300000 */
.L_x_382:
[----:B-1----:R-:W-:Y:S05]  /*4810*/  @P2 BRA `(.L_x_383) ;  /* 0x0000000000082947 */ /* 0x002fea0003800000 */
[----:B------:R-:W1:Y:S02]  /*4820*/  SYNCS.PHASECHK.TRANS64.TRYWAIT P2, [R8+URZ+0x34850], R3 ;  /* 0x03485003080075a7 */ /* 0x000e64000804017f */
[----:B-1----:R-:W-:Y:S05]  /*4830*/  @!P2 BRA `(.L_x_384) ;  /* 0x000000ac0010a947 */ /* 0x002fea0003800000 */
.L_x_383:
[----:B------:R-:W-:Y:S01]  /*4840*/  R2UR UR7, R0 ;  /* 0x00000000000772ca */ /* 0x000fe200000e0000 */
[----:B------:R-:W-:Y:S01]  /*4850*/  WARPGROUP.ARRIVE ;  /* 0x00000000000079c5 */ /* 0x000fe20000000000 */
[----:B------:R-:W-:Y:S01]  /*4860*/  UMOV UR11, 0x40000040 ;  /* 0x40000040000b7882 */ /* 0x000fe20000000000 */
[----:B------:R-:W-:Y:S02]  /*4870*/  FMNMX.FTZ R4, R24, R12, !PT ;  /* 0x0000000c18047209 */ /* 0x000fe40007810000 */
[----:B------:R-:W-:Y:S01]  /*4880*/  ISETP.LT.AND P2, PT, RZ, UR5, PT ;  /* 0x00000005ff007c0c */ /* 0x000fe2000bf41270 */
[----:B------:R-:W-:Y:S01]  /*4890*/  UIADD3 UR5, UR5, -0x1, URZ ;  /* 0xffffffff05057890 */ /* 0x000fe2000fffe03f */
[----:B01----:R-:W-:-:S04]  /*48a0*/  FMNMX.FTZ R3, R25, R4, !PT ;  /* 0x0000000419037209 */ /* 0x003fc80007810000 */
[----:B------:R-:W-:Y:S02]  /*48b0*/  FMNMX.FTZ R4, R28, R3, !PT ;  /* 0x000000031c047209 */ /* 0x000fe40007810000 */
[----:B------:R-:W-:Y:S02]  /*48c0*/  UIADD3 UR7, UR7, 0x400, URZ ;  /* 0x0000040007077890 */ /* 0x000fe4000fffe03f */
[----:B------:R-:W-:Y:S02]  /*48d0*/  FMNMX.FTZ R3, R29, R4, !PT ;  /* 0x000000041d037209 */ /* 0x000fe40007810000 */
[----:B------:R-:W-:Y:S02]  /*48e0*/  USHF.R.U32.HI UR7, URZ, 0x4, UR7 ;  /* 0x000000043f077899 */ /* 0x000fe40008011607 */
[----:B------:R-:W-:Y:S02]  /*48f0*/  FMNMX.FTZ R4, R32, R3, !PT ;  /* 0x0000000320047209 */ /* 0x000fe40007810000 */
[----:B------:R-:W-:-:S02]  /*4900*/  ULOP3.LUT UR7, UR7, 0x3fff, URZ, 0xc0, !UPT ;  /* 0x00003fff07077892 */ /* 0x000fc4000f8ec03f */
[----:B------:R-:W-:Y:S02]  /*4910*/  FMNMX.FTZ R3, R33, R4, !PT ;  /* 0x0000000421037209 */ /* 0x000fe40007810000 */
[----:B------:R-:W-:Y:S02]  /*4920*/  ULOP3.LUT UR7, UR7, 0x4000000, URZ, 0xfc, !UPT ;  /* 0x0400000007077892 */ /* 0x000fe4000f8efc3f */
[----:B------:R-:W-:Y:S02]  /*4930*/  FMNMX.FTZ R4, R36, R3, !PT ;  /* 0x0000000324047209 */ /* 0x000fe40007810000 */
[----:B------:R-:W-:Y:S02]  /*4940*/  ULEA UR4, UR4, UR7, 0xb ;  /* 0x0000000704047291 */ /* 0x000fe4000f8e583f */
[----:B------:R-:W-:Y:S01]  /*4950*/  FMNMX.FTZ R3, R37, R4, !PT ;  /* 0x0000000425037209 */ /* 0x000fe20007810000 */
[----:B------:R-:W-:-:S03]  /*4960*/  UMOV UR7, 0x40000040 ;  /* 0x4000004000077882 */ /* 0x000fc60000000000 */
[----:B------:R-:W-:Y:S01]  /*4970*/  FMNMX.FTZ R4, R40, R3, !PT ;  /* 0x0000000328047209 */ /* 0x000fe20007810000 */
[----:B------:R-:W-:Y:S02]  /*4980*/  UMOV UR10, UR4 ;  /* 0x00000004000a7c82 */ /* 0x000fe40008000000 */
[----:B------:R-:W-:Y:S01]  /*4990*/  HGMMA.64x128x16.F32 R88, R180, gdesc[UR8].tnspB, R88, gsb0 ;  /* 0x41e00008b4587df0 */ /* 0x000fe20008000858 */
[----:B------:R-:W-:Y:S01]  /*49a0*/  UIADD3 UR10, UR4, 0x80, URZ ;  /* 0x00000080040a7890 */ /* 0x000fe2000fffe03f */
[----:B------:R-:W-:Y:S01]  /*49b0*/  FMNMX.FTZ R3, R41, R4, !PT ;  /* 0x0000000429037209 */ /* 0x000fe20007810000 */
[----:B------:R-:W-:-:S03]  /*49c0*/  UMOV UR11, 0x40000040 ;  /* 0x40000040000b7882 */ /* 0x000fc60000000000 */
        /* <DEDUP_REMOVED lines=24> */
[----:B------:R-:W0:Y:S03]  /*4b50*/  LDC R4, c[0x0][0x988] ;  /* 0x00026200ff047b82 */ /* 0x000e260000000800 */
[----:B------:R-:W1:Y:S01]  /*4b60*/  SHFL.BFLY PT, R3, R14, 0x1, 0x1f ;  /* 0x0c201f000e037f89 */ /* 0x000e6200000e0000 */
[----:B------:R-:W-:Y:S02]  /*4b70*/  WARPGROUP.DEPBAR.LE gsb0, 0x0 ;  /* 0x00008000000079c5 */ /* 0x000fe40000010000 */
[----:B------:R-:W-:Y:S01]  /*4b80*/  WARPGROUP.ARRIVE ;  /* 0x00000000000079c5 */ /* 0x000fe20000000000 */
[----:B-1----:R-:W-:-:S05]  /*4b90*/  FMNMX.FTZ R3, R14, R3, !PT ;  /* 0x000000030e037209 */ /* 0x002fca0007810000 */
[----:B------:R-:W-:Y:S01]  /*4ba0*/  HGMMA.64x128x16.F32 R88, R176, gdesc[UR8].tnspB, R88, gsb0 ;  /* 0x41e00008b0587df0 */ /* 0x000fe20008000858 */
[----:B------:R-:W-:Y:S01]  /*4bb0*/  UIADD3 UR10, UR4, 0x100, URZ ;  /* 0x00000100040a7890 */ /* 0x000fe2000fffe03f */
[----:B------:R-:W-:Y:S01]  /*4bc0*/  UMOV UR11, 0x40000040 ;  /* 0x40000040000b7882 */ /* 0x000fe20000000000 */
[----:B------:R-:W-:Y:S01]  /*4bd0*/  FADD.FTZ R7, -R3, R12 ;  /* 0x0000000c03077221 */ /* 0x000fe20000010100 */
[----:B------:R-:W-:-:S03]  /*4be0*/  FMNMX.FTZ R12, R26, R10, !PT ;  /* 0x0000000a1a0c7209 */ /* 0x000fc60007810000 */
[----:B0-----:R-:W-:Y:S01]  /*4bf0*/  FMUL.FTZ R11, R7, R4 ;  /* 0x00000004070b7220 */ /* 0x001fe20000410000 */
[----:B------:R-:W-:Y:S01]  /*4c00*/  FMNMX.FTZ R9, R27, R12, !PT ;  /* 0x0000000c1b097209 */ /* 0x000fe20007810000 */
[----:B------:R-:W-:-:S03]  /*4c10*/  FMUL.FTZ R7, R3, R4 ;  /* 0x0000000403077220 */ /* 0x000fc60000410000 */
[----:B------:R-:W-:Y:S01]  /*4c20*/  FMNMX.FTZ R12, R30, R9, !PT ;  /* 0x000000091e0c7209 */ /* 0x000fe20007810000 */
[-CC-:B------:R-:W-:Y:S01]  /*4c30*/  FFMA.FTZ R182, R28, R4.reuse, -R7.reuse ;  /* 0x000000041cb67223 */ /* 0x180fe20000010807 */
[-CC-:B------:R-:W-:Y:S01]  /*4c40*/  FFMA.FTZ R15, R29, R4.reuse, -R7.reuse ;  /* 0x000000041d0f7223 */ /* 0x180fe20000010807 */
[--C-:B------:R-:W-:Y:S01]  /*4c50*/  FFMA.FTZ R29, R41, R4, -R7.reuse ;  /* 0x00000004291d7223 */ /* 0x100fe20000010807 */
[----:B------:R-:W-:Y:S01]  /*4c60*/  FMNMX.FTZ R9, R31, R12, !PT ;  /* 0x0000000c1f097209 */ /* 0x000fe20007810000 */
[-CC-:B------:R-:W-:Y:S01]  /*4c70*/  FFMA.FTZ R41, R53, R4.reuse, -R7.reuse ;  /* 0x0000000435297223 */ /* 0x180fe20000010807 */
[-CC-:B------:R-:W-:Y:S01]  /*4c80*/  FFMA.FTZ R53, R65, R4.reuse, -R7.reuse ;  /* 0x0000000441357223 */ /* 0x180fe20000010807 */
[-CC-:B------:R-:W-:Y:S01]  /*4c90*/  FFMA.FTZ R65, R77, R4.reuse, -R7.reuse ;  /* 0x000000044d417223 */ /* 0x180fe20000010807 */
        /* <DEDUP_REMOVED lines=18> */
[----:B------:R-:W-:Y:S01]  /*4dc0*/  FFMA.FTZ R73, R85, R4, -R7 ;  /* 0x0000000455497223 */ /* 0x000fe20000010807 */
[----:B------:R-:W-:Y:S01]  /*4dd0*/  MUFU.EX2 R11, R11 ;  /* 0x0000000b000b7308 */ /* 0x000fe20000000800 */
[----:B------:R-:W-:-:S04]  /*4de0*/  FMNMX.FTZ R9, R43, R12, !PT ;  /* 0x0000000c2b097209 */ /* 0x000fc80007810000 */
[----:B------:R-:W-:-:S03]  /*4df0*/  FMNMX.FTZ R12, R46, R9, !PT ;  /* 0x000000092e0c7209 */ /* 0x000fc60007810000 */
[----:B------:R-:W0:Y:S01]  /*4e00*/  MUFU.EX2 R180, R180 ;  /* 0x000000b400b47308 */ /* 0x000e220000000800 */
[----:B------:R-:W-:-:S04]  /*4e10*/  FMNMX.FTZ R9, R47, R12, !PT ;  /* 0x0000000c2f097209 */ /* 0x000fc80007810000 */
[----:B------:R-:W-:-:S03]  /*4e20*/  FMNMX.FTZ R12, R50, R9, !PT ;  /* 0x00000009320c7209 */ /* 0x000fc60007810000 */
[----:B------:R-:W1:Y:S01]  /*4e30*/  MUFU.EX2 R13, R13 ;  /* 0x0000000d000d7308 */ /* 0x000e620000000800 */
[----:B------:R-:W-:-:S04]  /*4e40*/  FMNMX.FTZ R9, R51, R12, !PT ;  /* 0x0000000c33097209 */ /* 0x000fc80007810000 */
[----:B------:R-:W-:-:S03]  /*4e50*/  FMNMX.FTZ R12, R54, R9, !PT ;  /* 0x00000009360c7209 */ /* 0x000fc60007810000 */
[----:B------:R-:W-:Y:S01]  /*4e60*/  MUFU.EX2 R182, R182 ;  /* 0x000000b600b67308 */ /* 0x000fe20000000800 */
[----:B------:R-:W-:Y:S01]  /*4e70*/  FMNMX.FTZ R9, R55, R12, !PT ;  /* 0x0000000c37097209 */ /* 0x000fe20007810000 */
[----:B0-----:R-:W-:-:S03]  /*4e80*/  FFMA.FTZ R6, R11, R6, R180 ;  /* 0x000000060b067223 */ /* 0x001fc600000100b4 */
[----:B------:R-:W-:-:S03]  /*4e90*/  FMNMX.FTZ R12, R58, R9, !PT ;  /* 0x000000093a0c7209 */ /* 0x000fc60007810000 */
[----:B------:R-:W-:Y:S01]  /*4ea0*/  MUFU.EX2 R15, R15 ;  /* 0x0000000f000f7308 */ /* 0x000fe20000000800 */
[----:B------:R-:W-:Y:S02]  /*4eb0*/  FMNMX.FTZ R9, R59, R12, !PT ;  /* 0x0000000c3b097209 */ /* 0x000fe40007810000 */
[----:B-1----:R-:W-:Y:S02]  /*4ec0*/  F2FP.F16.F32.PACK_AB R180, R13, R180 ;  /* 0x000000b40db4723e */ /* 0x002fe400000000ff */
[----:B------:R-:W-:-:S03]  /*4ed0*/  FMNMX.FTZ R12, R62, R9, !PT ;  /* 0x000000093e0c7209 */ /* 0x000fc60007810000 */
[----:B------:R-:W-:Y:S01]  /*4ee0*/  MUFU.EX2 R21, R21 ;  /* 0x0000001500157308 */ /* 0x000fe20000000800 */
[----:B------:R-:W-:-:S04]  /*4ef0*/  FMNMX.FTZ R9, R63, R12, !PT ;  /* 0x0000000c3f097209 */ /* 0x000fc80007810000 */
        /* <DEDUP_REMOVED lines=17> */
[----:B------:R-:W-:Y:S01]  /*5010*/  FMNMX.FTZ R9, R87, R12, !PT ;  /* 0x0000000c57097209 */ /* 0x000fe20007810000 */
[----:B------:R-:W-:-:S04]  /*5020*/  FFMA.FTZ R12, R72, R4, -R7 ;  /* 0x00000004480c7223 */ /* 0x000fc80000010807 */
[----:B------:R-:W0:Y:S02]  /*5030*/  SHFL.BFLY PT, R14, R9, 0x2, 0x1f ;  /* 0x0c401f00090e7f89 */ /* 0x000e2400000e0000 */
[----:B------:R-:W-:Y:S01]  /*5040*/  MUFU.EX2 R49, R49 ;  /* 0x0000003100317308 */ /* 0x000fe20000000800 */
[----:B------:R-:W-:Y:S02]  /*5050*/  WARPGROUP.DEPBAR.LE gsb0, 0x0 ;  /* 0x00008000000079c5 */ /* 0x000fe40000010000 */
[----:B------:R-:W-:Y:S01]  /*5060*/  WARPGROUP.ARRIVE ;  /* 0x00000000000079c5 */ /* 0x000fe20000000000 */
[-CC-:B------:R-:W-:Y:S01]  /*5070*/  FFMA.FTZ R176, R32, R4.reuse, -R7.reuse ;  /* 0x0000000420b07223 */ /* 0x180fe20000010807 */
[----:B------:R-:W-:-:S03]  /*5080*/  FFMA.FTZ R178, R36, R4, -R7 ;  /* 0x0000000424b27223 */ /* 0x000fc60000010807 */
[----:B------:R-:W-:Y:S01]  /*5090*/  MUFU.EX2 R53, R53 ;  /* 0x0000003500357308 */ /* 0x000fe20000000800 */
[----:B------:R-:W-:Y:S01]  /*50a0*/  HGMMA.64x128x16.F32 R88, R172, gdesc[UR8].tnspB, R88, gsb0 ;  /* 0x41e00008ac587df0 */ /* 0x000fe20008000858 */
[----:B------:R-:W-:Y:S01]  /*50b0*/  UIADD3 UR10, UR4, 0x180, URZ ;  /* 0x00000180040a7890 */ /* 0x000fe2000fffe03f */
[----:B------:R-:W-:-:S05]  /*50c0*/  UMOV UR11, 0x40000040 ;  /* 0x40000040000b7882 */ /* 0x000fca0000000000 */
[----:B------:R-:W-:Y:S01]  /*50d0*/  MUFU.EX2 R176, R176 ;  /* 0x000000b000b07308 */ /* 0x000fe20000000800 */
[----:B0-----:R-:W-:Y:S01]  /*50e0*/  FMNMX.FTZ R28, R9, R14, !PT ;  /* 0x0000000e091c7209 */ /* 0x001fe20007810000 */
[----:B------:R-:W-:-:S04]  /*50f0*/  FFMA.FTZ R14, R76, R4, -R7 ;  /* 0x000000044c0e7223 */ /* 0x000fc80000010807 */
[----:B------:R-:W0:Y:S02]  /*5100*/  SHFL.BFLY PT, R9, R28, 0x1, 0x1f ;  /* 0x0c201f001c097f89 */ /* 0x000e2400000e0000 */
[----:B------:R-:W-:Y:S08]  /*5110*/  MUFU.EX2 R178, R178 ;  /* 0x000000b200b27308 */ /* 0x000ff00000000800 */
[----:B------:R-:W-:Y:S08]  /*5120*/  MUFU.EX2 R57, R57 ;  /* 0x0000003900397308 */ /* 0x000ff00000000800 */
[----:B------:R-:W-:Y:S01]  /*5130*/  MUFU.EX2 R12, R12 ;  /* 0x0000000c000c7308 */ /* 0x000fe20000000800 */
[----:B0-----:R-:W-:-:S07]  /*5140*/  FMNMX.FTZ R9, R28, R9, !PT ;  /* 0x000000091c097209 */ /* 0x001fce0007810000 */
[----:B------:R-:W-:Y:S01]  /*5150*/  MUFU.EX2 R61, R61 ;  /* 0x0000003d003d7308 */ /* 0x000fe20000000800 */
[----:B------:R-:W-:-:S04]  /*5160*/  FMUL.FTZ R77, R9, R4 ;  /* 0x00000004094d7220 */ /* 0x000fc80000410000 */
[-CC-:B------:R-:W-:Y:S01]  /*5170*/  FFMA.FTZ R181, R27, R4.reuse, -R77.reuse ;  /* 0x000000041bb57223 */ /* 0x180fe2000001084d */
[----:B------:R-:W-:Y:S02]  /*5180*/  IMAD.U32 R27, RZ, RZ, UR6 ;  /* 0x00000006ff1b7e24 */ /* 0x000fe4000f8e00ff */
[-CC-:B------:R-:W-:Y:S01]  /*5190*/  FFMA.FTZ R183, R30, R4.reuse, -R77.reuse ;  /* 0x000000041eb77223 */ /* 0x180fe2000001084d */
[-CC-:B------:R-:W-:Y:S01]  /*51a0*/  FFMA.FTZ R177, R34, R4.reuse, -R77.reuse ;  /* 0x0000000422b17223 */ /* 0x180fe2000001084d */
[-CC-:B------:R-:W-:Y:S01]  /*51b0*/  FFMA.FTZ R28, R35, R4.reuse, -R77.reuse ;  /* 0x00000004231c7223 */ /* 0x180fe2000001084d */
[----:B------:R-:W-:Y:S01]  /*51c0*/  @!P1 VIADD R27, R27, 0x34840 ;  /* 0x000348401b1b9836 */ /* 0x000fe20000000000 */
[----:B------:R-:W-:Y:S01]  /*51d0*/  MUFU.EX2 R181, R181 ;  /* 0x000000b500b57308 */ /* 0x000fe20000000800 */
[-CC-:B------:R-:W-:Y:S01]  /*51e0*/  FFMA.FTZ R179, R38, R4.reuse, -R77.reuse ;  /* 0x0000000426b37223 */ /* 0x180fe2000001084d */
[-CC-:B------:R-:W-:Y:S01]  /*51f0*/  FFMA.FTZ R30, R39, R4.reuse, -R77.reuse ;  /* 0x00000004271e7223 */ /* 0x180fe2000001084d */
[-C--:B------:R-:W-:Y:S01]  /*5200*/  FFMA.FTZ R32, R43, R4.reuse, -R77 ;  /* 0x000000042b207223 */ /* 0x080fe2000001084d */
[----:B------:R-:W-:Y:S01]  /*5210*/  @!P1 PRMT R27, RZ, 0x654, R27 ;  /* 0x00000654ff1b9816 */ /* 0x000fe2000000001b */
        /* <DEDUP_REMOVED lines=15> */
[----:B------:R-:W-:-:S04]  /*5310*/  FFMA.FTZ R86, R86, R4, -R77 ;  /* 0x0000000456567223 */ /* 0x000fc8000001084d */
        /* <DEDUP_REMOVED lines=8> */
[----:B------:R-:W0:Y:S01]  /*53a0*/  MUFU.EX2 R67, R67 ;  /* 0x0000004300437308 */ /* 0x000e220000000800 */
[----:B------:R-:W-:-:S02]  /*53b0*/  WARPGROUP.DEPBAR.LE gsb0, 0x0 ;  /* 0x00008000000079c5 */ /* 0x000fc40000010000 */
[----:B------:R-:W-:Y:S01]  /*53c0*/  WARPGROUP.ARRIVE ;  /* 0x00000000000079c5 */ /* 0x000fe20000000000 */
[-CC-:B------:R-:W-:Y:S01]  /*53d0*/  FFMA.FTZ R172, R40, R4.reuse, -R7.reuse ;  /* 0x0000000428ac7223 */ /* 0x180fe20000010807 */
[-C--:B------:R-:W-:Y:S01]  /*53e0*/  FFMA.FTZ R174, R44, R4.reuse, -R7 ;  /* 0x000000042cae7223 */ /* 0x080fe20000010807 */
[-CC-:B------:R-:W-:Y:S01]  /*53f0*/  FFMA.FTZ R173, R42, R4.reuse, -R77.reuse ;  /* 0x000000042aad7223 */ /* 0x180fe2000001084d */
[-CC-:B------:R-:W-:Y:S01]  /*5400*/  FFMA.FTZ R175, R46, R4.reuse, -R77.reuse ;  /* 0x000000042eaf7223 */ /* 0x180fe2000001084d */
[----:B------:R-:W-:Y:S01]  /*5410*/  FFMA.FTZ R40, R59, R4, -R77 ;  /* 0x000000043b287223 */ /* 0x000fe2000001084d */
[----:B------:R-:W-:Y:S01]  /*5420*/  HGMMA.64x128x16.F32 R88, R168, gdesc[UR8].tnspB, R88, gsb0 ;  /* 0x41e00008a8587df0 */ /* 0x000fe20008000858 */
[----:B------:R-:W-:Y:S01]  /*5430*/  UIADD3 UR10, UR4, 0x200, URZ ;  /* 0x00000200040a7890 */ /* 0x000fe2000fffe03f */
[----:B------:R-:W-:Y:S01]  /*5440*/  MUFU.EX2 R172, R172 ;  /* 0x000000ac00ac7308 */ /* 0x000fe20000000800 */
[----:B------:R-:W-:-:S07]  /*5450*/  UMOV UR11, 0x40000040 ;  /* 0x40000040000b7882 */ /* 0x000fce0000000000 */
[----:B------:R-:W-:Y:S08]  /*5460*/  MUFU.EX2 R173, R173 ;  /* 0x000000ad00ad7308 */ /* 0x000ff00000000800 */
[----:B------:R-:W-:Y:S08]  /*5470*/  MUFU.EX2 R174, R174 ;  /* 0x000000ae00ae7308 */ /* 0x000ff00000000800 */
[----:B------:R-:W-:Y:S08]  /*5480*/  MUFU.EX2 R175, R175 ;  /* 0x000000af00af7308 */ /* 0x000ff00000000800 */
[----:B------:R-:W-:Y:S08]  /*5490*/  MUFU.EX2 R40, R40 ;  /* 0x0000002800287308 */ /* 0x000ff00000000800 */
[----:B------:R-:W-:Y:S08]  /*54a0*/  MUFU.EX2 R70, R70 ;  /* 0x0000004600467308 */ /* 0x000ff00000000800 */
[----:B------:R-:W1:Y:S08]  /*54b0*/  MUFU.EX2 R71, R71 ;  /* 0x0000004700477308 */ /* 0x000e700000000800 */
[----:B------:R-:W-:Y:S08]  /*54c0*/  MUFU.EX2 R74, R74 ;  /* 0x0000004a004a7308 */ /* 0x000ff00000000800 */
[----:B------:R-:W2:Y:S08]  /*54d0*/  MUFU.EX2 R75, R75 ;  /* 0x0000004b004b7308 */ /* 0x000eb00000000800 */
[----:B------:R-:W-:Y:S08]  /*54e0*/  MUFU.EX2 R14, R14 ;  /* 0x0000000e000e7308 */ /* 0x000ff00000000800 */
[----:B------:R-:W-:Y:S08]  /*54f0*/  MUFU.EX2 R78, R78 ;  /* 0x0000004e004e7308 */ /* 0x000ff00000000800 */
[----:B------:R-:W3:Y:S08]  /*5500*/  MUFU.EX2 R65, R65 ;  /* 0x0000004100417308 */ /* 0x000ef00000000800 */
[----:B------:R-:W4:Y:S08]  /*5510*/  MUFU.EX2 R79, R79 ;  /* 0x0000004f004f7308 */ /* 0x000f300000000800 */
[----:B------:R-:W-:Y:S08]  /*5520*/  MUFU.EX2 R20, R20 ;  /* 0x0000001400147308 */ /* 0x000ff00000000800 */
[----:B------:R-:W-:Y:S08]  /*5530*/  MUFU.EX2 R82, R82 ;  /* 0x0000005200527308 */ /* 0x000ff00000000800 */
[----:B------:R-:W5:Y:S08]  /*5540*/  MUFU.EX2 R69, R69 ;  /* 0x0000004500457308 */ /* 0x000f700000000800 */
[----:B------:R-:W5:Y:S08]  /*5550*/  MUFU.EX2 R83, R83 ;  /* 0x0000005300537308 */ /* 0x000f700000000800 */
[----:B------:R-:W-:Y:S01]  /*5560*/  MUFU.EX2 R24, R24 ;  /* 0x0000001800187308 */ /* 0x000fe20000000800 */
[----:B------:R-:W-:-:S02]  /*5570*/  WARPGROUP.DEPBAR.LE gsb0, 0x0 ;  /* 0x00008000000079c5 */ /* 0x000fc40000010000 */
[----:B------:R-:W-:Y:S01]  /*5580*/  WARPGROUP.ARRIVE ;  /* 0x00000000000079c5 */ /* 0x000fe20000000000 */
[-CC-:B------:R-:W-:Y:S01]  /*5590*/  FFMA.FTZ R168, R48, R4.reuse, -R7.reuse ;  /* 0x0000000430a87223 */ /* 0x180fe20000010807 */
[-C--:B------:R-:W-:Y:S01]  /*55a0*/  FFMA.FTZ R170, R52, R4.reuse, -R7 ;  /* 0x0000000434aa7223 */ /* 0x080fe20000010807 */
[-CC-:B------:R-:W-:Y:S01]  /*55b0*/  FFMA.FTZ R169, R50, R4.reuse, -R77.reuse ;  /* 0x0000000432a97223 */ /* 0x180fe2000001084d */
[----:B------:R-:W-:Y:S01]  /*55c0*/  FFMA.FTZ R171, R54, R4, -R77 ;  /* 0x0000000436ab7223 */ /* 0x000fe2000001084d */
[----:B------:R-:W-:Y:S01]  /*55d0*/  MUFU.EX2 R86, R86 ;  /* 0x0000005600567308 */ /* 0x000fe20000000800 */
[----:B------:R-:W-:Y:S01]  /*55e0*/  HGMMA.64x128x16.F32 R88, R152, gdesc[UR8].tnspB, R88, gsb0 ;  /* 0x41e0000898587df0 */ /* 0x000fe20008000858 */
[----:B------:R-:W-:Y:S01]  /*55f0*/  UIADD3 UR10, UR4, 0x280, URZ ;  /* 0x00000280040a7890 */ /* 0x000fe2000fffe03f */
[----:B------:R-:W-:-:S05]  /*5600*/  UMOV UR11, 0x40000040 ;  /* 0x40000040000b7882 */ /* 0x000fca0000000000 */
[----:B------:R-:W-:Y:S08]  /*5610*/  MUFU.EX2 R168, R168 ;  /* 0x000000a800a87308 */ /* 0x000ff00000000800 */
[----:B------:R-:W-:Y:S08]  /*5620*/  MUFU.EX2 R169, R169 ;  /* 0x000000a900a97308 */ /* 0x000ff00000000800 */
[----:B------:R-:W-:Y:S08]  /*5630*/  MUFU.EX2 R170, R170 ;  /* 0x000000aa00aa7308 */ /* 0x000ff00000000800 */
[----:B------:R-:W-:Y:S08]  /*5640*/  MUFU.EX2 R171, R171 ;  /* 0x000000ab00ab7308 */ /* 0x000ff00000000800 */
[----:B------:R-:W5:Y:S01]  /*5650*/  MUFU.EX2 R73, R73 ;  /* 0x0000004900497308 */ /* 0x000f620000000800 */
[----:B------:R-:W-:-:S02]  /*5660*/  WARPGROUP.DEPBAR.LE gsb0, 0x0 ;  /* 0x00008000000079c5 */ /* 0x000fc40000010000 */
[----:B------:R-:W-:Y:S01]  /*5670*/  WARPGROUP.ARRIVE ;  /* 0x00000000000079c5 */ /* 0x000fe20000000000 */
[-CC-:B------:R-:W-:Y:S01]  /*5680*/  FFMA.FTZ R152, R56, R4.reuse, -R7.reuse ;  /* 0x0000000438987223 */ /* 0x180fe20000010807 */
[-C--:B------:R-:W-:Y:S01]  /*5690*/  FFMA.FTZ R154, R60, R4.reuse, -R7 ;  /* 0x000000043c9a7223 */ /* 0x080fe20000010807 */
[-CC-:B------:R-:W-:Y:S01]  /*56a0*/  FFMA.FTZ R153, R58, R4.reuse, -R77.reuse ;  /* 0x000000043a997223 */ /* 0x180fe2000001084d */
[----:B------:R-:W-:Y:S02]  /*56b0*/  FFMA.FTZ R155, R62, R4, -R77 ;  /* 0x000000043e9b7223 */ /* 0x000fe4000001084d */
[----:B------:R-:W-:Y:S01]  /*56c0*/  HGMMA.64x128x16.F32 R88, R156, gdesc[UR8].tnspB, R88, gsb0 ;  /* 0x41e000089c587df0 */ /* 0x000fe20008000858 */
[----:B------:R-:W-:Y:S01]  /*56d0*/  UIADD3 UR10, UR4, 0x300, URZ ;  /* 0x00000300040a7890 */ /* 0x000fe2000fffe03f */
[----:B------:R-:W-:Y:S01]  /*56e0*/  MUFU.EX2 R152, R152 ;  /* 0x0000009800987308 */ /* 0x000fe20000000800 */
[----:B------:R-:W-:Y:S01]  /*56f0*/  UMOV UR11, 0x40000040 ;  /* 0x40000040000b7882 */ /* 0x000fe20000000000 */
[----:B------:R-:W-:-:S06]  /*5700*/  UIADD3 UR4, UR4, 0x380, URZ ;  /* 0x0000038004047890 */ /* 0x000fcc000fffe03f */
[----:B------:R-:W-:Y:S01]  /*5710*/  MUFU.EX2 R153, R153 ;  /* 0x0000009900997308 */ /* 0x000fe20000000800 */
[----:B------:R-:W-:Y:S01]  /*5720*/  UMOV UR6, UR4 ;  /* 0x0000000400067c82 */ /* 0x000fe20008000000 */
[----:B------:R-:W-:-:S06]  /*5730*/  R2UR UR4, R2 ;  /* 0x00000000020472ca */ /* 0x000fcc00000e0000 */
[----:B------:R-:W-:Y:S08]  /*5740*/  MUFU.EX2 R154, R154 ;  /* 0x0000009a009a7308 */ /* 0x000ff00000000800 */
[----:B------:R-:W-:Y:S01]  /*5750*/  MUFU.EX2 R155, R155 ;  /* 0x0000009b009b7308 */ /* 0x000fe20000000800 */
[----:B------:R-:W-:Y:S02]  /*5760*/  WARPGROUP.DEPBAR.LE gsb0, 0x0 ;  /* 0x00008000000079c5 */ /* 0x000fe40000010000 */
[----:B------:R-:W-:Y:S01]  /*5770*/  WARPGROUP.ARRIVE ;  /* 0x00000000000079c5 */ /* 0x000fe20000000000 */
[-CC-:B------:R-:W-:Y:S01]  /*5780*/  FFMA.FTZ R156, R64, R4.reuse, -R7.reuse ;  /* 0x00000004409c7223 */ /* 0x180fe20000010807 */
[-C--:B------:R-:W-:Y:S01]  /*5790*/  FFMA.FTZ R158, R68, R4.reuse, -R7 ;  /* 0x00000004449e7223 */ /* 0x080fe20000010807 */
[----:B------:R-:W-:Y:S01]  /*57a0*/  FADD.FTZ R7, -R9, R10 ;  /* 0x0000000a09077221 */ /* 0x000fe20000010100 */
[-CC-:B------:R-:W-:Y:S01]  /*57b0*/  FFMA.FTZ R10, R26, R4.reuse, -R77.reuse ;  /* 0x000000041a0a7223 */ /* 0x180fe2000001084d */
[-C--:B------:R-:W-:Y:S01]  /*57c0*/  FFMA.FTZ R26, R31, R4.reuse, -R77 ;  /* 0x000000041f1a7223 */ /* 0x080fe2000001084d */
[----:B------:R-:W-:Y:S01]  /*57d0*/  HGMMA.64x128x16.F32 R88, R160, gdesc[UR8].tnspB, R88, gsb0 ;  /* 0x41e00008a0587df0 */ /* 0x000fe20008000858 */
[----:B------:R-:W-:Y:S01]  /*57e0*/  FMUL.FTZ R7, R7, R4 ;  /* 0x0000000407077220 */ /* 0x000fe20000410000 */
[----:B------:R-:W-:Y:S01]  /*57f0*/  MUFU.EX2 R156, R156 ;  /* 0x0000009c009c7308 */ /* 0x000fe20000000800 */
[----:B0-----:R-:W-:-:S02]  /*5800*/  F2FP.F16.F32.PACK_AB R157, R67, R66 ;  /* 0x00000042439d723e */ /* 0x001fc400000000ff */
[----:B-1----:R-:W-:-:S05]  /*5810*/  F2FP.F16.F32.PACK_AB R159, R71, R70 ;  /* 0x00000046479f723e */ /* 0x002fca00000000ff */
[----:B------:R-:W-:Y:S08]  /*5820*/  MUFU.EX2 R7, R7 ;  /* 0x0000000700077308 */ /* 0x000ff00000000800 */
[----:B------:R-:W0:Y:S08]  /*5830*/  MUFU.EX2 R10, R10 ;  /* 0x0000000a000a7308 */ /* 0x000e300000000800 */
[----:B------:R-:W1:Y:S08]  /*5840*/  MUFU.EX2 R26, R26 ;  /* 0x0000001a001a7308 */ /* 0x000e700000000800 */
[----:B------:R-:W-:Y:S01]  /*5850*/  MUFU.EX2 R158, R158 ;  /* 0x0000009e009e7308 */ /* 0x000fe20000000800 */
[----:B------:R-:W-:-:S02]  /*5860*/  WARPGROUP.DEPBAR.LE gsb0, 0x0 ;  /* 0x00008000000079c5 */ /* 0x000fc40000010000 */
[----:B------:R-:W-:Y:S01]  /*5870*/  WARPGROUP.ARRIVE ;  /* 0x00000000000079c5 */ /* 0x000fe20000000000 */
[----:B------:R-:W-:Y:S02]  /*5880*/  F2FP.F16.F32.PACK_AB R160, R61, R12 ;  /* 0x0000000c3da0723e */ /* 0x000fe400000000ff */
[----:B--2---:R-:W-:Y:S02]  /*5890*/  F2FP.F16.F32.PACK_AB R161, R75, R74 ;  /* 0x0000004a4ba1723e */ /* 0x004fe400000000ff */
[----:B---3--:R-:W-:Y:S01]  /*58a0*/  F2FP.F16.F32.PACK_AB R162, R65, R14 ;  /* 0x0000000e41a2723e */ /* 0x008fe200000000ff */
[----:B------:R-:W-:Y:S01]  /*58b0*/  HGMMA.64x128x16.F32 R88, R164, gdesc[UR4].tnspB, R88, gsb0 ;  /* 0x41e00004a4587df0 */ /* 0x000fe20008000858 */
[----:B----4-:R-:W-:Y:S02]  /*58c0*/  F2FP.F16.F32.PACK_AB R163, R79, R78 ;  /* 0x0000004e4fa3723e */ /* 0x010fe400000000ff */
[----:B------:R-:W-:Y:S02]  /*58d0*/  WARPGROUP.DEPBAR.LE gsb0, 0x0 ;  /* 0x00008000000079c5 */ /* 0x000fe40000010000 */
[----:B------:R2:W-:Y:S01]  /*58e0*/  @!P1 SYNCS.ARRIVE.TRANS64.RED.A1T0 RZ, [R27+URZ], RZ ;  /* 0x000000ff1bff99a7 */ /* 0x0005e2000810043f */
[----:B-----5:R-:W-:-:S02]  /*58f0*/  F2FP.F16.F32.PACK_AB R164, R69, R20 ;  /* 0x0000001445a4723e */ /* 0x020fc400000000ff */
[----:B------:R-:W-:Y:S02]  /*5900*/  F2FP.F16.F32.PACK_AB R165, R83, R82 ;  /* 0x0000005253a5723e */ /* 0x000fe400000000ff */
[----:B------:R-:W-:Y:S01]  /*5910*/  F2FP.F16.F32.PACK_AB R166, R73, R24 ;  /* 0x0000001849a6723e */ /* 0x000fe200000000ff */
[----:B--2---:R-:W-:Y:S02]  /*5920*/  @!P1 VIADD R27, R8, 0x34860 ;  /* 0x00034860081b9836 */ /* 0x004fe40000000000 */
[----:B0-----:R-:W-:Y:S01]  /*5930*/  FFMA.FTZ R8, R7, R5, R10 ;  /* 0x0000000507087223 */ /* 0x001fe2000001000a */
[----:B------:R-:W-:Y:S01]  /*5940*/  FADD.FTZ R5, R13, R6 ;  /* 0x000000060d057221 */ /* 0x000fe20000010000 */
[-CC-:B------:R-:W-:Y:S01]  /*5950*/  FFMA.FTZ R6, R63, R4.reuse, -R77.reuse ;  /* 0x000000043f067223 */ /* 0x180fe2000001084d */
[----:B------:R-:W-:Y:S01]  /*5960*/  FFMA.FTZ R77, R87, R4, -R77 ;  /* 0x00000004574d7223 */ /* 0x000fe2000001084d */
[C---:B------:R-:W-:Y:S01]  /*5970*/  FADD.FTZ R8, R181.reuse, R8 ;  /* 0x00000008b5087221 */ /* 0x040fe20000010000 */
[----:B------:R-:W-:Y:S01]  /*5980*/  @!P1 PRMT R27, RZ, 0x654, R27 ;  /* 0x00000654ff1b9816 */ /* 0x000fe2000000001b */
[----:B------:R-:W-:Y:S01]  /*5990*/  FADD.FTZ R42, R182, R5 ;  /* 0x00000005b62a7221 */ /* 0x000fe20000010000 */
[----:B------:R-:W-:Y:S01]  /*59a0*/  F2FP.F16.F32.PACK_AB R181, R181, R10 ;  /* 0x0000000ab5b5723e */ /* 0x000fe200000000ff */
[----:B------:R-:W-:Y:S01]  /*59b0*/  FADD.FTZ R5, R183, R8 ;  /* 0x00000008b7057221 */ /* 0x000fe20000010000 */
[----:B------:R0:W-:Y:S01]  /*59c0*/  @!P1 SYNCS.ARRIVE.TRANS64.RED.A1T0 RZ, [R27+URZ], RZ ;  /* 0x000000ff1bff99a7 */ /* 0x0001e2000810043f */
[----:B------:R-:W2:Y:S01]  /*59d0*/  MUFU.EX2 R6, R6 ;  /* 0x0000000600067308 */ /* 0x000ea20000000800 */
[----:B------:R-:W-:Y:S01]  /*59e0*/  F2FP.F16.F32.PACK_AB R182, R15, R182 ;  /* 0x000000b60fb6723e */ /* 0x000fe200000000ff */
[C---:B-1----:R-:W-:Y:S01]  /*59f0*/  FADD.FTZ R8, R26.reuse, R5 ;  /* 0x000000051a087221 */ /* 0x042fe20000010000 */
[----:B------:R-:W-:-:S03]  /*5a00*/  F2FP.F16.F32.PACK_AB R183, R26, R183 ;  /* 0x000000b71ab7723e */ /* 0x000fc600000000ff */
[----:B------:R-:W-:Y:S01]  /*5a10*/  FADD.FTZ R5, R177, R8 ;  /* 0x00000008b1057221 */ /* 0x000fe20000010000 */
[----:B0-----:R-:W-:Y:S01]  /*5a20*/  FADD.FTZ R27, R15, R42 ;  /* 0x0000002a0f1b7221 */ /* 0x001fe20000010000 */
[----:B------:R-:W0:Y:S01]  /*5a30*/  MUFU.EX2 R77, R77 ;  /* 0x0000004d004d7308 */ /* 0x000e220000000800 */
[C---:B------:R-:W-:Y:S01]  /*5a40*/  F2FP.F16.F32.PACK_AB R177, R28.reuse, R177 ;  /* 0x000000b11cb1723e */ /* 0x040fe200000000ff */
[----:B------:R-:W-:Y:S01]  /*5a50*/  FADD.FTZ R8, R28, R5 ;  /* 0x000000051c087221 */ /* 0x000fe20000010000 */
[----:B------:R-:W-:Y:S01]  /*5a60*/  FADD.FTZ R42, R176, R27 ;  /* 0x0000001bb02a7221 */ /* 0x000fe20000010000 */
[----:B------:R-:W-:Y:S02]  /*5a70*/  F2FP.F16.F32.PACK_AB R176, R21, R176 ;  /* 0x000000b015b0723e */ /* 0x000fe400000000ff */
[----:B------:R-:W-:Y:S01]  /*5a80*/  FADD.FTZ R5, R179, R8 ;  /* 0x00000008b3057221 */ /* 0x000fe20000010000 */
[----:B------:R-:W-:Y:S01]  /*5a90*/  FADD.FTZ R27, R21, R42 ;  /* 0x0000002a151b7221 */ /* 0x000fe20000010000 */
[----:B------:R-:W-:-:S02]  /*5aa0*/  F2FP.F16.F32.PACK_AB R179, R30, R179 ;  /* 0x000000b31eb3723e */ /* 0x000fc400000000ff */
[----:B------:R-:W-:Y:S01]  /*5ab0*/  FADD.FTZ R8, R30, R5 ;  /* 0x000000051e087221 */ /* 0x000fe20000010000 */
[----:B------:R-:W-:Y:S01]  /*5ac0*/  FADD.FTZ R42, R178, R27 ;  /* 0x0000001bb22a7221 */ /* 0x000fe20000010000 */
[----:B------:R-:W-:Y:S02]  /*5ad0*/  F2FP.F16.F32.PACK_AB R178, R25, R178 ;  /* 0x000000b219b2723e */ /* 0x000fe400000000ff */
[----:B------:R-:W-:Y:S01]  /*5ae0*/  FADD.FTZ R5, R173, R8 ;  /* 0x00000008ad057221 */ /* 0x000fe20000010000 */
[----:B------:R-:W-:Y:S01]  /*5af0*/  FADD.FTZ R27, R25, R42 ;  /* 0x0000002a191b7221 */ /* 0x000fe20000010000 */
[C---:B------:R-:W-:Y:S02]  /*5b00*/  F2FP.F16.F32.PACK_AB R173, R32.reuse, R173 ;  /* 0x000000ad20ad723e */ /* 0x040fe400000000ff */
[----:B------:R-:W-:Y:S01]  /*5b10*/  FADD.FTZ R8, R32, R5 ;  /* 0x0000000520087221 */ /* 0x000fe20000010000 */
[----:B------:R-:W-:Y:S01]  /*5b20*/  FADD.FTZ R42, R172, R27 ;  /* 0x0000001bac2a7221 */ /* 0x000fe20000010000 */
[----:B------:R-:W-:-:S02]  /*5b30*/  F2FP.F16.F32.PACK_AB R172, R29, R172 ;  /* 0x000000ac1dac723e */ /* 0x000fc400000000ff */
[----:B------:R-:W-:Y:S01]  /*5b40*/  FADD.FTZ R5, R175, R8 ;  /* 0x00000008af057221 */ /* 0x000fe20000010000 */
[----:B------:R-:W-:Y:S01]  /*5b50*/  FADD.FTZ R27, R29, R42 ;  /* 0x0000002a1d1b7221 */ /* 0x000fe20000010000 */
[C---:B------:R-:W-:Y:S02]  /*5b60*/  F2FP.F16.F32.PACK_AB R175, R34.reuse, R175 ;  /* 0x000000af22af723e */ /* 0x040fe400000000ff */
        /* <DEDUP_REMOVED lines=23> */
[----:B--2---:R-:W-:-:S02]  /*5ce0*/  F2FP.F16.F32.PACK_AB R155, R6, R155 ;  /* 0x0000009b069b723e */ /* 0x004fc400000000ff */
[----:B------:R-:W-:Y:S01]  /*5cf0*/  FADD.FTZ R5, R6, R5 ;  /* 0x0000000506057221 */ /* 0x000fe20000010000 */
[----:B------:R-:W-:Y:S01]  /*5d00*/  FADD.FTZ R10, R154, R13 ;  /* 0x0000000d9a0a7221 */ /* 0x000fe20000010000 */
[C---:B------:R-:W-:Y:S02]  /*5d10*/  F2FP.F16.F32.PACK_AB R154, R49.reuse, R154 ;  /* 0x0000009a319a723e */ /* 0x040fe400000000ff */
[----:B------:R-:W-:Y:S01]  /*5d20*/  FADD.FTZ R5, R66, R5 ;  /* 0x0000000542057221 */ /* 0x000fe20000010000 */
[----:B------:R-:W-:Y:S01]  /*5d30*/  FADD.FTZ R13, R49, R10 ;  /* 0x0000000a310d7221 */ /* 0x000fe20000010000 */
[----:B0-----:R-:W-:Y:S01]  /*5d40*/  F2FP.F16.F32.PACK_AB R167, R77, R86 ;  /* 0x000000564da7723e */ /* 0x001fe200000000ff */
[----:B------:R-:W-:Y:S02]  /*5d50*/  IMAD.MOV.U32 R10, RZ, RZ, R9 ;  /* 0x000000ffff0a7224 */ /* 0x000fe400078e0009 */
[----:B------:R-:W-:Y:S01]  /*5d60*/  FADD.FTZ R5, R67, R5 ;  /* 0x0000000543057221 */ /* 0x000fe20000010000 */
[----:B------:R-:W-:Y:S01]  /*5d70*/  FADD.FTZ R8, R156, R13 ;  /* 0x0000000d9c087221 */ /* 0x000fe20000010000 */
[----:B------:R-:W-:-:S02]  /*5d80*/  F2FP.F16.F32.PACK_AB R156, R53, R156 ;  /* 0x0000009c359c723e */ /* 0x000fc400000000ff */
[----:B------:R-:W-:Y:S01]  /*5d90*/  FADD.FTZ R5, R70, R5 ;  /* 0x0000000546057221 */ /* 0x000fe20000010000 */
[----:B------:R-:W-:-:S03]  /*5da0*/  FADD.FTZ R13, R53, R8 ;  /* 0x00000008350d7221 */ /* 0x000fc60000010000 */
[----:B------:R-:W-:Y:S01]  /*5db0*/  FADD.FTZ R5, R71, R5 ;  /* 0x0000000547057221 */ /* 0x000fe20000010000 */
[----:B------:R-:W-:Y:S01]  /*5dc0*/  FADD.FTZ R8, R158, R13 ;  /* 0x0000000d9e087221 */ /* 0x000fe20000010000 */
[C---:B------:R-:W-:Y:S02]  /*5dd0*/  F2FP.F16.F32.PACK_AB R158, R57.reuse, R158 ;  /* 0x0000009e399e723e */ /* 0x040fe400000000ff */
[----:B------:R-:W-:Y:S01]  /*5de0*/  FADD.FTZ R5, R74, R5 ;  /* 0x000000054a057221 */ /* 0x000fe20000010000 */
[----:B------:R-:W-:-:S03]  /*5df0*/  FADD.FTZ R13, R57, R8 ;  /* 0x00000008390d7221 */ /* 0x000fc60000010000 */
[----:B------:R-:W-:Y:S01]  /*5e00*/  FADD.FTZ R5, R75, R5 ;  /* 0x000000054b057221 */ /* 0x000fe20000010000 */
[----:B------:R-:W-:Y:S01]  /*5e10*/  FADD.FTZ R8, R12, R13 ;  /* 0x0000000d0c087221 */ /* 0x000fe20000010000 */
[----:B------:R-:W-:Y:S02]  /*5e20*/  IMAD.MOV.U32 R12, RZ, RZ, R3 ;  /* 0x000000ffff0c7224 */ /* 0x000fe400078e0003 */
[----:B------:R-:W-:Y:S01]  /*5e30*/  FADD.FTZ R5, R78, R5 ;  /* 0x000000054e057221 */ /* 0x000fe20000010000 */
[----:B------:R-:W-:Y:S01]  /*5e40*/  FADD.FTZ R13, R61, R8 ;  /* 0x000000083d0d7221 */ /* 0x000fe20000010000 */
[----:B------:R-:W-:Y:S02]  /*5e50*/  IMAD.MOV.U32 R8, RZ, RZ, R16 ;  /* 0x000000ffff087224 */ /* 0x000fe400078e0010 */
[----:B------:R-:W-:Y:S01]  /*5e60*/  FADD.FTZ R5, R79, R5 ;  /* 0x000000054f057221 */ /* 0x000fe20000010000 */
[----:B------:R-:W-:-:S03]  /*5e70*/  FADD.FTZ R6, R14, R13 ;  /* 0x0000000d0e067221 */ /* 0x000fc60000010000 */
[----:B------:R-:W-:Y:S01]  /*5e80*/  FADD.FTZ R5, R82, R5 ;  /* 0x0000000552057221 */ /* 0x000fe20000010000 */
[----:B------:R-:W-:-:S03]  /*5e90*/  FADD.FTZ R13, R65, R6 ;  /* 0x00000006410d7221 */ /* 0x000fc60000010000 */
[----:B------:R-:W-:Y:S01]  /*5ea0*/  FADD.FTZ R5, R83, R5 ;  /* 0x0000000553057221 */ /* 0x000fe20000010000 */
[----:B------:R-:W-:-:S03]  /*5eb0*/  FADD.FTZ R6, R20, R13 ;  /* 0x0000000d14067221 */ /* 0x000fc60000010000 */
[----:B------:R-:W-:Y:S01]  /*5ec0*/  FADD.FTZ R5, R86, R5 ;  /* 0x0000000556057221 */ /* 0x000fe20000010000 */
[----:B------:R-:W-:-:S03]  /*5ed0*/  FADD.FTZ R13, R69, R6 ;  /* 0x00000006450d7221 */ /* 0x000fc60000010000 */
[----:B------:R-:W-:Y:S01]  /*5ee0*/  FADD.FTZ R5, R77, R5 ;  /* 0x000000054d057221 */ /* 0x000fe20000010000 */
[----:B------:R-:W-:-:S04]  /*5ef0*/  FADD.FTZ R6, R24, R13 ;  /* 0x0000000d18067221 */ /* 0x000fc80000010000 */
[----:B------:R-:W-:Y:S01]  /*5f00*/  FADD.FTZ R6, R73, R6 ;  /* 0x0000000649067221 */ /* 0x000fe20000010000 */
[----:B------:R-:W-:Y:S06]  /*5f10*/  @P2 BRA `(.L_x_385) ;  /* 0xffffffdc00c02947 */ /* 0x000fec000383ffff */
.L_x_376:
        /* <DEDUP_REMOVED lines=67> */
.L_x_386:
[----:B------:R-:W-:Y:S01]  /*6350*/  IMAD R14, R2, 0x8, R0 ;  /* 0x00000008020e7824 */ /* 0x000fe200078e0200 */
[----:B------:R-:W-:-:S04]  /*6360*/  SHF.L.U32 R7, R16, 0x1f, RZ ;  /* 0x0000001f10077819 */ /* 0x000fc800000006ff */
[----:B------:R0:W1:Y:S01]  /*6370*/  SYNCS.PHASECHK.TRANS64.TRYWAIT P2, [R14+URZ+0x34850], R7 ;  /* 0x034850070e0075a7 */ /* 0x000062000804017f */
[----:B------:R-:W-:Y:S05]  /*6380*/  @!P0 BRA `(.L_x_387) ;  /* 0x0000000000048947 */ /* 0x000fea0003800000 */
[----:B------:R-:W-:Y:S01]  /*6390*/  BPT.TRAP 0x1 ;  /* 0x000000040000795c */ /* 0x000fe20000300000 */
.L_x_387:
[----:B-1----:R-:W-:Y:S05]  /*63a0*/  @P2 BRA `(.L_x_388) ;  /* 0x0000000000082947 */ /* 0x002fea0003800000 */
[----:B------:R-:W1:Y:S02]  /*63b0*/  SYNCS.PHASECHK.TRANS64.TRYWAIT P0, [R14+URZ+0x34850], R7 ;  /* 0x034850070e0075a7 */ /* 0x000e64000800017f */
[----:B-1----:R-:W-:Y:S05]  /*63c0*/  @!P0 BRA `(.L_x_389) ;  /* 0x0000009000408947 */ /* 0x002fea0003800000 */
.L_x_388:
[----:B------:R-:W-:Y:S05]  /*63d0*/  WARPSYNC.ALL ;  /* 0x0000000000007948 */ /* 0x000fea0003800000 */
[----:B------:R-:W-:Y:S01]  /*63e0*/  VIADD R0, R0, 0x400 ;  /* 0x0000040000007836 */ /* 0x000fe20000000000 */
[----:B------:R-:W-:Y:S01]  /*63f0*/  WARPGROUP.ARRIVE ;  /* 0x00000000000079c5 */ /* 0x000fe20000000000 */
[----:B------:R-:W-:Y:S01]  /*6400*/  IMAD.MOV.U32 R13, RZ, RZ, 0x40000040 ;  /* 0x40000040ff0d7424 */ /* 0x000fe200078e00ff */
[----:B01----:R-:W0:Y:S01]  /*6410*/  SHFL.BFLY PT, R7, R6, 0x2, 0x1f ;  /* 0x0c401f0006077f89 */ /* 0x003e2200000e0000 */
[----:B------:R-:W-:Y:S01]  /*6420*/  IMAD.MOV.U32 R20, RZ, RZ, -0x800000 ;  /* 0xff800000ff147424 */ /* 0x000fe200078e00ff */
[----:B------:R-:W-:Y:S01]  /*6430*/  SHF.R.U32.HI R0, RZ, 0x4, R0 ;  /* 0x00000004ff007819 */ /* 0x000fe20000011600 */
[----:B------:R-:W-:-:S03]  /*6440*/  VIADD R186, R186, 0x1 ;  /* 0x00000001baba7836 */ /* 0x000fc60000000000 */
[----:B------:R-:W-:-:S04]  /*6450*/  LOP3.LUT R0, R0, 0x3fff, RZ, 0xc0, !PT ;  /* 0x00003fff00007812 */ /* 0x000fc800078ec0ff */
[----:B------:R-:W-:Y:S02]  /*6460*/  LOP3.LUT R11, R0, 0x4000000, RZ, 0xfc, !PT ;  /* 0x04000000000b7812 */ /* 0x000fe400078efcff */
[----:B------:R-:W1:Y:S03]  /*6470*/  SHFL.BFLY PT, R0, R5, 0x2, 0x1f ;  /* 0x0c401f0005007f89 */ /* 0x000e6600000e0000 */
[----:B------:R-:W-:Y:S02]  /*6480*/  IMAD R10, R2, 0x800, R11 ;  /* 0x00000800020a7824 */ /* 0x000fe400078e020b */
[----:B------:R-:W-:Y:S02]  /*6490*/  IMAD.MOV.U32 R11, RZ, RZ, 0x40000040 ;  /* 0x40000040ff0b7424 */ /* 0x000fe400078e00ff */
[C---:B------:R-:W-:Y:S01]  /*64a0*/  VIADD R12, R10.reuse, 0x80 ;  /* 0x000000800a0c7836 */ /* 0x040fe20000000000 */
[----:B------:R-:W-:-:S02]  /*64b0*/  R2UR UR6, R10 ;  /* 0x000000000a0672ca */ /* 0x000fc400000e0000 */
[----:B------:R-:W-:Y:S01]  /*64c0*/  R2UR UR7, R11 ;  /* 0x000000000b0772ca */ /* 0x000fe200000e0000 */
[----:B------:R-:W-:Y:S02]  /*64d0*/  IMAD.MOV.U32 R11, RZ, RZ, 0x40000040 ;  /* 0x40000040ff0b7424 */ /* 0x000fe400078e00ff */
[----:B0-----:R-:W-:-:S10]  /*64e0*/  FADD.FTZ R7, R7, R6 ;  /* 0x0000000607077221 */ /* 0x001fd40000010000 */
[----:B------:R-:W-:Y:S01]  /*64f0*/  HGMMA.64x128x16.F32 R24, R180, gdesc[UR4].tnspB, R24, gsb0 ;  /* 0x41e00004b4187df0 */ /* 0x000fe20008000818 */
[----:B------:R-:W-:Y:S01]  /*6500*/  R2UR UR6, R12 ;  /* 0x000000000c0672ca */ /* 0x000fe200000e0000 */
[----:B------:R-:W-:Y:S01]  /*6510*/  VIADD R12, R10, 0x100 ;  /* 0x000001000a0c7836 */ /* 0x000fe20000000000 */
[----:B------:R-:W-:Y:S01]  /*6520*/  R2UR UR7, R13 ;  /* 0x000000000d0772ca */ /* 0x000fe200000e0000 */
[----:B------:R-:W-:Y:S02]  /*6530*/  IMAD.MOV.U32 R13, RZ, RZ, 0x40000040 ;  /* 0x40000040ff0d7424 */ /* 0x000fe400078e00ff */
[----:B-1----:R-:W-:Y:S02]  /*6540*/  FADD.FTZ R8, R0, R5 ;  /* 0x0000000500087221 */ /* 0x002fe40000010000 */
[----:B------:R-:W0:Y:S02]  /*6550*/  SHFL.BFLY PT, R0, R7, 0x1, 0x1f ;  /* 0x0c201f0007007f89 */ /* 0x000e2400000e0000 */
[----:B0-----:R-:W-:Y:S01]  /*6560*/  FADD.FTZ R15, R7, R0 ;  /* 0x00000000070f7221 */ /* 0x001fe20000010000 */
[----:B------:R-:W-:-:S02]  /*6570*/  @!P1 VIADD R7, R14, 0x34860 ;  /* 0x000348600e079836 */ /* 0x000fc40000000000 */
[----:B------:R-:W-:Y:S02]  /*6580*/  IMAD.MOV.U32 R0, RZ, RZ, -0x800000 ;  /* 0xff800000ff007424 */ /* 0x000fe400078e00ff */
[----:B------:R-:W-:Y:S02]  /*6590*/  FSETP.NE.FTZ.AND P0, PT, R15, RZ, PT ;  /* 0x000000ff0f00720b */ /* 0x000fe40003f15000 */
[----:B------:R-:W-:-:S11]  /*65a0*/  @!P1 PRMT R7, RZ, 0x654, R7 ;  /* 0x00000654ff079816 */ /* 0x000fd60000000007 */
[----:B------:R-:W-:Y:S01]  /*65b0*/  @P0 FMUL.FTZ R6, R4, 0.69314718246459960938 ;  /* 0x3f31721804060820 */ /* 0x000fe20000410000 */
[----:B------:R-:W-:Y:S02]  /*65c0*/  WARPGROUP.DEPBAR.LE gsb0, 0x0 ;  /* 0x00008000000079c5 */ /* 0x000fe40000010000 */
[----:B------:R-:W-:-:S06]  /*65d0*/  WARPGROUP.ARRIVE ;  /* 0x00000000000079c5 */ /* 0x000fcc0000000000 */
[----:B------:R-:W-:Y:S01]  /*65e0*/  HGMMA.64x128x16.F32 R24, R176, gdesc[UR4].tnspB, R24, gsb0 ;  /* 0x41e00004b0187df0 */ /* 0x000fe20008000818 */
[----:B------:R-:W-:Y:S01]  /*65f0*/  R2UR UR6, R12 ;  /* 0x000000000c0672ca */ /* 0x000fe200000e0000 */
[----:B------:R-:W-:Y:S01]  /*6600*/  VIADD R12, R10, 0x180 ;  /* 0x000001800a0c7836 */ /* 0x000fe20000000000 */
[----:B------:R-:W-:Y:S01]  /*6610*/  R2UR UR7, R13 ;  /* 0x000000000d0772ca */ /* 0x000fe200000e0000 */
[----:B------:R-:W-:Y:S01]  /*6620*/  IMAD.MOV.U32 R13, RZ, RZ, 0x40000040 ;  /* 0x40000040ff0d7424 */ /* 0x000fe200078e00ff */
[----:B------:R-:W-:Y:S02]  /*6630*/  WARPGROUP.DEPBAR.LE gsb0, 0x0 ;  /* 0x00008000000079c5 */ /* 0x000fe40000010000 */
[----:B------:R-:W-:-:S09]  /*6640*/  WARPGROUP.ARRIVE ;  /* 0x00000000000079c5 */ /* 0x000fd20000000000 */
        /* <DEDUP_REMOVED lines=16> */
[C---:B------:R-:W-:Y:S01]  /*6750*/  VIADD R12, R10.reuse, 0x300 ;  /* 0x000003000a0c7836 */ /* 0x040fe20000000000 */
[----:B------:R-:W-:Y:S01]  /*6760*/  R2UR UR7, R13 ;  /* 0x000000000d0772ca */ /* 0x000fe200000e0000 */
[----:B------:R-:W-:Y:S02]  /*6770*/  IMAD.MOV.U32 R13, RZ, RZ, 0x40000040 ;  /* 0x40000040ff0d7424 */ /* 0x000fe400078e00ff */
[----:B------:R-:W-:Y:S01]  /*6780*/  VIADD R10, R10, 0x380 ;  /* 0x000003800a0a7836 */ /* 0x000fe20000000000 */
[----:B------:R-:W-:Y:S02]  /*6790*/  WARPGROUP.DEPBAR.LE gsb0, 0x0 ;  /* 0x00008000000079c5 */ /* 0x000fe40000010000 */
[----:B------:R-:W-:-:S07]  /*67a0*/  WARPGROUP.ARRIVE ;  /* 0x00000000000079c5 */ /* 0x000fce0000000000 */
[----:B------:R-:W-:Y:S01]  /*67b0*/  HGMMA.64x128x16.F32 R24, R156, gdesc[UR4].tnspB, R24, gsb0 ;  /* 0x41e000049c187df0 */ /* 0x000fe20008000818 */
[----:B------:R-:W-:Y:S02]  /*67c0*/  R2UR UR6, R12 ;  /* 0x000000000c0672ca */ /* 0x000fe400000e0000 */
[----:B------:R-:W-:Y:S01]  /*67d0*/  R2UR UR7, R13 ;  /* 0x000000000d0772ca */ /* 0x000fe200000e0000 */
[----:B------:R-:W-:Y:S02]  /*67e0*/  VIADD R13, R2, 0x1 ;  /* 0x00000001020d7836 */ /* 0x000fe40000000000 */
[----:B------:R-:W-:-:S03]  /*67f0*/  IMAD.MOV.U32 R2, RZ, RZ, RZ ;  /* 0x000000ffff027224 */ /* 0x000fc600078e00ff */
[----:B------:R-:W-:-:S03]  /*6800*/  ISETP.NE.AND P2, PT, R13, 0x2, PT ;  /* 0x000000020d00780c */ /* 0x000fc60003f45270 */
[----:B------:R-:W-:Y:S01]  /*6810*/  @P0 MUFU.RCP R2, R15 ;  /* 0x0000000f00020308 */ /* 0x000fe20000001000 */
[----:B------:R-:W-:-:S04]  /*6820*/  SEL R5, RZ, 0x1, P2 ;  /* 0x00000001ff057807 */ /* 0x000fc80001000000 */
[----:B------:R-:W-:Y:S01]  /*6830*/  LOP3.LUT R16, R16, R5, RZ, 0x3c, !PT ;  /* 0x0000000510107212 */ /* 0x000fe200078e3cff */
[----:B------:R-:W-:Y:S02]  /*6840*/  WARPGROUP.DEPBAR.LE gsb0, 0x0 ;  /* 0x00008000000079c5 */ /* 0x000fe40000010000 */
[----:B------:R-:W-:-:S06]  /*6850*/  WARPGROUP.ARRIVE ;  /* 0x00000000000079c5 */ /* 0x000fcc0000000000 */
[----:B------:R-:W-:Y:S01]  /*6860*/  HGMMA.64x128x16.F32 R24, R160, gdesc[UR4].tnspB, R24, gsb0 ;  /* 0x41e00004a0187df0 */ /* 0x000fe20008000818 */
[----:B------:R-:W-:Y:S02]  /*6870*/  R2UR UR6, R10 ;  /* 0x000000000a0672ca */ /* 0x000fe400000e0000 */
[----:B------:R-:W-:Y:S01]  /*6880*/  R2UR UR7, R11 ;  /* 0x000000000b0772ca */ /* 0x000fe200000e0000 */
[----:B------:R-:W0:Y:S01]  /*6890*/  @P0 MUFU.LG2 R10, R15 ;  /* 0x0000000f000a0308 */ /* 0x000e220000000c00 */
[----:B------:R-:W1:Y:S01]  /*68a0*/  SHFL.BFLY PT, R11, R8, 0x1, 0x1f ;  /* 0x0c201f00080b7f89 */ /* 0x000e6200000e0000 */
[----:B0-----:R-:W-:-:S04]  /*68b0*/  @P0 FMUL.FTZ R5, R10, 0.69314718246459960938 ;  /* 0x3f3172180a050820 */ /* 0x001fc80000410000 */
[----:B------:R-:W-:Y:S01]  /*68c0*/  @P0 FFMA.FTZ R20, R6, R3, R5 ;  /* 0x0000000306140223 */ /* 0x000fe20000010005 */
[----:B------:R-:W-:Y:S01]  /*68d0*/  PLOP3.LUT P0, PT, PT, PT, PT, 0x8, 0x0 ;  /* 0x000000000000781c */ /* 0x000fe20003f0e170 */
[----:B-1----:R-:W-:Y:S01]  /*68e0*/  FADD.FTZ R21, R8, R11 ;  /* 0x0000000b08157221 */ /* 0x002fe20000010000 */
[----:B------:R-:W-:-:S04]  /*68f0*/  IMAD.MOV.U32 R11, RZ, RZ, RZ ;  /* 0x000000ffff0b7224 */ /* 0x000fc800078e00ff */
[----:B------:R-:W-:-:S13]  /*6900*/  FSETP.NE.FTZ.AND P3, PT, R21, RZ, PT ;  /* 0x000000ff1500720b */ /* 0x000fda0003f75000 */
[----:B------:R-:W0:Y:S01]  /*6910*/  @P3 MUFU.LG2 R12, R21 ;  /* 0x00000015000c3308 */ /* 0x000e220000000c00 */
[----:B------:R-:W-:-:S07]  /*6920*/  @P3 FMUL.FTZ R89, R4, 0.69314718246459960938 ;  /* 0x3f31721804593820 */ /* 0x000fce0000410000 */
[----:B------:R-:W1:Y:S01]  /*6930*/  @P3 MUFU.RCP R11, R21 ;  /* 0x00000015000b3308 */ /* 0x000e620000001000 */
[----:B0-----:R-:W-:-:S04]  /*6940*/  @P3 FMUL.FTZ R12, R12, 0.69314718246459960938 ;  /* 0x3f3172180c0c3820 */ /* 0x001fc80000410000 */
[----:B------:R-:W-:Y:S01]  /*6950*/  @P3 FFMA.FTZ R0, R89, R9, R12 ;  /* 0x0000000959003223 */ /* 0x000fe2000001000c */
[----:B------:R-:W-:Y:S02]  /*6960*/  WARPGROUP.DEPBAR.LE gsb0, 0x0 ;  /* 0x00008000000079c5 */ /* 0x000fe40000010000 */
[----:B------:R-:W-:-:S06]  /*6970*/  WARPGROUP.ARRIVE ;  /* 0x00000000000079c5 */ /* 0x000fcc0000000000 */
[----:B------:R-:W-:Y:S03]  /*6980*/  HGMMA.64x128x16.F32 R24, R164, gdesc[UR4].tnspB, R24, gsb0 ;  /* 0x41e00004a4187df0 */ /* 0x000fe60008000818 */
[----:B------:R-:W-:Y:S02]  /*6990*/  WARPGROUP.DEPBAR.LE gsb0, 0x0 ;  /* 0x00008000000079c5 */ /* 0x000fe40000010000 */
[-C--:B------:R-:W-:Y:S01]  /*69a0*/  FMUL.FTZ R95, R24, R2.reuse ;  /* 0x00000002185f7220 */ /* 0x080fe20000410000 */
[-C--:B------:R-:W-:Y:S01]  /*69b0*/  FMUL.FTZ R89, R33, R2.reuse ;  /* 0x0000000221597220 */ /* 0x080fe20000410000 */
[-C--:B------:R-:W-:Y:S01]  /*69c0*/  FMUL.FTZ R88, R36, R2.reuse ;  /* 0x0000000224587220 */ /* 0x080fe20000410000 */
[----:B------:R0:W-:Y:S01]  /*69d0*/  @!P1 SYNCS.ARRIVE.TRANS64.RED.A1T0 RZ, [R7+URZ], RZ ;  /* 0x000000ff07ff99a7 */ /* 0x0001e2000810043f */
        /* <DEDUP_REMOVED lines=29> */
[-C--:B-1----:R-:W-:Y:S01]  /*6bb0*/  FMUL.FTZ R93, R26, R11.reuse ;  /* 0x0000000b1a5d7220 */ /* 0x082fe20000410000 */
[-C--:B------:R-:W-:Y:S01]  /*6bc0*/  FMUL.FTZ R10, R27, R11.reuse ;  /* 0x0000000b1b0a7220 */ /* 0x080fe20000410000 */
[-C--:B------:R-:W-:Y:S01]  /*6bd0*/  FMUL.FTZ R8, R30, R11.reuse ;  /* 0x0000000b1e087220 */ /* 0x080fe20000410000 */
[-C--:B0-----:R-:W-:Y:S01]  /*6be0*/  FMUL.FTZ R7, R31, R11.reuse ;  /* 0x0000000b1f077220 */ /* 0x081fe20000410000 */
        /* <DEDUP_REMOVED lines=28> */
[----:B------:R-:W-:-:S07]  /*6db0*/  SEL R2, R13, RZ, P2 ;  /* 0x000000ff0d027207 */ /* 0x000fce0001000000 */
.L_x_368:
[----:B------:R-:W0:Y:S01]  /*6dc0*/  S2R R4, SR_CgaCtaId ;  /* 0x0000000000047919 */ /* 0x000e220000008800 */
[----:B------:R-:W-:Y:S01]  /*6dd0*/  MOV R3, 0x400 ;  /* 0x0000040000037802 */ /* 0x000fe20000000f00 */
[----:B------:R-:W-:Y:S01]  /*6de0*/  BSSY B0, `(.L_x_390) ;  /* 0x000022f000007945 */ /* 0x000fe20003800000 */
[----:B------:R-:W-:Y:S02]  /*6df0*/  BAR.SYNC.DEFER_BLOCKING 0x5, 0x180 ;  /* 0x0146000000007b1d */ /* 0x000fe40000010000 */
[----:B0-----:R-:W-:-:S05]  /*6e00*/  LEA R3, R4, R3, 0x18 ;  /* 0x0000000304037211 */ /* 0x001fca00078ec0ff */
[----:B------:R-:W0:Y:S02]  /*6e10*/  LDS.128 R44, [R3+0x348d0] ;  /* 0x0348d000032c7984 */ /* 0x000e240000000c00 */
[----:B0-----:R-:W-:Y:S02]  /*6e20*/  R2UR UR6, R45 ;  /* 0x000000002d0672ca */ /* 0x001fe400000e0000 */
[----:B------:R-:W-:Y:S01]  /*6e30*/  R2UR UR5, R46 ;  /* 0x000000002e0572ca */ /* 0x000fe200000e0000 */
[----:B------:R-:W-:Y:S06]  /*6e40*/  BAR.ARV 0x4, 0x180 ;  /* 0x0106000000007b1d */ /* 0x000fec0000002000 */
[----:B------:R-:W-:Y:S08]  /*6e50*/  @P0 BRA `(.L_x_391) ;  /* 0x0000001400740947 */ /* 0x000ff00003800000 */
[----:B------:R-:W0:Y:S01]  /*6e60*/  S2R R4, SR_SWINHI ;  /* 0x0000000000047919 */ /* 0x000e220000002f00 */
[----:B------:R-:W-:Y:S01]  /*6e70*/  F2FP.F16.F32.PACK_AB R7, R7, R8 ;  /* 0x000000080707723e */ /* 0x000fe200000000ff */
[----:B------:R-:W-:Y:S01]  /*6e80*/  ULDC.64 UR8, c[0x0][0xc00] ;  /* 0x0003000000087ab9 */ /* 0x000fe20000000a00 */
[----:B------:R-:W-:Y:S01]  /*6e90*/  F2FP.F16.F32.PACK_AB R6, R6, R91 ;  /* 0x0000005b0606723e */ /* 0x000fe200000000ff */
[----:B------:R-:W-:Y:S01]  /*6ea0*/  UISETP.NE.U32.AND UP0, UPT, UR8, URZ, UPT ;  /* 0x0000003f0800728c */ /* 0x000fe2000bf05070 */
[----:B------:R-:W-:Y:S01]  /*6eb0*/  F2FP.F16.F32.PACK_AB R64, R65, R64 ;  /* 0x000000404140723e */ /* 0x000fe200000000ff */
[----:B------:R-:W-:Y:S01]  /*6ec0*/  ULDC.64 UR10, c[0x0][0x208] ;  /* 0x00008200000a7ab9 */ /* 0x000fe20000000a00 */
[----:B------:R-:W-:Y:S01]  /*6ed0*/  F2FP.F16.F32.PACK_AB R65, R67, R66 ;  /* 0x000000424341723e */ /* 0x000fe200000000ff */
[----:B------:R-:W-:Y:S01]  /*6ee0*/  UISETP.NE.AND.EX UP0, UPT, UR9, URZ, UPT, UP0 ;  /* 0x0000003f0900728c */ /* 0x000fe2000bf05300 */
[----:B------:R-:W-:Y:S02]  /*6ef0*/  F2FP.F16.F32.PACK_AB R72, R73, R72 ;  /* 0x000000484948723e */ /* 0x000fe400000000ff */
[----:B------:R-:W-:Y:S01]  /*6f00*/  F2FP.F16.F32.PACK_AB R66, R69, R68 ;  /* 0x000000444542723e */ /* 0x000fe200000000ff */
[----:B------:R-:W-:Y:S01]  /*6f10*/  ULDC.64 UR8, c[0x0][0xc00] ;  /* 0x0003000000087ab9 */ /* 0x000fe20000000a00 */
[----:B------:R-:W-:Y:S01]  /*6f20*/  F2FP.F16.F32.PACK_AB R67, R71, R70 ;  /* 0x000000464743723e */ /* 0x000fe200000000ff */
[----:B------:R-:W-:Y:S01]  /*6f30*/  UIMAD.WIDE UR8, UR61, 0x4, UR8 ;  /* 0x000000043d0878a5 */ /* 0x000fe2000f8e0208 */
[----:B------:R-:W-:-:S02]  /*6f40*/  F2FP.F16.F32.PACK_AB R73, R75, R74 ;  /* 0x0000004a4b49723e */ /* 0x000fc400000000ff */
[----:B------:R-:W-:Y:S02]  /*6f50*/  F2FP.F16.F32.PACK_AB R80, R81, R80 ;  /* 0x000000505150723e */ /* 0x000fe400000000ff */
[----:B------:R-:W-:Y:S02]  /*6f60*/  F2FP.F16.F32.PACK_AB R74, R77, R76 ;  /* 0x0000004c4d4a723e */ /* 0x000fe400000000ff */
[----:B------:R-:W-:Y:S02]  /*6f70*/  F2FP.F16.F32.PACK_AB R75, R79, R78 ;  /* 0x0000004e4f4b723e */ /* 0x000fe400000000ff */
[----:B------:R-:W-:Y:S02]  /*6f80*/  F2FP.F16.F32.PACK_AB R81, R83, R82 ;  /* 0x000000525351723e */ /* 0x000fe400000000ff */
[----:B------:R-:W-:Y:S02]  /*6f90*/  F2FP.F16.F32.PACK_AB R82, R85, R84 ;  /* 0x000000545552723e */ /* 0x000fe400000000ff */
[----:B------:R-:W-:-:S02]  /*6fa0*/  F2FP.F16.F32.PACK_AB R83, R87, R86 ;  /* 0x000000565753723e */ /* 0x000fc400000000ff */
[----:B------:R-:W-:Y:S02]  /*6fb0*/  R2UR UR4, R185 ;  /* 0x00000000b90472ca */ /* 0x000fe400000e0000 */
[----:B------:R-:W-:Y:S02]  /*6fc0*/  R2UR UR12, R23 ;  /* 0x00000000170c72ca */ /* 0x000fe400000e0000 */
[----:B------:R-:W-:Y:S02]  /*6fd0*/  MOV R28, R3 ;  /* 0x00000003001c7202 */ /* 0x000fe40000000f00 */
[----:B0-----:R-:W-:-:S03]  /*6fe0*/  MOV R29, R4 ;  /* 0x00000004001d7202 */ /* 0x001fc60000000f00 */
[----:B------:R-:W-:-:S03]  /*6ff0*/  IMAD.WIDE R4, R192, 0x2, R28 ;  /* 0x00000002c0047825 */ /* 0x000fc600078e021c */
[C---:B------:R-:W-:Y:S02]  /*7000*/  LOP3.LUT R9, R4.reuse, 0x380, RZ, 0xc0, !PT ;  /* 0x0000038004097812 */ /* 0x040fe400078ec0ff */
[C---:B------:R-:W-:Y:S02]  /*7010*/  IADD3 R97, P5, R4.reuse, 0x40, RZ ;  /* 0x0000004004617810 */ /* 0x040fe40007fbe0ff */
[C---:B------:R-:W-:Y:S02]  /*7020*/  IADD3 R99, P4, R4.reuse, 0x60, RZ ;  /* 0x0000006004637810 */ /* 0x040fe40007f9e0ff */
[----:B------:R-:W-:Y:S01]  /*7030*/  SHF.R.U64 R9, R9, 0x3, RZ ;  /* 0x0000000309097819 */ /* 0x000fe200000012ff */
[--C-:B------:R-:W-:Y:S01]  /*7040*/  IMAD.X R27, RZ, RZ, R5.reuse, P5 ;  /* 0x000000ffff1b7224 */ /* 0x100fe200028e0605 */
[C---:B------:R-:W-:Y:S01]  /*7050*/  IADD3 R45, P6, R4.reuse, 0x20, RZ ;  /* 0x00000020042d7810 */ /* 0x040fe20007fde0ff */
[----:B------:R-:W-:Y:S01]  /*7060*/  IMAD.X R15, RZ, RZ, R5, P4 ;  /* 0x000000ffff0f7224 */ /* 0x000fe200020e0605 */
[----:B------:R-:W-:-:S02]  /*7070*/  IADD3 R101, P3, R4, 0x4000, RZ ;  /* 0x0000400004657810 */ /* 0x000fc40007f7e0ff */
[C---:B------:R-:W-:Y:S01]  /*7080*/  IADD3 R103, P2, R4.reuse, 0x4020, RZ ;  /* 0x0000402004677810 */ /* 0x040fe20007f5e0ff */
[--C-:B------:R-:W-:Y:S01]  /*7090*/  IMAD.X R31, RZ, RZ, R5.reuse, P6 ;  /* 0x000000ffff1f7224 */ /* 0x100fe200030e0605 */
[C---:B------:R-:W-:Y:S01]  /*70a0*/  IADD3 R105, P1, R4.reuse, 0x4040, RZ ;  /* 0x0000404004697810 */ /* 0x040fe20007f3e0ff */
[--C-:B------:R-:W-:Y:S01]  /*70b0*/  IMAD.X R13, RZ, RZ, R5.reuse, P3 ;  /* 0x000000ffff0d7224 */ /* 0x100fe200018e0605 */
[----:B------:R-:W-:Y:S01]  /*70c0*/  BAR.SYNC.DEFER_BLOCKING 0x1, 0x100 ;  /* 0x0044000000007b1d */ /* 0x000fe20000010000 */
[----:B------:R-:W-:Y:S01]  /*70d0*/  IADD3 R107, P0, R4, 0x4060, RZ ;  /* 0x00004060046b7810 */ /* 0x000fe20007f1e0ff */
[--C-:B------:R-:W-:Y:S01]  /*70e0*/  IMAD.X R11, RZ, RZ, R5.reuse, P2 ;  /* 0x000000ffff0b7224 */ /* 0x100fe200010e0605 */
[----:B------:R-:W-:Y:S02]  /*70f0*/  LOP3.LUT R14, R97, 0x380, RZ, 0xc0, !PT ;  /* 0x00000380610e7812 */ /* 0x000fe400078ec0ff */
[----:B------:R-:W-:Y:S01]  /*7100*/  LOP3.LUT R4, R9, R4, RZ, 0x3c, !PT ;  /* 0x0000000409047212 */ /* 0x000fe200078e3cff */
[--C-:B------:R-:W-:Y:S01]  /*7110*/  IMAD.X R9, RZ, RZ, R5.reuse, P1 ;  /* 0x000000ffff097224 */ /* 0x100fe200008e0605 */
[----:B------:R-:W-:Y:S01]  /*7120*/  LOP3.LUT R44, R99, 0x380, RZ, 0xc0, !PT ;  /* 0x00000380632c7812 */ /* 0x000fe200078ec0ff */
[----:B------:R-:W-:Y:S01]  /*7130*/  IMAD.X R25, RZ, RZ, R5, P0 ;  /* 0x000000ffff197224 */ /* 0x000fe200000e0605 */
[----:B------:R-:W-:-:S02]  /*7140*/  SHF.R.U64 R14, R14, 0x3, RZ ;  /* 0x000000030e0e7819 */ /* 0x000fc400000012ff */
[----:B------:R-:W-:Y:S02]  /*7150*/  SHF.R.U64 R44, R44, 0x3, RZ ;  /* 0x000000032c2c7819 */ /* 0x000fe400000012ff */
[----:B------:R-:W-:Y:S02]  /*7160*/  MOV R92, R4 ;  /* 0x00000004005c7202 */ /* 0x000fe40000000f00 */
[----:B------:R-:W-:Y:S02]  /*7170*/  LOP3.LUT R12, R45, 0x380, RZ, 0xc0, !PT ;  /* 0x000003802d0c7812 */ /* 0x000fe400078ec0ff */
[----:B------:R-:W-:Y:S02]  /*7180*/  F2FP.F16.F32.PACK_AB R4, R24, R95 ;  /* 0x0000005f1804723e */ /* 0x000fe400000000ff */
[----:B------:R-:W-:Y:S02]  /*7190*/  F2FP.F16.F32.PACK_AB R5, R10, R93 ;  /* 0x0000005d0a05723e */ /* 0x000fe400000000ff */
[----:B------:R-:W-:-:S02]  /*71a0*/  LOP3.LUT R10, R103, 0x380, RZ, 0xc0, !PT ;  /* 0x00000380670a7812 */ /* 0x000fc400078ec0ff */
[----:B------:R-:W-:Y:S01]  /*71b0*/  LOP3.LUT R24, R105, 0x380, RZ, 0xc0, !PT ;  /* 0x0000038069187812 */ /* 0x000fe200078ec0ff */
[----:B------:R0:W-:Y:S01]  /*71c0*/  STSM.16.M88.4 [R92], R4 ;  /* 0x000000045c007844 */ /* 0x0001e20000000200 */
[----:B------:R-:W-:Y:S02]  /*71d0*/  LOP3.LUT R26, R14, R97, RZ, 0x3c, !PT ;  /* 0x000000610e1a7212 */ /* 0x000fe400078e3cff */
[----:B------:R-:W-:Y:S02]  /*71e0*/  LOP3.LUT R46, R101, 0x380, RZ, 0xc0, !PT ;  /* 0x00000380652e7812 */ /* 0x000fe400078ec0ff */
[----:B------:R-:W-:Y:S02]  /*71f0*/  LOP3.LUT R14, R44, R99, RZ, 0x3c, !PT ;  /* 0x000000632c0e7212 */ /* 0x000fe400078e3cff */
[----:B------:R-:W-:Y:S02]  /*7200*/  SHF.R.U64 R12, R12, 0x3, RZ ;  /* 0x000000030c0c7819 */ /* 0x000fe400000012ff */
[----:B------:R-:W-:-:S02]  /*7210*/  LOP3.LUT R44, R107, 0x380, RZ, 0xc0, !PT ;  /* 0x000003806b2c7812 */ /* 0x000fc400078ec0ff */
[----:B------:R-:W-:Y:S02]  /*7220*/  SHF.R.U64 R10, R10, 0x3, RZ ;  /* 0x000000030a0a7819 */ /* 0x000fe400000012ff */
[----:B------:R-:W-:Y:S02]  /*7230*/  SHF.R.U64 R24, R24, 0x3, RZ ;  /* 0x0000000318187819 */ /* 0x000fe400000012ff */
[----:B------:R-:W-:Y:S02]  /*7240*/  SHF.R.U64 R46, R46, 0x3, RZ ;  /* 0x000000032e2e7819 */ /* 0x000fe400000012ff */
[----:B------:R-:W-:Y:S02]  /*7250*/  LOP3.LUT R30, R12, R45, RZ, 0x3c, !PT ;  /* 0x0000002d0c1e7212 */ /* 0x000fe400078e3cff */
[----:B------:R-:W-:Y:S02]  /*7260*/  SHF.R.U64 R44, R44, 0x3, RZ ;  /* 0x000000032c2c7819 */ /* 0x000fe400000012ff */
[----:B------:R-:W-:-:S02]  /*7270*/  LOP3.LUT R10, R10, R103, RZ, 0x3c, !PT ;  /* 0x000000670a0a7212 */ /* 0x000fc400078e3cff */
[----:B------:R-:W-:Y:S02]  /*7280*/  LOP3.LUT R8, R24, R105, RZ, 0x3c, !PT ;  /* 0x0000006918087212 */ /* 0x000fe400078e3cff */
[----:B------:R-:W-:Y:S02]  /*7290*/  LOP3.LUT R12, R46, R101, RZ, 0x3c, !PT ;  /* 0x000000652e0c7212 */ /* 0x000fe400078e3cff */
[----:B------:R-:W-:Y:S02]  /*72a0*/  LOP3.LUT R24, R44, R107, RZ, 0x3c, !PT ;  /* 0x0000006b2c187212 */ /* 0x000fe400078e3cff */
[----:B------:R-:W-:Y:S02]  /*72b0*/  MOV R91, R30 ;  /* 0x0000001e005b7202 */ /* 0x000fe40000000f00 */
[----:B------:R-:W-:Y:S02]  /*72c0*/  MOV R31, R10 ;  /* 0x0000000a001f7202 */ /* 0x000fe40000000f00 */
[----:B------:R-:W-:-:S02]  /*72d0*/  MOV R30, R8 ;  /* 0x00000008001e7202 */ /* 0x000fc40000000f00 */
[----:B------:R-:W-:Y:S02]  /*72e0*/  F2FP.F16.F32.PACK_AB R8, R89, R90 ;  /* 0x0000005a5908723e */ /* 0x000fe400000000ff */
[----:B------:R-:W-:Y:S02]  /*72f0*/  F2FP.F16.F32.PACK_AB R9, R35, R34 ;  /* 0x000000222309723e */ /* 0x000fe400000000ff */
[----:B------:R-:W-:Y:S02]  /*7300*/  F2FP.F16.F32.PACK_AB R10, R37, R88 ;  /* 0x00000058250a723e */ /* 0x000fe400000000ff */
[----:B------:R-:W-:Y:S02]  /*7310*/  F2FP.F16.F32.PACK_AB R11, R39, R38 ;  /* 0x00000026270b723e */ /* 0x000fe400000000ff */
[----:B------:R-:W-:Y:S02]  /*7320*/  MOV R46, R26 ;  /* 0x0000001a002e7202 */ /* 0x000fe40000000f00 */
[----:B------:R-:W-:Y:S01]  /*7330*/  MOV R45, R14 ;  /* 0x0000000e002d7202 */ /* 0x000fe20000000f00 */
[----:B------:R-:W-:Y:S01]  /*7340*/  STSM.16.M88.4 [R91], R8 ;  /* 0x000000085b007844 */ /* 0x000fe20000000200 */
[----:B------:R-:W-:-:S02]  /*7350*/  MOV R44, R12 ;  /* 0x0000000c002c7202 */ /* 0x000fc40000000f00 */
[----:B0-----:R-:W-:Y:S02]  /*7360*/  F2FP.F16.F32.PACK_AB R4, R41, R40 ;  /* 0x000000282904723e */ /* 0x001fe400000000ff */
[----:B------:R-:W-:Y:S02]  /*7370*/  F2FP.F16.F32.PACK_AB R5, R43, R42 ;  /* 0x0000002a2b05723e */ /* 0x000fe400000000ff */
[----:B------:R-:W-:Y:S02]  /*7380*/  F2FP.F16.F32.PACK_AB R6, R33, R36 ;  /* 0x000000242106723e */ /* 0x000fe400000000ff */
[----:B------:R-:W-:Y:S02]  /*7390*/  F2FP.F16.F32.PACK_AB R7, R21, R32 ;  /* 0x000000201507723e */ /* 0x000fe400000000ff */
[----:B------:R-:W-:Y:S02]  /*73a0*/  F2FP.F16.F32.PACK_AB R12, R49, R48 ;  /* 0x00000030310c723e */ /* 0x000fe400000000ff */
[----:B------:R-:W-:Y:S01]  /*73b0*/  F2FP.F16.F32.PACK_AB R13, R51, R50 ;  /* 0x00000032330d723e */ /* 0x000fe200000000ff */
[----:B------:R0:W-:Y:S01]  /*73c0*/  STSM.16.M88.4 [R46], R4 ;  /* 0x000000042e007844 */ /* 0x0001e20000000200 */
[----:B------:R-:W-:-:S02]  /*73d0*/  F2FP.F16.F32.PACK_AB R14, R53, R52 ;  /* 0x00000034350e723e */ /* 0x000fc400000000ff */
[----:B------:R-:W-:Y:S02]  /*73e0*/  F2FP.F16.F32.PACK_AB R15, R55, R54 ;  /* 0x00000036370f723e */ /* 0x000fe400000000ff */
[----:B------:R-:W-:Y:S02]  /*73f0*/  MOV R21, R24 ;  /* 0x0000001800157202 */ /* 0x000fe40000000f00 */
[----:B------:R-:W-:Y:S01]  /*7400*/  F2FP.F16.F32.PACK_AB R24, R57, R56 ;  /* 0x000000383918723e */ /* 0x000fe200000000ff */
[----:B------:R1:W-:Y:S01]  /*7410*/  STSM.16.M88.4 [R45], R12 ;  /* 0x0000000c2d007844 */ /* 0x0003e20000000200 */
[----:B------:R-:W-:Y:S02]  /*7420*/  F2FP.F16.F32.PACK_AB R25, R59, R58 ;  /* 0x0000003a3b19723e */ /* 0x000fe400000000ff */
[----:B------:R-:W-:Y:S02]  /*7430*/  F2FP.F16.F32.PACK_AB R26, R61, R60 ;  /* 0x0000003c3d1a723e */ /* 0x000fe400000000ff */
[----:B------:R-:W-:-:S02]  /*7440*/  F2FP.F16.F32.PACK_AB R27, R63, R62 ;  /* 0x0000003e3f1b723e */ /* 0x000fc400000000ff */
[----:B------:R-:W-:Y:S01]  /*7450*/  PLOP3.LUT P0, PT, PT, PT, UP0, 0x80, 0x0 ;  /* 0x000000000000781c */ /* 0x000fe20003f0f008 */
[----:B0-----:R-:W-:Y:S01]  /*7460*/  IMAD.U32 R4, RZ, RZ, UR8 ;  /* 0x00000008ff047e24 */ /* 0x001fe2000f8e00ff */
[----:B------:R-:W0:Y:S01]  /*7470*/  LDC R46, c[0x0][0xbe8] ;  /* 0x0002fa00ff2e7b82 */ /* 0x000e220000000800 */
[----:B------:R2:W-:Y:S01]  /*7480*/  STSM.16.M88.4 [R44], R24 ;  /* 0x000000182c007844 */ /* 0x0005e20000000200 */
[----:B------:R-:W-:Y:S01]  /*7490*/  IMAD.U32 R5, RZ, RZ, UR9 ;  /* 0x00000009ff057e24 */ /* 0x000fe2000f8e00ff */
[----:B------:R-:W-:Y:S02]  /*74a0*/  ULDC.64 UR8, c[0x0][0xc08] ;  /* 0x0003020000087ab9 */ /* 0x000fe40000000a00 */
[----:B------:R2:W-:Y:S04]  /*74b0*/  STSM.16.M88.4 [R31], R64 ;  /* 0x000000401f007844 */ /* 0x0005e80000000200 */
[----:B------:R2:W-:Y:S04]  /*74c0*/  STSM.16.M88.4 [R30], R72 ;  /* 0x000000481e007844 */ /* 0x0005e80000000200 */
[----:B------:R2:W-:Y:S01]  /*74d0*/  STSM.16.M88.4 [R21], R80 ;  /* 0x0000005015007844 */ /* 0x0005e20000000200 */
[----:B------:R-:W-:Y:S06]  /*74e0*/  BAR.SYNC.DEFER_BLOCKING 0x1, 0x100 ;  /* 0x0044000000007b1d */ /* 0x000fec0000010000 */
[----:B------:R-:W3:Y:S01]  /*74f0*/  @P0 LDG.E R6, desc[UR10][R4.64] ;  /* 0x0000000a04060981 */ /* 0x000ee2000c1e1900 */
[----:B0-----:R-:W-:Y:S01]  /*7500*/  ISETP.NE.AND P1, PT, R46, 0x1, PT ;  /* 0x000000012e00780c */ /* 0x001fe20003f25270 */
[----:B------:R-:W-:Y:S01]  /*7510*/  UISETP.NE.U32.AND UP1, UPT, UR8, URZ, UPT ;  /* 0x0000003f0800728c */ /* 0x000fe2000bf25070 */
[----:B-1----:R-:W-:Y:S01]  /*7520*/  IMAD.U32 R12, RZ, RZ, UR12 ;  /* 0x0000000cff0c7e24 */ /* 0x002fe2000f8e00ff */
[----:B------:R-:W-:-:S02]  /*7530*/  ULDC UR7, c[0x0][0xa88] ;  /* 0x0002a20000077ab9 */ /* 0x000fc40000000800 */
[----:B------:R-:W-:Y:S01]  /*7540*/  UISETP.NE.AND.EX UP1, UPT, UR9, URZ, UPT, UP1 ;  /* 0x0000003f0900728c */ /* 0x000fe2000bf25310 */
[----:B------:R-:W-:-:S05]  /*7550*/  IMAD.U32 R7, RZ, RZ, UR7 ;  /* 0x00000007ff077e24 */ /* 0x000fca000f8e00ff */
[----:B------:R-:W-:Y:S02]  /*7560*/  PLOP3.LUT P2, PT, PT, PT, UP1, 0x80, 0x0 ;  /* 0x000000000000781c */ /* 0x000fe40003f4f018 */
[----:B------:R-:W0:Y:S03]  /*7570*/  @P1 LDC R8, c[0x0][0xbec] ;  /* 0x0002fb00ff081b82 */ /* 0x000e260000000800 */
[----:B------:R-:W-:-:S04]  /*7580*/  @UP1 ULEA UR8, UP2, UR61, UR8, 0x2 ;  /* 0x000000083d081291 */ /* 0x000fc8000f84103f */
[----:B------:R-:W-:Y:S01]  /*7590*/  @UP1 ULEA.HI.X UR9, UR61, UR9, UR4, 0x2, UP2 ;  /* 0x000000093d091291 */ /* 0x000fe200090f1404 */
[----:B------:R-:W1:Y:S01]  /*75a0*/  @P1 LDC R10, c[0x0][0xbf0] ;  /* 0x0002fc00ff0a1b82 */ /* 0x000e620000000800 */
[----:B------:R-:W-:Y:S01]  /*75b0*/  IMAD.U32 R14, RZ, RZ, UR8 ;  /* 0x00000008ff0e7e24 */ /* 0x000fe2000f8e00ff */
[----:B------:R-:W-:-:S03]  /*75c0*/  UMOV UR4, URZ ;  /* 0x0000003f00047c82 */ /* 0x000fc60008000000 */
[----:B------:R-:W-:-:S05]  /*75d0*/  IMAD.U32 R15, RZ, RZ, UR9 ;  /* 0x00000009ff0f7e24 */ /* 0x000fca000f8e00ff */
[----:B------:R2:W5:Y:S01]  /*75e0*/  @P2 LDG.E R7, desc[UR10][R14.64] ;  /* 0x0000000a0e072981 */ /* 0x000562000c1e1900 */
[----:B---3--:R-:W-:Y:S01]  /*75f0*/  @P0 R2UR UR4, R6 ;  /* 0x00000000060402ca */ /* 0x008fe200000e0000 */
[----:B012---:R-:W-:-:S14]  /*7600*/  @P2 BRA `(.L_x_392) ;  /* 0x0000000000142947 */ /* 0x007fdc0003800000 */
[----:B------:R-:W-:Y:S05]  /*7610*/  @!P0 BRA `(.L_x_392) ;  /* 0x0000000000108947 */ /* 0x000fea0003800000 */
[----:B------:R-:W-:Y:S02]  /*7620*/  ULDC.64 UR8, c[0x0][0x208] ;  /* 0x0000820000087ab9 */ /* 0x000fe40000000a00 */
[----:B------:R-:W2:Y:S04]  /*7630*/  LDG.E R6, desc[UR8][R4.64] ;  /* 0x0000000804067981 */ /* 0x000ea8000c1e1900 */
[----:B-----5:R-:W2:Y:S02]  /*7640*/  LDG.E R7, desc[UR8][R4.64+0x4] ;  /* 0x0000040804077981 */ /* 0x020ea4000c1e1900 */
[----:B--2---:R-:W-:-:S07]  /*7650*/  IMAD.IADD R7, R7, 0x1, -R6 ;  /* 0x0000000107077824 */ /* 0x004fce00078e0a06 */
.L_x_392:
[----:B------:R-:W-:Y:S01]  /*7660*/  R2UR UR17, R22 ;  /* 0x00000000161172ca */ /* 0x000fe200000e0000 */
[----:B------:R-:W-:Y:S01]  /*7670*/  ULDC.64 UR12, c[0x0][0xb90] ;  /* 0x0002e400000c7ab9 */ /* 0x000fe20000000a00 */
[----:B------:R-:W-:Y:S01]  /*7680*/  R2UR UR15, R185 ;  /* 0x00000000b90f72ca */ /* 0x000fe200000e0000 */
[----:B------:R-:W-:Y:S01]  /*7690*/  USHF.R.S32.HI UR11, URZ, 0x1f, UR4 ;  /* 0x0000001f3f0b7899 */ /* 0x000fe20008011404 */
[----:B------:R-:W-:Y:S01]  /*76a0*/  IMAD R11, R12, 0x80, R191 ;  /* 0x000000800c0b7824 */ /* 0x000fe200078e02bf */
[----:B------:R-:W-:Y:S01]  /*76b0*/  UMOV UR10, UR4 ;  /* 0x00000004000a7c82 */ /* 0x000fe20008000000 */
[----:B------:R-:W-:Y:S01]  /*76c0*/  USEL UR61, UR61, URZ, !UP0 ;  /* 0x0000003f3d3d7287 */ /* 0x000fe2000c000000 */
[----:B------:R-:W-:Y:S01]  /*76d0*/  R2UR UR16, R23 ;  /* 0x00000000171072ca */ /* 0x000fe200000e0000 */
[----:B------:R-:W-:Y:S01]  /*76e0*/  @P1 IMAD.HI.U32 R5, R11, R8, RZ ;  /* 0x000000080b051227 */ /* 0x000fe200078e00ff */
[----:B------:R-:W0:Y:S01]  /*76f0*/  @P1 LDC R21, c[0x0][0xbec] ;  /* 0x0002fb00ff151b82 */ /* 0x000e220000000800 */
[----:B------:R-:W-:-:S02]  /*7700*/  ULDC.64 UR18, c[0x0][0x208] ;  /* 0x0000820000127ab9 */ /* 0x000fc40000000a00 */
[----:B------:R-:W-:Y:S01]  /*7710*/  IMAD.MOV.U32 R4, RZ, RZ, R11 ;  /* 0x000000ffff047224 */ /* 0x000fe200078e000b */
[----:B------:R-:W-:Y:S01]  /*7720*/  USHF.R.S32.HI UR14, URZ, 0x1f, UR17 ;  /* 0x0000001f3f0e7899 */ /* 0x000fe20008011411 */
[----:B------:R-:W-:Y:S01]  /*7730*/  @P1 SHF.R.U32.HI R4, RZ, R10, R5 ;  /* 0x0000000aff041219 */ /* 0x000fe20000011605 */
[----:B------:R-:W-:Y:S01]  /*7740*/  UIMAD.WIDE.U32 UR8, UR17, UR12, UR10 ;  /* 0x0000000c110872a5 */ /* 0x000fe2000f8e000a */
[----:B------:R-:W-:Y:S01]  /*7750*/  IMAD R5, R184, 0x40, R17 ;  /* 0x00000040b8057824 */ /* 0x000fe200078e0211 */
[----:B------:R-:W-:Y:S01]  /*7760*/  UIMAD UR7, UR14, UR12, URZ ;  /* 0x0000000c0e0772a4 */ /* 0x000fe2000f8e023f */
[----:B-----5:R-:W-:Y:S01]  /*7770*/  IMAD R51, R7, R46, RZ ;  /* 0x0000002e07337224 */ /* 0x020fe200078e02ff */
[----:B------:R-:W-:Y:S01]  /*7780*/  USEL UR15, UR15, URZ, !UP0 ;  /* 0x0000003f0f0f7287 */ /* 0x000fe2000c000000 */
[----:B------:R-:W-:Y:S01]  /*7790*/  IMAD.MOV R9, RZ, RZ, -R4 ;  /* 0x000000ffff097224 */ /* 0x000fe200078e0a04 */
[----:B------:R-:W-:Y:S01]  /*77a0*/  UIMAD UR7, UR17, UR13, UR7 ;  /* 0x0000000d110772a4 */ /* 0x000fe2000f8e0207 */
[----:B------:R-:W-:Y:S01]  /*77b0*/  IMAD.WIDE R28, R5, 0x2, R28 ;  /* 0x00000002051c7825 */ /* 0x000fe200078e021c */
[----:B------:R-:W-:Y:S01]  /*77c0*/  SHF.R.S32.HI R5, RZ, 0x1f, R4 ;  /* 0x0000001fff057819 */ /* 0x000fe20000011404 */
[----:B------:R-:W-:Y:S01]  /*77d0*/  ULDC.64 UR12, c[0x0][0xb98] ;  /* 0x0002e600000c7ab9 */ /* 0x000fe20000000a00 */
[----:B------:R-:W-:Y:S01]  /*77e0*/  UIADD3 UR9, UR9, UR7, URZ ;  /* 0x0000000709097290 */ /* 0x000fe2000fffe03f */
[----:B------:R-:W-:Y:S01]  /*77f0*/  IMAD R9, R46, R9, R11 ;  /* 0x000000092e097224 */ /* 0x000fe200078e020b */
[----:B------:R-:W-:Y:S01]  /*7800*/  UIMAD UR7, UR15, UR12, URZ ;  /* 0x0000000c0f0772a4 */ /* 0x000fe2000f8e023f */
[----:B------:R-:W-:Y:S01]  /*7810*/  IADD3 R13, P3, R28, 0x2000, RZ ;  /* 0x000020001c0d7810 */ /* 0x000fe20007f7e0ff */
[----:B------:R-:W-:Y:S01]  /*7820*/  UIMAD.WIDE.U32 UR8, UR61, UR12, UR8 ;  /* 0x0000000c3d0872a5 */ /* 0x000fe2000f8e0008 */
[----:B------:R-:W-:Y:S01]  /*7830*/  IMAD.U32 R14, RZ, RZ, UR16 ;  /* 0x00000010ff0e7e24 */ /* 0x000fe2000f8e00ff */
[----:B------:R-:W-:Y:S01]  /*7840*/  UIMAD UR7, UR61, UR13, UR7 ;  /* 0x0000000d3d0772a4 */ /* 0x000fe2000f8e0207 */
[----:B------:R-:W-:-:S02]  /*7850*/  LOP3.LUT R8, R13, 0x380, RZ, 0xc0, !PT ;  /* 0x000003800d087812 */ /* 0x000fc400078ec0ff */
[----:B------:R-:W-:Y:S01]  /*7860*/  IADD3 R15, P0, R28, 0x1000, RZ ;  /* 0x000010001c0f7810 */ /* 0x000fe20007f1e0ff */
[----:B------:R-:W-:Y:S01]  /*7870*/  IMAD R14, R14, 0x80, R189 ;  /* 0x000000800e0e7824 */ /* 0x000fe200078e02bd */
[----:B------:R-:W-:Y:S01]  /*7880*/  IADD3 R4, P2, R4, UR8, RZ ;  /* 0x0000000804047c10 */ /* 0x000fe2000ff5e0ff */
[----:B------:R-:W-:Y:S01]  /*7890*/  IMAD.U32 R6, RZ, RZ, UR7 ;  /* 0x00000007ff067e24 */ /* 0x000fe2000f8e00ff */
[----:B------:R-:W-:Y:S01]  /*78a0*/  SHF.R.U64 R8, R8, 0x3, RZ ;  /* 0x0000000308087819 */ /* 0x000fe200000012ff */
[----:B------:R-:W-:Y:S01]  /*78b0*/  ULDC.64 UR12, c[0x0][0xaa0] ;  /* 0x0002a800000c7ab9 */ /* 0x000fe20000000a00 */
[----:B------:R-:W-:Y:S02]  /*78c0*/  IADD3 R41, P6, R28, 0x4000, RZ ;  /* 0x000040001c297810 */ /* 0x000fe40007fde0ff */
[----:B------:R-:W-:Y:S01]  /*78d0*/  IADD3.X R5, R5, UR9, R6, P2, !PT ;  /* 0x0000000905057c10 */ /* 0x000fe200097fe406 */
[----:B------:R-:W-:Y:S01]  /*78e0*/  ULDC.64 UR8, c[0x0][0xb88] ;  /* 0x0002e20000087ab9 */ /* 0x000fe20000000a00 */
[----:B------:R-:W-:-:S02]  /*78f0*/  SHF.R.S32.HI R6, RZ, 0x1f, R9 ;  /* 0x0000001fff067819 */ /* 0x000fc40000011409 */
[----:B------:R-:W-:Y:S01]  /*7900*/  IADD3 R11, P2, R28, 0x3000, RZ ;  /* 0x000030001c0b7810 */ /* 0x000fe20007f5e0ff */
[----:B------:R-:W-:Y:S01]  /*7910*/  IMAD.WIDE.U32 R4, R9, UR8, R4 ;  /* 0x0000000809047c25 */ /* 0x000fe2000f8e0004 */
[----:B------:R-:W-:Y:S01]  /*7920*/  LOP3.LUT R8, R8, R13, RZ, 0x3c, !PT ;  /* 0x0000000d08087212 */ /* 0x000fe200078e3cff */
[----:B------:R-:W-:Y:S01]  /*7930*/  UIMAD UR7, UR11, UR12, URZ ;  /* 0x0000000c0b0772a4 */ /* 0x000fe2000f8e023f */
[----:B------:R-:W-:Y:S01]  /*7940*/  IADD3 R37, P5, R28, 0x5000, RZ ;  /* 0x000050001c257810 */ /* 0x000fe20007fbe0ff */
[----:B------:R-:W-:Y:S01]  /*7950*/  IMAD R10, R6, UR8, RZ ;  /* 0x00000008060a7c24 */ /* 0x000fe2000f8e02ff */
[----:B------:R-:W-:Y:S01]  /*7960*/  LOP3.LUT R6, R11, 0x380, RZ, 0xc0, !PT ;  /* 0x000003800b067812 */ /* 0x000fe200078ec0ff */
[----:B------:R-:W-:Y:S01]  /*7970*/  IMAD.X R7, RZ, RZ, R29, P2 ;  /* 0x000000ffff077224 */ /* 0x000fe200010e061d */
[----:B------:R-:W-:Y:S01]  /*7980*/  UIMAD UR7, UR4, UR13, UR7 ;  /* 0x0000000d040772a4 */ /* 0x000fe2000f8e0207 */
[----:B------:R-:W-:Y:S01]  /*7990*/  IMAD R13, R9, UR9, R10 ;  /* 0x00000009090d7c24 */ /* 0x000fe2000f8e020a */
[----:B------:R-:W-:Y:S01]  /*79a0*/  ULDC.64 UR8, c[0x0][0xb50] ;  /* 0x0002d40000087ab9 */ /* 0x000fe20000000a00 */
[----:B------:R-:W-:Y:S01]  /*79b0*/  SHF.R.U64 R6, R6, 0x3, RZ ;  /* 0x0000000306067819 */ /* 0x000fe200000012ff */
[----:B------:R-:W-:Y:S01]  /*79c0*/  ULDC.64 UR10, c[0x0][0xae8] ;  /* 0x0002ba00000a7ab9 */ /* 0x000fe20000000a00 */
[----:B------:R-:W-:Y:S01]  /*79d0*/  IMAD.IADD R5, R5, 0x1, R13 ;  /* 0x0000000105057824 */ /* 0x000fe200078e020d */
[----:B------:R-:W-:Y:S01]  /*79e0*/  LEA R10, P4, R4, UR8, 0x2 ;  /* 0x00000008040a7c11 */ /* 0x000fe2000f8810ff */
[--C-:B------:R-:W-:Y:S01]  /*79f0*/  IMAD.X R13, RZ, RZ, R29.reuse, P0 ;  /* 0x000000ffff0d7224 */ /* 0x100fe200000e061d */
[----:B------:R-:W-:Y:S01]  /*7a00*/  LOP3.LUT R6, R6, R11, RZ, 0x3c, !PT ;  /* 0x0000000b06067212 */ /* 0x000fe200078e3cff */
[----:B------:R-:W-:Y:S01]  /*7a10*/  IMAD.X R9, RZ, RZ, R29, P3 ;  /* 0x000000ffff097224 */ /* 0x000fe200018e061d */
[----:B------:R-:W-:Y:S01]  /*7a20*/  LEA.HI.X R11, R4, UR9, R5, 0x2, P4 ;  /* 0x00000009040b7c11 */ /* 0x000fe2000a0f1405 */
[----:B------:R-:W-:Y:S01]  /*7a30*/  SHFL.IDX PT, R22, R10, RZ, 0x1c1f ;  /* 0x001c1fff0a167589 */ /* 0x000fe200000e0000 */
[----:B------:R-:W-:Y:S01]  /*7a40*/  LOP3.LUT P0, RZ, R187, 0x3, RZ, 0xc0, !PT ;  /* 0x00000003bbff7812 */ /* 0x000fe2000780c0ff */
[C---:B------:R-:W-:Y:S01]  /*7a50*/  VIADD R4, R14.reuse, 0x8 ;  /* 0x000000080e047836 */ /* 0x040fe20000000000 */
[----:B------:R-:W-:Y:S01]  /*7a60*/  LOP3.LUT R40, R41, 0x380, RZ, 0xc0, !PT ;  /* 0x0000038029287812 */ /* 0x000fe200078ec0ff */
[----:B------:R-:W1:Y:S01]  /*7a70*/  SHFL.IDX PT, R23, R11, RZ, 0x1c1f ;  /* 0x001c1fff0b177589 */ /* 0x000e6200000e0000 */
[----:B------:R-:W-:-:S02]  /*7a80*/  ISETP.GE.OR P2, PT, R14, R51, P0 ;  /* 0x000000330e00720c */ /* 0x000fc40000746670 */
[----:B------:R-:W-:Y:S01]  /*7a90*/  ISETP.GE.OR P0, PT, R4, R51, P0 ;  /* 0x000000330400720c */ /* 0x000fe20000706670 */
[----:B------:R-:W-:Y:S01]  /*7aa0*/  SHFL.IDX PT, R44, R10, 0x1, 0x1c1f ;  /* 0x003c1f000a2c7f89 */ /* 0x000fe200000e0000 */
[----:B------:R-:W-:Y:S01]  /*7ab0*/  UIMAD.WIDE.U32 UR8, UR4, UR12, URZ ;  /* 0x0000000c040872a5 */ /* 0x000fe2000f8e003f */
[C---:B------:R-:W-:Y:S02]  /*7ac0*/  IADD3 R33, P4, R28.reuse, 0x6000, RZ ;  /* 0x000060001c217810 */ /* 0x040fe40007f9e0ff */
[----:B------:R-:W2:Y:S01]  /*7ad0*/  SHFL.IDX PT, R45, R11, 0x1, 0x1c1f ;  /* 0x003c1f000b2d7f89 */ /* 0x000ea200000e0000 */
[----:B------:R-:W-:Y:S01]  /*7ae0*/  UIADD3 UR9, UR9, UR7, URZ ;  /* 0x0000000709097290 */ /* 0x000fe2000fffe03f */
[C---:B------:R-:W-:Y:S02]  /*7af0*/  IADD3 R5, P3, R28.reuse, 0x7000, RZ ;  /* 0x000070001c057810 */ /* 0x040fe40007f7e0ff */
[----:B------:R-:W-:Y:S02]  /*7b00*/  LOP3.LUT R36, R37, 0x380, RZ, 0xc0, !PT ;  /* 0x0000038025247812 */ /* 0x000fe400078ec0ff */
[----:B------:R-:W-:-:S02]  /*7b10*/  LOP3.LUT R25, R28, 0x380, RZ, 0xc0, !PT ;  /* 0x000003801c197812 */ /* 0x000fc400078ec0ff */
[----:B------:R-:W-:Y:S02]  /*7b20*/  LOP3.LUT R12, R15, 0x380, RZ, 0xc0, !PT ;  /* 0x000003800f0c7812 */ /* 0x000fe400078ec0ff */
[----:B------:R-:W-:Y:S01]  /*7b30*/  SHF.R.U64 R40, R40, 0x3, RZ ;  /* 0x0000000328287819 */ /* 0x000fe200000012ff */
[----:B-1----:R1:W-:Y:S01]  /*7b40*/  @!P2 ST.E desc[UR18][R22.64], R20 ;  /* 0x000000141600a985 */ /* 0x0023e2000c101912 */
[----:B------:R-:W-:Y:S01]  /*7b50*/  UIMAD UR4, UR14, UR10, URZ ;  /* 0x0000000a0e0472a4 */ /* 0x000fe2000f8e023f */
[----:B------:R-:W-:Y:S01]  /*7b60*/  LOP3.LUT R32, R33, 0x380, RZ, 0xc0, !PT ;  /* 0x0000038021207812 */ /* 0x000fe200078ec0ff */
[----:B------:R-:W-:Y:S01]  /*7b70*/  UIMAD.WIDE.U32 UR8, UR17, UR10, UR8 ;  /* 0x0000000a110872a5 */ /* 0x000fe2000f8e0008 */
[----:B------:R-:W-:Y:S01]  /*7b80*/  LOP3.LUT R4, R5, 0x380, RZ, 0xc0, !PT ;  /* 0x0000038005047812 */ /* 0x000fe200078ec0ff */
[----:B------:R-:W-:Y:S01]  /*7b90*/  IMAD.X R31, RZ, RZ, R29, P3 ;  /* 0x000000ffff1f7224 */ /* 0x000fe200018e061d */
[----:B------:R-:W-:Y:S01]  /*7ba0*/  SHF.R.U64 R36, R36, 0x3, RZ ;  /* 0x0000000324247819 */ /* 0x000fe200000012ff */
[----:B--2---:R2:W-:Y:S01]  /*7bb0*/  @!P0 ST.E desc[UR18][R44.64], R0 ;  /* 0x000000002c008985 */ /* 0x0045e2000c101912 */
[----:B------:R-:W-:-:S02]  /*7bc0*/  SHF.R.U64 R25, R25, 0x3, RZ ;  /* 0x0000000319197819 */ /* 0x000fc400000012ff */
[----:B------:R-:W-:Y:S01]  /*7bd0*/  SHF.R.U64 R12, R12, 0x3, RZ ;  /* 0x000000030c0c7819 */ /* 0x000fe200000012ff */
[----:B-1----:R-:W-:Y:S01]  /*7be0*/  IMAD.U32 R23, RZ, RZ, UR16 ;  /* 0x00000010ff177e24 */ /* 0x002fe2000f8e00ff */
[----:B------:R-:W-:Y:S01]  /*7bf0*/  UIMAD UR4, UR17, UR11, UR4 ;  /* 0x0000000b110472a4 */ /* 0x000fe2000f8e0204 */
[----:B------:R-:W-:Y:S01]  /*7c00*/  SHF.R.U64 R32, R32, 0x3, RZ ;  /* 0x0000000320207819 */ /* 0x000fe200000012ff */
[----:B------:R-:W5:Y:S01]  /*7c10*/  LD.E.128 R8, desc[UR18][R8.64] ;  /* 0x0000001208087980 */ /* 0x000f62000c101d00 */
[----:B------:R-:W-:Y:S01]  /*7c20*/  ULDC.64 UR10, c[0x0][0xaf0] ;  /* 0x0002bc00000a7ab9 */ /* 0x000fe20000000a00 */
[----:B------:R-:W-:Y:S02]  /*7c30*/  SHF.R.U64 R4, R4, 0x3, RZ ;  /* 0x0000000304047819 */ /* 0x000fe400000012ff */
[----:B------:R-:W-:Y:S01]  /*7c40*/  LOP3.LUT R40, R40, R41, RZ, 0x3c, !PT ;  /* 0x0000002928287212 */ /* 0x000fe200078e3cff */
[----:B--2---:R-:W1:Y:S01]  /*7c50*/  @P1 LDC R45, c[0x0][0xbf0] ;  /* 0x0002fc00ff2d1b82 */ /* 0x004e620000000800 */
[----:B------:R-:W-:Y:S01]  /*7c60*/  IMAD R0, R19, 0x20, R184 ;  /* 0x0000002013007824 */ /* 0x000fe200078e02b8 */
[----:B------:R-:W-:Y:S01]  /*7c70*/  UIADD3 UR9, UR9, UR4, URZ ;  /* 0x0000000409097290 */ /* 0x000fe2000fffe03f */
[----:B------:R-:W-:Y:S01]  /*7c80*/  LOP3.LUT R36, R36, R37, RZ, 0x3c, !PT ;  /* 0x0000002524247212 */ /* 0x000fe200078e3cff */
[--C-:B------:R-:W-:Y:S01]  /*7c90*/  IMAD.X R41, RZ, RZ, R29.reuse, P6 ;  /* 0x000000ffff297224 */ /* 0x100fe200030e061d */
[----:B------:R-:W-:Y:S01]  /*7ca0*/  LOP3.LUT R32, R32, R33, RZ, 0x3c, !PT ;  /* 0x0000002120207212 */ /* 0x000fe200078e3cff */
[----:B------:R-:W-:Y:S01]  /*7cb0*/  IMAD R22, R23, 0x80, R0 ;  /* 0x0000008017167824 */ /* 0x000fe200078e0200 */
[----:B------:R-:W-:Y:S01]  /*7cc0*/  UIMAD UR4, UR15, UR10, URZ ;  /* 0x0000000a0f0472a4 */ /* 0x000fe2000f8e023f */
[----:B------:R-:W-:Y:S01]  /*7cd0*/  LOP3.LUT R24, R25, R28, RZ, 0x3c, !PT ;  /* 0x0000001c19187212 */ /* 0x000fe200078e3cff */
[----:B------:R-:W-:Y:S01]  /*7ce0*/  UIMAD.WIDE.U32 UR8, UR61, UR10, UR8 ;  /* 0x0000000a3d0872a5 */ /* 0x000fe2000f8e0008 */
[----:B0-----:R-:W-:Y:S01]  /*7cf0*/  @P1 IMAD.HI.U32 R0, R22, R21, RZ ;  /* 0x0000001516001227 */ /* 0x001fe200078e00ff */
[----:B------:R-:W-:Y:S01]  /*7d00*/  UIMAD UR4, UR61, UR11, UR4 ;  /* 0x0000000b3d0472a4 */ /* 0x000fe2000f8e0204 */
[----:B------:R-:W-:Y:S01]  /*7d10*/  LOP3.LUT R12, R12, R15, RZ, 0x3c, !PT ;  /* 0x0000000f0c0c7212 */ /* 0x000fe200078e3cff */
[----:B------:R-:W5:Y:S01]  /*7d20*/  LD.E.128 R40, desc[UR18][R40.64] ;  /* 0x0000001228287980 */ /* 0x000f62000c101d00 */
[----:B------:R-:W-:Y:S01]  /*7d30*/  IMAD.MOV.U32 R23, RZ, RZ, R22 ;  /* 0x000000ffff177224 */ /* 0x000fe200078e0016 */
[----:B------:R-:W-:Y:S01]  /*7d40*/  UIADD3 UR4, UR9, UR4, URZ ;  /* 0x0000000409047290 */ /* 0x000fe2000fffe03f */
[--C-:B------:R-:W-:Y:S01]  /*7d50*/  IMAD.X R37, RZ, RZ, R29.reuse, P5 ;  /* 0x000000ffff257224 */ /* 0x100fe200028e061d */
[----:B------:R-:W-:Y:S01]  /*7d60*/  LOP3.LUT R30, R4, R5, RZ, 0x3c, !PT ;  /* 0x00000005041e7212 */ /* 0x000fe200078e3cff */
[--C-:B------:R-:W-:Y:S01]  /*7d70*/  IMAD.X R33, RZ, RZ, R29.reuse, P4 ;  /* 0x000000ffff217224 */ /* 0x100fe200020e061d */
[----:B------:R-:W5:Y:S01]  /*7d80*/  LD.E.128 R12, desc[UR18][R12.64] ;  /* 0x000000120c0c7980 */ /* 0x000f62000c101d00 */
[----:B------:R-:W-:-:S02]  /*7d90*/  IMAD.MOV.U32 R25, RZ, RZ, R29 ;  /* 0x000000ffff197224 */ /* 0x000fc400078e001d */
[----:B------:R-:W-:Y:S01]  /*7da0*/  IMAD.U32 R20, RZ, RZ, UR8 ;  /* 0x00000008ff147e24 */ /* 0x000fe2000f8e00ff */
[----:B------:R-:W5:Y:S01]  /*7db0*/  LD.E.128 R4, desc[UR18][R6.64] ;  /* 0x0000001206047980 */ /* 0x000f62000c101d00 */
[----:B-1----:R-:W-:Y:S01]  /*7dc0*/  @P1 SHF.R.U32.HI R23, RZ, R45, R0 ;  /* 0x0000002dff171219 */ /* 0x002fe20000011600 */
[----:B------:R-:W-:Y:S01]  /*7dd0*/  IMAD.U32 R21, RZ, RZ, UR9 ;  /* 0x00000009ff157e24 */ /* 0x000fe2000f8e00ff */
[----:B------:R-:W-:Y:S01]  /*7de0*/  ULDC.64 UR8, c[0x0][0xae0] ;  /* 0x0002b80000087ab9 */ /* 0x000fe20000000a00 */
[----:B------:R-:W5:Y:S01]  /*7df0*/  LD.E.128 R24, desc[UR18][R24.64] ;  /* 0x0000001218187980 */ /* 0x000f62000c101d00 */
[--C-:B------:R-:W-:Y:S01]  /*7e00*/  SHF.R.S32.HI R0, RZ, 0x1f, R23.reuse ;  /* 0x0000001fff007819 */ /* 0x100fe20000011417 */
[----:B------:R-:W-:Y:S02]  /*7e10*/  IMAD.MOV R45, RZ, RZ, -R23 ;  /* 0x000000ffff2d7224 */ /* 0x000fe400078e0a17 */
[----:B------:R-:W-:Y:S01]  /*7e20*/  IMAD.U32 R21, RZ, RZ, UR4 ;  /* 0x00000004ff157e24 */ /* 0x000fe2000f8e00ff */
[----:B------:R-:W5:Y:S01]  /*7e30*/  LD.E.128 R36, desc[UR18][R36.64] ;  /* 0x0000001224247980 */ /* 0x000f62000c101d00 */
[----:B------:R-:W-:-:S02]  /*7e40*/  IMAD R0, R0, UR8, RZ ;  /* 0x0000000800007c24 */ /* 0x000fc4000f8e02ff */
[----:B------:R-:W-:Y:S01]  /*7e50*/  IMAD R45, R46, R45, R22 ;  /* 0x0000002d2e2d7224 */ /* 0x000fe200078e0216 */
[----:B------:R-:W5:Y:S01]  /*7e60*/  LD.E.128 R32, desc[UR18][R32.64] ;  /* 0x0000001220207980 */ /* 0x000f62000c101d00 */
[----:B------:R-:W-:-:S03]  /*7e70*/  IMAD R49, R23, UR9, R0 ;  /* 0x0000000917317c24 */ /* 0x000fc6000f8e0200 */
[----:B------:R-:W5:Y:S01]  /*7e80*/  LD.E.128 R28, desc[UR18][R30.64] ;  /* 0x000000121e1c7980 */ /* 0x000f62000c101d00 */
[----:B------:R-:W-:Y:S01]  /*7e90*/  SHF.R.S32.HI R0, RZ, 0x1f, R45 ;  /* 0x0000001fff007819 */ /* 0x000fe2000001142d */
[----:B------:R-:W-:Y:S01]  /*7ea0*/  IMAD.WIDE.U32 R20, R23, UR8, R20 ;  /* 0x0000000817147c25 */ /* 0x000fe2000f8e0014 */
[----:B------:R-:W-:Y:S01]  /*7eb0*/  ULDC.64 UR8, c[0x0][0xad8] ;  /* 0x0002b60000087ab9 */ /* 0x000fe20000000a00 */
[----:B------:R-:W-:Y:S01]  /*7ec0*/  @!PT LDS RZ, [RZ] ;  /* 0x00000000fffff984 */ /* 0x000fe20000000800 */
[----:B------:R-:W-:Y:S01]  /*7ed0*/  @!PT LDS RZ, [RZ] ;  /* 0x00000000fffff984 */ /* 0x000fe20000000800 */
[----:B------:R-:W-:Y:S01]  /*7ee0*/  @!PT LDS RZ, [RZ] ;  /* 0x00000000fffff984 */ /* 0x000fe20000000800 */
[----:B------:R-:W-:Y:S01]  /*7ef0*/  @!PT LDS RZ, [RZ] ;  /* 0x00000000fffff984 */ /* 0x000fe20000000800 */
[----:B------:R0:W-:Y:S06]  /*7f00*/  MEMBAR.ALL.CTA ;  /* 0x0000000000007992 */ /* 0x0001ec0000008000 */
[----:B0-----:R-:W0:Y:S01]  /*7f10*/  FENCE.VIEW.ASYNC.S ;  /* 0x00000000000073c6 */ /* 0x001e220000000000 */
[----:B------:R-:W-:-:S02]  /*7f20*/  IMAD.U32 R53, RZ, RZ, UR16 ;  /* 0x00000010ff357e24 */ /* 0x000fc4000f8e00ff */
[----:B------:R-:W-:Y:S02]  /*7f30*/  IMAD.IADD R21, R21, 0x1, R49 ;  /* 0x0000000115157824 */ /* 0x000fe400078e0231 */
[----:B------:R-:W-:Y:S02]  /*7f40*/  IMAD R22, R0, UR8, RZ ;  /* 0x0000000800167c24 */ /* 0x000fe4000f8e02ff */
[----:B------:R-:W-:Y:S02]  /*7f50*/  IMAD R46, R53, 0x80, R184 ;  /* 0x00000080352e7824 */ /* 0x000fe400078e02b8 */
[C---:B------:R-:W-:Y:S02]  /*7f60*/  IMAD R23, R45.reuse, UR9, R22 ;  /* 0x000000092d177c24 */ /* 0x040fe4000f8e0216 */
[----:B------:R-:W-:Y:S01]  /*7f70*/  IMAD.WIDE.U32 R20, R45, UR8, R20 ;  /* 0x000000082d147c25 */ /* 0x000fe2000f8e0014 */
[----:B------:R-:W-:Y:S01]  /*7f80*/  ISETP.GE.AND P2, PT, R46, R51, PT ;  /* 0x000000332e00720c */ /* 0x000fe20003f46270 */
[----:B------:R-:W-:-:S02]  /*7f90*/  ULDC.64 UR8, c[0x0][0xa80] ;  /* 0x0002a00000087ab9 */ /* 0x000fc40000000a00 */
[----:B------:R-:W-:Y:S01]  /*7fa0*/  VIADD R0, R46, 0x20 ;  /* 0x000000202e007836 */ /* 0x000fe20000000000 */
[----:B------:R-:W-:Y:S01]  /*7fb0*/  LEA R44, P3, R20, UR8, 0x1 ;  /* 0x00000008142c7c11 */ /* 0x000fe2000f8608ff */
[----:B------:R-:W-:Y:S02]  /*7fc0*/  IMAD.IADD R21, R21, 0x1, R23 ;  /* 0x0000000115157824 */ /* 0x000fe400078e0217 */
[----:B------:R-:W-:Y:S01]  /*7fd0*/  VIADD R3, R3, 0x34820 ;  /* 0x0003482003037836 */ /* 0x000fe20000000000 */
[-C--:B------:R-:W-:Y:S01]  /*7fe0*/  ISETP.GE.AND P0, PT, R0, R51.reuse, PT ;  /* 0x000000330000720c */ /* 0x080fe20003f06270 */
[----:B------:R-:W-:Y:S01]  /*7ff0*/  VIADD R0, R46, 0x40 ;  /* 0x000000402e007836 */ /* 0x000fe20000000000 */
[----:B------:R-:W-:Y:S02]  /*8000*/  LEA.HI.X R45, R20, UR9, R21, 0x1, P3 ;  /* 0x00000009142d7c11 */ /* 0x000fe400098f0c15 */
[----:B------:R-:W-:Y:S01]  /*8010*/  PRMT R3, RZ, 0x654, R3 ;  /* 0x00000654ff037816 */ /* 0x000fe20000000003 */
[----:B0-----:R0:W1:Y:S01]  /*8020*/  SHFL.IDX PT, R22, R44, RZ, 0x181f ;  /* 0x00181fff2c167589 */ /* 0x00106200000e0000 */
[----:B------:R-:W-:Y:S01]  /*8030*/  ISETP.GE.AND P1, PT, R0, R51, PT ;  /* 0x000000330000720c */ /* 0x000fe20003f26270 */
[----:B------:R-:W-:Y:S01]  /*8040*/  BSSY B1, `(.L_x_393) ;  /* 0x000000e000017945 */ /* 0x000fe20003800000 */
[----:B------:R0:W-:Y:S01]  /*8050*/  SYNCS.ARRIVE.TRANS64.RED.A1T0 RZ, [R3+URZ], RZ ;  /* 0x000000ff03ff79a7 */ /* 0x0001e2000810043f */
[----:B------:R0:W2:Y:S02]  /*8060*/  SHFL.IDX PT, R0, R45, RZ, 0x181f ;  /* 0x00181fff2d007589 */ /* 0x0000a400000e0000 */
[----:B------:R-:W-:Y:S08]  /*8070*/  @P2 BRA `(.L_x_394) ;  /* 0x0000000000282947 */ /* 0x000ff00003800000 */
[----:B------:R-:W-:Y:S01]  /*8080*/  ULDC UR4, c[0x0][0xac8] ;  /* 0x0002b20000047ab9 */ /* 0x000fe20000000800 */
[----:B------:R-:W-:Y:S01]  /*8090*/  ULDC.64 UR8, c[0x0][0x208] ;  /* 0x0000820000087ab9 */ /* 0x000fe20000000a00 */
[----:B------:R-:W-:Y:S02]  /*80a0*/  ISETP.GE.AND P2, PT, R17, UR4, PT ;  /* 0x0000000411007c0c */ /* 0x000fe4000bf46270 */
[----:B------:R-:W-:-:S11]  /*80b0*/  ISETP.GE.AND P3, PT, R18, UR4, PT ;  /* 0x0000000412007c0c */ /* 0x000fd6000bf66270 */
[CC--:B-1----:R-:W-:Y:S02]  /*80c0*/  @!P2 LEA R20, P4, R17.reuse, R22.reuse, 0x1 ;  /* 0x000000161114a211 */ /* 0x0c2fe400078808ff */
[C---:B------:R-:W-:Y:S02]  /*80d0*/  @!P3 LEA R22, P5, R18.reuse, R22, 0x1 ;  /* 0x000000161216b211 */ /* 0x040fe400078a08ff */
[-C--:B--2---:R-:W-:Y:S02]  /*80e0*/  @!P2 LEA.HI.X R21, R17, R0.reuse, R195, 0x1, P4 ;  /* 0x000000001115a211 */ /* 0x084fe400020f0cc3 */
[----:B------:R-:W-:-:S03]  /*80f0*/  @!P3 LEA.HI.X R23, R18, R0, R194, 0x1, P5 ;  /* 0x000000001217b211 */ /* 0x000fc600028f0cc2 */
[----:B-----5:R3:W-:Y:S04]  /*8100*/  @!P2 ST.E.128 desc[UR8][R20.64], R24 ;  /* 0x000000181400a985 */ /* 0x0207e8000c101d08 */
[----:B------:R3:W-:Y:S02]  /*8110*/  @!P3 ST.E.128 desc[UR8][R22.64], R40 ;  /* 0x000000281600b985 */ /* 0x0007e4000c101d08 */
.L_x_394:
[----:B------:R-:W-:Y:S05]  /*8120*/  BSYNC B1 ;  /* 0x0000000000017941 */ /* 0x000fea0003800000 */
.L_x_393:
[----:B--2---:R2:W4:Y:S01]  /*8130*/  SHFL.IDX PT, R0, R45, 0x1, 0x181f ;  /* 0x00381f002d007f89 */ /* 0x00452200000e0000 */
[----:B------:R-:W-:Y:S03]  /*8140*/  BSSY B1, `(.L_x_395) ;  /* 0x000000d000017945 */ /* 0x000fe60003800000 */
[----:B-1-3--:R2:W1:Y:S01]  /*8150*/  SHFL.IDX PT, R22, R44, 0x1, 0x181f ;  /* 0x00381f002c167f89 */ /* 0x00a46200000e0000 */
[----:B------:R-:W-:Y:S05]  /*8160*/  @P0 BRA `(.L_x_396) ;  /* 0x0000000000280947 */ /* 0x000fea0003800000 */
[----:B------:R-:W-:Y:S01]  /*8170*/  ULDC UR4, c[0x0][0xac8] ;  /* 0x0002b20000047ab9 */ /* 0x000fe20000000800 */
[----:B------:R-:W-:Y:S01]  /*8180*/  ULDC.64 UR8, c[0x0][0x208] ;  /* 0x0000820000087ab9 */ /* 0x000fe20000000a00 */
[----:B------:R-:W-:Y:S02]  /*8190*/  ISETP.GE.AND P3, PT, R17, UR4, PT ;  /* 0x0000000411007c0c */ /* 0x000fe4000bf66270 */
[----:B------:R-:W-:-:S11]  /*81a0*/  ISETP.GE.AND P4, PT, R18, UR4, PT ;  /* 0x0000000412007c0c */ /* 0x000fd6000bf86270 */
[CC--:B-1----:R-:W-:Y:S02]  /*81b0*/  @!P3 LEA R20, P0, R17.reuse, R22.reuse, 0x1 ;  /* 0x000000161114b211 */ /* 0x0c2fe400078008ff */
[C---:B------:R-:W-:Y:S02]  /*81c0*/  @!P4 LEA R22, P2, R18.reuse, R22, 0x1 ;  /* 0x000000161216c211 */ /* 0x040fe400078408ff */
[-C--:B----4-:R-:W-:Y:S02]  /*81d0*/  @!P3 LEA.HI.X R21, R17, R0.reuse, R195, 0x1, P0 ;  /* 0x000000001115b211 */ /* 0x090fe400000f0cc3 */
[----:B------:R-:W-:-:S03]  /*81e0*/  @!P4 LEA.HI.X R23, R18, R0, R194, 0x1, P2 ;  /* 0x000000001217c211 */ /* 0x000fc600010f0cc2 */
[----:B-----5:R3:W-:Y:S04]  /*81f0*/  @!P3 ST.E.128 desc[UR8][R20.64], R12 ;  /* 0x0000000c1400b985 */ /* 0x0207e8000c101d08 */
[----:B------:R3:W-:Y:S02]  /*8200*/  @!P4 ST.E.128 desc[UR8][R22.64], R36 ;  /* 0x000000241600c985 */ /* 0x0007e4000c101d08 */
.L_x_396:
[----:B------:R-:W-:Y:S05]  /*8210*/  BSYNC B1 ;  /* 0x0000000000017941 */ /* 0x000fea0003800000 */
.L_x_395:
[----:B----4-:R4:W0:Y:S01]  /*8220*/  SHFL.IDX PT, R0, R45, 0x2, 0x181f ;  /* 0x00581f002d007f89 */ /* 0x01082200000e0000 */
[----:B------:R-:W-:Y:S03]  /*8230*/  BSSY B1, `(.L_x_397) ;  /* 0x000000d000017945 */ /* 0x000fe60003800000 */
[----:B---3-5:R4:W3:Y:S01]  /*8240*/  SHFL.IDX PT, R14, R44, 0x2, 0x181f ;  /* 0x00581f002c0e7f89 */ /* 0x0288e200000e0000 */
[----:B------:R-:W-:Y:S05]  /*8250*/  @P1 BRA `(.L_x_398) ;  /* 0x0000000000281947 */ /* 0x000fea0003800000 */
[----:B------:R-:W-:Y:S01]  /*8260*/  ULDC UR4, c[0x0][0xac8] ;  /* 0x0002b20000047ab9 */ /* 0x000fe20000000800 */
[----:B------:R-:W-:Y:S01]  /*8270*/  ULDC.64 UR8, c[0x0][0x208] ;  /* 0x0000820000087ab9 */ /* 0x000fe20000000a00 */
[----:B------:R-:W-:Y:S02]  /*8280*/  ISETP.GE.AND P2, PT, R17, UR4, PT ;  /* 0x0000000411007c0c */ /* 0x000fe4000bf46270 */
[----:B------:R-:W-:-:S11]  /*8290*/  ISETP.GE.AND P3, PT, R18, UR4, PT ;  /* 0x0000000412007c0c */ /* 0x000fd6000bf66270 */
[CC--:B---3--:R-:W-:Y:S02]  /*82a0*/  @!P2 LEA R12, P0, R17.reuse, R14.reuse, 0x1 ;  /* 0x0000000e110ca211 */ /* 0x0c8fe400078008ff */
[C---:B------:R-:W-:Y:S02]  /*82b0*/  @!P3 LEA R14, P1, R18.reuse, R14, 0x1 ;  /* 0x0000000e120eb211 */ /* 0x040fe400078208ff */
[-C--:B0-----:R-:W-:Y:S02]  /*82c0*/  @!P2 LEA.HI.X R13, R17, R0.reuse, R195, 0x1, P0 ;  /* 0x00000000110da211 */ /* 0x081fe400000f0cc3 */
[----:B------:R-:W-:-:S03]  /*82d0*/  @!P3 LEA.HI.X R15, R18, R0, R194, 0x1, P1 ;  /* 0x00000000120fb211 */ /* 0x000fc600008f0cc2 */
[----:B------:R0:W-:Y:S04]  /*82e0*/  @!P2 ST.E.128 desc[UR8][R12.64], R8 ;  /* 0x000000080c00a985 */ /* 0x0001e8000c101d08 */
[----:B------:R0:W-:Y:S02]  /*82f0*/  @!P3 ST.E.128 desc[UR8][R14.64], R32 ;  /* 0x000000200e00b985 */ /* 0x0001e4000c101d08 */
.L_x_398:
[----:B------:R-:W-:Y:S05]  /*8300*/  BSYNC B1 ;  /* 0x0000000000017941 */ /* 0x000fea0003800000 */
.L_x_397:
[----:B0-----:R-:W-:Y:S01]  /*8310*/  VIADD R0, R46, 0x60 ;  /* 0x000000602e007836 */ /* 0x001fe20000000000 */
[----:B--2-4-:R-:W0:Y:S04]  /*8320*/  SHFL.IDX PT, R45, R45, 0x3, 0x181f ;  /* 0x00781f002d2d7f89 */ /* 0x014e2800000e0000 */
[----:B------:R-:W-:Y:S01]  /*8330*/  ISETP.GE.AND P0, PT, R0, R51, PT ;  /* 0x000000330000720c */ /* 0x000fe20003f06270 */
[----:B------:R-:W2:-:S12]  /*8340*/  SHFL.IDX PT, R44, R44, 0x3, 0x181f ;  /* 0x00781f002c2c7f89 */ /* 0x000e9800000e0000 */
[----:B------:R-:W-:Y:S05]  /*8350*/  @P0 BRA `(.L_x_399) ;  /* 0x0000000c005c0947 */ /* 0x000fea0003800000 */
[----:B------:R-:W-:Y:S01]  /*8360*/  ULDC UR4, c[0x0][0xac8] ;  /* 0x0002b20000047ab9 */ /* 0x000fe20000000800 */
[----:B------:R-:W-:Y:S01]  /*8370*/  ULDC.64 UR8, c[0x0][0x208] ;  /* 0x0000820000087ab9 */ /* 0x000fe20000000a00 */
[----:B------:R-:W-:-:S13]  /*8380*/  ISETP.GE.AND P1, PT, R17, UR4, PT ;  /* 0x0000000411007c0c */ /* 0x000fda000bf26270 */
[----:B--2---:R-:W-:-:S04]  /*8390*/  @!P1 LEA R8, P0, R17, R44, 0x1 ;  /* 0x0000002c11089211 */ /* 0x004fc800078008ff */
[----:B0-----:R-:W-:Y:S02]  /*83a0*/  @!P1 LEA.HI.X R9, R17, R45, R195, 0x1, P0 ;  /* 0x0000002d11099211 */ /* 0x001fe400000f0cc3 */
[----:B------:R-:W-:-:S03]  /*83b0*/  ISETP.GE.AND P0, PT, R18, UR4, PT ;  /* 0x0000000412007c0c */ /* 0x000fc6000bf06270 */
[----:B------:R4:W-:Y:S10]  /*83c0*/  @!P1 ST.E.128 desc[UR8][R8.64], R4 ;  /* 0x0000000408009985 */ /* 0x0009f4000c101d08 */
[----:B------:R-:W-:Y:S05]  /*83d0*/  @P0 BRA `(.L_x_399) ;  /* 0x0000000c003c0947 */ /* 0x000fea0003800000 */
[----:B----4-:R-:W-:Y:S01]  /*83e0*/  LEA R4, P0, R18, R44, 0x1 ;  /* 0x0000002c12047211 */ /* 0x010fe200078008ff */
[----:B------:R-:W-:-:S03]  /*83f0*/  ULDC.64 UR8, c[0x0][0x208] ;  /* 0x0000820000087ab9 */ /* 0x000fc60000000a00 */
[----:B------:R-:W-:-:S05]  /*8400*/  LEA.HI.X R5, R18, R45, R194, 0x1, P0 ;  /* 0x0000002d12057211 */ /* 0x000fca00000f0cc2 */
[----:B------:R0:W-:Y:S01]  /*8410*/  ST.E.128 desc[UR8][R4.64], R28 ;  /* 0x0000001c04007985 */ /* 0x0001e2000c101d08 */
[----:B------:R-:W-:Y:S05]  /*8420*/  BRA `(.L_x_399) ;  /* 0x0000000c00287947 */ /* 0x000fea0003800000 */
.L_x_391:
[----:B------:R-:W-:Y:S01]  /*8430*/  R2UR UR4, R185 ;  /* 0x00000000b90472ca */ /* 0x000fe200000e0000 */
[----:B------:R-:W-:Y:S01]  /*8440*/  ULDC.64 UR10, c[0x0][0xc00] ;  /* 0x00030000000a7ab9 */ /* 0x000fe20000000a00 */
[----:B------:R-:W-:Y:S01]  /*8450*/  USHF.L.U32 UR8, UR61, 0x2, URZ ;  /* 0x000000023d087899 */ /* 0x000fe2000800063f */
[----:B------:R-:W0:Y:S01]  /*8460*/  LDC R11, c[0x0][0xbe8] ;  /* 0x0002fa00ff0b7b82 */ /* 0x000e220000000800 */
[----:B------:R-:W-:Y:S01]  /*8470*/  UISETP.NE.U32.AND UP0, UPT, UR10, URZ, UPT ;  /* 0x0000003f0a00728c */ /* 0x000fe2000bf05070 */
[----:B------:R-:W-:Y:S01]  /*8480*/  R2UR UR12, R22 ;  /* 0x00000000160c72ca */ /* 0x000fe200000e0000 */
[----:B------:R-:W-:Y:S02]  /*8490*/  ULDC.64 UR14, c[0x0][0x208] ;  /* 0x00008200000e7ab9 */ /* 0x000fe40000000a00 */
[----:B------:R-:W-:-:S05]  /*84a0*/  UISETP.NE.AND.EX UP0, UPT, UR11, URZ, UPT, UP0 ;  /* 0x0000003f0b00728c */ /* 0x000fca000bf05300 */
[----:B------:R-:W-:Y:S01]  /*84b0*/  USHF.L.U64.HI UR9, UR61, 0x2, UR4 ;  /* 0x000000023d097899 */ /* 0x000fe20008010204 */
[----:B------:R-:W-:Y:S01]  /*84c0*/  PLOP3.LUT P2, PT, PT, PT, UP0, 0x80, 0x0 ;  /* 0x000000000000781c */ /* 0x000fe20003f4f008 */
[----:B------:R-:W-:-:S04]  /*84d0*/  UIADD3 UR4, UP1, UR8, UR10, URZ ;  /* 0x0000000a08047290 */ /* 0x000fc8000ff3e03f */
[----:B------:R-:W-:Y:S02]  /*84e0*/  UIADD3.X UR7, UR9, UR11, URZ, UP1, !UPT ;  /* 0x0000000b09077290 */ /* 0x000fe40008ffe43f */
[----:B------:R-:W-:Y:S01]  /*84f0*/  IMAD.U32 R4, RZ, RZ, UR4 ;  /* 0x00000004ff047e24 */ /* 0x000fe2000f8e00ff */
[----:B------:R-:W-:-:S03]  /*8500*/  ULDC.64 UR10, c[0x0][0xc08] ;  /* 0x00030200000a7ab9 */ /* 0x000fc60000000a00 */
[----:B------:R-:W-:-:S05]  /*8510*/  IMAD.U32 R5, RZ, RZ, UR7 ;  /* 0x00000007ff057e24 */ /* 0x000fca000f8e00ff */
[----:B------:R-:W2:Y:S01]  /*8520*/  @P2 LDG.E R3, desc[UR14][R4.64] ;  /* 0x0000000e04032981 */ /* 0x000ea2000c1e1900 */
[----:B------:R-:W-:Y:S01]  /*8530*/  UISETP.NE.U32.AND UP1, UPT, UR10, URZ, UPT ;  /* 0x0000003f0a00728c */ /* 0x000fe2000bf25070 */
[----:B0-----:R-:W-:Y:S01]  /*8540*/  ISETP.NE.AND P0, PT, R11, 0x1, PT ;  /* 0x000000010b00780c */ /* 0x001fe20003f05270 */
[----:B------:R-:W-:Y:S02]  /*8550*/  ULDC UR4, c[0x0][0xa88] ;  /* 0x0002a20000047ab9 */ /* 0x000fe40000000800 */
[----:B------:R-:W-:Y:S01]  /*8560*/  UISETP.NE.AND.EX UP1, UPT, UR11, URZ, UPT, UP1 ;  /* 0x0000003f0b00728c */ /* 0x000fe2000bf25310 */
[----:B------:R-:W-:Y:S01]  /*8570*/  IMAD.U32 R0, RZ, RZ, UR4 ;  /* 0x00000004ff007e24 */ /* 0x000fe2000f8e00ff */
[----:B------:R-:W-:-:S04]  /*8580*/  UMOV UR4, URZ ;  /* 0x0000003f00047c82 */ /* 0x000fc80008000000 */
[----:B------:R-:W-:-:S04]  /*8590*/  PLOP3.LUT P3, PT, PT, PT, UP1, 0x80, 0x0 ;  /* 0x000000000000781c */ /* 0x000fc80003f6f018 */
[----:B------:R-:W0:Y:S01]  /*85a0*/  @P0 LDC R9, c[0x0][0xbec] ;  /* 0x0002fb00ff090b82 */ /* 0x000e220000000800 */
[----:B------:R-:W-:-:S04]  /*85b0*/  @UP1 UIADD3 UR8, UP2, UR8, UR10, URZ ;  /* 0x0000000a08081290 */ /* 0x000fc8000ff5e03f */
[----:B------:R-:W-:Y:S02]  /*85c0*/  @UP1 UIADD3.X UR9, UR9, UR11, URZ, UP2, !UPT ;  /* 0x0000000b09091290 */ /* 0x000fe400097fe43f */
[----:B------:R-:W-:-:S04]  /*85d0*/  IMAD.U32 R6, RZ, RZ, UR8 ;  /* 0x00000008ff067e24 */ /* 0x000fc8000f8e00ff */
[----:B------:R-:W-:Y:S01]  /*85e0*/  IMAD.U32 R7, RZ, RZ, UR9 ;  /* 0x00000009ff077e24 */ /* 0x000fe2000f8e00ff */
[----:B------:R-:W-:Y:S01]  /*85f0*/  USHF.R.S32.HI UR11, URZ, 0x1f, UR12 ;  /* 0x0000001f3f0b7899 */ /* 0x000fe2000801140c */
[----:B------:R-:W-:-:S03]  /*8600*/  ISETP.GE.AND P1, PT, R196, 0x80, PT ;  /* 0x00000080c400780c */ /* 0x000fc60003f26270 */
[----:B------:R1:W5:Y:S01]  /*8610*/  @P3 LDG.E R0, desc[UR14][R6.64] ;  /* 0x0000000e06003981 */ /* 0x000362000c1e1900 */
[----:B--2---:R-:W-:-:S13]  /*8620*/  @P2 R2UR UR4, R3 ;  /* 0x00000000030422ca */ /* 0x004fda00000e0000 */
[----:B------:R-:W-:Y:S01]  /*8630*/  USHF.R.S32.HI UR10, URZ, 0x1f, UR4 ;  /* 0x0000001f3f0a7899 */ /* 0x000fe20008011404 */
[----:B01----:R-:W-:Y:S11]  /*8640*/  @P3 BRA `(.L_x_400) ;  /* 0x0000000000143947 */ /* 0x003ff60003800000 */
[----:B------:R-:W-:Y:S05]  /*8650*/  @!P2 BRA `(.L_x_400) ;  /* 0x000000000010a947 */ /* 0x000fea0003800000 */
[----:B------:R-:W-:Y:S02]  /*8660*/  ULDC.64 UR8, c[0x0][0x208] ;  /* 0x0000820000087ab9 */ /* 0x000fe40000000a00 */
[----:B------:R-:W2:Y:S04]  /*8670*/  LDG.E R3, desc[UR8][R4.64] ;  /* 0x0000000804037981 */ /* 0x000ea8000c1e1900 */
[----:B-----5:R-:W2:Y:S02]  /*8680*/  LDG.E R0, desc[UR8][R4.64+0x4] ;  /* 0x0000040804007981 */ /* 0x020ea4000c1e1900 */
[----:B--2---:R-:W-:-:S07]  /*8690*/  IMAD.IADD R0, R0, 0x1, -R3 ;  /* 0x0000000100007824 */ /* 0x004fce00078e0a03 */
.L_x_400:
[----:B------:R-:W-:Y:S01]  /*86a0*/  R2UR UR7, R185 ;  /* 0x00000000b90772ca */ /* 0x000fe200000e0000 */
[----:B------:R-:W-:Y:S01]  /*86b0*/  USEL UR61, UR61, URZ, !UP0 ;  /* 0x0000003f3d3d7287 */ /* 0x000fe2000c000000 */
[----:B------:R-:W-:Y:S11]  /*86c0*/  BSSY B1, `(.L_x_401) ;  /* 0x0000030000017945 */ /* 0x000ff60003800000 */
[----:B------:R-:W-:Y:S01]  /*86d0*/  USEL UR12, UR7, URZ, !UP0 ;  /* 0x0000003f070c7287 */ /* 0x000fe2000c000000 */
[----:B------:R-:W-:Y:S11]  /*86e0*/  @P1 BRA `(.L_x_402) ;  /* 0x0000000000b41947 */ /* 0x000ff60003800000 */
[----:B------:R-:W0:Y:S01]  /*86f0*/  S2R R4, SR_TID.X ;  /* 0x0000000000047919 */ /* 0x000e220000002100 */
[----:B------:R-:W1:Y:S01]  /*8700*/  LDC R6, c[0x0][0xbe8] ;  /* 0x0002fa00ff067b82 */ /* 0x000e620000000800 */
[----:B------:R-:W-:-:S13]  /*8710*/  R2UR UR7, R23 ;  /* 0x00000000170772ca */ /* 0x000fda00000e0000 */
[----:B------:R-:W-:-:S04]  /*8720*/  IMAD.U32 R3, RZ, RZ, UR7 ;  /* 0x00000007ff037e24 */ /* 0x000fc8000f8e00ff */
[----:B0-----:R-:W-:Y:S02]  /*8730*/  IMAD R3, R3, 0x80, R4 ;  /* 0x0000008003037824 */ /* 0x001fe400078e0204 */
[----:B-1---5:R-:W-:Y:S02]  /*8740*/  IMAD R4, R0, R6, RZ ;  /* 0x0000000600047224 */ /* 0x022fe400078e02ff */
[----:B------:R-:W-:-:S05]  /*8750*/  VIADD R5, R3, 0xffffff80 ;  /* 0xffffff8003057836 */ /* 0x000fca0000000000 */
[----:B------:R-:W-:-:S13]  /*8760*/  ISETP.GE.AND P1, PT, R5, R4, PT ;  /* 0x000000040500720c */ /* 0x000fda0003f26270 */
[----:B------:R-:W-:Y:S05]  /*8770*/  @P1 BRA `(.L_x_402) ;  /* 0x0000000000901947 */ /* 0x000fea0003800000 */
[----:B------:R-:W-:Y:S01]  /*8780*/  ISETP.NE.AND P1, PT, R6, 0x1, PT ;  /* 0x000000010600780c */ /* 0x000fe20003f25270 */
[----:B------:R-:W-:Y:S01]  /*8790*/  ULDC.64 UR14, c[0x0][0xb90] ;  /* 0x0002e400000e7ab9 */ /* 0x000fe20000000a00 */
[----:B------:R-:W-:Y:S01]  /*87a0*/  R2UR UR13, R22 ;  /* 0x00000000160d72ca */ /* 0x000fe200000e0000 */
[----:B------:R-:W-:Y:S01]  /*87b0*/  UIMAD UR7, UR11, UR14, URZ ;  /* 0x0000000e0b0772a4 */ /* 0x000fe2000f8e023f */
[----:B------:R-:W-:Y:S01]  /*87c0*/  UMOV UR8, UR4 ;  /* 0x0000000400087c82 */ /* 0x000fe20008000000 */
[----:B------:R-:W-:Y:S01]  /*87d0*/  UMOV UR9, UR10 ;  /* 0x0000000a00097c82 */ /* 0x000fe20008000000 */
[----:B------:R-:W-:-:S07]  /*87e0*/  ULDC.64 UR16, c[0x0][0x208] ;  /* 0x0000820000107ab9 */ /* 0x000fce0000000a00 */
[----:B------:R-:W0:Y:S02]  /*87f0*/  @P1 LDC R4, c[0x0][0xbec] ;  /* 0x0002fb00ff041b82 */ /* 0x000e240000000800 */
[----:B------:R-:W-:Y:S02]  /*8800*/  UIMAD.WIDE.U32 UR8, UR13, UR14, UR8 ;  /* 0x0000000e0d0872a5 */ /* 0x000fe4000f8e0008 */
[----:B------:R-:W-:-:S03]  /*8810*/  UIMAD UR7, UR13, UR15, UR7 ;  /* 0x0000000f0d0772a4 */ /* 0x000fc6000f8e0207 */
[----:B------:R-:W-:Y:S01]  /*8820*/  ULDC.64 UR14, c[0x0][0xb98] ;  /* 0x0002e600000e7ab9 */ /* 0x000fe20000000a00 */
[----:B------:R-:W1:Y:S01]  /*8830*/  @P1 LDC R8, c[0x0][0xbf0] ;  /* 0x0002fc00ff081b82 */ /* 0x000e620000000800 */
[----:B------:R-:W-:Y:S02]  /*8840*/  UIADD3 UR9, UR9, UR7, URZ ;  /* 0x0000000709097290 */ /* 0x000fe4000fffe03f */
[----:B------:R-:W-:Y:S02]  /*8850*/  UIMAD UR7, UR12, UR14, URZ ;  /* 0x0000000e0c0772a4 */ /* 0x000fe4000f8e023f */
[----:B------:R-:W-:Y:S02]  /*8860*/  UIMAD.WIDE.U32 UR8, UR61, UR14, UR8 ;  /* 0x0000000e3d0872a5 */ /* 0x000fe4000f8e0008 */
[----:B------:R-:W-:-:S03]  /*8870*/  UIMAD UR7, UR61, UR15, UR7 ;  /* 0x0000000f3d0772a4 */ /* 0x000fc6000f8e0207 */
[----:B------:R-:W-:Y:S01]  /*8880*/  ULDC.64 UR14, c[0x0][0xb88] ;  /* 0x0002e200000e7ab9 */ /* 0x000fe20000000a00 */
[----:B0-----:R-:W-:-:S04]  /*8890*/  @P1 IMAD.HI.U32 R3, R5, R4, RZ ;  /* 0x0000000405031227 */ /* 0x001fc800078e00ff */
[----:B------:R-:W-:Y:S01]  /*88a0*/  IMAD.MOV.U32 R4, RZ, RZ, R5 ;  /* 0x000000ffff047224 */ /* 0x000fe200078e0005 */
[----:B-1----:R-:W-:Y:S01]  /*88b0*/  @P1 SHF.R.U32.HI R4, RZ, R8, R3 ;  /* 0x00000008ff041219 */ /* 0x002fe20000011603 */
[----:B------:R-:W-:-:S04]  /*88c0*/  IMAD.U32 R8, RZ, RZ, UR7 ;  /* 0x00000007ff087e24 */ /* 0x000fc8000f8e00ff */
[----:B------:R-:W-:-:S04]  /*88d0*/  IMAD.MOV R3, RZ, RZ, -R4 ;  /* 0x000000ffff037224 */ /* 0x000fc800078e0a04 */
[----:B------:R-:W-:Y:S01]  /*88e0*/  IMAD R3, R6, R3, R5 ;  /* 0x0000000306037224 */ /* 0x000fe200078e0205 */
[----:B------:R-:W-:Y:S02]  /*88f0*/  SHF.R.S32.HI R5, RZ, 0x1f, R4 ;  /* 0x0000001fff057819 */ /* 0x000fe40000011404 */
[----:B------:R-:W-:Y:S02]  /*8900*/  IADD3 R4, P1, R4, UR8, RZ ;  /* 0x0000000804047c10 */ /* 0x000fe4000ff3e0ff */
[----:B------:R-:W-:Y:S02]  /*8910*/  SHF.R.S32.HI R6, RZ, 0x1f, R3 ;  /* 0x0000001fff067819 */ /* 0x000fe40000011403 */
[----:B------:R-:W-:Y:S01]  /*8920*/  IADD3.X R5, R5, UR9, R8, P1, !PT ;  /* 0x0000000905057c10 */ /* 0x000fe20008ffe408 */
[----:B------:R-:W-:Y:S02]  /*8930*/  ULDC.64 UR8, c[0x0][0xb50] ;  /* 0x0002d40000087ab9 */ /* 0x000fe40000000a00 */
[----:B------:R-:W-:-:S02]  /*8940*/  IMAD R6, R6, UR14, RZ ;  /* 0x0000000e06067c24 */ /* 0x000fc4000f8e02ff */
[----:B------:R-:W-:-:S04]  /*8950*/  IMAD.WIDE.U32 R4, R3, UR14, R4 ;  /* 0x0000000e03047c25 */ /* 0x000fc8000f8e0004 */
[----:B------:R-:W-:Y:S01]  /*8960*/  IMAD R7, R3, UR15, R6 ;  /* 0x0000000f03077c24 */ /* 0x000fe2000f8e0206 */
[----:B------:R-:W-:-:S03]  /*8970*/  LEA R6, P1, R4, UR8, 0x2 ;  /* 0x0000000804067c11 */ /* 0x000fc6000f8210ff */
[----:B------:R-:W-:-:S05]  /*8980*/  IMAD.IADD R3, R5, 0x1, R7 ;  /* 0x0000000105037824 */ /* 0x000fca00078e0207 */
[----:B------:R-:W-:Y:S01]  /*8990*/  LEA.HI.X R7, R4, UR9, R3, 0x2, P1 ;  /* 0x0000000904077c11 */ /* 0x000fe200088f1403 */
[----:B------:R-:W-:-:S05]  /*89a0*/  IMAD.MOV.U32 R3, RZ, RZ, -0x800000 ;  /* 0xff800000ff037424 */ /* 0x000fca00078e00ff */
[----:B------:R0:W-:Y:S02]  /*89b0*/  STG.E desc[UR16][R6.64], R3 ;  /* 0x0000000306007986 */ /* 0x0001e4000c101910 */
.L_x_402:
[----:B------:R-:W-:Y:S05]  /*89c0*/  BSYNC B1 ;  /* 0x0000000000017941 */ /* 0x000fea0003800000 */
.L_x_401:
[----:B------:R-:W-:Y:S01]  /*89d0*/  R2UR UR13, R23 ;  /* 0x00000000170d72ca */ /* 0x000fe200000e0000 */
[----:B------:R-:W1:Y:S01]  /*89e0*/  @P0 LDC R5, c[0x0][0xbf0] ;  /* 0x0002fc00ff050b82 */ /* 0x000e620000000800 */
[----:B------:R-:W-:Y:S01]  /*89f0*/  ULDC.64 UR14, c[0x0][0xaa0] ;  /* 0x0002a800000e7ab9 */ /* 0x000fe20000000a00 */
[----:B------:R-:W-:Y:S01]  /*8a00*/  R2UR UR16, R22 ;  /* 0x00000000161072ca */ /* 0x000fe200000e0000 */
[----:B------:R-:W-:Y:S01]  /*8a10*/  UIMAD UR7, UR10, UR14, URZ ;  /* 0x0000000e0a0772a4 */ /* 0x000fe2000f8e023f */
[----:B0-----:R-:W-:Y:S01]  /*8a20*/  IMAD R3, R19, 0x20, R184 ;  /* 0x0000002013037824 */ /* 0x001fe200078e02b8 */
[----:B------:R-:W-:Y:S01]  /*8a30*/  UIMAD.WIDE.U32 UR8, UR4, UR14, URZ ;  /* 0x0000000e040872a5 */ /* 0x000fe2000f8e003f */
[----:B------:R-:W-:Y:S01]  /*8a40*/  BSSY B1, `(.L_x_403) ;  /* 0x000003b000017945 */ /* 0x000fe20003800000 */
[----:B------:R-:W-:-:S03]  /*8a50*/  UIMAD UR7, UR4, UR15, UR7 ;  /* 0x0000000f040772a4 */ /* 0x000fc6000f8e0207 */
[----:B------:R-:W-:Y:S01]  /*8a60*/  ULDC.64 UR14, c[0x0][0xae8] ;  /* 0x0002ba00000e7ab9 */ /* 0x000fe20000000a00 */
[----:B------:R-:W-:Y:S01]  /*8a70*/  UIADD3 UR9, UR9, UR7, URZ ;  /* 0x0000000709097290 */ /* 0x000fe2000fffe03f */
[----:B------:R-:W-:Y:S01]  /*8a80*/  IMAD.U32 R8, RZ, RZ, UR13 ;  /* 0x0000000dff087e24 */ /* 0x000fe2000f8e00ff */
[----:B------:R-:W-:Y:S01]  /*8a90*/  UIMAD UR4, UR11, UR14, URZ ;  /* 0x0000000e0b0472a4 */ /* 0x000fe2000f8e023f */
[----:B------:R-:W-:Y:S01]  /*8aa0*/  IMAD.U32 R13, RZ, RZ, UR13 ;  /* 0x0000000dff0d7e24 */ /* 0x000fe2000f8e00ff */
[----:B------:R-:W-:Y:S01]  /*8ab0*/  UIMAD.WIDE.U32 UR8, UR16, UR14, UR8 ;  /* 0x0000000e100872a5 */ /* 0x000fe2000f8e0008 */
[----:B------:R-:W-:Y:S01]  /*8ac0*/  IMAD R8, R8, 0x80, R3 ;  /* 0x0000008008087824 */ /* 0x000fe200078e0203 */
[----:B------:R-:W-:Y:S01]  /*8ad0*/  UIMAD UR4, UR16, UR15, UR4 ;  /* 0x0000000f100472a4 */ /* 0x000fe2000f8e0204 */
[----:B------:R-:W-:Y:S02]  /*8ae0*/  ULDC.64 UR10, c[0x0][0xaf0] ;  /* 0x0002bc00000a7ab9 */ /* 0x000fe40000000a00 */
[----:B------:R-:W-:Y:S01]  /*8af0*/  @P0 IMAD.HI.U32 R4, R8, R9, RZ ;  /* 0x0000000908040227 */ /* 0x000fe200078e00ff */
[----:B------:R-:W-:-:S02]  /*8b00*/  UIADD3 UR9, UR9, UR4, URZ ;  /* 0x0000000409097290 */ /* 0x000fc4000fffe03f */
[----:B------:R-:W-:Y:S01]  /*8b10*/  UIMAD UR4, UR12, UR10, URZ ;  /* 0x0000000a0c0472a4 */ /* 0x000fe2000f8e023f */
[----:B------:R-:W-:Y:S01]  /*8b20*/  IMAD.MOV.U32 R3, RZ, RZ, R8 ;  /* 0x000000ffff037224 */ /* 0x000fe200078e0008 */
[----:B-1----:R-:W-:Y:S01]  /*8b30*/  @P0 SHF.R.U32.HI R3, RZ, R5, R4 ;  /* 0x00000005ff030219 */ /* 0x002fe20000011604 */
[----:B------:R-:W-:Y:S02]  /*8b40*/  UIMAD.WIDE.U32 UR8, UR61, UR10, UR8 ;  /* 0x0000000a3d0872a5 */ /* 0x000fe4000f8e0008 */
[----:B------:R-:W-:Y:S01]  /*8b50*/  UIMAD UR4, UR61, UR11, UR4 ;  /* 0x0000000b3d0472a4 */ /* 0x000fe2000f8e0204 */
[--C-:B------:R-:W-:Y:S01]  /*8b60*/  SHF.R.S32.HI R4, RZ, 0x1f, R3.reuse ;  /* 0x0000001fff047819 */ /* 0x100fe20000011403 */
[----:B------:R-:W-:Y:S01]  /*8b70*/  IMAD.MOV R7, RZ, RZ, -R3 ;  /* 0x000000ffff077224 */ /* 0x000fe200078e0a03 */
[----:B------:R-:W-:Y:S01]  /*8b80*/  ULDC.64 UR10, c[0x0][0xae0] ;  /* 0x0002b800000a7ab9 */ /* 0x000fe20000000a00 */
[----:B------:R-:W-:Y:S02]  /*8b90*/  UIADD3 UR4, UR9, UR4, URZ ;  /* 0x0000000409047290 */ /* 0x000fe4000fffe03f */
[----:B------:R-:W-:-:S02]  /*8ba0*/  IMAD.U32 R5, RZ, RZ, UR9 ;  /* 0x00000009ff057e24 */ /* 0x000fc4000f8e00ff */
[----:B------:R-:W-:Y:S02]  /*8bb0*/  IMAD R6, R4, UR10, RZ ;  /* 0x0000000a04067c24 */ /* 0x000fe4000f8e02ff */
[----:B------:R-:W-:Y:S01]  /*8bc0*/  IMAD.U32 R4, RZ, RZ, UR8 ;  /* 0x00000008ff047e24 */ /* 0x000fe2000f8e00ff */
[----:B------:R-:W-:Y:S01]  /*8bd0*/  ULDC.64 UR8, c[0x0][0xad8] ;  /* 0x0002b60000087ab9 */ /* 0x000fe20000000a00 */
[----:B------:R-:W-:Y:S02]  /*8be0*/  IMAD.U32 R5, RZ, RZ, UR4 ;  /* 0x00000004ff057e24 */ /* 0x000fe4000f8e00ff */
[----:B------:R-:W-:Y:S02]  /*8bf0*/  IMAD R7, R11, R7, R8 ;  /* 0x000000070b077224 */ /* 0x000fe400078e0208 */
[C---:B------:R-:W-:Y:S02]  /*8c00*/  IMAD R9, R3.reuse, UR11, R6 ;  /* 0x0000000b03097c24 */ /* 0x040fe4000f8e0206 */
[----:B------:R-:W-:Y:S01]  /*8c10*/  IMAD.WIDE.U32 R4, R3, UR10, R4 ;  /* 0x0000000a03047c25 */ /* 0x000fe2000f8e0004 */
[----:B------:R-:W-:-:S03]  /*8c20*/  SHF.R.S32.HI R3, RZ, 0x1f, R7 ;  /* 0x0000001fff037819 */ /* 0x000fc60000011407 */
[----:B------:R-:W-:Y:S02]  /*8c30*/  IMAD.IADD R5, R5, 0x1, R9 ;  /* 0x0000000105057824 */ /* 0x000fe400078e0209 */
[----:B------:R-:W-:Y:S02]  /*8c40*/  IMAD R6, R3, UR8, RZ ;  /* 0x0000000803067c24 */ /* 0x000fe4000f8e02ff */
[----:B------:R-:W-:Y:S02]  /*8c50*/  IMAD R8, R13, 0x80, R184 ;  /* 0x000000800d087824 */ /* 0x000fe400078e02b8 */
[----:B-----5:R-:W-:Y:S02]  /*8c60*/  IMAD R11, R0, R11, RZ ;  /* 0x0000000b000b7224 */ /* 0x020fe400078e02ff */
[C---:B------:R-:W-:Y:S02]  /*8c70*/  IMAD R3, R7.reuse, UR9, R6 ;  /* 0x0000000907037c24 */ /* 0x040fe4000f8e0206 */
[----:B------:R-:W-:Y:S01]  /*8c80*/  IMAD.WIDE.U32 R4, R7, UR8, R4 ;  /* 0x0000000807047c25 */ /* 0x000fe2000f8e0004 */
[----:B------:R-:W-:Y:S01]  /*8c90*/  ISETP.GE.AND P2, PT, R8, R11, PT ;  /* 0x0000000b0800720c */ /* 0x000fe20003f46270 */
[----:B------:R-:W-:-:S02]  /*8ca0*/  ULDC.64 UR8, c[0x0][0xa80] ;  /* 0x0002a00000087ab9 */ /* 0x000fc40000000a00 */
[----:B------:R-:W-:Y:S01]  /*8cb0*/  VIADD R0, R8, 0x20 ;  /* 0x0000002008007836 */ /* 0x000fe20000000000 */
[----:B------:R-:W-:Y:S01]  /*8cc0*/  LEA R6, P3, R4, UR8, 0x1 ;  /* 0x0000000804067c11 */ /* 0x000fe2000f8608ff */
[----:B------:R-:W-:-:S03]  /*8cd0*/  IMAD.IADD R3, R5, 0x1, R3 ;  /* 0x0000000105037824 */ /* 0x000fc600078e0203 */
[-C--:B------:R-:W-:Y:S01]  /*8ce0*/  ISETP.GE.AND P1, PT, R0, R11.reuse, PT ;  /* 0x0000000b0000720c */ /* 0x080fe20003f26270 */
[----:B------:R-:W-:Y:S01]  /*8cf0*/  VIADD R0, R8, 0x40 ;  /* 0x0000004008007836 */ /* 0x000fe20000000000 */
[----:B------:R-:W-:Y:S02]  /*8d00*/  LEA.HI.X R3, R4, UR9, R3, 0x1, P3 ;  /* 0x0000000904037c11 */ /* 0x000fe400098f0c03 */
[----:B------:R0:W1:Y:S02]  /*8d10*/  SHFL.IDX PT, R4, R6, RZ, 0x181f ;  /* 0x00181fff06047589 */ /* 0x00006400000e0000 */
[----:B------:R-:W-:Y:S02]  /*8d20*/  ISETP.GE.AND P0, PT, R0, R11, PT ;  /* 0x0000000b0000720c */ /* 0x000fe40003f06270 */
[----:B------:R0:W2:Y:S01]  /*8d30*/  SHFL.IDX PT, R0, R3, RZ, 0x181f ;  /* 0x00181fff03007589 */ /* 0x0000a200000e0000 */
[----:B------:R-:W-:Y:S10]  /*8d40*/  @P2 BRA `(.L_x_404) ;  /* 0x0000000000282947 */ /* 0x000ff40003800000 */
        /* <DEDUP_REMOVED lines=8> */
[----:B------:R3:W-:Y:S04]  /*8dd0*/  @!P4 ST.E.128 desc[UR8][R12.64], RZ ;  /* 0x000000ff0c00c985 */ /* 0x0007e8000c101d08 */
[----:B------:R3:W-:Y:S02]  /*8de0*/  @!P5 ST.E.128 desc[UR8][R4.64], RZ ;  /* 0x000000ff0400d985 */ /* 0x0007e4000c101d08 */
.L_x_404:
[----:B------:R-:W-:Y:S05]  /*8df0*/  BSYNC B1 ;  /* 0x0000000000017941 */ /* 0x000fea0003800000 */
.L_x_403:
        /* <DEDUP_REMOVED lines=12> */
[----:B------:R3:W-:Y:S04]  /*8ec0*/  @!P3 ST.E.128 desc[UR8][R12.64], RZ ;  /* 0x000000ff0c00b985 */ /* 0x0007e8000c101d08 */
[----:B------:R3:W-:Y:S02]  /*8ed0*/  @!P4 ST.E.128 desc[UR8][R4.64], RZ ;  /* 0x000000ff0400c985 */ /* 0x0007e4000c101d08 */
.L_x_406:
[----:B------:R-:W-:Y:S05]  /*8ee0*/  BSYNC B1 ;  /* 0x0000000000017941 */ /* 0x000fea0003800000 */
.L_x_405:
[----:B----4-:R4:W0:Y:S01]  /*8ef0*/  SHFL.IDX PT, R0, R3, 0x2, 0x181f ;  /* 0x00581f0003007f89 */ /* 0x01082200000e0000 */
        /* <DEDUP_REMOVED lines=9> */
[-C--:B0-----:R-:W-:Y:S02]  /*8f90*/  @!P2 LEA.HI.X R13, R17, R0.reuse, R195, 0x1, P0 ;  /* 0x00000000110da211 */ /* 0x081fe400000f0cc3 */
[----:B------:R-:W-:-:S03]  /*8fa0*/  @!P3 LEA.HI.X R5, R18, R0, R194, 0x1, P1 ;  /* 0x000000001205b211 */ /* 0x000fc600008f0cc2 */
[----:B------:R3:W-:Y:S04]  /*8fb0*/  @!P2 ST.E.128 desc[UR8][R12.64], RZ ;  /* 0x000000ff0c00a985 */ /* 0x0007e8000c101d08 */
[----:B------:R3:W-:Y:S02]  /*8fc0*/  @!P3 ST.E.128 desc[UR8][R4.64], RZ ;  /* 0x000000ff0400b985 */ /* 0x0007e4000c101d08 */
.L_x_408:
[----:B------:R-:W-:Y:S05]  /*8fd0*/  BSYNC B1 ;  /* 0x0000000000017941 */ /* 0x000fea0003800000 */
.L_x_407:
[----:B0-----:R-:W-:Y:S01]  /*8fe0*/  VIADD R0, R8, 0x60 ;  /* 0x0000006008007836 */ /* 0x001fe20000000000 */
[----:B--2-4-:R-:W0:Y:S04]  /*8ff0*/  SHFL.IDX PT, R3, R3, 0x3, 0x181f ;  /* 0x00781f0003037f89 */ /* 0x014e2800000e0000 */
[----:B------:R-:W-:Y:S01]  /*9000*/  ISETP.GE.AND P0, PT, R0, R11, PT ;  /* 0x0000000b0000720c */ /* 0x000fe20003f06270 */
[----:B-1-3--:R1:W2:-:S12]  /*9010*/  SHFL.IDX PT, R4, R6, 0x3, 0x181f ;  /* 0x00781f0006047f89 */ /* 0x00a29800000e0000 */
[----:B-1----:R-:W-:Y:S05]  /*9020*/  @P0 BRA `(.L_x_399) ;  /* 0x0000000000280947 */ /* 0x002fea0003800000 */
[----:B------:R-:W-:Y:S01]  /*9030*/  ULDC UR4, c[0x0][0xac8] ;  /* 0x0002b20000047ab9 */ /* 0x000fe20000000800 */
[----:B------:R-:W-:Y:S01]  /*9040*/  ULDC.64 UR8, c[0x0][0x208] ;  /* 0x0000820000087ab9 */ /* 0x000fe20000000a00 */
[----:B------:R-:W-:Y:S02]  /*9050*/  ISETP.GE.AND P2, PT, R17, UR4, PT ;  /* 0x0000000411007c0c */ /* 0x000fe4000bf46270 */
[----:B------:R-:W-:-:S11]  /*9060*/  ISETP.GE.AND P3, PT, R18, UR4, PT ;  /* 0x0000000412007c0c */ /* 0x000fd6000bf66270 */
[CC--:B--2---:R-:W-:Y:S02]  /*9070*/  @!P2 LEA R6, P0, R17.reuse, R4.reuse, 0x1 ;  /* 0x000000041106a211 */ /* 0x0c4fe400078008ff */
[C---:B------:R-:W-:Y:S02]  /*9080*/  @!P3 LEA R4, P1, R18.reuse, R4, 0x1 ;  /* 0x000000041204b211 */ /* 0x040fe400078208ff */
[-C--:B0-----:R-:W-:Y:S02]  /*9090*/  @!P2 LEA.HI.X R7, R17, R3.reuse, R195, 0x1, P0 ;  /* 0x000000031107a211 */ /* 0x081fe400000f0cc3 */
[----:B------:R-:W-:-:S03]  /*90a0*/  @!P3 LEA.HI.X R5, R18, R3, R194, 0x1, P1 ;  /* 0x000000031205b211 */ /* 0x000fc600008f0cc2 */
[----:B------:R0:W-:Y:S04]  /*90b0*/  @!P2 ST.E.128 desc[UR8][R6.64], RZ ;  /* 0x000000ff0600a985 */ /* 0x0001e8000c101d08 */
[----:B------:R0:W-:Y:S02]  /*90c0*/  @!P3 ST.E.128 desc[UR8][R4.64], RZ ;  /* 0x000000ff0400b985 */ /* 0x0001e4000c101d08 */
.L_x_399:
[----:B------:R-:W-:Y:S05]  /*90d0*/  BSYNC B0 ;  /* 0x0000000000007941 */ /* 0x000fea0003800000 */
.L_x_390:
[----:B------:R-:W-:Y:S02]  /*90e0*/  ULDC UR4, c[0x0][0xc3c] ;  /* 0x00030f0000047ab9 */ /* 0x000fe40000000800 */
[----:B------:R-:W-:-:S13]  /*90f0*/  ISETP.GE.AND P0, PT, R47, UR4, PT ;  /* 0x000000042f007c0c */ /* 0x000fda000bf06270 */
[----:B------:R-:W-:Y:S05]  /*9100*/  @!P0 BRA `(.L_x_409) ;  /* 0xffffff7c00488947 */ /* 0x000fea000383ffff */
[----:B------:R-:W-:Y:S05]  /*9110*/  EXIT ;  /* 0x000000000000794d */ /* 0x000fea0003800000 */
.L_x_365:
[----:B------:R-:W-:-:S08]  /*9120*/  NOP ;  /* 0x0000000000007918 */ /* 0x000fd00000000000 */
[----:B0-----:R-:W0:-:S00]  /*9130*/  USETMAXREG.DEALLOC.CTAPOOL 0x18 ;  /* 0x00000018000079c8 */ /* 0x001e0000080e0500 */
[----:B0-----:R-:W2:Y:S01]  /*9140*/  LDL.LU R2, [R1+0x1c] ;  /* 0x00001c0001027983 */ /* 0x001ea20000300800 */
[----:B------:R-:W-:-:S06]  /*9150*/  LOP3.LUT R0, R0, 0x3, RZ, 0xc0, !PT ;  /* 0x0000000300007812 */ /* 0x000fcc00078ec0ff */
[----:B------:R-:W0:Y:S02]  /*9160*/  SHFL.IDX PT, R0, R0, RZ, 0x1f ;  /* 0x00001fff00007589 */ /* 0x000e2400000e0000 */
[----:B0-----:R-:W-:Y:S01]  /*9170*/  ISETP.NE.AND P0, PT, R0, RZ, PT ;  /* 0x000000ff0000720c */ /* 0x001fe20003f05270 */
[----:B------:R-:W-:Y:S01]  /*9180*/  IMAD.MOV.U32 R0, RZ, RZ, RZ ;  /* 0x000000ffff007224 */ /* 0x000fe200078e00ff */
[----:B--2---:R-:W-:-:S11]  /*9190*/  LOP3.LUT R2, R2, 0xfffffffd, RZ, 0xc0, !PT ;  /* 0xfffffffd02027812 */ /* 0x004fd600078ec0ff */
[----:B------:R-:W-:-:S05]  /*91a0*/  @P0 LOP3.LUT R2, R2, 0x2, RZ, 0xfc, !PT ;  /* 0x0000000202020812 */ /* 0x000fca00078efcff */
[----:B------:R0:W-:Y:S01]  /*91b0*/  STL [R1+0x1c], R2 ;  /* 0x00001c0201007387 */ /* 0x0001e20000100800 */
[----:B------:R-:W-:Y:S05]  /*91c0*/  @!P0 BRA `(.L_x_410) ;  /* 0x00000000001c8947 */ /* 0x000fea0003800000 */
[----:B------:R-:W1:Y:S08]  /*91d0*/  S2UR UR5, SR_CgaCtaId ;  /* 0x00000000000579c3 */ /* 0x000e700000008800 */
[----:B------:R-:W-:Y:S06]  /*91e0*/  BAR.SYNC.DEFER_BLOCKING 0x5, 0x180 ;  /* 0x0146000000007b1d */ /* 0x000fec0000010000 */
[----:B------:R-:W-:-:S02]  /*91f0*/  UMOV UR4, 0x400 ;  /* 0x0000040000047882 */ /* 0x000fc40000000000 */
[----:B-1----:R-:W-:-:S09]  /*9200*/  ULEA UR4, UR5, UR4, 0x18 ;  /* 0x0000000405047291 */ /* 0x002fd2000f8ec03f */
[----:B------:R-:W1:Y:S01]  /*9210*/  LDS.128 R16, [UR4+0x348d0] ;  /* 0x0348d004ff107984 */ /* 0x000e620008000c00 */
[----:B------:R-:W-:Y:S06]  /*9220*/  BAR.ARV 0x4, 0x180 ;  /* 0x0106000000007b1d */ /* 0x000fec0000002000 */
[----:B------:R-:W-:Y:S05]  /*9230*/  BRA `(.L_x_411) ;  /* 0x0000000800047947 */ /* 0x000fea0003800000 */
.L_x_410:
[----:B0-----:R-:W0:Y:S01]  /*9240*/  S2R R2, SR_TID.X ;  /* 0x0000000000027919 */ /* 0x001e220000002100 */
[----:B------:R-:W-:Y:S01]  /*9250*/  ULDC UR4, c[0x0][0xc3c] ;  /* 0x00030f0000047ab9 */ /* 0x000fe20000000800 */
[----:B------:R-:W-:Y:S01]  /*9260*/  ULDC.64 UR6, c[0x0][0x208] ;  /* 0x0000820000067ab9 */ /* 0x000fe20000000a00 */
[----:B------:R-:W-:Y:S01]  /*9270*/  ULDC UR5, c[0x0][0xc38] ;  /* 0x00030e0000057ab9 */ /* 0x000fe20000000800 */
[----:B0-----:R-:W-:-:S04]  /*9280*/  LOP3.LUT R5, R2, 0x1f, RZ, 0xc0, !PT ;  /* 0x0000001f02057812 */ /* 0x001fc800078ec0ff */
[----:B------:R-:W-:-:S04]  /*9290*/  ISETP.NE.AND P0, PT, R5, 0x1f, PT ;  /* 0x0000001f0500780c */ /* 0x000fc80003f05270 */
[----:B------:R-:W-:-:S13]  /*92a0*/  ISETP.GE.OR P1, PT, R5, UR4, !P0 ;  /* 0x0000000405007c0c */ /* 0x000fda000c726670 */
[----:B------:R-:W0:Y:S02]  /*92b0*/  @!P1 LDC.64 R2, c[0x0][0xc80] ;  /* 0x00032000ff029b82 */ /* 0x000e240000000a00 */
[----:B0-----:R-:W-:-:S05]  /*92c0*/  @!P1 IMAD.WIDE.U32 R2, R5, 0x4, R2 ;  /* 0x0000000405029825 */ /* 0x001fca00078e0002 */
[----:B------:R-:W2:Y:S01]  /*92d0*/  @!P1 LDG.E R0, desc[UR6][R2.64] ;  /* 0x0000000602009981 */ /* 0x000ea2000c1e1900 */
[C---:B------:R-:W-:Y:S01]  /*92e0*/  ISETP.NE.AND P1, PT, R5.reuse, RZ, PT ;  /* 0x000000ff0500720c */ /* 0x040fe20003f25270 */
[----:B------:R-:W0:Y:S01]  /*92f0*/  S2UR UR6, SR_CTAID.X ;  /* 0x00000000000679c3 */ /* 0x000e220000002500 */
[C---:B------:R-:W-:Y:S01]  /*9300*/  ISETP.GE.U32.AND P2, PT, R5.reuse, 0x2, PT ;  /* 0x000000020500780c */ /* 0x040fe20003f46070 */
[----:B------:R-:W-:Y:S01]  /*9310*/  UMOV UR4, URZ ;  /* 0x0000003f00047c82 */ /* 0x000fe20008000000 */
[C---:B------:R-:W-:Y:S01]  /*9320*/  ISETP.GE.U32.AND P3, PT, R5.reuse, 0x4, PT ;  /* 0x000000040500780c */ /* 0x040fe20003f66070 */
[----:B------:R-:W-:Y:S01]  /*9330*/  IMAD.MOV.U32 R16, RZ, RZ, RZ ;  /* 0x000000ffff107224 */ /* 0x000fe200078e00ff */
[C---:B------:R-:W-:Y:S02]  /*9340*/  ISETP.GE.U32.AND P4, PT, R5.reuse, 0x8, PT ;  /* 0x000000080500780c */ /* 0x040fe40003f86070 */
[----:B------:R-:W-:Y:S01]  /*9350*/  ISETP.GE.U32.AND P5, PT, R5, 0x10, PT ;  /* 0x000000100500780c */ /* 0x000fe20003fa6070 */
[----:B--2---:R-:W1:Y:S02]  /*9360*/  SHFL.UP PT, R4, R0, 0x1, RZ ;  /* 0x0420000000047989 */ /* 0x004e6400000e00ff */
[----:B-1----:R-:W-:-:S05]  /*9370*/  SEL R7, R4, RZ, P1 ;  /* 0x000000ff04077207 */ /* 0x002fca0000800000 */
[----:B------:R-:W-:-:S05]  /*9380*/  IMAD.IADD R7, R0, 0x1, R7 ;  /* 0x0000000100077824 */ /* 0x000fca00078e0207 */
[----:B------:R-:W1:Y:S02]  /*9390*/  SHFL.UP PT, R4, R7, 0x2, RZ ;  /* 0x0440000007047989 */ /* 0x000e6400000e00ff */
        /* <DEDUP_REMOVED lines=11> */
[----:B------:R-:W1:Y:S02]  /*9450*/  SHFL.IDX PT, R4, R2, 0x1f, 0x1f ;  /* 0x03e01f0002047f89 */ /* 0x000e6400000e0000 */
[----:B-1----:R-:W-:-:S04]  /*9460*/  IMAD R4, R4, UR5, RZ ;  /* 0x0000000504047c24 */ /* 0x002fc8000f8e02ff */
[----:B------:R-:W-:Y:S01]  /*9470*/  IMAD.MOV.U32 R7, RZ, RZ, R4 ;  /* 0x000000ffff077224 */ /* 0x000fe200078e0004 */
[----:B0-----:R-:W-:-:S13]  /*9480*/  ISETP.GT.AND P6, PT, R4, UR6, PT ;  /* 0x0000000604007c0c */ /* 0x001fda000bfc4270 */
[----:B------:R-:W-:Y:S05]  /*9490*/  @P6 BRA `(.L_x_412) ;  /* 0x0000000000a46947 */ /* 0x000fea0003800000 */
[----:B------:R-:W0:Y:S01]  /*94a0*/  LDC R6, c[0x0][0xc3c] ;  /* 0x00030f00ff067b82 */ /* 0x000e220000000800 */
[----:B------:R-:W-:Y:S01]  /*94b0*/  IMAD.MOV.U32 R4, RZ, RZ, R7 ;  /* 0x000000ffff047224 */ /* 0x000fe200078e0007 */
[----:B------:R-:W-:Y:S01]  /*94c0*/  UMOV UR4, URZ ;  /* 0x0000003f00047c82 */ /* 0x000fe20008000000 */
[----:B------:R-:W-:Y:S01]  /*94d0*/  ULDC UR7, c[0x0][0xc3c] ;  /* 0x00030f0000077ab9 */ /* 0x000fe20000000800 */
[----:B------:R-:W-:-:S05]  /*94e0*/  ULDC UR5, c[0x0][0xc38] ;  /* 0x00030e0000057ab9 */ /* 0x000fca0000000800 */
.L_x_416:
[----:B------:R-:W-:Y:S01]  /*94f0*/  UIADD3 UR4, UR4, 0x1f, URZ ;  /* 0x0000001f04047890 */ /* 0x000fe2000fffe03f */
[----:B------:R-:W-:-:S05]  /*9500*/  IMAD.U32 R19, RZ, RZ, UR7 ;  /* 0x00000007ff137e24 */ /* 0x000fca000f8e00ff */
[----:B0-----:R-:W-:-:S13]  /*9510*/  ISETP.LE.AND P6, PT, R6, UR4, PT ;  /* 0x0000000406007c0c */ /* 0x001fda000bfc3270 */
[----:B------:R-:W-:Y:S05]  /*9520*/  @P6 BRA `(.L_x_413) ;  /* 0x0000000400246947 */ /* 0x000fea0003800000 */
[----:B------:R-:W-:Y:S01]  /*9530*/  VIADD R7, R5, UR4 ;  /* 0x0000000405077c36 */ /* 0x000fe20008000000 */
[----:B------:R-:W-:Y:S01]  /*9540*/  BSSY B0, `(.L_x_414) ;  /* 0x0000008000007945 */ /* 0x000fe20003800000 */
[----:B------:R-:W-:-:S03]  /*9550*/  IMAD.MOV.U32 R0, RZ, RZ, RZ ;  /* 0x000000ffff007224 */ /* 0x000fc600078e00ff */
[----:B------:R-:W-:-:S13]  /*9560*/  ISETP.GE.OR P6, PT, R7, R6, !P0 ;  /* 0x000000060700720c */ /* 0x000fda00047c6670 */
[----:B------:R-:W-:Y:S05]  /*9570*/  @P6 BRA `(.L_x_415) ;  /* 0x0000000000106947 */ /* 0x000fea0003800000 */
[----:B------:R-:W0:Y:S01]  /*9580*/  LDC.64 R2, c[0x0][0xc80] ;  /* 0x00032000ff027b82 */ /* 0x000e220000000a00 */
[----:B------:R-:W-:Y:S01]  /*9590*/  ULDC.64 UR8, c[0x0][0x208] ;  /* 0x0000820000087ab9 */ /* 0x000fe20000000a00 */
[----:B0-----:R-:W-:-:S05]  /*95a0*/  IMAD.WIDE R2, R7, 0x4, R2 ;  /* 0x0000000407027825 */ /* 0x001fca00078e0202 */
[----:B------:R0:W5:Y:S02]  /*95b0*/  LDG.E R0, desc[UR8][R2.64] ;  /* 0x0000000802007981 */ /* 0x000164000c1e1900 */
.L_x_415:
[----:B------:R-:W-:Y:S05]  /*95c0*/  BSYNC B0 ;  /* 0x0000000000007941 */ /* 0x000fea0003800000 */
.L_x_414:
[----:B0----5:R-:W0:Y:S02]  /*95d0*/  SHFL.UP PT, R2, R0, 0x1, RZ ;  /* 0x0420000000027989 */ /* 0x021e2400000e00ff */
[----:B0-----:R-:W-:-:S05]  /*95e0*/  SEL R3, R2, RZ, P1 ;  /* 0x000000ff02037207 */ /* 0x001fca0000800000 */
[----:B------:R-:W-:-:S05]  /*95f0*/  IMAD.IADD R3, R0, 0x1, R3 ;  /* 0x0000000100037824 */ /* 0x000fca00078e0203 */
[----:B------:R-:W0:Y:S02]  /*9600*/  SHFL.UP PT, R2, R3, 0x2, RZ ;  /* 0x0440000003027989 */ /* 0x000e2400000e00ff */
        /* <DEDUP_REMOVED lines=11> */
[----:B------:R-:W0:Y:S02]  /*96c0*/  SHFL.IDX PT, R3, R9, 0x1f, 0x1f ;  /* 0x03e01f0009037f89 */ /* 0x000e2400000e0000 */
[----:B0-----:R-:W-:-:S04]  /*96d0*/  IMAD R3, R3, UR5, RZ ;  /* 0x0000000503037c24 */ /* 0x001fc8000f8e02ff */
[----:B------:R-:W-:-:S05]  /*96e0*/  IMAD.IADD R4, R3, 0x1, R4 ;  /* 0x0000000103047824 */ /* 0x000fca00078e0204 */
[----:B------:R-:W-:-:S13]  /*96f0*/  ISETP.GT.AND P6, PT, R4, UR6, PT ;  /* 0x0000000604007c0c */ /* 0x000fda000bfc4270 */
[----:B------:R-:W-:Y:S05]  /*9700*/  @!P6 BRA `(.L_x_416) ;  /* 0xfffffffc0078e947 */ /* 0x000fea000383ffff */
[----:B------:R-:W-:Y:S02]  /*9710*/  IMAD.MOV.U32 R2, RZ, RZ, R9 ;  /* 0x000000ffff027224 */ /* 0x000fe400078e0009 */
[----:B------:R-:W-:-:S07]  /*9720*/  IMAD.MOV.U32 R7, RZ, RZ, R3 ;  /* 0x000000ffff077224 */ /* 0x000fce00078e0003 */
.L_x_412:
[----:B------:R-:W-:-:S04]  /*9730*/  IMAD.IADD R7, R4, 0x1, -R7 ;  /* 0x0000000104077824 */ /* 0x000fc800078e0a07 */
[----:B------:R-:W-:-:S05]  /*9740*/  IMAD R3, R2, UR5, R7 ;  /* 0x0000000502037c24 */ /* 0x000fca000f8e0207 */
[----:B------:R-:W-:-:S13]  /*9750*/  ISETP.GT.AND P0, PT, R3, UR6, PT ;  /* 0x0000000603007c0c */ /* 0x000fda000bf04270 */
[----:B------:R-:W-:-:S04]  /*9760*/  VOTE.ANY R6, PT, !P0 ;  /* 0x0000000000067806 */ /* 0x000fc800040e0100 */
[----:B------:R-:W0:Y:S01]  /*9770*/  POPC R19, R6 ;  /* 0x0000000600137309 */ /* 0x000e220000000000 */
[----:B------:R-:W-:Y:S01]  /*9780*/  ISETP.NE.AND P0, PT, R6, RZ, PT ;  /* 0x000000ff0600720c */ /* 0x000fe20003f05270 */
[----:B0-----:R-:W0:Y:S02]  /*9790*/  SHFL.IDX PT, R0, R0, R19, 0x1f ;  /* 0x00001f1300007589 */ /* 0x001e2400000e0000 */
[----:B0-----:R-:W-:-:S04]  /*97a0*/  IABS R4, R0 ;  /* 0x0000000000047213 */ /* 0x001fc80000000000 */
[----:B------:R-:W0:Y:S08]  /*97b0*/  I2F.RP R8, R4 ;  /* 0x0000000400087306 */ /* 0x000e300000209400 */
[----:B0-----:R-:W0:Y:S02]  /*97c0*/  MUFU.RCP R8, R8 ;  /* 0x0000000800087308 */ /* 0x001e240000001000 */
[----:B0-----:R-:W-:-:S06]  /*97d0*/  VIADD R3, R8, 0xffffffe ;  /* 0x0ffffffe08037836 */ /* 0x001fcc0000000000 */
[----:B------:R-:W0:Y:S02]  /*97e0*/  F2I.FTZ.U32.TRUNC.NTZ R3, R3 ;  /* 0x0000000300037305 */ /* 0x000e24000021f000 */
[----:B0-----:R-:W-:Y:S01]  /*97f0*/  IMAD.MOV R11, RZ, RZ, -R3 ;  /* 0x000000ffff0b7224 */ /* 0x001fe200078e0a03 */
[----:B------:R-:W-:Y:S06]  /*9800*/  @!P0 BRA `(.L_x_417) ;  /* 0x0000000000088947 */ /* 0x000fec0003800000 */
[----:B------:R-:W-:-:S05]  /*9810*/  VIADD R9, R19, 0xffffffff ;  /* 0xffffffff13097836 */ /* 0x000fca0000000000 */
[----:B------:R0:W1:Y:S02]  /*9820*/  SHFL.IDX PT, R16, R2, R9, 0x1f ;  /* 0x00001f0902107589 */ /* 0x00006400000e0000 */
.L_x_417:
[----:B-1----:R-:W-:Y:S01]  /*9830*/  IMAD R16, R16, UR5, R7 ;  /* 0x0000000510107c24 */ /* 0x002fe2000f8e0207 */
[----:B------:R-:W-:Y:S01]  /*9840*/  IABS R6, R0 ;  /* 0x0000000000067213 */ /* 0x000fe20000000000 */
[----:B------:R-:W-:Y:S02]  /*9850*/  IMAD R7, R11, R4, RZ ;  /* 0x000000040b077224 */ /* 0x000fe400078e02ff */
[----:B0-----:R-:W-:Y:S01]  /*9860*/  IMAD.MOV.U32 R2, RZ, RZ, RZ ;  /* 0x000000ffff027224 */ /* 0x001fe200078e00ff */
[----:B------:R-:W-:Y:S01]  /*9870*/  IADD3 R17, -R16, UR6, RZ ;  /* 0x0000000610117c10 */ /* 0x000fe2000fffe1ff */
[----:B------:R-:W-:Y:S02]  /*9880*/  IMAD.MOV R6, RZ, RZ, -R6 ;  /* 0x000000ffff067224 */ /* 0x000fe400078e0a06 */
[----:B------:R-:W-:Y:S01]  /*9890*/  IMAD.HI.U32 R2, R3, R7, R2 ;  /* 0x0000000703027227 */ /* 0x000fe200078e0002 */
[----:B------:R-:W-:-:S03]  /*98a0*/  IABS R3, R17 ;  /* 0x0000001100037213 */ /* 0x000fc60000000000 */
[----:B------:R-:W-:Y:S02]  /*98b0*/  VIADD R19, R19, UR4 ;  /* 0x0000000413137c36 */ /* 0x000fe40008000000 */
[----:B------:R-:W-:-:S04]  /*98c0*/  IMAD.HI.U32 R2, R2, R3, RZ ;  /* 0x0000000302027227 */ /* 0x000fc800078e00ff */
[----:B------:R-:W-:-:S05]  /*98d0*/  IMAD R3, R2, R6, R3 ;  /* 0x0000000602037224 */ /* 0x000fca00078e0203 */
[----:B------:R-:W-:-:S13]  /*98e0*/  ISETP.GT.U32.AND P1, PT, R4, R3, PT ;  /* 0x000000030400720c */ /* 0x000fda0003f24070 */
[----:B------:R-:W-:Y:S02]  /*98f0*/  @!P1 IMAD.IADD R3, R3, 0x1, -R4 ;  /* 0x0000000103039824 */ /* 0x000fe400078e0a04 */
[----:B------:R-:W-:Y:S01]  /*9900*/  @!P1 VIADD R2, R2, 0x1 ;  /* 0x0000000102029836 */ /* 0x000fe20000000000 */
[----:B------:R-:W-:Y:S02]  /*9910*/  ISETP.NE.AND P1, PT, R0, RZ, PT ;  /* 0x000000ff0000720c */ /* 0x000fe40003f25270 */
[----:B------:R-:W-:Y:S02]  /*9920*/  ISETP.GE.U32.AND P0, PT, R3, R4, PT ;  /* 0x000000040300720c */ /* 0x000fe40003f06070 */
[----:B------:R-:W-:-:S04]  /*9930*/  LOP3.LUT R3, R17, R0, RZ, 0x3c, !PT ;  /* 0x0000000011037212 */ /* 0x000fc800078e3cff */
[----:B------:R-:W-:-:S07]  /*9940*/  ISETP.GE.AND P2, PT, R3, RZ, PT ;  /* 0x000000ff0300720c */ /* 0x000fce0003f46270 */
[----:B------:R-:W-:-:S06]  /*9950*/  @P0 VIADD R2, R2, 0x1 ;  /* 0x0000000102020836 */ /* 0x000fcc0000000000 */
[----:B------:R-:W-:Y:S01]  /*9960*/  @!P2 IMAD.MOV R2, RZ, RZ, -R2 ;  /* 0x000000ffff02a224 */ /* 0x000fe200078e0a02 */
[----:B------:R-:W-:-:S05]  /*9970*/  @!P1 LOP3.LUT R2, RZ, R0, RZ, 0x33, !PT ;  /* 0x00000000ff029212 */ /* 0x000fca00078e33ff */
[--C-:B------:R-:W-:Y:S02]  /*9980*/  IMAD.MOV R3, RZ, RZ, -R2.reuse ;  /* 0x000000ffff037224 */ /* 0x100fe400078e0a02 */
[----:B------:R-:W-:Y:S02]  /*9990*/  IMAD.MOV.U32 R18, RZ, RZ, R2 ;  /* 0x000000ffff127224 */ /* 0x000fe400078e0002 */
[----:B------:R-:W-:Y:S01]  /*99a0*/  IMAD R17, R0, R3, R17 ;  /* 0x0000000300117224 */ /* 0x000fe200078e0211 */
[----:B------:R-:W-:Y:S06]  /*99b0*/  BRA `(.L_x_418) ;  /* 0x00000000000c7947 */ /* 0x000fec0003800000 */
.L_x_413:
[----:B------:R-:W-:Y:S02]  /*99c0*/  IMAD.MOV.U32 R17, RZ, RZ, RZ ;  /* 0x000000ffff117224 */ /* 0x000fe400078e00ff */
[----:B------:R-:W-:Y:S02]  /*99d0*/  IMAD.U32 R16, RZ, RZ, UR6 ;  /* 0x00000006ff107e24 */ /* 0x000fe4000f8e00ff */
[----:B------:R-:W-:-:S07]  /*99e0*/  IMAD.MOV.U32 R18, RZ, RZ, RZ ;  /* 0x000000ffff127224 */ /* 0x000fce00078e00ff */
.L_x_418:
[----:B------:R-:W-:-:S13]  /*99f0*/  ISETP.NE.AND P0, PT, R5, RZ, PT ;  /* 0x000000ff0500720c */ /* 0x000fda0003f05270 */
[----:B------:R-:W0:Y:S01]  /*9a00*/  @!P0 S2R R3, SR_CgaCtaId ;  /* 0x0000000000038919 */ /* 0x000e220000008800 */
[----:B------:R-:W-:-:S04]  /*9a10*/  @!P0 MOV R0, 0x400 ;  /* 0x0000040000008802 */ /* 0x000fc80000000f00 */
[----:B0-----:R-:W-:-:S05]  /*9a20*/  @!P0 LEA R0, R3, R0, 0x18 ;  /* 0x0000000003008211 */ /* 0x001fca00078ec0ff */
[----:B------:R0:W-:Y:S01]  /*9a30*/  @!P0 STS.128 [R0+0x348d0], R16 ;  /* 0x0348d01000008388 */ /* 0x0001e20000000c00 */
[----:B------:R-:W-:Y:S06]  /*9a40*/  BAR.ARV 0x5, 0x180 ;  /* 0x0146000000007b1d */ /* 0x000fec0000002000 */
.L_x_411:
[----:B0-----:R-:W-:Y:S01]  /*9a50*/  IMAD.MOV.U32 R0, RZ, RZ, 0x1 ;  /* 0x00000001ff007424 */ /* 0x001fe200078e00ff */
[----:B------:R0:W-:Y:S01]  /*9a60*/  STL [R1+0x50], RZ ;  /* 0x000050ff01007387 */ /* 0x0001e20000100800 */
[----:B------:R-:W-:Y:S02]  /*9a70*/  ULDC UR4, c[0x0][0xc3c] ;  /* 0x00030f0000047ab9 */ /* 0x000fe40000000800 */
[----:B-1----:R-:W-:Y:S01]  /*9a80*/  ISETP.GE.AND P0, PT, R19, UR4, PT ;  /* 0x0000000413007c0c */ /* 0x002fe2000bf06270 */
[----:B------:R0:W-:Y:S04]  /*9a90*/  STL [R1+0x10], R0 ;  /* 0x0000100001007387 */ /* 0x0001e80000100800 */
[----:B------:R0:W-:Y:S08]  /*9aa0*/  STL [R1+0x8], RZ ;  /* 0x000008ff01007387 */ /* 0x0001f00000100800 */
[----:B0-----:R-:W-:Y:S05]  /*9ab0*/  @P0 BRA `(.L_x_419) ;  /* 0x0000005400340947 */ /* 0x001fea0003800000 */
[----:B------:R-:W0:Y:S01]  /*9ac0*/  S2R R5, SR_TID.X ;  /* 0x0000000000057919 */ /* 0x000e220000002100 */
[----:B------:R-:W1:Y:S01]  /*9ad0*/  S2UR UR5, SR_CgaCtaId ;  /* 0x00000000000579c3 */ /* 0x000e620000008800 */
[----:B------:R-:W-:Y:S01]  /*9ae0*/  UMOV UR4, 0x400 ;  /* 0x0000040000047882 */ /* 0x000fe20000000000 */
[----:B------:R-:W-:Y:S01]  /*9af0*/  BSSY B8, `(.L_x_419) ;  /* 0x0000549000087945 */ /* 0x000fe20003800000 */
[----:B------:R-:W-:Y:S01]  /*9b00*/  ULDC UR38, c[0x0][0xc] ;  /* 0x0000030000267ab9 */ /* 0x000fe20000000800 */
[----:B------:R-:W-:Y:S01]  /*9b10*/  ULDC.64 UR36, c[0x0][0x198] ;  /* 0x0000660000247ab9 */ /* 0x000fe20000000a00 */
[----:B-1----:R-:W-:Y:S01]  /*9b20*/  ULEA UR4, UR5, UR4, 0x18 ;  /* 0x0000000405047291 */ /* 0x002fe2000f8ec03f */
[C---:B0-----:R-:W-:Y:S01]  /*9b30*/  IMAD.SHL.U32 R0, R5.reuse, 0x8, RZ ;  /* 0x0000000805007824 */ /* 0x041fe200078e00ff */
[----:B------:R-:W-:-:S04]  /*9b40*/  LOP3.LUT R4, R5, 0x7f, RZ, 0xc0, !PT ;  /* 0x0000007f05047812 */ /* 0x000fc800078ec0ff */
[C---:B------:R-:W-:Y:S02]  /*9b50*/  LOP3.LUT R2, R0.reuse, 0x1f8, RZ, 0xc0, !PT ;  /* 0x000001f800027812 */ /* 0x040fe400078ec0ff */
[----:B------:R-:W-:Y:S02]  /*9b60*/  LOP3.LUT R0, R0, 0x38, RZ, 0xc0, !PT ;  /* 0x0000003800007812 */ /* 0x000fe400078ec0ff */
[----:B------:R-:W-:Y:S01]  /*9b70*/  LOP3.LUT R3, R2, 0x38, R5, 0x78, !PT ;  /* 0x0000003802037812 */ /* 0x000fe200078e7805 */
[----:B------:R-:W-:-:S05]  /*9b80*/  IMAD.SHL.U32 R2, R4, 0x8, RZ ;  /* 0x0000000804027824 */ /* 0x000fca00078e00ff */
[----:B------:R-:W-:Y:S01]  /*9b90*/  LOP3.LUT R3, R3, 0x200, R2, 0xf8, !PT ;  /* 0x0000020003037812 */ /* 0x000fe200078ef802 */
[----:B------:R-:W-:Y:S01]  /*9ba0*/  IMAD.SHL.U32 R2, R5, 0x10, RZ ;  /* 0x0000001005027824 */ /* 0x000fe200078e00ff */
[----:B------:R-:W-:Y:S01]  /*9bb0*/  SHF.R.U32.HI R5, RZ, 0x3, R4 ;  /* 0x00000003ff057819 */ /* 0x000fe20000011604 */
[----:B------:R-:W-:-:S03]  /*9bc0*/  IMAD.U32 R4, RZ, RZ, UR4 ;  /* 0x00000004ff047e24 */ /* 0x000fc6000f8e00ff */
[----:B------:R-:W-:Y:S01]  /*9bd0*/  LOP3.LUT R2, R5, 0x70, R2, 0xf8, !PT ;  /* 0x0000007005027812 */ /* 0x000fe200078ef802 */
[----:B------:R-:W-:Y:S01]  /*9be0*/  IMAD R3, R3, 0x2, R4 ;  /* 0x0000000203037824 */ /* 0x000fe200078e0204 */
[----:B------:R-:W-:Y:S01]  /*9bf0*/  STL [R1+0x4], R4 ;  /* 0x0000040401007387 */ /* 0x000fe20000100800 */
[----:B------:R-:W-:-:S03]  /*9c00*/  IMAD.MOV.U32 R2, RZ, RZ, 0x1 ;  /* 0x00000001ff027424 */ /* 0x000fc600078e00ff */
[----:B------:R-:W-:Y:S04]  /*9c10*/  STL [R1+0x24], R3 ;  /* 0x0000240301007387 */ /* 0x000fe80000100800 */
[----:B------:R-:W-:Y:S04]  /*9c20*/  STL [R1+0x8], RZ ;  /* 0x000008ff01007387 */ /* 0x000fe80000100800 */
[----:B------:R0:W-:Y:S04]  /*9c30*/  STL [R1+0x10], R2 ;  /* 0x0000100201007387 */ /* 0x0001e80000100800 */
[----:B------:R1:W-:Y:S01]  /*9c40*/  STL [R1+0x50], RZ ;  /* 0x000050ff01007387 */ /* 0x0003e20000100800 */
[----:B0-----:R-:W-:-:S02]  /*9c50*/  LOP3.LUT R2, R0, 0x40, RZ, 0xfc, !PT ;  /* 0x0000004000027812 */ /* 0x001fc400078efcff */
[----:B-1----:R-:W-:-:S07]  /*9c60*/  LOP3.LUT R0, R0, 0x80, RZ, 0xfc, !PT ;  /* 0x0000008000007812 */ /* 0x002fce00078efcff */
.L_x_521:
[----:B0--3--:R-:W0:Y:S01]  /*9c70*/  LDC.64 R2, c[0x0][0xc88] ;  /* 0x00032200ff027b82 */ /* 0x009e220000000a00 */
[----:B------:R-:W-:Y:S01]  /*9c80*/  ULDC.64 UR4, c[0x0][0x208] ;  /* 0x0000820000047ab9 */ /* 0x000fe20000000a00 */
[----:B0-----:R-:W-:-:S05]  /*9c90*/  IMAD.WIDE R2, R19, 0x4, R2 ;  /* 0x0000000413027825 */ /* 0x001fca00078e0202 */
[----:B------:R-:W2:Y:S01]  /*9ca0*/  LDG.E R11, desc[UR4][R2.64] ;  /* 0x00000004020b7981 */ /* 0x000ea2000c1e1900 */
[----:B------:R-:W-:Y:S05]  /*9cb0*/  YIELD ;  /* 0x0000000000007946 */ /* 0x000fea0003800000 */
[----:B------:R-:W-:Y:S01]  /*9cc0*/  ULDC.64 UR4, c[0x0][0xa28] ;  /* 0x00028a0000047ab9 */ /* 0x000fe20000000a00 */
[----:B------:R-:W-:Y:S01]  /*9cd0*/  IMAD.MOV.U32 R0, RZ, RZ, RZ ;  /* 0x000000ffff007224 */ /* 0x000fe200078e00ff */
[----:B------:R-:W-:Y:S01]  /*9ce0*/  ISETP.NE.U32.AND P0, PT, RZ, UR4, PT ;  /* 0x00000004ff007c0c */ /* 0x000fe2000bf05070 */
[----:B------:R-:W-:Y:S01]  /*9cf0*/  ULDC.64 UR10, c[0x0][0x208] ;  /* 0x00008200000a7ab9 */ /* 0x000fe20000000a00 */
[----:B------:R-:W-:Y:S01]  /*9d00*/  IMAD.MOV.U32 R6, RZ, RZ, RZ ;  /* 0x000000ffff067224 */ /* 0x000fe200078e00ff */
[----:B------:R-:W-:Y:S01]  /*9d10*/  ULDC.64 UR6, c[0x0][0xa18] ;  /* 0x0002860000067ab9 */ /* 0x000fe20000000a00 */
[----:B------:R-:W-:Y:S01]  /*9d20*/  ISETP.NE.AND.EX P0, PT, RZ, UR5, PT, P0 ;  /* 0x00000005ff007c0c */ /* 0x000fe2000bf05300 */
[----:B------:R-:W-:Y:S01]  /*9d30*/  ULDC.64 UR8, c[0x0][0xa08] ;  /* 0x0002820000087ab9 */ /* 0x000fe20000000a00 */
[----:B--2---:R-:W-:Y:S01]  /*9d40*/  SHF.R.S32.HI R4, RZ, 0x1f, R11 ;  /* 0x0000001fff047819 */ /* 0x004fe2000001140b */
[----:B------:R-:W-:-:S10]  /*9d50*/  IMAD.SHL.U32 R10, R11, 0x4, RZ ;  /* 0x000000040b0a7824 */ /* 0x000fd400078e00ff */
[C---:B------:R-:W-:Y:S01]  /*9d60*/  @P0 LEA R2, P1, R11.reuse, UR4, 0x2 ;  /* 0x000000040b020c11 */ /* 0x040fe2000f8210ff */
[----:B------:R-:W-:Y:S03]  /*9d70*/  STL [R1+0x28], R11 ;  /* 0x0000280b01007387 */ /* 0x000fe60000100800 */
[C-C-:B------:R-:W-:Y:S01]  /*9d80*/  @P0 LEA.HI.X R3, R11.reuse, UR5, R4.reuse, 0x2, P1 ;  /* 0x000000050b030c11 */ /* 0x140fe200088f1404 */
[----:B------:R-:W-:Y:S01]  /*9d90*/  ULDC.64 UR4, c[0x0][0xa00] ;  /* 0x0002800000047ab9 */ /* 0x000fe20000000a00 */
[----:B------:R-:W-:Y:S01]  /*9da0*/  SHF.L.U64.HI R9, R11, 0x2, R4 ;  /* 0x000000020b097819 */ /* 0x000fe20000010204 */
[----:B------:R0:W-:Y:S01]  /*9db0*/  STL [R1+0x38], R4 ;  /* 0x0000380401007387 */ /* 0x0001e20000100800 */
[----:B------:R-:W-:-:S03]  /*9dc0*/  ISETP.NE.U32.AND P1, PT, RZ, UR4, PT ;  /* 0x00000004ff007c0c */ /* 0x000fc6000bf25070 */
[----:B-1---5:R1:W5:Y:S01]  /*9dd0*/  @P0 LDG.E R0, desc[UR10][R2.64] ;  /* 0x0000000a02000981 */ /* 0x022362000c1e1900 */
[----:B------:R-:W-:Y:S01]  /*9de0*/  ISETP.NE.AND.EX P1, PT, RZ, UR5, PT, P1 ;  /* 0x00000005ff007c0c */ /* 0x000fe2000bf25310 */
[----:B----4-:R-:W-:Y:S01]  /*9df0*/  IMAD.MOV.U32 R8, RZ, RZ, RZ ;  /* 0x000000ffff087224 */ /* 0x010fe200078e00ff */
[----:B------:R-:W-:Y:S01]  /*9e00*/  ISETP.NE.U32.AND P2, PT, RZ, UR6, PT ;  /* 0x00000006ff007c0c */ /* 0x000fe2000bf45070 */
[----:B------:R-:W-:Y:S01]  /*9e10*/  STL [R1], R10 ;  /* 0x0000000a01007387 */ /* 0x000fe20000100800 */
[----:B------:R-:W-:Y:S02]  /*9e20*/  ISETP.NE.U32.AND P0, PT, RZ, UR8, PT ;  /* 0x00000008ff007c0c */ /* 0x000fe4000bf05070 */
[----:B------:R-:W-:Y:S01]  /*9e30*/  ISETP.NE.AND.EX P2, PT, RZ, UR7, PT, P2 ;  /* 0x00000007ff007c0c */ /* 0x000fe2000bf45320 */
[----:B------:R-:W-:Y:S01]  /*9e40*/  STL [R1+0x20], R9 ;  /* 0x0000200901007387 */ /* 0x000fe20000100800 */
[----:B------:R-:W-:Y:S02]  /*9e50*/  ISETP.NE.AND.EX P0, PT, RZ, UR9, PT, P0 ;  /* 0x00000009ff007c0c */ /* 0x000fe4000bf05300 */
[----:B-1----:R-:W-:-:S02]  /*9e60*/  IADD3 R2, P3, R10, UR4, RZ ;  /* 0x000000040a027c10 */ /* 0x002fc4000ff7e0ff */
[----:B0-----:R-:W-:Y:S02]  /*9e70*/  IADD3 R4, P4, R10, UR8, RZ ;  /* 0x000000080a047c10 */ /* 0x001fe4000ff9e0ff */
[C---:B------:R-:W-:Y:S01]  /*9e80*/  IADD3.X R3, R9.reuse, UR5, RZ, P3, !PT ;  /* 0x0000000509037c10 */ /* 0x040fe20009ffe4ff */
[----:B------:R-:W-:Y:S01]  /*9e90*/  ULDC UR4, c[0x0][0x288] ;  /* 0x0000a20000047ab9 */ /* 0x000fe20000000800 */
[----:B------:R-:W-:-:S03]  /*9ea0*/  IADD3.X R5, R9, UR9, RZ, P4, !PT ;  /* 0x0000000909057c10 */ /* 0x000fc6000a7fe4ff */
[----:B------:R-:W2:Y:S01]  /*9eb0*/  @P1 LDG.E R6, desc[UR10][R2.64] ;  /* 0x0000000a02061981 */ /* 0x000ea2000c1e1900 */
[----:B------:R-:W-:Y:S01]  /*9ec0*/  IMAD.U32 R12, RZ, RZ, UR4 ;  /* 0x00000004ff0c7e24 */ /* 0x000fe2000f8e00ff */
[----:B------:R-:W-:Y:S02]  /*9ed0*/  ULDC.64 UR4, c[0x0][0x418] ;  /* 0x0001060000047ab9 */ /* 0x000fe40000000a00 */
[----:B------:R-:W5:Y:S04]  /*9ee0*/  @P0 LDG.E R8, desc[UR10][R4.64] ;  /* 0x0000000a04080981 */ /* 0x000f68000c1e1900 */
[----:B--2---:R0:W-:Y:S02]  /*9ef0*/  STL [R1+0x34], R6 ;  /* 0x0000340601007387 */ /* 0x0041e40000100800 */
[----:B0-----:R-:W-:-:S04]  /*9f00*/  @P2 IADD3 R6, P3, R10, UR6, RZ ;  /* 0x000000060a062c10 */ /* 0x001fc8000ff7e0ff */
[----:B------:R-:W-:-:S05]  /*9f10*/  @P2 IADD3.X R7, R9, UR7, RZ, P3, !PT ;  /* 0x0000000709072c10 */ /* 0x000fca0009ffe4ff */
[----:B------:R0:W2:Y:S01]  /*9f20*/  @P2 LDG.E R12, desc[UR10][R6.64] ;  /* 0x0000000a060c2981 */ /* 0x0000a2000c1e1900 */
[----:B------:R-:W-:-:S03]  /*9f30*/  UISETP.NE.U32.AND UP0, UPT, UR4, URZ, UPT ;  /* 0x0000003f0400728c */ /* 0x000fc6000bf05070 */
[----:B------:R-:W-:Y:S01]  /*9f40*/  ULDC UR4, c[0x0][0x424] ;  /* 0x0001090000047ab9 */ /* 0x000fe20000000800 */
[----:B------:R-:W-:-:S03]  /*9f50*/  UISETP.NE.AND.EX UP0, UPT, UR5, URZ, UPT, UP0 ;  /* 0x0000003f0500728c */ /* 0x000fc6000bf05300 */
[----:B------:R-:W-:Y:S01]  /*9f60*/  ULDC UR5, c[0x0][0x2f0] ;  /* 0x0000bc0000057ab9 */ /* 0x000fe20000000800 */
[----:B------:R-:W-:-:S04]  /*9f70*/  USEL UR4, UR4, 0x1, UP0 ;  /* 0x0000000104047887 */ /* 0x000fc80008000000 */
[----:B------:R-:W-:-:S06]  /*9f80*/  UIMAD UR4, UR4, UR5, URZ ;  /* 0x00000005040472a4 */ /* 0x000fcc000f8e023f */
[----:B0-----:R-:W-:Y:S01]  /*9f90*/  IMAD.U32 R6, RZ, RZ, UR4 ;  /* 0x00000004ff067e24 */ /* 0x001fe2000f8e00ff */
[----:B--2---:R0:W-:Y:S01]  /*9fa0*/  STL [R1+0x40], R12 ;  /* 0x0000400c01007387 */ /* 0x0041e20000100800 */
[----:B------:R-:W-:Y:S05]  /*9fb0*/  @P2 BRA `(.L_x_420) ;  /* 0x0000000000182947 */ /* 0x000fea0003800000 */
[----:B------:R-:W-:Y:S05]  /*9fc0*/  @!P1 BRA `(.L_x_420) ;  /* 0x0000000000149947 */ /* 0x000fea0003800000 */
[----:B------:R-:W-:Y:S02]  /*9fd0*/  ULDC.64 UR4, c[0x0][0x208] ;  /* 0x0000820000047ab9 */ /* 0x000fe40000000a00 */
[----:B------:R-:W2:Y:S04]  /*9fe0*/  LDG.E R7, desc[UR4][R2.64] ;  /* 0x0000000402077981 */ /* 0x000ea8000c1e1900 */
[----:B------:R-:W2:Y:S02]  /*9ff0*/  LDG.E R2, desc[UR4][R2.64+0x4] ;  /* 0x0000040402027981 */ /* 0x000ea4000c1e1900 */
[----:B--2---:R-:W-:-:S05]  /*a000*/  IMAD.IADD R2, R2, 0x1, -R7 ;  /* 0x0000000102027824 */ /* 0x004fca00078e0a07 */
[----:B------:R1:W-:Y:S02]  /*a010*/  STL [R1+0x40], R2 ;  /* 0x0000400201007387 */ /* 0x0003e40000100800 */
.L_x_420:
[----:B-1----:R-:W-:Y:S01]  /*a020*/  IMAD.MOV.U32 R2, RZ, RZ, R11 ;  /* 0x000000ffff027224 */ /* 0x002fe200078e000b */
[----:B------:R-:W-:Y:S01]  /*a030*/  ULDC.64 UR4, c[0x0][0xa20] ;  /* 0x0002880000047ab9 */ /* 0x000fe20000000a00 */
[----:B-----5:R-:W-:Y:S01]  /*a040*/  IMAD.IADD R3, R8, 0x1, R0 ;  /* 0x0000000108037824 */ /* 0x020fe200078e0200 */
[----:B------:R-:W-:Y:S02]  /*a050*/  ISETP.NE.U32.AND P1, PT, RZ, UR4, PT ;  /* 0x00000004ff007c0c */ /* 0x000fe4000bf25070 */
[----:B------:R1:W-:Y:S02]  /*a060*/  STL [R1+0xc], R2 ;  /* 0x00000c0201007387 */ /* 0x0003e40000100800 */
[----:B------:R-:W-:Y:S02]  /*a070*/  ISETP.NE.AND.EX P1, PT, RZ, UR5, PT, P1 ;  /* 0x00000005ff007c0c */ /* 0x000fe4000bf25310 */
[----:B------:R1:W-:Y:S11]  /*a080*/  STL [R1+0x18], R3 ;  /* 0x0000180301007387 */ /* 0x0003f60000100800 */
[----:B-1----:R-:W-:Y:S05]  /*a090*/  @!P1 BRA `(.L_x_421) ;  /* 0x0000000000149947 */ /* 0x002fea0003800000 */
[----:B------:R-:W-:Y:S01]  /*a0a0*/  IADD3 R6, P0, R10, UR4, RZ ;  /* 0x000000040a067c10 */ /* 0x000fe2000ff1e0ff */
[----:B------:R-:W-:-:S03]  /*a0b0*/  ULDC.64 UR6, c[0x0][0x208] ;  /* 0x0000820000067ab9 */ /* 0x000fc60000000a00 */
[----:B------:R-:W-:-:S05]  /*a0c0*/  IADD3.X R7, R9, UR5, RZ, P0, !PT ;  /* 0x0000000509077c10 */ /* 0x000fca00087fe4ff */
[----:B------:R1:W5:Y:S01]  /*a0d0*/  LDG.E R6, desc[UR6][R6.64] ;  /* 0x0000000606067981 */ /* 0x000362000c1e1900 */
[----:B------:R-:W-:Y:S05]  /*a0e0*/  BRA `(.L_x_422) ;  /* 0x0000000000147947 */ /* 0x000fea0003800000 */
.L_x_421:
[----:B------:R-:W-:Y:S05]  /*a0f0*/  @!P0 BRA `(.L_x_422) ;  /* 0x0000000000108947 */ /* 0x000fea0003800000 */
[----:B------:R-:W-:Y:S02]  /*a100*/  ULDC.64 UR4, c[0x0][0x208] ;  /* 0x0000820000047ab9 */ /* 0x000fe40000000a00 */
[----:B------:R-:W2:Y:S04]  /*a110*/  LDG.E R6, desc[UR4][R4.64] ;  /* 0x0000000404067981 */ /* 0x000ea8000c1e1900 */
[----:B------:R-:W2:Y:S02]  /*a120*/  LDG.E R4, desc[UR4][R4.64+0x4] ;  /* 0x0000040404047981 */ /* 0x000ea4000c1e1900 */
[----:B--2---:R-:W-:-:S07]  /*a130*/  IMAD.IADD R6, R4, 0x1, -R6 ;  /* 0x0000000104067824 */ /* 0x004fce00078e0a06 */
.L_x_422:
[----:B-----5:R-:W-:Y:S01]  /*a140*/  IMAD.IADD R3, R6, 0x1, -R0 ;  /* 0x0000000106037824 */ /* 0x020fe200078e0a00 */
[----:B------:R-:W-:Y:S03]  /*a150*/  BSSY B7, `(.L_x_423) ;  /* 0x000043e000077945 */ /* 0x000fe60003800000 */
[C---:B------:R-:W-:Y:S01]  /*a160*/  VIADD R0, R3.reuse, 0x7f ;  /* 0x0000007f03007836 */ /* 0x040fe20000000000 */
[----:B------:R2:W-:Y:S01]  /*a170*/  STL [R1+0x3c], R3 ;  /* 0x00003c0301007387 */ /* 0x0005e20000100800 */
[----:B------:R-:W-:-:S03]  /*a180*/  ISETP.GT.AND P0, PT, R3, RZ, PT ;  /* 0x000000ff0300720c */ /* 0x000fc60003f04270 */
[----:B------:R-:W-:-:S04]  /*a190*/  SHF.R.S32.HI R2, RZ, 0x1f, R0 ;  /* 0x0000001fff027819 */ /* 0x000fc80000011400 */
[----:B------:R-:W-:-:S04]  /*a1a0*/  LEA.HI R0, R2, R0, RZ, 0x7 ;  /* 0x0000000002007211 */ /* 0x000fc800078f38ff */
[----:B------:R-:W-:-:S05]  /*a1b0*/  SHF.R.S32.HI R0, RZ, 0x7, R0 ;  /* 0x00000007ff007819 */ /* 0x000fca0000011400 */
[----:B------:R2:W-:Y:S01]  /*a1c0*/  STL [R1+0x30], R0 ;  /* 0x0000300001007387 */ /* 0x0005e20000100800 */
[----:B------:R-:W-:Y:S05]  /*a1d0*/  @P0 BRA `(.L_x_424) ;  /* 0x0000000000480947 */ /* 0x000fea0003800000 */
[----:B--2---:R-:W2:Y:S02]  /*a1e0*/  S2R R3, SR_TID.X ;  /* 0x0000000000037919 */ /* 0x004ea40000002100 */
[----:B--2---:R-:W-:-:S04]  /*a1f0*/  LOP3.LUT R3, R3, 0x7f, RZ, 0xc0, !PT ;  /* 0x0000007f03037812 */ /* 0x004fc800078ec0ff */
[----:B------:R-:W-:-:S13]  /*a200*/  ISETP.NE.AND P0, PT, R3, RZ, PT ;  /* 0x000000ff0300720c */ /* 0x000fda0003f05270 */
[----:B------:R-:W-:Y:S05]  /*a210*/  @P0 BRA `(.L_x_425) ;  /* 0x0000004000c40947 */ /* 0x000fea0003800000 */
[----:B------:R-:W2:Y:S01]  /*a220*/  S2R R3, SR_LANEID ;  /* 0x0000000000037919 */ /* 0x000ea20000000000 */
[----:B------:R-:W-:Y:S01]  /*a230*/  VOTEU.ANY UR4, UPT, PT ;  /* 0x0000000000047886 */ /* 0x000fe200038e0100 */
[----:B------:R-:W-:Y:S01]  /*a240*/  ULDC.64 UR6, c[0x0][0x208] ;  /* 0x0000820000067ab9 */ /* 0x000fe20000000a00 */
[----:B------:R-:W2:Y:S08]  /*a250*/  FLO.U32 R0, UR4 ;  /* 0x0000000400007d00 */ /* 0x000eb000080e0000 */
[----:B------:R-:W3:Y:S01]  /*a260*/  POPC R5, UR4 ;  /* 0x0000000400057d09 */ /* 0x000ee20008000000 */
[----:B--2---:R-:W-:-:S02]  /*a270*/  ISETP.EQ.U32.AND P0, PT, R0, R3, PT ;  /* 0x000000030000720c */ /* 0x004fc40003f02070 */
[----:B------:R-:W3:Y:S11]  /*a280*/  LDC.64 R2, c[0x0][0xc60] ;  /* 0x00031800ff027b82 */ /* 0x000ef60000000a00 */
[----:B---3--:R-:W2:Y:S01]  /*a290*/  @P0 ATOMG.E.ADD.STRONG.GPU PT, R3, desc[UR6][R2.64], R5 ;  /* 0x00000005020309a8 */ /* 0x008ea200081ee1c6 */
[----:B------:R-:W3:Y:S02]  /*a2a0*/  S2R R4, SR_LTMASK ;  /* 0x0000000000047919 */ /* 0x000ee40000003900 */
[----:B---3--:R-:W-:-:S04]  /*a2b0*/  LOP3.LUT R4, R4, UR4, RZ, 0xc0, !PT ;  /* 0x0000000404047c12 */ /* 0x008fc8000f8ec0ff */
[----:B-1----:R-:W1:Y:S01]  /*a2c0*/  POPC R7, R4 ;  /* 0x0000000400077309 */ /* 0x002e620000000000 */
[----:B--2---:R-:W1:Y:S02]  /*a2d0*/  SHFL.IDX PT, R0, R3, R0, 0x1f ;  /* 0x00001f0003007589 */ /* 0x004e6400000e0000 */
[----:B-1----:R-:W-:Y:S01]  /*a2e0*/  IADD3 R16, R0, UR38, R7 ;  /* 0x0000002600107c10 */ /* 0x002fe2000fffe007 */
[----:B------:R-:W-:Y:S06]  /*a2f0*/  BRA `(.L_x_425) ;  /* 0x00000040008c7947 */ /* 0x000fec0003800000 */
.L_x_424:
[----:B--2---:R-:W2:Y:S01]  /*a300*/  LDL R0, [R1+0x4] ;  /* 0x0000040001007983 */ /* 0x004ea20000100800 */
[----:B------:R-:W-:Y:S01]  /*a310*/  BSSY B6, `(.L_x_426) ;  /* 0x0000014000067945 */ /* 0x000fe20003800000 */
[----:B--2---:R-:W-:-:S05]  /*a320*/  VIADD R0, R0, 0x1c400 ;  /* 0x0001c40000007836 */ /* 0x004fca0000000000 */
[----:B------:R-:W-:-:S13]  /*a330*/  LOP3.LUT P0, RZ, R0, 0x3ff, RZ, 0xc0, !PT ;  /* 0x000003ff00ff7812 */ /* 0x000fda000780c0ff */
[----:B------:R-:W-:Y:S05]  /*a340*/  @!P0 BRA `(.L_x_427) ;  /* 0x0000000000408947 */ /* 0x000fea0003800000 */
[----:B------:R-:W-:Y:S01]  /*a350*/  MOV R2, 0x0 ;  /* 0x0000000000027802 */ /* 0x000fe20000000f00 */
[----:B------:R-:W-:Y:S01]  /*a360*/  ULDC.64 UR6, c[0x4][0x118] ;  /* 0x0100460000067ab9 */ /* 0x000fe20000000a00 */
[----:B------:R-:W-:Y:S01]  /*a370*/  ULDC.64 UR8, c[0x4][0x120] ;  /* 0x0100480000087ab9 */ /* 0x000fe20000000a00 */
[----:B------:R-:W-:Y:S01]  /*a380*/  ULDC.64 UR4, c[0x4][0x70] ;  /* 0x01001c0000047ab9 */ /* 0x000fe20000000a00 */
[----:B------:R-:W-:Y:S02]  /*a390*/  IMAD.U32 R4, RZ, RZ, UR6 ;  /* 0x00000006ff047e24 */ /* 0x000fe4000f8e00ff */
[----:B------:R-:W2:Y:S01]  /*a3a0*/  LDC.64 R2, c[0x4][R2] ;  /* 0x0100000002027b82 */ /* 0x000ea20000000a00 */
[----:B------:R-:W-:Y:S02]  /*a3b0*/  IMAD.U32 R5, RZ, RZ, UR7 ;  /* 0x00000007ff057e24 */ /* 0x000fe4000f8e00ff */
[----:B------:R-:W-:Y:S02]  /*a3c0*/  IMAD.U32 R6, RZ, RZ, UR8 ;  /* 0x00000008ff067e24 */ /* 0x000fe4000f8e00ff */
[----:B-1----:R-:W-:-:S02]  /*a3d0*/  IMAD.U32 R7, RZ, RZ, UR9 ;  /* 0x00000009ff077e24 */ /* 0x002fc4000f8e00ff */
[----:B------:R-:W-:Y:S02]  /*a3e0*/  IMAD.U32 R10, RZ, RZ, UR4 ;  /* 0x00000004ff0a7e24 */ /* 0x000fe4000f8e00ff */
[----:B------:R-:W-:Y:S02]  /*a3f0*/  IMAD.U32 R11, RZ, RZ, UR5 ;  /* 0x00000005ff0b7e24 */ /* 0x000fe4000f8e00ff */
[----:B------:R-:W-:Y:S02]  /*a400*/  IMAD.MOV.U32 R8, RZ, RZ, 0x70 ;  /* 0x00000070ff087424 */ /* 0x000fe400078e00ff */
[----:B0-----:R-:W-:Y:S02]  /*a410*/  IMAD.MOV.U32 R12, RZ, RZ, 0x1 ;  /* 0x00000001ff0c7424 */ /* 0x001fe400078e00ff */
[----:B------:R-:W-:-:S07]  /*a420*/  IMAD.MOV.U32 R13, RZ, RZ, RZ ;  /* 0x000000ffff0d7224 */ /* 0x000fce00078e00ff */
[----:B------:R-:W-:-:S07]  /*a430*/  LEPC R20, `(.L_x_427) ;  /* 0x000000001014794e */ /* 0x000fce0000000000 */
[----:B--2---:R-:W-:Y:S05]  /*a440*/  CALL.ABS.NOINC R2 ;  /* 0x0000000002007343 */ /* 0x004fea0003c00000 */
.L_x_427:
[----:B------:R-:W-:Y:S05]  /*a450*/  BSYNC B6 ;  /* 0x0000000000067941 */ /* 0x000fea0003800000 */
.L_x_426:
[----:B------:R-:W2:Y:S01]  /*a460*/  LDL R2, [R1+0x4] ;  /* 0x0000040001027983 */ /* 0x000ea20000100800 */
        /* <DEDUP_REMOVED lines=12> */
[----:B-1----:R-:W-:-:S02]  /*a530*/  IMAD.U32 R7, RZ, RZ, UR9 ;  /* 0x00000009ff077e24 */ /* 0x002fc4000f8e00ff */
[----:B------:R-:W-:Y:S02]  /*a540*/  IMAD.U32 R10, RZ, RZ, UR4 ;  /* 0x00000004ff0a7e24 */ /* 0x000fe4000f8e00ff */
[----:B------:R-:W-:Y:S02]  /*a550*/  IMAD.U32 R11, RZ, RZ, UR5 ;  /* 0x00000005ff0b7e24 */ /* 0x000fe4000f8e00ff */
[----:B------:R-:W-:Y:S02]  /*a560*/  IMAD.MOV.U32 R8, RZ, RZ, 0x70 ;  /* 0x00000070ff087424 */ /* 0x000fe400078e00ff */
[----:B0-----:R-:W-:Y:S02]  /*a570*/  IMAD.MOV.U32 R12, RZ, RZ, 0x1 ;  /* 0x00000001ff0c7424 */ /* 0x001fe400078e00ff */
[----:B--2---:R-:W-:-:S07]  /*a580*/  IMAD.MOV.U32 R13, RZ, RZ, RZ ;  /* 0x000000ffff0d7224 */ /* 0x004fce00078e00ff */
[----:B------:R-:W-:-:S07]  /*a590*/  LEPC R20, `(.L_x_430) ;  /* 0x000000001014794e */ /* 0x000fce0000000000 */
[----:B---3--:R-:W-:Y:S05]  /*a5a0*/  CALL.ABS.NOINC R2 ;  /* 0x0000000002007343 */ /* 0x008fea0003c00000 */
.L_x_430:
[----:B------:R-:W-:Y:S01]  /*a5b0*/  MOV R2, 0x0 ;  /* 0x0000000000027802 */ /* 0x000fe20000000f00 */
[----:B------:R-:W-:Y:S01]  /*a5c0*/  ULDC.64 UR6, c[0x4][0x118] ;  /* 0x0100460000067ab9 */ /* 0x000fe20000000a00 */
[----:B------:R-:W-:Y:S01]  /*a5d0*/  ULDC.64 UR8, c[0x4][0x120] ;  /* 0x0100480000087ab9 */ /* 0x000fe20000000a00 */
[----:B------:R-:W-:Y:S01]  /*a5e0*/  ULDC.64 UR4, c[0x4][0x80] ;  /* 0x0100200000047ab9 */ /* 0x000fe20000000a00 */
[----:B------:R-:W-:Y:S02]  /*a5f0*/  IMAD.U32 R4, RZ, RZ, UR6 ;  /* 0x00000006ff047e24 */ /* 0x000fe4000f8e00ff */
[----:B------:R-:W0:Y:S01]  /*a600*/  LDC.64 R2, c[0x4][R2] ;  /* 0x0100000002027b82 */ /* 0x000e220000000a00 */
        /* <DEDUP_REMOVED lines=9> */
[----:B0-----:R-:W-:Y:S05]  /*a6a0*/  CALL.ABS.NOINC R2 ;  /* 0x0000000002007343 */ /* 0x001fea0003c00000 */
.L_x_429:
[----:B------:R-:W-:Y:S05]  /*a6b0*/  BSYNC B6 ;  /* 0x0000000000067941 */ /* 0x000fea0003800000 */
.L_x_428:
[----:B------:R-:W2:Y:S01]  /*a6c0*/  LDL.LU R2, [R1] ;  /* 0x0000000001027983 */ /* 0x000ea20000300800 */
[----:B------:R-:W-:-:S03]  /*a6d0*/  ULDC.64 UR4, c[0x0][0x9f8] ;  /* 0x00027e0000047ab9 */ /* 0x000fc60000000a00 */
[----:B------:R-:W3:Y:S04]  /*a6e0*/  LDL.LU R4, [R1+0x20] ;  /* 0x0000200001047983 */ /* 0x000ee80000300800 */
[----:B-1----:R-:W4:Y:S01]  /*a6f0*/  LDL R7, [R1+0xc] ;  /* 0x00000c0001077983 */ /* 0x002f220000100800 */
[----:B------:R-:W-:Y:S01]  /*a700*/  ISETP.NE.U32.AND P0, PT, RZ, UR4, PT ;  /* 0x00000004ff007c0c */ /* 0x000fe2000bf05070 */
[----:B------:R-:W-:Y:S02]  /*a710*/  ULDC.64 UR6, c[0x0][0x208] ;  /* 0x0000820000067ab9 */ /* 0x000fe40000000a00 */
[----:B------:R-:W5:Y:S01]  /*a720*/  LDL R0, [R1+0x30] ;  /* 0x0000300001007983 */ /* 0x000f620000100800 */
[----:B------:R-:W-:-:S13]  /*a730*/  ISETP.NE.AND.EX P0, PT, RZ, UR5, PT, P0 ;  /* 0x00000005ff007c0c */ /* 0x000fda000bf05300 */
[----:B--2---:R-:W-:-:S04]  /*a740*/  @P0 IADD3 R2, P1, R2, UR4, RZ ;  /* 0x0000000402020c10 */ /* 0x004fc8000ff3e0ff */
[----:B---3--:R-:W-:Y:S01]  /*a750*/  @P0 IADD3.X R3, R4, UR5, RZ, P1, !PT ;  /* 0x0000000504030c10 */ /* 0x008fe20008ffe4ff */
[----:B------:R-:W-:-:S04]  /*a760*/  ULDC.64 UR4, c[0x0][0xa08] ;  /* 0x0002820000047ab9 */ /* 0x000fc80000000a00 */
[----:B----4-:R1:W2:Y:S01]  /*a770*/  @P0 LDG.E R7, desc[UR6][R2.64] ;  /* 0x0000000602070981 */ /* 0x0102a2000c1e1900 */
[----:B-----5:R-:W-:Y:S01]  /*a780*/  VIADD R9, R0, 0xffffffff ;  /* 0xffffffff00097836 */ /* 0x020fe20000000000 */
[----:B-1----:R-:W1:Y:S01]  /*a790*/  LDC.64 R2, c[0x0][0x418] ;  /* 0x00010600ff027b82 */ /* 0x002e620000000a00 */
[----:B--2---:R-:W-:Y:S01]  /*a7a0*/  SHF.R.S32.HI R8, RZ, 0x1f, R7 ;  /* 0x0000001fff087819 */ /* 0x004fe20000011407 */
[----:B------:R2:W-:Y:S04]  /*a7b0*/  @P0 STL [R1+0xc], R7 ;  /* 0x00000c0701000387 */ /* 0x0005e80000100800 */
[----:B------:R2:W-:Y:S04]  /*a7c0*/  STL [R1+0x2c], R9 ;  /* 0x00002c0901007387 */ /* 0x0005e80000100800 */
[----:B------:R2:W-:Y:S01]  /*a7d0*/  STL [R1+0x20], R8 ;  /* 0x0000200801007387 */ /* 0x0005e20000100800 */
[----:B-1----:R-:W-:Y:S01]  /*a7e0*/  LOP3.LUT P0, RZ, R2, UR4, RZ, 0xfc, !PT ;  /* 0x0000000402ff7c12 */ /* 0x002fe2000f80fcff */
[----:B------:R-:W-:-:S03]  /*a7f0*/  UMOV UR4, 0xffffffff ;  /* 0xffffffff00047882 */ /* 0x000fc60000000000 */
[----:B------:R-:W-:-:S04]  /*a800*/  LOP3.LUT P0, RZ, R3, UR5, RZ, 0xfc, P0 ;  /* 0x0000000503ff7c12 */ /* 0x000fc8000800fcff */
[----:B------:R-:W-:Y:S01]  /*a810*/  SEL R0, R7, RZ, !P0 ;  /* 0x000000ff07007207 */ /* 0x000fe20004000000 */
[----:B--2---:R-:W-:Y:S08]  /*a820*/  BRA.DIV UR4, `(.L_x_431) ;  /* 0x0000004e043c7947 */ /* 0x004ff0000b800000 */
[----:B------:R-:W1:Y:S02]  /*a830*/  S2R R4, SR_TID.X ;  /* 0x0000000000047919 */ /* 0x000e640000002100 */
[----:B-1----:R-:W-:-:S04]  /*a840*/  SHF.R.U32.HI R4, RZ, 0x5, R4 ;  /* 0x00000005ff047819 */ /* 0x002fc80000011604 */
[----:B------:R-:W-:-:S05]  /*a850*/  LOP3.LUT R4, R4, 0x3, RZ, 0xc0, !PT ;  /* 0x0000000304047812 */ /* 0x000fca00078ec0ff */
[----:B------:R1:W2:Y:S02]  /*a860*/  SHFL.IDX PT, R14, R4, RZ, 0x1f ;  /* 0x00001fff040e7589 */ /* 0x0002a400000e0000 */
.L_x_537:
[----:B-1----:R-:W3:Y:S01]  /*a870*/  LDL.LU R4, [R1+0x1c] ;  /* 0x00001c0001047983 */ /* 0x002ee20000300800 */
[----:B------:R-:W-:Y:S02]  /*a880*/  PLOP3.LUT P1, PT, PT, PT, PT, 0x8, 0x0 ;  /* 0x000000000000781c */ /* 0x000fe40003f2e170 */
[----:B--2---:R-:W-:Y:S01]  /*a890*/  ISETP.NE.AND P0, PT, R14, RZ, PT ;  /* 0x000000ff0e00720c */ /* 0x004fe20003f05270 */
[----:B------:R1:W-:Y:S01]  /*a8a0*/  STL [R1], R0 ;  /* 0x0000000001007387 */ /* 0x0003e20000100800 */
[----:B---3--:R-:W-:-:S09]  /*a8b0*/  LOP3.LUT R4, R4, 0xfffffffe, RZ, 0xc0, !PT ;  /* 0xfffffffe04047812 */ /* 0x008fd200078ec0ff */
[----:B------:R-:W-:-:S05]  /*a8c0*/  @P1 LOP3.LUT R4, R4, 0x1, RZ, 0xfc, !PT ;  /* 0x0000000104041812 */ /* 0x000fca00078efcff */
[----:B------:R1:W-:Y:S01]  /*a8d0*/  STL [R1+0x1c], R4 ;  /* 0x00001c0401007387 */ /* 0x0003e20000100800 */
[----:B------:R-:W-:Y:S05]  /*a8e0*/  @P0 BRA `(.L_x_432) ;  /* 0x0000000400540947 */ /* 0x000fea0003800000 */
[----:B------:R-:W-:-:S03]  /*a8f0*/  UMOV UR4, 0xffffffff ;  /* 0xffffffff00047882 */ /* 0x000fc60000000000 */
[----:B------:R-:W-:Y:S05]  /*a900*/  BRA.DIV UR4, `(.L_x_433) ;  /* 0x0000004e04387947 */ /* 0x000fea000b800000 */
[----:B------:R-:W-:-:S13]  /*a910*/  ELECT P6, URZ, PT ;  /* 0x00000000003f782f */ /* 0x000fda00038c0000 */
.L_x_540:
[----:B------:R-:W-:Y:S05]  /*a920*/  @!P6 BRA `(.L_x_432) ;  /* 0x000000040044e947 */ /* 0x000fea0003800000 */
[----:B------:R2:W-:Y:S01]  /*a930*/  STL [R1+0x14], R9 ;  /* 0x0000140901007387 */ /* 0x0005e20000100800 */
[----:B------:R-:W-:-:S04]  /*a940*/  ISETP.NE.U32.AND P0, PT, R2, RZ, PT ;  /* 0x000000ff0200720c */ /* 0x000fc80003f05070 */
[----:B------:R-:W-:-:S13]  /*a950*/  ISETP.NE.AND.EX P0, PT, R3, RZ, PT, P0 ;  /* 0x000000ff0300720c */ /* 0x000fda0003f05300 */
[----:B--2---:R-:W-:Y:S05]  /*a960*/  @!P0 BRA `(.L_x_434) ;  /* 0x0000000000548947 */ /* 0x004fea0003800000 */
[----:B------:R-:W2:Y:S01]  /*a970*/  LDC R6, c[0x0][0x43c] ;  /* 0x00010f00ff067b82 */ /* 0x000ea20000000800 */
[----:B-1----:R-:W-:Y:S01]  /*a980*/  IMAD.MOV.U32 R0, RZ, RZ, R9 ;  /* 0x000000ffff007224 */ /* 0x002fe200078e0009 */
[----:B------:R-:W-:Y:S01]  /*a990*/  ULDC.64 UR4, c[0x0][0x428] ;  /* 0x00010a0000047ab9 */ /* 0x000fe20000000a00 */
[----:B------:R-:W-:Y:S01]  /*a9a0*/  ULDC.64 UR6, c[0x0][0x208] ;  /* 0x0000820000067ab9 */ /* 0x000fe20000000a00 */
[----:B--2---:R-:W-:-:S13]  /*a9b0*/  ISETP.NE.AND P0, PT, R6, 0x1, PT ;  /* 0x000000010600780c */ /* 0x004fda0003f05270 */
        /* <DEDUP_REMOVED lines=14> */
[----:B------:R-:W2:Y:S04]  /*aaa0*/  LDG.E R0, desc[UR6][R2.64] ;  /* 0x0000000602007981 */ /* 0x000ea8000c1e1900 */
[----:B--2---:R2:W-:Y:S02]  /*aab0*/  STL [R1], R0 ;  /* 0x0000000001007387 */ /* 0x0045e40000100800 */
.L_x_434:
[----:B------:R-:W3:Y:S04]  /*aac0*/  LDL R7, [R1+0x4] ;  /* 0x0000040001077983 */ /* 0x000ee80000100800 */
[----:B-12---:R-:W3:Y:S04]  /*aad0*/  LDL R0, [R1+0x8] ;  /* 0x0000080001007983 */ /* 0x006ee80000100800 */
[----:B------:R-:W2:Y:S01]  /*aae0*/  LDL R2, [R1+0x10] ;  /* 0x0000100001027983 */ /* 0x000ea20000100800 */
[----:B---3--:R-:W-:Y:S01]  /*aaf0*/  IMAD R0, R0, 0x8, R7 ;  /* 0x0000000800007824 */ /* 0x008fe200078e0207 */
[----:B--2---:R-:W-:-:S04]  /*ab00*/  SHF.L.U32 R2, R2, 0x1f, RZ ;  /* 0x0000001f02027819 */ /* 0x004fc800000006ff */
[----:B------:R-:W1:Y:S02]  /*ab10*/  SYNCS.PHASECHK.TRANS64.TRYWAIT P0, [R0+URZ+0x34840], R2 ;  /* 0x03484002000075a7 */ /* 0x000e64000800017f */
[----:B-1----:R-:W-:Y:S05]  /*ab20*/  @!P0 BRA `(.L_x_435) ;  /* 0x0000004800d08947 */ /* 0x002fea0003800000 */
.L_x_541:
[----:B------:R-:W2:Y:S02]  /*ab30*/  S2R R3, SR_TID.X ;  /* 0x0000000000037919 */ /* 0x000ea40000002100 */
        /* <DEDUP_REMOVED lines=10> */
.L_x_436:
[----:B------:R-:W2:Y:S04]  /*abe0*/  LDL R7, [R1+0x4] ;  /* 0x0000040001077983 */ /* 0x000ea80000100800 */
[----:B------:R-:W2:Y:S04]  /*abf0*/  LDL R6, [R1+0x8] ;  /* 0x0000080001067983 */ /* 0x000ea80000100800 */
[----:B------:R-:W3:Y:S04]  /*ac00*/  LDL R5, [R1+0x14] ;  /* 0x0000140001057983 */ /* 0x000ee80000100800 */
[----:B------:R-:W4:Y:S04]  /*ac10*/  LDL R4, [R1+0x18] ;  /* 0x0000180001047983 */ /* 0x000f280000100800 */
[----:B------:R-:W5:Y:S04]  /*ac20*/  LDL R3, [R1] ;  /* 0x0000000001037983 */ /* 0x000f680000100800 */
[----:B-1----:R-:W5:Y:S01]  /*ac30*/  LDL.LU R2, [R1+0x1c] ;  /* 0x00001c0001027983 */ /* 0x002f620000300800 */
[----:B------:R-:W-:Y:S01]  /*ac40*/  R2UR UR9, R0 ;  /* 0x00000000000972ca */ /* 0x000fe200000e0000 */
[----:B------:R-:W-:Y:S01]  /*ac50*/  UIADD3 UR4, UP0, UR36, 0x370, URZ ;  /* 0x0000037024047890 */ /* 0x000fe2000ff1e03f */
[----:B------:R-:W-:Y:S01]  /*ac60*/  R2UR UR12, R18 ;  /* 0x00000000120c72ca */ /* 0x000fe200000e0000 */
[----:B------:R-:W-:Y:S01]  /*ac70*/  UMOV UR10, URZ ;  /* 0x0000003f000a7c82 */ /* 0x000fe20008000000 */
[----:B------:R-:W-:Y:S01]  /*ac80*/  PLOP3.LUT P0, PT, PT, PT, PT, 0x80, 0x0 ;  /* 0x000000000000781c */ /* 0x000fe20003f0f070 */
[----:B------:R-:W-:Y:S01]  /*ac90*/  UMOV UR6, 0x0 ;  /* 0x0000000000067882 */ /* 0x000fe20000000000 */
[----:B------:R-:W-:Y:S01]  /*aca0*/  UMOV UR7, 0x14f00000 ;  /* 0x14f0000000077882 */ /* 0x000fe20000000000 */
[----:B------:R-:W-:-:S06]  /*acb0*/  UMOV UR16, 0x40 ;  /* 0x0000004000107882 */ /* 0x000fcc0000000000 */
[----:B------:R-:W-:Y:S01]  /*acc0*/  UIADD3 UR9, UR9, 0x34830, URZ ;  /* 0x0003483009097890 */ /* 0x000fe2000fffe03f */
[----:B--2---:R-:W-:Y:S01]  /*acd0*/  IMAD R0, R6, 0xc000, R7 ;  /* 0x0000c00006007824 */ /* 0x004fe200078e0207 */
[----:B---3--:R-:W-:-:S04]  /*ace0*/  R2UR UR11, R5 ;  /* 0x00000000050b72ca */ /* 0x008fc800000e0000 */
[----:B------:R-:W-:Y:S02]  /*acf0*/  R2UR UR8, R0 ;  /* 0x00000000000872ca */ /* 0x000fe400000e0000 */
[----:B----4-:R-:W-:Y:S02]  /*ad00*/  R2UR UR5, R4 ;  /* 0x00000000040572ca */ /* 0x010fe400000e0000 */
[----:B-----5:R-:W-:Y:S02]  /*ad10*/  R2UR UR13, R3 ;  /* 0x00000000030d72ca */ /* 0x020fe400000e0000 */
[----:B------:R-:W-:-:S07]  /*ad20*/  LOP3.LUT R2, R2, 0xfffffffe, RZ, 0xc0, !PT ;  /* 0xfffffffe02027812 */ /* 0x000fce00078ec0ff */
[----:B------:R-:W-:Y:S01]  /*ad30*/  UIADD3 UR14, UR8, 0x1c400, URZ ;  /* 0x0001c400080e7890 */ /* 0x000fe2000fffe03f */
[----:B------:R-:W-:Y:S01]  /*ad40*/  @P0 LOP3.LUT R2, R2, 0x1, RZ, 0xfc, !PT ;  /* 0x0000000102020812 */ /* 0x000fe200078efcff */
[----:B------:R-:W-:Y:S02]  /*ad50*/  ULEA UR11, UR11, UR5, 0x7 ;  /* 0x000000050b0b7291 */ /* 0x000fe4000f8e383f */
[----:B------:R-:W-:Y:S02]  /*ad60*/  UIADD3.X UR5, URZ, UR37, URZ, UP0, !UPT ;  /* 0x000000253f057290 */ /* 0x000fe400087fe43f */
[----:B------:R-:W-:Y:S01]  /*ad70*/  UIADD3 UR15, UR8, 0x20400, URZ ;  /* 0x00020400080f7890 */ /* 0x000fe2000fffe03f */
[----:B------:R2:W-:Y:S01]  /*ad80*/  STL [R1+0x1c], R2 ;  /* 0x00001c0201007387 */ /* 0x0005e20000100800 */
[----:B------:R-:W-:-:S03]  /*ad90*/  UIADD3 UR17, UR8, 0x24400, URZ ;  /* 0x0002440008117890 */ /* 0x000fc6000fffe03f */
[----:B------:R-:W-:Y:S01]  /*ada0*/  UMOV UR8, UR14 ;  /* 0x0000000e00087c82 */ /* 0x000fe20008000000 */
[----:B------:R-:W-:Y:S01]  /*adb0*/  UMOV UR14, 0x80 ;  /* 0x00000080000e7882 */ /* 0x000fe20000000000 */
[----:B------:R1:W-:Y:S02]  /*adc0*/  UTMALDG.4D [UR8], [UR4], desc[UR6] ;  /* 0x00000608040075b4 */ /* 0x0003e40008019000 */
[----:B-1----:R-:W-:Y:S01]  /*add0*/  UMOV UR8, UR15 ;  /* 0x0000000f00087c82 */ /* 0x002fe20008000000 */
[----:B------:R-:W-:Y:S02]  /*ade0*/  UMOV UR10, UR16 ;  /* 0x00000010000a7c82 */ /* 0x000fe40008000000 */
[----:B------:R1:W-:Y:S02]  /*adf0*/  UTMALDG.4D [UR8], [UR4], desc[UR6] ;  /* 0x00000608040075b4 */ /* 0x0003e40008019000 */
[----:B-1----:R-:W-:Y:S01]  /*ae00*/  UMOV UR8, UR17 ;  /* 0x0000001100087c82 */ /* 0x002fe20008000000 */
[----:B------:R-:W-:-:S02]  /*ae10*/  UMOV UR10, UR14 ;  /* 0x0000000e000a7c82 */ /* 0x000fc40008000000 */
[----:B------:R2:W-:Y:S02]  /*ae20*/  UTMALDG.4D [UR8], [UR4], desc[UR6] ;  /* 0x00000608040075b4 */ /* 0x0005e40008019000 */
[----:B--2---:R-:W-:Y:S01]  /*ae30*/  NOP ;  /* 0x0000000000007918 */ /* 0x004fe20000000000 */
.L_x_432:
[----:B------:R-:W2:Y:S04]  /*ae40*/  LDL R2, [R1+0x4] ;  /* 0x0000040001027983 */ /* 0x000ea80000100800 */
[----:B------:R-:W3:Y:S04]  /*ae50*/  LDL.LU R3, [R1+0x34] ;  /* 0x0000340001037983 */ /* 0x000ee80000300800 */
[----:B------:R-:W4:Y:S04]  /*ae60*/  LDL.LU R5, [R1+0x28] ;  /* 0x0000280001057983 */ /* 0x000f280000300800 */
[----:B-1----:R-:W5:Y:S01]  /*ae70*/  LDL.LU R4, [R1+0x38] ;  /* 0x0000380001047983 */ /* 0x002f620000300800 */
[----:B------:R-:W-:Y:S05]  /*ae80*/  WARPSYNC.ALL ;  /* 0x0000000000007948 */ /* 0x000fea0003800000 */
[----:B------:R-:W-:Y:S01]  /*ae90*/  ULDC.64 UR4, c[0x0][0x298] ;  /* 0x0000a60000047ab9 */ /* 0x000fe20000000a00 */
[----:B------:R-:W-:Y:S01]  /*aea0*/  ULDC.64 UR6, c[0x0][0xa00] ;  /* 0x0002800000067ab9 */ /* 0x000fe20000000a00 */
[----:B------:R-:W-:Y:S01]  /*aeb0*/  BSSY B6, `(.L_x_437) ;  /* 0x0000024000067945 */ /* 0x000fe20003800000 */
[----:B------:R-:W-:Y:S01]  /*aec0*/  BAR.SYNC.DEFER_BLOCKING 0x8, 0x180 ;  /* 0x0206000000007b1d */ /* 0x000fe20000010000 */
[----:B------:R-:W-:-:S04]  /*aed0*/  ISETP.NE.U32.AND P0, PT, RZ, UR6, PT ;  /* 0x00000006ff007c0c */ /* 0x000fc8000bf05070 */
[----:B------:R-:W-:Y:S01]  /*aee0*/  ISETP.NE.AND.EX P0, PT, RZ, UR7, PT, P0 ;  /* 0x00000007ff007c0c */ /* 0x000fe2000bf05300 */
[----:B--2---:R-:W-:Y:S01]  /*aef0*/  VIADD R2, R2, 0x10400 ;  /* 0x0001040002027836 */ /* 0x004fe20000000000 */
[----:B---3--:R-:W-:-:S04]  /*af00*/  SHF.R.S32.HI R0, RZ, 0x1f, R3 ;  /* 0x0000001fff007819 */ /* 0x008fc80000011403 */
[----:B------:R-:W-:Y:S02]  /*af10*/  LOP3.LUT P1, RZ, R2, 0x3ff, RZ, 0xc0, !PT ;  /* 0x000003ff02ff7812 */ /* 0x000fe4000782c0ff */
[----:B----4-:R-:W-:Y:S01]  /*af20*/  SEL R5, R5, RZ, !P0 ;  /* 0x000000ff05057207 */ /* 0x010fe20004000000 */
[----:B------:R-:W-:Y:S01]  /*af30*/  IMAD R0, R0, UR4, RZ ;  /* 0x0000000400007c24 */ /* 0x000fe2000f8e02ff */
[----:B-----5:R-:W-:-:S03]  /*af40*/  SEL R4, R4, RZ, !P0 ;  /* 0x000000ff04047207 */ /* 0x020fc60004000000 */
[C---:B------:R-:W-:Y:S02]  /*af50*/  IMAD R0, R3.reuse, UR5, R0 ;  /* 0x0000000503007c24 */ /* 0x040fe4000f8e0200 */
[----:B------:R-:W-:-:S05]  /*af60*/  IMAD.WIDE.U32 R2, R3, UR4, RZ ;  /* 0x0000000403027c25 */ /* 0x000fca000f8e00ff */
[----:B------:R1:W-:Y:S04]  /*af70*/  STL.64 [R1+0x48], R2 ;  /* 0x0000480201007387 */ /* 0x0003e80000100a00 */
[----:B------:R2:W-:Y:S04]  /*af80*/  STL [R1+0x28], R5 ;  /* 0x0000280501007387 */ /* 0x0005e80000100800 */
[----:B------:R2:W-:Y:S01]  /*af90*/  STL [R1+0x54], R4 ;  /* 0x0000540401007387 */ /* 0x0005e20000100800 */
[----:B-1----:R-:W-:Y:S01]  /*afa0*/  IMAD.IADD R2, R3, 0x1, R0 ;  /* 0x0000000103027824 */ /* 0x002fe200078e0200 */
[----:B------:R-:W-:-:S05]  /*afb0*/  SHF.R.S32.HI R0, RZ, 0x1f, R18 ;  /* 0x0000001fff007819 */ /* 0x000fca0000011412 */
[----:B------:R2:W-:Y:S04]  /*afc0*/  STL [R1+0x38], R0 ;  /* 0x0000380001007387 */ /* 0x0005e80000100800 */
[----:B------:R2:W-:Y:S01]  /*afd0*/  STL [R1+0x34], R2 ;  /* 0x0000340201007387 */ /* 0x0005e20000100800 */
[----:B------:R-:W-:Y:S05]  /*afe0*/  @!P1 BRA `(.L_x_438) ;  /* 0x0000000000409947 */ /* 0x000fea0003800000 */
[----:B--2---:R-:W-:Y:S01]  /*aff0*/  MOV R2, 0x0 ;  /* 0x0000000000027802 */ /* 0x004fe20000000f00 */
        /* <DEDUP_REMOVED lines=11> */
[----:B0-----:R-:W-:Y:S02]  /*b0b0*/  IMAD.MOV.U32 R12, RZ, RZ, 0x1 ;  /* 0x00000001ff0c7424 */ /* 0x001fe400078e00ff */
[----:B------:R-:W-:-:S07]  /*b0c0*/  IMAD.MOV.U32 R13, RZ, RZ, RZ ;  /* 0x000000ffff0d7224 */ /* 0x000fce00078e00ff */
[----:B------:R-:W-:-:S07]  /*b0d0*/  LEPC R20, `(.L_x_438) ;  /* 0x000000001014794e */ /* 0x000fce0000000000 */
[----:B-1----:R-:W-:Y:S05]  /*b0e0*/  CALL.ABS.NOINC R2 ;  /* 0x0000000002007343 */ /* 0x002fea0003c00000 */
.L_x_438:
[----:B------:R-:W-:Y:S05]  /*b0f0*/  BSYNC B6 ;  /* 0x0000000000067941 */ /* 0x000fea0003800000 */
.L_x_437:
[----:B--2---:R-:W2:Y:S01]  /*b100*/  LDL.LU R4, [R1+0x34] ;  /* 0x0000340001047983 */ /* 0x004ea20000300800 */
[----:B------:R-:W1:Y:S01]  /*b110*/  LDC R7, c[0x0][0x448] ;  /* 0x00011200ff077b82 */ /* 0x000e620000000800 */
[----:B------:R-:W-:Y:S01]  /*b120*/  ULDC.64 UR4, c[0x0][0x2d8] ;  /* 0x0000b60000047ab9 */ /* 0x000fe20000000a00 */
[----:B------:R-:W-:Y:S01]  /*b130*/  IMAD.SHL.U32 R17, R17, 0x80, RZ ;  /* 0x0000008011117824 */ /* 0x000fe200078e00ff */
[----:B------:R-:W2:Y:S01]  /*b140*/  LDL.LU.64 R2, [R1+0x48] ;  /* 0x0000480001027983 */ /* 0x000ea20000300a00 */
[----:B------:R-:W-:-:S03]  /*b150*/  ULDC.64 UR6, c[0x0][0x280] ;  /* 0x0000a00000067ab9 */ /* 0x000fc60000000a00 */
[----:B------:R-:W3:Y:S04]  /*b160*/  LDL.LU R0, [R1+0x38] ;  /* 0x0000380001007983 */ /* 0x000ee80000300800 */
[----:B------:R-:W4:Y:S04]  /*b170*/  LDL.LU R6, [R1+0x54] ;  /* 0x0000540001067983 */ /* 0x000f280000300800 */
[----:B------:R-:W4:Y:S01]  /*b180*/  LDL.LU R5, [R1+0x28] ;  /* 0x0000280001057983 */ /* 0x000f220000300800 */
[----:B------:R-:W0:Y:S01]  /*b190*/  S2R R8, SR_TID.X ;  /* 0x0000000000087919 */ /* 0x000e220000002100 */
[----:B-1----:R-:W-:Y:S01]  /*b1a0*/  ISETP.NE.AND P0, PT, R7, 0x1, PT ;  /* 0x000000010700780c */ /* 0x002fe20003f05270 */
[----:B0-----:R-:W-:-:S05]  /*b1b0*/  IMAD.SHL.U32 R10, R8, 0x8, RZ ;  /* 0x00000008080a7824 */ /* 0x001fca00078e00ff */
[----:B------:R-:W-:-:S04]  /*b1c0*/  LOP3.LUT R10, R10, 0x38, RZ, 0xc0, !PT ;  /* 0x000000380a0a7812 */ /* 0x000fc800078ec0ff */
[C---:B------:R-:W-:Y:S02]  /*b1d0*/  LOP3.LUT R9, R10.reuse, 0x40, RZ, 0xfc, !PT ;  /* 0x000000400a097812 */ /* 0x040fe400078efcff */
[----:B------:R-:W-:Y:S01]  /*b1e0*/  LOP3.LUT R8, R10, 0x80, RZ, 0xfc, !PT ;  /* 0x000000800a087812 */ /* 0x000fe200078efcff */
[----:B--2---:R-:W-:Y:S02]  /*b1f0*/  IMAD.MOV.U32 R3, RZ, RZ, R4 ;  /* 0x000000ffff037224 */ /* 0x004fe400078e0004 */
[----:B------:R-:W0:Y:S01]  /*b200*/  S2R R4, SR_TID.X ;  /* 0x0000000000047919 */ /* 0x000e220000002100 */
[----:B---3--:R-:W-:Y:S02]  /*b210*/  IMAD R0, R0, UR4, RZ ;  /* 0x0000000400007c24 */ /* 0x008fe4000f8e02ff */
[----:B------:R-:W-:-:S04]  /*b220*/  IMAD.WIDE.U32 R2, R18, UR4, R2 ;  /* 0x0000000412027c25 */ /* 0x000fc8000f8e0002 */
[----:B------:R-:W-:Y:S01]  /*b230*/  IMAD R0, R18, UR5, R0 ;  /* 0x0000000512007c24 */ /* 0x000fe2000f8e0200 */
[----:B------:R-:W-:-:S03]  /*b240*/  ULDC.64 UR4, c[0x0][0x2e0] ;  /* 0x0000b80000047ab9 */ /* 0x000fc60000000a00 */
[----:B------:R-:W-:Y:S02]  /*b250*/  IMAD.IADD R3, R3, 0x1, R0 ;  /* 0x0000000103037824 */ /* 0x000fe400078e0200 */
[----:B----4-:R-:W-:Y:S02]  /*b260*/  IMAD R0, R6, UR4, RZ ;  /* 0x0000000406007c24 */ /* 0x010fe4000f8e02ff */
[C---:B------:R-:W-:Y:S01]  /*b270*/  IMAD.WIDE.U32 R2, R5.reuse, UR4, R2 ;  /* 0x0000000405027c25 */ /* 0x040fe2000f8e0002 */
[----:B------:R-:W1:Y:S03]  /*b280*/  @P0 LDC R6, c[0x0][0x450] ;  /* 0x00011400ff060b82 */ /* 0x000e660000000800 */
[----:B------:R-:W-:Y:S01]  /*b290*/  IMAD R0, R5, UR5, R0 ;  /* 0x0000000505007c24 */ /* 0x000fe2000f8e0200 */
[----:B------:R-:W-:-:S03]  /*b2a0*/  ULDC.64 UR4, c[0x0][0x2d0] ;  /* 0x0000b40000047ab9 */ /* 0x000fc60000000a00 */
[----:B------:R-:W-:Y:S01]  /*b2b0*/  IMAD.IADD R3, R3, 0x1, R0 ;  /* 0x0000000103037824 */ /* 0x000fe200078e0200 */
[C---:B0-----:R-:W-:Y:S01]  /*b2c0*/  LOP3.LUT R5, R4.reuse, 0x7f, RZ, 0xc0, !PT ;  /* 0x0000007f04057812 */ /* 0x041fe200078ec0ff */
[----:B------:R-:W-:-:S03]  /*b2d0*/  IMAD.SHL.U32 R4, R4, 0x10, RZ ;  /* 0x0000001004047824 */ /* 0x000fc600078e00ff */
[----:B------:R-:W-:-:S04]  /*b2e0*/  SHF.R.U32.HI R5, RZ, 0x3, R5 ;  /* 0x00000003ff057819 */ /* 0x000fc80000011605 */
[----:B------:R-:W-:Y:S02]  /*b2f0*/  LOP3.LUT R4, R5, 0x70, R4, 0xf8, !PT ;  /* 0x0000007005047812 */ /* 0x000fe400078ef804 */
[----:B------:R-:W0:Y:S02]  /*b300*/  @P0 LDC R5, c[0x0][0x44c] ;  /* 0x00011300ff050b82 */ /* 0x000e240000000800 */
[----:B------:R-:W-:-:S05]  /*b310*/  LOP3.LUT R0, R4, R17, RZ, 0xfc, !PT ;  /* 0x0000001104007212 */ /* 0x000fca00078efcff */
[----:B------:R-:W-:Y:S02]  /*b320*/  IMAD.MOV.U32 R4, RZ, RZ, R0 ;  /* 0x000000ffff047224 */ /* 0x000fe400078e0000 */
[----:B0-----:R-:W-:-:S05]  /*b330*/  @P0 IMAD.HI.U32 R5, R0, R5, RZ ;  /* 0x0000000500050227 */ /* 0x001fca00078e00ff */
[----:B-1----:R-:W-:-:S05]  /*b340*/  @P0 SHF.R.U32.HI R4, RZ, R6, R5 ;  /* 0x00000006ff040219 */ /* 0x002fca0000011605 */
[----:B------:R-:W-:Y:S02]  /*b350*/  IMAD.MOV R5, RZ, RZ, -R4 ;  /* 0x000000ffff057224 */ /* 0x000fe400078e0a04 */
[----:B------:R-:W-:-:S04]  /*b360*/  IMAD.WIDE.U32 R2, R4, UR4, R2 ;  /* 0x0000000404027c25 */ /* 0x000fc8000f8e0002 */
[----:B------:R-:W-:Y:S01]  /*b370*/  IMAD R0, R7, R5, R0 ;  /* 0x0000000507007224 */ /* 0x000fe200078e0200 */
[----:B------:R-:W-:-:S05]  /*b380*/  SHF.R.S32.HI R5, RZ, 0x1f, R4 ;  /* 0x0000001fff057819 */ /* 0x000fca0000011404 */
[----:B------:R-:W-:-:S04]  /*b390*/  IMAD R5, R5, UR4, RZ ;  /* 0x0000000405057c24 */ /* 0x000fc8000f8e02ff */
[----:B------:R-:W-:Y:S01]  /*b3a0*/  IMAD R4, R4, UR5, R5 ;  /* 0x0000000504047c24 */ /* 0x000fe2000f8e0205 */
[----:B------:R-:W-:-:S03]  /*b3b0*/  ULDC.64 UR4, c[0x0][0x2c8] ;  /* 0x0000b20000047ab9 */ /* 0x000fc60000000a00 */
[----:B------:R-:W-:Y:S01]  /*b3c0*/  IMAD.IADD R3, R3, 0x1, R4 ;  /* 0x0000000103037824 */ /* 0x000fe200078e0204 */
[----:B------:R-:W-:Y:S01]  /*b3d0*/  SHF.R.S32.HI R4, RZ, 0x1f, R0 ;  /* 0x0000001fff047819 */ /* 0x000fe20000011400 */
[----:B------:R-:W-:-:S04]  /*b3e0*/  IMAD.WIDE.U32 R2, R0, UR4, R2 ;  /* 0x0000000400027c25 */ /* 0x000fc8000f8e0002 */
[----:B------:R-:W-:Y:S01]  /*b3f0*/  IMAD R4, R4, UR4, RZ ;  /* 0x0000000404047c24 */ /* 0x000fe2000f8e02ff */
[----:B------:R-:W-:Y:S02]  /*b400*/  ULDC UR4, c[0x0][0x2b8] ;  /* 0x0000ae0000047ab9 */ /* 0x000fe40000000800 */
[----:B------:R-:W-:Y:S01]  /*b410*/  ISETP.GE.AND P2, PT, R10, UR4, PT ;  /* 0x000000040a007c0c */ /* 0x000fe2000bf46270 */
[----:B------:R-:W-:Y:S01]  /*b420*/  IMAD R0, R0, UR5, R4 ;  /* 0x0000000500007c24 */ /* 0x000fe2000f8e0204 */
[----:B------:R0:W5:Y:S01]  /*b430*/  LDL R10, [R1+0x24] ;  /* 0x00002400010a7983 */ /* 0x0001620000100800 */
[----:B------:R-:W-:Y:S02]  /*b440*/  LEA R4, P3, R2, UR6, 0x1 ;  /* 0x0000000602047c11 */ /* 0x000fe4000f8608ff */
[----:B------:R-:W-:Y:S01]  /*b450*/  IMAD.IADD R0, R3, 0x1, R0 ;  /* 0x0000000103007824 */ /* 0x000fe200078e0200 */
[----:B------:R-:W-:Y:S02]  /*b460*/  ISETP.GE.AND P1, PT, R9, UR4, PT ;  /* 0x0000000409007c0c */ /* 0x000fe4000bf26270 */
[----:B------:R-:W-:Y:S01]  /*b470*/  ISETP.GE.AND P0, PT, R8, UR4, PT ;  /* 0x0000000408007c0c */ /* 0x000fe2000bf06270 */
[----:B------:R-:W-:Y:S01]  /*b480*/  UMOV UR4, 0xffffffff ;  /* 0xffffffff00047882 */ /* 0x000fe20000000000 */
[----:B------:R-:W-:-:S02]  /*b490*/  LEA.HI.X R0, R2, UR7, R0, 0x1, P3 ;  /* 0x0000000702007c11 */ /* 0x000fc400098f0c00 */
[----:B0-----:R-:W-:Y:S09]  /*b4a0*/  BRA.DIV UR4, `(.L_x_439) ;  /* 0x0000004204847947 */ /* 0x001ff2000b800000 */
[----:B------:R-:W0:Y:S02]  /*b4b0*/  S2R R5, SR_TID.X ;  /* 0x0000000000057919 */ /* 0x000e240000002100 */
[----:B0-----:R-:W-:-:S04]  /*b4c0*/  LOP3.LUT R5, R5, 0x7f, RZ, 0xc0, !PT ;  /* 0x0000007f05057812 */ /* 0x001fc800078ec0ff */
[----:B------:R-:W-:Y:S02]  /*b4d0*/  SHF.R.U32.HI R6, RZ, 0x3, R5 ;  /* 0x00000003ff067819 */ /* 0x000fe40000011605 */
[----:B------:R-:W2:Y:S01]  /*b4e0*/  LDL.LU R5, [R1+0x40] ;  /* 0x0000400001057983 */ /* 0x000ea20000300800 */
[----:B------:R-:W-:Y:S02]  /*b4f0*/  ULDC.64 UR4, c[0x0][0x208] ;  /* 0x0000820000047ab9 */ /* 0x000fe40000000a00 */
[----:B------:R-:W-:Y:S01]  /*b500*/  IMAD.IADD R2, R6, 0x1, R17 ;  /* 0x0000000106027824 */ /* 0x000fe200078e0211 */
[----:B------:R-:W-:Y:S01]  /*b510*/  SHFL.IDX PT, R9, R0, 0x1, 0x181f ;  /* 0x00381f0000097f89 */ /* 0x000fe200000e0000 */
[----:B------:R-:W0:Y:S02]  /*b520*/  S2R R6, SR_TID.X ;  /* 0x0000000000067919 */ /* 0x000e240000002100 */
[----:B0-----:R-:W-:Y:S02]  /*b530*/  IMAD.SHL.U32 R11, R6, 0x8, RZ ;  /* 0x00000008060b7824 */ /* 0x001fe400078e00ff */
[----:B------:R-:W-:Y:S03]  /*b540*/  SHFL.IDX PT, R6, R0, RZ, 0x181f ;  /* 0x00181fff00067589 */ /* 0x000fe600000e0000 */
[----:B------:R-:W-:Y:S01]  /*b550*/  LOP3.LUT R11, R11, 0x38, RZ, 0xc0, !PT ;  /* 0x000000380b0b7812 */ /* 0x000fe200078ec0ff */
[----:B--2---:R-:W-:-:S02]  /*b560*/  IMAD R3, R5, R7, RZ ;  /* 0x0000000705037224 */ /* 0x004fc400078e02ff */
[----:B------:R-:W0:Y:S01]  /*b570*/  SHFL.IDX PT, R7, R4, RZ, 0x181f ;  /* 0x00181fff04077589 */ /* 0x000e2200000e0000 */
[C---:B------:R-:W-:Y:S02]  /*b580*/  VIADD R5, R2.reuse, 0x10 ;  /* 0x0000001002057836 */ /* 0x040fe40000000000 */
[----:B------:R-:W-:-:S03]  /*b590*/  ISETP.GE.AND P4, PT, R2, R3, PT ;  /* 0x000000030200720c */ /* 0x000fc60003f86270 */
[----:B------:R-:W-:Y:S02]  /*b5a0*/  ISETP.GE.AND P3, PT, R5, R3, PT ;  /* 0x000000030500720c */ /* 0x000fe40003f66270 */
[----:B------:R-:W1:Y:S08]  /*b5b0*/  SHFL.IDX PT, R5, R4, 0x1, 0x181f ;  /* 0x00381f0004057f89 */ /* 0x000e7000000e0000 */
[----:B0-----:R-:W-:-:S05]  /*b5c0*/  @!P4 LEA R7, P5, R11, R7, 0x1 ;  /* 0x000000070b07c211 */ /* 0x001fca00078a08ff */
[----:B------:R-:W-:Y:S01]  /*b5d0*/  @!P4 IMAD.X R6, RZ, RZ, R6, P5 ;  /* 0x000000ffff06c224 */ /* 0x000fe200028e0606 */
[----:B-1----:R-:W-:-:S04]  /*b5e0*/  @!P3 LEA R8, P5, R11, R5, 0x1 ;  /* 0x000000050b08b211 */ /* 0x002fc800078a08ff */
[----:B------:R-:W-:Y:S01]  /*b5f0*/  @!P4 LOP3.LUT R7, R7, R6, RZ, 0x3c, !PT ;  /* 0x000000060707c212 */ /* 0x000fe200078e3cff */
[----:B------:R-:W-:-:S03]  /*b600*/  @!P3 IMAD.X R5, RZ, RZ, R9, P5 ;  /* 0x000000ffff05b224 */ /* 0x000fc600028e0609 */
[----:B------:R-:W-:-:S04]  /*b610*/  @!P4 LOP3.LUT R6, R7, R6, RZ, 0x3c, !PT ;  /* 0x000000060706c212 */ /* 0x000fc800078e3cff */
[----:B------:R-:W-:-:S05]  /*b620*/  @!P4 LOP3.LUT R7, R7, R6, RZ, 0x3c, !PT ;  /* 0x000000060707c212 */ /* 0x000fca00078e3cff */
[----:B-----5:R-:W-:Y:S04]  /*b630*/  @!P4 LDGSTS.E.BYPASS.LTC128B.128 [R10+0x10400], desc[UR4][R6.64], !P2 ;  /* 0x10400000060acfae */ /* 0x020fe8000d101d44 */
[----:B------:R-:W-:Y:S04]  /*b640*/  @!P4 LDGSTS.E.BYPASS.LTC128B.128 [R10+0x14400], desc[UR4][R6.64+0x80], !P1 ;  /* 0x14400080060acfae */ /* 0x000fe8000c901d44 */
[----:B------:R0:W-:Y:S02]  /*b650*/  @!P4 LDGSTS.E.BYPASS.LTC128B.128 [R10+0x18400], desc[UR4][R6.64+0x100], !P0 ;  /* 0x18400100060acfae */ /* 0x0001e4000c101d44 */
[----:B0-----:R-:W-:-:S02]  /*b660*/  @!P3 IMAD.MOV.U32 R6, RZ, RZ, R8 ;  /* 0x000000ffff06b224 */ /* 0x001fc400078e0008 */
[----:B------:R-:W-:Y:S01]  /*b670*/  @!P3 IMAD.MOV.U32 R7, RZ, RZ, R5 ;  /* 0x000000ffff07b224 */ /* 0x000fe200078e0005 */
[----:B------:R-:W-:Y:S01]  /*b680*/  SHFL.IDX PT, R8, R0, 0x2, 0x181f ;  /* 0x00581f0000087f89 */ /* 0x000fe200000e0000 */
[----:B------:R-:W-:-:S03]  /*b690*/  VIADD R5, R2, 0x20 ;  /* 0x0000002002057836 */ /* 0x000fc60000000000 */
[----:B------:R-:W-:Y:S04]  /*b6a0*/  @!P3 LDGSTS.E.BYPASS.LTC128B.128 [R10+0x10c00], desc[UR4][R6.64], !P2 ;  /* 0x10c00000060abfae */ /* 0x000fe8000d101d44 */
[----:B------:R-:W-:Y:S04]  /*b6b0*/  @!P3 LDGSTS.E.BYPASS.LTC128B.128 [R10+0x14c00], desc[UR4][R6.64+0x80], !P1 ;  /* 0x14c00080060abfae */ /* 0x000fe8000c901d44 */
[----:B------:R0:W-:Y:S01]  /*b6c0*/  @!P3 LDGSTS.E.BYPASS.LTC128B.128 [R10+0x18c00], desc[UR4][R6.64+0x100], !P0 ;  /* 0x18c00100060abfae */ /* 0x0001e2000c101d44 */
[----:B------:R-:W-:-:S03]  /*b6d0*/  ISETP.GE.AND P3, PT, R5, R3, PT ;  /* 0x000000030500720c */ /* 0x000fc60003f66270 */
[----:B------:R-:W1:Y:S10]  /*b6e0*/  SHFL.IDX PT, R5, R4, 0x2, 0x181f ;  /* 0x00581f0004057f89 */ /* 0x000e7400000e0000 */
[----:B-1----:R-:W-:-:S05]  /*b6f0*/  @!P3 LEA R5, P4, R11, R5, 0x1 ;  /* 0x000000050b05b211 */ /* 0x002fca00078808ff */
[----:B0-----:R-:W-:-:S04]  /*b700*/  @!P3 IMAD.X R6, RZ, RZ, R8, P4 ;  /* 0x000000ffff06b224 */ /* 0x001fc800020e0608 */
[----:B------:R-:W-:Y:S02]  /*b710*/  @!P3 IMAD.MOV.U32 R7, RZ, RZ, R6 ;  /* 0x000000ffff07b224 */ /* 0x000fe400078e0006 */
[----:B------:R-:W-:Y:S02]  /*b720*/  @!P3 IMAD.MOV.U32 R6, RZ, RZ, R5 ;  /* 0x000000ffff06b224 */ /* 0x000fe400078e0005 */
[----:B------:R-:W-:-:S03]  /*b730*/  VIADD R5, R2, 0x30 ;  /* 0x0000003002057836 */ /* 0x000fc60000000000 */
[----:B------:R-:W-:Y:S04]  /*b740*/  @!P3 LDGSTS.E.BYPASS.LTC128B.128 [R10+0x11400], desc[UR4][R6.64], !P2 ;  /* 0x11400000060abfae */ /* 0x000fe8000d101d44 */
[----:B------:R-:W-:Y:S04]  /*b750*/  @!P3 LDGSTS.E.BYPASS.LTC128B.128 [R10+0x15400], desc[UR4][R6.64+0x80], !P1 ;  /* 0x15400080060abfae */ /* 0x000fe8000c901d44 */
[----:B------:R0:W-:Y:S01]  /*b760*/  @!P3 LDGSTS.E.BYPASS.LTC128B.128 [R10+0x19400], desc[UR4][R6.64+0x100], !P0 ;  /* 0x19400100060abfae */ /* 0x0001e2000c101d44 */
[----:B------:R-:W-:-:S03]  /*b770*/  ISETP.GE.AND P3, PT, R5, R3, PT ;  /* 0x000000030500720c */ /* 0x000fc60003f66270 */
[----:B------:R-:W1:Y:S04]  /*b780*/  SHFL.IDX PT, R5, R4, 0x3, 0x181f ;  /* 0x00781f0004057f89 */ /* 0x000e6800000e0000 */
[----:B0-----:R-:W0:Y:S06]  /*b790*/  SHFL.IDX PT, R6, R0, 0x3, 0x181f ;  /* 0x00781f0000067f89 */ /* 0x001e2c00000e0000 */
        /* <DEDUP_REMOVED lines=27> */
[----:B------:R-:W-:Y:S02]  /*b950*/  @!P3 LDGSTS.E.BYPASS.LTC128B.128 [R10+0x12c00], desc[UR4][R6.64], !P2 ;  /* 0x12c00000060abfae */ /* 0x000fe4000d101d44 */
[----:B------:R-:W-:Y:S02]  /*b960*/  ISETP.GE.AND P4, PT, R5, R3, PT ;  /* 0x000000030500720c */ /* 0x000fe40003f86270 */
[----:B------:R-:W0:Y:S04]  /*b970*/  SHFL.IDX PT, R5, R4, 0x6, 0x181f ;  /* 0x00d81f0004057f89 */ /* 0x000e2800000e0000 */
[----:B------:R-:W-:Y:S04]  /*b980*/  @!P3 LDGSTS.E.BYPASS.LTC128B.128 [R10+0x16c00], desc[UR4][R6.64+0x80], !P1 ;  /* 0x16c00080060abfae */ /* 0x000fe8000c901d44 */
[----:B------:R1:W-:Y:S04]  /*b990*/  @!P3 LDGSTS.E.BYPASS.LTC128B.128 [R10+0x1ac00], desc[UR4][R6.64+0x100], !P0 ;  /* 0x1ac00100060abfae */ /* 0x0003e8000c101d44 */
[----:B------:R-:W-:Y:S04]  /*b9a0*/  SHFL.IDX PT, R4, R4, 0x7, 0x181f ;  /* 0x00f81f0004047f89 */ /* 0x000fe800000e0000 */
[----:B-1----:R-:W1:Y:S01]  /*b9b0*/  SHFL.IDX PT, R6, R0, 0x6, 0x181f ;  /* 0x00d81f0000067f89 */ /* 0x002e6200000e0000 */
[----:B0-----:R-:W-:-:S03]  /*b9c0*/  @!P4 LEA R5, P3, R11, R5, 0x1 ;  /* 0x000000050b05c211 */ /* 0x001fc600078608ff */
[----:B------:R-:W0:Y:S02]  /*b9d0*/  SHFL.IDX PT, R0, R0, 0x7, 0x181f ;  /* 0x00f81f0000007f89 */ /* 0x000e2400000e0000 */
[----:B-1----:R-:W-:-:S04]  /*b9e0*/  @!P4 IMAD.X R6, RZ, RZ, R6, P3 ;  /* 0x000000ffff06c224 */ /* 0x002fc800018e0606 */
[----:B------:R-:W-:Y:S02]  /*b9f0*/  @!P4 IMAD.MOV.U32 R7, RZ, RZ, R6 ;  /* 0x000000ffff07c224 */ /* 0x000fe400078e0006 */
[----:B------:R-:W-:-:S05]  /*ba00*/  @!P4 IMAD.MOV.U32 R6, RZ, RZ, R5 ;  /* 0x000000ffff06c224 */ /* 0x000fca00078e0005 */
[----:B------:R1:W-:Y:S04]  /*ba10*/  @!P4 LDGSTS.E.BYPASS.LTC128B.128 [R10+0x13400], desc[UR4][R6.64], !P2 ;  /* 0x13400000060acfae */ /* 0x0003e8000d101d44 */
[----:B------:R1:W-:Y:S04]  /*ba20*/  @!P4 LDGSTS.E.BYPASS.LTC128B.128 [R10+0x17400], desc[UR4][R6.64+0x80], !P1 ;  /* 0x17400080060acfae */ /* 0x0003e8000c901d44 */
[----:B0-----:R1:W-:Y:S02]  /*ba30*/  @!P4 LDGSTS.E.BYPASS.LTC128B.128 [R10+0x1b400], desc[UR4][R6.64+0x100], !P0 ;  /* 0x1b400100060acfae */ /* 0x0013e4000c101d44 */
.L_x_558:
[----:B------:R-:W-:Y:S01]  /*ba40*/  VIADD R2, R2, 0x70 ;  /* 0x0000007002027836 */ /* 0x000fe20000000000 */
[----:B------:R-:W-:Y:S04]  /*ba50*/  BSSY B0, `(.L_x_440) ;  /* 0x000000f000007945 */ /* 0x000fe80003800000 */
[----:B------:R-:W-:-:S13]  /*ba60*/  ISETP.GE.AND P3, PT, R2, R3, PT ;  /* 0x000000030200720c */ /* 0x000fda0003f66270 */
[----:B------:R-:W-:Y:S05]  /*ba70*/  @P3 BRA `(.L_x_441) ;  /* 0x0000000000303947 */ /* 0x000fea0003800000 */
[----:B------:R-:W0:Y:S01]  /*ba80*/  S2R R5, SR_TID.X ;  /* 0x0000000000057919 */ /* 0x000e220000002100 */
[----:B------:R-:W-:Y:S01]  /*ba90*/  ULDC.64 UR4, c[0x0][0x208] ;  /* 0x0000820000047ab9 */ /* 0x000fe20000000a00 */
[----:B0-----:R-:W-:-:S05]  /*baa0*/  IMAD.SHL.U32 R5, R5, 0x8, RZ ;  /* 0x0000000805057824 */ /* 0x001fca00078e00ff */
        /* <DEDUP_REMOVED lines=9> */
.L_x_441:
[----:B------:R-:W-:Y:S05]  /*bb40*/  BSYNC B0 ;  /* 0x0000000000007941 */ /* 0x000fea0003800000 */
.L_x_440:
[----:B01----:R-:W2:Y:S01]  /*bb50*/  LDL R10, [R1+0x4] ;  /* 0x00000400010a7983 */ /* 0x003ea20000100800 */
[----:B------:R-:W-:Y:S01]  /*bb60*/  PLOP3.LUT P0, PT, PT, PT, PT, 0x80, 0x0 ;  /* 0x000000000000781c */ /* 0x000fe20003f0f070 */
[----:B------:R-:W-:Y:S01]  /*bb70*/  NOP ;  /* 0x0000000000007918 */ /* 0x000fe20000000000 */
[----:B--2---:R-:W-:-:S11]  /*bb80*/  VIADD R6, R10, 0x34800 ;  /* 0x000348000a067836 */ /* 0x004fd60000000000 */
.L_x_442:
[----:B------:R-:W2:Y:S01]  /*bb90*/  LDL R2, [R1+0x4] ;  /* 0x0000040001027983 */ /* 0x000ea20000100800 */
[----:B------:R-:W-:Y:S02]  /*bba0*/  PLOP3.LUT P1, PT, P1, P0, PT, 0xa2, 0x0 ;  /* 0x000000000000781c */ /* 0x000fe40000f21472 */
[----:B--2---:R-:W-:-:S08]  /*bbb0*/  @P0 R2UR P1, UR4, R2 ;  /* 0x00000000020402ca */ /* 0x004fd00000020000 */
[----:B------:R-:W-:-:S05]  /*bbc0*/  @P0 PLOP3.LUT P0, PT, P1, PT, PT, 0x80, 0x0 ;  /* 0x000000000000081c */ /* 0x000fca0000f0f070 */
[----:B------:R-:W-:Y:S01]  /*bbd0*/  @!P1 SYNCS.ARRIVE.TRANS64.RED.A0T1 RZ, [UR4+0x34800], RZ ;  /* 0x034800ffffff99a7 */ /* 0x000fe20008200404 */
[----:B------:R-:W-:Y:S07]  /*bbe0*/  @!P1 ARRIVES.LDGSTSBAR.64.TRANSCNT [UR4+0x34800] ;  /* 0x03480000ff0099b0 */ /* 0x000fee0008000a84 */
[----:B------:R-:W-:Y:S05]  /*bbf0*/  @P0 BRA.U.ANY `(.L_x_442) ;  /* 0xfffffffd00e40947 */ /* 0x000fea000393ffff */
[----:B------:R-:W2:Y:S02]  /*bc00*/  LDL.LU R3, [R1+0x50] ;  /* 0x0000500001037983 */ /* 0x000ea40000300800 */
[----:B--2---:R-:W-:-:S05]  /*bc10*/  VIADD R3, R3, 0x1 ;  /* 0x0000000103037836 */ /* 0x004fca0000000000 */
[----:B------:R0:W-:Y:S01]  /*bc20*/  STL [R1+0x50], R3 ;  /* 0x0000500301007387 */ /* 0x0001e20000100800 */
[----:B------:R-:W-:-:S04]  /*bc30*/  LEA.HI R0, R3, R3, RZ, 0x1 ;  /* 0x0000000303007211 */ /* 0x000fc800078f08ff */
[----:B------:R-:W-:-:S05]  /*bc40*/  LOP3.LUT R0, R0, 0xfffffffe, RZ, 0xc0, !PT ;  /* 0xfffffffe00007812 */ /* 0x000fca00078ec0ff */
[----:B------:R-:W-:-:S05]  /*bc50*/  IMAD.IADD R0, R3, 0x1, -R0 ;  /* 0x0000000103007824 */ /* 0x000fca00078e0a00 */
[----:B------:R-:W-:Y:S01]  /*bc60*/  SHF.L.U32 R0, R0, 0x1f, RZ ;  /* 0x0000001f00007819 */ /* 0x000fe200000006ff */
[----:B------:R-:W-:Y:S01]  /*bc70*/  NOP ;  /* 0x0000000000007918 */ /* 0x000fe20000000000 */
[----:B------:R0:W-:Y:S01]  /*bc80*/  SYNCS.ARRIVE.TRANS64.A1T0 RZ, [R2+URZ+0x34800], RZ ;  /* 0x034800ff02ff79a7 */ /* 0x0001e2000810003f */
[----:B------:R-:W-:Y:S01]  /*bc90*/  BSSY B0, `(.L_x_443) ;  /* 0x0000003000007945 */ /* 0x000fe20003800000 */
[----:B------:R-:W1:Y:S03]  /*bca0*/  SYNCS.PHASECHK.TRANS64.TRYWAIT P0, [R2+URZ+0x34820], R0 ;  /* 0x03482000020075a7 */ /* 0x000e66000800017f */
[----:B01----:R-:W-:Y:S05]  /*bcb0*/  @!P0 BRA `(.L_x_444) ;  /* 0x00000044007c8947 */ /* 0x003fea0003800000 */
.L_x_559:
[----:B------:R-:W-:Y:S05]  /*bcc0*/  BSYNC B0 ;  /* 0x0000000000007941 */ /* 0x000fea0003800000 */
.L_x_443:
[----:B0-----:R-:W2:Y:S01]  /*bcd0*/  LDL.LU R2, [R1+0x3c] ;  /* 0x00003c0001027983 */ /* 0x001ea20000300800 */
[----:B------:R-:W-:Y:S01]  /*bce0*/  BSSY B0, `(.L_x_445) ;  /* 0x0000226000007945 */ /* 0x000fe20003800000 */
[----:B--2---:R-:W-:-:S13]  /*bcf0*/  ISETP.GE.AND P0, PT, R2, 0x81, PT ;  /* 0x000000810200780c */ /* 0x004fda0003f06270 */
[----:B------:R-:W-:Y:S05]  /*bd00*/  @!P0 BRA `(.L_x_446) ;  /* 0x00000020008c8947 */ /* 0x000fea0003800000 */
[----:B------:R-:W2:Y:S01]  /*bd10*/  LDL R2, [R1+0x30] ;  /* 0x0000300001027983 */ /* 0x000ea20000100800 */
[----:B------:R-:W-:Y:S01]  /*bd20*/  IMAD.MOV.U32 R0, RZ, RZ, 0x1 ;  /* 0x00000001ff007424 */ /* 0x000fe200078e00ff */
[----:B------:R-:W-:Y:S01]  /*bd30*/  BSSY B2, `(.L_x_447) ;  /* 0x00000bc000027945 */ /* 0x000fe20003800000 */
[----:B--2---:R-:W-:-:S05]  /*bd40*/  IMAD.MOV R9, RZ, RZ, -R2 ;  /* 0x000000ffff097224 */ /* 0x004fca00078e0a02 */
[----:B------:R-:W-:-:S05]  /*bd50*/  VIADDMNMX R9, R9, R0, 0xffffffff, !PT ;  /* 0xffffffff09097446 */ /* 0x000fca0007800100 */
[----:B------:R-:W-:-:S05]  /*bd60*/  IMAD.IADD R0, R2, 0x1, R9 ;  /* 0x0000000102007824 */ /* 0x000fca00078e0209 */
[----:B------:R-:W-:-:S04]  /*bd70*/  LOP3.LUT R0, R0, 0x1, RZ, 0xc0, !PT ;  /* 0x0000000100007812 */ /* 0x000fc800078ec0ff */
[----:B------:R-:W-:Y:S01]  /*bd80*/  ISETP.NE.U32.AND P0, PT, R0, 0x1, PT ;  /* 0x000000010000780c */ /* 0x000fe20003f05070 */
[----:B------:R-:W-:-:S12]  /*bd90*/  VIADD R0, R2, 0xfffffffe ;  /* 0xfffffffe02007836 */ /* 0x000fd80000000000 */
[----:B------:R-:W-:Y:S05]  /*bda0*/  @P0 BRA `(.L_x_448) ;  /* 0x0000000800d00947 */ /* 0x000fea0003800000 */
[----:B------:R-:W2:Y:S04]  /*bdb0*/  LDL R4, [R1+0x1c] ;  /* 0x00001c0001047983 */ /* 0x000ea80000100800 */
[----:B------:R-:W3:Y:S04]  /*bdc0*/  LDL R3, [R1+0x8] ;  /* 0x0000080001037983 */ /* 0x000ee80000100800 */
[----:B------:R-:W4:Y:S01]  /*bdd0*/  LDL R2, [R1+0x10] ;  /* 0x0000100001027983 */ /* 0x000f220000100800 */
[----:B------:R-:W-:Y:S01]  /*bde0*/  BSSY B1, `(.L_x_449) ;  /* 0x00000ac000017945 */ /* 0x000fe20003800000 */
[----:B--2---:R-:W-:Y:S01]  /*bdf0*/  LOP3.LUT P1, RZ, R4, 0x1, RZ, 0xc0, !PT ;  /* 0x0000000104ff7812 */ /* 0x004fe2000782c0ff */
[----:B---3--:R-:W-:-:S05]  /*be00*/  VIADD R8, R3, 0x1 ;  /* 0x0000000103087836 */ /* 0x008fca0000000000 */
[----:B------:R-:W-:-:S04]  /*be10*/  ISETP.NE.AND P0, PT, R8, 0x2, PT ;  /* 0x000000020800780c */ /* 0x000fc80003f05270 */
[----:B------:R-:W-:Y:S02]  /*be20*/  SEL R10, RZ, 0x1, P0 ;  /* 0x00000001ff0a7807 */ /* 0x000fe40000000000 */
[----:B------:R-:W-:Y:S02]  /*be30*/  SEL R8, R8, RZ, P0 ;  /* 0x000000ff08087207 */ /* 0x000fe40000000000 */
[----:B----4-:R-:W-:Y:S01]  /*be40*/  LOP3.LUT R10, R2, R10, RZ, 0x3c, !PT ;  /* 0x0000000a020a7212 */ /* 0x010fe200078e3cff */
[----:B------:R-:W-:Y:S06]  /*be50*/  @!P1 BRA `(.L_x_450) ;  /* 0x0000000800909947 */ /* 0x000fec0003800000 */
[----:B------:R0:W5:Y:S01]  /*be60*/  LDL R4, [R1] ;  /* 0x0000000001047983 */ /* 0x0001620000100800 */
[----:B------:R-:W-:Y:S02]  /*be70*/  ULDC.64 UR4, c[0x0][0x418] ;  /* 0x0001060000047ab9 */ /* 0x000fe40000000a00 */
[----:B------:R-:W-:-:S04]  /*be80*/  ISETP.NE.U32.AND P0, PT, RZ, UR4, PT ;  /* 0x00000004ff007c0c */ /* 0x000fc8000bf05070 */
[----:B------:R-:W-:-:S13]  /*be90*/  ISETP.NE.AND.EX P0, PT, RZ, UR5, PT, P0 ;  /* 0x00000005ff007c0c */ /* 0x000fda000bf05300 */
[----:B0-----:R-:W-:Y:S05]  /*bea0*/  @!P0 BRA `(.L_x_451) ;  /* 0x0000000000508947 */ /* 0x001fea0003800000 */
[----:B------:R-:W2:Y:S01]  /*beb0*/  LDL R11, [R1+0x20] ;  /* 0x00002000010b7983 */ /* 0x000ea20000100800 */
[----:B------:R-:W0:Y:S01]  /*bec0*/  LDC R5, c[0x0][0x43c] ;  /* 0x00010f00ff057b82 */ /* 0x000e220000000800 */
[----:B------:R-:W-:Y:S02]  /*bed0*/  ULDC.64 UR6, c[0x0][0x428] ;  /* 0x00010a0000067ab9 */ /* 0x000fe40000000a00 */
[----:B------:R-:W3:Y:S01]  /*bee0*/  LDL R7, [R1+0xc] ;  /* 0x00000c0001077983 */ /* 0x000ee20000100800 */
[----:B------:R-:W-:Y:S01]  /*bef0*/  ULDC.64 UR8, c[0x0][0x208] ;  /* 0x0000820000087ab9 */ /* 0x000fe20000000a00 */
[----:B0-----:R-:W-:-:S13]  /*bf00*/  ISETP.NE.AND P0, PT, R5, 0x1, PT ;  /* 0x000000010500780c */ /* 0x001fda0003f05270 */
[----:B------:R-:W0:Y:S02]  /*bf10*/  @P0 LDC.64 R2, c[0x0][0x440] ;  /* 0x00011000ff020b82 */ /* 0x000e240000000a00 */
[----:B0----5:R-:W-:-:S04]  /*bf20*/  @P0 IMAD.HI.U32 R4, R0, R2, RZ ;  /* 0x0000000200040227 */ /* 0x021fc800078e00ff */
[----:B------:R-:W-:Y:S01]  /*bf30*/  IMAD.MOV.U32 R2, RZ, RZ, R0 ;  /* 0x000000ffff027224 */ /* 0x000fe200078e0000 */
[----:B------:R-:W-:-:S05]  /*bf40*/  @P0 SHF.R.U32.HI R2, RZ, R3, R4 ;  /* 0x00000003ff020219 */ /* 0x000fca0000011604 */
[----:B------:R-:W-:-:S04]  /*bf50*/  IMAD.MOV R3, RZ, RZ, -R2 ;  /* 0x000000ffff037224 */ /* 0x000fc800078e0a02 */
[----:B------:R-:W-:Y:S01]  /*bf60*/  IMAD R0, R5, R3, R0 ;  /* 0x0000000305007224 */ /* 0x000fe200078e0200 */
[----:B------:R-:W-:Y:S01]  /*bf70*/  SHF.R.S32.HI R3, RZ, 0x1f, R2 ;  /* 0x0000001fff037819 */ /* 0x000fe20000011402 */
[----:B--2---:R-:W-:-:S04]  /*bf80*/  IMAD R4, R11, UR6, RZ ;  /* 0x000000060b047c24 */ /* 0x004fc8000f8e02ff */
[C---:B---3--:R-:W-:Y:S02]  /*bf90*/  IMAD R4, R7.reuse, UR7, R4 ;  /* 0x0000000707047c24 */ /* 0x048fe4000f8e0204 */
[----:B------:R-:W-:-:S04]  /*bfa0*/  IMAD.WIDE.U32 R2, R7, UR6, R2 ;  /* 0x0000000607027c25 */ /* 0x000fc8000f8e0002 */
[----:B------:R-:W-:Y:S01]  /*bfb0*/  IMAD.IADD R3, R4, 0x1, R3 ;  /* 0x0000000104037824 */ /* 0x000fe200078e0203 */
[----:B------:R-:W-:-:S04]  /*bfc0*/  LEA R4, P0, R2, UR4, 0x2 ;  /* 0x0000000402047c11 */ /* 0x000fc8000f8010ff */
[----:B------:R-:W-:-:S05]  /*bfd0*/  LEA.HI.X R5, R2, UR5, R3, 0x2, P0 ;  /* 0x0000000502057c11 */ /* 0x000fca00080f1403 */
[----:B------:R0:W5:Y:S04]  /*bfe0*/  LDG.E R4, desc[UR8][R4.64] ;  /* 0x0000000804047981 */ /* 0x000168000c1e1900 */
.L_x_451:
[----:B------:R-:W2:Y:S01]  /*bff0*/  LDL R2, [R1+0x4] ;  /* 0x0000040001027983 */ /* 0x000ea20000100800 */
[----:B------:R-:W-:Y:S01]  /*c000*/  BSSY B3, `(.L_x_452) ;  /* 0x0000005000037945 */ /* 0x000fe20003800000 */
[----:B--2---:R-:W-:Y:S01]  /*c010*/  IMAD R3, R8, 0x8, R2 ;  /* 0x0000000808037824 */ /* 0x004fe200078e0202 */
[----:B------:R-:W-:-:S04]  /*c020*/  SHF.L.U32 R2, R10, 0x1f, RZ ;  /* 0x0000001f0a027819 */ /* 0x000fc800000006ff */
[----:B------:R-:W1:Y:S02]  /*c030*/  SYNCS.PHASECHK.TRANS64.TRYWAIT P0, [R3+URZ+0x34840], R2 ;  /* 0x03484002030075a7 */ /* 0x000e64000800017f */
[----:B-1----:R-:W-:Y:S05]  /*c040*/  @!P0 BRA `(.L_x_453) ;  /* 0x0000004000b08947 */ /* 0x002fea0003800000 */
.L_x_560:
[----:B------:R-:W-:Y:S05]  /*c050*/  BSYNC B3 ;  /* 0x0000000000037941 */ /* 0x000fea0003800000 */
.L_x_452:
        /* <DEDUP_REMOVED lines=12> */
.L_x_455:
[----:B------:R-:W-:Y:S05]  /*c120*/  BSYNC B3 ;  /* 0x0000000000037941 */ /* 0x000fea0003800000 */
.L_x_454:
[----:B------:R-:W2:Y:S04]  /*c130*/  LDL R5, [R1+0x4] ;  /* 0x0000040001057983 */ /* 0x000ea80000100800 */
[----:B-1----:R-:W3:Y:S01]  /*c140*/  LDL R2, [R1+0x18] ;  /* 0x0000180001027983 */ /* 0x002ee20000100800 */
        /* <DEDUP_REMOVED lines=8> */
[----:B--2---:R-:W-:-:S02]  /*c1d0*/  IMAD R7, R8, 0xc000, R5 ;  /* 0x0000c00008077824 */ /* 0x004fc400078e0205 */
[----:B---3--:R-:W-:Y:S02]  /*c1e0*/  IMAD R2, R0, 0x80, R2 ;  /* 0x0000008000027824 */ /* 0x008fe400078e0202 */
[----:B------:R-:W-:-:S08]  /*c1f0*/  VIADD R5, R7, 0x1c400 ;  /* 0x0001c40007057836 */ /* 0x000fd00000000000 */
.L_x_456:
        /* <DEDUP_REMOVED lines=16> */
.L_x_457:
        /* <DEDUP_REMOVED lines=15> */
.L_x_458:
        /* <DEDUP_REMOVED lines=10> */
[----:B------:R-:W2:Y:S04]  /*c490*/  LDL.LU R12, [R1+0x10] ;  /* 0x00001000010c7983 */ /* 0x000ea80000300800 */
[----:B------:R-:W3:Y:S01]  /*c4a0*/  LDL R7, [R1+0x8] ;  /* 0x0000080001077983 */ /* 0x000ee20000100800 */
[----:B------:R-:W-:Y:S01]  /*c4b0*/  BSSY B3, `(.L_x_459) ;  /* 0x0000005000037945 */ /* 0x000fe20003800000 */
[----:B--2---:R-:W-:Y:S01]  /*c4c0*/  SHF.L.U32 R2, R12, 0x1f, RZ ;  /* 0x0000001f0c027819 */ /* 0x004fe200000006ff */
[----:B---3--:R-:W-:-:S04]  /*c4d0*/  IMAD R3, R7, 0x8, R6 ;  /* 0x0000000807037824 */ /* 0x008fc800078e0206 */
[----:B------:R-:W0:Y:S02]  /*c4e0*/  SYNCS.PHASECHK.TRANS64.TRYWAIT P0, [R3+URZ+0x60], R2 ;  /* 0x00006002030075a7 */ /* 0x000e24000800017f */
[----:B0-----:R-:W-:Y:S05]  /*c4f0*/  @!P0 BRA `(.L_x_460) ;  /* 0x0000003c00988947 */ /* 0x001fea0003800000 */
.L_x_561:
[----:B------:R-:W-:Y:S05]  /*c500*/  BSYNC B3 ;  /* 0x0000000000037941 */ /* 0x000fea0003800000 */
.L_x_459:
[----:B------:R1:W5:Y:S04]  /*c510*/  LDL R17, [R1+0x4] ;  /* 0x0000040001117983 */ /* 0x0003680000100800 */
[----:B------:R1:W5:Y:S01]  /*c520*/  LDL R15, [R1+0x8] ;  /* 0x00000800010f7983 */ /* 0x0003620000100800 */
[----:B------:R-:W-:Y:S01]  /*c530*/  BSSY B3, `(.L_x_461) ;  /* 0x000000c000037945 */ /* 0x000fe20003800000 */
[----:B------:R-:W-:Y:S02]  /*c540*/  IMAD.MOV.U32 R12, RZ, RZ, 0x0 ;  /* 0x00000000ff0c7424 */ /* 0x000fe400078e00ff */
[----:B------:R-:W-:Y:S01]  /*c550*/  IMAD.MOV.U32 R13, RZ, RZ, 0x14f00000 ;  /* 0x14f00000ff0d7424 */ /* 0x000fe200078e00ff */
[----:B------:R-:W-:Y:S06]  /*c560*/  @P1 BRA `(.L_x_462) ;  /* 0x0000000000201947 */ /* 0x000fec0003800000 */
[----:B------:R-:W2:Y:S01]  /*c570*/  S2R R5, SR_TID.X ;  /* 0x0000000000057919 */ /* 0x000ea20000002100 */
[----:B0----5:R-:W-:Y:S02]  /*c580*/  IMAD R2, R15, 0x8, R17 ;  /* 0x000000080f027824 */ /* 0x021fe400078e0211 */
[----:B------:R-:W-:-:S04]  /*c590*/  IMAD.MOV.U32 R3, RZ, RZ, 0x8000 ;  /* 0x00008000ff037424 */ /* 0x000fc800078e00ff */
[----:B------:R3:W-:Y:S01]  /*c5a0*/  SYNCS.ARRIVE.TRANS64 RZ, [R2+URZ+0x34850], R3 ;  /* 0x0348500302ff79a7 */ /* 0x0007e2000800003f */
[----:B--2---:R-:W-:-:S04]  /*c5b0*/  LOP3.LUT R5, R5, 0x1f, RZ, 0xc0, !PT ;  /* 0x0000001f05057812 */ /* 0x004fc800078ec0ff */
[----:B------:R-:W-:-:S13]  /*c5c0*/  ISETP.NE.AND P0, PT, R5, RZ, PT ;  /* 0x000000ff0500720c */ /* 0x000fda0003f05270 */
[----:B---3--:R-:W-:Y:S05]  /*c5d0*/  @!P0 BRA `(.L_x_462) ;  /* 0x0000000000048947 */ /* 0x008fea0003800000 */
[----:B------:R-:W-:Y:S01]  /*c5e0*/  BPT.TRAP 0x1 ;  /* 0x000000040000795c */ /* 0x000fe20000300000 */
.L_x_462:
[----:B------:R-:W-:Y:S05]  /*c5f0*/  BSYNC B3 ;  /* 0x0000000000037941 */ /* 0x000fea0003800000 */
.L_x_461:
[----:B------:R-:W2:Y:S04]  /*c600*/  LDL R7, [R1+0x18] ;  /* 0x0000180001077983 */ /* 0x000ea80000100800 */
[----:B0-----:R-:W2:Y:S01]  /*c610*/  LDL.LU R3, [R1+0x14] ;  /* 0x0000140001037983 */ /* 0x001ea20000300800 */
[----:B------:R-:W-:Y:S01]  /*c620*/  R2UR UR10, R11 ;  /* 0x000000000b0a72ca */ /* 0x000fe200000e0000 */
[C-C-:B-----5:R-:W-:Y:S01]  /*c630*/  IMAD R5, R15.reuse, 0x8, R17.reuse ;  /* 0x000000080f057824 */ /* 0x160fe200078e0211 */
[----:B------:R-:W-:Y:S01]  /*c640*/  R2UR UR6, R12 ;  /* 0x000000000c0672ca */ /* 0x000fe200000e0000 */
[----:B------:R-:W-:Y:S01]  /*c650*/  IMAD R2, R15, 0x8000, R17 ;  /* 0x000080000f027824 */ /* 0x000fe200078e0211 */
[----:B------:R-:W-:Y:S01]  /*c660*/  R2UR UR7, R13 ;  /* 0x000000000d0772ca */ /* 0x000fe200000e0000 */
[----:B------:R-:W-:Y:S01]  /*c670*/  UIADD3 UR4, UP0, UR36, 0x470, URZ ;  /* 0x0000047024047890 */ /* 0x000fe2000ff1e03f */
[----:B------:R-:W-:Y:S01]  /*c680*/  PLOP3.LUT P0, PT, PT, PT, PT, 0x80, 0x0 ;  /* 0x000000000000781c */ /* 0x000fe20003f0f070 */
[----:B------:R-:W-:-:S02]  /*c690*/  VIADD R5, R5, 0x34850 ;  /* 0x0003485005057836 */ /* 0x000fc40000000000 */
[----:B------:R-:W-:Y:S01]  /*c6a0*/  UIADD3.X UR5, URZ, UR37, URZ, UP0, !UPT ;  /* 0x000000253f057290 */ /* 0x000fe200087fe43f */
[----:B--2---:R-:W-:Y:S02]  /*c6b0*/  IMAD R3, R3, 0x80, R7 ;  /* 0x0000008003037824 */ /* 0x004fe400078e0207 */
[----:B------:R-:W-:-:S09]  /*c6c0*/  VIADD R7, R2, 0x400 ;  /* 0x0000040002077836 */ /* 0x000fd20000000000 */
.L_x_463:
[----:B------:R-:W2:Y:S01]  /*c6d0*/  LDL R11, [R1] ;  /* 0x00000000010b7983 */ /* 0x000ea20000100800 */
[----:B------:R-:W-:-:S13]  /*c6e0*/  @P0 ELECT P1, URZ, PT ;  /* 0x00000000003f082f */ /* 0x000fda0003820000 */
[----:B------:R-:W-:Y:S02]  /*c6f0*/  @P1 R2UR UR12, R18 ;  /* 0x00000000120c12ca */ /* 0x000fe400000e0000 */
[----:B------:R-:W-:Y:S02]  /*c700*/  @P1 R2UR UR11, R3 ;  /* 0x00000000030b12ca */ /* 0x000fe400000e0000 */
[----:B------:R-:W-:Y:S02]  /*c710*/  @P1 R2UR UR9, R5 ;  /* 0x00000000050912ca */ /* 0x000fe400000e0000 */
[----:B------:R-:W-:Y:S02]  /*c720*/  @P1 R2UR UR8, R7 ;  /* 0x00000000070812ca */ /* 0x000fe400000e0000 */
[----:B------:R-:W-:Y:S02]  /*c730*/  @P1 PLOP3.LUT P0, PT, P1, PT, PT, 0x8, 0x0 ;  /* 0x000000000000181c */ /* 0x000fe40000f0e170 */
[----:B--2---:R-:W-:-:S02]  /*c740*/  @P1 R2UR UR13, R11 ;  /* 0x000000000b0d12ca */ /* 0x004fc400000e0000 */
[----:B------:R-:W-:-:S11]  /*c750*/  PLOP3.LUT P1, PT, PT, PT, PT, 0x8, 0x0 ;  /* 0x000000000000781c */ /* 0x000fd60003f2e170 */
[----:B------:R0:W-:Y:S02]  /*c760*/  UTMALDG.4D [UR8], [UR4], desc[UR6] ;  /* 0x00000608040075b4 */ /* 0x0001e40008019000 */
[----:B0-----:R-:W-:Y:S05]  /*c770*/  @P0 BRA.U.ANY `(.L_x_463) ;  /* 0xfffffffd00d40947 */ /* 0x001fea000393ffff */
[----:B------:R-:W-:Y:S01]  /*c780*/  R2UR UR10, R14 ;  /* 0x000000000e0a72ca */ /* 0x000fe200000e0000 */
[----:B------:R-:W-:Y:S01]  /*c790*/  VIADD R2, R2, 0x4400 ;  /* 0x0000440002027836 */ /* 0x000fe20000000000 */
[----:B------:R-:W-:Y:S02]  /*c7a0*/  R2UR UR6, R12 ;  /* 0x000000000c0672ca */ /* 0x000fe400000e0000 */
[----:B------:R-:W-:Y:S02]  /*c7b0*/  R2UR UR7, R13 ;  /* 0x000000000d0772ca */ /* 0x000fe400000e0000 */
[----:B------:R-:W-:-:S13]  /*c7c0*/  PLOP3.LUT P0, PT, PT, PT, PT, 0x80, 0x0 ;  /* 0x000000000000781c */ /* 0x000fda0003f0f070 */
.L_x_464:
        /* <DEDUP_REMOVED lines=11> */
[----:B------:R0:W-:Y:S04]  /*c880*/  STL [R1], R4 ;  /* 0x0000000401007387 */ /* 0x0001e80000100800 */
[----:B------:R0:W-:Y:S02]  /*c890*/  STL [R1+0x14], R0 ;  /* 0x0000140001007387 */ /* 0x0001e40000100800 */
.L_x_450:
[----:B------:R-:W-:Y:S05]  /*c8a0*/  BSYNC B1 ;  /* 0x0000000000017941 */ /* 0x000fea0003800000 */
.L_x_449:
[----:B0-----:R-:W2:Y:S04]  /*c8b0*/  LDL.LU R0, [R1+0x30] ;  /* 0x0000300001007983 */ /* 0x001ea80000300800 */
[----:B------:R0:W-:Y:S04]  /*c8c0*/  STL [R1+0x8], R8 ;  /* 0x0000080801007387 */ /* 0x0001e80000100800 */
[----:B------:R0:W-:Y:S02]  /*c8d0*/  STL [R1+0x10], R10 ;  /* 0x0000100a01007387 */ /* 0x0001e40000100800 */
[----:B0-2---:R-:W-:-:S07]  /*c8e0*/  VIADD R0, R0, 0xfffffffd ;  /* 0xfffffffd00007836 */ /* 0x005fce0000000000 */
.L_x_448:
[----:B------:R-:W-:Y:S05]  /*c8f0*/  BSYNC B2 ;  /* 0x0000000000027941 */ /* 0x000fea0003800000 */
.L_x_447:
[----:B------:R-:W2:Y:S01]  /*c900*/  LDL.LU R2, [R1+0x2c] ;  /* 0x00002c0001027983 */ /* 0x000ea20000300800 */
[----:B------:R-:W-:-:S05]  /*c910*/  IMAD.MOV R9, RZ, RZ, -R9 ;  /* 0x000000ffff097224 */ /* 0x000fca00078e0a09 */
[----:B--2---:R-:W-:-:S13]  /*c920*/  ISETP.NE.AND P0, PT, R2, R9, PT ;  /* 0x000000090200720c */ /* 0x004fda0003f05270 */
[----:B------:R-:W-:Y:S05]  /*c930*/  @!P0 BRA `(.L_x_446) ;  /* 0x0000001400808947 */ /* 0x000fea0003800000 */
[----:B------:R0:W5:Y:S02]  /*c940*/  LDL R8, [R1] ;  /* 0x0000000001087983 */ /* 0x0001640000100800 */
.L_x_497:
[----:B--2---:R-:W2:Y:S04]  /*c950*/  LDL R4, [R1+0x1c] ;  /* 0x00001c0001047983 */ /* 0x004ea80000100800 */
[----:B---3--:R-:W3:Y:S04]  /*c960*/  LDL R3, [R1+0x8] ;  /* 0x0000080001037983 */ /* 0x008ee80000100800 */
[----:B----4-:R-:W4:Y:S01]  /*c970*/  LDL R2, [R1+0x10] ;  /* 0x0000100001027983 */ /* 0x010f220000100800 */
[----:B------:R-:W-:Y:S05]  /*c980*/  YIELD ;  /* 0x0000000000007946 */ /* 0x000fea0003800000 */
        /* <DEDUP_REMOVED lines=8> */
[----:B------:R-:W-:Y:S01]  /*ca10*/  ULDC.64 UR4, c[0x0][0x418] ;  /* 0x0001060000047ab9 */ /* 0x000fe20000000a00 */
[----:B------:R-:W-:Y:S01]  /*ca20*/  IMAD.MOV.U32 R7, RZ, RZ, R0 ;  /* 0x000000ffff077224 */ /* 0x000fe200078e0000 */
[----:B------:R-:W-:-:S04]  /*ca30*/  ISETP.NE.U32.AND P0, PT, RZ, UR4, PT ;  /* 0x00000004ff007c0c */ /* 0x000fc8000bf05070 */
[----:B------:R-:W-:-:S13]  /*ca40*/  ISETP.NE.AND.EX P0, PT, RZ, UR5, PT, P0 ;  /* 0x00000005ff007c0c */ /* 0x000fda000bf05300 */
[----:B------:R-:W-:Y:S05]  /*ca50*/  @!P0 BRA `(.L_x_467) ;  /* 0x0000000000508947 */ /* 0x000fea0003800000 */
[----:B------:R-:W2:Y:S01]  /*ca60*/  LDL R10, [R1+0x20] ;  /* 0x00002000010a7983 */ /* 0x000ea20000100800 */
[----:B-----5:R-:W3:Y:S01]  /*ca70*/  LDC R8, c[0x0][0x43c] ;  /* 0x00010f00ff087b82 */ /* 0x020ee20000000800 */
[----:B------:R-:W-:Y:S02]  /*ca80*/  ULDC.64 UR6, c[0x0][0x428] ;  /* 0x00010a0000067ab9 */ /* 0x000fe40000000a00 */
[----:B------:R-:W4:Y:S01]  /*ca90*/  LDL R9, [R1+0xc] ;  /* 0x00000c0001097983 */ /* 0x000f220000100800 */
[----:B------:R-:W-:Y:S01]  /*caa0*/  ULDC.64 UR8, c[0x0][0x208] ;  /* 0x0000820000087ab9 */ /* 0x000fe20000000a00 */
[----:B---3--:R-:W-:-:S13]  /*cab0*/  ISETP.NE.AND P0, PT, R8, 0x1, PT ;  /* 0x000000010800780c */ /* 0x008fda0003f05270 */
[----:B------:R-:W3:Y:S02]  /*cac0*/  @P0 LDC.64 R2, c[0x0][0x440] ;  /* 0x00011000ff020b82 */ /* 0x000ee40000000a00 */
[----:B---3--:R-:W-:-:S04]  /*cad0*/  @P0 IMAD.HI.U32 R7, R0, R2, RZ ;  /* 0x0000000200070227 */ /* 0x008fc800078e00ff */
[----:B------:R-:W-:Y:S01]  /*cae0*/  IMAD.MOV.U32 R2, RZ, RZ, R0 ;  /* 0x000000ffff027224 */ /* 0x000fe200078e0000 */
[----:B------:R-:W-:-:S04]  /*caf0*/  @P0 SHF.R.U32.HI R2, RZ, R3, R7 ;  /* 0x00000003ff020219 */ /* 0x000fc80000011607 */
[--C-:B------:R-:W-:Y:S01]  /*cb00*/  SHF.R.S32.HI R3, RZ, 0x1f, R2.reuse ;  /* 0x0000001fff037819 */ /* 0x100fe20000011402 */
[----:B------:R-:W-:-:S04]  /*cb10*/  IMAD.MOV R7, RZ, RZ, -R2 ;  /* 0x000000ffff077224 */ /* 0x000fc800078e0a02 */
[----:B------:R-:W-:Y:S02]  /*cb20*/  IMAD R7, R8, R7, R0 ;  /* 0x0000000708077224 */ /* 0x000fe400078e0200 */
[----:B--2---:R-:W-:-:S04]  /*cb30*/  IMAD R8, R10, UR6, RZ ;  /* 0x000000060a087c24 */ /* 0x004fc8000f8e02ff */
[C---:B----4-:R-:W-:Y:S02]  /*cb40*/  IMAD R8, R9.reuse, UR7, R8 ;  /* 0x0000000709087c24 */ /* 0x050fe4000f8e0208 */
[----:B------:R-:W-:-:S04]  /*cb50*/  IMAD.WIDE.U32 R2, R9, UR6, R2 ;  /* 0x0000000609027c25 */ /* 0x000fc8000f8e0002 */
[----:B------:R-:W-:Y:S01]  /*cb60*/  IMAD.IADD R3, R8, 0x1, R3 ;  /* 0x0000000108037824 */ /* 0x000fe200078e0203 */
[----:B------:R-:W-:-:S04]  /*cb70*/  LEA R8, P0, R2, UR4, 0x2 ;  /* 0x0000000402087c11 */ /* 0x000fc8000f8010ff */
[----:B------:R-:W-:-:S05]  /*cb80*/  LEA.HI.X R9, R2, UR5, R3, 0x2, P0 ;  /* 0x0000000502097c11 */ /* 0x000fca00080f1403 */
[----:B------:R2:W5:Y:S04]  /*cb90*/  LDG.E R8, desc[UR8][R8.64] ;  /* 0x0000000808087981 */ /* 0x000568000c1e1900 */
.L_x_467:
[----:B------:R-:W3:Y:S01]  /*cba0*/  LDL R2, [R1+0x4] ;  /* 0x0000040001027983 */ /* 0x000ee20000100800 */
[----:B------:R-:W-:Y:S01]  /*cbb0*/  BSSY B2, `(.L_x_468) ;  /* 0x0000005000027945 */ /* 0x000fe20003800000 */
[----:B---3--:R-:W-:Y:S01]  /*cbc0*/  IMAD R3, R4, 0x8, R2 ;  /* 0x0000000804037824 */ /* 0x008fe200078e0202 */
[----:B------:R-:W-:-:S04]  /*cbd0*/  SHF.L.U32 R2, R5, 0x1f, RZ ;  /* 0x0000001f05027819 */ /* 0x000fc800000006ff */
[----:B------:R-:W3:Y:S02]  /*cbe0*/  SYNCS.PHASECHK.TRANS64.TRYWAIT P0, [R3+URZ+0x34840], R2 ;  /* 0x03484002030075a7 */ /* 0x000ee4000800017f */
[----:B---3--:R-:W-:Y:S05]  /*cbf0*/  @!P0 BRA `(.L_x_469) ;  /* 0x0000003400ec8947 */ /* 0x008fea0003800000 */
.L_x_562:
[----:B------:R-:W-:Y:S05]  /*cc00*/  BSYNC B2 ;  /* 0x0000000000027941 */ /* 0x000fea0003800000 */
.L_x_468:
[----:B--2---:R-:W2:Y:S01]  /*cc10*/  S2R R9, SR_TID.X ;  /* 0x0000000000097919 */ /* 0x004ea20000002100 */
[----:B------:R-:W-:Y:S01]  /*cc20*/  BSSY B2, `(.L_x_470) ;  /* 0x000000b000027945 */ /* 0x000fe20003800000 */
[----:B--2---:R-:W-:-:S04]  /*cc30*/  LOP3.LUT R9, R9, 0x7f, RZ, 0xc0, !PT ;  /* 0x0000007f09097812 */ /* 0x004fc800078ec0ff */
[----:B------:R-:W-:-:S13]  /*cc40*/  ISETP.NE.AND P1, PT, R9, RZ, PT ;  /* 0x000000ff0900720c */ /* 0x000fda0003f25270 */
[----:B------:R-:W-:Y:S05]  /*cc50*/  @P1 BRA `(.L_x_471) ;  /* 0x00000000001c1947 */ /* 0x000fea0003800000 */
[----:B------:R-:W2:Y:S01]  /*cc60*/  S2R R9, SR_TID.X ;  /* 0x0000000000097919 */ /* 0x000ea20000002100 */
[----:B---3--:R-:W-:-:S04]  /*cc70*/  IMAD.MOV.U32 R2, RZ, RZ, 0xc000 ;  /* 0x0000c000ff027424 */ /* 0x008fc800078e00ff */
[----:B------:R4:W-:Y:S01]  /*cc80*/  SYNCS.ARRIVE.TRANS64 RZ, [R3+URZ+0x34830], R2 ;  /* 0x0348300203ff79a7 */ /* 0x0009e2000800003f */
[----:B--2---:R-:W-:-:S04]  /*cc90*/  LOP3.LUT R9, R9, 0x1f, RZ, 0xc0, !PT ;  /* 0x0000001f09097812 */ /* 0x004fc800078ec0ff */
[----:B------:R-:W-:-:S13]  /*cca0*/  ISETP.NE.AND P0, PT, R9, RZ, PT ;  /* 0x000000ff0900720c */ /* 0x000fda0003f05270 */
[----:B----4-:R-:W-:Y:S05]  /*ccb0*/  @!P0 BRA `(.L_x_471) ;  /* 0x0000000000048947 */ /* 0x010fea0003800000 */
[----:B------:R-:W-:Y:S01]  /*ccc0*/  BPT.TRAP 0x1 ;  /* 0x000000040000795c */ /* 0x000fe20000300000 */
.L_x_471:
[----:B------:R-:W-:Y:S05]  /*ccd0*/  BSYNC B2 ;  /* 0x0000000000027941 */ /* 0x000fea0003800000 */
.L_x_470:
[----:B------:R-:W2:Y:S04]  /*cce0*/  LDL R9, [R1+0x4] ;  /* 0x0000040001097983 */ /* 0x000ea80000100800 */
[----:B---3--:R-:W3:Y:S01]  /*ccf0*/  LDL R2, [R1+0x18] ;  /* 0x0000180001027983 */ /* 0x008ee20000100800 */
        /* <DEDUP_REMOVED lines=11> */
.L_x_472:
        /* <DEDUP_REMOVED lines=9> */
[----:B--2---:R-:W-:Y:S05]  /*ce40*/  @P0 BRA.U.ANY `(.L_x_472) ;  /* 0xfffffffd00d80947 */ /* 0x004fea000393ffff */
[----:B------:R-:W-:Y:S01]  /*ce50*/  IMAD.MOV.U32 R14, RZ, RZ, 0x40 ;  /* 0x00000040ff0e7424 */ /* 0x000fe200078e00ff */
[----:B------:R-:W-:Y:S01]  /*ce60*/  PLOP3.LUT P0, PT, PT, PT, PT, 0x80, 0x0 ;  /* 0x000000000000781c */ /* 0x000fe20003f0f070 */
[----:B------:R-:W-:Y:S01]  /*ce70*/  VIADD R10, R9, 0x20400 ;  /* 0x00020400090a7836 */ /* 0x000fe20000000000 */
[----:B------:R-:W-:Y:S01]  /*ce80*/  UMOV UR6, 0x0 ;  /* 0x0000000000067882 */ /* 0x000fe20000000000 */
[----:B------:R-:W-:Y:S01]  /*ce90*/  UMOV UR7, 0x14f00000 ;  /* 0x14f0000000077882 */ /* 0x000fe20000000000 */
[----:B------:R-:W-:-:S15]  /*cea0*/  R2UR UR10, R14 ;  /* 0x000000000e0a72ca */ /* 0x000fde00000e0000 */
.L_x_473:
        /* <DEDUP_REMOVED lines=10> */
[----:B------:R-:W-:Y:S01]  /*cf50*/  PLOP3.LUT P0, PT, PT, PT, PT, 0x80, 0x0 ;  /* 0x000000000000781c */ /* 0x000fe20003f0f070 */
[----:B------:R-:W-:Y:S01]  /*cf60*/  VIADD R9, R9, 0x24400 ;  /* 0x0002440009097836 */ /* 0x000fe20000000000 */
[----:B------:R-:W-:Y:S01]  /*cf70*/  UMOV UR6, 0x0 ;  /* 0x0000000000067882 */ /* 0x000fe20000000000 */
[----:B------:R-:W-:Y:S01]  /*cf80*/  UMOV UR7, 0x14f00000 ;  /* 0x14f0000000077882 */ /* 0x000fe20000000000 */
[----:B------:R-:W-:-:S09]  /*cf90*/  UMOV UR10, 0x80 ;  /* 0x00000080000a7882 */ /* 0x000fd20000000000 */
.L_x_474:
        /* <DEDUP_REMOVED lines=10> */
[----:B------:R-:W2:Y:S04]  /*d040*/  LDL.LU R12, [R1+0x10] ;  /* 0x00001000010c7983 */ /* 0x000ea80000300800 */
[----:B------:R-:W3:Y:S01]  /*d050*/  LDL R10, [R1+0x8] ;  /* 0x00000800010a7983 */ /* 0x000ee20000100800 */
[----:B------:R-:W-:Y:S01]  /*d060*/  BSSY B2, `(.L_x_475) ;  /* 0x0000005000027945 */ /* 0x000fe20003800000 */
[----:B--2---:R-:W-:Y:S01]  /*d070*/  SHF.L.U32 R3, R12, 0x1f, RZ ;  /* 0x0000001f0c037819 */ /* 0x004fe200000006ff */
[----:B---3--:R-:W-:-:S04]  /*d080*/  IMAD R2, R10, 0x8, R6 ;  /* 0x000000080a027824 */ /* 0x008fc800078e0206 */
[----:B------:R-:W2:Y:S02]  /*d090*/  SYNCS.PHASECHK.TRANS64.TRYWAIT P0, [R2+URZ+0x60], R3 ;  /* 0x00006003020075a7 */ /* 0x000ea4000800017f */
[----:B--2---:R-:W-:Y:S05]  /*d0a0*/  @!P0 BRA `(.L_x_476) ;  /* 0x0000003000d48947 */ /* 0x004fea0003800000 */
.L_x_563:
[----:B------:R-:W-:Y:S05]  /*d0b0*/  BSYNC B2 ;  /* 0x0000000000027941 */ /* 0x000fea0003800000 */
.L_x_475:
[----:B------:R-:W-:Y:S01]  /*d0c0*/  BSSY B2, `(.L_x_477) ;  /* 0x000000b000027945 */ /* 0x000fe20003800000 */
[----:B------:R-:W-:Y:S02]  /*d0d0*/  IMAD.MOV.U32 R12, RZ, RZ, 0x0 ;  /* 0x00000000ff0c7424 */ /* 0x000fe400078e00ff */
[----:B------:R-:W-:Y:S01]  /*d0e0*/  IMAD.MOV.U32 R13, RZ, RZ, 0x14f00000 ;  /* 0x14f00000ff0d7424 */ /* 0x000fe200078e00ff */
[----:B------:R-:W-:Y:S06]  /*d0f0*/  @P1 BRA `(.L_x_478) ;  /* 0x00000000001c1947 */ /* 0x000fec0003800000 */
[----:B------:R-:W3:Y:S01]  /*d100*/  S2R R9, SR_TID.X ;  /* 0x0000000000097919 */ /* 0x000ee20000002100 */
[----:B--2---:R-:W-:-:S04]  /*d110*/  IMAD.MOV.U32 R3, RZ, RZ, 0x8000 ;  /* 0x00008000ff037424 */ /* 0x004fc800078e00ff */
[----:B------:R4:W-:Y:S01]  /*d120*/  SYNCS.ARRIVE.TRANS64 RZ, [R2+URZ+0x50], R3 ;  /* 0x0000500302ff79a7 */ /* 0x0009e2000800003f */
[----:B---3--:R-:W-:-:S04]  /*d130*/  LOP3.LUT R9, R9, 0x1f, RZ, 0xc0, !PT ;  /* 0x0000001f09097812 */ /* 0x008fc800078ec0ff */
[----:B------:R-:W-:-:S13]  /*d140*/  ISETP.NE.AND P0, PT, R9, RZ, PT ;  /* 0x000000ff0900720c */ /* 0x000fda0003f05270 */
[----:B----4-:R-:W-:Y:S05]  /*d150*/  @!P0 BRA `(.L_x_478) ;  /* 0x0000000000048947 */ /* 0x010fea0003800000 */
[----:B------:R-:W-:Y:S01]  /*d160*/  BPT.TRAP 0x1 ;  /* 0x000000040000795c */ /* 0x000fe20000300000 */
.L_x_478:
[----:B------:R-:W-:Y:S05]  /*d170*/  BSYNC B2 ;  /* 0x0000000000027941 */ /* 0x000fea0003800000 */
.L_x_477:
[----:B------:R-:W3:Y:S04]  /*d180*/  LDL R15, [R1+0x4] ;  /* 0x00000400010f7983 */ /* 0x000ee80000100800 */
[----:B--2---:R-:W3:Y:S04]  /*d190*/  LDL.LU R3, [R1+0x8] ;  /* 0x0000080001037983 */ /* 0x004ee80000300800 */
[----:B------:R-:W2:Y:S04]  /*d1a0*/  LDL R10, [R1+0x18] ;  /* 0x00001800010a7983 */ /* 0x000ea80000100800 */
[----:B------:R-:W2:Y:S01]  /*d1b0*/  LDL.LU R9, [R1+0x14] ;  /* 0x0000140001097983 */ /* 0x000ea20000300800 */
[----:B------:R-:W-:Y:S01]  /*d1c0*/  R2UR UR10, R11 ;  /* 0x000000000b0a72ca */ /* 0x000fe200000e0000 */
[----:B------:R-:W-:Y:S01]  /*d1d0*/  UIADD3 UR4, UP0, UR36, 0x470, URZ ;  /* 0x0000047024047890 */ /* 0x000fe2000ff1e03f */
[----:B------:R-:W-:Y:S01]  /*d1e0*/  R2UR UR6, R12 ;  /* 0x000000000c0672ca */ /* 0x000fe200000e0000 */
[----:B------:R-:W-:Y:S01]  /*d1f0*/  VIADD R2, R2, 0x50 ;  /* 0x0000005002027836 */ /* 0x000fe20000000000 */
[----:B------:R-:W-:Y:S01]  /*d200*/  R2UR UR7, R13 ;  /* 0x000000000d0772ca */ /* 0x000fe200000e0000 */
[----:B------:R-:W-:Y:S01]  /*d210*/  UIADD3.X UR5, URZ, UR37, URZ, UP0, !UPT ;  /* 0x000000253f057290 */ /* 0x000fe200087fe43f */
[----:B------:R-:W-:Y:S01]  /*d220*/  PLOP3.LUT P0, PT, PT, PT, PT, 0x80, 0x0 ;  /* 0x000000000000781c */ /* 0x000fe20003f0f070 */
[----:B---3--:R-:W-:-:S02]  /*d230*/  IMAD R3, R3, 0x8000, R15 ;  /* 0x0000800003037824 */ /* 0x008fc400078e020f */
[----:B--2---:R-:W-:Y:S02]  /*d240*/  IMAD R9, R9, 0x80, R10 ;  /* 0x0000008009097824 */ /* 0x004fe400078e020a */
[----:B------:R-:W-:-:S08]  /*d250*/  VIADD R10, R3, 0x400 ;  /* 0x00000400030a7836 */ /* 0x000fd00000000000 */
.L_x_479:
        /* <DEDUP_REMOVED lines=10> */
[----:B--2---:R-:W-:Y:S05]  /*d300*/  @P0 BRA.U.ANY `(.L_x_479) ;  /* 0xfffffffd00d40947 */ /* 0x004fea000393ffff */
[----:B------:R-:W-:Y:S01]  /*d310*/  R2UR UR10, R14 ;  /* 0x000000000e0a72ca */ /* 0x000fe200000e0000 */
[----:B------:R-:W-:Y:S01]  /*d320*/  VIADD R3, R3, 0x4400 ;  /* 0x0000440003037836 */ /* 0x000fe20000000000 */
[----:B------:R-:W-:Y:S02]  /*d330*/  R2UR UR6, R12 ;  /* 0x000000000c0672ca */ /* 0x000fe400000e0000 */
[----:B------:R-:W-:Y:S02]  /*d340*/  R2UR UR7, R13 ;  /* 0x000000000d0772ca */ /* 0x000fe400000e0000 */
[----:B------:R-:W-:-:S13]  /*d350*/  PLOP3.LUT P0, PT, PT, PT, PT, 0x80, 0x0 ;  /* 0x000000000000781c */ /* 0x000fda0003f0f070 */
.L_x_480:
        /* <DEDUP_REMOVED lines=11> */
[----:B------:R2:W-:Y:S04]  /*d410*/  STL [R1+0x14], R7 ;  /* 0x0000140701007387 */ /* 0x0005e80000100800 */
[----:B------:R2:W-:Y:S02]  /*d420*/  STL [R1], R8 ;  /* 0x0000000801007387 */ /* 0x0005e40000100800 */
.L_x_466:
[----:B------:R-:W-:Y:S05]  /*d430*/  BSYNC B1 ;  /* 0x0000000000017941 */ /* 0x000fea0003800000 */
.L_x_465:
[----:B------:R-:W3:Y:S01]  /*d440*/  LDL R2, [R1+0x1c] ;  /* 0x00001c0001027983 */ /* 0x000ee20000100800 */
[----:B------:R-:W-:Y:S01]  /*d450*/  VIADD R3, R4, 0x1 ;  /* 0x0000000104037836 */ /* 0x000fe20000000000 */
[----:B------:R-:W-:Y:S04]  /*d460*/  BSSY B1, `(.L_x_481) ;  /* 0x00000aa000017945 */ /* 0x000fe80003800000 */
[----:B------:R-:W-:-:S04]  /*d470*/  ISETP.NE.AND P0, PT, R3, 0x2, PT ;  /* 0x000000020300780c */ /* 0x000fc80003f05270 */
[----:B------:R-:W-:Y:S02]  /*d480*/  SEL R11, R3, RZ, P0 ;  /* 0x000000ff030b7207 */ /* 0x000fe40000000000 */
[----:B---3--:R-:W-:Y:S02]  /*d490*/  LOP3.LUT P1, RZ, R2, 0x1, RZ, 0xc0, !PT ;  /* 0x0000000102ff7812 */ /* 0x008fe4000782c0ff */
[----:B------:R-:W-:-:S04]  /*d4a0*/  SEL R2, RZ, 0x1, P0 ;  /* 0x00000001ff027807 */ /* 0x000fc80000000000 */
[----:B------:R-:W-:-:S05]  /*d4b0*/  LOP3.LUT R10, R5, R2, RZ, 0x3c, !PT ;  /* 0x00000002050a7212 */ /* 0x000fca00078e3cff */
[----:B------:R3:W-:Y:S04]  /*d4c0*/  STL [R1+0x10], R10 ;  /* 0x0000100a01007387 */ /* 0x0007e80000100800 */
[----:B------:R3:W-:Y:S01]  /*d4d0*/  STL [R1+0x8], R11 ;  /* 0x0000080b01007387 */ /* 0x0007e20000100800 */
[----:B------:R-:W-:Y:S05]  /*d4e0*/  @!P1 BRA `(.L_x_482) ;  /* 0x0000000800849947 */ /* 0x000fea0003800000 */
[----:B------:R-:W-:Y:S01]  /*d4f0*/  ULDC.64 UR4, c[0x0][0x418] ;  /* 0x0001060000047ab9 */ /* 0x000fe20000000a00 */
[----:B--2---:R-:W-:Y:S01]  /*d500*/  VIADD R7, R0, 0xffffffff ;  /* 0xffffffff00077836 */ /* 0x004fe20000000000 */
[----:B------:R-:W-:-:S04]  /*d510*/  ISETP.NE.U32.AND P0, PT, RZ, UR4, PT ;  /* 0x00000004ff007c0c */ /* 0x000fc8000bf05070 */
[----:B------:R-:W-:-:S13]  /*d520*/  ISETP.NE.AND.EX P0, PT, RZ, UR5, PT, P0 ;  /* 0x00000005ff007c0c */ /* 0x000fda000bf05300 */
[----:B------:R-:W-:Y:S05]  /*d530*/  @!P0 BRA `(.L_x_483) ;  /* 0x0000000000508947 */ /* 0x000fea0003800000 */
[----:B------:R-:W2:Y:S01]  /*d540*/  LDL R13, [R1+0x20] ;  /* 0x00002000010d7983 */ /* 0x000ea20000100800 */
[----:B------:R-:W4:Y:S01]  /*d550*/  LDC R9, c[0x0][0x43c] ;  /* 0x00010f00ff097b82 */ /* 0x000f220000000800 */
[----:B------:R-:W-:Y:S02]  /*d560*/  ULDC.64 UR6, c[0x0][0x428] ;  /* 0x00010a0000067ab9 */ /* 0x000fe40000000a00 */
[----:B------:R-:W3:Y:S01]  /*d570*/  LDL R12, [R1+0xc] ;  /* 0x00000c00010c7983 */ /* 0x000ee20000100800 */
[----:B------:R-:W-:Y:S01]  /*d580*/  ULDC.64 UR8, c[0x0][0x208] ;  /* 0x0000820000087ab9 */ /* 0x000fe20000000a00 */
[----:B----4-:R-:W-:-:S13]  /*d590*/  ISETP.NE.AND P0, PT, R9, 0x1, PT ;  /* 0x000000010900780c */ /* 0x010fda0003f05270 */
[----:B------:R-:W4:Y:S02]  /*d5a0*/  @P0 LDC.64 R2, c[0x0][0x440] ;  /* 0x00011000ff020b82 */ /* 0x000f240000000a00 */
[----:B----45:R-:W-:-:S04]  /*d5b0*/  @P0 IMAD.HI.U32 R8, R7, R2, RZ ;  /* 0x0000000207080227 */ /* 0x030fc800078e00ff */
        /* <DEDUP_REMOVED lines=12> */
.L_x_483:
[----:B------:R-:W4:Y:S01]  /*d680*/  LDL R2, [R1+0x4] ;  /* 0x0000040001027983 */ /* 0x000f220000100800 */
[----:B------:R-:W-:Y:S01]  /*d690*/  SHF.L.U32 R3, R10, 0x1f, RZ ;  /* 0x0000001f0a037819 */ /* 0x000fe200000006ff */
[----:B------:R-:W-:Y:S01]  /*d6a0*/  BSSY B2, `(.L_x_484) ;  /* 0x0000004000027945 */ /* 0x000fe20003800000 */
[----:B----4-:R-:W-:-:S04]  /*d6b0*/  IMAD R2, R11, 0x8, R2 ;  /* 0x000000080b027824 */ /* 0x010fc800078e0202 */
[----:B------:R-:W4:Y:S02]  /*d6c0*/  SYNCS.PHASECHK.TRANS64.TRYWAIT P0, [R2+URZ+0x34840], R3 ;  /* 0x03484003020075a7 */ /* 0x000f24000800017f */
[----:B----4-:R-:W-:Y:S05]  /*d6d0*/  @!P0 BRA `(.L_x_485) ;  /* 0x0000002c005c8947 */ /* 0x010fea0003800000 */
.L_x_564:
[----:B------:R-:W-:Y:S05]  /*d6e0*/  BSYNC B2 ;  /* 0x0000000000027941 */ /* 0x000fea0003800000 */
.L_x_484:
[----:B--2---:R-:W2:Y:S01]  /*d6f0*/  S2R R9, SR_TID.X ;  /* 0x0000000000097919 */ /* 0x004ea20000002100 */
[----:B------:R-:W-:Y:S01]  /*d700*/  BSSY B2, `(.L_x_486) ;  /* 0x000000b000027945 */ /* 0x000fe20003800000 */
[----:B--2---:R-:W-:-:S04]  /*d710*/  LOP3.LUT R9, R9, 0x7f, RZ, 0xc0, !PT ;  /* 0x0000007f09097812 */ /* 0x004fc800078ec0ff */
[----:B------:R-:W-:-:S13]  /*d720*/  ISETP.NE.AND P1, PT, R9, RZ, PT ;  /* 0x000000ff0900720c */ /* 0x000fda0003f25270 */
[----:B------:R-:W-:Y:S05]  /*d730*/  @P1 BRA `(.L_x_487) ;  /* 0x00000000001c1947 */ /* 0x000fea0003800000 */
[----:B------:R-:W2:Y:S01]  /*d740*/  S2R R9, SR_TID.X ;  /* 0x0000000000097919 */ /* 0x000ea20000002100 */
[----:B----4-:R-:W-:-:S04]  /*d750*/  IMAD.MOV.U32 R3, RZ, RZ, 0xc000 ;  /* 0x0000c000ff037424 */ /* 0x010fc800078e00ff */
[----:B------:R4:W-:Y:S01]  /*d760*/  SYNCS.ARRIVE.TRANS64 RZ, [R2+URZ+0x34830], R3 ;  /* 0x0348300302ff79a7 */ /* 0x0009e2000800003f */
[----:B--2---:R-:W-:-:S04]  /*d770*/  LOP3.LUT R9, R9, 0x1f, RZ, 0xc0, !PT ;  /* 0x0000001f09097812 */ /* 0x004fc800078ec0ff */
[----:B------:R-:W-:-:S13]  /*d780*/  ISETP.NE.AND P0, PT, R9, RZ, PT ;  /* 0x000000ff0900720c */ /* 0x000fda0003f05270 */
[----:B----4-:R-:W-:Y:S05]  /*d790*/  @!P0 BRA `(.L_x_487) ;  /* 0x0000000000048947 */ /* 0x010fea0003800000 */
[----:B------:R-:W-:Y:S01]  /*d7a0*/  BPT.TRAP 0x1 ;  /* 0x000000040000795c */ /* 0x000fe20000300000 */
.L_x_487:
[----:B------:R-:W-:Y:S05]  /*d7b0*/  BSYNC B2 ;  /* 0x0000000000027941 */ /* 0x000fea0003800000 */
.L_x_486:
[----:B------:R-:W2:Y:S04]  /*d7c0*/  LDL R9, [R1+0x8] ;  /* 0x0000080001097983 */ /* 0x000ea80000100800 */
[----:B---3--:R-:W3:Y:S04]  /*d7d0*/  LDL R10, [R1+0x4] ;  /* 0x00000400010a7983 */ /* 0x008ee80000100800 */
[----:B----4-:R-:W4:Y:S01]  /*d7e0*/  LDL R2, [R1+0x18] ;  /* 0x0000180001027983 */ /* 0x010f220000100800 */
[----:B------:R-:W-:-:S05]  /*d7f0*/  IMAD.MOV.U32 R12, RZ, RZ, RZ ;  /* 0x000000ffff0c7224 */ /* 0x000fca00078e00ff */
[----:B------:R-:W-:Y:S01]  /*d800*/  R2UR UR10, R12 ;  /* 0x000000000c0a72ca */ /* 0x000fe200000e0000 */
[----:B------:R-:W-:Y:S01]  /*d810*/  UIADD3 UR4, UP0, UR36, 0x370, URZ ;  /* 0x0000037024047890 */ /* 0x000fe2000ff1e03f */
[----:B------:R-:W-:Y:S01]  /*d820*/  PLOP3.LUT P0, PT, PT, PT, PT, 0x80, 0x0 ;  /* 0x000000000000781c */ /* 0x000fe20003f0f070 */
[----:B------:R-:W-:Y:S01]  /*d830*/  UMOV UR6, 0x0 ;  /* 0x0000000000067882 */ /* 0x000fe20000000000 */
[----:B------:R-:W-:Y:S01]  /*d840*/  UMOV UR7, 0x14f00000 ;  /* 0x14f0000000077882 */ /* 0x000fe20000000000 */
[----:B------:R-:W-:Y:S01]  /*d850*/  UIADD3.X UR5, URZ, UR37, URZ, UP0, !UPT ;  /* 0x000000253f057290 */ /* 0x000fe200087fe43f */
[C---:B--2---:R-:W-:Y:S02]  /*d860*/  IMAD R3, R9.reuse, 0x8, R6 ;  /* 0x0000000809037824 */ /* 0x044fe400078e0206 */
[----:B---3--:R-:W-:Y:S02]  /*d870*/  IMAD R9, R9, 0xc000, R10 ;  /* 0x0000c00009097824 */ /* 0x008fe400078e020a */
[----:B------:R-:W-:-:S02]  /*d880*/  VIADD R3, R3, 0x30 ;  /* 0x0000003003037836 */ /* 0x000fc40000000000 */
[----:B----4-:R-:W-:Y:S02]  /*d890*/  IMAD R2, R7, 0x80, R2 ;  /* 0x0000008007027824 */ /* 0x010fe400078e0202 */
[----:B------:R-:W-:-:S07]  /*d8a0*/  VIADD R10, R9, 0x1c400 ;  /* 0x0001c400090a7836 */ /* 0x000fce0000000000 */
.L_x_488:
        /* <DEDUP_REMOVED lines=16> */
.L_x_489:
        /* <DEDUP_REMOVED lines=15> */
.L_x_490:
        /* <DEDUP_REMOVED lines=10> */
[----:B------:R-:W-:Y:S01]  /*db40*/  SHF.L.U32 R5, R5, 0x1f, RZ ;  /* 0x0000001f05057819 */ /* 0x000fe200000006ff */
[----:B------:R-:W-:Y:S01]  /*db50*/  IMAD R2, R4, 0x8, R6 ;  /* 0x0000000804027824 */ /* 0x000fe200078e0206 */
[----:B------:R-:W-:Y:S03]  /*db60*/  BSSY B2, `(.L_x_491) ;  /* 0x0000003000027945 */ /* 0x000fe60003800000 */
[----:B------:R-:W2:Y:S02]  /*db70*/  SYNCS.PHASECHK.TRANS64.TRYWAIT P0, [R2+URZ+0x60], R5 ;  /* 0x00006005020075a7 */ /* 0x000ea4000800017f */
[----:B--2---:R-:W-:Y:S05]  /*db80*/  @!P0 BRA `(.L_x_492) ;  /* 0x0000002800448947 */ /* 0x004fea0003800000 */
.L_x_565:
[----:B------:R-:W-:Y:S05]  /*db90*/  BSYNC B2 ;  /* 0x0000000000027941 */ /* 0x000fea0003800000 */
.L_x_491:
[----:B------:R-:W-:Y:S01]  /*dba0*/  BSSY B2, `(.L_x_493) ;  /* 0x000000b000027945 */ /* 0x000fe20003800000 */
[----:B------:R-:W-:Y:S02]  /*dbb0*/  IMAD.MOV.U32 R10, RZ, RZ, 0x0 ;  /* 0x00000000ff0a7424 */ /* 0x000fe400078e00ff */
[----:B------:R-:W-:Y:S01]  /*dbc0*/  IMAD.MOV.U32 R11, RZ, RZ, 0x14f00000 ;  /* 0x14f00000ff0b7424 */ /* 0x000fe200078e00ff */
[----:B------:R-:W-:Y:S06]  /*dbd0*/  @P1 BRA `(.L_x_494) ;  /* 0x00000000001c1947 */ /* 0x000fec0003800000 */
[----:B------:R-:W3:Y:S02]  /*dbe0*/  S2R R3, SR_TID.X ;  /* 0x0000000000037919 */ /* 0x000ee40000002100 */
[----:B---3--:R-:W-:Y:S01]  /*dbf0*/  LOP3.LUT R9, R3, 0x1f, RZ, 0xc0, !PT ;  /* 0x0000001f03097812 */ /* 0x008fe200078ec0ff */
[----:B------:R-:W-:-:S03]  /*dc00*/  IMAD.MOV.U32 R3, RZ, RZ, 0x8000 ;  /* 0x00008000ff037424 */ /* 0x000fc600078e00ff */
[----:B------:R-:W-:Y:S01]  /*dc10*/  ISETP.NE.AND P0, PT, R9, RZ, PT ;  /* 0x000000ff0900720c */ /* 0x000fe20003f05270 */
[----:B------:R3:W-:-:S12]  /*dc20*/  SYNCS.ARRIVE.TRANS64 RZ, [R2+URZ+0x50], R3 ;  /* 0x0000500302ff79a7 */ /* 0x0007d8000800003f */
[----:B---3--:R-:W-:Y:S05]  /*dc30*/  @!P0 BRA `(.L_x_494) ;  /* 0x0000000000048947 */ /* 0x008fea0003800000 */
[----:B------:R-:W-:Y:S01]  /*dc40*/  BPT.TRAP 0x1 ;  /* 0x000000040000795c */ /* 0x000fe20000300000 */
.L_x_494:
[----:B------:R-:W-:Y:S05]  /*dc50*/  BSYNC B2 ;  /* 0x0000000000027941 */ /* 0x000fea0003800000 */
.L_x_493:
[----:B------:R-:W3:Y:S04]  /*dc60*/  LDL R9, [R1+0x4] ;  /* 0x0000040001097983 */ /* 0x000ee80000100800 */
[----:B--2---:R-:W2:Y:S04]  /*dc70*/  LDL R5, [R1+0x18] ;  /* 0x0000180001057983 */ /* 0x004ea80000100800 */
        /* <DEDUP_REMOVED lines=11> */
.L_x_495:
        /* <DEDUP_REMOVED lines=16> */
.L_x_496:
        /* <DEDUP_REMOVED lines=13> */
.L_x_482:
[----:B------:R-:W-:Y:S05]  /*df00*/  BSYNC B1 ;  /* 0x0000000000017941 */ /* 0x000fea0003800000 */
.L_x_481:
[C---:B------:R-:W-:Y:S01]  /*df10*/  ISETP.GT.AND P0, PT, R0.reuse, 0x1, PT ;  /* 0x000000010000780c */ /* 0x040fe20003f04270 */
[----:B------:R-:W-:-:S12]  /*df20*/  VIADD R0, R0, 0xfffffffe ;  /* 0xfffffffe00007836 */ /* 0x000fd80000000000 */
[----:B------:R-:W-:Y:S05]  /*df30*/  @P0 BRA `(.L_x_497) ;  /* 0xffffffe800840947 */ /* 0x000fea000383ffff */
.L_x_446:
[----:B------:R-:W-:Y:S05]  /*df40*/  BSYNC B0 ;  /* 0x0000000000007941 */ /* 0x000fea0003800000 */
.L_x_445:
[----:B------:R-:W0:Y:S01]  /*df50*/  S2R R2, SR_TID.X ;  /* 0x0000000000027919 */ /* 0x000e220000002100 */
[----:B------:R-:W-:Y:S01]  /*df60*/  BSSY B0, `(.L_x_498) ;  /* 0x0000011000007945 */ /* 0x000fe20003800000 */
[----:B0-----:R-:W-:-:S04]  /*df70*/  LOP3.LUT R3, R2, 0x7f, RZ, 0xc0, !PT ;  /* 0x0000007f02037812 */ /* 0x001fc800078ec0ff */
[----:B------:R-:W-:-:S13]  /*df80*/  ISETP.NE.AND P0, PT, R3, RZ, PT ;  /* 0x000000ff0300720c */ /* 0x000fda0003f05270 */
[----:B------:R-:W-:Y:S05]  /*df90*/  @P0 BRA `(.L_x_499) ;  /* 0x0000000000340947 */ /* 0x000fea0003800000 */
[----:B------:R-:W0:Y:S01]  /*dfa0*/  S2R R2, SR_LANEID ;  /* 0x0000000000027919 */ /* 0x000e220000000000 */
[----:B------:R-:W-:Y:S01]  /*dfb0*/  VOTEU.ANY UR4, UPT, PT ;  /* 0x0000000000047886 */ /* 0x000fe200038e0100 */
[----:B------:R-:W1:Y:S01]  /*dfc0*/  LDC.64 R4, c[0x0][0xc60] ;  /* 0x00031800ff047b82 */ /* 0x000e620000000a00 */
[----:B------:R-:W0:Y:S01]  /*dfd0*/  FLO.U32 R0, UR4 ;  /* 0x0000000400007d00 */ /* 0x000e2200080e0000 */
[----:B------:R-:W-:Y:S01]  /*dfe0*/  ULDC.64 UR6, c[0x0][0x208] ;  /* 0x0000820000067ab9 */ /* 0x000fe20000000a00 */
[----:B0-----:R-:W-:-:S06]  /*dff0*/  ISETP.EQ.U32.AND P0, PT, R0, R2, PT ;  /* 0x000000020000720c */ /* 0x001fcc0003f02070 */
[----:B------:R-:W1:Y:S07]  /*e000*/  POPC R2, UR4 ;  /* 0x0000000400027d09 */ /* 0x000e6e0008000000 */
[----:B-1----:R-:W2:Y:S04]  /*e010*/  @P0 ATOMG.E.ADD.STRONG.GPU PT, R2, desc[UR6][R4.64], R2 ;  /* 0x00000002040209a8 */ /* 0x002ea800081ee1c6 */
[----:B--2---:R0:W1:Y:S02]  /*e020*/  SHFL.IDX PT, R2, R2, R0, 0x1f ;  /* 0x00001f0002027589 */ /* 0x00406400000e0000 */
[----:B0-----:R-:W0:Y:S02]  /*e030*/  S2R R0, SR_LTMASK ;  /* 0x0000000000007919 */ /* 0x001e240000003900 */
[----:B0-----:R-:W-:-:S06]  /*e040*/  LOP3.LUT R0, R0, UR4, RZ, 0xc0, !PT ;  /* 0x0000000400007c12 */ /* 0x001fcc000f8ec0ff */
[----:B------:R-:W1:Y:S02]  /*e050*/  POPC R0, R0 ;  /* 0x0000000000007309 */ /* 0x000e640000000000 */
[----:B-1----:R-:W-:-:S07]  /*e060*/  IADD3 R16, R2, UR38, R0 ;  /* 0x0000002602107c10 */ /* 0x002fce000fffe000 */
.L_x_499:
[----:B------:R-:W-:Y:S05]  /*e070*/  BSYNC B0 ;  /* 0x0000000000007941 */ /* 0x000fea0003800000 */
.L_x_498:
[----:B------:R-:W2:Y:S01]  /*e080*/  LDL R0, [R1+0x1c] ;  /* 0x00001c0001007983 */ /* 0x000ea20000100800 */
[----:B------:R-:W-:Y:S01]  /*e090*/  BSSY B0, `(.L_x_500) ;  /* 0x0000040000007945 */ /* 0x000fe20003800000 */
[----:B--2---:R-:W-:-:S13]  /*e0a0*/  LOP3.LUT P0, RZ, R0, 0x1, RZ, 0xc0, !PT ;  /* 0x0000000100ff7812 */ /* 0x004fda000780c0ff */
[----:B------:R-:W-:Y:S05]  /*e0b0*/  @!P0 BRA `(.L_x_501) ;  /* 0x0000000000f48947 */ /* 0x000fea0003800000 */
[----:B------:R-:W2:Y:S04]  /*e0c0*/  LDL R4, [R1+0x4] ;  /* 0x0000040001047983 */ /* 0x000ea80000100800 */
[----:B------:R-:W2:Y:S04]  /*e0d0*/  LDL R0, [R1+0x8] ;  /* 0x0000080001007983 */ /* 0x000ea80000100800 */
[----:B------:R-:W3:Y:S01]  /*e0e0*/  LDL R2, [R1+0x10] ;  /* 0x0000100001027983 */ /* 0x000ee20000100800 */
[----:B------:R-:W-:Y:S01]  /*e0f0*/  BSSY B1, `(.L_x_502) ;  /* 0x0000006000017945 */ /* 0x000fe20003800000 */
[----:B------:R-:W-:Y:S01]  /*e100*/  ISETP.NE.AND P1, PT, R3, RZ, PT ;  /* 0x000000ff0300720c */ /* 0x000fe20003f25270 */
[----:B--2---:R-:W-:Y:S01]  /*e110*/  IMAD R0, R0, 0x8, R4 ;  /* 0x0000000800007824 */ /* 0x004fe200078e0204 */
[----:B---3--:R-:W-:-:S04]  /*e120*/  SHF.L.U32 R2, R2, 0x1f, RZ ;  /* 0x0000001f02027819 */ /* 0x008fc800000006ff */
[----:B------:R-:W0:Y:S02]  /*e130*/  SYNCS.PHASECHK.TRANS64.TRYWAIT P0, [R0+URZ+0x34860], R2 ;  /* 0x03486002000075a7 */ /* 0x000e24000800017f */
[----:B0-----:R-:W-:Y:S05]  /*e140*/  @!P0 BRA `(.L_x_503) ;  /* 0x0000002000e88947 */ /* 0x001fea0003800000 */
.L_x_566:
[----:B------:R-:W-:Y:S05]  /*e150*/  BSYNC B1 ;  /* 0x0000000000017941 */ /* 0x000fea0003800000 */
.L_x_502:
[----:B------:R-:W-:Y:S04]  /*e160*/  BSSY B1, `(.L_x_504) ;  /* 0x0000009000017945 */ /* 0x000fe80003800000 */
[----:B------:R-:W-:Y:S05]  /*e170*/  @P1 BRA `(.L_x_505) ;  /* 0x00000000001c1947 */ /* 0x000fea0003800000 */
[----:B------:R-:W2:Y:S01]  /*e180*/  S2R R3, SR_TID.X ;  /* 0x0000000000037919 */ /* 0x000ea20000002100 */
[----:B0-----:R-:W-:-:S04]  /*e190*/  IMAD.MOV.U32 R2, RZ, RZ, 0x8000 ;  /* 0x00008000ff027424 */ /* 0x001fc800078e00ff */
[----:B------:R3:W-:Y:S01]  /*e1a0*/  SYNCS.ARRIVE.TRANS64 RZ, [R0+URZ+0x34850], R2 ;  /* 0x0348500200ff79a7 */ /* 0x0007e2000800003f */
[----:B--2---:R-:W-:-:S04]  /*e1b0*/  LOP3.LUT R3, R3, 0x1f, RZ, 0xc0, !PT ;  /* 0x0000001f03037812 */ /* 0x004fc800078ec0ff */
[----:B------:R-:W-:-:S13]  /*e1c0*/  ISETP.NE.AND P0, PT, R3, RZ, PT ;  /* 0x000000ff0300720c */ /* 0x000fda0003f05270 */
[----:B---3--:R-:W-:Y:S05]  /*e1d0*/  @!P0 BRA `(.L_x_505) ;  /* 0x0000000000048947 */ /* 0x008fea0003800000 */
[----:B------:R-:W-:Y:S01]  /*e1e0*/  BPT.TRAP 0x1 ;  /* 0x000000040000795c */ /* 0x000fe20000300000 */
.L_x_505:
[----:B------:R-:W-:Y:S05]  /*e1f0*/  BSYNC B1 ;  /* 0x0000000000017941 */ /* 0x000fea0003800000 */
.L_x_504:
[----:B------:R-:W2:Y:S04]  /*e200*/  LDL.LU R5, [R1+0x18] ;  /* 0x0000180001057983 */ /* 0x000ea80000300800 */
[----:B------:R-:W3:Y:S04]  /*e210*/  LDL R4, [R1+0x4] ;  /* 0x0000040001047983 */ /* 0x000ee80000100800 */
[----:B0-----:R-:W3:Y:S04]  /*e220*/  LDL R2, [R1+0x8] ;  /* 0x0000080001027983 */ /* 0x001ee80000100800 */
[----:B------:R-:W2:Y:S01]  /*e230*/  LDL R3, [R1+0x14] ;  /* 0x0000140001037983 */ /* 0x000ea20000100800 */
[----:B------:R-:W-:Y:S01]  /*e240*/  UIADD3 UR4, UP0, UR36, 0x470, URZ ;  /* 0x0000047024047890 */ /* 0x000fe2000ff1e03f */
[----:B------:R-:W-:Y:S01]  /*e250*/  PLOP3.LUT P0, PT, PT, PT, PT, 0x80, 0x0 ;  /* 0x000000000000781c */ /* 0x000fe20003f0f070 */
[----:B------:R-:W-:Y:S01]  /*e260*/  VIADD R0, R0, 0x34850 ;  /* 0x0003485000007836 */ /* 0x000fe20000000000 */
[----:B------:R-:W-:Y:S01]  /*e270*/  UMOV UR6, 0x0 ;  /* 0x0000000000067882 */ /* 0x000fe20000000000 */
[----:B------:R-:W-:Y:S01]  /*e280*/  UIADD3.X UR5, URZ, UR37, URZ, UP0, !UPT ;  /* 0x000000253f057290 */ /* 0x000fe200087fe43f */
[----:B------:R-:W-:Y:S01]  /*e290*/  UMOV UR7, 0x14f00000 ;  /* 0x14f0000000077882 */ /* 0x000fe20000000000 */
[----:B------:R-:W-:Y:S01]  /*e2a0*/  UMOV UR10, URZ ;  /* 0x0000003f000a7c82 */ /* 0x000fe20008000000 */
[----:B---3--:R-:W-:-:S02]  /*e2b0*/  IMAD R2, R2, 0x8000, R4 ;  /* 0x0000800002027824 */ /* 0x008fc400078e0204 */
[----:B--2---:R-:W-:Y:S02]  /*e2c0*/  IMAD R3, R3, 0x80, R5 ;  /* 0x0000008003037824 */ /* 0x004fe400078e0205 */
[----:B------:R-:W-:-:S07]  /*e2d0*/  VIADD R4, R2, 0x400 ;  /* 0x0000040002047836 */ /* 0x000fce0000000000 */
.L_x_506:
        /* <DEDUP_REMOVED lines=11> */
[----:B------:R-:W-:Y:S01]  /*e390*/  PLOP3.LUT P0, PT, PT, PT, PT, 0x80, 0x0 ;  /* 0x000000000000781c */ /* 0x000fe20003f0f070 */
[----:B------:R-:W-:Y:S01]  /*e3a0*/  VIADD R2, R2, 0x4400 ;  /* 0x0000440002027836 */ /* 0x000fe20000000000 */
[----:B------:R-:W-:Y:S01]  /*e3b0*/  UMOV UR6, 0x0 ;  /* 0x0000000000067882 */ /* 0x000fe20000000000 */
[----:B------:R-:W-:Y:S01]  /*e3c0*/  UMOV UR7, 0x14f00000 ;  /* 0x14f0000000077882 */ /* 0x000fe20000000000 */
[----:B------:R-:W-:-:S09]  /*e3d0*/  UMOV UR10, 0x40 ;  /* 0x00000040000a7882 */ /* 0x000fd20000000000 */
.L_x_507:
        /* <DEDUP_REMOVED lines=11> */
.L_x_501:
[----:B------:R-:W-:Y:S05]  /*e490*/  BSYNC B0 ;  /* 0x0000000000007941 */ /* 0x000fea0003800000 */
.L_x_500:
[----:B------:R-:W2:Y:S04]  /*e4a0*/  LDL.LU R5, [R1+0x8] ;  /* 0x0000080001057983 */ /* 0x000ea80000300800 */
[----:B------:R-:W3:Y:S01]  /*e4b0*/  LDL.LU R4, [R1+0x10] ;  /* 0x0000100001047983 */ /* 0x000ee20000300800 */
[----:B--2---:R-:W-:-:S05]  /*e4c0*/  VIADD R0, R5, 0x1 ;  /* 0x0000000105007836 */ /* 0x004fca0000000000 */
[----:B------:R-:W-:-:S04]  /*e4d0*/  ISETP.NE.AND P0, PT, R0, 0x2, PT ;  /* 0x000000020000780c */ /* 0x000fc80003f05270 */
[----:B------:R-:W-:Y:S02]  /*e4e0*/  SEL R2, RZ, 0x1, P0 ;  /* 0x00000001ff027807 */ /* 0x000fe40000000000 */
[----:B------:R-:W-:Y:S02]  /*e4f0*/  SEL R0, R0, RZ, P0 ;  /* 0x000000ff00007207 */ /* 0x000fe40000000000 */
[----:B---3--:R-:W-:-:S03]  /*e500*/  LOP3.LUT R4, R4, R2, RZ, 0x3c, !PT ;  /* 0x0000000204047212 */ /* 0x008fc600078e3cff */
[----:B------:R0:W-:Y:S04]  /*e510*/  STL [R1+0x8], R0 ;  /* 0x0000080001007387 */ /* 0x0001e80000100800 */
[----:B------:R0:W-:Y:S02]  /*e520*/  STL [R1+0x10], R4 ;  /* 0x0000100401007387 */ /* 0x0001e40000100800 */
.L_x_425:
[----:B------:R-:W-:Y:S05]  /*e530*/  BSYNC B7 ;  /* 0x0000000000077941 */ /* 0x000fea0003800000 */
.L_x_423:
[----:B0-----:R-:W2:Y:S02]  /*e540*/  LDL R0, [R1+0x1c] ;  /* 0x00001c0001007983 */ /* 0x001ea40000100800 */
[----:B--2---:R-:W-:-:S13]  /*e550*/  LOP3.LUT P0, RZ, R0, 0x2, RZ, 0xc0, !PT ;  /* 0x0000000200ff7812 */ /* 0x004fda000780c0ff */
[----:B------:R-:W-:Y:S05]  /*e560*/  @!P0 BRA `(.L_x_508) ;  /* 0x0000000000288947 */ /* 0x000fea0003800000 */
[----:B------:R-:W-:Y:S05]  /*e570*/  WARPSYNC.ALL ;  /* 0x0000000000007948 */ /* 0x000fea0003800000 */
[----:B------:R-:W0:Y:S08]  /*e580*/  S2UR UR5, SR_CgaCtaId ;  /* 0x00000000000579c3 */ /* 0x000e300000008800 */
[----:B------:R-:W-:Y:S06]  /*e590*/  BAR.SYNC.DEFER_BLOCKING 0x5, 0x180 ;  /* 0x0146000000007b1d */ /* 0x000fec0000010000 */
[----:B------:R-:W-:-:S02]  /*e5a0*/  UMOV UR4, 0x400 ;  /* 0x0000040000047882 */ /* 0x000fc40000000000 */
[----:B0-----:R-:W-:-:S06]  /*e5b0*/  ULEA UR4, UR5, UR4, 0x18 ;  /* 0x0000000405047291 */ /* 0x001fcc000f8ec03f */
[----:B------:R-:W-:-:S05]  /*e5c0*/  IMAD.U32 R0, RZ, RZ, UR4 ;  /* 0x00000004ff007e24 */ /* 0x000fca000f8e00ff */
[----:B------:R0:W2:Y:S04]  /*e5d0*/  LDS.128 R16, [R0+0x348d0] ;  /* 0x0348d00000107984 */ /* 0x0000a80000000c00 */
[----:B------:R0:W-:Y:S01]  /*e5e0*/  STL [R1+0x4], R0 ;  /* 0x0000040001007387 */ /* 0x0001e20000100800 */
[----:B------:R-:W-:Y:S06]  /*e5f0*/  BAR.ARV 0x4, 0x180 ;  /* 0x0106000000007b1d */ /* 0x000fec0000002000 */
[----:B------:R-:W-:Y:S05]  /*e600*/  BRA `(.L_x_509) ;  /* 0x0000000800507947 */ /* 0x000fea0003800000 */
.L_x_508:
[----:B------:R-:W1:Y:S01]  /*e610*/  S2R R0, SR_TID.X ;  /* 0x0000000000007919 */ /* 0x000e620000002100 */
[----:B------:R-:W-:Y:S01]  /*e620*/  UMOV UR4, 0xffffffff ;  /* 0xffffffff00047882 */ /* 0x000fe20000000000 */
[----:B-1--4-:R-:W-:-:S04]  /*e630*/  LOP3.LUT R7, R0, 0x1f, RZ, 0xc0, !PT ;  /* 0x0000001f00077812 */ /* 0x012fc800078ec0ff */
[----:B------:R-:W-:Y:S01]  /*e640*/  ISETP.NE.AND P0, PT, R7, 0x1f, PT ;  /* 0x0000001f0700780c */ /* 0x000fe20003f05270 */
[----:B------:R-:W-:-:S12]  /*e650*/  BRA.DIV UR4, `(.L_x_510) ;  /* 0x0000001e04b87947 */ /* 0x000fd8000b800000 */
[----:B------:R-:W-:Y:S01]  /*e660*/  IMAD.IADD R5, R19, 0x1, R7 ;  /* 0x0000000113057824 */ /* 0x000fe200078e0207 */
[----:B------:R-:W-:Y:S01]  /*e670*/  ULDC UR4, c[0x0][0xc3c] ;  /* 0x00030f0000047ab9 */ /* 0x000fe20000000800 */
[----:B------:R-:W-:-:S03]  /*e680*/  ULDC.64 UR6, c[0x0][0x208] ;  /* 0x0000820000067ab9 */ /* 0x000fc60000000a00 */
[----:B------:R-:W-:-:S13]  /*e690*/  ISETP.GE.OR P1, PT, R5, UR4, !P0 ;  /* 0x0000000405007c0c */ /* 0x000fda000c726670 */
[----:B------:R-:W0:Y:S02]  /*e6a0*/  @!P1 LDC.64 R2, c[0x0][0xc80] ;  /* 0x00032000ff029b82 */ /* 0x000e240000000a00 */
[----:B0-----:R-:W-:-:S06]  /*e6b0*/  @!P1 IMAD.WIDE R2, R5, 0x4, R2 ;  /* 0x0000000405029825 */ /* 0x001fcc00078e0202 */
[----:B------:R0:W2:Y:S01]  /*e6c0*/  @!P1 LDG.E R3, desc[UR6][R2.64] ;  /* 0x0000000602039981 */ /* 0x0000a2000c1e1900 */
[C---:B------:R-:W-:Y:S02]  /*e6d0*/  ISETP.GE.U32.AND P2, PT, R7.reuse, 0x2, PT ;  /* 0x000000020700780c */ /* 0x040fe40003f46070 */
[C---:B------:R-:W-:Y:S01]  /*e6e0*/  ISETP.GE.U32.AND P3, PT, R7.reuse, 0x4, PT ;  /* 0x000000040700780c */ /* 0x040fe20003f66070 */
[----:B------:R-:W-:Y:S01]  /*e6f0*/  SHFL.IDX PT, R4, R16, 0x1, 0x1f ;  /* 0x00201f0010047f89 */ /* 0x000fe200000e0000 */
[C---:B------:R-:W-:Y:S02]  /*e700*/  ISETP.GE.U32.AND P4, PT, R7.reuse, 0x8, PT ;  /* 0x000000080700780c */ /* 0x040fe40003f86070 */
[C---:B------:R-:W-:Y:S01]  /*e710*/  ISETP.GE.U32.AND P5, PT, R7.reuse, 0x10, PT ;  /* 0x000000100700780c */ /* 0x040fe20003fa6070 */
[----:B0-----:R-:W-:Y:S02]  /*e720*/  IMAD.MOV.U32 R2, RZ, RZ, RZ ;  /* 0x000000ffff027224 */ /* 0x001fe400078e00ff */
[----:B--2---:R-:W-:Y:S01]  /*e730*/  @!P1 IMAD.MOV.U32 R2, RZ, RZ, R3 ;  /* 0x000000ffff029224 */ /* 0x004fe200078e0003 */
[----:B------:R-:W-:-:S04]  /*e740*/  ISETP.NE.AND P1, PT, R7, RZ, PT ;  /* 0x000000ff0700720c */ /* 0x000fc80003f25270 */
        /* <DEDUP_REMOVED lines=14> */
[----:B------:R-:W-:Y:S02]  /*e830*/  IMAD.IADD R3, R3, 0x1, R0 ;  /* 0x0000000103037824 */ /* 0x000fe400078e0200 */
[----:B------:R0:W1:Y:S04]  /*e840*/  SHFL.IDX PT, R0, R16, RZ, 0x1f ;  /* 0x00001fff10007589 */ /* 0x00006800000e0000 */
[----:B------:R0:W2:Y:S02]  /*e850*/  SHFL.IDX PT, R6, R3, 0x1f, 0x1f ;  /* 0x03e01f0003067f89 */ /* 0x0000a400000e0000 */
.L_x_576:
[----:B------:R-:W-:Y:S02]  /*e860*/  ULDC UR4, c[0x0][0xc38] ;  /* 0x00030e0000047ab9 */ /* 0x000fe40000000800 */
[----:B0-----:R-:W-:-:S04]  /*e870*/  IMAD.U32 R16, RZ, RZ, UR4 ;  /* 0x00000004ff107e24 */ /* 0x001fc8000f8e00ff */
[----:B--2---:R-:W-:-:S04]  /*e880*/  IMAD R6, R6, R16, RZ ;  /* 0x0000001006067224 */ /* 0x004fc800078e02ff */
[----:B------:R-:W-:-:S05]  /*e890*/  IMAD.IADD R4, R4, 0x1, R6 ;  /* 0x0000000104047824 */ /* 0x000fca00078e0206 */
[----:B-1----:R-:W-:-:S13]  /*e8a0*/  ISETP.GT.AND P6, PT, R4, R0, PT ;  /* 0x000000000400720c */ /* 0x002fda0003fc4270 */
[----:B------:R-:W-:Y:S05]  /*e8b0*/  @P6 BRA `(.L_x_511) ;  /* 0x0000000000a06947 */ /* 0x000fea0003800000 */
.L_x_516:
[----:B0-----:R-:W0:Y:S01]  /*e8c0*/  LDC R2, c[0x0][0xc3c] ;  /* 0x00030f00ff027b82 */ /* 0x001e220000000800 */
[----:B------:R-:W-:-:S05]  /*e8d0*/  VIADD R19, R19, 0x1f ;  /* 0x0000001f13137836 */ /* 0x000fca0000000000 */
[----:B0-----:R-:W-:-:S13]  /*e8e0*/  ISETP.GE.AND P6, PT, R19, R2, PT ;  /* 0x000000021300720c */ /* 0x001fda0003fc6270 */
[----:B------:R-:W-:Y:S05]  /*e8f0*/  @P6 BRA `(.L_x_512) ;  /* 0x0000000400486947 */ /* 0x000fea0003800000 */
[----:B------:R-:W0:Y:S01]  /*e900*/  S2R R3, SR_TID.X ;  /* 0x0000000000037919 */ /* 0x000e220000002100 */
[----:B------:R-:W-:Y:S01]  /*e910*/  BSSY B0, `(.L_x_513) ;  /* 0x000000a000007945 */ /* 0x000fe20003800000 */
[----:B0-----:R-:W-:-:S05]  /*e920*/  LOP3.LUT R3, R3, 0x1f, RZ, 0xc0, !PT ;  /* 0x0000001f03037812 */ /* 0x001fca00078ec0ff */
[----:B------:R-:W-:-:S05]  /*e930*/  IMAD.IADD R5, R19, 0x1, R3 ;  /* 0x0000000113057824 */ /* 0x000fca00078e0203 */
[----:B------:R-:W-:Y:S01]  /*e940*/  ISETP.GE.OR P6, PT, R5, R2, !P0 ;  /* 0x000000020500720c */ /* 0x000fe200047c6670 */
[----:B------:R-:W-:-:S12]  /*e950*/  IMAD.MOV.U32 R2, RZ, RZ, RZ ;  /* 0x000000ffff027224 */ /* 0x000fd800078e00ff */
[----:B------:R-:W-:Y:S05]  /*e960*/  @P6 BRA `(.L_x_514) ;  /* 0x0000000000106947 */ /* 0x000fea0003800000 */
[----:B------:R-:W0:Y:S01]  /*e970*/  LDC.64 R2, c[0x0][0xc80] ;  /* 0x00032000ff027b82 */ /* 0x000e220000000a00 */
[----:B------:R-:W-:Y:S01]  /*e980*/  ULDC.64 UR4, c[0x0][0x208] ;  /* 0x0000820000047ab9 */ /* 0x000fe20000000a00 */
[----:B0-----:R-:W-:-:S06]  /*e990*/  IMAD.WIDE R2, R5, 0x4, R2 ;  /* 0x0000000405027825 */ /* 0x001fcc00078e0202 */
[----:B------:R0:W5:Y:S02]  /*e9a0*/  LDG.E R2, desc[UR4][R2.64] ;  /* 0x0000000402027981 */ /* 0x000164000c1e1900 */
.L_x_514:
[----:B------:R-:W-:Y:S05]  /*e9b0*/  BSYNC B0 ;  /* 0x0000000000007941 */ /* 0x000fea0003800000 */
.L_x_513:
[----:B------:R-:W-:-:S03]  /*e9c0*/  UMOV UR4, 0xffffffff ;  /* 0xffffffff00047882 */ /* 0x000fc60000000000 */
[----:B------:R-:W-:Y:S05]  /*e9d0*/  BRA.DIV UR4, `(.L_x_515) ;  /* 0x0000002204187947 */ /* 0x000fea000b800000 */
[----:B-----5:R-:W0:Y:S02]  /*e9e0*/  SHFL.UP PT, R14, R2, 0x1, RZ ;  /* 0x04200000020e7989 */ /* 0x020e2400000e00ff */
        /* <DEDUP_REMOVED lines=14> */
[----:B------:R0:W1:Y:S02]  /*ead0*/  SHFL.IDX PT, R6, R3, 0x1f, 0x1f ;  /* 0x03e01f0003067f89 */ /* 0x00006400000e0000 */
.L_x_584:
[----:B------:R-:W-:Y:S02]  /*eae0*/  ULDC UR4, c[0x0][0xc38] ;  /* 0x00030e0000047ab9 */ /* 0x000fe40000000800 */
[----:B------:R-:W-:-:S04]  /*eaf0*/  IMAD.U32 R16, RZ, RZ, UR4 ;  /* 0x00000004ff107e24 */ /* 0x000fc8000f8e00ff */
[----:B-1----:R-:W-:-:S04]  /*eb00*/  IMAD R6, R6, R16, RZ ;  /* 0x0000001006067224 */ /* 0x002fc800078e02ff */
[----:B------:R-:W-:-:S05]  /*eb10*/  IMAD.IADD R4, R6, 0x1, R4 ;  /* 0x0000000106047824 */ /* 0x000fca00078e0204 */
[----:B------:R-:W-:-:S13]  /*eb20*/  ISETP.GT.AND P6, PT, R4, R0, PT ;  /* 0x000000000400720c */ /* 0x000fda0003fc4270 */
[----:B------:R-:W-:Y:S05]  /*eb30*/  @!P6 BRA `(.L_x_516) ;  /* 0xfffffffc0060e947 */ /* 0x000fea000383ffff */
.L_x_511:
[----:B------:R-:W-:Y:S01]  /*eb40*/  IMAD.IADD R6, R4, 0x1, -R6 ;  /* 0x0000000104067824 */ /* 0x000fe200078e0a06 */
[----:B------:R-:W-:-:S03]  /*eb50*/  UMOV UR4, 0xffffffff ;  /* 0xffffffff00047882 */ /* 0x000fc60000000000 */
[----:B------:R-:W-:-:S05]  /*eb60*/  IMAD R4, R3, R16, R6 ;  /* 0x0000001003047224 */ /* 0x000fca00078e0206 */
[----:B------:R-:W-:Y:S01]  /*eb70*/  ISETP.GT.AND P6, PT, R4, R0, PT ;  /* 0x000000000400720c */ /* 0x000fe20003fc4270 */
[----:B------:R-:W-:-:S12]  /*eb80*/  BRA.DIV UR4, `(.L_x_517) ;  /* 0x0000002204807947 */ /* 0x000fd8000b800000 */
[----:B------:R-:W-:-:S04]  /*eb90*/  VOTE.ANY R5, PT, !P6 ;  /* 0x0000000000057806 */ /* 0x000fc800070e0100 */
[----:B------:R-:W1:Y:S02]  /*eba0*/  POPC R4, R5 ;  /* 0x0000000500047309 */ /* 0x000e640000000000 */
[----:B-1----:R1:W2:Y:S02]  /*ebb0*/  SHFL.IDX PT, R17, R2, R4, 0x1f ;  /* 0x00001f0402117589 */ /* 0x0022a400000e0000 */
.L_x_588:
[----:B------:R-:W-:Y:S01]  /*ebc0*/  ISETP.NE.AND P0, PT, R5, RZ, PT ;  /* 0x000000ff0500720c */ /* 0x000fe20003f05270 */
[----:B-1----:R-:W-:-:S12]  /*ebd0*/  IMAD.MOV.U32 R2, RZ, RZ, RZ ;  /* 0x000000ffff027224 */ /* 0x002fd800078e00ff */
[----:B------:R-:W-:Y:S05]  /*ebe0*/  @!P0 BRA `(.L_x_518) ;  /* 0x0000000000108947 */ /* 0x000fea0003800000 */
[----:B------:R-:W-:Y:S01]  /*ebf0*/  UMOV UR4, 0xffffffff ;  /* 0xffffffff00047882 */ /* 0x000fe20000000000 */
[----:B------:R-:W-:Y:S02]  /*ec00*/  VIADD R12, R4, 0xffffffff ;  /* 0xffffffff040c7836 */ /* 0x000fe40000000000 */
[----:B------:R-:W-:Y:S05]  /*ec10*/  BRA.DIV UR4, `(.L_x_519) ;  /* 0x0000002204a47947 */ /* 0x000fea000b800000 */
[----:B------:R1:W3:Y:S02]  /*ec20*/  SHFL.IDX PT, R2, R3, R12, 0x1f ;  /* 0x00001f0c03027589 */ /* 0x0002e400000e0000 */
.L_x_518:
[----:B--2---:R-:W-:Y:S01]  /*ec30*/  IABS R5, R17 ;  /* 0x0000001100057213 */ /* 0x004fe20000000000 */
[----:B---3--:R-:W-:Y:S02]  /*ec40*/  IMAD R16, R2, R16, R6 ;  /* 0x0000001002107224 */ /* 0x008fe400078e0206 */
[----:B------:R-:W-:Y:S01]  /*ec50*/  IMAD.IADD R19, R4, 0x1, R19 ;  /* 0x0000000104137824 */ /* 0x000fe200078e0213 */
[----:B------:R-:W2:Y:S01]  /*ec60*/  I2F.RP R2, R5 ;  /* 0x0000000500027306 */ /* 0x000ea20000209400 */
[----:B------:R-:W-:-:S07]  /*ec70*/  IMAD.IADD R0, R0, 0x1, -R16 ;  /* 0x0000000100007824 */ /* 0x000fce00078e0a10 */
[----:B--2---:R-:W2:Y:S02]  /*ec80*/  MUFU.RCP R2, R2 ;  /* 0x0000000200027308 */ /* 0x004ea40000001000 */
[----:B--2---:R-:W-:-:S06]  /*ec90*/  VIADD R2, R2, 0xffffffe ;  /* 0x0ffffffe02027836 */ /* 0x004fcc0000000000 */
[----:B01----:R-:W0:Y:S02]  /*eca0*/  F2I.FTZ.U32.TRUNC.NTZ R3, R2 ;  /* 0x0000000200037305 */ /* 0x003e24000021f000 */
[----:B0-----:R-:W-:-:S04]  /*ecb0*/  IMAD.MOV R2, RZ, RZ, -R3 ;  /* 0x000000ffff027224 */ /* 0x001fc800078e0a03 */
[----:B------:R-:W-:Y:S02]  /*ecc0*/  IMAD R6, R2, R5, RZ ;  /* 0x0000000502067224 */ /* 0x000fe400078e02ff */
[----:B------:R-:W-:-:S04]  /*ecd0*/  IMAD.MOV.U32 R2, RZ, RZ, RZ ;  /* 0x000000ffff027224 */ /* 0x000fc800078e00ff */
[----:B------:R-:W-:Y:S01]  /*ece0*/  IMAD.HI.U32 R2, R3, R6, R2 ;  /* 0x0000000603027227 */ /* 0x000fe200078e0002 */
[----:B------:R-:W-:Y:S02]  /*ecf0*/  IABS R6, R17 ;  /* 0x0000001100067213 */ /* 0x000fe40000000000 */
[----:B------:R-:W-:-:S03]  /*ed00*/  IABS R3, R0 ;  /* 0x0000000000037213 */ /* 0x000fc60000000000 */
[----:B------:R-:W-:Y:S02]  /*ed10*/  IMAD.MOV R6, RZ, RZ, -R6 ;  /* 0x000000ffff067224 */ /* 0x000fe400078e0a06 */
        /* <DEDUP_REMOVED lines=16> */
.L_x_512:
[----:B------:R-:W-:Y:S01]  /*ee20*/  UMOV UR4, URZ ;  /* 0x0000003f00047c82 */ /* 0x000fe20008000000 */
[----:B------:R-:W-:Y:S01]  /*ee30*/  UMOV UR5, URZ ;  /* 0x0000003f00057c82 */ /* 0x000fe20008000000 */
[----:B------:R-:W-:Y:S01]  /*ee40*/  ULDC UR6, c[0x0][0xc3c] ;  /* 0x00030f0000067ab9 */ /* 0x000fe20000000800 */
[----:B------:R-:W-:Y:S02]  /*ee50*/  IMAD.MOV.U32 R16, RZ, RZ, R0 ;  /* 0x000000ffff107224 */ /* 0x000fe400078e0000 */
[----:B------:R-:W-:Y:S02]  /*ee60*/  IMAD.U32 R17, RZ, RZ, UR4 ;  /* 0x00000004ff117e24 */ /* 0x000fe4000f8e00ff */
[----:B------:R-:W-:Y:S02]  /*ee70*/  IMAD.U32 R18, RZ, RZ, UR5 ;  /* 0x00000005ff127e24 */ /* 0x000fe4000f8e00ff */
[----:B------:R-:W-:-:S07]  /*ee80*/  IMAD.U32 R19, RZ, RZ, UR6 ;  /* 0x00000006ff137e24 */ /* 0x000fce000f8e00ff */
.L_x_520:
[----:B------:R3:W2:Y:S01]  /*ee90*/  LDL R3, [R1+0x4] ;  /* 0x0000040001037983 */ /* 0x0006a20000100800 */
[----:B------:R-:W0:Y:S01]  /*eea0*/  S2R R0, SR_TID.X ;  /* 0x0000000000007919 */ /* 0x000e220000002100 */
[----:B------:R-:W-:Y:S05]  /*eeb0*/  WARPSYNC.ALL ;  /* 0x0000000000007948 */ /* 0x000fea0003800000 */
[----:B0-----:R-:W-:Y:S01]  /*eec0*/  LOP3.LUT R0, R0, 0x1f, RZ, 0xc0, !PT ;  /* 0x0000001f00007812 */ /* 0x001fe200078ec0ff */
[----:B------:R-:W-:Y:S03]  /*eed0*/  BAR.SYNC.DEFER_BLOCKING 0x4, 0x180 ;  /* 0x0106000000007b1d */ /* 0x000fe60000010000 */
[----:B------:R-:W-:-:S13]  /*eee0*/  ISETP.NE.AND P0, PT, R0, RZ, PT ;  /* 0x000000ff0000720c */ /* 0x000fda0003f05270 */
[----:B------:R-:W2:Y:S01]  /*eef0*/  @!P0 S2R R0, SR_CgaCtaId ;  /* 0x0000000000008919 */ /* 0x000ea20000008800 */
[----:B------:R-:W-:-:S04]  /*ef00*/  @!P0 MOV R2, 0x400 ;  /* 0x0000040000028802 */ /* 0x000fc80000000f00 */
[----:B--2---:R-:W-:-:S05]  /*ef10*/  @!P0 LEA R3, R0, R2, 0x18 ;  /* 0x0000000200038211 */ /* 0x004fca00078ec0ff */
[----:B------:R3:W-:Y:S04]  /*ef20*/  @!P0 STS.128 [R3+0x348d0], R16 ;  /* 0x0348d01003008388 */ /* 0x0007e80000000c00 */
[----:B------:R3:W-:Y:S01]  /*ef30*/  @!P0 STL [R1+0x4], R3 ;  /* 0x0000040301008387 */ /* 0x0007e20000100800 */
[----:B------:R-:W-:Y:S06]  /*ef40*/  BAR.ARV 0x5, 0x180 ;  /* 0x0146000000007b1d */ /* 0x000fec0000002000 */
.L_x_509:
[----:B------:R-:W-:Y:S02]  /*ef50*/  ULDC UR4, c[0x0][0xc3c] ;  /* 0x00030f0000047ab9 */ /* 0x000fe40000000800 */
[----:B--2---:R-:W-:-:S13]  /*ef60*/  ISETP.GE.AND P0, PT, R19, UR4, PT ;  /* 0x0000000413007c0c */ /* 0x004fda000bf06270 */
[----:B------:R-:W-:Y:S05]  /*ef70*/  @!P0 BRA `(.L_x_521) ;  /* 0xffffffac003c8947 */ /* 0x000fea000383ffff */
[----:B------:R-:W-:Y:S05]  /*ef80*/  BSYNC B8 ;  /* 0x0000000000087941 */ /* 0x000fea0003800000 */
.L_x_419:
[----:B0-----:R-:W2:Y:S01]  /*ef90*/  LDL.LU R0, [R1+0x50] ;  /* 0x0000500001007983 */ /* 0x001ea20000300800 */
[----:B------:R-:W-:Y:S01]  /*efa0*/  BSSY B0, `(.L_x_522) ;  /* 0x000000b000007945 */ /* 0x000fe20003800000 */
[----:B------:R-:W0:Y:S01]  /*efb0*/  S2R R5, SR_CgaCtaId ;  /* 0x0000000000057919 */ /* 0x000e220000008800 */
[----:B--2---:R-:W-:-:S05]  /*efc0*/  VIADD R0, R0, 0x1 ;  /* 0x0000000100007836 */ /* 0x004fca0000000000 */
[----:B------:R-:W-:-:S04]  /*efd0*/  LEA.HI R2, R0, R0, RZ, 0x1 ;  /* 0x0000000000027211 */ /* 0x000fc800078f08ff */
[----:B---3--:R-:W-:-:S05]  /*efe0*/  LOP3.LUT R3, R2, 0xfffffffe, RZ, 0xc0, !PT ;  /* 0xfffffffe02037812 */ /* 0x008fca00078ec0ff */
[----:B------:R-:W-:Y:S01]  /*eff0*/  IMAD.IADD R3, R0, 0x1, -R3 ;  /* 0x0000000100037824 */ /* 0x000fe200078e0a03 */
[----:B------:R-:W-:-:S04]  /*f000*/  MOV R0, 0x400 ;  /* 0x0000040000007802 */ /* 0x000fc80000000f00 */
[----:B0-----:R-:W-:Y:S02]  /*f010*/  LEA R0, R5, R0, 0x18 ;  /* 0x0000000005007211 */ /* 0x001fe400078ec0ff */
[----:B------:R-:W-:-:S04]  /*f020*/  SHF.L.U32 R3, R3, 0x1f, RZ ;  /* 0x0000001f03037819 */ /* 0x000fc800000006ff */
[----:B------:R-:W0:Y:S02]  /*f030*/  SYNCS.PHASECHK.TRANS64.TRYWAIT P0, [R0+URZ+0x34820], R3 ;  /* 0x03482003000075a7 */ /* 0x000e24000800017f */
[----:B0-----:R-:W-:Y:S05]  /*f040*/  @!P0 BRA `(.L_x_523) ;  /* 0x0000001c00c08947 */ /* 0x001fea0003800000 */
.L_x_591:
[----:B------:R-:W-:Y:S05]  /*f050*/  BSYNC B0 ;  /* 0x0000000000007941 */ /* 0x000fea0003800000 */
.L_x_522:
[----:B------:R-:W-:-:S03]  /*f060*/  UMOV UR4, 0xffffffff ;  /* 0xffffffff00047882 */ /* 0x000fc60000000000 */
[----:B------:R-:W-:Y:S05]  /*f070*/  BRA.DIV UR4, `(.L_x_524) ;  /* 0x0000001e04c87947 */ /* 0x000fea000b800000 */
[----:B------:R-:W2:Y:S02]  /*f080*/  S2R R2, SR_TID.X ;  /* 0x0000000000027919 */ /* 0x000ea40000002100 */
[----:B--2---:R-:W-:-:S04]  /*f090*/  SHF.R.U32.HI R2, RZ, 0x5, R2 ;  /* 0x00000005ff027819 */ /* 0x004fc80000011602 */
[----:B------:R-:W-:-:S05]  /*f0a0*/  LOP3.LUT R2, R2, 0x3, RZ, 0xc0, !PT ;  /* 0x0000000302027812 */ /* 0x000fca00078ec0ff */
[----:B------:R2:W3:Y:S02]  /*f0b0*/  SHFL.IDX PT, R14, R2, RZ, 0x1f ;  /* 0x00001fff020e7589 */ /* 0x0004e400000e0000 */
.L_x_594:
[----:B---3--:R-:W-:Y:S01]  /*f0c0*/  ISETP.NE.AND P0, PT, R14, RZ, PT ;  /* 0x000000ff0e00720c */ /* 0x008fe20003f05270 */
[----:B------:R-:W-:-:S12]  /*f0d0*/  BSSY B0, `(.L_x_525) ;  /* 0x0000029000007945 */ /* 0x000fd80003800000 */
[----:B------:R-:W-:Y:S05]  /*f0e0*/  @P0 BRA `(.L_x_526) ;  /* 0x00000000009c0947 */ /* 0x000fea0003800000 */
[----:B------:R-:W-:-:S03]  /*f0f0*/  UMOV UR4, 0xffffffff ;  /* 0xffffffff00047882 */ /* 0x000fc60000000000 */
[----:B------:R-:W-:Y:S05]  /*f100*/  BRA.DIV UR4, `(.L_x_527) ;  /* 0x0000001e04d87947 */ /* 0x000fea000b800000 */
[----:B------:R-:W-:-:S13]  /*f110*/  ELECT P6, URZ, PT ;  /* 0x00000000003f782f */ /* 0x000fda00038c0000 */
.L_x_597:
        /* <DEDUP_REMOVED lines=8> */
.L_x_528:
[----:B0-----:R-:W2:Y:S04]  /*f1a0*/  LDL R3, [R1+0x8] ;  /* 0x0000080001037983 */ /* 0x001ea80000100800 */
[----:B-1--4-:R-:W3:Y:S01]  /*f1b0*/  LDL.LU R7, [R1+0x10] ;  /* 0x0000100001077983 */ /* 0x012ee20000300800 */
[----:B------:R-:W-:-:S04]  /*f1c0*/  VIADD R2, R0, 0x34840 ;  /* 0x0003484000027836 */ /* 0x000fc80000000000 */
[C---:B--2---:R-:W-:Y:S02]  /*f1d0*/  IMAD R6, R3.reuse, 0x8, R2 ;  /* 0x0000000803067824 */ /* 0x044fe400078e0202 */
[----:B------:R-:W-:Y:S01]  /*f1e0*/  VIADD R3, R3, 0x1 ;  /* 0x0000000103037836 */ /* 0x000fe20000000000 */
[----:B---3--:R-:W-:-:S04]  /*f1f0*/  SHF.L.U32 R5, R7, 0x1f, RZ ;  /* 0x0000001f07057819 */ /* 0x008fc800000006ff */
[C---:B------:R-:W-:Y:S01]  /*f200*/  ISETP.NE.AND P1, PT, R3.reuse, 0x2, PT ;  /* 0x000000020300780c */ /* 0x040fe20003f25270 */
[----:B------:R-:W0:Y:S03]  /*f210*/  SYNCS.PHASECHK.TRANS64.TRYWAIT P0, [R6+URZ], R5 ;  /* 0x00000005060075a7 */ /* 0x000e26000800017f */
[----:B------:R-:W-:Y:S02]  /*f220*/  SEL R4, RZ, 0x1, P1 ;  /* 0x00000001ff047807 */ /* 0x000fe40000800000 */
[----:B------:R-:W-:Y:S02]  /*f230*/  SEL R3, R3, RZ, P1 ;  /* 0x000000ff03037207 */ /* 0x000fe40000800000 */
[----:B------:R-:W-:-:S03]  /*f240*/  LOP3.LUT R4, R7, R4, RZ, 0x3c, !PT ;  /* 0x0000000407047212 */ /* 0x000fc600078e3cff */
[----:B------:R-:W-:Y:S01]  /*f250*/  IMAD R7, R3, 0x8, R2 ;  /* 0x0000000803077824 */ /* 0x000fe200078e0202 */
[----:B------:R-:W-:Y:S01]  /*f260*/  SHF.L.U32 R2, R4, 0x1f, RZ ;  /* 0x0000001f04027819 */ /* 0x000fe200000006ff */
[----:B0-----:R-:W-:Y:S06]  /*f270*/  @!P0 BRA `(.L_x_529) ;  /* 0x0000001c009c8947 */ /* 0x001fec0003800000 */
.L_x_598:
[----:B------:R-:W1:Y:S02]  /*f280*/  SYNCS.PHASECHK.TRANS64.TRYWAIT P0, [R7+URZ], R2 ;  /* 0x00000002070075a7 */ /* 0x000e64000800017f */
[----:B-1----:R-:W-:Y:S05]  /*f290*/  @!P0 BRA `(.L_x_530) ;  /* 0x0000001c00a88947 */ /* 0x002fea0003800000 */
.L_x_599:
[----:B------:R-:W-:Y:S05]  /*f2a0*/  @!P2 BRA `(.L_x_531) ;  /* 0x000000000004a947 */ /* 0x000fea0003800000 */
[----:B------:R-:W-:Y:S01]  /*f2b0*/  BPT.TRAP 0x1 ;  /* 0x000000040000795c */ /* 0x000fe20000300000 */
.L_x_531:
[----:B------:R-:W2:Y:S01]  /*f2c0*/  LDL.LU R4, [R1+0x8] ;  /* 0x0000080001047983 */ /* 0x000ea20000300800 */
[----:B------:R-:W-:-:S04]  /*f2d0*/  VIADD R0, R0, 0x34860 ;  /* 0x0003486000007836 */ /* 0x000fc80000000000 */
[----:B--2---:R-:W-:-:S04]  /*f2e0*/  IMAD R4, R4, 0x8, R0 ;  /* 0x0000000804047824 */ /* 0x004fc800078e0200 */
[----:B------:R-:W2:Y:S02]  /*f2f0*/  SYNCS.PHASECHK.TRANS64.TRYWAIT P0, [R4+URZ], R5 ;  /* 0x00000005040075a7 */ /* 0x000ea4000800017f */
[----:B--2---:R-:W-:Y:S05]  /*f300*/  @!P0 BRA `(.L_x_532) ;  /* 0x0000001c00a08947 */ /* 0x004fea0003800000 */
.L_x_600:
[----:B------:R-:W-:-:S07]  /*f310*/  IMAD R3, R3, 0x8, R0 ;  /* 0x0000000803037824 */ /* 0x000fce00078e0200 */
.L_x_533:
[----:B---3--:R3:W4:Y:S02]  /*f320*/  SYNCS.PHASECHK.TRANS64.TRYWAIT P0, [R3+URZ], R2 ;  /* 0x00000002030075a7 */ /* 0x008724000800017f */
[----:B----4-:R-:W-:Y:S05]  /*f330*/  @!P0 NANOSLEEP.SYNCS 0x989680 ;  /* 0x009896800000895d */ /* 0x010fea0003900000 */
[----:B------:R-:W4:Y:S02]  /*f340*/  @!P0 SYNCS.PHASECHK.TRANS64 P0, [R3+URZ], R2 ;  /* 0x00000002030085a7 */ /* 0x000f24000800007f */
[----:B----4-:R-:W-:Y:S05]  /*f350*/  @!P0 BRA `(.L_x_533) ;  /* 0xfffffffc00f08947 */ /* 0x010fea000383ffff */
.L_x_526:
[----:B------:R-:W-:Y:S05]  /*f360*/  BSYNC B0 ;  /* 0x0000000000007941 */ /* 0x000fea0003800000 */
.L_x_525:
[----:B------:R-:W-:Y:S05]  /*f370*/  EXIT ;  /* 0x000000000000794d */ /* 0x000fea0003800000 */
.L_x_371:
[----:B0-----:R0:W1:Y:S02]  /*f380*/  SYNCS.PHASECHK.TRANS64.TRYWAIT P1, [R0+URZ+0x34800], R3 ;  /* 0x03480003000075a7 */ /* 0x001064000802017f */
[----:B-1----:R-:W-:Y:S05]  /*f390*/  @!P1 NANOSLEEP.SYNCS 0x989680 ;  /* 0x009896800000995d */ /* 0x002fea0003900000 */
[----:B------:R-:W1:Y:S02]  /*f3a0*/  @!P1 SYNCS.PHASECHK.TRANS64 P1, [R0+URZ+0x34800], R3 ;  /* 0x03480003000095a7 */ /* 0x000e64000802007f */
[----:B-1----:R-:W-:Y:S05]  /*f3b0*/  @!P1 BRA `(.L_x_371) ;  /* 0xfffffffc00f09947 */ /* 0x002fea000383ffff */
[----:B------:R-:W-:Y:S05]  /*f3c0*/  BRA `(.L_x_534) ;  /* 0xffffff2000d07947 */ /* 0x000fea000383ffff */
.L_x_375:
[----:B0-----:R0:W2:Y:S02]  /*f3d0*/  SYNCS.PHASECHK.TRANS64.TRYWAIT P2, [R5+URZ+0x34830], R4 ;  /* 0x03483004050075a7 */ /* 0x0010a4000804017f */
[----:B--2---:R-:W-:Y:S05]  /*f3e0*/  @!P2 NANOSLEEP.SYNCS 0x989680 ;  /* 0x009896800000a95d */ /* 0x004fea0003900000 */
[----:B------:R-:W2:Y:S02]  /*f3f0*/  @!P2 SYNCS.PHASECHK.TRANS64 P2, [R5+URZ+0x34830], R4 ;  /* 0x034830040500a5a7 */ /* 0x000ea4000804007f */
[----:B--2---:R-:W-:Y:S05]  /*f400*/  @!P2 BRA `(.L_x_375) ;  /* 0xfffffffc00f0a947 */ /* 0x004fea000383ffff */
[----:B------:R-:W-:Y:S05]  /*f410*/  BRA `(.L_x_374) ;  /* 0xffffff2000f47947 */ /* 0x000fea000383ffff */
.L_x_380:
[----:B-1----:R-:W-:-:S04]  /*f420*/  IMAD.U32 R4, RZ, RZ, UR6 ;  /* 0x00000006ff047e24 */ /* 0x002fc8000f8e00ff */
[----:B------:R1:W2:Y:S03]  /*f430*/  SYNCS.PHASECHK.TRANS64.TRYWAIT P2, [R4+URZ+0x34830], R3 ;  /* 0x03483003040075a7 */ /* 0x0002a6000804017f */
[----:B--2---:R-:W-:Y:S05]  /*f440*/  @!P2 NANOSLEEP.SYNCS 0x989680 ;  /* 0x009896800000a95d */ /* 0x004fea0003900000 */
[----:B------:R-:W2:Y:S02]  /*f450*/  @!P2 SYNCS.PHASECHK.TRANS64 P2, [R4+URZ+0x34830], R3 ;  /* 0x034830030400a5a7 */ /* 0x000ea4000804007f */
[----:B--2---:R-:W-:Y:S05]  /*f460*/  @!P2 BRA `(.L_x_380) ;  /* 0xfffffffc00eca947 */ /* 0x004fea000383ffff */
[----:B------:R-:W-:Y:S05]  /*f470*/  BRA `(.L_x_379) ;  /* 0xffffff4800bc7947 */ /* 0x000fea000383ffff */
.L_x_384:
[----:B-1----:R1:W2:Y:S02]  /*f480*/  SYNCS.PHASECHK.TRANS64.TRYWAIT P2, [R8+URZ+0x34850], R3 ;  /* 0x03485003080075a7 */ /* 0x0022a4000804017f */
[----:B--2---:R-:W-:Y:S05]  /*f490*/  @!P2 NANOSLEEP.SYNCS 0x989680 ;  /* 0x009896800000a95d */ /* 0x004fea0003900000 */
[----:B------:R-:W2:Y:S02]  /*f4a0*/  @!P2 SYNCS.PHASECHK.TRANS64 P2, [R8+URZ+0x34850], R3 ;  /* 0x034850030800a5a7 */ /* 0x000ea4000804007f */
[----:B--2---:R-:W-:Y:S05]  /*f4b0*/  @!P2 BRA `(.L_x_384) ;  /* 0xfffffffc00f0a947 */ /* 0x004fea000383ffff */
[----:B------:R-:W-:Y:S05]  /*f4c0*/  BRA `(.L_x_383) ;  /* 0xffffff5000dc7947 */ /* 0x000fea000383ffff */
.L_x_389:
[----:B-1----:R1:W2:Y:S02]  /*f4d0*/  SYNCS.PHASECHK.TRANS64.TRYWAIT P0, [R14+URZ+0x34850], R7 ;  /* 0x034850070e0075a7 */ /* 0x0022a4000800017f */
[----:B--2---:R-:W-:Y:S05]  /*f4e0*/  @!P0 NANOSLEEP.SYNCS 0x989680 ;  /* 0x009896800000895d */ /* 0x004fea0003900000 */
[----:B------:R-:W2:Y:S02]  /*f4f0*/  @!P0 SYNCS.PHASECHK.TRANS64 P0, [R14+URZ+0x34850], R7 ;  /* 0x034850070e0085a7 */ /* 0x000ea4000800007f */
[----:B--2---:R-:W-:Y:S05]  /*f500*/  @!P0 BRA `(.L_x_389) ;  /* 0xfffffffc00f08947 */ /* 0x004fea000383ffff */
[----:B------:R-:W-:Y:S05]  /*f510*/  BRA `(.L_x_388) ;  /* 0xffffff6c00ac7947 */ /* 0x000fea000383ffff */
.L_x_431:
[----:B------:R-:W1:Y:S01]  /*f520*/  S2R R4, SR_TID.X ;  /* 0x0000000000047919 */ /* 0x000e620000002100 */
[----:B------:R-:W-:Y:S01]  /*f530*/  BSSY B0, `(.L_x_535) ;  /* 0x000000a000007945 */ /* 0x000fe20003800000 */
[----:B0-----:R-:W-:Y:S02]  /*f540*/  IMAD.MOV.U32 R12, RZ, RZ, RZ ;  /* 0x000000ffff0c7224 */ /* 0x001fe400078e00ff */
[----:B------:R-:W-:Y:S02]  /*f550*/  IMAD.MOV.U32 R11, RZ, RZ, 0x1f ;  /* 0x0000001fff0b7424 */ /* 0x000fe400078e00ff */
[----:B------:R-:W-:Y:S01]  /*f560*/  IMAD.MOV.U32 R15, RZ, RZ, -0x1 ;  /* 0xffffffffff0f7424 */ /* 0x000fe200078e00ff */
[----:B-1----:R-:W-:-:S04]  /*f570*/  SHF.R.U32.HI R4, RZ, 0x5, R4 ;  /* 0x00000005ff047819 */ /* 0x002fc80000011604 */
[----:B------:R-:W-:-:S05]  /*f580*/  LOP3.LUT R4, R4, 0x3, RZ, 0xc0, !PT ;  /* 0x0000000304047812 */ /* 0x000fca00078ec0ff */
[----:B------:R-:W-:-:S07]  /*f590*/  IMAD.MOV.U32 R13, RZ, RZ, R4 ;  /* 0x000000ffff0d7224 */ /* 0x000fce00078e0004 */
[----:B------:R-:W-:Y:S05]  /*f5a0*/  WARPSYNC.COLLECTIVE R15, `(.L_x_536) ;  /* 0x000000000f087348 */ /* 0x000fea0003c00000 */
[----:B------:R0:W1:Y:S02]  /*f5b0*/  SHFL.IDX P6, R14, R13, R12, R11 ;  /* 0x0000000c0d0e7389 */ /* 0x00006400000c000b */
[----:B01----:R-:W-:Y:S01]  /*f5c0*/  ENDCOLLECTIVE ;  /* 0x000000000000791b */ /* 0x003fe20003800000 */
.L_x_536:
[----:B------:R-:W-:Y:S05]  /*f5d0*/  BSYNC B0 ;  /* 0x0000000000007941 */ /* 0x000fea0003800000 */
.L_x_535:
[----:B------:R-:W-:Y:S05]  /*f5e0*/  BRA `(.L_x_537) ;  /* 0xffffffb000a07947 */ /* 0x000fea000383ffff */
.L_x_433:
[----:B------:R-:W-:Y:S01]  /*f5f0*/  BSSY B0, `(.L_x_538) ;  /* 0x0000006000007945 */ /* 0x000fe20003800000 */
[----:B------:R-:W-:-:S07]  /*f600*/  IMAD.MOV.U32 R15, RZ, RZ, -0x1 ;  /* 0xffffffffff0f7424 */ /* 0x000fce00078e00ff */
[----:B01----:R-:W-:Y:S05]  /*f610*/  WARPSYNC.COLLECTIVE R15, `(.L_x_539) ;  /* 0x000000000f0c7348 */ /* 0x003fea0003c00000 */
[----:B------:R-:W-:Y:S02]  /*f620*/  ELECT P6, UR62, PT ;  /* 0x00000000003e782f */ /* 0x000fe400038c0000 */
[----:B------:R-:W-:Y:S01]  /*f630*/  MOV R14, UR62 ;  /* 0x0000003e000e7c02 */ /* 0x000fe20008000f00 */
[----:B01----:R-:W-:Y:S10]  /*f640*/  ENDCOLLECTIVE ;  /* 0x000000000000791b */ /* 0x003ff40003800000 */
.L_x_539:
[----:B------:R-:W-:Y:S05]  /*f650*/  BSYNC B0 ;  /* 0x0000000000007941 */ /* 0x000fea0003800000 */
.L_x_538:
[----:B------:R-:W-:Y:S05]  /*f660*/  BRA `(.L_x_540) ;  /* 0xffffffb000ac7947 */ /* 0x000fea000383ffff */
.L_x_435:
[----:B-1----:R1:W2:Y:S02]  /*f670*/  SYNCS.PHASECHK.TRANS64.TRYWAIT P0, [R0+URZ+0x34840], R2 ;  /* 0x03484002000075a7 */ /* 0x0022a4000800017f */
[----:B--2---:R-:W-:Y:S05]  /*f680*/  @!P0 NANOSLEEP.SYNCS 0x989680 ;  /* 0x009896800000895d */ /* 0x004fea0003900000 */
[----:B------:R-:W2:Y:S02]  /*f690*/  @!P0 SYNCS.PHASECHK.TRANS64 P0, [R0+URZ+0x34840], R2 ;  /* 0x03484002000085a7 */ /* 0x000ea4000800007f */
[----:B--2---:R-:W-:Y:S05]  /*f6a0*/  @!P0 BRA `(.L_x_435) ;  /* 0xfffffffc00f08947 */ /* 0x004fea000383ffff */
[----:B------:R-:W-:Y:S05]  /*f6b0*/  BRA `(.L_x_541) ;  /* 0xffffffb4001c7947 */ /* 0x000fea000383ffff */
.L_x_439:
[----:B------:R0:W5:Y:S01]  /*f6c0*/  LDL.LU R8, [R1+0x40] ;  /* 0x0000400001087983 */ /* 0x0001620000300800 */
[----:B------:R-:W-:Y:S02]  /*f6d0*/  IMAD.MOV.U32 R13, RZ, RZ, R0 ;  /* 0x000000ffff0d7224 */ /* 0x000fe400078e0000 */
[----:B------:R-:W-:Y:S01]  /*f6e0*/  IMAD.MOV.U32 R12, RZ, RZ, RZ ;  /* 0x000000ffff0c7224 */ /* 0x000fe200078e00ff */
[----:B------:R-:W1:Y:S01]  /*f6f0*/  S2R R5, SR_TID.X ;  /* 0x0000000000057919 */ /* 0x000e620000002100 */
[----:B------:R-:W-:Y:S02]  /*f700*/  IMAD.MOV.U32 R11, RZ, RZ, 0x181f ;  /* 0x0000181fff0b7424 */ /* 0x000fe400078e00ff */
[----:B------:R-:W-:-:S07]  /*f710*/  IMAD.MOV.U32 R15, RZ, RZ, -0x1 ;  /* 0xffffffffff0f7424 */ /* 0x000fce00078e00ff */
[----:B01---5:R-:W-:Y:S05]  /*f720*/  WARPSYNC.COLLECTIVE R15, `(.L_x_542) ;  /* 0x000000000f087348 */ /* 0x023fea0003c00000 */
[----:B------:R2:W3:Y:S02]  /*f730*/  SHFL.IDX P6, R14, R13, R12, R11 ;  /* 0x0000000c0d0e7389 */ /* 0x0004e400000c000b */
[----:B0123-5:R-:W-:Y:S01]  /*f740*/  ENDCOLLECTIVE ;  /* 0x000000000000791b */ /* 0x02ffe20003800000 */
.L_x_542:
[----:B------:R-:W-:Y:S02]  /*f750*/  IMAD.MOV.U32 R13, RZ, RZ, R4 ;  /* 0x000000ffff0d7224 */ /* 0x000fe400078e0004 */
[----:B------:R-:W-:-:S07]  /*f760*/  IMAD.MOV.U32 R6, RZ, RZ, R14 ;  /* 0x000000ffff067224 */ /* 0x000fce00078e000e */
[----:B------:R-:W-:Y:S05]  /*f770*/  WARPSYNC.COLLECTIVE R15, `(.L_x_543) ;  /* 0x000000000f087348 */ /* 0x000fea0003c00000 */
[----:B------:R0:W1:Y:S02]  /*f780*/  SHFL.IDX P6, R14, R13, R12, R11 ;  /* 0x0000000c0d0e7389 */ /* 0x00006400000c000b */
[----:B01----:R-:W-:Y:S01]  /*f790*/  ENDCOLLECTIVE ;  /* 0x000000000000791b */ /* 0x003fe20003800000 */
.L_x_543:
[----:B------:R-:W-:Y:S01]  /*f7a0*/  ULDC.64 UR4, c[0x0][0x208] ;  /* 0x0000820000047ab9 */ /* 0x000fe20000000a00 */
[----:B------:R-:W-:Y:S02]  /*f7b0*/  IMAD.MOV.U32 R13, RZ, RZ, R0 ;  /* 0x000000ffff0d7224 */ /* 0x000fe400078e0000 */
[----:B------:R-:W-:Y:S02]  /*f7c0*/  IMAD.MOV.U32 R12, RZ, RZ, 0x1 ;  /* 0x00000001ff0c7424 */ /* 0x000fe400078e00ff */
[----:B------:R-:W-:Y:S02]  /*f7d0*/  IMAD R3, R8, R7, RZ ;  /* 0x0000000708037224 */ /* 0x000fe400078e02ff */
[----:B------:R-:W0:Y:S01]  /*f7e0*/  S2R R8, SR_TID.X ;  /* 0x0000000000087919 */ /* 0x000e220000002100 */
[----:B------:R-:W-:Y:S01]  /*f7f0*/  IMAD.MOV.U32 R7, RZ, RZ, R14 ;  /* 0x000000ffff077224 */ /* 0x000fe200078e000e */
[----:B0-----:R-:W-:-:S04]  /*f800*/  LOP3.LUT R8, R8, 0x7f, RZ, 0xc0, !PT ;  /* 0x0000007f08087812 */ /* 0x001fc800078ec0ff */
[----:B------:R-:W-:-:S05]  /*f810*/  SHF.R.U32.HI R8, RZ, 0x3, R8 ;  /* 0x00000003ff087819 */ /* 0x000fca0000011608 */
[----:B------:R-:W-:Y:S02]  /*f820*/  IMAD.IADD R2, R8, 0x1, R17 ;  /* 0x0000000108027824 */ /* 0x000fe400078e0211 */
[----:B------:R-:W-:Y:S02]  /*f830*/  IMAD.SHL.U32 R17, R5, 0x8, RZ ;  /* 0x0000000805117824 */ /* 0x000fe400078e00ff */
[C---:B------:R-:W-:Y:S01]  /*f840*/  VIADD R5, R2.reuse, 0x10 ;  /* 0x0000001002057836 */ /* 0x040fe20000000000 */
[----:B------:R-:W-:Y:S02]  /*f850*/  ISETP.GE.AND P3, PT, R2, R3, PT ;  /* 0x000000030200720c */ /* 0x000fe40003f66270 */
[----:B------:R-:W-:-:S11]  /*f860*/  LOP3.LUT R17, R17, 0x38, RZ, 0xc0, !PT ;  /* 0x0000003811117812 */ /* 0x000fd600078ec0ff */
[----:B------:R-:W-:-:S05]  /*f870*/  @!P3 LEA R7, P5, R17, R7, 0x1 ;  /* 0x000000071107b211 */ /* 0x000fca00078a08ff */
[----:B------:R-:W-:-:S05]  /*f880*/  @!P3 IMAD.X R6, RZ, RZ, R6, P5 ;  /* 0x000000ffff06b224 */ /* 0x000fca00028e0606 */
[----:B------:R-:W-:-:S04]  /*f890*/  @!P3 LOP3.LUT R7, R7, R6, RZ, 0x3c, !PT ;  /* 0x000000060707b212 */ /* 0x000fc800078e3cff */
        /* <DEDUP_REMOVED lines=8> */
[----:B------:R-:W-:-:S13]  /*f920*/  ISETP.GE.AND P3, PT, R5, R3, PT ;  /* 0x000000030500720c */ /* 0x000fda0003f66270 */
[----:B0-----:R-:W-:Y:S05]  /*f930*/  WARPSYNC.COLLECTIVE R15, `(.L_x_544) ;  /* 0x000000000f087348 */ /* 0x001fea0003c00000 */
[----:B------:R1:W2:Y:S02]  /*f940*/  SHFL.IDX P6, R14, R13, R12, R11 ;  /* 0x0000000c0d0e7389 */ /* 0x0002a400000c000b */
[----:B012---:R-:W-:Y:S01]  /*f950*/  ENDCOLLECTIVE ;  /* 0x000000000000791b */ /* 0x007fe20003800000 */
.L_x_544:
[----:B------:R-:W-:Y:S02]  /*f960*/  IMAD.MOV.U32 R13, RZ, RZ, R4 ;  /* 0x000000ffff0d7224 */ /* 0x000fe400078e0004 */
[----:B------:R-:W-:-:S07]  /*f970*/  IMAD.MOV.U32 R9, RZ, RZ, R14 ;  /* 0x000000ffff097224 */ /* 0x000fce00078e000e */
[----:B------:R-:W-:Y:S05]  /*f980*/  WARPSYNC.COLLECTIVE R15, `(.L_x_545) ;  /* 0x000000000f087348 */ /* 0x000fea0003c00000 */
[----:B------:R0:W1:Y:S02]  /*f990*/  SHFL.IDX P6, R14, R13, R12, R11 ;  /* 0x0000000c0d0e7389 */ /* 0x00006400000c000b */
[----:B01----:R-:W-:Y:S01]  /*f9a0*/  ENDCOLLECTIVE ;  /* 0x000000000000791b */ /* 0x003fe20003800000 */
.L_x_545:
[----:B------:R-:W-:Y:S01]  /*f9b0*/  ULDC.64 UR4, c[0x0][0x208] ;  /* 0x0000820000047ab9 */ /* 0x000fe20000000a00 */
[----:B------:R-:W-:Y:S02]  /*f9c0*/  IMAD.MOV.U32 R13, RZ, RZ, R0 ;  /* 0x000000ffff0d7224 */ /* 0x000fe400078e0000 */
[----:B------:R-:W-:Y:S02]  /*f9d0*/  IMAD.MOV.U32 R12, RZ, RZ, 0x2 ;  /* 0x00000002ff0c7424 */ /* 0x000fe400078e00ff */
[----:B------:R-:W-:-:S05]  /*f9e0*/  IMAD.MOV.U32 R5, RZ, RZ, R14 ;  /* 0x000000ffff057224 */ /* 0x000fca00078e000e */
[----:B------:R-:W-:-:S05]  /*f9f0*/  @!P3 LEA R8, P5, R17, R5, 0x1 ;  /* 0x000000051108b211 */ /* 0x000fca00078a08ff */
[----:B------:R-:W-:Y:S02]  /*fa00*/  @!P3 IMAD.X R5, RZ, RZ, R9, P5 ;  /* 0x000000ffff05b224 */ /* 0x000fe400028e0609 */
[----:B------:R-:W-:Y:S02]  /*fa10*/  @!P3 IMAD.MOV.U32 R6, RZ, RZ, R8 ;  /* 0x000000ffff06b224 */ /* 0x000fe400078e0008 */
[----:B------:R-:W-:Y:S02]  /*fa20*/  @!P3 IMAD.MOV.U32 R7, RZ, RZ, R5 ;  /* 0x000000ffff07b224 */ /* 0x000fe400078e0005 */
[----:B------:R-:W-:-:S03]  /*fa30*/  VIADD R5, R2, 0x20 ;  /* 0x0000002002057836 */ /* 0x000fc60000000000 */
        /* <DEDUP_REMOVED lines=10> */
.L_x_546:
[----:B------:R-:W-:Y:S02]  /*fae0*/  IMAD.MOV.U32 R13, RZ, RZ, R4 ;  /* 0x000000ffff0d7224 */ /* 0x000fe400078e0004 */
[----:B------:R-:W-:-:S07]  /*faf0*/  IMAD.MOV.U32 R8, RZ, RZ, R14 ;  /* 0x000000ffff087224 */ /* 0x000fce00078e000e */
[----:B------:R-:W-:Y:S05]  /*fb00*/  WARPSYNC.COLLECTIVE R15, `(.L_x_547) ;  /* 0x000000000f087348 */ /* 0x000fea0003c00000 */
[----:B------:R0:W1:Y:S02]  /*fb10*/  SHFL.IDX P6, R14, R13, R12, R11 ;  /* 0x0000000c0d0e7389 */ /* 0x00006400000c000b */
[----:B01----:R-:W-:Y:S01]  /*fb20*/  ENDCOLLECTIVE ;  /* 0x000000000000791b */ /* 0x003fe20003800000 */
.L_x_547:
[----:B------:R-:W-:Y:S01]  /*fb30*/  ULDC.64 UR4, c[0x0][0x208] ;  /* 0x0000820000047ab9 */ /* 0x000fe20000000a00 */
[----:B------:R-:W-:Y:S02]  /*fb40*/  IMAD.MOV.U32 R13, RZ, RZ, R0 ;  /* 0x000000ffff0d7224 */ /* 0x000fe400078e0000 */
[----:B------:R-:W-:Y:S02]  /*fb50*/  IMAD.MOV.U32 R12, RZ, RZ, 0x3 ;  /* 0x00000003ff0c7424 */ /* 0x000fe400078e00ff */
[----:B------:R-:W-:-:S05]  /*fb60*/  IMAD.MOV.U32 R5, RZ, RZ, R14 ;  /* 0x000000ffff057224 */ /* 0x000fca00078e000e */
[----:B------:R-:W-:-:S05]  /*fb70*/  @!P3 LEA R5, P4, R17, R5, 0x1 ;  /* 0x000000051105b211 */ /* 0x000fca00078808ff */
[----:B------:R-:W-:Y:S02]  /*fb80*/  @!P3 IMAD.X R6, RZ, RZ, R8, P4 ;  /* 0x000000ffff06b224 */ /* 0x000fe400020e0608 */
[C---:B------:R-:W-:Y:S02]  /*fb90*/  VIADD R8, R2.reuse, 0x60 ;  /* 0x0000006002087836 */ /* 0x040fe40000000000 */
        /* <DEDUP_REMOVED lines=13> */
.L_x_548:
[----:B------:R-:W-:Y:S02]  /*fc70*/  IMAD.MOV.U32 R13, RZ, RZ, R4 ;  /* 0x000000ffff0d7224 */ /* 0x000fe400078e0004 */
[----:B------:R-:W-:-:S07]  /*fc80*/  IMAD.MOV.U32 R6, RZ, RZ, R14 ;  /* 0x000000ffff067224 */ /* 0x000fce00078e000e */
[----:B------:R-:W-:Y:S05]  /*fc90*/  WARPSYNC.COLLECTIVE R15, `(.L_x_549) ;  /* 0x000000000f087348 */ /* 0x000fea0003c00000 */
[----:B------:R0:W1:Y:S02]  /*fca0*/  SHFL.IDX P6, R14, R13, R12, R11 ;  /* 0x0000000c0d0e7389 */ /* 0x00006400000c000b */
[----:B01----:R-:W-:Y:S01]  /*fcb0*/  ENDCOLLECTIVE ;  /* 0x000000000000791b */ /* 0x003fe20003800000 */
.L_x_549:
[----:B------:R-:W-:Y:S01]  /*fcc0*/  ULDC.64 UR4, c[0x0][0x208] ;  /* 0x0000820000047ab9 */ /* 0x000fe20000000a00 */
[----:B------:R-:W-:Y:S02]  /*fcd0*/  IMAD.MOV.U32 R13, RZ, RZ, R0 ;  /* 0x000000ffff0d7224 */ /* 0x000fe400078e0000 */
[----:B------:R-:W-:Y:S02]  /*fce0*/  IMAD.MOV.U32 R12, RZ, RZ, 0x4 ;  /* 0x00000004ff0c7424 */ /* 0x000fe400078e00ff */
[----:B------:R-:W-:-:S05]  /*fcf0*/  IMAD.MOV.U32 R5, RZ, RZ, R14 ;  /* 0x000000ffff057224 */ /* 0x000fca00078e000e */
[----:B------:R-:W-:-:S05]  /*fd00*/  @!P3 LEA R5, P4, R17, R5, 0x1 ;  /* 0x000000051105b211 */ /* 0x000fca00078808ff */
[----:B------:R-:W-:-:S04]  /*fd10*/  @!P3 IMAD.X R6, RZ, RZ, R6, P4 ;  /* 0x000000ffff06b224 */ /* 0x000fc800020e0606 */
        /* <DEDUP_REMOVED lines=13> */
.L_x_550:
[----:B------:R-:W-:Y:S02]  /*fdf0*/  IMAD.MOV.U32 R13, RZ, RZ, R4 ;  /* 0x000000ffff0d7224 */ /* 0x000fe400078e0004 */
[----:B------:R-:W-:-:S07]  /*fe00*/  IMAD.MOV.U32 R6, RZ, RZ, R14 ;  /* 0x000000ffff067224 */ /* 0x000fce00078e000e */
[----:B------:R-:W-:Y:S05]  /*fe10*/  WARPSYNC.COLLECTIVE R15, `(.L_x_551) ;  /* 0x000000000f087348 */ /* 0x000fea0003c00000 */
[----:B------:R0:W1:Y:S02]  /*fe20*/  SHFL.IDX P6, R14, R13, R12, R11 ;  /* 0x0000000c0d0e7389 */ /* 0x00006400000c000b */
[----:B01----:R-:W-:Y:S01]  /*fe30*/  ENDCOLLECTIVE ;  /* 0x000000000000791b */ /* 0x003fe20003800000 */
.L_x_551:
        /* <DEDUP_REMOVED lines=19> */
.L_x_552:
[----:B------:R-:W-:Y:S02]  /*ff70*/  IMAD.MOV.U32 R13, RZ, RZ, R4 ;  /* 0x000000ffff0d7224 */ /* 0x000fe400078e0004 */
[----:B------:R-:W-:-:S07]  /*ff80*/  IMAD.MOV.U32 R6, RZ, RZ, R14 ;  /* 0x000000ffff067224 */ /* 0x000fce00078e000e */
[----:B------:R-:W-:Y:S05]  /*ff90*/  WARPSYNC.COLLECTIVE R15, `(.L_x_553) ;  /* 0x000000000f087348 */ /* 0x000fea0003c00000 */
[----:B------:R0:W1:Y:S02]  /*ffa0*/  SHFL.IDX P6, R14, R13, R12, R11 ;  /* 0x0000000c0d0e7389 */ /* 0x00006400000c000b */
[----:B01----:R-:W-:Y:S01]  /*ffb0*/  ENDCOLLECTIVE ;  /* 0x000000000000791b */ /* 0x003fe20003800000 */
.L_x_553:
[----:B------:R-:W-:Y:S01]  /*ffc0*/  ULDC.64 UR4, c[0x0][0x208] ;  /* 0x0000820000047ab9 */ /* 0x000fe20000000a00 */
[----:B------:R-:W-:Y:S02]  /*ffd0*/  IMAD.MOV.U32 R13, RZ, RZ, R0 ;  /* 0x000000ffff0d7224 */ /* 0x000fe400078e0000 */
[----:B------:R-:W-:Y:S02]  /*ffe0*/  IMAD.MOV.U32 R12, RZ, RZ, 0x6 ;  /* 0x00000006ff0c7424 */ /* 0x000fe400078e00ff */
[----:B------:R-:W-:-:S05]  /*fff0*/  IMAD.MOV.U32 R5, RZ, RZ, R14 ;  /* 0x000000ffff057224 */ /* 0x000fca00078e000e */
[----:B------:R-:W-:-:S05]  /*10000*/  @!P3 LEA R5, P4, R17, R5, 0x1 ;  /* 0x000000051105b211 */ /* 0x000fca00078808ff */
[----:B------:R-:W-:Y:S01]  /*10010*/  @!P3 IMAD.X R6, RZ, RZ, R6, P4 ;  /* 0x000000ffff06b224 */ /* 0x000fe200020e0606 */
[----:B------:R-:W-:-:S03]  /*10020*/  ISETP.GE.AND P4, PT, R8, R3, PT ;  /* 0x000000030800720c */ /* 0x000fc60003f86270 */
[----:B------:R-:W-:Y:S02]  /*10030*/  @!P3 IMAD.MOV.U32 R7, RZ, RZ, R6 ;  /* 0x000000ffff07b224 */ /* 0x000fe400078e0006 */
[----:B------:R-:W-:-:S05]  /*10040*/  @!P3 IMAD.MOV.U32 R6, RZ, RZ, R5 ;  /* 0x000000ffff06b224 */ /* 0x000fca00078e0005 */
[----:B------:R-:W-:Y:S01]  /*10050*/  @!PT LDS RZ, [RZ] ;  /* 0x00000000fffff984 */ /* 0x000fe20000000800 */
[----:B------:R-:W-:Y:S01]  /*10060*/  @!PT LDS RZ, [RZ] ;  /* 0x00000000fffff984 */ /* 0x000fe20000000800 */
[----:B------:R-:W-:Y:S01]  /*10070*/  @!PT LDS RZ, [RZ] ;  /* 0x00000000fffff984 */ /* 0x000fe20000000800 */
[----:B------:R0:W-:Y:S04]  /*10080*/  @!P3 LDGSTS.E.BYPASS.LTC128B.128 [R10+0x12c00], desc[UR4][R6.64], !P2 ;  /* 0x12c00000060abfae */ /* 0x0001e8000d101d44 */
[----:B------:R0:W-:Y:S04]  /*10090*/  @!P3 LDGSTS.E.BYPASS.LTC128B.128 [R10+0x16c00], desc[UR4][R6.64+0x80], !P1 ;  /* 0x16c00080060abfae */ /* 0x0001e8000c901d44 */
[----:B------:R0:W-:Y:S02]  /*100a0*/  @!P3 LDGSTS.E.BYPASS.LTC128B.128 [R10+0x1ac00], desc[UR4][R6.64+0x100], !P0 ;  /* 0x1ac00100060abfae */ /* 0x0001e4000c101d44 */
[----:B0-----:R-:W-:Y:S05]  /*100b0*/  WARPSYNC.COLLECTIVE R15, `(.L_x_554) ;  /* 0x000000000f087348 */ /* 0x001fea0003c00000 */
[----:B------:R1:W2:Y:S02]  /*100c0*/  SHFL.IDX P6, R14, R13, R12, R11 ;  /* 0x0000000c0d0e7389 */ /* 0x0002a400000c000b */
[----:B012---:R-:W-:Y:S01]  /*100d0*/  ENDCOLLECTIVE ;  /* 0x000000000000791b */ /* 0x007fe20003800000 */
.L_x_554:
[----:B------:R-:W-:Y:S02]  /*100e0*/  IMAD.MOV.U32 R13, RZ, RZ, R4 ;  /* 0x000000ffff0d7224 */ /* 0x000fe400078e0004 */
[----:B------:R-:W-:-:S07]  /*100f0*/  IMAD.MOV.U32 R6, RZ, RZ, R14 ;  /* 0x000000ffff067224 */ /* 0x000fce00078e000e */
[----:B------:R-:W-:Y:S05]  /*10100*/  WARPSYNC.COLLECTIVE R15, `(.L_x_555) ;  /* 0x000000000f087348 */ /* 0x000fea0003c00000 */
[----:B------:R0:W1:Y:S02]  /*10110*/  SHFL.IDX P6, R14, R13, R12, R11 ;  /* 0x0000000c0d0e7389 */ /* 0x00006400000c000b */
[----:B01----:R-:W-:Y:S01]  /*10120*/  ENDCOLLECTIVE ;  /* 0x000000000000791b */ /* 0x003fe20003800000 */
.L_x_555:
[----:B------:R-:W-:Y:S01]  /*10130*/  ULDC.64 UR4, c[0x0][0x208] ;  /* 0x0000820000047ab9 */ /* 0x000fe20000000a00 */
[----:B------:R-:W-:Y:S02]  /*10140*/  IMAD.MOV.U32 R13, RZ, RZ, R0 ;  /* 0x000000ffff0d7224 */ /* 0x000fe400078e0000 */
[----:B------:R-:W-:Y:S02]  /*10150*/  IMAD.MOV.U32 R12, RZ, RZ, 0x7 ;  /* 0x00000007ff0c7424 */ /* 0x000fe400078e00ff */
[----:B------:R-:W-:-:S05]  /*10160*/  IMAD.MOV.U32 R5, RZ, RZ, R14 ;  /* 0x000000ffff057224 */ /* 0x000fca00078e000e */
[----:B------:R-:W-:-:S05]  /*10170*/  @!P4 LEA R5, P3, R17, R5, 0x1 ;  /* 0x000000051105c211 */ /* 0x000fca00078608ff */
[----:B------:R-:W-:-:S04]  /*10180*/  @!P4 IMAD.X R6, RZ, RZ, R6, P3 ;  /* 0x000000ffff06c224 */ /* 0x000fc800018e0606 */
        /* <DEDUP_REMOVED lines=11> */
.L_x_556:
[----:B------:R-:W-:Y:S02]  /*10240*/  IMAD.MOV.U32 R13, RZ, RZ, R4 ;  /* 0x000000ffff0d7224 */ /* 0x000fe400078e0004 */
[----:B------:R-:W-:-:S07]  /*10250*/  IMAD.MOV.U32 R0, RZ, RZ, R14 ;  /* 0x000000ffff007224 */ /* 0x000fce00078e000e */
[----:B------:R-:W-:Y:S05]  /*10260*/  WARPSYNC.COLLECTIVE R15, `(.L_x_557) ;  /* 0x000000000f087348 */ /* 0x000fea0003c00000 */
[----:B------:R0:W1:Y:S02]  /*10270*/  SHFL.IDX P6, R14, R13, R12, R11 ;  /* 0x0000000c0d0e7389 */ /* 0x00006400000c000b */
[----:B01----:R-:W-:Y:S01]  /*10280*/  ENDCOLLECTIVE ;  /* 0x000000000000791b */ /* 0x003fe20003800000 */
.L_x_557:
[----:B------:R-:W-:Y:S01]  /*10290*/  IMAD.MOV.U32 R4, RZ, RZ, R14 ;  /* 0x000000ffff047224 */ /* 0x000fe200078e000e */
[----:B------:R-:W-:Y:S06]  /*102a0*/  BRA `(.L_x_558) ;  /* 0xffffffb400e47947 */ /* 0x000fec000383ffff */
.L_x_444:
[----:B0-----:R-:W2:Y:S02]  /*102b0*/  LDL R2, [R1+0x4] ;  /* 0x0000040001027983 */ /* 0x001ea40000100800 */
[----:B--2---:R0:W1:Y:S02]  /*102c0*/  SYNCS.PHASECHK.TRANS64.TRYWAIT P0, [R2+URZ+0x34820], R0 ;  /* 0x03482000020075a7 */ /* 0x004064000800017f */
[----:B-1----:R-:W-:Y:S05]  /*102d0*/  @!P0 NANOSLEEP.SYNCS 0x989680 ;  /* 0x009896800000895d */ /* 0x002fea0003900000 */
[----:B------:R-:W1:Y:S02]  /*102e0*/  @!P0 SYNCS.PHASECHK.TRANS64 P0, [R2+URZ+0x34820], R0 ;  /* 0x03482000020085a7 */ /* 0x000e64000800007f */
[----:B-1----:R-:W-:Y:S05]  /*102f0*/  @!P0 BRA `(.L_x_444) ;  /* 0xfffffffc00ec8947 */ /* 0x002fea000383ffff */
[----:B------:R-:W-:Y:S05]  /*10300*/  BRA `(.L_x_559) ;  /* 0xffffffb8006c7947 */ /* 0x000fea000383ffff */
.L_x_453:
[----:B-1----:R1:W2:Y:S02]  /*10310*/  SYNCS.PHASECHK.TRANS64.TRYWAIT P0, [R3+URZ+0x34840], R2 ;  /* 0x03484002030075a7 */ /* 0x0022a4000800017f */
[----:B--2---:R-:W-:Y:S05]  /*10320*/  @!P0 NANOSLEEP.SYNCS 0x989680 ;  /* 0x009896800000895d */ /* 0x004fea0003900000 */
[----:B------:R-:W2:Y:S02]  /*10330*/  @!P0 SYNCS.PHASECHK.TRANS64 P0, [R3+URZ+0x34840], R2 ;  /* 0x03484002030085a7 */ /* 0x000ea4000800007f */
[----:B--2---:R-:W-:Y:S05]  /*10340*/  @!P0 BRA `(.L_x_453) ;  /* 0xfffffffc00f08947 */ /* 0x004fea000383ffff */
[----:B------:R-:W-:Y:S05]  /*10350*/  BRA `(.L_x_560) ;  /* 0xffffffbc003c7947 */ /* 0x000fea000383ffff */
.L_x_460:
[----:B0-----:R0:W1:Y:S02]  /*10360*/  SYNCS.PHASECHK.TRANS64.TRYWAIT P0, [R3+URZ+0x60], R2 ;  /* 0x00006002030075a7 */ /* 0x001064000800017f */
[----:B-1----:R-:W-:Y:S05]  /*10370*/  @!P0 NANOSLEEP.SYNCS 0x989680 ;  /* 0x009896800000895d */ /* 0x002fea0003900000 */
[----:B------:R-:W1:Y:S02]  /*10380*/  @!P0 SYNCS.PHASECHK.TRANS64 P0, [R3+URZ+0x60], R2 ;  /* 0x00006002030085a7 */ /* 0x000e64000800007f */
[----:B-1----:R-:W-:Y:S05]  /*10390*/  @!P0 BRA `(.L_x_460) ;  /* 0xfffffffc00f08947 */ /* 0x002fea000383ffff */
[----:B------:R-:W-:Y:S05]  /*103a0*/  BRA `(.L_x_561) ;  /* 0xffffffc000547947 */ /* 0x000fea000383ffff */
.L_x_469:
[----:B---3--:R3:W4:Y:S02]  /*103b0*/  SYNCS.PHASECHK.TRANS64.TRYWAIT P0, [R3+URZ+0x34840], R2 ;  /* 0x03484002030075a7 */ /* 0x008724000800017f */
[----:B----4-:R-:W-:Y:S05]  /*103c0*/  @!P0 NANOSLEEP.SYNCS 0x989680 ;  /* 0x009896800000895d */ /* 0x010fea0003900000 */
[----:B------:R-:W4:Y:S02]  /*103d0*/  @!P0 SYNCS.PHASECHK.TRANS64 P0, [R3+URZ+0x34840], R2 ;  /* 0x03484002030085a7 */ /* 0x000f24000800007f */
[----:B----4-:R-:W-:Y:S05]  /*103e0*/  @!P0 BRA `(.L_x_469) ;  /* 0xfffffffc00f08947 */ /* 0x010fea000383ffff */
[----:B------:R-:W-:Y:S05]  /*103f0*/  BRA `(.L_x_562) ;  /* 0xffffffc800007947 */ /* 0x000fea000383ffff */
.L_x_476:
[----:B--2---:R2:W3:Y:S02]  /*10400*/  SYNCS.PHASECHK.TRANS64.TRYWAIT P0, [R2+URZ+0x60], R3 ;  /* 0x00006003020075a7 */ /* 0x0044e4000800017f */
[----:B---3--:R-:W-:Y:S05]  /*10410*/  @!P0 NANOSLEEP.SYNCS 0x989680 ;  /* 0x009896800000895d */ /* 0x008fea0003900000 */
[----:B------:R-:W3:Y:S02]  /*10420*/  @!P0 SYNCS.PHASECHK.TRANS64 P0, [R2+URZ+0x60], R3 ;  /* 0x00006003020085a7 */ /* 0x000ee4000800007f */
[----:B---3--:R-:W-:Y:S05]  /*10430*/  @!P0 BRA `(.L_x_476) ;  /* 0xfffffffc00f08947 */ /* 0x008fea000383ffff */
[----:B------:R-:W-:Y:S05]  /*10440*/  BRA `(.L_x_563) ;  /* 0xffffffcc00187947 */ /* 0x000fea000383ffff */
.L_x_485:
[----:B----4-:R4:W0:Y:S02]  /*10450*/  SYNCS.PHASECHK.TRANS64.TRYWAIT P0, [R2+URZ+0x34840], R3 ;  /* 0x03484003020075a7 */ /* 0x010824000800017f */
[----:B0-----:R-:W-:Y:S05]  /*10460*/  @!P0 NANOSLEEP.SYNCS 0x989680 ;  /* 0x009896800000895d */ /* 0x001fea0003900000 */
[----:B------:R-:W0:Y:S02]  /*10470*/  @!P0 SYNCS.PHASECHK.TRANS64 P0, [R2+URZ+0x34840], R3 ;  /* 0x03484003020085a7 */ /* 0x000e24000800007f */
[----:B0-----:R-:W-:Y:S05]  /*10480*/  @!P0 BRA `(.L_x_485) ;  /* 0xfffffffc00f08947 */ /* 0x001fea000383ffff */
[----:B------:R-:W-:Y:S05]  /*10490*/  BRA `(.L_x_564) ;  /* 0xffffffd000907947 */ /* 0x000fea000383ffff */
.L_x_492:
[----:B--2---:R2:W3:Y:S02]  /*104a0*/  SYNCS.PHASECHK.TRANS64.TRYWAIT P0, [R2+URZ+0x60], R5 ;  /* 0x00006005020075a7 */ /* 0x0044e4000800017f */
[----:B---3--:R-:W-:Y:S05]  /*104b0*/  @!P0 NANOSLEEP.SYNCS 0x989680 ;  /* 0x009896800000895d */ /* 0x008fea0003900000 */
[----:B------:R-:W3:Y:S02]  /*104c0*/  @!P0 SYNCS.PHASECHK.TRANS64 P0, [R2+URZ+0x60], R5 ;  /* 0x00006005020085a7 */ /* 0x000ee4000800007f */
[----:B---3--:R-:W-:Y:S05]  /*104d0*/  @!P0 BRA `(.L_x_492) ;  /* 0xfffffffc00f08947 */ /* 0x008fea000383ffff */
[----:B------:R-:W-:Y:S05]  /*104e0*/  BRA `(.L_x_565) ;  /* 0xffffffd400a87947 */ /* 0x000fea000383ffff */
.L_x_503:
[----:B0-----:R0:W2:Y:S02]  /*104f0*/  SYNCS.PHASECHK.TRANS64.TRYWAIT P0, [R0+URZ+0x34860], R2 ;  /* 0x03486002000075a7 */ /* 0x0010a4000800017f */
[----:B--2---:R-:W-:Y:S05]  /*10500*/  @!P0 NANOSLEEP.SYNCS 0x989680 ;  /* 0x009896800000895d */ /* 0x004fea0003900000 */
[----:B------:R-:W2:Y:S02]  /*10510*/  @!P0 SYNCS.PHASECHK.TRANS64 P0, [R0+URZ+0x34860], R2 ;  /* 0x03486002000085a7 */ /* 0x000ea4000800007f */
[----:B--2---:R-:W-:Y:S05]  /*10520*/  @!P0 BRA `(.L_x_503) ;  /* 0xfffffffc00f08947 */ /* 0x004fea000383ffff */
[----:B------:R-:W-:Y:S05]  /*10530*/  BRA `(.L_x_566) ;  /* 0xffffffdc00047947 */ /* 0x000fea000383ffff */
.L_x_510:
[----:B------:R-:W-:Y:S01]  /*10540*/  BSSY B0, `(.L_x_567) ;  /* 0x0000008000007945 */ /* 0x000fe20003800000 */
[----:B------:R-:W-:Y:S02]  /*10550*/  IMAD.MOV.U32 R13, RZ, RZ, R16 ;  /* 0x000000ffff0d7224 */ /* 0x000fe400078e0010 */
[----:B------:R-:W-:Y:S02]  /*10560*/  IMAD.MOV.U32 R12, RZ, RZ, RZ ;  /* 0x000000ffff0c7224 */ /* 0x000fe400078e00ff */
[----:B------:R-:W-:Y:S02]  /*10570*/  IMAD.MOV.U32 R11, RZ, RZ, 0x1f ;  /* 0x0000001fff0b7424 */ /* 0x000fe400078e00ff */
[----:B------:R-:W-:-:S07]  /*10580*/  IMAD.MOV.U32 R15, RZ, RZ, -0x1 ;  /* 0xffffffffff0f7424 */ /* 0x000fce00078e00ff */
[----:B-----5:R-:W-:Y:S05]  /*10590*/  WARPSYNC.COLLECTIVE R15, `(.L_x_568) ;  /* 0x000000000f087348 */ /* 0x020fea0003c00000 */
[----:B------:R0:W1:Y:S02]  /*105a0*/  SHFL.IDX P6, R14, R13, R12, R11 ;  /* 0x0000000c0d0e7389 */ /* 0x00006400000c000b */
[----:B01---5:R-:W-:Y:S01]  /*105b0*/  ENDCOLLECTIVE ;  /* 0x000000000000791b */ /* 0x023fe20003800000 */
.L_x_568:
[----:B------:R-:W-:Y:S05]  /*105c0*/  BSYNC B0 ;  /* 0x0000000000007941 */ /* 0x000fea0003800000 */
.L_x_567:
[----:B------:R-:W-:Y:S02]  /*105d0*/  IMAD.MOV.U32 R13, RZ, RZ, R16 ;  /* 0x000000ffff0d7224 */ /* 0x000fe400078e0010 */
[----:B------:R-:W-:Y:S02]  /*105e0*/  IMAD.MOV.U32 R12, RZ, RZ, 0x1 ;  /* 0x00000001ff0c7424 */ /* 0x000fe400078e00ff */
[----:B------:R-:W-:Y:S02]  /*105f0*/  IMAD.MOV.U32 R11, RZ, RZ, 0x1f ;  /* 0x0000001fff0b7424 */ /* 0x000fe400078e00ff */
[----:B------:R-:W-:Y:S02]  /*10600*/  IMAD.MOV.U32 R15, RZ, RZ, -0x1 ;  /* 0xffffffffff0f7424 */ /* 0x000fe400078e00ff */
[----:B------:R-:W-:Y:S02]  /*10610*/  IMAD.IADD R5, R19, 0x1, R7 ;  /* 0x0000000113057824 */ /* 0x000fe400078e0207 */
[----:B------:R-:W-:-:S07]  /*10620*/  IMAD.MOV.U32 R0, RZ, RZ, R14 ;  /* 0x000000ffff007224 */ /* 0x000fce00078e000e */
[----:B------:R-:W-:Y:S05]  /*10630*/  WARPSYNC.COLLECTIVE R15, `(.L_x_569) ;  /* 0x000000000f087348 */ /* 0x000fea0003c00000 */
[----:B------:R0:W1:Y:S02]  /*10640*/  SHFL.IDX P6, R14, R13, R12, R11 ;  /* 0x0000000c0d0e7389 */ /* 0x00006400000c000b */
[----:B01----:R-:W-:Y:S01]  /*10650*/  ENDCOLLECTIVE ;  /* 0x000000000000791b */ /* 0x003fe20003800000 */
.L_x_569:
[----:B------:R-:W-:Y:S01]  /*10660*/  ULDC UR4, c[0x0][0xc3c] ;  /* 0x00030f0000047ab9 */ /* 0x000fe20000000800 */
[----:B------:R-:W-:Y:S01]  /*10670*/  ULDC.64 UR6, c[0x0][0x208] ;  /* 0x0000820000067ab9 */ /* 0x000fe20000000a00 */
[----:B------:R-:W-:-:S13]  /*10680*/  ISETP.GE.OR P1, PT, R5, UR4, !P0 ;  /* 0x0000000405007c0c */ /* 0x000fda000c726670 */
[----:B------:R-:W0:Y:S01]  /*10690*/  @!P1 LDC.64 R2, c[0x0][0xc80] ;  /* 0x00032000ff029b82 */ /* 0x000e220000000a00 */
[----:B------:R-:W-:Y:S02]  /*106a0*/  IMAD.MOV.U32 R11, RZ, RZ, RZ ;  /* 0x000000ffff0b7224 */ /* 0x000fe400078e00ff */
[----:B------:R-:W-:Y:S02]  /*106b0*/  IMAD.MOV.U32 R4, RZ, RZ, R14 ;  /* 0x000000ffff047224 */ /* 0x000fe400078e000e */
[----:B0-----:R-:W-:-:S06]  /*106c0*/  @!P1 IMAD.WIDE R2, R5, 0x4, R2 ;  /* 0x0000000405029825 */ /* 0x001fcc00078e0202 */
[----:B------:R0:W2:Y:S01]  /*106d0*/  @!P1 LDG.E R3, desc[UR6][R2.64] ;  /* 0x0000000602039981 */ /* 0x0000a2000c1e1900 */
[C---:B------:R-:W-:Y:S02]  /*106e0*/  ISETP.GE.U32.AND P2, PT, R7.reuse, 0x2, PT ;  /* 0x000000020700780c */ /* 0x040fe40003f46070 */
[C---:B------:R-:W-:Y:S02]  /*106f0*/  ISETP.GE.U32.AND P3, PT, R7.reuse, 0x4, PT ;  /* 0x000000040700780c */ /* 0x040fe40003f66070 */
[C---:B------:R-:W-:Y:S02]  /*10700*/  ISETP.GE.U32.AND P4, PT, R7.reuse, 0x8, PT ;  /* 0x000000080700780c */ /* 0x040fe40003f86070 */
[C---:B------:R-:W-:Y:S01]  /*10710*/  ISETP.GE.U32.AND P5, PT, R7.reuse, 0x10, PT ;  /* 0x000000100700780c */ /* 0x040fe20003fa6070 */
[----:B0-----:R-:W-:Y:S02]  /*10720*/  IMAD.MOV.U32 R2, RZ, RZ, RZ ;  /* 0x000000ffff027224 */ /* 0x001fe400078e00ff */
[----:B--2---:R-:W-:Y:S01]  /*10730*/  @!P1 IMAD.MOV.U32 R2, RZ, RZ, R3 ;  /* 0x000000ffff029224 */ /* 0x004fe200078e0003 */
[----:B------:R-:W-:-:S03]  /*10740*/  ISETP.NE.AND P1, PT, R7, RZ, PT ;  /* 0x000000ff0700720c */ /* 0x000fc60003f25270 */
[----:B------:R-:W-:-:S10]  /*10750*/  IMAD.MOV.U32 R13, RZ, RZ, R2 ;  /* 0x000000ffff0d7224 */ /* 0x000fd400078e0002 */
[----:B------:R-:W-:Y:S05]  /*10760*/  WARPSYNC.COLLECTIVE R15, `(.L_x_570) ;  /* 0x000000000f087348 */ /* 0x000fea0003c00000 */
[----:B------:R0:W1:Y:S02]  /*10770*/  SHFL.UP P6, R14, R13, R12, R11 ;  /* 0x0400000c0d0e7389 */ /* 0x00006400000c000b */
[----:B01----:R-:W-:Y:S01]  /*10780*/  ENDCOLLECTIVE ;  /* 0x000000000000791b */ /* 0x003fe20003800000 */
.L_x_570:
[----:B------:R-:W-:Y:S02]  /*10790*/  IMAD.MOV.U32 R12, RZ, RZ, 0x2 ;  /* 0x00000002ff0c7424 */ /* 0x000fe400078e00ff */
[----:B------:R-:W-:-:S05]  /*107a0*/  IMAD.MOV.U32 R3, RZ, RZ, R14 ;  /* 0x000000ffff037224 */ /* 0x000fca00078e000e */
[----:B------:R-:W-:-:S05]  /*107b0*/  SEL R5, R3, RZ, P1 ;  /* 0x000000ff03057207 */ /* 0x000fca0000800000 */
[----:B------:R-:W-:-:S04]  /*107c0*/  IMAD.IADD R3, R2, 0x1, R5 ;  /* 0x0000000102037824 */ /* 0x000fc800078e0205 */
[----:B------:R-:W-:-:S07]  /*107d0*/  IMAD.MOV.U32 R13, RZ, RZ, R3 ;  /* 0x000000ffff0d7224 */ /* 0x000fce00078e0003 */
[----:B------:R-:W-:Y:S05]  /*107e0*/  WARPSYNC.COLLECTIVE R15, `(.L_x_571) ;  /* 0x000000000f087348 */ /* 0x000fea0003c00000 */
[----:B------:R0:W1:Y:S02]  /*107f0*/  SHFL.UP P6, R14, R13, R12, R11 ;  /* 0x0400000c0d0e7389 */ /* 0x00006400000c000b */
[----:B01----:R-:W-:Y:S01]  /*10800*/  ENDCOLLECTIVE ;  /* 0x000000000000791b */ /* 0x003fe20003800000 */
.L_x_571:
        /* <DEDUP_REMOVED lines=8> */
.L_x_572:
        /* <DEDUP_REMOVED lines=8> */
.L_x_573:
        /* <DEDUP_REMOVED lines=8> */
.L_x_574:
[----:B------:R-:W-:Y:S02]  /*10990*/  IMAD.MOV.U32 R12, RZ, RZ, 0x1f ;  /* 0x0000001fff0c7424 */ /* 0x000fe400078e00ff */
[----:B------:R-:W-:Y:S02]  /*109a0*/  IMAD.MOV.U32 R11, RZ, RZ, 0x1f ;  /* 0x0000001fff0b7424 */ /* 0x000fe400078e00ff */
[----:B------:R-:W-:-:S05]  /*109b0*/  IMAD.MOV.U32 R5, RZ, RZ, R14 ;  /* 0x000000ffff057224 */ /* 0x000fca00078e000e */
[----:B------:R-:W-:-:S05]  /*109c0*/  SEL R5, R5, RZ, P5 ;  /* 0x000000ff05057207 */ /* 0x000fca0002800000 */
[----:B------:R-:W-:-:S04]  /*109d0*/  IMAD.IADD R3, R3, 0x1, R5 ;  /* 0x0000000103037824 */ /* 0x000fc800078e0205 */
[----:B------:R-:W-:-:S07]  /*109e0*/  IMAD.MOV.U32 R13, RZ, RZ, R3 ;  /* 0x000000ffff0d7224 */ /* 0x000fce00078e0003 */
[----:B------:R-:W-:Y:S05]  /*109f0*/  WARPSYNC.COLLECTIVE R15, `(.L_x_575) ;  /* 0x000000000f087348 */ /* 0x000fea0003c00000 */
[----:B------:R0:W1:Y:S02]  /*10a00*/  SHFL.IDX P6, R14, R13, R12, R11 ;  /* 0x0000000c0d0e7389 */ /* 0x00006400000c000b */
[----:B01----:R-:W-:Y:S01]  /*10a10*/  ENDCOLLECTIVE ;  /* 0x000000000000791b */ /* 0x003fe20003800000 */
.L_x_575:
[----:B------:R-:W-:Y:S01]  /*10a20*/  IMAD.MOV.U32 R6, RZ, RZ, R14 ;  /* 0x000000ffff067224 */ /* 0x000fe200078e000e */
[----:B------:R-:W-:Y:S06]  /*10a30*/  BRA `(.L_x_576) ;  /* 0xffffffdc00887947 */ /* 0x000fec000383ffff */
.L_x_515:
[----:B------:R-:W-:Y:S01]  /*10a40*/  BSSY B0, `(.L_x_577) ;  /* 0x0000008000007945 */ /* 0x000fe20003800000 */
[----:B-----5:R-:W-:Y:S02]  /*10a50*/  IMAD.MOV.U32 R13, RZ, RZ, R2 ;  /* 0x000000ffff0d7224 */ /* 0x020fe400078e0002 */
[----:B------:R-:W-:Y:S02]  /*10a60*/  IMAD.MOV.U32 R12, RZ, RZ, 0x1 ;  /* 0x00000001ff0c7424 */ /* 0x000fe400078e00ff */
[----:B------:R-:W-:Y:S02]  /*10a70*/  IMAD.MOV.U32 R11, RZ, RZ, RZ ;  /* 0x000000ffff0b7224 */ /* 0x000fe400078e00ff */
[----:B------:R-:W-:-:S07]  /*10a80*/  IMAD.MOV.U32 R15, RZ, RZ, -0x1 ;  /* 0xffffffffff0f7424 */ /* 0x000fce00078e00ff */
[----:B0-----:R-:W-:Y:S05]  /*10a90*/  WARPSYNC.COLLECTIVE R15, `(.L_x_578) ;  /* 0x000000000f087348 */ /* 0x001fea0003c00000 */
[----:B------:R1:W2:Y:S02]  /*10aa0*/  SHFL.UP P6, R14, R13, R12, R11 ;  /* 0x0400000c0d0e7389 */ /* 0x0002a400000c000b */
[----:B012---:R-:W-:Y:S01]  /*10ab0*/  ENDCOLLECTIVE ;  /* 0x000000000000791b */ /* 0x007fe20003800000 */
.L_x_578:
[----:B------:R-:W-:Y:S05]  /*10ac0*/  BSYNC B0 ;  /* 0x0000000000007941 */ /* 0x000fea0003800000 */
.L_x_577:
[----:B------:R-:W-:Y:S01]  /*10ad0*/  SEL R3, R14, RZ, P1 ;  /* 0x000000ff0e037207 */ /* 0x000fe20000800000 */
[----:B------:R-:W-:Y:S02]  /*10ae0*/  IMAD.MOV.U32 R12, RZ, RZ, 0x2 ;  /* 0x00000002ff0c7424 */ /* 0x000fe400078e00ff */
[----:B------:R-:W-:Y:S02]  /*10af0*/  IMAD.MOV.U32 R11, RZ, RZ, RZ ;  /* 0x000000ffff0b7224 */ /* 0x000fe400078e00ff */
[----:B------:R-:W-:Y:S02]  /*10b00*/  IMAD.IADD R3, R2, 0x1, R3 ;  /* 0x0000000102037824 */ /* 0x000fe400078e0203 */
[----:B------:R-:W-:Y:S02]  /*10b10*/  IMAD.MOV.U32 R15, RZ, RZ, -0x1 ;  /* 0xffffffffff0f7424 */ /* 0x000fe400078e00ff */
[----:B------:R-:W-:-:S07]  /*10b20*/  IMAD.MOV.U32 R13, RZ, RZ, R3 ;  /* 0x000000ffff0d7224 */ /* 0x000fce00078e0003 */
[----:B------:R-:W-:Y:S05]  /*10b30*/  WARPSYNC.COLLECTIVE R15, `(.L_x_579) ;  /* 0x000000000f087348 */ /* 0x000fea0003c00000 */
[----:B------:R0:W1:Y:S02]  /*10b40*/  SHFL.UP P6, R14, R13, R12, R11 ;  /* 0x0400000c0d0e7389 */ /* 0x00006400000c000b */
[----:B01----:R-:W-:Y:S01]  /*10b50*/  ENDCOLLECTIVE ;  /* 0x000000000000791b */ /* 0x003fe20003800000 */
.L_x_579:
        /* <DEDUP_REMOVED lines=8> */
.L_x_580:
        /* <DEDUP_REMOVED lines=8> */
.L_x_581:
        /* <DEDUP_REMOVED lines=8> */
.L_x_582:
        /* <DEDUP_REMOVED lines=9> */
.L_x_583:
[----:B------:R-:W-:Y:S01]  /*10d70*/  IMAD.MOV.U32 R6, RZ, RZ, R14 ;  /* 0x000000ffff067224 */ /* 0x000fe200078e000e */
[----:B------:R-:W-:Y:S06]  /*10d80*/  BRA `(.L_x_584) ;  /* 0xffffffdc00547947 */ /* 0x000fec000383ffff */
.L_x_517:
[----:B------:R-:W-:Y:S01]  /*10d90*/  BSSY B0, `(.L_x_585) ;  /* 0x0000006000007945 */ /* 0x000fe20003800000 */
[----:B------:R-:W-:Y:S01]  /*10da0*/  PLOP3.LUT P6, PT, P6, PT, PT, 0x8, 0x0 ;  /* 0x000000000000781c */ /* 0x000fe200037ce170 */
[----:B------:R-:W-:-:S12]  /*10db0*/  IMAD.MOV.U32 R15, RZ, RZ, -0x1 ;  /* 0xffffffffff0f7424 */ /* 0x000fd800078e00ff */
[----:B0----5:R-:W-:Y:S05]  /*10dc0*/  WARPSYNC.COLLECTIVE R15, `(.L_x_586) ;  /* 0x000000000f087348 */ /* 0x021fea0003c00000 */
[----:B------:R-:W-:Y:S01]  /*10dd0*/  VOTE.ANY R14, PT, P6 ;  /* 0x00000000000e7806 */ /* 0x000fe200030e0100 */
[----:B0----5:R-:W-:Y:S06]  /*10de0*/  ENDCOLLECTIVE ;  /* 0x000000000000791b */ /* 0x021fec0003800000 */
.L_x_586:
[----:B------:R-:W-:Y:S05]  /*10df0*/  BSYNC B0 ;  /* 0x0000000000007941 */ /* 0x000fea0003800000 */
.L_x_585:
[----:B------:R-:W-:Y:S02]  /*10e00*/  IMAD.MOV.U32 R5, RZ, RZ, R14 ;  /* 0x000000ffff057224 */ /* 0x000fe400078e000e */
[----:B------:R-:W-:Y:S02]  /*10e10*/  IMAD.MOV.U32 R13, RZ, RZ, R2 ;  /* 0x000000ffff0d7224 */ /* 0x000fe400078e0002 */
[----:B------:R-:W0:Y:S01]  /*10e20*/  POPC R4, R5 ;  /* 0x0000000500047309 */ /* 0x000e220000000000 */
[----:B------:R-:W-:Y:S02]  /*10e30*/  IMAD.MOV.U32 R11, RZ, RZ, 0x1f ;  /* 0x0000001fff0b7424 */ /* 0x000fe400078e00ff */
[----:B------:R-:W-:Y:S02]  /*10e40*/  IMAD.MOV.U32 R15, RZ, RZ, -0x1 ;  /* 0xffffffffff0f7424 */ /* 0x000fe400078e00ff */
[----:B0-----:R-:W-:-:S07]  /*10e50*/  IMAD.MOV.U32 R12, RZ, RZ, R4 ;  /* 0x000000ffff0c7224 */ /* 0x001fce00078e0004 */
[----:B------:R-:W-:Y:S05]  /*10e60*/  WARPSYNC.COLLECTIVE R15, `(.L_x_587) ;  /* 0x000000000f087348 */ /* 0x000fea0003c00000 */
[----:B------:R0:W1:Y:S02]  /*10e70*/  SHFL.IDX P6, R14, R13, R12, R11 ;  /* 0x0000000c0d0e7389 */ /* 0x00006400000c000b */
[----:B01----:R-:W-:Y:S01]  /*10e80*/  ENDCOLLECTIVE ;  /* 0x000000000000791b */ /* 0x003fe20003800000 */
.L_x_587:
[----:B------:R-:W-:Y:S01]  /*10e90*/  IMAD.MOV.U32 R17, RZ, RZ, R14 ;  /* 0x000000ffff117224 */ /* 0x000fe200078e000e */
[----:B------:R-:W-:Y:S06]  /*10ea0*/  BRA `(.L_x_588) ;  /* 0xffffffdc00447947 */ /* 0x000fec000383ffff */
.L_x_519:
[----:B------:R-:W-:Y:S01]  /*10eb0*/  BSSY B0, `(.L_x_589) ;  /* 0x0000007000007945 */ /* 0x000fe20003800000 */
[----:B------:R-:W-:Y:S02]  /*10ec0*/  IMAD.MOV.U32 R13, RZ, RZ, R3 ;  /* 0x000000ffff0d7224 */ /* 0x000fe400078e0003 */
[----:B------:R-:W-:Y:S02]  /*10ed0*/  IMAD.MOV.U32 R11, RZ, RZ, 0x1f ;  /* 0x0000001fff0b7424 */ /* 0x000fe400078e00ff */
[----:B------:R-:W-:-:S07]  /*10ee0*/  IMAD.MOV.U32 R15, RZ, RZ, -0x1 ;  /* 0xffffffffff0f7424 */ /* 0x000fce00078e00ff */
[----:B0-2--5:R-:W-:Y:S05]  /*10ef0*/  WARPSYNC.COLLECTIVE R15, `(.L_x_590) ;  /* 0x000000000f087348 */ /* 0x025fea0003c00000 */
[----:B------:R1:W3:Y:S02]  /*10f00*/  SHFL.IDX P6, R14, R13, R12, R11 ;  /* 0x0000000c0d0e7389 */ /* 0x0002e400000c000b */
[----:B0123-5:R-:W-:Y:S01]  /*10f10*/  ENDCOLLECTIVE ;  /* 0x000000000000791b */ /* 0x02ffe20003800000 */
.L_x_590:
[----:B------:R-:W-:Y:S05]  /*10f20*/  BSYNC B0 ;  /* 0x0000000000007941 */ /* 0x000fea0003800000 */
.L_x_589:
[----:B------:R-:W-:Y:S01]  /*10f30*/  IMAD.MOV.U32 R2, RZ, RZ, R14 ;  /* 0x000000ffff027224 */ /* 0x000fe200078e000e */
[----:B------:R-:W-:Y:S06]  /*10f40*/  BRA `(.L_x_518) ;  /* 0xffffffdc00387947 */ /* 0x000fec000383ffff */
.L_x_523:
[----:B0-----:R0:W2:Y:S02]  /*10f50*/  SYNCS.PHASECHK.TRANS64.TRYWAIT P0, [R0+URZ+0x34820], R3 ;  /* 0x03482003000075a7 */ /* 0x0010a4000800017f */
[----:B--2---:R-:W-:Y:S05]  /*10f60*/  @!P0 NANOSLEEP.SYNCS 0x989680 ;  /* 0x009896800000895d */ /* 0x004fea0003900000 */
[----:B------:R-:W2:Y:S02]  /*10f70*/  @!P0 SYNCS.PHASECHK.TRANS64 P0, [R0+URZ+0x34820], R3 ;  /* 0x03482003000085a7 */ /* 0x000ea4000800007f */
[----:B--2---:R-:W-:Y:S05]  /*10f80*/  @!P0 BRA `(.L_x_523) ;  /* 0xfffffffc00f08947 */ /* 0x004fea000383ffff */
[----:B------:R-:W-:Y:S05]  /*10f90*/  BRA `(.L_x_591) ;  /* 0xffffffe0002c7947 */ /* 0x000fea000383ffff */
.L_x_524:
        /* <DEDUP_REMOVED lines=8> */
[----:B01--45:R-:W-:Y:S05]  /*11020*/  WARPSYNC.COLLECTIVE R15, `(.L_x_593) ;  /* 0x000000000f087348 */ /* 0x033fea0003c00000 */
[----:B------:R2:W3:Y:S02]  /*11030*/  SHFL.IDX P6, R14, R13, R12, R11 ;  /* 0x0000000c0d0e7389 */ /* 0x0004e400000c000b */
[----:B012345:R-:W-:Y:S01]  /*11040*/  ENDCOLLECTIVE ;  /* 0x000000000000791b */ /* 0x03ffe20003800000 */
.L_x_593:
[----:B------:R-:W-:Y:S05]  /*11050*/  BSYNC B0 ;  /* 0x0000000000007941 */ /* 0x000fea0003800000 */
.L_x_592:
[----:B------:R-:W-:Y:S05]  /*11060*/  BRA `(.L_x_594) ;  /* 0xffffffe000147947 */ /* 0x000fea000383ffff */
.L_x_527:
[----:B------:R-:W-:Y:S01]  /*11070*/  BSSY B1, `(.L_x_595) ;  /* 0x0000006000017945 */ /* 0x000fe20003800000 */
[----:B------:R-:W-:-:S07]  /*11080*/  IMAD.MOV.U32 R15, RZ, RZ, -0x1 ;  /* 0xffffffffff0f7424 */ /* 0x000fce00078e00ff */
[----:B012-45:R-:W-:Y:S05]  /*11090*/  WARPSYNC.COLLECTIVE R15, `(.L_x_596) ;  /* 0x000000000f0c7348 */ /* 0x037fea0003c00000 */
[----:B------:R-:W-:Y:S02]  /*110a0*/  ELECT P6, UR62, PT ;  /* 0x00000000003e782f */ /* 0x000fe400038c0000 */
[----:B------:R-:W-:Y:S01]  /*110b0*/  MOV R14, UR62 ;  /* 0x0000003e000e7c02 */ /* 0x000fe20008000f00 */
[----:B012-45:R-:W-:Y:S10]  /*110c0*/  ENDCOLLECTIVE ;  /* 0x000000000000791b */ /* 0x037ff40003800000 */
.L_x_596:
[----:B------:R-:W-:Y:S05]  /*110d0*/  BSYNC B1 ;  /* 0x0000000000017941 */ /* 0x000fea0003800000 */
.L_x_595:
[----:B------:R-:W-:Y:S05]  /*110e0*/  BRA `(.L_x_597) ;  /* 0xffffffe0000c7947 */ /* 0x000fea000383ffff */
.L_x_529:
[----:B0-----:R0:W1:Y:S02]  /*110f0*/  SYNCS.PHASECHK.TRANS64.TRYWAIT P0, [R6+URZ], R5 ;  /* 0x00000005060075a7 */ /* 0x001064000800017f */
[----:B-1----:R-:W-:Y:S05]  /*11100*/  @!P0 NANOSLEEP.SYNCS 0x989680 ;  /* 0x009896800000895d */ /* 0x002fea0003900000 */
[----:B------:R-:W1:Y:S02]  /*11110*/  @!P0 SYNCS.PHASECHK.TRANS64 P0, [R6+URZ], R5 ;  /* 0x00000005060085a7 */ /* 0x000e64000800007f */
[----:B-1----:R-:W-:Y:S05]  /*11120*/  @!P0 BRA `(.L_x_529) ;  /* 0xfffffffc00f08947 */ /* 0x002fea000383ffff */
[----:B------:R-:W-:Y:S05]  /*11130*/  BRA `(.L_x_598) ;  /* 0xffffffe000507947 */ /* 0x000fea000383ffff */
.L_x_530:
[----:B-1----:R1:W2:Y:S02]  /*11140*/  SYNCS.PHASECHK.TRANS64.TRYWAIT P0, [R7+URZ], R2 ;  /* 0x00000002070075a7 */ /* 0x0022a4000800017f */
[----:B--2---:R-:W-:Y:S05]  /*11150*/  @!P0 NANOSLEEP.SYNCS 0x989680 ;  /* 0x009896800000895d */ /* 0x004fea0003900000 */
[----:B------:R-:W2:Y:S02]  /*11160*/  @!P0 SYNCS.PHASECHK.TRANS64 P0, [R7+URZ], R2 ;  /* 0x00000002070085a7 */ /* 0x000ea4000800007f */
[----:B--2---:R-:W-:Y:S05]  /*11170*/  @!P0 BRA `(.L_x_530) ;  /* 0xfffffffc00f08947 */ /* 0x004fea000383ffff */
[----:B------:R-:W-:Y:S05]  /*11180*/  BRA `(.L_x_599) ;  /* 0xffffffe000447947 */ /* 0x000fea000383ffff */
.L_x_532:
[----:B--2---:R2:W3:Y:S02]  /*11190*/  SYNCS.PHASECHK.TRANS64.TRYWAIT P0, [R4+URZ], R5 ;  /* 0x00000005040075a7 */ /* 0x0044e4000800017f */
[----:B---3--:R-:W-:Y:S05]  /*111a0*/  @!P0 NANOSLEEP.SYNCS 0x989680 ;  /* 0x009896800000895d */ /* 0x008fea0003900000 */
[----:B------:R-:W3:Y:S02]  /*111b0*/  @!P0 SYNCS.PHASECHK.TRANS64 P0, [R4+URZ], R5 ;  /* 0x00000005040085a7 */ /* 0x000ee4000800007f */
[----:B---3--:R-:W-:Y:S05]  /*111c0*/  @!P0 BRA `(.L_x_532) ;  /* 0xfffffffc00f08947 */ /* 0x008fea000383ffff */
[----:B------:R-:W-:Y:S05]  /*111d0*/  BRA `(.L_x_600) ;  /* 0xffffffe0004c7947 */ /* 0x000fea000383ffff */
.L_x_601:
        /* <DEDUP_REMOVED lines=10> */
.L_x_15108:


//--------------------- .text._ZN7cutlass13device_kernelIN5flash11enable_sm90INS1_16FlashAttnFwdSm90INS1_25CollectiveMainloopFwdSm90ILi2EN4cute5tupleIJNS5_1CILi1EEES8_S8_EEENS6_IJNS7_ILi128EEESA_NS7_ILi192EEEEEELi128ENS_6half_tEfNS_4arch4Sm90ELb0ELb0ELb0ELb1ELb0ELb1ELb0ELb1ELb1ELb1ELb0ELb0EEENS1_21CollectiveEpilogueFwdINS6_IJSA_SA_SA_EEES9_SD_SF_Li256ELb1ELb1ELb0ELb0EEENS1_36VarlenDynamicPersistentTileSchedulerILi128ELi128ELi256ELi128ELb0ELb1ELb1ELb0ELb1ELb1EEEEEEEEEvNT_6ParamsE --------------------------
	.section	.text._ZN7cutlass13device_kernelIN5flash11enable_sm90INS1_16FlashAttnFwdSm90INS1_25CollectiveMainloopFwdSm90ILi2EN4cute5tupleIJNS5_1CILi1EEES8_S8_EEENS6_IJNS7_ILi128EEESA_NS7_ILi192EEEEEELi128ENS_6half_tEfNS_4arch4Sm90ELb0ELb0ELb0ELb1ELb0ELb1ELb0ELb1ELb1ELb1ELb0ELb0EEENS1_21CollectiveEpilogueFwdINS6_IJSA_SA_SA_EEES9_SD_SF_Li256ELb1ELb1ELb0ELb0EEENS1_36VarlenDynamicPersistentTileSchedulerILi128ELi128ELi256ELi128ELb0ELb1ELb1ELb0ELb1ELb1EEEEEEEEEvNT_6ParamsE,"ax",@progbits
	.align	128
.text._ZN7cutlass13device_kernelIN5flash11enable_sm90INS1_16FlashAttnFwdSm90INS1_25CollectiveMainloopFwdSm90ILi2EN4cute5tupleIJNS5_1CILi1EEES8_S8_EEENS6_IJNS7_ILi128EEESA_NS7_ILi192EEEEEELi128ENS_6half_tEfNS_4arch4Sm90ELb0ELb0ELb0ELb1ELb0ELb1ELb0ELb1ELb1ELb1ELb0ELb0EEENS1_21CollectiveEpilogueFwdINS6_IJSA_SA_SA_EEES9_SD_SF_Li256ELb1ELb1ELb0ELb0EEENS1_36VarlenDynamicPersistentTileSchedulerILi128ELi128ELi256ELi128ELb0ELb1ELb1ELb0ELb1ELb1EEEEEEEEEvNT_6ParamsE:
        .type           _ZN7cutlass13device_kernelIN5flash11enable_sm90INS1_16FlashAttnFwdSm90INS1_25CollectiveMainloopFwdSm90ILi2EN4cute5tupleIJNS5_1CILi1EEES8_S8_EEENS6_IJNS7_ILi128EEESA_NS7_ILi192EEEEEELi128ENS_6half_tEfNS_4arch4Sm90ELb0ELb0ELb0ELb1ELb0ELb1ELb0ELb1ELb1ELb1ELb0ELb0EEENS1_21CollectiveEpilogueFwdINS6_IJSA_SA_SA_EEES9_SD_SF_Li256ELb1ELb1ELb0ELb0EEENS1_36VarlenDynamicPersistentTileSchedulerILi128ELi128ELi256ELi128ELb0ELb1ELb1ELb0ELb1ELb1EEEEEEEEEvNT_6ParamsE,@function
        .size           _ZN7cutlass13device_kernelIN5flash11enable_sm90INS1_16FlashAttnFwdSm90INS1_25CollectiveMainloopFwdSm90ILi2EN4cute5tupleIJNS5_1CILi1EEES8_S8_EEENS6_IJNS7_ILi128EEESA_NS7_ILi192EEEEEELi128ENS_6half_tEfNS_4arch4Sm90ELb0ELb0ELb0ELb1ELb0ELb1ELb0ELb1ELb1ELb1ELb0ELb0EEENS1_21CollectiveEpilogueFwdINS6_IJSA_SA_SA_EEES9_SD_SF_Li256ELb1ELb1ELb0ELb0EEENS1_36VarlenDynamicPersistentTileSchedulerILi128ELi128ELi256ELi128ELb0ELb1ELb1ELb0ELb1ELb1EEEEEEEEEvNT_6ParamsE,(.L_x_15109 - _ZN7cutlass13device_kernelIN5flash11enable_sm90INS1_16FlashAttnFwdSm90INS1_25CollectiveMainloopFwdSm90ILi2EN4cute5tupleIJNS5_1CILi1EEES8_S8_EEENS6_IJNS7_ILi128EEESA_NS7_ILi192EEEEEELi128ENS_6half_tEfNS_4arch4Sm90ELb0ELb0ELb0ELb1ELb0ELb1ELb0ELb1ELb1ELb1ELb0ELb0EEENS1_21CollectiveEpilogueFwdINS6_IJSA_SA_SA_EEES9_SD_SF_Li256ELb1ELb1ELb0ELb0EEENS1_36VarlenDynamicPersistentTileSchedulerILi128ELi128ELi256ELi128ELb0ELb1ELb1ELb0ELb1ELb1EEEEEEEEEvNT_6ParamsE)
        .other          _ZN7cutlass13device_kernelIN5flash11enable_sm90INS1_16FlashAttnFwdSm90INS1_25CollectiveMainloopFwdSm90ILi2EN4cute5tupleIJNS5_1CILi1EEES8_S8_EEENS6_IJNS7_ILi128EEESA_NS7_ILi192EEEEEELi128ENS_6half_tEfNS_4arch4Sm90ELb0ELb0ELb0ELb1ELb0ELb1ELb0ELb1ELb1ELb1ELb0ELb0EEENS1_21CollectiveEpilogueFwdINS6_IJSA_SA_SA_EEES9_SD_SF_Li256ELb1ELb1ELb0ELb0EEENS1_36VarlenDynamicPersistentTileSchedulerILi128ELi128ELi256ELi128ELb0ELb1ELb1ELb0ELb1ELb1EEEEEEEEEvNT_6ParamsE,@"STO_CUDA_ENTRY STV_DEFAULT"
_ZN7cutlass13device_kernelIN5flash11enable_sm90INS1_16FlashAttnFwdSm90INS1_25CollectiveMainloopFwdSm90ILi2EN4cute5tupleIJNS5_1CILi1EEES8_S8_EEENS6_IJNS7_ILi128EEESA_NS7_ILi192EEEEEELi128ENS_6half_tEfNS_4arch4Sm90ELb0ELb0ELb0ELb1ELb0ELb1ELb0ELb1ELb1ELb1ELb0ELb0EEENS1_21CollectiveEpilogueFwdINS6_IJSA_SA_SA_EEES9_SD_SF_Li256ELb1ELb1ELb0ELb0EEENS1_36VarlenDynamicPersistentTileSchedulerILi128ELi128ELi256ELi128ELb0ELb1ELb1ELb0ELb1ELb1EEEEEEEEEvNT_6ParamsE:
[----:B------:R-:W0:Y:S02]  /*0000*/  LDC R1, c[0x0][0x28] ;  /* 0x00000a00ff017b82 */ /* 0x000e240000000800 */
[----:B0-----:R-:W-:Y:S01]  /*0010*/  VIADD R1, R1, 0xffffff70 ;  /* 0xffffff7001017836 */ /* 0x001fe20000000000 */
[----:B------:R-:W0:Y:S01]  /*0020*/  S2R R0, SR_TID.X ;  /* 0x0000000000007919 */ /* 0x000e220000002100 */
[----:B------:R-:W-:Y:S01]  /*0030*/  ELECT P0, URZ, PT ;  /* 0x00000000003f782f */ /* 0x000fe20003800000 */
[----:B------:R-:W-:Y:S01]  /*0040*/  BSSY B0, `(.L_x_602) ;  /* 0x0000014000007945 */ /* 0x000fe20003800000 */
[--C-:B0-----:R-:W-:Y:S02]  /*0050*/  SHF.R.U32.HI R2, RZ, 0x5, R0.reuse ;  /* 0x00000005ff027819 */ /* 0x101fe40000011600 */
[----:B------:R-:W-:-:S03]  /*0060*/  SHF.R.U32.HI R4, RZ, 0x7, R0 ;  /* 0x00000007ff047819 */ /* 0x000fc60000011600 */
[----:B------:R-:W0:Y:S02]  /*0070*/  SHFL.IDX PT, R3, R2, RZ, 0x1f ;  /* 0x00001fff02037589 */ /* 0x000e2400000e0000 */
[----:B0-----:R-:W-:-:S13]  /*0080*/  ISETP.EQ.AND P0, PT, R3, RZ, P0 ;  /* 0x000000ff0300720c */ /* 0x001fda0000702270 */
[----:B------:R-:W-:Y:S05]  /*0090*/  @!P0 BRA `(.L_x_603) ;  /* 0x0000000000388947 */ /* 0x000fea0003800000 */
[----:B------:R-:W-:Y:S02]  /*00a0*/  ULDC.64 UR4, c[0x0][0x198] ;  /* 0x0000660000047ab9 */ /* 0x000fe40000000a00 */
[----:B------:R-:W-:Y:S02]  /*00b0*/  UIADD3 UR6, UP0, UR4, 0x370, URZ ;  /* 0x0000037004067890 */ /* 0x000fe4000ff1e03f */
[----:B------:R-:W-:Y:S02]  /*00c0*/  UIADD3 UR8, UP1, UR4, 0x470, URZ ;  /* 0x0000047004087890 */ /* 0x000fe4000ff3e03f */
[----:B------:R-:W-:Y:S02]  /*00d0*/  UIADD3 UR10, UP2, UR4, 0x570, URZ ;  /* 0x00000570040a7890 */ /* 0x000fe4000ff5e03f */
[----:B------:R-:W-:Y:S02]  /*00e0*/  UIADD3 UR4, UP3, UR4, 0x670, URZ ;  /* 0x0000067004047890 */ /* 0x000fe4000ff7e03f */
[----:B------:R-:W-:-:S02]  /*00f0*/  UIADD3.X UR7, URZ, UR5, URZ, UP0, !UPT ;  /* 0x000000053f077290 */ /* 0x000fc400087fe43f */
[----:B------:R-:W-:Y:S02]  /*0100*/  UIADD3.X UR9, URZ, UR5, URZ, UP1, !UPT ;  /* 0x000000053f097290 */ /* 0x000fe40008ffe43f */
[----:B------:R-:W-:Y:S02]  /*0110*/  UIADD3.X UR11, URZ, UR5, URZ, UP2, !UPT ;  /* 0x000000053f0b7290 */ /* 0x000fe400097fe43f */
[----:B------:R-:W-:-:S03]  /*0120*/  UIADD3.X UR5, URZ, UR5, URZ, UP3, !UPT ;  /* 0x000000053f057290 */ /* 0x000fc60009ffe43f */
[----:B------:R0:W-:Y:S02]  /*0130*/  UTMACCTL.PF [UR6] ;  /* 0x00000000060079b9 */ /* 0x0001e40008040000 */
[----:B------:R0:W-:Y:S02]  /*0140*/  UTMACCTL.PF [UR8] ;  /* 0x00000000080079b9 */ /* 0x0001e40008040000 */
[----:B------:R0:W-:Y:S02]  /*0150*/  UTMACCTL.PF [UR10] ;  /* 0x000000000a0079b9 */ /* 0x0001e40008040000 */
[----:B------:R0:W-:Y:S02]  /*0160*/  UTMACCTL.PF [UR4] ;  /* 0x00000000040079b9 */ /* 0x0001e40008040000 */
[----:B0-----:R-:W-:Y:S01]  /*0170*/  NOP ;  /* 0x0000000000007918 */ /* 0x001fe20000000000 */
.L_x_603:
[----:B------:R-:W-:Y:S05]  /*0180*/  BSYNC B0 ;  /* 0x0000000000007941 */ /* 0x000fea0003800000 */
.L_x_602:
        /* <DEDUP_REMOVED lines=41> */
.L_x_604:
        /* <DEDUP_REMOVED lines=22> */
.L_x_605:
        /* <DEDUP_REMOVED lines=18> */
.L_x_606:
        /* <DEDUP_REMOVED lines=22> */
.L_x_607:
        /* <DEDUP_REMOVED lines=22> */
.L_x_608:
[----:B------:R-:W-:Y:S01]  /*0960*/  PLOP3.LUT P0, PT, PT, PT, UP0, 0x80, 0x0 ;  /* 0x000000000000781c */ /* 0x000fe20003f0f008 */
[----:B------:R-:W-:Y:S01]  /*0970*/  UMOV UR61, 0x1 ;  /* 0x00000001003d7882 */ /* 0x000fe20000000000 */
[----:B------:R-:W-:Y:S01]  /*0980*/  NOP ;  /* 0x0000000000007918 */ /* 0x000fe20000000000 */
[----:B------:R-:W-:Y:S01]  /*0990*/  USEL UR61, UR61, 0x2, !UP0 ;  /* 0x000000023d3d7887 */ /* 0x000fe2000c000000 */
[----:B------:R-:W-:Y:S01]  /*09a0*/  BSSY B9, `(.L_x_609) ;  /* 0x0001ed7000097945 */ /* 0x000fe20003800000 */
[----:B------:R-:W-:Y:S01]  /*09b0*/  ULDC.64 UR40, c[0x0][0x208] ;  /* 0x0000820000287ab9 */ /* 0x000fe20000000a00 */
[----:B012-4-:R-:W-:Y:S07]  /*09c0*/  BAR.SYNC.DEFER_BLOCKING 0x0 ;  /* 0x0000000000007b1d */ /* 0x017fee0000010000 */
[----:B------:R-:W-:Y:S05]  /*09d0*/  @!P0 BRA `(.L_x_610) ;  /* 0x0000017400588947 */ /* 0x000fea0003800000 */
.L_x_611:
[----:B------:R-:W-:-:S08]  /*09e0*/  NOP ;  /* 0x0000000000007918 */ /* 0x000fd00000000000 */
[----:B------:R-:W0:Y:S02]  /*09f0*/  USETMAXREG.TRY_ALLOC.CTAPOOL UP0, 0xf0 ;  /* 0x000000f0000079c8 */ /* 0x000e240008000600 */
[----:B0-----:R-:W-:-:S13]  /*0a00*/  PLOP3.LUT P0, PT, PT, PT, UP0, 0x80, 0x0 ;  /* 0x000000000000781c */ /* 0x001fda0003f0f008 */
[----:B------:R-:W-:Y:S05]  /*0a10*/  @!P0 BRA `(.L_x_611) ;  /* 0xfffffffc00f08947 */ /* 0x000fea000383ffff */
[----:B------:R-:W0:Y:S08]  /*0a20*/  S2UR UR5, SR_CgaCtaId ;  /* 0x00000000000579c3 */ /* 0x000e300000008800 */
[----:B------:R-:W-:Y:S06]  /*0a30*/  BAR.ARV 0x8, 0x180 ;  /* 0x0206000000007b1d */ /* 0x000fec0000002000 */
[----:B------:R-:W-:-:S02]  /*0a40*/  UMOV UR4, 0x400 ;  /* 0x0000040000047882 */ /* 0x000fc40000000000 */
[----:B------:R-:W-:Y:S01]  /*0a50*/  BAR.SYNC.DEFER_BLOCKING 0x5, 0x180 ;  /* 0x0146000000007b1d */ /* 0x000fe20000010000 */
[----:B0-----:R-:W-:-:S06]  /*0a60*/  ULEA UR4, UR5, UR4, 0x18 ;  /* 0x0000000405047291 */ /* 0x001fcc000f8ec03f */
[----:B------:R-:W-:Y:S01]  /*0a70*/  IMAD.U32 R2, RZ, RZ, UR4 ;  /* 0x00000004ff027e24 */ /* 0x000fe2000f8e00ff */
[----:B------:R-:W-:-:S04]  /*0a80*/  ULDC UR4, c[0x0][0xc3c] ;  /* 0x00030f0000047ab9 */ /* 0x000fc80000000800 */
[----:B------:R-:W0:Y:S01]  /*0a90*/  LDS.128 R124, [R2+0x348d0] ;  /* 0x0348d000027c7984 */ /* 0x000e220000000c00 */
[----:B------:R-:W-:Y:S06]  /*0aa0*/  BAR.ARV 0x4, 0x180 ;  /* 0x0106000000007b1d */ /* 0x000fec0000002000 */
[----:B0-----:R-:W-:-:S13]  /*0ab0*/  ISETP.GE.AND P0, PT, R127, UR4, PT ;  /* 0x000000047f007c0c */ /* 0x001fda000bf06270 */
[----:B------:R-:W-:Y:S05]  /*0ac0*/  @P0 BRA `(.L_x_612) ;  /* 0x000001ec00100947 */ /* 0x000fea0003800000 */
[----:B------:R-:W-:Y:S01]  /*0ad0*/  IADD3 R11, R0, -0x80, RZ ;  /* 0xffffff80000b7810 */ /* 0x000fe20007ffe0ff */
[----:B------:R-:W-:Y:S01]  /*0ae0*/  IMAD.MOV.U32 R204, RZ, RZ, RZ ;  /* 0x000000ffffcc7224 */ /* 0x000fe200078e00ff */
[----:B------:R-:W-:Y:S01]  /*0af0*/  MOV R14, 0xfffffffe ;  /* 0xfffffffe000e7802 */ /* 0x000fe20000000f00 */
[----:B------:R-:W-:Y:S01]  /*0b00*/  IMAD.MOV.U32 R184, RZ, RZ, RZ ;  /* 0x000000ffffb87224 */ /* 0x000fe200078e00ff */
[----:B------:R-:W-:Y:S01]  /*0b10*/  SHF.R.S32.HI R0, RZ, 0x1f, R11 ;  /* 0x0000001fff007819 */ /* 0x000fe2000001140b */
[----:B------:R-:W-:Y:S01]  /*0b20*/  IMAD.MOV.U32 R196, RZ, RZ, RZ ;  /* 0x000000ffffc47224 */ /* 0x000fe200078e00ff */
[----:B------:R-:W-:Y:S01]  /*0b30*/  R2UR UR60, R2 ;  /* 0x00000000023c72ca */ /* 0x000fe200000e0000 */
[----:B------:R-:W-:Y:S01]  /*0b40*/  ULOP3.LUT UR46, UR61, 0x1, URZ, 0xfc, !UPT ;  /* 0x000000013d2e7892 */ /* 0x000fe2000f8efc3f */
[CC--:B------:R-:W-:Y:S02]  /*0b50*/  LEA.HI R3, R0.reuse, R11.reuse, RZ, 0x4 ;  /* 0x0000000b00037211 */ /* 0x0c0fe400078f20ff */
[----:B------:R-:W-:-:S02]  /*0b60*/  LEA.HI R4, R0, R11, RZ, 0x7 ;  /* 0x0000000b00047211 */ /* 0x000fc400078f38ff */
[----:B------:R-:W-:Y:S02]  /*0b70*/  SHF.R.S32.HI R6, RZ, 0x4, R3 ;  /* 0x00000004ff067819 */ /* 0x000fe40000011403 */
[----:B------:R-:W-:Y:S02]  /*0b80*/  LOP3.LUT R214, R4, 0xffffff80, RZ, 0xc0, !PT ;  /* 0xffffff8004d67812 */ /* 0x000fe400078ec0ff */
[----:B------:R-:W-:Y:S02]  /*0b90*/  LEA.HI R5, R3, R6, RZ, 0x1 ;  /* 0x0000000603057211 */ /* 0x000fe400078f08ff */
[CC--:B------:R-:W-:Y:S01]  /*0ba0*/  LEA.HI R8, R0.reuse, R11.reuse, RZ, 0x2 ;  /* 0x0000000b00087211 */ /* 0x0c0fe200078f10ff */
[----:B------:R-:W-:Y:S01]  /*0bb0*/  IMAD.IADD R214, R11, 0x1, -R214 ;  /* 0x000000010bd67824 */ /* 0x000fe200078e0ad6 */
[----:B------:R-:W-:Y:S01]  /*0bc0*/  LOP3.LUT R5, R5, 0x1ffffffe, RZ, 0xc0, !PT ;  /* 0x1ffffffe05057812 */ /* 0x000fe200078ec0ff */
[----:B------:R-:W-:Y:S01]  /*0bd0*/  UIADD3 UR60, UR60, 0x10400, URZ ;  /* 0x000104003c3c7890 */ /* 0x000fe2000fffe03f */
[----:B------:R-:W-:-:S02]  /*0be0*/  LEA.HI R192, R0, R11, RZ, 0x5 ;  /* 0x0000000b00c07211 */ /* 0x000fc400078f28ff */
[----:B------:R-:W-:Y:S01]  /*0bf0*/  LOP3.LUT R3, R3, 0x3fffff0, RZ, 0xc0, !PT ;  /* 0x03fffff003037812 */ /* 0x000fe200078ec0ff */
[----:B------:R-:W-:Y:S01]  /*0c00*/  IMAD.IADD R5, R6, 0x1, -R5 ;  /* 0x0000000106057824 */ /* 0x000fe200078e0a05 */
[----:B------:R-:W-:Y:S02]  /*0c10*/  LOP3.LUT R209, R8, 0xfffffffc, RZ, 0xc0, !PT ;  /* 0xfffffffc08d17812 */ /* 0x000fe400078ec0ff */
[----:B------:R-:W-:Y:S01]  /*0c20*/  SHF.R.S32.HI R7, RZ, 0x1f, R214 ;  /* 0x0000001fff077819 */ /* 0x000fe200000114d6 */
[C---:B------:R-:W-:Y:S01]  /*0c30*/  IMAD.IADD R3, R11.reuse, 0x1, -R3 ;  /* 0x000000010b037824 */ /* 0x040fe200078e0a03 */
[----:B------:R-:W-:Y:S02]  /*0c40*/  SHF.R.S32.HI R192, RZ, 0x5, R192 ;  /* 0x00000005ffc07819 */ /* 0x000fe400000114c0 */
[----:B------:R-:W-:Y:S02]  /*0c50*/  IADD3 R209, R11, -R209, RZ ;  /* 0x800000d10bd17210 */ /* 0x000fe40007ffe0ff */
[----:B------:R-:W-:Y:S01]  /*0c60*/  LEA.HI R6, R7, R214, RZ, 0x2 ;  /* 0x000000d607067211 */ /* 0x000fe200078f10ff */
[----:B------:R-:W-:Y:S01]  /*0c70*/  IMAD R12, R192, 0x10, R3 ;  /* 0x00000010c00c7824 */ /* 0x000fe200078e0203 */
[----:B------:R-:W-:Y:S01]  /*0c80*/  SHF.R.S32.HI R17, RZ, 0x2, R8 ;  /* 0x00000002ff117819 */ /* 0x000fe20000011408 */
[C---:B------:R-:W-:Y:S01]  /*0c90*/  IMAD.SHL.U32 R22, R209.reuse, 0x4, RZ ;  /* 0x00000004d1167824 */ /* 0x040fe200078e00ff */
[----:B------:R-:W-:Y:S01]  /*0ca0*/  LOP3.LUT R9, R6, 0x7ffffffc, RZ, 0xc0, !PT ;  /* 0x7ffffffc06097812 */ /* 0x000fe200078ec0ff */
[----:B------:R-:W-:Y:S01]  /*0cb0*/  IMAD R235, R12, 0x8, R5 ;  /* 0x000000080ceb7824 */ /* 0x000fe200078e0205 */
[--C-:B------:R-:W-:Y:S01]  /*0cc0*/  SHF.R.S32.HI R3, RZ, 0x2, R6.reuse ;  /* 0x00000002ff037819 */ /* 0x100fe20000011406 */
[C---:B------:R-:W-:Y:S01]  /*0cd0*/  VIADD R186, R22.reuse, 0x20 ;  /* 0x0000002016ba7836 */ /* 0x040fe20000000000 */
[----:B------:R-:W-:Y:S01]  /*0ce0*/  SHF.R.S32.HI R6, RZ, 0x1f, R6 ;  /* 0x0000001fff067819 */ /* 0x000fe20000011406 */
[----:B------:R-:W-:Y:S01]  /*0cf0*/  IMAD.SHL.U32 R18, R209, 0x8, RZ ;  /* 0x00000008d1127824 */ /* 0x000fe200078e00ff */
[----:B------:R-:W-:Y:S01]  /*0d00*/  SHF.R.S32.HI R8, RZ, 0x1f, R8 ;  /* 0x0000001fff087819 */ /* 0x000fe20000011408 */
[----:B------:R-:W-:Y:S01]  /*0d10*/  IMAD.IADD R10, R22, 0x1, R186 ;  /* 0x00000001160a7824 */ /* 0x000fe200078e02ba */
[----:B------:R-:W-:Y:S01]  /*0d20*/  LEA.HI R6, R6, R3, RZ, 0x3 ;  /* 0x0000000306067211 */ /* 0x000fe200078f18ff */
[----:B------:R-:W-:Y:S01]  /*0d30*/  VIADD R187, R22, 0x10 ;  /* 0x0000001016bb7836 */ /* 0x000fe20000000000 */
[----:B------:R-:W-:Y:S01]  /*0d40*/  IADD3 R9, R214, -R9, RZ ;  /* 0x80000009d6097210 */ /* 0x000fe20007ffe0ff */
[C---:B------:R-:W-:Y:S01]  /*0d50*/  VIADD R189, R22.reuse, 0x30 ;  /* 0x0000003016bd7836 */ /* 0x040fe20000000000 */
[----:B------:R-:W-:Y:S01]  /*0d60*/  IADD3 R188, R22, 0x40, RZ ;  /* 0x0000004016bc7810 */ /* 0x000fe20007ffe0ff */
[----:B------:R-:W-:Y:S01]  /*0d70*/  IMAD.SHL.U32 R218, R186, 0x2, RZ ;  /* 0x00000002bada7824 */ /* 0x000fe200078e00ff */
[----:B------:R-:W-:Y:S01]  /*0d80*/  LOP3.LUT R6, R6, 0xfffffff8, RZ, 0xc0, !PT ;  /* 0xfffffff806067812 */ /* 0x000fe200078ec0ff */
[----:B------:R-:W-:Y:S01]  /*0d90*/  IMAD R233, R9, R14, 0x80 ;  /* 0x0000008009e97424 */ /* 0x000fe200078e020e */
[----:B------:R-:W-:Y:S01]  /*0da0*/  LEA.HI R7, R7, R214, RZ, 0x5 ;  /* 0x000000d607077211 */ /* 0x000fe200078f28ff */
[----:B------:R-:W-:Y:S01]  /*0db0*/  IMAD.IADD R5, R22, 0x1, R188 ;  /* 0x0000000116057824 */ /* 0x000fe200078e02bc */
[----:B------:R-:W-:Y:S01]  /*0dc0*/  LEA.HI R8, R8, R17, RZ, 0x3 ;  /* 0x0000001108087211 */ /* 0x000fe200078f18ff */
[----:B------:R-:W-:Y:S01]  /*0dd0*/  IMAD.IADD R6, R3, 0x1, -R6 ;  /* 0x0000000103067824 */ /* 0x000fe200078e0a06 */
[----:B------:R-:W-:Y:S01]  /*0de0*/  SHF.R.S32.HI R9, RZ, 0x1f, R10 ;  /* 0x0000001fff097819 */ /* 0x000fe2000001140a */
[----:B------:R-:W-:Y:S01]  /*0df0*/  IMAD.SHL.U32 R220, R189, 0x2, RZ ;  /* 0x00000002bddc7824 */ /* 0x000fe200078e00ff */
[----:B------:R-:W-:Y:S01]  /*0e00*/  SHF.R.S32.HI R7, RZ, 0x5, R7 ;  /* 0x00000005ff077819 */ /* 0x000fe20000011407 */
[----:B------:R-:W-:Y:S01]  /*0e10*/  IMAD.SHL.U32 R235, R235, 0x8, RZ ;  /* 0x00000008ebeb7824 */ /* 0x000fe200078e00ff */
[----:B------:R-:W-:-:S02]  /*0e20*/  LOP3.LUT R8, R8, 0xfffffff8, RZ, 0xc0, !PT ;  /* 0xfffffff808087812 */ /* 0x000fc400078ec0ff */
[----:B------:R-:W-:Y:S01]  /*0e30*/  IADD3 R205, R17, 0x40, RZ ;  /* 0x0000004011cd7810 */ /* 0x000fe20007ffe0ff */
[----:B------:R-:W-:Y:S01]  /*0e40*/  IMAD R7, R7, 0x10, R6 ;  /* 0x0000001007077824 */ /* 0x000fe200078e0206 */
[-C--:B------:R-:W-:Y:S01]  /*0e50*/  LEA.HI R12, R9, R10.reuse, RZ, 0x3 ;  /* 0x0000000a090c7211 */ /* 0x080fe200078f18ff */
[----:B------:R-:W-:Y:S01]  /*0e60*/  IMAD.IADD R213, R17, 0x1, -R8 ;  /* 0x0000000111d57824 */ /* 0x000fe200078e0a08 */
[----:B------:R-:W-:Y:S02]  /*0e70*/  LEA.HI R9, R9, R10, RZ, 0x6 ;  /* 0x0000000a09097211 */ /* 0x000fe400078f30ff */
[----:B------:R-:W-:Y:S01]  /*0e80*/  SHF.R.S32.HI R10, RZ, 0x1f, R5 ;  /* 0x0000001fff0a7819 */ /* 0x000fe20000011405 */
[----:B------:R-:W-:Y:S01]  /*0e90*/  IMAD.SHL.U32 R191, R213, 0x40, RZ ;  /* 0x00000040d5bf7824 */ /* 0x000fe200078e00ff */
[----:B------:R-:W-:Y:S01]  /*0ea0*/  SHF.R.S32.HI R6, RZ, 0x1f, R205 ;  /* 0x0000001fff067819 */ /* 0x000fe200000114cd */
[----:B------:R-:W-:Y:S01]  /*0eb0*/  IMAD.SHL.U32 R9, R9, 0x80, RZ ;  /* 0x0000008009097824 */ /* 0x000fe200078e00ff */
[----:B------:R-:W-:-:S02]  /*0ec0*/  LEA.HI R212, R10, R5, RZ, 0x3 ;  /* 0x000000050ad47211 */ /* 0x000fc400078f18ff */
[----:B------:R-:W-:Y:S02]  /*0ed0*/  LEA.HI R6, R6, R205, RZ, 0x3 ;  /* 0x000000cd06067211 */ /* 0x000fe400078f18ff */
[----:B------:R-:W-:Y:S02]  /*0ee0*/  LEA.HI R5, R10, R5, RZ, 0x6 ;  /* 0x000000050a057211 */ /* 0x000fe400078f30ff */
[----:B------:R-:W-:Y:S02]  /*0ef0*/  SHF.L.U32 R185, R205, 0x6, RZ ;  /* 0x00000006cdb97819 */ /* 0x000fe400000006ff */
[----:B------:R-:W-:Y:S02]  /*0f00*/  SHF.L.U32 R6, R6, 0x6, RZ ;  /* 0x0000000606067819 */ /* 0x000fe400000006ff */
[----:B------:R-:W-:Y:S02]  /*0f10*/  LOP3.LUT R185, R185, 0x1c0, RZ, 0xc0, !PT ;  /* 0x000001c0b9b97812 */ /* 0x000fe400078ec0ff */
[----:B------:R-:W-:-:S02]  /*0f20*/  LOP3.LUT R191, R191, 0x1c0, RZ, 0xc0, !PT ;  /* 0x000001c0bfbf7812 */ /* 0x000fc400078ec0ff */
[----:B------:R-:W-:Y:S02]  /*0f30*/  SHF.L.U32 R5, R5, 0x7, RZ ;  /* 0x0000000705057819 */ /* 0x000fe400000006ff */
[----:B------:R-:W-:Y:S02]  /*0f40*/  SHF.R.S32.HI R231, RZ, 0x7, R4 ;  /* 0x00000007ffe77819 */ /* 0x000fe40000011404 */
[----:B------:R-:W-:Y:S02]  /*0f50*/  LOP3.LUT R195, R6, 0xfffffe00, RZ, 0xc0, !PT ;  /* 0xfffffe0006c37812 */ /* 0x000fe400078ec0ff */
[----:B------:R-:W-:Y:S02]  /*0f60*/  SHF.R.U32.HI R230, RZ, 0x3, R185 ;  /* 0x00000003ffe67819 */ /* 0x000fe400000116b9 */
[----:B------:R-:W-:Y:S02]  /*0f70*/  SHF.R.U32.HI R193, RZ, 0x3, R191 ;  /* 0x00000003ffc17819 */ /* 0x000fe400000116bf */
[----:B------:R-:W-:-:S02]  /*0f80*/  LOP3.LUT R3, R185, 0x38, R12, 0xf8, !PT ;  /* 0x00000038b9037812 */ /* 0x000fc400078ef80c */
[----:B------:R-:W-:Y:S02]  /*0f90*/  LOP3.LUT R6, R191, 0x38, R212, 0xf8, !PT ;  /* 0x00000038bf067812 */ /* 0x000fe400078ef8d4 */
[----:B------:R-:W-:Y:S02]  /*0fa0*/  LOP3.LUT R5, R5, 0xffffe000, RZ, 0xc0, !PT ;  /* 0xffffe00005057812 */ /* 0x000fe400078ec0ff */
[----:B------:R-:W-:Y:S02]  /*0fb0*/  LEA.HI R4, R4, R231, RZ, 0x1 ;  /* 0x000000e704047211 */ /* 0x000fe400078f08ff */
[----:B------:R-:W-:Y:S01]  /*0fc0*/  LOP3.LUT R8, R3, R230, RZ, 0x3c, !PT ;  /* 0x000000e603087212 */ /* 0x000fe200078e3cff */
[----:B------:R-:W-:Y:S01]  /*0fd0*/  IMAD R3, R192, 0x200, R5 ;  /* 0x00000200c0037824 */ /* 0x000fe200078e0205 */
[----:B------:R-:W-:Y:S02]  /*0fe0*/  LOP3.LUT R6, R6, R193, RZ, 0x3c, !PT ;  /* 0x000000c106067212 */ /* 0x000fe400078e3cff */
[----:B------:R-:W-:-:S02]  /*0ff0*/  LEA.HI R0, R0, R11, RZ, 0x3 ;  /* 0x0000000b00007211 */ /* 0x000fc400078f18ff */
[----:B------:R-:W-:Y:S01]  /*1000*/  LOP3.LUT R4, R4, 0x3fffffe, RZ, 0xc0, !PT ;  /* 0x03fffffe04047812 */ /* 0x000fe200078ec0ff */
[----:B------:R-:W-:Y:S01]  /*1010*/  IMAD.IADD R6, R3, 0x1, R6 ;  /* 0x0000000103067824 */ /* 0x000fe200078e0206 */
[----:B------:R-:W-:Y:S02]  /*1020*/  LOP3.LUT R199, R0, 0xfffffff8, RZ, 0xc0, !PT ;  /* 0xfffffff800c77812 */ /* 0x000fe400078ec0ff */
[----:B------:R-:W-:Y:S01]  /*1030*/  LEA.HI R3, R209, R209, RZ, 0x1 ;  /* 0x000000d1d1037211 */ /* 0x000fe200078f08ff */
[----:B------:R-:W-:Y:S01]  /*1040*/  IMAD.IADD R4, R231, 0x1, -R4 ;  /* 0x00000001e7047824 */ /* 0x000fe200078e0a04 */
[----:B------:R-:W-:Y:S01]  /*1050*/  SHF.R.S32.HI R207, RZ, 0x3, R0 ;  /* 0x00000003ffcf7819 */ /* 0x000fe20000011400 */
[----:B------:R-:W-:Y:S01]  /*1060*/  IMAD.IADD R199, R11, 0x1, -R199 ;  /* 0x000000010bc77824 */ /* 0x000fe200078e0ac7 */
[----:B------:R-:W-:Y:S01]  /*1070*/  LOP3.LUT R9, R9, 0xffffe000, RZ, 0xc0, !PT ;  /* 0xffffe00009097812 */ /* 0x000fe200078ec0ff */
[----:B------:R-:W-:Y:S01]  /*1080*/  IMAD R232, R4, 0x40, R7 ;  /* 0x0000004004e87824 */ /* 0x000fe200078e0207 */
[----:B------:R-:W-:-:S02]  /*1090*/  LOP3.LUT R0, R3, 0x1ffffffe, RZ, 0xc0, !PT ;  /* 0x1ffffffe03007812 */ /* 0x000fc400078ec0ff */
[----:B------:R-:W-:Y:S02]  /*10a0*/  LOP3.LUT R4, R191, 0x38, R12, 0xf8, !PT ;  /* 0x00000038bf047812 */ /* 0x000fe400078ef80c */
[----:B------:R-:W-:Y:S01]  /*10b0*/  LOP3.LUT R7, R185, 0x38, R212, 0xf8, !PT ;  /* 0x00000038b9077812 */ /* 0x000fe200078ef8d4 */
[----:B------:R-:W-:Y:S01]  /*10c0*/  IMAD.IADD R3, R209, 0x1, -R0 ;  /* 0x00000001d1037824 */ /* 0x000fe200078e0a00 */
[----:B------:R-:W-:Y:S01]  /*10d0*/  IADD3 R8, R8, R9, R195 ;  /* 0x0000000908087210 */ /* 0x000fe20007ffe0c3 */
[----:B------:R-:W-:Y:S01]  /*10e0*/  IMAD R9, R192, 0x200, R9 ;  /* 0x00000200c0097824 */ /* 0x000fe200078e0209 */
[----:B------:R-:W-:Y:S02]  /*10f0*/  SHF.L.U32 R197, R199, 0x3, RZ ;  /* 0x00000003c7c57819 */ /* 0x000fe400000006ff */
[----:B------:R-:W-:Y:S02]  /*1100*/  LOP3.LUT R4, R4, R193, RZ, 0x3c, !PT ;  /* 0x000000c104047212 */ /* 0x000fe400078e3cff */
[----:B------:R-:W-:Y:S01]  /*1110*/  LOP3.LUT R10, R7, R230, RZ, 0x3c, !PT ;  /* 0x000000e6070a7212 */ /* 0x000fe200078e3cff */
[----:B------:R-:W-:Y:S01]  /*1120*/  VIADD R198, R197, 0x40 ;  /* 0x00000040c5c67836 */ /* 0x000fe20000000000 */
[----:B------:R-:W-:-:S02]  /*1130*/  IADD3 R190, R22, 0x50, RZ ;  /* 0x0000005016be7810 */ /* 0x000fc40007ffe0ff */
[----:B------:R-:W-:Y:S02]  /*1140*/  LOP3.LUT R0, R185, 0x38, R18, 0xf8, !PT ;  /* 0x00000038b9007812 */ /* 0x000fe400078ef812 */
[----:B------:R-:W-:Y:S01]  /*1150*/  IADD3 R10, R10, R5, R195 ;  /* 0x000000050a0a7210 */ /* 0x000fe20007ffe0c3 */
[----:B------:R-:W-:Y:S01]  /*1160*/  IMAD.SHL.U32 R224, R190, 0x2, RZ ;  /* 0x00000002bee07824 */ /* 0x000fe200078e00ff */
[----:B------:R-:W-:Y:S02]  /*1170*/  IADD3 R4, R9, R4, RZ ;  /* 0x0000000409047210 */ /* 0x000fe40007ffe0ff */
[----:B------:R-:W-:Y:S02]  /*1180*/  SHF.R.S32.HI R14, RZ, 0x1f, R187 ;  /* 0x0000001fff0e7819 */ /* 0x000fe400000114bb */
[----:B------:R-:W-:Y:S02]  /*1190*/  SHF.R.S32.HI R217, RZ, 0x1f, R186 ;  /* 0x0000001fffd97819 */ /* 0x000fe400000114ba */
[----:B------:R-:W-:-:S02]  /*11a0*/  SHF.R.S32.HI R20, RZ, 0x1f, R189 ;  /* 0x0000001fff147819 */ /* 0x000fc400000114bd */
[----:B------:R-:W-:Y:S02]  /*11b0*/  SHF.R.S32.HI R221, RZ, 0x1f, R188 ;  /* 0x0000001fffdd7819 */ /* 0x000fe400000114bc */
[----:B------:R-:W-:Y:S02]  /*11c0*/  SHF.R.S32.HI R223, RZ, 0x1f, R190 ;  /* 0x0000001fffdf7819 */ /* 0x000fe400000114be */
[----:B------:R-:W-:Y:S02]  /*11d0*/  LOP3.LUT R0, R195, R0, R230, 0xf6, !PT ;  /* 0x00000000c3007212 */ /* 0x000fe400078ef6e6 */
[----:B------:R-:W-:Y:S02]  /*11e0*/  MOV R16, RZ ;  /* 0x000000ff00107202 */ /* 0x000fe40000000f00 */
[----:B------:R-:W-:Y:S02]  /*11f0*/  MOV R194, RZ ;  /* 0x000000ff00c27202 */ /* 0x000fe40000000f00 */
[----:B------:R-:W-:-:S02]  /*1200*/  SHF.R.S32.HI R237, RZ, 0x1f, R197 ;  /* 0x0000001fffed7819 */ /* 0x000fc400000114c5 */
[----:B------:R-:W-:Y:S02]  /*1210*/  SHF.R.S32.HI R236, RZ, 0x1f, R198 ;  /* 0x0000001fffec7819 */ /* 0x000fe400000114c6 */
[C---:B------:R-:W-:Y:S02]  /*1220*/  SHF.L.U32 R216, R187.reuse, 0x1, RZ ;  /* 0x00000001bbd87819 */ /* 0x040fe400000006ff */
[----:B------:R-:W-:Y:S02]  /*1230*/  SHF.L.U32 R222, R188, 0x1, RZ ;  /* 0x00000001bcde7819 */ /* 0x000fe400000006ff */
[----:B------:R-:W-:Y:S02]  /*1240*/  SHF.L.U64.HI R215, R187, 0x1, R14 ;  /* 0x00000001bbd77819 */ /* 0x000fe4000001020e */
[----:B------:R-:W-:Y:S02]  /*1250*/  SHF.L.U64.HI R217, R186, 0x1, R217 ;  /* 0x00000001bad97819 */ /* 0x000fe400000102d9 */
[----:B------:R-:W-:-:S02]  /*1260*/  SHF.L.U64.HI R219, R189, 0x1, R20 ;  /* 0x00000001bddb7819 */ /* 0x000fc40000010214 */
[----:B------:R-:W-:Y:S02]  /*1270*/  SHF.L.U64.HI R221, R188, 0x1, R221 ;  /* 0x00000001bcdd7819 */ /* 0x000fe400000102dd */
[----:B------:R-:W-:Y:S02]  /*1280*/  SHF.L.U64.HI R223, R190, 0x1, R223 ;  /* 0x00000001bedf7819 */ /* 0x000fe400000102df */
[----:B------:R-:W-:Y:S02]  /*1290*/  SHF.R.S32.HI R211, RZ, 0x3, R12 ;  /* 0x00000003ffd37819 */ /* 0x000fe4000001140c */
[----:B------:R-:W-:Y:S02]  /*12a0*/  SHF.R.S32.HI R212, RZ, 0x3, R212 ;  /* 0x00000003ffd47819 */ /* 0x000fe400000114d4 */
[----:B------:R-:W-:Y:S02]  /*12b0*/  LEA R228, R0, UR60, 0x1 ;  /* 0x0000003c00e47c11 */ /* 0x000fe4000f8e08ff */
[----:B------:R-:W-:-:S02]  /*12c0*/  LEA R226, R8, UR60, 0x1 ;  /* 0x0000003c08e27c11 */ /* 0x000fc4000f8e08ff */
[----:B------:R-:W-:Y:S02]  /*12d0*/  LEA R225, R10, UR60, 0x1 ;  /* 0x0000003c0ae17c11 */ /* 0x000fe4000f8e08ff */
[----:B------:R-:W-:Y:S02]  /*12e0*/  LEA R234, R3, R232, 0x3 ;  /* 0x000000e803ea7211 */ /* 0x000fe400078e18ff */
[----:B------:R-:W-:Y:S02]  /*12f0*/  LEA R229, R4, UR60, 0x1 ;  /* 0x0000003c04e57c11 */ /* 0x000fe4000f8e08ff */
[----:B------:R-:W-:-:S07]  /*1300*/  LEA R227, R6, UR60, 0x1 ;  /* 0x0000003c06e37c11 */ /* 0x000fce000f8e08ff */
.L_x_817:
[----:B0--34-:R-:W0:Y:S01]  /*1310*/  LDC.64 R4, c[0x0][0xc88] ;  /* 0x00032200ff047b82 */ /* 0x019e220000000a00 */
[----:B------:R-:W-:Y:S01]  /*1320*/  ULDC.64 UR4, c[0x0][0xa28] ;  /* 0x00028a0000047ab9 */ /* 0x000fe20000000a00 */
[----:B------:R-:W-:Y:S01]  /*1330*/  ULDC.64 UR8, c[0x0][0xa18] ;  /* 0x0002860000087ab9 */ /* 0x000fe20000000a00 */
[----:B------:R-:W-:Y:S01]  /*1340*/  ULDC.64 UR6, c[0x0][0xa08] ;  /* 0x0002820000067ab9 */ /* 0x000fe20000000a00 */
[----:B0-----:R-:W-:-:S05]  /*1350*/  IMAD.WIDE R4, R127, 0x4, R4 ;  /* 0x000000047f047825 */ /* 0x001fca00078e0204 */
[----:B--2---:R-:W2:Y:S01]  /*1360*/  LDG.E R203, desc[UR40][R4.64] ;  /* 0x0000002804cb7981 */ /* 0x004ea2000c1e1900 */
[----:B------:R-:W-:Y:S01]  /*1370*/  ISETP.NE.U32.AND P2, PT, RZ, UR4, PT ;  /* 0x00000004ff007c0c */ /* 0x000fe2000bf45070 */
[----:B------:R-:W-:Y:S01]  /*1380*/  IMAD.MOV.U32 R3, RZ, RZ, RZ ;  /* 0x000000ffff037224 */ /* 0x000fe200078e00ff */
[----:B------:R-:W-:Y:S02]  /*1390*/  ISETP.NE.U32.AND P1, PT, RZ, UR8, PT ;  /* 0x00000008ff007c0c */ /* 0x000fe4000bf25070 */
[----:B------:R-:W-:Y:S02]  /*13a0*/  ISETP.NE.AND.EX P2, PT, RZ, UR5, PT, P2 ;  /* 0x00000005ff007c0c */ /* 0x000fe4000bf45320 */
[----:B------:R-:W-:Y:S02]  /*13b0*/  ISETP.NE.AND.EX P1, PT, RZ, UR9, PT, P1 ;  /* 0x00000009ff007c0c */ /* 0x000fe4000bf25310 */
[----:B------:R-:W-:Y:S02]  /*13c0*/  ISETP.NE.U32.AND P0, PT, RZ, UR6, PT ;  /* 0x00000006ff007c0c */ /* 0x000fe4000bf05070 */
[----:B------:R-:W-:-:S02]  /*13d0*/  MOV R29, RZ ;  /* 0x000000ff001d7202 */ /* 0x000fc40000000f00 */
[----:B------:R-:W-:Y:S02]  /*13e0*/  ISETP.NE.AND.EX P0, PT, RZ, UR7, PT, P0 ;  /* 0x00000007ff007c0c */ /* 0x000fe4000bf05300 */
[----:B--2---:R-:W-:Y:S01]  /*13f0*/  SHF.R.S32.HI R208, RZ, 0x1f, R203 ;  /* 0x0000001fffd07819 */ /* 0x004fe200000114cb */
[C---:B------:R-:W-:Y:S02]  /*1400*/  IMAD.SHL.U32 R201, R203.reuse, 0x4, RZ ;  /* 0x00000004cbc97824 */ /* 0x040fe400078e00ff */
[C---:B------:R-:W-:Y:S02]  /*1410*/  @P2 LEA R4, P3, R203.reuse, UR4, 0x2 ;  /* 0x00000004cb042c11 */ /* 0x040fe4000f8610ff */
[C-C-:B------:R-:W-:Y:S02]  /*1420*/  SHF.L.U64.HI R202, R203.reuse, 0x2, R208.reuse ;  /* 0x00000002cbca7819 */ /* 0x140fe400000102d0 */
[----:B------:R-:W-:Y:S01]  /*1430*/  @P2 LEA.HI.X R5, R203, UR5, R208, 0x2, P3 ;  /* 0x00000005cb052c11 */ /* 0x000fe200098f14d0 */
[----:B------:R-:W-:Y:S01]  /*1440*/  ULDC UR4, c[0x0][0x288] ;  /* 0x0000a20000047ab9 */ /* 0x000fe20000000800 */
[----:B------:R-:W-:-:S03]  /*1450*/  IADD3 R8, P4, R201, UR6, RZ ;  /* 0x00000006c9087c10 */ /* 0x000fc6000ff9e0ff */
[----:B------:R0:W5:Y:S01]  /*1460*/  @P2 LDG.E R3, desc[UR40][R4.64] ;  /* 0x0000002804032981 */ /* 0x000162000c1e1900 */
[----:B------:R-:W-:Y:S01]  /*1470*/  @P1 IADD3 R6, P2, R201, UR8, RZ ;  /* 0x00000008c9061c10 */ /* 0x000fe2000ff5e0ff */
[----:B------:R-:W-:Y:S01]  /*1480*/  IMAD.U32 R149, RZ, RZ, UR4 ;  /* 0x00000004ff957e24 */ /* 0x000fe2000f8e00ff */
[C---:B------:R-:W-:Y:S01]  /*1490*/  IADD3.X R9, R202.reuse, UR7, RZ, P4, !PT ;  /* 0x00000007ca097c10 */ /* 0x040fe2000a7fe4ff */
[----:B------:R-:W-:Y:S01]  /*14a0*/  ULDC.64 UR4, c[0x0][0x418] ;  /* 0x0001060000047ab9 */ /* 0x000fe20000000a00 */
[----:B------:R-:W-:-:S03]  /*14b0*/  @P1 IADD3.X R7, R202, UR9, RZ, P2, !PT ;  /* 0x00000009ca071c10 */ /* 0x000fc600097fe4ff */
[----:B------:R0:W5:Y:S01]  /*14c0*/  @P0 LDG.E R29, desc[UR40][R8.64] ;  /* 0x00000028081d0981 */ /* 0x000162000c1e1900 */
[----:B------:R-:W-:Y:S01]  /*14d0*/  UISETP.NE.U32.AND UP0, UPT, UR4, URZ, UPT ;  /* 0x0000003f0400728c */ /* 0x000fe2000bf05070 */
[----:B------:R-:W-:Y:S02]  /*14e0*/  ULDC.64 UR8, c[0x0][0xa20] ;  /* 0x0002880000087ab9 */ /* 0x000fe40000000a00 */
[----:B------:R0:W5:Y:S01]  /*14f0*/  @P1 LDG.E R149, desc[UR40][R6.64] ;  /* 0x0000002806951981 */ /* 0x000162000c1e1900 */
[----:B------:R-:W-:Y:S01]  /*1500*/  UISETP.NE.AND.EX UP0, UPT, UR5, URZ, UPT, UP0 ;  /* 0x0000003f0500728c */ /* 0x000fe2000bf05300 */
[----:B------:R-:W-:Y:S01]  /*1510*/  ULDC UR4, c[0x0][0x424] ;  /* 0x0001090000047ab9 */ /* 0x000fe20000000800 */
[----:B------:R-:W-:Y:S02]  /*1520*/  ISETP.NE.U32.AND P2, PT, RZ, UR8, PT ;  /* 0x00000008ff007c0c */ /* 0x000fe4000bf45070 */
[----:B------:R-:W-:Y:S01]  /*1530*/  USEL UR4, UR4, 0x1, UP0 ;  /* 0x0000000104047887 */ /* 0x000fe20008000000 */
[----:B------:R-:W-:Y:S01]  /*1540*/  ULDC UR5, c[0x0][0x2f0] ;  /* 0x0000bc0000057ab9 */ /* 0x000fe20000000800 */
[----:B------:R-:W-:-:S02]  /*1550*/  ISETP.NE.AND.EX P2, PT, RZ, UR9, PT, P2 ;  /* 0x00000009ff007c0c */ /* 0x000fc4000bf45320 */
[----:B------:R-:W-:-:S03]  /*1560*/  UIMAD UR4, UR4, UR5, URZ ;  /* 0x00000005040472a4 */ /* 0x000fc6000f8e023f */
[----:B------:R-:W-:Y:S01]  /*1570*/  ULDC UR5, c[0x0][0x348] ;  /* 0x0000d20000057ab9 */ /* 0x000fe20000000800 */
[----:B------:R-:W-:Y:S01]  /*1580*/  IMAD.MOV.U32 R206, RZ, RZ, R125 ;  /* 0x000000ffffce7224 */ /* 0x000fe200078e007d */
[----:B------:R-:W-:Y:S01]  /*1590*/  MOV R200, R126 ;  /* 0x0000007e00c87202 */ /* 0x000fe20000000f00 */
[----:B------:R-:W-:Y:S01]  /*15a0*/  IMAD.MOV.U32 R27, RZ, RZ, R203 ;  /* 0x000000ffff1b7224 */ /* 0x000fe200078e00cb */
[----:B0-----:R-:W-:Y:S06]  /*15b0*/  @P1 BRA `(.L_x_613) ;  /* 0x0000000000241947 */ /* 0x001fec0003800000 */
[----:B------:R-:W-:Y:S02]  /*15c0*/  ULDC.64 UR6, c[0x0][0xa00] ;  /* 0x0002800000067ab9 */ /* 0x000fe40000000a00 */
[----:B------:R-:W-:-:S04]  /*15d0*/  ISETP.NE.U32.AND P1, PT, RZ, UR6, PT ;  /* 0x00000006ff007c0c */ /* 0x000fc8000bf25070 */
[----:B------:R-:W-:-:S13]  /*15e0*/  ISETP.NE.AND.EX P1, PT, RZ, UR7, PT, P1 ;  /* 0x00000007ff007c0c */ /* 0x000fda000bf25310 */
[----:B------:R-:W-:Y:S05]  /*15f0*/  @!P1 BRA `(.L_x_613) ;  /* 0x0000000000149947 */ /* 0x000fea0003800000 */
[----:B------:R-:W0:Y:S02]  /*1600*/  LDC.64 R4, c[0x0][0xa00] ;  /* 0x00028000ff047b82 */ /* 0x000e240000000a00 */
[----:B0-----:R-:W-:-:S05]  /*1610*/  IMAD.WIDE R4, R27, 0x4, R4 ;  /* 0x000000041b047825 */ /* 0x001fca00078e0204 */
[----:B-----5:R-:W2:Y:S04]  /*1620*/  LDG.E R149, desc[UR40][R4.64] ;  /* 0x0000002804957981 */ /* 0x020ea8000c1e1900 */
[----:B------:R-:W2:Y:S02]  /*1630*/  LDG.E R0, desc[UR40][R4.64+0x4] ;  /* 0x0000042804007981 */ /* 0x000ea4000c1e1900 */
[----:B--2---:R-:W-:-:S07]  /*1640*/  IMAD.IADD R149, R0, 0x1, -R149 ;  /* 0x0000000100957824 */ /* 0x004fce00078e0a95 */
.L_x_613:
[----:B------:R-:W-:Y:S01]  /*1650*/  MOV R25, UR5 ;  /* 0x0000000500197c02 */ /* 0x000fe20008000f00 */
[----:B------:R-:W-:Y:S01]  /*1660*/  IMAD.U32 R26, RZ, RZ, UR4 ;  /* 0x00000004ff1a7e24 */ /* 0x000fe2000f8e00ff */
[----:B------:R-:W-:Y:S06]  /*1670*/  @!P2 BRA `(.L_x_614) ;  /* 0x000000000010a947 */ /* 0x000fec0003800000 */
[----:B------:R-:W-:-:S04]  /*1680*/  IADD3 R4, P0, R201, UR8, RZ ;  /* 0x00000008c9047c10 */ /* 0x000fc8000ff1e0ff */
[----:B------:R-:W-:-:S05]  /*1690*/  IADD3.X R5, R202, UR9, RZ, P0, !PT ;  /* 0x00000009ca057c10 */ /* 0x000fca00087fe4ff */
[----:B------:R0:W5:Y:S01]  /*16a0*/  LDG.E R26, desc[UR40][R4.64] ;  /* 0x00000028041a7981 */ /* 0x000162000c1e1900 */
[----:B------:R-:W-:Y:S05]  /*16b0*/  BRA `(.L_x_615) ;  /* 0x0000000000107947 */ /* 0x000fea0003800000 */
.L_x_614:
[----:B------:R-:W-:Y:S05]  /*16c0*/  @!P0 BRA `(.L_x_615) ;  /* 0x00000000000c8947 */ /* 0x000fea0003800000 */
[----:B------:R-:W2:Y:S04]  /*16d0*/  LDG.E R5, desc[UR40][R8.64] ;  /* 0x0000002808057981 */ /* 0x000ea8000c1e1900 */
[----:B------:R-:W2:Y:S02]  /*16e0*/  LDG.E R26, desc[UR40][R8.64+0x4] ;  /* 0x00000428081a7981 */ /* 0x000ea4000c1e1900 */
[----:B--2---:R-:W-:-:S07]  /*16f0*/  IMAD.IADD R26, R26, 0x1, -R5 ;  /* 0x000000011a1a7824 */ /* 0x004fce00078e0a05 */
.L_x_615:
[----:B------:R-:W-:Y:S02]  /*1700*/  ULDC.64 UR4, c[0x0][0xa10] ;  /* 0x0002840000047ab9 */ /* 0x000fe40000000a00 */
[----:B------:R-:W-:-:S04]  /*1710*/  ISETP.NE.U32.AND P0, PT, RZ, UR4, PT ;  /* 0x00000004ff007c0c */ /* 0x000fc8000bf05070 */
[----:B------:R-:W-:Y:S01]  /*1720*/  ISETP.NE.AND.EX P0, PT, RZ, UR5, PT, P0 ;  /* 0x00000005ff007c0c */ /* 0x000fe2000bf05300 */
[----:B------:R-:W-:-:S12]  /*1730*/  ULDC.64 UR4, c[0x0][0xa30] ;  /* 0x00028c0000047ab9 */ /* 0x000fd80000000a00 */
[----:B0-----:R-:W0:Y:S02]  /*1740*/  @P0 LDC.64 R4, c[0x0][0xa10] ;  /* 0x00028400ff040b82 */ /* 0x001e240000000a00 */
[----:B0-----:R-:W-:-:S05]  /*1750*/  @P0 IMAD.WIDE R4, R27, 0x4, R4 ;  /* 0x000000041b040825 */ /* 0x001fca00078e0204 */
[----:B------:R-:W2:Y:S04]  /*1760*/  @P0 LDG.E R0, desc[UR40][R4.64] ;  /* 0x0000002804000981 */ /* 0x000ea8000c1e1900 */
[----:B------:R-:W2:Y:S01]  /*1770*/  @P0 LDG.E R9, desc[UR40][R4.64+0x4] ;  /* 0x0000042804090981 */ /* 0x000ea2000c1e1900 */
[----:B------:R-:W-:Y:S02]  /*1780*/  ISETP.NE.U32.AND P1, PT, RZ, UR4, PT ;  /* 0x00000004ff007c0c */ /* 0x000fe4000bf25070 */
[----:B-----5:R-:W-:Y:S02]  /*1790*/  MOV R144, R26 ;  /* 0x0000001a00907202 */ /* 0x020fe40000000f00 */
[----:B------:R-:W-:-:S13]  /*17a0*/  ISETP.NE.AND.EX P1, PT, RZ, UR5, PT, P1 ;  /* 0x00000005ff007c0c */ /* 0x000fda000bf25310 */
[----:B------:R-:W-:-:S04]  /*17b0*/  @P1 IADD3 R6, P2, R201, UR4, RZ ;  /* 0x00000004c9061c10 */ /* 0x000fc8000ff5e0ff */
[----:B------:R-:W-:-:S05]  /*17c0*/  @P1 IADD3.X R7, R202, UR5, RZ, P2, !PT ;  /* 0x00000005ca071c10 */ /* 0x000fca00097fe4ff */
[----:B------:R0:W5:Y:S01]  /*17d0*/  @P1 LDG.E R144, desc[UR40][R6.64] ;  /* 0x0000002806901981 */ /* 0x000162000c1e1900 */
[----:B------:R-:W-:Y:S01]  /*17e0*/  IMAD.IADD R8, R26, 0x1, -R3 ;  /* 0x000000011a087824 */ /* 0x000fe200078e0a03 */
[----:B------:R-:W-:-:S03]  /*17f0*/  PLOP3.LUT P2, PT, PT, PT, PT, 0x80, 0x0 ;  /* 0x000000000000781c */ /* 0x000fc60003f4f070 */
[----:B------:R-:W-:-:S05]  /*1800*/  IMAD.MOV R123, RZ, RZ, -R8 ;  /* 0x000000ffff7b7224 */ /* 0x000fca00078e0a08 */
[----:B------:R-:W-:Y:S01]  /*1810*/  VIMNMX R123, RZ, R123, !PT ;  /* 0x0000007bff7b7248 */ /* 0x000fe20007fe0100 */
[----:B--2---:R-:W-:-:S05]  /*1820*/  @P0 IMAD.IADD R25, R9, 0x1, -R0 ;  /* 0x0000000109190824 */ /* 0x004fca00078e0a00 */
[----:B------:R-:W-:-:S05]  /*1830*/  IADD3 R150, R8, R25, RZ ;  /* 0x0000001908967210 */ /* 0x000fca0007ffe0ff */
[----:B------:R-:W-:-:S05]  /*1840*/  VIADD R0, R150, 0x7f ;  /* 0x0000007f96007836 */ /* 0x000fca0000000000 */
[----:B------:R-:W-:-:S04]  /*1850*/  SHF.R.S32.HI R3, RZ, 0x1f, R0 ;  /* 0x0000001fff037819 */ /* 0x000fc80000011400 */
[----:B------:R-:W-:-:S04]  /*1860*/  LEA.HI R3, R3, R0, RZ, 0x7 ;  /* 0x0000000003037211 */ /* 0x000fc800078f38ff */
[----:B------:R-:W-:Y:S02]  /*1870*/  LOP3.LUT R0, R3, 0xffffff80, RZ, 0xc0, !PT ;  /* 0xffffff8003007812 */ /* 0x000fe400078ec0ff */
[----:B------:R-:W-:Y:S02]  /*1880*/  SHF.R.S32.HI R210, RZ, 0x7, R3 ;  /* 0x00000007ffd27819 */ /* 0x000fe40000011403 */
[----:B------:R-:W-:-:S04]  /*1890*/  VIADDMNMX R0, R0, -R8, R25, PT ;  /* 0x8000000800007246 */ /* 0x000fc80003800119 */
[----:B------:R-:W-:Y:S02]  /*18a0*/  ISETP.GT.AND P0, PT, R0, R123, PT ;  /* 0x0000007b0000720c */ /* 0x000fe40003f04270 */
[----:B------:R-:W-:-:S05]  /*18b0*/  SHF.R.U32.HI R123, RZ, 0x7, R123 ;  /* 0x00000007ff7b7819 */ /* 0x000fca000001167b */
[----:B------:R-:W-:-:S06]  /*18c0*/  IMAD.MOV.U32 R24, RZ, RZ, R123 ;  /* 0x000000ffff187224 */ /* 0x000fcc00078e007b */
[----:B------:R-:W-:-:S04]  /*18d0*/  @P0 IADD3 R0, R0, 0x7f, RZ ;  /* 0x0000007f00000810 */ /* 0x000fc80007ffe0ff */
[----:B------:R-:W-:-:S04]  /*18e0*/  @P0 SHF.R.S32.HI R5, RZ, 0x1f, R0 ;  /* 0x0000001fff050819 */ /* 0x000fc80000011400 */
[----:B------:R-:W-:-:S04]  /*18f0*/  @P0 LEA.HI R5, R5, R0, RZ, 0x7 ;  /* 0x0000000005050211 */ /* 0x000fc800078f38ff */
[----:B------:R-:W-:-:S04]  /*1900*/  @P0 SHF.R.S32.HI R24, RZ, 0x7, R5 ;  /* 0x00000007ff180819 */ /* 0x000fc80000011405 */
[----:B------:R-:W-:-:S13]  /*1910*/  ISETP.GT.AND P0, PT, R24, R123, PT ;  /* 0x0000007b1800720c */ /* 0x000fda0003f04270 */
[----:B0-----:R-:W-:Y:S05]  /*1920*/  @!P0 BRA `(.L_x_616) ;  /* 0x0000008800608947 */ /* 0x001fea0003800000 */
[----:B------:R-:W-:Y:S01]  /*1930*/  VIADD R116, R2, 0x1c400 ;  /* 0x0001c40002747836 */ /* 0x000fe20000000000 */
[----:B------:R-:W-:Y:S04]  /*1940*/  BSSY B6, `(.L_x_617) ;  /* 0x0000013000067945 */ /* 0x000fe80003800000 */
[----:B------:R-:W-:-:S13]  /*1950*/  LOP3.LUT P0, RZ, R116, 0x3ff, RZ, 0xc0, !PT ;  /* 0x000003ff74ff7812 */ /* 0x000fda000780c0ff */
[----:B------:R-:W-:Y:S05]  /*1960*/  @!P0 BRA `(.L_x_618) ;  /* 0x0000000000408947 */ /* 0x000fea0003800000 */
[----:B------:R-:W-:Y:S01]  /*1970*/  MOV R0, 0x0 ;  /* 0x0000000000007802 */ /* 0x000fe20000000f00 */
[----:B------:R-:W-:Y:S01]  /*1980*/  ULDC.64 UR4, c[0x4][0x118] ;  /* 0x0100460000047ab9 */ /* 0x000fe20000000a00 */
[----:B------:R-:W-:Y:S01]  /*1990*/  ULDC.64 UR6, c[0x4][0x90] ;  /* 0x0100240000067ab9 */ /* 0x000fe20000000a00 */
[----:B------:R-:W-:Y:S01]  /*19a0*/  MOV R4, UR4 ;  /* 0x0000000400047c02 */ /* 0x000fe20008000f00 */
[----:B------:R0:W1:Y:S01]  /*19b0*/  LDC.64 R14, c[0x4][R0] ;  /* 0x01000000000e7b82 */ /* 0x0000620000000a00 */
[----:B------:R-:W-:Y:S01]  /*19c0*/  IMAD.U32 R5, RZ, RZ, UR5 ;  /* 0x00000005ff057e24 */ /* 0x000fe2000f8e00ff */
[----:B------:R-:W-:Y:S01]  /*19d0*/  ULDC.64 UR4, c[0x4][0x120] ;  /* 0x0100480000047ab9 */ /* 0x000fe20000000a00 */
[----:B------:R-:W-:Y:S01]  /*19e0*/  IMAD.U32 R10, RZ, RZ, UR6 ;  /* 0x00000006ff0a7e24 */ /* 0x000fe2000f8e00ff */
[----:B------:R-:W-:Y:S01]  /*19f0*/  MOV R7, UR5 ;  /* 0x0000000500077c02 */ /* 0x000fe20008000f00 */
[----:B------:R-:W-:Y:S01]  /*1a00*/  IMAD.U32 R6, RZ, RZ, UR4 ;  /* 0x00000004ff067e24 */ /* 0x000fe2000f8e00ff */
[----:B------:R-:W-:Y:S01]  /*1a10*/  MOV R8, 0x70 ;  /* 0x0000007000087802 */ /* 0x000fe20000000f00 */
[----:B------:R-:W-:-:S02]  /*1a20*/  IMAD.U32 R11, RZ, RZ, UR7 ;  /* 0x00000007ff0b7e24 */ /* 0x000fc4000f8e00ff */
[----:B------:R-:W-:Y:S02]  /*1a30*/  IMAD.MOV.U32 R12, RZ, RZ, 0x1 ;  /* 0x00000001ff0c7424 */ /* 0x000fe400078e00ff */
[----:B0-----:R-:W-:-:S07]  /*1a40*/  IMAD.MOV.U32 R13, RZ, RZ, RZ ;  /* 0x000000ffff0d7224 */ /* 0x001fce00078e00ff */
[----:B------:R-:W-:-:S07]  /*1a50*/  LEPC R20, `(.L_x_618) ;  /* 0x000000001014794e */ /* 0x000fce0000000000 */
[----:B-1---5:R-:W-:Y:S05]  /*1a60*/  CALL.ABS.NOINC R14 ;  /* 0x000000000e007343 */ /* 0x022fea0003c00000 */
.L_x_618:
[----:B------:R-:W-:Y:S05]  /*1a70*/  BSYNC B6 ;  /* 0x0000000000067941 */ /* 0x000fea0003800000 */
.L_x_617:
[----:B------:R-:W-:Y:S01]  /*1a80*/  IADD3 R115, R2, 0x400, RZ ;  /* 0x0000040002737810 */ /* 0x000fe20007ffe0ff */
[----:B------:R-:W-:Y:S03]  /*1a90*/  BSSY B6, `(.L_x_619) ;  /* 0x0000013000067945 */ /* 0x000fe60003800000 */
[----:B------:R-:W-:-:S13]  /*1aa0*/  LOP3.LUT P0, RZ, R115, 0x3ff, RZ, 0xc0, !PT ;  /* 0x000003ff73ff7812 */ /* 0x000fda000780c0ff */
[----:B------:R-:W-:Y:S05]  /*1ab0*/  @!P0 BRA `(.L_x_620) ;  /* 0x0000000000408947 */ /* 0x000fea0003800000 */
[----:B------:R-:W-:Y:S01]  /*1ac0*/  MOV R0, 0x0 ;  /* 0x0000000000007802 */ /* 0x000fe20000000f00 */
[----:B------:R-:W-:Y:S01]  /*1ad0*/  ULDC.64 UR4, c[0x4][0x118] ;  /* 0x0100460000047ab9 */ /* 0x000fe20000000a00 */
[----:B------:R-:W-:Y:S01]  /*1ae0*/  ULDC.64 UR6, c[0x4][0x120] ;  /* 0x0100480000067ab9 */ /* 0x000fe20000000a00 */
[----:B------:R-:W-:Y:S01]  /*1af0*/  IMAD.U32 R4, RZ, RZ, UR4 ;  /* 0x00000004ff047e24 */ /* 0x000fe2000f8e00ff */
[----:B------:R0:W1:Y:S01]  /*1b00*/  LDC.64 R14, c[0x4][R0] ;  /* 0x01000000000e7b82 */ /* 0x0000620000000a00 */
[----:B------:R-:W-:Y:S01]  /*1b10*/  IMAD.U32 R5, RZ, RZ, UR5 ;  /* 0x00000005ff057e24 */ /* 0x000fe2000f8e00ff */
[----:B------:R-:W-:Y:S01]  /*1b20*/  ULDC.64 UR4, c[0x4][0x80] ;  /* 0x0100200000047ab9 */ /* 0x000fe20000000a00 */
[----:B------:R-:W-:Y:S01]  /*1b30*/  MOV R6, UR6 ;  /* 0x0000000600067c02 */ /* 0x000fe20008000f00 */
[----:B------:R-:W-:Y:S01]  /*1b40*/  IMAD.U32 R7, RZ, RZ, UR7 ;  /* 0x00000007ff077e24 */ /* 0x000fe2000f8e00ff */
[----:B------:R-:W-:Y:S01]  /*1b50*/  MOV R11, UR5 ;  /* 0x00000005000b7c02 */ /* 0x000fe20008000f00 */
[----:B------:R-:W-:Y:S01]  /*1b60*/  IMAD.U32 R10, RZ, RZ, UR4 ;  /* 0x00000004ff0a7e24 */ /* 0x000fe2000f8e00ff */
[----:B------:R-:W-:Y:S01]  /*1b70*/  MOV R13, RZ ;  /* 0x000000ff000d7202 */ /* 0x000fe20000000f00 */
[----:B------:R-:W-:-:S02]  /*1b80*/  IMAD.MOV.U32 R8, RZ, RZ, 0x70 ;  /* 0x00000070ff087424 */ /* 0x000fc400078e00ff */
[----:B0-----:R-:W-:-:S07]  /*1b90*/  IMAD.MOV.U32 R12, RZ, RZ, 0x1 ;  /* 0x00000001ff0c7424 */ /* 0x001fce00078e00ff */
[----:B------:R-:W-:-:S07]  /*1ba0*/  LEPC R20, `(.L_x_620) ;  /* 0x000000001014794e */ /* 0x000fce0000000000 */
[----:B-1---5:R-:W-:Y:S05]  /*1bb0*/  CALL.ABS.NOINC R14 ;  /* 0x000000000e007343 */ /* 0x022fea0003c00000 */
.L_x_620:
[----:B------:R-:W-:Y:S05]  /*1bc0*/  BSYNC B6 ;  /* 0x0000000000067941 */ /* 0x000fea0003800000 */
.L_x_619:
[----:B------:R-:W-:Y:S01]  /*1bd0*/  ULDC.64 UR4, c[0x0][0x9f8] ;  /* 0x00027e0000047ab9 */ /* 0x000fe20000000a00 */
[----:B------:R-:W2:Y:S01]  /*1be0*/  LDL.LU R20, [R1+0x8] ;  /* 0x0000080001147983 */ /* 0x000ea20000300800 */
[----:B------:R-:W-:Y:S01]  /*1bf0*/  ISETP.NE.U32.AND P0, PT, RZ, UR4, PT ;  /* 0x00000004ff007c0c */ /* 0x000fe2000bf05070 */
[----:B------:R-:W0:Y:S01]  /*1c00*/  LDC.64 R134, c[0x0][0x300] ;  /* 0x0000c000ff867b82 */ /* 0x000e220000000a00 */
[----:B------:R-:W-:Y:S01]  /*1c10*/  SHF.R.S32.HI R8, RZ, 0x1f, R126 ;  /* 0x0000001fff087819 */ /* 0x000fe2000001147e */
[C---:B------:R-:W-:Y:S01]  /*1c20*/  VIADD R0, R18.reuse, 0x80 ;  /* 0x0000008012007836 */ /* 0x040fe20000000000 */
[----:B------:R-:W-:Y:S01]  /*1c30*/  ISETP.NE.AND.EX P0, PT, RZ, UR5, PT, P0 ;  /* 0x00000005ff007c0c */ /* 0x000fe2000bf05300 */
[----:B------:R-:W-:Y:S01]  /*1c40*/  ULDC.64 UR6, c[0x0][0x330] ;  /* 0x0000cc0000067ab9 */ /* 0x000fe20000000a00 */
[C---:B------:R-:W-:Y:S02]  /*1c50*/  IADD3 R101, R18.reuse, 0x20, RZ ;  /* 0x0000002012657810 */ /* 0x040fe40007ffe0ff */
[----:B------:R-:W-:Y:S01]  /*1c60*/  SHF.R.S32.HI R19, RZ, 0x1f, R18 ;  /* 0x0000001fff137819 */ /* 0x000fe20000011412 */
[----:B------:R-:W-:Y:S01]  /*1c70*/  IMAD.IADD R118, R29, 0x1, R26 ;  /* 0x000000011d767824 */ /* 0x000fe200078e021a */
[----:B------:R-:W1:Y:S07]  /*1c80*/  LDC R21, c[0x0][0x3f4] ;  /* 0x0000fd00ff157b82 */ /* 0x000e6e0000000800 */
[----:B------:R-:W-:Y:S01]  /*1c90*/  @P0 IADD3 R4, P1, R201, UR4, RZ ;  /* 0x00000004c9040c10 */ /* 0x000fe2000ff3e0ff */
[----:B------:R-:W-:Y:S01]  /*1ca0*/  ULDC UR4, c[0x0][0x2f4] ;  /* 0x0000bd0000047ab9 */ /* 0x000fe20000000800 */
[----:B------:R-:W-:Y:S01]  /*1cb0*/  VIADD R100, R18, 0x40 ;  /* 0x0000004012647836 */ /* 0x000fe20000000000 */
[----:B------:R-:W3:Y:S01]  /*1cc0*/  LDC.64 R36, c[0x0][0x408] ;  /* 0x00010200ff247b82 */ /* 0x000ee20000000a00 */
[----:B------:R-:W-:-:S05]  /*1cd0*/  @P0 IADD3.X R5, R202, UR5, RZ, P1, !PT ;  /* 0x00000005ca050c10 */ /* 0x000fca0008ffe4ff */
[----:B------:R4:W2:Y:S01]  /*1ce0*/  @P0 LDG.E R27, desc[UR40][R4.64] ;  /* 0x00000028041b0981 */ /* 0x0008a2000c1e1900 */
[----:B------:R-:W-:Y:S01]  /*1cf0*/  ISETP.GE.AND P3, PT, R0, UR4, PT ;  /* 0x0000000400007c0c */ /* 0x000fe2000bf66270 */
[----:B------:R-:W-:Y:S01]  /*1d00*/  IMAD R3, R8, UR6, RZ ;  /* 0x0000000608037c24 */ /* 0x000fe2000f8e02ff */
[----:B------:R-:W-:Y:S01]  /*1d10*/  ISETP.GE.AND P1, PT, R101, UR4, PT ;  /* 0x0000000465007c0c */ /* 0x000fe2000bf26270 */
[C---:B------:R-:W-:Y:S01]  /*1d20*/  VIADD R0, R18.reuse, 0xa0 ;  /* 0x000000a012007836 */ /* 0x040fe20000000000 */
[----:B------:R-:W-:Y:S01]  /*1d30*/  ISETP.GE.AND P0, PT, R18, UR4, PT ;  /* 0x0000000412007c0c */ /* 0x000fe2000bf06270 */
[C---:B------:R-:W-:Y:S01]  /*1d40*/  IMAD R3, R126.reuse, UR7, R3 ;  /* 0x000000077e037c24 */ /* 0x040fe2000f8e0203 */
[----:B------:R-:W-:Y:S01]  /*1d50*/  SEL R14, RZ, 0x10, P3 ;  /* 0x00000010ff0e7807 */ /* 0x000fe20001800000 */
[----:B------:R-:W-:Y:S01]  /*1d60*/  IMAD.WIDE.U32 R104, R126, UR6, R18 ;  /* 0x000000067e687c25 */ /* 0x000fe2000f8e0012 */
[----:B------:R-:W-:Y:S01]  /*1d70*/  ISETP.GE.AND P2, PT, R0, UR4, PT ;  /* 0x0000000400007c0c */ /* 0x000fe2000bf46270 */
[----:B------:R-:W-:Y:S01]  /*1d80*/  ULDC.64 UR6, c[0x0][0xa08] ;  /* 0x0002820000067ab9 */ /* 0x000fe20000000a00 */
[----:B----4-:R-:W-:Y:S01]  /*1d90*/  SEL R4, RZ, 0xffffffff, P1 ;  /* 0xffffffffff047807 */ /* 0x010fe20000800000 */
[----:B------:R-:W-:Y:S01]  /*1da0*/  VIADD R99, R18, 0x60 ;  /* 0x0000006012637836 */ /* 0x000fe20000000000 */
[----:B------:R-:W-:Y:S01]  /*1db0*/  SHF.R.S32.HI R0, RZ, 0x1f, R118 ;  /* 0x0000001fff007819 */ /* 0x000fe20000011476 */
[----:B------:R-:W-:Y:S01]  /*1dc0*/  IMAD.MOV.U32 R124, RZ, RZ, 0x20 ;  /* 0x00000020ff7c7424 */ /* 0x000fe200078e00ff */
[----:B------:R-:W-:Y:S01]  /*1dd0*/  IADD3 R105, R105, R3, RZ ;  /* 0x0000000369697210 */ /* 0x000fe20007ffe0ff */
[----:B------:R-:W-:Y:S01]  /*1de0*/  IMAD.SHL.U32 R4, R4, 0x2, RZ ;  /* 0x0000000204047824 */ /* 0x000fe200078e00ff */
[----:B------:R-:W-:Y:S01]  /*1df0*/  SEL R3, RZ, 0x1, P0 ;  /* 0x00000001ff037807 */ /* 0x000fe20000000000 */
[----:B0-----:R-:W-:Y:S01]  /*1e00*/  IMAD R9, R0, R134, RZ ;  /* 0x0000008600097224 */ /* 0x001fe200078e02ff */
[----:B------:R-:W-:Y:S01]  /*1e10*/  ISETP.GE.AND P0, PT, R100, UR4, PT ;  /* 0x0000000464007c0c */ /* 0x000fe2000bf06270 */
[----:B---3--:R-:W-:Y:S01]  /*1e20*/  IMAD.WIDE.U32 R108, R17, R36, R18 ;  /* 0x00000024116c7225 */ /* 0x008fe200078e0012 */
[----:B------:R-:W-:Y:S01]  /*1e30*/  ISETP.GE.AND P1, PT, R99, UR4, PT ;  /* 0x0000000463007c0c */ /* 0x000fe2000bf26270 */
[----:B------:R-:W-:Y:S01]  /*1e40*/  ULDC.64 UR4, c[0x0][0x308] ;  /* 0x0000c20000047ab9 */ /* 0x000fe20000000a00 */
[----:B------:R-:W-:Y:S01]  /*1e50*/  LOP3.LUT R3, R4, 0x2, R3, 0xe2, !PT ;  /* 0x0000000204037812 */ /* 0x000fe200078ee203 */
[----:B------:R-:W-:Y:S01]  /*1e60*/  IMAD.WIDE.U32 R4, R118, R134, RZ ;  /* 0x0000008676047225 */ /* 0x000fe200078e00ff */
[----:B------:R-:W-:-:S02]  /*1e70*/  SEL R6, RZ, 0x4, P0 ;  /* 0x00000004ff067807 */ /* 0x000fc40000000000 */
[----:B------:R-:W-:Y:S01]  /*1e80*/  SEL R7, RZ, 0x8, P1 ;  /* 0x00000008ff077807 */ /* 0x000fe20000800000 */
[----:B------:R-:W-:Y:S01]  /*1e90*/  IMAD R9, R118, R135, R9 ;  /* 0x0000008776097224 */ /* 0x000fe200078e0209 */
[----:B------:R-:W-:Y:S01]  /*1ea0*/  ISETP.NE.U32.AND P0, PT, RZ, UR6, PT ;  /* 0x00000006ff007c0c */ /* 0x000fe2000bf05070 */
[----:B-1----:R-:W-:Y:S01]  /*1eb0*/  IMAD.SHL.U32 R122, R21, 0x2, RZ ;  /* 0x00000002157a7824 */ /* 0x002fe200078e00ff */
[----:B------:R-:W-:Y:S01]  /*1ec0*/  LOP3.LUT R3, R7, R3, R6, 0xfe, !PT ;  /* 0x0000000307037212 */ /* 0x000fe200078efe06 */
[----:B------:R-:W-:Y:S01]  /*1ed0*/  IMAD R7, R8, UR4, RZ ;  /* 0x0000000408077c24 */ /* 0x000fe2000f8e02ff */
[----:B------:R-:W-:Y:S01]  /*1ee0*/  IADD3 R5, R5, R9, RZ ;  /* 0x0000000905057210 */ /* 0x000fe20007ffe0ff */
[----:B------:R-:W-:Y:S01]  /*1ef0*/  IMAD.SHL.U32 R39, R134, 0x80, RZ ;  /* 0x0000008086277824 */ /* 0x000fe200078e00ff */
[----:B------:R-:W-:Y:S01]  /*1f00*/  LOP3.LUT R14, R3, R14, RZ, 0xfc, !PT ;  /* 0x0000000e030e7212 */ /* 0x000fe200078efcff */
[C---:B------:R-:W-:Y:S01]  /*1f10*/  IMAD R9, R126.reuse, UR5, R7 ;  /* 0x000000057e097c24 */ /* 0x040fe2000f8e0207 */
[----:B------:R-:W-:Y:S01]  /*1f20*/  ISETP.NE.AND.EX P0, PT, RZ, UR7, PT, P0 ;  /* 0x00000007ff007c0c */ /* 0x000fe2000bf05300 */
[----:B------:R-:W-:Y:S01]  /*1f30*/  IMAD.WIDE.U32 R6, R126, UR4, R4 ;  /* 0x000000047e067c25 */ /* 0x000fe2000f8e0004 */
[----:B------:R-:W-:Y:S01]  /*1f40*/  ULDC.64 UR4, c[0x0][0x310] ;  /* 0x0000c40000047ab9 */ /* 0x000fe20000000a00 */
[----:B------:R-:W0:Y:S01]  /*1f50*/  LDC.64 R4, c[0x0][0x3f8] ;  /* 0x0000fe00ff047b82 */ /* 0x000e220000000a00 */
[----:B------:R-:W-:Y:S01]  /*1f60*/  SHF.R.S32.HI R145, RZ, 0x1f, R17 ;  /* 0x0000001fff917819 */ /* 0x000fe20000011411 */
[----:B------:R-:W-:Y:S01]  /*1f70*/  IMAD.IADD R7, R7, 0x1, R9 ;  /* 0x0000000107077824 */ /* 0x000fe200078e0209 */
[-C--:B------:R-:W-:Y:S01]  /*1f80*/  ISETP.GE.AND P4, PT, R100, R21.reuse, PT ;  /* 0x000000156400720c */ /* 0x080fe20003f86270 */
[----:B------:R-:W-:Y:S01]  /*1f90*/  IMAD.SHL.U32 R136, R134, 0x40, RZ ;  /* 0x0000004086887824 */ /* 0x000fe200078e00ff */
[----:B------:R-:W-:Y:S01]  /*1fa0*/  SHF.R.S32.HI R23, RZ, 0x1f, R22 ;  /* 0x0000001fff177819 */ /* 0x000fe20000011416 */
[----:B------:R-:W-:Y:S01]  /*1fb0*/  IMAD R10, R145, R36, RZ ;  /* 0x00000024910a7224 */ /* 0x000fe200078e02ff */
[----:B------:R-:W-:-:S02]  /*1fc0*/  ISETP.GE.AND P1, PT, R101, R21, PT ;  /* 0x000000156500720c */ /* 0x000fc40003f26270 */
[----:B------:R-:W-:Y:S01]  /*1fd0*/  LOP3.LUT P3, RZ, R213, 0x4, RZ, 0xc0, !PT ;  /* 0x00000004d5ff7812 */ /* 0x000fe2000786c0ff */
[C---:B------:R-:W-:Y:S01]  /*1fe0*/  IMAD R9, R17.reuse, R37, R10 ;  /* 0x0000002511097224 */ /* 0x040fe200078e020a */
[----:B------:R-:W-:Y:S01]  /*1ff0*/  SHF.L.U64.HI R130, R134, 0x7, R135 ;  /* 0x0000000786827819 */ /* 0x000fe20000010287 */
[-C--:B------:R-:W-:Y:S01]  /*2000*/  IMAD.WIDE.U32 R106, R17, R36.reuse, R22 ;  /* 0x00000024116a7225 */ /* 0x080fe200078e0016 */
[----:B------:R-:W-:Y:S02]  /*2010*/  SEL R124, R124, 0xffffffe0, !P3 ;  /* 0xffffffe07c7c7807 */ /* 0x000fe40005800000 */
[----:B------:R-:W-:Y:S01]  /*2020*/  SHF.L.U64.HI R38, R36, 0x6, R37 ;  /* 0x0000000624267819 */ /* 0x000fe20000010225 */
[----:B------:R-:W-:Y:S01]  /*2030*/  IMAD.IADD R107, R107, 0x1, R9 ;  /* 0x000000016b6b7824 */ /* 0x000fe200078e0209 */
[----:B------:R-:W-:Y:S01]  /*2040*/  SHF.R.S32.HI R146, RZ, 0x1f, R205 ;  /* 0x0000001fff927819 */ /* 0x000fe200000114cd */
[----:B------:R-:W-:Y:S01]  /*2050*/  IMAD.IADD R109, R9, 0x1, R109 ;  /* 0x00000001096d7824 */ /* 0x000fe200078e026d */
[----:B------:R-:W-:Y:S01]  /*2060*/  SEL R9, R21, RZ, P4 ;  /* 0x000000ff15097207 */ /* 0x000fe20002000000 */
[----:B-----5:R-:W-:-:S03]  /*2070*/  IMAD.WIDE.U32 R106, R144, R36, R106 ;  /* 0x00000024906a7225 */ /* 0x020fc600078e006a */
[----:B------:R-:W-:Y:S01]  /*2080*/  IADD3 R9, R100, R9, RZ ;  /* 0x0000000964097210 */ /* 0x000fe20007ffe0ff */
[CC--:B0-----:R-:W-:Y:S01]  /*2090*/  IMAD.WIDE.U32 R112, R17.reuse, R4.reuse, R18 ;  /* 0x0000000411707225 */ /* 0x0c1fe200078e0012 */
[C-C-:B------:R-:W-:Y:S02]  /*20a0*/  SHF.L.U64.HI R131, R4.reuse, 0x7, R5.reuse ;  /* 0x0000000704837819 */ /* 0x140fe40000010205 */
[C---:B------:R-:W-:Y:S01]  /*20b0*/  SHF.L.U64.HI R35, R4.reuse, 0x6, R5 ;  /* 0x0000000604237819 */ /* 0x040fe20000010205 */
[----:B------:R-:W-:Y:S01]  /*20c0*/  IMAD.WIDE.U32 R110, R17, R4, R22 ;  /* 0x00000004116e7225 */ /* 0x000fe200078e0016 */
[----:B------:R-:W-:-:S03]  /*20d0*/  SHF.L.U32 R33, R4, 0x6, RZ ;  /* 0x0000000604217819 */ /* 0x000fc600000006ff */
[----:B------:R-:W-:Y:S02]  /*20e0*/  IMAD.SHL.U32 R34, R4, 0x80, RZ ;  /* 0x0000008004227824 */ /* 0x000fe400078e00ff */
[----:B------:R-:W-:Y:S01]  /*20f0*/  IMAD.WIDE.U32 R108, R144, R36, R108 ;  /* 0x00000024906c7225 */ /* 0x000fe200078e006c */
[----:B--2---:R-:W-:-:S04]  /*2100*/  LOP3.LUT R20, R20, 0xfffffffe, RZ, 0xc0, !PT ;  /* 0xfffffffe14147812 */ /* 0x004fc800078ec0ff */
[----:B------:R-:W-:Y:S02]  /*2110*/  @P4 LOP3.LUT R20, R20, 0x1, RZ, 0xfc, !PT ;  /* 0x0000000114144812 */ /* 0x000fe400078efcff */
[----:B------:R-:W-:-:S03]  /*2120*/  IADD3 R118, P4, R17, R118, RZ ;  /* 0x0000007611767210 */ /* 0x000fc60007f9e0ff */
[----:B------:R0:W-:Y:S02]  /*2130*/  STL [R1+0x8], R20 ;  /* 0x0000081401007387 */ /* 0x0001e40000100800 */
[----:B------:R-:W-:Y:S01]  /*2140*/  IMAD.X R119, R0, 0x1, R145, P4 ;  /* 0x0000000100777824 */ /* 0x000fe200020e0691 */
[----:B0-----:R-:W-:-:S04]  /*2150*/  SHF.R.S32.HI R20, RZ, 0x1f, R9 ;  /* 0x0000001fff147819 */ /* 0x001fc80000011409 */
[----:B------:R-:W-:Y:S02]  /*2160*/  LEA.HI R40, R20, R9, RZ, 0x3 ;  /* 0x0000000914287211 */ /* 0x000fe400078f18ff */
[----:B------:R-:W-:Y:S02]  /*2170*/  SHF.R.S32.HI R3, RZ, 0x1f, R27 ;  /* 0x0000001fff037819 */ /* 0x000fe4000001141b */
[--C-:B------:R-:W-:Y:S02]  /*2180*/  LOP3.LUT R26, R191, 0x38, R40.reuse, 0xf8, !PT ;  /* 0x00000038bf1a7812 */ /* 0x100fe400078ef828 */
[----:B------:R-:W-:Y:S02]  /*2190*/  SEL R8, R3, RZ, !P0 ;  /* 0x000000ff03087207 */ /* 0x000fe40004000000 */
[----:B------:R-:W-:Y:S02]  /*21a0*/  SEL R3, R27, RZ, !P0 ;  /* 0x000000ff1b037207 */ /* 0x000fe40004000000 */
[----:B------:R-:W0:Y:S01]  /*21b0*/  S2R R27, SR_TID.X ;  /* 0x00000000001b7919 */ /* 0x000e220000002100 */
[----:B------:R-:W-:Y:S01]  /*21c0*/  IMAD R12, R8, UR4, RZ ;  /* 0x00000004080c7c24 */ /* 0x000fe2000f8e02ff */
[----:B------:R-:W-:Y:S01]  /*21d0*/  LOP3.LUT R15, R185, 0x38, R40, 0xf8, !PT ;  /* 0x00000038b90f7812 */ /* 0x000fe200078ef828 */
[----:B------:R-:W-:-:S03]  /*21e0*/  IMAD.WIDE.U32 R102, R3, UR4, R6 ;  /* 0x0000000403667c25 */ /* 0x000fc6000f8e0006 */
[----:B------:R-:W-:Y:S01]  /*21f0*/  LOP3.LUT R138, R15, R230, RZ, 0x3c, !PT ;  /* 0x000000e60f8a7212 */ /* 0x000fe200078e3cff */
[----:B------:R-:W-:Y:S01]  /*2200*/  IMAD R97, R3, UR5, R12 ;  /* 0x0000000503617c24 */ /* 0x000fe2000f8e020c */
[----:B------:R-:W-:Y:S01]  /*2210*/  ULDC.64 UR4, c[0x0][0x338] ;  /* 0x0000ce0000047ab9 */ /* 0x000fe20000000a00 */
[-C--:B------:R-:W-:Y:S01]  /*2220*/  IMAD R12, R145, R134.reuse, RZ ;  /* 0x00000086910c7224 */ /* 0x080fe200078e02ff */
[----:B------:R-:W-:Y:S01]  /*2230*/  LOP3.LUT R15, R40, 0xfffffff8, RZ, 0xc0, !PT ;  /* 0xfffffff8280f7812 */ /* 0x000fe200078ec0ff */
[----:B------:R-:W-:Y:S01]  /*2240*/  IMAD.WIDE.U32 R6, R17, R134, R18 ;  /* 0x0000008611067225 */ /* 0x000fe200078e0012 */
[----:B------:R-:W-:-:S03]  /*2250*/  IADD3 R97, R103, R97, RZ ;  /* 0x0000006167617210 */ /* 0x000fc60007ffe0ff */
[----:B------:R-:W-:Y:S01]  /*2260*/  IMAD R12, R17, R135, R12 ;  /* 0x00000087110c7224 */ /* 0x000fe200078e020c */
[----:B------:R-:W-:Y:S01]  /*2270*/  IADD3 R98, P0, R102, R6, RZ ;  /* 0x0000000666627210 */ /* 0x000fe20007f1e0ff */
[----:B------:R-:W-:Y:S01]  /*2280*/  IMAD R8, R8, UR4, RZ ;  /* 0x0000000408087c24 */ /* 0x000fe2000f8e02ff */
[----:B------:R-:W-:Y:S01]  /*2290*/  SHF.L.U64.HI R135, R134, 0x6, R135 ;  /* 0x0000000686877819 */ /* 0x000fe20000010287 */
[----:B------:R-:W-:Y:S01]  /*22a0*/  IMAD.WIDE.U32 R104, R3, UR4, R104 ;  /* 0x0000000403687c25 */ /* 0x000fe2000f8e0068 */
[----:B------:R-:W-:Y:S02]  /*22b0*/  IADD3.X R96, R97, R7, R12, P0, !PT ;  /* 0x0000000761607210 */ /* 0x000fe400007fe40c */
[----:B------:R-:W-:Y:S01]  /*22c0*/  ISETP.GE.AND P0, PT, R18, R21, PT ;  /* 0x000000151200720c */ /* 0x000fe20003f06270 */
[----:B------:R-:W-:Y:S01]  /*22d0*/  IMAD R41, R3, UR5, R8 ;  /* 0x0000000503297c24 */ /* 0x000fe2000f8e0208 */
[----:B------:R-:W-:Y:S01]  /*22e0*/  SHF.L.U64.HI R134, R36, 0x7, R37 ;  /* 0x0000000724867819 */ /* 0x000fe20000010225 */
[----:B------:R-:W-:Y:S01]  /*22f0*/  IMAD R6, R145, R4, RZ ;  /* 0x0000000491067224 */ /* 0x000fe200078e02ff */
[----:B------:R-:W-:-:S03]  /*2300*/  SEL R3, R21, RZ, P0 ;  /* 0x000000ff15037207 */ /* 0x000fc60000000000 */
[----:B------:R-:W-:Y:S01]  /*2310*/  IMAD R7, R17, R5, R6 ;  /* 0x0000000511077224 */ /* 0x000fe200078e0206 */
[----:B------:R-:W-:Y:S01]  /*2320*/  SEL R6, R21, RZ, P1 ;  /* 0x000000ff15067207 */ /* 0x000fe20000800000 */
[----:B------:R-:W-:Y:S01]  /*2330*/  IMAD.IADD R3, R18, 0x1, R3 ;  /* 0x0000000112037824 */ /* 0x000fe200078e0203 */
[----:B0-----:R-:W-:Y:S01]  /*2340*/  SHF.R.U32.HI R27, RZ, 0x7, R27 ;  /* 0x00000007ff1b7819 */ /* 0x001fe2000001161b */
[----:B------:R-:W-:Y:S01]  /*2350*/  IMAD.IADD R111, R111, 0x1, R7 ;  /* 0x000000016f6f7824 */ /* 0x000fe200078e0207 */
[----:B------:R-:W-:Y:S01]  /*2360*/  IADD3 R113, R7, R113, RZ ;  /* 0x0000007107717210 */ /* 0x000fe20007ffe0ff */
[----:B------:R-:W-:Y:S01]  /*2370*/  IMAD.IADD R7, R101, 0x1, R6 ;  /* 0x0000000165077824 */ /* 0x000fe200078e0206 */
[----:B------:R-:W-:Y:S01]  /*2380*/  SHF.R.S32.HI R6, RZ, 0x1f, R3 ;  /* 0x0000001fff067819 */ /* 0x000fe20000011403 */
[----:B------:R-:W-:-:S03]  /*2390*/  IMAD.WIDE.U32 R110, R144, R4, R110 ;  /* 0x00000004906e7225 */ /* 0x000fc600078e006e */
[-C--:B------:R-:W-:Y:S01]  /*23a0*/  LEA.HI R8, R6, R3.reuse, RZ, 0x3 ;  /* 0x0000000306087211 */ /* 0x080fe200078f18ff */
[----:B------:R-:W-:Y:S01]  /*23b0*/  IMAD.WIDE.U32 R112, R144, R4, R112 ;  /* 0x0000000490707225 */ /* 0x000fe200078e0070 */
[----:B------:R-:W-:Y:S02]  /*23c0*/  LEA.HI R3, R6, R3, RZ, 0x6 ;  /* 0x0000000306037211 */ /* 0x000fe400078f30ff */
[----:B------:R-:W-:Y:S01]  /*23d0*/  SHF.R.S32.HI R10, RZ, 0x1f, R7 ;  /* 0x0000001fff0a7819 */ /* 0x000fe20000011407 */
[----:B------:R-:W-:Y:S01]  /*23e0*/  VIADD R151, R27, 0x8 ;  /* 0x000000081b977836 */ /* 0x000fe20000000000 */
[----:B------:R-:W-:Y:S01]  /*23f0*/  LEA.HI R6, R20, R9, RZ, 0x6 ;  /* 0x0000000914067211 */ /* 0x000fe200078f30ff */
[----:B------:R-:W-:Y:S01]  /*2400*/  IMAD.SHL.U32 R3, R3, 0x80, RZ ;  /* 0x0000008003037824 */ /* 0x000fe200078e00ff */
[----:B------:R-:W-:Y:S02]  /*2410*/  LOP3.LUT R9, R185, 0x38, R8, 0xf8, !PT ;  /* 0x00000038b9097812 */ /* 0x000fe400078ef808 */
[----:B------:R-:W-:-:S02]  /*2420*/  LEA.HI R12, R10, R7, RZ, 0x3 ;  /* 0x000000070a0c7211 */ /* 0x000fc400078f18ff */
[----:B------:R-:W-:Y:S02]  /*2430*/  LEA.HI R7, R10, R7, RZ, 0x6 ;  /* 0x000000070a077211 */ /* 0x000fe400078f30ff */
[----:B------:R-:W-:Y:S02]  /*2440*/  SHF.L.U32 R11, R6, 0x7, RZ ;  /* 0x00000007060b7819 */ /* 0x000fe400000006ff */
[----:B------:R-:W-:Y:S01]  /*2450*/  LOP3.LUT R3, R3, 0xffffe000, RZ, 0xc0, !PT ;  /* 0xffffe00003037812 */ /* 0x000fe200078ec0ff */
[----:B------:R-:W-:Y:S01]  /*2460*/  IMAD.SHL.U32 R7, R7, 0x80, RZ ;  /* 0x0000008007077824 */ /* 0x000fe200078e00ff */
[----:B------:R-:W-:Y:S02]  /*2470*/  LOP3.LUT R6, R191, 0x38, R8, 0xf8, !PT ;  /* 0x00000038bf067812 */ /* 0x000fe400078ef808 */
[----:B------:R-:W-:Y:S01]  /*2480*/  LOP3.LUT R20, R9, R230, RZ, 0x3c, !PT ;  /* 0x000000e609147212 */ /* 0x000fe200078e3cff */
[----:B------:R-:W-:Y:S01]  /*2490*/  IMAD R143, R192, 0x200, R3 ;  /* 0x00000200c08f7824 */ /* 0x000fe200078e0203 */
[----:B------:R-:W-:-:S02]  /*24a0*/  LOP3.LUT R6, R6, R193, RZ, 0x3c, !PT ;  /* 0x000000c106067212 */ /* 0x000fc400078e3cff */
[----:B------:R-:W-:Y:S02]  /*24b0*/  IADD3 R141, R20, R3, R195 ;  /* 0x00000003148d7210 */ /* 0x000fe40007ffe0c3 */
[----:B------:R-:W-:Y:S01]  /*24c0*/  LOP3.LUT R10, R191, 0x38, R12, 0xf8, !PT ;  /* 0x00000038bf0a7812 */ /* 0x000fe200078ef80c */
[----:B------:R-:W-:Y:S01]  /*24d0*/  IMAD.IADD R143, R143, 0x1, R6 ;  /* 0x000000018f8f7824 */ /* 0x000fe200078e0206 */
[----:B------:R-:W-:Y:S02]  /*24e0*/  SHF.R.S32.HI R3, RZ, 0x1f, R144 ;  /* 0x0000001fff037819 */ /* 0x000fe40000011490 */
[----:B------:R-:W-:Y:S02]  /*24f0*/  LOP3.LUT R13, R185, 0x38, R12, 0xf8, !PT ;  /* 0x00000038b90d7812 */ /* 0x000fe400078ef80c */
[----:B------:R-:W-:Y:S01]  /*2500*/  LOP3.LUT R7, R7, 0xffffe000, RZ, 0xc0, !PT ;  /* 0xffffe00007077812 */ /* 0x000fe200078ec0ff */
[C---:B------:R-:W-:Y:S01]  /*2510*/  IMAD R6, R3.reuse, R36, RZ ;  /* 0x0000002403067224 */ /* 0x040fe200078e02ff */
[----:B------:R-:W-:Y:S01]  /*2520*/  LOP3.LUT R9, R10, R193, RZ, 0x3c, !PT ;  /* 0x000000c10a097212 */ /* 0x000fe200078e3cff */
[----:B------:R-:W-:Y:S01]  /*2530*/  IMAD R3, R3, R4, RZ ;  /* 0x0000000403037224 */ /* 0x000fe200078e02ff */
[----:B------:R-:W-:Y:S01]  /*2540*/  LOP3.LUT R10, R13, R230, RZ, 0x3c, !PT ;  /* 0x000000e60d0a7212 */ /* 0x000fe200078e3cff */
[----:B------:R-:W-:Y:S01]  /*2550*/  IMAD R142, R192, 0x200, R7 ;  /* 0x00000200c08e7824 */ /* 0x000fe200078e0207 */
[----:B------:R-:W-:-:S02]  /*2560*/  LOP3.LUT R4, R191, 0x18, R18, 0xf8, !PT ;  /* 0x00000018bf047812 */ /* 0x000fc400078ef812 */
[----:B------:R-:W-:Y:S01]  /*2570*/  IADD3 R139, R10, R7, R195 ;  /* 0x000000070a8b7210 */ /* 0x000fe20007ffe0c3 */
[----:B------:R-:W-:Y:S01]  /*2580*/  IMAD R7, R144, R5, R3 ;  /* 0x0000000590077224 */ /* 0x000fe200078e0203 */
[----:B------:R-:W-:Y:S01]  /*2590*/  LOP3.LUT R3, R4, R193, RZ, 0x3c, !PT ;  /* 0x000000c104037212 */ /* 0x000fe200078e3cff */
[----:B------:R-:W-:Y:S01]  /*25a0*/  IMAD.IADD R142, R142, 0x1, R9 ;  /* 0x000000018e8e7824 */ /* 0x000fe200078e0209 */
[----:B------:R-:W-:Y:S01]  /*25b0*/  LOP3.LUT R11, R11, 0xffffe000, RZ, 0xc0, !PT ;  /* 0xffffe0000b0b7812 */ /* 0x000fe200078ec0ff */
[----:B------:R-:W-:Y:S01]  /*25c0*/  IMAD R9, R144, R37, R6 ;  /* 0x0000002590097224 */ /* 0x000fe200078e0206 */
[----:B------:R-:W-:Y:S01]  /*25d0*/  LEA R32, R192, R3, 0x9 ;  /* 0x00000003c0207211 */ /* 0x000fe200078e48ff */
[----:B------:R-:W-:Y:S01]  /*25e0*/  IMAD.IADD R28, R7, 0x1, R113 ;  /* 0x00000001071c7824 */ /* 0x000fe200078e0271 */
[----:B------:R-:W-:Y:S01]  /*25f0*/  SEL R3, RZ, 0x20, P2 ;  /* 0x00000020ff037807 */ /* 0x000fe20001000000 */
[----:B------:R-:W-:Y:S01]  /*2600*/  IMAD.IADD R31, R107, 0x1, R9 ;  /* 0x000000016b1f7824 */ /* 0x000fe200078e0209 */
[----:B------:R-:W-:Y:S01]  /*2610*/  LOP3.LUT R13, R26, R193, RZ, 0x3c, !PT ;  /* 0x000000c11a0d7212 */ /* 0x000fe200078e3cff */
[----:B------:R-:W-:Y:S01]  /*2620*/  IMAD.IADD R30, R9, 0x1, R109 ;  /* 0x00000001091e7824 */ /* 0x000fe200078e026d */
[----:B------:R-:W-:Y:S01]  /*2630*/  LEA R140, R192, R11, 0x9 ;  /* 0x0000000bc08c7211 */ /* 0x000fe200078e48ff */
[----:B------:R-:W-:Y:S01]  /*2640*/  IMAD.IADD R5, R105, 0x1, R41 ;  /* 0x0000000169057824 */ /* 0x000fe200078e0229 */
[----:B------:R-:W-:-:S02]  /*2650*/  LOP3.LUT R27, R8, 0xfffffff8, RZ, 0xc0, !PT ;  /* 0xfffffff8081b7812 */ /* 0x000fc400078ec0ff */
[----:B------:R-:W-:Y:S02]  /*2660*/  LOP3.LUT R21, R12, 0xfffffff8, RZ, 0xc0, !PT ;  /* 0xfffffff80c157812 */ /* 0x000fe400078ec0ff */
[----:B------:R-:W-:Y:S02]  /*2670*/  LOP3.LUT R3, R14, R3, RZ, 0xfc, !PT ;  /* 0x000000030e037212 */ /* 0x000fe400078efcff */
[----:B------:R-:W-:Y:S02]  /*2680*/  IADD3 R138, R138, R11, R195 ;  /* 0x0000000b8a8a7210 */ /* 0x000fe40007ffe0c3 */
[----:B------:R-:W-:Y:S02]  /*2690*/  IADD3 R140, R140, R13, RZ ;  /* 0x0000000d8c8c7210 */ /* 0x000fe40007ffe0ff */
[C---:B------:R-:W-:Y:S01]  /*26a0*/  SHF.L.U32 R37, R36.reuse, 0x7, RZ ;  /* 0x0000000724257819 */ /* 0x040fe200000006ff */
[----:B------:R-:W-:Y:S01]  /*26b0*/  IMAD.SHL.U32 R36, R36, 0x40, RZ ;  /* 0x0000004024247824 */ /* 0x000fe200078e00ff */
[----:B------:R-:W-:-:S02]  /*26c0*/  IADD3 R29, R111, R7, RZ ;  /* 0x000000076f1d7210 */ /* 0x000fc40007ffe0ff */
[----:B------:R-:W-:Y:S02]  /*26d0*/  SHF.R.S32.HI R114, RZ, 0x3, R8 ;  /* 0x00000003ff727819 */ /* 0x000fe40000011408 */
[----:B------:R-:W-:Y:S02]  /*26e0*/  SHF.R.S32.HI R26, RZ, 0x3, R12 ;  /* 0x00000003ff1a7819 */ /* 0x000fe4000001140c */
[----:B------:R-:W-:Y:S02]  /*26f0*/  IADD3 R137, R124, R32, RZ ;  /* 0x000000207c897210 */ /* 0x000fe40007ffe0ff */
[----:B------:R-:W-:Y:S02]  /*2700*/  SHF.R.S32.HI R20, RZ, 0x3, R40 ;  /* 0x00000003ff147819 */ /* 0x000fe40000011428 */
[----:B------:R-:W-:Y:S02]  /*2710*/  LOP3.LUT R14, R14, 0x1, RZ, 0xc0, !PT ;  /* 0x000000010e0e7812 */ /* 0x000fe400078ec0ff */
[----:B------:R-:W-:-:S02]  /*2720*/  SHF.R.S32.HI R13, RZ, 0x1f, R27 ;  /* 0x0000001fff0d7819 */ /* 0x000fc4000001141b */
[----:B------:R-:W-:Y:S02]  /*2730*/  SHF.R.S32.HI R12, RZ, 0x1f, R21 ;  /* 0x0000001fff0c7819 */ /* 0x000fe40000011415 */
[----:B------:R-:W-:Y:S02]  /*2740*/  SHF.R.S32.HI R11, RZ, 0x1f, R15 ;  /* 0x0000001fff0b7819 */ /* 0x000fe4000001140f */
[C---:B------:R-:W-:Y:S02]  /*2750*/  LOP3.LUT R10, R3.reuse, 0x2, RZ, 0xc0, !PT ;  /* 0x00000002030a7812 */ /* 0x040fe400078ec0ff */
[C---:B------:R-:W-:Y:S02]  /*2760*/  LOP3.LUT R9, R3.reuse, 0x4, RZ, 0xc0, !PT ;  /* 0x0000000403097812 */ /* 0x040fe400078ec0ff */
[C---:B------:R-:W-:Y:S02]  /*2770*/  LOP3.LUT R8, R3.reuse, 0x8, RZ, 0xc0, !PT ;  /* 0x0000000803087812 */ /* 0x040fe400078ec0ff */
[----:B------:R-:W-:-:S02]  /*2780*/  LOP3.LUT R7, R3, 0x10, RZ, 0xc0, !PT ;  /* 0x0000001003077812 */ /* 0x000fc400078ec0ff */
[----:B------:R-:W-:-:S07]  /*2790*/  LOP3.LUT R6, R3, 0x20, RZ, 0xc0, !PT ;  /* 0x0000002003067812 */ /* 0x000fce00078ec0ff */
.L_x_720:
[----:B0-2---:R-:W2:Y:S01]  /*27a0*/  LDL.LU R42, [R1+0x8] ;  /* 0x00000800012a7983 */ /* 0x005ea20000300800 */
[----:B------:R-:W-:Y:S01]  /*27b0*/  IADD3 R40, R24, -0x1, RZ ;  /* 0xffffffff18287810 */ /* 0x000fe20007ffe0ff */
[----:B------:R-:W0:Y:S01]  /*27c0*/  LDC.64 R120, c[0x0][0x2e8] ;  /* 0x0000ba00ff787b82 */ /* 0x000e220000000a00 */
[----:B------:R-:W-:Y:S01]  /*27d0*/  IMAD R51, R16, 0x6000, R32 ;  /* 0x0000600010337824 */ /* 0x000fe200078e0220 */
[----:B------:R-:W-:Y:S05]  /*27e0*/  YIELD ;  /* 0x0000000000007946 */ /* 0x000fea0003800000 */
[----:B------:R-:W-:Y:S01]  /*27f0*/  SHF.R.S32.HI R41, RZ, 0x1f, R40 ;  /* 0x0000001fff297819 */ /* 0x000fe20000011428 */
[-C--:B------:R-:W-:Y:S01]  /*2800*/  IMAD R0, R130, R40.reuse, RZ ;  /* 0x0000002882007224 */ /* 0x080fe200078e02ff */
[----:B------:R-:W1:Y:S01]  /*2810*/  LDC R117, c[0x0][0x3f4] ;  /* 0x0000fd00ff757b82 */ /* 0x000e620000000800 */
[----:B------:R-:W-:Y:S01]  /*2820*/  IMAD.WIDE.U32 R126, R39, R40, RZ ;  /* 0x00000028277e7225 */ /* 0x000fe200078e00ff */
[----:B------:R-:W-:Y:S01]  /*2830*/  BSSY B0, `(.L_x_621) ;  /* 0x0000745000007945 */ /* 0x000fe20003800000 */
[----:B------:R-:W-:-:S02]  /*2840*/  LEA R51, R51, R116, 0x1 ;  /* 0x0000007433337211 */ /* 0x000fc400078e08ff */
[----:B------:R-:W-:Y:S01]  /*2850*/  IMAD R3, R41, R39, R0 ;  /* 0x0000002729037224 */ /* 0x000fe200078e0200 */
[CC--:B------:R-:W-:Y:S02]  /*2860*/  IADD3 R0, P3, P4, R98.reuse, R126.reuse, R136 ;  /* 0x0000007e62007210 */ /* 0x0c0fe40007c7e088 */
[----:B------:R-:W-:Y:S01]  /*2870*/  IADD3 R4, P5, R98, R126, RZ ;  /* 0x0000007e62047210 */ /* 0x000fe20007fbe0ff */
[----:B------:R-:W-:-:S04]  /*2880*/  IMAD.IADD R92, R127, 0x1, R3 ;  /* 0x000000017f5c7824 */ /* 0x000fc800078e0203 */
[----:B------:R-:W-:Y:S01]  /*2890*/  IMAD.X R24, R92, 0x1, R96, P5 ;  /* 0x000000015c187824 */ /* 0x000fe200028e0660 */
[----:B------:R-:W-:Y:S02]  /*28a0*/  IADD3.X R3, R96, R92, R135, P3, P4 ;  /* 0x0000005c60037210 */ /* 0x000fe40001fe8487 */
[----:B------:R-:W-:Y:S02]  /*28b0*/  ISETP.GT.AND P3, PT, R40, R123, PT ;  /* 0x0000007b2800720c */ /* 0x000fe40003f64270 */
[-C--:B0-----:R-:W-:Y:S02]  /*28c0*/  LEA R52, P2, R4, R120.reuse, 0x1 ;  /* 0x0000007804347211 */ /* 0x081fe400078408ff */
[----:B------:R-:W-:Y:S02]  /*28d0*/  LEA R48, P5, R0, R120, 0x1 ;  /* 0x0000007800307211 */ /* 0x000fe400078a08ff */
[----:B------:R-:W-:Y:S01]  /*28e0*/  LEA.HI.X R53, R4, R121, R24, 0x1, P2 ;  /* 0x0000007904357211 */ /* 0x000fe200010f0c18 */
[----:B------:R-:W-:Y:S01]  /*28f0*/  IMAD.MOV.U32 R24, RZ, RZ, R40 ;  /* 0x000000ffff187224 */ /* 0x000fe200078e0028 */
[----:B-1----:R-:W-:-:S02]  /*2900*/  ISETP.GE.AND P2, PT, R117, 0x1, PT ;  /* 0x000000017500780c */ /* 0x002fc40003f46270 */
[----:B------:R-:W-:Y:S01]  /*2910*/  LEA.HI.X R49, R0, R121, R3, 0x1, P5 ;  /* 0x0000007900317211 */ /* 0x000fe200028f0c03 */
[----:B------:R-:W-:-:S04]  /*2920*/  IMAD R3, R16, 0x6000, R137 ;  /* 0x0000600010037824 */ /* 0x000fc800078e0289 */
[----:B------:R-:W-:Y:S01]  /*2930*/  IMAD R50, R3, 0x2, R116 ;  /* 0x0000000203327824 */ /* 0x000fe200078e0274 */
[----:B--2---:R-:W-:-:S04]  /*2940*/  LOP3.LUT R42, R42, 0xfffffffd, RZ, 0xc0, !PT ;  /* 0xfffffffd2a2a7812 */ /* 0x004fc800078ec0ff */
[----:B------:R-:W-:-:S05]  /*2950*/  @P3 LOP3.LUT R42, R42, 0x2, RZ, 0xfc, !PT ;  /* 0x000000022a2a3812 */ /* 0x000fca00078efcff */
[----:B------:R0:W-:Y:S01]  /*2960*/  STL [R1+0x8], R42 ;  /* 0x0000082a01007387 */ /* 0x0001e20000100800 */
[----:B------:R-:W-:Y:S05]  /*2970*/  @!P2 BRA `(.L_x_622) ;  /* 0x0000006c00e8a947 */ /* 0x000fea0003800000 */
[----:B------:R-:W-:Y:S01]  /*2980*/  ULDC.U8 UR4, c[0x0][0x410] ;  /* 0x0001040000047ab9 */ /* 0x000fe20000000000 */
[-C--:B------:R-:W-:Y:S01]  /*2990*/  IMAD R3, R131, R40.reuse, RZ ;  /* 0x0000002883037224 */ /* 0x080fe200078e02ff */
[----:B------:R-:W-:Y:S01]  /*29a0*/  ISETP.NE.AND P2, PT, RZ, UR4, PT ;  /* 0x00000004ff007c0c */ /* 0x000fe2000bf45270 */
[----:B------:R-:W-:Y:S02]  /*29b0*/  IMAD R0, R134, R40, RZ ;  /* 0x0000002886007224 */ /* 0x000fe400078e02ff */
[----:B------:R-:W-:Y:S02]  /*29c0*/  IMAD R3, R41, R34, R3 ;  /* 0x0000002229037224 */ /* 0x000fe400078e0203 */
[----:B------:R-:W-:-:S04]  /*29d0*/  IMAD.WIDE.U32 R90, R34, R40, RZ ;  /* 0x00000028225a7225 */ /* 0x000fc800078e00ff */
[----:B------:R-:W-:Y:S02]  /*29e0*/  IMAD R4, R24, -0x80, R25 ;  /* 0xffffff8018047824 */ /* 0x000fe400078e0219 */
[----:B------:R-:W-:Y:S01]  /*29f0*/  IMAD R41, R41, R37, R0 ;  /* 0x0000002529297224 */ /* 0x000fe200078e0200 */
[----:B------:R-:W-:Y:S01]  /*2a00*/  IADD3 R0, R91, R3, RZ ;  /* 0x000000035b007210 */ /* 0x000fe20007ffe0ff */
[----:B------:R-:W-:Y:S01]  /*2a10*/  IMAD.WIDE.U32 R88, R37, R40, RZ ;  /* 0x0000002825587225 */ /* 0x000fe200078e00ff */
[----:B------:R-:W-:-:S03]  /*2a20*/  VIMNMX R4, R4, 0x80, PT ;  /* 0x0000008004047848 */ /* 0x000fc60003fe0100 */
[----:B------:R-:W-:Y:S01]  /*2a30*/  IMAD.IADD R3, R89, 0x1, R41 ;  /* 0x0000000159037824 */ /* 0x000fe200078e0229 */
[----:B------:R-:W-:Y:S06]  /*2a40*/  @!P2 BRA `(.L_x_623) ;  /* 0x0000003000d8a947 */ /* 0x000fec0003800000 */
[----:B------:R-:W-:Y:S01]  /*2a50*/  ISETP.GE.AND P3, PT, R17, R4, PT ;  /* 0x000000041100720c */ /* 0x000fe20003f66270 */
[----:B------:R-:W-:Y:S01]  /*2a60*/  BSSY B1, `(.L_x_624) ;  /* 0x0000037000017945 */ /* 0x000fe20003800000 */
        /* <DEDUP_REMOVED lines=13> */
[----:B------:R-:W-:Y:S06]  /*2b40*/  @P3 BRA `(.L_x_625) ;  /* 0x0000000000a03947 */ /* 0x000fec0003800000 */
[----:B------:R-:W-:Y:S01]  /*2b50*/  IADD3 R41, P4, R110, R90, RZ ;  /* 0x0000005a6e297210 */ /* 0x000fe20007f9e0ff */
[----:B------:R-:W-:Y:S01]  /*2b60*/  ULDC.64 UR4, c[0x0][0x3e8] ;  /* 0x0000fa0000047ab9 */ /* 0x000fe20000000a00 */
[----:B------:R-:W-:Y:S01]  /*2b70*/  IADD3 R43, P2, R106, R88, RZ ;  /* 0x000000586a2b7210 */ /* 0x000fe20007f5e0ff */
[----:B------:R-:W-:Y:S01]  /*2b80*/  ULDC.64 UR6, c[0x0][0x400] ;  /* 0x0001000000067ab9 */ /* 0x000fe20000000a00 */
[----:B------:R-:W-:Y:S01]  /*2b90*/  CS2R R126, SRZ ;  /* 0x00000000007e7805 */ /* 0x000fe2000001ff00 */
[----:B0-----:R-:W-:Y:S01]  /*2ba0*/  IMAD.X R42, R0, 0x1, R29, P4 ;  /* 0x00000001002a7824 */ /* 0x001fe200020e061d */
[----:B------:R-:W-:Y:S02]  /*2bb0*/  LEA R40, P4, R41, UR4, 0x1 ;  /* 0x0000000429287c11 */ /* 0x000fe4000f8808ff */
[----:B------:R-:W-:Y:S02]  /*2bc0*/  CS2R R94, SRZ ;  /* 0x00000000005e7805 */ /* 0x000fe4000001ff00 */
[----:B------:R-:W-:-:S02]  /*2bd0*/  IADD3.X R46, R3, R31, RZ, P2, !PT ;  /* 0x0000001f032e7210 */ /* 0x000fc400017fe4ff */
[----:B------:R-:W-:Y:S02]  /*2be0*/  CS2R R128, SRZ ;  /* 0x0000000000807805 */ /* 0x000fe4000001ff00 */
[----:B------:R-:W-:Y:S02]  /*2bf0*/  LEA.HI.X R41, R41, UR5, R42, 0x1, P4 ;  /* 0x0000000529297c11 */ /* 0x000fe4000a0f0c2a */
[----:B------:R-:W-:Y:S02]  /*2c00*/  CS2R R120, SRZ ;  /* 0x0000000000787805 */ /* 0x000fe4000001ff00 */
[C---:B------:R-:W-:Y:S02]  /*2c10*/  LEA R42, P4, R43.reuse, UR6, 0x1 ;  /* 0x000000062b2a7c11 */ /* 0x040fe4000f8808ff */
[----:B------:R-:W-:Y:S02]  /*2c20*/  ISETP.GE.AND P2, PT, R22, R117, PT ;  /* 0x000000751600720c */ /* 0x000fe40003f46270 */
[----:B------:R-:W-:-:S02]  /*2c30*/  LEA.HI.X R43, R43, UR7, R46, 0x1, P4 ;  /* 0x000000072b2b7c11 */ /* 0x000fc4000a0f0c2e */
[----:B------:R-:W-:Y:S02]  /*2c40*/  ISETP.GE.AND P4, PT, R187, R117, PT ;  /* 0x00000075bb00720c */ /* 0x000fe40003f86270 */
[----:B------:R-:W-:-:S07]  /*2c50*/  CS2R R86, SRZ ;  /* 0x0000000000567805 */ /* 0x000fce000001ff00 */
[----:B------:R1:W5:Y:S04]  /*2c60*/  @!P2 LDG.E.64 R126, desc[UR40][R40.64] ;  /* 0x00000028287ea981 */ /* 0x000368000c1e1b00 */
[----:B------:R1:W5:Y:S01]  /*2c70*/  @!P2 LDG.E.64 R128, desc[UR40][R42.64] ;  /* 0x000000282a80a981 */ /* 0x000362000c1e1b00 */
[----:B------:R-:W-:-:S03]  /*2c80*/  ISETP.GE.AND P2, PT, R186, R117, PT ;  /* 0x00000075ba00720c */ /* 0x000fc60003f46270 */
[----:B------:R1:W5:Y:S04]  /*2c90*/  @!P4 LDG.E.64 R94, desc[UR40][R40.64+0x20] ;  /* 0x00002028285ec981 */ /* 0x000368000c1e1b00 */
[----:B------:R1:W5:Y:S01]  /*2ca0*/  @!P4 LDG.E.64 R120, desc[UR40][R42.64+0x20] ;  /* 0x000020282a78c981 */ /* 0x000362000c1e1b00 */
[-C--:B------:R-:W-:Y:S02]  /*2cb0*/  ISETP.GE.AND P4, PT, R189, R117.reuse, PT ;  /* 0x00000075bd00720c */ /* 0x080fe40003f86270 */
[----:B------:R-:W-:Y:S02]  /*2cc0*/  CS2R R92, SRZ ;  /* 0x00000000005c7805 */ /* 0x000fe4000001ff00 */
[----:B------:R-:W-:Y:S02]  /*2cd0*/  CS2R R82, SRZ ;  /* 0x0000000000527805 */ /* 0x000fe4000001ff00 */
[----:B------:R-:W-:Y:S01]  /*2ce0*/  CS2R R84, SRZ ;  /* 0x0000000000547805 */ /* 0x000fe2000001ff00 */
[----:B------:R1:W5:Y:S04]  /*2cf0*/  @!P2 LDG.E.64 R86, desc[UR40][R40.64+0x40] ;  /* 0x000040282856a981 */ /* 0x000368000c1e1b00 */
[----:B------:R1:W5:Y:S01]  /*2d00*/  @!P2 LDG.E.64 R92, desc[UR40][R42.64+0x40] ;  /* 0x000040282a5ca981 */ /* 0x000362000c1e1b00 */
[----:B------:R-:W-:-:S03]  /*2d10*/  ISETP.GE.AND P2, PT, R188, R117, PT ;  /* 0x00000075bc00720c */ /* 0x000fc60003f46270 */
[----:B------:R1:W5:Y:S04]  /*2d20*/  @!P4 LDG.E.64 R82, desc[UR40][R40.64+0x60] ;  /* 0x000060282852c981 */ /* 0x000368000c1e1b00 */
[----:B------:R1:W5:Y:S01]  /*2d30*/  @!P4 LDG.E.64 R84, desc[UR40][R42.64+0x60] ;  /* 0x000060282a54c981 */ /* 0x000362000c1e1b00 */
[----:B------:R-:W-:Y:S02]  /*2d40*/  ISETP.GE.AND P4, PT, R190, R117, PT ;  /* 0x00000075be00720c */ /* 0x000fe40003f86270 */
[----:B------:R-:W-:Y:S02]  /*2d50*/  CS2R R78, SRZ ;  /* 0x00000000004e7805 */ /* 0x000fe4000001ff00 */
[----:B------:R-:W-:Y:S02]  /*2d60*/  CS2R R74, SRZ ;  /* 0x00000000004a7805 */ /* 0x000fe4000001ff00 */
[----:B------:R-:W-:-:S02]  /*2d70*/  CS2R R80, SRZ ;  /* 0x0000000000507805 */ /* 0x000fc4000001ff00 */
[----:B------:R-:W-:Y:S01]  /*2d80*/  CS2R R76, SRZ ;  /* 0x00000000004c7805 */ /* 0x000fe2000001ff00 */
[----:B------:R1:W5:Y:S04]  /*2d90*/  @!P2 LDG.E.64 R78, desc[UR40][R40.64+0x80] ;  /* 0x00008028284ea981 */ /* 0x000368000c1e1b00 */
[----:B------:R1:W5:Y:S04]  /*2da0*/  @!P2 LDG.E.64 R80, desc[UR40][R42.64+0x80] ;  /* 0x000080282a50a981 */ /* 0x000368000c1e1b00 */
[----:B------:R1:W5:Y:S04]  /*2db0*/  @!P4 LDG.E.64 R74, desc[UR40][R40.64+0xa0] ;  /* 0x0000a028284ac981 */ /* 0x000368000c1e1b00 */
[----:B------:R1:W5:Y:S02]  /*2dc0*/  @!P4 LDG.E.64 R76, desc[UR40][R42.64+0xa0] ;  /* 0x0000a0282a4cc981 */ /* 0x000364000c1e1b00 */
.L_x_625:
[----:B------:R-:W-:Y:S05]  /*2dd0*/  BSYNC B1 ;  /* 0x0000000000017941 */ /* 0x000fea0003800000 */
.L_x_624:
        /* <DEDUP_REMOVED lines=11> */
[----:B------:R-:W-:Y:S01]  /*2e90*/  CS2R R68, SRZ ;  /* 0x0000000000447805 */ /* 0x000fe2000001ff00 */
[----:B-----5:R-:W-:Y:S01]  /*2ea0*/  IMAD.MOV.U32 R132, RZ, RZ, R74 ;  /* 0x000000ffff847224 */ /* 0x020fe200078e004a */
[----:B------:R-:W-:Y:S01]  /*2eb0*/  CS2R R72, SRZ ;  /* 0x0000000000487805 */ /* 0x000fe2000001ff00 */
[----:B------:R-:W-:Y:S01]  /*2ec0*/  IMAD.MOV.U32 R133, RZ, RZ, R75 ;  /* 0x000000ffff857224 */ /* 0x000fe200078e004b */
[----:B------:R-:W-:Y:S06]  /*2ed0*/  @P4 BRA `(.L_x_627) ;  /* 0x0000000000a04947 */ /* 0x000fec0003800000 */
[----:B------:R-:W-:Y:S01]  /*2ee0*/  IADD3 R90, P2, P5, R110, R90, R33 ;  /* 0x0000005a6e5a7210 */ /* 0x000fe20007d5e021 */
[----:B------:R-:W-:Y:S01]  /*2ef0*/  ULDC.64 UR4, c[0x0][0x3e8] ;  /* 0x0000fa0000047ab9 */ /* 0x000fe20000000a00 */
[----:B------:R-:W-:Y:S01]  /*2f00*/  ULDC.64 UR6, c[0x0][0x400] ;  /* 0x0001000000067ab9 */ /* 0x000fe20000000a00 */
[----:B------:R-:W-:Y:S02]  /*2f10*/  CS2R R70, SRZ ;  /* 0x0000000000467805 */ /* 0x000fe4000001ff00 */
[----:B-1----:R-:W-:Y:S02]  /*2f20*/  IADD3.X R41, R29, R0, R35, P2, P5 ;  /* 0x000000001d297210 */ /* 0x002fe400017ea423 */
[----:B------:R-:W-:Y:S02]  /*2f30*/  CS2R R72, SRZ ;  /* 0x0000000000487805 */ /* 0x000fe4000001ff00 */
[----:B------:R-:W-:-:S04]  /*2f40*/  IADD3 R88, P2, P5, R106, R88, R36 ;  /* 0x000000586a587210 */ /* 0x000fc80007d5e024 */
[----:B------:R-:W-:Y:S02]  /*2f50*/  IADD3.X R3, R31, R3, R38, P2, P5 ;  /* 0x000000031f037210 */ /* 0x000fe400017ea426 */
[----:B------:R-:W-:-:S04]  /*2f60*/  LEA R40, P2, R90, UR4, 0x1 ;  /* 0x000000045a287c11 */ /* 0x000fc8000f8408ff */
[----:B------:R-:W-:Y:S02]  /*2f70*/  LEA.HI.X R41, R90, UR5, R41, 0x1, P2 ;  /* 0x000000055a297c11 */ /* 0x000fe400090f0c29 */
[----:B0-----:R-:W-:-:S04]  /*2f80*/  LEA R42, P2, R88, UR6, 0x1 ;  /* 0x00000006582a7c11 */ /* 0x001fc8000f8408ff */
[----:B------:R-:W-:Y:S02]  /*2f90*/  LEA.HI.X R43, R88, UR7, R3, 0x1, P2 ;  /* 0x00000007582b7c11 */ /* 0x000fe400090f0c03 */
[----:B------:R-:W-:Y:S02]  /*2fa0*/  ISETP.GE.AND P2, PT, R22, R117, PT ;  /* 0x000000751600720c */ /* 0x000fe40003f46270 */
[----:B------:R-:W-:Y:S02]  /*2fb0*/  CS2R R66, SRZ ;  /* 0x0000000000427805 */ /* 0x000fe4000001ff00 */
[----:B------:R-:W-:-:S09]  /*2fc0*/  CS2R R68, SRZ ;  /* 0x0000000000447805 */ /* 0x000fd2000001ff00 */
[----:B------:R2:W5:Y:S04]  /*2fd0*/  @!P2 LDG.E.64 R70, desc[UR40][R40.64] ;  /* 0x000000282846a981 */ /* 0x000568000c1e1b00 */
[----:B------:R2:W5:Y:S01]  /*2fe0*/  @!P2 LDG.E.64 R72, desc[UR40][R42.64] ;  /* 0x000000282a48a981 */ /* 0x000562000c1e1b00 */
        /* <DEDUP_REMOVED lines=20> */
[----:B------:R-:W-:-:S13]  /*3130*/  ISETP.GE.AND P2, PT, R190, R117, PT ;  /* 0x00000075be00720c */ /* 0x000fda0003f46270 */
[----:B------:R2:W5:Y:S04]  /*3140*/  @!P2 LDG.E.64 R44, desc[UR40][R40.64+0xa0] ;  /* 0x0000a028282ca981 */ /* 0x000568000c1e1b00 */
[----:B------:R2:W5:Y:S02]  /*3150*/  @!P2 LDG.E.64 R46, desc[UR40][R42.64+0xa0] ;  /* 0x0000a0282a2ea981 */ /* 0x000564000c1e1b00 */
.L_x_627:
[----:B------:R-:W-:Y:S05]  /*3160*/  BSYNC B1 ;  /* 0x0000000000017941 */ /* 0x000fea0003800000 */
.L_x_626:
[----:B------:R-:W-:Y:S01]  /*3170*/  IMAD.MOV.U32 R3, RZ, RZ, R79 ;  /* 0x000000ffff037224 */ /* 0x000fe200078e004f */
[----:B------:R-:W-:Y:S01]  /*3180*/  MOV R0, R78 ;  /* 0x0000004e00007202 */ /* 0x000fe20000000f00 */
[----:B-12---:R-:W-:Y:S01]  /*3190*/  IMAD.MOV.U32 R40, RZ, RZ, R82 ;  /* 0x000000ffff287224 */ /* 0x006fe200078e0052 */
[----:B------:R-:W-:Y:S01]  /*31a0*/  MOV R41, R94 ;  /* 0x0000005e00297202 */ /* 0x000fe20000000f00 */
[----:B------:R-:W-:Y:S01]  /*31b0*/  UISETP.NE.AND UP0, UPT, UR46, 0x3, UPT ;  /* 0x000000032e00788c */ /* 0x000fe2000bf05270 */
[----:B------:R-:W-:Y:S01]  /*31c0*/  PRMT R158, R3, 0x5410, R0 ;  /* 0x00005410039e7816 */ /* 0x000fe20000000000 */
[----:B------:R-:W-:Y:S01]  /*31d0*/  IMAD.MOV.U32 R3, RZ, RZ, R86 ;  /* 0x000000ffff037224 */ /* 0x000fe200078e0056 */
[----:B------:R-:W-:Y:S01]  /*31e0*/  PRMT R164, R164, 0x5410, R40 ;  /* 0x00005410a4a47816 */ /* 0x000fe20000000028 */
[----:B------:R-:W-:Y:S01]  /*31f0*/  IMAD.MOV.U32 R40, RZ, RZ, R87 ;  /* 0x000000ffff287224 */ /* 0x000fe200078e0057 */
[----:B------:R-:W-:Y:S02]  /*3200*/  MOV R0, R83 ;  /* 0x0000005300007202 */ /* 0x000fe40000000f00 */
[----:B------:R-:W-:Y:S01]  /*3210*/  PRMT R166, R41, 0x7610, R166 ;  /* 0x0000761029a67816 */ /* 0x000fe200000000a6 */
[----:B------:R-:W-:Y:S01]  /*3220*/  IMAD.MOV.U32 R41, RZ, RZ, R76 ;  /* 0x000000ffff297224 */ /* 0x000fe200078e004c */
[----:B------:R-:W-:Y:S01]  /*3230*/  PRMT R165, R3, 0x5410, R40 ;  /* 0x0000541003a57816 */ /* 0x000fe20000000028 */
[----:B------:R-:W-:Y:S01]  /*3240*/  IMAD.MOV.U32 R3, RZ, RZ, R126 ;  /* 0x000000ffff037224 */ /* 0x000fe200078e007e */
[----:B------:R-:W-:Y:S01]  /*3250*/  PRMT R164, R0, 0x7610, R164 ;  /* 0x0000761000a47816 */ /* 0x000fe200000000a4 */
[----:B------:R-:W-:Y:S01]  /*3260*/  IMAD.MOV.U32 R0, RZ, RZ, R95 ;  /* 0x000000ffff007224 */ /* 0x000fe200078e005f */
[----:B------:R-:W-:-:S02]  /*3270*/  MOV R40, R127 ;  /* 0x0000007f00287202 */ /* 0x000fc40000000f00 */
[----:B------:R-:W-:Y:S02]  /*3280*/  PRMT R157, R3, 0x7610, R157 ;  /* 0x00007610039d7816 */ /* 0x000fe4000000009d */
[----:B------:R-:W-:Y:S01]  /*3290*/  PRMT R167, R40, 0x7610, R167 ;  /* 0x0000761028a77816 */ /* 0x000fe200000000a7 */
[----:B------:R-:W-:Y:S01]  /*32a0*/  IMAD.MOV.U32 R40, RZ, RZ, R81 ;  /* 0x000000ffff287224 */ /* 0x000fe200078e0051 */
[----:B------:R-:W-:Y:S01]  /*32b0*/  PRMT R155, R41, 0x7610, R155 ;  /* 0x00007610299b7816 */ /* 0x000fe2000000009b */
[----:B------:R-:W-:Y:S01]  /*32c0*/  IMAD.MOV.U32 R41, RZ, RZ, R84 ;  /* 0x000000ffff297224 */ /* 0x000fe200078e0054 */
[----:B------:R-:W-:Y:S01]  /*32d0*/  PRMT R166, R166, 0x5410, R0 ;  /* 0x00005410a6a67816 */ /* 0x000fe20000000000 */
[----:B------:R-:W-:Y:S01]  /*32e0*/  IMAD.MOV.U32 R0, RZ, RZ, R77 ;  /* 0x000000ffff007224 */ /* 0x000fe200078e004d */
[----:B------:R-:W-:Y:S02]  /*32f0*/  MOV R3, R80 ;  /* 0x0000005000037202 */ /* 0x000fe40000000f00 */
[----:B------:R-:W-:-:S02]  /*3300*/  PRMT R167, R167, 0x5410, R41 ;  /* 0x00005410a7a77816 */ /* 0x000fc40000000029 */
[----:B------:R-:W-:Y:S01]  /*3310*/  PRMT R159, R3, 0x5410, R40 ;  /* 0x00005410039f7816 */ /* 0x000fe20000000028 */
[----:B------:R-:W-:Y:S01]  /*3320*/  IMAD.MOV.U32 R40, RZ, RZ, R93 ;  /* 0x000000ffff287224 */ /* 0x000fe200078e005d */
[----:B------:R-:W-:Y:S01]  /*3330*/  PRMT R155, R155, 0x5410, R0 ;  /* 0x000054109b9b7816 */ /* 0x000fe20000000000 */
[----:B------:R-:W-:Y:S01]  /*3340*/  IMAD.MOV.U32 R3, RZ, RZ, R92 ;  /* 0x000000ffff037224 */ /* 0x000fe200078e005c */
[----:B------:R-:W-:Y:S02]  /*3350*/  MOV R41, R120 ;  /* 0x0000007800297202 */ /* 0x000fe40000000f00 */
[----:B------:R-:W-:Y:S02]  /*3360*/  MOV R0, R85 ;  /* 0x0000005500007202 */ /* 0x000fe40000000f00 */
[----:B------:R-:W-:Y:S01]  /*3370*/  PRMT R169, R40, 0x5410, R41 ;  /* 0x0000541028a97816 */ /* 0x000fe20000000029 */
[----:B------:R-:W-:Y:S01]  /*3380*/  IMAD.MOV.U32 R40, RZ, RZ, R121 ;  /* 0x000000ffff287224 */ /* 0x000fe200078e0079 */
[----:B------:R-:W-:Y:S01]  /*3390*/  PRMT R168, R0, 0x5410, R3 ;  /* 0x0000541000a87816 */ /* 0x000fe20000000003 */
[----:B-----5:R-:W-:Y:S01]  /*33a0*/  IMAD.MOV.U32 R0, RZ, RZ, R44 ;  /* 0x000000ffff007224 */ /* 0x020fe200078e002c */
[----:B------:R-:W-:Y:S01]  /*33b0*/  MOV R3, R129 ;  /* 0x0000008100037202 */ /* 0x000fe20000000f00 */
[----:B------:R-:W-:Y:S01]  /*33c0*/  IMAD.MOV.U32 R41, RZ, RZ, R128 ;  /* 0x000000ffff297224 */ /* 0x000fe200078e0080 */
[----:B------:R-:W-:-:S02]  /*33d0*/  PRMT R154, R132, 0x5410, R133 ;  /* 0x00005410849a7816 */ /* 0x000fc40000000085 */
        /* <DEDUP_REMOVED lines=12> */
[----:B------:R-:W-:Y:S01]  /*34a0*/  PRMT R133, R133, 0x5410, R40 ;  /* 0x0000541085857816 */ /* 0x000fe20000000028 */
[----:B------:R-:W-:Y:S01]  /*34b0*/  IMAD.MOV.U32 R40, RZ, RZ, R70 ;  /* 0x000000ffff287224 */ /* 0x000fe200078e0046 */
[----:B------:R-:W-:Y:S01]  /*34c0*/  PRMT R147, R3, 0x5410, R0 ;  /* 0x0000541003937816 */ /* 0x000fe20000000000 */
[----:B------:R-:W-:Y:S01]  /*34d0*/  IMAD.MOV.U32 R0, RZ, RZ, R46 ;  /* 0x000000ffff007224 */ /* 0x000fe200078e002e */
[----:B------:R-:W-:Y:S02]  /*34e0*/  PRMT R88, R41, 0x7610, R88 ;  /* 0x0000761029587816 */ /* 0x000fe40000000058 */
[----:B------:R-:W-:Y:S02]  /*34f0*/  MOV R3, R71 ;  /* 0x0000004700037202 */ /* 0x000fe40000000f00 */
[----:B------:R-:W-:Y:S02]  /*3500*/  MOV R41, R59 ;  /* 0x0000003b00297202 */ /* 0x000fe40000000f00 */
[----:B------:R-:W-:Y:S01]  /*3510*/  PRMT R161, R3, 0x7610, R161 ;  /* 0x0000761003a17816 */ /* 0x000fe200000000a1 */
[----:B------:R-:W-:Y:S01]  /*3520*/  IMAD.MOV.U32 R3, RZ, RZ, R57 ;  /* 0x000000ffff037224 */ /* 0x000fe200078e0039 */
[----:B------:R-:W-:Y:S01]  /*3530*/  PRMT R132, R41, 0x7610, R132 ;  /* 0x0000761029847816 */ /* 0x000fe20000000084 */
[----:B------:R-:W-:Y:S01]  /*3540*/  IMAD.MOV.U32 R41, RZ, RZ, R67 ;  /* 0x000000ffff297224 */ /* 0x000fe200078e0043 */
[----:B------:R-:W-:-:S02]  /*3550*/  PRMT R160, R40, 0x7610, R160 ;  /* 0x0000761028a07816 */ /* 0x000fc400000000a0 */
[----:B------:R-:W-:Y:S01]  /*3560*/  PRMT R89, R0, 0x7610, R89 ;  /* 0x0000761000597816 */ /* 0x000fe20000000059 */
[----:B------:R-:W-:Y:S01]  /*3570*/  IMAD.MOV.U32 R0, RZ, RZ, R60 ;  /* 0x000000ffff007224 */ /* 0x000fe200078e003c */
[----:B------:R-:W-:Y:S02]  /*3580*/  MOV R40, R56 ;  /* 0x0000003800287202 */ /* 0x000fe40000000f00 */
[----:B------:R-:W-:Y:S02]  /*3590*/  PLOP3.LUT P2, PT, PT, PT, UP0, 0x80, 0x0 ;  /* 0x000000000000781c */ /* 0x000fe40003f4f008 */
        /* <DEDUP_REMOVED lines=12> */
[----:B------:R-:W-:Y:S02]  /*3660*/  PRMT R160, R160, 0x5410, R0 ;  /* 0x00005410a0a07816 */ /* 0x000fe40000000000 */
[----:B------:R-:W-:Y:S02]  /*3670*/  MOV R0, R68 ;  /* 0x0000004400007202 */ /* 0x000fe40000000f00 */
[----:B------:R-:W-:-:S02]  /*3680*/  MOV R41, R73 ;  /* 0x0000004900297202 */ /* 0x000fc40000000f00 */
[----:B------:R-:W-:Y:S02]  /*3690*/  PRMT R162, R0, 0x5410, R3 ;  /* 0x0000541000a27816 */ /* 0x000fe40000000003 */
[----:B------:R-:W-:Y:S01]  /*36a0*/  PRMT R163, R40, 0x5410, R41 ;  /* 0x0000541028a37816 */ /* 0x000fe20000000029 */
[----:B------:R-:W-:Y:S06]  /*36b0*/  @!P2 BRA `(.L_x_628) ;  /* 0x000000000004a947 */ /* 0x000fec0003800000 */
[----:B------:R-:W-:Y:S01]  /*36c0*/  BPT.TRAP 0x1 ;  /* 0x000000040000795c */ /* 0x000fe20000300000 */
.L_x_628:
[----:B------:R-:W-:Y:S01]  /*36d0*/  IMAD R3, R16, 0x8, R2 ;  /* 0x0000000810037824 */ /* 0x000fe200078e0202 */
[----:B------:R-:W-:Y:S01]  /*36e0*/  SHF.L.U32 R0, R184, 0x1f, RZ ;  /* 0x0000001fb8007819 */ /* 0x000fe200000006ff */
[----:B------:R-:W-:Y:S03]  /*36f0*/  BSSY B1, `(.L_x_629) ;  /* 0x0000003000017945 */ /* 0x000fe60003800000 */
[----:B------:R-:W1:Y:S02]  /*3700*/  SYNCS.PHASECHK.TRANS64.TRYWAIT P5, [R3+URZ+0x34890], R0 ;  /* 0x03489000030075a7 */ /* 0x000e6400080a017f */
[----:B-1----:R-:W-:Y:S05]  /*3710*/  @!P5 BRA `(.L_x_630) ;  /* 0x000001c00004d947 */ /* 0x002fea0003800000 */
.L_x_982:
[----:B------:R-:W-:Y:S05]  /*3720*/  BSYNC B1 ;  /* 0x0000000000017941 */ /* 0x000fea0003800000 */
.L_x_629:
[----:B------:R-:W-:Y:S04]  /*3730*/  BSSY B1, `(.L_x_631) ;  /* 0x0000135000017945 */ /* 0x000fe80003800000 */
[----:B------:R-:W-:Y:S05]  /*3740*/  @P3 BRA `(.L_x_632) ;  /* 0x0000001000cc3947 */ /* 0x000fea0003800000 */
[----:B------:R-:W-:Y:S01]  /*3750*/  ISETP.NE.AND P3, PT, R14, RZ, PT ;  /* 0x000000ff0e00720c */ /* 0x000fe20003f65270 */
[----:B------:R-:W-:-:S12]  /*3760*/  BSSY B2, `(.L_x_633) ;  /* 0x0000035000027945 */ /* 0x000fd80003800000 */
[----:B------:R-:W-:Y:S05]  /*3770*/  @!P3 BRA `(.L_x_634) ;  /* 0x0000000000ccb947 */ /* 0x000fea0003800000 */
[----:B0-----:R0:W2:Y:S01]  /*3780*/  LDS.128 R40, [R51] ;  /* 0x0000000033287984 */ /* 0x0010a20000000c00 */
[----:B------:R-:W-:Y:S01]  /*3790*/  ISETP.GE.AND P3, PT, R22, R117, PT ;  /* 0x000000751600720c */ /* 0x000fe20003f66270 */
[----:B------:R-:W-:-:S12]  /*37a0*/  BSSY B3, `(.L_x_635) ;  /* 0x000002f000037945 */ /* 0x000fd80003800000 */
[----:B0-----:R-:W-:Y:S05]  /*37b0*/  @P3 BRA `(.L_x_636) ;  /* 0x0000000000b43947 */ /* 0x001fea0003800000 */
[----:B------:R-:W-:Y:S01]  /*37c0*/  SHF.R.U64 R128, R128, 0x10, R129 ;  /* 0x0000001080807819 */ /* 0x000fe20000001281 */
[----:B--2---:R-:W-:Y:S01]  /*37d0*/  IMAD.MOV.U32 R152, RZ, RZ, R41 ;  /* 0x000000ffff987224 */ /* 0x004fe200078e0029 */
[----:B------:R-:W-:Y:S02]  /*37e0*/  SHF.R.U64 R148, R126, 0x10, R127 ;  /* 0x000000107e947819 */ /* 0x000fe4000000127f */
[----:B------:R-:W-:Y:S01]  /*37f0*/  SHF.R.U32.HI R129, RZ, 0x10, R129 ;  /* 0x00000010ff817819 */ /* 0x000fe20000011681 */
[----:B------:R-:W-:Y:S02]  /*3800*/  HADD2.F32 R128, -RZ, R128.H0_H0 ;  /* 0x20000080ff807230 */ /* 0x000fe40000004100 */
[--C-:B------:R-:W-:Y:S02]  /*3810*/  HADD2.F32 R41, -RZ, R152.reuse.H1_H1 ;  /* 0x30000098ff297230 */ /* 0x100fe40000004100 */
[----:B------:R-:W-:Y:S02]  /*3820*/  HADD2.F32 R126, -RZ, R152.H0_H0 ;  /* 0x20000098ff7e7230 */ /* 0x000fe40000004100 */
[----:B------:R-:W-:-:S02]  /*3830*/  HADD2.F32 R148, -RZ, R148.H0_H0 ;  /* 0x20000094ff947230 */ /* 0x000fc40000004100 */
[-C--:B------:R-:W-:Y:S01]  /*3840*/  FMUL.FTZ R153, R41, R128.reuse ;  /* 0x0000008029997220 */ /* 0x080fe20000410000 */
[----:B------:R-:W-:-:S03]  /*3850*/  FMUL.FTZ R128, R126, R128 ;  /* 0x000000807e807220 */ /* 0x000fc60000410000 */
[-C--:B------:R-:W-:Y:S01]  /*3860*/  FFMA.FTZ R153, R126, R148.reuse, -R153 ;  /* 0x000000947e997223 */ /* 0x080fe20000010899 */
[----:B------:R-:W-:Y:S01]  /*3870*/  SHF.R.U32.HI R126, RZ, 0x10, R127 ;  /* 0x00000010ff7e7819 */ /* 0x000fe2000001167f */
[----:B------:R-:W-:Y:S01]  /*3880*/  FFMA.FTZ R128, R41, R148, R128 ;  /* 0x0000009429807223 */ /* 0x000fe20000010080 */
[----:B------:R-:W-:Y:S01]  /*3890*/  MOV R127, R40 ;  /* 0x00000028007f7202 */ /* 0x000fe20000000f00 */
[----:B------:R-:W-:Y:S02]  /*38a0*/  HADD2.F32 R41, -RZ, R43.H1_H1 ;  /* 0x3000002bff297230 */ /* 0x000fe40000004100 */
[----:B------:R-:W-:Y:S01]  /*38b0*/  HADD2.F32 R40, -RZ, R129.H0_H0 ;  /* 0x20000081ff287230 */ /* 0x000fe20000004100 */
[----:B------:R-:W-:Y:S01]  /*38c0*/  F2FP.F16.F32.PACK_AB R128, R128, R153 ;  /* 0x000000998080723e */ /* 0x000fe200000000ff */
[----:B------:R-:W-:Y:S02]  /*38d0*/  HADD2.F32 R43, -RZ, R43.H0_H0 ;  /* 0x2000002bff2b7230 */ /* 0x000fe40000004100 */
[----:B------:R-:W-:-:S02]  /*38e0*/  HADD2.F32 R126, -RZ, R126.H0_H0 ;  /* 0x2000007eff7e7230 */ /* 0x000fc40000004100 */
[-C--:B------:R-:W-:Y:S01]  /*38f0*/  FMUL.FTZ R148, R41, R40.reuse ;  /* 0x0000002829947220 */ /* 0x080fe20000410000 */
[----:B------:R-:W-:Y:S02]  /*3900*/  HADD2.F32 R129, -RZ, R157.H1_H1 ;  /* 0x3000009dff817230 */ /* 0x000fe40000004100 */
[C---:B------:R-:W-:Y:S01]  /*3910*/  FMUL.FTZ R152, R43.reuse, R40 ;  /* 0x000000282b987220 */ /* 0x040fe20000410000 */
[-C--:B------:R-:W-:Y:S01]  /*3920*/  FFMA.FTZ R40, R43, R126.reuse, -R148 ;  /* 0x0000007e2b287223 */ /* 0x080fe20000010894 */
[--C-:B------:R-:W-:Y:S02]  /*3930*/  HADD2.F32 R148, -RZ, R127.reuse.H0_H0 ;  /* 0x2000007fff947230 */ /* 0x100fe40000004100 */
[----:B------:R-:W-:Y:S01]  /*3940*/  FFMA.FTZ R41, R41, R126, R152 ;  /* 0x0000007e29297223 */ /* 0x000fe20000010098 */
[----:B------:R-:W-:Y:S02]  /*3950*/  IMAD.MOV.U32 R126, RZ, RZ, R42 ;  /* 0x000000ffff7e7224 */ /* 0x000fe400078e002a */
[----:B------:R-:W-:-:S02]  /*3960*/  HADD2.F32 R42, -RZ, R127.H1_H1 ;  /* 0x3000007fff2a7230 */ /* 0x000fc40000004100 */
[----:B------:R-:W-:Y:S02]  /*3970*/  HADD2.F32 R127, -RZ, R157.H0_H0 ;  /* 0x2000009dff7f7230 */ /* 0x000fe40000004100 */
[----:B------:R-:W-:Y:S02]  /*3980*/  HADD2.F32 R157, -RZ, R170.H1_H1 ;  /* 0x300000aaff9d7230 */ /* 0x000fe40000004100 */
[-C--:B------:R-:W-:Y:S01]  /*3990*/  FMUL.FTZ R43, R42, R129.reuse ;  /* 0x000000812a2b7220 */ /* 0x080fe20000410000 */
[----:B------:R-:W-:-:S03]  /*39a0*/  FMUL.FTZ R129, R148, R129 ;  /* 0x0000008194817220 */ /* 0x000fc60000410000 */
[-C--:B------:R-:W-:Y:S01]  /*39b0*/  FFMA.FTZ R43, R148, R127.reuse, -R43 ;  /* 0x0000007f942b7223 */ /* 0x080fe2000001082b */
[--C-:B------:R-:W-:Y:S02]  /*39c0*/  HADD2.F32 R148, -RZ, R126.reuse.H0_H0 ;  /* 0x2000007eff947230 */ /* 0x100fe40000004100 */
[----:B------:R-:W-:Y:S01]  /*39d0*/  FFMA.FTZ R42, R42, R127, R129 ;  /* 0x0000007f2a2a7223 */ /* 0x000fe20000010081 */
[----:B------:R-:W-:Y:S02]  /*39e0*/  HADD2.F32 R126, -RZ, R126.H1_H1 ;  /* 0x3000007eff7e7230 */ /* 0x000fe40000004100 */
[----:B------:R-:W-:-:S03]  /*39f0*/  HADD2.F32 R127, -RZ, R167.H0_H0 ;  /* 0x200000a7ff7f7230 */ /* 0x000fc60000004100 */
[-C--:B------:R-:W-:Y:S01]  /*3a00*/  FMUL.FTZ R129, R126, R157.reuse ;  /* 0x0000009d7e817220 */ /* 0x080fe20000410000 */
[----:B------:R-:W-:-:S03]  /*3a10*/  FMUL.FTZ R157, R148, R157 ;  /* 0x0000009d949d7220 */ /* 0x000fc60000410000 */
[-C--:B------:R-:W-:Y:S01]  /*3a20*/  FFMA.FTZ R129, R148, R127.reuse, -R129 ;  /* 0x0000007f94817223 */ /* 0x080fe20000010881 */
[----:B------:R-:W-:Y:S01]  /*3a30*/  FFMA.FTZ R126, R126, R127, R157 ;  /* 0x0000007f7e7e7223 */ /* 0x000fe2000001009d */
[----:B------:R-:W-:Y:S01]  /*3a40*/  F2FP.F16.F32.PACK_AB R127, R41, R40 ;  /* 0x00000028297f723e */ /* 0x000fe200000000ff */
[----:B------:R-:W-:Y:S01]  /*3a50*/  IMAD.MOV.U32 R41, RZ, RZ, R128 ;  /* 0x000000ffff297224 */ /* 0x000fe200078e0080 */
[----:B------:R-:W-:Y:S02]  /*3a60*/  F2FP.F16.F32.PACK_AB R40, R42, R43 ;  /* 0x0000002b2a28723e */ /* 0x000fe400000000ff */
[----:B------:R-:W-:Y:S02]  /*3a70*/  F2FP.F16.F32.PACK_AB R42, R126, R129 ;  /* 0x000000817e2a723e */ /* 0x000fe400000000ff */
[----:B------:R-:W-:-:S07]  /*3a80*/  MOV R43, R127 ;  /* 0x0000007f002b7202 */ /* 0x000fce0000000f00 */
.L_x_636:
[----:B------:R-:W-:Y:S05]  /*3a90*/  BSYNC B3 ;  /* 0x0000000000037941 */ /* 0x000fea0003800000 */
.L_x_635:
[----:B--2---:R2:W-:Y:S02]  /*3aa0*/  STG.E.128 desc[UR40][R52.64], R40 ;  /* 0x0000002834007986 */ /* 0x0045e4000c101d28 */
.L_x_634:
[----:B------:R-:W-:Y:S05]  /*3ab0*/  BSYNC B2 ;  /* 0x0000000000027941 */ /* 0x000fea0003800000 */
.L_x_633:
[----:B------:R-:W-:Y:S01]  /*3ac0*/  ISETP.NE.AND P3, PT, R10, RZ, PT ;  /* 0x000000ff0a00720c */ /* 0x000fe20003f65270 */
[----:B------:R-:W-:-:S12]  /*3ad0*/  BSSY B2, `(.L_x_637) ;  /* 0x0000030000027945 */ /* 0x000fd80003800000 */
[----:B------:R-:W-:Y:S05]  /*3ae0*/  @!P3 BRA `(.L_x_638) ;  /* 0x0000000000b8b947 */ /* 0x000fea0003800000 */
[----:B0-2---:R0:W2:Y:S01]  /*3af0*/  LDS.128 R40, [R50] ;  /* 0x0000000032287984 */ /* 0x0050a20000000c00 */
[----:B------:R-:W-:Y:S01]  /*3b00*/  ISETP.GE.AND P3, PT, R187, R117, PT ;  /* 0x00000075bb00720c */ /* 0x000fe20003f66270 */
[----:B------:R-:W-:-:S12]  /*3b10*/  BSSY B3, `(.L_x_639) ;  /* 0x000002a000037945 */ /* 0x000fd80003800000 */
[----:B0-----:R-:W-:Y:S05]  /*3b20*/  @P3 BRA `(.L_x_640) ;  /* 0x0000000000a03947 */ /* 0x001fea0003800000 */
[----:B------:R-:W-:Y:S01]  /*3b30*/  SHF.R.U64 R120, R120, 0x10, R121 ;  /* 0x0000001078787819 */ /* 0x000fe20000001279 */
[----:B--2---:R-:W-:Y:S01]  /*3b40*/  HADD2.F32 R128, -RZ, R41.H0_H0 ;  /* 0x20000029ff807230 */ /* 0x004fe20000004100 */
[----:B------:R-:W-:Y:S01]  /*3b50*/  SHF.R.U64 R94, R94, 0x10, R95 ;  /* 0x000000105e5e7819 */ /* 0x000fe2000000125f */
[----:B------:R-:W-:Y:S01]  /*3b60*/  HADD2.F32 R126, -RZ, R43.H1_H1 ;  /* 0x3000002bff7e7230 */ /* 0x000fe20000004100 */
[----:B------:R-:W-:Y:S01]  /*3b70*/  SHF.R.U32.HI R121, RZ, 0x10, R121 ;  /* 0x00000010ff797819 */ /* 0x000fe20000011679 */
[----:B------:R-:W-:Y:S01]  /*3b80*/  HADD2.F32 R127, -RZ, R120.H0_H0 ;  /* 0x20000078ff7f7230 */ /* 0x000fe20000004100 */
[----:B------:R-:W-:Y:S01]  /*3b90*/  SHF.R.U32.HI R95, RZ, 0x10, R95 ;  /* 0x00000010ff5f7819 */ /* 0x000fe2000001165f */
[----:B------:R-:W-:Y:S02]  /*3ba0*/  HADD2.F32 R120, -RZ, R41.H1_H1 ;  /* 0x30000029ff787230 */ /* 0x000fe40000004100 */
[----:B------:R-:W-:Y:S02]  /*3bb0*/  HADD2.F32 R129, -RZ, R94.H0_H0 ;  /* 0x2000005eff817230 */ /* 0x000fe40000004100 */
[----:B------:R-:W-:-:S02]  /*3bc0*/  HADD2.F32 R121, -RZ, R121.H0_H0 ;  /* 0x20000079ff797230 */ /* 0x000fc40000004100 */
[-C--:B------:R-:W-:Y:S01]  /*3bd0*/  FMUL.FTZ R41, R120, R127.reuse ;  /* 0x0000007f78297220 */ /* 0x080fe20000410000 */
[C---:B------:R-:W-:Y:S01]  /*3be0*/  FMUL.FTZ R127, R128.reuse, R127 ;  /* 0x0000007f807f7220 */ /* 0x040fe20000410000 */
[----:B------:R-:W-:Y:S02]  /*3bf0*/  HADD2.F32 R153, -RZ, R95.H0_H0 ;  /* 0x2000005fff997230 */ /* 0x000fe40000004100 */
[----:B------:R-:W-:Y:S01]  /*3c00*/  FFMA.FTZ R41, R128, R129, -R41 ;  /* 0x0000008180297223 */ /* 0x000fe20000010829 */
[----:B------:R-:W-:Y:S02]  /*3c10*/  HADD2.F32 R128, -RZ, R43.H0_H0 ;  /* 0x2000002bff807230 */ /* 0x000fe40000004100 */
[----:B------:R-:W-:Y:S01]  /*3c20*/  FMUL.FTZ R43, R126, R121 ;  /* 0x000000797e2b7220 */ /* 0x000fe20000410000 */
[----:B------:R-:W-:Y:S01]  /*3c30*/  FFMA.FTZ R94, R120, R129, R127 ;  /* 0x00000081785e7223 */ /* 0x000fe2000001007f */
[----:B------:R-:W-:Y:S02]  /*3c40*/  HADD2.F32 R95, -RZ, R169.H1_H1 ;  /* 0x300000a9ff5f7230 */ /* 0x000fe40000004100 */
[----:B------:R-:W-:Y:S01]  /*3c50*/  FMUL.FTZ R121, R128, R121 ;  /* 0x0000007980797220 */ /* 0x000fe20000410000 */
[----:B------:R-:W-:-:S02]  /*3c60*/  HADD2.F32 R120, -RZ, R40.H1_H1 ;  /* 0x30000028ff787230 */ /* 0x000fc40000004100 */
[-C--:B------:R-:W-:Y:S01]  /*3c70*/  FFMA.FTZ R43, R128, R153.reuse, -R43 ;  /* 0x00000099802b7223 */ /* 0x080fe2000001082b */
[----:B------:R-:W-:Y:S02]  /*3c80*/  HADD2.F32 R128, -RZ, R40.H0_H0 ;  /* 0x20000028ff807230 */ /* 0x000fe40000004100 */
[----:B------:R-:W-:Y:S01]  /*3c90*/  FFMA.FTZ R126, R126, R153, R121 ;  /* 0x000000997e7e7223 */ /* 0x000fe20000010079 */
[----:B------:R-:W-:Y:S02]  /*3ca0*/  HADD2.F32 R121, -RZ, R166.H0_H0 ;  /* 0x200000a6ff797230 */ /* 0x000fe40000004100 */
[-C--:B------:R-:W-:Y:S01]  /*3cb0*/  FMUL.FTZ R129, R120, R95.reuse ;  /* 0x0000005f78817220 */ /* 0x080fe20000410000 */
[----:B------:R-:W-:Y:S02]  /*3cc0*/  HADD2.F32 R40, -RZ, R170.H0_H0 ;  /* 0x200000aaff287230 */ /* 0x000fe40000004100 */
[----:B------:R-:W-:Y:S01]  /*3cd0*/  FMUL.FTZ R95, R128, R95 ;  /* 0x0000005f805f7220 */ /* 0x000fe20000410000 */
[----:B------:R-:W-:-:S02]  /*3ce0*/  HADD2.F32 R127, -RZ, R42.H1_H1 ;  /* 0x3000002aff7f7230 */ /* 0x000fc40000004100 */
[-C--:B------:R-:W-:Y:S01]  /*3cf0*/  FFMA.FTZ R129, R128, R121.reuse, -R129 ;  /* 0x0000007980817223 */ /* 0x080fe20000010881 */
[----:B------:R-:W-:Y:S02]  /*3d00*/  HADD2.F32 R153, -RZ, R42.H0_H0 ;  /* 0x2000002aff997230 */ /* 0x000fe40000004100 */
[----:B------:R-:W-:Y:S01]  /*3d10*/  FFMA.FTZ R120, R120, R121, R95 ;  /* 0x0000007978787223 */ /* 0x000fe2000001005f */
[----:B------:R-:W-:Y:S02]  /*3d20*/  HADD2.F32 R128, -RZ, R166.H1_H1 ;  /* 0x300000a6ff807230 */ /* 0x000fe40000004100 */
[-C--:B------:R-:W-:Y:S01]  /*3d30*/  FMUL.FTZ R42, R127, R40.reuse ;  /* 0x000000287f2a7220 */ /* 0x080fe20000410000 */
[----:B------:R-:W-:Y:S01]  /*3d40*/  F2FP.F16.F32.PACK_AB R41, R94, R41 ;  /* 0x000000295e29723e */ /* 0x000fe200000000ff */
[C---:B------:R-:W-:Y:S01]  /*3d50*/  FMUL.FTZ R40, R153.reuse, R40 ;  /* 0x0000002899287220 */ /* 0x040fe20000410000 */
[----:B------:R-:W-:Y:S01]  /*3d60*/  F2FP.F16.F32.PACK_AB R43, R126, R43 ;  /* 0x0000002b7e2b723e */ /* 0x000fe200000000ff */
[----:B------:R-:W-:-:S02]  /*3d70*/  FFMA.FTZ R42, R153, R128, -R42 ;  /* 0x00000080992a7223 */ /* 0x000fc4000001082a */
[----:B------:R-:W-:Y:S01]  /*3d80*/  FFMA.FTZ R127, R127, R128, R40 ;  /* 0x000000807f7f7223 */ /* 0x000fe20000010028 */
[----:B------:R-:W-:-:S04]  /*3d90*/  F2FP.F16.F32.PACK_AB R40, R120, R129 ;  /* 0x000000817828723e */ /* 0x000fc800000000ff */
[----:B------:R-:W-:-:S07]  /*3da0*/  F2FP.F16.F32.PACK_AB R42, R127, R42 ;  /* 0x0000002a7f2a723e */ /* 0x000fce00000000ff */
.L_x_640:
[----:B------:R-:W-:Y:S05]  /*3db0*/  BSYNC B3 ;  /* 0x0000000000037941 */ /* 0x000fea0003800000 */
.L_x_639:
[----:B--2---:R3:W-:Y:S02]  /*3dc0*/  STG.E.128 desc[UR40][R52.64+0x40], R40 ;  /* 0x0000402834007986 */ /* 0x0047e4000c101d28 */
.L_x_638:
[----:B------:R-:W-:Y:S05]  /*3dd0*/  BSYNC B2 ;  /* 0x0000000000027941 */ /* 0x000fea0003800000 */
.L_x_637:
[----:B------:R-:W-:Y:S01]  /*3de0*/  ISETP.NE.AND P3, PT, R9, RZ, PT ;  /* 0x000000ff0900720c */ /* 0x000fe20003f65270 */
[----:B------:R-:W-:-:S12]  /*3df0*/  BSSY B2, `(.L_x_641) ;  /* 0x0000031000027945 */ /* 0x000fd80003800000 */
[----:B------:R-:W-:Y:S05]  /*3e00*/  @!P3 BRA `(.L_x_642) ;  /* 0x0000000000bcb947 */ /* 0x000fea0003800000 */
[----:B0-23--:R0:W2:Y:S01]  /*3e10*/  LDS.128 R40, [R51+0x4000] ;  /* 0x0040000033287984 */ /* 0x00d0a20000000c00 */
[----:B------:R-:W-:Y:S01]  /*3e20*/  ISETP.GE.AND P3, PT, R186, R117, PT ;  /* 0x00000075ba00720c */ /* 0x000fe20003f66270 */
[----:B------:R-:W-:-:S12]  /*3e30*/  BSSY B3, `(.L_x_643) ;  /* 0x000002b000037945 */ /* 0x000fd80003800000 */
[----:B0-----:R-:W-:Y:S05]  /*3e40*/  @P3 BRA `(.L_x_644) ;  /* 0x0000000000a43947 */ /* 0x001fea0003800000 */
[----:B------:R-:W-:Y:S01]  /*3e50*/  SHF.R.U64 R94, R86, 0x10, R87 ;  /* 0x00000010565e7819 */ /* 0x000fe20000001257 */
[----:B--2---:R-:W-:Y:S01]  /*3e60*/  HADD2.F32 R120, -RZ, R43.H0_H0 ;  /* 0x2000002bff787230 */ /* 0x004fe20000004100 */
[----:B------:R-:W-:Y:S01]  /*3e70*/  SHF.R.U32.HI R95, RZ, 0x10, R93 ;  /* 0x00000010ff5f7819 */ /* 0x000fe2000001165d */
[----:B------:R-:W-:Y:S01]  /*3e80*/  HADD2.F32 R127, -RZ, R165.H1_H1 ;  /* 0x300000a5ff7f7230 */ /* 0x000fe20000004100 */
[----:B------:R-:W-:Y:S01]  /*3e90*/  SHF.R.U32.HI R86, RZ, 0x10, R87 ;  /* 0x00000010ff567819 */ /* 0x000fe20000011657 */
[----:B------:R-:W-:Y:S01]  /*3ea0*/  HADD2.F32 R94, -RZ, R94.H0_H0 ;  /* 0x2000005eff5e7230 */ /* 0x000fe20000004100 */
[----:B------:R-:W-:Y:S01]  /*3eb0*/  SHF.R.U64 R87, R92, 0x10, R93 ;  /* 0x000000105c577819 */ /* 0x000fe2000000125d */
[----:B------:R-:W-:Y:S02]  /*3ec0*/  HADD2.F32 R95, -RZ, R95.H0_H0 ;  /* 0x2000005fff5f7230 */ /* 0x000fe40000004100 */
[----:B------:R-:W-:Y:S02]  /*3ed0*/  HADD2.F32 R92, -RZ, R43.H1_H1 ;  /* 0x3000002bff5c7230 */ /* 0x000fe40000004100 */
[----:B------:R-:W-:-:S02]  /*3ee0*/  HADD2.F32 R126, -RZ, R87.H0_H0 ;  /* 0x20000057ff7e7230 */ /* 0x000fc40000004100 */
[--C-:B------:R-:W-:Y:S02]  /*3ef0*/  HADD2.F32 R87, -RZ, R41.reuse.H1_H1 ;  /* 0x30000029ff577230 */ /* 0x100fe40000004100 */
[-C--:B------:R-:W-:Y:S01]  /*3f00*/  FMUL.FTZ R43, R92, R95.reuse ;  /* 0x0000005f5c2b7220 */ /* 0x080fe20000410000 */
[----:B------:R-:W-:Y:S02]  /*3f10*/  HADD2.F32 R41, -RZ, R41.H0_H0 ;  /* 0x20000029ff297230 */ /* 0x000fe40000004100 */
[C---:B------:R-:W-:Y:S01]  /*3f20*/  FMUL.FTZ R95, R120.reuse, R95 ;  /* 0x0000005f785f7220 */ /* 0x040fe20000410000 */
[----:B------:R-:W-:Y:S02]  /*3f30*/  HADD2.F32 R93, -RZ, R86.H0_H0 ;  /* 0x20000056ff5d7230 */ /* 0x000fe40000004100 */
[-C--:B------:R-:W-:Y:S01]  /*3f40*/  FMUL.FTZ R86, R87, R126.reuse ;  /* 0x0000007e57567220 */ /* 0x080fe20000410000 */
[----:B------:R-:W-:Y:S02]  /*3f50*/  FMUL.FTZ R126, R41, R126 ;  /* 0x0000007e297e7220 */ /* 0x000fe40000410000 */
[-C--:B------:R-:W-:Y:S01]  /*3f60*/  FFMA.FTZ R43, R120, R93.reuse, -R43 ;  /* 0x0000005d782b7223 */ /* 0x080fe2000001082b */
[----:B------:R-:W-:Y:S01]  /*3f70*/  FFMA.FTZ R92, R92, R93, R95 ;  /* 0x0000005d5c5c7223 */ /* 0x000fe2000001005f */
[----:B------:R-:W-:-:S02]  /*3f80*/  HADD2.F32 R93, -RZ, R168.H1_H1 ;  /* 0x300000a8ff5d7230 */ /* 0x000fc40000004100 */
[-C--:B------:R-:W-:Y:S01]  /*3f90*/  FFMA.FTZ R41, R41, R94.reuse, -R86 ;  /* 0x0000005e29297223 */ /* 0x080fe20000010856 */
[--C-:B------:R-:W-:Y:S02]  /*3fa0*/  HADD2.F32 R95, -RZ, R40.reuse.H1_H1 ;  /* 0x30000028ff5f7230 */ /* 0x100fe40000004100 */
[----:B------:R-:W-:Y:S01]  /*3fb0*/  FFMA.FTZ R86, R87, R94, R126 ;  /* 0x0000005e57567223 */ /* 0x000fe2000001007e */
[----:B------:R-:W-:Y:S01]  /*3fc0*/  HADD2.F32 R120, -RZ, R40.H0_H0 ;  /* 0x20000028ff787230 */ /* 0x000fe20000004100 */
[----:B------:R-:W-:Y:S01]  /*3fd0*/  F2FP.F16.F32.PACK_AB R43, R92, R43 ;  /* 0x0000002b5c2b723e */ /* 0x000fe200000000ff */
[----:B------:R-:W-:Y:S02]  /*3fe0*/  HADD2.F32 R87, -RZ, R169.H0_H0 ;  /* 0x200000a9ff577230 */ /* 0x000fe40000004100 */
[-C--:B------:R-:W-:Y:S01]  /*3ff0*/  FMUL.FTZ R121, R95, R93.reuse ;  /* 0x0000005d5f797220 */ /* 0x080fe20000410000 */
[--C-:B------:R-:W-:Y:S02]  /*4000*/  HADD2.F32 R40, -RZ, R42.reuse.H1_H1 ;  /* 0x3000002aff287230 */ /* 0x100fe40000004100 */
[----:B------:R-:W-:Y:S01]  /*4010*/  FMUL.FTZ R126, R120, R93 ;  /* 0x0000005d787e7220 */ /* 0x000fe20000410000 */
[----:B------:R-:W-:Y:S01]  /*4020*/  HADD2.F32 R94, -RZ, R165.H0_H0 ;  /* 0x200000a5ff5e7230 */ /* 0x000fe20000004100 */
[----:B------:R-:W-:Y:S01]  /*4030*/  F2FP.F16.F32.PACK_AB R41, R86, R41 ;  /* 0x000000295629723e */ /* 0x000fe200000000ff */
[----:B------:R-:W-:-:S02]  /*4040*/  HADD2.F32 R42, -RZ, R42.H0_H0 ;  /* 0x2000002aff2a7230 */ /* 0x000fc40000004100 */
[-C--:B------:R-:W-:Y:S01]  /*4050*/  FMUL.FTZ R93, R40, R87.reuse ;  /* 0x00000057285d7220 */ /* 0x080fe20000410000 */
[-C--:B------:R-:W-:Y:S01]  /*4060*/  FFMA.FTZ R121, R120, R94.reuse, -R121 ;  /* 0x0000005e78797223 */ /* 0x080fe20000010879 */
[----:B------:R-:W-:Y:S01]  /*4070*/  FFMA.FTZ R126, R95, R94, R126 ;  /* 0x0000005e5f7e7223 */ /* 0x000fe2000001007e */
[C---:B------:R-:W-:Y:S01]  /*4080*/  FMUL.FTZ R87, R42.reuse, R87 ;  /* 0x000000572a577220 */ /* 0x040fe20000410000 */
[----:B------:R-:W-:-:S03]  /*4090*/  FFMA.FTZ R93, R42, R127, -R93 ;  /* 0x0000007f2a5d7223 */ /* 0x000fc6000001085d */
[----:B------:R-:W-:Y:S01]  /*40a0*/  FFMA.FTZ R40, R40, R127, R87 ;  /* 0x0000007f28287223 */ /* 0x000fe20000010057 */
[----:B------:R-:W-:-:S04]  /*40b0*/  F2FP.F16.F32.PACK_AB R126, R126, R121 ;  /* 0x000000797e7e723e */ /* 0x000fc800000000ff */
[----:B------:R-:W-:Y:S01]  /*40c0*/  F2FP.F16.F32.PACK_AB R42, R40, R93 ;  /* 0x0000005d282a723e */ /* 0x000fe200000000ff */
[----:B------:R-:W-:-:S07]  /*40d0*/  IMAD.MOV.U32 R40, RZ, RZ, R126 ;  /* 0x000000ffff287224 */ /* 0x000fce00078e007e */
.L_x_644:
[----:B------:R-:W-:Y:S05]  /*40e0*/  BSYNC B3 ;  /* 0x0000000000037941 */ /* 0x000fea0003800000 */
.L_x_643:
[----:B--2---:R4:W-:Y:S02]  /*40f0*/  STG.E.128 desc[UR40][R52.64+0x80], R40 ;  /* 0x0000802834007986 */ /* 0x0049e4000c101d28 */
.L_x_642:
[----:B------:R-:W-:Y:S05]  /*4100*/  BSYNC B2 ;  /* 0x0000000000027941 */ /* 0x000fea0003800000 */
.L_x_641:
[----:B------:R-:W-:Y:S01]  /*4110*/  ISETP.NE.AND P3, PT, R8, RZ, PT ;  /* 0x000000ff0800720c */ /* 0x000fe20003f65270 */
[----:B------:R-:W-:-:S12]  /*4120*/  BSSY B2, `(.L_x_645) ;  /* 0x0000031000027945 */ /* 0x000fd80003800000 */
[----:B------:R-:W-:Y:S05]  /*4130*/  @!P3 BRA `(.L_x_646) ;  /* 0x0000000000bcb947 */ /* 0x000fea0003800000 */
[----:B0-234-:R0:W2:Y:S01]  /*4140*/  LDS.128 R40, [R50+0x4000] ;  /* 0x0040000032287984 */ /* 0x01d0a20000000c00 */
[----:B------:R-:W-:Y:S01]  /*4150*/  ISETP.GE.AND P3, PT, R189, R117, PT ;  /* 0x00000075bd00720c */ /* 0x000fe20003f66270 */
[----:B------:R-:W-:-:S12]  /*4160*/  BSSY B3, `(.L_x_647) ;  /* 0x000002b000037945 */ /* 0x000fd80003800000 */
[----:B0-----:R-:W-:Y:S05]  /*4170*/  @P3 BRA `(.L_x_648) ;  /* 0x0000000000a43947 */ /* 0x001fea0003800000 */
[----:B------:R-:W-:Y:S01]  /*4180*/  SHF.R.U64 R86, R82, 0x10, R83 ;  /* 0x0000001052567819 */ /* 0x000fe20000001253 */
[----:B--2---:R-:W-:Y:S01]  /*4190*/  HADD2.F32 R92, -RZ, R43.H0_H0 ;  /* 0x2000002bff5c7230 */ /* 0x004fe20000004100 */
[----:B------:R-:W-:Y:S01]  /*41a0*/  SHF.R.U32.HI R87, RZ, 0x10, R85 ;  /* 0x00000010ff577819 */ /* 0x000fe20000011655 */
[----:B------:R-:W-:Y:S01]  /*41b0*/  HADD2.F32 R95, -RZ, R164.H0_H0 ;  /* 0x200000a4ff5f7230 */ /* 0x000fe20000004100 */
        /* <DEDUP_REMOVED lines=23> */
[----:B------:R-:W-:Y:S02]  /*4330*/  HADD2.F32 R40, -RZ, R42.H1_H1 ;  /* 0x3000002aff287230 */ /* 0x000fe40000004100 */
[----:B------:R-:W-:Y:S01]  /*4340*/  FMUL.FTZ R94, R92, R85 ;  /* 0x000000555c5e7220 */ /* 0x000fe20000410000 */
[----:B------:R-:W-:Y:S01]  /*4350*/  HADD2.F32 R86, -RZ, R164.H1_H1 ;  /* 0x300000a4ff567230 */ /* 0x000fe20000004100 */
        /* <DEDUP_REMOVED lines=11> */
.L_x_648:
[----:B------:R-:W-:Y:S05]  /*4410*/  BSYNC B3 ;  /* 0x0000000000037941 */ /* 0x000fea0003800000 */
.L_x_647:
[----:B--2---:R0:W-:Y:S02]  /*4420*/  STG.E.128 desc[UR40][R52.64+0xc0], R40 ;  /* 0x0000c02834007986 */ /* 0x0041e4000c101d28 */
.L_x_646:
[----:B------:R-:W-:Y:S05]  /*4430*/  BSYNC B2 ;  /* 0x0000000000027941 */ /* 0x000fea0003800000 */
.L_x_645:
[----:B------:R-:W-:Y:S01]  /*4440*/  ISETP.NE.AND P3, PT, R7, RZ, PT ;  /* 0x000000ff0700720c */ /* 0x000fe20003f65270 */
[----:B------:R-:W-:-:S12]  /*4450*/  BSSY B2, `(.L_x_649) ;  /* 0x0000031000027945 */ /* 0x000fd80003800000 */
[----:B------:R-:W-:Y:S05]  /*4460*/  @!P3 BRA `(.L_x_650) ;  /* 0x0000000000bcb947 */ /* 0x000fea0003800000 */
[----:B0-234-:R0:W2:Y:S01]  /*4470*/  LDS.128 R40, [R51+0x8000] ;  /* 0x0080000033287984 */ /* 0x01d0a20000000c00 */
[----:B------:R-:W-:Y:S01]  /*4480*/  ISETP.GE.AND P3, PT, R188, R117, PT ;  /* 0x00000075bc00720c */ /* 0x000fe20003f66270 */
[----:B------:R-:W-:-:S12]  /*4490*/  BSSY B3, `(.L_x_651) ;  /* 0x000002b000037945 */ /* 0x000fd80003800000 */
[----:B0-----:R-:W-:Y:S05]  /*44a0*/  @P3 BRA `(.L_x_652) ;  /* 0x0000000000a43947 */ /* 0x001fea0003800000 */
[--C-:B------:R-:W-:Y:S01]  /*44b0*/  SHF.R.U64 R80, R80, 0x10, R81.reuse ;  /* 0x0000001050507819 */ /* 0x100fe20000001251 */
[----:B--2---:R-:W-:Y:S01]  /*44c0*/  HADD2.F32 R83, -RZ, R41.H1_H1 ;  /* 0x30000029ff537230 */ /* 0x004fe20000004100 */
[----:B------:R-:W-:Y:S01]  /*44d0*/  SHF.R.U32.HI R81, RZ, 0x10, R81 ;  /* 0x00000010ff517819 */ /* 0x000fe20000011651 */
[----:B------:R-:W-:Y:S01]  /*44e0*/  HADD2.F32 R82, -RZ, R43.H1_H1 ;  /* 0x3000002bff527230 */ /* 0x000fe20000004100 */
[--C-:B------:R-:W-:Y:S01]  /*44f0*/  SHF.R.U64 R78, R78, 0x10, R79.reuse ;  /* 0x000000104e4e7819 */ /* 0x100fe2000000124f */
[----:B------:R-:W-:Y:S01]  /*4500*/  HADD2.F32 R80, -RZ, R80.H0_H0 ;  /* 0x20000050ff507230 */ /* 0x000fe20000004100 */
[----:B------:R-:W-:Y:S01]  /*4510*/  SHF.R.U32.HI R79, RZ, 0x10, R79 ;  /* 0x00000010ff4f7819 */ /* 0x000fe2000001164f */
[----:B------:R-:W-:Y:S02]  /*4520*/  HADD2.F32 R81, -RZ, R81.H0_H0 ;  /* 0x20000051ff517230 */ /* 0x000fe40000004100 */
[----:B------:R-:W-:Y:S02]  /*4530*/  HADD2.F32 R41, -RZ, R41.H0_H0 ;  /* 0x20000029ff297230 */ /* 0x000fe40000004100 */
[----:B------:R-:W-:Y:S01]  /*4540*/  FMUL.FTZ R86, R83, R80 ;  /* 0x0000005053567220 */ /* 0x000fe20000410000 */
[----:B------:R-:W-:-:S02]  /*4550*/  HADD2.F32 R84, -RZ, R43.H0_H0 ;  /* 0x2000002bff547230 */ /* 0x000fc40000004100 */
[-C--:B------:R-:W-:Y:S01]  /*4560*/  FMUL.FTZ R43, R82, R81.reuse ;  /* 0x00000051522b7220 */ /* 0x080fe20000410000 */
[----:B------:R-:W-:Y:S02]  /*4570*/  HADD2.F32 R78, -RZ, R78.H0_H0 ;  /* 0x2000004eff4e7230 */ /* 0x000fe40000004100 */
[C---:B------:R-:W-:Y:S01]  /*4580*/  FMUL.FTZ R80, R41.reuse, R80 ;  /* 0x0000005029507220 */ /* 0x040fe20000410000 */
[----:B------:R-:W-:Y:S02]  /*4590*/  HADD2.F32 R79, -RZ, R79.H0_H0 ;  /* 0x2000004fff4f7230 */ /* 0x000fe40000004100 */
[C---:B------:R-:W-:Y:S01]  /*45a0*/  FMUL.FTZ R81, R84.reuse, R81 ;  /* 0x0000005154517220 */ /* 0x040fe20000410000 */
[-C--:B------:R-:W-:Y:S01]  /*45b0*/  FFMA.FTZ R86, R41, R78.reuse, -R86 ;  /* 0x0000004e29567223 */ /* 0x080fe20000010856 */
[----:B------:R-:W-:Y:S01]  /*45c0*/  FFMA.FTZ R83, R83, R78, R80 ;  /* 0x0000004e53537223 */ /* 0x000fe20000010050 */
[-C--:B------:R-:W-:Y:S01]  /*45d0*/  FFMA.FTZ R43, R84, R79.reuse, -R43 ;  /* 0x0000004f542b7223 */ /* 0x080fe2000001082b */
[----:B------:R-:W-:Y:S01]  /*45e0*/  FFMA.FTZ R82, R82, R79, R81 ;  /* 0x0000004f52527223 */ /* 0x000fe20000010051 */
[----:B------:R-:W-:-:S02]  /*45f0*/  HADD2.F32 R79, -RZ, R159.H0_H0 ;  /* 0x2000009fff4f7230 */ /* 0x000fc40000004100 */
[--C-:B------:R-:W-:Y:S02]  /*4600*/  HADD2.F32 R78, -RZ, R40.reuse.H1_H1 ;  /* 0x30000028ff4e7230 */ /* 0x100fe40000004100 */
[----:B------:R-:W-:Y:S01]  /*4610*/  HADD2.F32 R80, -RZ, R40.H0_H0 ;  /* 0x20000028ff507230 */ /* 0x000fe20000004100 */
[----:B------:R-:W-:Y:S01]  /*4620*/  F2FP.F16.F32.PACK_AB R43, R82, R43 ;  /* 0x0000002b522b723e */ /* 0x000fe200000000ff */
[----:B------:R-:W-:Y:S02]  /*4630*/  HADD2.F32 R159, -RZ, R159.H1_H1 ;  /* 0x3000009fff9f7230 */ /* 0x000fe40000004100 */
[-C--:B------:R-:W-:Y:S01]  /*4640*/  FMUL.FTZ R85, R78, R79.reuse ;  /* 0x0000004f4e557220 */ /* 0x080fe20000410000 */
[--C-:B------:R-:W-:Y:S02]  /*4650*/  HADD2.F32 R40, -RZ, R42.reuse.H1_H1 ;  /* 0x3000002aff287230 */ /* 0x100fe40000004100 */
[----:B------:R-:W-:Y:S01]  /*4660*/  FMUL.FTZ R87, R80, R79 ;  /* 0x0000004f50577220 */ /* 0x000fe20000410000 */
[----:B------:R-:W-:-:S02]  /*4670*/  HADD2.F32 R42, -RZ, R42.H0_H0 ;  /* 0x2000002aff2a7230 */ /* 0x000fc40000004100 */
[--C-:B------:R-:W-:Y:S02]  /*4680*/  HADD2.F32 R41, -RZ, R158.reuse.H1_H1 ;  /* 0x3000009eff297230 */ /* 0x100fe40000004100 */
[-C--:B------:R-:W-:Y:S01]  /*4690*/  FMUL.FTZ R79, R40, R159.reuse ;  /* 0x0000009f284f7220 */ /* 0x080fe20000410000 */
[----:B------:R-:W-:Y:S02]  /*46a0*/  HADD2.F32 R81, -RZ, R158.H0_H0 ;  /* 0x2000009eff517230 */ /* 0x000fe40000004100 */
[----:B------:R-:W-:Y:S01]  /*46b0*/  FMUL.FTZ R159, R42, R159 ;  /* 0x0000009f2a9f7220 */ /* 0x000fe20000410000 */
[-C--:B------:R-:W-:Y:S01]  /*46c0*/  FFMA.FTZ R80, R80, R41.reuse, -R85 ;  /* 0x0000002950507223 */ /* 0x080fe20000010855 */
[----:B------:R-:W-:Y:S01]  /*46d0*/  FFMA.FTZ R87, R78, R41, R87 ;  /* 0x000000294e577223 */ /* 0x000fe20000010057 */
[-C--:B------:R-:W-:Y:S01]  /*46e0*/  FFMA.FTZ R79, R42, R81.reuse, -R79 ;  /* 0x000000512a4f7223 */ /* 0x080fe2000001084f */
[----:B------:R-:W-:Y:S01]  /*46f0*/  FFMA.FTZ R40, R40, R81, R159 ;  /* 0x0000005128287223 */ /* 0x000fe2000001009f */
[----:B------:R-:W-:-:S02]  /*4700*/  F2FP.F16.F32.PACK_AB R41, R83, R86 ;  /* 0x000000565329723e */ /* 0x000fc400000000ff */
[----:B------:R-:W-:Y:S02]  /*4710*/  F2FP.F16.F32.PACK_AB R80, R87, R80 ;  /* 0x000000505750723e */ /* 0x000fe400000000ff */
[----:B------:R-:W-:Y:S02]  /*4720*/  F2FP.F16.F32.PACK_AB R42, R40, R79 ;  /* 0x0000004f282a723e */ /* 0x000fe400000000ff */
[----:B------:R-:W-:-:S07]  /*4730*/  MOV R40, R80 ;  /* 0x0000005000287202 */ /* 0x000fce0000000f00 */
.L_x_652:
[----:B------:R-:W-:Y:S05]  /*4740*/  BSYNC B3 ;  /* 0x0000000000037941 */ /* 0x000fea0003800000 */
.L_x_651:
[----:B--2---:R0:W-:Y:S02]  /*4750*/  STG.E.128 desc[UR40][R52.64+0x100], R40 ;  /* 0x0001002834007986 */ /* 0x0041e4000c101d28 */
.L_x_650:
[----:B------:R-:W-:Y:S05]  /*4760*/  BSYNC B2 ;  /* 0x0000000000027941 */ /* 0x000fea0003800000 */
.L_x_649:
[----:B------:R-:W-:-:S13]  /*4770*/  ISETP.NE.AND P3, PT, R6, RZ, PT ;  /* 0x000000ff0600720c */ /* 0x000fda0003f65270 */
[----:B------:R-:W-:Y:S05]  /*4780*/  @!P3 BRA `(.L_x_632) ;  /* 0x0000000000bcb947 */ /* 0x000fea0003800000 */
[----:B0-234-:R0:W2:Y:S01]  /*4790*/  LDS.128 R40, [R50+0x8000] ;  /* 0x0080000032287984 */ /* 0x01d0a20000000c00 */
[----:B------:R-:W-:Y:S01]  /*47a0*/  ISETP.GE.AND P3, PT, R190, R117, PT ;  /* 0x00000075be00720c */ /* 0x000fe20003f66270 */
[----:B------:R-:W-:-:S12]  /*47b0*/  BSSY B2, `(.L_x_653) ;  /* 0x000002b000027945 */ /* 0x000fd80003800000 */
[----:B0-----:R-:W-:Y:S05]  /*47c0*/  @P3 BRA `(.L_x_654) ;  /* 0x0000000000a43947 */ /* 0x001fea0003800000 */
[----:B------:R-:W-:Y:S02]  /*47d0*/  SHF.R.U64 R78, R74, 0x10, R75 ;  /* 0x000000104a4e7819 */ /* 0x000fe4000000124b */
[----:B------:R-:W-:Y:S02]  /*47e0*/  SHF.R.U64 R80, R76, 0x10, R77 ;  /* 0x000000104c507819 */ /* 0x000fe4000000124d */
[----:B------:R-:W-:Y:S01]  /*47f0*/  SHF.R.U32.HI R74, RZ, 0x10, R75 ;  /* 0x00000010ff4a7819 */ /* 0x000fe2000001164b */
[----:B--2---:R-:W-:Y:S01]  /*4800*/  IMAD.MOV.U32 R75, RZ, RZ, R43 ;  /* 0x000000ffff4b7224 */ /* 0x004fe200078e002b */
[----:B------:R-:W-:Y:S01]  /*4810*/  SHF.R.U32.HI R79, RZ, 0x10, R77 ;  /* 0x00000010ff4f7819 */ /* 0x000fe2000001164d */
[----:B------:R-:W-:Y:S02]  /*4820*/  HADD2.F32 R80, -RZ, R80.H0_H0 ;  /* 0x20000050ff507230 */ /* 0x000fe40000004100 */
[--C-:B------:R-:W-:Y:S02]  /*4830*/  HADD2.F32 R43, -RZ, R41.reuse.H1_H1 ;  /* 0x30000029ff2b7230 */ /* 0x100fe40000004100 */
[----:B------:R-:W-:-:S02]  /*4840*/  HADD2.F32 R41, -RZ, R41.H0_H0 ;  /* 0x20000029ff297230 */ /* 0x000fc40000004100 */
[----:B------:R-:W-:Y:S02]  /*4850*/  HADD2.F32 R79, -RZ, R79.H0_H0 ;  /* 0x2000004fff4f7230 */ /* 0x000fe40000004100 */
[--C-:B------:R-:W-:Y:S02]  /*4860*/  HADD2.F32 R76, -RZ, R75.reuse.H1_H1 ;  /* 0x3000004bff4c7230 */ /* 0x100fe40000004100 */
[----:B------:R-:W-:Y:S02]  /*4870*/  HADD2.F32 R75, -RZ, R75.H0_H0 ;  /* 0x2000004bff4b7230 */ /* 0x000fe40000004100 */
[----:B------:R-:W-:Y:S02]  /*4880*/  HADD2.F32 R78, -RZ, R78.H0_H0 ;  /* 0x2000004eff4e7230 */ /* 0x000fe40000004100 */
[-C--:B------:R-:W-:Y:S01]  /*4890*/  FMUL.FTZ R82, R76, R79.reuse ;  /* 0x0000004f4c527220 */ /* 0x080fe20000410000 */
[----:B------:R-:W-:Y:S02]  /*48a0*/  HADD2.F32 R77, -RZ, R74.H0_H0 ;  /* 0x2000004aff4d7230 */ /* 0x000fe40000004100 */
[-C--:B------:R-:W-:Y:S01]  /*48b0*/  FMUL.FTZ R74, R43, R80.reuse ;  /* 0x000000502b4a7220 */ /* 0x080fe20000410000 */
[----:B------:R-:W-:Y:S01]  /*48c0*/  FMUL.FTZ R80, R41, R80 ;  /* 0x0000005029507220 */ /* 0x000fe20000410000 */
[----:B------:R-:W-:-:S02]  /*48d0*/  FMUL.FTZ R79, R75, R79 ;  /* 0x0000004f4b4f7220 */ /* 0x000fc40000410000 */
[-C--:B------:R-:W-:Y:S01]  /*48e0*/  FFMA.FTZ R41, R41, R78.reuse, -R74 ;  /* 0x0000004e29297223 */ /* 0x080fe2000001084a */
[----:B------:R-:W-:Y:S01]  /*48f0*/  FFMA.FTZ R74, R43, R78, R80 ;  /* 0x0000004e2b4a7223 */ /* 0x000fe20000010050 */
[-C--:B------:R-:W-:Y:S01]  /*4900*/  FFMA.FTZ R43, R75, R77.reuse, -R82 ;  /* 0x0000004d4b2b7223 */ /* 0x080fe20000010852 */
[----:B------:R-:W-:Y:S01]  /*4910*/  FFMA.FTZ R76, R76, R77, R79 ;  /* 0x0000004d4c4c7223 */ /* 0x000fe2000001004f */
[--C-:B------:R-:W-:Y:S02]  /*4920*/  HADD2.F32 R75, -RZ, R40.reuse.H1_H1 ;  /* 0x30000028ff4b7230 */ /* 0x100fe40000004100 */
[----:B------:R-:W-:Y:S01]  /*4930*/  HADD2.F32 R79, -RZ, R155.H0_H0 ;  /* 0x2000009bff4f7230 */ /* 0x000fe20000004100 */
[----:B------:R-:W-:Y:S01]  /*4940*/  F2FP.F16.F32.PACK_AB R41, R74, R41 ;  /* 0x000000294a29723e */ /* 0x000fe200000000ff */
[----:B------:R-:W-:Y:S01]  /*4950*/  HADD2.F32 R40, -RZ, R40.H0_H0 ;  /* 0x20000028ff287230 */ /* 0x000fe20000004100 */
[----:B------:R-:W-:Y:S01]  /*4960*/  F2FP.F16.F32.PACK_AB R43, R76, R43 ;  /* 0x0000002b4c2b723e */ /* 0x000fe200000000ff */
[----:B------:R-:W-:-:S02]  /*4970*/  HADD2.F32 R77, -RZ, R42.H1_H1 ;  /* 0x3000002aff4d7230 */ /* 0x000fc40000004100 */
[-C--:B------:R-:W-:Y:S01]  /*4980*/  FMUL.FTZ R81, R75, R79.reuse ;  /* 0x0000004f4b517220 */ /* 0x080fe20000410000 */
[----:B------:R-:W-:Y:S02]  /*4990*/  HADD2.F32 R155, -RZ, R155.H1_H1 ;  /* 0x3000009bff9b7230 */ /* 0x000fe40000004100 */
[----:B------:R-:W-:Y:S01]  /*49a0*/  FMUL.FTZ R80, R40, R79 ;  /* 0x0000004f28507220 */ /* 0x000fe20000410000 */
[----:B------:R-:W-:Y:S02]  /*49b0*/  HADD2.F32 R42, -RZ, R42.H0_H0 ;  /* 0x2000002aff2a7230 */ /* 0x000fe40000004100 */
[--C-:B------:R-:W-:Y:S02]  /*49c0*/  HADD2.F32 R78, -RZ, R154.reuse.H0_H0 ;  /* 0x2000009aff4e7230 */ /* 0x100fe40000004100 */
[-C--:B------:R-:W-:Y:S01]  /*49d0*/  FMUL.FTZ R79, R77, R155.reuse ;  /* 0x0000009b4d4f7220 */ /* 0x080fe20000410000 */
[----:B------:R-:W-:Y:S02]  /*49e0*/  HADD2.F32 R154, -RZ, R154.H1_H1 ;  /* 0x3000009aff9a7230 */ /* 0x000fe40000004100 */
[----:B------:R-:W-:Y:S01]  /*49f0*/  FMUL.FTZ R82, R42, R155 ;  /* 0x0000009b2a527220 */ /* 0x000fe20000410000 */
[-C--:B------:R-:W-:Y:S01]  /*4a00*/  FFMA.FTZ R81, R40, R78.reuse, -R81 ;  /* 0x0000004e28517223 */ /* 0x080fe20000010851 */
[----:B------:R-:W-:Y:S01]  /*4a10*/  FFMA.FTZ R80, R75, R78, R80 ;  /* 0x0000004e4b507223 */ /* 0x000fe20000010050 */
[-C--:B------:R-:W-:Y:S01]  /*4a20*/  FFMA.FTZ R79, R42, R154.reuse, -R79 ;  /* 0x0000009a2a4f7223 */ /* 0x080fe2000001084f */
[----:B------:R-:W-:-:S03]  /*4a30*/  FFMA.FTZ R82, R77, R154, R82 ;  /* 0x0000009a4d527223 */ /* 0x000fc60000010052 */
[----:B------:R-:W-:Y:S02]  /*4a40*/  F2FP.F16.F32.PACK_AB R40, R80, R81 ;  /* 0x000000515028723e */ /* 0x000fe400000000ff */
[----:B------:R-:W-:-:S07]  /*4a50*/  F2FP.F16.F32.PACK_AB R42, R82, R79 ;  /* 0x0000004f522a723e */ /* 0x000fce00000000ff */
.L_x_654:
[----:B------:R-:W-:Y:S05]  /*4a60*/  BSYNC B2 ;  /* 0x0000000000027941 */ /* 0x000fea0003800000 */
.L_x_653:
[----:B--2---:R0:W-:Y:S02]  /*4a70*/  STG.E.128 desc[UR40][R52.64+0x140], R40 ;  /* 0x0001402834007986 */ /* 0x0041e4000c101d28 */
.L_x_632:
[----:B------:R-:W-:Y:S05]  /*4a80*/  BSYNC B1 ;  /* 0x0000000000017941 */ /* 0x000fea0003800000 */
.L_x_631:
[----:B------:R-:W-:Y:S05]  /*4a90*/  @P4 BRA `(.L_x_655) ;  /* 0x0000005000784947 */ /* 0x000fea0003800000 */
        /* <DEDUP_REMOVED lines=8> */
[----:B--2---:R-:W-:Y:S01]  /*4b20*/  IMAD.MOV.U32 R52, RZ, RZ, R42 ;  /* 0x000000ffff347224 */ /* 0x004fe200078e002a */
[----:B------:R-:W-:Y:S01]  /*4b30*/  SHF.R.U32.HI R75, RZ, 0x10, R71 ;  /* 0x00000010ff4b7819 */ /* 0x000fe20000011647 */
[--C-:B------:R-:W-:Y:S01]  /*4b40*/  HADD2.F32 R42, -RZ, R41.reuse.H1_H1 ;  /* 0x30000029ff2a7230 */ /* 0x100fe20000004100 */
[--C-:B------:R-:W-:Y:S01]  /*4b50*/  SHF.R.U64 R71, R72, 0x10, R73.reuse ;  /* 0x0000001048477819 */ /* 0x100fe20000001249 */
[----:B------:R-:W-:Y:S01]  /*4b60*/  HADD2.F32 R41, -RZ, R41.H0_H0 ;  /* 0x20000029ff297230 */ /* 0x000fe20000004100 */
[----:B------:R-:W-:Y:S01]  /*4b70*/  SHF.R.U32.HI R74, RZ, 0x10, R73 ;  /* 0x00000010ff4a7819 */ /* 0x000fe20000011649 */
[----:B------:R-:W-:Y:S02]  /*4b80*/  HADD2.F32 R70, -RZ, R70.H0_H0 ;  /* 0x20000046ff467230 */ /* 0x000fe40000004100 */
[----:B------:R-:W-:Y:S02]  /*4b90*/  HADD2.F32 R71, -RZ, R71.H0_H0 ;  /* 0x20000047ff477230 */ /* 0x000fe40000004100 */
[----:B------:R-:W-:-:S02]  /*4ba0*/  HADD2.F32 R74, -RZ, R74.H0_H0 ;  /* 0x2000004aff4a7230 */ /* 0x000fc40000004100 */
[--C-:B------:R-:W-:Y:S02]  /*4bb0*/  HADD2.F32 R53, -RZ, R43.reuse.H1_H1 ;  /* 0x3000002bff357230 */ /* 0x100fe40000004100 */
[CC--:B------:R-:W-:Y:S01]  /*4bc0*/  FMUL.FTZ R76, R42.reuse, R71.reuse ;  /* 0x000000472a4c7220 */ /* 0x0c0fe20000410000 */
[C---:B------:R-:W-:Y:S01]  /*4bd0*/  FMUL.FTZ R71, R41.reuse, R71 ;  /* 0x0000004729477220 */ /* 0x040fe20000410000 */
[----:B------:R-:W-:Y:S02]  /*4be0*/  HADD2.F32 R43, -RZ, R43.H0_H0 ;  /* 0x2000002bff2b7230 */ /* 0x000fe40000004100 */
[-C--:B------:R-:W-:Y:S01]  /*4bf0*/  FFMA.FTZ R76, R41, R70.reuse, -R76 ;  /* 0x00000046294c7223 */ /* 0x080fe2000001084c */
[----:B------:R-:W-:Y:S01]  /*4c00*/  FFMA.FTZ R73, R42, R70, R71 ;  /* 0x000000462a497223 */ /* 0x000fe20000010047 */
[----:B------:R-:W-:Y:S02]  /*4c10*/  HADD2.F32 R72, -RZ, R75.H0_H0 ;  /* 0x2000004bff487230 */ /* 0x000fe40000004100 */
[----:B------:R-:W-:Y:S01]  /*4c20*/  FMUL.FTZ R78, R53, R74 ;  /* 0x0000004a354e7220 */ /* 0x000fe20000410000 */
[----:B------:R-:W-:-:S02]  /*4c30*/  HADD2.F32 R70, -RZ, R163.H0_H0 ;  /* 0x200000a3ff467230 */ /* 0x000fc40000004100 */
[C---:B------:R-:W-:Y:S01]  /*4c40*/  FMUL.FTZ R74, R43.reuse, R74 ;  /* 0x0000004a2b4a7220 */ /* 0x040fe20000410000 */
[----:B------:R-:W-:Y:S02]  /*4c50*/  HADD2.F32 R163, -RZ, R163.H1_H1 ;  /* 0x300000a3ffa37230 */ /* 0x000fe40000004100 */
[-C--:B------:R-:W-:Y:S01]  /*4c60*/  FFMA.FTZ R78, R43, R72.reuse, -R78 ;  /* 0x000000482b4e7223 */ /* 0x080fe2000001084e */
[----:B------:R-:W-:Y:S02]  /*4c70*/  HADD2.F32 R41, -RZ, R40.H1_H1 ;  /* 0x30000028ff297230 */ /* 0x000fe40000004100 */
[----:B------:R-:W-:Y:S01]  /*4c80*/  FFMA.FTZ R77, R53, R72, R74 ;  /* 0x00000048354d7223 */ /* 0x000fe2000001004a */
[----:B------:R-:W-:Y:S02]  /*4c90*/  HADD2.F32 R42, -RZ, R52.H1_H1 ;  /* 0x30000034ff2a7230 */ /* 0x000fe40000004100 */
[----:B------:R-:W-:Y:S02]  /*4ca0*/  HADD2.F32 R40, -RZ, R40.H0_H0 ;  /* 0x20000028ff287230 */ /* 0x000fe40000004100 */
[----:B------:R-:W-:Y:S01]  /*4cb0*/  FMUL.FTZ R71, R41, R70 ;  /* 0x0000004629477220 */ /* 0x000fe20000410000 */
[----:B------:R-:W-:-:S02]  /*4cc0*/  HADD2.F32 R52, -RZ, R52.H0_H0 ;  /* 0x20000034ff347230 */ /* 0x000fc40000004100 */
[-C--:B------:R-:W-:Y:S01]  /*4cd0*/  FMUL.FTZ R75, R42, R163.reuse ;  /* 0x000000a32a4b7220 */ /* 0x080fe20000410000 */
[----:B------:R-:W-:Y:S02]  /*4ce0*/  HADD2.F32 R43, -RZ, R160.H0_H0 ;  /* 0x200000a0ff2b7230 */ /* 0x000fe40000004100 */
[----:B------:R-:W-:Y:S01]  /*4cf0*/  FMUL.FTZ R70, R40, R70 ;  /* 0x0000004628467220 */ /* 0x000fe20000410000 */
        /* <DEDUP_REMOVED lines=9> */
[----:B------:R-:W-:-:S07]  /*4d90*/  F2FP.F16.F32.PACK_AB R42, R42, R75 ;  /* 0x0000004b2a2a723e */ /* 0x000fce00000000ff */
.L_x_659:
[----:B------:R-:W-:Y:S05]  /*4da0*/  BSYNC B2 ;  /* 0x0000000000027941 */ /* 0x000fea0003800000 */
.L_x_658:
[----:B--2---:R0:W-:Y:S02]  /*4db0*/  STG.E.128 desc[UR40][R48.64], R40 ;  /* 0x0000002830007986 */ /* 0x0041e4000c101d28 */
.L_x_657:
[----:B------:R-:W-:Y:S05]  /*4dc0*/  BSYNC B1 ;  /* 0x0000000000017941 */ /* 0x000fea0003800000 */
.L_x_656:
        /* <DEDUP_REMOVED lines=8> */
[--C-:B--2---:R-:W-:Y:S01]  /*4e50*/  HADD2.F32 R53, -RZ, R43.reuse.H1_H1 ;  /* 0x3000002bff357230 */ /* 0x104fe20000004100 */
[----:B------:R-:W-:Y:S01]  /*4e60*/  SHF.R.U32.HI R71, RZ, 0x10, R67 ;  /* 0x00000010ff477819 */ /* 0x000fe20000011643 */
[----:B------:R-:W-:Y:S01]  /*4e70*/  HADD2.F32 R43, -RZ, R43.H0_H0 ;  /* 0x2000002bff2b7230 */ /* 0x000fe20000004100 */
[--C-:B------:R-:W-:Y:S01]  /*4e80*/  SHF.R.U64 R67, R68, 0x10, R69.reuse ;  /* 0x0000001044437819 */ /* 0x100fe20000001245 */
[----:B------:R-:W-:Y:S01]  /*4e90*/  HADD2.F32 R66, -RZ, R66.H0_H0 ;  /* 0x20000042ff427230 */ /* 0x000fe20000004100 */
[----:B------:R-:W-:Y:S01]  /*4ea0*/  MOV R52, R42 ;  /* 0x0000002a00347202 */ /* 0x000fe20000000f00 */
[----:B------:R-:W-:Y:S01]  /*4eb0*/  HADD2.F32 R42, -RZ, R41.H1_H1 ;  /* 0x30000029ff2a7230 */ /* 0x000fe20000004100 */
[----:B------:R-:W-:Y:S01]  /*4ec0*/  SHF.R.U32.HI R70, RZ, 0x10, R69 ;  /* 0x00000010ff467819 */ /* 0x000fe20000011645 */
[----:B------:R-:W-:Y:S02]  /*4ed0*/  HADD2.F32 R67, -RZ, R67.H0_H0 ;  /* 0x20000043ff437230 */ /* 0x000fe40000004100 */
[----:B------:R-:W-:-:S02]  /*4ee0*/  HADD2.F32 R41, -RZ, R41.H0_H0 ;  /* 0x20000029ff297230 */ /* 0x000fc40000004100 */
[----:B------:R-:W-:Y:S02]  /*4ef0*/  HADD2.F32 R70, -RZ, R70.H0_H0 ;  /* 0x20000046ff467230 */ /* 0x000fe40000004100 */
[CC--:B------:R-:W-:Y:S01]  /*4f00*/  FMUL.FTZ R72, R42.reuse, R67.reuse ;  /* 0x000000432a487220 */ /* 0x0c0fe20000410000 */
[----:B------:R-:W-:Y:S02]  /*4f10*/  HADD2.F32 R68, -RZ, R71.H0_H0 ;  /* 0x20000047ff447230 */ /* 0x000fe40000004100 */
[----:B------:R-:W-:Y:S01]  /*4f20*/  FMUL.FTZ R67, R41, R67 ;  /* 0x0000004329437220 */ /* 0x000fe20000410000 */
[----:B------:R-:W-:Y:S01]  /*4f30*/  FMUL.FTZ R74, R53, R70 ;  /* 0x00000046354a7220 */ /* 0x000fe20000410000 */
[-C--:B------:R-:W-:Y:S02]  /*4f40*/  FFMA.FTZ R72, R41, R66.reuse, -R72 ;  /* 0x0000004229487223 */ /* 0x080fe40000010848 */
[----:B------:R-:W-:Y:S01]  /*4f50*/  FFMA.FTZ R71, R42, R66, R67 ;  /* 0x000000422a477223 */ /* 0x000fe20000010043 */
[----:B------:R-:W-:Y:S01]  /*4f60*/  FMUL.FTZ R70, R43, R70 ;  /* 0x000000462b467220 */ /* 0x000fe20000410000 */
[----:B------:R-:W-:-:S02]  /*4f70*/  HADD2.F32 R66, -RZ, R162.H0_H0 ;  /* 0x200000a2ff427230 */ /* 0x000fc40000004100 */
[-C--:B------:R-:W-:Y:S01]  /*4f80*/  FFMA.FTZ R74, R43, R68.reuse, -R74 ;  /* 0x000000442b4a7223 */ /* 0x080fe2000001084a */
[----:B------:R-:W-:Y:S02]  /*4f90*/  HADD2.F32 R67, -RZ, R162.H1_H1 ;  /* 0x300000a2ff437230 */ /* 0x000fe40000004100 */
[----:B------:R-:W-:Y:S01]  /*4fa0*/  FFMA.FTZ R75, R53, R68, R70 ;  /* 0x00000044354b7223 */ /* 0x000fe20000010046 */
[----:B------:R-:W-:Y:S02]  /*4fb0*/  HADD2.F32 R41, -RZ, R40.H1_H1 ;  /* 0x30000028ff297230 */ /* 0x000fe40000004100 */
[----:B------:R-:W-:Y:S02]  /*4fc0*/  HADD2.F32 R42, -RZ, R52.H1_H1 ;  /* 0x30000034ff2a7230 */ /* 0x000fe40000004100 */
[----:B------:R-:W-:Y:S02]  /*4fd0*/  HADD2.F32 R40, -RZ, R40.H0_H0 ;  /* 0x20000028ff287230 */ /* 0x000fe40000004100 */
[----:B------:R-:W-:Y:S01]  /*4fe0*/  FMUL.FTZ R69, R41, R66 ;  /* 0x0000004229457220 */ /* 0x000fe20000410000 */
[----:B------:R-:W-:-:S02]  /*4ff0*/  HADD2.F32 R52, -RZ, R52.H0_H0 ;  /* 0x20000034ff347230 */ /* 0x000fc40000004100 */
[-C--:B------:R-:W-:Y:S01]  /*5000*/  FMUL.FTZ R73, R42, R67.reuse ;  /* 0x000000432a497220 */ /* 0x080fe20000410000 */
[----:B------:R-:W-:Y:S02]  /*5010*/  HADD2.F32 R43, -RZ, R147.H1_H1 ;  /* 0x30000093ff2b7230 */ /* 0x000fe40000004100 */
        /* <DEDUP_REMOVED lines=11> */
.L_x_663:
[----:B------:R-:W-:Y:S05]  /*50d0*/  BSYNC B2 ;  /* 0x0000000000027941 */ /* 0x000fea0003800000 */
.L_x_662:
[----:B--2---:R0:W-:Y:S02]  /*50e0*/  STG.E.128 desc[UR40][R48.64+0x40], R40 ;  /* 0x0000402830007986 */ /* 0x0041e4000c101d28 */
.L_x_661:
[----:B------:R-:W-:Y:S05]  /*50f0*/  BSYNC B1 ;  /* 0x0000000000017941 */ /* 0x000fea0003800000 */
.L_x_660:
        /* <DEDUP_REMOVED lines=19> */
[----:B------:R-:W-:Y:S02]  /*5230*/  HADD2.F32 R43, -RZ, R43.H0_H0 ;  /* 0x2000002bff2b7230 */ /* 0x000fe40000004100 */
[----:B------:R-:W-:Y:S01]  /*5240*/  FMUL.FTZ R63, R41, R63 ;  /* 0x0000003f293f7220 */ /* 0x000fe20000410000 */
[----:B------:R-:W-:Y:S02]  /*5250*/  HADD2.F32 R64, -RZ, R67.H0_H0 ;  /* 0x20000043ff407230 */ /* 0x000fe40000004100 */
[----:B------:R-:W-:Y:S01]  /*5260*/  FMUL.FTZ R70, R53, R66 ;  /* 0x0000004235467220 */ /* 0x000fe20000410000 */
[-C--:B------:R-:W-:Y:S01]  /*5270*/  FFMA.FTZ R68, R41, R62.reuse, -R68 ;  /* 0x0000003e29447223 */ /* 0x080fe20000010844 */
[----:B------:R-:W-:Y:S01]  /*5280*/  FFMA.FTZ R63, R42, R62, R63 ;  /* 0x0000003e2a3f7223 */ /* 0x000fe2000001003f */
[----:B------:R-:W-:Y:S01]  /*5290*/  FMUL.FTZ R66, R43, R66 ;  /* 0x000000422b427220 */ /* 0x000fe20000410000 */
[----:B------:R-:W-:-:S02]  /*52a0*/  HADD2.F32 R160, -RZ, R160.H1_H1 ;  /* 0x300000a0ffa07230 */ /* 0x000fc40000004100 */
        /* <DEDUP_REMOVED lines=21> */
.L_x_667:
[----:B------:R-:W-:Y:S05]  /*5400*/  BSYNC B2 ;  /* 0x0000000000027941 */ /* 0x000fea0003800000 */
.L_x_666:
[----:B--2---:R0:W-:Y:S02]  /*5410*/  STG.E.128 desc[UR40][R48.64+0x80], R40 ;  /* 0x0000802830007986 */ /* 0x0041e4000c101d28 */
.L_x_665:
[----:B------:R-:W-:Y:S05]  /*5420*/  BSYNC B1 ;  /* 0x0000000000017941 */ /* 0x000fea0003800000 */
.L_x_664:
        /* <DEDUP_REMOVED lines=31> */
[----:B------:R-:W-:Y:S02]  /*5620*/  HADD2.F32 R133, -RZ, R133.H0_H0 ;  /* 0x20000085ff857230 */ /* 0x000fe40000004100 */
[----:B------:R-:W-:Y:S02]  /*5630*/  HADD2.F32 R40, -RZ, R40.H0_H0 ;  /* 0x20000028ff287230 */ /* 0x000fe40000004100 */
[----:B------:R-:W-:Y:S01]  /*5640*/  FMUL.FTZ R65, R42, R59 ;  /* 0x0000003b2a417220 */ /* 0x000fe20000410000 */
[----:B------:R-:W-:-:S02]  /*5650*/  HADD2.F32 R52, -RZ, R52.H0_H0 ;  /* 0x20000034ff347230 */ /* 0x000fc40000004100 */
[CC--:B------:R-:W-:Y:S01]  /*5660*/  FMUL.FTZ R61, R41.reuse, R133.reuse ;  /* 0x00000085293d7220 */ /* 0x0c0fe20000410000 */
[--C-:B------:R-:W-:Y:S02]  /*5670*/  HADD2.F32 R43, -RZ, R132.reuse.H1_H1 ;  /* 0x30000084ff2b7230 */ /* 0x100fe40000004100 */
        /* <DEDUP_REMOVED lines=11> */
.L_x_671:
[----:B------:R-:W-:Y:S05]  /*5730*/  BSYNC B2 ;  /* 0x0000000000027941 */ /* 0x000fea0003800000 */
.L_x_670:
[----:B--2---:R0:W-:Y:S02]  /*5740*/  STG.E.128 desc[UR40][R48.64+0xc0], R40 ;  /* 0x0000c02830007986 */ /* 0x0041e4000c101d28 */
.L_x_669:
[----:B------:R-:W-:Y:S05]  /*5750*/  BSYNC B1 ;  /* 0x0000000000017941 */ /* 0x000fea0003800000 */
.L_x_668:
        /* <DEDUP_REMOVED lines=13> */
[----:B------:R-:W-:Y:S01]  /*5830*/  SHF.R.U32.HI R56, RZ, 0x10, R57 ;  /* 0x00000010ff387819 */ /* 0x000fe20000011639 */
[----:B------:R-:W-:Y:S01]  /*5840*/  HADD2.F32 R54, -RZ, R54.H0_H0 ;  /* 0x20000036ff367230 */ /* 0x000fe20000004100 */
[----:B------:R-:W-:Y:S01]  /*5850*/  MOV R51, R42 ;  /* 0x0000002a00337202 */ /* 0x000fe20000000f00 */
[----:B------:R-:W-:Y:S02]  /*5860*/  HADD2.F32 R55, -RZ, R55.H0_H0 ;  /* 0x20000037ff377230 */ /* 0x000fe40000004100 */
[----:B------:R-:W-:-:S02]  /*5870*/  HADD2.F32 R56, -RZ, R56.H0_H0 ;  /* 0x20000038ff387230 */ /* 0x000fc40000004100 */
[--C-:B------:R-:W-:Y:S02]  /*5880*/  HADD2.F32 R42, -RZ, R41.reuse.H1_H1 ;  /* 0x30000029ff2a7230 */ /* 0x100fe40000004100 */
[----:B------:R-:W-:Y:S02]  /*5890*/  HADD2.F32 R41, -RZ, R41.H0_H0 ;  /* 0x20000029ff297230 */ /* 0x000fe40000004100 */
[-C--:B------:R-:W-:Y:S01]  /*58a0*/  FMUL.FTZ R57, R43, R56.reuse ;  /* 0x000000382b397220 */ /* 0x080fe20000410000 */
[----:B------:R-:W-:Y:S01]  /*58b0*/  FMUL.FTZ R60, R52, R56 ;  /* 0x00000038343c7220 */ /* 0x000fe20000410000 */
[-C--:B------:R-:W-:Y:S01]  /*58c0*/  FMUL.FTZ R58, R42, R55.reuse ;  /* 0x000000372a3a7220 */ /* 0x080fe20000410000 */
[C---:B------:R-:W-:Y:S01]  /*58d0*/  FMUL.FTZ R55, R41.reuse, R55 ;  /* 0x0000003729377220 */ /* 0x040fe20000410000 */
[----:B------:R-:W-:Y:S02]  /*58e0*/  FFMA.FTZ R57, R52, R54, R57 ;  /* 0x0000003634397223 */ /* 0x000fe40000010039 */
[----:B------:R-:W-:Y:S01]  /*58f0*/  FFMA.FTZ R58, R41, R53, -R58 ;  /* 0x00000035293a7223 */ /* 0x000fe2000001083a */
[----:B------:R-:W-:-:S02]  /*5900*/  HADD2.F32 R52, -RZ, R91.H0_H0 ;  /* 0x2000005bff347230 */ /* 0x000fc40000004100 */
[----:B------:R-:W-:Y:S01]  /*5910*/  FFMA.FTZ R55, R42, R53, R55 ;  /* 0x000000352a377223 */ /* 0x000fe20000010037 */
[----:B------:R-:W-:Y:S02]  /*5920*/  HADD2.F32 R91, -RZ, R91.H1_H1 ;  /* 0x3000005bff5b7230 */ /* 0x000fe40000004100 */
[----:B------:R-:W-:Y:S01]  /*5930*/  FFMA.FTZ R60, R43, R54, -R60 ;  /* 0x000000362b3c7223 */ /* 0x000fe2000001083c */
[--C-:B------:R-:W-:Y:S02]  /*5940*/  HADD2.F32 R41, -RZ, R40.reuse.H1_H1 ;  /* 0x30000028ff297230 */ /* 0x100fe40000004100 */
[--C-:B------:R-:W-:Y:S02]  /*5950*/  HADD2.F32 R42, -RZ, R51.reuse.H1_H1 ;  /* 0x30000033ff2a7230 */ /* 0x100fe40000004100 */
[----:B------:R-:W-:Y:S02]  /*5960*/  HADD2.F32 R40, -RZ, R40.H0_H0 ;  /* 0x20000028ff287230 */ /* 0x000fe40000004100 */
[----:B------:R-:W-:Y:S01]  /*5970*/  FMUL.FTZ R53, R41, R52 ;  /* 0x0000003429357220 */ /* 0x000fe20000410000 */
[----:B------:R-:W-:-:S02]  /*5980*/  HADD2.F32 R51, -RZ, R51.H0_H0 ;  /* 0x20000033ff337230 */ /* 0x000fc40000004100 */
[-C--:B------:R-:W-:Y:S01]  /*5990*/  FMUL.FTZ R54, R42, R91.reuse ;  /* 0x0000005b2a367220 */ /* 0x080fe20000410000 */
[--C-:B------:R-:W-:Y:S02]  /*59a0*/  HADD2.F32 R43, -RZ, R90.reuse.H1_H1 ;  /* 0x3000005aff2b7230 */ /* 0x100fe40000004100 */
[C---:B------:R-:W-:Y:S01]  /*59b0*/  FMUL.FTZ R52, R40.reuse, R52 ;  /* 0x0000003428347220 */ /* 0x040fe20000410000 */
        /* <DEDUP_REMOVED lines=10> */
.L_x_675:
[----:B------:R-:W-:Y:S05]  /*5a60*/  BSYNC B2 ;  /* 0x0000000000027941 */ /* 0x000fea0003800000 */
.L_x_674:
[----:B--2---:R0:W-:Y:S02]  /*5a70*/  STG.E.128 desc[UR40][R48.64+0x100], R40 ;  /* 0x0001002830007986 */ /* 0x0041e4000c101d28 */
.L_x_673:
[----:B------:R-:W-:Y:S05]  /*5a80*/  BSYNC B1 ;  /* 0x0000000000017941 */ /* 0x000fea0003800000 */
.L_x_672:
[----:B------:R-:W-:-:S13]  /*5a90*/  ISETP.NE.AND P3, PT, R6, RZ, PT ;  /* 0x000000ff0600720c */ /* 0x000fda0003f65270 */
        /* <DEDUP_REMOVED lines=46> */
.L_x_677:
[----:B------:R-:W-:Y:S05]  /*5d80*/  BSYNC B1 ;  /* 0x0000000000017941 */ /* 0x000fea0003800000 */
.L_x_676:
[----:B--2---:R0:W-:Y:S01]  /*5d90*/  STG.E.128 desc[UR40][R48.64+0x140], R40 ;  /* 0x0001402830007986 */ /* 0x0041e2000c101d28 */
[----:B------:R-:W-:Y:S05]  /*5da0*/  BRA `(.L_x_655) ;  /* 0x0000003c00b47947 */ /* 0x000fea0003800000 */
.L_x_623:
[----:B------:R-:W-:Y:S01]  /*5db0*/  ISETP.GE.AND P4, PT, R17, R4, PT ;  /* 0x000000041100720c */ /* 0x000fe20003f86270 */
[----:B------:R-:W-:Y:S01]  /*5dc0*/  BSSY B1, `(.L_x_678) ;  /* 0x000002e000017945 */ /* 0x000fe20003800000 */
[----:B------:R-:W-:Y:S02]  /*5dd0*/  CS2R R66, SRZ ;  /* 0x0000000000427805 */ /* 0x000fe4000001ff00 */
[----:B0-----:R-:W-:Y:S02]  /*5de0*/  CS2R R42, SRZ ;  /* 0x00000000002a7805 */ /* 0x001fe4000001ff00 */
        /* <DEDUP_REMOVED lines=14> */
[----:B------:R-:W-:Y:S02]  /*5ed0*/  IADD3 R40, P3, R108, R88, RZ ;  /* 0x000000586c287210 */ /* 0x000fe40007f7e0ff */
[----:B------:R-:W-:Y:S02]  /*5ee0*/  CS2R R50, SRZ ;  /* 0x0000000000327805 */ /* 0x000fe4000001ff00 */
[----:B------:R-:W-:Y:S01]  /*5ef0*/  CS2R R48, SRZ ;  /* 0x0000000000307805 */ /* 0x000fe2000001ff00 */
[----:B------:R-:W-:Y:S01]  /*5f00*/  IMAD.X R42, R0, 0x1, R28, P2 ;  /* 0x00000001002a7824 */ /* 0x000fe200010e061c */
[----:B------:R-:W-:Y:S02]  /*5f10*/  LEA R64, P2, R41, UR4, 0x1 ;  /* 0x0000000429407c11 */ /* 0x000fe4000f8408ff */
[----:B------:R-:W-:-:S02]  /*5f20*/  CS2R R62, SRZ ;  /* 0x00000000003e7805 */ /* 0x000fc4000001ff00 */
[----:B------:R-:W-:Y:S02]  /*5f30*/  CS2R R60, SRZ ;  /* 0x00000000003c7805 */ /* 0x000fe4000001ff00 */
[----:B------:R-:W-:Y:S01]  /*5f40*/  LEA.HI.X R65, R41, UR5, R42, 0x1, P2 ;  /* 0x0000000529417c11 */ /* 0x000fe200090f0c2a */
[----:B------:R-:W-:Y:S01]  /*5f50*/  ULDC.64 UR4, c[0x0][0x400] ;  /* 0x0001000000047ab9 */ /* 0x000fe20000000a00 */
[----:B------:R-:W-:Y:S02]  /*5f60*/  ISETP.GE.AND P2, PT, R18, R117, PT ;  /* 0x000000751200720c */ /* 0x000fe40003f46270 */
[----:B------:R-:W-:Y:S02]  /*5f70*/  IADD3.X R41, R3, R30, RZ, P3, !PT ;  /* 0x0000001e03297210 */ /* 0x000fe40001ffe4ff */
[----:B------:R-:W-:-:S04]  /*5f80*/  LEA R68, P3, R40, UR4, 0x1 ;  /* 0x0000000428447c11 */ /* 0x000fc8000f8608ff */
[----:B------:R-:W-:Y:S02]  /*5f90*/  LEA.HI.X R69, R40, UR5, R41, 0x1, P3 ;  /* 0x0000000528457c11 */ /* 0x000fe400098f0c29 */
[----:B------:R-:W-:-:S03]  /*5fa0*/  ISETP.GE.AND P3, PT, R101, R117, PT ;  /* 0x000000756500720c */ /* 0x000fc60003f66270 */
[----:B------:R0:W5:Y:S04]  /*5fb0*/  @!P2 LDG.E.128 R48, desc[UR40][R64.64] ;  /* 0x000000284030a981 */ /* 0x000168000c1e1d00 */
[----:B------:R0:W5:Y:S01]  /*5fc0*/  @!P2 LDG.E.128 R60, desc[UR40][R68.64] ;  /* 0x00000028443ca981 */ /* 0x000162000c1e1d00 */
[----:B------:R-:W-:Y:S02]  /*5fd0*/  ISETP.GE.AND P2, PT, R100, R117, PT ;  /* 0x000000756400720c */ /* 0x000fe40003f46270 */
        /* <DEDUP_REMOVED lines=8> */
[----:B------:R0:W5:Y:S04]  /*6060*/  @!P3 LDG.E.128 R44, desc[UR40][R64.64+0x40] ;  /* 0x00004028402cb981 */ /* 0x000168000c1e1d00 */
[----:B------:R0:W5:Y:S04]  /*6070*/  @!P2 LDG.E.128 R40, desc[UR40][R64.64+0x80] ;  /* 0x000080284028a981 */ /* 0x000168000c1e1d00 */
[----:B------:R0:W5:Y:S04]  /*6080*/  @!P3 LDG.E.128 R56, desc[UR40][R68.64+0x40] ;  /* 0x000040284438b981 */ /* 0x000168000c1e1d00 */
[----:B------:R0:W5:Y:S02]  /*6090*/  @!P2 LDG.E.128 R52, desc[UR40][R68.64+0x80] ;  /* 0x000080284434a981 */ /* 0x000164000c1e1d00 */
.L_x_679:
[----:B------:R-:W-:Y:S05]  /*60a0*/  BSYNC B1 ;  /* 0x0000000000017941 */ /* 0x000fea0003800000 */
.L_x_678:
[----:B------:R-:W-:Y:S01]  /*60b0*/  ISETP.GE.AND P3, PT, R205, R4, PT ;  /* 0x00000004cd00720c */ /* 0x000fe20003f66270 */
[----:B------:R-:W-:Y:S01]  /*60c0*/  BSSY B1, `(.L_x_680) ;  /* 0x000002e000017945 */ /* 0x000fe20003800000 */
[----:B0-----:R-:W-:Y:S02]  /*60d0*/  CS2R R64, SRZ ;  /* 0x0000000000407805 */ /* 0x001fe4000001ff00 */
        /* <DEDUP_REMOVED lines=17> */
[----:B------:R-:W-:Y:S02]  /*61f0*/  IADD3.X R65, R28, R0, R35, P2, P5 ;  /* 0x000000001c417210 */ /* 0x000fe400017ea423 */
[----:B------:R-:W-:Y:S02]  /*6200*/  CS2R R72, SRZ ;  /* 0x0000000000487805 */ /* 0x000fe4000001ff00 */
[----:B------:R-:W-:Y:S02]  /*6210*/  IADD3 R0, P2, P5, R108, R88, R36 ;  /* 0x000000586c007210 */ /* 0x000fe40007d5e024 */
[----:B------:R-:W-:-:S02]  /*6220*/  CS2R R86, SRZ ;  /* 0x0000000000567805 */ /* 0x000fc4000001ff00 */
[----:B------:R-:W-:Y:S02]  /*6230*/  CS2R R84, SRZ ;  /* 0x0000000000547805 */ /* 0x000fe4000001ff00 */
[----:B------:R-:W-:Y:S02]  /*6240*/  IADD3.X R3, R30, R3, R38, P2, P5 ;  /* 0x000000031e037210 */ /* 0x000fe400017ea426 */
[----:B------:R-:W-:-:S04]  /*6250*/  LEA R88, P2, R90, UR4, 0x1 ;  /* 0x000000045a587c11 */ /* 0x000fc8000f8408ff */
[----:B------:R-:W-:Y:S02]  /*6260*/  LEA.HI.X R89, R90, UR5, R65, 0x1, P2 ;  /* 0x000000055a597c11 */ /* 0x000fe400090f0c41 */
[----:B------:R-:W-:-:S04]  /*6270*/  LEA R90, P2, R0, UR6, 0x1 ;  /* 0x00000006005a7c11 */ /* 0x000fc8000f8408ff */
[----:B------:R-:W-:Y:S02]  /*6280*/  LEA.HI.X R91, R0, UR7, R3, 0x1, P2 ;  /* 0x00000007005b7c11 */ /* 0x000fe400090f0c03 */
[----:B------:R-:W-:Y:S02]  /*6290*/  ISETP.GE.AND P2, PT, R18, R117, PT ;  /* 0x000000751200720c */ /* 0x000fe40003f46270 */
[----:B------:R-:W-:Y:S02]  /*62a0*/  CS2R R70, SRZ ;  /* 0x0000000000467805 */ /* 0x000fe4000001ff00 */
[----:B------:R-:W-:Y:S02]  /*62b0*/  CS2R R68, SRZ ;  /* 0x0000000000447805 */ /* 0x000fe4000001ff00 */
[----:B------:R-:W-:Y:S02]  /*62c0*/  CS2R R82, SRZ ;  /* 0x0000000000527805 */ /* 0x000fe4000001ff00 */
[----:B------:R-:W-:-:S05]  /*62d0*/  CS2R R80, SRZ ;  /* 0x0000000000507805 */ /* 0x000fca000001ff00 */
[----:B------:R0:W5:Y:S04]  /*62e0*/  @!P2 LDG.E.128 R72, desc[UR40][R88.64] ;  /* 0x000000285848a981 */ /* 0x000168000c1e1d00 */
[----:B------:R0:W5:Y:S01]  /*62f0*/  @!P2 LDG.E.128 R84, desc[UR40][R90.64] ;  /* 0x000000285a54a981 */ /* 0x000162000c1e1d00 */
[----:B------:R-:W-:Y:S02]  /*6300*/  ISETP.GE.AND P2, PT, R101, R117, PT ;  /* 0x000000756500720c */ /* 0x000fe40003f46270 */
[----:B------:R-:W-:Y:S02]  /*6310*/  CS2R R66, SRZ ;  /* 0x0000000000427805 */ /* 0x000fe4000001ff00 */
[----:B------:R-:W-:Y:S02]  /*6320*/  CS2R R64, SRZ ;  /* 0x0000000000407805 */ /* 0x000fe4000001ff00 */
[----:B------:R-:W-:-:S02]  /*6330*/  CS2R R78, SRZ ;  /* 0x00000000004e7805 */ /* 0x000fc4000001ff00 */
[----:B------:R-:W-:-:S05]  /*6340*/  CS2R R76, SRZ ;  /* 0x00000000004c7805 */ /* 0x000fca000001ff00 */
[----:B------:R0:W5:Y:S04]  /*6350*/  @!P2 LDG.E.128 R68, desc[UR40][R88.64+0x40] ;  /* 0x000040285844a981 */ /* 0x000168000c1e1d00 */
[----:B------:R0:W5:Y:S01]  /*6360*/  @!P2 LDG.E.128 R80, desc[UR40][R90.64+0x40] ;  /* 0x000040285a50a981 */ /* 0x000162000c1e1d00 */
[----:B------:R-:W-:-:S13]  /*6370*/  ISETP.GE.AND P2, PT, R100, R117, PT ;  /* 0x000000756400720c */ /* 0x000fda0003f46270 */
[----:B------:R0:W5:Y:S04]  /*6380*/  @!P2 LDG.E.128 R64, desc[UR40][R88.64+0x80] ;  /* 0x000080285840a981 */ /* 0x000168000c1e1d00 */
[----:B------:R0:W5:Y:S02]  /*6390*/  @!P2 LDG.E.128 R76, desc[UR40][R90.64+0x80] ;  /* 0x000080285a4ca981 */ /* 0x000164000c1e1d00 */
.L_x_681:
[----:B------:R-:W-:Y:S05]  /*63a0*/  BSYNC B1 ;  /* 0x0000000000017941 */ /* 0x000fea0003800000 */
.L_x_680:
[----:B------:R-:W-:Y:S01]  /*63b0*/  IMAD.MOV.U32 R3, RZ, RZ, R41 ;  /* 0x000000ffff037224 */ /* 0x000fe200078e0029 */
[----:B------:R-:W-:Y:S01]  /*63c0*/  MOV R0, R40 ;  /* 0x0000002800007202 */ /* 0x000fe20000000f00 */
[----:B0-----:R-:W-:Y:S01]  /*63d0*/  IMAD.MOV.U32 R88, RZ, RZ, R46 ;  /* 0x000000ffff587224 */ /* 0x001fe200078e002e */
        /* <DEDUP_REMOVED lines=18> */
[----:B------:R-:W-:Y:S01]  /*6500*/  PRMT R173, R89, 0x7610, R173 ;  /* 0x0000761059ad7816 */ /* 0x000fe200000000ad */
[----:B------:R-:W-:Y:S01]  /*6510*/  IMAD.MOV.U32 R89, RZ, RZ, R58 ;  /* 0x000000ffff597224 */ /* 0x000fe200078e003a */
[----:B------:R-:W-:Y:S02]  /*6520*/  MOV R3, R52 ;  /* 0x0000003400037202 */ /* 0x000fe40000000f00 */
[----:B------:R-:W-:Y:S02]  /*6530*/  PRMT R173, R173, 0x5410, R0 ;  /* 0x00005410adad7816 */ /* 0x000fe40000000000 */
[----:B------:R-:W-:Y:S01]  /*6540*/  PRMT R174, R3, 0x5410, R88 ;  /* 0x0000541003ae7816 */ /* 0x000fe20000000058 */
[----:B------:R-:W-:Y:S01]  /*6550*/  IMAD.MOV.U32 R3, RZ, RZ, R56 ;  /* 0x000000ffff037224 */ /* 0x000fe200078e0038 */
[----:B------:R-:W-:Y:S01]  /*6560*/  PRMT R175, R175, 0x5410, R89 ;  /* 0x00005410afaf7816 */ /* 0x000fe20000000059 */
[----:B------:R-:W-:Y:S01]  /*6570*/  IMAD.MOV.U32 R88, RZ, RZ, R57 ;  /* 0x000000ffff587224 */ /* 0x000fe200078e0039 */
[----:B------:R-:W-:-:S02]  /*6580*/  MOV R89, R62 ;  /* 0x0000003e00597202 */ /* 0x000fc40000000f00 */
[----:B------:R-:W-:Y:S02]  /*6590*/  MOV R0, R59 ;  /* 0x0000003b00007202 */ /* 0x000fe40000000f00 */
[----:B------:R-:W-:Y:S01]  /*65a0*/  PRMT R176, R176, 0x5410, R3 ;  /* 0x00005410b0b07816 */ /* 0x000fe20000000003 */
[----:B------:R-:W-:Y:S01]  /*65b0*/  IMAD.MOV.U32 R3, RZ, RZ, R63 ;  /* 0x000000ffff037224 */ /* 0x000fe200078e003f */
[----:B------:R-:W-:Y:S01]  /*65c0*/  PRMT R180, R88, 0x5410, R89 ;  /* 0x0000541058b47816 */ /* 0x000fe20000000059 */
[----:B------:R-:W-:Y:S01]  /*65d0*/  IMAD.MOV.U32 R88, RZ, RZ, R60 ;  /* 0x000000ffff587224 */ /* 0x000fe200078e003c */
[----:B------:R-:W-:Y:S01]  /*65e0*/  PRMT R177, R177, 0x5410, R0 ;  /* 0x00005410b1b17816 */ /* 0x000fe20000000000 */
[----:B-----5:R-:W-:Y:S01]  /*65f0*/  IMAD.MOV.U32 R0, RZ, RZ, R66 ;  /* 0x000000ffff007224 */ /* 0x020fe200078e0042 */
[----:B------:R-:W-:Y:S02]  /*6600*/  MOV R89, R61 ;  /* 0x0000003d00597202 */ /* 0x000fe40000000f00 */
        /* <DEDUP_REMOVED lines=24> */
[----:B------:R-:W-:Y:S01]  /*6790*/  IMAD.MOV.U32 R89, RZ, RZ, R75 ;  /* 0x000000ffff597224 */ /* 0x000fe200078e004b */
[----:B------:R-:W-:Y:S02]  /*67a0*/  MOV R88, R76 ;  /* 0x0000004c00587202 */ /* 0x000fe40000000f00 */
[----:B------:R-:W-:-:S02]  /*67b0*/  PLOP3.LUT P2, PT, PT, PT, UP0, 0x80, 0x0 ;  /* 0x000000000000781c */ /* 0x000fc40003f4f008 */
[----:B------:R-:W-:Y:S01]  /*67c0*/  PRMT R155, R88, 0x5410, R3 ;  /* 0x00005410589b7816 */ /* 0x000fe20000000003 */
[----:B------:R-:W-:Y:S01]  /*67d0*/  IMAD.MOV.U32 R3, RZ, RZ, R80 ;  /* 0x000000ffff037224 */ /* 0x000fe200078e0050 */
        /* <DEDUP_REMOVED lines=9> */
[----:B------:R-:W-:-:S02]  /*6870*/  PRMT R154, R154, 0x5410, R89 ;  /* 0x000054109a9a7816 */ /* 0x000fc40000000059 */
[----:B------:R-:W-:Y:S02]  /*6880*/  MOV R89, R86 ;  /* 0x0000005600597202 */ /* 0x000fe40000000f00 */
[----:B------:R-:W-:Y:S02]  /*6890*/  MOV R0, R85 ;  /* 0x0000005500007202 */ /* 0x000fe40000000f00 */
[----:B------:R-:W-:Y:S02]  /*68a0*/  PRMT R171, R93, 0x5410, R94 ;  /* 0x000054105dab7816 */ /* 0x000fe4000000005e */
[----:B------:R-:W-:Y:S02]  /*68b0*/  PRMT R169, R89, 0x5410, R88 ;  /* 0x0000541059a97816 */ /* 0x000fe40000000058 */
[----:B------:R-:W-:Y:S01]  /*68c0*/  PRMT R170, R3, 0x5410, R0 ;  /* 0x0000541003aa7816 */ /* 0x000fe20000000000 */
[----:B------:R-:W-:Y:S06]  /*68d0*/  @!P2 BRA `(.L_x_682) ;  /* 0x000000000004a947 */ /* 0x000fec0003800000 */
[----:B------:R-:W-:Y:S01]  /*68e0*/  BPT.TRAP 0x1 ;  /* 0x000000040000795c */ /* 0x000fe20000300000 */
.L_x_682:
[----:B------:R-:W-:Y:S01]  /*68f0*/  IMAD R3, R16, 0x8, R2 ;  /* 0x0000000810037824 */ /* 0x000fe200078e0202 */
[----:B------:R-:W-:Y:S01]  /*6900*/  SHF.L.U32 R0, R184, 0x1f, RZ ;  /* 0x0000001fb8007819 */ /* 0x000fe200000006ff */
[----:B------:R-:W0:Y:S01]  /*6910*/  LDC R147, c[0x0][0x2f4] ;  /* 0x0000bd00ff937b82 */ /* 0x000e220000000800 */
[----:B------:R-:W-:Y:S01]  /*6920*/  BSSY B1, `(.L_x_683) ;  /* 0x0000005000017945 */ /* 0x000fe20003800000 */
[----:B------:R-:W-:Y:S01]  /*6930*/  IMAD.MOV.U32 R127, RZ, RZ, R92 ;  /* 0x000000ffff7f7224 */ /* 0x000fe200078e005c */
[----:B------:R-:W1:Y:S05]  /*6940*/  SYNCS.PHASECHK.TRANS64.TRYWAIT P5, [R3+URZ+0x34890], R0 ;  /* 0x03489000030075a7 */ /* 0x000e6a00080a017f */
[----:B------:R-:W2:Y:S01]  /*6950*/  LDC.64 R128, c[0x0][0x300] ;  /* 0x0000c000ff807b82 */ /* 0x000ea20000000a00 */
[----:B-1----:R-:W-:Y:S05]  /*6960*/  @!P5 BRA `(.L_x_684) ;  /* 0x0000018c0084d947 */ /* 0x002fea0003800000 */
.L_x_983:
[----:B------:R-:W-:Y:S05]  /*6970*/  BSYNC B1 ;  /* 0x0000000000017941 */ /* 0x000fea0003800000 */
.L_x_683:
[----:B------:R-:W-:Y:S01]  /*6980*/  BSSY B1, `(.L_x_685) ;  /* 0x0000182000017945 */ /* 0x000fe20003800000 */
[----:B0-----:R-:W-:-:S03]  /*6990*/  IADD3 R148, -R122, R147, RZ ;  /* 0x000000937a947210 */ /* 0x001fc60007ffe1ff */
[----:B------:R-:W-:Y:S05]  /*69a0*/  @P4 BRA `(.L_x_686) ;  /* 0x0000001400fc4947 */ /* 0x000fea0003800000 */
[----:B------:R-:W-:Y:S01]  /*69b0*/  ISETP.NE.AND P4, PT, R14, RZ, PT ;  /* 0x000000ff0e00720c */ /* 0x000fe20003f85270 */
[-C--:B--2---:R-:W-:Y:S01]  /*69c0*/  IMAD R156, R145, R128.reuse, RZ ;  /* 0x00000080919c7224 */ /* 0x084fe200078e02ff */
[----:B------:R-:W-:Y:S01]  /*69d0*/  BSSY B2, `(.L_x_687) ;  /* 0x0000082000027945 */ /* 0x000fe20003800000 */
[----:B------:R-:W-:-:S04]  /*69e0*/  IMAD.WIDE.U32 R132, R17, R128, R126 ;  /* 0x0000008011847225 */ /* 0x000fc800078e007e */
[----:B------:R-:W-:-:S04]  /*69f0*/  IMAD R156, R17, R129, R156 ;  /* 0x00000081119c7224 */ /* 0x000fc800078e029c */
[----:B------:R-:W-:Y:S02]  /*6a00*/  IMAD.IADD R156, R156, 0x1, R133 ;  /* 0x000000019c9c7824 */ /* 0x000fe400078e0285 */
[----:B------:R-:W-:Y:S05]  /*6a10*/  @!P4 BRA `(.L_x_688) ;  /* 0x0000000400f4c947 */ /* 0x000fea0003800000 */
[----:B------:R-:W-:Y:S01]  /*6a20*/  SEL R88, R122, R148, !P0 ;  /* 0x000000947a587207 */ /* 0x000fe20004000000 */
[----:B------:R-:W-:Y:S01]  /*6a30*/  BSSY B3, `(.L_x_689) ;  /* 0x000006f000037945 */ /* 0x000fe20003800000 */
[----:B------:R-:W-:Y:S02]  /*6a40*/  ISETP.GE.AND P4, PT, R18, R117, PT ;  /* 0x000000751200720c */ /* 0x000fe40003f86270 */
[----:B------:R-:W-:-:S04]  /*6a50*/  SHF.R.S32.HI R89, RZ, 0x1f, R88 ;  /* 0x0000001fff597819 */ /* 0x000fc80000011458 */
[----:B------:R-:W-:-:S04]  /*6a60*/  LEA.HI R89, R89, R88, RZ, 0x4 ;  /* 0x0000005859597211 */ /* 0x000fc800078f20ff */
[----:B------:R-:W-:-:S04]  /*6a70*/  LEA.HI.SX32 R160, R89, R114, 0x1c ;  /* 0x0000007259a07211 */ /* 0x000fc800078fe2ff */
[----:B------:R-:W-:-:S04]  /*6a80*/  SHF.R.S32.HI R88, RZ, 0x1f, R160 ;  /* 0x0000001fff587819 */ /* 0x000fc800000114a0 */
[----:B------:R-:W-:Y:S02]  /*6a90*/  LEA.HI R88, R88, R160, RZ, 0x3 ;  /* 0x000000a058587211 */ /* 0x000fe400078f18ff */
[----:B------:R-:W-:-:S03]  /*6aa0*/  SHF.L.U32 R160, R160, 0x3, RZ ;  /* 0x00000003a0a07819 */ /* 0x000fc600000006ff */
[----:B------:R-:W-:Y:S01]  /*6ab0*/  IMAD.SHL.U32 R88, R88, 0x400, RZ ;  /* 0x0000040058587824 */ /* 0x000fe200078e00ff */
[----:B------:R-:W-:-:S04]  /*6ac0*/  LOP3.LUT R89, R191, 0x38, R160, 0xf8, !PT ;  /* 0x00000038bf597812 */ /* 0x000fc800078ef8a0 */
[----:B------:R-:W-:Y:S02]  /*6ad0*/  LOP3.LUT R88, R88, 0x7fffe000, RZ, 0xc0, !PT ;  /* 0x7fffe00058587812 */ /* 0x000fe400078ec0ff */
[----:B------:R-:W-:-:S03]  /*6ae0*/  LOP3.LUT R89, R89, R193, RZ, 0x3c, !PT ;  /* 0x000000c159597212 */ /* 0x000fc600078e3cff */
[----:B------:R-:W-:-:S04]  /*6af0*/  IMAD R88, R192, 0x200, R88 ;  /* 0x00000200c0587824 */ /* 0x000fc800078e0258 */
[----:B------:R-:W-:-:S04]  /*6b00*/  IMAD.IADD R88, R88, 0x1, R89 ;  /* 0x0000000158587824 */ /* 0x000fc800078e0259 */
[C---:B------:R-:W-:Y:S02]  /*6b10*/  IMAD R92, R16.reuse, 0x6000, R88 ;  /* 0x00006000105c7824 */ /* 0x040fe400078e0258 */
[----:B------:R-:W-:Y:S02]  /*6b20*/  IMAD R88, R16, 0x6000, R143 ;  /* 0x0000600010587824 */ /* 0x000fe400078e028f */
[----:B------:R-:W-:-:S03]  /*6b30*/  IMAD R92, R92, 0x2, R2 ;  /* 0x000000025c5c7824 */ /* 0x000fc600078e0202 */
[----:B------:R-:W-:-:S03]  /*6b40*/  LEA R88, R88, R2, 0x1 ;  /* 0x0000000258587211 */ /* 0x000fc600078e08ff */
[----:B------:R-:W0:Y:S04]  /*6b50*/  LDS.128 R92, [R92+0x1c400] ;  /* 0x01c400005c5c7984 */ /* 0x000e280000000c00 */
[----:B------:R-:W2:Y:S01]  /*6b60*/  LDS.128 R88, [R88+0x1c400] ;  /* 0x01c4000058587984 */ /* 0x000ea20000000c00 */
[----:B------:R-:W-:Y:S05]  /*6b70*/  @P4 BRA `(.L_x_690) ;  /* 0x0000000400684947 */ /* 0x000fea0003800000 */
[----:B0-----:R-:W-:Y:S01]  /*6b80*/  IMAD.MOV.U32 R163, RZ, RZ, R93 ;  /* 0x000000ffffa37224 */ /* 0x001fe200078e005d */
[----:B--2---:R-:W-:Y:S01]  /*6b90*/  MOV R162, R89 ;  /* 0x0000005900a27202 */ /* 0x004fe20000000f00 */
[----:B------:R-:W-:Y:S01]  /*6ba0*/  HADD2.F32 R161, -RZ, R161.H0_H0 ;  /* 0x200000a1ffa17230 */ /* 0x000fe20000004100 */
[--C-:B------:R-:W-:Y:S01]  /*6bb0*/  SHF.R.U64 R48, R48, 0x10, R49.reuse ;  /* 0x0000001030307819 */ /* 0x100fe20000001231 */
[----:B------:R-:W-:Y:S01]  /*6bc0*/  HADD2.F32 R164, -RZ, R164.H0_H0 ;  /* 0x200000a4ffa47230 */ /* 0x000fe20000004100 */
[----:B------:R-:W-:Y:S01]  /*6bd0*/  SHF.R.U32.HI R49, RZ, 0x10, R49 ;  /* 0x00000010ff317819 */ /* 0x000fe20000011631 */
[----:B------:R-:W-:Y:S01]  /*6be0*/  HADD2.F32 R89, -RZ, R163.H0_H0 ;  /* 0x200000a3ff597230 */ /* 0x000fe20000004100 */
[----:B------:R-:W-:Y:S01]  /*6bf0*/  SHF.R.U64 R50, R50, 0x10, R51 ;  /* 0x0000001032327819 */ /* 0x000fe20000001233 */
[----:B------:R-:W-:Y:S02]  /*6c00*/  HADD2.F32 R165, -RZ, R162.H0_H0 ;  /* 0x200000a2ffa57230 */ /* 0x000fe40000004100 */
[----:B------:R-:W-:-:S02]  /*6c10*/  HADD2.F32 R49, -RZ, R49.H0_H0 ;  /* 0x20000031ff317230 */ /* 0x000fc40000004100 */
[-C--:B------:R-:W-:Y:S01]  /*6c20*/  FMUL.FTZ R93, R89, R161.reuse ;  /* 0x000000a1595d7220 */ /* 0x080fe20000410000 */
[----:B------:R-:W-:Y:S02]  /*6c30*/  HADD2.F32 R50, -RZ, R50.H0_H0 ;  /* 0x20000032ff327230 */ /* 0x000fe40000004100 */
[C---:B------:R-:W-:Y:S01]  /*6c40*/  FMUL.FTZ R161, R165.reuse, R161 ;  /* 0x000000a1a5a17220 */ /* 0x040fe20000410000 */
[----:B------:R-:W-:-:S03]  /*6c50*/  FFMA.FTZ R93, R165, R164, -R93 ;  /* 0x000000a4a55d7223 */ /* 0x000fc6000001085d */
[----:B------:R-:W-:Y:S01]  /*6c60*/  FFMA.FTZ R89, R89, R164, R161 ;  /* 0x000000a459597223 */ /* 0x000fe200000100a1 */
[--C-:B------:R-:W-:Y:S02]  /*6c70*/  SHF.R.U32.HI R164, RZ, 0x10, R61.reuse ;  /* 0x00000010ffa47819 */ /* 0x100fe4000001163d */
[----:B------:R-:W-:Y:S01]  /*6c80*/  SHF.R.U64 R161, R60, 0x10, R61 ;  /* 0x000000103ca17819 */ /* 0x000fe2000000123d */
[----:B------:R-:W-:Y:S02]  /*6c90*/  HADD2.F32 R60, -RZ, R163.H1_H1 ;  /* 0x300000a3ff3c7230 */ /* 0x000fe40000004100 */
[----:B------:R-:W-:Y:S02]  /*6ca0*/  HADD2.F32 R164, -RZ, R164.H0_H0 ;  /* 0x200000a4ffa47230 */ /* 0x000fe40000004100 */
[----:B------:R-:W-:Y:S02]  /*6cb0*/  HADD2.F32 R61, -RZ, R162.H1_H1 ;  /* 0x300000a2ff3d7230 */ /* 0x000fe40000004100 */
[----:B------:R-:W-:-:S02]  /*6cc0*/  HADD2.F32 R161, -RZ, R161.H0_H0 ;  /* 0x200000a1ffa17230 */ /* 0x000fc40000004100 */
[-C--:B------:R-:W-:Y:S01]  /*6cd0*/  FMUL.FTZ R162, R60, R164.reuse ;  /* 0x000000a43ca27220 */ /* 0x080fe20000410000 */
[----:B------:R-:W-:-:S03]  /*6ce0*/  FMUL.FTZ R164, R61, R164 ;  /* 0x000000a43da47220 */ /* 0x000fc60000410000 */
[-C--:B------:R-:W-:Y:S01]  /*6cf0*/  FFMA.FTZ R61, R61, R49.reuse, -R162 ;  /* 0x000000313d3d7223 */ /* 0x080fe200000108a2 */
[----:B------:R-:W-:Y:S02]  /*6d00*/  HADD2.F32 R162, -RZ, R179.H0_H0 ;  /* 0x200000b3ffa27230 */ /* 0x000fe40000004100 */
[----:B------:R-:W-:Y:S01]  /*6d10*/  FFMA.FTZ R49, R60, R49, R164 ;  /* 0x000000313c317223 */ /* 0x000fe200000100a4 */
[----:B------:R-:W-:Y:S02]  /*6d20*/  IMAD.MOV.U32 R60, RZ, RZ, R91 ;  /* 0x000000ffff3c7224 */ /* 0x000fe400078e005b */
[----:B------:R-:W-:Y:S01]  /*6d30*/  HADD2.F32 R164, -RZ, R181.H0_H0 ;  /* 0x200000b5ffa47230 */ /* 0x000fe20000004100 */
[----:B------:R-:W-:Y:S01]  /*6d40*/  F2FP.F16.F32.PACK_AB R61, R61, R93 ;  /* 0x0000005d3d3d723e */ /* 0x000fe200000000ff */
[----:B------:R-:W-:Y:S01]  /*6d50*/  HADD2.F32 R91, -RZ, R95.H0_H0 ;  /* 0x2000005fff5b7230 */ /* 0x000fe20000004100 */
[----:B------:R-:W-:Y:S01]  /*6d60*/  F2FP.F16.F32.PACK_AB R49, R49, R89 ;  /* 0x000000593131723e */ /* 0x000fe200000000ff */
[--C-:B------:R-:W-:Y:S01]  /*6d70*/  HADD2.F32 R163, -RZ, R60.reuse.H0_H0 ;  /* 0x2000003cffa37230 */ /* 0x100fe20000004100 */
[----:B------:R-:W-:Y:S01]  /*6d80*/  MOV R89, R61 ;  /* 0x0000003d00597202 */ /* 0x000fe20000000f00 */
[----:B------:R-:W-:-:S02]  /*6d90*/  HADD2.F32 R60, -RZ, R60.H1_H1 ;  /* 0x3000003cff3c7230 */ /* 0x000fc40000004100 */
[----:B------:R-:W-:Y:S01]  /*6da0*/  FMUL.FTZ R165, R91, R164 ;  /* 0x000000a45ba57220 */ /* 0x000fe20000410000 */
[----:B------:R-:W-:-:S03]  /*6db0*/  IMAD.MOV.U32 R93, RZ, RZ, R49 ;  /* 0x000000ffff5d7224 */ /* 0x000fc600078e0031 */
[C---:B------:R-:W-:Y:S01]  /*6dc0*/  FFMA.FTZ R165, R163.reuse, R162, -R165 ;  /* 0x000000a2a3a57223 */ /* 0x040fe200000108a5 */
[----:B------:R-:W-:Y:S01]  /*6dd0*/  FMUL.FTZ R163, R163, R164 ;  /* 0x000000a4a3a37220 */ /* 0x000fe20000410000 */
[----:B------:R-:W-:-:S03]  /*6de0*/  HADD2.F32 R164, -RZ, R181.H1_H1 ;  /* 0x300000b5ffa47230 */ /* 0x000fc60000004100 */
[----:B------:R-:W-:Y:S01]  /*6df0*/  FFMA.FTZ R163, R91, R162, R163 ;  /* 0x000000a25ba37223 */ /* 0x000fe200000100a3 */
[----:B------:R-:W-:Y:S02]  /*6e00*/  SHF.R.U32.HI R91, RZ, 0x10, R51 ;  /* 0x00000010ff5b7819 */ /* 0x000fe40000011633 */
[--C-:B------:R-:W-:Y:S01]  /*6e10*/  SHF.R.U64 R51, R62, 0x10, R63.reuse ;  /* 0x000000103e337819 */ /* 0x100fe2000000123f */
[----:B------:R-:W-:Y:S01]  /*6e20*/  HADD2.F32 R62, -RZ, R95.H1_H1 ;  /* 0x3000005fff3e7230 */ /* 0x000fe20000004100 */
[----:B------:R-:W-:Y:S01]  /*6e30*/  SHF.R.U32.HI R63, RZ, 0x10, R63 ;  /* 0x00000010ff3f7819 */ /* 0x000fe2000001163f */
[----:B------:R-:W-:Y:S02]  /*6e40*/  HADD2.F32 R95, -RZ, R91.H0_H0 ;  /* 0x2000005bff5f7230 */ /* 0x000fe40000004100 */
[----:B------:R-:W-:Y:S02]  /*6e50*/  HADD2.F32 R51, -RZ, R51.H0_H0 ;  /* 0x20000033ff337230 */ /* 0x000fe40000004100 */
[----:B------:R-:W-:-:S05]  /*6e60*/  HADD2.F32 R63, -RZ, R63.H0_H0 ;  /* 0x2000003fff3f7230 */ /* 0x000fca0000004100 */
[----:B------:R-:W-:-:S04]  /*6e70*/  FMUL.FTZ R91, R62, R63 ;  /* 0x0000003f3e5b7220 */ /* 0x000fc80000410000 */
[C---:B------:R-:W-:Y:S01]  /*6e80*/  FFMA.FTZ R91, R60.reuse, R95, -R91 ;  /* 0x0000005f3c5b7223 */ /* 0x040fe2000001085b */
[----:B------:R-:W-:Y:S01]  /*6e90*/  FMUL.FTZ R60, R60, R63 ;  /* 0x0000003f3c3c7220 */ /* 0x000fe20000410000 */
[----:B------:R-:W-:-:S03]  /*6ea0*/  HADD2.F32 R63, -RZ, R179.H1_H1 ;  /* 0x300000b3ff3f7230 */ /* 0x000fc60000004100 */
[----:B------:R-:W-:Y:S01]  /*6eb0*/  FFMA.FTZ R60, R62, R95, R60 ;  /* 0x0000005f3e3c7223 */ /* 0x000fe2000001003c */
[----:B------:R-:W-:Y:S01]  /*6ec0*/  HADD2.F32 R62, -RZ, R92.H0_H0 ;  /* 0x2000005cff3e7230 */ /* 0x000fe20000004100 */
[----:B------:R-:W-:Y:S01]  /*6ed0*/  F2FP.F16.F32.PACK_AB R91, R91, R165 ;  /* 0x000000a55b5b723e */ /* 0x000fe200000000ff */
[--C-:B------:R-:W-:Y:S02]  /*6ee0*/  HADD2.F32 R95, -RZ, R88.reuse.H0_H0 ;  /* 0x20000058ff5f7230 */ /* 0x100fe40000004100 */
[----:B------:R-:W-:Y:S02]  /*6ef0*/  HADD2.F32 R88, -RZ, R88.H1_H1 ;  /* 0x30000058ff587230 */ /* 0x000fe40000004100 */
[-C--:B------:R-:W-:Y:S01]  /*6f00*/  FMUL.FTZ R162, R62, R164.reuse ;  /* 0x000000a43ea27220 */ /* 0x080fe20000410000 */
[----:B------:R-:W-:Y:S01]  /*6f10*/  F2FP.F16.F32.PACK_AB R60, R60, R163 ;  /* 0x000000a33c3c723e */ /* 0x000fe200000000ff */
[C---:B------:R-:W-:Y:S02]  /*6f20*/  FMUL.FTZ R164, R95.reuse, R164 ;  /* 0x000000a45fa47220 */ /* 0x040fe40000410000 */
[----:B------:R-:W-:-:S02]  /*6f30*/  FFMA.FTZ R162, R95, R63, -R162 ;  /* 0x0000003f5fa27223 */ /* 0x000fc400000108a2 */
[----:B------:R-:W-:Y:S01]  /*6f40*/  FFMA.FTZ R164, R62, R63, R164 ;  /* 0x0000003f3ea47223 */ /* 0x000fe200000100a4 */
[----:B------:R-:W-:Y:S02]  /*6f50*/  HADD2.F32 R62, -RZ, R92.H1_H1 ;  /* 0x3000005cff3e7230 */ /* 0x000fe40000004100 */
[----:B------:R-:W-:Y:S02]  /*6f60*/  HADD2.F32 R63, -RZ, R48.H0_H0 ;  /* 0x20000030ff3f7230 */ /* 0x000fe40000004100 */
[--C-:B------:R-:W-:Y:S02]  /*6f70*/  HADD2.F32 R92, -RZ, R90.reuse.H0_H0 ;  /* 0x2000005aff5c7230 */ /* 0x100fe40000004100 */
[-C--:B------:R-:W-:Y:S01]  /*6f80*/  FMUL.FTZ R48, R62, R161.reuse ;  /* 0x000000a13e307220 */ /* 0x080fe20000410000 */
[C---:B------:R-:W-:Y:S01]  /*6f90*/  FMUL.FTZ R161, R88.reuse, R161 ;  /* 0x000000a158a17220 */ /* 0x040fe20000410000 */
[----:B------:R-:W-:Y:S02]  /*6fa0*/  HADD2.F32 R90, -RZ, R90.H1_H1 ;  /* 0x3000005aff5a7230 */ /* 0x000fe40000004100 */
[-C--:B------:R-:W-:Y:S01]  /*6fb0*/  FFMA.FTZ R48, R88, R63.reuse, -R48 ;  /* 0x0000003f58307223 */ /* 0x080fe20000010830 */
[----:B------:R-:W-:Y:S01]  /*6fc0*/  FFMA.FTZ R62, R62, R63, R161 ;  /* 0x0000003f3e3e7223 */ /* 0x000fe200000100a1 */
[----:B------:R-:W-:-:S02]  /*6fd0*/  HADD2.F32 R161, -RZ, R180.H1_H1 ;  /* 0x300000b4ffa17230 */ /* 0x000fc40000004100 */
[----:B------:R-:W-:Y:S01]  /*6fe0*/  HADD2.F32 R63, -RZ, R94.H0_H0 ;  /* 0x2000005eff3f7230 */ /* 0x000fe20000004100 */
[----:B------:R-:W-:Y:S01]  /*6ff0*/  F2FP.F16.F32.PACK_AB R48, R48, R162 ;  /* 0x000000a23030723e */ /* 0x000fe200000000ff */
[----:B------:R-:W-:Y:S01]  /*7000*/  HADD2.F32 R88, -RZ, R178.H1_H1 ;  /* 0x300000b2ff587230 */ /* 0x000fe20000004100 */
[----:B------:R-:W-:Y:S01]  /*7010*/  F2FP.F16.F32.PACK_AB R62, R62, R164 ;  /* 0x000000a43e3e723e */ /* 0x000fe200000000ff */
[----:B------:R-:W-:Y:S02]  /*7020*/  HADD2.F32 R94, -RZ, R94.H1_H1 ;  /* 0x3000005eff5e7230 */ /* 0x000fe40000004100 */
[-C--:B------:R-:W-:Y:S01]  /*7030*/  FMUL.FTZ R95, R63, R161.reuse ;  /* 0x000000a13f5f7220 */ /* 0x080fe20000410000 */
[----:B------:R-:W-:-:S03]  /*7040*/  FMUL.FTZ R161, R92, R161 ;  /* 0x000000a15ca17220 */ /* 0x000fc60000410000 */
[-C--:B------:R-:W-:Y:S01]  /*7050*/  FFMA.FTZ R95, R92, R88.reuse, -R95 ;  /* 0x000000585c5f7223 */ /* 0x080fe2000001085f */
[----:B------:R-:W-:Y:S01]  /*7060*/  FFMA.FTZ R161, R63, R88, R161 ;  /* 0x000000583fa17223 */ /* 0x000fe200000100a1 */
[-C--:B------:R-:W-:Y:S01]  /*7070*/  FMUL.FTZ R63, R94, R51.reuse ;  /* 0x000000335e3f7220 */ /* 0x080fe20000410000 */
[C---:B------:R-:W-:Y:S01]  /*7080*/  FMUL.FTZ R51, R90.reuse, R51 ;  /* 0x000000335a337220 */ /* 0x040fe20000410000 */
[----:B------:R-:W-:Y:S02]  /*7090*/  IMAD.MOV.U32 R88, RZ, RZ, R48 ;  /* 0x000000ffff587224 */ /* 0x000fe400078e0030 */
[-C--:B------:R-:W-:Y:S01]  /*70a0*/  FFMA.FTZ R63, R90, R50.reuse, -R63 ;  /* 0x000000325a3f7223 */ /* 0x080fe2000001083f */
[----:B------:R-:W-:Y:S01]  /*70b0*/  FFMA.FTZ R51, R94, R50, R51 ;  /* 0x000000325e337223 */ /* 0x000fe20000010033 */
[----:B------:R-:W-:-:S03]  /*70c0*/  IMAD.MOV.U32 R92, RZ, RZ, R62 ;  /* 0x000000ffff5c7224 */ /* 0x000fc600078e003e */
[----:B------:R-:W-:Y:S01]  /*70d0*/  F2FP.F16.F32.PACK_AB R63, R63, R95 ;  /* 0x0000005f3f3f723e */ /* 0x000fe200000000ff */
[----:B------:R-:W-:Y:S01]  /*70e0*/  IMAD.MOV.U32 R95, RZ, RZ, R60 ;  /* 0x000000ffff5f7224 */ /* 0x000fe200078e003c */
[----:B------:R-:W-:Y:S02]  /*70f0*/  F2FP.F16.F32.PACK_AB R51, R51, R161 ;  /* 0x000000a13333723e */ /* 0x000fe400000000ff */
[----:B------:R-:W-:-:S03]  /*7100*/  MOV R90, R63 ;  /* 0x0000003f005a7202 */ /* 0x000fc60000000f00 */
[----:B------:R-:W-:-:S07]  /*7110*/  IMAD.MOV.U32 R94, RZ, RZ, R51 ;  /* 0x000000ffff5e7224 */ /* 0x000fce00078e0033 */
.L_x_690:
[----:B------:R-:W-:Y:S05]  /*7120*/  BSYNC B3 ;  /* 0x0000000000037941 */ /* 0x000fea0003800000 */
.L_x_689:
[----:B------:R-:W-:-:S13]  /*7130*/  ISETP.GE.AND P4, PT, R160, R147, PT ;  /* 0x00000093a000720c */ /* 0x000fda0003f86270 */
[--C-:B------:R-:W-:Y:S02]  /*7140*/  @!P4 SHF.R.S32.HI R51, RZ, 0x1f, R160.reuse ;  /* 0x0000001fff33c819 */ /* 0x100fe400000114a0 */
[----:B------:R-:W-:-:S04]  /*7150*/  @!P4 IADD3 R160, P5, P6, R102, R132, R160 ;  /* 0x0000008466a0c210 */ /* 0x000fc80007ebe0a0 */
[----:B------:R-:W-:Y:S02]  /*7160*/  @!P4 IADD3.X R51, R97, R156, R51, P5, P6 ;  /* 0x0000009c6133c210 */ /* 0x000fe40002fec433 */
[----:B------:R-:W-:-:S04]  /*7170*/  IADD3 R49, P5, P6, R102, R132, R27 ;  /* 0x0000008466317210 */ /* 0x000fc80007ebe01b */
[----:B------:R-:W-:Y:S02]  /*7180*/  IADD3.X R50, R97, R156, R13, P5, P6 ;  /* 0x0000009c61327210 */ /* 0x000fe40002fec40d */
[----:B------:R-:W-:-:S04]  /*7190*/  LEA R48, P5, R49, R120, 0x1 ;  /* 0x0000007831307211 */ /* 0x000fc800078a08ff */
[----:B------:R-:W-:Y:S02]  /*71a0*/  LEA.HI.X R49, R49, R121, R50, 0x1, P5 ;  /* 0x0000007931317211 */ /* 0x000fe400028f0c32 */
[----:B------:R-:W-:-:S03]  /*71b0*/  @!P4 LEA R50, P5, R160, R120, 0x1 ;  /* 0x00000078a032c211 */ /* 0x000fc600078a08ff */
[----:B--2---:R2:W-:Y:S01]  /*71c0*/  STG.E.128 desc[UR40][R48.64], R88 ;  /* 0x0000005830007986 */ /* 0x0045e2000c101d28 */
[----:B------:R-:W-:-:S05]  /*71d0*/  @!P4 LEA.HI.X R51, R160, R121, R51, 0x1, P5 ;  /* 0x00000079a033c211 */ /* 0x000fca00028f0c33 */
[----:B0-----:R2:W-:Y:S04]  /*71e0*/  @!P4 STG.E.128 desc[UR40][R50.64], R92 ;  /* 0x0000005c3200c986 */ /* 0x0015e8000c101d28 */
.L_x_688:
[----:B------:R-:W-:Y:S05]  /*71f0*/  BSYNC B2 ;  /* 0x0000000000027941 */ /* 0x000fea0003800000 */
.L_x_687:
[----:B------:R-:W-:Y:S01]  /*7200*/  ISETP.NE.AND P4, PT, R10, RZ, PT ;  /* 0x000000ff0a00720c */ /* 0x000fe20003f85270 */
[----:B------:R-:W-:-:S12]  /*7210*/  BSSY B2, `(.L_x_691) ;  /* 0x0000080000027945 */ /* 0x000fd80003800000 */
[----:B------:R-:W-:Y:S05]  /*7220*/  @!P4 BRA `(.L_x_692) ;  /* 0x0000000400f8c947 */ /* 0x000fea0003800000 */
[----:B--2---:R-:W-:Y:S01]  /*7230*/  SEL R48, R122, R148, !P1 ;  /* 0x000000947a307207 */ /* 0x004fe20004800000 */
[----:B------:R-:W-:Y:S01]  /*7240*/  BSSY B3, `(.L_x_693) ;  /* 0x000007a000037945 */ /* 0x000fe20003800000 */
[----:B------:R-:W-:Y:S02]  /*7250*/  IADD3 R60, P4, P5, R102, R132, R21 ;  /* 0x00000084663c7210 */ /* 0x000fe40007d9e015 */
[----:B------:R-:W-:Y:S02]  /*7260*/  SHF.R.S32.HI R49, RZ, 0x1f, R48 ;  /* 0x0000001fff317819 */ /* 0x000fe40000011430 */
[----:B------:R-:W-:Y:S02]  /*7270*/  IADD3.X R61, R97, R156, R12, P4, P5 ;  /* 0x0000009c613d7210 */ /* 0x000fe400027ea40c */
[----:B------:R-:W-:-:S04]  /*7280*/  LEA.HI R48, R49, R48, RZ, 0x4 ;  /* 0x0000003031307211 */ /* 0x000fc800078f20ff */
[----:B------:R-:W-:-:S04]  /*7290*/  LEA.HI.SX32 R48, R48, R26, 0x1c ;  /* 0x0000001a30307211 */ /* 0x000fc800078fe2ff */
[----:B------:R-:W-:-:S04]  /*72a0*/  SHF.L.U32 R49, R48, 0x3, RZ ;  /* 0x0000000330317819 */ /* 0x000fc800000006ff */
[----:B------:R-:W-:-:S13]  /*72b0*/  ISETP.GE.AND P4, PT, R49, R147, PT ;  /* 0x000000933100720c */ /* 0x000fda0003f86270 */
[--C-:B------:R-:W-:Y:S02]  /*72c0*/  @!P4 SHF.R.S32.HI R51, RZ, 0x1f, R49.reuse ;  /* 0x0000001fff33c819 */ /* 0x100fe40000011431 */
[--C-:B------:R-:W-:Y:S02]  /*72d0*/  @!P4 IADD3 R50, P5, P6, R102, R132, R49.reuse ;  /* 0x000000846632c210 */ /* 0x100fe40007ebe031 */
[----:B------:R-:W-:Y:S02]  /*72e0*/  LOP3.LUT R49, R191, 0x38, R49, 0xf8, !PT ;  /* 0x00000038bf317812 */ /* 0x000fe400078ef831 */
[----:B------:R-:W-:Y:S02]  /*72f0*/  @!P4 IADD3.X R51, R97, R156, R51, P5, P6 ;  /* 0x0000009c6133c210 */ /* 0x000fe40002fec433 */
[----:B------:R-:W-:Y:S02]  /*7300*/  LEA R88, P5, R60, R120, 0x1 ;  /* 0x000000783c587211 */ /* 0x000fe400078a08ff */
[----:B------:R-:W-:-:S02]  /*7310*/  LOP3.LUT R49, R49, R193, RZ, 0x3c, !PT ;  /* 0x000000c131317212 */ /* 0x000fc400078e3cff */
[----:B------:R-:W-:Y:S02]  /*7320*/  LEA.HI.X R89, R60, R121, R61, 0x1, P5 ;  /* 0x000000793c597211 */ /* 0x000fe400028f0c3d */
[----:B------:R-:W-:-:S04]  /*7330*/  @!P4 LEA R90, P5, R50, R120, 0x1 ;  /* 0x00000078325ac211 */ /* 0x000fc800078a08ff */
[----:B------:R-:W-:Y:S02]  /*7340*/  @!P4 LEA.HI.X R91, R50, R121, R51, 0x1, P5 ;  /* 0x00000079325bc211 */ /* 0x000fe400028f0c33 */
[----:B------:R-:W-:Y:S02]  /*7350*/  SHF.R.S32.HI R50, RZ, 0x1f, R48 ;  /* 0x0000001fff327819 */ /* 0x000fe40000011430 */
[----:B------:R-:W-:Y:S02]  /*7360*/  ISETP.GE.AND P5, PT, R101, R117, PT ;  /* 0x000000756500720c */ /* 0x000fe40003fa6270 */
[----:B------:R-:W-:-:S05]  /*7370*/  LEA.HI R48, R50, R48, RZ, 0x3 ;  /* 0x0000003032307211 */ /* 0x000fca00078f18ff */
[----:B------:R-:W-:-:S05]  /*7380*/  IMAD.SHL.U32 R48, R48, 0x400, RZ ;  /* 0x0000040030307824 */ /* 0x000fca00078e00ff */
[----:B------:R-:W-:-:S05]  /*7390*/  LOP3.LUT R48, R48, 0x7fffe000, RZ, 0xc0, !PT ;  /* 0x7fffe00030307812 */ /* 0x000fca00078ec0ff */
[----:B------:R-:W-:-:S05]  /*73a0*/  IMAD R48, R192, 0x200, R48 ;  /* 0x00000200c0307824 */ /* 0x000fca00078e0230 */
[----:B------:R-:W-:Y:S01]  /*73b0*/  IADD3 R49, R48, R49, RZ ;  /* 0x0000003130317210 */ /* 0x000fe20007ffe0ff */
[----:B------:R-:W-:-:S04]  /*73c0*/  IMAD R48, R16, 0x6000, R142 ;  /* 0x0000600010307824 */ /* 0x000fc800078e028e */
[----:B------:R-:W-:Y:S02]  /*73d0*/  IMAD R60, R16, 0x6000, R49 ;  /* 0x00006000103c7824 */ /* 0x000fe400078e0231 */
[--C-:B------:R-:W-:Y:S02]  /*73e0*/  IMAD R48, R48, 0x2, R2.reuse ;  /* 0x0000000230307824 */ /* 0x100fe400078e0202 */
[----:B------:R-:W-:-:S04]  /*73f0*/  IMAD R60, R60, 0x2, R2 ;  /* 0x000000023c3c7824 */ /* 0x000fc800078e0202 */
[----:B------:R-:W0:Y:S04]  /*7400*/  LDS.128 R48, [R48+0x1c400] ;  /* 0x01c4000030307984 */ /* 0x000e280000000c00 */
[----:B------:R-:W2:Y:S01]  /*7410*/  LDS.128 R60, [R60+0x1c400] ;  /* 0x01c400003c3c7984 */ /* 0x000ea20000000c00 */
[----:B------:R-:W-:Y:S05]  /*7420*/  @P5 BRA `(.L_x_694) ;  /* 0x00000004006c5947 */ /* 0x000fea0003800000 */
[----:B--2---:R-:W-:Y:S01]  /*7430*/  MOV R94, R61 ;  /* 0x0000003d005e7202 */ /* 0x004fe20000000f00 */
[----:B0-----:R-:W-:Y:S01]  /*7440*/  IMAD.MOV.U32 R61, RZ, RZ, R49 ;  /* 0x000000ffff3d7224 */ /* 0x001fe200078e0031 */
[----:B------:R-:W-:Y:S01]  /*7450*/  SHF.R.U64 R56, R56, 0x10, R57 ;  /* 0x0000001038387819 */ /* 0x000fe20000001239 */
[----:B------:R-:W-:Y:S01]  /*7460*/  HADD2.F32 R95, -RZ, R180.H0_H0 ;  /* 0x200000b4ff5f7230 */ /* 0x000fe20000004100 */
[----:B------:R-:W-:Y:S01]  /*7470*/  SHF.R.U64 R44, R44, 0x10, R45 ;  /* 0x000000102c2c7819 */ /* 0x000fe2000000122d */
[----:B------:R-:W-:Y:S01]  /*7480*/  HADD2.F32 R92, -RZ, R94.H0_H0 ;  /* 0x2000005eff5c7230 */ /* 0x000fe20000004100 */
[----:B------:R-:W-:Y:S01]  /*7490*/  SHF.R.U64 R58, R58, 0x10, R59 ;  /* 0x000000103a3a7819 */ /* 0x000fe2000000123b */
[--C-:B------:R-:W-:Y:S01]  /*74a0*/  HADD2.F32 R93, -RZ, R61.reuse.H0_H0 ;  /* 0x2000003dff5d7230 */ /* 0x100fe20000004100 */
[----:B------:R-:W-:Y:S01]  /*74b0*/  SHF.R.U64 R46, R46, 0x10, R47 ;  /* 0x000000102e2e7819 */ /* 0x000fe2000000122f */
[----:B------:R-:W-:Y:S02]  /*74c0*/  HADD2.F32 R49, -RZ, R178.H0_H0 ;  /* 0x200000b2ff317230 */ /* 0x000fe40000004100 */
[----:B------:R-:W-:Y:S01]  /*74d0*/  FMUL.FTZ R160, R92, R95 ;  /* 0x0000005f5ca07220 */ /* 0x000fe20000410000 */
[----:B------:R-:W-:-:S02]  /*74e0*/  HADD2.F32 R61, -RZ, R61.H1_H1 ;  /* 0x3000003dff3d7230 */ /* 0x000fc40000004100 */
[C---:B------:R-:W-:Y:S01]  /*74f0*/  FMUL.FTZ R95, R93.reuse, R95 ;  /* 0x0000005f5d5f7220 */ /* 0x040fe20000410000 */
[----:B------:R-:W-:Y:S02]  /*7500*/  HADD2.F32 R161, -RZ, R177.H1_H1 ;  /* 0x300000b1ffa17230 */ /* 0x000fe40000004100 */
[-C--:B------:R-:W-:Y:S01]  /*7510*/  FFMA.FTZ R93, R93, R49.reuse, -R160 ;  /* 0x000000315d5d7223 */ /* 0x080fe200000108a0 */
[----:B------:R-:W-:Y:S02]  /*7520*/  HADD2.F32 R56, -RZ, R56.H0_H0 ;  /* 0x20000038ff387230 */ /* 0x000fe40000004100 */
[----:B------:R-:W-:Y:S01]  /*7530*/  FFMA.FTZ R92, R92, R49, R95 ;  /* 0x000000315c5c7223 */ /* 0x000fe2000001005f */
[----:B------:R-:W-:Y:S01]  /*7540*/  SHF.R.U32.HI R95, RZ, 0x10, R57 ;  /* 0x00000010ff5f7819 */ /* 0x000fe20000011639 */
[----:B------:R-:W-:Y:S01]  /*7550*/  HADD2.F32 R49, -RZ, R94.H1_H1 ;  /* 0x3000005eff317230 */ /* 0x000fe20000004100 */
[----:B------:R-:W-:Y:S01]  /*7560*/  SHF.R.U32.HI R94, RZ, 0x10, R45 ;  /* 0x00000010ff5e7819 */ /* 0x000fe2000001162d */
[----:B------:R-:W-:-:S02]  /*7570*/  HADD2.F32 R163, -RZ, R176.H1_H1 ;  /* 0x300000b0ffa37230 */ /* 0x000fc40000004100 */
[----:B------:R-:W-:Y:S02]  /*7580*/  HADD2.F32 R95, -RZ, R95.H0_H0 ;  /* 0x2000005fff5f7230 */ /* 0x000fe40000004100 */
[----:B------:R-:W-:Y:S02]  /*7590*/  HADD2.F32 R94, -RZ, R94.H0_H0 ;  /* 0x2000005eff5e7230 */ /* 0x000fe40000004100 */
[----:B------:R-:W-:Y:S02]  /*75a0*/  HADD2.F32 R44, -RZ, R44.H0_H0 ;  /* 0x2000002cff2c7230 */ /* 0x000fe40000004100 */
[-C--:B------:R-:W-:Y:S01]  /*75b0*/  FMUL.FTZ R160, R49, R95.reuse ;  /* 0x0000005f31a07220 */ /* 0x080fe20000410000 */
[C---:B------:R-:W-:Y:S01]  /*75c0*/  FMUL.FTZ R95, R61.reuse, R95 ;  /* 0x0000005f3d5f7220 */ /* 0x040fe20000410000 */
[----:B------:R-:W-:Y:S02]  /*75d0*/  HADD2.F32 R57, -RZ, R176.H0_H0 ;  /* 0x200000b0ff397230 */ /* 0x000fe40000004100 */
[-C--:B------:R-:W-:Y:S01]  /*75e0*/  FFMA.FTZ R61, R61, R94.reuse, -R160 ;  /* 0x0000005e3d3d7223 */ /* 0x080fe200000108a0 */
[----:B------:R-:W-:Y:S01]  /*75f0*/  FFMA.FTZ R49, R49, R94, R95 ;  /* 0x0000005e31317223 */ /* 0x000fe2000001005f */
[----:B------:R-:W-:-:S02]  /*7600*/  IMAD.MOV.U32 R94, RZ, RZ, R63 ;  /* 0x000000ffff5e7224 */ /* 0x000fc400078e003f */
[----:B------:R-:W-:Y:S01]  /*7610*/  HADD2.F32 R63, -RZ, R51.H0_H0 ;  /* 0x20000033ff3f7230 */ /* 0x000fe20000004100 */
[----:B------:R-:W-:Y:S01]  /*7620*/  F2FP.F16.F32.PACK_AB R61, R61, R93 ;  /* 0x0000005d3d3d723e */ /* 0x000fe200000000ff */
[----:B------:R-:W-:Y:S01]  /*7630*/  HADD2.F32 R160, -RZ, R177.H0_H0 ;  /* 0x200000b1ffa07230 */ /* 0x000fe20000004100 */
[----:B------:R-:W-:Y:S01]  /*7640*/  F2FP.F16.F32.PACK_AB R92, R49, R92 ;  /* 0x0000005c315c723e */ /* 0x000fe200000000ff */
[--C-:B------:R-:W-:Y:S02]  /*7650*/  HADD2.F32 R95, -RZ, R94.reuse.H0_H0 ;  /* 0x2000005eff5f7230 */ /* 0x100fe40000004100 */
[----:B------:R-:W-:Y:S02]  /*7660*/  HADD2.F32 R94, -RZ, R94.H1_H1 ;  /* 0x3000005eff5e7230 */ /* 0x000fe40000004100 */
[----:B------:R-:W-:Y:S02]  /*7670*/  HADD2.F32 R51, -RZ, R51.H1_H1 ;  /* 0x30000033ff337230 */ /* 0x000fe40000004100 */
[-C--:B------:R-:W-:Y:S01]  /*7680*/  FMUL.FTZ R162, R95, R161.reuse ;  /* 0x000000a15fa27220 */ /* 0x080fe20000410000 */
[----:B------:R-:W-:Y:S01]  /*7690*/  FMUL.FTZ R161, R63, R161 ;  /* 0x000000a13fa17220 */ /* 0x000fe20000410000 */
[----:B------:R-:W-:-:S02]  /*76a0*/  HADD2.F32 R58, -RZ, R58.H0_H0 ;  /* 0x2000003aff3a7230 */ /* 0x000fc40000004100 */
[-C--:B------:R-:W-:Y:S01]  /*76b0*/  FFMA.FTZ R63, R63, R160.reuse, -R162 ;  /* 0x000000a03f3f7223 */ /* 0x080fe200000108a2 */
[----:B------:R-:W-:Y:S01]  /*76c0*/  FFMA.FTZ R161, R95, R160, R161 ;  /* 0x000000a05fa17223 */ /* 0x000fe200000100a1 */
[----:B------:R-:W-:Y:S01]  /*76d0*/  SHF.R.U32.HI R95, RZ, 0x10, R59 ;  /* 0x00000010ff5f7819 */ /* 0x000fe2000001163b */
[----:B------:R-:W-:Y:S01]  /*76e0*/  HADD2.F32 R59, -RZ, R175.H1_H1 ;  /* 0x300000afff3b7230 */ /* 0x000fe20000004100 */
[----:B------:R-:W-:Y:S01]  /*76f0*/  SHF.R.U32.HI R160, RZ, 0x10, R47 ;  /* 0x00000010ffa07819 */ /* 0x000fe2000001162f */
[----:B------:R-:W-:Y:S02]  /*7700*/  HADD2.F32 R46, -RZ, R46.H0_H0 ;  /* 0x2000002eff2e7230 */ /* 0x000fe40000004100 */
[----:B------:R-:W-:Y:S02]  /*7710*/  HADD2.F32 R95, -RZ, R95.H0_H0 ;  /* 0x2000005fff5f7230 */ /* 0x000fe40000004100 */
[----:B------:R-:W-:Y:S02]  /*7720*/  HADD2.F32 R160, -RZ, R160.H0_H0 ;  /* 0x200000a0ffa07230 */ /* 0x000fe40000004100 */
[----:B------:R-:W-:-:S02]  /*7730*/  IMAD.MOV.U32 R49, RZ, RZ, R61 ;  /* 0x000000ffff317224 */ /* 0x000fc400078e003d */
[CC--:B------:R-:W-:Y:S01]  /*7740*/  FMUL.FTZ R162, R94.reuse, R95.reuse ;  /* 0x0000005f5ea27220 */ /* 0x0c0fe20000410000 */
[C---:B------:R-:W-:Y:S01]  /*7750*/  FMUL.FTZ R95, R51.reuse, R95 ;  /* 0x0000005f335f7220 */ /* 0x040fe20000410000 */
[----:B------:R-:W-:Y:S02]  /*7760*/  MOV R61, R92 ;  /* 0x0000005c003d7202 */ /* 0x000fe40000000f00 */
[-C--:B------:R-:W-:Y:S01]  /*7770*/  FFMA.FTZ R162, R51, R160.reuse, -R162 ;  /* 0x000000a033a27223 */ /* 0x080fe200000108a2 */
[----:B------:R-:W-:Y:S01]  /*7780*/  FFMA.FTZ R95, R94, R160, R95 ;  /* 0x000000a05e5f7223 */ /* 0x000fe2000001005f */
[----:B------:R-:W-:Y:S02]  /*7790*/  HADD2.F32 R51, -RZ, R60.H0_H0 ;  /* 0x2000003cff337230 */ /* 0x000fe40000004100 */
[----:B------:R-:W-:Y:S01]  /*77a0*/  HADD2.F32 R94, -RZ, R48.H0_H0 ;  /* 0x20000030ff5e7230 */ /* 0x000fe20000004100 */
[----:B------:R-:W-:Y:S01]  /*77b0*/  F2FP.F16.F32.PACK_AB R63, R162, R63 ;  /* 0x0000003fa23f723e */ /* 0x000fe200000000ff */
[----:B------:R-:W-:-:S02]  /*77c0*/  HADD2.F32 R60, -RZ, R60.H1_H1 ;  /* 0x3000003cff3c7230 */ /* 0x000fc40000004100 */
[-C--:B------:R-:W-:Y:S01]  /*77d0*/  FMUL.FTZ R160, R51, R163.reuse ;  /* 0x000000a333a07220 */ /* 0x080fe20000410000 */
[----:B------:R-:W-:Y:S02]  /*77e0*/  HADD2.F32 R48, -RZ, R48.H1_H1 ;  /* 0x30000030ff307230 */ /* 0x000fe40000004100 */
[----:B------:R-:W-:Y:S01]  /*77f0*/  FMUL.FTZ R163, R94, R163 ;  /* 0x000000a35ea37220 */ /* 0x000fe20000410000 */
[----:B------:R-:W-:Y:S01]  /*7800*/  F2FP.F16.F32.PACK_AB R95, R95, R161 ;  /* 0x000000a15f5f723e */ /* 0x000fe200000000ff */
[-C--:B------:R-:W-:Y:S01]  /*7810*/  FMUL.FTZ R45, R60, R56.reuse ;  /* 0x000000383c2d7220 */ /* 0x080fe20000410000 */
[-C--:B------:R-:W-:Y:S01]  /*7820*/  FFMA.FTZ R160, R94, R57.reuse, -R160 ;  /* 0x000000395ea07223 */ /* 0x080fe200000108a0 */
[C---:B------:R-:W-:Y:S01]  /*7830*/  FMUL.FTZ R56, R48.reuse, R56 ;  /* 0x0000003830387220 */ /* 0x040fe20000410000 */
[----:B------:R-:W-:Y:S01]  /*7840*/  FFMA.FTZ R163, R51, R57, R163 ;  /* 0x0000003933a37223 */ /* 0x000fe200000100a3 */
[----:B------:R-:W-:Y:S01]  /*7850*/  FFMA.FTZ R45, R48, R44, -R45 ;  /* 0x0000002c302d7223 */ /* 0x000fe2000001082d */
[----:B------:R-:W-:-:S02]  /*7860*/  HADD2.F32 R51, -RZ, R50.H0_H0 ;  /* 0x20000032ff337230 */ /* 0x000fc40000004100 */
[----:B------:R-:W-:Y:S01]  /*7870*/  FFMA.FTZ R56, R60, R44, R56 ;  /* 0x0000002c3c387223 */ /* 0x000fe20000010038 */
[--C-:B------:R-:W-:Y:S02]  /*7880*/  HADD2.F32 R44, -RZ, R62.reuse.H0_H0 ;  /* 0x2000003eff2c7230 */ /* 0x100fe40000004100 */
[----:B------:R-:W-:Y:S01]  /*7890*/  HADD2.F32 R48, -RZ, R175.H0_H0 ;  /* 0x200000afff307230 */ /* 0x000fe20000004100 */
[----:B------:R-:W-:Y:S01]  /*78a0*/  F2FP.F16.F32.PACK_AB R45, R45, R160 ;  /* 0x000000a02d2d723e */ /* 0x000fe200000000ff */
[----:B------:R-:W-:Y:S02]  /*78b0*/  HADD2.F32 R62, -RZ, R62.H1_H1 ;  /* 0x3000003eff3e7230 */ /* 0x000fe40000004100 */
[-C--:B------:R-:W-:Y:S01]  /*78c0*/  FMUL.FTZ R57, R44, R59.reuse ;  /* 0x0000003b2c397220 */ /* 0x080fe20000410000 */
[C---:B------:R-:W-:Y:S01]  /*78d0*/  FMUL.FTZ R59, R51.reuse, R59 ;  /* 0x0000003b333b7220 */ /* 0x040fe20000410000 */
[----:B------:R-:W-:Y:S01]  /*78e0*/  HADD2.F32 R50, -RZ, R50.H1_H1 ;  /* 0x30000032ff327230 */ /* 0x000fe20000004100 */
[----:B------:R-:W-:Y:S01]  /*78f0*/  F2FP.F16.F32.PACK_AB R56, R56, R163 ;  /* 0x000000a33838723e */ /* 0x000fe200000000ff */
[-C--:B------:R-:W-:Y:S01]  /*7900*/  FFMA.FTZ R57, R51, R48.reuse, -R57 ;  /* 0x0000003033397223 */ /* 0x080fe20000010839 */
[----:B------:R-:W-:Y:S01]  /*7910*/  FFMA.FTZ R59, R44, R48, R59 ;  /* 0x000000302c3b7223 */ /* 0x000fe2000001003b */
[-C--:B------:R-:W-:Y:S01]  /*7920*/  FMUL.FTZ R44, R62, R58.reuse ;  /* 0x0000003a3e2c7220 */ /* 0x080fe20000410000 */
[C---:B------:R-:W-:Y:S01]  /*7930*/  FMUL.FTZ R58, R50.reuse, R58 ;  /* 0x0000003a323a7220 */ /* 0x040fe20000410000 */
[----:B------:R-:W-:Y:S01]  /*7940*/  IMAD.MOV.U32 R51, RZ, RZ, R63 ;  /* 0x000000ffff337224 */ /* 0x000fe200078e003f */
[----:B------:R-:W-:Y:S01]  /*7950*/  MOV R48, R45 ;  /* 0x0000002d00307202 */ /* 0x000fe20000000f00 */
[-C--:B------:R-:W-:Y:S01]  /*7960*/  FFMA.FTZ R44, R50, R46.reuse, -R44 ;  /* 0x0000002e322c7223 */ /* 0x080fe2000001082c */
[----:B------:R-:W-:Y:S01]  /*7970*/  FFMA.FTZ R58, R62, R46, R58 ;  /* 0x0000002e3e3a7223 */ /* 0x000fe2000001003a */
[----:B------:R-:W-:-:S02]  /*7980*/  IMAD.MOV.U32 R60, RZ, RZ, R56 ;  /* 0x000000ffff3c7224 */ /* 0x000fc400078e0038 */
[----:B------:R-:W-:Y:S01]  /*7990*/  IMAD.MOV.U32 R63, RZ, RZ, R95 ;  /* 0x000000ffff3f7224 */ /* 0x000fe200078e005f */
[----:B------:R-:W-:Y:S02]  /*79a0*/  F2FP.F16.F32.PACK_AB R44, R44, R57 ;  /* 0x000000392c2c723e */ /* 0x000fe400000000ff */
[----:B------:R-:W-:-:S03]  /*79b0*/  F2FP.F16.F32.PACK_AB R58, R58, R59 ;  /* 0x0000003b3a3a723e */ /* 0x000fc600000000ff */
[----:B------:R-:W-:Y:S01]  /*79c0*/  IMAD.MOV.U32 R50, RZ, RZ, R44 ;  /* 0x000000ffff327224 */ /* 0x000fe200078e002c */
[----:B------:R-:W-:-:S07]  /*79d0*/  MOV R62, R58 ;  /* 0x0000003a003e7202 */ /* 0x000fce0000000f00 */
.L_x_694:
[----:B------:R-:W-:Y:S05]  /*79e0*/  BSYNC B3 ;  /* 0x0000000000037941 */ /* 0x000fea0003800000 */
.L_x_693:
[----:B0-----:R0:W-:Y:S04]  /*79f0*/  STG.E.128 desc[UR40][R88.64], R48 ;  /* 0x0000003058007986 */ /* 0x0011e8000c101d28 */
[----:B--2---:R0:W-:Y:S02]  /*7a00*/  @!P4 STG.E.128 desc[UR40][R90.64], R60 ;  /* 0x0000003c5a00c986 */ /* 0x0041e4000c101d28 */
.L_x_692:
[----:B------:R-:W-:Y:S05]  /*7a10*/  BSYNC B2 ;  /* 0x0000000000027941 */ /* 0x000fea0003800000 */
.L_x_691:
[----:B------:R-:W-:-:S13]  /*7a20*/  ISETP.NE.AND P4, PT, R9, RZ, PT ;  /* 0x000000ff0900720c */ /* 0x000fda0003f85270 */
[----:B------:R-:W-:Y:S05]  /*7a30*/  @!P4 BRA `(.L_x_686) ;  /* 0x0000000400d8c947 */ /* 0x000fea0003800000 */
[----:B------:R-:W3:Y:S01]  /*7a40*/  LDL R44, [R1+0x8] ;  /* 0x00000800012c7983 */ /* 0x000ee20000100800 */
[----:B------:R-:W-:Y:S01]  /*7a50*/  IADD3 R47, P4, P5, R102, R132, R15 ;  /* 0x00000084662f7210 */ /* 0x000fe20007d9e00f */
[----:B------:R-:W-:Y:S03]  /*7a60*/  BSSY B2, `(.L_x_695) ;  /* 0x0000071000027945 */ /* 0x000fe60003800000 */
[----:B------:R-:W-:Y:S02]  /*7a70*/  IADD3.X R46, R97, R156, R11, P4, P5 ;  /* 0x0000009c612e7210 */ /* 0x000fe400027ea40b */
[----:B---3--:R-:W-:-:S04]  /*7a80*/  LOP3.LUT P6, RZ, R44, 0x1, RZ, 0xc0, !PT ;  /* 0x000000012cff7812 */ /* 0x008fc800078cc0ff */
[----:B------:R-:W-:-:S04]  /*7a90*/  SEL R44, R122, R148, !P6 ;  /* 0x000000947a2c7207 */ /* 0x000fc80007000000 */
[----:B------:R-:W-:-:S04]  /*7aa0*/  SHF.R.S32.HI R45, RZ, 0x1f, R44 ;  /* 0x0000001fff2d7819 */ /* 0x000fc8000001142c */
[----:B------:R-:W-:-:S04]  /*7ab0*/  LEA.HI R45, R45, R44, RZ, 0x4 ;  /* 0x0000002c2d2d7211 */ /* 0x000fc800078f20ff */
[----:B------:R-:W-:-:S05]  /*7ac0*/  LEA.HI.SX32 R45, R45, R20, 0x1c ;  /* 0x000000142d2d7211 */ /* 0x000fca00078fe2ff */
[----:B------:R-:W-:-:S05]  /*7ad0*/  IMAD.SHL.U32 R44, R45, 0x8, RZ ;  /* 0x000000082d2c7824 */ /* 0x000fca00078e00ff */
[----:B------:R-:W-:-:S13]  /*7ae0*/  ISETP.GE.AND P4, PT, R44, R147, PT ;  /* 0x000000932c00720c */ /* 0x000fda0003f86270 */
[--C-:B0-2---:R-:W-:Y:S02]  /*7af0*/  @!P4 SHF.R.S32.HI R48, RZ, 0x1f, R44.reuse ;  /* 0x0000001fff30c819 */ /* 0x105fe4000001142c */
[--C-:B------:R-:W-:Y:S02]  /*7b00*/  @!P4 IADD3 R132, P5, P6, R102, R132, R44.reuse ;  /* 0x000000846684c210 */ /* 0x100fe40007ebe02c */
[----:B------:R-:W-:Y:S02]  /*7b10*/  LOP3.LUT R44, R191, 0x38, R44, 0xf8, !PT ;  /* 0x00000038bf2c7812 */ /* 0x000fe400078ef82c */
[----:B------:R-:W-:Y:S02]  /*7b20*/  @!P4 IADD3.X R156, R97, R156, R48, P5, P6 ;  /* 0x0000009c619cc210 */ /* 0x000fe40002fec430 */
[----:B------:R-:W-:Y:S02]  /*7b30*/  LEA R56, P5, R47, R120, 0x1 ;  /* 0x000000782f387211 */ /* 0x000fe400078a08ff */
[----:B------:R-:W-:-:S02]  /*7b40*/  LOP3.LUT R44, R44, R193, RZ, 0x3c, !PT ;  /* 0x000000c12c2c7212 */ /* 0x000fc400078e3cff */
[----:B------:R-:W-:Y:S01]  /*7b50*/  LEA.HI.X R57, R47, R121, R46, 0x1, P5 ;  /* 0x000000792f397211 */ /* 0x000fe200028f0c2e */
[----:B------:R-:W-:Y:S01]  /*7b60*/  IMAD R47, R16, 0x6000, R140 ;  /* 0x00006000102f7824 */ /* 0x000fe200078e028c */
[----:B------:R-:W-:Y:S02]  /*7b70*/  SHF.R.S32.HI R46, RZ, 0x1f, R45 ;  /* 0x0000001fff2e7819 */ /* 0x000fe4000001142d */
[----:B------:R-:W-:Y:S02]  /*7b80*/  @!P4 LEA R58, P5, R132, R120, 0x1 ;  /* 0x00000078843ac211 */ /* 0x000fe400078a08ff */
[----:B------:R-:W-:Y:S02]  /*7b90*/  LEA.HI R45, R46, R45, RZ, 0x3 ;  /* 0x0000002d2e2d7211 */ /* 0x000fe400078f18ff */
[----:B------:R-:W-:Y:S02]  /*7ba0*/  @!P4 LEA.HI.X R59, R132, R121, R156, 0x1, P5 ;  /* 0x00000079843bc211 */ /* 0x000fe400028f0c9c */
[----:B------:R-:W-:-:S02]  /*7bb0*/  SHF.L.U32 R45, R45, 0xa, RZ ;  /* 0x0000000a2d2d7819 */ /* 0x000fc400000006ff */
[----:B------:R-:W-:Y:S02]  /*7bc0*/  ISETP.GE.AND P5, PT, R100, R117, PT ;  /* 0x000000756400720c */ /* 0x000fe40003fa6270 */
[----:B------:R-:W-:-:S05]  /*7bd0*/  LOP3.LUT R45, R45, 0x7fffe000, RZ, 0xc0, !PT ;  /* 0x7fffe0002d2d7812 */ /* 0x000fca00078ec0ff */
[----:B------:R-:W-:-:S04]  /*7be0*/  IMAD R45, R192, 0x200, R45 ;  /* 0x00000200c02d7824 */ /* 0x000fc800078e022d */
[----:B------:R-:W-:Y:S01]  /*7bf0*/  IMAD.IADD R45, R45, 0x1, R44 ;  /* 0x000000012d2d7824 */ /* 0x000fe200078e022c */
[----:B------:R-:W-:-:S03]  /*7c00*/  LEA R44, R47, R2, 0x1 ;  /* 0x000000022f2c7211 */ /* 0x000fc600078e08ff */
[----:B------:R-:W-:-:S04]  /*7c10*/  IMAD R45, R16, 0x6000, R45 ;  /* 0x00006000102d7824 */ /* 0x000fc800078e022d */
[----:B------:R-:W-:Y:S02]  /*7c20*/  IMAD R48, R45, 0x2, R2 ;  /* 0x000000022d307824 */ /* 0x000fe400078e0202 */
[----:B------:R-:W0:Y:S04]  /*7c30*/  LDS.128 R44, [R44+0x1c400] ;  /* 0x01c400002c2c7984 */ /* 0x000e280000000c00 */
[----:B------:R-:W2:Y:S01]  /*7c40*/  LDS.128 R48, [R48+0x1c400] ;  /* 0x01c4000030307984 */ /* 0x000ea20000000c00 */
[----:B------:R-:W-:Y:S05]  /*7c50*/  @P5 BRA `(.L_x_696) ;  /* 0x0000000400445947 */ /* 0x000fea0003800000 */
[--C-:B------:R-:W-:Y:S01]  /*7c60*/  SHF.R.U64 R40, R40, 0x10, R41.reuse ;  /* 0x0000001028287819 */ /* 0x100fe20000001229 */
[--C-:B--2---:R-:W-:Y:S01]  /*7c70*/  HADD2.F32 R62, -RZ, R49.reuse.H0_H0 ;  /* 0x20000031ff3e7230 */ /* 0x104fe20000004100 */
[----:B------:R-:W-:Y:S01]  /*7c80*/  SHF.R.U32.HI R60, RZ, 0x10, R41 ;  /* 0x00000010ff3c7819 */ /* 0x000fe20000011629 */
[----:B------:R-:W-:Y:S01]  /*7c90*/  HADD2.F32 R63, -RZ, R49.H1_H1 ;  /* 0x30000031ff3f7230 */ /* 0x000fe20000004100 */
[--C-:B------:R-:W-:Y:S01]  /*7ca0*/  SHF.R.U64 R41, R52, 0x10, R53.reuse ;  /* 0x0000001034297819 */ /* 0x100fe20000001235 */
[----:B------:R-:W-:Y:S01]  /*7cb0*/  HADD2.F32 R61, -RZ, R174.H1_H1 ;  /* 0x300000aeff3d7230 */ /* 0x000fe20000004100 */
[----:B------:R-:W-:Y:S01]  /*7cc0*/  SHF.R.U32.HI R52, RZ, 0x10, R53 ;  /* 0x00000010ff347819 */ /* 0x000fe20000011635 */
[----:B0-----:R-:W-:Y:S01]  /*7cd0*/  HADD2.F32 R49, -RZ, R45.H0_H0 ;  /* 0x2000002dff317230 */ /* 0x001fe20000004100 */
[--C-:B------:R-:W-:Y:S01]  /*7ce0*/  SHF.R.U64 R53, R54, 0x10, R55.reuse ;  /* 0x0000001036357819 */ /* 0x100fe20000001237 */
[----:B------:R-:W-:Y:S01]  /*7cf0*/  HADD2.F32 R88, -RZ, R60.H0_H0 ;  /* 0x2000003cff587230 */ /* 0x000fe20000004100 */
[----:B------:R-:W-:Y:S01]  /*7d00*/  SHF.R.U32.HI R54, RZ, 0x10, R55 ;  /* 0x00000010ff367819 */ /* 0x000fe20000011637 */
[----:B------:R-:W-:-:S02]  /*7d10*/  HADD2.F32 R55, -RZ, R172.H1_H1 ;  /* 0x300000acff377230 */ /* 0x000fc40000004100 */
[-C--:B------:R-:W-:Y:S01]  /*7d20*/  FMUL.FTZ R60, R62, R61.reuse ;  /* 0x0000003d3e3c7220 */ /* 0x080fe20000410000 */
[----:B------:R-:W-:Y:S02]  /*7d30*/  HADD2.F32 R52, -RZ, R52.H0_H0 ;  /* 0x20000034ff347230 */ /* 0x000fe40000004100 */
[C---:B------:R-:W-:Y:S01]  /*7d40*/  FMUL.FTZ R89, R49.reuse, R61 ;  /* 0x0000003d31597220 */ /* 0x040fe20000410000 */
[----:B------:R-:W-:Y:S01]  /*7d50*/  HADD2.F32 R45, -RZ, R45.H1_H1 ;  /* 0x3000002dff2d7230 */ /* 0x000fe20000004100 */
[----:B------:R-:W-:Y:S01]  /*7d60*/  SHF.R.U64 R42, R42, 0x10, R43 ;  /* 0x000000102a2a7819 */ /* 0x000fe2000000122b */
[-C--:B------:R-:W-:Y:S01]  /*7d70*/  FFMA.FTZ R60, R49, R55.reuse, -R60 ;  /* 0x00000037313c7223 */ /* 0x080fe2000001083c */
[-C--:B------:R-:W-:Y:S01]  /*7d80*/  FMUL.FTZ R61, R63, R52.reuse ;  /* 0x000000343f3d7220 */ /* 0x080fe20000410000 */
[----:B------:R-:W-:Y:S01]  /*7d90*/  FFMA.FTZ R89, R62, R55, R89 ;  /* 0x000000373e597223 */ /* 0x000fe20000010059 */
[----:B------:R-:W-:Y:S01]  /*7da0*/  SHF.R.U32.HI R43, RZ, 0x10, R43 ;  /* 0x00000010ff2b7819 */ /* 0x000fe2000001162b */
[----:B------:R-:W-:Y:S01]  /*7db0*/  FMUL.FTZ R52, R45, R52 ;  /* 0x000000342d347220 */ /* 0x000fe20000410000 */
[----:B------:R-:W-:-:S02]  /*7dc0*/  HADD2.F32 R55, -RZ, R51.H0_H0 ;  /* 0x20000033ff377230 */ /* 0x000fc40000004100 */
[-C--:B------:R-:W-:Y:S01]  /*7dd0*/  FFMA.FTZ R61, R45, R88.reuse, -R61 ;  /* 0x000000582d3d7223 */ /* 0x080fe2000001083d */
[----:B------:R-:W-:Y:S02]  /*7de0*/  HADD2.F32 R62, -RZ, R51.H1_H1 ;  /* 0x30000033ff3e7230 */ /* 0x000fe40000004100 */
[----:B------:R-:W-:Y:S01]  /*7df0*/  FFMA.FTZ R52, R63, R88, R52 ;  /* 0x000000583f347223 */ /* 0x000fe20000010034 */
[----:B------:R-:W-:Y:S02]  /*7e00*/  HADD2.F32 R49, -RZ, R173.H1_H1 ;  /* 0x300000adff317230 */ /* 0x000fe40000004100 */
[----:B------:R-:W-:Y:S01]  /*7e10*/  HADD2.F32 R51, -RZ, R47.H0_H0 ;  /* 0x2000002fff337230 */ /* 0x000fe20000004100 */
[----:B------:R-:W-:Y:S01]  /*7e20*/  F2FP.F16.F32.PACK_AB R60, R61, R60 ;  /* 0x0000003c3d3c723e */ /* 0x000fe200000000ff */
[----:B------:R-:W-:Y:S02]  /*7e30*/  HADD2.F32 R54, -RZ, R54.H0_H0 ;  /* 0x20000036ff367230 */ /* 0x000fe40000004100 */
[----:B------:R-:W-:-:S02]  /*7e40*/  HADD2.F32 R63, -RZ, R43.H0_H0 ;  /* 0x2000002bff3f7230 */ /* 0x000fc40000004100 */
[-C--:B------:R-:W-:Y:S01]  /*7e50*/  FMUL.FTZ R43, R55, R49.reuse ;  /* 0x00000031372b7220 */ /* 0x080fe20000410000 */
[----:B------:R-:W-:Y:S02]  /*7e60*/  HADD2.F32 R47, -RZ, R47.H1_H1 ;  /* 0x3000002fff2f7230 */ /* 0x000fe40000004100 */
[----:B------:R-:W-:Y:S01]  /*7e70*/  FMUL.FTZ R88, R51, R49 ;  /* 0x0000003133587220 */ /* 0x000fe20000410000 */
[-C--:B------:R-:W-:Y:S01]  /*7e80*/  FMUL.FTZ R49, R62, R54.reuse ;  /* 0x000000363e317220 */ /* 0x080fe20000410000 */
[----:B------:R-:W-:Y:S02]  /*7e90*/  HADD2.F32 R45, -RZ, R171.H1_H1 ;  /* 0x300000abff2d7230 */ /* 0x000fe40000004100 */
[C---:B------:R-:W-:Y:S01]  /*7ea0*/  FMUL.FTZ R54, R47.reuse, R54 ;  /* 0x000000362f367220 */ /* 0x040fe20000410000 */
[----:B------:R-:W-:Y:S01]  /*7eb0*/  FFMA.FTZ R49, R47, R63, -R49 ;  /* 0x0000003f2f317223 */ /* 0x000fe20000010831 */
[----:B------:R-:W-:Y:S02]  /*7ec0*/  HADD2.F32 R174, -RZ, R174.H0_H0 ;  /* 0x200000aeffae7230 */ /* 0x000fe40000004100 */
[----:B------:R-:W-:Y:S01]  /*7ed0*/  FFMA.FTZ R43, R51, R45, -R43 ;  /* 0x0000002d332b7223 */ /* 0x000fe2000001082b */
[----:B------:R-:W-:-:S02]  /*7ee0*/  HADD2.F32 R47, -RZ, R48.H0_H0 ;  /* 0x20000030ff2f7230 */ /* 0x000fc40000004100 */
[----:B------:R-:W-:Y:S01]  /*7ef0*/  FFMA.FTZ R88, R55, R45, R88 ;  /* 0x0000002d37587223 */ /* 0x000fe20000010058 */
[----:B------:R-:W-:Y:S02]  /*7f00*/  HADD2.F32 R41, -RZ, R41.H0_H0 ;  /* 0x20000029ff297230 */ /* 0x000fe40000004100 */
[----:B------:R-:W-:Y:S01]  /*7f10*/  FFMA.FTZ R54, R62, R63, R54 ;  /* 0x0000003f3e367223 */ /* 0x000fe20000010036 */
[----:B------:R-:W-:Y:S02]  /*7f20*/  HADD2.F32 R48, -RZ, R48.H1_H1 ;  /* 0x30000030ff307230 */ /* 0x000fe40000004100 */
[----:B------:R-:W-:Y:S02]  /*7f30*/  HADD2.F32 R172, -RZ, R172.H0_H0 ;  /* 0x200000acffac7230 */ /* 0x000fe40000004100 */
[----:B------:R-:W-:Y:S02]  /*7f40*/  HADD2.F32 R45, -RZ, R44.H0_H0 ;  /* 0x2000002cff2d7230 */ /* 0x000fe40000004100 */
[----:B------:R-:W-:Y:S01]  /*7f50*/  FMUL.FTZ R55, R48, R41 ;  /* 0x0000002930377220 */ /* 0x000fe20000410000 */
[----:B------:R-:W-:-:S02]  /*7f60*/  HADD2.F32 R51, -RZ, R40.H0_H0 ;  /* 0x20000028ff337230 */ /* 0x000fc40000004100 */
[-C--:B------:R-:W-:Y:S01]  /*7f70*/  FMUL.FTZ R40, R47, R174.reuse ;  /* 0x000000ae2f287220 */ /* 0x080fe20000410000 */
[----:B------:R-:W-:Y:S02]  /*7f80*/  HADD2.F32 R44, -RZ, R44.H1_H1 ;  /* 0x3000002cff2c7230 */ /* 0x000fe40000004100 */
[C---:B------:R-:W-:Y:S01]  /*7f90*/  FMUL.FTZ R174, R45.reuse, R174 ;  /* 0x000000ae2dae7220 */ /* 0x040fe20000410000 */
[----:B------:R-:W-:Y:S02]  /*7fa0*/  HADD2.F32 R173, -RZ, R173.H0_H0 ;  /* 0x200000adffad7230 */ /* 0x000fe40000004100 */
[----:B------:R-:W-:Y:S01]  /*7fb0*/  FFMA.FTZ R40, R45, R172, -R40 ;  /* 0x000000ac2d287223 */ /* 0x000fe20000010828 */
[----:B------:R-:W-:Y:S02]  /*7fc0*/  HADD2.F32 R45, -RZ, R50.H0_H0 ;  /* 0x20000032ff2d7230 */ /* 0x000fe40000004100 */
[C---:B------:R-:W-:Y:S01]  /*7fd0*/  FMUL.FTZ R41, R44.reuse, R41 ;  /* 0x000000292c297220 */ /* 0x040fe20000410000 */
[----:B------:R-:W-:Y:S01]  /*7fe0*/  FFMA.FTZ R55, R44, R51, -R55 ;  /* 0x000000332c377223 */ /* 0x000fe20000010837 */
[----:B------:R-:W-:-:S02]  /*7ff0*/  HADD2.F32 R44, -RZ, R46.H0_H0 ;  /* 0x2000002eff2c7230 */ /* 0x000fc40000004100 */
[----:B------:R-:W-:Y:S01]  /*8000*/  FFMA.FTZ R174, R47, R172, R174 ;  /* 0x000000ac2fae7223 */ /* 0x000fe200000100ae */
[----:B------:R-:W-:Y:S02]  /*8010*/  HADD2.F32 R53, -RZ, R53.H0_H0 ;  /* 0x20000035ff357230 */ /* 0x000fe40000004100 */
[----:B------:R-:W-:Y:S01]  /*8020*/  FFMA.FTZ R41, R48, R51, R41 ;  /* 0x0000003330297223 */ /* 0x000fe20000010029 */
[----:B------:R-:W-:Y:S01]  /*8030*/  HADD2.F32 R50, -RZ, R50.H1_H1 ;  /* 0x30000032ff327230 */ /* 0x000fe20000004100 */
[----:B------:R-:W-:Y:S01]  /*8040*/  F2FP.F16.F32.PACK_AB R51, R54, R88 ;  /* 0x000000583633723e */ /* 0x000fe200000000ff */
[----:B------:R-:W-:Y:S02]  /*8050*/  HADD2.F32 R46, -RZ, R46.H1_H1 ;  /* 0x3000002eff2e7230 */ /* 0x000fe40000004100 */
[----:B------:R-:W-:Y:S02]  /*8060*/  HADD2.F32 R47, -RZ, R42.H0_H0 ;  /* 0x2000002aff2f7230 */ /* 0x000fe40000004100 */
[----:B------:R-:W-:Y:S01]  /*8070*/  FMUL.FTZ R42, R45, R173 ;  /* 0x000000ad2d2a7220 */ /* 0x000fe20000410000 */
[----:B------:R-:W-:-:S02]  /*8080*/  HADD2.F32 R171, -RZ, R171.H0_H0 ;  /* 0x200000abffab7230 */ /* 0x000fc40000004100 */
[----:B------:R-:W-:Y:S01]  /*8090*/  FMUL.FTZ R173, R44, R173 ;  /* 0x000000ad2cad7220 */ /* 0x000fe20000410000 */
[-C--:B------:R-:W-:Y:S01]  /*80a0*/  FMUL.FTZ R48, R50, R53.reuse ;  /* 0x0000003532307220 */ /* 0x080fe20000410000 */
[----:B------:R-:W-:Y:S02]  /*80b0*/  FMUL.FTZ R53, R46, R53 ;  /* 0x000000352e357220 */ /* 0x000fe40000410000 */
[-C--:B------:R-:W-:Y:S01]  /*80c0*/  FFMA.FTZ R173, R45, R171.reuse, R173 ;  /* 0x000000ab2dad7223 */ /* 0x080fe200000100ad */
[----:B------:R-:W-:Y:S01]  /*80d0*/  FFMA.FTZ R42, R44, R171, -R42 ;  /* 0x000000ab2c2a7223 */ /* 0x000fe2000001082a */
[-C--:B------:R-:W-:Y:S01]  /*80e0*/  FFMA.FTZ R45, R46, R47.reuse, -R48 ;  /* 0x0000002f2e2d7223 */ /* 0x080fe20000010830 */
[----:B------:R-:W-:Y:S01]  /*80f0*/  FFMA.FTZ R50, R50, R47, R53 ;  /* 0x0000002f32327223 */ /* 0x000fe20000010035 */
[----:B------:R-:W-:Y:S02]  /*8100*/  F2FP.F16.F32.PACK_AB R47, R49, R43 ;  /* 0x0000002b312f723e */ /* 0x000fe400000000ff */
[----:B------:R-:W-:-:S02]  /*8110*/  F2FP.F16.F32.PACK_AB R49, R52, R89 ;  /* 0x000000593431723e */ /* 0x000fc400000000ff */
[----:B------:R-:W-:Y:S01]  /*8120*/  F2FP.F16.F32.PACK_AB R46, R45, R42 ;  /* 0x0000002a2d2e723e */ /* 0x000fe200000000ff */
[----:B------:R-:W-:Y:S01]  /*8130*/  IMAD.MOV.U32 R45, RZ, RZ, R60 ;  /* 0x000000ffff2d7224 */ /* 0x000fe200078e003c */
[----:B------:R-:W-:Y:S02]  /*8140*/  F2FP.F16.F32.PACK_AB R44, R55, R40 ;  /* 0x00000028372c723e */ /* 0x000fe400000000ff */
[----:B------:R-:W-:Y:S02]  /*8150*/  F2FP.F16.F32.PACK_AB R48, R41, R174 ;  /* 0x000000ae2930723e */ /* 0x000fe400000000ff */
[----:B------:R-:W-:-:S07]  /*8160*/  F2FP.F16.F32.PACK_AB R50, R50, R173 ;  /* 0x000000ad3232723e */ /* 0x000fce00000000ff */
.L_x_696:
[----:B------:R-:W-:Y:S05]  /*8170*/  BSYNC B2 ;  /* 0x0000000000027941 */ /* 0x000fea0003800000 */
.L_x_695:
[----:B0-----:R3:W-:Y:S04]  /*8180*/  STG.E.128 desc[UR40][R56.64], R44 ;  /* 0x0000002c38007986 */ /* 0x0017e8000c101d28 */
[----:B--2---:R3:W-:Y:S02]  /*8190*/  @!P4 STG.E.128 desc[UR40][R58.64], R48 ;  /* 0x000000303a00c986 */ /* 0x0047e4000c101d28 */
.L_x_686:
[----:B------:R-:W-:Y:S05]  /*81a0*/  BSYNC B1 ;  /* 0x0000000000017941 */ /* 0x000fea0003800000 */
.L_x_685:
[-C--:B--2---:R-:W-:Y:S02]  /*81b0*/  IMAD R40, R146, R128.reuse, RZ ;  /* 0x0000008092287224 */ /* 0x084fe400078e02ff */
[----:B------:R-:W-:-:S04]  /*81c0*/  IMAD.WIDE.U32 R126, R205, R128, R126 ;  /* 0x00000080cd7e7225 */ /* 0x000fc800078e007e */
[----:B------:R-:W-:Y:S01]  /*81d0*/  IMAD R129, R205, R129, R40 ;  /* 0x00000081cd817224 */ /* 0x000fe200078e0228 */
[----:B------:R-:W-:Y:S06]  /*81e0*/  @P3 BRA `(.L_x_655) ;  /* 0x0000001800a43947 */ /* 0x000fec0003800000 */
[----:B------:R-:W-:Y:S01]  /*81f0*/  ISETP.NE.AND P3, PT, R14, RZ, PT ;  /* 0x000000ff0e00720c */ /* 0x000fe20003f65270 */
[----:B------:R-:W-:Y:S01]  /*8200*/  BSSY B1, `(.L_x_697) ;  /* 0x0000078000017945 */ /* 0x000fe20003800000 */
[----:B------:R-:W-:-:S11]  /*8210*/  IADD3 R52, R127, R129, RZ ;  /* 0x000000817f347210 */ /* 0x000fd60007ffe0ff */
[----:B------:R-:W-:Y:S05]  /*8220*/  @!P3 BRA `(.L_x_698) ;  /* 0x0000000400d4b947 */ /* 0x000fea0003800000 */
[----:B------:R-:W-:Y:S01]  /*8230*/  SEL R40, R122, R148, !P0 ;  /* 0x000000947a287207 */ /* 0x000fe20004000000 */
[----:B------:R-:W-:Y:S01]  /*8240*/  BSSY B2, `(.L_x_699) ;  /* 0x0000071000027945 */ /* 0x000fe20003800000 */
[----:B---3--:R-:W-:Y:S02]  /*8250*/  IADD3 R44, P3, P4, R102, R126, R27 ;  /* 0x0000007e662c7210 */ /* 0x008fe40007c7e01b */
[----:B------:R-:W-:Y:S02]  /*8260*/  SHF.R.S32.HI R41, RZ, 0x1f, R40 ;  /* 0x0000001fff297819 */ /* 0x000fe40000011428 */
[----:B------:R-:W-:Y:S02]  /*8270*/  IADD3.X R46, R97, R52, R13, P3, P4 ;  /* 0x00000034612e7210 */ /* 0x000fe40001fe840d */
[----:B------:R-:W-:-:S04]  /*8280*/  LEA.HI R41, R41, R40, RZ, 0x4 ;  /* 0x0000002829297211 */ /* 0x000fc800078f20ff */
[----:B------:R-:W-:-:S04]  /*8290*/  LEA.HI.SX32 R41, R41, R114, 0x1c ;  /* 0x0000007229297211 */ /* 0x000fc800078fe2ff */
[----:B0-----:R-:W-:Y:S01]  /*82a0*/  SHF.R.S32.HI R48, RZ, 0x1f, R41 ;  /* 0x0000001fff307819 */ /* 0x001fe20000011429 */
[----:B------:R-:W-:-:S03]  /*82b0*/  IMAD.SHL.U32 R40, R41, 0x8, RZ ;  /* 0x0000000829287824 */ /* 0x000fc600078e00ff */
[----:B------:R-:W-:Y:S02]  /*82c0*/  LEA.HI R48, R48, R41, RZ, 0x3 ;  /* 0x0000002930307211 */ /* 0x000fe400078f18ff */
[----:B------:R-:W-:Y:S02]  /*82d0*/  ISETP.GE.AND P3, PT, R40, R147, PT ;  /* 0x000000932800720c */ /* 0x000fe40003f66270 */
[----:B------:R-:W-:Y:S01]  /*82e0*/  LOP3.LUT R41, R185, 0x38, R40, 0xf8, !PT ;  /* 0x00000038b9297812 */ /* 0x000fe200078ef828 */
[----:B------:R-:W-:-:S05]  /*82f0*/  IMAD.SHL.U32 R48, R48, 0x400, RZ ;  /* 0x0000040030307824 */ /* 0x000fca00078e00ff */
[----:B------:R-:W-:-:S05]  /*8300*/  LOP3.LUT R43, R48, 0x7fffe000, RZ, 0xc0, !PT ;  /* 0x7fffe000302b7812 */ /* 0x000fca00078ec0ff */
[--C-:B------:R-:W-:Y:S02]  /*8310*/  @!P3 SHF.R.S32.HI R45, RZ, 0x1f, R40.reuse ;  /* 0x0000001fff2db819 */ /* 0x100fe40000011428 */
[----:B------:R-:W-:Y:S02]  /*8320*/  @!P3 IADD3 R42, P4, P5, R102, R126, R40 ;  /* 0x0000007e662ab210 */ /* 0x000fe40007d9e028 */
[----:B------:R-:W-:Y:S01]  /*8330*/  LOP3.LUT R40, R41, R230, RZ, 0x3c, !PT ;  /* 0x000000e629287212 */ /* 0x000fe200078e3cff */
[----:B------:R-:W-:Y:S01]  /*8340*/  IMAD R41, R16, 0x6000, R141 ;  /* 0x0000600010297824 */ /* 0x000fe200078e028d */
[----:B------:R-:W-:Y:S02]  /*8350*/  @!P3 IADD3.X R45, R97, R52, R45, P4, P5 ;  /* 0x00000034612db210 */ /* 0x000fe400027ea42d */
[----:B------:R-:W-:Y:S02]  /*8360*/  IADD3 R43, R40, R43, R195 ;  /* 0x0000002b282b7210 */ /* 0x000fe40007ffe0c3 */
[----:B------:R-:W-:-:S02]  /*8370*/  LEA R48, P4, R44, R120, 0x1 ;  /* 0x000000782c307211 */ /* 0x000fc400078808ff */
[----:B------:R-:W-:Y:S01]  /*8380*/  LEA R41, R41, R2, 0x1 ;  /* 0x0000000229297211 */ /* 0x000fe200078e08ff */
[----:B------:R-:W-:Y:S01]  /*8390*/  IMAD R43, R16, 0x6000, R43 ;  /* 0x00006000102b7824 */ /* 0x000fe200078e022b */
[----:B------:R-:W-:Y:S02]  /*83a0*/  LEA.HI.X R49, R44, R121, R46, 0x1, P4 ;  /* 0x000000792c317211 */ /* 0x000fe400020f0c2e */
[----:B------:R-:W-:Y:S01]  /*83b0*/  @!P3 LEA R50, P4, R42, R120, 0x1 ;  /* 0x000000782a32b211 */ /* 0x000fe200078808ff */
[----:B------:R-:W-:-:S03]  /*83c0*/  IMAD R44, R43, 0x2, R2 ;  /* 0x000000022b2c7824 */ /* 0x000fc600078e0202 */
[----:B------:R-:W-:Y:S02]  /*83d0*/  @!P3 LEA.HI.X R51, R42, R121, R45, 0x1, P4 ;  /* 0x000000792a33b211 */ /* 0x000fe400020f0c2d */
[----:B------:R-:W0:Y:S01]  /*83e0*/  LDS.128 R40, [R41+0x1c400] ;  /* 0x01c4000029287984 */ /* 0x000e220000000c00 */
[----:B------:R-:W-:-:S03]  /*83f0*/  ISETP.GE.AND P4, PT, R18, R117, PT ;  /* 0x000000751200720c */ /* 0x000fc60003f86270 */
[----:B------:R-:W2:Y:S10]  /*8400*/  LDS.128 R44, [R44+0x1c400] ;  /* 0x01c400002c2c7984 */ /* 0x000eb40000000c00 */
[----:B------:R-:W-:Y:S05]  /*8410*/  @P4 BRA `(.L_x_700) ;  /* 0x00000004004c4947 */ /* 0x000fea0003800000 */
[----:B------:R-:W-:Y:S01]  /*8420*/  SHF.R.U64 R54, R84, 0x10, R85 ;  /* 0x0000001054367819 */ /* 0x000fe20000001255 */
[----:B--2---:R-:W-:Y:S01]  /*8430*/  IMAD.MOV.U32 R60, RZ, RZ, R45 ;  /* 0x000000ffff3c7224 */ /* 0x004fe200078e002d */
[----:B------:R-:W-:Y:S01]  /*8440*/  SHF.R.U32.HI R84, RZ, 0x10, R85 ;  /* 0x00000010ff547819 */ /* 0x000fe20000011655 */
[----:B------:R-:W-:Y:S01]  /*8450*/  HADD2.F32 R59, -RZ, R170.H1_H1 ;  /* 0x300000aaff3b7230 */ /* 0x000fe20000004100 */
[--C-:B------:R-:W-:Y:S01]  /*8460*/  SHF.R.U64 R53, R72, 0x10, R73.reuse ;  /* 0x0000001048357819 */ /* 0x100fe20000001249 */
[--C-:B0-----:R-:W-:Y:S01]  /*8470*/  HADD2.F32 R57, -RZ, R41.reuse.H1_H1 ;  /* 0x30000029ff397230 */ /* 0x101fe20000004100 */
[----:B------:R-:W-:Y:S01]  /*8480*/  SHF.R.U32.HI R72, RZ, 0x10, R73 ;  /* 0x00000010ff487819 */ /* 0x000fe20000011649 */
[--C-:B------:R-:W-:Y:S01]  /*8490*/  HADD2.F32 R62, -RZ, R60.reuse.H0_H0 ;  /* 0x2000003cff3e7230 */ /* 0x100fe20000004100 */
[----:B------:R-:W-:Y:S01]  /*84a0*/  MOV R45, R43 ;  /* 0x0000002b002d7202 */ /* 0x000fe20000000f00 */
[----:B------:R-:W-:Y:S01]  /*84b0*/  HADD2.F32 R60, -RZ, R60.H1_H1 ;  /* 0x3000003cff3c7230 */ /* 0x000fe20000004100 */
[----:B------:R-:W-:Y:S01]  /*84c0*/  SHF.R.U64 R56, R86, 0x10, R87 ;  /* 0x0000001056387819 */ /* 0x000fe20000001257 */
[----:B------:R-:W-:Y:S01]  /*84d0*/  HADD2.F32 R84, -RZ, R84.H0_H0 ;  /* 0x20000054ff547230 */ /* 0x000fe20000004100 */
[----:B------:R-:W-:Y:S01]  /*84e0*/  SHF.R.U64 R55, R74, 0x10, R75 ;  /* 0x000000104a377819 */ /* 0x000fe2000000124b */
[----:B------:R-:W-:Y:S01]  /*84f0*/  HADD2.F32 R43, -RZ, R168.H1_H1 ;  /* 0x300000a8ff2b7230 */ /* 0x000fe20000004100 */
[----:B------:R-:W-:Y:S01]  /*8500*/  SHF.R.U32.HI R86, RZ, 0x10, R87 ;  /* 0x00000010ff567819 */ /* 0x000fe20000011657 */
[----:B------:R-:W-:-:S02]  /*8510*/  HADD2.F32 R58, -RZ, R41.H0_H0 ;  /* 0x20000029ff3a7230 */ /* 0x000fc40000004100 */
[-C--:B------:R-:W-:Y:S01]  /*8520*/  FMUL.FTZ R41, R62, R59.reuse ;  /* 0x0000003b3e297220 */ /* 0x080fe20000410000 */
[----:B------:R-:W-:Y:S02]  /*8530*/  HADD2.F32 R72, -RZ, R72.H0_H0 ;  /* 0x20000048ff487230 */ /* 0x000fe40000004100 */
[-C--:B------:R-:W-:Y:S01]  /*8540*/  FMUL.FTZ R88, R60, R84.reuse ;  /* 0x000000543c587220 */ /* 0x080fe20000410000 */
[C---:B------:R-:W-:Y:S01]  /*8550*/  FMUL.FTZ R61, R57.reuse, R84 ;  /* 0x00000054393d7220 */ /* 0x040fe20000410000 */
[C---:B------:R-:W-:Y:S01]  /*8560*/  FMUL.FTZ R59, R58.reuse, R59 ;  /* 0x0000003b3a3b7220 */ /* 0x040fe20000410000 */
[----:B------:R-:W-:Y:S01]  /*8570*/  FFMA.FTZ R41, R58, R43, -R41 ;  /* 0x0000002b3a297223 */ /* 0x000fe20000010829 */
[----:B------:R-:W-:Y:S01]  /*8580*/  SHF.R.U32.HI R74, RZ, 0x10, R75 ;  /* 0x00000010ff4a7819 */ /* 0x000fe2000001164b */
[-C--:B------:R-:W-:Y:S01]  /*8590*/  FFMA.FTZ R58, R57, R72.reuse, -R88 ;  /* 0x00000048393a7223 */ /* 0x080fe20000010858 */
[----:B------:R-:W-:Y:S01]  /*85a0*/  FFMA.FTZ R60, R60, R72, R61 ;  /* 0x000000483c3c7223 */ /* 0x000fe2000001003d */
[----:B------:R-:W-:-:S02]  /*85b0*/  HADD2.F32 R88, -RZ, R169.H1_H1 ;  /* 0x300000a9ff587230 */ /* 0x000fc40000004100 */
[----:B------:R-:W-:Y:S01]  /*85c0*/  FFMA.FTZ R43, R62, R43, R59 ;  /* 0x0000002b3e2b7223 */ /* 0x000fe2000001003b */
[--C-:B------:R-:W-:Y:S01]  /*85d0*/  HADD2.F32 R57, -RZ, R47.reuse.H0_H0 ;  /* 0x2000002fff397230 */ /* 0x100fe20000004100 */
[----:B------:R-:W-:Y:S01]  /*85e0*/  F2FP.F16.F32.PACK_AB R41, R58, R41 ;  /* 0x000000293a29723e */ /* 0x000fe200000000ff */
[----:B------:R-:W-:Y:S02]  /*85f0*/  HADD2.F32 R72, -RZ, R47.H1_H1 ;  /* 0x3000002fff487230 */ /* 0x000fe40000004100 */
[----:B------:R-:W-:Y:S02]  /*8600*/  HADD2.F32 R47, -RZ, R45.H0_H0 ;  /* 0x2000002dff2f7230 */ /* 0x000fe40000004100 */
[----:B------:R-:W-:Y:S02]  /*8610*/  HADD2.F32 R61, -RZ, R86.H0_H0 ;  /* 0x20000056ff3d7230 */ /* 0x000fe40000004100 */
[----:B------:R-:W-:Y:S02]  /*8620*/  HADD2.F32 R84, -RZ, R167.H1_H1 ;  /* 0x300000a7ff547230 */ /* 0x000fe40000004100 */
[----:B------:R-:W-:-:S02]  /*8630*/  HADD2.F32 R62, -RZ, R45.H1_H1 ;  /* 0x3000002dff3e7230 */ /* 0x000fc40000004100 */
[-C--:B------:R-:W-:Y:S01]  /*8640*/  FMUL.FTZ R63, R72, R61.reuse ;  /* 0x0000003d483f7220 */ /* 0x080fe20000410000 */
[----:B------:R-:W-:Y:S02]  /*8650*/  HADD2.F32 R59, -RZ, R74.H0_H0 ;  /* 0x2000004aff3b7230 */ /* 0x000fe40000004100 */
[-C--:B------:R-:W-:Y:S01]  /*8660*/  FMUL.FTZ R74, R57, R88.reuse ;  /* 0x00000058394a7220 */ /* 0x080fe20000410000 */
[C---:B------:R-:W-:Y:S01]  /*8670*/  FMUL.FTZ R88, R47.reuse, R88 ;  /* 0x000000582f587220 */ /* 0x040fe20000410000 */
[----:B------:R-:W-:Y:S01]  /*8680*/  FMUL.FTZ R61, R62, R61 ;  /* 0x0000003d3e3d7220 */ /* 0x000fe20000410000 */
[----:B------:R-:W-:Y:S02]  /*8690*/  HADD2.F32 R170, -RZ, R170.H0_H0 ;  /* 0x200000aaffaa7230 */ /* 0x000fe40000004100 */
[-C--:B------:R-:W-:Y:S01]  /*86a0*/  FFMA.FTZ R45, R47, R84.reuse, -R74 ;  /* 0x000000542f2d7223 */ /* 0x080fe2000001084a */
[----:B------:R-:W-:Y:S01]  /*86b0*/  FFMA.FTZ R47, R57, R84, R88 ;  /* 0x00000054392f7223 */ /* 0x000fe20000010058 */
[----:B------:R-:W-:-:S02]  /*86c0*/  HADD2.F32 R84, -RZ, R54.H0_H0 ;  /* 0x20000036ff547230 */ /* 0x000fc40000004100 */
[-C--:B------:R-:W-:Y:S01]  /*86d0*/  FFMA.FTZ R62, R62, R59.reuse, -R63 ;  /* 0x0000003b3e3e7223 */ /* 0x080fe2000001083f */
[----:B------:R-:W-:Y:S02]  /*86e0*/  HADD2.F32 R54, -RZ, R40.H0_H0 ;  /* 0x20000028ff367230 */ /* 0x000fe40000004100 */
[----:B------:R-:W-:Y:S01]  /*86f0*/  FFMA.FTZ R72, R72, R59, R61 ;  /* 0x0000003b48487223 */ /* 0x000fe2000001003d */
[----:B------:R-:W-:Y:S02]  /*8700*/  HADD2.F32 R59, -RZ, R44.H0_H0 ;  /* 0x2000002cff3b7230 */ /* 0x000fe40000004100 */
[----:B------:R-:W-:Y:S01]  /*8710*/  HADD2.F32 R168, -RZ, R168.H0_H0 ;  /* 0x200000a8ffa87230 */ /* 0x000fe20000004100 */
[----:B------:R-:W-:Y:S01]  /*8720*/  F2FP.F16.F32.PACK_AB R62, R62, R45 ;  /* 0x0000002d3e3e723e */ /* 0x000fe200000000ff */
[----:B------:R-:W-:Y:S02]  /*8730*/  HADD2.F32 R61, -RZ, R44.H1_H1 ;  /* 0x3000002cff3d7230 */ /* 0x000fe40000004100 */
[----:B------:R-:W-:Y:S01]  /*8740*/  FMUL.FTZ R44, R54, R170 ;  /* 0x000000aa362c7220 */ /* 0x000fe20000410000 */
[----:B------:R-:W-:-:S02]  /*8750*/  HADD2.F32 R74, -RZ, R53.H0_H0 ;  /* 0x20000035ff4a7230 */ /* 0x000fc40000004100 */
[C---:B------:R-:W-:Y:S01]  /*8760*/  FMUL.FTZ R53, R59.reuse, R170 ;  /* 0x000000aa3b357220 */ /* 0x040fe20000410000 */
[----:B------:R-:W-:Y:S02]  /*8770*/  HADD2.F32 R57, -RZ, R40.H1_H1 ;  /* 0x30000028ff397230 */ /* 0x000fe40000004100 */
[----:B------:R-:W-:Y:S01]  /*8780*/  FFMA.FTZ R44, R59, R168, R44 ;  /* 0x000000a83b2c7223 */ /* 0x000fe2000001002c */
[----:B------:R-:W-:Y:S02]  /*8790*/  HADD2.F32 R59, -RZ, R56.H0_H0 ;  /* 0x20000038ff3b7230 */ /* 0x000fe40000004100 */
[----:B------:R-:W-:Y:S01]  /*87a0*/  FMUL.FTZ R86, R61, R84 ;  /* 0x000000543d567220 */ /* 0x000fe20000410000 */
[----:B------:R-:W-:Y:S01]  /*87b0*/  FFMA.FTZ R40, R54, R168, -R53 ;  /* 0x000000a836287223 */ /* 0x000fe20000010835 */
[----:B------:R-:W-:Y:S02]  /*87c0*/  HADD2.F32 R56, -RZ, R46.H0_H0 ;  /* 0x2000002eff387230 */ /* 0x000fe40000004100 */
[----:B------:R-:W-:Y:S01]  /*87d0*/  FMUL.FTZ R84, R57, R84 ;  /* 0x0000005439547220 */ /* 0x000fe20000410000 */
[----:B------:R-:W-:-:S02]  /*87e0*/  HADD2.F32 R169, -RZ, R169.H0_H0 ;  /* 0x200000a9ffa97230 */ /* 0x000fc40000004100 */
[-C--:B------:R-:W-:Y:S01]  /*87f0*/  FFMA.FTZ R53, R57, R74.reuse, -R86 ;  /* 0x0000004a39357223 */ /* 0x080fe20000010856 */
[----:B------:R-:W-:Y:S02]  /*8800*/  HADD2.F32 R54, -RZ, R42.H0_H0 ;  /* 0x2000002aff367230 */ /* 0x000fe40000004100 */
[----:B------:R-:W-:Y:S01]  /*8810*/  FFMA.FTZ R57, R61, R74, R84 ;  /* 0x0000004a3d397223 */ /* 0x000fe20000010054 */
[----:B------:R-:W-:Y:S02]  /*8820*/  HADD2.F32 R46, -RZ, R46.H1_H1 ;  /* 0x3000002eff2e7230 */ /* 0x000fe40000004100 */
[-C--:B------:R-:W-:Y:S01]  /*8830*/  FMUL.FTZ R61, R56, R169.reuse ;  /* 0x000000a9383d7220 */ /* 0x080fe20000410000 */
[----:B------:R-:W-:Y:S02]  /*8840*/  HADD2.F32 R42, -RZ, R42.H1_H1 ;  /* 0x3000002aff2a7230 */ /* 0x000fe40000004100 */
[----:B------:R-:W-:Y:S01]  /*8850*/  FMUL.FTZ R169, R54, R169 ;  /* 0x000000a936a97220 */ /* 0x000fe20000410000 */
[----:B------:R-:W-:-:S02]  /*8860*/  HADD2.F32 R167, -RZ, R167.H0_H0 ;  /* 0x200000a7ffa77230 */ /* 0x000fc40000004100 */
[-C--:B------:R-:W-:Y:S01]  /*8870*/  FMUL.FTZ R63, R46, R59.reuse ;  /* 0x0000003b2e3f7220 */ /* 0x080fe20000410000 */
[----:B------:R-:W-:Y:S02]  /*8880*/  HADD2.F32 R55, -RZ, R55.H0_H0 ;  /* 0x20000037ff377230 */ /* 0x000fe40000004100 */
[----:B------:R-:W-:Y:S01]  /*8890*/  FMUL.FTZ R59, R42, R59 ;  /* 0x0000003b2a3b7220 */ /* 0x000fe20000410000 */
[----:B------:R-:W-:Y:S01]  /*88a0*/  F2FP.F16.F32.PACK_AB R45, R60, R43 ;  /* 0x0000002b3c2d723e */ /* 0x000fe200000000ff */
[-C--:B------:R-:W-:Y:S01]  /*88b0*/  FFMA.FTZ R61, R54, R167.reuse, -R61 ;  /* 0x000000a7363d7223 */ /* 0x080fe2000001083d */
[----:B------:R-:W-:Y:S01]  /*88c0*/  FFMA.FTZ R169, R56, R167, R169 ;  /* 0x000000a738a97223 */ /* 0x000fe200000100a9 */
[-C--:B------:R-:W-:Y:S01]  /*88d0*/  FFMA.FTZ R42, R42, R55.reuse, -R63 ;  /* 0x000000372a2a7223 */ /* 0x080fe2000001083f */
[----:B------:R-:W-:Y:S01]  /*88e0*/  FFMA.FTZ R46, R46, R55, R59 ;  /* 0x000000372e2e7223 */ /* 0x000fe2000001003b */
[----:B------:R-:W-:Y:S01]  /*88f0*/  F2FP.F16.F32.PACK_AB R47, R72, R47 ;  /* 0x0000002f482f723e */ /* 0x000fe200000000ff */
[----:B------:R-:W-:Y:S01]  /*8900*/  IMAD.MOV.U32 R43, RZ, RZ, R62 ;  /* 0x000000ffff2b7224 */ /* 0x000fe200078e003e */
[----:B------:R-:W-:-:S02]  /*8910*/  F2FP.F16.F32.PACK_AB R40, R53, R40 ;  /* 0x000000283528723e */ /* 0x000fc400000000ff */
[----:B------:R-:W-:Y:S02]  /*8920*/  F2FP.F16.F32.PACK_AB R44, R57, R44 ;  /* 0x0000002c392c723e */ /* 0x000fe400000000ff */
[----:B------:R-:W-:Y:S02]  /*8930*/  F2FP.F16.F32.PACK_AB R42, R42, R61 ;  /* 0x0000003d2a2a723e */ /* 0x000fe400000000ff */
[----:B------:R-:W-:-:S07]  /*8940*/  F2FP.F16.F32.PACK_AB R46, R46, R169 ;  /* 0x000000a92e2e723e */ /* 0x000fce00000000ff */
.L_x_700:
[----:B------:R-:W-:Y:S05]  /*8950*/  BSYNC B2 ;  /* 0x0000000000027941 */ /* 0x000fea0003800000 */
.L_x_699:
[----:B0-----:R4:W-:Y:S04]  /*8960*/  STG.E.128 desc[UR40][R48.64], R40 ;  /* 0x0000002830007986 */ /* 0x0019e8000c101d28 */
[----:B--2---:R4:W-:Y:S02]  /*8970*/  @!P3 STG.E.128 desc[UR40][R50.64], R44 ;  /* 0x0000002c3200b986 */ /* 0x0049e4000c101d28 */
.L_x_698:
[----:B------:R-:W-:Y:S05]  /*8980*/  BSYNC B1 ;  /* 0x0000000000017941 */ /* 0x000fea0003800000 */
.L_x_697:
[----:B------:R-:W-:Y:S01]  /*8990*/  ISETP.NE.AND P3, PT, R10, RZ, PT ;  /* 0x000000ff0a00720c */ /* 0x000fe20003f65270 */
[----:B------:R-:W-:-:S12]  /*89a0*/  BSSY B1, `(.L_x_701) ;  /* 0x0000078000017945 */ /* 0x000fd80003800000 */
[----:B------:R-:W-:Y:S05]  /*89b0*/  @!P3 BRA `(.L_x_702) ;  /* 0x0000000400d8b947 */ /* 0x000fea0003800000 */
[----:B----4-:R-:W-:Y:S01]  /*89c0*/  SEL R40, R122, R148, !P1 ;  /* 0x000000947a287207 */ /* 0x010fe20004800000 */
        /* <DEDUP_REMOVED lines=10> */
[----:B------:R-:W-:Y:S02]  /*8a70*/  LOP3.LUT R41, R185, 0x38, R40, 0xf8, !PT ;  /* 0x00000038b9297812 */ /* 0x000fe400078ef828 */
[----:B------:R-:W-:-:S04]  /*8a80*/  SHF.L.U32 R48, R48, 0xa, RZ ;  /* 0x0000000a30307819 */ /* 0x000fc800000006ff */
[----:B------:R-:W-:-:S05]  /*8a90*/  LOP3.LUT R43, R48, 0x7fffe000, RZ, 0xc0, !PT ;  /* 0x7fffe000302b7812 */ /* 0x000fca00078ec0ff */
[--C-:B------:R-:W-:Y:S02]  /*8aa0*/  @!P3 SHF.R.S32.HI R45, RZ, 0x1f, R40.reuse ;  /* 0x0000001fff2db819 */ /* 0x100fe40000011428 */
[----:B------:R-:W-:Y:S02]  /*8ab0*/  @!P3 IADD3 R42, P4, P5, R102, R126, R40 ;  /* 0x0000007e662ab210 */ /* 0x000fe40007d9e028 */
[----:B------:R-:W-:Y:S01]  /*8ac0*/  LOP3.LUT R40, R41, R230, RZ, 0x3c, !PT ;  /* 0x000000e629287212 */ /* 0x000fe200078e3cff */
[----:B------:R-:W-:Y:S01]  /*8ad0*/  IMAD R41, R16, 0x6000, R139 ;  /* 0x0000600010297824 */ /* 0x000fe200078e028b */
[----:B------:R-:W-:Y:S02]  /*8ae0*/  @!P3 IADD3.X R45, R97, R52, R45, P4, P5 ;  /* 0x00000034612db210 */ /* 0x000fe400027ea42d */
[----:B------:R-:W-:Y:S01]  /*8af0*/  IADD3 R43, R40, R43, R195 ;  /* 0x0000002b282b7210 */ /* 0x000fe20007ffe0c3 */
[----:B------:R-:W-:Y:S01]  /*8b00*/  IMAD R41, R41, 0x2, R2 ;  /* 0x0000000229297824 */ /* 0x000fe200078e0202 */
[----:B------:R-:W-:-:S03]  /*8b10*/  LEA R48, P4, R44, R120, 0x1 ;  /* 0x000000782c307211 */ /* 0x000fc600078808ff */
        /* <DEDUP_REMOVED lines=9> */
[----:B--2---:R-:W-:Y:S01]  /*8bb0*/  MOV R57, R45 ;  /* 0x0000002d00397202 */ /* 0x004fe20000000f00 */
[----:B------:R-:W-:Y:S01]  /*8bc0*/  IMAD.MOV.U32 R59, RZ, RZ, R47 ;  /* 0x000000ffff3b7224 */ /* 0x000fe200078e002f */
[----:B------:R-:W-:Y:S01]  /*8bd0*/  SHF.R.U32.HI R63, RZ, 0x10, R81 ;  /* 0x00000010ff3f7819 */ /* 0x000fe20000011651 */
[----:B0-----:R-:W-:Y:S01]  /*8be0*/  IMAD.MOV.U32 R45, RZ, RZ, R43 ;  /* 0x000000ffff2d7224 */ /* 0x001fe200078e002b */
[--C-:B------:R-:W-:Y:S01]  /*8bf0*/  SHF.R.U32.HI R61, RZ, 0x10, R69.reuse ;  /* 0x00000010ff3d7819 */ /* 0x100fe20000011645 */
[----:B------:R-:W-:Y:S01]  /*8c00*/  HADD2.F32 R62, -RZ, R166.H1_H1 ;  /* 0x300000a6ff3e7230 */ /* 0x000fe20000004100 */
[----:B------:R-:W-:Y:S01]  /*8c10*/  SHF.R.U64 R53, R68, 0x10, R69 ;  /* 0x0000001044357819 */ /* 0x000fe20000001245 */
[----:B------:R-:W-:Y:S01]  /*8c20*/  HADD2.F32 R47, -RZ, R57.H0_H0 ;  /* 0x20000039ff2f7230 */ /* 0x000fe20000004100 */
[--C-:B------:R-:W-:Y:S01]  /*8c30*/  SHF.R.U64 R56, R82, 0x10, R83.reuse ;  /* 0x0000001052387819 */ /* 0x100fe20000001253 */
[----:B------:R-:W-:Y:S01]  /*8c40*/  HADD2.F32 R43, -RZ, R41.H0_H0 ;  /* 0x20000029ff2b7230 */ /* 0x000fe20000004100 */
[----:B------:R-:W-:Y:S01]  /*8c50*/  SHF.R.U32.HI R82, RZ, 0x10, R83 ;  /* 0x00000010ff527819 */ /* 0x000fe20000011653 */
[----:B------:R-:W-:-:S02]  /*8c60*/  HADD2.F32 R63, -RZ, R63.H0_H0 ;  /* 0x2000003fff3f7230 */ /* 0x000fc40000004100 */
[-C--:B------:R-:W-:Y:S01]  /*8c70*/  FMUL.FTZ R68, R47, R62.reuse ;  /* 0x0000003e2f447220 */ /* 0x080fe20000410000 */
[----:B------:R-:W-:Y:S02]  /*8c80*/  HADD2.F32 R58, -RZ, R41.H1_H1 ;  /* 0x30000029ff3a7230 */ /* 0x000fe40000004100 */
[C---:B------:R-:W-:Y:S01]  /*8c90*/  FMUL.FTZ R62, R43.reuse, R62 ;  /* 0x0000003e2b3e7220 */ /* 0x040fe20000410000 */
[----:B------:R-:W-:Y:S01]  /*8ca0*/  HADD2.F32 R60, -RZ, R158.H1_H1 ;  /* 0x3000009eff3c7230 */ /* 0x000fe20000004100 */
[--C-:B------:R-:W-:Y:S01]  /*8cb0*/  SHF.R.U64 R54, R70, 0x10, R71.reuse ;  /* 0x0000001046367819 */ /* 0x100fe20000001247 */
[----:B------:R-:W-:Y:S02]  /*8cc0*/  HADD2.F32 R57, -RZ, R57.H1_H1 ;  /* 0x30000039ff397230 */ /* 0x000fe40000004100 */
[-C--:B------:R-:W-:Y:S01]  /*8cd0*/  FMUL.FTZ R72, R58, R63.reuse ;  /* 0x0000003f3a487220 */ /* 0x080fe20000410000 */
[----:B------:R-:W-:Y:S02]  /*8ce0*/  HADD2.F32 R61, -RZ, R61.H0_H0 ;  /* 0x2000003dff3d7230 */ /* 0x000fe40000004100 */
[-C--:B------:R-:W-:Y:S01]  /*8cf0*/  FFMA.FTZ R41, R43, R60.reuse, -R68 ;  /* 0x0000003c2b297223 */ /* 0x080fe20000010844 */
[----:B------:R-:W-:Y:S01]  /*8d00*/  FFMA.FTZ R43, R47, R60, R62 ;  /* 0x0000003c2f2b7223 */ /* 0x000fe2000001003e */
[C---:B------:R-:W-:Y:S01]  /*8d10*/  FMUL.FTZ R69, R57.reuse, R63 ;  /* 0x0000003f39457220 */ /* 0x040fe20000410000 */
[----:B------:R-:W-:Y:S01]  /*8d20*/  SHF.R.U32.HI R70, RZ, 0x10, R71 ;  /* 0x00000010ff467819 */ /* 0x000fe20000011647 */
[----:B------:R-:W-:Y:S01]  /*8d30*/  FFMA.FTZ R60, R57, R61, R72 ;  /* 0x0000003d393c7223 */ /* 0x000fe20000010048 */
[----:B------:R-:W-:-:S02]  /*8d40*/  HADD2.F32 R72, -RZ, R159.H1_H1 ;  /* 0x3000009fff487230 */ /* 0x000fc40000004100 */
[----:B------:R-:W-:Y:S01]  /*8d50*/  FFMA.FTZ R58, R58, R61, -R69 ;  /* 0x0000003d3a3a7223 */ /* 0x000fe20000010845 */
[--C-:B------:R-:W-:Y:S01]  /*8d60*/  HADD2.F32 R57, -RZ, R59.reuse.H0_H0 ;  /* 0x2000003bff397230 */ /* 0x100fe20000004100 */
[----:B------:R-:W-:Y:S01]  /*8d70*/  SHF.R.U64 R55, R80, 0x10, R81 ;  /* 0x0000001050377819 */ /* 0x000fe20000001251 */
[----:B------:R-:W-:Y:S02]  /*8d80*/  HADD2.F32 R59, -RZ, R59.H1_H1 ;  /* 0x3000003bff3b7230 */ /* 0x000fe40000004100 */
[--C-:B------:R-:W-:Y:S02]  /*8d90*/  HADD2.F32 R47, -RZ, R45.reuse.H0_H0 ;  /* 0x2000002dff2f7230 */ /* 0x100fe40000004100 */
[----:B------:R-:W-:Y:S01]  /*8da0*/  FMUL.FTZ R74, R57, R72 ;  /* 0x00000048394a7220 */ /* 0x000fe20000410000 */
[----:B------:R-:W-:Y:S01]  /*8db0*/  HADD2.F32 R82, -RZ, R82.H0_H0 ;  /* 0x20000052ff527230 */ /* 0x000fe20000004100 */
[----:B------:R-:W-:Y:S01]  /*8dc0*/  F2FP.F16.F32.PACK_AB R41, R58, R41 ;  /* 0x000000293a29723e */ /* 0x000fe200000000ff */
[----:B------:R-:W-:-:S02]  /*8dd0*/  HADD2.F32 R62, -RZ, R45.H1_H1 ;  /* 0x3000002dff3e7230 */ /* 0x000fc40000004100 */
[----:B------:R-:W-:Y:S01]  /*8de0*/  FMUL.FTZ R72, R47, R72 ;  /* 0x000000482f487220 */ /* 0x000fe20000410000 */
[----:B------:R-:W-:Y:S02]  /*8df0*/  HADD2.F32 R68, -RZ, R157.H1_H1 ;  /* 0x3000009dff447230 */ /* 0x000fe40000004100 */
[-C--:B------:R-:W-:Y:S01]  /*8e00*/  FMUL.FTZ R61, R59, R82.reuse ;  /* 0x000000523b3d7220 */ /* 0x080fe20000410000 */
[----:B------:R-:W-:Y:S02]  /*8e10*/  HADD2.F32 R70, -RZ, R70.H0_H0 ;  /* 0x20000046ff467230 */ /* 0x000fe40000004100 */
[----:B------:R-:W-:Y:S01]  /*8e20*/  FMUL.FTZ R82, R62, R82 ;  /* 0x000000523e527220 */ /* 0x000fe20000410000 */
[----:B------:R-:W-:Y:S02]  /*8e30*/  HADD2.F32 R166, -RZ, R166.H0_H0 ;  /* 0x200000a6ffa67230 */ /* 0x000fe40000004100 */
[-C--:B------:R-:W-:Y:S01]  /*8e40*/  FFMA.FTZ R45, R47, R68.reuse, -R74 ;  /* 0x000000442f2d7223 */ /* 0x080fe2000001084a */
[----:B------:R-:W-:Y:S01]  /*8e50*/  FFMA.FTZ R47, R57, R68, R72 ;  /* 0x00000044392f7223 */ /* 0x000fe20000010048 */
[----:B------:R-:W-:Y:S01]  /*8e60*/  FFMA.FTZ R68, R59, R70, R82 ;  /* 0x000000463b447223 */ /* 0x000fe20000010052 */
[----:B------:R-:W-:-:S02]  /*8e70*/  HADD2.F32 R59, -RZ, R55.H0_H0 ;  /* 0x20000037ff3b7230 */ /* 0x000fc40000004100 */
[----:B------:R-:W-:Y:S01]  /*8e80*/  FFMA.FTZ R62, R62, R70, -R61 ;  /* 0x000000463e3e7223 */ /* 0x000fe2000001083d */
[----:B------:R-:W-:Y:S02]  /*8e90*/  HADD2.F32 R57, -RZ, R44.H0_H0 ;  /* 0x2000002cff397230 */ /* 0x000fe40000004100 */
[----:B------:R-:W-:Y:S01]  /*8ea0*/  HADD2.F32 R55, -RZ, R40.H0_H0 ;  /* 0x20000028ff377230 */ /* 0x000fe20000004100 */
[----:B------:R-:W-:Y:S01]  /*8eb0*/  F2FP.F16.F32.PACK_AB R47, R68, R47 ;  /* 0x0000002f442f723e */ /* 0x000fe200000000ff */
[----:B------:R-:W-:Y:S02]  /*8ec0*/  HADD2.F32 R44, -RZ, R44.H1_H1 ;  /* 0x3000002cff2c7230 */ /* 0x000fe40000004100 */
[-C--:B------:R-:W-:Y:S01]  /*8ed0*/  FMUL.FTZ R70, R57, R166.reuse ;  /* 0x000000a639467220 */ /* 0x080fe20000410000 */
[----:B------:R-:W-:Y:S02]  /*8ee0*/  HADD2.F32 R40, -RZ, R40.H1_H1 ;  /* 0x30000028ff287230 */ /* 0x000fe40000004100 */
[----:B------:R-:W-:Y:S01]  /*8ef0*/  FMUL.FTZ R166, R55, R166 ;  /* 0x000000a637a67220 */ /* 0x000fe20000410000 */
[----:B------:R-:W-:-:S02]  /*8f00*/  HADD2.F32 R53, -RZ, R53.H0_H0 ;  /* 0x20000035ff357230 */ /* 0x000fc40000004100 */
[-C--:B------:R-:W-:Y:S01]  /*8f10*/  FMUL.FTZ R61, R44, R59.reuse ;  /* 0x0000003b2c3d7220 */ /* 0x080fe20000410000 */
[----:B------:R-:W-:Y:S02]  /*8f20*/  HADD2.F32 R158, -RZ, R158.H0_H0 ;  /* 0x2000009eff9e7230 */ /* 0x000fe40000004100 */
[C---:B------:R-:W-:Y:S01]  /*8f30*/  FMUL.FTZ R59, R40.reuse, R59 ;  /* 0x0000003b283b7220 */ /* 0x040fe20000410000 */
[----:B------:R-:W-:Y:S02]  /*8f40*/  HADD2.F32 R159, -RZ, R159.H0_H0 ;  /* 0x2000009fff9f7230 */ /* 0x000fe40000004100 */
[-C--:B------:R-:W-:Y:S01]  /*8f50*/  FFMA.FTZ R61, R40, R53.reuse, -R61 ;  /* 0x00000035283d7223 */ /* 0x080fe2000001083d */
[----:B------:R-:W-:Y:S02]  /*8f60*/  HADD2.F32 R40, -RZ, R42.H0_H0 ;  /* 0x2000002aff287230 */ /* 0x000fe40000004100 */
[----:B------:R-:W-:Y:S01]  /*8f70*/  FFMA.FTZ R59, R44, R53, R59 ;  /* 0x000000352c3b7223 */ /* 0x000fe2000001003b */
[----:B------:R-:W-:Y:S01]  /*8f80*/  FFMA.FTZ R70, R55, R158, -R70 ;  /* 0x0000009e37467223 */ /* 0x000fe20000010846 */
[----:B------:R-:W-:-:S02]  /*8f90*/  HADD2.F32 R44, -RZ, R46.H0_H0 ;  /* 0x2000002eff2c7230 */ /* 0x000fc40000004100 */
[----:B------:R-:W-:Y:S01]  /*8fa0*/  FFMA.FTZ R166, R57, R158, R166 ;  /* 0x0000009e39a67223 */ /* 0x000fe200000100a6 */
[----:B------:R-:W-:Y:S01]  /*8fb0*/  HADD2.F32 R55, -RZ, R56.H0_H0 ;  /* 0x20000038ff377230 */ /* 0x000fe20000004100 */
[----:B------:R-:W-:Y:S01]  /*8fc0*/  F2FP.F16.F32.PACK_AB R62, R62, R45 ;  /* 0x0000002d3e3e723e */ /* 0x000fe200000000ff */
[----:B------:R-:W-:Y:S02]  /*8fd0*/  HADD2.F32 R46, -RZ, R46.H1_H1 ;  /* 0x3000002eff2e7230 */ /* 0x000fe40000004100 */
[-C--:B------:R-:W-:Y:S01]  /*8fe0*/  FMUL.FTZ R57, R44, R159.reuse ;  /* 0x0000009f2c397220 */ /* 0x080fe20000410000 */
[----:B------:R-:W-:Y:S02]  /*8ff0*/  HADD2.F32 R42, -RZ, R42.H1_H1 ;  /* 0x3000002aff2a7230 */ /* 0x000fe40000004100 */
[----:B------:R-:W-:Y:S01]  /*9000*/  FMUL.FTZ R159, R40, R159 ;  /* 0x0000009f289f7220 */ /* 0x000fe20000410000 */
[----:B------:R-:W-:Y:S02]  /*9010*/  HADD2.F32 R157, -RZ, R157.H0_H0 ;  /* 0x2000009dff9d7230 */ /* 0x000fe40000004100 */
[----:B------:R-:W-:Y:S01]  /*9020*/  FMUL.FTZ R63, R46, R55 ;  /* 0x000000372e3f7220 */ /* 0x000fe20000410000 */
[----:B------:R-:W-:-:S02]  /*9030*/  HADD2.F32 R53, -RZ, R54.H0_H0 ;  /* 0x20000036ff357230 */ /* 0x000fc40000004100 */
[----:B------:R-:W-:Y:S01]  /*9040*/  FMUL.FTZ R55, R42, R55 ;  /* 0x000000372a377220 */ /* 0x000fe20000410000 */
[----:B------:R-:W-:Y:S01]  /*9050*/  F2FP.F16.F32.PACK_AB R45, R60, R43 ;  /* 0x0000002b3c2d723e */ /* 0x000fe200000000ff */
[-C--:B------:R-:W-:Y:S01]  /*9060*/  FFMA.FTZ R57, R40, R157.reuse, -R57 ;  /* 0x0000009d28397223 */ /* 0x080fe20000010839 */
[----:B------:R-:W-:Y:S01]  /*9070*/  FFMA.FTZ R159, R44, R157, R159 ;  /* 0x0000009d2c9f7223 */ /* 0x000fe2000001009f */
[-C--:B------:R-:W-:Y:S01]  /*9080*/  FFMA.FTZ R42, R42, R53.reuse, -R63 ;  /* 0x000000352a2a7223 */ /* 0x080fe2000001083f */
[----:B------:R-:W-:Y:S01]  /*9090*/  FFMA.FTZ R46, R46, R53, R55 ;  /* 0x000000352e2e7223 */ /* 0x000fe20000010037 */
[----:B------:R-:W-:Y:S02]  /*90a0*/  F2FP.F16.F32.PACK_AB R40, R61, R70 ;  /* 0x000000463d28723e */ /* 0x000fe400000000ff */
[----:B------:R-:W-:Y:S02]  /*90b0*/  F2FP.F16.F32.PACK_AB R44, R59, R166 ;  /* 0x000000a63b2c723e */ /* 0x000fe400000000ff */
[----:B------:R-:W-:-:S02]  /*90c0*/  F2FP.F16.F32.PACK_AB R42, R42, R57 ;  /* 0x000000392a2a723e */ /* 0x000fc400000000ff */
[----:B------:R-:W-:Y:S02]  /*90d0*/  F2FP.F16.F32.PACK_AB R46, R46, R159 ;  /* 0x0000009f2e2e723e */ /* 0x000fe400000000ff */
[----:B------:R-:W-:-:S07]  /*90e0*/  MOV R43, R62 ;  /* 0x0000003e002b7202 */ /* 0x000fce0000000f00 */
.L_x_704:
[----:B------:R-:W-:Y:S05]  /*90f0*/  BSYNC B2 ;  /* 0x0000000000027941 */ /* 0x000fea0003800000 */
.L_x_703:
[----:B0-----:R0:W-:Y:S04]  /*9100*/  STG.E.128 desc[UR40][R48.64], R40 ;  /* 0x0000002830007986 */ /* 0x0011e8000c101d28 */
[----:B--2---:R0:W-:Y:S02]  /*9110*/  @!P3 STG.E.128 desc[UR40][R50.64], R44 ;  /* 0x0000002c3200b986 */ /* 0x0041e4000c101d28 */
.L_x_702:
[----:B------:R-:W-:Y:S05]  /*9120*/  BSYNC B1 ;  /* 0x0000000000017941 */ /* 0x000fea0003800000 */
.L_x_701:
[----:B------:R-:W-:-:S13]  /*9130*/  ISETP.NE.AND P3, PT, R9, RZ, PT ;  /* 0x000000ff0900720c */ /* 0x000fda0003f65270 */
[----:B------:R-:W-:Y:S05]  /*9140*/  @!P3 BRA `(.L_x_655) ;  /* 0x0000000800ccb947 */ /* 0x000fea0003800000 */
[----:B0---4-:R-:W2:Y:S01]  /*9150*/  LDL R40, [R1+0x8] ;  /* 0x0000080001287983 */ /* 0x011ea20000100800 */
[----:B------:R-:W-:Y:S01]  /*9160*/  BSSY B1, `(.L_x_705) ;  /* 0x0000071000017945 */ /* 0x000fe20003800000 */
[----:B--2---:R-:W-:-:S04]  /*9170*/  LOP3.LUT P4, RZ, R40, 0x1, RZ, 0xc0, !PT ;  /* 0x0000000128ff7812 */ /* 0x004fc8000788c0ff */
[----:B------:R-:W-:Y:S02]  /*9180*/  SEL R148, R122, R148, !P4 ;  /* 0x000000947a947207 */ /* 0x000fe40006000000 */
[----:B---3--:R-:W-:Y:S02]  /*9190*/  IADD3 R49, P3, P4, R102, R126, R15 ;  /* 0x0000007e66317210 */ /* 0x008fe40007c7e00f */
[----:B------:R-:W-:Y:S02]  /*91a0*/  SHF.R.S32.HI R41, RZ, 0x1f, R148 ;  /* 0x0000001fff297819 */ /* 0x000fe40000011494 */
[----:B------:R-:W-:Y:S02]  /*91b0*/  IADD3.X R54, R97, R52, R11, P3, P4 ;  /* 0x0000003461367210 */ /* 0x000fe40001fe840b */
[----:B------:R-:W-:Y:S02]  /*91c0*/  LEA.HI R41, R41, R148, RZ, 0x4 ;  /* 0x0000009429297211 */ /* 0x000fe400078f20ff */
[----:B------:R-:W-:-:S02]  /*91d0*/  ISETP.GE.AND P4, PT, R100, R117, PT ;  /* 0x000000756400720c */ /* 0x000fc40003f86270 */
[----:B------:R-:W-:Y:S02]  /*91e0*/  LEA.HI.SX32 R41, R41, R20, 0x1c ;  /* 0x0000001429297211 */ /* 0x000fe400078fe2ff */
[----:B------:R-:W-:Y:S02]  /*91f0*/  LEA R48, P3, R49, R120, 0x1 ;  /* 0x0000007831307211 */ /* 0x000fe400078608ff */
[----:B------:R-:W-:Y:S01]  /*9200*/  SHF.R.S32.HI R40, RZ, 0x1f, R41 ;  /* 0x0000001fff287819 */ /* 0x000fe20000011429 */
[----:B------:R-:W-:Y:S01]  /*9210*/  IMAD.SHL.U32 R50, R41, 0x8, RZ ;  /* 0x0000000829327824 */ /* 0x000fe200078e00ff */
[----:B------:R-:W-:Y:S02]  /*9220*/  LEA.HI.X R49, R49, R121, R54, 0x1, P3 ;  /* 0x0000007931317211 */ /* 0x000fe400018f0c36 */
[----:B------:R-:W-:Y:S02]  /*9230*/  LEA.HI R40, R40, R41, RZ, 0x3 ;  /* 0x0000002928287211 */ /* 0x000fe400078f18ff */
[----:B------:R-:W-:-:S03]  /*9240*/  LOP3.LUT R41, R185, 0x38, R50, 0xf8, !PT ;  /* 0x00000038b9297812 */ /* 0x000fc600078ef832 */
[----:B------:R-:W-:Y:S01]  /*9250*/  IMAD.SHL.U32 R42, R40, 0x400, RZ ;  /* 0x00000400282a7824 */ /* 0x000fe200078e00ff */
[----:B------:R-:W-:Y:S01]  /*9260*/  LOP3.LUT R40, R41, R230, RZ, 0x3c, !PT ;  /* 0x000000e629287212 */ /* 0x000fe200078e3cff */
[----:B------:R-:W-:-:S03]  /*9270*/  IMAD R41, R16, 0x6000, R138 ;  /* 0x0000600010297824 */ /* 0x000fc600078e028a */
[----:B------:R-:W-:Y:S02]  /*9280*/  LOP3.LUT R42, R42, 0x7fffe000, RZ, 0xc0, !PT ;  /* 0x7fffe0002a2a7812 */ /* 0x000fe400078ec0ff */
[----:B------:R-:W-:Y:S02]  /*9290*/  LEA R41, R41, R2, 0x1 ;  /* 0x0000000229297211 */ /* 0x000fe400078e08ff */
[----:B------:R-:W-:-:S05]  /*92a0*/  IADD3 R43, R40, R42, R195 ;  /* 0x0000002a282b7210 */ /* 0x000fca0007ffe0c3 */
[----:B------:R-:W-:-:S04]  /*92b0*/  IMAD R43, R16, 0x6000, R43 ;  /* 0x00006000102b7824 */ /* 0x000fc800078e022b */
[----:B------:R-:W-:Y:S02]  /*92c0*/  IMAD R44, R43, 0x2, R2 ;  /* 0x000000022b2c7824 */ /* 0x000fe400078e0202 */
[----:B------:R-:W0:Y:S04]  /*92d0*/  LDS.128 R40, [R41+0x1c400] ;  /* 0x01c4000029287984 */ /* 0x000e280000000c00 */
[----:B------:R-:W2:Y:S01]  /*92e0*/  LDS.128 R44, [R44+0x1c400] ;  /* 0x01c400002c2c7984 */ /* 0x000ea20000000c00 */
[----:B------:R-:W-:Y:S05]  /*92f0*/  @P4 BRA `(.L_x_706) ;  /* 0x00000004005c4947 */ /* 0x000fea0003800000 */
[----:B0-----:R-:W-:Y:S01]  /*9300*/  IMAD.MOV.U32 R56, RZ, RZ, R40 ;  /* 0x000000ffff387224 */ /* 0x001fe200078e0028 */
[----:B--2---:R-:W-:Y:S01]  /*9310*/  MOV R40, R45 ;  /* 0x0000002d00287202 */ /* 0x004fe20000000f00 */
[----:B------:R-:W-:Y:S01]  /*9320*/  IMAD.MOV.U32 R57, RZ, RZ, R44 ;  /* 0x000000ffff397224 */ /* 0x000fe200078e002c */
[----:B------:R-:W-:Y:S01]  /*9330*/  SHF.R.U32.HI R62, RZ, 0x10, R77 ;  /* 0x00000010ff3e7819 */ /* 0x000fe2000001164d */
[----:B------:R-:W-:Y:S01]  /*9340*/  HADD2.F32 R61, -RZ, R155.H1_H1 ;  /* 0x3000009bff3d7230 */ /* 0x000fe20000004100 */
[----:B------:R-:W-:Y:S01]  /*9350*/  MOV R58, R47 ;  /* 0x0000002f003a7202 */ /* 0x000fe20000000f00 */
[--C-:B------:R-:W-:Y:S01]  /*9360*/  HADD2.F32 R44, -RZ, R40.reuse.H0_H0 ;  /* 0x20000028ff2c7230 */ /* 0x100fe20000004100 */
[--C-:B------:R-:W-:Y:S01]  /*9370*/  SHF.R.U32.HI R60, RZ, 0x10, R65.reuse ;  /* 0x00000010ff3c7819 */ /* 0x100fe20000011641 */
[----:B------:R-:W-:Y:S01]  /*9380*/  HADD2.F32 R47, -RZ, R40.H1_H1 ;  /* 0x30000028ff2f7230 */ /* 0x000fe20000004100 */
[----:B------:R-:W-:Y:S01]  /*9390*/  SHF.R.U64 R54, R64, 0x10, R65 ;  /* 0x0000001040367819 */ /* 0x000fe20000001241 */
[----:B------:R-:W-:Y:S01]  /*93a0*/  IMAD.MOV.U32 R45, RZ, RZ, R43 ;  /* 0x000000ffff2d7224 */ /* 0x000fe200078e002b */
[----:B------:R-:W-:Y:S01]  /*93b0*/  SHF.R.U32.HI R63, RZ, 0x10, R79 ;  /* 0x00000010ff3f7819 */ /* 0x000fe2000001164f */
[--C-:B------:R-:W-:Y:S01]  /*93c0*/  HADD2.F32 R40, -RZ, R41.reuse.H0_H0 ;  /* 0x20000029ff287230 */ /* 0x100fe20000004100 */
[--C-:B------:R-:W-:Y:S01]  /*93d0*/  SHF.R.U64 R51, R66, 0x10, R67.reuse ;  /* 0x0000001042337819 */ /* 0x100fe20000001243 */
[----:B------:R-:W-:Y:S01]  /*93e0*/  HADD2.F32 R62, -RZ, R62.H0_H0 ;  /* 0x2000003eff3e7230 */ /* 0x000fe20000004100 */
[----:B------:R-:W-:Y:S01]  /*93f0*/  SHF.R.U32.HI R66, RZ, 0x10, R67 ;  /* 0x00000010ff427819 */ /* 0x000fe20000011643 */
[----:B------:R-:W-:-:S02]  /*9400*/  HADD2.F32 R43, -RZ, R41.H1_H1 ;  /* 0x30000029ff2b7230 */ /* 0x000fc40000004100 */
[-C--:B------:R-:W-:Y:S01]  /*9410*/  FMUL.FTZ R41, R44, R61.reuse ;  /* 0x0000003d2c297220 */ /* 0x080fe20000410000 */
[----:B------:R-:W-:Y:S02]  /*9420*/  HADD2.F32 R59, -RZ, R153.H1_H1 ;  /* 0x30000099ff3b7230 */ /* 0x000fe40000004100 */
[C---:B------:R-:W-:Y:S01]  /*9430*/  FMUL.FTZ R61, R40.reuse, R61 ;  /* 0x0000003d283d7220 */ /* 0x040fe20000410000 */
[----:B------:R-:W-:Y:S02]  /*9440*/  HADD2.F32 R60, -RZ, R60.H0_H0 ;  /* 0x2000003cff3c7230 */ /* 0x000fe40000004100 */
[-C--:B------:R-:W-:Y:S01]  /*9450*/  FMUL.FTZ R64, R47, R62.reuse ;  /* 0x0000003e2f407220 */ /* 0x080fe20000410000 */
[----:B------:R-:W-:Y:S01]  /*9460*/  FMUL.FTZ R62, R43, R62 ;  /* 0x0000003e2b3e7220 */ /* 0x000fe20000410000 */
[-C--:B------:R-:W-:Y:S01]  /*9470*/  FFMA.FTZ R40, R40, R59.reuse, -R41 ;  /* 0x0000003b28287223 */ /* 0x080fe20000010829 */
[----:B------:R-:W-:Y:S01]  /*9480*/  FFMA.FTZ R41, R44, R59, R61 ;  /* 0x0000003b2c297223 */ /* 0x000fe2000001003d */
[----:B------:R-:W-:-:S02]  /*9490*/  HADD2.F32 R59, -RZ, R58.H0_H0 ;  /* 0x2000003aff3b7230 */ /* 0x000fc40000004100 */
[-C--:B------:R-:W-:Y:S01]  /*94a0*/  FFMA.FTZ R44, R47, R60.reuse, R62 ;  /* 0x0000003c2f2c7223 */ /* 0x080fe2000001003e */
[----:B------:R-:W-:Y:S02]  /*94b0*/  HADD2.F32 R62, -RZ, R154.H1_H1 ;  /* 0x3000009aff3e7230 */ /* 0x000fe40000004100 */
[----:B------:R-:W-:Y:S01]  /*94c0*/  FFMA.FTZ R43, R43, R60, -R64 ;  /* 0x0000003c2b2b7223 */ /* 0x000fe20000010840 */
[----:B------:R-:W-:Y:S01]  /*94d0*/  HADD2.F32 R47, -RZ, R45.H0_H0 ;  /* 0x2000002dff2f7230 */ /* 0x000fe20000004100 */
[----:B------:R-:W-:Y:S01]  /*94e0*/  SHF.R.U64 R55, R76, 0x10, R77 ;  /* 0x000000104c377819 */ /* 0x000fe2000000124d */
[----:B------:R-:W-:Y:S02]  /*94f0*/  HADD2.F32 R58, -RZ, R58.H1_H1 ;  /* 0x3000003aff3a7230 */ /* 0x000fe40000004100 */
[-C--:B------:R-:W-:Y:S01]  /*9500*/  FMUL.FTZ R64, R59, R62.reuse ;  /* 0x0000003e3b407220 */ /* 0x080fe20000410000 */
[----:B------:R-:W-:Y:S02]  /*9510*/  HADD2.F32 R63, -RZ, R63.H0_H0 ;  /* 0x2000003fff3f7230 */ /* 0x000fe40000004100 */
[----:B------:R-:W-:Y:S01]  /*9520*/  FMUL.FTZ R62, R47, R62 ;  /* 0x0000003e2f3e7220 */ /* 0x000fe20000410000 */
[----:B------:R-:W-:Y:S01]  /*9530*/  HADD2.F32 R45, -RZ, R45.H1_H1 ;  /* 0x3000002dff2d7230 */ /* 0x000fe20000004100 */
[----:B------:R-:W-:Y:S01]  /*9540*/  SHF.R.U64 R53, R78, 0x10, R79 ;  /* 0x000000104e357819 */ /* 0x000fe2000000124f */
[----:B------:R-:W-:Y:S01]  /*9550*/  HADD2.F32 R60, -RZ, R152.H1_H1 ;  /* 0x30000098ff3c7230 */ /* 0x000fe20000004100 */
[----:B------:R-:W-:Y:S01]  /*9560*/  F2FP.F16.F32.PACK_AB R43, R43, R40 ;  /* 0x000000282b2b723e */ /* 0x000fe200000000ff */
[----:B------:R-:W-:-:S02]  /*9570*/  HADD2.F32 R61, -RZ, R66.H0_H0 ;  /* 0x20000042ff3d7230 */ /* 0x000fc40000004100 */
[CC--:B------:R-:W-:Y:S01]  /*9580*/  FMUL.FTZ R66, R58.reuse, R63.reuse ;  /* 0x0000003f3a427220 */ /* 0x0c0fe20000410000 */
[----:B------:R-:W-:Y:S01]  /*9590*/  FMUL.FTZ R67, R45, R63 ;  /* 0x0000003f2d437220 */ /* 0x000fe20000410000 */
[-C--:B------:R-:W-:Y:S01]  /*95a0*/  FFMA.FTZ R63, R47, R60.reuse, -R64 ;  /* 0x0000003c2f3f7223 */ /* 0x080fe20000010840 */
[----:B------:R-:W-:Y:S01]  /*95b0*/  FFMA.FTZ R65, R59, R60, R62 ;  /* 0x0000003c3b417223 */ /* 0x000fe2000001003e */
[-C--:B------:R-:W-:Y:S01]  /*95c0*/  FFMA.FTZ R66, R45, R61.reuse, -R66 ;  /* 0x0000003d2d427223 */ /* 0x080fe20000010842 */
[----:B------:R-:W-:Y:S02]  /*95d0*/  HADD2.F32 R60, -RZ, R155.H0_H0 ;  /* 0x2000009bff3c7230 */ /* 0x000fe40000004100 */
[----:B------:R-:W-:Y:S01]  /*95e0*/  FFMA.FTZ R68, R58, R61, R67 ;  /* 0x0000003d3a447223 */ /* 0x000fe20000010043 */
[----:B------:R-:W-:Y:S02]  /*95f0*/  HADD2.F32 R47, -RZ, R57.H0_H0 ;  /* 0x20000039ff2f7230 */ /* 0x000fe40000004100 */
[----:B------:R-:W-:Y:S01]  /*9600*/  HADD2.F32 R45, -RZ, R56.H0_H0 ;  /* 0x20000038ff2d7230 */ /* 0x000fe20000004100 */
[----:B------:R-:W-:Y:S01]  /*9610*/  F2FP.F16.F32.PACK_AB R63, R66, R63 ;  /* 0x0000003f423f723e */ /* 0x000fe200000000ff */
[----:B------:R-:W-:-:S02]  /*9620*/  HADD2.F32 R58, -RZ, R153.H0_H0 ;  /* 0x20000099ff3a7230 */ /* 0x000fc40000004100 */
[-C--:B------:R-:W-:Y:S01]  /*9630*/  FMUL.FTZ R62, R47, R60.reuse ;  /* 0x0000003c2f3e7220 */ /* 0x080fe20000410000 */
[----:B------:R-:W-:Y:S02]  /*9640*/  HADD2.F32 R55, -RZ, R55.H0_H0 ;  /* 0x20000037ff377230 */ /* 0x000fe40000004100 */
[C---:B------:R-:W-:Y:S01]  /*9650*/  FMUL.FTZ R60, R45.reuse, R60 ;  /* 0x0000003c2d3c7220 */ /* 0x040fe20000410000 */
[----:B------:R-:W-:Y:S02]  /*9660*/  HADD2.F32 R57, -RZ, R57.H1_H1 ;  /* 0x30000039ff397230 */ /* 0x000fe40000004100 */
[-C--:B------:R-:W-:Y:S01]  /*9670*/  FFMA.FTZ R62, R45, R58.reuse, -R62 ;  /* 0x0000003a2d3e7223 */ /* 0x080fe2000001083e */
[----:B------:R-:W-:Y:S02]  /*9680*/  HADD2.F32 R56, -RZ, R56.H1_H1 ;  /* 0x30000038ff387230 */ /* 0x000fe40000004100 */
[----:B------:R-:W-:Y:S01]  /*9690*/  FFMA.FTZ R60, R47, R58, R60 ;  /* 0x0000003a2f3c7223 */ /* 0x000fe2000001003c */
[----:B------:R-:W-:-:S02]  /*96a0*/  HADD2.F32 R54, -RZ, R54.H0_H0 ;  /* 0x20000036ff367230 */ /* 0x000fc40000004100 */
[CC--:B------:R-:W-:Y:S01]  /*96b0*/  FMUL.FTZ R59, R57.reuse, R55.reuse ;  /* 0x00000037393b7220 */ /* 0x0c0fe20000410000 */
[----:B------:R-:W-:Y:S02]  /*96c0*/  HADD2.F32 R47, -RZ, R46.H0_H0 ;  /* 0x2000002eff2f7230 */ /* 0x000fe40000004100 */
[C---:B------:R-:W-:Y:S01]  /*96d0*/  FMUL.FTZ R64, R56.reuse, R55 ;  /* 0x0000003738407220 */ /* 0x040fe20000410000 */
[----:B------:R-:W-:Y:S02]  /*96e0*/  HADD2.F32 R154, -RZ, R154.H0_H0 ;  /* 0x2000009aff9a7230 */ /* 0x000fe40000004100 */
[-C--:B------:R-:W-:Y:S01]  /*96f0*/  FFMA.FTZ R59, R56, R54.reuse, -R59 ;  /* 0x00000036383b7223 */ /* 0x080fe2000001083b */
[----:B------:R-:W-:Y:S02]  /*9700*/  HADD2.F32 R53, -RZ, R53.H0_H0 ;  /* 0x20000035ff357230 */ /* 0x000fe40000004100 */
[----:B------:R-:W-:Y:S01]  /*9710*/  FFMA.FTZ R57, R57, R54, R64 ;  /* 0x0000003639397223 */ /* 0x000fe20000010040 */
[----:B------:R-:W-:-:S02]  /*9720*/  HADD2.F32 R45, -RZ, R42.H0_H0 ;  /* 0x2000002aff2d7230 */ /* 0x000fc40000004100 */
[----:B------:R-:W-:Y:S01]  /*9730*/  FMUL.FTZ R54, R47, R154 ;  /* 0x0000009a2f367220 */ /* 0x000fe20000410000 */
[----:B------:R-:W-:Y:S01]  /*9740*/  HADD2.F32 R46, -RZ, R46.H1_H1 ;  /* 0x3000002eff2e7230 */ /* 0x000fe20000004100 */
[----:B------:R-:W-:Y:S01]  /*9750*/  F2FP.F16.F32.PACK_AB R40, R59, R62 ;  /* 0x0000003e3b28723e */ /* 0x000fe200000000ff */
[----:B------:R-:W-:Y:S02]  /*9760*/  HADD2.F32 R42, -RZ, R42.H1_H1 ;  /* 0x3000002aff2a7230 */ /* 0x000fe40000004100 */
[C---:B------:R-:W-:Y:S01]  /*9770*/  FMUL.FTZ R154, R45.reuse, R154 ;  /* 0x0000009a2d9a7220 */ /* 0x040fe20000410000 */
[----:B------:R-:W-:Y:S02]  /*9780*/  HADD2.F32 R152, -RZ, R152.H0_H0 ;  /* 0x20000098ff987230 */ /* 0x000fe40000004100 */
[-C--:B------:R-:W-:Y:S01]  /*9790*/  FMUL.FTZ R55, R46, R53.reuse ;  /* 0x000000352e377220 */ /* 0x080fe20000410000 */
[----:B------:R-:W-:Y:S02]  /*97a0*/  HADD2.F32 R51, -RZ, R51.H0_H0 ;  /* 0x20000033ff337230 */ /* 0x000fe40000004100 */
[C---:B------:R-:W-:Y:S01]  /*97b0*/  FMUL.FTZ R53, R42.reuse, R53 ;  /* 0x000000352a357220 */ /* 0x040fe20000410000 */
[-C--:B------:R-:W-:Y:S01]  /*97c0*/  FFMA.FTZ R54, R45, R152.reuse, -R54 ;  /* 0x000000982d367223 */ /* 0x080fe20000010836 */
[----:B------:R-:W-:Y:S01]  /*97d0*/  FFMA.FTZ R154, R47, R152, R154 ;  /* 0x000000982f9a7223 */ /* 0x000fe2000001009a */
[-C--:B------:R-:W-:Y:S01]  /*97e0*/  FFMA.FTZ R55, R42, R51.reuse, -R55 ;  /* 0x000000332a377223 */ /* 0x080fe20000010837 */
[----:B------:R-:W-:Y:S01]  /*97f0*/  FFMA.FTZ R53, R46, R51, R53 ;  /* 0x000000332e357223 */ /* 0x000fe20000010035 */
[----:B------:R-:W-:Y:S01]  /*9800*/  F2FP.F16.F32.PACK_AB R45, R44, R41 ;  /* 0x000000292c2d723e */ /* 0x000fe200000000ff */
[----:B------:R-:W-:Y:S01]  /*9810*/  IMAD.MOV.U32 R41, RZ, RZ, R43 ;  /* 0x000000ffff297224 */ /* 0x000fe200078e002b */
[----:B------:R-:W-:Y:S01]  /*9820*/  F2FP.F16.F32.PACK_AB R47, R68, R65 ;  /* 0x00000041442f723e */ /* 0x000fe200000000ff */
[----:B------:R-:W-:Y:S01]  /*9830*/  IMAD.MOV.U32 R43, RZ, RZ, R63 ;  /* 0x000000ffff2b7224 */ /* 0x000fe200078e003f */
[----:B------:R-:W-:-:S02]  /*9840*/  F2FP.F16.F32.PACK_AB R44, R57, R60 ;  /* 0x0000003c392c723e */ /* 0x000fc400000000ff */
[----:B------:R-:W-:Y:S02]  /*9850*/  F2FP.F16.F32.PACK_AB R42, R55, R54 ;  /* 0x00000036372a723e */ /* 0x000fe400000000ff */
[----:B------:R-:W-:-:S07]  /*9860*/  F2FP.F16.F32.PACK_AB R46, R53, R154 ;  /* 0x0000009a352e723e */ /* 0x000fce00000000ff */
.L_x_706:
[----:B------:R-:W-:Y:S05]  /*9870*/  BSYNC B1 ;  /* 0x0000000000017941 */ /* 0x000fea0003800000 */
.L_x_705:
[----:B0-----:R0:W-:Y:S01]  /*9880*/  STG.E.128 desc[UR40][R48.64], R40 ;  /* 0x0000002830007986 */ /* 0x0011e2000c101d28 */
[----:B------:R-:W-:-:S13]  /*9890*/  ISETP.GE.AND P3, PT, R50, R147, PT ;  /* 0x000000933200720c */ /* 0x000fda0003f66270 */
[----:B------:R-:W-:Y:S05]  /*98a0*/  @P3 BRA `(.L_x_655) ;  /* 0x0000000000f43947 */ /* 0x000fea0003800000 */
[--C-:B------:R-:W-:Y:S02]  /*98b0*/  IADD3 R126, P3, P4, R102, R126, R50.reuse ;  /* 0x0000007e667e7210 */ /* 0x100fe40007c7e032 */
[----:B------:R-:W-:-:S04]  /*98c0*/  SHF.R.S32.HI R50, RZ, 0x1f, R50 ;  /* 0x0000001fff327819 */ /* 0x000fc80000011432 */
[----:B------:R-:W-:Y:S02]  /*98d0*/  IADD3.X R52, R97, R52, R50, P3, P4 ;  /* 0x0000003461347210 */ /* 0x000fe40001fe8432 */
[----:B------:R-:W-:-:S04]  /*98e0*/  LEA R120, P3, R126, R120, 0x1 ;  /* 0x000000787e787211 */ /* 0x000fc800078608ff */
[----:B------:R-:W-:-:S05]  /*98f0*/  LEA.HI.X R121, R126, R121, R52, 0x1, P3 ;  /* 0x000000797e797211 */ /* 0x000fca00018f0c34 */
[----:B--2---:R2:W-:Y:S01]  /*9900*/  STG.E.128 desc[UR40][R120.64], R44 ;  /* 0x0000002c78007986 */ /* 0x0045e2000c101d28 */
[----:B------:R-:W-:Y:S05]  /*9910*/  BRA `(.L_x_655) ;  /* 0x0000000000d87947 */ /* 0x000fea0003800000 */
.L_x_622:
[----:B------:R-:W-:-:S06]  /*9920*/  UISETP.NE.AND UP0, UPT, UR46, 0x3, UPT ;  /* 0x000000032e00788c */ /* 0x000fcc000bf05270 */
[----:B------:R-:W-:-:S13]  /*9930*/  PLOP3.LUT P2, PT, PT, PT, UP0, 0x80, 0x0 ;  /* 0x000000000000781c */ /* 0x000fda0003f4f008 */
[----:B------:R-:W-:Y:S05]  /*9940*/  @!P2 BRA `(.L_x_707) ;  /* 0x000000000004a947 */ /* 0x000fea0003800000 */
[----:B------:R-:W-:Y:S01]  /*9950*/  BPT.TRAP 0x1 ;  /* 0x000000040000795c */ /* 0x000fe20000300000 */
.L_x_707:
[----:B------:R-:W-:Y:S01]  /*9960*/  LEA R3, R16, R2, 0x3 ;  /* 0x0000000210037211 */ /* 0x000fe200078e18ff */
[----:B------:R-:W-:Y:S01]  /*9970*/  IMAD R4, R24, -0x80, R25 ;  /* 0xffffff8018047824 */ /* 0x000fe200078e0219 */
[----:B------:R-:W-:Y:S01]  /*9980*/  SHF.L.U32 R0, R184, 0x1f, RZ ;  /* 0x0000001fb8007819 */ /* 0x000fe200000006ff */
[----:B------:R-:W-:Y:S03]  /*9990*/  BSSY B1, `(.L_x_708) ;  /* 0x0000005000017945 */ /* 0x000fe60003800000 */
[----:B------:R-:W1:Y:S01]  /*99a0*/  SYNCS.PHASECHK.TRANS64.TRYWAIT P4, [R3+URZ+0x34890], R0 ;  /* 0x03489000030075a7 */ /* 0x000e62000808017f */
[----:B------:R-:W-:-:S04]  /*99b0*/  VIMNMX R4, R4, 0x80, PT ;  /* 0x0000008004047848 */ /* 0x000fc80003fe0100 */
[----:B------:R-:W-:Y:S01]  /*99c0*/  ISETP.GE.AND P3, PT, R17, R4, PT ;  /* 0x000000041100720c */ /* 0x000fe20003f66270 */
[----:B-1----:R-:W-:-:S12]  /*99d0*/  @!P4 BRA `(.L_x_709) ;  /* 0x0000015c007cc947 */ /* 0x002fd80003800000 */
.L_x_984:
[----:B------:R-:W-:Y:S05]  /*99e0*/  BSYNC B1 ;  /* 0x0000000000017941 */ /* 0x000fea0003800000 */
.L_x_708:
[----:B------:R-:W-:Y:S04]  /*99f0*/  BSSY B1, `(.L_x_710) ;  /* 0x0000014000017945 */ /* 0x000fe80003800000 */
[----:B------:R-:W-:Y:S05]  /*9a00*/  @P3 BRA `(.L_x_711) ;  /* 0x0000000000483947 */ /* 0x000fea0003800000 */
[----:B------:R-:W-:Y:S02]  /*9a10*/  ISETP.NE.AND P4, PT, R14, RZ, PT ;  /* 0x000000ff0e00720c */ /* 0x000fe40003f85270 */
[----:B------:R-:W-:-:S11]  /*9a20*/  ISETP.NE.AND P3, PT, R10, RZ, PT ;  /* 0x000000ff0a00720c */ /* 0x000fd60003f65270 */
[----:B0-----:R-:W0:Y:S04]  /*9a30*/  @P4 LDS.128 R40, [R51] ;  /* 0x0000000033284984 */ /* 0x001e280000000c00 */
[----:B------:R-:W2:Y:S04]  /*9a40*/  @P3 LDS.128 R44, [R50] ;  /* 0x00000000322c3984 */ /* 0x000ea80000000c00 */
[----:B0-----:R-:W-:Y:S01]  /*9a50*/  @P4 STG.E.128 desc[UR40][R52.64], R40 ;  /* 0x0000002834004986 */ /* 0x001fe2000c101d28 */
[----:B------:R-:W-:-:S03]  /*9a60*/  ISETP.NE.AND P4, PT, R9, RZ, PT ;  /* 0x000000ff0900720c */ /* 0x000fc60003f85270 */
[----:B--2---:R-:W-:Y:S01]  /*9a70*/  @P3 STG.E.128 desc[UR40][R52.64+0x40], R44 ;  /* 0x0000402c34003986 */ /* 0x004fe2000c101d28 */
[----:B------:R-:W-:-:S09]  /*9a80*/  ISETP.NE.AND P3, PT, R8, RZ, PT ;  /* 0x000000ff0800720c */ /* 0x000fd20003f65270 */
[----:B------:R-:W0:Y:S04]  /*9a90*/  @P4 LDS.128 R40, [R51+0x4000] ;  /* 0x0040000033284984 */ /* 0x000e280000000c00 */
[----:B------:R-:W2:Y:S04]  /*9aa0*/  @P3 LDS.128 R44, [R50+0x4000] ;  /* 0x00400000322c3984 */ /* 0x000ea80000000c00 */
[----:B0-----:R-:W-:Y:S01]  /*9ab0*/  @P4 STG.E.128 desc[UR40][R52.64+0x80], R40 ;  /* 0x0000802834004986 */ /* 0x001fe2000c101d28 */
[----:B------:R-:W-:-:S03]  /*9ac0*/  ISETP.NE.AND P4, PT, R6, RZ, PT ;  /* 0x000000ff0600720c */ /* 0x000fc60003f85270 */
[----:B--2---:R-:W-:Y:S01]  /*9ad0*/  @P3 STG.E.128 desc[UR40][R52.64+0xc0], R44 ;  /* 0x0000c02c34003986 */ /* 0x004fe2000c101d28 */
[----:B------:R-:W-:-:S09]  /*9ae0*/  ISETP.NE.AND P3, PT, R7, RZ, PT ;  /* 0x000000ff0700720c */ /* 0x000fd20003f65270 */
[----:B------:R-:W0:Y:S04]  /*9af0*/  @P4 LDS.128 R44, [R50+0x8000] ;  /* 0x00800000322c4984 */ /* 0x000e280000000c00 */
[----:B------:R-:W2:Y:S04]  /*9b00*/  @P3 LDS.128 R40, [R51+0x8000] ;  /* 0x0080000033283984 */ /* 0x000ea80000000c00 */
[----:B0-----:R3:W-:Y:S04]  /*9b10*/  @P4 STG.E.128 desc[UR40][R52.64+0x140], R44 ;  /* 0x0001402c34004986 */ /* 0x0017e8000c101d28 */
[----:B--2---:R3:W-:Y:S02]  /*9b20*/  @P3 STG.E.128 desc[UR40][R52.64+0x100], R40 ;  /* 0x0001002834003986 */ /* 0x0047e4000c101d28 */
.L_x_711:
[----:B------:R-:W-:Y:S05]  /*9b30*/  BSYNC B1 ;  /* 0x0000000000017941 */ /* 0x000fea0003800000 */
.L_x_710:
[----:B------:R-:W-:-:S13]  /*9b40*/  ISETP.GE.AND P3, PT, R205, R4, PT ;  /* 0x00000004cd00720c */ /* 0x000fda0003f66270 */
[----:B------:R-:W-:Y:S05]  /*9b50*/  @P3 BRA `(.L_x_655) ;  /* 0x0000000000483947 */ /* 0x000fea0003800000 */
[----:B------:R-:W-:Y:S02]  /*9b60*/  ISETP.NE.AND P4, PT, R14, RZ, PT ;  /* 0x000000ff0e00720c */ /* 0x000fe40003f85270 */
[----:B------:R-:W-:-:S11]  /*9b70*/  ISETP.NE.AND P3, PT, R9, RZ, PT ;  /* 0x000000ff0900720c */ /* 0x000fd60003f65270 */
[----:B0--3--:R-:W0:Y:S04]  /*9b80*/  @P4 LDS.128 R40, [R51+0x2000] ;  /* 0x0020000033284984 */ /* 0x009e280000000c00 */
[----:B------:R-:W2:Y:S04]  /*9b90*/  @P3 LDS.128 R44, [R51+0x6000] ;  /* 0x00600000332c3984 */ /* 0x000ea80000000c00 */
        /* <DEDUP_REMOVED lines=14> */
.L_x_655:
[----:B------:R-:W-:Y:S05]  /*9c80*/  BSYNC B0 ;  /* 0x0000000000007941 */ /* 0x000fea0003800000 */
.L_x_621:
[----:B0-234-:R-:W0:Y:S01]  /*9c90*/  S2R R40, SR_TID.X ;  /* 0x0000000000287919 */ /* 0x01de220000002100 */
[----:B------:R-:W-:Y:S01]  /*9ca0*/  @!PT LDS RZ, [RZ] ;  /* 0x00000000fffff984 */ /* 0x000fe20000000800 */
[----:B------:R-:W-:Y:S01]  /*9cb0*/  @!PT LDS RZ, [RZ] ;  /* 0x00000000fffff984 */ /* 0x000fe20000000800 */
[----:B------:R-:W-:Y:S01]  /*9cc0*/  @!PT LDS RZ, [RZ] ;  /* 0x00000000fffff984 */ /* 0x000fe20000000800 */
[----:B------:R-:W-:Y:S01]  /*9cd0*/  @!PT LDS RZ, [RZ] ;  /* 0x00000000fffff984 */ /* 0x000fe20000000800 */
[----:B------:R2:W-:Y:S06]  /*9ce0*/  MEMBAR.ALL.CTA ;  /* 0x0000000000007992 */ /* 0x0005ec0000008000 */
[----:B--2---:R-:W2:Y:S01]  /*9cf0*/  FENCE.VIEW.ASYNC.S ;  /* 0x00000000000073c6 */ /* 0x004ea20000000000 */
[----:B------:R-:W-:Y:S05]  /*9d00*/  WARPSYNC.ALL ;  /* 0x0000000000007948 */ /* 0x000fea0003800000 */
[----:B------:R-:W-:Y:S01]  /*9d10*/  BSSY B0, `(.L_x_712) ;  /* 0x0000009000007945 */ /* 0x000fe20003800000 */
[----:B0-----:R-:W-:Y:S01]  /*9d20*/  LOP3.LUT R40, R40, 0x7f, RZ, 0xc0, !PT ;  /* 0x0000007f28287812 */ /* 0x001fe200078ec0ff */
[----:B--2---:R0:W-:Y:S03]  /*9d30*/  BAR.SYNC.DEFER_BLOCKING R151, 0x80 ;  /* 0x000200970000751d */ /* 0x0041e60000010000 */
[----:B------:R-:W-:-:S13]  /*9d40*/  ISETP.NE.AND P3, PT, R40, RZ, PT ;  /* 0x000000ff2800720c */ /* 0x000fda0003f65270 */
[----:B------:R-:W-:-:S05]  /*9d50*/  @!P3 VIADD R40, R3, 0x348a0 ;  /* 0x000348a00328b836 */ /* 0x000fca0000000000 */
[----:B------:R-:W-:-:S04]  /*9d60*/  @!P3 PRMT R40, RZ, 0x654, R40 ;  /* 0x00000654ff28b816 */ /* 0x000fc80000000028 */
[----:B------:R0:W-:Y:S01]  /*9d70*/  @!P3 SYNCS.ARRIVE.TRANS64.RED.A1T0 RZ, [R40+URZ], RZ ;  /* 0x000000ff28ffb9a7 */ /* 0x0001e2000810043f */
[----:B------:R-:W-:Y:S05]  /*9d80*/  @!P2 BRA `(.L_x_713) ;  /* 0x000000000004a947 */ /* 0x000fea0003800000 */
[----:B------:R-:W-:Y:S01]  /*9d90*/  BPT.TRAP 0x1 ;  /* 0x000000040000795c */ /* 0x000fe20000300000 */
.L_x_713:
[----:B------:R-:W-:Y:S05]  /*9da0*/  BSYNC B0 ;  /* 0x0000000000007941 */ /* 0x000fea0003800000 */
.L_x_712:
[----:B------:R-:W2:Y:S01]  /*9db0*/  SYNCS.PHASECHK.TRANS64.TRYWAIT P4, [R3+URZ+0x348b0], R0 ;  /* 0x0348b000030075a7 */ /* 0x000ea2000808017f */
[----:B0-----:R-:W-:Y:S01]  /*9dc0*/  IMAD R40, R16, 0x4000, R32 ;  /* 0x0000400010287824 */ /* 0x001fe200078e0220 */
[----:B------:R-:W-:Y:S01]  /*9dd0*/  ULDC UR47, c[0x0][0x320] ;  /* 0x0000c800002f7ab9 */ /* 0x000fe20000000800 */
[----:B------:R-:W-:Y:S01]  /*9de0*/  ULDC.64 UR44, c[0x0][0x328] ;  /* 0x0000ca00002c7ab9 */ /* 0x000fe20000000a00 */
[----:B------:R-:W-:Y:S01]  /*9df0*/  ULDC.64 UR42, c[0x0][0x318] ;  /* 0x0000c600002a7ab9 */ /* 0x000fe20000000a00 */
[----:B------:R-:W-:Y:S01]  /*9e00*/  BSSY B0, `(.L_x_714) ;  /* 0x0000004000007945 */ /* 0x000fe20003800000 */
[----:B------:R-:W-:Y:S02]  /*9e10*/  ISETP.GE.AND P2, PT, R17, R4, PT ;  /* 0x000000041100720c */ /* 0x000fe40003f46270 */
[----:B------:R-:W-:Y:S01]  /*9e20*/  IADD3 R42, R124, R40, RZ ;  /* 0x000000287c2a7210 */ /* 0x000fe20007ffe0ff */
[----:B--2---:R-:W-:Y:S10]  /*9e30*/  @!P4 BRA `(.L_x_715) ;  /* 0x000001580078c947 */ /* 0x004ff40003800000 */
.L_x_985:
[----:B------:R-:W-:Y:S05]  /*9e40*/  BSYNC B0 ;  /* 0x0000000000007941 */ /* 0x000fea0003800000 */
.L_x_714:
[----:B------:R-:W-:Y:S01]  /*9e50*/  BSSY B0, `(.L_x_716) ;  /* 0x0000019000007945 */ /* 0x000fe20003800000 */
[----:B01----:R-:W-:Y:S02]  /*9e60*/  IMAD R0, R40, 0x2, R115 ;  /* 0x0000000228007824 */ /* 0x003fe400078e0273 */
[----:B------:R-:W-:-:S04]  /*9e70*/  IMAD.WIDE R48, R24, 0x80, R118 ;  /* 0x0000008018307825 */ /* 0x000fc800078e0276 */
[----:B------:R-:W-:Y:S01]  /*9e80*/  IMAD R52, R42, 0x2, R115 ;  /* 0x000000022a347824 */ /* 0x000fe200078e0273 */
[----:B------:R-:W-:Y:S06]  /*9e90*/  @P2 BRA `(.L_x_717) ;  /* 0x0000000000502947 */ /* 0x000fec0003800000 */
[----:B------:R-:W-:Y:S01]  /*9ea0*/  MOV R40, R104 ;  /* 0x0000006800287202 */ /* 0x000fe20000000f00 */
[----:B------:R-:W-:Y:S01]  /*9eb0*/  IMAD R43, R49, UR44, RZ ;  /* 0x0000002c312b7c24 */ /* 0x000fe2000f8e02ff */
[----:B------:R-:W-:Y:S01]  /*9ec0*/  ISETP.GE.AND P4, PT, R18, UR47, PT ;  /* 0x0000002f12007c0c */ /* 0x000fe2000bf86270 */
[----:B------:R-:W-:Y:S02]  /*9ed0*/  IMAD.MOV.U32 R41, RZ, RZ, R5 ;  /* 0x000000ffff297224 */ /* 0x000fe400078e0005 */
[C---:B------:R-:W-:Y:S02]  /*9ee0*/  IMAD R43, R48.reuse, UR45, R43 ;  /* 0x0000002d302b7c24 */ /* 0x040fe4000f8e022b */
[----:B------:R-:W-:-:S04]  /*9ef0*/  IMAD.WIDE.U32 R40, R48, UR44, R40 ;  /* 0x0000002c30287c25 */ /* 0x000fc8000f8e0028 */
[----:B------:R-:W-:Y:S01]  /*9f00*/  IMAD.IADD R41, R41, 0x1, R43 ;  /* 0x0000000129297824 */ /* 0x000fe200078e022b */
[----:B------:R-:W-:-:S04]  /*9f10*/  LEA R50, P2, R40, UR42, 0x1 ;  /* 0x0000002a28327c11 */ /* 0x000fc8000f8408ff */
[----:B------:R-:W-:Y:S02]  /*9f20*/  LEA.HI.X R51, R40, UR43, R41, 0x1, P2 ;  /* 0x0000002b28337c11 */ /* 0x000fe400090f0c29 */
[----:B------:R-:W-:Y:S01]  /*9f30*/  ISETP.GE.AND P2, PT, R101, UR47, PT ;  /* 0x0000002f65007c0c */ /* 0x000fe2000bf46270 */
[----:B------:R-:W0:-:S12]  /*9f40*/  @!P4 LDS.128 R40, [R0] ;  /* 0x000000000028c984 */ /* 0x000e180000000c00 */
[----:B------:R-:W1:Y:S04]  /*9f50*/  @!P2 LDS.128 R44, [R52] ;  /* 0x00000000342ca984 */ /* 0x000e680000000c00 */
[----:B0-----:R-:W-:Y:S01]  /*9f60*/  @!P4 STG.E.128 desc[UR40][R50.64], R40 ;  /* 0x000000283200c986 */ /* 0x001fe2000c101d28 */
[----:B------:R-:W-:-:S03]  /*9f70*/  ISETP.GE.AND P4, PT, R100, UR47, PT ;  /* 0x0000002f64007c0c */ /* 0x000fc6000bf86270 */
[----:B-1----:R-:W-:Y:S01]  /*9f80*/  @!P2 STG.E.128 desc[UR40][R50.64+0x40], R44 ;  /* 0x0000402c3200a986 */ /* 0x002fe2000c101d28 */
[----:B------:R-:W-:-:S09]  /*9f90*/  ISETP.GE.AND P2, PT, R99, UR47, PT ;  /* 0x0000002f63007c0c */ /* 0x000fd2000bf46270 */
[----:B------:R-:W0:Y:S04]  /*9fa0*/  @!P4 LDS.128 R40, [R0+0x4000] ;  /* 0x004000000028c984 */ /* 0x000e280000000c00 */
[----:B------:R-:W1:Y:S04]  /*9fb0*/  @!P2 LDS.128 R44, [R52+0x4000] ;  /* 0x00400000342ca984 */ /* 0x000e680000000c00 */
[----:B0-----:R0:W-:Y:S04]  /*9fc0*/  @!P4 STG.E.128 desc[UR40][R50.64+0x80], R40 ;  /* 0x000080283200c986 */ /* 0x0011e8000c101d28 */
[----:B-1----:R0:W-:Y:S02]  /*9fd0*/  @!P2 STG.E.128 desc[UR40][R50.64+0xc0], R44 ;  /* 0x0000c02c3200a986 */ /* 0x0021e4000c101d28 */
.L_x_717:
[----:B------:R-:W-:Y:S05]  /*9fe0*/  BSYNC B0 ;  /* 0x0000000000007941 */ /* 0x000fea0003800000 */
.L_x_716:
[----:B------:R-:W-:Y:S01]  /*9ff0*/  ISETP.GE.AND P2, PT, R205, R4, PT ;  /* 0x00000004cd00720c */ /* 0x000fe20003f46270 */
[----:B------:R-:W-:-:S12]  /*a000*/  BSSY B0, `(.L_x_718) ;  /* 0x0000017000007945 */ /* 0x000fd80003800000 */
[----:B------:R-:W-:Y:S05]  /*a010*/  @P2 BRA `(.L_x_719) ;  /* 0x0000000000542947 */ /* 0x000fea0003800000 */
[----:B0-----:R-:W-:Y:S01]  /*a020*/  IADD3 R43, P2, R48, 0x40, RZ ;  /* 0x00000040302b7810 */ /* 0x001fe20007f5e0ff */
[----:B------:R-:W-:Y:S01]  /*a030*/  IMAD.MOV.U32 R4, RZ, RZ, R104 ;  /* 0x000000ffff047224 */ /* 0x000fe200078e0068 */
[----:B------:R-:W-:Y:S02]  /*a040*/  ISETP.GE.AND P4, PT, R18, UR47, PT ;  /* 0x0000002f12007c0c */ /* 0x000fe4000bf86270 */
[----:B------:R-:W-:Y:S01]  /*a050*/  IADD3.X R48, RZ, R49, RZ, P2, !PT ;  /* 0x00000031ff307210 */ /* 0x000fe200017fe4ff */
[----:B------:R-:W-:-:S04]  /*a060*/  IMAD.WIDE.U32 R40, R43, UR44, R4 ;  /* 0x0000002c2b287c25 */ /* 0x000fc8000f8e0004 */
[----:B------:R-:W-:-:S04]  /*a070*/  IMAD R48, R48, UR44, RZ ;  /* 0x0000002c30307c24 */ /* 0x000fc8000f8e02ff */
[----:B------:R-:W-:Y:S01]  /*a080*/  IMAD R43, R43, UR45, R48 ;  /* 0x0000002d2b2b7c24 */ /* 0x000fe2000f8e0230 */
[----:B------:R-:W-:-:S03]  /*a090*/  LEA R48, P2, R40, UR42, 0x1 ;  /* 0x0000002a28307c11 */ /* 0x000fc6000f8408ff */
[----:B------:R-:W-:-:S05]  /*a0a0*/  IMAD.IADD R41, R41, 0x1, R43 ;  /* 0x0000000129297824 */ /* 0x000fca00078e022b */
[----:B------:R-:W-:Y:S02]  /*a0b0*/  LEA.HI.X R49, R40, UR43, R41, 0x1, P2 ;  /* 0x0000002b28317c11 */ /* 0x000fe400090f0c29 */
[----:B------:R-:W-:Y:S01]  /*a0c0*/  ISETP.GE.AND P2, PT, R100, UR47, PT ;  /* 0x0000002f64007c0c */ /* 0x000fe2000bf46270 */
[----:B------:R-:W0:-:S12]  /*a0d0*/  @!P4 LDS.128 R40, [R0+0x2000] ;  /* 0x002000000028c984 */ /* 0x000e180000000c00 */
[----:B------:R-:W1:Y:S04]  /*a0e0*/  @!P2 LDS.128 R44, [R0+0x6000] ;  /* 0x00600000002ca984 */ /* 0x000e680000000c00 */
        /* <DEDUP_REMOVED lines=8> */
.L_x_719:
[----:B------:R-:W-:Y:S05]  /*a170*/  BSYNC B0 ;  /* 0x0000000000007941 */ /* 0x000fea0003800000 */
.L_x_718:
[----:B------:R-:W3:Y:S01]  /*a180*/  LDL R0, [R1+0x8] ;  /* 0x0000080001007983 */ /* 0x000ee20000100800 */
[----:B------:R-:W-:Y:S01]  /*a190*/  @!P3 IADD3 R3, R3, 0x348c0, RZ ;  /* 0x000348c00303b810 */ /* 0x000fe20007ffe0ff */
[----:B------:R-:W-:Y:S01]  /*a1a0*/  VIADD R16, R16, 0x1 ;  /* 0x0000000110107836 */ /* 0x000fe20000000000 */
[----:B------:R-:W-:Y:S01]  /*a1b0*/  PLOP3.LUT P2, PT, PT, PT, PT, 0x8, 0x0 ;  /* 0x000000000000781c */ /* 0x000fe20003f4e170 */
[----:B------:R-:W-:Y:S01]  /*a1c0*/  @!PT LDS RZ, [RZ] ;  /* 0x00000000fffff984 */ /* 0x000fe20000000800 */
[----:B------:R-:W-:Y:S01]  /*a1d0*/  @!PT LDS RZ, [RZ] ;  /* 0x00000000fffff984 */ /* 0x000fe20000000800 */
[----:B------:R-:W-:Y:S01]  /*a1e0*/  @!PT LDS RZ, [RZ] ;  /* 0x00000000fffff984 */ /* 0x000fe20000000800 */
[----:B------:R-:W-:Y:S01]  /*a1f0*/  @!PT LDS RZ, [RZ] ;  /* 0x00000000fffff984 */ /* 0x000fe20000000800 */
[----:B------:R1:W-:Y:S06]  /*a200*/  MEMBAR.ALL.CTA ;  /* 0x0000000000007992 */ /* 0x0003ec0000008000 */
[----:B-1----:R-:W1:Y:S01]  /*a210*/  FENCE.VIEW.ASYNC.S ;  /* 0x00000000000073c6 */ /* 0x002e620000000000 */
[----:B------:R-:W-:Y:S01]  /*a220*/  @!P3 PRMT R3, RZ, 0x654, R3 ;  /* 0x00000654ff03b816 */ /* 0x000fe20000000003 */
[----:B-1----:R1:W-:Y:S06]  /*a230*/  BAR.SYNC.DEFER_BLOCKING R151, 0x80 ;  /* 0x000200970000751d */ /* 0x0023ec0000010000 */
[----:B------:R4:W-:Y:S01]  /*a240*/  @!P3 SYNCS.ARRIVE.TRANS64.RED.A1T0 RZ, [R3+URZ], RZ ;  /* 0x000000ff03ffb9a7 */ /* 0x0009e2000810043f */
[----:B------:R-:W-:-:S04]  /*a250*/  ISETP.NE.AND P3, PT, R16, 0x2, PT ;  /* 0x000000021000780c */ /* 0x000fc80003f65270 */
[----:B------:R-:W-:Y:S02]  /*a260*/  SEL R16, R16, RZ, P3 ;  /* 0x000000ff10107207 */ /* 0x000fe40001800000 */
[----:B----4-:R-:W-:-:S04]  /*a270*/  SEL R3, RZ, 0x1, P3 ;  /* 0x00000001ff037807 */ /* 0x010fc80001800000 */
[----:B------:R-:W-:Y:S02]  /*a280*/  LOP3.LUT R184, R184, R3, RZ, 0x3c, !PT ;  /* 0x00000003b8b87212 */ /* 0x000fe400078e3cff */
[----:B---3--:R-:W-:-:S13]  /*a290*/  LOP3.LUT P4, RZ, R0, 0x2, RZ, 0xc0, !PT ;  /* 0x0000000200ff7812 */ /* 0x008fda000788c0ff */
[----:B-1----:R-:W-:Y:S05]  /*a2a0*/  @P4 BRA `(.L_x_720) ;  /* 0xffffff84003c4947 */ /* 0x002fea000383ffff */
.L_x_616:
[----:B------:R-:W-:Y:S01]  /*a2b0*/  BSSY B0, `(.L_x_721) ;  /* 0x000002a000007945 */ /* 0x000fe20003800000 */
[----:B------:R-:W-:Y:S02]  /*a2c0*/  ISETP.GE.AND P1, PT, R150, 0x1, PT ;  /* 0x000000019600780c */ /* 0x000fe40003f26270 */
[----:B------:R-:W-:Y:S02]  /*a2d0*/  CS2R R88, SRZ ;  /* 0x0000000000587805 */ /* 0x000fe4000001ff00 */
[----:B------:R-:W-:Y:S02]  /*a2e0*/  PLOP3.LUT P0, PT, PT, PT, PT, 0x80, 0x0 ;  /* 0x000000000000781c */ /* 0x000fe40003f0f070 */
        /* <DEDUP_REMOVED lines=20> */
[----:B0-----:R-:W-:-:S02]  /*a430*/  CS2R R50, SRZ ;  /* 0x0000000000327805 */ /* 0x001fc4000001ff00 */
[----:B--2---:R-:W-:Y:S02]  /*a440*/  CS2R R48, SRZ ;  /* 0x0000000000307805 */ /* 0x004fe4000001ff00 */
[----:B------:R-:W-:Y:S02]  /*a450*/  CS2R R46, SRZ ;  /* 0x00000000002e7805 */ /* 0x000fe4000001ff00 */
[----:B------:R-:W-:Y:S02]  /*a460*/  CS2R R44, SRZ ;  /* 0x00000000002c7805 */ /* 0x000fe4000001ff00 */
[----:B------:R-:W-:Y:S02]  /*a470*/  CS2R R42, SRZ ;  /* 0x00000000002a7805 */ /* 0x000fe4000001ff00 */
[----:B------:R-:W-:Y:S02]  /*a480*/  CS2R R40, SRZ ;  /* 0x0000000000287805 */ /* 0x000fe4000001ff00 */
[----:B------:R-:W-:Y:S01]  /*a490*/  CS2R R36, SRZ ;  /* 0x0000000000247805 */ /* 0x000fe2000001ff00 */
[----:B------:R-:W-:Y:S01]  /*a4a0*/  IMAD.MOV.U32 R91, RZ, RZ, RZ ;  /* 0x000000ffff5b7224 */ /* 0x000fe200078e00ff */
[----:B------:R-:W-:Y:S01]  /*a4b0*/  MOV R0, RZ ;  /* 0x000000ff00007202 */ /* 0x000fe20000000f00 */
[----:B------:R-:W-:Y:S01]  /*a4c0*/  IMAD.MOV.U32 R26, RZ, RZ, RZ ;  /* 0x000000ffff1a7224 */ /* 0x000fe200078e00ff */
[----:B------:R-:W-:Y:S01]  /*a4d0*/  MOV R3, RZ ;  /* 0x000000ff00037202 */ /* 0x000fe20000000f00 */
[----:B------:R-:W-:Y:S01]  /*a4e0*/  IMAD.MOV.U32 R93, RZ, RZ, RZ ;  /* 0x000000ffff5d7224 */ /* 0x000fe200078e00ff */
[----:B------:R-:W-:Y:S01]  /*a4f0*/  MOV R95, RZ ;  /* 0x000000ff005f7202 */ /* 0x000fe20000000f00 */
[----:B------:R-:W-:-:S02]  /*a500*/  IMAD.MOV.U32 R10, RZ, RZ, RZ ;  /* 0x000000ffff0a7224 */ /* 0x000fc400078e00ff */
[----:B------:R-:W-:Y:S01]  /*a510*/  IMAD.MOV.U32 R28, RZ, RZ, RZ ;  /* 0x000000ffff1c7224 */ /* 0x000fe200078e00ff */
[----:B------:R-:W-:Y:S06]  /*a520*/  @P2 BRA `(.L_x_722) ;  /* 0x0000000000082947 */ /* 0x000fec0003800000 */
[----:B------:R-:W0:Y:S02]  /*a530*/  FENCE.VIEW.ASYNC.G ;  /* 0x00000000000073c6 */ /* 0x000e240000000100 */
[----:B0-----:R-:W-:Y:S06]  /*a540*/  BAR.ARV 0xc, 0x180 ;  /* 0x0306000000007b1d */ /* 0x001fec0000002000 */
.L_x_722:
[----:B------:R-:W-:Y:S05]  /*a550*/  BSYNC B0 ;  /* 0x0000000000007941 */ /* 0x000fea0003800000 */
.L_x_721:
[----:B------:R-:W-:Y:S02]  /*a560*/  IMAD.MOV.U32 R11, RZ, RZ, RZ ;  /* 0x000000ffff0b7224 */ /* 0x000fe400078e00ff */
[----:B------:R-:W-:Y:S01]  /*a570*/  IMAD.MOV.U32 R24, RZ, RZ, RZ ;  /* 0x000000ffff187224 */ /* 0x000fe200078e00ff */
[----:B------:R-:W-:Y:S06]  /*a580*/  @!P1 BRA `(.L_x_723) ;  /* 0x000000b800809947 */ /* 0x000fec0003800000 */
[----:B------:R-:W0:Y:S02]  /*a590*/  SHFL.IDX PT, R0, R231, RZ, 0x1f ;  /* 0x00001fffe7007589 */ /* 0x000e2400000e0000 */
[----:B0-----:R-:W-:-:S04]  /*a5a0*/  LEA.HI R3, R0, R0, RZ, 0x1 ;  /* 0x0000000000037211 */ /* 0x001fc800078f08ff */
[----:B------:R-:W-:-:S04]  /*a5b0*/  LOP3.LUT R3, R3, 0x1e, RZ, 0xc0, !PT ;  /* 0x0000001e03037812 */ /* 0x000fc800078ec0ff */
[----:B------:R-:W-:Y:S01]  /*a5c0*/  IADD3 R3, R0, -R3, RZ ;  /* 0x8000000300037210 */ /* 0x000fe20007ffe0ff */
[----:B------:R-:W-:-:S03]  /*a5d0*/  IMAD.U32 R0, RZ, RZ, UR60 ;  /* 0x0000003cff007e24 */ /* 0x000fc6000f8e00ff */
[----:B------:R-:W-:Y:S02]  /*a5e0*/  LEA R3, R3, UR60, 0xd ;  /* 0x0000003c03037c11 */ /* 0x000fe4000f8e68ff */
[----:B------:R-:W-:Y:S02]  /*a5f0*/  LOP3.LUT P0, RZ, R0, 0x3ff, RZ, 0xc0, !PT ;  /* 0x000003ff00ff7812 */ /* 0x000fe4000780c0ff */
[----:B------:R-:W-:Y:S02]  /*a600*/  SHF.R.U32.HI R3, RZ, 0x4, R3 ;  /* 0x00000004ff037819 */ /* 0x000fe40000011603 */
[----:B------:R-:W-:Y:S02]  /*a610*/  P2R R24, PR, RZ, 0x1 ;  /* 0x00000001ff187803 */ /* 0x000fe40000000000 */
[----:B------:R-:W-:-:S07]  /*a620*/  LOP3.LUT R36, R3, 0x3fff, RZ, 0xc0, !PT ;  /* 0x00003fff03247812 */ /* 0x000fce00078ec0ff */
[----:B------:R-:W-:Y:S05]  /*a630*/  @!P0 BRA `(.L_x_724) ;  /* 0x0000000000408947 */ /* 0x000fea0003800000 */
[----:B------:R-:W-:Y:S01]  /*a640*/  MOV R0, 0x0 ;  /* 0x0000000000007802 */ /* 0x000fe20000000f00 */
[----:B------:R-:W-:Y:S01]  /*a650*/  ULDC.64 UR4, c[0x4][0x118] ;  /* 0x0100460000047ab9 */ /* 0x000fe20000000a00 */
[----:B------:R-:W-:Y:S01]  /*a660*/  ULDC.64 UR6, c[0x4][0x120] ;  /* 0x0100480000067ab9 */ /* 0x000fe20000000a00 */
[----:B------:R-:W-:Y:S01]  /*a670*/  IMAD.U32 R4, RZ, RZ, UR4 ;  /* 0x00000004ff047e24 */ /* 0x000fe2000f8e00ff */
[----:B------:R0:W1:Y:S01]  /*a680*/  LDC.64 R14, c[0x4][R0] ;  /* 0x01000000000e7b82 */ /* 0x0000620000000a00 */
[----:B------:R-:W-:Y:S01]  /*a690*/  MOV R5, UR5 ;  /* 0x0000000500057c02 */ /* 0x000fe20008000f00 */
        /* <DEDUP_REMOVED lines=10> */
.L_x_724:
[----:B------:R-:W-:Y:S02]  /*a740*/  ULDC UR4, c[0x0][0x3f4] ;  /* 0x0000fd0000047ab9 */ /* 0x000fe40000000800 */
[----:B------:R-:W-:-:S13]  /*a750*/  ISETP.LT.AND P0, PT, RZ, UR4, PT ;  /* 0x00000004ff007c0c */ /* 0x000fda000bf01270 */
[----:B------:R-:W-:Y:S05]  /*a760*/  @P0 BRA `(.L_x_725) ;  /* 0x00000000003c0947 */ /* 0x000fea0003800000 */
[----:B------:R-:W-:-:S04]  /*a770*/  LEA.HI R0, R204, R204, RZ, 0x1 ;  /* 0x000000cccc007211 */ /* 0x000fc800078f08ff */
[----:B------:R-:W-:-:S05]  /*a780*/  LOP3.LUT R3, R0, 0xfffffffe, RZ, 0xc0, !PT ;  /* 0xfffffffe00037812 */ /* 0x000fca00078ec0ff */
[----:B------:R-:W-:-:S05]  /*a790*/  IMAD.IADD R3, R204, 0x1, -R3 ;  /* 0x00000001cc037824 */ /* 0x000fca00078e0a03 */
[----:B------:R-:W-:-:S04]  /*a7a0*/  SHF.L.U32 R3, R3, 0x1f, RZ ;  /* 0x0000001f03037819 */ /* 0x000fc800000006ff */
[----:B------:R0:W1:Y:S03]  /*a7b0*/  SYNCS.PHASECHK.TRANS64.TRYWAIT P0, [R2+URZ+0x34800], R3 ;  /* 0x03480003020075a7 */ /* 0x000066000800017f */
[----:B-1----:R-:W-:Y:S05]  /*a7c0*/  @!P0 NANOSLEEP.SYNCS 0x989680 ;  /* 0x009896800000895d */ /* 0x002fea0003900000 */
[----:B------:R-:W1:Y:S01]  /*a7d0*/  @!P0 SYNCS.PHASECHK.TRANS64 P0, [R2+URZ+0x34800], R3 ;  /* 0x03480003020085a7 */ /* 0x000e62000800007f */
[----:B------:R-:W-:Y:S04]  /*a7e0*/  BSSY B0, `(.L_x_726) ;  /* 0x0000006000007945 */ /* 0x000fe80003800000 */
[----:B-1----:R-:W-:Y:S05]  /*a7f0*/  @P0 BRA `(.L_x_727) ;  /* 0x0000000000100947 */ /* 0x002fea0003800000 */
.L_x_728:
[----:B-1----:R1:W2:Y:S02]  /*a800*/  SYNCS.PHASECHK.TRANS64.TRYWAIT P0, [R2+URZ+0x34800], R3 ;  /* 0x03480003020075a7 */ /* 0x0022a4000800017f */
[----:B--2---:R-:W-:Y:S05]  /*a810*/  @!P0 NANOSLEEP.SYNCS 0x989680 ;  /* 0x009896800000895d */ /* 0x004fea0003900000 */
[----:B------:R-:W2:Y:S02]  /*a820*/  @!P0 SYNCS.PHASECHK.TRANS64 P0, [R2+URZ+0x34800], R3 ;  /* 0x03480003020085a7 */ /* 0x000ea4000800007f */
[----:B--2---:R-:W-:Y:S05]  /*a830*/  @!P0 BRA `(.L_x_728) ;  /* 0xfffffffc00f08947 */ /* 0x004fea000383ffff */
.L_x_727:
[----:B------:R-:W-:Y:S05]  /*a840*/  BSYNC B0 ;  /* 0x0000000000007941 */ /* 0x000fea0003800000 */
.L_x_726:
[----:B------:R-:W-:Y:S05]  /*a850*/  BRA `(.L_x_729) ;  /* 0x0000005800487947 */ /* 0x000fea0003800000 */
.L_x_725:
[----:B-----5:R-:W-:Y:S01]  /*a860*/  SHF.R.S32.HI R0, RZ, 0x1f, R144 ;  /* 0x0000001fff007819 */ /* 0x020fe20000011490 */
[----:B------:R-:W-:Y:S01]  /*a870*/  ULDC.64 UR4, c[0x0][0x3f8] ;  /* 0x0000fe0000047ab9 */ /* 0x000fe20000000a00 */
[----:B------:R-:W-:Y:S01]  /*a880*/  ULDC.64 UR6, c[0x0][0x408] ;  /* 0x0001020000067ab9 */ /* 0x000fe20000000a00 */
[----:B------:R-:W-:Y:S01]  /*a890*/  ISETP.NE.AND P2, PT, R24, RZ, PT ;  /* 0x000000ff1800720c */ /* 0x000fe20003f45270 */
[----:B------:R-:W-:-:S04]  /*a8a0*/  IMAD.WIDE.U32 R4, R144, UR4, RZ ;  /* 0x0000000490047c25 */ /* 0x000fc8000f8e00ff */
[C---:B------:R-:W-:Y:S02]  /*a8b0*/  IMAD R3, R0.reuse, UR4, RZ ;  /* 0x0000000400037c24 */ /* 0x040fe4000f8e02ff */
[----:B------:R-:W-:Y:S02]  /*a8c0*/  IMAD R9, R0, UR6, RZ ;  /* 0x0000000600097c24 */ /* 0x000fe4000f8e02ff */
[C---:B------:R-:W-:Y:S01]  /*a8d0*/  IMAD R3, R144.reuse, UR5, R3 ;  /* 0x0000000590037c24 */ /* 0x040fe2000f8e0203 */
[----:B------:R-:W-:Y:S01]  /*a8e0*/  ULDC.64 UR4, c[0x0][0x3e8] ;  /* 0x0000fa0000047ab9 */ /* 0x000fe20000000a00 */
[----:B------:R-:W-:Y:S01]  /*a8f0*/  IMAD.WIDE.U32 R6, R144, UR6, RZ ;  /* 0x0000000690067c25 */ /* 0x000fe2000f8e00ff */
[----:B------:R-:W-:Y:S02]  /*a900*/  LEA R24, P0, R4, UR4, 0x1 ;  /* 0x0000000404187c11 */ /* 0x000fe4000f8008ff */
[----:B------:R-:W-:Y:S01]  /*a910*/  IADD3 R25, R3, R5, RZ ;  /* 0x0000000503197210 */ /* 0x000fe20007ffe0ff */
[----:B------:R-:W-:Y:S01]  /*a920*/  IMAD R9, R144, UR7, R9 ;  /* 0x0000000790097c24 */ /* 0x000fe2000f8e0209 */
[----:B------:R-:W-:-:S02]  /*a930*/  ULDC.64 UR6, c[0x0][0x400] ;  /* 0x0001000000067ab9 */ /* 0x000fc40000000a00 */
[----:B------:R-:W-:Y:S01]  /*a940*/  LEA R26, P1, R6, UR6, 0x1 ;  /* 0x00000006061a7c11 */ /* 0x000fe2000f8208ff */
[----:B------:R-:W-:Y:S01]  /*a950*/  IMAD.IADD R27, R9, 0x1, R7 ;  /* 0x00000001091b7824 */ /* 0x000fe200078e0207 */
[----:B------:R-:W-:-:S04]  /*a960*/  LEA.HI.X R25, R4, UR5, R25, 0x1, P0 ;  /* 0x0000000504197c11 */ /* 0x000fc800080f0c19 */
[----:B------:R-:W-:Y:S01]  /*a970*/  LEA.HI.X R27, R6, UR7, R27, 0x1, P1 ;  /* 0x00000007061b7c11 */ /* 0x000fe200088f0c1b */
[----:B------:R-:W-:Y:S06]  /*a980*/  @!P2 BRA `(.L_x_730) ;  /* 0x000000000040a947 */ /* 0x000fec0003800000 */
        /* <DEDUP_REMOVED lines=15> */
[----:B-1----:R-:W-:Y:S05]  /*aa80*/  CALL.ABS.NOINC R14 ;  /* 0x000000000e007343 */ /* 0x002fea0003c00000 */
.L_x_730:
[----:B------:R-:W-:Y:S01]  /*aa90*/  ULDC.U8 UR4, c[0x0][0x410] ;  /* 0x0001040000047ab9 */ /* 0x000fe20000000000 */
[----:B------:R-:W-:Y:S01]  /*aaa0*/  BSSY B0, `(.L_x_731) ;  /* 0x0000565000007945 */ /* 0x000fe20003800000 */
[----:B------:R-:W-:Y:S01]  /*aab0*/  ISETP.NE.AND P0, PT, RZ, UR4, PT ;  /* 0x00000004ff007c0c */ /* 0x000fe2000bf05270 */
[----:B------:R-:W-:-:S12]  /*aac0*/  IMAD R6, R125, 0x80, R17 ;  /* 0x000000807d067824 */ /* 0x000fd800078e0211 */
[----:B------:R-:W-:Y:S05]  /*aad0*/  @!P0 BRA `(.L_x_732) ;  /* 0x0000002800a08947 */ /* 0x000fea0003800000 */
[----:B------:R-:W-:-:S03]  /*aae0*/  UMOV UR4, 0xffffffff ;  /* 0xffffffff00047882 */ /* 0x000fc60000000000 */
[----:B------:R-:W-:Y:S05]  /*aaf0*/  BRA.DIV UR4, `(.L_x_733) ;  /* 0x0000014e045c7947 */ /* 0x000fea000b800000 */
[----:B------:R0:W1:Y:S04]  /*ab00*/  SHFL.IDX PT, R0, R25, RZ, 0x1c1f ;  /* 0x001c1fff19007589 */ /* 0x00006800000e0000 */
[----:B------:R0:W2:Y:S04]  /*ab10*/  SHFL.IDX PT, R3, R24, RZ, 0x1c1f ;  /* 0x001c1fff18037589 */ /* 0x0000a800000e0000 */
[----:B------:R0:W3:Y:S04]  /*ab20*/  SHFL.IDX PT, R4, R27, RZ, 0x1c1f ;  /* 0x001c1fff1b047589 */ /* 0x0000e800000e0000 */
[----:B------:R0:W4:Y:S02]  /*ab30*/  SHFL.IDX PT, R5, R26, RZ, 0x1c1f ;  /* 0x001c1fff1a057589 */ /* 0x00012400000e0000 */
.L_x_991:
[----:B------:R-:W-:Y:S01]  /*ab40*/  ULDC UR4, c[0x0][0x448] ;  /* 0x0001120000047ab9 */ /* 0x000fe20000000800 */
[----:B------:R-:W-:Y:S01]  /*ab50*/  LOP3.LUT R8, R191, 0x18, R18, 0xf8, !PT ;  /* 0x00000018bf087812 */ /* 0x000fe200078ef812 */
[----:B------:R-:W-:Y:S01]  /*ab60*/  IMAD R52, R149, UR4, RZ ;  /* 0x0000000495347c24 */ /* 0x000fe2000f8e02ff */
[----:B------:R-:W-:Y:S01]  /*ab70*/  BSSY B1, `(.L_x_734) ;  /* 0x000004f000017945 */ /* 0x000fe20003800000 */
[----:B------:R-:W-:Y:S02]  /*ab80*/  LOP3.LUT P0, RZ, R213, 0x4, RZ, 0xc0, !PT ;  /* 0x00000004d5ff7812 */ /* 0x000fe4000780c0ff */
[----:B------:R-:W-:Y:S02]  /*ab90*/  CS2R R20, SRZ ;  /* 0x0000000000147805 */ /* 0x000fe4000001ff00 */
[----:B------:R-:W-:Y:S02]  /*aba0*/  LOP3.LUT R9, R8, R193, RZ, 0x3c, !PT ;  /* 0x000000c108097212 */ /* 0x000fe400078e3cff */
[----:B------:R-:W-:-:S02]  /*abb0*/  CS2R R10, SRZ ;  /* 0x00000000000a7805 */ /* 0x000fc4000001ff00 */
[----:B------:R-:W-:Y:S01]  /*abc0*/  ISETP.GE.AND P1, PT, R6, R52, PT ;  /* 0x000000340600720c */ /* 0x000fe20003f26270 */
[----:B------:R-:W-:Y:S01]  /*abd0*/  IMAD R52, R125, -0x80, R52 ;  /* 0xffffff807d347824 */ /* 0x000fe200078e0234 */
[----:B------:R-:W-:Y:S02]  /*abe0*/  LEA R9, R192, R9, 0x9 ;  /* 0x00000009c0097211 */ /* 0x000fe400078e48ff */
[----:B------:R-:W-:Y:S02]  /*abf0*/  CS2R R6, SRZ ;  /* 0x0000000000067805 */ /* 0x000fe4000001ff00 */
[----:B------:R-:W-:Y:S02]  /*ac00*/  CS2R R14, SRZ ;  /* 0x00000000000e7805 */ /* 0x000fe4000001ff00 */
[----:B0-----:R-:W-:Y:S02]  /*ac10*/  CS2R R24, SRZ ;  /* 0x0000000000187805 */ /* 0x001fe4000001ff00 */
[----:B------:R-:W-:Y:S01]  /*ac20*/  CS2R R12, SRZ ;  /* 0x00000000000c7805 */ /* 0x000fe2000001ff00 */
[----:B------:R-:W-:Y:S01]  /*ac30*/  IMAD R9, R9, 0x2, R2 ;  /* 0x0000000209097824 */ /* 0x000fe200078e0202 */
[----:B------:R-:W-:-:S02]  /*ac40*/  CS2R R28, SRZ ;  /* 0x00000000001c7805 */ /* 0x000fc4000001ff00 */
[----:B------:R-:W-:Y:S02]  /*ac50*/  CS2R R30, SRZ ;  /* 0x00000000001e7805 */ /* 0x000fe4000001ff00 */
[----:B------:R-:W-:Y:S02]  /*ac60*/  CS2R R32, SRZ ;  /* 0x0000000000207805 */ /* 0x000fe4000001ff00 */
[----:B------:R-:W-:Y:S02]  /*ac70*/  CS2R R34, SRZ ;  /* 0x0000000000227805 */ /* 0x000fe4000001ff00 */
[----:B------:R-:W-:Y:S01]  /*ac80*/  CS2R R38, SRZ ;  /* 0x0000000000267805 */ /* 0x000fe2000001ff00 */
[C---:B------:R-:W-:Y:S01]  /*ac90*/  VIADD R37, R9.reuse, 0x10400 ;  /* 0x0001040009257836 */ /* 0x040fe20000000000 */
[----:B------:R-:W-:Y:S02]  /*aca0*/  IADD3 R8, R9, 0x10440, RZ ;  /* 0x0001044009087810 */ /* 0x000fe40007ffe0ff */
[----:B------:R-:W-:Y:S01]  /*acb0*/  CS2R R26, SRZ ;  /* 0x00000000001a7805 */ /* 0x000fe2000001ff00 */
[----:B------:R-:W-:Y:S06]  /*acc0*/  @P1 BRA `(.L_x_735) ;  /* 0x0000000000e41947 */ /* 0x000fec0003800000 */
[----:B------:R-:W-:Y:S01]  /*acd0*/  ULDC UR4, c[0x0][0x3f4] ;  /* 0x0000fd0000047ab9 */ /* 0x000fe20000000800 */
[----:B------:R-:W-:Y:S02]  /*ace0*/  CS2R R28, SRZ ;  /* 0x00000000001c7805 */ /* 0x000fe4000001ff00 */
[----:B------:R-:W-:Y:S02]  /*acf0*/  ISETP.GE.AND P2, PT, R22, UR4, PT ;  /* 0x0000000416007c0c */ /* 0x000fe4000bf46270 */
[----:B------:R-:W-:Y:S02]  /*ad00*/  CS2R R6, SRZ ;  /* 0x0000000000067805 */ /* 0x000fe4000001ff00 */
[----:B------:R-:W-:Y:S02]  /*ad10*/  ISETP.GE.AND P3, PT, R187, UR4, PT ;  /* 0x00000004bb007c0c */ /* 0x000fe4000bf66270 */
[----:B------:R-:W-:Y:S02]  /*ad20*/  CS2R R30, SRZ ;  /* 0x00000000001e7805 */ /* 0x000fe4000001ff00 */
[----:B------:R-:W-:-:S05]  /*ad30*/  ISETP.GE.AND P4, PT, R186, UR4, PT ;  /* 0x00000004ba007c0c */ /* 0x000fca000bf86270 */
[----:B----4-:R-:W-:Y:S01]  /*ad40*/  @!P2 MOV R12, R5 ;  /* 0x00000005000ca202 */ /* 0x010fe20000000f00 */
[----:B--2---:R-:W-:-:S03]  /*ad50*/  @!P2 IMAD.MOV.U32 R10, RZ, RZ, R3 ;  /* 0x000000ffff0aa224 */ /* 0x004fc600078e0003 */
[----:B------:R-:W-:Y:S01]  /*ad60*/  @!P3 IADD3 R14, P1, R3, R216, RZ ;  /* 0x000000d8030eb210 */ /* 0x000fe20007f3e0ff */
[----:B-1----:R-:W-:Y:S02]  /*ad70*/  @!P2 IMAD.MOV.U32 R11, RZ, RZ, R0 ;  /* 0x000000ffff0ba224 */ /* 0x002fe400078e0000 */
[----:B---3--:R-:W-:Y:S02]  /*ad80*/  @!P2 IMAD.MOV.U32 R13, RZ, RZ, R4 ;  /* 0x000000ffff0da224 */ /* 0x008fe400078e0004 */
[----:B------:R-:W-:-:S04]  /*ad90*/  @!P2 IMAD.WIDE R10, R22, 0x2, R10 ;  /* 0x00000002160aa825 */ /* 0x000fc800078e020a */
[----:B------:R-:W-:Y:S01]  /*ada0*/  @!P2 IMAD.WIDE R12, R22, 0x2, R12 ;  /* 0x00000002160ca825 */ /* 0x000fe200078e020c */
[----:B------:R0:W5:Y:S03]  /*adb0*/  @!P2 LD.E.64 R28, desc[UR40][R10.64] ;  /* 0x000000280a1ca980 */ /* 0x000166000c101b00 */
[----:B------:R-:W-:Y:S01]  /*adc0*/  @!P3 IMAD.X R15, R0, 0x1, R215, P1 ;  /* 0x00000001000fb824 */ /* 0x000fe200008e06d7 */
[----:B------:R-:W5:Y:S01]  /*add0*/  @!P2 LD.E.64 R6, desc[UR40][R12.64] ;  /* 0x000000280c06a980 */ /* 0x000f62000c101b00 */
[----:B------:R-:W-:Y:S02]  /*ade0*/  @!P3 IADD3 R24, P1, R5, R216, RZ ;  /* 0x000000d80518b210 */ /* 0x000fe40007f3e0ff */
[----:B------:R-:W-:Y:S02]  /*adf0*/  ISETP.GE.AND P2, PT, R189, UR4, PT ;  /* 0x00000004bd007c0c */ /* 0x000fe4000bf46270 */
[----:B------:R-:W-:-:S02]  /*ae00*/  CS2R R20, SRZ ;  /* 0x0000000000147805 */ /* 0x000fc4000001ff00 */
[-C--:B------:R-:W-:Y:S02]  /*ae10*/  @!P4 IADD3 R26, P5, R3, R218.reuse, RZ ;  /* 0x000000da031ac210 */ /* 0x080fe40007fbe0ff */
[----:B------:R-:W-:Y:S02]  /*ae20*/  @!P4 IADD3 R40, P6, R5, R218, RZ ;  /* 0x000000da0528c210 */ /* 0x000fe40007fde0ff */
[----:B------:R-:W-:Y:S02]  /*ae30*/  CS2R R32, SRZ ;  /* 0x0000000000207805 */ /* 0x000fe4000001ff00 */
[----:B------:R-:W-:Y:S02]  /*ae40*/  @!P3 IADD3.X R25, R4, R215, RZ, P1, !PT ;  /* 0x000000d70419b210 */ /* 0x000fe40000ffe4ff */
[----:B0-----:R-:W-:Y:S01]  /*ae50*/  CS2R R10, SRZ ;  /* 0x00000000000a7805 */ /* 0x001fe2000001ff00 */
[--C-:B------:R-:W-:Y:S01]  /*ae60*/  @!P4 IMAD.X R27, R0, 0x1, R217.reuse, P5 ;  /* 0x00000001001bc824 */ /* 0x100fe200028e06d9 */
[----:B------:R0:W5:Y:S01]  /*ae70*/  @!P3 LD.E.64 R30, desc[UR40][R14.64] ;  /* 0x000000280e1eb980 */ /* 0x000162000c101b00 */
[----:B------:R-:W-:Y:S01]  /*ae80*/  @!P4 IMAD.X R41, R4, 0x1, R217, P6 ;  /* 0x000000010429c824 */ /* 0x000fe200030e06d9 */
[----:B------:R-:W-:-:S02]  /*ae90*/  ISETP.GE.AND P1, PT, R188, UR4, PT ;  /* 0x00000004bc007c0c */ /* 0x000fc4000bf26270 */
[----:B------:R-:W5:Y:S01]  /*aea0*/  @!P3 LD.E.64 R20, desc[UR40][R24.64] ;  /* 0x000000281814b980 */ /* 0x000f62000c101b00 */
[----:B------:R-:W-:Y:S02]  /*aeb0*/  ISETP.GE.AND P3, PT, R190, UR4, PT ;  /* 0x00000004be007c0c */ /* 0x000fe4000bf66270 */
[-C--:B------:R-:W-:Y:S01]  /*aec0*/  @!P2 IADD3 R44, P5, R5, R220.reuse, RZ ;  /* 0x000000dc052ca210 */ /* 0x080fe20007fbe0ff */
[----:B------:R-:W5:Y:S04]  /*aed0*/  @!P4 LD.E.64 R32, desc[UR40][R26.64] ;  /* 0x000000281a20c980 */ /* 0x000f68000c101b00 */
[----:B------:R1:W5:Y:S01]  /*aee0*/  @!P4 LD.E.64 R10, desc[UR40][R40.64] ;  /* 0x00000028280ac980 */ /* 0x000362000c101b00 */
[----:B------:R-:W-:Y:S02]  /*aef0*/  @!P2 IADD3 R42, P4, R3, R220, RZ ;  /* 0x000000dc032aa210 */ /* 0x000fe40007f9e0ff */
[----:B------:R-:W-:-:S02]  /*af00*/  CS2R R34, SRZ ;  /* 0x0000000000227805 */ /* 0x000fc4000001ff00 */
[----:B0-----:R-:W-:Y:S01]  /*af10*/  CS2R R14, SRZ ;  /* 0x00000000000e7805 */ /* 0x001fe2000001ff00 */
[----:B------:R-:W-:Y:S01]  /*af20*/  @!P2 IMAD.X R45, R4, 0x1, R219, P5 ;  /* 0x00000001042da824 */ /* 0x000fe200028e06db */
[----:B------:R-:W-:Y:S02]  /*af30*/  @!P2 IADD3.X R43, R0, R219, RZ, P4, !PT ;  /* 0x000000db002ba210 */ /* 0x000fe400027fe4ff */
[C---:B------:R-:W-:Y:S02]  /*af40*/  @!P1 IADD3 R46, P6, R3.reuse, R222, RZ ;  /* 0x000000de032e9210 */ /* 0x040fe40007fde0ff */
[----:B------:R0:W5:Y:S01]  /*af50*/  @!P2 LD.E.64 R14, desc[UR40][R44.64] ;  /* 0x000000282c0ea980 */ /* 0x000162000c101b00 */
[-C--:B------:R-:W-:Y:S02]  /*af60*/  @!P3 IADD3 R48, P4, R3, R224.reuse, RZ ;  /* 0x000000e00330b210 */ /* 0x080fe40007f9e0ff */
[C---:B------:R-:W-:Y:S01]  /*af70*/  @!P3 IADD3 R50, P5, R5.reuse, R224, RZ ;  /* 0x000000e00532b210 */ /* 0x040fe20007fbe0ff */
[----:B------:R0:W5:Y:S01]  /*af80*/  @!P2 LD.E.64 R34, desc[UR40][R42.64] ;  /* 0x000000282a22a980 */ /* 0x000162000c101b00 */
[----:B-1----:R-:W-:-:S02]  /*af90*/  @!P1 IADD3 R40, P2, R5, R222, RZ ;  /* 0x000000de05289210 */ /* 0x002fc40007f5e0ff */
[----:B------:R-:W-:Y:S02]  /*afa0*/  CS2R R38, SRZ ;  /* 0x0000000000267805 */ /* 0x000fe4000001ff00 */
[----:B------:R-:W-:Y:S02]  /*afb0*/  CS2R R24, SRZ ;  /* 0x0000000000187805 */ /* 0x000fe4000001ff00 */
[----:B------:R-:W-:Y:S02]  /*afc0*/  CS2R R26, SRZ ;  /* 0x00000000001a7805 */ /* 0x000fe4000001ff00 */
[----:B------:R-:W-:Y:S01]  /*afd0*/  CS2R R12, SRZ ;  /* 0x00000000000c7805 */ /* 0x000fe2000001ff00 */
[----:B------:R-:W-:Y:S01]  /*afe0*/  @!P1 IMAD.X R47, R0, 0x1, R221, P6 ;  /* 0x00000001002f9824 */ /* 0x000fe200030e06dd */
[----:B------:R-:W-:Y:S01]  /*aff0*/  @!P1 IADD3.X R41, R4, R221, RZ, P2, !PT ;  /* 0x000000dd04299210 */ /* 0x000fe200017fe4ff */
[--C-:B------:R-:W-:Y:S02]  /*b000*/  @!P3 IMAD.X R49, R0, 0x1, R223.reuse, P4 ;  /* 0x000000010031b824 */ /* 0x100fe400020e06df */
[----:B------:R-:W-:Y:S01]  /*b010*/  @!P3 IMAD.X R51, R4, 0x1, R223, P5 ;  /* 0x000000010433b824 */ /* 0x000fe200028e06df */
[----:B------:R0:W5:Y:S04]  /*b020*/  @!P1 LD.E.64 R38, desc[UR40][R46.64] ;  /* 0x000000282e269980 */ /* 0x000168000c101b00 */
[----:B------:R0:W5:Y:S04]  /*b030*/  @!P1 LD.E.64 R24, desc[UR40][R40.64] ;  /* 0x0000002828189980 */ /* 0x000168000c101b00 */
[----:B------:R0:W5:Y:S04]  /*b040*/  @!P3 LD.E.64 R26, desc[UR40][R48.64] ;  /* 0x00000028301ab980 */ /* 0x000168000c101b00 */
[----:B------:R0:W5:Y:S02]  /*b050*/  @!P3 LD.E.64 R12, desc[UR40][R50.64] ;  /* 0x00000028320cb980 */ /* 0x000164000c101b00 */
.L_x_735:
[----:B------:R-:W-:Y:S05]  /*b060*/  BSYNC B1 ;  /* 0x0000000000017941 */ /* 0x000fea0003800000 */
.L_x_734:
[----:B-1---5:R-:W-:Y:S01]  /*b070*/  IMAD.MOV.U32 R0, RZ, RZ, R28 ;  /* 0x000000ffff007224 */ /* 0x022fe200078e001c */
[----:B------:R-:W-:Y:S01]  /*b080*/  SHF.R.U64 R53, R34, 0x10, R35 ;  /* 0x0000001022357819 */ /* 0x000fe20000001223 */
[----:B--2---:R-:W-:Y:S01]  /*b090*/  IMAD.MOV.U32 R3, RZ, RZ, R29 ;  /* 0x000000ffff037224 */ /* 0x004fe200078e001d */
[--C-:B------:R-:W-:Y:S01]  /*b0a0*/  SHF.R.U32.HI R54, RZ, 0x10, R35.reuse ;  /* 0x00000010ff367819 */ /* 0x100fe20000011623 */
[----:B0-----:R-:W-:Y:S01]  /*b0b0*/  IMAD.MOV.U32 R44, RZ, RZ, R35 ;  /* 0x000000ffff2c7224 */ /* 0x001fe200078e0023 */
[----:B------:R-:W-:Y:S01]  /*b0c0*/  @P0 IADD3 R8, R37, -0x40, RZ ;  /* 0xffffffc025080810 */ /* 0x000fe20007ffe0ff */
[----:B------:R-:W-:Y:S01]  /*b0d0*/  IMAD.MOV.U32 R45, RZ, RZ, R39 ;  /* 0x000000ffff2d7224 */ /* 0x000fe200078e0027 */
[----:B------:R-:W-:Y:S01]  /*b0e0*/  PRMT R35, R0, 0x5410, R3 ;  /* 0x0000541000237816 */ /* 0x000fe20000000003 */
[----:B---3--:R-:W-:Y:S01]  /*b0f0*/  IMAD.MOV.U32 R4, RZ, RZ, R7 ;  /* 0x000000ffff047224 */ /* 0x008fe200078e0007 */
[----:B------:R-:W-:Y:S01]  /*b100*/  LEA.HI R0, R204, R204, RZ, 0x1 ;  /* 0x000000cccc007211 */ /* 0x000fe200078f08ff */
[----:B------:R-:W-:Y:S01]  /*b110*/  IMAD.MOV.U32 R43, RZ, RZ, R34 ;  /* 0x000000ffff2b7224 */ /* 0x000fe200078e0022 */
[----:B------:R-:W-:Y:S01]  /*b120*/  SHF.R.U64 R37, R28, 0x10, R29 ;  /* 0x000000101c257819 */ /* 0x000fe2000000121d */
[--C-:B------:R-:W-:Y:S01]  /*b130*/  IMAD.MOV.U32 R28, RZ, RZ, R31.reuse ;  /* 0x000000ffff1c7224 */ /* 0x100fe200078e001f */
[----:B------:R-:W-:Y:S01]  /*b140*/  LOP3.LUT R3, R0, 0xfffffffe, RZ, 0xc0, !PT ;  /* 0xfffffffe00037812 */ /* 0x000fe200078ec0ff */
[----:B------:R-:W-:Y:S01]  /*b150*/  IMAD.MOV.U32 R40, RZ, RZ, R12 ;  /* 0x000000ffff287224 */ /* 0x000fe200078e000c */
[----:B----4-:R-:W-:Y:S01]  /*b160*/  MOV R5, R30 ;  /* 0x0000001e00057202 */ /* 0x010fe20000000f00 */
[----:B------:R-:W-:Y:S01]  /*b170*/  BSSY B1, `(.L_x_736) ;  /* 0x0000041000017945 */ /* 0x000fe20003800000 */
[----:B------:R-:W-:Y:S01]  /*b180*/  SHF.R.U64 R48, R30, 0x10, R31 ;  /* 0x000000101e307819 */ /* 0x000fe2000000121f */
[----:B------:R-:W-:Y:S01]  /*b190*/  IMAD.IADD R3, R204, 0x1, -R3 ;  /* 0x00000001cc037824 */ /* 0x000fe200078e0a03 */
[----:B------:R-:W-:Y:S01]  /*b1a0*/  SHF.R.U32.HI R49, RZ, 0x10, R31 ;  /* 0x00000010ff317819 */ /* 0x000fe2000001161f */
[----:B------:R-:W-:Y:S01]  /*b1b0*/  IMAD.MOV.U32 R30, RZ, RZ, R32 ;  /* 0x000000ffff1e7224 */ /* 0x000fe200078e0020 */
[----:B------:R-:W-:-:S02]  /*b1c0*/  PRMT R31, R5, 0x5410, R28 ;  /* 0x00005410051f7816 */ /* 0x000fc4000000001c */
[----:B------:R-:W-:Y:S02]  /*b1d0*/  SHF.L.U32 R5, R3, 0x1f, RZ ;  /* 0x0000001f03057819 */ /* 0x000fe400000006ff */
[--C-:B------:R-:W-:Y:S02]  /*b1e0*/  SHF.R.U64 R55, R38, 0x10, R39.reuse ;  /* 0x0000001026377819 */ /* 0x100fe40000001227 */
[----:B------:R-:W0:Y:S01]  /*b1f0*/  SYNCS.PHASECHK.TRANS64.TRYWAIT P0, [R2+URZ+0x34800], R5 ;  /* 0x03480005020075a7 */ /* 0x000e22000800017f */
[----:B------:R-:W-:Y:S01]  /*b200*/  SHF.R.U32.HI R56, RZ, 0x10, R39 ;  /* 0x00000010ff387819 */ /* 0x000fe20000011627 */
[----:B------:R-:W-:Y:S01]  /*b210*/  IMAD.MOV.U32 R39, RZ, RZ, R26 ;  /* 0x000000ffff277224 */ /* 0x000fe200078e001a */
[--C-:B------:R-:W-:Y:S02]  /*b220*/  SHF.R.U64 R26, R26, 0x10, R27.reuse ;  /* 0x000000101a1a7819 */ /* 0x100fe4000000121b */
[----:B------:R-:W-:Y:S02]  /*b230*/  SHF.R.U32.HI R57, RZ, 0x10, R27 ;  /* 0x00000010ff397819 */ /* 0x000fe4000001161b */
[----:B------:R-:W-:-:S02]  /*b240*/  SHF.R.U64 R58, R6, 0x10, R7 ;  /* 0x00000010063a7819 */ /* 0x000fc40000001207 */
[----:B------:R-:W-:Y:S02]  /*b250*/  SHF.R.U32.HI R59, RZ, 0x10, R7 ;  /* 0x00000010ff3b7819 */ /* 0x000fe40000011607 */
[----:B------:R-:W-:Y:S01]  /*b260*/  SHF.R.U32.HI R47, RZ, 0x10, R29 ;  /* 0x00000010ff2f7819 */ /* 0x000fe2000001161d */
[----:B------:R-:W-:Y:S01]  /*b270*/  IMAD.MOV.U32 R29, RZ, RZ, R10 ;  /* 0x000000ffff1d7224 */ /* 0x000fe200078e000a */
[----:B------:R-:W-:Y:S02]  /*b280*/  MOV R7, R11 ;  /* 0x0000000b00077202 */ /* 0x000fe40000000f00 */
[--C-:B------:R-:W-:Y:S01]  /*b290*/  SHF.R.U64 R62, R10, 0x10, R11.reuse ;  /* 0x000000100a3e7819 */ /* 0x100fe2000000120b */
[----:B------:R-:W-:Y:S01]  /*b2a0*/  IMAD.MOV.U32 R10, RZ, RZ, R14 ;  /* 0x000000ffff0a7224 */ /* 0x000fe200078e000e */
[----:B------:R-:W-:Y:S01]  /*b2b0*/  SHF.R.U32.HI R63, RZ, 0x10, R11 ;  /* 0x00000010ff3f7819 */ /* 0x000fe2000001160b */
[--C-:B------:R-:W-:Y:S01]  /*b2c0*/  IMAD.MOV.U32 R11, RZ, RZ, R15.reuse ;  /* 0x000000ffff0b7224 */ /* 0x100fe200078e000f */
[----:B------:R-:W-:Y:S01]  /*b2d0*/  MOV R34, R38 ;  /* 0x0000002600227202 */ /* 0x000fe20000000f00 */
[----:B------:R-:W-:Y:S01]  /*b2e0*/  IMAD.MOV.U32 R38, RZ, RZ, R6 ;  /* 0x000000ffff267224 */ /* 0x000fe200078e0006 */
[----:B------:R-:W-:Y:S01]  /*b2f0*/  SHF.R.U64 R64, R14, 0x10, R15 ;  /* 0x000000100e407819 */ /* 0x000fe2000000120f */
[----:B------:R-:W-:Y:S01]  /*b300*/  IMAD.MOV.U32 R6, RZ, RZ, R21 ;  /* 0x000000ffff067224 */ /* 0x000fe200078e0015 */
[----:B------:R-:W-:Y:S01]  /*b310*/  SHF.R.U32.HI R65, RZ, 0x10, R15 ;  /* 0x00000010ff417819 */ /* 0x000fe2000001160f */
[----:B------:R-:W-:Y:S01]  /*b320*/  IMAD.MOV.U32 R15, RZ, RZ, R25 ;  /* 0x000000ffff0f7224 */ /* 0x000fe200078e0019 */
[----:B------:R-:W-:-:S02]  /*b330*/  MOV R42, R33 ;  /* 0x00000021002a7202 */ /* 0x000fc40000000f00 */
[--C-:B------:R-:W-:Y:S02]  /*b340*/  SHF.R.U64 R50, R32, 0x10, R33.reuse ;  /* 0x0000001020327819 */ /* 0x100fe40000001221 */
[----:B------:R-:W-:Y:S02]  /*b350*/  SHF.R.U32.HI R51, RZ, 0x10, R33 ;  /* 0x00000010ff337819 */ /* 0x000fe40000011621 */
[----:B------:R-:W-:Y:S02]  /*b360*/  MOV R46, R27 ;  /* 0x0000001b002e7202 */ /* 0x000fe40000000f00 */
[----:B------:R-:W-:Y:S02]  /*b370*/  MOV R14, R24 ;  /* 0x00000018000e7202 */ /* 0x000fe40000000f00 */
[----:B------:R-:W-:Y:S02]  /*b380*/  PRMT R3, R26, 0x5410, R57 ;  /* 0x000054101a037816 */ /* 0x000fe40000000039 */
[----:B------:R-:W-:-:S02]  /*b390*/  MOV R33, R20 ;  /* 0x0000001400217202 */ /* 0x000fc40000000f00 */
[--C-:B------:R-:W-:Y:S02]  /*b3a0*/  SHF.R.U64 R60, R20, 0x10, R21.reuse ;  /* 0x00000010143c7819 */ /* 0x100fe40000001215 */
[----:B------:R-:W-:Y:S02]  /*b3b0*/  SHF.R.U32.HI R61, RZ, 0x10, R21 ;  /* 0x00000010ff3d7819 */ /* 0x000fe40000011615 */
[--C-:B------:R-:W-:Y:S02]  /*b3c0*/  SHF.R.U64 R66, R24, 0x10, R25.reuse ;  /* 0x0000001018427819 */ /* 0x100fe40000001219 */
[----:B------:R-:W-:Y:S02]  /*b3d0*/  SHF.R.U32.HI R67, RZ, 0x10, R25 ;  /* 0x00000010ff437819 */ /* 0x000fe40000011619 */
[----:B------:R-:W-:Y:S02]  /*b3e0*/  MOV R41, R13 ;  /* 0x0000000d00297202 */ /* 0x000fe40000000f00 */
[----:B------:R-:W-:-:S02]  /*b3f0*/  VIMNMX R26, R52, 0x80, PT ;  /* 0x00000080341a7848 */ /* 0x000fc40003fe0100 */
[--C-:B------:R-:W-:Y:S02]  /*b400*/  SHF.R.U64 R68, R12, 0x10, R13.reuse ;  /* 0x000000100c447819 */ /* 0x100fe4000000120d */
[----:B------:R-:W-:Y:S02]  /*b410*/  SHF.R.U32.HI R69, RZ, 0x10, R13 ;  /* 0x00000010ff457819 */ /* 0x000fe4000001160d */
[----:B------:R-:W-:Y:S02]  /*b420*/  PRMT R27, R30, 0x5410, R42 ;  /* 0x000054101e1b7816 */ /* 0x000fe4000000002a */
[----:B------:R-:W-:Y:S02]  /*b430*/  PRMT R12, R34, 0x5410, R45 ;  /* 0x00005410220c7816 */ /* 0x000fe4000000002d */
[----:B------:R-:W-:Y:S02]  /*b440*/  PRMT R0, R39, 0x5410, R46 ;  /* 0x0000541027007816 */ /* 0x000fe4000000002e */
[----:B------:R-:W-:-:S02]  /*b450*/  PRMT R24, R10, 0x5410, R11 ;  /* 0x000054100a187816 */ /* 0x000fc4000000000b */
[----:B------:R-:W-:Y:S02]  /*b460*/  PRMT R14, R14, 0x5410, R15 ;  /* 0x000054100e0e7816 */ /* 0x000fe4000000000f */
[----:B------:R-:W-:Y:S02]  /*b470*/  PRMT R37, R37, 0x5410, R47 ;  /* 0x0000541025257816 */ /* 0x000fe4000000002f */
        /* <DEDUP_REMOVED lines=12> */
[----:B------:R-:W-:Y:S02]  /*b540*/  ISETP.GE.AND P1, PT, R17, R26, PT ;  /* 0x0000001a1100720c */ /* 0x000fe40003f26270 */
[----:B------:R-:W-:Y:S02]  /*b550*/  PRMT R15, R66, 0x5410, R67 ;  /* 0x00005410420f7816 */ /* 0x000fe40000000043 */
[----:B------:R-:W-:Y:S01]  /*b560*/  PRMT R10, R40, 0x5410, R41 ;  /* 0x00005410280a7816 */ /* 0x000fe20000000029 */
[----:B0-----:R-:W-:Y:S08]  /*b570*/  @!P0 BRA `(.L_x_737) ;  /* 0x0000014400308947 */ /* 0x001ff00003800000 */
.L_x_992:
[----:B------:R-:W-:Y:S05]  /*b580*/  BSYNC B1 ;  /* 0x0000000000017941 */ /* 0x000fea0003800000 */
.L_x_736:
[----:B------:R-:W-:Y:S01]  /*b590*/  BSSY B1, `(.L_x_738) ;  /* 0x00000fe000017945 */ /* 0x000fe20003800000 */
[----:B------:R-:W-:-:S03]  /*b5a0*/  PRMT R11, R68, 0x5410, R69 ;  /* 0x00005410440b7816 */ /* 0x000fc60000000045 */
[----:B------:R-:W-:Y:S05]  /*b5b0*/  @P1 BRA `(.L_x_739) ;  /* 0x0000000c00ec1947 */ /* 0x000fea0003800000 */
[----:B0-----:R-:W0:Y:S01]  /*b5c0*/  LDC R5, c[0x0][0x3f4] ;  /* 0x0000fd00ff057b82 */ /* 0x001e220000000800 */
[----:B------:R-:W-:Y:S01]  /*b5d0*/  BSSY B2, `(.L_x_740) ;  /* 0x000002e000027945 */ /* 0x000fe20003800000 */
[-C--:B0-----:R-:W-:Y:S02]  /*b5e0*/  ISETP.GE.AND P0, PT, R22, R5.reuse, PT ;  /* 0x000000051600720c */ /* 0x081fe40003f06270 */
[-C--:B------:R-:W-:Y:S02]  /*b5f0*/  ISETP.GE.AND P1, PT, R187, R5.reuse, PT ;  /* 0x00000005bb00720c */ /* 0x080fe40003f26270 */
[-C--:B------:R-:W-:Y:S02]  /*b600*/  ISETP.GE.AND P2, PT, R186, R5.reuse, PT ;  /* 0x00000005ba00720c */ /* 0x080fe40003f46270 */
[-C--:B------:R-:W-:Y:S02]  /*b610*/  ISETP.GE.AND P3, PT, R189, R5.reuse, PT ;  /* 0x00000005bd00720c */ /* 0x080fe40003f66270 */
[----:B------:R-:W-:-:S02]  /*b620*/  ISETP.GE.AND P4, PT, R188, R5, PT ;  /* 0x00000005bc00720c */ /* 0x000fc40003f86270 */
[----:B------:R-:W-:-:S03]  /*b630*/  ISETP.GE.AND P5, PT, R190, R5, PT ;  /* 0x00000005be00720c */ /* 0x000fc60003fa6270 */
[----:B------:R-:W-:Y:S10]  /*b640*/  @P0 BRA `(.L_x_741) ;  /* 0x0000000000980947 */ /* 0x000ff40003800000 */
[----:B------:R-:W0:Y:S01]  /*b650*/  LDS.128 R4, [R9+0x10400] ;  /* 0x0104000009047984 */ /* 0x000e220000000c00 */
[----:B------:R-:W-:Y:S02]  /*b660*/  HADD2.F32 R47, -RZ, R38.H0_H0 ;  /* 0x20000026ff2f7230 */ /* 0x000fe40000004100 */
[----:B------:R-:W-:Y:S02]  /*b670*/  HADD2.F32 R45, -RZ, R35.H0_H0 ;  /* 0x20000023ff2d7230 */ /* 0x000fe40000004100 */
[----:B------:R-:W-:Y:S02]  /*b680*/  HADD2.F32 R44, -RZ, R37.H0_H0 ;  /* 0x20000025ff2c7230 */ /* 0x000fe40000004100 */
[----:B------:R-:W-:Y:S02]  /*b690*/  HADD2.F32 R46, -RZ, R39.H0_H0 ;  /* 0x20000027ff2e7230 */ /* 0x000fe40000004100 */
[--C-:B0-----:R-:W-:Y:S02]  /*b6a0*/  HADD2.F32 R40, -RZ, R4.reuse.H0_H0 ;  /* 0x20000004ff287230 */ /* 0x101fe40000004100 */
[----:B------:R-:W-:-:S02]  /*b6b0*/  HADD2.F32 R4, -RZ, R4.H1_H1 ;  /* 0x30000004ff047230 */ /* 0x000fc40000004100 */
[--C-:B------:R-:W-:Y:S02]  /*b6c0*/  HADD2.F32 R41, -RZ, R5.reuse.H0_H0 ;  /* 0x20000005ff297230 */ /* 0x100fe40000004100 */
[----:B------:R-:W-:Y:S02]  /*b6d0*/  HADD2.F32 R5, -RZ, R5.H1_H1 ;  /* 0x30000005ff057230 */ /* 0x000fe40000004100 */
[C---:B------:R-:W-:Y:S01]  /*b6e0*/  FMUL.FTZ R49, R4.reuse, R47 ;  /* 0x0000002f04317220 */ /* 0x040fe20000410000 */
[-C--:B------:R-:W-:Y:S01]  /*b6f0*/  FMUL.FTZ R4, R4, R45.reuse ;  /* 0x0000002d04047220 */ /* 0x080fe20000410000 */
[--C-:B------:R-:W-:Y:S02]  /*b700*/  HADD2.F32 R42, -RZ, R6.reuse.H0_H0 ;  /* 0x20000006ff2a7230 */ /* 0x100fe40000004100 */
[----:B------:R-:W-:Y:S02]  /*b710*/  HADD2.F32 R43, -RZ, R7.H0_H0 ;  /* 0x20000007ff2b7230 */ /* 0x000fe40000004100 */
[C---:B------:R-:W-:Y:S01]  /*b720*/  FMUL.FTZ R50, R5.reuse, R46 ;  /* 0x0000002e05327220 */ /* 0x040fe20000410000 */
[C---:B------:R-:W-:Y:S01]  /*b730*/  FFMA.FTZ R49, R40.reuse, R45, -R49 ;  /* 0x0000002d28317223 */ /* 0x040fe20000010831 */
[----:B------:R-:W-:Y:S01]  /*b740*/  FFMA.FTZ R48, R40, R47, R4 ;  /* 0x0000002f28307223 */ /* 0x000fe20000010004 */
[----:B------:R-:W-:Y:S01]  /*b750*/  FMUL.FTZ R52, R5, R44 ;  /* 0x0000002c05347220 */ /* 0x000fe20000410000 */
[----:B------:R-:W-:-:S02]  /*b760*/  HADD2.F32 R6, -RZ, R6.H1_H1 ;  /* 0x30000006ff067230 */ /* 0x000fc40000004100 */
[C---:B------:R-:W-:Y:S01]  /*b770*/  FFMA.FTZ R50, R41.reuse, R44, -R50 ;  /* 0x0000002c29327223 */ /* 0x040fe20000010832 */
[----:B------:R-:W-:Y:S02]  /*b780*/  HADD2.F32 R7, -RZ, R7.H1_H1 ;  /* 0x30000007ff077230 */ /* 0x000fe40000004100 */
[----:B------:R-:W-:Y:S01]  /*b790*/  FFMA.FTZ R41, R41, R46, R52 ;  /* 0x0000002e29297223 */ /* 0x000fe20000010034 */
[----:B------:R-:W-:Y:S02]  /*b7a0*/  HADD2.F32 R45, -RZ, R38.H1_H1 ;  /* 0x30000026ff2d7230 */ /* 0x000fe40000004100 */
[----:B------:R-:W-:Y:S02]  /*b7b0*/  HADD2.F32 R5, -RZ, R35.H1_H1 ;  /* 0x30000023ff057230 */ /* 0x000fe40000004100 */
[----:B------:R-:W-:Y:S02]  /*b7c0*/  HADD2.F32 R40, -RZ, R39.H1_H1 ;  /* 0x30000027ff287230 */ /* 0x000fe40000004100 */
[----:B------:R-:W-:Y:S01]  /*b7d0*/  FMUL.FTZ R47, R6, R45 ;  /* 0x0000002d062f7220 */ /* 0x000fe20000410000 */
[----:B------:R-:W-:-:S02]  /*b7e0*/  HADD2.F32 R4, -RZ, R37.H1_H1 ;  /* 0x30000025ff047230 */ /* 0x000fc40000004100 */
[-C--:B------:R-:W-:Y:S01]  /*b7f0*/  FMUL.FTZ R44, R6, R5.reuse ;  /* 0x00000005062c7220 */ /* 0x080fe20000410000 */
[C---:B------:R-:W-:Y:S01]  /*b800*/  FMUL.FTZ R46, R7.reuse, R40 ;  /* 0x00000028072e7220 */ /* 0x040fe20000410000 */
[C---:B------:R-:W-:Y:S01]  /*b810*/  FFMA.FTZ R6, R42.reuse, R5, -R47 ;  /* 0x000000052a067223 */ /* 0x040fe2000001082f */
[-C--:B------:R-:W-:Y:S01]  /*b820*/  FMUL.FTZ R51, R7, R4.reuse ;  /* 0x0000000407337220 */ /* 0x080fe20000410000 */
[----:B------:R-:W-:Y:S01]  /*b830*/  FFMA.FTZ R45, R42, R45, R44 ;  /* 0x0000002d2a2d7223 */ /* 0x000fe2000001002c */
[C---:B------:R-:W-:Y:S01]  /*b840*/  FFMA.FTZ R7, R43.reuse, R4, -R46 ;  /* 0x000000042b077223 */ /* 0x040fe2000001082e */
[----:B------:R-:W-:Y:S01]  /*b850*/  F2FP.F16.F32.PACK_AB R4, R48, R49 ;  /* 0x000000313004723e */ /* 0x000fe200000000ff */
[----:B------:R-:W-:Y:S01]  /*b860*/  FFMA.FTZ R40, R43, R40, R51 ;  /* 0x000000282b287223 */ /* 0x000fe20000010033 */
[----:B------:R-:W-:Y:S02]  /*b870*/  F2FP.F16.F32.PACK_AB R5, R41, R50 ;  /* 0x000000322905723e */ /* 0x000fe400000000ff */
[----:B------:R-:W-:-:S02]  /*b880*/  F2FP.F16.F32.PACK_AB R6, R45, R6 ;  /* 0x000000062d06723e */ /* 0x000fc400000000ff */
[----:B------:R-:W-:-:S05]  /*b890*/  F2FP.F16.F32.PACK_AB R7, R40, R7 ;  /* 0x000000072807723e */ /* 0x000fca00000000ff */
[----:B------:R0:W-:Y:S02]  /*b8a0*/  STS.128 [R9+0x10400], R4 ;  /* 0x0104000409007388 */ /* 0x0001e40000000c00 */
.L_x_741:
[----:B------:R-:W-:Y:S05]  /*b8b0*/  BSYNC B2 ;  /* 0x0000000000027941 */ /* 0x000fea0003800000 */
.L_x_740:
[----:B------:R-:W-:Y:S04]  /*b8c0*/  BSSY B2, `(.L_x_742) ;  /* 0x0000028000027945 */ /* 0x000fe80003800000 */
[----:B------:R-:W-:Y:S05]  /*b8d0*/  @P1 BRA `(.L_x_743) ;  /* 0x0000000000981947 */ /* 0x000fea0003800000 */
[----:B0-----:R-:W0:Y:S01]  /*b8e0*/  LDS.128 R4, [R8] ;  /* 0x0000000008047984 */ /* 0x001e220000000c00 */
        /* <DEDUP_REMOVED lines=36> */
[----:B------:R1:W-:Y:S02]  /*bb30*/  STS.128 [R8], R4 ;  /* 0x0000000408007388 */ /* 0x0003e40000000c00 */
.L_x_743:
[----:B------:R-:W-:Y:S05]  /*bb40*/  BSYNC B2 ;  /* 0x0000000000027941 */ /* 0x000fea0003800000 */
.L_x_742:
[----:B------:R-:W-:Y:S04]  /*bb50*/  BSSY B2, `(.L_x_744) ;  /* 0x0000028000027945 */ /* 0x000fe80003800000 */
[----:B------:R-:W-:Y:S05]  /*bb60*/  @P2 BRA `(.L_x_745) ;  /* 0x0000000000982947 */ /* 0x000fea0003800000 */
[----:B01----:R-:W0:Y:S01]  /*bb70*/  LDS.128 R4, [R9+0x14400] ;  /* 0x0144000009047984 */ /* 0x003e220000000c00 */
        /* <DEDUP_REMOVED lines=37> */
.L_x_745:
[----:B------:R-:W-:Y:S05]  /*bdd0*/  BSYNC B2 ;  /* 0x0000000000027941 */ /* 0x000fea0003800000 */
.L_x_744:
[----:B------:R-:W-:Y:S04]  /*bde0*/  BSSY B2, `(.L_x_746) ;  /* 0x0000028000027945 */ /* 0x000fe80003800000 */
[----:B------:R-:W-:Y:S05]  /*bdf0*/  @P3 BRA `(.L_x_747) ;  /* 0x0000000000983947 */ /* 0x000fea0003800000 */
[----:B012---:R-:W0:Y:S01]  /*be00*/  LDS.128 R4, [R8+0x4000] ;  /* 0x0040000008047984 */ /* 0x007e220000000c00 */
        /* <DEDUP_REMOVED lines=37> */
.L_x_747:
[----:B------:R-:W-:Y:S05]  /*c060*/  BSYNC B2 ;  /* 0x0000000000027941 */ /* 0x000fea0003800000 */
.L_x_746:
[----:B------:R-:W-:Y:S04]  /*c070*/  BSSY B2, `(.L_x_748) ;  /* 0x0000028000027945 */ /* 0x000fe80003800000 */
[----:B------:R-:W-:Y:S05]  /*c080*/  @P4 BRA `(.L_x_749) ;  /* 0x0000000000984947 */ /* 0x000fea0003800000 */
[----:B0123--:R-:W0:Y:S01]  /*c090*/  LDS.128 R4, [R9+0x18400] ;  /* 0x0184000009047984 */ /* 0x00fe220000000c00 */
        /* <DEDUP_REMOVED lines=37> */
.L_x_749:
[----:B------:R-:W-:Y:S05]  /*c2f0*/  BSYNC B2 ;  /* 0x0000000000027941 */ /* 0x000fea0003800000 */
.L_x_748:
[----:B------:R-:W-:Y:S05]  /*c300*/  @P5 BRA `(.L_x_739) ;  /* 0x0000000000985947 */ /* 0x000fea0003800000 */
[----:B01234-:R-:W0:Y:S01]  /*c310*/  LDS.128 R4, [R8+0x8000] ;  /* 0x0080000008047984 */ /* 0x01fe220000000c00 */
        /* <DEDUP_REMOVED lines=37> */
.L_x_739:
[----:B------:R-:W-:Y:S05]  /*c570*/  BSYNC B1 ;  /* 0x0000000000017941 */ /* 0x000fea0003800000 */
.L_x_738:
[----:B------:R-:W-:-:S13]  /*c580*/  ISETP.GE.AND P0, PT, R205, R26, PT ;  /* 0x0000001acd00720c */ /* 0x000fda0003f06270 */
[----:B------:R-:W-:Y:S05]  /*c590*/  @P0 BRA `(.L_x_750) ;  /* 0x0000003800d40947 */ /* 0x000fea0003800000 */
[----:B01234-:R-:W0:Y:S01]  /*c5a0*/  LDC R5, c[0x0][0x3f4] ;  /* 0x0000fd00ff057b82 */ /* 0x01fe220000000800 */
        /* <DEDUP_REMOVED lines=9> */
[--C-:B------:R-:W-:Y:S02]  /*c640*/  HADD2.F32 R48, -RZ, R38.reuse.H0_H0 ;  /* 0x20000026ff307230 */ /* 0x100fe40000004100 */
[----:B------:R-:W-:Y:S02]  /*c650*/  HADD2.F32 R50, -RZ, R39.H0_H0 ;  /* 0x20000027ff327230 */ /* 0x000fe40000004100 */
[----:B------:R-:W-:Y:S02]  /*c660*/  HADD2.F32 R44, -RZ, R35.H0_H0 ;  /* 0x20000023ff2c7230 */ /* 0x000fe40000004100 */
[----:B------:R-:W-:Y:S02]  /*c670*/  HADD2.F32 R46, -RZ, R37.H0_H0 ;  /* 0x20000025ff2e7230 */ /* 0x000fe40000004100 */
[----:B------:R-:W-:Y:S02]  /*c680*/  HADD2.F32 R49, -RZ, R38.H1_H1 ;  /* 0x30000026ff317230 */ /* 0x000fe40000004100 */
[----:B0-----:R-:W-:-:S02]  /*c690*/  HADD2.F32 R26, -RZ, R4.H0_H0 ;  /* 0x20000004ff1a7230 */ /* 0x001fc40000004100 */
[----:B------:R-:W-:Y:S02]  /*c6a0*/  HADD2.F32 R4, -RZ, R4.H1_H1 ;  /* 0x30000004ff047230 */ /* 0x000fe40000004100 */
[--C-:B------:R-:W-:Y:S02]  /*c6b0*/  HADD2.F32 R40, -RZ, R5.reuse.H0_H0 ;  /* 0x20000005ff287230 */ /* 0x100fe40000004100 */
[----:B------:R-:W-:Y:S02]  /*c6c0*/  HADD2.F32 R5, -RZ, R5.H1_H1 ;  /* 0x30000005ff057230 */ /* 0x000fe40000004100 */
[-C--:B------:R-:W-:Y:S01]  /*c6d0*/  FMUL.FTZ R43, R48, R4.reuse ;  /* 0x00000004302b7220 */ /* 0x080fe20000410000 */
[----:B------:R-:W-:Y:S01]  /*c6e0*/  FMUL.FTZ R45, R44, R4 ;  /* 0x000000042c2d7220 */ /* 0x000fe20000410000 */
[----:B------:R-:W-:Y:S02]  /*c6f0*/  HADD2.F32 R41, -RZ, R6.H0_H0 ;  /* 0x20000006ff297230 */ /* 0x000fe40000004100 */
[-C--:B------:R-:W-:Y:S01]  /*c700*/  FMUL.FTZ R47, R50, R5.reuse ;  /* 0x00000005322f7220 */ /* 0x080fe20000410000 */
[----:B------:R-:W-:Y:S01]  /*c710*/  FFMA.FTZ R4, R44, R26, -R43 ;  /* 0x0000001a2c047223 */ /* 0x000fe2000001082b */
[----:B------:R-:W-:Y:S01]  /*c720*/  FMUL.FTZ R43, R46, R5 ;  /* 0x000000052e2b7220 */ /* 0x000fe20000410000 */
[----:B------:R-:W-:-:S02]  /*c730*/  HADD2.F32 R42, -RZ, R7.H0_H0 ;  /* 0x20000007ff2a7230 */ /* 0x000fc40000004100 */
[----:B------:R-:W-:Y:S01]  /*c740*/  FFMA.FTZ R5, R46, R40, -R47 ;  /* 0x000000282e057223 */ /* 0x000fe2000001082f */
[----:B------:R-:W-:Y:S02]  /*c750*/  HADD2.F32 R6, -RZ, R6.H1_H1 ;  /* 0x30000006ff067230 */ /* 0x000fe40000004100 */
[----:B------:R-:W-:Y:S01]  /*c760*/  FFMA.FTZ R45, R48, R26, R45 ;  /* 0x0000001a302d7223 */ /* 0x000fe2000001002d */
[----:B------:R-:W-:Y:S02]  /*c770*/  HADD2.F32 R7, -RZ, R7.H1_H1 ;  /* 0x30000007ff077230 */ /* 0x000fe40000004100 */
[----:B------:R-:W-:Y:S01]  /*c780*/  FFMA.FTZ R40, R50, R40, R43 ;  /* 0x0000002832287223 */ /* 0x000fe2000001002b */
[----:B------:R-:W-:Y:S02]  /*c790*/  HADD2.F32 R46, -RZ, R39.H1_H1 ;  /* 0x30000027ff2e7230 */ /* 0x000fe40000004100 */
[----:B------:R-:W-:Y:S01]  /*c7a0*/  FMUL.FTZ R26, R49, R6 ;  /* 0x00000006311a7220 */ /* 0x000fe20000410000 */
[----:B------:R-:W-:Y:S01]  /*c7b0*/  HADD2.F32 R47, -RZ, R35.H1_H1 ;  /* 0x30000023ff2f7230 */ /* 0x000fe20000004100 */
[----:B------:R-:W-:Y:S01]  /*c7c0*/  F2FP.F16.F32.PACK_AB R4, R45, R4 ;  /* 0x000000042d04723e */ /* 0x000fe200000000ff */
[----:B------:R-:W-:-:S02]  /*c7d0*/  HADD2.F32 R44, -RZ, R37.H1_H1 ;  /* 0x30000025ff2c7230 */ /* 0x000fc40000004100 */
[----:B------:R-:W-:Y:S01]  /*c7e0*/  FMUL.FTZ R35, R46, R7 ;  /* 0x000000072e237220 */ /* 0x000fe20000410000 */
[----:B------:R-:W-:Y:S01]  /*c7f0*/  F2FP.F16.F32.PACK_AB R5, R40, R5 ;  /* 0x000000052805723e */ /* 0x000fe200000000ff */
[C---:B------:R-:W-:Y:S01]  /*c800*/  FMUL.FTZ R38, R47.reuse, R6 ;  /* 0x000000062f267220 */ /* 0x040fe20000410000 */
[----:B------:R-:W-:Y:S01]  /*c810*/  FFMA.FTZ R6, R47, R41, -R26 ;  /* 0x000000292f067223 */ /* 0x000fe2000001081a */
[C---:B------:R-:W-:Y:S01]  /*c820*/  FMUL.FTZ R37, R44.reuse, R7 ;  /* 0x000000072c257220 */ /* 0x040fe20000410000 */
[-C--:B------:R-:W-:Y:S01]  /*c830*/  FFMA.FTZ R7, R44, R42.reuse, -R35 ;  /* 0x0000002a2c077223 */ /* 0x080fe20000010823 */
[----:B------:R-:W-:Y:S02]  /*c840*/  FFMA.FTZ R41, R49, R41, R38 ;  /* 0x0000002931297223 */ /* 0x000fe40000010026 */
[----:B------:R-:W-:-:S03]  /*c850*/  FFMA.FTZ R42, R46, R42, R37 ;  /* 0x0000002a2e2a7223 */ /* 0x000fc60000010025 */
[----:B------:R-:W-:Y:S02]  /*c860*/  F2FP.F16.F32.PACK_AB R6, R41, R6 ;  /* 0x000000062906723e */ /* 0x000fe400000000ff */
[----:B------:R-:W-:-:S05]  /*c870*/  F2FP.F16.F32.PACK_AB R7, R42, R7 ;  /* 0x000000072a07723e */ /* 0x000fca00000000ff */
[----:B------:R0:W-:Y:S02]  /*c880*/  STS.128 [R9+0x12400], R4 ;  /* 0x0124000409007388 */ /* 0x0001e40000000c00 */
.L_x_752:
[----:B------:R-:W-:Y:S05]  /*c890*/  BSYNC B1 ;  /* 0x0000000000017941 */ /* 0x000fea0003800000 */
.L_x_751:
[----:B------:R-:W-:Y:S04]  /*c8a0*/  BSSY B1, `(.L_x_753) ;  /* 0x0000028000017945 */ /* 0x000fe80003800000 */
[----:B------:R-:W-:Y:S05]  /*c8b0*/  @P1 BRA `(.L_x_754) ;  /* 0x0000000000981947 */ /* 0x000fea0003800000 */
[----:B0-----:R-:W0:Y:S01]  /*c8c0*/  LDS.128 R4, [R8+0x2000] ;  /* 0x0020000008047984 */ /* 0x001e220000000c00 */
        /* <DEDUP_REMOVED lines=8> */
[-C--:B------:R-:W-:Y:S01]  /*c950*/  FMUL.FTZ R39, R44, R4.reuse ;  /* 0x000000042c277220 */ /* 0x080fe20000410000 */
[C---:B------:R-:W-:Y:S01]  /*c960*/  FMUL.FTZ R41, R42.reuse, R4 ;  /* 0x000000042a297220 */ /* 0x040fe20000410000 */
[----:B------:R-:W-:Y:S02]  /*c970*/  HADD2.F32 R37, -RZ, R6.H0_H0 ;  /* 0x20000006ff257230 */ /* 0x000fe40000004100 */
[-C--:B------:R-:W-:Y:S01]  /*c980*/  FMUL.FTZ R40, R45, R5.reuse ;  /* 0x000000052d287220 */ /* 0x080fe20000410000 */
[-C--:B------:R-:W-:Y:S01]  /*c990*/  FFMA.FTZ R4, R42, R26.reuse, -R39 ;  /* 0x0000001a2a047223 */ /* 0x080fe20000010827 */
[----:B------:R-:W-:Y:S01]  /*c9a0*/  FFMA.FTZ R41, R44, R26, R41 ;  /* 0x0000001a2c297223 */ /* 0x000fe20000010029 */
[----:B------:R-:W-:Y:S01]  /*c9b0*/  FMUL.FTZ R26, R43, R5 ;  /* 0x000000052b1a7220 */ /* 0x000fe20000410000 */
[----:B------:R-:W-:-:S02]  /*c9c0*/  HADD2.F32 R38, -RZ, R7.H0_H0 ;  /* 0x20000007ff267230 */ /* 0x000fc40000004100 */
[-C--:B------:R-:W-:Y:S01]  /*c9d0*/  FFMA.FTZ R5, R43, R35.reuse, -R40 ;  /* 0x000000232b057223 */ /* 0x080fe20000010828 */
[----:B------:R-:W-:Y:S02]  /*c9e0*/  HADD2.F32 R6, -RZ, R6.H1_H1 ;  /* 0x30000006ff067230 */ /* 0x000fe40000004100 */
[----:B------:R-:W-:Y:S01]  /*c9f0*/  FFMA.FTZ R26, R45, R35, R26 ;  /* 0x000000232d1a7223 */ /* 0x000fe2000001001a */
[----:B------:R-:W-:Y:S01]  /*ca00*/  HADD2.F32 R7, -RZ, R7.H1_H1 ;  /* 0x30000007ff077230 */ /* 0x000fe20000004100 */
[----:B------:R-:W-:Y:S01]  /*ca10*/  F2FP.F16.F32.PACK_AB R4, R41, R4 ;  /* 0x000000042904723e */ /* 0x000fe200000000ff */
[----:B------:R-:W-:Y:S02]  /*ca20*/  HADD2.F32 R43, -RZ, R33.H1_H1 ;  /* 0x30000021ff2b7230 */ /* 0x000fe40000004100 */
[----:B------:R-:W-:Y:S01]  /*ca30*/  HADD2.F32 R42, -RZ, R34.H1_H1 ;  /* 0x30000022ff2a7230 */ /* 0x000fe20000004100 */
[----:B------:R-:W-:Y:S01]  /*ca40*/  F2FP.F16.F32.PACK_AB R5, R26, R5 ;  /* 0x000000051a05723e */ /* 0x000fe200000000ff */
[----:B------:R-:W-:-:S02]  /*ca50*/  HADD2.F32 R39, -RZ, R31.H1_H1 ;  /* 0x3000001fff277230 */ /* 0x000fc40000004100 */
[----:B------:R-:W-:Y:S02]  /*ca60*/  HADD2.F32 R40, -RZ, R32.H1_H1 ;  /* 0x30000020ff287230 */ /* 0x000fe40000004100 */
[-C--:B------:R-:W-:Y:S01]  /*ca70*/  FMUL.FTZ R32, R43, R6.reuse ;  /* 0x000000062b207220 */ /* 0x080fe20000410000 */
[-C--:B------:R-:W-:Y:S01]  /*ca80*/  FMUL.FTZ R31, R42, R7.reuse ;  /* 0x000000072a1f7220 */ /* 0x080fe20000410000 */
[C---:B------:R-:W-:Y:S01]  /*ca90*/  FMUL.FTZ R34, R39.reuse, R6 ;  /* 0x0000000627227220 */ /* 0x040fe20000410000 */
[C---:B------:R-:W-:Y:S01]  /*caa0*/  FMUL.FTZ R33, R40.reuse, R7 ;  /* 0x0000000728217220 */ /* 0x040fe20000410000 */
[-C--:B------:R-:W-:Y:S01]  /*cab0*/  FFMA.FTZ R6, R39, R37.reuse, -R32 ;  /* 0x0000002527067223 */ /* 0x080fe20000010820 */
[-C--:B------:R-:W-:Y:S01]  /*cac0*/  FFMA.FTZ R7, R40, R38.reuse, -R31 ;  /* 0x0000002628077223 */ /* 0x080fe2000001081f */
[----:B------:R-:W-:Y:S01]  /*cad0*/  FFMA.FTZ R37, R43, R37, R34 ;  /* 0x000000252b257223 */ /* 0x000fe20000010022 */
[----:B------:R-:W-:-:S04]  /*cae0*/  FFMA.FTZ R38, R42, R38, R33 ;  /* 0x000000262a267223 */ /* 0x000fc80000010021 */
[----:B------:R-:W-:Y:S02]  /*caf0*/  F2FP.F16.F32.PACK_AB R6, R37, R6 ;  /* 0x000000062506723e */ /* 0x000fe400000000ff */
[----:B------:R-:W-:-:S05]  /*cb00*/  F2FP.F16.F32.PACK_AB R7, R38, R7 ;  /* 0x000000072607723e */ /* 0x000fca00000000ff */
[----:B------:R1:W-:Y:S02]  /*cb10*/  STS.128 [R8+0x2000], R4 ;  /* 0x0020000408007388 */ /* 0x0003e40000000c00 */
.L_x_754:
[----:B------:R-:W-:Y:S05]  /*cb20*/  BSYNC B1 ;  /* 0x0000000000017941 */ /* 0x000fea0003800000 */
.L_x_753:
        /* <DEDUP_REMOVED lines=28> */
[-C--:B------:R-:W-:Y:S01]  /*ccf0*/  FMUL.FTZ R27, R38, R6.reuse ;  /* 0x00000006261b7220 */ /* 0x080fe20000410000 */
[----:B------:R-:W-:Y:S02]  /*cd00*/  HADD2.F32 R35, -RZ, R28.H1_H1 ;  /* 0x3000001cff237230 */ /* 0x000fe40000004100 */
[C---:B------:R-:W-:Y:S01]  /*cd10*/  FMUL.FTZ R29, R34.reuse, R6 ;  /* 0x00000006221d7220 */ /* 0x040fe20000410000 */
[-C--:B------:R-:W-:Y:S01]  /*cd20*/  FMUL.FTZ R28, R39, R7.reuse ;  /* 0x00000007271c7220 */ /* 0x080fe20000410000 */
[-C--:B------:R-:W-:Y:S01]  /*cd30*/  FFMA.FTZ R6, R34, R32.reuse, -R27 ;  /* 0x0000002022067223 */ /* 0x080fe2000001081b */
[C---:B------:R-:W-:Y:S01]  /*cd40*/  FMUL.FTZ R30, R35.reuse, R7 ;  /* 0x00000007231e7220 */ /* 0x040fe20000410000 */
[----:B------:R-:W-:Y:S01]  /*cd50*/  FFMA.FTZ R29, R38, R32, R29 ;  /* 0x00000020261d7223 */ /* 0x000fe2000001001d */
[-C--:B------:R-:W-:Y:S02]  /*cd60*/  FFMA.FTZ R7, R35, R33.reuse, -R28 ;  /* 0x0000002123077223 */ /* 0x080fe4000001081c */
[----:B------:R-:W-:-:S02]  /*cd70*/  FFMA.FTZ R30, R39, R33, R30 ;  /* 0x00000021271e7223 */ /* 0x000fc4000001001e */
[----:B------:R-:W-:-:S03]  /*cd80*/  F2FP.F16.F32.PACK_AB R6, R29, R6 ;  /* 0x000000061d06723e */ /* 0x000fc600000000ff */
[----:B------:R-:W-:-:S05]  /*cd90*/  F2FP.F16.F32.PACK_AB R7, R30, R7 ;  /* 0x000000071e07723e */ /* 0x000fca00000000ff */
[----:B------:R2:W-:Y:S02]  /*cda0*/  STS.128 [R9+0x16400], R4 ;  /* 0x0164000409007388 */ /* 0x0005e40000000c00 */
.L_x_756:
[----:B------:R-:W-:Y:S05]  /*cdb0*/  BSYNC B1 ;  /* 0x0000000000017941 */ /* 0x000fea0003800000 */
.L_x_755:
        /* <DEDUP_REMOVED lines=30> */
[C---:B------:R-:W-:Y:S01]  /*cfa0*/  FMUL.FTZ R25, R30.reuse, R6 ;  /* 0x000000061e197220 */ /* 0x040fe20000410000 */
[-C--:B------:R-:W-:Y:S01]  /*cfb0*/  FMUL.FTZ R20, R35, R7.reuse ;  /* 0x0000000723147220 */ /* 0x080fe20000410000 */
[C---:B------:R-:W-:Y:S01]  /*cfc0*/  FMUL.FTZ R24, R31.reuse, R7 ;  /* 0x000000071f187220 */ /* 0x040fe20000410000 */
[-C--:B------:R-:W-:Y:S01]  /*cfd0*/  FFMA.FTZ R6, R30, R28.reuse, -R21 ;  /* 0x0000001c1e067223 */ /* 0x080fe20000010815 */
[----:B------:R-:W-:Y:S01]  /*cfe0*/  FFMA.FTZ R25, R32, R28, R25 ;  /* 0x0000001c20197223 */ /* 0x000fe20000010019 */
[-C--:B------:R-:W-:Y:S01]  /*cff0*/  FFMA.FTZ R7, R31, R29.reuse, -R20 ;  /* 0x0000001d1f077223 */ /* 0x080fe20000010814 */
[----:B------:R-:W-:-:S03]  /*d000*/  FFMA.FTZ R24, R35, R29, R24 ;  /* 0x0000001d23187223 */ /* 0x000fc60000010018 */
[----:B------:R-:W-:Y:S02]  /*d010*/  F2FP.F16.F32.PACK_AB R6, R25, R6 ;  /* 0x000000061906723e */ /* 0x000fe400000000ff */
[----:B------:R-:W-:-:S05]  /*d020*/  F2FP.F16.F32.PACK_AB R7, R24, R7 ;  /* 0x000000071807723e */ /* 0x000fca00000000ff */
[----:B------:R3:W-:Y:S02]  /*d030*/  STS.128 [R8+0x6000], R4 ;  /* 0x0060000408007388 */ /* 0x0007e40000000c00 */
.L_x_758:
[----:B------:R-:W-:Y:S05]  /*d040*/  BSYNC B1 ;  /* 0x0000000000017941 */ /* 0x000fea0003800000 */
.L_x_757:
        /* <DEDUP_REMOVED lines=40> */
.L_x_760:
[----:B------:R-:W-:Y:S05]  /*d2d0*/  BSYNC B1 ;  /* 0x0000000000017941 */ /* 0x000fea0003800000 */
.L_x_759:
        /* <DEDUP_REMOVED lines=13> */
[----:B------:R-:W-:Y:S01]  /*d3b0*/  FMUL.FTZ R15, R28, R5 ;  /* 0x000000051c0f7220 */ /* 0x000fe20000410000 */
[----:B------:R-:W-:Y:S01]  /*d3c0*/  FFMA.FTZ R4, R21, R9, -R20 ;  /* 0x0000000915047223 */ /* 0x000fe20000010814 */
[----:B------:R-:W-:-:S02]  /*d3d0*/  HADD2.F32 R14, -RZ, R7.H0_H0 ;  /* 0x20000007ff0e7230 */ /* 0x000fc40000004100 */
[----:B------:R-:W-:Y:S01]  /*d3e0*/  FFMA.FTZ R9, R25, R9, R24 ;  /* 0x0000000919097223 */ /* 0x000fe20000010018 */
[C---:B------:R-:W-:Y:S01]  /*d3f0*/  FMUL.FTZ R21, R26.reuse, R5 ;  /* 0x000000051a157220 */ /* 0x040fe20000410000 */
[----:B------:R-:W-:Y:S02]  /*d400*/  HADD2.F32 R6, -RZ, R6.H1_H1 ;  /* 0x30000006ff067230 */ /* 0x000fe40000004100 */
[-C--:B------:R-:W-:Y:S01]  /*d410*/  FFMA.FTZ R5, R26, R12.reuse, -R15 ;  /* 0x0000000c1a057223 */ /* 0x080fe2000001080f */
[----:B------:R-:W-:Y:S02]  /*d420*/  HADD2.F32 R7, -RZ, R7.H1_H1 ;  /* 0x30000007ff077230 */ /* 0x000fe40000004100 */
[----:B------:R-:W-:Y:S01]  /*d430*/  FFMA.FTZ R12, R28, R12, R21 ;  /* 0x0000000c1c0c7223 */ /* 0x000fe20000010015 */
[----:B------:R-:W-:Y:S01]  /*d440*/  HADD2.F32 R25, -RZ, R10.H1_H1 ;  /* 0x3000000aff197230 */ /* 0x000fe20000004100 */
[----:B------:R-:W-:Y:S01]  /*d450*/  F2FP.F16.F32.PACK_AB R4, R9, R4 ;  /* 0x000000040904723e */ /* 0x000fe200000000ff */
[----:B------:R-:W-:-:S02]  /*d460*/  HADD2.F32 R20, -RZ, R11.H1_H1 ;  /* 0x3000000bff147230 */ /* 0x000fc40000004100 */
[----:B------:R-:W-:Y:S02]  /*d470*/  HADD2.F32 R15, -RZ, R0.H1_H1 ;  /* 0x30000000ff0f7230 */ /* 0x000fe40000004100 */
[-C--:B------:R-:W-:Y:S01]  /*d480*/  FMUL.FTZ R0, R25, R6.reuse ;  /* 0x0000000619007220 */ /* 0x080fe20000410000 */
[----:B------:R-:W-:Y:S02]  /*d490*/  HADD2.F32 R10, -RZ, R3.H1_H1 ;  /* 0x30000003ff0a7230 */ /* 0x000fe40000004100 */
[----:B------:R-:W-:Y:S01]  /*d4a0*/  FMUL.FTZ R3, R20, R7 ;  /* 0x0000000714037220 */ /* 0x000fe20000410000 */
[----:B------:R-:W-:Y:S01]  /*d4b0*/  F2FP.F16.F32.PACK_AB R5, R12, R5 ;  /* 0x000000050c05723e */ /* 0x000fe200000000ff */
[C---:B------:R-:W-:Y:S01]  /*d4c0*/  FMUL.FTZ R6, R15.reuse, R6 ;  /* 0x000000060f067220 */ /* 0x040fe20000410000 */
[----:B------:R-:W-:Y:S01]  /*d4d0*/  FFMA.FTZ R0, R15, R13, -R0 ;  /* 0x0000000d0f007223 */ /* 0x000fe20000010800 */
[C---:B------:R-:W-:Y:S01]  /*d4e0*/  FMUL.FTZ R7, R10.reuse, R7 ;  /* 0x000000070a077220 */ /* 0x040fe20000410000 */
[----:B------:R-:W-:Y:S01]  /*d4f0*/  FFMA.FTZ R3, R10, R14, -R3 ;  /* 0x0000000e0a037223 */ /* 0x000fe20000010803 */
[----:B------:R-:W-:-:S02]  /*d500*/  FFMA.FTZ R13, R25, R13, R6 ;  /* 0x0000000d190d7223 */ /* 0x000fc40000010006 */
[----:B------:R-:W-:-:S03]  /*d510*/  FFMA.FTZ R14, R20, R14, R7 ;  /* 0x0000000e140e7223 */ /* 0x000fc60000010007 */
[----:B------:R-:W-:Y:S02]  /*d520*/  F2FP.F16.F32.PACK_AB R6, R13, R0 ;  /* 0x000000000d06723e */ /* 0x000fe400000000ff */
[----:B------:R-:W-:-:S05]  /*d530*/  F2FP.F16.F32.PACK_AB R7, R14, R3 ;  /* 0x000000030e07723e */ /* 0x000fca00000000ff */
[----:B------:R0:W-:Y:S01]  /*d540*/  STS.128 [R8+0xa000], R4 ;  /* 0x00a0000408007388 */ /* 0x0001e20000000c00 */
[----:B------:R-:W-:Y:S05]  /*d550*/  BRA `(.L_x_750) ;  /* 0x0000002800e47947 */ /* 0x000fea0003800000 */
.L_x_732:
[----:B------:R-:W-:-:S03]  /*d560*/  UMOV UR4, 0xffffffff ;  /* 0xffffffff00047882 */ /* 0x000fc60000000000 */
[----:B------:R-:W-:Y:S05]  /*d570*/  BRA.DIV UR4, `(.L_x_761) ;  /* 0x0000012604447947 */ /* 0x000fea000b800000 */
[----:B------:R-:W0:Y:S04]  /*d580*/  SHFL.IDX PT, R3, R25, RZ, 0x1c1f ;  /* 0x001c1fff19037589 */ /* 0x000e2800000e0000 */
[----:B------:R-:W1:Y:S04]  /*d590*/  SHFL.IDX PT, R0, R24, RZ, 0x1c1f ;  /* 0x001c1fff18007589 */ /* 0x000e6800000e0000 */
[----:B------:R2:W3:Y:S04]  /*d5a0*/  SHFL.IDX PT, R5, R27, RZ, 0x1c1f ;  /* 0x001c1fff1b057589 */ /* 0x0004e800000e0000 */
[----:B------:R2:W4:Y:S01]  /*d5b0*/  SHFL.IDX PT, R14, R26, RZ, 0x1c1f ;  /* 0x001c1fff1a0e7589 */ /* 0x00052200000e0000 */
[----:B0-----:R-:W-:Y:S01]  /*d5c0*/  MOV R43, R3 ;  /* 0x00000003002b7202 */ /* 0x001fe20000000f00 */
[----:B-12---:R-:W-:-:S07]  /*d5d0*/  IMAD.MOV.U32 R42, RZ, RZ, R0 ;  /* 0x000000ffff2a7224 */ /* 0x006fce00078e0000 */
.L_x_998:
[----:B------:R-:W-:Y:S01]  /*d5e0*/  ULDC UR4, c[0x0][0x448] ;  /* 0x0001120000047ab9 */ /* 0x000fe20000000800 */
[----:B------:R-:W-:Y:S01]  /*d5f0*/  BSSY B1, `(.L_x_762) ;  /* 0x0000033000017945 */ /* 0x000fe20003800000 */
[----:B------:R-:W-:Y:S01]  /*d600*/  IMAD R46, R149, UR4, RZ ;  /* 0x00000004952e7c24 */ /* 0x000fe2000f8e02ff */
[----:B------:R-:W-:Y:S01]  /*d610*/  CS2R R8, SRZ ;  /* 0x0000000000087805 */ /* 0x000fe2000001ff00 */
[----:B----4-:R-:W-:Y:S01]  /*d620*/  IMAD.MOV.U32 R20, RZ, RZ, R14 ;  /* 0x000000ffff147224 */ /* 0x010fe200078e000e */
[----:B------:R-:W-:Y:S01]  /*d630*/  CS2R R10, SRZ ;  /* 0x00000000000a7805 */ /* 0x000fe2000001ff00 */
[----:B---3--:R-:W-:Y:S01]  /*d640*/  IMAD.MOV.U32 R21, RZ, RZ, R5 ;  /* 0x000000ffff157224 */ /* 0x008fe200078e0005 */
[----:B------:R-:W-:Y:S01]  /*d650*/  ISETP.GE.AND P0, PT, R6, R46, PT ;  /* 0x0000002e0600720c */ /* 0x000fe20003f06270 */
[----:B------:R-:W-:Y:S01]  /*d660*/  IMAD R46, R125, -0x80, R46 ;  /* 0xffffff807d2e7824 */ /* 0x000fe200078e022e */
        /* <DEDUP_REMOVED lines=11> */
[C---:B------:R-:W-:Y:S01]  /*d720*/  VIADD R3, R18.reuse, 0x40 ;  /* 0x0000004012037836 */ /* 0x040fe20000000000 */
[C---:B------:R-:W-:Y:S01]  /*d730*/  IADD3 R0, R18.reuse, 0x20, RZ ;  /* 0x0000002012007810 */ /* 0x040fe20007ffe0ff */
[----:B------:R-:W-:Y:S01]  /*d740*/  ULDC UR4, c[0x0][0x3f4] ;  /* 0x0000fd0000047ab9 */ /* 0x000fe20000000800 */
[----:B------:R-:W-:Y:S02]  /*d750*/  CS2R R24, SRZ ;  /* 0x0000000000187805 */ /* 0x000fe4000001ff00 */
[----:B------:R-:W-:Y:S02]  /*d760*/  ISETP.GE.AND P0, PT, R18, UR4, PT ;  /* 0x0000000412007c0c */ /* 0x000fe4000bf06270 */
[----:B------:R-:W-:Y:S02]  /*d770*/  CS2R R26, SRZ ;  /* 0x00000000001a7805 */ /* 0x000fe4000001ff00 */
[----:B------:R-:W-:Y:S02]  /*d780*/  ISETP.GE.AND P1, PT, R0, UR4, PT ;  /* 0x0000000400007c0c */ /* 0x000fe4000bf26270 */
[----:B------:R-:W-:-:S02]  /*d790*/  ISETP.GE.AND P2, PT, R3, UR4, PT ;  /* 0x0000000403007c0c */ /* 0x000fc4000bf46270 */
[----:B------:R-:W-:Y:S02]  /*d7a0*/  CS2R R4, SRZ ;  /* 0x0000000000047805 */ /* 0x000fe4000001ff00 */
[----:B------:R-:W-:Y:S02]  /*d7b0*/  CS2R R6, SRZ ;  /* 0x0000000000067805 */ /* 0x000fe4000001ff00 */
[----:B------:R-:W-:Y:S01]  /*d7c0*/  CS2R R28, SRZ ;  /* 0x00000000001c7805 */ /* 0x000fe2000001ff00 */
[----:B------:R-:W-:-:S04]  /*d7d0*/  @!P0 IMAD.WIDE R12, R18, 0x2, R42 ;  /* 0x00000002120c8825 */ /* 0x000fc800078e022a */
[----:B------:R-:W-:Y:S02]  /*d7e0*/  @!P1 IMAD.SHL.U32 R41, R211, 0x8, RZ ;  /* 0x00000008d3299824 */ /* 0x000fe400078e00ff */
[----:B------:R-:W-:Y:S01]  /*d7f0*/  @!P2 SHF.L.U32 R45, R212, 0x3, RZ ;  /* 0x00000003d42da819 */ /* 0x000fe200000006ff */
[----:B------:R0:W5:Y:S01]  /*d800*/  @!P0 LD.E.128 R24, desc[UR40][R12.64] ;  /* 0x000000280c188980 */ /* 0x000162000c101d00 */
[----:B------:R-:W-:Y:S01]  /*d810*/  CS2R R30, SRZ ;  /* 0x00000000001e7805 */ /* 0x000fe2000001ff00 */
[--C-:B------:R-:W-:Y:S01]  /*d820*/  @!P1 IMAD.WIDE R38, R41, 0x2, R42.reuse ;  /* 0x0000000229269825 */ /* 0x100fe200078e022a */
[----:B------:R-:W-:Y:S02]  /*d830*/  CS2R R8, SRZ ;  /* 0x0000000000087805 */ /* 0x000fe4000001ff00 */
[----:B------:R-:W-:Y:S02]  /*d840*/  CS2R R10, SRZ ;  /* 0x00000000000a7805 */ /* 0x000fe4000001ff00 */
[----:B------:R-:W-:Y:S01]  /*d850*/  CS2R R32, SRZ ;  /* 0x0000000000207805 */ /* 0x000fe2000001ff00 */
[----:B------:R-:W-:Y:S01]  /*d860*/  @!P2 IMAD.WIDE R42, R45, 0x2, R42 ;  /* 0x000000022d2aa825 */ /* 0x000fe200078e022a */
[----:B------:R-:W-:-:S02]  /*d870*/  CS2R R34, SRZ ;  /* 0x0000000000227805 */ /* 0x000fc4000001ff00 */
[----:B------:R-:W-:Y:S01]  /*d880*/  CS2R R14, SRZ ;  /* 0x00000000000e7805 */ /* 0x000fe2000001ff00 */
[----:B------:R1:W5:Y:S01]  /*d890*/  @!P1 LD.E.128 R28, desc[UR40][R38.64] ;  /* 0x00000028261c9980 */ /* 0x000362000c101d00 */
[--C-:B------:R-:W-:Y:S01]  /*d8a0*/  @!P1 IMAD.WIDE R40, R41, 0x2, R20.reuse ;  /* 0x0000000229289825 */ /* 0x100fe200078e0214 */
[----:B0-----:R-:W-:Y:S02]  /*d8b0*/  CS2R R12, SRZ ;  /* 0x00000000000c7805 */ /* 0x001fe4000001ff00 */
[----:B------:R1:W5:Y:S01]  /*d8c0*/  @!P2 LD.E.128 R32, desc[UR40][R42.64] ;  /* 0x000000282a20a980 */ /* 0x000362000c101d00 */
[----:B------:R-:W-:-:S03]  /*d8d0*/  @!P2 IMAD.WIDE R44, R45, 0x2, R20 ;  /* 0x000000022d2ca825 */ /* 0x000fc600078e0214 */
[----:B------:R1:W5:Y:S01]  /*d8e0*/  @!P1 LD.E.128 R8, desc[UR40][R40.64] ;  /* 0x0000002828089980 */ /* 0x000362000c101d00 */
[----:B------:R-:W-:-:S03]  /*d8f0*/  @!P0 IMAD.WIDE R20, R18, 0x2, R20 ;  /* 0x0000000212148825 */ /* 0x000fc600078e0214 */
[----:B------:R1:W5:Y:S04]  /*d900*/  @!P2 LD.E.128 R12, desc[UR40][R44.64] ;  /* 0x000000282c0ca980 */ /* 0x000368000c101d00 */
[----:B------:R1:W5:Y:S02]  /*d910*/  @!P0 LD.E.128 R4, desc[UR40][R20.64] ;  /* 0x0000002814048980 */ /* 0x000364000c101d00 */
.L_x_763:
[----:B------:R-:W-:Y:S05]  /*d920*/  BSYNC B1 ;  /* 0x0000000000017941 */ /* 0x000fea0003800000 */
.L_x_762:
[----:B-----5:R-:W-:Y:S01]  /*d930*/  IMAD.MOV.U32 R0, RZ, RZ, R24 ;  /* 0x000000ffff007224 */ /* 0x020fe200078e0018 */
[----:B------:R-:W-:Y:S01]  /*d940*/  MOV R37, R26 ;  /* 0x0000001a00257202 */ /* 0x000fe20000000f00 */
[----:B------:R-:W-:Y:S01]  /*d950*/  IMAD.MOV.U32 R3, RZ, RZ, R25 ;  /* 0x000000ffff037224 */ /* 0x000fe200078e0019 */
[--C-:B------:R-:W-:Y:S01]  /*d960*/  SHF.R.U64 R26, R26, 0x10, R27.reuse ;  /* 0x000000101a1a7819 */ /* 0x100fe2000000121b */
[--C-:B-1----:R-:W-:Y:S01]  /*d970*/  IMAD.MOV.U32 R21, RZ, RZ, R27.reuse ;  /* 0x000000ffff157224 */ /* 0x102fe200078e001b */
[----:B------:R-:W-:Y:S01]  /*d980*/  SHF.R.U32.HI R43, RZ, 0x10, R27 ;  /* 0x00000010ff2b7819 */ /* 0x000fe2000001161b */
[----:B------:R-:W-:Y:S01]  /*d990*/  IMAD.MOV.U32 R27, RZ, RZ, R30 ;  /* 0x000000ffff1b7224 */ /* 0x000fe200078e001e */
[----:B------:R-:W-:Y:S01]  /*d9a0*/  SHF.R.U64 R47, R30, 0x10, R31 ;  /* 0x000000101e2f7819 */ /* 0x000fe2000000121f */
[----:B------:R-:W-:Y:S01]  /*d9b0*/  IMAD.MOV.U32 R20, RZ, RZ, R5 ;  /* 0x000000ffff147224 */ /* 0x000fe200078e0005 */
[----:B------:R-:W-:Y:S01]  /*d9c0*/  MOV R30, R32 ;  /* 0x00000020001e7202 */ /* 0x000fe20000000f00 */
[----:B------:R-:W-:Y:S01]  /*d9d0*/  IMAD.MOV.U32 R39, RZ, RZ, R4 ;  /* 0x000000ffff277224 */ /* 0x000fe200078e0004 */
[----:B------:R-:W-:Y:S01]  /*d9e0*/  SHF.R.U64 R49, R32, 0x10, R33 ;  /* 0x0000001020317819 */ /* 0x000fe20000001221 */
[----:B------:R-:W-:Y:S01]  /*d9f0*/  IMAD.MOV.U32 R32, RZ, RZ, R34 ;  /* 0x000000ffff207224 */ /* 0x000fe200078e0022 */
[----:B------:R-:W-:Y:S01]  /*da00*/  SHF.R.U64 R51, R34, 0x10, R35 ;  /* 0x0000001022337819 */ /* 0x000fe20000001223 */
[----:B------:R-:W-:Y:S01]  /*da10*/  IMAD.MOV.U32 R40, RZ, RZ, R33 ;  /* 0x000000ffff287224 */ /* 0x000fe200078e0021 */
[----:B------:R-:W-:Y:S01]  /*da20*/  PRMT R34, R0, 0x5410, R3 ;  /* 0x0000541000227816 */ /* 0x000fe20000000003 */
[----:B------:R-:W-:Y:S01]  /*da30*/  BSSY B1, `(.L_x_764) ;  /* 0x0000040000017945 */ /* 0x000fe20003800000 */
[----:B------:R-:W-:-:S02]  /*da40*/  LEA.HI R0, R204, R204, RZ, 0x1 ;  /* 0x000000cccc007211 */ /* 0x000fc400078f08ff */
[----:B------:R-:W-:Y:S01]  /*da50*/  SHF.R.U64 R53, R4, 0x10, R5 ;  /* 0x0000001004357819 */ /* 0x000fe20000001205 */
[----:B------:R-:W-:Y:S01]  /*da60*/  IMAD.MOV.U32 R4, RZ, RZ, R7 ;  /* 0x000000ffff047224 */ /* 0x000fe200078e0007 */
[----:B------:R-:W-:Y:S02]  /*da70*/  LOP3.LUT R3, R0, 0xfffffffe, RZ, 0xc0, !PT ;  /* 0xfffffffe00037812 */ /* 0x000fe400078ec0ff */
[----:B------:R-:W-:Y:S02]  /*da80*/  SHF.R.U32.HI R54, RZ, 0x10, R5 ;  /* 0x00000010ff367819 */ /* 0x000fe40000011605 */
[----:B------:R-:W-:Y:S01]  /*da90*/  SHF.R.U64 R38, R24, 0x10, R25 ;  /* 0x0000001018267819 */ /* 0x000fe20000001219 */
[----:B------:R-:W-:Y:S01]  /*daa0*/  IMAD.IADD R3, R204, 0x1, -R3 ;  /* 0x00000001cc037824 */ /* 0x000fe200078e0a03 */
[----:B------:R-:W-:Y:S01]  /*dab0*/  SHF.R.U32.HI R42, RZ, 0x10, R25 ;  /* 0x00000010ff2a7819 */ /* 0x000fe20000011619 */
[----:B------:R-:W-:Y:S01]  /*dac0*/  IMAD.MOV.U32 R25, RZ, RZ, R28 ;  /* 0x000000ffff197224 */ /* 0x000fe200078e001c */
[----:B------:R-:W-:-:S02]  /*dad0*/  MOV R24, R29 ;  /* 0x0000001d00187202 */ /* 0x000fc40000000f00 */
[----:B------:R-:W-:Y:S02]  /*dae0*/  SHF.L.U32 R5, R3, 0x1f, RZ ;  /* 0x0000001f03057819 */ /* 0x000fe400000006ff */
[----:B------:R-:W-:Y:S01]  /*daf0*/  SHF.R.U64 R44, R28, 0x10, R29 ;  /* 0x000000101c2c7819 */ /* 0x000fe2000000121d */
[--C-:B------:R-:W-:Y:S01]  /*db00*/  IMAD.MOV.U32 R28, RZ, RZ, R31.reuse ;  /* 0x000000ffff1c7224 */ /* 0x100fe200078e001f */
[----:B------:R-:W0:Y:S01]  /*db10*/  SYNCS.PHASECHK.TRANS64.TRYWAIT P0, [R2+URZ+0x34800], R5 ;  /* 0x03480005020075a7 */ /* 0x000e22000800017f */
[----:B------:R-:W-:Y:S01]  /*db20*/  SHF.R.U32.HI R48, RZ, 0x10, R31 ;  /* 0x00000010ff307819 */ /* 0x000fe2000001161f */
[----:B------:R-:W-:Y:S01]  /*db30*/  IMAD.MOV.U32 R31, RZ, RZ, R10 ;  /* 0x000000ffff1f7224 */ /* 0x000fe200078e000a */
[----:B------:R-:W-:Y:S02]  /*db40*/  MOV R41, R6 ;  /* 0x0000000600297202 */ /* 0x000fe40000000f00 */
[----:B------:R-:W-:Y:S02]  /*db50*/  SHF.R.U64 R55, R6, 0x10, R7 ;  /* 0x0000001006377819 */ /* 0x000fe40000001207 */
[----:B------:R-:W-:Y:S01]  /*db60*/  SHF.R.U32.HI R45, RZ, 0x10, R29 ;  /* 0x00000010ff2d7819 */ /* 0x000fe2000001161d */
[----:B------:R-:W-:Y:S01]  /*db70*/  IMAD.MOV.U32 R29, RZ, RZ, R8 ;  /* 0x000000ffff1d7224 */ /* 0x000fe200078e0008 */
[----:B------:R-:W-:-:S02]  /*db80*/  SHF.R.U32.HI R50, RZ, 0x10, R33 ;  /* 0x00000010ff327819 */ /* 0x000fc40000011621 */
[----:B------:R-:W-:Y:S01]  /*db90*/  SHF.R.U32.HI R56, RZ, 0x10, R7 ;  /* 0x00000010ff387819 */ /* 0x000fe20000011607 */
[----:B------:R-:W-:Y:S01]  /*dba0*/  IMAD.MOV.U32 R7, RZ, RZ, R11 ;  /* 0x000000ffff077224 */ /* 0x000fe200078e000b */
[----:B------:R-:W-:Y:S02]  /*dbb0*/  MOV R6, R9 ;  /* 0x0000000900067202 */ /* 0x000fe40000000f00 */
[--C-:B------:R-:W-:Y:S02]  /*dbc0*/  SHF.R.U64 R57, R8, 0x10, R9.reuse ;  /* 0x0000001008397819 */ /* 0x100fe40000001209 */
[----:B------:R-:W-:Y:S01]  /*dbd0*/  SHF.R.U32.HI R58, RZ, 0x10, R9 ;  /* 0x00000010ff3a7819 */ /* 0x000fe20000011609 */
[----:B------:R-:W-:Y:S01]  /*dbe0*/  IMAD.MOV.U32 R9, RZ, RZ, R13 ;  /* 0x000000ffff097224 */ /* 0x000fe200078e000d */
[----:B------:R-:W-:Y:S01]  /*dbf0*/  SHF.R.U64 R59, R10, 0x10, R11 ;  /* 0x000000100a3b7819 */ /* 0x000fe2000000120b */
[----:B------:R-:W-:Y:S01]  /*dc00*/  IMAD.MOV.U32 R10, RZ, RZ, R14 ;  /* 0x000000ffff0a7224 */ /* 0x000fe200078e000e */
[----:B------:R-:W-:-:S02]  /*dc10*/  MOV R33, R35 ;  /* 0x0000002300217202 */ /* 0x000fc40000000f00 */
[----:B------:R-:W-:Y:S02]  /*dc20*/  SHF.R.U32.HI R60, RZ, 0x10, R11 ;  /* 0x00000010ff3c7819 */ /* 0x000fe4000001160b */
[----:B------:R-:W-:Y:S02]  /*dc30*/  PRMT R25, R25, 0x5410, R24 ;  /* 0x0000541019197816 */ /* 0x000fe40000000018 */
[----:B------:R-:W-:Y:S02]  /*dc40*/  SHF.R.U32.HI R52, RZ, 0x10, R35 ;  /* 0x00000010ff347819 */ /* 0x000fe40000011623 */
[----:B------:R-:W-:Y:S02]  /*dc50*/  MOV R8, R12 ;  /* 0x0000000c00087202 */ /* 0x000fe40000000f00 */
[--C-:B------:R-:W-:Y:S02]  /*dc60*/  SHF.R.U64 R61, R12, 0x10, R13.reuse ;  /* 0x000000100c3d7819 */ /* 0x100fe4000000120d */
[----:B------:R-:W-:-:S02]  /*dc70*/  SHF.R.U32.HI R62, RZ, 0x10, R13 ;  /* 0x00000010ff3e7819 */ /* 0x000fc4000001160d */
[----:B------:R-:W-:Y:S02]  /*dc80*/  MOV R11, R15 ;  /* 0x0000000f000b7202 */ /* 0x000fe40000000f00 */
[----:B------:R-:W-:Y:S02]  /*dc90*/  VIMNMX R24, R46, 0x80, PT ;  /* 0x000000802e187848 */ /* 0x000fe40003fe0100 */
[----:B------:R-:W-:Y:S02]  /*dca0*/  PRMT R35, R38, 0x5410, R42 ;  /* 0x0000541026237816 */ /* 0x000fe4000000002a */
[--C-:B------:R-:W-:Y:S02]  /*dcb0*/  SHF.R.U64 R63, R14, 0x10, R15.reuse ;  /* 0x000000100e3f7819 */ /* 0x100fe4000000120f */
[----:B------:R-:W-:Y:S02]  /*dcc0*/  SHF.R.U32.HI R64, RZ, 0x10, R15 ;  /* 0x00000010ff407819 */ /* 0x000fe4000001160f */
        /* <DEDUP_REMOVED lines=17> */
[----:B------:R-:W-:Y:S02]  /*dde0*/  ISETP.GE.AND P1, PT, R17, R24, PT ;  /* 0x000000181100720c */ /* 0x000fe40003f26270 */
[----:B------:R-:W-:-:S02]  /*ddf0*/  PRMT R14, R8, 0x5410, R9 ;  /* 0x00005410080e7816 */ /* 0x000fc40000000009 */
[----:B------:R-:W-:Y:S02]  /*de00*/  PRMT R15, R61, 0x5410, R62 ;  /* 0x000054103d0f7816 */ /* 0x000fe4000000003e */
[----:B------:R-:W-:Y:S01]  /*de10*/  PRMT R20, R10, 0x5410, R11 ;  /* 0x000054100a147816 */ /* 0x000fe2000000000b */
[----:B0-----:R-:W-:Y:S06]  /*de20*/  @!P0 BRA `(.L_x_765) ;  /* 0x0000011c00908947 */ /* 0x001fec0003800000 */
.L_x_999:
[----:B------:R-:W-:Y:S05]  /*de30*/  BSYNC B1 ;  /* 0x0000000000017941 */ /* 0x000fea0003800000 */
.L_x_764:
[----:B------:R-:W-:Y:S01]  /*de40*/  BSSY B1, `(.L_x_766) ;  /* 0x0000119000017945 */ /* 0x000fe20003800000 */
[----:B------:R-:W-:-:S03]  /*de50*/  PRMT R21, R63, 0x5410, R64 ;  /* 0x000054103f157816 */ /* 0x000fc60000000040 */
[----:B------:R-:W-:Y:S05]  /*de60*/  @P1 BRA `(.L_x_767) ;  /* 0x0000001000581947 */ /* 0x000fea0003800000 */
[----:B------:R-:W1:Y:S01]  /*de70*/  LDC R33, c[0x0][0x3f4] ;  /* 0x0000fd00ff217b82 */ /* 0x000e620000000800 */
[C---:B------:R-:W-:Y:S01]  /*de80*/  VIADD R4, R18.reuse, 0x20 ;  /* 0x0000002012047836 */ /* 0x040fe20000000000 */
[C---:B------:R-:W-:Y:S01]  /*de90*/  IADD3 R6, R18.reuse, 0x40, RZ ;  /* 0x0000004012067810 */ /* 0x040fe20007ffe0ff */
[----:B------:R-:W-:Y:S01]  /*dea0*/  BSSY B2, `(.L_x_768) ;  /* 0x0000060000027945 */ /* 0x000fe20003800000 */
[-C--:B-1----:R-:W-:Y:S02]  /*deb0*/  ISETP.GE.AND P0, PT, R18, R33.reuse, PT ;  /* 0x000000211200720c */ /* 0x082fe40003f06270 */
[-C--:B------:R-:W-:Y:S02]  /*dec0*/  ISETP.GE.AND P1, PT, R4, R33.reuse, PT ;  /* 0x000000210400720c */ /* 0x080fe40003f26270 */
[----:B------:R-:W-:-:S09]  /*ded0*/  ISETP.GE.AND P2, PT, R6, R33, PT ;  /* 0x000000210600720c */ /* 0x000fd20003f46270 */
[----:B------:R-:W-:Y:S05]  /*dee0*/  @P0 BRA `(.L_x_769) ;  /* 0x00000004006c0947 */ /* 0x000fea0003800000 */
[----:B------:R-:W-:Y:S01]  /*def0*/  LEA.HI R6, R33, R209, RZ, 0x1d ;  /* 0x000000d121067211 */ /* 0x000fe200078fe8ff */
[----:B------:R-:W-:Y:S01]  /*df00*/  HADD2.F32 R52, -RZ, R34.H0_H0 ;  /* 0x20000022ff347230 */ /* 0x000fe20000004100 */
[----:B------:R-:W-:Y:S01]  /*df10*/  LOP3.LUT R4, R191, 0x38, R18, 0xf8, !PT ;  /* 0x00000038bf047812 */ /* 0x000fe200078ef812 */
[--C-:B------:R-:W-:Y:S01]  /*df20*/  HADD2.F32 R54, -RZ, R39.reuse.H0_H0 ;  /* 0x20000027ff367230 */ /* 0x100fe20000004100 */
[----:B0-----:R-:W-:Y:S01]  /*df30*/  SHF.R.S32.HI R5, RZ, 0x1f, R6 ;  /* 0x0000001fff057819 */ /* 0x001fe20000011406 */
[----:B------:R-:W-:Y:S02]  /*df40*/  HADD2.F32 R51, -RZ, R40.H0_H0 ;  /* 0x20000028ff337230 */ /* 0x000fe40000004100 */
[----:B------:R-:W-:Y:S01]  /*df50*/  HADD2.F32 R53, -RZ, R39.H1_H1 ;  /* 0x30000027ff357230 */ /* 0x000fe20000004100 */
[----:B------:R-:W-:Y:S01]  /*df60*/  LEA.HI R7, R5, R6, RZ, 0x3 ;  /* 0x0000000605077211 */ /* 0x000fe200078f18ff */
[----:B------:R-:W-:Y:S01]  /*df70*/  IMAD.SHL.U32 R6, R6, 0x8, RZ ;  /* 0x0000000806067824 */ /* 0x000fe200078e00ff */
[----:B------:R-:W-:-:S03]  /*df80*/  LOP3.LUT R5, R4, R193, RZ, 0x3c, !PT ;  /* 0x000000c104057212 */ /* 0x000fc600078e3cff */
[----:B------:R-:W-:Y:S01]  /*df90*/  IMAD.SHL.U32 R7, R7, 0x400, RZ ;  /* 0x0000040007077824 */ /* 0x000fe200078e00ff */
[----:B------:R-:W-:Y:S02]  /*dfa0*/  LOP3.LUT R6, R191, 0x38, R6, 0xf8, !PT ;  /* 0x00000038bf067812 */ /* 0x000fe400078ef806 */
[----:B------:R-:W-:Y:S02]  /*dfb0*/  LEA R5, R192, R5, 0x9 ;  /* 0x00000005c0057211 */ /* 0x000fe400078e48ff */
[----:B------:R-:W-:Y:S02]  /*dfc0*/  LOP3.LUT R7, R7, 0x7fffe000, RZ, 0xc0, !PT ;  /* 0x7fffe00007077812 */ /* 0x000fe400078ec0ff */
[----:B------:R-:W-:Y:S01]  /*dfd0*/  LOP3.LUT R9, R6, R193, RZ, 0x3c, !PT ;  /* 0x000000c106097212 */ /* 0x000fe200078e3cff */
[----:B------:R-:W-:Y:S02]  /*dfe0*/  IMAD R59, R5, 0x2, R2 ;  /* 0x00000002053b7824 */ /* 0x000fe400078e0202 */
[----:B------:R-:W-:-:S03]  /*dff0*/  IMAD R8, R192, 0x200, R7 ;  /* 0x00000200c0087824 */ /* 0x000fc600078e0207 */
[----:B------:R-:W0:Y:S02]  /*e000*/  LDS.128 R4, [R59+0x10400] ;  /* 0x010400003b047984 */ /* 0x000e240000000c00 */
[----:B------:R-:W-:-:S05]  /*e010*/  IADD3 R9, R8, R9, RZ ;  /* 0x0000000908097210 */ /* 0x000fca0007ffe0ff */
[----:B------:R-:W-:-:S05]  /*e020*/  IMAD R61, R9, 0x2, R2 ;  /* 0x00000002093d7824 */ /* 0x000fca00078e0202 */
[----:B------:R-:W1:Y:S01]  /*e030*/  LDS.128 R8, [R61+0x10400] ;  /* 0x010400003d087984 */ /* 0x000e620000000c00 */
[--C-:B0-----:R-:W-:Y:S02]  /*e040*/  HADD2.F32 R43, -RZ, R4.reuse.H0_H0 ;  /* 0x20000004ff2b7230 */ /* 0x101fe40000004100 */
[----:B------:R-:W-:Y:S02]  /*e050*/  HADD2.F32 R4, -RZ, R4.H1_H1 ;  /* 0x30000004ff047230 */ /* 0x000fe40000004100 */
[--C-:B------:R-:W-:Y:S02]  /*e060*/  HADD2.F32 R44, -RZ, R5.reuse.H0_H0 ;  /* 0x20000005ff2c7230 */ /* 0x100fe40000004100 */
[----:B------:R-:W-:Y:S02]  /*e070*/  HADD2.F32 R5, -RZ, R5.H1_H1 ;  /* 0x30000005ff057230 */ /* 0x000fe40000004100 */
[--C-:B------:R-:W-:Y:S02]  /*e080*/  HADD2.F32 R45, -RZ, R6.reuse.H0_H0 ;  /* 0x20000006ff2d7230 */ /* 0x100fe40000004100 */
[----:B------:R-:W-:-:S02]  /*e090*/  HADD2.F32 R6, -RZ, R6.H1_H1 ;  /* 0x30000006ff067230 */ /* 0x000fc40000004100 */
[--C-:B-1----:R-:W-:Y:S02]  /*e0a0*/  HADD2.F32 R47, -RZ, R8.reuse.H0_H0 ;  /* 0x20000008ff2f7230 */ /* 0x102fe40000004100 */
[----:B------:R-:W-:Y:S02]  /*e0b0*/  HADD2.F32 R8, -RZ, R8.H1_H1 ;  /* 0x30000008ff087230 */ /* 0x000fe40000004100 */
[----:B------:R-:W-:Y:S02]  /*e0c0*/  HADD2.F32 R48, -RZ, R9.H0_H0 ;  /* 0x20000009ff307230 */ /* 0x000fe40000004100 */
[C---:B------:R-:W-:Y:S01]  /*e0d0*/  FMUL.FTZ R56, R47.reuse, R54 ;  /* 0x000000362f387220 */ /* 0x040fe20000410000 */
[-C--:B------:R-:W-:Y:S01]  /*e0e0*/  FMUL.FTZ R58, R47, R52.reuse ;  /* 0x000000342f3a7220 */ /* 0x080fe20000410000 */
[----:B------:R-:W-:Y:S02]  /*e0f0*/  HADD2.F32 R47, -RZ, R35.H0_H0 ;  /* 0x20000023ff2f7230 */ /* 0x000fe40000004100 */
[----:B------:R-:W-:Y:S01]  /*e100*/  FMUL.FTZ R55, R8, R51 ;  /* 0x0000003308377220 */ /* 0x000fe20000410000 */
[C---:B------:R-:W-:Y:S01]  /*e110*/  FFMA.FTZ R56, R43.reuse, R52, -R56 ;  /* 0x000000342b387223 */ /* 0x040fe20000010838 */
[----:B------:R-:W-:Y:S01]  /*e120*/  FFMA.FTZ R58, R43, R54, R58 ;  /* 0x000000362b3a7223 */ /* 0x000fe2000001003a */
[----:B------:R-:W-:-:S02]  /*e130*/  HADD2.F32 R43, -RZ, R34.H1_H1 ;  /* 0x30000022ff2b7230 */ /* 0x000fc40000004100 */
[-C--:B------:R-:W-:Y:S01]  /*e140*/  FMUL.FTZ R57, R8, R47.reuse ;  /* 0x0000002f08397220 */ /* 0x080fe20000410000 */
[----:B------:R-:W-:Y:S01]  /*e150*/  FFMA.FTZ R55, R4, R47, -R55 ;  /* 0x0000002f04377223 */ /* 0x000fe20000010837 */
[C---:B------:R-:W-:Y:S01]  /*e160*/  FMUL.FTZ R47, R48.reuse, R53 ;  /* 0x00000035302f7220 */ /* 0x040fe20000410000 */
[----:B------:R-:W-:Y:S02]  /*e170*/  HADD2.F32 R9, -RZ, R9.H1_H1 ;  /* 0x30000009ff097230 */ /* 0x000fe40000004100 */
[----:B------:R-:W-:Y:S01]  /*e180*/  FMUL.FTZ R48, R48, R43 ;  /* 0x0000002b30307220 */ /* 0x000fe20000410000 */
[----:B------:R-:W-:Y:S02]  /*e190*/  HADD2.F32 R52, -RZ, R40.H1_H1 ;  /* 0x30000028ff347230 */ /* 0x000fe40000004100 */
[----:B------:R-:W-:Y:S01]  /*e1a0*/  FFMA.FTZ R57, R4, R51, R57 ;  /* 0x0000003304397223 */ /* 0x000fe20000010039 */
[----:B------:R-:W-:Y:S02]  /*e1b0*/  HADD2.F32 R4, -RZ, R35.H1_H1 ;  /* 0x30000023ff047230 */ /* 0x000fe40000004100 */
[C---:B------:R-:W-:Y:S01]  /*e1c0*/  FFMA.FTZ R47, R44.reuse, R43, -R47 ;  /* 0x0000002b2c2f7223 */ /* 0x040fe2000001082f */
[----:B------:R-:W-:Y:S01]  /*e1d0*/  FFMA.FTZ R48, R44, R53, R48 ;  /* 0x000000352c307223 */ /* 0x000fe20000010030 */
[----:B------:R-:W-:-:S02]  /*e1e0*/  HADD2.F32 R49, -RZ, R10.H0_H0 ;  /* 0x2000000aff317230 */ /* 0x000fc40000004100 */
[C---:B------:R-:W-:Y:S01]  /*e1f0*/  FMUL.FTZ R54, R9.reuse, R52 ;  /* 0x0000003409367220 */ /* 0x040fe20000410000 */
[----:B------:R-:W-:Y:S02]  /*e200*/  HADD2.F32 R8, -RZ, R37.H0_H0 ;  /* 0x20000025ff087230 */ /* 0x000fe40000004100 */
[-C--:B------:R-:W-:Y:S01]  /*e210*/  FMUL.FTZ R60, R9, R4.reuse ;  /* 0x00000004093c7220 */ /* 0x080fe20000410000 */
[----:B------:R-:W-:Y:S02]  /*e220*/  HADD2.F32 R44, -RZ, R41.H0_H0 ;  /* 0x20000029ff2c7230 */ /* 0x000fe40000004100 */
[----:B------:R-:W-:Y:S01]  /*e230*/  FFMA.FTZ R54, R5, R4, -R54 ;  /* 0x0000000405367223 */ /* 0x000fe20000010836 */
[----:B------:R-:W-:Y:S02]  /*e240*/  HADD2.F32 R10, -RZ, R10.H1_H1 ;  /* 0x3000000aff0a7230 */ /* 0x000fe40000004100 */
[----:B------:R-:W-:Y:S01]  /*e250*/  FMUL.FTZ R53, R49, R8 ;  /* 0x0000000831357220 */ /* 0x000fe20000410000 */
[----:B------:R-:W-:-:S02]  /*e260*/  HADD2.F32 R43, -RZ, R42.H0_H0 ;  /* 0x2000002aff2b7230 */ /* 0x000fc40000004100 */
[----:B------:R-:W-:Y:S01]  /*e270*/  FMUL.FTZ R4, R49, R44 ;  /* 0x0000002c31047220 */ /* 0x000fe20000410000 */
[----:B------:R-:W-:Y:S02]  /*e280*/  HADD2.F32 R9, -RZ, R38.H0_H0 ;  /* 0x20000026ff097230 */ /* 0x000fe40000004100 */
[----:B------:R-:W-:Y:S01]  /*e290*/  FFMA.FTZ R49, R5, R52, R60 ;  /* 0x0000003405317223 */ /* 0x000fe2000001003c */
[C---:B------:R-:W-:Y:S01]  /*e2a0*/  FFMA.FTZ R53, R45.reuse, R44, R53 ;  /* 0x0000002c2d357223 */ /* 0x040fe20000010035 */
[C---:B------:R-:W-:Y:S01]  /*e2b0*/  FMUL.FTZ R5, R10.reuse, R43 ;  /* 0x0000002b0a057220 */ /* 0x040fe20000410000 */
[----:B------:R-:W-:Y:S01]  /*e2c0*/  FFMA.FTZ R51, R45, R8, -R4 ;  /* 0x000000082d337223 */ /* 0x000fe20000010804 */
[-C--:B------:R-:W-:Y:S01]  /*e2d0*/  FMUL.FTZ R45, R10, R9.reuse ;  /* 0x000000090a2d7220 */ /* 0x080fe20000410000 */
[----:B------:R-:W-:Y:S02]  /*e2e0*/  HADD2.F32 R50, -RZ, R11.H0_H0 ;  /* 0x2000000bff327230 */ /* 0x000fe40000004100 */
[----:B------:R-:W-:Y:S01]  /*e2f0*/  FFMA.FTZ R10, R6, R9, -R5 ;  /* 0x00000009060a7223 */ /* 0x000fe20000010805 */
[----:B------:R-:W-:-:S02]  /*e300*/  HADD2.F32 R9, -RZ, R41.H1_H1 ;  /* 0x30000029ff097230 */ /* 0x000fc40000004100 */
[----:B------:R-:W-:Y:S01]  /*e310*/  FFMA.FTZ R44, R6, R43, R45 ;  /* 0x0000002b062c7223 */ /* 0x000fe2000001002d */
[----:B------:R-:W-:Y:S02]  /*e320*/  HADD2.F32 R5, -RZ, R37.H1_H1 ;  /* 0x30000025ff057230 */ /* 0x000fe40000004100 */
[----:B------:R-:W-:Y:S02]  /*e330*/  HADD2.F32 R11, -RZ, R11.H1_H1 ;  /* 0x3000000bff0b7230 */ /* 0x000fe40000004100 */
[C---:B------:R-:W-:Y:S01]  /*e340*/  FMUL.FTZ R43, R50.reuse, R9 ;  /* 0x00000009322b7220 */ /* 0x040fe20000410000 */
[----:B------:R-:W-:Y:S02]  /*e350*/  HADD2.F32 R8, -RZ, R42.H1_H1 ;  /* 0x3000002aff087230 */ /* 0x000fe40000004100 */
[----:B------:R-:W-:Y:S01]  /*e360*/  FMUL.FTZ R50, R50, R5 ;  /* 0x0000000532327220 */ /* 0x000fe20000410000 */
[----:B------:R-:W-:Y:S02]  /*e370*/  HADD2.F32 R4, -RZ, R38.H1_H1 ;  /* 0x30000026ff047230 */ /* 0x000fe40000004100 */
[----:B------:R-:W-:-:S02]  /*e380*/  HADD2.F32 R46, -RZ, R7.H0_H0 ;  /* 0x20000007ff2e7230 */ /* 0x000fc40000004100 */
[C---:B------:R-:W-:Y:S01]  /*e390*/  FMUL.FTZ R6, R11.reuse, R8 ;  /* 0x000000080b067220 */ /* 0x040fe20000410000 */
[----:B------:R-:W-:Y:S02]  /*e3a0*/  HADD2.F32 R7, -RZ, R7.H1_H1 ;  /* 0x30000007ff077230 */ /* 0x000fe40000004100 */
[-C--:B------:R-:W-:Y:S01]  /*e3b0*/  FMUL.FTZ R45, R11, R4.reuse ;  /* 0x000000040b2d7220 */ /* 0x080fe20000410000 */
[C---:B------:R-:W-:Y:S01]  /*e3c0*/  FFMA.FTZ R43, R46.reuse, R5, -R43 ;  /* 0x000000052e2b7223 */ /* 0x040fe2000001082b */
[----:B------:R-:W-:Y:S01]  /*e3d0*/  FFMA.FTZ R11, R46, R9, R50 ;  /* 0x000000092e0b7223 */ /* 0x000fe20000010032 */
[C---:B------:R-:W-:Y:S01]  /*e3e0*/  FFMA.FTZ R46, R7.reuse, R4, -R6 ;  /* 0x00000004072e7223 */ /* 0x040fe20000010806 */
[----:B------:R-:W-:Y:S01]  /*e3f0*/  FFMA.FTZ R50, R7, R8, R45 ;  /* 0x0000000807327223 */ /* 0x000fe2000001002d */
[----:B------:R-:W-:Y:S02]  /*e400*/  F2FP.F16.F32.PACK_AB R4, R55, R56 ;  /* 0x000000383704723e */ /* 0x000fe400000000ff */
[----:B------:R-:W-:-:S02]  /*e410*/  F2FP.F16.F32.PACK_AB R5, R54, R47 ;  /* 0x0000002f3605723e */ /* 0x000fc400000000ff */
[----:B------:R-:W-:Y:S02]  /*e420*/  F2FP.F16.F32.PACK_AB R6, R10, R51 ;  /* 0x000000330a06723e */ /* 0x000fe400000000ff */
[----:B------:R-:W-:Y:S02]  /*e430*/  F2FP.F16.F32.PACK_AB R7, R46, R43 ;  /* 0x0000002b2e07723e */ /* 0x000fe400000000ff */
[----:B------:R-:W-:Y:S02]  /*e440*/  F2FP.F16.F32.PACK_AB R8, R57, R58 ;  /* 0x0000003a3908723e */ /* 0x000fe400000000ff */
[----:B------:R-:W-:Y:S01]  /*e450*/  F2FP.F16.F32.PACK_AB R9, R49, R48 ;  /* 0x000000303109723e */ /* 0x000fe200000000ff */
[----:B------:R1:W-:Y:S01]  /*e460*/  STS.128 [R59+0x10400], R4 ;  /* 0x010400043b007388 */ /* 0x0003e20000000c00 */
[----:B------:R-:W-:Y:S02]  /*e470*/  F2FP.F16.F32.PACK_AB R10, R44, R53 ;  /* 0x000000352c0a723e */ /* 0x000fe400000000ff */
[----:B------:R-:W-:-:S05]  /*e480*/  F2FP.F16.F32.PACK_AB R11, R50, R11 ;  /* 0x0000000b320b723e */ /* 0x000fca00000000ff */
[----:B------:R1:W-:Y:S02]  /*e490*/  STS.128 [R61+0x10400], R8 ;  /* 0x010400083d007388 */ /* 0x0003e40000000c00 */
.L_x_769:
[----:B------:R-:W-:Y:S05]  /*e4a0*/  BSYNC B2 ;  /* 0x0000000000027941 */ /* 0x000fea0003800000 */
.L_x_768:
[----:B------:R-:W-:Y:S04]  /*e4b0*/  BSSY B2, `(.L_x_770) ;  /* 0x0000059000027945 */ /* 0x000fe80003800000 */
[----:B------:R-:W-:Y:S05]  /*e4c0*/  @P1 BRA `(.L_x_771) ;  /* 0x00000004005c1947 */ /* 0x000fea0003800000 */
[----:B-1----:R-:W-:Y:S01]  /*e4d0*/  LEA.HI R4, R33, R211, RZ, 0x1d ;  /* 0x000000d321047211 */ /* 0x002fe200078fe8ff */
[----:B------:R-:W-:Y:S02]  /*e4e0*/  HADD2.F32 R55, -RZ, R29.H0_H0 ;  /* 0x2000001dff377230 */ /* 0x000fe40000004100 */
[----:B------:R-:W-:Y:S01]  /*e4f0*/  HADD2.F32 R53, -RZ, R25.H0_H0 ;  /* 0x20000019ff357230 */ /* 0x000fe20000004100 */
[----:B0-----:R-:W-:Y:S01]  /*e500*/  SHF.R.S32.HI R5, RZ, 0x1f, R4 ;  /* 0x0000001fff057819 */ /* 0x001fe20000011404 */
[----:B------:R-:W-:-:S03]  /*e510*/  HADD2.F32 R57, -RZ, R30.H0_H0 ;  /* 0x2000001eff397230 */ /* 0x000fc60000004100 */
[----:B------:R-:W-:Y:S01]  /*e520*/  LEA.HI R5, R5, R4, RZ, 0x3 ;  /* 0x0000000405057211 */ /* 0x000fe200078f18ff */
[----:B------:R-:W-:-:S03]  /*e530*/  IMAD.SHL.U32 R4, R4, 0x8, RZ ;  /* 0x0000000804047824 */ /* 0x000fc600078e00ff */
[----:B------:R-:W-:Y:S02]  /*e540*/  SHF.L.U32 R5, R5, 0xa, RZ ;  /* 0x0000000a05057819 */ /* 0x000fe400000006ff */
[----:B------:R-:W-:Y:S02]  /*e550*/  LOP3.LUT R4, R191, 0x38, R4, 0xf8, !PT ;  /* 0x00000038bf047812 */ /* 0x000fe400078ef804 */
[----:B------:R-:W-:Y:S02]  /*e560*/  LOP3.LUT R5, R5, 0x7fffe000, RZ, 0xc0, !PT ;  /* 0x7fffe00005057812 */ /* 0x000fe400078ec0ff */
[----:B------:R-:W-:-:S03]  /*e570*/  LOP3.LUT R9, R4, R193, RZ, 0x3c, !PT ;  /* 0x000000c104097212 */ /* 0x000fc600078e3cff */
[----:B------:R-:W-:Y:S02]  /*e580*/  IMAD R8, R192, 0x200, R5 ;  /* 0x00000200c0087824 */ /* 0x000fe400078e0205 */
[----:B------:R-:W0:Y:S02]  /*e590*/  LDS.128 R4, [R229] ;  /* 0x00000000e5047984 */ /* 0x000e240000000c00 */
[----:B------:R-:W-:-:S05]  /*e5a0*/  IMAD.IADD R9, R8, 0x1, R9 ;  /* 0x0000000108097824 */ /* 0x000fca00078e0209 */
[----:B------:R-:W-:-:S05]  /*e5b0*/  LEA R43, R9, R2, 0x1 ;  /* 0x00000002092b7211 */ /* 0x000fca00078e08ff */
        /* <DEDUP_REMOVED lines=11> */
[----:B------:R-:W-:Y:S01]  /*e670*/  FMUL.FTZ R61, R48, R53 ;  /* 0x00000035303d7220 */ /* 0x000fe20000410000 */
[----:B------:R-:W-:Y:S02]  /*e680*/  HADD2.F32 R48, -RZ, R29.H1_H1 ;  /* 0x3000001dff307230 */ /* 0x000fe40000004100 */
[----:B------:R-:W-:Y:S01]  /*e690*/  FMUL.FTZ R63, R8, R57 ;  /* 0x00000039083f7220 */ /* 0x000fe20000410000 */
[----:B------:R-:W-:Y:S01]  /*e6a0*/  FFMA.FTZ R59, R44, R53, -R59 ;  /* 0x000000352c3b7223 */ /* 0x000fe2000001083b */
[----:B------:R-:W-:-:S02]  /*e6b0*/  HADD2.F32 R53, -RZ, R26.H0_H0 ;  /* 0x2000001aff357230 */ /* 0x000fc40000004100 */
[----:B------:R-:W-:Y:S01]  /*e6c0*/  FFMA.FTZ R61, R44, R55, R61 ;  /* 0x000000372c3d7223 */ /* 0x000fe2000001003d */
[----:B------:R-:W-:Y:S02]  /*e6d0*/  HADD2.F32 R44, -RZ, R25.H1_H1 ;  /* 0x30000019ff2c7230 */ /* 0x000fe40000004100 */
[C---:B------:R-:W-:Y:S01]  /*e6e0*/  FMUL.FTZ R56, R49.reuse, R48 ;  /* 0x0000003031387220 */ /* 0x040fe20000410000 */
[----:B------:R-:W-:Y:S02]  /*e6f0*/  HADD2.F32 R9, -RZ, R9.H1_H1 ;  /* 0x30000009ff097230 */ /* 0x000fe40000004100 */
[-C--:B------:R-:W-:Y:S01]  /*e700*/  FMUL.FTZ R55, R8, R53.reuse ;  /* 0x0000003508377220 */ /* 0x080fe20000410000 */
[C---:B------:R-:W-:Y:S01]  /*e710*/  FFMA.FTZ R52, R4.reuse, R53, -R63 ;  /* 0x0000003504347223 */ /* 0x040fe2000001083f */
[----:B------:R-:W-:Y:S01]  /*e720*/  FMUL.FTZ R49, R49, R44 ;  /* 0x0000002c31317220 */ /* 0x000fe20000410000 */
[----:B------:R-:W-:Y:S02]  /*e730*/  HADD2.F32 R8, -RZ, R30.H1_H1 ;  /* 0x3000001eff087230 */ /* 0x000fe40000004100 */
[----:B------:R-:W-:Y:S01]  /*e740*/  FFMA.FTZ R54, R4, R57, R55 ;  /* 0x0000003904367223 */ /* 0x000fe20000010037 */
[----:B------:R-:W-:-:S02]  /*e750*/  HADD2.F32 R4, -RZ, R26.H1_H1 ;  /* 0x3000001aff047230 */ /* 0x000fc40000004100 */
[C---:B------:R-:W-:Y:S01]  /*e760*/  FFMA.FTZ R48, R45.reuse, R48, R49 ;  /* 0x000000302d307223 */ /* 0x040fe20000010031 */
[--C-:B------:R-:W-:Y:S02]  /*e770*/  HADD2.F32 R50, -RZ, R10.reuse.H0_H0 ;  /* 0x2000000aff327230 */ /* 0x100fe40000004100 */
[----:B------:R-:W-:Y:S01]  /*e780*/  FFMA.FTZ R56, R45, R44, -R56 ;  /* 0x0000002c2d387223 */ /* 0x000fe20000010838 */
[----:B------:R-:W-:Y:S02]  /*e790*/  HADD2.F32 R49, -RZ, R31.H0_H0 ;  /* 0x2000001fff317230 */ /* 0x000fe40000004100 */
[C---:B------:R-:W-:Y:S01]  /*e7a0*/  FMUL.FTZ R44, R9.reuse, R8 ;  /* 0x00000008092c7220 */ /* 0x040fe20000410000 */
[----:B------:R-:W-:Y:S02]  /*e7b0*/  HADD2.F32 R45, -RZ, R27.H0_H0 ;  /* 0x2000001bff2d7230 */ /* 0x000fe40000004100 */
[----:B------:R-:W-:Y:S01]  /*e7c0*/  FMUL.FTZ R58, R9, R4 ;  /* 0x00000004093a7220 */ /* 0x000fe20000410000 */
[----:B------:R-:W-:-:S02]  /*e7d0*/  HADD2.F32 R10, -RZ, R10.H1_H1 ;  /* 0x3000000aff0a7230 */ /* 0x000fc40000004100 */
[C---:B------:R-:W-:Y:S01]  /*e7e0*/  FMUL.FTZ R63, R50.reuse, R49 ;  /* 0x00000031323f7220 */ /* 0x040fe20000410000 */
[----:B------:R-:W-:Y:S02]  /*e7f0*/  HADD2.F32 R53, -RZ, R32.H0_H0 ;  /* 0x20000020ff357230 */ /* 0x000fe40000004100 */
[C---:B------:R-:W-:Y:S01]  /*e800*/  FFMA.FTZ R55, R5.reuse, R4, -R44 ;  /* 0x0000000405377223 */ /* 0x040fe2000001082c */
[----:B------:R-:W-:Y:S02]  /*e810*/  HADD2.F32 R9, -RZ, R28.H0_H0 ;  /* 0x2000001cff097230 */ /* 0x000fe40000004100 */
[-C--:B------:R-:W-:Y:S01]  /*e820*/  FMUL.FTZ R50, R50, R45.reuse ;  /* 0x0000002d32327220 */ /* 0x080fe20000410000 */
[----:B------:R-:W-:Y:S01]  /*e830*/  FFMA.FTZ R57, R5, R8, R58 ;  /* 0x0000000805397223 */ /* 0x000fe2000001003a */
[----:B------:R-:W-:Y:S01]  /*e840*/  FFMA.FTZ R63, R46, R45, -R63 ;  /* 0x0000002d2e3f7223 */ /* 0x000fe2000001083f */
[--C-:B------:R-:W-:Y:S02]  /*e850*/  HADD2.F32 R51, -RZ, R11.reuse.H0_H0 ;  /* 0x2000000bff337230 */ /* 0x100fe40000004100 */
[C---:B------:R-:W-:Y:S01]  /*e860*/  FMUL.FTZ R5, R10.reuse, R53 ;  /* 0x000000350a057220 */ /* 0x040fe20000410000 */
[----:B------:R-:W-:Y:S01]  /*e870*/  FMUL.FTZ R45, R10, R9 ;  /* 0x000000090a2d7220 */ /* 0x000fe20000410000 */
[----:B------:R-:W-:-:S02]  /*e880*/  HADD2.F32 R11, -RZ, R11.H1_H1 ;  /* 0x3000000bff0b7230 */ /* 0x000fc40000004100 */
[----:B------:R-:W-:Y:S01]  /*e890*/  FFMA.FTZ R50, R46, R49, R50 ;  /* 0x000000312e327223 */ /* 0x000fe20000010032 */
[----:B------:R-:W-:Y:S02]  /*e8a0*/  HADD2.F32 R10, -RZ, R31.H1_H1 ;  /* 0x3000001fff0a7230 */ /* 0x000fe40000004100 */
[C---:B------:R-:W-:Y:S01]  /*e8b0*/  FFMA.FTZ R46, R6.reuse, R9, -R5 ;  /* 0x00000009062e7223 */ /* 0x040fe20000010805 */
[----:B------:R-:W-:Y:S02]  /*e8c0*/  HADD2.F32 R44, -RZ, R32.H1_H1 ;  /* 0x30000020ff2c7230 */ /* 0x000fe40000004100 */
[----:B------:R-:W-:Y:S01]  /*e8d0*/  FFMA.FTZ R45, R6, R53, R45 ;  /* 0x00000035062d7223 */ /* 0x000fe2000001002d */
[----:B------:R-:W-:Y:S02]  /*e8e0*/  HADD2.F32 R4, -RZ, R27.H1_H1 ;  /* 0x3000001bff047230 */ /* 0x000fe40000004100 */
[----:B------:R-:W-:Y:S01]  /*e8f0*/  FMUL.FTZ R6, R51, R10 ;  /* 0x0000000a33067220 */ /* 0x000fe20000410000 */
[----:B------:R-:W-:-:S02]  /*e900*/  HADD2.F32 R8, -RZ, R28.H1_H1 ;  /* 0x3000001cff087230 */ /* 0x000fc40000004100 */
[----:B------:R-:W-:Y:S01]  /*e910*/  FMUL.FTZ R58, R11, R44 ;  /* 0x0000002c0b3a7220 */ /* 0x000fe20000410000 */
[--C-:B------:R-:W-:Y:S02]  /*e920*/  HADD2.F32 R47, -RZ, R7.reuse.H0_H0 ;  /* 0x20000007ff2f7230 */ /* 0x100fe40000004100 */
[----:B------:R-:W-:Y:S01]  /*e930*/  FMUL.FTZ R51, R51, R4 ;  /* 0x0000000433337220 */ /* 0x000fe20000410000 */
[----:B------:R-:W-:Y:S02]  /*e940*/  HADD2.F32 R7, -RZ, R7.H1_H1 ;  /* 0x30000007ff077230 */ /* 0x000fe40000004100 */
[----:B------:R-:W-:Y:S01]  /*e950*/  FMUL.FTZ R5, R11, R8 ;  /* 0x000000080b057220 */ /* 0x000fe20000410000 */
[----:B------:R-:W-:Y:S01]  /*e960*/  F2FP.F16.F32.PACK_AB R9, R57, R48 ;  /* 0x000000303909723e */ /* 0x000fe200000000ff */
[C---:B------:R-:W-:Y:S01]  /*e970*/  FFMA.FTZ R11, R47.reuse, R4, -R6 ;  /* 0x000000042f0b7223 */ /* 0x040fe20000010806 */
[----:B------:R-:W-:Y:S01]  /*e980*/  FFMA.FTZ R51, R47, R10, R51 ;  /* 0x0000000a2f337223 */ /* 0x000fe20000010033 */
[C---:B------:R-:W-:Y:S01]  /*e990*/  FFMA.FTZ R58, R7.reuse, R8, -R58 ;  /* 0x00000008073a7223 */ /* 0x040fe2000001083a */
[----:B------:R-:W-:Y:S01]  /*e9a0*/  FFMA.FTZ R44, R7, R44, R5 ;  /* 0x0000002c072c7223 */ /* 0x000fe20000010005 */
[----:B------:R-:W-:-:S02]  /*e9b0*/  F2FP.F16.F32.PACK_AB R4, R52, R59 ;  /* 0x0000003b3404723e */ /* 0x000fc400000000ff */
[----:B------:R-:W-:Y:S02]  /*e9c0*/  F2FP.F16.F32.PACK_AB R5, R55, R56 ;  /* 0x000000383705723e */ /* 0x000fe400000000ff */
[----:B------:R-:W-:Y:S02]  /*e9d0*/  F2FP.F16.F32.PACK_AB R6, R46, R63 ;  /* 0x0000003f2e06723e */ /* 0x000fe400000000ff */
[----:B------:R-:W-:Y:S02]  /*e9e0*/  F2FP.F16.F32.PACK_AB R7, R58, R11 ;  /* 0x0000000b3a07723e */ /* 0x000fe400000000ff */
[----:B------:R-:W-:Y:S02]  /*e9f0*/  F2FP.F16.F32.PACK_AB R8, R54, R61 ;  /* 0x0000003d3608723e */ /* 0x000fe400000000ff */
[----:B------:R-:W-:Y:S01]  /*ea00*/  F2FP.F16.F32.PACK_AB R10, R45, R50 ;  /* 0x000000322d0a723e */ /* 0x000fe200000000ff */
[----:B------:R2:W-:Y:S01]  /*ea10*/  STS.128 [R229], R4 ;  /* 0x00000004e5007388 */ /* 0x0005e20000000c00 */
[----:B------:R-:W-:-:S05]  /*ea20*/  F2FP.F16.F32.PACK_AB R11, R44, R51 ;  /* 0x000000332c0b723e */ /* 0x000fca00000000ff */
[----:B------:R2:W-:Y:S02]  /*ea30*/  STS.128 [R43+0x10400], R8 ;  /* 0x010400082b007388 */ /* 0x0005e40000000c00 */
.L_x_771:
[----:B------:R-:W-:Y:S05]  /*ea40*/  BSYNC B2 ;  /* 0x0000000000027941 */ /* 0x000fea0003800000 */
.L_x_770:
[----:B------:R-:W-:Y:S05]  /*ea50*/  @P2 BRA `(.L_x_767) ;  /* 0x00000004005c2947 */ /* 0x000fea0003800000 */
[----:B------:R-:W-:Y:S01]  /*ea60*/  LEA.HI R33, R33, R212, RZ, 0x1d ;  /* 0x000000d421217211 */ /* 0x000fe200078fe8ff */
[----:B------:R-:W-:Y:S02]  /*ea70*/  HADD2.F32 R52, -RZ, R0.H0_H0 ;  /* 0x20000000ff347230 */ /* 0x000fe40000004100 */
[--C-:B------:R-:W-:Y:S01]  /*ea80*/  HADD2.F32 R54, -RZ, R14.reuse.H0_H0 ;  /* 0x2000000eff367230 */ /* 0x100fe20000004100 */
[----:B-12---:R-:W-:Y:S01]  /*ea90*/  SHF.R.S32.HI R4, RZ, 0x1f, R33 ;  /* 0x0000001fff047819 */ /* 0x006fe20000011421 */
[----:B------:R-:W-:Y:S02]  /*eaa0*/  HADD2.F32 R51, -RZ, R15.H0_H0 ;  /* 0x2000000fff337230 */ /* 0x000fe40000004100 */
[----:B------:R-:W-:Y:S01]  /*eab0*/  HADD2.F32 R53, -RZ, R14.H1_H1 ;  /* 0x3000000eff357230 */ /* 0x000fe20000004100 */
[----:B0-----:R-:W-:Y:S01]  /*eac0*/  LEA.HI R5, R4, R33, RZ, 0x3 ;  /* 0x0000002104057211 */ /* 0x001fe200078f18ff */
[----:B------:R-:W-:-:S04]  /*ead0*/  IMAD.SHL.U32 R4, R33, 0x8, RZ ;  /* 0x0000000821047824 */ /* 0x000fc800078e00ff */
[----:B------:R-:W-:Y:S01]  /*eae0*/  IMAD.SHL.U32 R5, R5, 0x400, RZ ;  /* 0x0000040005057824 */ /* 0x000fe200078e00ff */
[----:B------:R-:W-:-:S04]  /*eaf0*/  LOP3.LUT R4, R191, 0x38, R4, 0xf8, !PT ;  /* 0x00000038bf047812 */ /* 0x000fc800078ef804 */
[----:B------:R-:W-:Y:S02]  /*eb00*/  LOP3.LUT R5, R5, 0x7fffe000, RZ, 0xc0, !PT ;  /* 0x7fffe00005057812 */ /* 0x000fe400078ec0ff */
[----:B------:R-:W-:Y:S02]  /*eb10*/  LOP3.LUT R9, R4, R193, RZ, 0x3c, !PT ;  /* 0x000000c104097212 */ /* 0x000fe400078e3cff */
[----:B------:R-:W-:Y:S02]  /*eb20*/  LEA R8, R192, R5, 0x9 ;  /* 0x00000005c0087211 */ /* 0x000fe400078e48ff */
[----:B------:R-:W0:Y:S03]  /*eb30*/  LDS.128 R4, [R227] ;  /* 0x00000000e3047984 */ /* 0x000e260000000c00 */
[----:B------:R-:W-:-:S04]  /*eb40*/  IMAD.IADD R9, R8, 0x1, R9 ;  /* 0x0000000108097824 */ /* 0x000fc800078e0209 */
        /* <DEDUP_REMOVED lines=68> */
[----:B------:R3:W-:Y:S01]  /*ef90*/  STS.128 [R227], R4 ;  /* 0x00000004e3007388 */ /* 0x0007e20000000c00 */
[----:B------:R-:W-:Y:S02]  /*efa0*/  F2FP.F16.F32.PACK_AB R10, R44, R53 ;  /* 0x000000352c0a723e */ /* 0x000fe400000000ff */
[----:B------:R-:W-:-:S05]  /*efb0*/  F2FP.F16.F32.PACK_AB R11, R50, R11 ;  /* 0x0000000b320b723e */ /* 0x000fca00000000ff */
[----:B------:R3:W-:Y:S02]  /*efc0*/  STS.128 [R33+0x10400], R8 ;  /* 0x0104000821007388 */ /* 0x0007e40000000c00 */
.L_x_767:
[----:B------:R-:W-:Y:S05]  /*efd0*/  BSYNC B1 ;  /* 0x0000000000017941 */ /* 0x000fea0003800000 */
.L_x_766:
[----:B------:R-:W-:-:S13]  /*efe0*/  ISETP.GE.AND P0, PT, R205, R24, PT ;  /* 0x00000018cd00720c */ /* 0x000fda0003f06270 */
[----:B------:R-:W-:Y:S05]  /*eff0*/  @P0 BRA `(.L_x_750) ;  /* 0x00000010003c0947 */ /* 0x000fea0003800000 */
[----:B------:R-:W4:Y:S01]  /*f000*/  LDC R24, c[0x0][0x3f4] ;  /* 0x0000fd00ff187b82 */ /* 0x000f220000000800 */
[C---:B-123--:R-:W-:Y:S01]  /*f010*/  VIADD R7, R18.reuse, 0x40 ;  /* 0x0000004012077836 */ /* 0x04efe20000000000 */
[C---:B0-----:R-:W-:Y:S01]  /*f020*/  IADD3 R5, R18.reuse, 0x20, RZ ;  /* 0x0000002012057810 */ /* 0x041fe20007ffe0ff */
[----:B------:R-:W-:Y:S01]  /*f030*/  BSSY B1, `(.L_x_772) ;  /* 0x000005b000017945 */ /* 0x000fe20003800000 */
[-C--:B----4-:R-:W-:Y:S02]  /*f040*/  ISETP.GE.AND P0, PT, R18, R24.reuse, PT ;  /* 0x000000181200720c */ /* 0x090fe40003f06270 */
[-C--:B------:R-:W-:Y:S02]  /*f050*/  ISETP.GE.AND P1, PT, R5, R24.reuse, PT ;  /* 0x000000180500720c */ /* 0x080fe40003f26270 */
[----:B------:R-:W-:-:S09]  /*f060*/  ISETP.GE.AND P2, PT, R7, R24, PT ;  /* 0x000000180700720c */ /* 0x000fd20003f46270 */
[----:B------:R-:W-:Y:S05]  /*f070*/  @P0 BRA `(.L_x_773) ;  /* 0x0000000400580947 */ /* 0x000fea0003800000 */
[----:B------:R-:W-:Y:S01]  /*f080*/  LEA.HI R4, R24, R209, RZ, 0x1d ;  /* 0x000000d118047211 */ /* 0x000fe200078fe8ff */
[----:B------:R-:W-:Y:S02]  /*f090*/  HADD2.F32 R51, -RZ, R34.H0_H0 ;  /* 0x20000022ff337230 */ /* 0x000fe40000004100 */
[----:B------:R-:W-:Y:S01]  /*f0a0*/  HADD2.F32 R53, -RZ, R39.H0_H0 ;  /* 0x20000027ff357230 */ /* 0x000fe20000004100 */
[----:B------:R-:W-:Y:S01]  /*f0b0*/  SHF.R.S32.HI R5, RZ, 0x1f, R4 ;  /* 0x0000001fff057819 */ /* 0x000fe20000011404 */
[----:B------:R-:W-:Y:S02]  /*f0c0*/  IMAD.SHL.U32 R6, R4, 0x8, RZ ;  /* 0x0000000804067824 */ /* 0x000fe400078e00ff */
[----:B------:R-:W-:Y:S01]  /*f0d0*/  HADD2.F32 R58, -RZ, R40.H0_H0 ;  /* 0x20000028ff3a7230 */ /* 0x000fe20000004100 */
[----:B------:R-:W-:Y:S01]  /*f0e0*/  LEA.HI R4, R5, R4, RZ, 0x3 ;  /* 0x0000000405047211 */ /* 0x000fe200078f18ff */
[----:B------:R-:W-:Y:S01]  /*f0f0*/  HADD2.F32 R56, -RZ, R35.H0_H0 ;  /* 0x20000023ff387230 */ /* 0x000fe20000004100 */
[----:B------:R-:W-:Y:S01]  /*f100*/  LOP3.LUT R5, R185, 0x38, R6, 0xf8, !PT ;  /* 0x00000038b9057812 */ /* 0x000fe200078ef806 */
[----:B------:R-:W-:Y:S01]  /*f110*/  HADD2.F32 R60, -RZ, R39.H1_H1 ;  /* 0x30000027ff3c7230 */ /* 0x000fe20000004100 */
[----:B------:R-:W-:Y:S01]  /*f120*/  SHF.L.U32 R4, R4, 0xa, RZ ;  /* 0x0000000a04047819 */ /* 0x000fe200000006ff */
[----:B------:R-:W-:Y:S01]  /*f130*/  HADD2.F32 R34, -RZ, R34.H1_H1 ;  /* 0x30000022ff227230 */ /* 0x000fe20000004100 */
[----:B------:R-:W-:Y:S01]  /*f140*/  LOP3.LUT R8, R5, R230, RZ, 0x3c, !PT ;  /* 0x000000e605087212 */ /* 0x000fe200078e3cff */
[----:B------:R-:W-:Y:S01]  /*f150*/  HADD2.F32 R55, -RZ, R40.H1_H1 ;  /* 0x30000028ff377230 */ /* 0x000fe20000004100 */
[----:B------:R-:W-:Y:S01]  /*f160*/  LOP3.LUT R9, R4, 0x7fffe000, RZ, 0xc0, !PT ;  /* 0x7fffe00004097812 */ /* 0x000fe200078ec0ff */
[----:B------:R-:W-:Y:S01]  /*f170*/  HADD2.F32 R35, -RZ, R35.H1_H1 ;  /* 0x30000023ff237230 */ /* 0x000fe20000004100 */
[----:B------:R-:W0:Y:S01]  /*f180*/  LDS.128 R4, [R228] ;  /* 0x00000000e4047984 */ /* 0x000e220000000c00 */
[----:B------:R-:W-:Y:S01]  /*f190*/  HADD2.F32 R57, -RZ, R41.H0_H0 ;  /* 0x20000029ff397230 */ /* 0x000fe20000004100 */
[----:B------:R-:W-:-:S05]  /*f1a0*/  IADD3 R9, R8, R9, R195 ;  /* 0x0000000908097210 */ /* 0x000fca0007ffe0c3 */
        /* <DEDUP_REMOVED lines=10> */
[--C-:B------:R-:W-:Y:S02]  /*f250*/  HADD2.F32 R48, -RZ, R9.reuse.H0_H0 ;  /* 0x20000009ff307230 */ /* 0x100fe40000004100 */
[-C--:B------:R-:W-:Y:S01]  /*f260*/  FMUL.FTZ R52, R53, R47.reuse ;  /* 0x0000002f35347220 */ /* 0x080fe20000410000 */
[C---:B------:R-:W-:Y:S01]  /*f270*/  FMUL.FTZ R54, R51.reuse, R47 ;  /* 0x0000002f33367220 */ /* 0x040fe20000410000 */
[----:B------:R-:W-:Y:S02]  /*f280*/  HADD2.F32 R9, -RZ, R9.H1_H1 ;  /* 0x30000009ff097230 */ /* 0x000fe40000004100 */
[-C--:B------:R-:W-:Y:S01]  /*f290*/  FMUL.FTZ R39, R58, R8.reuse ;  /* 0x000000083a277220 */ /* 0x080fe20000410000 */
[-C--:B------:R-:W-:Y:S01]  /*f2a0*/  FFMA.FTZ R52, R51, R43.reuse, -R52 ;  /* 0x0000002b33347223 */ /* 0x080fe20000010834 */
[----:B------:R-:W-:Y:S01]  /*f2b0*/  FFMA.FTZ R54, R53, R43, R54 ;  /* 0x0000002b35367223 */ /* 0x000fe20000010036 */
[----:B------:R-:W-:Y:S01]  /*f2c0*/  FMUL.FTZ R43, R56, R8 ;  /* 0x00000008382b7220 */ /* 0x000fe20000410000 */
[----:B------:R-:W-:-:S02]  /*f2d0*/  HADD2.F32 R49, -RZ, R10.H0_H0 ;  /* 0x2000000aff317230 */ /* 0x000fc40000004100 */
[----:B------:R-:W-:Y:S01]  /*f2e0*/  FFMA.FTZ R39, R56, R4, -R39 ;  /* 0x0000000438277223 */ /* 0x000fe20000010827 */
[----:B------:R-:W-:Y:S01]  /*f2f0*/  FMUL.FTZ R47, R60, R48 ;  /* 0x000000303c2f7220 */ /* 0x000fe20000410000 */
[----:B------:R-:W-:Y:S01]  /*f300*/  FFMA.FTZ R43, R58, R4, R43 ;  /* 0x000000043a2b7223 */ /* 0x000fe2000001002b */
[----:B------:R-:W-:Y:S02]  /*f310*/  HADD2.F32 R10, -RZ, R10.H1_H1 ;  /* 0x3000000aff0a7230 */ /* 0x000fe40000004100 */
[----:B------:R-:W-:Y:S01]  /*f320*/  FMUL.FTZ R51, R34, R48 ;  /* 0x0000003022337220 */ /* 0x000fe20000410000 */
[-C--:B------:R-:W-:Y:S01]  /*f330*/  FMUL.FTZ R4, R55, R9.reuse ;  /* 0x0000000937047220 */ /* 0x080fe20000410000 */
[----:B------:R-:W-:Y:S02]  /*f340*/  HADD2.F32 R53, -RZ, R37.H0_H0 ;  /* 0x20000025ff357230 */ /* 0x000fe40000004100 */
[----:B------:R-:W-:Y:S01]  /*f350*/  FMUL.FTZ R8, R35, R9 ;  /* 0x0000000923087220 */ /* 0x000fe20000410000 */
[----:B------:R-:W-:-:S02]  /*f360*/  HADD2.F32 R56, -RZ, R42.H0_H0 ;  /* 0x2000002aff387230 */ /* 0x000fc40000004100 */
[-C--:B------:R-:W-:Y:S01]  /*f370*/  FFMA.FTZ R47, R34, R44.reuse, -R47 ;  /* 0x0000002c222f7223 */ /* 0x080fe2000001082f */
[----:B------:R-:W-:Y:S02]  /*f380*/  HADD2.F32 R48, -RZ, R38.H0_H0 ;  /* 0x20000026ff307230 */ /* 0x000fe40000004100 */
[----:B------:R-:W-:Y:S01]  /*f390*/  FFMA.FTZ R51, R60, R44, R51 ;  /* 0x0000002c3c337223 */ /* 0x000fe20000010033 */
[-C--:B------:R-:W-:Y:S01]  /*f3a0*/  FFMA.FTZ R34, R35, R5.reuse, -R4 ;  /* 0x0000000523227223 */ /* 0x080fe20000010804 */
[----:B------:R-:W-:Y:S01]  /*f3b0*/  FFMA.FTZ R40, R55, R5, R8 ;  /* 0x0000000537287223 */ /* 0x000fe20000010008 */
[-C--:B------:R-:W-:Y:S01]  /*f3c0*/  FMUL.FTZ R4, R57, R49.reuse ;  /* 0x0000003139047220 */ /* 0x080fe20000410000 */
[----:B------:R-:W-:Y:S01]  /*f3d0*/  FMUL.FTZ R44, R53, R49 ;  /* 0x00000031352c7220 */ /* 0x000fe20000410000 */
[-C--:B------:R-:W-:Y:S01]  /*f3e0*/  FMUL.FTZ R5, R56, R10.reuse ;  /* 0x0000000a38057220 */ /* 0x080fe20000410000 */
[----:B------:R-:W-:Y:S01]  /*f3f0*/  FMUL.FTZ R9, R48, R10 ;  /* 0x0000000a30097220 */ /* 0x000fe20000410000 */
[----:B------:R-:W-:-:S02]  /*f400*/  HADD2.F32 R50, -RZ, R11.H0_H0 ;  /* 0x2000000bff327230 */ /* 0x000fc40000004100 */
[-C--:B------:R-:W-:Y:S01]  /*f410*/  FFMA.FTZ R35, R53, R45.reuse, -R4 ;  /* 0x0000002d35237223 */ /* 0x080fe20000010804 */
[----:B------:R-:W-:Y:S01]  /*f420*/  FFMA.FTZ R44, R57, R45, R44 ;  /* 0x0000002d392c7223 */ /* 0x000fe2000001002c */
[-C--:B------:R-:W-:Y:S01]  /*f430*/  FFMA.FTZ R10, R48, R6.reuse, -R5 ;  /* 0x00000006300a7223 */ /* 0x080fe20000010805 */
[----:B------:R-:W-:Y:S02]  /*f440*/  HADD2.F32 R11, -RZ, R11.H1_H1 ;  /* 0x3000000bff0b7230 */ /* 0x000fe40000004100 */
[----:B------:R-:W-:Y:S02]  /*f450*/  HADD2.F32 R48, -RZ, R41.H1_H1 ;  /* 0x30000029ff307230 */ /* 0x000fe40000004100 */
[----:B------:R-:W-:Y:S02]  /*f460*/  HADD2.F32 R45, -RZ, R42.H1_H1 ;  /* 0x3000002aff2d7230 */ /* 0x000fe40000004100 */
[----:B------:R-:W-:Y:S02]  /*f470*/  HADD2.F32 R8, -RZ, R37.H1_H1 ;  /* 0x30000025ff087230 */ /* 0x000fe40000004100 */
[----:B------:R-:W-:Y:S01]  /*f480*/  FFMA.FTZ R37, R56, R6, R9 ;  /* 0x0000000638257223 */ /* 0x000fe20000010009 */
[----:B------:R-:W-:-:S02]  /*f490*/  HADD2.F32 R41, -RZ, R38.H1_H1 ;  /* 0x30000026ff297230 */ /* 0x000fc40000004100 */
[-C--:B------:R-:W-:Y:S01]  /*f4a0*/  FMUL.FTZ R5, R48, R50.reuse ;  /* 0x0000003230057220 */ /* 0x080fe20000410000 */
[--C-:B------:R-:W-:Y:S02]  /*f4b0*/  HADD2.F32 R46, -RZ, R7.reuse.H0_H0 ;  /* 0x20000007ff2e7230 */ /* 0x100fe40000004100 */
[-C--:B------:R-:W-:Y:S01]  /*f4c0*/  FMUL.FTZ R4, R45, R11.reuse ;  /* 0x0000000b2d047220 */ /* 0x080fe20000410000 */
[----:B------:R-:W-:Y:S02]  /*f4d0*/  HADD2.F32 R7, -RZ, R7.H1_H1 ;  /* 0x30000007ff077230 */ /* 0x000fe40000004100 */
[C---:B------:R-:W-:Y:S01]  /*f4e0*/  FMUL.FTZ R9, R8.reuse, R50 ;  /* 0x0000003208097220 */ /* 0x040fe20000410000 */
[C---:B------:R-:W-:Y:S01]  /*f4f0*/  FMUL.FTZ R6, R41.reuse, R11 ;  /* 0x0000000b29067220 */ /* 0x040fe20000410000 */
[-C--:B------:R-:W-:Y:S01]  /*f500*/  FFMA.FTZ R11, R8, R46.reuse, -R5 ;  /* 0x0000002e080b7223 */ /* 0x080fe20000010805 */
[----:B------:R-:W-:Y:S01]  /*f510*/  F2FP.F16.F32.PACK_AB R5, R34, R47 ;  /* 0x0000002f2205723e */ /* 0x000fe200000000ff */
[-C--:B------:R-:W-:Y:S01]  /*f520*/  FFMA.FTZ R38, R41, R7.reuse, -R4 ;  /* 0x0000000729267223 */ /* 0x080fe20000010804 */
[----:B------:R-:W-:Y:S01]  /*f530*/  FFMA.FTZ R46, R48, R46, R9 ;  /* 0x0000002e302e7223 */ /* 0x000fe20000010009 */
[----:B------:R-:W-:Y:S01]  /*f540*/  FFMA.FTZ R41, R45, R7, R6 ;  /* 0x000000072d297223 */ /* 0x000fe20000010006 */
        /* <DEDUP_REMOVED lines=9> */
.L_x_773:
[----:B------:R-:W-:Y:S05]  /*f5e0*/  BSYNC B1 ;  /* 0x0000000000017941 */ /* 0x000fea0003800000 */
.L_x_772:
[----:B------:R-:W-:Y:S04]  /*f5f0*/  BSSY B1, `(.L_x_774) ;  /* 0x0000058000017945 */ /* 0x000fe80003800000 */
[----:B------:R-:W-:Y:S05]  /*f600*/  @P1 BRA `(.L_x_775) ;  /* 0x0000000400581947 */ /* 0x000fea0003800000 */
[----:B0-----:R-:W-:Y:S01]  /*f610*/  LEA.HI R4, R24, R211, RZ, 0x1d ;  /* 0x000000d318047211 */ /* 0x001fe200078fe8ff */
[----:B------:R-:W-:Y:S02]  /*f620*/  HADD2.F32 R46, -RZ, R29.H0_H0 ;  /* 0x2000001dff2e7230 */ /* 0x000fe40000004100 */
[----:B------:R-:W-:Y:S01]  /*f630*/  HADD2.F32 R44, -RZ, R25.H0_H0 ;  /* 0x20000019ff2c7230 */ /* 0x000fe20000004100 */
[----:B------:R-:W-:Y:S01]  /*f640*/  SHF.R.S32.HI R5, RZ, 0x1f, R4 ;  /* 0x0000001fff057819 */ /* 0x000fe20000011404 */
[----:B------:R-:W-:Y:S02]  /*f650*/  IMAD.SHL.U32 R6, R4, 0x8, RZ ;  /* 0x0000000804067824 */ /* 0x000fe400078e00ff */
[----:B------:R-:W-:Y:S01]  /*f660*/  HADD2.F32 R47, -RZ, R29.H1_H1 ;  /* 0x3000001dff2f7230 */ /* 0x000fe20000004100 */
[----:B------:R-:W-:Y:S01]  /*f670*/  LEA.HI R4, R5, R4, RZ, 0x3 ;  /* 0x0000000405047211 */ /* 0x000fe200078f18ff */
[--C-:B------:R-:W-:Y:S01]  /*f680*/  HADD2.F32 R48, -RZ, R30.reuse.H0_H0 ;  /* 0x2000001eff307230 */ /* 0x100fe20000004100 */
[----:B------:R-:W-:Y:S01]  /*f690*/  LOP3.LUT R5, R185, 0x38, R6, 0xf8, !PT ;  /* 0x00000038b9057812 */ /* 0x000fe200078ef806 */
[----:B------:R-:W-:Y:S01]  /*f6a0*/  HADD2.F32 R45, -RZ, R25.H1_H1 ;  /* 0x30000019ff2d7230 */ /* 0x000fe20000004100 */
[----:B------:R-:W-:Y:S01]  /*f6b0*/  SHF.L.U32 R4, R4, 0xa, RZ ;  /* 0x0000000a04047819 */ /* 0x000fe200000006ff */
[----:B------:R-:W-:Y:S01]  /*f6c0*/  HADD2.F32 R49, -RZ, R30.H1_H1 ;  /* 0x3000001eff317230 */ /* 0x000fe20000004100 */
[----:B------:R-:W-:-:S02]  /*f6d0*/  LOP3.LUT R8, R5, R230, RZ, 0x3c, !PT ;  /* 0x000000e605087212 */ /* 0x000fc400078e3cff */
[----:B------:R-:W-:Y:S02]  /*f6e0*/  LOP3.LUT R9, R4, 0x7fffe000, RZ, 0xc0, !PT ;  /* 0x7fffe00004097812 */ /* 0x000fe400078ec0ff */
[----:B------:R-:W0:Y:S02]  /*f6f0*/  LDS.128 R4, [R226] ;  /* 0x00000000e2047984 */ /* 0x000e240000000c00 */
        /* <DEDUP_REMOVED lines=13> */
[----:B------:R-:W-:Y:S01]  /*f7d0*/  FMUL.FTZ R39, R44, R39 ;  /* 0x000000272c277220 */ /* 0x000fe20000410000 */
[----:B------:R-:W-:Y:S02]  /*f7e0*/  HADD2.F32 R9, -RZ, R9.H1_H1 ;  /* 0x30000009ff097230 */ /* 0x000fe40000004100 */
[----:B------:R-:W-:Y:S01]  /*f7f0*/  FMUL.FTZ R29, R48, R8 ;  /* 0x00000008301d7220 */ /* 0x000fe20000410000 */
[----:B------:R-:W-:Y:S01]  /*f800*/  FFMA.FTZ R43, R44, R34, -R43 ;  /* 0x000000222c2b7223 */ /* 0x000fe2000001082b */
[----:B------:R-:W-:-:S02]  /*f810*/  HADD2.F32 R44, -RZ, R26.H0_H0 ;  /* 0x2000001aff2c7230 */ /* 0x000fc40000004100 */
[----:B------:R-:W-:Y:S01]  /*f820*/  FFMA.FTZ R39, R46, R34, R39 ;  /* 0x000000222e277223 */ /* 0x000fe20000010027 */
[-C--:B------:R-:W-:Y:S01]  /*f830*/  FMUL.FTZ R34, R47, R40.reuse ;  /* 0x000000282f227220 */ /* 0x080fe20000410000 */
[C---:B------:R-:W-:Y:S01]  /*f840*/  FMUL.FTZ R40, R45.reuse, R40 ;  /* 0x000000282d287220 */ /* 0x040fe20000410000 */
[----:B------:R-:W-:Y:S02]  /*f850*/  HADD2.F32 R41, -RZ, R10.H0_H0 ;  /* 0x2000000aff297230 */ /* 0x000fe40000004100 */
[C---:B------:R-:W-:Y:S01]  /*f860*/  FMUL.FTZ R25, R44.reuse, R8 ;  /* 0x000000082c197220 */ /* 0x040fe20000410000 */
[-C--:B------:R-:W-:Y:S01]  /*f870*/  FFMA.FTZ R8, R44, R4.reuse, -R29 ;  /* 0x000000042c087223 */ /* 0x080fe2000001081d */
[-C--:B------:R-:W-:Y:S01]  /*f880*/  FFMA.FTZ R34, R45, R35.reuse, -R34 ;  /* 0x000000232d227223 */ /* 0x080fe20000010822 */
[----:B------:R-:W-:Y:S01]  /*f890*/  FFMA.FTZ R40, R47, R35, R40 ;  /* 0x000000232f287223 */ /* 0x000fe20000010028 */
[----:B------:R-:W-:Y:S01]  /*f8a0*/  FFMA.FTZ R30, R48, R4, R25 ;  /* 0x00000004301e7223 */ /* 0x000fe20000010019 */
[----:B------:R-:W-:-:S02]  /*f8b0*/  HADD2.F32 R25, -RZ, R26.H1_H1 ;  /* 0x3000001aff197230 */ /* 0x000fc40000004100 */
[-C--:B------:R-:W-:Y:S01]  /*f8c0*/  FMUL.FTZ R4, R49, R9.reuse ;  /* 0x0000000931047220 */ /* 0x080fe20000410000 */
[----:B------:R-:W-:Y:S02]  /*f8d0*/  HADD2.F32 R29, -RZ, R27.H0_H0 ;  /* 0x2000001bff1d7230 */ /* 0x000fe40000004100 */
[----:B------:R-:W-:Y:S02]  /*f8e0*/  HADD2.F32 R35, -RZ, R31.H0_H0 ;  /* 0x2000001fff237230 */ /* 0x000fe40000004100 */
[C---:B------:R-:W-:Y:S01]  /*f8f0*/  FMUL.FTZ R26, R25.reuse, R9 ;  /* 0x00000009191a7220 */ /* 0x040fe20000410000 */
[----:B------:R-:W-:Y:S02]  /*f900*/  HADD2.F32 R10, -RZ, R10.H1_H1 ;  /* 0x3000000aff0a7230 */ /* 0x000fe40000004100 */
[----:B------:R-:W-:Y:S01]  /*f910*/  FFMA.FTZ R9, R25, R5, -R4 ;  /* 0x0000000519097223 */ /* 0x000fe20000010804 */
[----:B------:R-:W-:Y:S02]  /*f920*/  HADD2.F32 R48, -RZ, R32.H0_H0 ;  /* 0x20000020ff307230 */ /* 0x000fe40000004100 */
[----:B------:R-:W-:Y:S01]  /*f930*/  FMUL.FTZ R4, R35, R41 ;  /* 0x0000002923047220 */ /* 0x000fe20000410000 */
[----:B------:R-:W-:-:S02]  /*f940*/  HADD2.F32 R46, -RZ, R28.H0_H0 ;  /* 0x2000001cff2e7230 */ /* 0x000fc40000004100 */
[----:B------:R-:W-:Y:S01]  /*f950*/  FMUL.FTZ R44, R29, R41 ;  /* 0x000000291d2c7220 */ /* 0x000fe20000410000 */
[----:B------:R-:W-:Y:S01]  /*f960*/  FFMA.FTZ R25, R49, R5, R26 ;  /* 0x0000000531197223 */ /* 0x000fe2000001001a */
[-C--:B------:R-:W-:Y:S01]  /*f970*/  FMUL.FTZ R5, R48, R10.reuse ;  /* 0x0000000a30057220 */ /* 0x080fe20000410000 */
[-C--:B------:R-:W-:Y:S01]  /*f980*/  FFMA.FTZ R26, R29, R37.reuse, -R4 ;  /* 0x000000251d1a7223 */ /* 0x080fe20000010804 */
[----:B------:R-:W-:Y:S01]  /*f990*/  FFMA.FTZ R44, R35, R37, R44 ;  /* 0x00000025232c7223 */ /* 0x000fe2000001002c */
[--C-:B------:R-:W-:Y:S02]  /*f9a0*/  HADD2.F32 R42, -RZ, R11.reuse.H0_H0 ;  /* 0x2000000bff2a7230 */ /* 0x100fe40000004100 */
[C---:B------:R-:W-:Y:S01]  /*f9b0*/  FMUL.FTZ R35, R46.reuse, R10 ;  /* 0x0000000a2e237220 */ /* 0x040fe20000410000 */
[----:B------:R-:W-:Y:S01]  /*f9c0*/  FFMA.FTZ R29, R46, R6, -R5 ;  /* 0x000000062e1d7223 */ /* 0x000fe20000010805 */
[----:B------:R-:W-:Y:S02]  /*f9d0*/  HADD2.F32 R11, -RZ, R11.H1_H1 ;  /* 0x3000000bff0b7230 */ /* 0x000fe40000004100 */
[----:B------:R-:W-:-:S02]  /*f9e0*/  HADD2.F32 R46, -RZ, R31.H1_H1 ;  /* 0x3000001fff2e7230 */ /* 0x000fc40000004100 */
[----:B------:R-:W-:Y:S01]  /*f9f0*/  FFMA.FTZ R35, R48, R6, R35 ;  /* 0x0000000630237223 */ /* 0x000fe20000010023 */
[----:B------:R-:W-:Y:S02]  /*fa00*/  HADD2.F32 R37, -RZ, R32.H1_H1 ;  /* 0x30000020ff257230 */ /* 0x000fe40000004100 */
[----:B------:R-:W-:Y:S02]  /*fa10*/  HADD2.F32 R10, -RZ, R27.H1_H1 ;  /* 0x3000001bff0a7230 */ /* 0x000fe40000004100 */
[-C--:B------:R-:W-:Y:S01]  /*fa20*/  FMUL.FTZ R5, R46, R42.reuse ;  /* 0x0000002a2e057220 */ /* 0x080fe20000410000 */
[----:B------:R-:W-:Y:S02]  /*fa30*/  HADD2.F32 R31, -RZ, R28.H1_H1 ;  /* 0x3000001cff1f7230 */ /* 0x000fe40000004100 */
[----:B------:R-:W-:Y:S01]  /*fa40*/  FMUL.FTZ R4, R37, R11 ;  /* 0x0000000b25047220 */ /* 0x000fe20000410000 */
[--C-:B------:R-:W-:Y:S02]  /*fa50*/  HADD2.F32 R38, -RZ, R7.reuse.H0_H0 ;  /* 0x20000007ff267230 */ /* 0x100fe40000004100 */
[----:B------:R-:W-:Y:S01]  /*fa60*/  FMUL.FTZ R27, R10, R42 ;  /* 0x0000002a0a1b7220 */ /* 0x000fe20000410000 */
[----:B------:R-:W-:-:S02]  /*fa70*/  HADD2.F32 R7, -RZ, R7.H1_H1 ;  /* 0x30000007ff077230 */ /* 0x000fc40000004100 */
[C---:B------:R-:W-:Y:S01]  /*fa80*/  FMUL.FTZ R6, R31.reuse, R11 ;  /* 0x0000000b1f067220 */ /* 0x040fe20000410000 */
[-C--:B------:R-:W-:Y:S01]  /*fa90*/  FFMA.FTZ R11, R10, R38.reuse, -R5 ;  /* 0x000000260a0b7223 */ /* 0x080fe20000010805 */
[----:B------:R-:W-:Y:S01]  /*faa0*/  FFMA.FTZ R27, R46, R38, R27 ;  /* 0x000000262e1b7223 */ /* 0x000fe2000001001b */
[-C--:B------:R-:W-:Y:S01]  /*fab0*/  FFMA.FTZ R28, R31, R7.reuse, -R4 ;  /* 0x000000071f1c7223 */ /* 0x080fe20000010804 */
[----:B------:R-:W-:Y:S01]  /*fac0*/  FFMA.FTZ R32, R37, R7, R6 ;  /* 0x0000000725207223 */ /* 0x000fe20000010006 */
[----:B------:R-:W-:Y:S02]  /*fad0*/  F2FP.F16.F32.PACK_AB R4, R8, R43 ;  /* 0x0000002b0804723e */ /* 0x000fe400000000ff */
[----:B------:R-:W-:Y:S02]  /*fae0*/  F2FP.F16.F32.PACK_AB R5, R9, R34 ;  /* 0x000000220905723e */ /* 0x000fe400000000ff */
[----:B------:R-:W-:Y:S02]  /*faf0*/  F2FP.F16.F32.PACK_AB R6, R29, R26 ;  /* 0x0000001a1d06723e */ /* 0x000fe400000000ff */
[----:B------:R-:W-:-:S02]  /*fb00*/  F2FP.F16.F32.PACK_AB R7, R28, R11 ;  /* 0x0000000b1c07723e */ /* 0x000fc400000000ff */
[----:B------:R-:W-:Y:S02]  /*fb10*/  F2FP.F16.F32.PACK_AB R8, R30, R39 ;  /* 0x000000271e08723e */ /* 0x000fe400000000ff */
[----:B------:R-:W-:Y:S01]  /*fb20*/  F2FP.F16.F32.PACK_AB R9, R25, R40 ;  /* 0x000000281909723e */ /* 0x000fe200000000ff */
[----:B------:R1:W-:Y:S01]  /*fb30*/  STS.128 [R226], R4 ;  /* 0x00000004e2007388 */ /* 0x0003e20000000c00 */
[----:B------:R-:W-:Y:S02]  /*fb40*/  F2FP.F16.F32.PACK_AB R10, R35, R44 ;  /* 0x0000002c230a723e */ /* 0x000fe400000000ff */
[----:B------:R-:W-:-:S05]  /*fb50*/  F2FP.F16.F32.PACK_AB R11, R32, R27 ;  /* 0x0000001b200b723e */ /* 0x000fca00000000ff */
[----:B------:R1:W-:Y:S02]  /*fb60*/  STS.128 [R33+0x10400], R8 ;  /* 0x0104000821007388 */ /* 0x0003e40000000c00 */
.L_x_775:
[----:B------:R-:W-:Y:S05]  /*fb70*/  BSYNC B1 ;  /* 0x0000000000017941 */ /* 0x000fea0003800000 */
.L_x_774:
[----:B------:R-:W-:Y:S05]  /*fb80*/  @P2 BRA `(.L_x_750) ;  /* 0x0000000400582947 */ /* 0x000fea0003800000 */
[----:B------:R-:W-:Y:S01]  /*fb90*/  LEA.HI R24, R24, R212, RZ, 0x1d ;  /* 0x000000d418187211 */ /* 0x000fe200078fe8ff */
[----:B01----:R-:W-:Y:S02]  /*fba0*/  HADD2.F32 R33, -RZ, R0.H0_H0 ;  /* 0x20000000ff217230 */ /* 0x003fe40000004100 */
[--C-:B------:R-:W-:Y:S01]  /*fbb0*/  HADD2.F32 R35, -RZ, R14.reuse.H0_H0 ;  /* 0x2000000eff237230 */ /* 0x100fe20000004100 */
        /* <DEDUP_REMOVED lines=12> */
[----:B------:R-:W0:Y:S01]  /*fc80*/  LDS.128 R4, [R225] ;  /* 0x00000000e1047984 */ /* 0x000e220000000c00 */
[----:B------:R-:W-:-:S02]  /*fc90*/  HADD2.F32 R3, -RZ, R3.H1_H1 ;  /* 0x30000003ff037230 */ /* 0x000fc40000004100 */
[----:B------:R-:W-:Y:S01]  /*fca0*/  IADD3 R9, R8, R9, R195 ;  /* 0x0000000908097210 */ /* 0x000fe20007ffe0c3 */
[--C-:B------:R-:W-:Y:S02]  /*fcb0*/  HADD2.F32 R39, -RZ, R20.reuse.H0_H0 ;  /* 0x20000014ff277230 */ /* 0x100fe40000004100 */
[----:B------:R-:W-:Y:S02]  /*fcc0*/  HADD2.F32 R20, -RZ, R20.H1_H1 ;  /* 0x30000014ff147230 */ /* 0x000fe40000004100 */
        /* <DEDUP_REMOVED lines=8> */
[----:B------:R-:W-:Y:S02]  /*fd50*/  HADD2.F32 R28, -RZ, R7.H0_H0 ;  /* 0x20000007ff1c7230 */ /* 0x000fe40000004100 */
[--C-:B-1----:R-:W-:Y:S02]  /*fd60*/  HADD2.F32 R29, -RZ, R8.reuse.H0_H0 ;  /* 0x20000008ff1d7230 */ /* 0x102fe40000004100 */
[----:B------:R-:W-:Y:S02]  /*fd70*/  HADD2.F32 R8, -RZ, R8.H1_H1 ;  /* 0x30000008ff087230 */ /* 0x000fe40000004100 */
[--C-:B------:R-:W-:Y:S02]  /*fd80*/  HADD2.F32 R30, -RZ, R9.reuse.H0_H0 ;  /* 0x20000009ff1e7230 */ /* 0x100fe40000004100 */
[-C--:B------:R-:W-:Y:S01]  /*fd90*/  FMUL.FTZ R34, R35, R29.reuse ;  /* 0x0000001d23227220 */ /* 0x080fe20000410000 */
[----:B------:R-:W-:Y:S01]  /*fda0*/  FMUL.FTZ R38, R33, R29 ;  /* 0x0000001d21267220 */ /* 0x000fe20000410000 */
[----:B------:R-:W-:-:S02]  /*fdb0*/  HADD2.F32 R9, -RZ, R9.H1_H1 ;  /* 0x30000009ff097230 */ /* 0x000fc40000004100 */
[-C--:B------:R-:W-:Y:S01]  /*fdc0*/  FMUL.FTZ R29, R42, R8.reuse ;  /* 0x000000082a1d7220 */ /* 0x080fe20000410000 */
[-C--:B------:R-:W-:Y:S01]  /*fdd0*/  FFMA.FTZ R34, R33, R25.reuse, -R34 ;  /* 0x0000001921227223 */ /* 0x080fe20000010822 */
[----:B------:R-:W-:Y:S01]  /*fde0*/  FFMA.FTZ R38, R35, R25, R38 ;  /* 0x0000001923267223 */ /* 0x000fe20000010026 */
[----:B------:R-:W-:Y:S01]  /*fdf0*/  FMUL.FTZ R25, R40, R8 ;  /* 0x0000000828197220 */ /* 0x000fe20000410000 */
[-C--:B------:R-:W-:Y:S01]  /*fe00*/  FMUL.FTZ R33, R14, R30.reuse ;  /* 0x0000001e0e217220 */ /* 0x080fe20000410000 */
[----:B------:R-:W-:Y:S02]  /*fe10*/  HADD2.F32 R31, -RZ, R10.H0_H0 ;  /* 0x2000000aff1f7230 */ /* 0x000fe40000004100 */
[----:B------:R-:W-:Y:S01]  /*fe20*/  FMUL.FTZ R15, R0, R30 ;  /* 0x0000001e000f7220 */ /* 0x000fe20000410000 */
[----:B------:R-:W-:Y:S02]  /*fe30*/  HADD2.F32 R35, -RZ, R12.H0_H0 ;  /* 0x2000000cff237230 */ /* 0x000fe40000004100 */
[-C--:B------:R-:W-:Y:S01]  /*fe40*/  FFMA.FTZ R29, R40, R4.reuse, -R29 ;  /* 0x00000004281d7223 */ /* 0x080fe2000001081d */
[----:B------:R-:W-:Y:S01]  /*fe50*/  FFMA.FTZ R25, R42, R4, R25 ;  /* 0x000000042a197223 */ /* 0x000fe20000010019 */
[----:B------:R-:W-:Y:S01]  /*fe60*/  FFMA.FTZ R33, R0, R26, -R33 ;  /* 0x0000001a00217223 */ /* 0x000fe20000010821 */
[----:B------:R-:W-:-:S02]  /*fe70*/  HADD2.F32 R10, -RZ, R10.H1_H1 ;  /* 0x3000000aff0a7230 */ /* 0x000fc40000004100 */
[----:B------:R-:W-:Y:S01]  /*fe80*/  FFMA.FTZ R15, R14, R26, R15 ;  /* 0x0000001a0e0f7223 */ /* 0x000fe2000001000f */
[-C--:B------:R-:W-:Y:S01]  /*fe90*/  FMUL.FTZ R0, R37, R9.reuse ;  /* 0x0000000925007220 */ /* 0x080fe20000410000 */
[----:B------:R-:W-:Y:S01]  /*fea0*/  FMUL.FTZ R4, R3, R9 ;  /* 0x0000000903047220 */ /* 0x000fe20000410000 */
[----:B------:R-:W-:Y:S02]  /*feb0*/  HADD2.F32 R40, -RZ, R21.H0_H0 ;  /* 0x20000015ff287230 */ /* 0x000fe40000004100 */
[-C--:B------:R-:W-:Y:S01]  /*fec0*/  FMUL.FTZ R8, R39, R31.reuse ;  /* 0x0000001f27087220 */ /* 0x080fe20000410000 */
[----:B------:R-:W-:Y:S01]  /*fed0*/  FMUL.FTZ R26, R35, R31 ;  /* 0x0000001f231a7220 */ /* 0x000fe20000410000 */
[----:B------:R-:W-:Y:S02]  /*fee0*/  HADD2.F32 R30, -RZ, R13.H0_H0 ;  /* 0x2000000dff1e7230 */ /* 0x000fe40000004100 */
[-C--:B------:R-:W-:Y:S01]  /*fef0*/  FFMA.FTZ R0, R3, R5.reuse, -R0 ;  /* 0x0000000503007223 */ /* 0x080fe20000010800 */
[----:B------:R-:W-:Y:S01]  /*ff00*/  FFMA.FTZ R14, R37, R5, R4 ;  /* 0x00000005250e7223 */ /* 0x000fe20000010004 */
[----:B------:R-:W-:-:S02]  /*ff10*/  HADD2.F32 R32, -RZ, R11.H0_H0 ;  /* 0x2000000bff207230 */ /* 0x000fc40000004100 */
[-C--:B------:R-:W-:Y:S01]  /*ff20*/  FMUL.FTZ R5, R40, R10.reuse ;  /* 0x0000000a28057220 */ /* 0x080fe20000410000 */
[-C--:B------:R-:W-:Y:S01]  /*ff30*/  FFMA.FTZ R3, R35, R27.reuse, -R8 ;  /* 0x0000001b23037223 */ /* 0x080fe20000010808 */
[----:B------:R-:W-:Y:S01]  /*ff40*/  FFMA.FTZ R26, R39, R27, R26 ;  /* 0x0000001b271a7223 */ /* 0x000fe2000001001a */
[----:B------:R-:W-:Y:S02]  /*ff50*/  HADD2.F32 R11, -RZ, R11.H1_H1 ;  /* 0x3000000bff0b7230 */ /* 0x000fe40000004100 */
[C---:B------:R-:W-:Y:S01]  /*ff60*/  FMUL.FTZ R9, R30.reuse, R10 ;  /* 0x0000000a1e097220 */ /* 0x040fe20000410000 */
[----:B------:R-:W-:Y:S02]  /*ff70*/  HADD2.F32 R27, -RZ, R21.H1_H1 ;  /* 0x30000015ff1b7230 */ /* 0x000fe40000004100 */
[----:B------:R-:W-:Y:S01]  /*ff80*/  FFMA.FTZ R10, R30, R6, -R5 ;  /* 0x000000061e0a7223 */ /* 0x000fe20000010805 */
[----:B------:R-:W-:Y:S02]  /*ff90*/  HADD2.F32 R12, -RZ, R12.H1_H1 ;  /* 0x3000000cff0c7230 */ /* 0x000fe40000004100 */
[----:B------:R-:W-:Y:S01]  /*ffa0*/  FMUL.FTZ R5, R20, R32 ;  /* 0x0000002014057220 */ /* 0x000fe20000410000 */
[----:B------:R-:W-:-:S02]  /*ffb0*/  HADD2.F32 R21, -RZ, R13.H1_H1 ;  /* 0x3000000dff157230 */ /* 0x000fc40000004100 */
[----:B------:R-:W-:Y:S01]  /*ffc0*/  FFMA.FTZ R13, R40, R6, R9 ;  /* 0x00000006280d7223 */ /* 0x000fe20000010009 */
[----:B------:R-:W-:Y:S02]  /*ffd0*/  HADD2.F32 R7, -RZ, R7.H1_H1 ;  /* 0x30000007ff077230 */ /* 0x000fe40000004100 */
[-C--:B------:R-:W-:Y:S01]  /*ffe0*/  FMUL.FTZ R4, R27, R11.reuse ;  /* 0x0000000b1b047220 */ /* 0x080fe20000410000 */
[C---:B------:R-:W-:Y:S01]  /*fff0*/  FMUL.FTZ R9, R12.reuse, R32 ;  /* 0x000000200c097220 */ /* 0x040fe20000410000 */
[C---:B------:R-:W-:Y:S01]  /*10000*/  FMUL.FTZ R6, R21.reuse, R11 ;  /* 0x0000000b15067220 */ /* 0x040fe20000410000 */
[-C--:B------:R-:W-:Y:S01]  /*10010*/  FFMA.FTZ R11, R12, R28.reuse, -R5 ;  /* 0x0000001c0c0b7223 */ /* 0x080fe20000010805 */
[-C--:B------:R-:W-:Y:S01]  /*10020*/  FFMA.FTZ R12, R21, R7.reuse, -R4 ;  /* 0x00000007150c7223 */ /* 0x080fe20000010804 */
[----:B------:R-:W-:Y:S01]  /*10030*/  FFMA.FTZ R28, R20, R28, R9 ;  /* 0x0000001c141c7223 */ /* 0x000fe20000010009 */
        /* <DEDUP_REMOVED lines=8> */
[----:B------:R-:W-:-:S02]  /*100c0*/  F2FP.F16.F32.PACK_AB R10, R13, R26 ;  /* 0x0000001a0d0a723e */ /* 0x000fc400000000ff */
[----:B------:R-:W-:-:S05]  /*100d0*/  F2FP.F16.F32.PACK_AB R11, R21, R28 ;  /* 0x0000001c150b723e */ /* 0x000fca00000000ff */
[----:B------:R0:W-:Y:S02]  /*100e0*/  STS.128 [R24+0x10400], R8 ;  /* 0x0104000818007388 */ /* 0x0001e40000000c00 */
.L_x_750:
[----:B------:R-:W-:Y:S05]  /*100f0*/  BSYNC B0 ;  /* 0x0000000000007941 */ /* 0x000fea0003800000 */
.L_x_731:
[----:B------:R-:W-:Y:S01]  /*10100*/  @!PT LDS RZ, [RZ] ;  /* 0x00000000fffff984 */ /* 0x000fe20000000800 */
[----:B------:R-:W-:Y:S01]  /*10110*/  @!PT LDS RZ, [RZ] ;  /* 0x00000000fffff984 */ /* 0x000fe20000000800 */
[----:B------:R-:W-:Y:S01]  /*10120*/  @!PT LDS RZ, [RZ] ;  /* 0x00000000fffff984 */ /* 0x000fe20000000800 */
[----:B------:R-:W-:Y:S01]  /*10130*/  @!PT LDS RZ, [RZ] ;  /* 0x00000000fffff984 */ /* 0x000fe20000000800 */
[----:B------:R5:W-:Y:S06]  /*10140*/  MEMBAR.ALL.CTA ;  /* 0x0000000000007992 */ /* 0x000bec0000008000 */
[----:B-----5:R-:W5:Y:S01]  /*10150*/  FENCE.VIEW.ASYNC.S ;  /* 0x00000000000073c6 */ /* 0x020f620000000000 */
[----:B------:R-:W-:Y:S05]  /*10160*/  WARPSYNC.ALL ;  /* 0x0000000000007948 */ /* 0x000fea0003800000 */
[----:B-----5:R-:W-:Y:S06]  /*10170*/  BAR.SYNC.DEFER_BLOCKING 0xd, 0x100 ;  /* 0x0344000000007b1d */ /* 0x020fec0000010000 */
.L_x_729:
[----:B------:R-:W-:-:S05]  /*10180*/  IMAD.U32 R0, RZ, RZ, UR46 ;  /* 0x0000002eff007e24 */ /* 0x000fca000f8e00ff */
[----:B------:R-:W-:-:S13]  /*10190*/  ISETP.NE.AND P0, PT, R0, 0x3, PT ;  /* 0x000000030000780c */ /* 0x000fda0003f05270 */
[----:B------:R-:W-:Y:S05]  /*101a0*/  @!P0 BRA `(.L_x_776) ;  /* 0x0000000000048947 */ /* 0x000fea0003800000 */
[----:B------:R-:W-:Y:S01]  /*101b0*/  BPT.TRAP 0x1 ;  /* 0x000000040000795c */ /* 0x000fe20000300000 */
.L_x_776:
[----:B01234-:R-:W-:Y:S02]  /*101c0*/  LEA R4, R194, R2, 0x3 ;  /* 0x00000002c2047211 */ /* 0x01ffe400078e18ff */
[----:B------:R-:W-:-:S04]  /*101d0*/  SHF.L.U32 R3, R196, 0x1f, RZ ;  /* 0x0000001fc4037819 */ /* 0x000fc800000006ff */
[----:B------:R0:W1:Y:S01]  /*101e0*/  SYNCS.PHASECHK.TRANS64.TRYWAIT P2, [R4+URZ+0x34830], R3 ;  /* 0x03483003040075a7 */ /* 0x000062000804017f */
[----:B------:R-:W-:Y:S05]  /*101f0*/  @!P0 BRA `(.L_x_777) ;  /* 0x0000000000048947 */ /* 0x000fea0003800000 */
[----:B------:R-:W-:Y:S01]  /*10200*/  BPT.TRAP 0x1 ;  /* 0x000000040000795c */ /* 0x000fe20000300000 */
.L_x_777:
[----:B------:R-:W2:Y:S01]  /*10210*/  S2R R0, SR_TID.X ;  /* 0x0000000000007919 */ /* 0x000ea20000002100 */
[----:B------:R-:W-:Y:S01]  /*10220*/  IMAD.MOV.U32 R151, RZ, RZ, RZ ;  /* 0x000000ffff977224 */ /* 0x000fe200078e00ff */
[----:B--2---:R-:W-:-:S04]  /*10230*/  LOP3.LUT R0, R0, 0x7f, RZ, 0xc0, !PT ;  /* 0x0000007f00007812 */ /* 0x004fc800078ec0ff */
[----:B------:R-:W-:Y:S01]  /*10240*/  ISETP.NE.AND P1, PT, R0, RZ, PT ;  /* 0x000000ff0000720c */ /* 0x000fe20003f25270 */
[----:B-1----:R-:W-:-:S12]  /*10250*/  @P2 BRA `(.L_x_778) ;  /* 0x0000000000082947 */ /* 0x002fd80003800000 */
[----:B------:R-:W1:Y:S02]  /*10260*/  SYNCS.PHASECHK.TRANS64.TRYWAIT P2, [R4+URZ+0x34830], R3 ;  /* 0x03483003040075a7 */ /* 0x000e64000804017f */
[----:B-1----:R-:W-:Y:S05]  /*10270*/  @!P2 BRA `(.L_x_779) ;  /* 0x000000f80090a947 */ /* 0x002fea0003800000 */
.L_x_778:
[----:B------:R-:W-:Y:S05]  /*10280*/  WARPSYNC.ALL ;  /* 0x0000000000007948 */ /* 0x000fea0003800000 */
[----:B------:R-:W-:Y:S01]  /*10290*/  VIADD R0, R2, 0x1c400 ;  /* 0x0001c40002007836 */ /* 0x000fe20000000000 */
[----:B------:R-:W-:Y:S01]  /*102a0*/  R2UR UR52, R36 ;  /* 0x00000000243472ca */ /* 0x000fe200000e0000 */
[----:B------:R-:W-:Y:S01]  /*102b0*/  UMOV UR53, 0x40000040 ;  /* 0x4000004000357882 */ /* 0x000fe20000000000 */
[----:B------:R-:W-:Y:S01]  /*102c0*/  MOV R9, 0x40000040 ;  /* 0x4000004000097802 */ /* 0x000fe20000000f00 */
[----:B------:R-:W-:Y:S01]  /*102d0*/  WARPGROUP.ARRIVE ;  /* 0x00000000000079c5 */ /* 0x000fe20000000000 */
[----:B------:R-:W-:Y:S01]  /*102e0*/  SHF.R.U32.HI R0, RZ, 0x4, R0 ;  /* 0x00000004ff007819 */ /* 0x000fe20000011600 */
[----:B------:R-:W-:Y:S01]  /*102f0*/  IMAD.MOV.U32 R15, RZ, RZ, 0x40000040 ;  /* 0x40000040ff0f7424 */ /* 0x000fe200078e00ff */
[----:B------:R-:W-:Y:S01]  /*10300*/  R2UR UR55, R9 ;  /* 0x00000000093772ca */ /* 0x000fe200000e0000 */
[----:B------:R-:W-:Y:S01]  /*10310*/  UMOV UR49, 0x40000040 ;  /* 0x4000004000317882 */ /* 0x000fe20000000000 */
[----:B------:R-:W-:Y:S01]  /*10320*/  LOP3.LUT R0, R0, 0x3fff, RZ, 0xc0, !PT ;  /* 0x00003fff00007812 */ /* 0x000fe200078ec0ff */
[----:B------:R-:W-:Y:S01]  /*10330*/  UMOV UR9, 0x40000040 ;  /* 0x4000004000097882 */ /* 0x000fe20000000000 */
[----:B------:R-:W-:Y:S01]  /*10340*/  R2UR UR51, R15 ;  /* 0x000000000f3372ca */ /* 0x000fe200000e0000 */
[----:B------:R-:W-:Y:S01]  /*10350*/  IMAD.MOV.U32 R15, RZ, RZ, 0x40000040 ;  /* 0x40000040ff0f7424 */ /* 0x000fe200078e00ff */
[----:B------:R-:W-:Y:S01]  /*10360*/  LOP3.LUT R7, R0, 0x10000, RZ, 0xfc, !PT ;  /* 0x0001000000077812 */ /* 0x000fe200078efcff */
[----:B------:R-:W-:Y:S01]  /*10370*/  ULOP3.LUT UR52, UR52, 0x10000, URZ, 0xfc, !UPT ;  /* 0x0001000034347892 */ /* 0x000fe2000f8efc3f */
[----:B------:R-:W-:Y:S01]  /*10380*/  MOV R21, UR9 ;  /* 0x0000000900157c02 */ /* 0x000fe20008000f00 */
[----:B------:R-:W-:Y:S01]  /*10390*/  UMOV UR57, 0x40000040 ;  /* 0x4000004000397882 */ /* 0x000fe20000000000 */
[----:B------:R-:W-:Y:S01]  /*103a0*/  R2UR UR11, R15 ;  /* 0x000000000f0b72ca */ /* 0x000fe200000e0000 */
[----:B------:R-:W-:Y:S01]  /*103b0*/  IMAD R8, R194, 0xc00, R7 ;  /* 0x00000c00c2087824 */ /* 0x000fe200078e0207 */
[----:B------:R-:W-:Y:S01]  /*103c0*/  UIADD3 UR48, UR52, 0x2, URZ ;  /* 0x0000000234307890 */ /* 0x000fe2000fffe03f */
[----:B------:R-:W-:Y:S01]  /*103d0*/  IMAD.MOV.U32 R15, RZ, RZ, 0x40000040 ;  /* 0x40000040ff0f7424 */ /* 0x000fe200078e00ff */
[----:B------:R-:W-:Y:S01]  /*103e0*/  UIADD3 UR4, UR52, 0x4, URZ ;  /* 0x0000000434047890 */ /* 0x000fe2000fffe03f */
[C---:B------:R-:W-:Y:S01]  /*103f0*/  VIADD R14, R8.reuse, 0x2 ;  /* 0x00000002080e7836 */ /* 0x040fe20000000000 */
[----:B------:R-:W-:Y:S01]  /*10400*/  R2UR UR54, R8 ;  /* 0x00000000083672ca */ /* 0x000fe200000e0000 */
[----:B------:R-:W-:Y:S01]  /*10410*/  UIADD3 UR56, UR52, 0x802, URZ ;  /* 0x0000080234387890 */ /* 0x000fe2000fffe03f */
[----:B------:R-:W-:Y:S01]  /*10420*/  MOV R9, 0x40000040 ;  /* 0x4000004000097802 */ /* 0x000fe20000000f00 */
[----:B------:R-:W-:Y:S01]  /*10430*/  UIADD3 UR36, UR52, 0x804, URZ ;  /* 0x0000080434247890 */ /* 0x000fe2000fffe03f */
[----:B------:R-:W-:Y:S01]  /*10440*/  R2UR UR50, R14 ;  /* 0x000000000e3272ca */ /* 0x000fe200000e0000 */
[----:B------:R-:W-:Y:S01]  /*10450*/  UMOV UR8, UR4 ;  /* 0x0000000400087c82 */ /* 0x000fe20008000000 */
[----:B------:R-:W-:Y:S01]  /*10460*/  IADD3 R14, R8, 0x4, RZ ;  /* 0x00000004080e7810 */ /* 0x000fe20007ffe0ff */
[----:B------:R-:W-:Y:S01]  /*10470*/  UIADD3 UR4, UR52, 0x6, URZ ;  /* 0x0000000634047890 */ /* 0x000fe2000fffe03f */
[----:B------:R-:W-:Y:S01]  /*10480*/  IMAD.U32 R20, RZ, RZ, UR8 ;  /* 0x00000008ff147e24 */ /* 0x000fe2000f8e00ff */
[----:B------:R-:W-:Y:S01]  /*10490*/  UMOV UR37, 0x40000040 ;  /* 0x4000004000257882 */ /* 0x000fe20000000000 */
[----:B------:R-:W-:Y:S01]  /*104a0*/  R2UR UR10, R14 ;  /* 0x000000000e0a72ca */ /* 0x000fe200000e0000 */
[----:B------:R-:W-:Y:S01]  /*104b0*/  VIADD R14, R8, 0x6 ;  /* 0x00000006080e7836 */ /* 0x000fe20000000000 */
[----:B01----:R-:W-:Y:S01]  /*104c0*/  IADD3 R3, R233, R150, RZ ;  /* 0x00000096e9037210 */ /* 0x003fe20007ffe0ff */
[----:B------:R-:W-:Y:S01]  /*104d0*/  HGMMA.64x128x16.F32 R24, gdesc[UR52], RZ, !UPT, gsb0 ;  /* 0x01e00000341879f0 */ /* 0x000fe2000c0008ff */
[----:B------:R0:W-:Y:S01]  /*104e0*/  STL.64 [R1+0x40], R20 ;  /* 0x0000401401007387 */ /* 0x0001e20000100a00 */
[----:B------:R-:W-:Y:S01]  /*104f0*/  P2R R12, PR, RZ, 0x2 ;  /* 0x00000002ff0c7803 */ /* 0x000fe20000000000 */
[----:B------:R-:W-:Y:S01]  /*10500*/  BSSY B0, `(.L_x_780) ;  /* 0x00004bc000007945 */ /* 0x000fe20003800000 */
[----:B------:R-:W-:Y:S01]  /*10510*/  IMAD R6, R210, -0x80, R3 ;  /* 0xffffff80d2067824 */ /* 0x000fe200078e0203 */
[----:B------:R-:W-:Y:S01]  /*10520*/  P2R R10, PR, RZ, 0x1 ;  /* 0x00000001ff0a7803 */ /* 0x000fe20000000000 */
[--C-:B------:R-:W-:Y:S01]  /*10530*/  IMAD.MOV.U32 R148, RZ, RZ, R151.reuse ;  /* 0x000000ffff947224 */ /* 0x100fe200078e0097 */
[-C--:B------:R-:W-:Y:S01]  /*10540*/  MOV R149, R151.reuse ;  /* 0x0000009700957202 */ /* 0x080fe20000000f00 */
[--C-:B------:R-:W-:Y:S01]  /*10550*/  IMAD.MOV.U32 R147, RZ, RZ, R151.reuse ;  /* 0x000000ffff937224 */ /* 0x100fe200078e0097 */
[C---:B------:R-:W-:Y:S01]  /*10560*/  ISETP.GT.AND P4, PT, R6.reuse, RZ, PT ;  /* 0x000000ff0600720c */ /* 0x040fe20003f84270 */
[--C-:B------:R-:W-:Y:S01]  /*10570*/  IMAD.MOV.U32 R145, RZ, RZ, R151.reuse ;  /* 0x000000ffff917224 */ /* 0x100fe200078e0097 */
[C---:B------:R-:W-:Y:S01]  /*10580*/  ISETP.GT.AND P3, PT, R6.reuse, 0x1, PT ;  /* 0x000000010600780c */ /* 0x040fe20003f64270 */
[--C-:B-----5:R-:W-:Y:S01]  /*10590*/  IMAD.MOV.U32 R144, RZ, RZ, R151.reuse ;  /* 0x000000ffff907224 */ /* 0x120fe200078e0097 */
[C---:B------:R-:W-:Y:S01]  /*105a0*/  ISETP.GT.AND P2, PT, R6.reuse, 0x8, PT ;  /* 0x000000080600780c */ /* 0x040fe20003f44270 */
[--C-:B------:R-:W-:Y:S01]  /*105b0*/  IMAD.MOV.U32 R142, RZ, RZ, R151.reuse ;  /* 0x000000ffff8e7224 */ /* 0x100fe200078e0097 */
[C---:B------:R-:W-:Y:S01]  /*105c0*/  ISETP.GT.AND P6, PT, R6.reuse, 0x9, PT ;  /* 0x000000090600780c */ /* 0x040fe20003fc4270 */
[--C-:B------:R-:W-:Y:S01]  /*105d0*/  IMAD.MOV.U32 R141, RZ, RZ, R151.reuse ;  /* 0x000000ffff8d7224 */ /* 0x100fe200078e0097 */
[C---:B------:R-:W-:Y:S01]  /*105e0*/  ISETP.GT.AND P5, PT, R6.reuse, 0x10, PT ;  /* 0x000000100600780c */ /* 0x040fe20003fa4270 */
[--C-:B------:R-:W-:Y:S01]  /*105f0*/  IMAD.MOV.U32 R138, RZ, RZ, R151.reuse ;  /* 0x000000ffff8a7224 */ /* 0x100fe200078e0097 */
[C---:B------:R-:W-:Y:S01]  /*10600*/  ISETP.GT.AND P1, PT, R6.reuse, 0x59, PT ;  /* 0x000000590600780c */ /* 0x040fe20003f24270 */
[--C-:B------:R-:W-:Y:S01]  /*10610*/  IMAD.MOV.U32 R136, RZ, RZ, R151.reuse ;  /* 0x000000ffff887224 */ /* 0x100fe200078e0097 */
[----:B------:R-:W-:Y:S01]  /*10620*/  ISETP.GT.AND P0, PT, R6, 0x60, PT ;  /* 0x000000600600780c */ /* 0x000fe20003f04270 */
[--C-:B------:R-:W-:Y:S01]  /*10630*/  IMAD.MOV.U32 R132, RZ, RZ, R151.reuse ;  /* 0x000000ffff847224 */ /* 0x100fe200078e0097 */
[-C--:B------:R-:W-:Y:S01]  /*10640*/  MOV R146, R151.reuse ;  /* 0x0000009700927202 */ /* 0x080fe20000000f00 */
        /* <DEDUP_REMOVED lines=19> */
[----:B------:R-:W-:Y:S01]  /*10780*/  MOV R92, R151 ;  /* 0x00000097005c7202 */ /* 0x000fe20000000f00 */
        /* <DEDUP_REMOVED lines=10> */
[----:B------:R-:W-:Y:S01]  /*10830*/  HGMMA.64x128x16.F32 R24, gdesc[UR8], R24, gsb0 ;  /* 0x01e00000081879f0 */ /* 0x000fe20008000818 */
[----:B------:R-:W-:Y:S01]  /*10840*/  R2UR UR10, R14 ;  /* 0x000000000e0a72ca */ /* 0x000fe200000e0000 */
[----:B------:R-:W-:Y:S01]  /*10850*/  UMOV UR8, UR4 ;  /* 0x0000000400087c82 */ /* 0x000fe20008000000 */
[----:B------:R-:W-:Y:S01]  /*10860*/  R2UR UR11, R15 ;  /* 0x000000000f0b72ca */ /* 0x000fe200000e0000 */
[----:B------:R-:W-:Y:S01]  /*10870*/  UMOV UR9, 0x40000040 ;  /* 0x4000004000097882 */ /* 0x000fe20000000000 */
[----:B------:R-:W-:Y:S01]  /*10880*/  VIADD R14, R8, 0x400 ;  /* 0x00000400080e7836 */ /* 0x000fe20000000000 */
[----:B------:R-:W-:Y:S01]  /*10890*/  MOV R15, 0x40000040 ;  /* 0x40000040000f7802 */ /* 0x000fe20000000f00 */
[----:B------:R-:W-:Y:S01]  /*108a0*/  UIADD3 UR4, UR52, 0x400, URZ ;  /* 0x0000040034047890 */ /* 0x000fe2000fffe03f */
[----:B0-----:R-:W-:Y:S01]  /*108b0*/  MOV R20, UR8 ;  /* 0x0000000800147c02 */ /* 0x001fe20008000f00 */
[----:B------:R-:W-:-:S05]  /*108c0*/  IMAD.U32 R21, RZ, RZ, UR9 ;  /* 0x00000009ff157e24 */ /* 0x000fca000f8e00ff */
[----:B------:R0:W-:Y:S01]  /*108d0*/  STL.64 [R1+0x38], R20 ;  /* 0x0000381401007387 */ /* 0x0001e20000100a00 */
[----:B------:R-:W-:Y:S02]  /*108e0*/  WARPGROUP.DEPBAR.LE gsb0, 0x0 ;  /* 0x00008000000079c5 */ /* 0x000fe40000010000 */
[----:B------:R-:W-:-:S06]  /*108f0*/  WARPGROUP.ARRIVE ;  /* 0x00000000000079c5 */ /* 0x000fcc0000000000 */
[----:B------:R-:W-:Y:S01]  /*10900*/  HGMMA.64x128x16.F32 R24, gdesc[UR8], R24, gsb0 ;  /* 0x01e00000081879f0 */ /* 0x000fe20008000818 */
[----:B------:R-:W-:Y:S01]  /*10910*/  R2UR UR10, R14 ;  /* 0x000000000e0a72ca */ /* 0x000fe200000e0000 */
[----:B------:R-:W-:Y:S01]  /*10920*/  UMOV UR8, UR4 ;  /* 0x0000000400087c82 */ /* 0x000fe20008000000 */
[----:B------:R-:W-:Y:S01]  /*10930*/  R2UR UR11, R15 ;  /* 0x000000000f0b72ca */ /* 0x000fe200000e0000 */
[----:B------:R-:W-:Y:S01]  /*10940*/  UMOV UR9, 0x40000040 ;  /* 0x4000004000097882 */ /* 0x000fe20000000000 */
[----:B------:R-:W-:Y:S01]  /*10950*/  IMAD.MOV.U32 R15, RZ, RZ, 0x40000040 ;  /* 0x40000040ff0f7424 */ /* 0x000fe200078e00ff */
[----:B------:R-:W-:Y:S01]  /*10960*/  IADD3 R14, R8, 0x402, RZ ;  /* 0x00000402080e7810 */ /* 0x000fe20007ffe0ff */
[----:B------:R-:W-:Y:S01]  /*10970*/  UIADD3 UR4, UR52, 0x402, URZ ;  /* 0x0000040234047890 */ /* 0x000fe2000fffe03f */
[----:B0-----:R-:W-:Y:S02]  /*10980*/  IMAD.U32 R20, RZ, RZ, UR8 ;  /* 0x00000008ff147e24 */ /* 0x001fe4000f8e00ff */
        /* <DEDUP_REMOVED lines=9> */
[----:B------:R-:W-:Y:S01]  /*10a20*/  VIADD R14, R8, 0x404 ;  /* 0x00000404080e7836 */ /* 0x000fe20000000000 */
[----:B------:R-:W-:Y:S01]  /*10a30*/  UIADD3 UR4, UR52, 0x404, URZ ;  /* 0x0000040434047890 */ /* 0x000fe2000fffe03f */
[----:B------:R-:W-:Y:S01]  /*10a40*/  IMAD.MOV.U32 R15, RZ, RZ, 0x40000040 ;  /* 0x40000040ff0f7424 */ /* 0x000fe200078e00ff */
        /* <DEDUP_REMOVED lines=40> */
[----:B------:R-:W-:Y:S01]  /*10cd0*/  IMAD.U32 R20, RZ, RZ, UR8 ;  /* 0x00000008ff147e24 */ /* 0x000fe2000f8e00ff */
[----:B------:R-:W-:-:S02]  /*10ce0*/  R2UR UR58, R14 ;  /* 0x000000000e3a72ca */ /* 0x000fc400000e0000 */
[----:B------:R-:W-:Y:S01]  /*10cf0*/  R2UR UR59, R15 ;  /* 0x000000000f3b72ca */ /* 0x000fe200000e0000 */
[----:B------:R-:W-:Y:S01]  /*10d00*/  IMAD.MOV.U32 R15, RZ, RZ, 0x40000040 ;  /* 0x40000040ff0f7424 */ /* 0x000fe200078e00ff */
[C---:B------:R-:W-:Y:S01]  /*10d10*/  IADD3 R14, R8.reuse, 0x804, RZ ;  /* 0x00000804080e7810 */ /* 0x040fe20007ffe0ff */
[----:B------:R-:W-:Y:S01]  /*10d20*/  VIADD R8, R8, 0x806 ;  /* 0x0000080608087836 */ /* 0x000fe20000000000 */
[----:B------:R-:W-:Y:S02]  /*10d30*/  STL.64 [R1+0x10], R20 ;  /* 0x0000101401007387 */ /* 0x000fe40000100a00 */
[----:B------:R-:W-:Y:S02]  /*10d40*/  R2UR UR38, R14 ;  /* 0x000000000e2672ca */ /* 0x000fe400000e0000 */
[----:B------:R-:W-:Y:S01]  /*10d50*/  R2UR UR39, R15 ;  /* 0x000000000f2772ca */ /* 0x000fe200000e0000 */
[----:B------:R-:W-:Y:S02]  /*10d60*/  WARPGROUP.DEPBAR.LE gsb0, 0x0 ;  /* 0x00008000000079c5 */ /* 0x000fe40000010000 */
[----:B------:R-:W-:-:S06]  /*10d70*/  WARPGROUP.ARRIVE ;  /* 0x00000000000079c5 */ /* 0x000fcc0000000000 */
[----:B------:R-:W-:Y:S01]  /*10d80*/  HGMMA.64x128x16.F32 R24, gdesc[UR8], R24, gsb0 ;  /* 0x01e00000081879f0 */ /* 0x000fe20008000818 */
[----:B------:R-:W-:Y:S01]  /*10d90*/  R2UR UR10, R8 ;  /* 0x00000000080a72ca */ /* 0x000fe200000e0000 */
[----:B------:R-:W-:Y:S01]  /*10da0*/  UMOV UR8, UR4 ;  /* 0x0000000400087c82 */ /* 0x000fe20008000000 */
[----:B------:R-:W-:Y:S01]  /*10db0*/  R2UR UR11, R9 ;  /* 0x00000000090b72ca */ /* 0x000fe200000e0000 */
[----:B------:R-:W-:Y:S01]  /*10dc0*/  UMOV UR9, 0x40000040 ;  /* 0x4000004000097882 */ /* 0x000fe20000000000 */
[----:B------:R-:W-:Y:S01]  /*10dd0*/  IMAD.U32 R8, RZ, RZ, UR8 ;  /* 0x00000008ff087e24 */ /* 0x000fe2000f8e00ff */
[----:B------:R-:W-:Y:S01]  /*10de0*/  ULDC UR4, c[0x0][0x988] ;  /* 0x0002620000047ab9 */ /* 0x000fe20000000800 */
[----:B------:R-:W-:-:S05]  /*10df0*/  IMAD.U32 R9, RZ, RZ, UR9 ;  /* 0x00000009ff097e24 */ /* 0x000fca000f8e00ff */
[----:B------:R0:W-:Y:S01]  /*10e00*/  STL.64 [R1], R8 ;  /* 0x0000000801007387 */ /* 0x0001e20000100a00 */
[----:B------:R-:W-:Y:S02]  /*10e10*/  WARPGROUP.DEPBAR.LE gsb0, 0x0 ;  /* 0x00008000000079c5 */ /* 0x000fe40000010000 */
[----:B------:R-:W-:-:S06]  /*10e20*/  WARPGROUP.ARRIVE ;  /* 0x00000000000079c5 */ /* 0x000fcc0000000000 */
[----:B------:R-:W-:Y:S01]  /*10e30*/  HGMMA.64x128x16.F32 R24, gdesc[UR56], R24, gsb0 ;  /* 0x01e00000381879f0 */ /* 0x000fe20008000818 */
[----:B------:R-:W-:Y:S02]  /*10e40*/  ULDC UR58, c[0x0][0x988] ;  /* 0x00026200003a7ab9 */ /* 0x000fe40000000800 */
        /* <DEDUP_REMOVED lines=10> */
[----:B------:R-:W-:-:S02]  /*10ef0*/  FMNMX.FTZ R0, R24, R119, !PT ;  /* 0x0000007718007209 */ /* 0x000fc40007810000 */
        /* <DEDUP_REMOVED lines=10> */
[----:B0-----:R-:W-:Y:S02]  /*10fa0*/  FSEL R9, R30, -INF , P2 ;  /* 0xff8000001e097808 */ /* 0x001fe40001000000 */
        /* <DEDUP_REMOVED lines=80> */
[----:B------:R-:W-:Y:S02]  /*114b0*/  ISETP.GT.AND P3, PT, R6, 0x70, PT ;  /* 0x000000700600780c */ /* 0x000fe40003f64270 */
        /* <DEDUP_REMOVED lines=11> */
[C---:B------:R-:W-:Y:S02]  /*11570*/  ISETP.GT.AND P6, PT, R6.reuse, 0x79, PT ;  /* 0x000000790600780c */ /* 0x040fe40003fc4270 */
[----:B------:R-:W-:Y:S02]  /*11580*/  FMNMX.FTZ R0, R81, R0, !PT ;  /* 0x0000000051007209 */ /* 0x000fe40007810000 */
[----:B------:R-:W-:Y:S02]  /*11590*/  FSEL R85, R85, -INF , P6 ;  /* 0xff80000055557808 */ /* 0x000fe40003000000 */
[----:B------:R-:W-:Y:S02]  /*115a0*/  P2R R28, PR, RZ, 0x1 ;  /* 0x00000001ff1c7803 */ /* 0x000fe40000000000 */
[----:B------:R-:W-:Y:S01]  /*115b0*/  FMNMX.FTZ R8, R85, R0, !PT ;  /* 0x0000000055087209 */ /* 0x000fe20007810000 */
[----:B------:R-:W-:Y:S01]  /*115c0*/  IMAD.U32 R0, RZ, RZ, UR4 ;  /* 0x00000004ff007e24 */ /* 0x000fe2000f8e00ff */
[----:B------:R-:W-:-:S02]  /*115d0*/  ISETP.GT.AND P0, PT, R6, 0x59, PT ;  /* 0x000000590600780c */ /* 0x000fc40003f04270 */
[----:B------:R-:W-:Y:S01]  /*115e0*/  P2R R30, PR, RZ, 0x2 ;  /* 0x00000002ff1e7803 */ /* 0x000fe20000000000 */
[----:B------:R-:W0:Y:S01]  /*115f0*/  SHFL.BFLY PT, R3, R8, 0x2, 0x1f ;  /* 0x0c401f0008037f89 */ /* 0x000e2200000e0000 */
[----:B------:R-:W-:Y:S02]  /*11600*/  ISETP.GT.AND P1, PT, R6, 0x60, PT ;  /* 0x000000600600780c */ /* 0x000fe40003f24270 */
[----:B------:R-:W-:Y:S02]  /*11610*/  FSEL R71, R71, -INF , P0 ;  /* 0xff80000047477808 */ /* 0x000fe40000000000 */
[----:B------:R-:W-:Y:S02]  /*11620*/  FSEL R49, R74, -INF , P1 ;  /* 0xff8000004a317808 */ /* 0x000fe40000800000 */
[----:B------:R-:W-:Y:S02]  /*11630*/  ISETP.NE.AND P1, PT, R30, RZ, PT ;  /* 0x000000ff1e00720c */ /* 0x000fe40003f25270 */
[----:B------:R-:W-:-:S02]  /*11640*/  P2R R26, PR, RZ, 0x4 ;  /* 0x00000004ff1a7803 */ /* 0x000fc40000000000 */
[----:B------:R-:W-:Y:S02]  /*11650*/  ISETP.NE.AND P0, PT, R28, RZ, PT ;  /* 0x000000ff1c00720c */ /* 0x000fe40003f05270 */
[----:B------:R-:W-:Y:S02]  /*11660*/  FSEL R75, R75, -INF , P1 ;  /* 0xff8000004b4b7808 */ /* 0x000fe40000800000 */
[----:B------:R-:W-:Y:S02]  /*11670*/  FSEL R53, R78, -INF , P0 ;  /* 0xff8000004e357808 */ /* 0x000fe40000000000 */
[----:B------:R-:W-:Y:S02]  /*11680*/  ISETP.NE.AND P0, PT, R10, RZ, PT ;  /* 0x000000ff0a00720c */ /* 0x000fe40003f05270 */
[----:B------:R-:W-:Y:S02]  /*11690*/  FSEL R83, R83, -INF , P4 ;  /* 0xff80000053537808 */ /* 0x000fe40002000000 */
[----:B------:R-:W-:-:S02]  /*116a0*/  ISETP.NE.AND P1, PT, R12, RZ, PT ;  /* 0x000000ff0c00720c */ /* 0x000fc40003f25270 */
[----:B0-----:R-:W-:Y:S02]  /*116b0*/  FMNMX.FTZ R14, R8, R3, !PT ;  /* 0x00000003080e7209 */ /* 0x001fe40007810000 */
[----:B------:R-:W-:-:S03]  /*116c0*/  FMNMX.FTZ R8, R5, R27, !PT ;  /* 0x0000001b05087209 */ /* 0x000fc60007810000 */
[----:B------:R-:W0:Y:S01]  /*116d0*/  SHFL.BFLY PT, R3, R14, 0x1, 0x1f ;  /* 0x0c201f000e037f89 */ /* 0x000e2200000e0000 */
[----:B------:R-:W-:-:S04]  /*116e0*/  FMNMX.FTZ R8, R9, R8, !PT ;  /* 0x0000000809087209 */ /* 0x000fc80007810000 */
[----:B------:R-:W-:-:S04]  /*116f0*/  FMNMX.FTZ R8, R31, R8, !PT ;  /* 0x000000081f087209 */ /* 0x000fc80007810000 */
[----:B------:R-:W-:-:S04]  /*11700*/  FMNMX.FTZ R8, R11, R8, !PT ;  /* 0x000000080b087209 */ /* 0x000fc80007810000 */
[----:B------:R-:W-:-:S04]  /*11710*/  FMNMX.FTZ R8, R35, R8, !PT ;  /* 0x0000000823087209 */ /* 0x000fc80007810000 */
[----:B------:R-:W-:-:S04]  /*11720*/  FMNMX.FTZ R8, R13, R8, !PT ;  /* 0x000000080d087209 */ /* 0x000fc80007810000 */
[----:B------:R-:W-:Y:S02]  /*11730*/  FMNMX.FTZ R8, R39, R8, !PT ;  /* 0x0000000827087209 */ /* 0x000fe40007810000 */
        /* <DEDUP_REMOVED lines=23> */
[----:B------:R0:W-:Y:S01]  /*118b0*/  MUFU.EX2 R79, R10 ;  /* 0x0000000a004f7308 */ /* 0x0001e20000000800 */
[----:B------:R-:W-:Y:S01]  /*118c0*/  FSEL R103, R87, -INF , P6 ;  /* 0xff80000057677808 */ /* 0x000fe20003000000 */
[--C-:B------:R-:W-:Y:S01]  /*118d0*/  FFMA.FTZ R174, R109, R0, -R6.reuse ;  /* 0x000000006dae7223 */ /* 0x100fe20000010806 */
[----:B------:R-:W-:Y:S01]  /*118e0*/  FMNMX.FTZ R8, R33, R8, !PT ;  /* 0x0000000821087209 */ /* 0x000fe20007810000 */
[-CC-:B------:R-:W-:Y:S01]  /*118f0*/  FFMA.FTZ R180, R24, R0.reuse, -R6.reuse ;  /* 0x0000000018b47223 */ /* 0x180fe20000010806 */
[-CC-:B------:R-:W-:Y:S01]  /*11900*/  FFMA.FTZ R61, R119, R0.reuse, -R6.reuse ;  /* 0x00000000773d7223 */ /* 0x180fe20000010806 */
[--C-:B------:R-:W-:Y:S01]  /*11910*/  FFMA.FTZ R65, R117, R0, -R6.reuse ;  /* 0x0000000075417223 */ /* 0x100fe20000010806 */
[----:B------:R-:W-:Y:S01]  /*11920*/  FMNMX.FTZ R8, R59, R8, !PT ;  /* 0x000000083b087209 */ /* 0x000fe20007810000 */
[----:B------:R-:W-:Y:S01]  /*11930*/  MUFU.EX2 R182, R182 ;  /* 0x000000b600b67308 */ /* 0x000fe20000000800 */
[-CC-:B------:R-:W-:Y:S01]  /*11940*/  FFMA.FTZ R176, R115, R0.reuse, -R6.reuse ;  /* 0x0000000073b07223 */ /* 0x180fe20000010806 */
        /* <DEDUP_REMOVED lines=14> */
[----:B------:R-:W1:Y:S01]  /*11a30*/  MUFU.EX2 R61, R61 ;  /* 0x0000003d003d7308 */ /* 0x000e620000000800 */
[-CC-:B------:R-:W-:Y:S01]  /*11a40*/  FFMA.FTZ R156, R125, R0.reuse, -R6.reuse ;  /* 0x000000007d9c7223 */ /* 0x180fe20000010806 */
[--C-:B------:R-:W-:Y:S01]  /*11a50*/  FFMA.FTZ R105, R127, R0, -R6.reuse ;  /* 0x000000007f697223 */ /* 0x100fe20000010806 */
[----:B------:R-:W-:Y:S01]  /*11a60*/  FMNMX.FTZ R8, R41, R8, !PT ;  /* 0x0000000829087209 */ /* 0x000fe20007810000 */
[-CC-:B------:R-:W-:Y:S01]  /*11a70*/  FFMA.FTZ R158, R129, R0.reuse, -R6.reuse ;  /* 0x00000000819e7223 */ /* 0x180fe20000010806 */
        /* <DEDUP_REMOVED lines=8> */
[----:B------:R-:W-:Y:S01]  /*11b00*/  FFMA.FTZ R81, R85, R0, -R6 ;  /* 0x0000000055517223 */ /* 0x000fe20000010806 */
[----:B------:R-:W2:Y:S01]  /*11b10*/  MUFU.EX2 R65, R65 ;  /* 0x0000004100417308 */ /* 0x000ea20000000800 */
[----:B------:R-:W-:Y:S01]  /*11b20*/  FMNMX.FTZ R8, R75, R8, !PT ;  /* 0x000000084b087209 */ /* 0x000fe20007810000 */
[--C-:B------:R-:W-:Y:S01]  /*11b30*/  IMAD.MOV.U32 R135, RZ, RZ, R151.reuse ;  /* 0x000000ffff877224 */ /* 0x100fe200078e0097 */
[-C--:B------:R-:W-:Y:S01]  /*11b40*/  MOV R137, R151.reuse ;  /* 0x0000009700897202 */ /* 0x080fe20000000f00 */
[--C-:B------:R-:W-:Y:S01]  /*11b50*/  IMAD.MOV.U32 R129, RZ, RZ, R151.reuse ;  /* 0x000000ffff817224 */ /* 0x100fe200078e0097 */
[----:B------:R-:W-:Y:S01]  /*11b60*/  FMNMX.FTZ R8, R53, R8, !PT ;  /* 0x0000000835087209 */ /* 0x000fe20007810000 */
[--C-:B------:R-:W-:Y:S01]  /*11b70*/  IMAD.MOV.U32 R127, RZ, RZ, R151.reuse ;  /* 0x000000ffff7f7224 */ /* 0x100fe200078e0097 */
[-C--:B------:R-:W-:Y:S01]  /*11b80*/  MOV R131, R151.reuse ;  /* 0x0000009700837202 */ /* 0x080fe20000000f00 */
[----:B------:R-:W3:Y:S01]  /*11b90*/  MUFU.EX2 R176, R176 ;  /* 0x000000b000b07308 */ /* 0x000ee20000000800 */
[----:B------:R-:W-:Y:S01]  /*11ba0*/  FMNMX.FTZ R8, R89, R8, !PT ;  /* 0x0000000859087209 */ /* 0x000fe20007810000 */
[--C-:B------:R-:W-:Y:S01]  /*11bb0*/  IMAD.MOV.U32 R123, RZ, RZ, R151.reuse ;  /* 0x000000ffff7b7224 */ /* 0x100fe200078e0097 */
[-C--:B------:R-:W-:Y:S01]  /*11bc0*/  MOV R125, R151.reuse ;  /* 0x00000097007d7202 */ /* 0x080fe20000000f00 */
[--C-:B------:R-:W-:Y:S01]  /*11bd0*/  IMAD.MOV.U32 R121, RZ, RZ, R151.reuse ;  /* 0x000000ffff797224 */ /* 0x100fe200078e0097 */
[----:B------:R-:W-:Y:S01]  /*11be0*/  FMNMX.FTZ R8, R101, R8, !PT ;  /* 0x0000000865087209 */ /* 0x000fe20007810000 */
[--C-:B------:R-:W-:Y:S01]  /*11bf0*/  IMAD.MOV.U32 R117, RZ, RZ, R151.reuse ;  /* 0x000000ffff757224 */ /* 0x100fe200078e0097 */
[-C--:B------:R-:W-:Y:S01]  /*11c00*/  MOV R119, R151.reuse ;  /* 0x0000009700777202 */ /* 0x080fe20000000f00 */
[----:B------:R-:W4:Y:S01]  /*11c10*/  MUFU.EX2 R73, R73 ;  /* 0x0000004900497308 */ /* 0x000f220000000800 */
[----:B------:R-:W-:Y:S01]  /*11c20*/  FMNMX.FTZ R8, R83, R8, !PT ;  /* 0x0000000853087209 */ /* 0x000fe20007810000 */
[--C-:B------:R-:W-:Y:S01]  /*11c30*/  IMAD.MOV.U32 R115, RZ, RZ, R151.reuse ;  /* 0x000000ffff737224 */ /* 0x100fe200078e0097 */
[----:B------:R-:W-:Y:S01]  /*11c40*/  MOV R113, R151 ;  /* 0x0000009700717202 */ /* 0x000fe20000000f00 */
[----:B------:R-:W-:Y:S01]  /*11c50*/  IMAD.MOV.U32 R111, RZ, RZ, R151 ;  /* 0x000000ffff6f7224 */ /* 0x000fe200078e0097 */
[----:B------:R-:W-:-:S03]  /*11c60*/  FMNMX.FTZ R8, R97, R8, !PT ;  /* 0x0000000861087209 */ /* 0x000fc60007810000 */
[----:B------:R-:W4:Y:S01]  /*11c70*/  MUFU.EX2 R178, R178 ;  /* 0x000000b200b27308 */ /* 0x000f220000000800 */
[----:B------:R-:W-:-:S05]  /*11c80*/  FMNMX.FTZ R8, R103, R8, !PT ;  /* 0x0000000867087209 */ /* 0x000fca0007810000 */
[----:B------:R-:W0:Y:S02]  /*11c90*/  SHFL.BFLY PT, R107, R8, 0x2, 0x1f ;  /* 0x0c401f00086b7f89 */ /* 0x000e2400000e0000 */
[----:B------:R-:W4:Y:S08]  /*11ca0*/  MUFU.EX2 R93, R93 ;  /* 0x0000005d005d7308 */ /* 0x000f300000000800 */
[----:B------:R-:W-:Y:S08]  /*11cb0*/  MUFU.EX2 R172, R172 ;  /* 0x000000ac00ac7308 */ /* 0x000ff00000000800 */
[----:B------:R-:W-:Y:S01]  /*11cc0*/  MUFU.EX2 R91, R91 ;  /* 0x0000005b005b7308 */ /* 0x000fe20000000800 */
[----:B0-----:R-:W-:Y:S01]  /*11cd0*/  FMNMX.FTZ R10, R8, R107, !PT ;  /* 0x0000006b080a7209 */ /* 0x001fe20007810000 */
[----:B------:R-:W-:-:S06]  /*11ce0*/  FFMA.FTZ R107, R133, R0, -R6 ;  /* 0x00000000856b7223 */ /* 0x000fcc0000010806 */
[----:B------:R-:W-:Y:S01]  /*11cf0*/  MUFU.EX2 R174, R174 ;  /* 0x000000ae00ae7308 */ /* 0x000fe20000000800 */
[----:B------:R-:W-:Y:S01]  /*11d00*/  IMAD.MOV.U32 R133, RZ, RZ, R151 ;  /* 0x000000ffff857224 */ /* 0x000fe200078e0097 */
[----:B------:R-:W0:Y:S06]  /*11d10*/  SHFL.BFLY PT, R109, R10, 0x1, 0x1f ;  /* 0x0c201f000a6d7f89 */ /* 0x000e2c00000e0000 */
[----:B------:R-:W-:Y:S08]  /*11d20*/  MUFU.EX2 R95, R95 ;  /* 0x0000005f005f7308 */ /* 0x000ff00000000800 */
[----:B------:R-:W-:Y:S08]  /*11d30*/  MUFU.EX2 R168, R168 ;  /* 0x000000a800a87308 */ /* 0x000ff00000000800 */
[----:B------:R-:W-:Y:S01]  /*11d40*/  MUFU.EX2 R99, R99 ;  /* 0x0000006300637308 */ /* 0x000fe20000000800 */
[----:B0-----:R-:W-:-:S04]  /*11d50*/  FMNMX.FTZ R8, R10, R109, !PT ;  /* 0x0000006d0a087209 */ /* 0x001fc80007810000 */
        /* <DEDUP_REMOVED lines=10> */
[----:B-1----:R-:W-:Y:S01]  /*11e00*/  FADD.FTZ R5, R180, R61 ;  /* 0x0000003db4057221 */ /* 0x002fe20000010000 */
[-CC-:B------:R-:W-:Y:S01]  /*11e10*/  FFMA.FTZ R12, R31, R0.reuse, -R6.reuse ;  /* 0x000000001f0c7223 */ /* 0x180fe20000010806 */
[-CC-:B------:R-:W-:Y:S01]  /*11e20*/  FFMA.FTZ R177, R11, R0.reuse, -R6.reuse ;  /* 0x000000000bb17223 */ /* 0x180fe20000010806 */
[-CC-:B------:R-:W-:Y:S01]  /*11e30*/  FFMA.FTZ R14, R35, R0.reuse, -R6.reuse ;  /* 0x00000000230e7223 */ /* 0x180fe20000010806 */
[----:B------:R-:W-:Y:S01]  /*11e40*/  MUFU.EX2 R181, R181 ;  /* 0x000000b500b57308 */ /* 0x000fe20000000800 */
[----:B------:R-:W-:Y:S01]  /*11e50*/  FADD.FTZ R32, R182, R5 ;  /* 0x00000005b6207221 */ /* 0x000fe20000010000 */
[-CC-:B------:R-:W-:Y:S01]  /*11e60*/  FFMA.FTZ R179, R13, R0.reuse, -R6.reuse ;  /* 0x000000000db37223 */ /* 0x180fe20000010806 */
[-CC-:B------:R-:W-:Y:S01]  /*11e70*/  FFMA.FTZ R20, R39, R0.reuse, -R6.reuse ;  /* 0x0000000027147223 */ /* 0x180fe20000010806 */
[-C--:B------:R-:W-:Y:S01]  /*11e80*/  FFMA.FTZ R173, R15, R0.reuse, -R6 ;  /* 0x000000000fad7223 */ /* 0x080fe20000010806 */
[----:B--2---:R-:W-:Y:S01]  /*11e90*/  FADD.FTZ R5, R65, R32 ;  /* 0x0000002041057221 */ /* 0x004fe20000010000 */
[-CC-:B------:R-:W-:Y:S01]  /*11ea0*/  FFMA.FTZ R24, R43, R0.reuse, -R6.reuse ;  /* 0x000000002b187223 */ /* 0x180fe20000010806 */
[-CC-:B------:R-:W-:Y:S01]  /*11eb0*/  FFMA.FTZ R175, R21, R0.reuse, -R6.reuse ;  /* 0x0000000015af7223 */ /* 0x180fe20000010806 */
[----:B------:R-:W0:Y:S01]  /*11ec0*/  MUFU.EX2 R10, R10 ;  /* 0x0000000a000a7308 */ /* 0x000e220000000800 */
[----:B---3--:R-:W-:Y:S01]  /*11ed0*/  FADD.FTZ R34, R176, R5 ;  /* 0x00000005b0227221 */ /* 0x008fe20000010000 */
[-CC-:B------:R-:W-:Y:S01]  /*11ee0*/  FFMA.FTZ R26, R47, R0.reuse, -R6.reuse ;  /* 0x000000002f1a7223 */ /* 0x180fe20000010806 */
[-CC-:B------:R-:W-:Y:S01]  /*11ef0*/  FFMA.FTZ R169, R25, R0.reuse, -R6.reuse ;  /* 0x0000000019a97223 */ /* 0x180fe20000010806 */
[-C--:B------:R-:W-:Y:S01]  /*11f00*/  FFMA.FTZ R28, R51, R0.reuse, -R6 ;  /* 0x00000000331c7223 */ /* 0x080fe20000010806 */
[----:B----4-:R-:W-:Y:S01]  /*11f10*/  FADD.FTZ R5, R73, R34 ;  /* 0x0000002249057221 */ /* 0x010fe20000010000 */
[-CC-:B------:R-:W-:Y:S01]  /*11f20*/  FFMA.FTZ R171, R29, R0.reuse, -R6.reuse ;  /* 0x000000001dab7223 */ /* 0x180fe20000010806 */
[-CC-:B------:R-:W-:Y:S01]  /*11f30*/  FFMA.FTZ R30, R55, R0.reuse, -R6.reuse ;  /* 0x00000000371e7223 */ /* 0x180fe20000010806 */
[----:B------:R-:W1:Y:S01]  /*11f40*/  MUFU.EX2 R183, R183 ;  /* 0x000000b700b77308 */ /* 0x000e620000000800 */
[----:B------:R-:W-:Y:S01]  /*11f50*/  FADD.FTZ R34, R178, R5 ;  /* 0x00000005b2227221 */ /* 0x000fe20000010000 */
[-CC-:B------:R-:W-:Y:S01]  /*11f60*/  FFMA.FTZ R153, R33, R0.reuse, -R6.reuse ;  /* 0x0000000021997223 */ /* 0x180fe20000010806 */
[-CC-:B------:R-:W-:Y:S01]  /*11f70*/  FFMA.FTZ R32, R59, R0.reuse, -R6.reuse ;  /* 0x000000003b207223 */ /* 0x180fe20000010806 */
[-C--:B------:R-:W-:Y:S01]  /*11f80*/  FFMA.FTZ R155, R37, R0.reuse, -R6 ;  /* 0x00000000259b7223 */ /* 0x080fe20000010806 */
[----:B------:R-:W-:Y:S01]  /*11f90*/  FADD.FTZ R9, R93, R34 ;  /* 0x000000225d097221 */ /* 0x000fe20000010000 */
[-CC-:B------:R-:W-:Y:S01]  /*11fa0*/  FFMA.FTZ R34, R63, R0.reuse, -R6.reuse ;  /* 0x000000003f227223 */ /* 0x180fe20000010806 */
[-C--:B------:R-:W-:Y:S01]  /*11fb0*/  FFMA.FTZ R157, R45, R0.reuse, -R6 ;  /* 0x000000002d9d7223 */ /* 0x080fe20000010806 */
[----:B------:R-:W2:Y:S01]  /*11fc0*/  MUFU.EX2 R12, R12 ;  /* 0x0000000c000c7308 */ /* 0x000ea20000000800 */
[----:B0-----:R-:W-:Y:S01]  /*11fd0*/  FADD.FTZ R36, R181, R10 ;  /* 0x0000000ab5247221 */ /* 0x001fe20000010000 */
[----:B------:R-:W-:Y:S01]  /*11fe0*/  FADD.FTZ R38, R172, R9 ;  /* 0x00000009ac267221 */ /* 0x000fe20000010000 */
[-CC-:B------:R-:W-:Y:S01]  /*11ff0*/  FFMA.FTZ R67, R67, R0.reuse, -R6.reuse ;  /* 0x0000000043437223 */ /* 0x180fe20000010806 */
[-CC-:B------:R-:W-:Y:S01]  /*12000*/  FFMA.FTZ R41, R41, R0.reuse, -R6.reuse ;  /* 0x0000000029297223 */ /* 0x180fe20000010806 */
[-C--:B------:R-:W-:Y:S01]  /*12010*/  FFMA.FTZ R71, R71, R0.reuse, -R6 ;  /* 0x0000000047477223 */ /* 0x080fe20000010806 */
[----:B------:R-:W-:Y:S01]  /*12020*/  FADD.FTZ R9, R91, R38 ;  /* 0x000000265b097221 */ /* 0x000fe20000010000 */
[-C--:B------:R-:W-:Y:S01]  /*12030*/  FFMA.FTZ R49, R49, R0.reuse, -R6 ;  /* 0x0000000031317223 */ /* 0x080fe20000010806 */
[----:B------:R-:W0:Y:S01]  /*12040*/  MUFU.EX2 R177, R177 ;  /* 0x000000b100b17308 */ /* 0x000e220000000800 */
[----:B-1----:R-:W-:Y:S01]  /*12050*/  FADD.FTZ R5, R183, R36 ;  /* 0x00000024b7057221 */ /* 0x002fe20000010000 */
[----:B------:R-:W-:Y:S01]  /*12060*/  FADD.FTZ R38, R174, R9 ;  /* 0x00000009ae267221 */ /* 0x000fe20000010000 */
[-CC-:B------:R-:W-:Y:S01]  /*12070*/  FFMA.FTZ R75, R75, R0.reuse, -R6.reuse ;  /* 0x000000004b4b7223 */ /* 0x180fe20000010806 */
[-CC-:B------:R-:W-:Y:S01]  /*12080*/  FFMA.FTZ R53, R53, R0.reuse, -R6.reuse ;  /* 0x0000000035357223 */ /* 0x180fe20000010806 */
[-CC-:B------:R-:W-:Y:S01]  /*12090*/  FFMA.FTZ R89, R89, R0.reuse, -R6.reuse ;  /* 0x0000000059597223 */ /* 0x180fe20000010806 */
[-CC-:B------:R-:W-:Y:S01]  /*120a0*/  FFMA.FTZ R101, R101, R0.reuse, -R6.reuse ;  /* 0x0000000065657223 */ /* 0x180fe20000010806 */
[-CC-:B------:R-:W-:Y:S01]  /*120b0*/  FFMA.FTZ R83, R83, R0.reuse, -R6.reuse ;  /* 0x0000000053537223 */ /* 0x180fe20000010806 */
[----:B------:R-:W1:Y:S01]  /*120c0*/  MUFU.EX2 R14, R14 ;  /* 0x0000000e000e7308 */ /* 0x000e620000000800 */
[----:B--2---:R-:W-:Y:S01]  /*120d0*/  FADD.FTZ R36, R12, R5 ;  /* 0x000000050c247221 */ /* 0x004fe20000010000 */
[-CC-:B------:R-:W-:Y:S01]  /*120e0*/  FFMA.FTZ R97, R97, R0.reuse, -R6.reuse ;  /* 0x0000000061617223 */ /* 0x180fe20000010806 */
[----:B------:R-:W-:Y:S01]  /*120f0*/  FFMA.FTZ R103, R103, R0, -R6 ;  /* 0x0000000067677223 */ /* 0x000fe20000010806 */
[----:B------:R-:W-:-:S02]  /*12100*/  F2FP.F16.F32.PACK_AB R181, R10, R181 ;  /* 0x000000b50ab5723e */ /* 0x000fc400000000ff */
[----:B------:R-:W-:Y:S02]  /*12110*/  F2FP.F16.F32.PACK_AB R183, R12, R183 ;  /* 0x000000b70cb7723e */ /* 0x000fe400000000ff */
[----:B------:R-:W2:Y:S01]  /*12120*/  MUFU.EX2 R179, R179 ;  /* 0x000000b300b37308 */ /* 0x000ea20000000800 */
[----:B0-----:R-:W-:Y:S01]  /*12130*/  FADD.FTZ R5, R177, R36 ;  /* 0x00000024b1057221 */ /* 0x001fe20000010000 */
[----:B------:R-:W-:Y:S01]  /*12140*/  F2FP.F16.F32.PACK_AB R178, R93, R178 ;  /* 0x000000b25db2723e */ /* 0x000fe200000000ff */
[--C-:B------:R-:W-:Y:S01]  /*12150*/  IMAD.MOV.U32 R93, RZ, RZ, R151.reuse ;  /* 0x000000ffff5d7224 */ /* 0x100fe200078e0097 */
[----:B------:R-:W-:Y:S01]  /*12160*/  F2FP.F16.F32.PACK_AB R172, R91, R172 ;  /* 0x000000ac5bac723e */ /* 0x000fe200000000ff */
[----:B------:R-:W-:Y:S01]  /*12170*/  IMAD.MOV.U32 R91, RZ, RZ, R151 ;  /* 0x000000ffff5b7224 */ /* 0x000fe200078e0097 */
[C---:B------:R-:W-:Y:S02]  /*12180*/  F2FP.F16.F32.PACK_AB R174, R95.reuse, R174 ;  /* 0x000000ae5fae723e */ /* 0x040fe400000000ff */
[----:B------:R-:W0:Y:S01]  /*12190*/  MUFU.EX2 R20, R20 ;  /* 0x0000001400147308 */ /* 0x000e220000000800 */
[----:B-1----:R-:W-:Y:S01]  /*121a0*/  FADD.FTZ R36, R14, R5 ;  /* 0x000000050e247221 */ /* 0x002fe20000010000 */
[----:B------:R-:W-:Y:S01]  /*121b0*/  FADD.FTZ R5, R95, R38 ;  /* 0x000000265f057221 */ /* 0x000fe20000010000 */
[----:B------:R-:W-:-:S02]  /*121c0*/  F2FP.F16.F32.PACK_AB R180, R61, R180 ;  /* 0x000000b43db4723e */ /* 0x000fc400000000ff */
[----:B------:R-:W-:Y:S01]  /*121d0*/  F2FP.F16.F32.PACK_AB R182, R65, R182 ;  /* 0x000000b641b6723e */ /* 0x000fe200000000ff */
[----:B------:R-:W-:Y:S01]  /*121e0*/  FADD.FTZ R38, R168, R5 ;  /* 0x00000005a8267221 */ /* 0x000fe20000010000 */
[----:B------:R-:W-:Y:S01]  /*121f0*/  @!P1 VIADD R5, R4, 0x34840 ;  /* 0x0003484004059836 */ /* 0x000fe20000000000 */
[----:B------:R-:W1:Y:S01]  /*12200*/  MUFU.EX2 R173, R173 ;  /* 0x000000ad00ad7308 */ /* 0x000e620000000800 */
[----:B--2---:R-:W-:Y:S01]  /*12210*/  FADD.FTZ R9, R179, R36 ;  /* 0x00000024b3097221 */ /* 0x004fe20000010000 */
[C---:B------:R-:W-:Y:S01]  /*12220*/  FADD.FTZ R11, R99.reuse, R38 ;  /* 0x00000026630b7221 */ /* 0x040fe20000010000 */
[----:B------:R-:W-:Y:S01]  /*12230*/  F2FP.F16.F32.PACK_AB R168, R99, R168 ;  /* 0x000000a863a8723e */ /* 0x000fe200000000ff */
[----:B------:R-:W-:Y:S01]  /*12240*/  IMAD.MOV.U32 R99, RZ, RZ, R151 ;  /* 0x000000ffff637224 */ /* 0x000fe200078e0097 */
[----:B------:R-:W-:Y:S01]  /*12250*/  @!P1 PRMT R5, RZ, 0x654, R5 ;  /* 0x00000654ff059816 */ /* 0x000fe20000000005 */
[----:B------:R-:W-:Y:S01]  /*12260*/  FADD.FTZ R38, R170, R11 ;  /* 0x0000000baa267221 */ /* 0x000fe20000010000 */
[----:B------:R-:W-:Y:S01]  /*12270*/  F2FP.F16.F32.PACK_AB R176, R73, R176 ;  /* 0x000000b049b0723e */ /* 0x000fe200000000ff */
[----:B------:R-:W2:Y:S01]  /*12280*/  MUFU.EX2 R24, R24 ;  /* 0x0000001800187308 */ /* 0x000ea20000000800 */
[----:B0-----:R-:W-:Y:S01]  /*12290*/  FADD.FTZ R36, R20, R9 ;  /* 0x0000000914247221 */ /* 0x001fe20000010000 */
[----:B------:R0:W-:Y:S01]  /*122a0*/  @!P1 SYNCS.ARRIVE.TRANS64.RED.A1T0 RZ, [R5+URZ], RZ ;  /* 0x000000ff05ff99a7 */ /* 0x0001e2000810043f */
[----:B------:R-:W-:-:S02]  /*122b0*/  F2FP.F16.F32.PACK_AB R170, R79, R170 ;  /* 0x000000aa4faa723e */ /* 0x000fc400000000ff */
[----:B------:R-:W-:Y:S02]  /*122c0*/  F2FP.F16.F32.PACK_AB R177, R14, R177 ;  /* 0x000000b10eb1723e */ /* 0x000fe400000000ff */
[----:B------:R-:W-:Y:S01]  /*122d0*/  F2FP.F16.F32.PACK_AB R179, R20, R179 ;  /* 0x000000b314b3723e */ /* 0x000fe200000000ff */
[----:B------:R-:W0:Y:S01]  /*122e0*/  MUFU.EX2 R175, R175 ;  /* 0x000000af00af7308 */ /* 0x000e220000000800 */
[----:B-1----:R-:W-:Y:S01]  /*122f0*/  FADD.FTZ R9, R173, R36 ;  /* 0x00000024ad097221 */ /* 0x002fe20000010000 */
[----:B------:R-:W-:-:S06]  /*12300*/  MOV R95, R151 ;  /* 0x00000097005f7202 */ /* 0x000fcc0000000f00 */
[----:B------:R-:W1:Y:S01]  /*12310*/  MUFU.EX2 R26, R26 ;  /* 0x0000001a001a7308 */ /* 0x000e620000000800 */
[C---:B--2---:R-:W-:Y:S01]  /*12320*/  FADD.FTZ R36, R24.reuse, R9 ;  /* 0x0000000918247221 */ /* 0x044fe20000010000 */
[----:B------:R-:W-:Y:S01]  /*12330*/  FADD.FTZ R9, R79, R38 ;  /* 0x000000264f097221 */ /* 0x000fe20000010000 */
[----:B------:R-:W-:-:S03]  /*12340*/  F2FP.F16.F32.PACK_AB R173, R24, R173 ;  /* 0x000000ad18ad723e */ /* 0x000fc600000000ff */
        /* <DEDUP_REMOVED lines=12> */
[C---:B-1----:R-:W-:Y:S01]  /*12410*/  FADD.FTZ R38, R28.reuse, R5 ;  /* 0x000000051c267221 */ /* 0x042fe20000010000 */
[----:B------:R-:W-:-:S06]  /*12420*/  F2FP.F16.F32.PACK_AB R169, R28, R169 ;  /* 0x000000a91ca9723e */ /* 0x000fcc00000000ff */
[----:B------:R-:W1:Y:S01]  /*12430*/  MUFU.EX2 R87, R87 ;  /* 0x0000005700577308 */ /* 0x000e620000000800 */
[----:B--2---:R-:W-:-:S07]  /*12440*/  FADD.FTZ R40, R154, R9 ;  /* 0x000000099a287221 */ /* 0x004fce0000010000 */
[----:B------:R-:W2:Y:S01]  /*12450*/  MUFU.EX2 R30, R30 ;  /* 0x0000001e001e7308 */ /* 0x000ea20000000800 */
[----:B0-----:R-:W-:-:S07]  /*12460*/  FADD.FTZ R5, R171, R38 ;  /* 0x00000026ab057221 */ /* 0x001fce0000010000 */
[----:B------:R-:W0:Y:S01]  /*12470*/  MUFU.EX2 R156, R156 ;  /* 0x0000009c009c7308 */ /* 0x000e220000000800 */
[C---:B-1----:R-:W-:Y:S01]  /*12480*/  FADD.FTZ R9, R87.reuse, R40 ;  /* 0x0000002857097221 */ /* 0x042fe20000010000 */
[----:B------:R-:W-:-:S06]  /*12490*/  F2FP.F16.F32.PACK_AB R154, R87, R154 ;  /* 0x0000009a579a723e */ /* 0x000fcc00000000ff */
[----:B------:R-:W1:Y:S01]  /*124a0*/  MUFU.EX2 R153, R153 ;  /* 0x0000009900997308 */ /* 0x000e620000000800 */
[C---:B--2---:R-:W-:Y:S01]  /*124b0*/  FADD.FTZ R6, R30.reuse, R5 ;  /* 0x000000051e067221 */ /* 0x044fe20000010000 */
[----:B------:R-:W-:-:S06]  /*124c0*/  F2FP.F16.F32.PACK_AB R171, R30, R171 ;  /* 0x000000ab1eab723e */ /* 0x000fcc00000000ff */
[----:B------:R-:W2:Y:S01]  /*124d0*/  MUFU.EX2 R105, R105 ;  /* 0x0000006900697308 */ /* 0x000ea20000000800 */
[----:B0-----:R-:W-:-:S07]  /*124e0*/  FADD.FTZ R40, R156, R9 ;  /* 0x000000099c287221 */ /* 0x001fce0000010000 */
[----:B------:R-:W0:Y:S01]  /*124f0*/  MUFU.EX2 R32, R32 ;  /* 0x0000002000207308 */ /* 0x000e220000000800 */
[----:B-1----:R-:W-:-:S07]  /*12500*/  FADD.FTZ R5, R153, R6 ;  /* 0x0000000699057221 */ /* 0x002fce0000010000 */
[----:B------:R-:W1:Y:S01]  /*12510*/  MUFU.EX2 R158, R158 ;  /* 0x0000009e009e7308 */ /* 0x000e620000000800 */
[C---:B--2---:R-:W-:Y:S01]  /*12520*/  FADD.FTZ R9, R105.reuse, R40 ;  /* 0x0000002869097221 */ /* 0x044fe20000010000 */
[----:B------:R-:W-:Y:S01]  /*12530*/  F2FP.F16.F32.PACK_AB R156, R105, R156 ;  /* 0x0000009c699c723e */ /* 0x000fe200000000ff */
[----:B------:R-:W-:-:S05]  /*12540*/  IMAD.MOV.U32 R105, RZ, RZ, R151 ;  /* 0x000000ffff697224 */ /* 0x000fca00078e0097 */
[----:B------:R-:W2:Y:S01]  /*12550*/  MUFU.EX2 R155, R155 ;  /* 0x0000009b009b7308 */ /* 0x000ea20000000800 */
[C---:B0-----:R-:W-:Y:S01]  /*12560*/  FADD.FTZ R6, R32.reuse, R5 ;  /* 0x0000000520067221 */ /* 0x041fe20000010000 */
[----:B------:R-:W-:-:S06]  /*12570*/  F2FP.F16.F32.PACK_AB R153, R32, R153 ;  /* 0x000000992099723e */ /* 0x000fcc00000000ff */
[----:B------:R-:W0:Y:S01]  /*12580*/  MUFU.EX2 R69, R69 ;  /* 0x0000004500457308 */ /* 0x000e220000000800 */
[----:B-1----:R-:W-:-:S07]  /*12590*/  FADD.FTZ R40, R158, R9 ;  /* 0x000000099e287221 */ /* 0x002fce0000010000 */
        /* <DEDUP_REMOVED lines=14> */
[----:B------:R-:W-:Y:S02]  /*12680*/  F2FP.F16.F32.PACK_AB R160, R107, R160 ;  /* 0x000000a06ba0723e */ /* 0x000fe400000000ff */
[----:B------:R-:W-:-:S04]  /*12690*/  MOV R107, R151 ;  /* 0x00000097006b7202 */ /* 0x000fc80000000f00 */
[----:B------:R-:W1:Y:S01]  /*126a0*/  MUFU.EX2 R41, R41 ;  /* 0x0000002900297308 */ /* 0x000e620000000800 */
[C---:B--2---:R-:W-:Y:S01]  /*126b0*/  FADD.FTZ R6, R4.reuse, R5 ;  /* 0x0000000504067221 */ /* 0x044fe20000010000 */
[----:B------:R-:W-:Y:S02]  /*126c0*/  F2FP.F16.F32.PACK_AB R157, R4, R157 ;  /* 0x0000009d049d723e */ /* 0x000fe400000000ff */
[----:B------:R-:W-:-:S04]  /*126d0*/  MOV R4, 0x3f800000 ;  /* 0x3f80000000047802 */ /* 0x000fc80000000f00 */
        /* <DEDUP_REMOVED lines=8> */
[C---:B0-----:R-:W-:Y:S01]  /*12760*/  FADD.FTZ R6, R36.reuse, R5 ;  /* 0x0000000524067221 */ /* 0x041fe20000010000 */
[----:B------:R-:W-:-:S06]  /*12770*/  F2FP.F16.F32.PACK_AB R159, R36, R41 ;  /* 0x00000029249f723e */ /* 0x000fcc00000000ff */
[----:B------:R0:W3:Y:S01]  /*12780*/  MUFU.EX2 R109, R139 ;  /* 0x0000008b006d7308 */ /* 0x0000e20000000800 */
[----:B-1----:R-:W-:-:S07]  /*12790*/  FADD.FTZ R44, R164, R9 ;  /* 0x00000009a42c7221 */ /* 0x002fce0000010000 */
[----:B------:R-:W1:Y:S01]  /*127a0*/  MUFU.EX2 R38, R75 ;  /* 0x0000004b00267308 */ /* 0x000e620000000800 */
[----:B--2---:R-:W-:Y:S01]  /*127b0*/  FADD.FTZ R5, R49, R6 ;  /* 0x0000000631057221 */ /* 0x004fe20000010000 */
[----:B0-----:R-:W-:-:S06]  /*127c0*/  IMAD.MOV.U32 R139, RZ, RZ, R151 ;  /* 0x000000ffff8b7224 */ /* 0x001fcc00078e0097 */
[----:B------:R-:W0:Y:S01]  /*127d0*/  MUFU.EX2 R53, R53 ;  /* 0x0000003500357308 */ /* 0x000e220000000800 */
[C---:B---3--:R-:W-:Y:S01]  /*127e0*/  FADD.FTZ R9, R109.reuse, R44 ;  /* 0x0000002c6d097221 */ /* 0x048fe20000010000 */
[----:B------:R-:W-:Y:S01]  /*127f0*/  F2FP.F16.F32.PACK_AB R164, R109, R164 ;  /* 0x000000a46da4723e */ /* 0x000fe200000000ff */
[----:B------:R-:W-:-:S05]  /*12800*/  IMAD.MOV.U32 R109, RZ, RZ, R151 ;  /* 0x000000ffff6d7224 */ /* 0x000fca00078e0097 */
[----:B------:R2:W3:Y:S01]  /*12810*/  MUFU.EX2 R40, R89 ;  /* 0x0000005900287308 */ /* 0x0004e20000000800 */
[C---:B-1----:R-:W-:Y:S01]  /*12820*/  FADD.FTZ R44, R38.reuse, R5 ;  /* 0x00000005262c7221 */ /* 0x042fe20000010000 */
[----:B------:R-:W-:-:S06]  /*12830*/  F2FP.F16.F32.PACK_AB R161, R38, R49 ;  /* 0x0000003126a1723e */ /* 0x000fcc00000000ff */
[----:B------:R-:W1:Y:S01]  /*12840*/  MUFU.EX2 R101, R101 ;  /* 0x0000006500657308 */ /* 0x000e620000000800 */
[----:B0-----:R-:W-:Y:S01]  /*12850*/  FADD.FTZ R5, R53, R44 ;  /* 0x0000002c35057221 */ /* 0x001fe20000010000 */
[----:B--2---:R-:W-:-:S06]  /*12860*/  MOV R89, R151 ;  /* 0x0000009700597202 */ /* 0x004fcc0000000f00 */
[----:B------:R-:W0:Y:S01]  /*12870*/  MUFU.EX2 R42, R83 ;  /* 0x00000053002a7308 */ /* 0x000e220000000800 */
[C---:B---3--:R-:W-:Y:S01]  /*12880*/  FADD.FTZ R12, R40.reuse, R5 ;  /* 0x00000005280c7221 */ /* 0x048fe20000010000 */
[----:B------:R-:W-:-:S06]  /*12890*/  F2FP.F16.F32.PACK_AB R163, R40, R53 ;  /* 0x0000003528a3723e */ /* 0x000fcc00000000ff */
[----:B------:R-:W2:Y:S01]  /*128a0*/  MUFU.EX2 R166, R166 ;  /* 0x000000a600a67308 */ /* 0x000ea20000000800 */
[----:B-1----:R-:W-:-:S07]  /*128b0*/  FADD.FTZ R5, R101, R12 ;  /* 0x0000000c65057221 */ /* 0x002fce0000010000 */
[----:B------:R-:W1:Y:S01]  /*128c0*/  MUFU.EX2 R97, R97 ;  /* 0x0000006100617308 */ /* 0x000e620000000800 */
[C---:B0-----:R-:W-:Y:S01]  /*128d0*/  FADD.FTZ R12, R42.reuse, R5 ;  /* 0x000000052a0c7221 */ /* 0x041fe20000010000 */
[----:B------:R-:W-:Y:S02]  /*128e0*/  F2FP.F16.F32.PACK_AB R165, R42, R101 ;  /* 0x000000652aa5723e */ /* 0x000fe400000000ff */
[----:B------:R-:W-:-:S04]  /*128f0*/  MOV R101, R151 ;  /* 0x0000009700657202 */ /* 0x000fc80000000f00 */
[----:B------:R0:W3:Y:S01]  /*12900*/  MUFU.EX2 R10, R103 ;  /* 0x00000067000a7308 */ /* 0x0000e20000000800 */
[----:B--2---:R-:W-:Y:S01]  /*12910*/  FADD.FTZ R6, R166, R9 ;  /* 0x00000009a6067221 */ /* 0x004fe20000010000 */
[----:B------:R-:W-:-:S06]  /*12920*/  IMAD.MOV.U32 R9, RZ, RZ, 0x3f800000 ;  /* 0x3f800000ff097424 */ /* 0x000fcc00078e00ff */
[----:B------:R-:W2:Y:S01]  /*12930*/  MUFU.EX2 R81, R81 ;  /* 0x0000005100517308 */ /* 0x000ea20000000800 */
[----:B-1----:R-:W-:Y:S01]  /*12940*/  FADD.FTZ R5, R97, R12 ;  /* 0x0000000c61057221 */ /* 0x002fe20000010000 */
[----:B0-----:R-:W-:Y:S01]  /*12950*/  IMAD.MOV.U32 R103, RZ, RZ, R151 ;  /* 0x000000ffff677224 */ /* 0x001fe200078e0097 */
[C---:B---3--:R-:W-:Y:S02]  /*12960*/  F2FP.F16.F32.PACK_AB R167, R10.reuse, R97 ;  /* 0x000000610aa7723e */ /* 0x048fe400000000ff */
[----:B------:R-:W-:Y:S01]  /*12970*/  FADD.FTZ R5, R10, R5 ;  /* 0x000000050a057221 */ /* 0x000fe20000010000 */
[----:B------:R-:W-:Y:S02]  /*12980*/  IMAD.MOV.U32 R97, RZ, RZ, R151 ;  /* 0x000000ffff617224 */ /* 0x000fe400078e0097 */
[C---:B--2---:R-:W-:Y:S01]  /*12990*/  FADD.FTZ R6, R81.reuse, R6 ;  /* 0x0000000651067221 */ /* 0x044fe20000010000 */
[----:B------:R-:W-:Y:S01]  /*129a0*/  F2FP.F16.F32.PACK_AB R166, R81, R166 ;  /* 0x000000a651a6723e */ /* 0x000fe200000000ff */
[----:B------:R-:W-:Y:S06]  /*129b0*/  @!P2 BRA `(.L_x_781) ;  /* 0x0000002400c0a947 */ /* 0x000fec0003800000 */
[----:B------:R-:W-:Y:S01]  /*129c0*/  VIADD R210, R210, 0xfffffffe ;  /* 0xfffffffed2d27836 */ /* 0x000fe20000000000 */
[----:B------:R-:W-:Y:S01]  /*129d0*/  MOV R14, R8 ;  /* 0x00000008000e7202 */ /* 0x000fe20000000f00 */
[----:B------:R-:W-:Y:S01]  /*129e0*/  IMAD.MOV.U32 R12, RZ, RZ, R3 ;  /* 0x000000ffff0c7224 */ /* 0x000fe200078e0003 */
[----:B------:R-:W-:Y:S01]  /*129f0*/  MOV R13, R194 ;  /* 0x000000c2000d7202 */ /* 0x000fe20000000f00 */
        /* <DEDUP_REMOVED lines=33> */
[----:B------:R-:W-:-:S07]  /*12c10*/  CS2R R88, SRZ ;  /* 0x0000000000587805 */ /* 0x000fce000001ff00 */
.L_x_792:
[----:B------:R-:W-:-:S05]  /*12c20*/  VIADD R0, R13, 0x1 ;  /* 0x000000010d007836 */ /* 0x000fca0000000000 */
[----:B------:R-:W-:-:S04]  /*12c30*/  ISETP.NE.AND P2, PT, R0, 0x2, PT ;  /* 0x000000020000780c */ /* 0x000fc80003f45270 */
[----:B------:R-:W-:Y:S02]  /*12c40*/  SEL R3, RZ, 0x1, P2 ;  /* 0x00000001ff037807 */ /* 0x000fe40001000000 */
[----:B------:R-:W-:Y:S02]  /*12c50*/  SEL R194, R0, RZ, P2 ;  /* 0x000000ff00c27207 */ /* 0x000fe40001000000 */
[----:B------:R-:W-:Y:S01]  /*12c60*/  LOP3.LUT R196, R20, R3, RZ, 0x3c, !PT ;  /* 0x0000000314c47212 */ /* 0x000fe200078e3cff */
[----:B------:R-:W-:Y:S06]  /*12c70*/  @!P0 BRA `(.L_x_782) ;  /* 0x0000000000048947 */ /* 0x000fec0003800000 */
[----:B------:R-:W-:Y:S01]  /*12c80*/  BPT.TRAP 0x1 ;  /* 0x000000040000795c */ /* 0x000fe20000300000 */
.L_x_782:
[----:B------:R-:W-:Y:S02]  /*12c90*/  LEA R15, R194, R2, 0x3 ;  /* 0x00000002c20f7211 */ /* 0x000fe400078e18ff */
[----:B------:R-:W-:-:S04]  /*12ca0*/  SHF.L.U32 R0, R196, 0x1f, RZ ;  /* 0x0000001fc4007819 */ /* 0x000fc800000006ff */
[----:B------:R0:W1:Y:S01]  /*12cb0*/  SYNCS.PHASECHK.TRANS64.TRYWAIT P2, [R15+URZ+0x34830], R0 ;  /* 0x034830000f0075a7 */ /* 0x000062000804017f */
[----:B------:R-:W-:Y:S05]  /*12cc0*/  @!P0 BRA `(.L_x_783) ;  /* 0x0000000000048947 */ /* 0x000fea0003800000 */
[----:B------:R-:W-:Y:S01]  /*12cd0*/  BPT.TRAP 0x1 ;  /* 0x000000040000795c */ /* 0x000fe20000300000 */
.L_x_783:
[----:B------:R-:W-:Y:S01]  /*12ce0*/  IMAD R10, R194, 0xc00, R7 ;  /* 0x00000c00c20a7824 */ /* 0x000fe200078e0207 */
[----:B------:R-:W-:Y:S03]  /*12cf0*/  BSSY B1, `(.L_x_784) ;  /* 0x0000006000017945 */ /* 0x000fe60003800000 */
[C---:B------:R-:W-:Y:S02]  /*12d00*/  VIADD R24, R10.reuse, 0x2 ;  /* 0x000000020a187836 */ /* 0x040fe40000000000 */
[----:B------:R-:W-:Y:S01]  /*12d10*/  VIADD R26, R10, 0x4 ;  /* 0x000000040a1a7836 */ /* 0x000fe20000000000 */
[----:B-1----:R-:W-:Y:S06]  /*12d20*/  @P2 BRA `(.L_x_785) ;  /* 0x0000000000082947 */ /* 0x002fec0003800000 */
[----:B------:R-:W1:Y:S02]  /*12d30*/  SYNCS.PHASECHK.TRANS64.TRYWAIT P2, [R15+URZ+0x34830], R0 ;  /* 0x034830000f0075a7 */ /* 0x000e64000804017f */
[----:B-1----:R-:W-:Y:S05]  /*12d40*/  @!P2 BRA `(.L_x_786) ;  /* 0x000000cc00f0a947 */ /* 0x002fea0003800000 */
.L_x_785:
[----:B------:R-:W-:Y:S05]  /*12d50*/  BSYNC B1 ;  /* 0x0000000000017941 */ /* 0x000fea0003800000 */
.L_x_784:
[----:B------:R2:W-:Y:S04]  /*12d60*/  STL.64 [R1+0x88], R18 ;  /* 0x0000881201007387 */ /* 0x0005e80000100a00 */
[----:B--2---:R-:W2:Y:S04]  /*12d70*/  LDL.64 R18, [R1+0x38] ;  /* 0x0000380001127983 */ /* 0x004ea80000100a00 */
[----:B------:R3:W-:Y:S04]  /*12d80*/  STL.64 [R1+0x80], R16 ;  /* 0x0000801001007387 */ /* 0x0007e80000100a00 */
[----:B---3--:R-:W3:Y:S04]  /*12d90*/  LDL.64 R16, [R1+0x30] ;  /* 0x0000300001107983 */ /* 0x008ee80000100a00 */
[----:B------:R0:W-:Y:S04]  /*12da0*/  STL.64 [R1+0x78], R14 ;  /* 0x0000780e01007387 */ /* 0x0001e80000100a00 */
[----:B01----:R-:W4:Y:S04]  /*12db0*/  LDL.64 R14, [R1+0x28] ;  /* 0x00002800010e7983 */ /* 0x003f280000100a00 */
[----:B------:R0:W-:Y:S04]  /*12dc0*/  STL.64 [R1+0x70], R12 ;  /* 0x0000700c01007387 */ /* 0x0001e80000100a00 */
[----:B0-----:R-:W4:Y:S04]  /*12dd0*/  LDL.64 R12, [R1+0x20] ;  /* 0x00002000010c7983 */ /* 0x001f280000100a00 */
[----:B------:R0:W-:Y:S04]  /*12de0*/  STL.64 [R1+0x68], R6 ;  /* 0x0000680601007387 */ /* 0x0001e80000100a00 */
[----:B0-----:R-:W4:Y:S04]  /*12df0*/  LDL.64 R6, [R1+0x18] ;  /* 0x0000180001067983 */ /* 0x001f280000100a00 */
[----:B------:R0:W-:Y:S04]  /*12e00*/  STL [R1+0x60], R2 ;  /* 0x0000600201007387 */ /* 0x0001e80000100800 */
[----:B0-----:R-:W2:Y:S01]  /*12e10*/  LDL.64 R2, [R1+0x40] ;  /* 0x0000400001027983 */ /* 0x001ea20000100a00 */
[----:B------:R-:W-:Y:S01]  /*12e20*/  R2UR UR34, R26 ;  /* 0x000000001a2272ca */ /* 0x000fe200000e0000 */
[----:B------:R-:W-:Y:S01]  /*12e30*/  VIADD R26, R10, 0x400 ;  /* 0x000004000a1a7836 */ /* 0x000fe20000000000 */
[----:B------:R-:W-:Y:S01]  /*12e40*/  R2UR UR50, R24 ;  /* 0x00000000183272ca */ /* 0x000fe200000e0000 */
[C---:B------:R-:W-:Y:S01]  /*12e50*/  VIADD R24, R10.reuse, 0x6 ;  /* 0x000000060a187836 */ /* 0x040fe20000000000 */
[----:B------:R-:W-:Y:S01]  /*12e60*/  MOV R11, 0x40000040 ;  /* 0x40000040000b7802 */ /* 0x000fe20000000f00 */
[----:B------:R-:W-:Y:S01]  /*12e70*/  VIADD R28, R10, 0x402 ;  /* 0x000004020a1c7836 */ /* 0x000fe20000000000 */
[----:B------:R-:W-:Y:S01]  /*12e80*/  R2UR UR26, R26 ;  /* 0x000000001a1a72ca */ /* 0x000fe200000e0000 */
[----:B------:R-:W-:Y:S01]  /*12e90*/  VIADD R26, R10, 0x406 ;  /* 0x000004060a1a7836 */ /* 0x000fe20000000000 */
[----:B------:R-:W-:Y:S01]  /*12ea0*/  R2UR UR30, R24 ;  /* 0x00000000181e72ca */ /* 0x000fe200000e0000 */
[----:B------:R-:W-:Y:S01]  /*12eb0*/  IMAD.MOV.U32 R25, RZ, RZ, 0x40000040 ;  /* 0x40000040ff197424 */ /* 0x000fe200078e00ff */
[C---:B------:R-:W-:Y:S01]  /*12ec0*/  IADD3 R24, R10.reuse, 0x404, RZ ;  /* 0x000004040a187810 */ /* 0x040fe20007ffe0ff */
[----:B------:R-:W-:Y:S01]  /*12ed0*/  IMAD.MOV.U32 R29, RZ, RZ, 0x40000040 ;  /* 0x40000040ff1d7424 */ /* 0x000fe200078e00ff */
[----:B------:R-:W-:-:S02]  /*12ee0*/  R2UR UR54, R10 ;  /* 0x000000000a3672ca */ /* 0x000fc400000e0000 */
[----:B------:R-:W-:Y:S02]  /*12ef0*/  R2UR UR55, R11 ;  /* 0x000000000b3772ca */ /* 0x000fe400000e0000 */
[----:B------:R-:W-:Y:S02]  /*12f00*/  R2UR UR22, R28 ;  /* 0x000000001c1672ca */ /* 0x000fe400000e0000 */
[----:B------:R-:W-:Y:S01]  /*12f10*/  R2UR UR18, R24 ;  /* 0x00000000181272ca */ /* 0x000fe200000e0000 */
[----:B------:R-:W-:Y:S01]  /*12f20*/  VIADD R24, R10, 0x802 ;  /* 0x000008020a187836 */ /* 0x000fe20000000000 */
[----:B------:R-:W-:Y:S01]  /*12f30*/  R2UR UR14, R26 ;  /* 0x000000001a0e72ca */ /* 0x000fe200000e0000 */
[C---:B------:R-:W-:Y:S01]  /*12f40*/  VIADD R26, R10.reuse, 0x804 ;  /* 0x000008040a1a7836 */ /* 0x040fe20000000000 */
[----:B------:R-:W-:Y:S02]  /*12f50*/  MOV R27, 0x40000040 ;  /* 0x40000040001b7802 */ /* 0x000fe40000000f00 */
[----:B------:R-:W-:-:S02]  /*12f60*/  IADD3 R28, R10, 0x800, RZ ;  /* 0x000008000a1c7810 */ /* 0x000fc40007ffe0ff */
[----:B------:R-:W-:Y:S02]  /*12f70*/  R2UR UR51, R25 ;  /* 0x00000000193372ca */ /* 0x000fe400000e0000 */
[----:B------:R-:W-:Y:S02]  /*12f80*/  R2UR UR35, R27 ;  /* 0x000000001b2372ca */ /* 0x000fe400000e0000 */
[----:B------:R-:W-:Y:S02]  /*12f90*/  R2UR UR31, R25 ;  /* 0x00000000191f72ca */ /* 0x000fe400000e0000 */
[----:B------:R-:W-:Y:S02]  /*12fa0*/  R2UR UR27, R27 ;  /* 0x000000001b1b72ca */ /* 0x000fe400000e0000 */
[----:B------:R-:W-:Y:S02]  /*12fb0*/  R2UR UR23, R29 ;  /* 0x000000001d1772ca */ /* 0x000fe400000e0000 */
[----:B------:R-:W-:-:S02]  /*12fc0*/  R2UR UR19, R25 ;  /* 0x00000000191372ca */ /* 0x000fc400000e0000 */
[----:B------:R-:W-:Y:S02]  /*12fd0*/  R2UR UR15, R27 ;  /* 0x000000001b0f72ca */ /* 0x000fe400000e0000 */
[----:B------:R-:W-:Y:S02]  /*12fe0*/  R2UR UR10, R28 ;  /* 0x000000001c0a72ca */ /* 0x000fe400000e0000 */
[----:B------:R-:W-:Y:S02]  /*12ff0*/  R2UR UR11, R29 ;  /* 0x000000001d0b72ca */ /* 0x000fe400000e0000 */
[----:B------:R-:W-:Y:S02]  /*13000*/  R2UR UR6, R24 ;  /* 0x00000000180672ca */ /* 0x000fe400000e0000 */
[----:B------:R-:W-:Y:S02]  /*13010*/  R2UR UR7, R25 ;  /* 0x00000000190772ca */ /* 0x000fe400000e0000 */
[----:B------:R-:W-:-:S02]  /*13020*/  R2UR UR38, R26 ;  /* 0x000000001a2672ca */ /* 0x000fc400000e0000 */
[----:B------:R-:W-:Y:S02]  /*13030*/  R2UR UR39, R27 ;  /* 0x000000001b2772ca */ /* 0x000fe400000e0000 */
[----:B------:R-:W-:-:S06]  /*13040*/  WARPGROUP.ARRIVE ;  /* 0x00000000000079c5 */ /* 0x000fcc0000000000 */
[----:B------:R-:W-:Y:S03]  /*13050*/  HGMMA.64x128x16.F32 R24, gdesc[UR52], RZ, !UPT, gsb0 ;  /* 0x01e00000341879f0 */ /* 0x000fe6000c0008ff */
[----:B------:R-:W-:Y:S02]  /*13060*/  WARPGROUP.DEPBAR.LE gsb0, 0x0 ;  /* 0x00008000000079c5 */ /* 0x000fe40000010000 */
[----:B------:R-:W-:-:S07]  /*13070*/  WARPGROUP.ARRIVE ;  /* 0x00000000000079c5 */ /* 0x000fce0000000000 */
[----:B------:R-:W-:Y:S01]  /*13080*/  HGMMA.64x128x16.F32 R24, gdesc[UR48], R24, gsb0 ;  /* 0x01e00000301879f0 */ /* 0x000fe20008000818 */
[----:B--2---:R-:W-:Y:S02]  /*13090*/  R2UR UR32, R2 ;  /* 0x00000000022072ca */ /* 0x004fe400000e0000 */
[----:B------:R-:W-:Y:S02]  /*130a0*/  R2UR UR33, R3 ;  /* 0x00000000032172ca */ /* 0x000fe400000e0000 */
[----:B------:R-:W-:Y:S01]  /*130b0*/  R2UR UR28, R18 ;  /* 0x00000000121c72ca */ /* 0x000fe200000e0000 */
[----:B------:R-:W2:Y:S01]  /*130c0*/  LDL.64 R2, [R1+0x10] ;  /* 0x0000100001027983 */ /* 0x000ea20000100a00 */
[----:B------:R-:W-:Y:S02]  /*130d0*/  WARPGROUP.DEPBAR.LE gsb0, 0x0 ;  /* 0x00008000000079c5 */ /* 0x000fe40000010000 */
[----:B------:R-:W-:-:S07]  /*130e0*/  WARPGROUP.ARRIVE ;  /* 0x00000000000079c5 */ /* 0x000fce0000000000 */
[----:B------:R-:W-:Y:S01]  /*130f0*/  HGMMA.64x128x16.F32 R24, gdesc[UR32], R24, gsb0 ;  /* 0x01e00000201879f0 */ /* 0x000fe20008000818 */
[----:B------:R-:W-:Y:S02]  /*13100*/  R2UR UR29, R19 ;  /* 0x00000000131d72ca */ /* 0x000fe400000e0000 */
[----:B---3--:R-:W-:Y:S01]  /*13110*/  R2UR UR24, R16 ;  /* 0x00000000101872ca */ /* 0x008fe200000e0000 */
[----:B------:R0:W5:Y:S01]  /*13120*/  LDL.LU.64 R18, [R1+0x88] ;  /* 0x0000880001127983 */ /* 0x0001620000300a00 */
[----:B------:R-:W-:Y:S02]  /*13130*/  R2UR UR25, R17 ;  /* 0x00000000111972ca */ /* 0x000fe400000e0000 */
[----:B----4-:R-:W-:Y:S02]  /*13140*/  R2UR UR20, R14 ;  /* 0x000000000e1472ca */ /* 0x010fe400000e0000 */
[----:B------:R-:W-:Y:S02]  /*13150*/  R2UR UR21, R15 ;  /* 0x000000000f1572ca */ /* 0x000fe400000e0000 */
[----:B------:R-:W-:-:S02]  /*13160*/  R2UR UR16, R12 ;  /* 0x000000000c1072ca */ /* 0x000fc400000e0000 */
[----:B------:R-:W-:Y:S02]  /*13170*/  R2UR UR17, R13 ;  /* 0x000000000d1172ca */ /* 0x000fe400000e0000 */
[----:B------:R-:W-:Y:S02]  /*13180*/  R2UR UR12, R6 ;  /* 0x00000000060c72ca */ /* 0x000fe400000e0000 */
[----:B------:R-:W-:Y:S01]  /*13190*/  R2UR UR13, R7 ;  /* 0x00000000070d72ca */ /* 0x000fe200000e0000 */
[----:B------:R-:W-:Y:S01]  /*131a0*/  IMAD.MOV.U32 R11, RZ, RZ, 0x40000040 ;  /* 0x40000040ff0b7424 */ /* 0x000fe200078e00ff */
[----:B------:R-:W-:Y:S01]  /*131b0*/  IADD3 R10, R10, 0x806, RZ ;  /* 0x000008060a0a7810 */ /* 0x000fe20007ffe0ff */
[----:B------:R0:W5:Y:S01]  /*131c0*/  LDL.LU.64 R16, [R1+0x80] ;  /* 0x0000800001107983 */ /* 0x0001620000300a00 */
[----:B------:R-:W-:Y:S01]  /*131d0*/  UMOV UR4, UR56 ;  /* 0x0000003800047c82 */ /* 0x000fe20008000000 */
[----:B------:R-:W-:Y:S02]  /*131e0*/  UMOV UR5, UR57 ;  /* 0x0000003900057c82 */ /* 0x000fe40008000000 */
[----:B------:R0:W5:Y:S04]  /*131f0*/  LDL.LU.64 R14, [R1+0x78] ;  /* 0x00007800010e7983 */ /* 0x0001680000300a00 */
[----:B------:R0:W5:Y:S04]  /*13200*/  LDL.LU.64 R12, [R1+0x70] ;  /* 0x00007000010c7983 */ /* 0x0001680000300a00 */
[----:B------:R0:W5:Y:S01]  /*13210*/  LDL.LU.64 R6, [R1+0x68] ;  /* 0x0000680001067983 */ /* 0x0001620000300a00 */
        /* <DEDUP_REMOVED lines=11> */
[----:B------:R-:W-:Y:S01]  /*132d0*/  HGMMA.64x128x16.F32 R24, gdesc[UR16], R24, gsb0 ;  /* 0x01e00000101879f0 */ /* 0x000fe20008000818 */
[----:B--2---:R-:W-:Y:S02]  /*132e0*/  R2UR UR8, R2 ;  /* 0x00000000020872ca */ /* 0x004fe400000e0000 */
[----:B------:R-:W-:Y:S01]  /*132f0*/  R2UR UR9, R3 ;  /* 0x00000000030972ca */ /* 0x000fe200000e0000 */
[----:B------:R0:W5:Y:S01]  /*13300*/  LDL.LU R2, [R1+0x60] ;  /* 0x0000600001027983 */ /* 0x0001620000300800 */
        /* <DEDUP_REMOVED lines=8> */
[----:B------:R-:W-:Y:S01]  /*13390*/  HGMMA.64x128x16.F32 R24, gdesc[UR4], R24, gsb0 ;  /* 0x01e00000041879f0 */ /* 0x000fe20008000818 */
[----:B------:R-:W-:Y:S02]  /*133a0*/  R2UR UR6, R10 ;  /* 0x000000000a0672ca */ /* 0x000fe400000e0000 */
[----:B------:R-:W-:Y:S02]  /*133b0*/  R2UR UR7, R11 ;  /* 0x000000000b0772ca */ /* 0x000fe400000e0000 */
[----:B------:R-:W2:Y:S01]  /*133c0*/  LDL.64 R10, [R1] ;  /* 0x00000000010a7983 */ /* 0x000ea20000100a00 */
[----:B------:R-:W-:Y:S02]  /*133d0*/  WARPGROUP.DEPBAR.LE gsb0, 0x0 ;  /* 0x00008000000079c5 */ /* 0x000fe40000010000 */
[----:B------:R-:W-:-:S06]  /*133e0*/  WARPGROUP.ARRIVE ;  /* 0x00000000000079c5 */ /* 0x000fcc0000000000 */
[----:B------:R-:W-:Y:S01]  /*133f0*/  HGMMA.64x128x16.F32 R24, gdesc[UR36], R24, gsb0 ;  /* 0x01e00000241879f0 */ /* 0x000fe20008000818 */
        /* <DEDUP_REMOVED lines=17> */
[----:B------:R-:W-:Y:S01]  /*13510*/  WARPGROUP.ARRIVE ;  /* 0x00000000000079c5 */ /* 0x000fe20000000000 */
[----:B--2---:R-:W-:Y:S02]  /*13520*/  R2UR UR4, R10 ;  /* 0x000000000a0472ca */ /* 0x004fe400000e0000 */
[----:B------:R-:W-:-:S13]  /*13530*/  R2UR UR5, R11 ;  /* 0x000000000b0572ca */ /* 0x000fda00000e0000 */
        /* <DEDUP_REMOVED lines=50> */
[----:B0-----:R-:W-:Y:S05]  /*13860*/  @!P0 BRA `(.L_x_787) ;  /* 0x0000000000048947 */ /* 0x001fea0003800000 */
[----:B------:R-:W-:Y:S01]  /*13870*/  BPT.TRAP 0x1 ;  /* 0x000000040000795c */ /* 0x000fe20000300000 */
.L_x_787:
[----:B------:R-:W-:Y:S01]  /*13880*/  SHF.L.U32 R0, R20, 0x1f, RZ ;  /* 0x0000001f14007819 */ /* 0x000fe200000006ff */
[----:B-----5:R-:W-:-:S04]  /*13890*/  IMAD R20, R13, 0x8, R2 ;  /* 0x000000080d147824 */ /* 0x020fc800078e0202 */
[----:B------:R0:W1:Y:S01]  /*138a0*/  SYNCS.PHASECHK.TRANS64.TRYWAIT P2, [R20+URZ+0x34850], R0 ;  /* 0x03485000140075a7 */ /* 0x000062000804017f */
[----:B------:R-:W-:Y:S05]  /*138b0*/  @!P0 BRA `(.L_x_788) ;  /* 0x0000000000048947 */ /* 0x000fea0003800000 */
[----:B------:R-:W-:Y:S01]  /*138c0*/  BPT.TRAP 0x1 ;  /* 0x000000040000795c */ /* 0x000fe20000300000 */
.L_x_788:
[----:B------:R-:W-:Y:S04]  /*138d0*/  BSSY B1, `(.L_x_789) ;  /* 0x0000004000017945 */ /* 0x000fe80003800000 */
[----:B-1----:R-:W-:Y:S05]  /*138e0*/  @P2 BRA `(.L_x_790) ;  /* 0x0000000000082947 */ /* 0x002fea0003800000 */
[----:B------:R-:W1:Y:S02]  /*138f0*/  SYNCS.PHASECHK.TRANS64.TRYWAIT P2, [R20+URZ+0x34850], R0 ;  /* 0x03485000140075a7 */ /* 0x000e64000804017f */
[----:B-1----:R-:W-:Y:S05]  /*13900*/  @!P2 BRA `(.L_x_791) ;  /* 0x000000c40014a947 */ /* 0x002fea0003800000 */
.L_x_790:
[----:B------:R-:W-:Y:S05]  /*13910*/  BSYNC B1 ;  /* 0x0000000000017941 */ /* 0x000fea0003800000 */
.L_x_789:
[----:B01----:R-:W-:Y:S01]  /*13920*/  IADD3 R0, R2, 0x400, RZ ;  /* 0x0000040002007810 */ /* 0x003fe20007ffe0ff */
[----:B------:R-:W-:Y:S01]  /*13930*/  IMAD.MOV.U32 R11, RZ, RZ, 0x40000040 ;  /* 0x40000040ff0b7424 */ /* 0x000fe200078e00ff */
[----:B------:R-:W-:Y:S01]  /*13940*/  WARPGROUP.ARRIVE ;  /* 0x00000000000079c5 */ /* 0x000fe20000000000 */
[----:B------:R-:W-:Y:S01]  /*13950*/  IMAD.MOV.U32 R9, RZ, RZ, 0x40000040 ;  /* 0x40000040ff097424 */ /* 0x000fe200078e00ff */
[----:B------:R-:W-:Y:S02]  /*13960*/  SHF.R.U32.HI R0, RZ, 0x4, R0 ;  /* 0x00000004ff007819 */ /* 0x000fe40000011600 */
[----:B------:R-:W-:Y:S02]  /*13970*/  R2UR UR7, R11 ;  /* 0x000000000b0772ca */ /* 0x000fe400000e0000 */
[----:B------:R-:W-:Y:S02]  /*13980*/  LOP3.LUT R0, R0, 0x3fff, RZ, 0xc0, !PT ;  /* 0x00003fff00007812 */ /* 0x000fe400078ec0ff */
[----:B------:R-:W-:-:S02]  /*13990*/  @!P1 IADD3 R15, R15, 0x34840, RZ ;  /* 0x000348400f0f9810 */ /* 0x000fc40007ffe0ff */
[----:B------:R-:W-:Y:S02]  /*139a0*/  LOP3.LUT R0, R0, 0x4000000, RZ, 0xfc, !PT ;  /* 0x0400000000007812 */ /* 0x000fe400078efcff */
[----:B------:R-:W-:Y:S02]  /*139b0*/  @!P1 PRMT R15, RZ, 0x654, R15 ;  /* 0x00000654ff0f9816 */ /* 0x000fe4000000000f */
[----:B------:R-:W-:Y:S01]  /*139c0*/  ISETP.GT.AND P2, PT, R210, RZ, PT ;  /* 0x000000ffd200720c */ /* 0x000fe20003f44270 */
[----:B------:R-:W-:Y:S01]  /*139d0*/  IMAD R10, R13, 0x800, R0 ;  /* 0x000008000d0a7824 */ /* 0x000fe200078e0200 */
[----:B------:R-:W-:Y:S01]  /*139e0*/  FMNMX.FTZ R0, R24, R12, !PT ;  /* 0x0000000c18007209 */ /* 0x000fe20007810000 */
[----:B------:R-:W-:Y:S02]  /*139f0*/  IMAD.MOV.U32 R13, RZ, RZ, 0x40000040 ;  /* 0x40000040ff0d7424 */ /* 0x000fe400078e00ff */
[----:B------:R-:W-:Y:S01]  /*13a00*/  VIADD R210, R210, 0xffffffff ;  /* 0xffffffffd2d27836 */ /* 0x000fe20000000000 */
[----:B------:R-:W-:-:S02]  /*13a10*/  R2UR UR6, R10 ;  /* 0x000000000a0672ca */ /* 0x000fc400000e0000 */
[----:B------:R-:W-:Y:S02]  /*13a20*/  IADD3 R8, R10, 0x80, RZ ;  /* 0x000000800a087810 */ /* 0x000fe40007ffe0ff */
[----:B------:R-:W-:-:S04]  /*13a30*/  FMNMX.FTZ R0, R25, R0, !PT ;  /* 0x0000000019007209 */ /* 0x000fc80007810000 */
[----:B------:R-:W-:-:S04]  /*13a40*/  FMNMX.FTZ R0, R28, R0, !PT ;  /* 0x000000001c007209 */ /* 0x000fc80007810000 */
[----:B------:R-:W-:Y:S01]  /*13a50*/  FMNMX.FTZ R0, R29, R0, !PT ;  /* 0x000000001d007209 */ /* 0x000fe20007810000 */
[----:B------:R-:W-:Y:S01]  /*13a60*/  HGMMA.64x128x16.F32 R88, R180, gdesc[UR4].tnspB, R88, gsb0 ;  /* 0x41e00004b4587df0 */ /* 0x000fe20008000858 */
[----:B------:R-:W-:Y:S01]  /*13a70*/  R2UR UR6, R8 ;  /* 0x00000000080672ca */ /* 0x000fe200000e0000 */
[----:B------:R-:W-:Y:S01]  /*13a80*/  VIADD R8, R10, 0x100 ;  /* 0x000001000a087836 */ /* 0x000fe20000000000 */
[----:B------:R-:W-:Y:S02]  /*13a90*/  R2UR UR7, R9 ;  /* 0x00000000090772ca */ /* 0x000fe400000e0000 */
[----:B------:R-:W-:Y:S02]  /*13aa0*/  MOV R9, 0x40000040 ;  /* 0x4000004000097802 */ /* 0x000fe40000000f00 */
        /* <DEDUP_REMOVED lines=27> */
[----:B------:R-:W-:Y:S02]  /*13c60*/  FMNMX.FTZ R4, R85, R0, !PT ;  /* 0x0000000055047209 */ /* 0x000fe40007810000 */
[----:B------:R-:W-:-:S03]  /*13c70*/  MOV R0, UR58 ;  /* 0x0000003a00007c02 */ /* 0x000fc60008000f00 */
[----:B------:R-:W0:Y:S01]  /*13c80*/  SHFL.BFLY PT, R3, R4, 0x2, 0x1f ;  /* 0x0c401f0004037f89 */ /* 0x000e2200000e0000 */
        /* <DEDUP_REMOVED lines=10> */
[----:B------:R-:W-:Y:S02]  /*13d30*/  R2UR UR6, R8 ;  /* 0x00000000080672ca */ /* 0x000fe400000e0000 */
[----:B------:R-:W-:Y:S02]  /*13d40*/  R2UR UR7, R9 ;  /* 0x00000000090772ca */ /* 0x000fe400000e0000 */
[----:B0-----:R-:W-:Y:S02]  /*13d50*/  FMNMX.FTZ R8, R4, R3, !PT ;  /* 0x0000000304087209 */ /* 0x001fe40007810000 */
[----:B------:R-:W-:-:S03]  /*13d60*/  FMNMX.FTZ R4, R26, R14, !PT ;  /* 0x0000000e1a047209 */ /* 0x000fc60007810000 */
[----:B------:R-:W0:Y:S02]  /*13d70*/  SHFL.BFLY PT, R3, R8, 0x1, 0x1f ;  /* 0x0c201f0008037f89 */ /* 0x000e2400000e0000 */
[----:B0-----:R-:W-:-:S05]  /*13d80*/  FMNMX.FTZ R3, R8, R3, !PT ;  /* 0x0000000308037209 */ /* 0x001fca0007810000 */
[C---:B------:R-:W-:Y:S01]  /*13d90*/  FADD.FTZ R9, -R3.reuse, R12 ;  /* 0x0000000c03097221 */ /* 0x040fe20000010100 */
[----:B------:R-:W-:Y:S02]  /*13da0*/  VIADD R12, R10, 0x200 ;  /* 0x000002000a0c7836 */ /* 0x000fe40000000000 */
[-C--:B------:R-:W-:Y:S01]  /*13db0*/  FMUL.FTZ R11, R3, R0.reuse ;  /* 0x00000000030b7220 */ /* 0x080fe20000410000 */
[----:B------:R-:W-:-:S03]  /*13dc0*/  FMUL.FTZ R9, R9, R0 ;  /* 0x0000000009097220 */ /* 0x000fc60000410000 */
[-CC-:B------:R-:W-:Y:S01]  /*13dd0*/  FFMA.FTZ R182, R28, R0.reuse, -R11.reuse ;  /* 0x000000001cb67223 */ /* 0x180fe2000001080b */
        /* <DEDUP_REMOVED lines=15> */
[----:B------:R-:W-:Y:S01]  /*13ed0*/  FFMA.FTZ R57, R84, R0, -R11 ;  /* 0x0000000054397223 */ /* 0x000fe2000001080b */
[----:B------:R-:W-:Y:S08]  /*13ee0*/  MUFU.EX2 R9, R9 ;  /* 0x0000000900097308 */ /* 0x000ff00000000800 */
[----:B------:R-:W0:Y:S08]  /*13ef0*/  MUFU.EX2 R180, R180 ;  /* 0x000000b400b47308 */ /* 0x000e300000000800 */
[----:B------:R-:W1:Y:S08]  /*13f00*/  MUFU.EX2 R21, R21 ;  /* 0x0000001500157308 */ /* 0x000e700000000800 */
[----:B------:R-:W-:Y:S01]  /*13f10*/  MUFU.EX2 R182, R182 ;  /* 0x000000b600b67308 */ /* 0x000fe20000000800 */
[----:B0-----:R-:W-:-:S07]  /*13f20*/  FFMA.FTZ R6, R9, R6, R180 ;  /* 0x0000000609067223 */ /* 0x001fce00000100b4 */
[----:B------:R-:W-:Y:S01]  /*13f30*/  MUFU.EX2 R24, R24 ;  /* 0x0000001800187308 */ /* 0x000fe20000000800 */
[----:B-1----:R-:W-:-:S07]  /*13f40*/  F2FP.F16.F32.PACK_AB R180, R21, R180 ;  /* 0x000000b415b4723e */ /* 0x002fce00000000ff */
        /* <DEDUP_REMOVED lines=8> */
[-CC-:B------:R-:W-:Y:S01]  /*13fd0*/  FFMA.FTZ R174, R44, R0.reuse, -R11.reuse ;  /* 0x000000002cae7223 */ /* 0x180fe2000001080b */
[-CC-:B------:R-:W-:Y:S01]  /*13fe0*/  FFMA.FTZ R40, R65, R0.reuse, -R11.reuse ;  /* 0x0000000041287223 */ /* 0x180fe2000001080b */
[----:B------:R-:W-:Y:S01]  /*13ff0*/  FFMA.FTZ R44, R69, R0, -R11 ;  /* 0x00000000452c7223 */ /* 0x000fe2000001080b */
[----:B------:R-:W-:Y:S01]  /*14000*/  MUFU.EX2 R29, R29 ;  /* 0x0000001d001d7308 */ /* 0x000fe20000000800 */
[----:B------:R-:W-:Y:S01]  /*14010*/  HGMMA.64x128x16.F32 R88, R168, gdesc[UR4].tnspB, R88, gsb0 ;  /* 0x41e00004a8587df0 */ /* 0x000fe20008000858 */
[----:B------:R-:W-:Y:S02]  /*14020*/  R2UR UR6, R12 ;  /* 0x000000000c0672ca */ /* 0x000fe400000e0000 */
[----:B------:R-:W-:Y:S02]  /*14030*/  R2UR UR7, R13 ;  /* 0x000000000d0772ca */ /* 0x000fe400000e0000 */
[----:B------:R-:W-:-:S02]  /*14040*/  FMNMX.FTZ R13, R27, R4, !PT ;  /* 0x000000041b0d7209 */ /* 0x000fc40007810000 */
[----:B------:R-:W-:Y:S01]  /*14050*/  IADD3 R12, R10, 0x280, RZ ;  /* 0x000002800a0c7810 */ /* 0x000fe20007ffe0ff */
        /* <DEDUP_REMOVED lines=29> */
[----:B------:R-:W-:-:S03]  /*14230*/  IMAD.MOV.U32 R13, RZ, RZ, 0x40000040 ;  /* 0x40000040ff0d7424 */ /* 0x000fc600078e00ff */
[----:B------:R-:W-:-:S03]  /*14240*/  FMNMX.FTZ R37, R67, R4, !PT ;  /* 0x0000000443257209 */ /* 0x000fc60007810000 */
[----:B------:R-:W-:Y:S01]  /*14250*/  MUFU.EX2 R57, R57 ;  /* 0x0000003900397308 */ /* 0x000fe20000000800 */
[----:B------:R-:W-:Y:S01]  /*14260*/  FMNMX.FTZ R4, R70, R37, !PT ;  /* 0x0000002546047209 */ /* 0x000fe20007810000 */
[----:B------:R-:W-:-:S06]  /*14270*/  FFMA.FTZ R37, R72, R0, -R11 ;  /* 0x0000000048257223 */ /* 0x000fcc000001080b */
[----:B------:R-:W-:Y:S01]  /*14280*/  MUFU.EX2 R37, R37 ;  /* 0x0000002500257308 */ /* 0x000fe20000000800 */
[----:B------:R-:W-:Y:S02]  /*14290*/  WARPGROUP.DEPBAR.LE gsb0, 0x0 ;  /* 0x00008000000079c5 */ /* 0x000fe40000010000 */
[----:B------:R-:W-:Y:S01]  /*142a0*/  WARPGROUP.ARRIVE ;  /* 0x00000000000079c5 */ /* 0x000fe20000000000 */
[-CC-:B------:R-:W-:Y:S01]  /*142b0*/  FFMA.FTZ R168, R48, R0.reuse, -R11.reuse ;  /* 0x0000000030a87223 */ /* 0x180fe2000001080b */
[-CC-:B------:R-:W-:Y:S01]  /*142c0*/  FFMA.FTZ R170, R52, R0.reuse, -R11.reuse ;  /* 0x0000000034aa7223 */ /* 0x180fe2000001080b */
[-CC-:B------:R-:W-:Y:S01]  /*142d0*/  FFMA.FTZ R48, R61, R0.reuse, -R11.reuse ;  /* 0x000000003d307223 */ /* 0x180fe2000001080b */
[----:B------:R-:W-:Y:S02]  /*142e0*/  FFMA.FTZ R52, R77, R0, -R11 ;  /* 0x000000004d347223 */ /* 0x000fe4000001080b */
[----:B------:R-:W-:Y:S01]  /*142f0*/  HGMMA.64x128x16.F32 R88, R152, gdesc[UR4].tnspB, R88, gsb0 ;  /* 0x41e0000498587df0 */ /* 0x000fe20008000858 */
[----:B------:R-:W-:Y:S01]  /*14300*/  R2UR UR6, R12 ;  /* 0x000000000c0672ca */ /* 0x000fe200000e0000 */
[C---:B------:R-:W-:Y:S01]  /*14310*/  VIADD R12, R10.reuse, 0x300 ;  /* 0x000003000a0c7836 */ /* 0x040fe20000000000 */
[----:B------:R-:W-:Y:S01]  /*14320*/  R2UR UR7, R13 ;  /* 0x000000000d0772ca */ /* 0x000fe200000e0000 */
[----:B------:R-:W-:Y:S01]  /*14330*/  VIADD R10, R10, 0x380 ;  /* 0x000003800a0a7836 */ /* 0x000fe20000000000 */
[----:B------:R-:W-:Y:S01]  /*14340*/  FMNMX.FTZ R13, R71, R4, !PT ;  /* 0x00000004470d7209 */ /* 0x000fe20007810000 */
[----:B------:R-:W-:Y:S03]  /*14350*/  MUFU.EX2 R168, R168 ;  /* 0x000000a800a87308 */ /* 0x000fe60000000800 */
[----:B------:R-:W-:-:S04]  /*14360*/  FMNMX.FTZ R4, R74, R13, !PT ;  /* 0x0000000d4a047209 */ /* 0x000fc80007810000 */
        /* <DEDUP_REMOVED lines=9> */
[----:B------:R-:W-:-:S05]  /*14400*/  FMNMX.FTZ R4, R87, R4, !PT ;  /* 0x0000000457047209 */ /* 0x000fca0007810000 */
[----:B------:R-:W0:Y:S02]  /*14410*/  SHFL.BFLY PT, R13, R4, 0x2, 0x1f ;  /* 0x0c401f00040d7f89 */ /* 0x000e2400000e0000 */
[----:B0-----:R-:W-:-:S05]  /*14420*/  FMNMX.FTZ R8, R4, R13, !PT ;  /* 0x0000000d04087209 */ /* 0x001fca0007810000 */
[----:B------:R-:W0:Y:S02]  /*14430*/  SHFL.BFLY PT, R13, R8, 0x1, 0x1f ;  /* 0x0c201f00080d7f89 */ /* 0x000e2400000e0000 */
[----:B0-----:R-:W-:Y:S02]  /*14440*/  FMNMX.FTZ R8, R8, R13, !PT ;  /* 0x0000000d08087209 */ /* 0x001fe40007810000 */
[----:B------:R-:W-:Y:S01]  /*14450*/  MOV R13, 0x40000040 ;  /* 0x40000040000d7802 */ /* 0x000fe20000000f00 */
[----:B------:R-:W-:Y:S02]  /*14460*/  WARPGROUP.DEPBAR.LE gsb0, 0x0 ;  /* 0x00008000000079c5 */ /* 0x000fe40000010000 */
[----:B------:R-:W-:Y:S01]  /*14470*/  WARPGROUP.ARRIVE ;  /* 0x00000000000079c5 */ /* 0x000fe20000000000 */
[-CC-:B------:R-:W-:Y:S01]  /*14480*/  FFMA.FTZ R152, R56, R0.reuse, -R11.reuse ;  /* 0x0000000038987223 */ /* 0x180fe2000001080b */
[-CC-:B------:R-:W-:Y:S01]  /*14490*/  FFMA.FTZ R154, R60, R0.reuse, -R11.reuse ;  /* 0x000000003c9a7223 */ /* 0x180fe2000001080b */
[----:B------:R-:W-:-:S03]  /*144a0*/  FFMA.FTZ R56, R81, R0, -R11 ;  /* 0x0000000051387223 */ /* 0x000fc6000001080b */
[----:B------:R-:W-:Y:S01]  /*144b0*/  HGMMA.64x128x16.F32 R88, R156, gdesc[UR4].tnspB, R88, gsb0 ;  /* 0x41e000049c587df0 */ /* 0x000fe20008000858 */
[----:B------:R-:W-:Y:S01]  /*144c0*/  R2UR UR6, R12 ;  /* 0x000000000c0672ca */ /* 0x000fe200000e0000 */
[-C--:B------:R-:W-:Y:S01]  /*144d0*/  FFMA.FTZ R12, R85, R0.reuse, -R11 ;  /* 0x00000000550c7223 */ /* 0x080fe2000001080b */
[----:B------:R-:W-:Y:S01]  /*144e0*/  R2UR UR7, R13 ;  /* 0x000000000d0772ca */ /* 0x000fe200000e0000 */
[-C--:B------:R-:W-:Y:S01]  /*144f0*/  FMUL.FTZ R13, R8, R0.reuse ;  /* 0x00000000080d7220 */ /* 0x080fe20000410000 */
[----:B------:R-:W-:Y:S03]  /*14500*/  MUFU.EX2 R152, R152 ;  /* 0x0000009800987308 */ /* 0x000fe60000000800 */
        /* <DEDUP_REMOVED lines=24> */
[----:B------:R-:W-:-:S06]  /*14690*/  FFMA.FTZ R86, R86, R0, -R13 ;  /* 0x0000000056567223 */ /* 0x000fcc000001080d */
        /* <DEDUP_REMOVED lines=17> */
[----:B------:R-:W-:Y:S01]  /*147b0*/  FADD.FTZ R11, -R8, R14 ;  /* 0x0000000e080b7221 */ /* 0x000fe20000010100 */
[-CC-:B------:R-:W-:Y:S01]  /*147c0*/  FFMA.FTZ R14, R27, R0.reuse, -R13.reuse ;  /* 0x000000001b0e7223 */ /* 0x180fe2000001080d */
[-CC-:B------:R-:W-:Y:S01]  /*147d0*/  FFMA.FTZ R27, R35, R0.reuse, -R13.reuse ;  /* 0x00000000231b7223 */ /* 0x180fe2000001080d */
[----:B------:R-:W-:Y:S01]  /*147e0*/  HGMMA.64x128x16.F32 R88, R160, gdesc[UR4].tnspB, R88, gsb0 ;  /* 0x41e00004a0587df0 */ /* 0x000fe20008000858 */
[-C--:B------:R-:W-:Y:S01]  /*147f0*/  FMUL.FTZ R11, R11, R0.reuse ;  /* 0x000000000b0b7220 */ /* 0x080fe20000410000 */
[----:B------:R-:W-:Y:S01]  /*14800*/  R2UR UR6, R10 ;  /* 0x000000000a0672ca */ /* 0x000fe200000e0000 */
[-CC-:B------:R-:W-:Y:S01]  /*14810*/  FFMA.FTZ R35, R51, R0.reuse, -R13.reuse ;  /* 0x0000000033237223 */ /* 0x180fe2000001080d */
[----:B------:R-:W-:Y:S01]  /*14820*/  MUFU.EX2 R14, R14 ;  /* 0x0000000e000e7308 */ /* 0x000fe20000000800 */
[-CC-:B------:R-:W-:Y:S01]  /*14830*/  FFMA.FTZ R10, R59, R0.reuse, -R13.reuse ;  /* 0x000000003b0a7223 */ /* 0x180fe2000001080d */
[-CC-:B------:R-:W-:Y:S01]  /*14840*/  FFMA.FTZ R157, R66, R0.reuse, -R13.reuse ;  /* 0x00000000429d7223 */ /* 0x180fe2000001080d */
[----:B------:R-:W-:-:S05]  /*14850*/  FFMA.FTZ R159, R70, R0, -R13 ;  /* 0x00000000469f7223 */ /* 0x000fca000001080d */
[----:B------:R0:W1:Y:S08]  /*14860*/  MUFU.EX2 R4, R11 ;  /* 0x0000000b00047308 */ /* 0x0000700000000800 */
[----:B------:R-:W2:Y:S01]  /*14870*/  MUFU.EX2 R27, R27 ;  /* 0x0000001b001b7308 */ /* 0x000ea20000000800 */
[----:B0-----:R-:W-:-:S05]  /*14880*/  IMAD.MOV.U32 R11, RZ, RZ, 0x40000040 ;  /* 0x40000040ff0b7424 */ /* 0x001fca00078e00ff */
[----:B------:R-:W-:Y:S01]  /*14890*/  R2UR UR7, R11 ;  /* 0x000000000b0772ca */ /* 0x000fe200000e0000 */
[----:B------:R-:W-:Y:S01]  /*148a0*/  FADD.FTZ R11, R21, R6 ;  /* 0x00000006150b7221 */ /* 0x000fe20000010000 */
[----:B------:R-:W-:Y:S02]  /*148b0*/  @!P1 VIADD R6, R20, 0x34860 ;  /* 0x0003486014069836 */ /* 0x000fe40000000000 */
[----:B-1----:R-:W-:Y:S01]  /*148c0*/  FFMA.FTZ R5, R4, R5, R181 ;  /* 0x0000000504057223 */ /* 0x002fe200000100b5 */
[----:B------:R-:W0:Y:S01]  /*148d0*/  MUFU.EX2 R35, R35 ;  /* 0x0000002300237308 */ /* 0x000e220000000800 */
[----:B------:R-:W-:Y:S01]  /*148e0*/  FADD.FTZ R11, R182, R11 ;  /* 0x0000000bb60b7221 */ /* 0x000fe20000010000 */
[C---:B------:R-:W-:Y:S01]  /*148f0*/  F2FP.F16.F32.PACK_AB R181, R14.reuse, R181 ;  /* 0x000000b50eb5723e */ /* 0x040fe200000000ff */
[----:B------:R-:W-:Y:S01]  /*14900*/  FADD.FTZ R20, R14, R5 ;  /* 0x000000050e147221 */ /* 0x000fe20000010000 */
[C---:B------:R-:W-:Y:S01]  /*14910*/  F2FP.F16.F32.PACK_AB R182, R24.reuse, R182 ;  /* 0x000000b618b6723e */ /* 0x040fe200000000ff */
[----:B------:R-:W-:-:S02]  /*14920*/  FADD.FTZ R11, R24, R11 ;  /* 0x0000000b180b7221 */ /* 0x000fc40000010000 */
[----:B------:R-:W-:Y:S01]  /*14930*/  FADD.FTZ R5, R183, R20 ;  /* 0x00000014b7057221 */ /* 0x000fe20000010000 */
[----:B------:R-:W1:Y:S01]  /*14940*/  MUFU.EX2 R10, R10 ;  /* 0x0000000a000a7308 */ /* 0x000e620000000800 */
[----:B------:R-:W-:Y:S01]  /*14950*/  FADD.FTZ R11, R176, R11 ;  /* 0x0000000bb00b7221 */ /* 0x000fe20000010000 */
[----:B------:R-:W-:Y:S01]  /*14960*/  FFMA.FTZ R20, R67, R0, -R13 ;  /* 0x0000000043147223 */ /* 0x000fe2000001080d */
[C---:B------:R-:W-:Y:S01]  /*14970*/  FADD.FTZ R42, R26.reuse, R5 ;  /* 0x000000051a2a7221 */ /* 0x040fe20000010000 */
[----:B------:R-:W-:Y:S01]  /*14980*/  F2FP.F16.F32.PACK_AB R183, R26, R183 ;  /* 0x000000b71ab7723e */ /* 0x000fe200000000ff */
[C---:B------:R-:W-:Y:S01]  /*14990*/  FADD.FTZ R11, R28.reuse, R11 ;  /* 0x0000000b1c0b7221 */ /* 0x040fe20000010000 */
[----:B------:R-:W-:Y:S01]  /*149a0*/  F2FP.F16.F32.PACK_AB R176, R28, R176 ;  /* 0x000000b01cb0723e */ /* 0x000fe200000000ff */
[----:B------:R-:W-:Y:S01]  /*149b0*/  FADD.FTZ R42, R177, R42 ;  /* 0x0000002ab12a7221 */ /* 0x000fe20000010000 */
[----:B------:R-:W3:Y:S01]  /*149c0*/  MUFU.EX2 R156, R156 ;  /* 0x0000009c009c7308 */ /* 0x000ee20000000800 */
[----:B------:R-:W-:Y:S01]  /*149d0*/  FADD.FTZ R50, R178, R11 ;  /* 0x0000000bb2327221 */ /* 0x000fe20000010000 */
[C---:B--2---:R-:W-:Y:S01]  /*149e0*/  F2FP.F16.F32.PACK_AB R177, R27.reuse, R177 ;  /* 0x000000b11bb1723e */ /* 0x044fe200000000ff */
[----:B------:R-:W-:Y:S01]  /*149f0*/  FADD.FTZ R46, R27, R42 ;  /* 0x0000002a1b2e7221 */ /* 0x000fe20000010000 */
[----:B------:R-:W-:Y:S01]  /*14a00*/  FFMA.FTZ R42, R71, R0, -R13 ;  /* 0x00000000472a7223 */ /* 0x000fe2000001080d */
[C---:B------:R-:W-:Y:S01]  /*14a10*/  FADD.FTZ R11, R33.reuse, R50 ;  /* 0x00000032210b7221 */ /* 0x040fe20000010000 */
[----:B------:R-:W-:Y:S01]  /*14a20*/  F2FP.F16.F32.PACK_AB R178, R33, R178 ;  /* 0x000000b221b2723e */ /* 0x000fe200000000ff */
[----:B------:R-:W-:Y:S01]  /*14a30*/  FADD.FTZ R5, R179, R46 ;  /* 0x0000002eb3057221 */ /* 0x000fe20000010000 */
[----:B------:R-:W-:Y:S01]  /*14a40*/  MUFU.EX2 R157, R157 ;  /* 0x0000009d009d7308 */ /* 0x000fe20000000800 */
[----:B------:R-:W-:Y:S01]  /*14a50*/  FADD.FTZ R50, R172, R11 ;  /* 0x0000000bac327221 */ /* 0x000fe20000010000 */
[C---:B------:R-:W-:Y:S01]  /*14a60*/  F2FP.F16.F32.PACK_AB R179, R30.reuse, R179 ;  /* 0x000000b31eb3723e */ /* 0x040fe200000000ff */
[----:B------:R-:W-:Y:S01]  /*14a70*/  FADD.FTZ R46, R30, R5 ;  /* 0x000000051e2e7221 */ /* 0x000fe20000010000 */
[C---:B------:R-:W-:Y:S01]  /*14a80*/  F2FP.F16.F32.PACK_AB R172, R25.reuse, R172 ;  /* 0x000000ac19ac723e */ /* 0x040fe200000000ff */
[----:B------:R-:W-:-:S02]  /*14a90*/  FADD.FTZ R5, R25, R50 ;  /* 0x0000003219057221 */ /* 0x000fc40000010000 */
[----:B------:R-:W-:Y:S01]  /*14aa0*/  FADD.FTZ R46, R173, R46 ;  /* 0x0000002ead2e7221 */ /* 0x000fe20000010000 */
[----:B------:R-:W-:Y:S01]  /*14ab0*/  MUFU.EX2 R20, R20 ;  /* 0x0000001400147308 */ /* 0x000fe20000000800 */
[----:B------:R-:W-:Y:S01]  /*14ac0*/  FADD.FTZ R50, R174, R5 ;  /* 0x00000005ae327221 */ /* 0x000fe20000010000 */
[C---:B------:R-:W-:Y:S01]  /*14ad0*/  F2FP.F16.F32.PACK_AB R173, R31.reuse, R173 ;  /* 0x000000ad1fad723e */ /* 0x040fe200000000ff */
[----:B------:R-:W-:Y:S01]  /*14ae0*/  FADD.FTZ R46, R31, R46 ;  /* 0x0000002e1f2e7221 */ /* 0x000fe20000010000 */
[C---:B------:R-:W-:Y:S01]  /*14af0*/  F2FP.F16.F32.PACK_AB R174, R29.reuse, R174 ;  /* 0x000000ae1dae723e */ /* 0x040fe200000000ff */
[----:B------:R-:W-:Y:S02]  /*14b00*/  FADD.FTZ R11, R29, R50 ;  /* 0x000000321d0b7221 */ /* 0x000fe40000010000 */
[----:B------:R-:W-:Y:S01]  /*14b10*/  FADD.FTZ R5, R175, R46 ;  /* 0x0000002eaf057221 */ /* 0x000fe20000010000 */
[----:B------:R-:W2:Y:S01]  /*14b20*/  MUFU.EX2 R158, R158 ;  /* 0x0000009e009e7308 */ /* 0x000ea20000000800 */
        /* <DEDUP_REMOVED lines=8> */
[C---:B0-----:R-:W-:Y:S01]  /*14bb0*/  F2FP.F16.F32.PACK_AB R169, R35.reuse, R169 ;  /* 0x000000a923a9723e */ /* 0x041fe200000000ff */
[----:B------:R-:W-:Y:S01]  /*14bc0*/  FADD.FTZ R46, R35, R46 ;  /* 0x0000002e232e7221 */ /* 0x000fe20000010000 */
[C---:B------:R-:W-:Y:S01]  /*14bd0*/  F2FP.F16.F32.PACK_AB R170, R36.reuse, R170 ;  /* 0x000000aa24aa723e */ /* 0x040fe200000000ff */
[----:B------:R-:W-:Y:S02]  /*14be0*/  FADD.FTZ R11, R36, R11 ;  /* 0x0000000b240b7221 */ /* 0x000fe40000010000 */
        /* <DEDUP_REMOVED lines=10> */
[C---:B-1----:R-:W-:Y:S01]  /*14c90*/  F2FP.F16.F32.PACK_AB R153, R10.reuse, R153 ;  /* 0x000000990a99723e */ /* 0x042fe200000000ff */
[----:B------:R-:W-:Y:S01]  /*14ca0*/  FADD.FTZ R14, R10, R5 ;  /* 0x000000050a0e7221 */ /* 0x000fe20000010000 */
[C---:B------:R-:W-:Y:S01]  /*14cb0*/  F2FP.F16.F32.PACK_AB R154, R48.reuse, R154 ;  /* 0x0000009a309a723e */ /* 0x040fe200000000ff */
[----:B------:R-:W-:Y:S02]  /*14cc0*/  FADD.FTZ R11, R48, R11 ;  /* 0x0000000b300b7221 */ /* 0x000fe40000010000 */
[----:B------:R-:W-:Y:S01]  /*14cd0*/  FADD.FTZ R5, R155, R14 ;  /* 0x0000000e9b057221 */ /* 0x000fe20000010000 */
[----:B------:R-:W0:Y:S01]  /*14ce0*/  MUFU.EX2 R75, R75 ;  /* 0x0000004b004b7308 */ /* 0x000e220000000800 */
[----:B---3--:R-:W-:Y:S01]  /*14cf0*/  FADD.FTZ R11, R156, R11 ;  /* 0x0000000b9c0b7221 */ /* 0x008fe20000010000 */
[----:B------:R-:W-:-:S03]  /*14d00*/  F2FP.F16.F32.PACK_AB R156, R40, R156 ;  /* 0x0000009c289c723e */ /* 0x000fc600000000ff */
[----:B------:R-:W-:-:S03]  /*14d10*/  FADD.FTZ R11, R40, R11 ;  /* 0x0000000b280b7221 */ /* 0x000fc60000010000 */
[----:B------:R-:W-:Y:S01]  /*14d20*/  MUFU.EX2 R78, R78 ;  /* 0x0000004e004e7308 */ /* 0x000fe20000000800 */
[----:B--2---:R-:W-:Y:S01]  /*14d30*/  FADD.FTZ R11, R158, R11 ;  /* 0x0000000b9e0b7221 */ /* 0x004fe20000010000 */
[----:B------:R-:W-:-:S06]  /*14d40*/  F2FP.F16.F32.PACK_AB R158, R44, R158 ;  /* 0x0000009e2c9e723e */ /* 0x000fcc00000000ff */
[----:B------:R-:W1:Y:S08]  /*14d50*/  MUFU.EX2 R79, R79 ;  /* 0x0000004f004f7308 */ /* 0x000e700000000800 */
[----:B------:R-:W-:Y:S08]  /*14d60*/  MUFU.EX2 R56, R56 ;  /* 0x0000003800387308 */ /* 0x000ff00000000800 */
[----:B------:R-:W-:Y:S01]  /*14d70*/  MUFU.EX2 R83, R83 ;  /* 0x0000005300537308 */ /* 0x000fe20000000800 */
[----:B------:R-:W-:-:S02]  /*14d80*/  WARPGROUP.DEPBAR.LE gsb0, 0x0 ;  /* 0x00008000000079c5 */ /* 0x000fc40000010000 */
[----:B------:R-:W-:-:S05]  /*14d90*/  WARPGROUP.ARRIVE ;  /* 0x00000000000079c5 */ /* 0x000fca0000000000 */
[----:B------:R-:W2:Y:S01]  /*14da0*/  MUFU.EX2 R12, R12 ;  /* 0x0000000c000c7308 */ /* 0x000ea20000000800 */
[----:B------:R-:W-:Y:S02]  /*14db0*/  F2FP.F16.F32.PACK_AB R160, R45, R37 ;  /* 0x000000252da0723e */ /* 0x000fe400000000ff */
[----:B0-----:R-:W-:Y:S01]  /*14dc0*/  F2FP.F16.F32.PACK_AB R161, R75, R74 ;  /* 0x0000004a4ba1723e */ /* 0x001fe200000000ff */
[----:B------:R-:W-:Y:S01]  /*14dd0*/  HGMMA.64x128x16.F32 R88, R164, gdesc[UR4].tnspB, R88, gsb0 ;  /* 0x41e00004a4587df0 */ /* 0x000fe20008000858 */
[----:B------:R-:W-:Y:S02]  /*14de0*/  F2FP.F16.F32.PACK_AB R162, R52, R49 ;  /* 0x0000003134a2723e */ /* 0x000fe400000000ff */
[----:B-1----:R-:W-:Y:S01]  /*14df0*/  F2FP.F16.F32.PACK_AB R163, R79, R78 ;  /* 0x0000004e4fa3723e */ /* 0x002fe200000000ff */
[----:B------:R-:W-:Y:S02]  /*14e00*/  WARPGROUP.DEPBAR.LE gsb0, 0x0 ;  /* 0x00008000000079c5 */ /* 0x000fe40000010000 */
[----:B------:R0:W-:Y:S01]  /*14e10*/  @!P1 SYNCS.ARRIVE.TRANS64.RED.A1T0 RZ, [R15+URZ], RZ ;  /* 0x000000ff0fff99a7 */ /* 0x0001e2000810043f */
[----:B------:R-:W-:Y:S01]  /*14e20*/  MUFU.EX2 R165, R82 ;  /* 0x0000005200a57308 */ /* 0x000fe20000000800 */
[----:B--2---:R-:W-:-:S02]  /*14e30*/  F2FP.F16.F32.PACK_AB R166, R12, R57 ;  /* 0x000000390ca6723e */ /* 0x004fc400000000ff */
[----:B------:R-:W-:Y:S02]  /*14e40*/  F2FP.F16.F32.PACK_AB R164, R56, R53 ;  /* 0x0000003538a4723e */ /* 0x000fe400000000ff */
[----:B0-----:R-:W-:Y:S01]  /*14e50*/  @!P1 PRMT R15, RZ, 0x654, R6 ;  /* 0x00000654ff0f9816 */ /* 0x001fe20000000006 */
[-CC-:B------:R-:W-:Y:S01]  /*14e60*/  FFMA.FTZ R6, R63, R0.reuse, -R13.reuse ;  /* 0x000000003f067223 */ /* 0x180fe2000001080d */
[----:B------:R-:W-:Y:S01]  /*14e70*/  FFMA.FTZ R13, R87, R0, -R13 ;  /* 0x00000000570d7223 */ /* 0x000fe2000001080d */
[----:B------:R-:W-:Y:S01]  /*14e80*/  MUFU.EX2 R167, R86 ;  /* 0x0000005600a77308 */ /* 0x000fe20000000800 */
[----:B------:R0:W-:Y:S07]  /*14e90*/  @!P1 SYNCS.ARRIVE.TRANS64.RED.A1T0 RZ, [R15+URZ], RZ ;  /* 0x000000ff0fff99a7 */ /* 0x0001ee000810043f */
[----:B------:R-:W1:Y:S08]  /*14ea0*/  MUFU.EX2 R6, R6 ;  /* 0x0000000600067308 */ /* 0x000e700000000800 */
[----:B------:R-:W2:Y:S01]  /*14eb0*/  MUFU.EX2 R13, R13 ;  /* 0x0000000d000d7308 */ /* 0x000ea20000000800 */
[C---:B-1----:R-:W-:Y:S01]  /*14ec0*/  FADD.FTZ R14, R6.reuse, R5 ;  /* 0x00000005060e7221 */ /* 0x042fe20000010000 */
[----:B------:R-:W-:-:S03]  /*14ed0*/  F2FP.F16.F32.PACK_AB R155, R6, R155 ;  /* 0x0000009b069b723e */ /* 0x000fc600000000ff */
[----:B------:R-:W-:Y:S01]  /*14ee0*/  FADD.FTZ R5, R157, R14 ;  /* 0x0000000e9d057221 */ /* 0x000fe20000010000 */
[----:B------:R-:W-:-:S03]  /*14ef0*/  F2FP.F16.F32.PACK_AB R157, R20, R157 ;  /* 0x0000009d149d723e */ /* 0x000fc600000000ff */
[----:B------:R-:W-:Y:S01]  /*14f00*/  FADD.FTZ R14, R20, R5 ;  /* 0x00000005140e7221 */ /* 0x000fe20000010000 */
[----:B------:R-:W-:-:S03]  /*14f10*/  MOV R20, R196 ;  /* 0x000000c400147202 */ /* 0x000fc60000000f00 */
[----:B------:R-:W-:Y:S01]  /*14f20*/  FADD.FTZ R5, R159, R14 ;  /* 0x0000000e9f057221 */ /* 0x000fe20000010000 */
[----:B------:R-:W-:Y:S01]  /*14f30*/  FADD.FTZ R14, R44, R11 ;  /* 0x0000000b2c0e7221 */ /* 0x000fe20000010000 */
[C---:B------:R-:W-:Y:S02]  /*14f40*/  F2FP.F16.F32.PACK_AB R159, R42.reuse, R159 ;  /* 0x0000009f2a9f723e */ /* 0x040fe400000000ff */
[----:B------:R-:W-:Y:S01]  /*14f50*/  FADD.FTZ R5, R42, R5 ;  /* 0x000000052a057221 */ /* 0x000fe20000010000 */
[----:B------:R-:W-:-:S03]  /*14f60*/  FADD.FTZ R14, R37, R14 ;  /* 0x0000000e250e7221 */ /* 0x000fc60000010000 */
[----:B------:R-:W-:Y:S01]  /*14f70*/  FADD.FTZ R6, R74, R5 ;  /* 0x000000054a067221 */ /* 0x000fe20000010000 */
[----:B------:R-:W-:-:S03]  /*14f80*/  FADD.FTZ R14, R45, R14 ;  /* 0x0000000e2d0e7221 */ /* 0x000fc60000010000 */
        /* <DEDUP_REMOVED lines=14> */
[C---:B--2---:R-:W-:Y:S02]  /*15070*/  F2FP.F16.F32.PACK_AB R167, R13.reuse, R167 ;  /* 0x000000a70da7723e */ /* 0x044fe400000000ff */
[----:B------:R-:W-:Y:S01]  /*15080*/  FADD.FTZ R5, R13, R10 ;  /* 0x0000000a0d057221 */ /* 0x000fe20000010000 */
[----:B------:R-:W-:Y:S01]  /*15090*/  IMAD.MOV.U32 R13, RZ, RZ, R194 ;  /* 0x000000ffff0d7224 */ /* 0x000fe200078e00c2 */
[----:B------:R-:W-:Y:S01]  /*150a0*/  MOV R12, R3 ;  /* 0x00000003000c7202 */ /* 0x000fe20000000f00 */
[----:B0-----:R-:W-:Y:S06]  /*150b0*/  @P2 BRA `(.L_x_792) ;  /* 0xffffffd800d82947 */ /* 0x001fec000383ffff */
.L_x_781:
[----:B------:R-:W-:Y:S05]  /*150c0*/  BSYNC B0 ;  /* 0x0000000000007941 */ /* 0x000fea0003800000 */
.L_x_780:
        /* <DEDUP_REMOVED lines=67> */
.L_x_793:
[----:B------:R-:W-:Y:S01]  /*15500*/  IMAD R13, R194, 0x8, R2 ;  /* 0x00000008c20d7824 */ /* 0x000fe200078e0202 */
[----:B------:R-:W-:-:S04]  /*15510*/  SHF.L.U32 R4, R196, 0x1f, RZ ;  /* 0x0000001fc4047819 */ /* 0x000fc800000006ff */
[----:B------:R0:W1:Y:S01]  /*15520*/  SYNCS.PHASECHK.TRANS64.TRYWAIT P2, [R13+URZ+0x34850], R4 ;  /* 0x034850040d0075a7 */ /* 0x000062000804017f */
[----:B------:R-:W-:Y:S05]  /*15530*/  @!P0 BRA `(.L_x_794) ;  /* 0x0000000000048947 */ /* 0x000fea0003800000 */
[----:B------:R-:W-:Y:S01]  /*15540*/  BPT.TRAP 0x1 ;  /* 0x000000040000795c */ /* 0x000fe20000300000 */
.L_x_794:
[----:B------:R-:W-:Y:S01]  /*15550*/  VIADD R2, R2, 0x400 ;  /* 0x0000040002027836 */ /* 0x000fe20000000000 */
[----:B------:R-:W-:Y:S04]  /*15560*/  BSSY B0, `(.L_x_795) ;  /* 0x0000008000007945 */ /* 0x000fe80003800000 */
[----:B------:R-:W-:-:S04]  /*15570*/  SHF.R.U32.HI R2, RZ, 0x4, R2 ;  /* 0x00000004ff027819 */ /* 0x000fc80000011602 */
[----:B------:R-:W-:-:S04]  /*15580*/  LOP3.LUT R2, R2, 0x3fff, RZ, 0xc0, !PT ;  /* 0x00003fff02027812 */ /* 0x000fc800078ec0ff */
[----:B------:R-:W-:-:S04]  /*15590*/  LOP3.LUT R7, R2, 0x4000000, RZ, 0xfc, !PT ;  /* 0x0400000002077812 */ /* 0x000fc800078efcff */
[----:B------:R-:W-:Y:S01]  /*155a0*/  LEA R2, R194, R7, 0xb ;  /* 0x00000007c2027211 */ /* 0x000fe200078e58ff */
[----:B-1----:R-:W-:Y:S06]  /*155b0*/  @P2 BRA `(.L_x_796) ;  /* 0x0000000000082947 */ /* 0x002fec0003800000 */
[----:B------:R-:W1:Y:S02]  /*155c0*/  SYNCS.PHASECHK.TRANS64.TRYWAIT P0, [R13+URZ+0x34850], R4 ;  /* 0x034850040d0075a7 */ /* 0x000e64000800017f */
[----:B-1----:R-:W-:Y:S05]  /*155d0*/  @!P0 BRA `(.L_x_797) ;  /* 0x000000a400f48947 */ /* 0x002fea0003800000 */
.L_x_796:
[----:B------:R-:W-:Y:S05]  /*155e0*/  BSYNC B0 ;  /* 0x0000000000007941 */ /* 0x000fea0003800000 */
.L_x_795:
[----:B------:R-:W-:Y:S01]  /*155f0*/  IMAD.MOV.U32 R10, RZ, RZ, R2 ;  /* 0x000000ffff0a7224 */ /* 0x000fe200078e0002 */
[----:B------:R-:W-:Y:S01]  /*15600*/  WARPGROUP.ARRIVE ;  /* 0x00000000000079c5 */ /* 0x000fe20000000000 */
[----:B------:R-:W-:Y:S01]  /*15610*/  IMAD.MOV.U32 R11, RZ, RZ, 0x40000040 ;  /* 0x40000040ff0b7424 */ /* 0x000fe200078e00ff */
[----:B------:R-:W2:Y:S01]  /*15620*/  SHFL.BFLY PT, R7, R6, 0x2, 0x1f ;  /* 0x0c401f0006077f89 */ /* 0x000ea200000e0000 */
[----:B------:R-:W-:Y:S01]  /*15630*/  VIADD R194, R194, 0x1 ;  /* 0x00000001c2c27836 */ /* 0x000fe20000000000 */
[----:B------:R-:W-:Y:S01]  /*15640*/  R2UR UR6, R10 ;  /* 0x000000000a0672ca */ /* 0x000fe200000e0000 */
[----:B------:R-:W-:Y:S01]  /*15650*/  IMAD.MOV.U32 R89, RZ, RZ, -0x800000 ;  /* 0xff800000ff597424 */ /* 0x000fe200078e00ff */
[----:B------:R-:W-:Y:S01]  /*15660*/  R2UR UR7, R11 ;  /* 0x000000000b0772ca */ /* 0x000fe200000e0000 */
[----:B------:R-:W-:Y:S01]  /*15670*/  IMAD.MOV.U32 R11, RZ, RZ, 0x40000040 ;  /* 0x40000040ff0b7424 */ /* 0x000fe200078e00ff */
[----:B------:R-:W-:Y:S01]  /*15680*/  IADD3 R10, R2, 0x80, RZ ;  /* 0x00000080020a7810 */ /* 0x000fe20007ffe0ff */
[----:B------:R-:W-:Y:S01]  /*15690*/  IMAD.MOV.U32 R88, RZ, RZ, -0x800000 ;  /* 0xff800000ff587424 */ /* 0x000fe200078e00ff */
[----:B------:R-:W-:Y:S01]  /*156a0*/  ISETP.NE.AND P2, PT, R194, 0x2, PT ;  /* 0x00000002c200780c */ /* 0x000fe20003f45270 */
[----:B------:R-:W-:-:S03]  /*156b0*/  VIADD R204, R204, 0x1 ;  /* 0x00000001cccc7836 */ /* 0x000fc60000000000 */
[----:B------:R-:W-:-:S05]  /*156c0*/  SEL R194, R194, RZ, P2 ;  /* 0x000000ffc2c27207 */ /* 0x000fca0001000000 */
[----:B------:R-:W-:Y:S01]  /*156d0*/  HGMMA.64x128x16.F32 R24, R180, gdesc[UR4].tnspB, R24, gsb0 ;  /* 0x41e00004b4187df0 */ /* 0x000fe20008000818 */
[----:B------:R-:W-:Y:S01]  /*156e0*/  R2UR UR6, R10 ;  /* 0x000000000a0672ca */ /* 0x000fe200000e0000 */
[----:B------:R-:W-:Y:S01]  /*156f0*/  VIADD R10, R2, 0x100 ;  /* 0x00000100020a7836 */ /* 0x000fe20000000000 */
[----:B------:R-:W-:Y:S02]  /*15700*/  R2UR UR7, R11 ;  /* 0x000000000b0772ca */ /* 0x000fe400000e0000 */
[----:B------:R-:W-:Y:S01]  /*15710*/  MOV R11, 0x40000040 ;  /* 0x40000040000b7802 */ /* 0x000fe20000000f00 */
[----:B--2---:R-:W-:Y:S01]  /*15720*/  FADD.FTZ R7, R7, R6 ;  /* 0x0000000607077221 */ /* 0x004fe20000010000 */
[----:B------:R-:W-:Y:S02]  /*15730*/  WARPGROUP.DEPBAR.LE gsb0, 0x0 ;  /* 0x00008000000079c5 */ /* 0x000fe40000010000 */
[----:B------:R-:W-:-:S07]  /*15740*/  WARPGROUP.ARRIVE ;  /* 0x00000000000079c5 */ /* 0x000fce0000000000 */
        /* <DEDUP_REMOVED lines=9> */
[----:B------:R-:W-:Y:S01]  /*157e0*/  R2UR UR7, R11 ;  /* 0x000000000b0772ca */ /* 0x000fe200000e0000 */
[----:B------:R-:W-:Y:S01]  /*157f0*/  IMAD.MOV.U32 R11, RZ, RZ, 0x40000040 ;  /* 0x40000040ff0b7424 */ /* 0x000fe200078e00ff */
[----:B------:R-:W-:Y:S01]  /*15800*/  IADD3 R10, R2, 0x200, RZ ;  /* 0x00000200020a7810 */ /* 0x000fe20007ffe0ff */
[----:B------:R-:W-:Y:S02]  /*15810*/  WARPGROUP.DEPBAR.LE gsb0, 0x0 ;  /* 0x00008000000079c5 */ /* 0x000fe40000010000 */
[----:B------:R-:W-:-:S08]  /*15820*/  WARPGROUP.ARRIVE ;  /* 0x00000000000079c5 */ /* 0x000fd00000000000 */
[----:B------:R-:W-:Y:S01]  /*15830*/  HGMMA.64x128x16.F32 R24, R168, gdesc[UR4].tnspB, R24, gsb0 ;  /* 0x41e00004a8187df0 */ /* 0x000fe20008000818 */
[----:B------:R-:W-:Y:S01]  /*15840*/  R2UR UR6, R10 ;  /* 0x000000000a0672ca */ /* 0x000fe200000e0000 */
[----:B------:R-:W-:Y:S01]  /*15850*/  VIADD R10, R2, 0x280 ;  /* 0x00000280020a7836 */ /* 0x000fe20000000000 */
[----:B------:R-:W-:Y:S02]  /*15860*/  R2UR UR7, R11 ;  /* 0x000000000b0772ca */ /* 0x000fe400000e0000 */
[----:B------:R-:W-:Y:S01]  /*15870*/  MOV R11, 0x40000040 ;  /* 0x40000040000b7802 */ /* 0x000fe20000000f00 */
[----:B------:R-:W-:Y:S02]  /*15880*/  WARPGROUP.DEPBAR.LE gsb0, 0x0 ;  /* 0x00008000000079c5 */ /* 0x000fe40000010000 */
[----:B------:R-:W-:-:S08]  /*15890*/  WARPGROUP.ARRIVE ;  /* 0x00000000000079c5 */ /* 0x000fd00000000000 */
        /* <DEDUP_REMOVED lines=11> */
[----:B------:R-:W-:Y:S02]  /*15950*/  IADD3 R10, R2, 0x380, RZ ;  /* 0x00000380020a7810 */ /* 0x000fe40007ffe0ff */
[----:B------:R-:W0:Y:S02]  /*15960*/  SHFL.BFLY PT, R2, R5, 0x2, 0x1f ;  /* 0x0c401f0005027f89 */ /* 0x000e2400000e0000 */
[----:B01----:R-:W-:Y:S01]  /*15970*/  FADD.FTZ R4, R2, R5 ;  /* 0x0000000502047221 */ /* 0x003fe20000010000 */
[----:B------:R-:W-:Y:S01]  /*15980*/  SEL R5, RZ, 0x1, P2 ;  /* 0x00000001ff057807 */ /* 0x000fe20001000000 */
[----:B------:R-:W-:Y:S03]  /*15990*/  SHFL.BFLY PT, R2, R7, 0x1, 0x1f ;  /* 0x0c201f0007027f89 */ /* 0x000fe600000e0000 */
[----:B------:R-:W-:Y:S01]  /*159a0*/  LOP3.LUT R196, R196, R5, RZ, 0x3c, !PT ;  /* 0x00000005c4c47212 */ /* 0x000fe200078e3cff */
[----:B------:R-:W0:Y:S02]  /*159b0*/  SHFL.BFLY PT, R9, R4, 0x1, 0x1f ;  /* 0x0c201f0004097f89 */ /* 0x000e2400000e0000 */
[----:B0-----:R-:W-:-:S05]  /*159c0*/  FADD.FTZ R12, R4, R9 ;  /* 0x00000009040c7221 */ /* 0x001fca0000010000 */
[----:B------:R-:W-:-:S13]  /*159d0*/  FSETP.NE.FTZ.AND P3, PT, R12, RZ, PT ;  /* 0x000000ff0c00720b */ /* 0x000fda0003f75000 */
[----:B------:R-:W0:Y:S02]  /*159e0*/  @P3 MUFU.LG2 R9, R12 ;  /* 0x0000000c00093308 */ /* 0x000e240000000c00 */
[----:B0-----:R-:W-:Y:S01]  /*159f0*/  @P3 FMUL.FTZ R9, R9, 0.69314718246459960938 ;  /* 0x3f31721809093820 */ /* 0x001fe20000410000 */
[----:B------:R-:W-:Y:S02]  /*15a00*/  WARPGROUP.DEPBAR.LE gsb0, 0x0 ;  /* 0x00008000000079c5 */ /* 0x000fe40000010000 */
[----:B------:R-:W-:-:S06]  /*15a10*/  WARPGROUP.ARRIVE ;  /* 0x00000000000079c5 */ /* 0x000fcc0000000000 */
[----:B------:R-:W-:Y:S01]  /*15a20*/  HGMMA.64x128x16.F32 R24, R160, gdesc[UR4].tnspB, R24, gsb0 ;  /* 0x41e00004a0187df0 */ /* 0x000fe20008000818 */
[----:B------:R-:W-:Y:S01]  /*15a30*/  R2UR UR6, R10 ;  /* 0x000000000a0672ca */ /* 0x000fe200000e0000 */
[----:B------:R-:W-:Y:S01]  /*15a40*/  @!P1 VIADD R10, R13, 0x34860 ;  /* 0x000348600d0a9836 */ /* 0x000fe20000000000 */
[----:B------:R-:W-:Y:S01]  /*15a50*/  R2UR UR7, R11 ;  /* 0x000000000b0772ca */ /* 0x000fe200000e0000 */
[----:B------:R-:W-:Y:S01]  /*15a60*/  FADD.FTZ R11, R7, R2 ;  /* 0x00000002070b7221 */ /* 0x000fe20000010000 */
[----:B------:R-:W-:Y:S02]  /*15a70*/  MOV R2, RZ ;  /* 0x000000ff00027202 */ /* 0x000fe40000000f00 */
[----:B------:R-:W-:Y:S02]  /*15a80*/  MOV R7, RZ ;  /* 0x000000ff00077202 */ /* 0x000fe40000000f00 */
[----:B------:R-:W-:Y:S02]  /*15a90*/  FSETP.NE.FTZ.AND P0, PT, R11, RZ, PT ;  /* 0x000000ff0b00720b */ /* 0x000fe40003f15000 */
[----:B------:R-:W-:-:S02]  /*15aa0*/  @!P1 PRMT R10, RZ, 0x654, R10 ;  /* 0x00000654ff0a9816 */ /* 0x000fc4000000000a */
[----:B------:R-:W-:Y:S09]  /*15ab0*/  @P3 MUFU.RCP R7, R12 ;  /* 0x0000000c00073308 */ /* 0x000ff20000001000 */
[----:B------:R-:W0:Y:S01]  /*15ac0*/  @P0 MUFU.LG2 R6, R11 ;  /* 0x0000000b00060308 */ /* 0x000e220000000c00 */
[C---:B------:R-:W-:Y:S01]  /*15ad0*/  @P0 FMUL.FTZ R4, R0.reuse, 0.69314718246459960938 ;  /* 0x3f31721800040820 */ /* 0x040fe20000410000 */
[----:B------:R-:W-:-:S04]  /*15ae0*/  @P3 FMUL.FTZ R0, R0, 0.69314718246459960938 ;  /* 0x3f31721800003820 */ /* 0x000fc80000410000 */
[----:B------:R-:W-:Y:S02]  /*15af0*/  @P3 FFMA.FTZ R89, R0, R8, R9 ;  /* 0x0000000800593223 */ /* 0x000fe40000010009 */
[----:B------:R-:W1:Y:S01]  /*15b00*/  @P0 MUFU.RCP R2, R11 ;  /* 0x0000000b00020308 */ /* 0x000e620000001000 */
[----:B0-----:R-:W-:-:S04]  /*15b10*/  @P0 FMUL.FTZ R5, R6, 0.69314718246459960938 ;  /* 0x3f31721806050820 */ /* 0x001fc80000410000 */
[----:B------:R-:W-:Y:S01]  /*15b20*/  @P0 FFMA.FTZ R88, R4, R3, R5 ;  /* 0x0000000304580223 */ /* 0x000fe20000010005 */
[----:B------:R-:W-:Y:S01]  /*15b30*/  PLOP3.LUT P0, PT, PT, PT, PT, 0x8, 0x0 ;  /* 0x000000000000781c */ /* 0x000fe20003f0e170 */
[----:B------:R-:W-:Y:S02]  /*15b40*/  WARPGROUP.DEPBAR.LE gsb0, 0x0 ;  /* 0x00008000000079c5 */ /* 0x000fe40000010000 */
[----:B------:R-:W-:-:S06]  /*15b50*/  WARPGROUP.ARRIVE ;  /* 0x00000000000079c5 */ /* 0x000fcc0000000000 */
[----:B------:R-:W-:Y:S03]  /*15b60*/  HGMMA.64x128x16.F32 R24, R164, gdesc[UR4].tnspB, R24, gsb0 ;  /* 0x41e00004a4187df0 */ /* 0x000fe60008000818 */
[----:B------:R-:W-:Y:S02]  /*15b70*/  WARPGROUP.DEPBAR.LE gsb0, 0x0 ;  /* 0x00008000000079c5 */ /* 0x000fe40000010000 */
[-C--:B-1----:R-:W-:Y:S01]  /*15b80*/  FMUL.FTZ R0, R32, R2.reuse ;  /* 0x0000000220007220 */ /* 0x082fe20000410000 */
        /* <DEDUP_REMOVED lines=63> */
[----:B------:R-:W-:-:S07]  /*15f80*/  FMUL.FTZ R87, R87, R7 ;  /* 0x0000000757577220 */ /* 0x000fce0000410000 */
.L_x_723:
[----:B------:R-:W0:Y:S08]  /*15f90*/  S2UR UR5, SR_CgaCtaId ;  /* 0x00000000000579c3 */ /* 0x000e300000008800 */
[----:B------:R-:W-:Y:S06]  /*15fa0*/  BAR.SYNC.DEFER_BLOCKING 0x5, 0x180 ;  /* 0x0146000000007b1d */ /* 0x000fec0000010000 */
[----:B------:R-:W-:Y:S01]  /*15fb0*/  UMOV UR4, 0x400 ;  /* 0x0000040000047882 */ /* 0x000fe20000000000 */
[----:B------:R-:W-:Y:S01]  /*15fc0*/  BSSY B0, `(.L_x_798) ;  /* 0x00001f3000007945 */ /* 0x000fe20003800000 */
[----:B0-----:R-:W-:-:S06]  /*15fd0*/  ULEA UR4, UR5, UR4, 0x18 ;  /* 0x0000000405047291 */ /* 0x001fcc000f8ec03f */
[----:B------:R-:W-:-:S05]  /*15fe0*/  MOV R2, UR4 ;  /* 0x0000000400027c02 */ /* 0x000fca0008000f00 */
[----:B------:R0:W1:Y:S01]  /*15ff0*/  LDS.128 R124, [R2+0x348d0] ;  /* 0x0348d000027c7984 */ /* 0x0000620000000c00 */
[----:B------:R-:W-:Y:S06]  /*16000*/  BAR.ARV 0x4, 0x180 ;  /* 0x0106000000007b1d */ /* 0x000fec0000002000 */
[----:B------:R-:W-:Y:S05]  /*16010*/  @P0 BRA `(.L_x_799) ;  /* 0x0000001000fc0947 */ /* 0x000fea0003800000 */
[----:B------:R-:W2:Y:S01]  /*16020*/  S2R R5, SR_SWINHI ;  /* 0x0000000000057919 */ /* 0x000ea20000002f00 */
[----:B------:R-:W-:Y:S01]  /*16030*/  F2FP.F16.F32.PACK_AB R10, R3, R10 ;  /* 0x0000000a030a723e */ /* 0x000fe200000000ff */
[----:B------:R-:W-:Y:S01]  /*16040*/  ULDC.64 UR4, c[0x0][0xc00] ;  /* 0x0003000000047ab9 */ /* 0x000fe20000000a00 */
[----:B------:R-:W-:Y:S02]  /*16050*/  F2FP.F16.F32.PACK_AB R31, R34, R31 ;  /* 0x0000001f221f723e */ /* 0x000fe400000000ff */
[----:B------:R-:W-:Y:S02]  /*16060*/  F2FP.F16.F32.PACK_AB R32, R73, R32 ;  /* 0x000000204920723e */ /* 0x000fe400000000ff */
[----:B------:R-:W-:Y:S02]  /*16070*/  F2FP.F16.F32.PACK_AB R34, R77, R76 ;  /* 0x0000004c4d22723e */ /* 0x000fe400000000ff */
[----:B------:R-:W-:Y:S02]  /*16080*/  F2FP.F16.F32.PACK_AB R35, R38, R35 ;  /* 0x000000232623723e */ /* 0x000fe400000000ff */
[----:B------:R-:W-:-:S02]  /*16090*/  MOV R20, R2 ;  /* 0x0000000200147202 */ /* 0x000fc40000000f00 */
[----:B--2---:R-:W-:-:S03]  /*160a0*/  MOV R21, R5 ;  /* 0x0000000500157202 */ /* 0x004fc60000000f00 */
[----:B------:R-:W-:-:S03]  /*160b0*/  IMAD.WIDE R8, R235, 0x2, R20 ;  /* 0x00000002eb087825 */ /* 0x000fc600078e0214 */
[C---:B------:R-:W-:Y:S02]  /*160c0*/  LOP3.LUT R15, R8.reuse, 0x380, RZ, 0xc0, !PT ;  /* 0x00000380080f7812 */ /* 0x040fe400078ec0ff */
[C---:B------:R-:W-:Y:S02]  /*160d0*/  IADD3 R71, P6, R8.reuse, 0x20, RZ ;  /* 0x0000002008477810 */ /* 0x040fe40007fde0ff */
[----:B------:R-:W-:Y:S02]  /*160e0*/  SHF.R.U64 R15, R15, 0x3, RZ ;  /* 0x000000030f0f7819 */ /* 0x000fe400000012ff */
[C---:B------:R-:W-:Y:S01]  /*160f0*/  IADD3 R79, P5, R8.reuse, 0x40, RZ ;  /* 0x00000040084f7810 */ /* 0x040fe20007fbe0ff */
[--C-:B------:R-:W-:Y:S01]  /*16100*/  IMAD.X R5, RZ, RZ, R9.reuse, P6 ;  /* 0x000000ffff057224 */ /* 0x100fe200030e0609 */
[C---:B------:R-:W-:Y:S02]  /*16110*/  IADD3 R97, P4, R8.reuse, 0x60, RZ ;  /* 0x0000006008617810 */ /* 0x040fe40007f9e0ff */
[C---:B------:R-:W-:Y:S01]  /*16120*/  IADD3 R99, P3, R8.reuse, 0x4000, RZ ;  /* 0x0000400008637810 */ /* 0x040fe20007f7e0ff */
[----:B------:R-:W-:Y:S01]  /*16130*/  IMAD.X R7, RZ, RZ, R9, P5 ;  /* 0x000000ffff077224 */ /* 0x000fe200028e0609 */
[----:B------:R-:W-:-:S02]  /*16140*/  IADD3 R70, P2, R8, 0x4020, RZ ;  /* 0x0000402008467810 */ /* 0x000fc40007f5e0ff */
[C---:B------:R-:W-:Y:S02]  /*16150*/  IADD3 R101, P1, R8.reuse, 0x4040, RZ ;  /* 0x0000404008657810 */ /* 0x040fe40007f3e0ff */
[----:B------:R-:W-:Y:S01]  /*16160*/  IADD3 R78, P0, R8, 0x4060, RZ ;  /* 0x00004060084e7810 */ /* 0x000fe20007f1e0ff */
[--C-:B------:R-:W-:Y:S01]  /*16170*/  IMAD.X R25, RZ, RZ, R9.reuse, P2 ;  /* 0x000000ffff197224 */ /* 0x100fe200010e0609 */
[----:B------:R-:W-:Y:S01]  /*16180*/  LOP3.LUT R8, R15, R8, RZ, 0x3c, !PT ;  /* 0x000000080f087212 */ /* 0x000fe200078e3cff */
[--C-:B------:R-:W-:Y:S01]  /*16190*/  IMAD.X R15, RZ, RZ, R9.reuse, P3 ;  /* 0x000000ffff0f7224 */ /* 0x100fe200018e0609 */
[----:B------:R-:W-:Y:S01]  /*161a0*/  LOP3.LUT R4, R71, 0x380, RZ, 0xc0, !PT ;  /* 0x0000038047047812 */ /* 0x000fe200078ec0ff */
[----:B------:R-:W-:Y:S01]  /*161b0*/  IMAD.X R29, RZ, RZ, R9, P0 ;  /* 0x000000ffff1d7224 */ /* 0x000fe200000e0609 */
[----:B------:R-:W-:Y:S02]  /*161c0*/  LOP3.LUT R6, R79, 0x380, RZ, 0xc0, !PT ;  /* 0x000003804f067812 */ /* 0x000fe400078ec0ff */
[----:B------:R-:W-:-:S02]  /*161d0*/  MOV R92, R8 ;  /* 0x00000008005c7202 */ /* 0x000fc40000000f00 */
[----:B------:R-:W-:Y:S02]  /*161e0*/  F2FP.F16.F32.PACK_AB R8, R11, R24 ;  /* 0x000000180b08723e */ /* 0x000fe400000000ff */
[----:B------:R-:W-:Y:S02]  /*161f0*/  SHF.R.U64 R4, R4, 0x3, RZ ;  /* 0x0000000304047819 */ /* 0x000fe400000012ff */
[----:B------:R-:W-:Y:S02]  /*16200*/  LOP3.LUT R11, R70, 0x380, RZ, 0xc0, !PT ;  /* 0x00000380460b7812 */ /* 0x000fe400078ec0ff */
[----:B------:R-:W-:Y:S02]  /*16210*/  SHF.R.U64 R6, R6, 0x3, RZ ;  /* 0x0000000306067819 */ /* 0x000fe400000012ff */
[-C--:B------:R-:W-:Y:S02]  /*16220*/  IADD3.X R13, RZ, R9.reuse, RZ, P4, !PT ;  /* 0x00000009ff0d7210 */ /* 0x080fe400027fe4ff */
[----:B------:R-:W-:-:S02]  /*16230*/  IADD3.X R27, RZ, R9, RZ, P1, !PT ;  /* 0x00000009ff1b7210 */ /* 0x000fc40000ffe4ff */
[----:B------:R-:W-:Y:S02]  /*16240*/  LOP3.LUT R12, R97, 0x380, RZ, 0xc0, !PT ;  /* 0x00000380610c7812 */ /* 0x000fe400078ec0ff */
[----:B------:R-:W-:Y:S02]  /*16250*/  LOP3.LUT R14, R99, 0x380, RZ, 0xc0, !PT ;  /* 0x00000380630e7812 */ /* 0x000fe400078ec0ff */
[----:B------:R-:W-:Y:S02]  /*16260*/  F2FP.F16.F32.PACK_AB R9, R28, R95 ;  /* 0x0000005f1c09723e */ /* 0x000fe400000000ff */
[----:B------:R-:W-:Y:S02]  /*16270*/  LOP3.LUT R4, R4, R71, RZ, 0x3c, !PT ;  /* 0x0000004704047212 */ /* 0x000fe400078e3cff */
[----:B------:R-:W-:Y:S02]  /*16280*/  LOP3.LUT R28, R101, 0x380, RZ, 0xc0, !PT ;  /* 0x00000380651c7812 */ /* 0x000fe400078ec0ff */
[----:B------:R-:W-:-:S02]  /*16290*/  SHF.R.U64 R3, R11, 0x3, RZ ;  /* 0x000000030b037819 */ /* 0x000fc400000012ff */
[----:B------:R-:W-:Y:S02]  /*162a0*/  LOP3.LUT R6, R6, R79, RZ, 0x3c, !PT ;  /* 0x0000004f06067212 */ /* 0x000fe400078e3cff */
[----:B------:R-:W-:Y:S02]  /*162b0*/  LOP3.LUT R71, R78, 0x380, RZ, 0xc0, !PT ;  /* 0x000003804e477812 */ /* 0x000fe400078ec0ff */
[----:B------:R-:W-:Y:S01]  /*162c0*/  F2FP.F16.F32.PACK_AB R11, R26, R93 ;  /* 0x0000005d1a0b723e */ /* 0x000fe200000000ff */
[----:B------:R-:W-:Y:S01]  /*162d0*/  BAR.SYNC.DEFER_BLOCKING 0x1, 0x100 ;  /* 0x0044000000007b1d */ /* 0x000fe20000010000 */
[----:B------:R-:W-:Y:S02]  /*162e0*/  SHF.R.U64 R12, R12, 0x3, RZ ;  /* 0x000000030c0c7819 */ /* 0x000fe400000012ff */
[----:B------:R-:W-:Y:S02]  /*162f0*/  SHF.R.U64 R14, R14, 0x3, RZ ;  /* 0x000000030e0e7819 */ /* 0x000fe400000012ff */
[----:B------:R-:W-:-:S02]  /*16300*/  SHF.R.U64 R28, R28, 0x3, RZ ;  /* 0x000000031c1c7819 */ /* 0x000fc400000012ff */
[----:B------:R-:W-:Y:S02]  /*16310*/  SHF.R.U64 R71, R71, 0x3, RZ ;  /* 0x0000000347477819 */ /* 0x000fe400000012ff */
[----:B------:R-:W-:Y:S02]  /*16320*/  MOV R90, R4 ;  /* 0x00000004005a7202 */ /* 0x000fe40000000f00 */
[----:B------:R-:W-:Y:S02]  /*16330*/  MOV R79, R6 ;  /* 0x00000006004f7202 */ /* 0x000fe40000000f00 */
[----:B------:R-:W-:Y:S02]  /*16340*/  F2FP.F16.F32.PACK_AB R4, R33, R0 ;  /* 0x000000002104723e */ /* 0x000fe400000000ff */
[----:B------:R-:W-:Y:S02]  /*16350*/  F2FP.F16.F32.PACK_AB R5, R91, R72 ;  /* 0x000000485b05723e */ /* 0x000fe400000000ff */
[----:B------:R-:W-:-:S02]  /*16360*/  F2FP.F16.F32.PACK_AB R6, R37, R36 ;  /* 0x000000242506723e */ /* 0x000fc400000000ff */
[----:B------:R-:W-:Y:S02]  /*16370*/  F2FP.F16.F32.PACK_AB R7, R39, R30 ;  /* 0x0000001e2707723e */ /* 0x000fe400000000ff */
[----:B------:R-:W-:Y:S02]  /*16380*/  LOP3.LUT R12, R12, R97, RZ, 0x3c, !PT ;  /* 0x000000610c0c7212 */ /* 0x000fe400078e3cff */
[----:B------:R-:W-:Y:S01]  /*16390*/  LOP3.LUT R14, R14, R99, RZ, 0x3c, !PT ;  /* 0x000000630e0e7212 */ /* 0x000fe200078e3cff */
[----:B------:R2:W-:Y:S01]  /*163a0*/  STSM.16.M88.4 [R92], R8 ;  /* 0x000000085c007844 */ /* 0x0005e20000000200 */
[----:B------:R-:W-:Y:S02]  /*163b0*/  LOP3.LUT R24, R3, R70, RZ, 0x3c, !PT ;  /* 0x0000004603187212 */ /* 0x000fe400078e3cff */
[----:B------:R-:W-:Y:S01]  /*163c0*/  LOP3.LUT R26, R28, R101, RZ, 0x3c, !PT ;  /* 0x000000651c1a7212 */ /* 0x000fe200078e3cff */
[----:B------:R-:W-:Y:S01]  /*163d0*/  STSM.16.M88.4 [R90], R4 ;  /* 0x000000045a007844 */ /* 0x000fe20000000200 */
[----:B------:R-:W-:-:S02]  /*163e0*/  LOP3.LUT R28, R71, R78, RZ, 0x3c, !PT ;  /* 0x0000004e471c7212 */ /* 0x000fc400078e3cff */
[----:B------:R-:W-:Y:S02]  /*163f0*/  MOV R78, R12 ;  /* 0x0000000c004e7202 */ /* 0x000fe40000000f00 */
[----:B------:R-:W-:Y:S02]  /*16400*/  MOV R71, R14 ;  /* 0x0000000e00477202 */ /* 0x000fe40000000f00 */
[----:B------:R-:W-:Y:S02]  /*16410*/  MOV R70, R24 ;  /* 0x0000001800467202 */ /* 0x000fe40000000f00 */
[----:B------:R-:W-:Y:S02]  /*16420*/  MOV R3, R26 ;  /* 0x0000001a00037202 */ /* 0x000fe40000000f00 */
[----:B------:R-:W-:Y:S02]  /*16430*/  F2FP.F16.F32.PACK_AB R12, R49, R48 ;  /* 0x00000030310c723e */ /* 0x000fe400000000ff */
[----:B--2---:R-:W-:-:S02]  /*16440*/  F2FP.F16.F32.PACK_AB R8, R41, R40 ;  /* 0x000000282908723e */ /* 0x004fc400000000ff */
[----:B------:R-:W-:Y:S02]  /*16450*/  F2FP.F16.F32.PACK_AB R9, R43, R42 ;  /* 0x0000002a2b09723e */ /* 0x000fe400000000ff */
[----:B------:R-:W-:Y:S01]  /*16460*/  F2FP.F16.F32.PACK_AB R10, R45, R44 ;  /* 0x0000002c2d0a723e */ /* 0x000fe200000000ff */
[----:B------:R-:W-:Y:S01]  /*16470*/  IMAD.MOV.U32 R44, RZ, RZ, RZ ;  /* 0x000000ffff2c7224 */ /* 0x000fe200078e00ff */
[----:B------:R-:W-:Y:S02]  /*16480*/  F2FP.F16.F32.PACK_AB R11, R47, R46 ;  /* 0x0000002e2f0b723e */ /* 0x000fe400000000ff */
[----:B------:R-:W-:Y:S02]  /*16490*/  F2FP.F16.F32.PACK_AB R13, R51, R50 ;  /* 0x00000032330d723e */ /* 0x000fe400000000ff */
[----:B------:R-:W-:Y:S01]  /*164a0*/  F2FP.F16.F32.PACK_AB R14, R53, R52 ;  /* 0x00000034350e723e */ /* 0x000fe200000000ff */
[----:B------:R2:W-:Y:S01]  /*164b0*/  STSM.16.M88.4 [R79], R8 ;  /* 0x000000084f007844 */ /* 0x0005e20000000200 */
[----:B------:R-:W-:Y:S01]  /*164c0*/  F2FP.F16.F32.PACK_AB R15, R55, R54 ;  /* 0x00000036370f723e */ /* 0x000fe200000000ff */
[----:B------:R-:W3:Y:S01]  /*164d0*/  LDC R51, c[0x0][0xbe8] ;  /* 0x0002fa00ff337b82 */ /* 0x000ee20000000800 */
[----:B------:R-:W-:-:S02]  /*164e0*/  F2FP.F16.F32.PACK_AB R24, R57, R56 ;  /* 0x000000383918723e */ /* 0x000fc400000000ff */
[----:B------:R-:W-:Y:S01]  /*164f0*/  F2FP.F16.F32.PACK_AB R25, R59, R58 ;  /* 0x0000003a3b19723e */ /* 0x000fe200000000ff */
[----:B------:R-:W-:Y:S01]  /*16500*/  STSM.16.M88.4 [R78], R12 ;  /* 0x0000000c4e007844 */ /* 0x000fe20000000200 */
[----:B------:R-:W-:Y:S02]  /*16510*/  F2FP.F16.F32.PACK_AB R26, R61, R60 ;  /* 0x0000003c3d1a723e */ /* 0x000fe400000000ff */
[----:B------:R-:W-:Y:S02]  /*16520*/  F2FP.F16.F32.PACK_AB R27, R63, R62 ;  /* 0x0000003e3f1b723e */ /* 0x000fe400000000ff */
[----:B------:R-:W-:Y:S02]  /*16530*/  MOV R0, R28 ;  /* 0x0000001c00007202 */ /* 0x000fe40000000f00 */
[----:B------:R-:W-:Y:S01]  /*16540*/  ISETP.NE.U32.AND P0, PT, RZ, UR4, PT ;  /* 0x00000004ff007c0c */ /* 0x000fe2000bf05070 */
[----:B------:R-:W-:Y:S01]  /*16550*/  STSM.16.M88.4 [R71], R24 ;  /* 0x0000001847007844 */ /* 0x000fe20000000200 */
[----:B------:R-:W-:-:S02]  /*16560*/  F2FP.F16.F32.PACK_AB R28, R65, R64 ;  /* 0x00000040411c723e */ /* 0x000fc400000000ff */
[----:B--2---:R-:W-:Y:S02]  /*16570*/  IADD3 R10, P1, R201, UR4, RZ ;  /* 0x00000004c90a7c10 */ /* 0x004fe4000ff3e0ff */
        /* <DEDUP_REMOVED lines=8> */
[----:B------:R-:W-:Y:S02]  /*16600*/  F2FP.F16.F32.PACK_AB R7, R87, R86 ;  /* 0x000000565707723e */ /* 0x000fe400000000ff */
[----:B------:R-:W-:Y:S02]  /*16610*/  ISETP.NE.AND.EX P0, PT, RZ, UR5, PT, P0 ;  /* 0x00000005ff007c0c */ /* 0x000fe4000bf05300 */
[----:B------:R-:W-:Y:S01]  /*16620*/  IADD3.X R11, R202, UR5, RZ, P1, !PT ;  /* 0x00000005ca0b7c10 */ /* 0x000fe20008ffe4ff */
[----:B------:R-:W-:Y:S01]  /*16630*/  ULDC.64 UR4, c[0x0][0xc08] ;  /* 0x0003020000047ab9 */ /* 0x000fe20000000a00 */
[----:B------:R2:W-:Y:S01]  /*16640*/  STSM.16.M88.4 [R0], R4 ;  /* 0x0000000400007844 */ /* 0x0005e20000000200 */
[----:B------:R-:W-:Y:S01]  /*16650*/  BAR.SYNC.DEFER_BLOCKING 0x1, 0x100 ;  /* 0x0044000000007b1d */ /* 0x000fe20000010000 */
[----:B------:R-:W-:-:S04]  /*16660*/  ISETP.NE.U32.AND P2, PT, RZ, UR4, PT ;  /* 0x00000004ff007c0c */ /* 0x000fc8000bf45070 */
[----:B------:R-:W-:-:S13]  /*16670*/  ISETP.NE.AND.EX P2, PT, RZ, UR5, PT, P2 ;  /* 0x00000005ff007c0c */ /* 0x000fda000bf45320 */
[----:B------:R-:W-:Y:S01]  /*16680*/  @P2 IADD3 R8, P3, R201, UR4, RZ ;  /* 0x00000004c9082c10 */ /* 0x000fe2000ff7e0ff */
[----:B------:R-:W-:Y:S02]  /*16690*/  ULDC UR4, c[0x0][0xa88] ;  /* 0x0002a20000047ab9 */ /* 0x000fe40000000800 */
[----:B--2---:R-:W-:Y:S02]  /*166a0*/  MOV R0, UR4 ;  /* 0x0000000400007c02 */ /* 0x004fe40008000f00 */
[----:B------:R-:W-:Y:S01]  /*166b0*/  @P2 IADD3.X R9, R202, UR5, RZ, P3, !PT ;  /* 0x00000005ca092c10 */ /* 0x000fe20009ffe4ff */
[----:B------:R2:W5:Y:S01]  /*166c0*/  @P0 LDG.E R44, desc[UR40][R10.64] ;  /* 0x000000280a2c0981 */ /* 0x000562000c1e1900 */
[----:B---3--:R-:W-:-:S03]  /*166d0*/  ISETP.NE.AND P1, PT, R51, 0x1, PT ;  /* 0x000000013300780c */ /* 0x008fc60003f25270 */
[----:B------:R2:W5:Y:S10]  /*166e0*/  @P2 LDG.E R0, desc[UR40][R8.64] ;  /* 0x0000002808002981 */ /* 0x000574000c1e1900 */
[----:B------:R-:W3:Y:S08]  /*166f0*/  @P1 LDC R12, c[0x0][0xbec] ;  /* 0x0002fb00ff0c1b82 */ /* 0x000ef00000000800 */
[----:B------:R-:W4:Y:S01]  /*16700*/  @P1 LDC R13, c[0x0][0xbf0] ;  /* 0x0002fc00ff0d1b82 */ /* 0x000f220000000800 */
[----:B--2---:R-:W-:Y:S05]  /*16710*/  @P2 BRA `(.L_x_800) ;  /* 0x0000000000102947 */ /* 0x004fea0003800000 */
[----:B------:R-:W-:Y:S05]  /*16720*/  @!P0 BRA `(.L_x_800) ;  /* 0x00000000000c8947 */ /* 0x000fea0003800000 */
[----:B------:R-:W2:Y:S04]  /*16730*/  LDG.E R3, desc[UR40][R10.64] ;  /* 0x000000280a037981 */ /* 0x000ea8000c1e1900 */
[----:B-----5:R-:W2:Y:S02]  /*16740*/  LDG.E R0, desc[UR40][R10.64+0x4] ;  /* 0x000004280a007981 */ /* 0x020ea4000c1e1900 */
[----:B--2---:R-:W-:-:S07]  /*16750*/  IMAD.IADD R0, R0, 0x1, -R3 ;  /* 0x0000000100007824 */ /* 0x004fce00078e0a03 */
.L_x_800:
[----:B------:R-:W-:Y:S01]  /*16760*/  SHF.R.S32.HI R52, RZ, 0x1f, R200 ;  /* 0x0000001fff347819 */ /* 0x000fe200000114c8 */
[----:B------:R-:W-:Y:S01]  /*16770*/  IMAD R11, R206, 0x80, R234 ;  /* 0x00000080ce0b7824 */ /* 0x000fe200078e02ea */
[----:B------:R-:W-:Y:S01]  /*16780*/  ULDC.64 UR4, c[0x0][0xb90] ;  /* 0x0002e40000047ab9 */ /* 0x000fe20000000a00 */
[----:B-----5:R-:W-:Y:S01]  /*16790*/  SHF.R.S32.HI R45, RZ, 0x1f, R44 ;  /* 0x0000001fff2d7819 */ /* 0x020fe2000001142c */
[----:B------:R-:W-:Y:S01]  /*167a0*/  IMAD R7, R207, 0x40, R197 ;  /* 0x00000040cf077824 */ /* 0x000fe200078e02c5 */
[----:B------:R-:W-:Y:S01]  /*167b0*/  SEL R203, R203, RZ, !P0 ;  /* 0x000000ffcbcb7207 */ /* 0x000fe20004000000 */
[----:B------:R-:W-:Y:S01]  /*167c0*/  IMAD R5, R52, UR4, RZ ;  /* 0x0000000434057c24 */ /* 0x000fe2000f8e02ff */
[----:B------:R-:W-:Y:S01]  /*167d0*/  MOV R3, R11 ;  /* 0x0000000b00037202 */ /* 0x000fe20000000f00 */
[----:B---3--:R-:W-:Y:S01]  /*167e0*/  @P1 IMAD.HI.U32 R6, R11, R12, RZ ;  /* 0x0000000c0b061227 */ /* 0x008fe200078e00ff */
[----:B------:R-:W-:-:S03]  /*167f0*/  SEL R208, R208, RZ, !P0 ;  /* 0x000000ffd0d07207 */ /* 0x000fc60004000000 */
[C---:B------:R-:W-:Y:S01]  /*16800*/  IMAD R9, R200.reuse, UR5, R5 ;  /* 0x00000005c8097c24 */ /* 0x040fe2000f8e0205 */
[----:B----4-:R-:W-:Y:S01]  /*16810*/  @P1 SHF.R.U32.HI R3, RZ, R13, R6 ;  /* 0x0000000dff031219 */ /* 0x010fe20000011606 */
[----:B------:R-:W-:Y:S01]  /*16820*/  IMAD.WIDE.U32 R4, R200, UR4, R44 ;  /* 0x00000004c8047c25 */ /* 0x000fe2000f8e002c */
[----:B------:R-:W-:Y:S02]  /*16830*/  ULDC.64 UR4, c[0x0][0xb98] ;  /* 0x0002e60000047ab9 */ /* 0x000fe40000000a00 */
[----:B------:R-:W-:Y:S01]  /*16840*/  IADD3 R8, -R3, RZ, RZ ;  /* 0x000000ff03087210 */ /* 0x000fe20007ffe1ff */
[----:B------:R-:W-:Y:S01]  /*16850*/  IMAD.IADD R5, R5, 0x1, R9 ;  /* 0x0000000105057824 */ /* 0x000fe200078e0209 */
[----:B------:R-:W-:Y:S01]  /*16860*/  SHF.R.S32.HI R9, RZ, 0x1f, R3 ;  /* 0x0000001fff097819 */ /* 0x000fe20000011403 */
[----:B------:R-:W-:-:S04]  /*16870*/  IMAD.WIDE R20, R7, 0x2, R20 ;  /* 0x0000000207147825 */ /* 0x000fc800078e0214 */
[----:B------:R-:W-:Y:S01]  /*16880*/  IMAD.WIDE.U32 R4, R203, UR4, R4 ;  /* 0x00000004cb047c25 */ /* 0x000fe2000f8e0004 */
[C---:B------:R-:W-:Y:S02]  /*16890*/  IADD3 R13, P3, R20.reuse, 0x2000, RZ ;  /* 0x00002000140d7810 */ /* 0x040fe40007f7e0ff */
[----:B------:R-:W-:Y:S01]  /*168a0*/  IADD3 R29, P6, R20, 0x4000, RZ ;  /* 0x00004000141d7810 */ /* 0x000fe20007fde0ff */
[----:B------:R-:W-:Y:S01]  /*168b0*/  IMAD R6, R208, UR4, RZ ;  /* 0x00000004d0067c24 */ /* 0x000fe2000f8e02ff */
[----:B------:R-:W-:Y:S01]  /*168c0*/  IADD3 R4, P2, R3, R4, RZ ;  /* 0x0000000403047210 */ /* 0x000fe20007f5e0ff */
[----:B------:R-:W-:Y:S01]  /*168d0*/  IMAD R7, R51, R8, R11 ;  /* 0x0000000833077224 */ /* 0x000fe200078e020b */
[----:B------:R-:W-:Y:S01]  /*168e0*/  IADD3 R11, P0, R20, 0x1000, RZ ;  /* 0x00001000140b7810 */ /* 0x000fe20007f1e0ff */
[----:B------:R-:W-:Y:S01]  /*168f0*/  IMAD R6, R203, UR5, R6 ;  /* 0x00000005cb067c24 */ /* 0x000fe2000f8e0206 */
[----:B------:R-:W-:Y:S01]  /*16900*/  ULDC.64 UR4, c[0x0][0xb88] ;  /* 0x0002e20000047ab9 */ /* 0x000fe20000000a00 */
[----:B------:R-:W-:Y:S01]  /*16910*/  IMAD R50, R0, R51, RZ ;  /* 0x0000003300327224 */ /* 0x000fe200078e02ff */
[----:B------:R-:W-:-:S02]  /*16920*/  SHF.R.S32.HI R3, RZ, 0x1f, R7 ;  /* 0x0000001fff037819 */ /* 0x000fc40000011407 */
[----:B------:R-:W-:Y:S02]  /*16930*/  IADD3.X R5, R9, R5, R6, P2, !PT ;  /* 0x0000000509057210 */ /* 0x000fe400017fe406 */
[----:B------:R-:W-:Y:S01]  /*16940*/  LOP3.LUT R8, R11, 0x380, RZ, 0xc0, !PT ;  /* 0x000003800b087812 */ /* 0x000fe200078ec0ff */
[----:B------:R-:W-:Y:S01]  /*16950*/  IMAD R6, R3, UR4, RZ ;  /* 0x0000000403067c24 */ /* 0x000fe2000f8e02ff */
[----:B------:R-:W-:Y:S01]  /*16960*/  IADD3 R25, P2, R20, 0x3000, RZ ;  /* 0x0000300014197810 */ /* 0x000fe20007f5e0ff */
[----:B------:R-:W-:Y:S01]  /*16970*/  IMAD.WIDE.U32 R4, R7, UR4, R4 ;  /* 0x0000000407047c25 */ /* 0x000fe2000f8e0004 */
[----:B------:R-:W-:Y:S02]  /*16980*/  SHF.R.U64 R8, R8, 0x3, RZ ;  /* 0x0000000308087819 */ /* 0x000fe400000012ff */
[----:B------:R-:W-:Y:S01]  /*16990*/  LOP3.LUT R24, R25, 0x380, RZ, 0xc0, !PT ;  /* 0x0000038019187812 */ /* 0x000fe200078ec0ff */
[----:B------:R-:W-:Y:S01]  /*169a0*/  IMAD R3, R7, UR5, R6 ;  /* 0x0000000507037c24 */ /* 0x000fe2000f8e0206 */
[----:B------:R-:W-:Y:S01]  /*169b0*/  ULDC.64 UR4, c[0x0][0xb50] ;  /* 0x0002d40000047ab9 */ /* 0x000fe20000000a00 */
[----:B------:R-:W-:Y:S01]  /*169c0*/  LOP3.LUT R8, R8, R11, RZ, 0x3c, !PT ;  /* 0x0000000b08087212 */ /* 0x000fe200078e3cff */
[----:B------:R-:W-:Y:S01]  /*169d0*/  IMAD R11, R206, 0x80, R232 ;  /* 0x00000080ce0b7824 */ /* 0x000fe200078e02e8 */
[----:B------:R-:W-:Y:S01]  /*169e0*/  LEA R6, P4, R4, UR4, 0x2 ;  /* 0x0000000404067c11 */ /* 0x000fe2000f8810ff */
[----:B------:R-:W-:Y:S01]  /*169f0*/  IMAD.IADD R3, R5, 0x1, R3 ;  /* 0x0000000105037824 */ /* 0x000fe200078e0203 */
[----:B------:R-:W-:-:S02]  /*16a00*/  SHF.R.U64 R24, R24, 0x3, RZ ;  /* 0x0000000318187819 */ /* 0x000fc400000012ff */
[----:B------:R-:W-:Y:S01]  /*16a10*/  IADD3.X R9, RZ, R21, RZ, P0, !PT ;  /* 0x00000015ff097210 */ /* 0x000fe200007fe4ff */
[----:B------:R-:W-:Y:S01]  /*16a20*/  SHFL.IDX PT, R46, R6, RZ, 0x1c1f ;  /* 0x001c1fff062e7589 */ /* 0x000fe200000e0000 */
[----:B------:R-:W-:Y:S01]  /*16a30*/  LEA.HI.X R4, R4, UR5, R3, 0x2, P4 ;  /* 0x0000000504047c11 */ /* 0x000fe2000a0f1403 */
[----:B------:R-:W-:Y:S01]  /*16a40*/  VIADD R3, R11, 0x8 ;  /* 0x000000080b037836 */ /* 0x000fe20000000000 */
[----:B------:R-:W-:Y:S01]  /*16a50*/  LOP3.LUT P0, RZ, R214, 0x3, RZ, 0xc0, !PT ;  /* 0x00000003d6ff7812 */ /* 0x000fe2000780c0ff */
[----:B------:R-:W-:Y:S01]  /*16a60*/  SHFL.IDX PT, R48, R6, 0x1, 0x1c1f ;  /* 0x003c1f0006307f89 */ /* 0x000fe200000e0000 */
[----:B------:R-:W-:Y:S01]  /*16a70*/  LOP3.LUT R24, R24, R25, RZ, 0x3c, !PT ;  /* 0x0000001918187212 */ /* 0x000fe200078e3cff */
[----:B------:R-:W-:Y:S01]  /*16a80*/  ULDC.64 UR4, c[0x0][0xaa0] ;  /* 0x0002a80000047ab9 */ /* 0x000fe20000000a00 */
[----:B------:R-:W-:Y:S01]  /*16a90*/  IADD3.X R25, RZ, R21, RZ, P2, !PT ;  /* 0x00000015ff197210 */ /* 0x000fe200017fe4ff */
[----:B------:R-:W2:Y:S01]  /*16aa0*/  SHFL.IDX PT, R47, R4, RZ, 0x1c1f ;  /* 0x001c1fff042f7589 */ /* 0x000ea200000e0000 */
[----:B------:R-:W-:-:S02]  /*16ab0*/  LOP3.LUT R12, R13, 0x380, RZ, 0xc0, !PT ;  /* 0x000003800d0c7812 */ /* 0x000fc400078ec0ff */
[-C--:B------:R-:W-:Y:S01]  /*16ac0*/  ISETP.GE.OR P2, PT, R11, R50.reuse, P0 ;  /* 0x000000320b00720c */ /* 0x080fe20000746670 */
[----:B------:R-:W3:Y:S01]  /*16ad0*/  SHFL.IDX PT, R49, R4, 0x1, 0x1c1f ;  /* 0x003c1f0004317f89 */ /* 0x000ee200000e0000 */
[----:B------:R-:W-:Y:S02]  /*16ae0*/  SHF.R.U64 R12, R12, 0x3, RZ ;  /* 0x000000030c0c7819 */ /* 0x000fe400000012ff */
[----:B------:R-:W-:Y:S02]  /*16af0*/  ISETP.GE.OR P0, PT, R3, R50, P0 ;  /* 0x000000320300720c */ /* 0x000fe40000706670 */
[----:B------:R-:W-:Y:S01]  /*16b00*/  LOP3.LUT R12, R12, R13, RZ, 0x3c, !PT ;  /* 0x0000000d0c0c7212 */ /* 0x000fe200078e3cff */
[----:B------:R-:W-:Y:S01]  /*16b10*/  IMAD.X R13, RZ, RZ, R21, P3 ;  /* 0x000000ffff0d7224 */ /* 0x000fe200018e0615 */
[C---:B------:R-:W-:Y:S02]  /*16b20*/  IADD3 R33, P5, R20.reuse, 0x5000, RZ ;  /* 0x0000500014217810 */ /* 0x040fe40007fbe0ff */
[----:B------:R-:W-:-:S02]  /*16b30*/  IADD3 R37, P4, R20, 0x6000, RZ ;  /* 0x0000600014257810 */ /* 0x000fc40007f9e0ff */
[C---:B------:R-:W-:Y:S02]  /*16b40*/  LOP3.LUT R7, R20.reuse, 0x380, RZ, 0xc0, !PT ;  /* 0x0000038014077812 */ /* 0x040fe400078ec0ff */
[----:B------:R-:W-:Y:S02]  /*16b50*/  IADD3 R5, P3, R20, 0x7000, RZ ;  /* 0x0000700014057810 */ /* 0x000fe40007f7e0ff */
[----:B------:R-:W-:Y:S02]  /*16b60*/  LOP3.LUT R28, R29, 0x380, RZ, 0xc0, !PT ;  /* 0x000003801d1c7812 */ /* 0x000fe400078ec0ff */
[----:B------:R-:W-:Y:S01]  /*16b70*/  LOP3.LUT R32, R33, 0x380, RZ, 0xc0, !PT ;  /* 0x0000038021207812 */ /* 0x000fe200078ec0ff */
[----:B--2---:R2:W-:Y:S01]  /*16b80*/  @!P2 ST.E desc[UR40][R46.64], R88 ;  /* 0x000000582e00a985 */ /* 0x0045e2000c101928 */
[----:B------:R-:W-:Y:S01]  /*16b90*/  LOP3.LUT R36, R37, 0x380, RZ, 0xc0, !PT ;  /* 0x0000038025247812 */ /* 0x000fe200078ec0ff */
[----:B------:R-:W-:Y:S01]  /*16ba0*/  IMAD R3, R45, UR4, RZ ;  /* 0x000000042d037c24 */ /* 0x000fe2000f8e02ff */
[----:B------:R-:W-:Y:S01]  /*16bb0*/  SHF.R.U64 R7, R7, 0x3, RZ ;  /* 0x0000000307077819 */ /* 0x000fe200000012ff */
[----:B---3--:R3:W-:Y:S01]  /*16bc0*/  @!P0 ST.E desc[UR40][R48.64], R89 ;  /* 0x0000005930008985 */ /* 0x0087e2000c101928 */
[----:B------:R-:W-:Y:S01]  /*16bd0*/  LOP3.LUT R0, R5, 0x380, RZ, 0xc0, !PT ;  /* 0x0000038005007812 */ /* 0x000fe200078ec0ff */
[----:B------:R-:W-:Y:S01]  /*16be0*/  IMAD.X R41, RZ, RZ, R21, P3 ;  /* 0x000000ffff297224 */ /* 0x000fe200018e0615 */
[----:B------:R-:W-:-:S02]  /*16bf0*/  SHF.R.U64 R28, R28, 0x3, RZ ;  /* 0x000000031c1c7819 */ /* 0x000fc400000012ff */
[----:B------:R-:W-:Y:S02]  /*16c00*/  SHF.R.U64 R32, R32, 0x3, RZ ;  /* 0x0000000320207819 */ /* 0x000fe400000012ff */
[----:B------:R-:W-:Y:S01]  /*16c10*/  SHF.R.U64 R36, R36, 0x3, RZ ;  /* 0x0000000324247819 */ /* 0x000fe200000012ff */
[----:B--2---:R-:W2:Y:S01]  /*16c20*/  @P1 LDC R47, c[0x0][0xbec] ;  /* 0x0002fb00ff2f1b82 */ /* 0x004ea20000000800 */
[----:B------:R-:W-:Y:S01]  /*16c30*/  LOP3.LUT R20, R7, R20, RZ, 0x3c, !PT ;  /* 0x0000001407147212 */ /* 0x000fe200078e3cff */
[----:B------:R-:W-:Y:S01]  /*16c40*/  IMAD R3, R44, UR5, R3 ;  /* 0x000000052c037c24 */ /* 0x000fe2000f8e0203 */
[----:B------:R-:W-:Y:S01]  /*16c50*/  SHF.R.U64 R0, R0, 0x3, RZ ;  /* 0x0000000300007819 */ /* 0x000fe200000012ff */
[----:B------:R-:W5:Y:S01]  /*16c60*/  LD.E.128 R8, desc[UR40][R8.64] ;  /* 0x0000002808087980 */ /* 0x000f62000c101d00 */
[----:B------:R-:W-:Y:S01]  /*16c70*/  LOP3.LUT R28, R28, R29, RZ, 0x3c, !PT ;  /* 0x0000001d1c1c7212 */ /* 0x000fe200078e3cff */
[--C-:B------:R-:W-:Y:S01]  /*16c80*/  IMAD.X R29, RZ, RZ, R21.reuse, P6 ;  /* 0x000000ffff1d7224 */ /* 0x100fe200030e0615 */
[----:B------:R-:W-:Y:S01]  /*16c90*/  LOP3.LUT R32, R32, R33, RZ, 0x3c, !PT ;  /* 0x0000002120207212 */ /* 0x000fe200078e3cff */
[----:B---3--:R-:W3:Y:S01]  /*16ca0*/  @P1 LDC R49, c[0x0][0xbf0] ;  /* 0x0002fc00ff311b82 */ /* 0x008ee20000000800 */
[----:B------:R-:W-:Y:S01]  /*16cb0*/  LOP3.LUT R36, R36, R37, RZ, 0x3c, !PT ;  /* 0x0000002524247212 */ /* 0x000fe200078e3cff */
[----:B------:R-:W-:Y:S01]  /*16cc0*/  IMAD.X R33, RZ, RZ, R21, P5 ;  /* 0x000000ffff217224 */ /* 0x000fe200028e0615 */
[----:B------:R-:W-:Y:S01]  /*16cd0*/  LOP3.LUT R40, R0, R5, RZ, 0x3c, !PT ;  /* 0x0000000500287212 */ /* 0x000fe200078e3cff */
[----:B------:R-:W5:Y:S01]  /*16ce0*/  LD.E.128 R12, desc[UR40][R12.64] ;  /* 0x000000280c0c7980 */ /* 0x000f62000c101d00 */
[----:B------:R-:W-:-:S03]  /*16cf0*/  IADD3.X R37, RZ, R21, RZ, P4, !PT ;  /* 0x00000015ff257210 */ /* 0x000fc600027fe4ff */
[----:B------:R4:W5:Y:S04]  /*16d00*/  LD.E.128 R4, desc[UR40][R20.64] ;  /* 0x0000002814047980 */ /* 0x000968000c101d00 */
[----:B------:R-:W5:Y:S04]  /*16d10*/  LD.E.128 R24, desc[UR40][R24.64] ;  /* 0x0000002818187980 */ /* 0x000f68000c101d00 */
[----:B------:R-:W5:Y:S01]  /*16d20*/  LD.E.128 R28, desc[UR40][R28.64] ;  /* 0x000000281c1c7980 */ /* 0x000f62000c101d00 */
[----:B----4-:R-:W-:Y:S01]  /*16d30*/  IMAD.WIDE.U32 R20, R44, UR4, RZ ;  /* 0x000000042c147c25 */ /* 0x010fe2000f8e00ff */
[----:B------:R-:W-:-:S02]  /*16d40*/  ULDC.64 UR4, c[0x0][0xae8] ;  /* 0x0002ba0000047ab9 */ /* 0x000fc40000000a00 */
[----:B------:R-:W5:Y:S01]  /*16d50*/  LD.E.128 R32, desc[UR40][R32.64] ;  /* 0x0000002820207980 */ /* 0x000f62000c101d00 */
[----:B------:R-:W-:Y:S01]  /*16d60*/  IMAD.IADD R21, R21, 0x1, R3 ;  /* 0x0000000115157824 */ /* 0x000fe200078e0203 */
[----:B------:R-:W-:Y:S01]  /*16d70*/  LEA R3, R199, R207, 0x5 ;  /* 0x000000cfc7037211 */ /* 0x000fe200078e28ff */
[----:B------:R-:W-:Y:S01]  /*16d80*/  IMAD R45, R52, UR4, RZ ;  /* 0x00000004342d7c24 */ /* 0x000fe2000f8e02ff */
[----:B------:R-:W5:Y:S03]  /*16d90*/  LD.E.128 R36, desc[UR40][R36.64] ;  /* 0x0000002824247980 */ /* 0x000f66000c101d00 */
[----:B------:R-:W-:Y:S01]  /*16da0*/  IMAD R46, R206, 0x80, R3 ;  /* 0x00000080ce2e7824 */ /* 0x000fe200078e0203 */
[----:B------:R-:W5:Y:S01]  /*16db0*/  LD.E.128 R40, desc[UR40][R40.64] ;  /* 0x0000002828287980 */ /* 0x000f62000c101d00 */
[----:B------:R-:W-:Y:S02]  /*16dc0*/  IMAD R45, R200, UR5, R45 ;  /* 0x00000005c82d7c24 */ /* 0x000fe4000f8e022d */
[----:B--2---:R-:W-:Y:S01]  /*16dd0*/  @P1 IMAD.HI.U32 R0, R46, R47, RZ ;  /* 0x0000002f2e001227 */ /* 0x004fe200078e00ff */
[----:B------:R-:W-:Y:S01]  /*16de0*/  MOV R3, R46 ;  /* 0x0000002e00037202 */ /* 0x000fe20000000f00 */
[----:B------:R-:W-:Y:S01]  /*16df0*/  @!PT LDS RZ, [RZ] ;  /* 0x00000000fffff984 */ /* 0x000fe20000000800 */
[----:B------:R-:W-:Y:S01]  /*16e00*/  @!PT LDS RZ, [RZ] ;  /* 0x00000000fffff984 */ /* 0x000fe20000000800 */
[----:B------:R-:W-:Y:S01]  /*16e10*/  @!PT LDS RZ, [RZ] ;  /* 0x00000000fffff984 */ /* 0x000fe20000000800 */
[----:B------:R-:W-:Y:S01]  /*16e20*/  @!PT LDS RZ, [RZ] ;  /* 0x00000000fffff984 */ /* 0x000fe20000000800 */
[----:B------:R2:W-:Y:S06]  /*16e30*/  MEMBAR.ALL.CTA ;  /* 0x0000000000007992 */ /* 0x0005ec0000008000 */
[----:B--2---:R-:W2:Y:S01]  /*16e40*/  FENCE.VIEW.ASYNC.S ;  /* 0x00000000000073c6 */ /* 0x004ea20000000000 */
[----:B------:R-:W-:Y:S01]  /*16e50*/  IMAD.WIDE.U32 R20, R200, UR4, R20 ;  /* 0x00000004c8147c25 */ /* 0x000fe2000f8e0014 */
[----:B------:R-:W-:Y:S01]  /*16e60*/  ULDC.64 UR4, c[0x0][0xaf0] ;  /* 0x0002bc0000047ab9 */ /* 0x000fe20000000a00 */
[----:B---3--:R-:W-:-:S02]  /*16e70*/  @P1 SHF.R.U32.HI R3, RZ, R49, R0 ;  /* 0x00000031ff031219 */ /* 0x008fc40000011600 */
[----:B------:R-:W-:Y:S02]  /*16e80*/  IMAD.IADD R21, R21, 0x1, R45 ;  /* 0x0000000115157824 */ /* 0x000fe400078e022d */
[----:B------:R-:W-:Y:S01]  /*16e90*/  IMAD R44, R208, UR4, RZ ;  /* 0x00000004d02c7c24 */ /* 0x000fe2000f8e02ff */
[----:B------:R-:W-:Y:S01]  /*16ea0*/  SHF.R.S32.HI R0, RZ, 0x1f, R3 ;  /* 0x0000001fff007819 */ /* 0x000fe20000011403 */
[----:B------:R-:W-:-:S04]  /*16eb0*/  IMAD.WIDE.U32 R20, R203, UR4, R20 ;  /* 0x00000004cb147c25 */ /* 0x000fc8000f8e0014 */
[----:B------:R-:W-:Y:S01]  /*16ec0*/  IMAD R45, R203, UR5, R44 ;  /* 0x00000005cb2d7c24 */ /* 0x000fe2000f8e022c */
[----:B------:R-:W-:Y:S01]  /*16ed0*/  ULDC.64 UR4, c[0x0][0xae0] ;  /* 0x0002b80000047ab9 */ /* 0x000fe20000000a00 */
[----:B------:R-:W-:Y:S02]  /*16ee0*/  IMAD.MOV R44, RZ, RZ, -R3 ;  /* 0x000000ffff2c7224 */ /* 0x000fe400078e0a03 */
[----:B------:R-:W-:Y:S02]  /*16ef0*/  IMAD.IADD R21, R21, 0x1, R45 ;  /* 0x0000000115157824 */ /* 0x000fe400078e022d */
[----:B------:R-:W-:Y:S02]  /*16f00*/  IMAD R0, R0, UR4, RZ ;  /* 0x0000000400007c24 */ /* 0x000fe4000f8e02ff */
[----:B------:R-:W-:Y:S02]  /*16f10*/  IMAD R45, R51, R44, R46 ;  /* 0x0000002c332d7224 */ /* 0x000fe400078e022e */
[C---:B------:R-:W-:Y:S01]  /*16f20*/  IMAD R47, R3.reuse, UR5, R0 ;  /* 0x00000005032f7c24 */ /* 0x040fe2000f8e0200 */
[----:B------:R-:W-:Y:S01]  /*16f30*/  LEA R49, R206, R207, 0x7 ;  /* 0x000000cfce317211 */ /* 0x000fe200078e38ff */
[----:B------:R-:W-:Y:S01]  /*16f40*/  IMAD.WIDE.U32 R20, R3, UR4, R20 ;  /* 0x0000000403147c25 */ /* 0x000fe2000f8e0014 */
[----:B------:R-:W-:Y:S01]  /*16f50*/  SHF.R.S32.HI R0, RZ, 0x1f, R45 ;  /* 0x0000001fff007819 */ /* 0x000fe2000001142d */
[----:B------:R-:W-:-:S02]  /*16f60*/  ULDC.64 UR4, c[0x0][0xad8] ;  /* 0x0002b60000047ab9 */ /* 0x000fc40000000a00 */
[----:B------:R-:W-:Y:S02]  /*16f70*/  IMAD.IADD R21, R21, 0x1, R47 ;  /* 0x0000000115157824 */ /* 0x000fe400078e022f */
[----:B------:R-:W-:Y:S02]  /*16f80*/  IMAD R44, R0, UR4, RZ ;  /* 0x00000004002c7c24 */ /* 0x000fe4000f8e02ff */
[----:B------:R-:W-:Y:S02]  /*16f90*/  VIADD R0, R49, 0x20 ;  /* 0x0000002031007836 */ /* 0x000fe40000000000 */
[C---:B------:R-:W-:Y:S02]  /*16fa0*/  IMAD R47, R45.reuse, UR5, R44 ;  /* 0x000000052d2f7c24 */ /* 0x040fe4000f8e022c */
[----:B------:R-:W-:Y:S01]  /*16fb0*/  IMAD.WIDE.U32 R20, R45, UR4, R20 ;  /* 0x000000042d147c25 */ /* 0x000fe2000f8e0014 */
[CC--:B------:R-:W-:Y:S01]  /*16fc0*/  ISETP.GE.AND P2, PT, R49.reuse, R50.reuse, PT ;  /* 0x000000323100720c */ /* 0x0c0fe20003f46270 */
[----:B------:R-:W-:Y:S01]  /*16fd0*/  ULDC.64 UR4, c[0x0][0xa80] ;  /* 0x0002a00000047ab9 */ /* 0x000fe20000000a00 */
[----:B------:R-:W-:Y:S01]  /*16fe0*/  ISETP.GE.AND P0, PT, R0, R50, PT ;  /* 0x000000320000720c */ /* 0x000fe20003f06270 */
[----:B------:R-:W-:Y:S01]  /*16ff0*/  VIADD R3, R49, 0x40 ;  /* 0x0000004031037836 */ /* 0x000fe20000000000 */
[----:B------:R-:W-:Y:S01]  /*17000*/  IADD3 R0, R2, 0x34820, RZ ;  /* 0x0003482002007810 */ /* 0x000fe20007ffe0ff */
[----:B------:R-:W-:Y:S01]  /*17010*/  IMAD.IADD R21, R21, 0x1, R47 ;  /* 0x0000000115157824 */ /* 0x000fe200078e022f */
[----:B------:R-:W-:-:S02]  /*17020*/  LEA R46, P3, R20, UR4, 0x1 ;  /* 0x00000004142e7c11 */ /* 0x000fc4000f8608ff */
[----:B------:R-:W-:Y:S02]  /*17030*/  ISETP.GE.AND P1, PT, R3, R50, PT ;  /* 0x000000320300720c */ /* 0x000fe40003f26270 */
[----:B------:R-:W-:Y:S02]  /*17040*/  PRMT R0, RZ, 0x654, R0 ;  /* 0x00000654ff007816 */ /* 0x000fe40000000000 */
[----:B------:R-:W-:Y:S01]  /*17050*/  LEA.HI.X R3, R20, UR5, R21, 0x1, P3 ;  /* 0x0000000514037c11 */ /* 0x000fe200098f0c15 */
[----:B--2---:R2:W3:Y:S01]  /*17060*/  SHFL.IDX PT, R44, R46, RZ, 0x181f ;  /* 0x00181fff2e2c7589 */ /* 0x0044e200000e0000 */
[----:B------:R4:W-:Y:S01]  /*17070*/  SYNCS.ARRIVE.TRANS64.RED.A1T0 RZ, [R0+URZ], RZ ;  /* 0x000000ff00ff79a7 */ /* 0x0009e2000810043f */
[----:B------:R-:W-:Y:S02]  /*17080*/  BSSY B1, `(.L_x_801) ;  /* 0x000000c000017945 */ /* 0x000fe40003800000 */
[----:B----4-:R2:W4:Y:S02]  /*17090*/  SHFL.IDX PT, R0, R3, RZ, 0x181f ;  /* 0x00181fff03007589 */ /* 0x01052400000e0000 */
[----:B------:R-:W-:Y:S05]  /*170a0*/  @P2 BRA `(.L_x_802) ;  /* 0x0000000000242947 */ /* 0x000fea0003800000 */
[----:B------:R-:W-:Y:S02]  /*170b0*/  ULDC UR4, c[0x0][0xac8] ;  /* 0x0002b20000047ab9 */ /* 0x000fe40000000800 */
[----:B------:R-:W-:Y:S02]  /*170c0*/  ISETP.GE.AND P2, PT, R197, UR4, PT ;  /* 0x00000004c5007c0c */ /* 0x000fe4000bf46270 */
[----:B------:R-:W-:-:S11]  /*170d0*/  ISETP.GE.AND P3, PT, R198, UR4, PT ;  /* 0x00000004c6007c0c */ /* 0x000fd6000bf66270 */
[CC--:B---3--:R-:W-:Y:S02]  /*170e0*/  @!P2 LEA R20, P4, R197.reuse, R44.reuse, 0x1 ;  /* 0x0000002cc514a211 */ /* 0x0c8fe400078808ff */
[C---:B------:R-:W-:Y:S02]  /*170f0*/  @!P3 LEA R44, P5, R198.reuse, R44, 0x1 ;  /* 0x0000002cc62cb211 */ /* 0x040fe400078a08ff */
[-C--:B----4-:R-:W-:Y:S02]  /*17100*/  @!P2 LEA.HI.X R21, R197, R0.reuse, R237, 0x1, P4 ;  /* 0x00000000c515a211 */ /* 0x090fe400020f0ced */
[----:B------:R-:W-:-:S03]  /*17110*/  @!P3 LEA.HI.X R45, R198, R0, R236, 0x1, P5 ;  /* 0x00000000c62db211 */ /* 0x000fc600028f0cec */
[----:B-----5:R3:W-:Y:S04]  /*17120*/  @!P2 ST.E.128 desc[UR40][R20.64], R4 ;  /* 0x000000041400a985 */ /* 0x0207e8000c101d28 */
[----:B------:R3:W-:Y:S02]  /*17130*/  @!P3 ST.E.128 desc[UR40][R44.64], R28 ;  /* 0x0000001c2c00b985 */ /* 0x0007e4000c101d28 */
.L_x_802:
[----:B------:R-:W-:Y:S05]  /*17140*/  BSYNC B1 ;  /* 0x0000000000017941 */ /* 0x000fea0003800000 */
.L_x_801:
[----:B----4-:R4:W0:Y:S01]  /*17150*/  SHFL.IDX PT, R0, R3, 0x1, 0x181f ;  /* 0x00381f0003007f89 */ /* 0x01082200000e0000 */
[----:B------:R-:W-:Y:S03]  /*17160*/  BSSY B1, `(.L_x_803) ;  /* 0x000000c000017945 */ /* 0x000fe60003800000 */
[----:B---3-5:R4:W3:Y:S01]  /*17170*/  SHFL.IDX PT, R6, R46, 0x1, 0x181f ;  /* 0x00381f002e067f89 */ /* 0x0288e200000e0000 */
[----:B------:R-:W-:Y:S05]  /*17180*/  @P0 BRA `(.L_x_804) ;  /* 0x0000000000240947 */ /* 0x000fea0003800000 */
[----:B------:R-:W-:Y:S02]  /*17190*/  ULDC UR4, c[0x0][0xac8] ;  /* 0x0002b20000047ab9 */ /* 0x000fe40000000800 */
        /* <DEDUP_REMOVED lines=8> */
.L_x_804:
[----:B------:R-:W-:Y:S05]  /*17220*/  BSYNC B1 ;  /* 0x0000000000017941 */ /* 0x000fea0003800000 */
.L_x_803:
[----:B0-----:R0:W0:Y:S01]  /*17230*/  SHFL.IDX PT, R0, R3, 0x2, 0x181f ;  /* 0x00581f0003007f89 */ /* 0x00102200000e0000 */
[----:B------:R-:W-:Y:S03]  /*17240*/  BSSY B1, `(.L_x_805) ;  /* 0x000000c000017945 */ /* 0x000fe60003800000 */
[----:B---3--:R3:W0:Y:S01]  /*17250*/  SHFL.IDX PT, R6, R46, 0x2, 0x181f ;  /* 0x00581f002e067f89 */ /* 0x00862200000e0000 */
[----:B------:R-:W-:Y:S05]  /*17260*/  @P1 BRA `(.L_x_806) ;  /* 0x0000000000241947 */ /* 0x000fea0003800000 */
[----:B------:R-:W-:Y:S02]  /*17270*/  ULDC UR4, c[0x0][0xac8] ;  /* 0x0002b20000047ab9 */ /* 0x000fe40000000800 */
[----:B------:R-:W-:Y:S02]  /*17280*/  ISETP.GE.AND P2, PT, R197, UR4, PT ;  /* 0x00000004c5007c0c */ /* 0x000fe4000bf46270 */
[----:B------:R-:W-:-:S11]  /*17290*/  ISETP.GE.AND P3, PT, R198, UR4, PT ;  /* 0x00000004c6007c0c */ /* 0x000fd6000bf66270 */
[CC--:B0-----:R-:W-:Y:S02]  /*172a0*/  @!P2 LEA R4, P0, R197.reuse, R6.reuse, 0x1 ;  /* 0x00000006c504a211 */ /* 0x0c1fe400078008ff */
[C---:B------:R-:W-:Y:S02]  /*172b0*/  @!P3 LEA R6, P1, R198.reuse, R6, 0x1 ;  /* 0x00000006c606b211 */ /* 0x040fe400078208ff */
[-C--:B------:R-:W-:Y:S02]  /*172c0*/  @!P2 LEA.HI.X R5, R197, R0.reuse, R237, 0x1, P0 ;  /* 0x00000000c505a211 */ /* 0x080fe400000f0ced */
[----:B------:R-:W-:-:S03]  /*172d0*/  @!P3 LEA.HI.X R7, R198, R0, R236, 0x1, P1 ;  /* 0x00000000c607b211 */ /* 0x000fc600008f0cec */
[----:B------:R0:W-:Y:S04]  /*172e0*/  @!P2 ST.E.128 desc[UR40][R4.64], R12 ;  /* 0x0000000c0400a985 */ /* 0x0001e8000c101d28 */
[----:B------:R0:W-:Y:S02]  /*172f0*/  @!P3 ST.E.128 desc[UR40][R6.64], R36 ;  /* 0x000000240600b985 */ /* 0x0001e4000c101d28 */
.L_x_806:
[----:B------:R-:W-:Y:S05]  /*17300*/  BSYNC B1 ;  /* 0x0000000000017941 */ /* 0x000fea0003800000 */
.L_x_805:
[----:B0-----:R-:W-:Y:S01]  /*17310*/  IADD3 R0, R49, 0x60, RZ ;  /* 0x0000006031007810 */ /* 0x001fe20007ffe0ff */
[----:B--2-4-:R-:W0:Y:S03]  /*17320*/  SHFL.IDX PT, R3, R3, 0x3, 0x181f ;  /* 0x00781f0003037f89 */ /* 0x014e2600000e0000 */
[----:B------:R-:W-:Y:S01]  /*17330*/  ISETP.GE.AND P0, PT, R0, R50, PT ;  /* 0x000000320000720c */ /* 0x000fe20003f06270 */
[----:B---3--:R-:W2:-:S12]  /*17340*/  SHFL.IDX PT, R46, R46, 0x3, 0x181f ;  /* 0x00781f002e2e7f89 */ /* 0x008e9800000e0000 */
[----:B------:R-:W-:Y:S05]  /*17350*/  @P0 BRA `(.L_x_807) ;  /* 0x0000000800e40947 */ /* 0x000fea0003800000 */
[----:B------:R-:W-:Y:S02]  /*17360*/  ULDC UR4, c[0x0][0xac8] ;  /* 0x0002b20000047ab9 */ /* 0x000fe40000000800 */
[----:B------:R-:W-:-:S13]  /*17370*/  ISETP.GE.AND P1, PT, R197, UR4, PT ;  /* 0x00000004c5007c0c */ /* 0x000fda000bf26270 */
[----:B--2---:R-:W-:-:S04]  /*17380*/  @!P1 LEA R4, P0, R197, R46, 0x1 ;  /* 0x0000002ec5049211 */ /* 0x004fc800078008ff */
[----:B0-----:R-:W-:Y:S02]  /*17390*/  @!P1 LEA.HI.X R5, R197, R3, R237, 0x1, P0 ;  /* 0x00000003c5059211 */ /* 0x001fe400000f0ced */
[----:B------:R-:W-:-:S03]  /*173a0*/  ISETP.GE.AND P0, PT, R198, UR4, PT ;  /* 0x00000004c6007c0c */ /* 0x000fc6000bf06270 */
[----:B------:R3:W-:Y:S10]  /*173b0*/  @!P1 ST.E.128 desc[UR40][R4.64], R24 ;  /* 0x0000001804009985 */ /* 0x0007f4000c101d28 */
[----:B------:R-:W-:Y:S05]  /*173c0*/  @P0 BRA `(.L_x_807) ;  /* 0x0000000800c80947 */ /* 0x000fea0003800000 */
[----:B---3--:R-:W-:-:S04]  /*173d0*/  LEA R4, P0, R198, R46, 0x1 ;  /* 0x0000002ec6047211 */ /* 0x008fc800078008ff */
[----:B------:R-:W-:-:S05]  /*173e0*/  LEA.HI.X R5, R198, R3, R236, 0x1, P0 ;  /* 0x00000003c6057211 */ /* 0x000fca00000f0cec */
[----:B------:R4:W-:Y:S01]  /*173f0*/  ST.E.128 desc[UR40][R4.64], R40 ;  /* 0x0000002804007985 */ /* 0x0009e2000c101d28 */
[----:B------:R-:W-:Y:S05]  /*17400*/  BRA `(.L_x_807) ;  /* 0x0000000800b87947 */ /* 0x000fea0003800000 */
.L_x_799:
[----:B------:R-:W-:Y:S01]  /*17410*/  ULDC.64 UR4, c[0x0][0xc00] ;  /* 0x0003000000047ab9 */ /* 0x000fe20000000a00 */
[----:B------:R-:W-:Y:S01]  /*17420*/  IMAD.MOV.U32 R3, RZ, RZ, RZ ;  /* 0x000000ffff037224 */ /* 0x000fe200078e00ff */
[----:B------:R-:W-:Y:S01]  /*17430*/  ISETP.NE.U32.AND P0, PT, RZ, UR4, PT ;  /* 0x00000004ff007c0c */ /* 0x000fe2000bf05070 */
[----:B------:R-:W2:Y:S01]  /*17440*/  LDC R21, c[0x0][0xbe8] ;  /* 0x0002fa00ff157b82 */ /* 0x000ea20000000800 */
[----:B------:R-:W-:Y:S02]  /*17450*/  IADD3 R4, P1, R201, UR4, RZ ;  /* 0x00000004c9047c10 */ /* 0x000fe4000ff3e0ff */
[----:B------:R-:W-:Y:S02]  /*17460*/  ISETP.NE.AND.EX P0, PT, RZ, UR5, PT, P0 ;  /* 0x00000005ff007c0c */ /* 0x000fe4000bf05300 */
[----:B------:R-:W-:Y:S01]  /*17470*/  IADD3.X R5, R202, UR5, RZ, P1, !PT ;  /* 0x00000005ca057c10 */ /* 0x000fe20008ffe4ff */
[----:B------:R-:W-:Y:S02]  /*17480*/  ULDC.64 UR4, c[0x0][0xc08] ;  /* 0x0003020000047ab9 */ /* 0x000fe40000000a00 */
[----:B------:R-:W-:-:S04]  /*17490*/  ISETP.NE.U32.AND P1, PT, RZ, UR4, PT ;  /* 0x00000004ff007c0c */ /* 0x000fc8000bf25070 */
[----:B------:R-:W-:-:S04]  /*174a0*/  ISETP.NE.AND.EX P1, PT, RZ, UR5, PT, P1 ;  /* 0x00000005ff007c0c */ /* 0x000fc8000bf25310 */
[----:B------:R3:W5:Y:S09]  /*174b0*/  @P0 LDG.E R3, desc[UR40][R4.64] ;  /* 0x0000002804030981 */ /* 0x000772000c1e1900 */
[----:B------:R-:W-:Y:S01]  /*174c0*/  @P1 IADD3 R6, P2, R201, UR4, RZ ;  /* 0x00000004c9061c10 */ /* 0x000fe2000ff5e0ff */
[----:B------:R-:W-:-:S02]  /*174d0*/  ULDC UR4, c[0x0][0xa88] ;  /* 0x0002a20000047ab9 */ /* 0x000fc40000000800 */
[----:B------:R-:W-:Y:S01]  /*174e0*/  IMAD.U32 R0, RZ, RZ, UR4 ;  /* 0x00000004ff007e24 */ /* 0x000fe2000f8e00ff */
[----:B------:R-:W-:-:S05]  /*174f0*/  @P1 IADD3.X R7, R202, UR5, RZ, P2, !PT ;  /* 0x00000005ca071c10 */ /* 0x000fca00097fe4ff */
[----:B------:R3:W5:Y:S01]  /*17500*/  @P1 LDG.E R0, desc[UR40][R6.64] ;  /* 0x0000002806001981 */ /* 0x000762000c1e1900 */
[----:B--2---:R-:W-:Y:S01]  /*17510*/  ISETP.NE.AND P2, PT, R21, 0x1, PT ;  /* 0x000000011500780c */ /* 0x004fe20003f45270 */
[----:B------:R-:W2:-:S12]  /*17520*/  S2R R8, SR_TID.X ;  /* 0x0000000000087919 */ /* 0x000e980000002100 */
[----:B------:R-:W4:Y:S08]  /*17530*/  @P2 LDC R14, c[0x0][0xbec] ;  /* 0x0002fb00ff0e2b82 */ /* 0x000f300000000800 */
[----:B------:R-:W0:Y:S01]  /*17540*/  @P2 LDC R25, c[0x0][0xbf0] ;  /* 0x0002fc00ff192b82 */ /* 0x000e220000000800 */
[----:B--2---:R-:W-:-:S04]  /*17550*/  IADD3 R8, R8, -0x80, RZ ;  /* 0xffffff8008087810 */ /* 0x004fc80007ffe0ff */
[----:B------:R-:W-:Y:S01]  /*17560*/  ISETP.GE.AND P3, PT, R8, 0x80, PT ;  /* 0x000000800800780c */ /* 0x000fe20003f66270 */
[----:B---3--:R-:W-:-:S12]  /*17570*/  @P1 BRA `(.L_x_808) ;  /* 0x0000000000101947 */ /* 0x008fd80003800000 */
[----:B------:R-:W-:Y:S05]  /*17580*/  @!P0 BRA `(.L_x_808) ;  /* 0x00000000000c8947 */ /* 0x000fea0003800000 */
[----:B------:R-:W2:Y:S04]  /*17590*/  LDG.E R7, desc[UR40][R4.64] ;  /* 0x0000002804077981 */ /* 0x000ea8000c1e1900 */
[----:B-----5:R-:W2:Y:S02]  /*175a0*/  LDG.E R0, desc[UR40][R4.64+0x4] ;  /* 0x0000042804007981 */ /* 0x020ea4000c1e1900 */
[----:B--2---:R-:W-:-:S07]  /*175b0*/  IMAD.IADD R0, R0, 0x1, -R7 ;  /* 0x0000000100007824 */ /* 0x004fce00078e0a07 */
.L_x_808:
[----:B------:R-:W-:Y:S01]  /*175c0*/  BSSY B1, `(.L_x_809) ;  /* 0x000002e000017945 */ /* 0x000fe20003800000 */
[----:B------:R-:W-:Y:S02]  /*175d0*/  SHF.R.S32.HI R12, RZ, 0x1f, R200 ;  /* 0x0000001fff0c7819 */ /* 0x000fe400000114c8 */
[----:B------:R-:W-:Y:S02]  /*175e0*/  SEL R203, R203, RZ, !P0 ;  /* 0x000000ffcbcb7207 */ /* 0x000fe40004000000 */
[----:B------:R-:W-:Y:S02]  /*175f0*/  SEL R208, R208, RZ, !P0 ;  /* 0x000000ffd0d07207 */ /* 0x000fe40004000000 */
[----:B-----5:R-:W-:Y:S01]  /*17600*/  SHF.R.S32.HI R10, RZ, 0x1f, R3 ;  /* 0x0000001fff0a7819 */ /* 0x020fe20000011403 */
[----:B------:R-:W-:Y:S06]  /*17610*/  @P3 BRA `(.L_x_810) ;  /* 0x0000000000a03947 */ /* 0x000fec0003800000 */
[----:B------:R-:W2:Y:S01]  /*17620*/  S2R R5, SR_TID.X ;  /* 0x0000000000057919 */ /* 0x000ea20000002100 */
[----:B------:R-:W3:Y:S01]  /*17630*/  LDC R11, c[0x0][0xbe8] ;  /* 0x0002fa00ff0b7b82 */ /* 0x000ee20000000800 */
[----:B--2---:R-:W-:Y:S02]  /*17640*/  IMAD R4, R206, 0x80, R5 ;  /* 0x00000080ce047824 */ /* 0x004fe400078e0205 */
[----:B---3--:R-:W-:-:S03]  /*17650*/  IMAD R5, R0, R11, RZ ;  /* 0x0000000b00057224 */ /* 0x008fc600078e02ff */
[----:B------:R-:W-:-:S04]  /*17660*/  IADD3 R8, R4, -0x80, RZ ;  /* 0xffffff8004087810 */ /* 0x000fc80007ffe0ff */
[----:B------:R-:W-:-:S13]  /*17670*/  ISETP.GE.AND P0, PT, R8, R5, PT ;  /* 0x000000050800720c */ /* 0x000fda0003f06270 */
[----:B------:R-:W-:Y:S05]  /*17680*/  @P0 BRA `(.L_x_810) ;  /* 0x0000000000840947 */ /* 0x000fea0003800000 */
[----:B------:R-:W-:Y:S01]  /*17690*/  ISETP.NE.AND P0, PT, R11, 0x1, PT ;  /* 0x000000010b00780c */ /* 0x000fe20003f05270 */
[----:B------:R-:W-:Y:S01]  /*176a0*/  ULDC.64 UR4, c[0x0][0xb90] ;  /* 0x0002e40000047ab9 */ /* 0x000fe20000000a00 */
[----:B------:R-:W-:Y:S01]  /*176b0*/  MOV R5, R10 ;  /* 0x0000000a00057202 */ /* 0x000fe20000000f00 */
[----:B------:R-:W-:Y:S02]  /*176c0*/  IMAD R9, R12, UR4, RZ ;  /* 0x000000040c097c24 */ /* 0x000fe4000f8e02ff */
[----:B------:R-:W-:Y:S02]  /*176d0*/  IMAD.MOV.U32 R4, RZ, RZ, R3 ;  /* 0x000000ffff047224 */ /* 0x000fe400078e0003 */
[----:B------:R-:W-:Y:S02]  /*176e0*/  IMAD.MOV.U32 R7, RZ, RZ, R8 ;  /* 0x000000ffff077224 */ /* 0x000fe400078e0008 */
[----:B------:R-:W-:-:S04]  /*176f0*/  IMAD.WIDE.U32 R4, R200, UR4, R4 ;  /* 0x00000004c8047c25 */ /* 0x000fc8000f8e0004 */
[----:B------:R-:W2:Y:S01]  /*17700*/  @P0 LDC R13, c[0x0][0xbec] ;  /* 0x0002fb00ff0d0b82 */ /* 0x000ea20000000800 */
[----:B------:R-:W-:Y:S01]  /*17710*/  IMAD R9, R200, UR5, R9 ;  /* 0x00000005c8097c24 */ /* 0x000fe2000f8e0209 */
[----:B------:R-:W-:-:S03]  /*17720*/  ULDC.64 UR4, c[0x0][0xb98] ;  /* 0x0002e60000047ab9 */ /* 0x000fc60000000a00 */
[----:B------:R-:W-:-:S03]  /*17730*/  IMAD.IADD R5, R5, 0x1, R9 ;  /* 0x0000000105057824 */ /* 0x000fc600078e0209 */
[----:B------:R-:W3:Y:S01]  /*17740*/  @P0 LDC R15, c[0x0][0xbf0] ;  /* 0x0002fc00ff0f0b82 */ /* 0x000ee20000000800 */
[----:B------:R-:W-:-:S04]  /*17750*/  IMAD.WIDE.U32 R4, R203, UR4, R4 ;  /* 0x00000004cb047c25 */ /* 0x000fc8000f8e0004 */
[----:B--2---:R-:W-:-:S05]  /*17760*/  @P0 IMAD.HI.U32 R6, R8, R13, RZ ;  /* 0x0000000d08060227 */ /* 0x004fca00078e00ff */
[----:B---3--:R-:W-:Y:S01]  /*17770*/  @P0 SHF.R.U32.HI R7, RZ, R15, R6 ;  /* 0x0000000fff070219 */ /* 0x008fe20000011606 */
[----:B------:R-:W-:-:S03]  /*17780*/  IMAD R6, R208, UR4, RZ ;  /* 0x00000004d0067c24 */ /* 0x000fc6000f8e02ff */
[----:B------:R-:W-:Y:S01]  /*17790*/  IADD3 R4, P0, R7, R4, RZ ;  /* 0x0000000407047210 */ /* 0x000fe20007f1e0ff */
[----:B------:R-:W-:-:S04]  /*177a0*/  IMAD.MOV R9, RZ, RZ, -R7 ;  /* 0x000000ffff097224 */ /* 0x000fc800078e0a07 */
[----:B------:R-:W-:Y:S01]  /*177b0*/  IMAD R9, R11, R9, R8 ;  /* 0x000000090b097224 */ /* 0x000fe200078e0208 */
[----:B------:R-:W-:Y:S01]  /*177c0*/  SHF.R.S32.HI R11, RZ, 0x1f, R7 ;  /* 0x0000001fff0b7819 */ /* 0x000fe20000011407 */
[----:B------:R-:W-:Y:S01]  /*177d0*/  IMAD R8, R203, UR5, R6 ;  /* 0x00000005cb087c24 */ /* 0x000fe2000f8e0206 */
[----:B------:R-:W-:Y:S02]  /*177e0*/  ULDC.64 UR4, c[0x0][0xb88] ;  /* 0x0002e20000047ab9 */ /* 0x000fe40000000a00 */
[----:B------:R-:W-:Y:S02]  /*177f0*/  SHF.R.S32.HI R6, RZ, 0x1f, R9 ;  /* 0x0000001fff067819 */ /* 0x000fe40000011409 */
[----:B------:R-:W-:-:S03]  /*17800*/  IADD3.X R5, R11, R5, R8, P0, !PT ;  /* 0x000000050b057210 */ /* 0x000fc600007fe408 */
[----:B------:R-:W-:Y:S02]  /*17810*/  IMAD R6, R6, UR4, RZ ;  /* 0x0000000406067c24 */ /* 0x000fe4000f8e02ff */
[----:B------:R-:W-:-:S04]  /*17820*/  IMAD.WIDE.U32 R4, R9, UR4, R4 ;  /* 0x0000000409047c25 */ /* 0x000fc8000f8e0004 */
[----:B------:R-:W-:Y:S01]  /*17830*/  IMAD R7, R9, UR5, R6 ;  /* 0x0000000509077c24 */ /* 0x000fe2000f8e0206 */
[----:B------:R-:W-:Y:S02]  /*17840*/  ULDC.64 UR4, c[0x0][0xb50] ;  /* 0x0002d40000047ab9 */ /* 0x000fe40000000a00 */
[----:B------:R-:W-:Y:S02]  /*17850*/  LEA R6, P0, R4, UR4, 0x2 ;  /* 0x0000000404067c11 */ /* 0x000fe4000f8010ff */
[----:B------:R-:W-:-:S04]  /*17860*/  IADD3 R5, R5, R7, RZ ;  /* 0x0000000705057210 */ /* 0x000fc80007ffe0ff */
[----:B------:R-:W-:Y:S01]  /*17870*/  LEA.HI.X R7, R4, UR5, R5, 0x2, P0 ;  /* 0x0000000504077c11 */ /* 0x000fe200080f1405 */
[----:B------:R-:W-:-:S05]  /*17880*/  IMAD.MOV.U32 R5, RZ, RZ, -0x800000 ;  /* 0xff800000ff057424 */ /* 0x000fca00078e00ff */
[----:B------:R2:W-:Y:S02]  /*17890*/  STG.E desc[UR40][R6.64], R5 ;  /* 0x0000000506007986 */ /* 0x0005e4000c101928 */
.L_x_810:
[----:B------:R-:W-:Y:S05]  /*178a0*/  BSYNC B1 ;  /* 0x0000000000017941 */ /* 0x000fea0003800000 */
.L_x_809:
[----:B------:R-:W-:Y:S01]  /*178b0*/  ULDC.64 UR4, c[0x0][0xaa0] ;  /* 0x0002a80000047ab9 */ /* 0x000fe20000000a00 */
[----:B------:R-:W-:Y:S01]  /*178c0*/  BSSY B1, `(.L_x_811) ;  /* 0x0000038000017945 */ /* 0x000fe20003800000 */
[----:B------:R-:W-:-:S04]  /*178d0*/  IMAD R4, R10, UR4, RZ ;  /* 0x000000040a047c24 */ /* 0x000fc8000f8e02ff */
[C---:B--2---:R-:W-:Y:S02]  /*178e0*/  IMAD R7, R3.reuse, UR5, R4 ;  /* 0x0000000503077c24 */ /* 0x044fe4000f8e0204 */
[----:B------:R-:W-:Y:S01]  /*178f0*/  IMAD.WIDE.U32 R4, R3, UR4, RZ ;  /* 0x0000000403047c25 */ /* 0x000fe2000f8e00ff */
[----:B------:R-:W-:-:S03]  /*17900*/  ULDC.64 UR4, c[0x0][0xae8] ;  /* 0x0002ba0000047ab9 */ /* 0x000fc60000000a00 */
[----:B------:R-:W-:Y:S01]  /*17910*/  IMAD R3, R199, 0x20, R207 ;  /* 0x00000020c7037824 */ /* 0x000fe200078e02cf */
[----:B------:R-:W-:Y:S01]  /*17920*/  IADD3 R5, R5, R7, RZ ;  /* 0x0000000705057210 */ /* 0x000fe20007ffe0ff */
[----:B------:R-:W-:Y:S02]  /*17930*/  IMAD R7, R12, UR4, RZ ;  /* 0x000000040c077c24 */ /* 0x000fe4000f8e02ff */
[----:B------:R-:W-:Y:S02]  /*17940*/  IMAD R9, R206, 0x80, R3 ;  /* 0x00000080ce097824 */ /* 0x000fe400078e0203 */
[C---:B------:R-:W-:Y:S02]  /*17950*/  IMAD R7, R200.reuse, UR5, R7 ;  /* 0x00000005c8077c24 */ /* 0x040fe4000f8e0207 */
[----:B------:R-:W-:Y:S01]  /*17960*/  IMAD.WIDE.U32 R4, R200, UR4, R4 ;  /* 0x00000004c8047c25 */ /* 0x000fe2000f8e0004 */
[----:B------:R-:W-:-:S03]  /*17970*/  ULDC.64 UR4, c[0x0][0xaf0] ;  /* 0x0002bc0000047ab9 */ /* 0x000fc60000000a00 */
[----:B----4-:R-:W-:Y:S01]  /*17980*/  @P2 IMAD.HI.U32 R6, R9, R14, RZ ;  /* 0x0000000e09062227 */ /* 0x010fe200078e00ff */
[----:B------:R-:W-:-:S03]  /*17990*/  IADD3 R5, R5, R7, RZ ;  /* 0x0000000705057210 */ /* 0x000fc60007ffe0ff */
[----:B------:R-:W-:Y:S01]  /*179a0*/  IMAD.MOV.U32 R3, RZ, RZ, R9 ;  /* 0x000000ffff037224 */ /* 0x000fe200078e0009 */
[----:B0-----:R-:W-:Y:S01]  /*179b0*/  @P2 SHF.R.U32.HI R3, RZ, R25, R6 ;  /* 0x00000019ff032219 */ /* 0x001fe20000011606 */
[----:B------:R-:W-:Y:S02]  /*179c0*/  IMAD R8, R208, UR4, RZ ;  /* 0x00000004d0087c24 */ /* 0x000fe4000f8e02ff */
[----:B------:R-:W-:Y:S01]  /*179d0*/  IMAD.WIDE.U32 R4, R203, UR4, R4 ;  /* 0x00000004cb047c25 */ /* 0x000fe2000f8e0004 */
[----:B------:R-:W-:-:S03]  /*179e0*/  SHF.R.S32.HI R6, RZ, 0x1f, R3 ;  /* 0x0000001fff067819 */ /* 0x000fc60000011403 */
[----:B------:R-:W-:Y:S01]  /*179f0*/  IMAD R7, R203, UR5, R8 ;  /* 0x00000005cb077c24 */ /* 0x000fe2000f8e0208 */
[----:B------:R-:W-:Y:S01]  /*17a00*/  ULDC.64 UR4, c[0x0][0xae0] ;  /* 0x0002b80000047ab9 */ /* 0x000fe20000000a00 */
[----:B------:R-:W-:Y:S02]  /*17a10*/  IMAD.MOV R8, RZ, RZ, -R3 ;  /* 0x000000ffff087224 */ /* 0x000fe400078e0a03 */
[----:B------:R-:W-:Y:S02]  /*17a20*/  IMAD.IADD R5, R5, 0x1, R7 ;  /* 0x0000000105057824 */ /* 0x000fe400078e0207 */
[----:B------:R-:W-:Y:S02]  /*17a30*/  IMAD R6, R6, UR4, RZ ;  /* 0x0000000406067c24 */ /* 0x000fe4000f8e02ff */
[----:B------:R-:W-:Y:S02]  /*17a40*/  IMAD R7, R21, R8, R9 ;  /* 0x0000000815077224 */ /* 0x000fe400078e0209 */
[----:B------:R-:W-:-:S02]  /*17a50*/  IMAD R9, R3, UR5, R6 ;  /* 0x0000000503097c24 */ /* 0x000fc4000f8e0206 */
[----:B------:R-:W-:Y:S01]  /*17a60*/  IMAD.WIDE.U32 R4, R3, UR4, R4 ;  /* 0x0000000403047c25 */ /* 0x000fe2000f8e0004 */
[----:B------:R-:W-:Y:S01]  /*17a70*/  SHF.R.S32.HI R3, RZ, 0x1f, R7 ;  /* 0x0000001fff037819 */ /* 0x000fe20000011407 */
[----:B------:R-:W-:Y:S02]  /*17a80*/  ULDC.64 UR4, c[0x0][0xad8] ;  /* 0x0002b60000047ab9 */ /* 0x000fe40000000a00 */
[----:B------:R-:W-:Y:S01]  /*17a90*/  IMAD R8, R206, 0x80, R207 ;  /* 0x00000080ce087824 */ /* 0x000fe200078e02cf */
[----:B------:R-:W-:Y:S01]  /*17aa0*/  IADD3 R5, R5, R9, RZ ;  /* 0x0000000905057210 */ /* 0x000fe20007ffe0ff */
[----:B------:R-:W-:Y:S02]  /*17ab0*/  IMAD R6, R3, UR4, RZ ;  /* 0x0000000403067c24 */ /* 0x000fe4000f8e02ff */
[----:B------:R-:W-:Y:S02]  /*17ac0*/  IMAD R21, R0, R21, RZ ;  /* 0x0000001500157224 */ /* 0x000fe400078e02ff */
[----:B------:R-:W-:-:S02]  /*17ad0*/  IMAD R3, R7, UR5, R6 ;  /* 0x0000000507037c24 */ /* 0x000fc4000f8e0206 */
[----:B------:R-:W-:Y:S01]  /*17ae0*/  IMAD.WIDE.U32 R4, R7, UR4, R4 ;  /* 0x0000000407047c25 */ /* 0x000fe2000f8e0004 */
[C---:B------:R-:W-:Y:S01]  /*17af0*/  ISETP.GE.AND P2, PT, R8.reuse, R21, PT ;  /* 0x000000150800720c */ /* 0x040fe20003f46270 */
[----:B------:R-:W-:Y:S02]  /*17b00*/  ULDC.64 UR4, c[0x0][0xa80] ;  /* 0x0002a00000047ab9 */ /* 0x000fe40000000a00 */
[----:B------:R-:W-:Y:S01]  /*17b10*/  VIADD R0, R8, 0x20 ;  /* 0x0000002008007836 */ /* 0x000fe20000000000 */
[----:B------:R-:W-:Y:S01]  /*17b20*/  LEA R6, P3, R4, UR4, 0x1 ;  /* 0x0000000404067c11 */ /* 0x000fe2000f8608ff */
[----:B------:R-:W-:-:S03]  /*17b30*/  IMAD.IADD R3, R5, 0x1, R3 ;  /* 0x0000000105037824 */ /* 0x000fc600078e0203 */
[-C--:B------:R-:W-:Y:S02]  /*17b40*/  ISETP.GE.AND P1, PT, R0, R21.reuse, PT ;  /* 0x000000150000720c */ /* 0x080fe40003f26270 */
[----:B------:R-:W-:Y:S02]  /*17b50*/  IADD3 R0, R8, 0x40, RZ ;  /* 0x0000004008007810 */ /* 0x000fe40007ffe0ff */
[----:B------:R-:W-:Y:S02]  /*17b60*/  LEA.HI.X R3, R4, UR5, R3, 0x1, P3 ;  /* 0x0000000504037c11 */ /* 0x000fe400098f0c03 */
[----:B------:R-:W-:Y:S01]  /*17b70*/  ISETP.GE.AND P0, PT, R0, R21, PT ;  /* 0x000000150000720c */ /* 0x000fe20003f06270 */
[----:B------:R0:W2:Y:S04]  /*17b80*/  SHFL.IDX PT, R4, R6, RZ, 0x181f ;  /* 0x00181fff06047589 */ /* 0x0000a800000e0000 */
[----:B------:R0:W3:Y:S01]  /*17b90*/  SHFL.IDX PT, R0, R3, RZ, 0x181f ;  /* 0x00181fff03007589 */ /* 0x0000e200000e0000 */
[----:B------:R-:W-:Y:S07]  /*17ba0*/  @P2 BRA `(.L_x_812) ;  /* 0x0000000000242947 */ /* 0x000fee0003800000 */
[----:B------:R-:W-:Y:S02]  /*17bb0*/  ULDC UR4, c[0x0][0xac8] ;  /* 0x0002b20000047ab9 */ /* 0x000fe40000000800 */
[----:B------:R-:W-:Y:S02]  /*17bc0*/  ISETP.GE.AND P4, PT, R197, UR4, PT ;  /* 0x00000004c5007c0c */ /* 0x000fe4000bf86270 */
[----:B------:R-:W-:-:S11]  /*17bd0*/  ISETP.GE.AND P5, PT, R198, UR4, PT ;  /* 0x00000004c6007c0c */ /* 0x000fd6000bfa6270 */
[CC--:B--2---:R-:W-:Y:S02]  /*17be0*/  @!P4 LEA R10, P2, R197.reuse, R4.reuse, 0x1 ;  /* 0x00000004c50ac211 */ /* 0x0c4fe400078408ff */
[C---:B------:R-:W-:Y:S02]  /*17bf0*/  @!P5 LEA R4, P3, R198.reuse, R4, 0x1 ;  /* 0x00000004c604d211 */ /* 0x040fe400078608ff */
[-C--:B---3--:R-:W-:Y:S02]  /*17c00*/  @!P4 LEA.HI.X R11, R197, R0.reuse, R237, 0x1, P2 ;  /* 0x00000000c50bc211 */ /* 0x088fe400010f0ced */
[----:B------:R-:W-:-:S03]  /*17c10*/  @!P5 LEA.HI.X R5, R198, R0, R236, 0x1, P3 ;  /* 0x00000000c605d211 */ /* 0x000fc600018f0cec */
[----:B------:R4:W-:Y:S04]  /*17c20*/  @!P4 ST.E.128 desc[UR40][R10.64], RZ ;  /* 0x000000ff0a00c985 */ /* 0x0009e8000c101d28 */
[----:B------:R4:W-:Y:S02]  /*17c30*/  @!P5 ST.E.128 desc[UR40][R4.64], RZ ;  /* 0x000000ff0400d985 */ /* 0x0009e4000c101d28 */
.L_x_812:
[----:B------:R-:W-:Y:S05]  /*17c40*/  BSYNC B1 ;  /* 0x0000000000017941 */ /* 0x000fea0003800000 */
.L_x_811:
[----:B---3--:R3:W0:Y:S01]  /*17c50*/  SHFL.IDX PT, R0, R3, 0x1, 0x181f ;  /* 0x00381f0003007f89 */ /* 0x00862200000e0000 */
[----:B------:R-:W-:Y:S03]  /*17c60*/  BSSY B1, `(.L_x_813) ;  /* 0x000000c000017945 */ /* 0x000fe60003800000 */
[----:B--2-4-:R3:W2:Y:S01]  /*17c70*/  SHFL.IDX PT, R4, R6, 0x1, 0x181f ;  /* 0x00381f0006047f89 */ /* 0x0146a200000e0000 */
[----:B------:R-:W-:Y:S05]  /*17c80*/  @P1 BRA `(.L_x_814) ;  /* 0x0000000000241947 */ /* 0x000fea0003800000 */
[----:B------:R-:W-:Y:S02]  /*17c90*/  ULDC UR4, c[0x0][0xac8] ;  /* 0x0002b20000047ab9 */ /* 0x000fe40000000800 */
        /* <DEDUP_REMOVED lines=8> */
.L_x_814:
[----:B------:R-:W-:Y:S05]  /*17d20*/  BSYNC B1 ;  /* 0x0000000000017941 */ /* 0x000fea0003800000 */
.L_x_813:
[----:B0-----:R0:W0:Y:S01]  /*17d30*/  SHFL.IDX PT, R0, R3, 0x2, 0x181f ;  /* 0x00581f0003007f89 */ /* 0x00102200000e0000 */
[----:B------:R-:W-:Y:S03]  /*17d40*/  BSSY B1, `(.L_x_815) ;  /* 0x000000c000017945 */ /* 0x000fe60003800000 */
[----:B--2-4-:R2:W4:Y:S01]  /*17d50*/  SHFL.IDX PT, R4, R6, 0x2, 0x181f ;  /* 0x00581f0006047f89 */ /* 0x01452200000e0000 */
[----:B------:R-:W-:Y:S05]  /*17d60*/  @P0 BRA `(.L_x_816) ;  /* 0x0000000000240947 */ /* 0x000fea0003800000 */
[----:B------:R-:W-:Y:S02]  /*17d70*/  ULDC UR4, c[0x0][0xac8] ;  /* 0x0002b20000047ab9 */ /* 0x000fe40000000800 */
[----:B------:R-:W-:Y:S02]  /*17d80*/  ISETP.GE.AND P2, PT, R197, UR4, PT ;  /* 0x00000004c5007c0c */ /* 0x000fe4000bf46270 */
[----:B------:R-:W-:-:S11]  /*17d90*/  ISETP.GE.AND P3, PT, R198, UR4, PT ;  /* 0x00000004c6007c0c */ /* 0x000fd6000bf66270 */
[CC--:B----4-:R-:W-:Y:S02]  /*17da0*/  @!P2 LEA R10, P0, R197.reuse, R4.reuse, 0x1 ;  /* 0x00000004c50aa211 */ /* 0x0d0fe400078008ff */
[C---:B------:R-:W-:Y:S02]  /*17db0*/  @!P3 LEA R4, P1, R198.reuse, R4, 0x1 ;  /* 0x00000004c604b211 */ /* 0x040fe400078208ff */
[-C--:B0-----:R-:W-:Y:S02]  /*17dc0*/  @!P2 LEA.HI.X R11, R197, R0.reuse, R237, 0x1, P0 ;  /* 0x00000000c50ba211 */ /* 0x081fe400000f0ced */
[----:B------:R-:W-:-:S03]  /*17dd0*/  @!P3 LEA.HI.X R5, R198, R0, R236, 0x1, P1 ;  /* 0x00000000c605b211 */ /* 0x000fc600008f0cec */
[----:B------:R0:W-:Y:S04]  /*17de0*/  @!P2 ST.E.128 desc[UR40][R10.64], RZ ;  /* 0x000000ff0a00a985 */ /* 0x0001e8000c101d28 */
[----:B------:R0:W-:Y:S02]  /*17df0*/  @!P3 ST.E.128 desc[UR40][R4.64], RZ ;  /* 0x000000ff0400b985 */ /* 0x0001e4000c101d28 */
.L_x_816:
[----:B------:R-:W-:Y:S05]  /*17e00*/  BSYNC B1 ;  /* 0x0000000000017941 */ /* 0x000fea0003800000 */
.L_x_815:
[----:B0-----:R-:W-:Y:S01]  /*17e10*/  VIADD R0, R8, 0x60 ;  /* 0x0000006008007836 */ /* 0x001fe20000000000 */
[----:B---3--:R-:W0:Y:S04]  /*17e20*/  SHFL.IDX PT, R3, R3, 0x3, 0x181f ;  /* 0x00781f0003037f89 */ /* 0x008e2800000e0000 */
[----:B------:R-:W-:Y:S01]  /*17e30*/  ISETP.GE.AND P0, PT, R0, R21, PT ;  /* 0x000000150000720c */ /* 0x000fe20003f06270 */
[----:B----4-:R3:W4:-:S12]  /*17e40*/  SHFL.IDX PT, R4, R6, 0x3, 0x181f ;  /* 0x00781f0006047f89 */ /* 0x01071800000e0000 */
[----:B---3--:R-:W-:Y:S05]  /*17e50*/  @P0 BRA `(.L_x_807) ;  /* 0x0000000000240947 */ /* 0x008fea0003800000 */
[----:B------:R-:W-:Y:S02]  /*17e60*/  ULDC UR4, c[0x0][0xac8] ;  /* 0x0002b20000047ab9 */ /* 0x000fe40000000800 */
[----:B------:R-:W-:Y:S02]  /*17e70*/  ISETP.GE.AND P2, PT, R197, UR4, PT ;  /* 0x00000004c5007c0c */ /* 0x000fe4000bf46270 */
[----:B------:R-:W-:-:S11]  /*17e80*/  ISETP.GE.AND P3, PT, R198, UR4, PT ;  /* 0x00000004c6007c0c */ /* 0x000fd6000bf66270 */
[CC--:B--2-4-:R-:W-:Y:S02]  /*17e90*/  @!P2 LEA R6, P0, R197.reuse, R4.reuse, 0x1 ;  /* 0x00000004c506a211 */ /* 0x0d4fe400078008ff */
[C---:B------:R-:W-:Y:S02]  /*17ea0*/  @!P3 LEA R4, P1, R198.reuse, R4, 0x1 ;  /* 0x00000004c604b211 */ /* 0x040fe400078208ff */
[-C--:B0-----:R-:W-:Y:S02]  /*17eb0*/  @!P2 LEA.HI.X R7, R197, R3.reuse, R237, 0x1, P0 ;  /* 0x00000003c507a211 */ /* 0x081fe400000f0ced */
[----:B------:R-:W-:-:S03]  /*17ec0*/  @!P3 LEA.HI.X R5, R198, R3, R236, 0x1, P1 ;  /* 0x00000003c605b211 */ /* 0x000fc600008f0cec */
[----:B------:R0:W-:Y:S04]  /*17ed0*/  @!P2 ST.E.128 desc[UR40][R6.64], RZ ;  /* 0x000000ff0600a985 */ /* 0x0001e8000c101d28 */
[----:B------:R0:W-:Y:S02]  /*17ee0*/  @!P3 ST.E.128 desc[UR40][R4.64], RZ ;  /* 0x000000ff0400b985 */ /* 0x0001e4000c101d28 */
.L_x_807:
[----:B------:R-:W-:Y:S05]  /*17ef0*/  BSYNC B0 ;  /* 0x0000000000007941 */ /* 0x000fea0003800000 */
.L_x_798:
[----:B------:R-:W-:Y:S02]  /*17f00*/  ULDC UR4, c[0x0][0xc3c] ;  /* 0x00030f0000047ab9 */ /* 0x000fe40000000800 */
[----:B-1----:R-:W-:-:S13]  /*17f10*/  ISETP.GE.AND P0, PT, R127, UR4, PT ;  /* 0x000000047f007c0c */ /* 0x002fda000bf06270 */
[----:B------:R-:W-:Y:S05]  /*17f20*/  @!P0 BRA `(.L_x_817) ;  /* 0xfffffe9000f88947 */ /* 0x000fea000383ffff */
[----:B------:R-:W-:Y:S05]  /*17f30*/  BRA `(.L_x_612) ;  /* 0x0000007400f47947 */ /* 0x000fea0003800000 */
.L_x_610:
[----:B------:R-:W-:-:S08]  /*17f40*/  NOP ;  /* 0x0000000000007918 */ /* 0x000fd00000000000 */
[----:B------:R-:W0:-:S00]  /*17f50*/  USETMAXREG.DEALLOC.CTAPOOL 0x18 ;  /* 0x00000018000079c8 */ /* 0x000e0000080e0500 */
[----:B0-----:R-:W2:Y:S01]  /*17f60*/  LDL.LU R3, [R1+0x8] ;  /* 0x0000080001037983 */ /* 0x001ea20000300800 */
[----:B------:R-:W-:Y:S02]  /*17f70*/  LOP3.LUT R2, R2, 0x3, RZ, 0xc0, !PT ;  /* 0x0000000302027812 */ /* 0x000fe400078ec0ff */
[----:B------:R-:W-:-:S04]  /*17f80*/  MOV R4, RZ ;  /* 0x000000ff00047202 */ /* 0x000fc80000000f00 */
[----:B------:R-:W0:Y:S02]  /*17f90*/  SHFL.IDX PT, R2, R2, RZ, 0x1f ;  /* 0x00001fff02027589 */ /* 0x000e2400000e0000 */
[----:B0-----:R-:W-:Y:S02]  /*17fa0*/  ISETP.NE.AND P0, PT, R2, RZ, PT ;  /* 0x000000ff0200720c */ /* 0x001fe40003f05270 */
        /* <DEDUP_REMOVED lines=11> */
.L_x_818:
[----:B------:R-:W-:Y:S01]  /*18060*/  LOP3.LUT R5, R0, 0x1f, RZ, 0xc0, !PT ;  /* 0x0000001f00057812 */ /* 0x000fe200078ec0ff */
[----:B------:R-:W-:Y:S01]  /*18070*/  ULDC UR4, c[0x0][0xc3c] ;  /* 0x00030f0000047ab9 */ /* 0x000fe20000000800 */
[----:B------:R-:W1:Y:S01]  /*18080*/  S2UR UR6, SR_CTAID.X ;  /* 0x00000000000679c3 */ /* 0x000e620000002500 */
[----:B------:R-:W-:Y:S01]  /*18090*/  ULDC UR5, c[0x0][0xc38] ;  /* 0x00030e0000057ab9 */ /* 0x000fe20000000800 */
[----:B------:R-:W-:-:S04]  /*180a0*/  ISETP.NE.AND P0, PT, R5, 0x1f, PT ;  /* 0x0000001f0500780c */ /* 0x000fc80003f05270 */
[----:B------:R-:W-:-:S13]  /*180b0*/  ISETP.GE.OR P1, PT, R5, UR4, !P0 ;  /* 0x0000000405007c0c */ /* 0x000fda000c726670 */
[----:B0-----:R-:W0:Y:S02]  /*180c0*/  @!P1 LDC.64 R2, c[0x0][0xc80] ;  /* 0x00032000ff029b82 */ /* 0x001e240000000a00 */
[----:B0-----:R-:W-:-:S05]  /*180d0*/  @!P1 IMAD.WIDE.U32 R2, R5, 0x4, R2 ;  /* 0x0000000405029825 */ /* 0x001fca00078e0002 */
[----:B------:R-:W2:Y:S01]  /*180e0*/  @!P1 LDG.E R4, desc[UR40][R2.64] ;  /* 0x0000002802049981 */ /* 0x000ea2000c1e1900 */
[C---:B------:R-:W-:Y:S01]  /*180f0*/  ISETP.NE.AND P1, PT, R5.reuse, RZ, PT ;  /* 0x000000ff0500720c */ /* 0x040fe20003f25270 */
[----:B------:R-:W-:Y:S01]  /*18100*/  UMOV UR4, URZ ;  /* 0x0000003f00047c82 */ /* 0x000fe20008000000 */
[C---:B------:R-:W-:Y:S02]  /*18110*/  ISETP.GE.U32.AND P2, PT, R5.reuse, 0x2, PT ;  /* 0x000000020500780c */ /* 0x040fe40003f46070 */
[C---:B------:R-:W-:Y:S02]  /*18120*/  ISETP.GE.U32.AND P3, PT, R5.reuse, 0x4, PT ;  /* 0x000000040500780c */ /* 0x040fe40003f66070 */
[C---:B------:R-:W-:Y:S02]  /*18130*/  ISETP.GE.U32.AND P4, PT, R5.reuse, 0x8, PT ;  /* 0x000000080500780c */ /* 0x040fe40003f86070 */
[----:B------:R-:W-:Y:S02]  /*18140*/  ISETP.GE.U32.AND P5, PT, R5, 0x10, PT ;  /* 0x000000100500780c */ /* 0x000fe40003fa6070 */
[----:B------:R-:W-:Y:S01]  /*18150*/  MOV R16, RZ ;  /* 0x000000ff00107202 */ /* 0x000fe20000000f00 */
[----:B--2---:R-:W0:Y:S02]  /*18160*/  SHFL.UP PT, R6, R4, 0x1, RZ ;  /* 0x0420000004067989 */ /* 0x004e2400000e00ff */
[----:B0-----:R-:W-:-:S05]  /*18170*/  SEL R7, R6, RZ, P1 ;  /* 0x000000ff06077207 */ /* 0x001fca0000800000 */
[----:B------:R-:W-:-:S05]  /*18180*/  IMAD.IADD R7, R4, 0x1, R7 ;  /* 0x0000000104077824 */ /* 0x000fca00078e0207 */
[----:B------:R-:W0:Y:S02]  /*18190*/  SHFL.UP PT, R6, R7, 0x2, RZ ;  /* 0x0440000007067989 */ /* 0x000e2400000e00ff */
[----:B0-----:R-:W-:-:S05]  /*181a0*/  SEL R6, R6, RZ, P2 ;  /* 0x000000ff06067207 */ /* 0x001fca0001000000 */
[----:B------:R-:W-:-:S05]  /*181b0*/  IMAD.IADD R6, R7, 0x1, R6 ;  /* 0x0000000107067824 */ /* 0x000fca00078e0206 */
[----:B------:R-:W0:Y:S02]  /*181c0*/  SHFL.UP PT, R8, R6, 0x4, RZ ;  /* 0x0480000006087989 */ /* 0x000e2400000e00ff */
[----:B0-----:R-:W-:-:S04]  /*181d0*/  SEL R3, R8, RZ, P3 ;  /* 0x000000ff08037207 */ /* 0x001fc80001800000 */
[----:B------:R-:W-:-:S05]  /*181e0*/  IADD3 R3, R6, R3, RZ ;  /* 0x0000000306037210 */ /* 0x000fca0007ffe0ff */
        /* <DEDUP_REMOVED lines=8> */
[----:B------:R-:W-:Y:S01]  /*18270*/  IMAD.MOV.U32 R3, RZ, RZ, R6 ;  /* 0x000000ffff037224 */ /* 0x000fe200078e0006 */
[----:B-1----:R-:W-:-:S13]  /*18280*/  ISETP.GT.AND P6, PT, R6, UR6, PT ;  /* 0x0000000606007c0c */ /* 0x002fda000bfc4270 */
[----:B------:R-:W-:Y:S05]  /*18290*/  @P6 BRA `(.L_x_820) ;  /* 0x00000000009c6947 */ /* 0x000fea0003800000 */
[----:B------:R-:W0:Y:S01]  /*182a0*/  LDC R7, c[0x0][0xc3c] ;  /* 0x00030f00ff077b82 */ /* 0x000e220000000800 */
[----:B------:R-:W-:Y:S01]  /*182b0*/  IMAD.MOV.U32 R6, RZ, RZ, R3 ;  /* 0x000000ffff067224 */ /* 0x000fe200078e0003 */
[----:B------:R-:W-:Y:S01]  /*182c0*/  UMOV UR4, URZ ;  /* 0x0000003f00047c82 */ /* 0x000fe20008000000 */
[----:B------:R-:W-:Y:S01]  /*182d0*/  ULDC UR7, c[0x0][0xc3c] ;  /* 0x00030f0000077ab9 */ /* 0x000fe20000000800 */
[----:B------:R-:W-:-:S05]  /*182e0*/  ULDC UR5, c[0x0][0xc38] ;  /* 0x00030e0000057ab9 */ /* 0x000fca0000000800 */
.L_x_824:
[----:B------:R-:W-:Y:S01]  /*182f0*/  UIADD3 UR4, UR4, 0x1f, URZ ;  /* 0x0000001f04047890 */ /* 0x000fe2000fffe03f */
[----:B------:R-:W-:-:S05]  /*18300*/  MOV R19, UR7 ;  /* 0x0000000700137c02 */ /* 0x000fca0008000f00 */
[----:B0-----:R-:W-:-:S13]  /*18310*/  ISETP.LE.AND P6, PT, R7, UR4, PT ;  /* 0x0000000407007c0c */ /* 0x001fda000bfc3270 */
[----:B------:R-:W-:Y:S05]  /*18320*/  @P6 BRA `(.L_x_821) ;  /* 0x00000004001c6947 */ /* 0x000fea0003800000 */
[----:B------:R-:W-:Y:S01]  /*18330*/  VIADD R8, R5, UR4 ;  /* 0x0000000405087c36 */ /* 0x000fe20008000000 */
[----:B------:R-:W-:Y:S01]  /*18340*/  BSSY B0, `(.L_x_822) ;  /* 0x0000007000007945 */ /* 0x000fe20003800000 */
[----:B------:R-:W-:-:S03]  /*18350*/  IMAD.MOV.U32 R4, RZ, RZ, RZ ;  /* 0x000000ffff047224 */ /* 0x000fc600078e00ff */
[----:B------:R-:W-:-:S13]  /*18360*/  ISETP.GE.OR P6, PT, R8, R7, !P0 ;  /* 0x000000070800720c */ /* 0x000fda00047c6670 */
[----:B------:R-:W-:Y:S05]  /*18370*/  @P6 BRA `(.L_x_823) ;  /* 0x00000000000c6947 */ /* 0x000fea0003800000 */
[----:B------:R-:W0:Y:S02]  /*18380*/  LDC.64 R2, c[0x0][0xc80] ;  /* 0x00032000ff027b82 */ /* 0x000e240000000a00 */
[----:B0-----:R-:W-:-:S05]  /*18390*/  IMAD.WIDE R2, R8, 0x4, R2 ;  /* 0x0000000408027825 */ /* 0x001fca00078e0202 */
[----:B------:R0:W5:Y:S02]  /*183a0*/  LDG.E R4, desc[UR40][R2.64] ;  /* 0x0000002802047981 */ /* 0x000164000c1e1900 */
.L_x_823:
[----:B------:R-:W-:Y:S05]  /*183b0*/  BSYNC B0 ;  /* 0x0000000000007941 */ /* 0x000fea0003800000 */
.L_x_822:
[----:B0----5:R-:W0:Y:S02]  /*183c0*/  SHFL.UP PT, R2, R4, 0x1, RZ ;  /* 0x0420000004027989 */ /* 0x021e2400000e00ff */
        /* <DEDUP_REMOVED lines=19> */
[----:B------:R-:W-:-:S07]  /*18500*/  MOV R2, R11 ;  /* 0x0000000b00027202 */ /* 0x000fce0000000f00 */
.L_x_820:
        /* <DEDUP_REMOVED lines=12> */
[----:B0-----:R-:W-:Y:S01]  /*185d0*/  IADD3 R11, RZ, -R3, RZ ;  /* 0x80000003ff0b7210 */ /* 0x001fe20007ffe0ff */
[----:B------:R-:W-:Y:S06]  /*185e0*/  @!P0 BRA `(.L_x_825) ;  /* 0x0000000000088947 */ /* 0x000fec0003800000 */
[----:B------:R-:W-:-:S05]  /*185f0*/  VIADD R9, R19, 0xffffffff ;  /* 0xffffffff13097836 */ /* 0x000fca0000000000 */
[----:B------:R0:W1:Y:S02]  /*18600*/  SHFL.IDX PT, R16, R2, R9, 0x1f ;  /* 0x00001f0902107589 */ /* 0x00006400000e0000 */
.L_x_825:
[----:B-1----:R-:W-:Y:S01]  /*18610*/  IMAD R16, R16, UR5, R7 ;  /* 0x0000000510107c24 */ /* 0x002fe2000f8e0207 */
[----:B------:R-:W-:Y:S01]  /*18620*/  IADD3 R19, R19, UR4, RZ ;  /* 0x0000000413137c10 */ /* 0x000fe2000fffe0ff */
[----:B------:R-:W-:Y:S02]  /*18630*/  IMAD R7, R11, R6, RZ ;  /* 0x000000060b077224 */ /* 0x000fe400078e02ff */
[----:B0-----:R-:W-:Y:S01]  /*18640*/  IMAD.MOV.U32 R2, RZ, RZ, RZ ;  /* 0x000000ffff027224 */ /* 0x001fe200078e00ff */
[----:B------:R-:W-:-:S03]  /*18650*/  IADD3 R9, -R16, UR6, RZ ;  /* 0x0000000610097c10 */ /* 0x000fc6000fffe1ff */
[----:B------:R-:W-:Y:S01]  /*18660*/  IMAD.HI.U32 R2, R3, R7, R2 ;  /* 0x0000000703027227 */ /* 0x000fe200078e0002 */
[----:B------:R-:W-:Y:S02]  /*18670*/  IABS R7, R4 ;  /* 0x0000000400077213 */ /* 0x000fe40000000000 */
[----:B------:R-:W-:Y:S02]  /*18680*/  IABS R3, R9 ;  /* 0x0000000900037213 */ /* 0x000fe40000000000 */
[----:B------:R-:W-:-:S03]  /*18690*/  IADD3 R7, RZ, -R7, RZ ;  /* 0x80000007ff077210 */ /* 0x000fc60007ffe0ff */
        /* <DEDUP_REMOVED lines=9> */
[----:B------:R-:W-:-:S06]  /*18730*/  @P0 IADD3 R2, R2, 0x1, RZ ;  /* 0x0000000102020810 */ /* 0x000fcc0007ffe0ff */
[----:B------:R-:W-:Y:S01]  /*18740*/  @!P2 IMAD.MOV R2, RZ, RZ, -R2 ;  /* 0x000000ffff02a224 */ /* 0x000fe200078e0a02 */
[----:B------:R-:W-:-:S05]  /*18750*/  @!P1 LOP3.LUT R2, RZ, R4, RZ, 0x33, !PT ;  /* 0x00000004ff029212 */ /* 0x000fca00078e33ff */
[--C-:B------:R-:W-:Y:S02]  /*18760*/  IMAD.MOV R17, RZ, RZ, -R2.reuse ;  /* 0x000000ffff117224 */ /* 0x100fe400078e0a02 */
[----:B------:R-:W-:Y:S02]  /*18770*/  IMAD.MOV.U32 R18, RZ, RZ, R2 ;  /* 0x000000ffff127224 */ /* 0x000fe400078e0002 */
[----:B------:R-:W-:Y:S01]  /*18780*/  IMAD R17, R4, R17, R9 ;  /* 0x0000001104117224 */ /* 0x000fe200078e0209 */
[----:B------:R-:W-:Y:S06]  /*18790*/  BRA `(.L_x_826) ;  /* 0x00000000000c7947 */ /* 0x000fec0003800000 */
.L_x_821:
[----:B------:R-:W-:Y:S01]  /*187a0*/  IMAD.MOV.U32 R17, RZ, RZ, RZ ;  /* 0x000000ffff117224 */ /* 0x000fe200078e00ff */
[----:B------:R-:W-:Y:S01]  /*187b0*/  MOV R16, UR6 ;  /* 0x0000000600107c02 */ /* 0x000fe20008000f00 */
[----:B------:R-:W-:-:S07]  /*187c0*/  IMAD.MOV.U32 R18, RZ, RZ, RZ ;  /* 0x000000ffff127224 */ /* 0x000fce00078e00ff */
.L_x_826:
[----:B------:R-:W-:-:S13]  /*187d0*/  ISETP.NE.AND P0, PT, R5, RZ, PT ;  /* 0x000000ff0500720c */ /* 0x000fda0003f05270 */
[----:B------:R-:W0:Y:S01]  /*187e0*/  @!P0 S2R R3, SR_CgaCtaId ;  /* 0x0000000000038919 */ /* 0x000e220000008800 */
[----:B------:R-:W-:-:S04]  /*187f0*/  @!P0 MOV R2, 0x400 ;  /* 0x0000040000028802 */ /* 0x000fc80000000f00 */
[----:B0-----:R-:W-:-:S05]  /*18800*/  @!P0 LEA R2, R3, R2, 0x18 ;  /* 0x0000000203028211 */ /* 0x001fca00078ec0ff */
[----:B------:R2:W-:Y:S01]  /*18810*/  @!P0 STS.128 [R2+0x348d0], R16 ;  /* 0x0348d01002008388 */ /* 0x0005e20000000c00 */
[----:B------:R-:W-:Y:S06]  /*18820*/  BAR.ARV 0x5, 0x180 ;  /* 0x0146000000007b1d */ /* 0x000fec0000002000 */
.L_x_819:
[----:B--2---:R-:W-:Y:S01]  /*18830*/  IMAD.MOV.U32 R2, RZ, RZ, 0x1 ;  /* 0x00000001ff027424 */ /* 0x004fe200078e00ff */
[----:B------:R2:W-:Y:S01]  /*18840*/  STL [R1+0xc], RZ ;  /* 0x00000cff01007387 */ /* 0x0005e20000100800 */
[----:B------:R-:W-:Y:S02]  /*18850*/  ULDC UR4, c[0x0][0xc3c] ;  /* 0x00030f0000047ab9 */ /* 0x000fe40000000800 */
[----:B-1----:R-:W-:Y:S01]  /*18860*/  ISETP.GE.AND P0, PT, R19, UR4, PT ;  /* 0x0000000413007c0c */ /* 0x002fe2000bf06270 */
[----:B------:R2:W-:Y:S04]  /*18870*/  STL [R1+0x18], R2 ;  /* 0x0000180201007387 */ /* 0x0005e80000100800 */
[----:B------:R2:W-:Y:S08]  /*18880*/  STL [R1+0x58], RZ ;  /* 0x000058ff01007387 */ /* 0x0005f00000100800 */
[----:B--2---:R-:W-:Y:S05]  /*18890*/  @P0 BRA `(.L_x_827) ;  /* 0x0000006800b40947 */ /* 0x004fea0003800000 */
[----:B------:R-:W2:Y:S01]  /*188a0*/  LDL.LU R5, [R1+0x8] ;  /* 0x0000080001057983 */ /* 0x000ea20000300800 */
[C---:B------:R-:W-:Y:S01]  /*188b0*/  SHF.L.U32 R2, R0.reuse, 0x3, RZ ;  /* 0x0000000300027819 */ /* 0x040fe200000006ff */
[----:B------:R-:W1:Y:S01]  /*188c0*/  S2UR UR5, SR_CgaCtaId ;  /* 0x00000000000579c3 */ /* 0x000e620000008800 */
[----:B------:R-:W-:Y:S01]  /*188d0*/  LOP3.LUT R7, R0, 0x7f, RZ, 0xc0, !PT ;  /* 0x0000007f00077812 */ /* 0x000fe200078ec0ff */
[----:B------:R-:W-:Y:S01]  /*188e0*/  UMOV UR4, 0x400 ;  /* 0x0000040000047882 */ /* 0x000fe20000000000 */
[C---:B0-----:R-:W-:Y:S01]  /*188f0*/  LOP3.LUT R3, R2.reuse, 0x1f8, RZ, 0xc0, !PT ;  /* 0x000001f802037812 */ /* 0x041fe200078ec0ff */
[----:B------:R-:W-:Y:S01]  /*18900*/  BSSY B8, `(.L_x_827) ;  /* 0x00006a6000087945 */ /* 0x000fe20003800000 */
[----:B------:R-:W-:Y:S01]  /*18910*/  ISETP.NE.AND P1, PT, R7, RZ, PT ;  /* 0x000000ff0700720c */ /* 0x000fe20003f25270 */
[----:B------:R-:W-:Y:S01]  /*18920*/  ULDC.64 UR36, c[0x0][0x198] ;  /* 0x0000660000247ab9 */ /* 0x000fe20000000a00 */
[----:B------:R-:W-:Y:S01]  /*18930*/  LOP3.LUT R4, R3, 0x38, R0, 0x78, !PT ;  /* 0x0000003803047812 */ /* 0x000fe200078e7800 */
[----:B------:R-:W-:Y:S01]  /*18940*/  IMAD.SHL.U32 R3, R7, 0x8, RZ ;  /* 0x0000000807037824 */ /* 0x000fe200078e00ff */
[----:B------:R-:W-:Y:S01]  /*18950*/  SHF.R.U32.HI R6, RZ, 0x3, R7 ;  /* 0x00000003ff067819 */ /* 0x000fe20000011607 */
[----:B------:R-:W-:Y:S01]  /*18960*/  ULOP3.LUT UR38, UR61, 0x2, URZ, 0xfc, !UPT ;  /* 0x000000023d267892 */ /* 0x000fe2000f8efc3f */
[----:B------:R-:W-:Y:S01]  /*18970*/  LOP3.LUT R2, R2, 0x38, RZ, 0xc0, !PT ;  /* 0x0000003802027812 */ /* 0x000fe200078ec0ff */
[----:B------:R-:W-:Y:S01]  /*18980*/  ULDC UR39, c[0x0][0xc] ;  /* 0x0000030000277ab9 */ /* 0x000fe20000000800 */
[----:B------:R-:W-:-:S02]  /*18990*/  LOP3.LUT R3, R4, 0x200, R3, 0xf8, !PT ;  /* 0x0000020004037812 */ /* 0x000fc400078ef803 */
[C---:B------:R-:W-:Y:S01]  /*189a0*/  LOP3.LUT P0, R4, R0.reuse, 0x1f, RZ, 0xc0, !PT ;  /* 0x0000001f00047812 */ /* 0x040fe2000780c0ff */
[----:B------:R-:W-:-:S04]  /*189b0*/  IMAD.SHL.U32 R0, R0, 0x10, RZ ;  /* 0x0000001000007824 */ /* 0x000fc800078e00ff */
[----:B------:R0:W-:Y:S01]  /*189c0*/  STL [R1+0x2c], R4 ;  /* 0x00002c0401007387 */ /* 0x0001e20000100800 */
[----:B------:R-:W-:Y:S01]  /*189d0*/  LOP3.LUT R6, R6, 0x70, R0, 0xf8, !PT ;  /* 0x0000007006067812 */ /* 0x000fe200078ef800 */
[----:B-1----:R-:W-:-:S06]  /*189e0*/  ULEA UR4, UR5, UR4, 0x18 ;  /* 0x0000000405047291 */ /* 0x002fcc000f8ec03f */
[----:B0-----:R-:W-:-:S05]  /*189f0*/  MOV R4, UR4 ;  /* 0x0000000400047c02 */ /* 0x001fca0008000f00 */
[----:B------:R-:W-:Y:S01]  /*18a00*/  IMAD R0, R3, 0x2, R4 ;  /* 0x0000000203007824 */ /* 0x000fe200078e0204 */
[----:B------:R-:W-:Y:S01]  /*18a10*/  STL [R1+0x4], R4 ;  /* 0x0000040401007387 */ /* 0x000fe20000100800 */
[----:B------:R-:W-:-:S03]  /*18a20*/  LOP3.LUT R3, R2, 0x40, RZ, 0xfc, !PT ;  /* 0x0000004002037812 */ /* 0x000fc600078efcff */
[----:B------:R0:W-:Y:S04]  /*18a30*/  STL [R1+0x30], R0 ;  /* 0x0000300001007387 */ /* 0x0001e80000100800 */
[----:B------:R-:W-:Y:S01]  /*18a40*/  STL [R1+0x10], RZ ;  /* 0x000010ff01007387 */ /* 0x000fe20000100800 */
[----:B0-----:R-:W-:Y:S01]  /*18a50*/  IMAD.MOV.U32 R0, RZ, RZ, 0x1 ;  /* 0x00000001ff007424 */ /* 0x001fe200078e00ff */
[----:B--2---:R-:W-:-:S04]  /*18a60*/  LOP3.LUT R5, R5, 0xfffffffd, RZ, 0xc0, !PT ;  /* 0xfffffffd05057812 */ /* 0x004fc800078ec0ff */
[----:B------:R-:W-:-:S04]  /*18a70*/  @P1 LOP3.LUT R5, R5, 0x2, RZ, 0xfc, !PT ;  /* 0x0000000205051812 */ /* 0x000fc800078efcff */
[----:B------:R-:W-:-:S04]  /*18a80*/  LOP3.LUT R5, R5, 0xfffffffe, RZ, 0xc0, !PT ;  /* 0xfffffffe05057812 */ /* 0x000fc800078ec0ff */
[----:B------:R-:W-:Y:S02]  /*18a90*/  @P0 LOP3.LUT R5, R5, 0x1, RZ, 0xfc, !PT ;  /* 0x0000000105050812 */ /* 0x000fe400078efcff */
[----:B------:R-:W-:Y:S02]  /*18aa0*/  ISETP.NE.OR P0, PT, R7, RZ, !P0 ;  /* 0x000000ff0700720c */ /* 0x000fe40004705670 */
[----:B------:R-:W-:-:S11]  /*18ab0*/  LOP3.LUT R5, R5, 0xfffffff7, RZ, 0xc0, !PT ;  /* 0xfffffff705057812 */ /* 0x000fd600078ec0ff */
[----:B------:R-:W-:-:S05]  /*18ac0*/  @P0 LOP3.LUT R5, R5, 0x8, RZ, 0xfc, !PT ;  /* 0x0000000805050812 */ /* 0x000fca00078efcff */
[----:B------:R-:W-:Y:S04]  /*18ad0*/  STL [R1+0x8], R5 ;  /* 0x0000080501007387 */ /* 0x000fe80000100800 */
[----:B------:R-:W-:Y:S04]  /*18ae0*/  STL [R1+0x24], R0 ;  /* 0x0000240001007387 */ /* 0x000fe80000100800 */
[----:B------:R-:W-:Y:S04]  /*18af0*/  STL [R1+0x58], RZ ;  /* 0x000058ff01007387 */ /* 0x000fe80000100800 */
[----:B------:R-:W-:Y:S04]  /*18b00*/  STL [R1+0xc], RZ ;  /* 0x00000cff01007387 */ /* 0x000fe80000100800 */
[----:B------:R0:W-:Y:S02]  /*18b10*/  STL [R1+0x18], R0 ;  /* 0x0000180001007387 */ /* 0x0001e40000100800 */
[----:B0-----:R-:W-:-:S07]  /*18b20*/  LOP3.LUT R0, R2, 0x80, RZ, 0xfc, !PT ;  /* 0x0000008002007812 */ /* 0x001fce00078efcff */
.L_x_971:
[----:B0---4-:R-:W0:Y:S02]  /*18b30*/  LDC.64 R2, c[0x0][0xc88] ;  /* 0x00032200ff027b82 */ /* 0x011e240000000a00 */
[----:B0-----:R-:W-:-:S05]  /*18b40*/  IMAD.WIDE R2, R19, 0x4, R2 ;  /* 0x0000000413027825 */ /* 0x001fca00078e0202 */
[----:B--2---:R-:W2:Y:S01]  /*18b50*/  LDG.E R15, desc[UR40][R2.64] ;  /* 0x00000028020f7981 */ /* 0x004ea2000c1e1900 */
[----:B------:R-:W-:Y:S05]  /*18b60*/  YIELD ;  /* 0x0000000000007946 */ /* 0x000fea0003800000 */
[----:B------:R-:W-:Y:S01]  /*18b70*/  ULDC.64 UR4, c[0x0][0xa28] ;  /* 0x00028a0000047ab9 */ /* 0x000fe20000000a00 */
[----:B------:R-:W-:Y:S01]  /*18b80*/  ULDC.64 UR10, c[0x0][0xa18] ;  /* 0x00028600000a7ab9 */ /* 0x000fe20000000a00 */
[----:B------:R-:W-:Y:S01]  /*18b90*/  ISETP.NE.U32.AND P0, PT, RZ, UR4, PT ;  /* 0x00000004ff007c0c */ /* 0x000fe2000bf05070 */
[----:B------:R-:W-:Y:S01]  /*18ba0*/  ULDC.64 UR6, c[0x0][0xa08] ;  /* 0x0002820000067ab9 */ /* 0x000fe20000000a00 */
[----:B------:R-:W-:-:S02]  /*18bb0*/  ISETP.NE.U32.AND P3, PT, RZ, UR10, PT ;  /* 0x0000000aff007c0c */ /* 0x000fc4000bf65070 */
[----:B------:R-:W-:Y:S01]  /*18bc0*/  MOV R0, RZ ;  /* 0x000000ff00007202 */ /* 0x000fe20000000f00 */
[----:B------:R-:W-:Y:S01]  /*18bd0*/  IMAD.MOV.U32 R12, RZ, RZ, RZ ;  /* 0x000000ffff0c7224 */ /* 0x000fe200078e00ff */
[----:B------:R-:W-:Y:S01]  /*18be0*/  ISETP.NE.AND.EX P0, PT, RZ, UR5, PT, P0 ;  /* 0x00000005ff007c0c */ /* 0x000fe2000bf05300 */
[----:B------:R-:W-:Y:S01]  /*18bf0*/  ULDC.64 UR8, c[0x0][0xa10] ;  /* 0x0002840000087ab9 */ /* 0x000fe20000000a00 */
[----:B------:R-:W-:Y:S02]  /*18c00*/  ISETP.NE.AND.EX P3, PT, RZ, UR11, PT, P3 ;  /* 0x0000000bff007c0c */ /* 0x000fe4000bf65330 */
[----:B--2---:R-:W-:Y:S01]  /*18c10*/  SHF.R.S32.HI R4, RZ, 0x1f, R15 ;  /* 0x0000001fff047819 */ /* 0x004fe2000001140f */
[----:B------:R-:W-:-:S08]  /*18c20*/  IMAD.SHL.U32 R14, R15, 0x4, RZ ;  /* 0x000000040f0e7824 */ /* 0x000fd000078e00ff */
[C---:B------:R-:W-:Y:S01]  /*18c30*/  @P0 LEA R2, P1, R15.reuse, UR4, 0x2 ;  /* 0x000000040f020c11 */ /* 0x040fe2000f8210ff */
[----:B------:R-:W-:Y:S01]  /*18c40*/  STL [R1+0x34], R15 ;  /* 0x0000340f01007387 */ /* 0x000fe20000100800 */
[C-C-:B------:R-:W-:Y:S02]  /*18c50*/  SHF.L.U64.HI R13, R15.reuse, 0x2, R4.reuse ;  /* 0x000000020f0d7819 */ /* 0x140fe40000010204 */
[----:B------:R-:W-:Y:S01]  /*18c60*/  @P0 LEA.HI.X R3, R15, UR5, R4, 0x2, P1 ;  /* 0x000000050f030c11 */ /* 0x000fe200088f1404 */
[----:B------:R-:W-:Y:S01]  /*18c70*/  ULDC.64 UR4, c[0x0][0xa00] ;  /* 0x0002800000047ab9 */ /* 0x000fe20000000a00 */
[C---:B------:R-:W-:Y:S01]  /*18c80*/  @P3 IADD3 R8, P1, R14.reuse, UR10, RZ ;  /* 0x0000000a0e083c10 */ /* 0x040fe2000ff3e0ff */
[----:B------:R0:W-:Y:S03]  /*18c90*/  STL [R1+0x44], R4 ;  /* 0x0000440401007387 */ /* 0x0001e60000100800 */
[----:B------:R-:W-:Y:S01]  /*18ca0*/  @P3 IADD3.X R9, R13, UR11, RZ, P1, !PT ;  /* 0x0000000b0d093c10 */ /* 0x000fe20008ffe4ff */
[----:B-1----:R1:W5:Y:S01]  /*18cb0*/  @P0 LDG.E R0, desc[UR40][R2.64] ;  /* 0x0000002802000981 */ /* 0x002362000c1e1900 */
[----:B------:R-:W-:-:S02]  /*18cc0*/  IADD3 R6, P1, R14, UR6, RZ ;  /* 0x000000060e067c10 */ /* 0x000fc4000ff3e0ff */
[----:B------:R-:W-:Y:S02]  /*18cd0*/  CS2R R10, SRZ ;  /* 0x00000000000a7805 */ /* 0x000fe4000001ff00 */
[----:B------:R-:W-:Y:S01]  /*18ce0*/  ISETP.NE.U32.AND P2, PT, RZ, UR6, PT ;  /* 0x00000006ff007c0c */ /* 0x000fe2000bf45070 */
[----:B------:R-:W-:Y:S01]  /*18cf0*/  STL [R1], R14 ;  /* 0x0000000e01007387 */ /* 0x000fe20000100800 */
[----:B------:R-:W-:Y:S02]  /*18d00*/  IADD3.X R7, R13, UR7, RZ, P1, !PT ;  /* 0x000000070d077c10 */ /* 0x000fe40008ffe4ff */
[----:B------:R-:W-:Y:S01]  /*18d10*/  ISETP.NE.U32.AND P1, PT, RZ, UR4, PT ;  /* 0x00000004ff007c0c */ /* 0x000fe2000bf25070 */
[----:B------:R-:W-:Y:S01]  /*18d20*/  STL [R1+0x28], R13 ;  /* 0x0000280d01007387 */ /* 0x000fe20000100800 */
[----:B------:R-:W-:Y:S02]  /*18d30*/  ISETP.NE.AND.EX P2, PT, RZ, UR7, PT, P2 ;  /* 0x00000007ff007c0c */ /* 0x000fe4000bf45320 */
[----:B------:R-:W-:-:S02]  /*18d40*/  ISETP.NE.AND.EX P1, PT, RZ, UR5, PT, P1 ;  /* 0x00000005ff007c0c */ /* 0x000fc4000bf25310 */
[----:B-1----:R-:W-:-:S04]  /*18d50*/  IADD3 R2, P0, R14, UR4, RZ ;  /* 0x000000040e027c10 */ /* 0x002fc8000ff1e0ff */
[----:B------:R-:W-:Y:S01]  /*18d60*/  IADD3.X R3, R13, UR5, RZ, P0, !PT ;  /* 0x000000050d037c10 */ /* 0x000fe200087fe4ff */
[----:B------:R-:W-:Y:S01]  /*18d70*/  ULDC UR4, c[0x0][0x288] ;  /* 0x0000a20000047ab9 */ /* 0x000fe20000000800 */
[----:B0-----:R-:W-:-:S03]  /*18d80*/  IADD3 R4, P0, R14, UR8, RZ ;  /* 0x000000080e047c10 */ /* 0x001fc6000ff1e0ff */
[----:B------:R-:W5:Y:S01]  /*18d90*/  @P2 LDG.E R11, desc[UR40][R6.64] ;  /* 0x00000028060b2981 */ /* 0x000f62000c1e1900 */
[----:B------:R-:W-:Y:S02]  /*18da0*/  IADD3.X R5, R13, UR9, RZ, P0, !PT ;  /* 0x000000090d057c10 */ /* 0x000fe400087fe4ff */
[----:B------:R-:W-:Y:S01]  /*18db0*/  ISETP.NE.U32.AND P0, PT, RZ, UR8, PT ;  /* 0x00000008ff007c0c */ /* 0x000fe2000bf05070 */
[----:B------:R-:W2:Y:S03]  /*18dc0*/  @P1 LDG.E R12, desc[UR40][R2.64] ;  /* 0x00000028020c1981 */ /* 0x000ea6000c1e1900 */
[----:B------:R-:W-:-:S13]  /*18dd0*/  ISETP.NE.AND.EX P0, PT, RZ, UR9, PT, P0 ;  /* 0x00000009ff007c0c */ /* 0x000fda000bf05300 */
[----:B------:R-:W5:Y:S04]  /*18de0*/  @P0 LDG.E R10, desc[UR40][R4.64] ;  /* 0x00000028040a0981 */ /* 0x000f68000c1e1900 */
[----:B--2---:R0:W-:Y:S02]  /*18df0*/  STL [R1+0x40], R12 ;  /* 0x0000400c01007387 */ /* 0x0041e40000100800 */
[----:B0-----:R-:W-:Y:S01]  /*18e00*/  MOV R12, UR4 ;  /* 0x00000004000c7c02 */ /* 0x001fe20008000f00 */
[----:B------:R-:W-:-:S05]  /*18e10*/  ULDC.64 UR4, c[0x0][0x418] ;  /* 0x0001060000047ab9 */ /* 0x000fca0000000a00 */
[----:B------:R0:W2:Y:S01]  /*18e20*/  @P3 LDG.E R12, desc[UR40][R8.64] ;  /* 0x00000028080c3981 */ /* 0x0000a2000c1e1900 */
[----:B------:R-:W-:-:S03]  /*18e30*/  UISETP.NE.U32.AND UP0, UPT, UR4, URZ, UPT ;  /* 0x0000003f0400728c */ /* 0x000fc6000bf05070 */
[----:B------:R-:W-:Y:S01]  /*18e40*/  ULDC UR4, c[0x0][0x424] ;  /* 0x0001090000047ab9 */ /* 0x000fe20000000800 */
[----:B------:R-:W-:-:S03]  /*18e50*/  UISETP.NE.AND.EX UP0, UPT, UR5, URZ, UPT, UP0 ;  /* 0x0000003f0500728c */ /* 0x000fc6000bf05300 */
[----:B------:R-:W-:Y:S01]  /*18e60*/  ULDC UR5, c[0x0][0x2f0] ;  /* 0x0000bc0000057ab9 */ /* 0x000fe20000000800 */
[----:B------:R-:W-:-:S04]  /*18e70*/  USEL UR4, UR4, 0x1, UP0 ;  /* 0x0000000104047887 */ /* 0x000fc80008000000 */
[----:B------:R-:W-:-:S03]  /*18e80*/  UIMAD UR4, UR4, UR5, URZ ;  /* 0x00000005040472a4 */ /* 0x000fc6000f8e023f */
[----:B------:R-:W-:Y:S02]  /*18e90*/  ULDC UR5, c[0x0][0x348] ;  /* 0x0000d20000057ab9 */ /* 0x000fe40000000800 */
[----:B0-----:R-:W-:Y:S02]  /*18ea0*/  IMAD.U32 R9, RZ, RZ, UR5 ;  /* 0x00000005ff097e24 */ /* 0x001fe4000f8e00ff */
[----:B------:R-:W-:Y:S01]  /*18eb0*/  IMAD.U32 R8, RZ, RZ, UR4 ;  /* 0x00000004ff087e24 */ /* 0x000fe2000f8e00ff */
[----:B--2---:R0:W-:Y:S01]  /*18ec0*/  STL [R1+0x54], R12 ;  /* 0x0000540c01007387 */ /* 0x0041e20000100800 */
[----:B------:R-:W-:Y:S05]  /*18ed0*/  @P3 BRA `(.L_x_828) ;  /* 0x0000000000143947 */ /* 0x000fea0003800000 */
[----:B------:R-:W-:Y:S05]  /*18ee0*/  @!P1 BRA `(.L_x_828) ;  /* 0x0000000000109947 */ /* 0x000fea0003800000 */
[----:B0-----:R-:W2:Y:S04]  /*18ef0*/  LDG.E R12, desc[UR40][R2.64] ;  /* 0x00000028020c7981 */ /* 0x001ea8000c1e1900 */
[----:B------:R-:W2:Y:S02]  /*18f00*/  LDG.E R2, desc[UR40][R2.64+0x4] ;  /* 0x0000042802027981 */ /* 0x000ea4000c1e1900 */
[----:B--2---:R-:W-:-:S05]  /*18f10*/  IADD3 R2, -R12, R2, RZ ;  /* 0x000000020c027210 */ /* 0x004fca0007ffe1ff */
[----:B------:R1:W-:Y:S02]  /*18f20*/  STL [R1+0x54], R2 ;  /* 0x0000540201007387 */ /* 0x0003e40000100800 */
.L_x_828:
[----:B0-----:R-:W-:Y:S01]  /*18f30*/  IMAD.MOV.U32 R12, RZ, RZ, R15 ;  /* 0x000000ffff0c7224 */ /* 0x001fe200078e000f */
[----:B------:R-:W-:Y:S01]  /*18f40*/  ULDC.64 UR4, c[0x0][0xa20] ;  /* 0x0002880000047ab9 */ /* 0x000fe20000000a00 */
[----:B-1---5:R-:W-:Y:S01]  /*18f50*/  IMAD.IADD R2, R11, 0x1, R0 ;  /* 0x000000010b027824 */ /* 0x022fe200078e0200 */
[----:B------:R-:W-:Y:S02]  /*18f60*/  ISETP.NE.U32.AND P1, PT, RZ, UR4, PT ;  /* 0x00000004ff007c0c */ /* 0x000fe4000bf25070 */
[----:B------:R0:W-:Y:S02]  /*18f70*/  STL [R1+0x14], R12 ;  /* 0x0000140c01007387 */ /* 0x0001e40000100800 */
[----:B------:R-:W-:Y:S02]  /*18f80*/  ISETP.NE.AND.EX P1, PT, RZ, UR5, PT, P1 ;  /* 0x00000005ff007c0c */ /* 0x000fe4000bf25310 */
[----:B------:R0:W-:Y:S11]  /*18f90*/  STL [R1+0x20], R2 ;  /* 0x0000200201007387 */ /* 0x0001f60000100800 */
[----:B0-----:R-:W-:Y:S05]  /*18fa0*/  @!P1 BRA `(.L_x_829) ;  /* 0x0000000000109947 */ /* 0x001fea0003800000 */
[----:B------:R-:W-:-:S04]  /*18fb0*/  IADD3 R2, P1, R14, UR4, RZ ;  /* 0x000000040e027c10 */ /* 0x000fc8000ff3e0ff */
[----:B------:R-:W-:-:S05]  /*18fc0*/  IADD3.X R3, R13, UR5, RZ, P1, !PT ;  /* 0x000000050d037c10 */ /* 0x000fca0008ffe4ff */
[----:B------:R0:W5:Y:S01]  /*18fd0*/  LDG.E R8, desc[UR40][R2.64] ;  /* 0x0000002802087981 */ /* 0x000162000c1e1900 */
[----:B------:R-:W-:Y:S05]  /*18fe0*/  BRA `(.L_x_830) ;  /* 0x0000000000107947 */ /* 0x000fea0003800000 */
.L_x_829:
[----:B------:R-:W-:Y:S05]  /*18ff0*/  @!P2 BRA `(.L_x_830) ;  /* 0x00000000000ca947 */ /* 0x000fea0003800000 */
[----:B------:R-:W2:Y:S04]  /*19000*/  LDG.E R8, desc[UR40][R6.64] ;  /* 0x0000002806087981 */ /* 0x000ea8000c1e1900 */
[----:B------:R-:W2:Y:S02]  /*19010*/  LDG.E R6, desc[UR40][R6.64+0x4] ;  /* 0x0000042806067981 */ /* 0x000ea4000c1e1900 */
[----:B--2---:R-:W-:-:S07]  /*19020*/  IADD3 R8, -R8, R6, RZ ;  /* 0x0000000608087210 */ /* 0x004fce0007ffe1ff */
.L_x_830:
[----:B0-----:R-:W2:Y:S01]  /*19030*/  @P0 LDG.E R2, desc[UR40][R4.64] ;  /* 0x0000002804020981 */ /* 0x001ea2000c1e1900 */
[----:B-----5:R-:W-:-:S03]  /*19040*/  IMAD.IADD R0, R8, 0x1, -R0 ;  /* 0x0000000108007824 */ /* 0x020fc600078e0a00 */
[----:B------:R-:W2:Y:S01]  /*19050*/  @P0 LDG.E R4, desc[UR40][R4.64+0x4] ;  /* 0x0000042804040981 */ /* 0x000ea2000c1e1900 */
[----:B------:R-:W-:Y:S01]  /*19060*/  BSSY B0, `(.L_x_831) ;  /* 0x0000150000007945 */ /* 0x000fe20003800000 */
[----:B------:R-:W-:Y:S01]  /*19070*/  PLOP3.LUT P5, PT, PT, PT, PT, 0x80, 0x0 ;  /* 0x000000000000781c */ /* 0x000fe20003faf070 */
[----:B--2---:R-:W-:-:S05]  /*19080*/  @P0 IMAD.IADD R9, R4, 0x1, -R2 ;  /* 0x0000000104090824 */ /* 0x004fca00078e0a02 */
[----:B------:R-:W-:-:S05]  /*19090*/  IADD3 R3, R0, R9, RZ ;  /* 0x0000000900037210 */ /* 0x000fca0007ffe0ff */
[----:B------:R-:W-:Y:S01]  /*190a0*/  VIADD R2, R3, 0x7f ;  /* 0x0000007f03027836 */ /* 0x000fe20000000000 */
[----:B------:R0:W-:Y:S04]  /*190b0*/  STL [R1+0x50], R3 ;  /* 0x0000500301007387 */ /* 0x0001e80000100800 */
[----:B0-----:R-:W-:-:S04]  /*190c0*/  SHF.R.S32.HI R3, RZ, 0x1f, R2 ;  /* 0x0000001fff037819 */ /* 0x001fc80000011402 */
[----:B------:R-:W-:-:S04]  /*190d0*/  LEA.HI R2, R3, R2, RZ, 0x7 ;  /* 0x0000000203027211 */ /* 0x000fc800078f38ff */
[----:B------:R-:W-:-:S04]  /*190e0*/  LOP3.LUT R3, R2, 0xffffff80, RZ, 0xc0, !PT ;  /* 0xffffff8002037812 */ /* 0x000fc800078ec0ff */
[----:B------:R-:W-:Y:S01]  /*190f0*/  VIADDMNMX R9, R3, -R0, R9, PT ;  /* 0x8000000003097246 */ /* 0x000fe20003800109 */
[----:B------:R-:W-:-:S05]  /*19100*/  IMAD.MOV R3, RZ, RZ, -R0 ;  /* 0x000000ffff037224 */ /* 0x000fca00078e0a00 */
[----:B------:R-:W-:-:S04]  /*19110*/  VIMNMX R3, RZ, R3, !PT ;  /* 0x00000003ff037248 */ /* 0x000fc80007fe0100 */
[----:B------:R-:W-:-:S13]  /*19120*/  ISETP.GT.AND P1, PT, R9, R3, PT ;  /* 0x000000030900720c */ /* 0x000fda0003f24270 */
[----:B------:R-:W-:Y:S02]  /*19130*/  @P1 IADD3 R0, R9, 0x7f, RZ ;  /* 0x0000007f09001810 */ /* 0x000fe40007ffe0ff */
[----:B------:R-:W-:Y:S02]  /*19140*/  SHF.R.U32.HI R9, RZ, 0x7, R3 ;  /* 0x00000007ff097819 */ /* 0x000fe40000011603 */
[----:B------:R-:W-:-:S04]  /*19150*/  @P1 SHF.R.S32.HI R3, RZ, 0x1f, R0 ;  /* 0x0000001fff031819 */ /* 0x000fc80000011400 */
[----:B------:R-:W-:Y:S01]  /*19160*/  @P1 LEA.HI R0, R3, R0, RZ, 0x7 ;  /* 0x0000000003001211 */ /* 0x000fe200078f38ff */
[----:B------:R-:W-:-:S03]  /*19170*/  IMAD.MOV.U32 R6, RZ, RZ, R9 ;  /* 0x000000ffff067224 */ /* 0x000fc600078e0009 */
[----:B------:R-:W-:Y:S02]  /*19180*/  @P1 SHF.R.S32.HI R6, RZ, 0x7, R0 ;  /* 0x00000007ff061819 */ /* 0x000fe40000011400 */
[----:B------:R-:W-:-:S05]  /*19190*/  SHF.R.S32.HI R0, RZ, 0x7, R2 ;  /* 0x00000007ff007819 */ /* 0x000fca0000011402 */
[----:B------:R0:W-:Y:S01]  /*191a0*/  STL [R1+0x3c], R0 ;  /* 0x00003c0001007387 */ /* 0x0001e20000100800 */
[----:B------:R-:W-:-:S13]  /*191b0*/  ISETP.GT.AND P1, PT, R6, R9, PT ;  /* 0x000000090600720c */ /* 0x000fda0003f24270 */
[----:B0-----:R-:W-:Y:S05]  /*191c0*/  @!P1 BRA `(.L_x_832) ;  /* 0x0000001000e49947 */ /* 0x001fea0003800000 */
[----:B------:R-:W-:Y:S01]  /*191d0*/  UMOV UR4, 0xffffffff ;  /* 0xffffffff00047882 */ /* 0x000fe20000000000 */
[----:B------:R-:W-:Y:S02]  /*191e0*/  SEL R0, R12, RZ, !P0 ;  /* 0x000000ff0c007207 */ /* 0x000fe40004000000 */
[----:B------:R-:W-:Y:S05]  /*191f0*/  BRA.DIV UR4, `(.L_x_833) ;  /* 0x0000006e04007947 */ /* 0x000fea000b800000 */
[----:B------:R-:W0:Y:S02]  /*19200*/  S2R R2, SR_TID.X ;  /* 0x0000000000027919 */ /* 0x000e240000002100 */
[----:B0-----:R-:W-:-:S04]  /*19210*/  SHF.R.U32.HI R2, RZ, 0x5, R2 ;  /* 0x00000005ff027819 */ /* 0x001fc80000011602 */
[----:B------:R-:W-:-:S05]  /*19220*/  LOP3.LUT R2, R2, 0x3, RZ, 0xc0, !PT ;  /* 0x0000000302027812 */ /* 0x000fca00078ec0ff */
[----:B------:R0:W1:Y:S02]  /*19230*/  SHFL.IDX PT, R14, R2, RZ, 0x1f ;  /* 0x00001fff020e7589 */ /* 0x00006400000e0000 */
.L_x_1002:
[----:B-1----:R-:W-:Y:S02]  /*19240*/  ISETP.NE.AND P0, PT, R14, RZ, PT ;  /* 0x000000ff0e00720c */ /* 0x002fe40003f05270 */
[----:B------:R-:W-:-:S11]  /*19250*/  PLOP3.LUT P2, PT, PT, PT, PT, 0x8, 0x0 ;  /* 0x000000000000781c */ /* 0x000fd60003f4e170 */
[----:B------:R-:W-:Y:S05]  /*19260*/  @P0 BRA `(.L_x_834) ;  /* 0x00000000000c0947 */ /* 0x000fea0003800000 */
[----:B------:R-:W-:-:S03]  /*19270*/  UMOV UR4, 0xffffffff ;  /* 0xffffffff00047882 */ /* 0x000fc60000000000 */
[----:B------:R-:W-:Y:S05]  /*19280*/  BRA.DIV UR4, `(.L_x_835) ;  /* 0x0000006e04107947 */ /* 0x000fea000b800000 */
[----:B------:R-:W-:-:S13]  /*19290*/  ELECT P2, URZ, PT ;  /* 0x00000000003f782f */ /* 0x000fda0003840000 */
.L_x_834:
[----:B0-----:R-:W2:Y:S04]  /*192a0*/  LDL R2, [R1+0x58] ;  /* 0x0000580001027983 */ /* 0x001ea80000100800 */
[----:B------:R-:W3:Y:S01]  /*192b0*/  LDL R4, [R1+0x4] ;  /* 0x0000040001047983 */ /* 0x000ee20000100800 */
[----:B------:R-:W-:Y:S01]  /*192c0*/  BSSY B1, `(.L_x_836) ;  /* 0x0000008000017945 */ /* 0x000fe20003800000 */
[----:B--2---:R-:W-:-:S05]  /*192d0*/  VIADD R2, R2, 0x1 ;  /* 0x0000000102027836 */ /* 0x004fca0000000000 */
[----:B------:R-:W-:-:S04]  /*192e0*/  LEA.HI R3, R2, R2, RZ, 0x1 ;  /* 0x0000000202037211 */ /* 0x000fc800078f08ff */
[----:B------:R-:W-:-:S04]  /*192f0*/  LOP3.LUT R3, R3, 0xfffffffe, RZ, 0xc0, !PT ;  /* 0xfffffffe03037812 */ /* 0x000fc800078ec0ff */
[----:B------:R-:W-:-:S04]  /*19300*/  IADD3 R2, R2, -R3, RZ ;  /* 0x8000000302027210 */ /* 0x000fc80007ffe0ff */
[----:B------:R-:W-:-:S04]  /*19310*/  SHF.L.U32 R2, R2, 0x1f, RZ ;  /* 0x0000001f02027819 */ /* 0x000fc800000006ff */
[----:B---3--:R-:W0:Y:S02]  /*19320*/  SYNCS.PHASECHK.TRANS64.TRYWAIT P0, [R4+URZ+0x34820], R2 ;  /* 0x03482002040075a7 */ /* 0x008e24000800017f */
[----:B0-----:R-:W-:Y:S05]  /*19330*/  @!P0 BRA `(.L_x_837) ;  /* 0x0000006c00088947 */ /* 0x001fea0003800000 */
.L_x_1005:
[----:B------:R-:W-:Y:S05]  /*19340*/  BSYNC B1 ;  /* 0x0000000000017941 */ /* 0x000fea0003800000 */
.L_x_836:
[----:B------:R-:W-:Y:S04]  /*19350*/  BSSY B1, `(.L_x_838) ;  /* 0x0000085000017945 */ /* 0x000fe80003800000 */
[----:B------:R-:W-:Y:S05]  /*19360*/  @!P2 BRA `(.L_x_839) ;  /* 0x00000008000ca947 */ /* 0x000fea0003800000 */
[----:B------:R-:W2:Y:S04]  /*19370*/  LDL R7, [R1+0x4] ;  /* 0x0000040001077983 */ /* 0x000ea80000100800 */
[----:B------:R-:W2:Y:S04]  /*19380*/  LDL R5, [R1+0x10] ;  /* 0x0000100001057983 */ /* 0x000ea80000100800 */
[----:B------:R-:W3:Y:S01]  /*19390*/  LDL R4, [R1+0x24] ;  /* 0x0000240001047983 */ /* 0x000ee20000100800 */
[----:B------:R-:W-:Y:S01]  /*193a0*/  BSSY B2, `(.L_x_840) ;  /* 0x0000008000027945 */ /* 0x000fe20003800000 */
[----:B0-----:R-:W0:Y:S02]  /*193b0*/  S2R R3, SR_TID.X ;  /* 0x0000000000037919 */ /* 0x001e240000002100 */
[----:B0-----:R-:W-:-:S04]  /*193c0*/  LOP3.LUT R3, R3, 0x7f, RZ, 0xc0, !PT ;  /* 0x0000007f03037812 */ /* 0x001fc800078ec0ff */
[----:B------:R-:W-:Y:S01]  /*193d0*/  ISETP.NE.AND P4, PT, R3, RZ, PT ;  /* 0x000000ff0300720c */ /* 0x000fe20003f85270 */
[----:B--2---:R-:W-:Y:S01]  /*193e0*/  IMAD R5, R5, 0x8, R7 ;  /* 0x0000000805057824 */ /* 0x004fe200078e0207 */
[----:B---3--:R-:W-:-:S04]  /*193f0*/  SHF.L.U32 R8, R4, 0x1f, RZ ;  /* 0x0000001f04087819 */ /* 0x008fc800000006ff */
[----:B------:R-:W0:Y:S02]  /*19400*/  SYNCS.PHASECHK.TRANS64.TRYWAIT P0, [R5+URZ+0x348a0], R8 ;  /* 0x0348a008050075a7 */ /* 0x000e24000800017f */
[----:B0-----:R-:W-:Y:S05]  /*19410*/  @!P0 BRA `(.L_x_841) ;  /* 0x0000006800e88947 */ /* 0x001fea0003800000 */
.L_x_1006:
[----:B------:R-:W-:Y:S05]  /*19420*/  BSYNC B2 ;  /* 0x0000000000027941 */ /* 0x000fea0003800000 */
.L_x_840:
[----:B------:R-:W-:Y:S04]  /*19430*/  BSSY B2, `(.L_x_842) ;  /* 0x0000008000027945 */ /* 0x000fe80003800000 */
[----:B------:R-:W-:Y:S05]  /*19440*/  @P4 BRA `(.L_x_843) ;  /* 0x0000000000184947 */ /* 0x000fea0003800000 */
[----:B------:R-:W2:Y:S02]  /*19450*/  LDL R2, [R1+0x8] ;  /* 0x0000080001027983 */ /* 0x000ea40000100800 */
[----:B--2---:R-:W-:Y:S01]  /*19460*/  LOP3.LUT P0, RZ, R2, 0x1, RZ, 0xc0, !PT ;  /* 0x0000000102ff7812 */ /* 0x004fe2000780c0ff */
[----:B------:R-:W-:-:S04]  /*19470*/  IMAD.MOV.U32 R2, RZ, RZ, 0xc000 ;  /* 0x0000c000ff027424 */ /* 0x000fc800078e00ff */
[----:B------:R1:W-:Y:S08]  /*19480*/  SYNCS.ARRIVE.TRANS64 RZ, [R5+URZ+0x34890], R2 ;  /* 0x0348900205ff79a7 */ /* 0x0003f0000800003f */
[----:B------:R-:W-:Y:S05]  /*19490*/  @!P0 BRA `(.L_x_843) ;  /* 0x0000000000048947 */ /* 0x000fea0003800000 */
[----:B------:R-:W-:Y:S01]  /*194a0*/  BPT.TRAP 0x1 ;  /* 0x000000040000795c */ /* 0x000fe20000300000 */
.L_x_843:
[----:B------:R-:W-:Y:S05]  /*194b0*/  BSYNC B2 ;  /* 0x0000000000027941 */ /* 0x000fea0003800000 */
.L_x_842:
[----:B------:R-:W2:Y:S04]  /*194c0*/  LDL R4, [R1+0x4] ;  /* 0x0000040001047983 */ /* 0x000ea80000100800 */
[----:B-1----:R-:W2:Y:S01]  /*194d0*/  LDL R2, [R1+0x10] ;  /* 0x0000100001027983 */ /* 0x002ea20000100800 */
[----:B------:R-:W-:Y:S01]  /*194e0*/  MOV R11, RZ ;  /* 0x000000ff000b7202 */ /* 0x000fe20000000f00 */
[----:B------:R-:W-:Y:S01]  /*194f0*/  IMAD R3, R6, 0x80, R10 ;  /* 0x0000008006037824 */ /* 0x000fe200078e020a */
[----:B------:R-:W-:Y:S01]  /*19500*/  UIADD3 UR4, UP0, UR36, 0x570, URZ ;  /* 0x0000057024047890 */ /* 0x000fe2000ff1e03f */
[----:B------:R-:W-:Y:S01]  /*19510*/  PLOP3.LUT P0, PT, PT, PT, PT, 0x80, 0x0 ;  /* 0x000000000000781c */ /* 0x000fe20003f0f070 */
[----:B------:R-:W-:Y:S01]  /*19520*/  UMOV UR6, 0x0 ;  /* 0x0000000000067882 */ /* 0x000fe20000000000 */
[----:B------:R-:W-:Y:S01]  /*19530*/  R2UR UR10, R11 ;  /* 0x000000000b0a72ca */ /* 0x000fe200000e0000 */
[----:B------:R-:W-:Y:S01]  /*19540*/  VIADD R3, R3, 0xffffff80 ;  /* 0xffffff8003037836 */ /* 0x000fe20000000000 */
[----:B------:R-:W-:Y:S01]  /*19550*/  UIADD3.X UR5, URZ, UR37, URZ, UP0, !UPT ;  /* 0x000000253f057290 */ /* 0x000fe200087fe43f */
[----:B------:R-:W-:Y:S01]  /*19560*/  UMOV UR7, 0x12f00000 ;  /* 0x12f0000000077882 */ /* 0x000fe20000000000 */
[----:B--2---:R-:W-:Y:S01]  /*19570*/  IMAD R7, R2, 0xc000, R4 ;  /* 0x0000c00002077824 */ /* 0x004fe200078e0204 */
[----:B------:R-:W-:-:S03]  /*19580*/  IADD3 R2, R5, 0x34890, RZ ;  /* 0x0003489005027810 */ /* 0x000fc60007ffe0ff */
[----:B------:R-:W-:-:S07]  /*19590*/  VIADD R4, R7, 0x1c400 ;  /* 0x0001c40007047836 */ /* 0x000fce0000000000 */
.L_x_844:
        /* <DEDUP_REMOVED lines=10> */
[----:B------:R-:W-:Y:S01]  /*19640*/  IMAD.MOV.U32 R14, RZ, RZ, 0x40 ;  /* 0x00000040ff0e7424 */ /* 0x000fe200078e00ff */
[----:B------:R-:W-:Y:S01]  /*19650*/  PLOP3.LUT P0, PT, PT, PT, PT, 0x80, 0x0 ;  /* 0x000000000000781c */ /* 0x000fe20003f0f070 */
[----:B------:R-:W-:Y:S01]  /*19660*/  UMOV UR6, 0x0 ;  /* 0x0000000000067882 */ /* 0x000fe20000000000 */
[----:B------:R-:W-:Y:S01]  /*19670*/  IADD3 R4, R7, 0x20400, RZ ;  /* 0x0002040007047810 */ /* 0x000fe20007ffe0ff */
[----:B------:R-:W-:Y:S01]  /*19680*/  UMOV UR7, 0x12f00000 ;  /* 0x12f0000000077882 */ /* 0x000fe20000000000 */
[----:B------:R-:W-:-:S15]  /*19690*/  R2UR UR10, R14 ;  /* 0x000000000e0a72ca */ /* 0x000fde00000e0000 */
.L_x_845:
        /* <DEDUP_REMOVED lines=15> */
.L_x_846:
        /* <DEDUP_REMOVED lines=10> */
[----:B------:R-:W1:Y:S01]  /*19830*/  SYNCS.PHASECHK.TRANS64.TRYWAIT P0, [R5+URZ+0x348c0], R8 ;  /* 0x0348c008050075a7 */ /* 0x000e62000800017f */
[----:B------:R-:W-:Y:S04]  /*19840*/  BSSY B2, `(.L_x_847) ;  /* 0x0000002000027945 */ /* 0x000fe80003800000 */
[----:B-1----:R-:W-:Y:S05]  /*19850*/  @!P0 BRA `(.L_x_848) ;  /* 0x0000006400ec8947 */ /* 0x002fea0003800000 */
.L_x_1007:
[----:B------:R-:W-:Y:S05]  /*19860*/  BSYNC B2 ;  /* 0x0000000000027941 */ /* 0x000fea0003800000 */
.L_x_847:
[----:B------:R-:W-:Y:S01]  /*19870*/  BSSY B2, `(.L_x_849) ;  /* 0x000000a000027945 */ /* 0x000fe20003800000 */
[----:B------:R-:W-:Y:S01]  /*19880*/  IMAD.MOV.U32 R12, RZ, RZ, 0x0 ;  /* 0x00000000ff0c7424 */ /* 0x000fe200078e00ff */
[----:B------:R-:W-:Y:S02]  /*19890*/  MOV R13, 0x12f00000 ;  /* 0x12f00000000d7802 */ /* 0x000fe40000000f00 */
[----:B------:R-:W-:Y:S05]  /*198a0*/  @P4 BRA `(.L_x_850) ;  /* 0x0000000000184947 */ /* 0x000fea0003800000 */
[----:B------:R-:W2:Y:S02]  /*198b0*/  LDL R2, [R1+0x8] ;  /* 0x0000080001027983 */ /* 0x000ea40000100800 */
[----:B--2---:R-:W-:Y:S01]  /*198c0*/  LOP3.LUT P0, RZ, R2, 0x1, RZ, 0xc0, !PT ;  /* 0x0000000102ff7812 */ /* 0x004fe2000780c0ff */
[----:B------:R-:W-:-:S04]  /*198d0*/  IMAD.MOV.U32 R2, RZ, RZ, 0x8000 ;  /* 0x00008000ff027424 */ /* 0x000fc800078e00ff */
[----:B------:R2:W-:Y:S08]  /*198e0*/  SYNCS.ARRIVE.TRANS64 RZ, [R5+URZ+0x348b0], R2 ;  /* 0x0348b00205ff79a7 */ /* 0x0005f0000800003f */
[----:B------:R-:W-:Y:S05]  /*198f0*/  @!P0 BRA `(.L_x_850) ;  /* 0x0000000000048947 */ /* 0x000fea0003800000 */
[----:B------:R-:W-:Y:S01]  /*19900*/  BPT.TRAP 0x1 ;  /* 0x000000040000795c */ /* 0x000fe20000300000 */
.L_x_850:
[----:B------:R-:W-:Y:S05]  /*19910*/  BSYNC B2 ;  /* 0x0000000000027941 */ /* 0x000fea0003800000 */
.L_x_849:
[----:B------:R-:W3:Y:S04]  /*19920*/  LDL R4, [R1+0x4] ;  /* 0x0000040001047983 */ /* 0x000ee80000100800 */
[----:B--2---:R-:W2:Y:S01]  /*19930*/  LDL R2, [R1+0x10] ;  /* 0x0000100001027983 */ /* 0x004ea20000100800 */
[----:B------:R-:W-:Y:S01]  /*19940*/  R2UR UR10, R11 ;  /* 0x000000000b0a72ca */ /* 0x000fe200000e0000 */
[----:B------:R-:W-:Y:S01]  /*19950*/  UIADD3 UR4, UP0, UR36, 0x670, URZ ;  /* 0x0000067024047890 */ /* 0x000fe2000ff1e03f */
[----:B------:R-:W-:Y:S02]  /*19960*/  R2UR UR6, R12 ;  /* 0x000000000c0672ca */ /* 0x000fe400000e0000 */
[----:B------:R-:W-:Y:S01]  /*19970*/  R2UR UR7, R13 ;  /* 0x000000000d0772ca */ /* 0x000fe200000e0000 */
[----:B------:R-:W-:Y:S01]  /*19980*/  UIADD3.X UR5, URZ, UR37, URZ, UP0, !UPT ;  /* 0x000000253f057290 */ /* 0x000fe200087fe43f */
[----:B------:R-:W-:-:S02]  /*19990*/  PLOP3.LUT P0, PT, PT, PT, PT, 0x80, 0x0 ;  /* 0x000000000000781c */ /* 0x000fc40003f0f070 */
[----:B01----:R-:W-:Y:S01]  /*199a0*/  IADD3 R5, R5, 0x348b0, RZ ;  /* 0x000348b005057810 */ /* 0x003fe20007ffe0ff */
[----:B---3--:R-:W-:-:S04]  /*199b0*/  VIADD R4, R4, 0x400 ;  /* 0x0000040004047836 */ /* 0x008fc80000000000 */
[----:B--2---:R-:W-:-:S07]  /*199c0*/  IMAD R2, R2, 0x8000, R4 ;  /* 0x0000800002027824 */ /* 0x004fce00078e0204 */
.L_x_851:
        /* <DEDUP_REMOVED lines=10> */
[----:B------:R-:W2:Y:S01]  /*19a70*/  LDL R7, [R1+0x10] ;  /* 0x0000100001077983 */ /* 0x000ea20000100800 */
[----:B------:R-:W-:Y:S01]  /*19a80*/  IMAD.MOV.U32 R2, RZ, RZ, 0x6000 ;  /* 0x00006000ff027424 */ /* 0x000fe200078e00ff */
[----:B------:R-:W-:Y:S02]  /*19a90*/  R2UR UR10, R14 ;  /* 0x000000000e0a72ca */ /* 0x000fe400000e0000 */
[----:B------:R-:W-:Y:S02]  /*19aa0*/  R2UR UR6, R12 ;  /* 0x000000000c0672ca */ /* 0x000fe400000e0000 */
[----:B------:R-:W-:Y:S02]  /*19ab0*/  R2UR UR7, R13 ;  /* 0x000000000d0772ca */ /* 0x000fe400000e0000 */
[----:B------:R-:W-:Y:S01]  /*19ac0*/  PLOP3.LUT P0, PT, PT, PT, PT, 0x80, 0x0 ;  /* 0x000000000000781c */ /* 0x000fe20003f0f070 */
[----:B--2---:R-:W-:-:S04]  /*19ad0*/  IMAD R2, R7, R2, 0x2000 ;  /* 0x0000200007027424 */ /* 0x004fc800078e0202 */
[----:B------:R-:W-:-:S05]  /*19ae0*/  IMAD R2, R7, -0x2000, R2 ;  /* 0xffffe00007027824 */ /* 0x000fca00078e0202 */
[----:B------:R-:W-:-:S07]  /*19af0*/  LEA R2, R2, R4, 0x1 ;  /* 0x0000000402027211 */ /* 0x000fce00078e08ff */
.L_x_852:
        /* <DEDUP_REMOVED lines=10> */
.L_x_839:
[----:B------:R-:W-:Y:S05]  /*19ba0*/  BSYNC B1 ;  /* 0x0000000000017941 */ /* 0x000fea0003800000 */
.L_x_838:
[----:B------:R-:W0:Y:S04]  /*19bb0*/  LDL.LU R7, [R1+0x10] ;  /* 0x0000100001077983 */ /* 0x000e280000300800 */
[----:B------:R-:W2:Y:S01]  /*19bc0*/  LDL.LU R4, [R1+0x24] ;  /* 0x0000240001047983 */ /* 0x000ea20000300800 */
[----:B------:R-:W-:Y:S01]  /*19bd0*/  PLOP3.LUT P5, PT, PT, PT, PT, 0x8, 0x0 ;  /* 0x000000000000781c */ /* 0x000fe20003fae170 */
[----:B0-----:R-:W-:Y:S02]  /*19be0*/  VIADD R2, R7, 0x1 ;  /* 0x0000000107027836 */ /* 0x001fe40000000000 */
[----:B------:R-:W-:-:S03]  /*19bf0*/  VIADD R7, R6, 0xfffffffe ;  /* 0xfffffffe06077836 */ /* 0x000fc60000000000 */
[----:B------:R-:W-:-:S04]  /*19c00*/  ISETP.NE.AND P0, PT, R2, 0x2, PT ;  /* 0x000000020200780c */ /* 0x000fc80003f05270 */
[----:B------:R-:W-:Y:S02]  /*19c10*/  SEL R3, R2, RZ, P0 ;  /* 0x000000ff02037207 */ /* 0x000fe40000000000 */
[----:B------:R-:W-:Y:S02]  /*19c20*/  SEL R2, RZ, 0x1, P0 ;  /* 0x00000001ff027807 */ /* 0x000fe40000000000 */
[----:B------:R-:W-:Y:S01]  /*19c30*/  ISETP.GE.AND P0, PT, R7, R9, PT ;  /* 0x000000090700720c */ /* 0x000fe20003f06270 */
[----:B------:R0:W-:Y:S01]  /*19c40*/  STL [R1+0x10], R3 ;  /* 0x0000100301007387 */ /* 0x0001e20000100800 */
[----:B--2---:R-:W-:-:S05]  /*19c50*/  LOP3.LUT R4, R4, R2, RZ, 0x3c, !PT ;  /* 0x0000000204047212 */ /* 0x004fca00078e3cff */
[----:B------:R0:W-:Y:S06]  /*19c60*/  STL [R1+0x24], R4 ;  /* 0x0000240401007387 */ /* 0x0001ec0000100800 */
[----:B------:R-:W-:Y:S05]  /*19c70*/  @!P0 BRA `(.L_x_832) ;  /* 0x0000000800388947 */ /* 0x000fea0003800000 */
.L_x_868:
[----:B------:R-:W-:Y:S05]  /*19c80*/  YIELD ;  /* 0x0000000000007946 */ /* 0x000fea0003800000 */
[----:B------:R-:W-:Y:S04]  /*19c90*/  BSSY B1, `(.L_x_853) ;  /* 0x0000080000017945 */ /* 0x000fe80003800000 */
[----:B-1----:R-:W-:Y:S05]  /*19ca0*/  @!P2 BRA `(.L_x_854) ;  /* 0x0000000400f8a947 */ /* 0x002fea0003800000 */
[----:B------:R-:W2:Y:S04]  /*19cb0*/  LDL R5, [R1+0x4] ;  /* 0x0000040001057983 */ /* 0x000ea80000100800 */
[----:B0-----:R-:W2:Y:S04]  /*19cc0*/  LDL R4, [R1+0x10] ;  /* 0x0000100001047983 */ /* 0x001ea80000100800 */
[----:B------:R-:W3:Y:S01]  /*19cd0*/  LDL R3, [R1+0x24] ;  /* 0x0000240001037983 */ /* 0x000ee20000100800 */
[----:B------:R-:W-:Y:S01]  /*19ce0*/  BSSY B2, `(.L_x_855) ;  /* 0x0000008000027945 */ /* 0x000fe20003800000 */
[----:B------:R-:W0:Y:S02]  /*19cf0*/  S2R R2, SR_TID.X ;  /* 0x0000000000027919 */ /* 0x000e240000002100 */
[----:B0-----:R-:W-:-:S04]  /*19d00*/  LOP3.LUT R2, R2, 0x7f, RZ, 0xc0, !PT ;  /* 0x0000007f02027812 */ /* 0x001fc800078ec0ff */
[----:B------:R-:W-:Y:S02]  /*19d10*/  ISETP.NE.AND P1, PT, R2, RZ, PT ;  /* 0x000000ff0200720c */ /* 0x000fe40003f25270 */
[----:B--2---:R-:W-:Y:S02]  /*19d20*/  LEA R6, R4, R5, 0x3 ;  /* 0x0000000504067211 */ /* 0x004fe400078e18ff */
[----:B---3--:R-:W-:-:S04]  /*19d30*/  SHF.L.U32 R5, R3, 0x1f, RZ ;  /* 0x0000001f03057819 */ /* 0x008fc800000006ff */
[----:B------:R-:W0:Y:S02]  /*19d40*/  SYNCS.PHASECHK.TRANS64.TRYWAIT P0, [R6+URZ+0x348a0], R5 ;  /* 0x0348a005060075a7 */ /* 0x000e24000800017f */
[----:B0-----:R-:W-:Y:S05]  /*19d50*/  @!P0 BRA `(.L_x_856) ;  /* 0x0000006000c08947 */ /* 0x001fea0003800000 */
.L_x_1008:
[----:B------:R-:W-:Y:S05]  /*19d60*/  BSYNC B2 ;  /* 0x0000000000027941 */ /* 0x000fea0003800000 */
.L_x_855:
        /* <DEDUP_REMOVED lines=8> */
.L_x_858:
[----:B------:R-:W-:Y:S05]  /*19df0*/  BSYNC B2 ;  /* 0x0000000000027941 */ /* 0x000fea0003800000 */
.L_x_857:
[----:B------:R-:W2:Y:S04]  /*19e00*/  LDL R3, [R1+0x4] ;  /* 0x0000040001037983 */ /* 0x000ea80000100800 */
[----:B-1----:R-:W2:Y:S01]  /*19e10*/  LDL R2, [R1+0x10] ;  /* 0x0000100001027983 */ /* 0x002ea20000100800 */
[----:B------:R-:W-:Y:S01]  /*19e20*/  IMAD.MOV.U32 R11, RZ, RZ, RZ ;  /* 0x000000ffff0b7224 */ /* 0x000fe200078e00ff */
[----:B------:R-:W-:Y:S01]  /*19e30*/  UIADD3 UR4, UP0, UR36, 0x570, URZ ;  /* 0x0000057024047890 */ /* 0x000fe2000ff1e03f */
[----:B------:R-:W-:Y:S01]  /*19e40*/  PLOP3.LUT P0, PT, PT, PT, PT, 0x80, 0x0 ;  /* 0x000000000000781c */ /* 0x000fe20003f0f070 */
[----:B------:R-:W-:Y:S01]  /*19e50*/  UMOV UR6, 0x0 ;  /* 0x0000000000067882 */ /* 0x000fe20000000000 */
[----:B------:R-:W-:Y:S01]  /*19e60*/  UMOV UR7, 0x12f00000 ;  /* 0x12f0000000077882 */ /* 0x000fe20000000000 */
[----:B------:R-:W-:Y:S01]  /*19e70*/  R2UR UR10, R11 ;  /* 0x000000000b0a72ca */ /* 0x000fe200000e0000 */
[----:B------:R-:W-:Y:S01]  /*19e80*/  UIADD3.X UR5, URZ, UR37, URZ, UP0, !UPT ;  /* 0x000000253f057290 */ /* 0x000fe200087fe43f */
[----:B--2---:R-:W-:Y:S01]  /*19e90*/  IMAD R4, R2, 0xc000, R3 ;  /* 0x0000c00002047824 */ /* 0x004fe200078e0203 */
[----:B------:R-:W-:Y:S01]  /*19ea0*/  LEA R3, R7, R10, 0x7 ;  /* 0x0000000a07037211 */ /* 0x000fe200078e38ff */
[----:B------:R-:W-:-:S02]  /*19eb0*/  VIADD R2, R6, 0x34890 ;  /* 0x0003489006027836 */ /* 0x000fc40000000000 */
[----:B------:R-:W-:-:S09]  /*19ec0*/  VIADD R8, R4, 0x1c400 ;  /* 0x0001c40004087836 */ /* 0x000fd20000000000 */
.L_x_859:
        /* <DEDUP_REMOVED lines=10> */
[----:B------:R-:W-:Y:S01]  /*19f70*/  MOV R12, 0x40 ;  /* 0x00000040000c7802 */ /* 0x000fe20000000f00 */
[----:B------:R-:W-:Y:S01]  /*19f80*/  VIADD R8, R4, 0x20400 ;  /* 0x0002040004087836 */ /* 0x000fe20000000000 */
[----:B------:R-:W-:Y:S01]  /*19f90*/  PLOP3.LUT P0, PT, PT, PT, PT, 0x80, 0x0 ;  /* 0x000000000000781c */ /* 0x000fe20003f0f070 */
[----:B------:R-:W-:Y:S01]  /*19fa0*/  UMOV UR6, 0x0 ;  /* 0x0000000000067882 */ /* 0x000fe20000000000 */
[----:B------:R-:W-:Y:S01]  /*19fb0*/  R2UR UR10, R12 ;  /* 0x000000000c0a72ca */ /* 0x000fe200000e0000 */
[----:B------:R-:W-:-:S14]  /*19fc0*/  UMOV UR7, 0x12f00000 ;  /* 0x12f0000000077882 */ /* 0x000fdc0000000000 */
.L_x_860:
        /* <DEDUP_REMOVED lines=10> */
[----:B------:R-:W-:Y:S01]  /*1a070*/  VIADD R4, R4, 0x24400 ;  /* 0x0002440004047836 */ /* 0x000fe20000000000 */
[----:B------:R-:W-:Y:S01]  /*1a080*/  PLOP3.LUT P0, PT, PT, PT, PT, 0x80, 0x0 ;  /* 0x000000000000781c */ /* 0x000fe20003f0f070 */
[----:B------:R-:W-:Y:S01]  /*1a090*/  UMOV UR6, 0x0 ;  /* 0x0000000000067882 */ /* 0x000fe20000000000 */
[----:B------:R-:W-:Y:S01]  /*1a0a0*/  UMOV UR7, 0x12f00000 ;  /* 0x12f0000000077882 */ /* 0x000fe20000000000 */
[----:B------:R-:W-:-:S10]  /*1a0b0*/  UMOV UR10, 0x80 ;  /* 0x00000080000a7882 */ /* 0x000fd40000000000 */
.L_x_861:
        /* <DEDUP_REMOVED lines=13> */
.L_x_1009:
[----:B------:R-:W-:Y:S05]  /*1a190*/  BSYNC B2 ;  /* 0x0000000000027941 */ /* 0x000fea0003800000 */
.L_x_862:
[----:B------:R-:W-:Y:S01]  /*1a1a0*/  BSSY B2, `(.L_x_864) ;  /* 0x000000a000027945 */ /* 0x000fe20003800000 */
[----:B------:R-:W-:Y:S01]  /*1a1b0*/  MOV R4, 0x0 ;  /* 0x0000000000047802 */ /* 0x000fe20000000f00 */
[----:B01----:R-:W-:Y:S02]  /*1a1c0*/  IMAD.MOV.U32 R5, RZ, RZ, 0x12f00000 ;  /* 0x12f00000ff057424 */ /* 0x003fe400078e00ff */
[----:B------:R-:W-:Y:S05]  /*1a1d0*/  @P1 BRA `(.L_x_865) ;  /* 0x0000000000181947 */ /* 0x000fea0003800000 */
[----:B------:R-:W2:Y:S02]  /*1a1e0*/  LDL R2, [R1+0x8] ;  /* 0x0000080001027983 */ /* 0x000ea40000100800 */
[----:B--2---:R-:W-:Y:S01]  /*1a1f0*/  LOP3.LUT P0, RZ, R2, 0x1, RZ, 0xc0, !PT ;  /* 0x0000000102ff7812 */ /* 0x004fe2000780c0ff */
[----:B------:R-:W-:-:S04]  /*1a200*/  IMAD.MOV.U32 R2, RZ, RZ, 0x8000 ;  /* 0x00008000ff027424 */ /* 0x000fc800078e00ff */
[----:B------:R0:W-:Y:S08]  /*1a210*/  SYNCS.ARRIVE.TRANS64 RZ, [R6+URZ+0x348b0], R2 ;  /* 0x0348b00206ff79a7 */ /* 0x0001f0000800003f */
[----:B------:R-:W-:Y:S05]  /*1a220*/  @!P0 BRA `(.L_x_865) ;  /* 0x0000000000048947 */ /* 0x000fea0003800000 */
[----:B------:R-:W-:Y:S01]  /*1a230*/  BPT.TRAP 0x1 ;  /* 0x000000040000795c */ /* 0x000fe20000300000 */
.L_x_865:
[----:B------:R-:W-:Y:S05]  /*1a240*/  BSYNC B2 ;  /* 0x0000000000027941 */ /* 0x000fea0003800000 */
.L_x_864:
[----:B0-----:R-:W2:Y:S04]  /*1a250*/  LDL R2, [R1+0x4] ;  /* 0x0000040001027983 */ /* 0x001ea80000100800 */
[----:B------:R-:W3:Y:S01]  /*1a260*/  LDL R8, [R1+0x10] ;  /* 0x0000100001087983 */ /* 0x000ee20000100800 */
[----:B------:R-:W-:Y:S01]  /*1a270*/  R2UR UR10, R11 ;  /* 0x000000000b0a72ca */ /* 0x000fe200000e0000 */
[----:B------:R-:W-:Y:S01]  /*1a280*/  UIADD3 UR4, UP0, UR36, 0x670, URZ ;  /* 0x0000067024047890 */ /* 0x000fe2000ff1e03f */
[----:B------:R-:W-:Y:S01]  /*1a290*/  R2UR UR6, R4 ;  /* 0x00000000040672ca */ /* 0x000fe200000e0000 */
[----:B------:R-:W-:Y:S01]  /*1a2a0*/  VIADD R6, R6, 0x348b0 ;  /* 0x000348b006067836 */ /* 0x000fe20000000000 */
[----:B------:R-:W-:Y:S01]  /*1a2b0*/  R2UR UR7, R5 ;  /* 0x00000000050772ca */ /* 0x000fe200000e0000 */
[----:B------:R-:W-:Y:S01]  /*1a2c0*/  UIADD3.X UR5, URZ, UR37, URZ, UP0, !UPT ;  /* 0x000000253f057290 */ /* 0x000fe200087fe43f */
[----:B------:R-:W-:-:S02]  /*1a2d0*/  PLOP3.LUT P0, PT, PT, PT, PT, 0x80, 0x0 ;  /* 0x000000000000781c */ /* 0x000fc40003f0f070 */
[----:B--2---:R-:W-:-:S05]  /*1a2e0*/  IADD3 R2, R2, 0x400, RZ ;  /* 0x0000040002027810 */ /* 0x004fca0007ffe0ff */
[----:B---3--:R-:W-:-:S07]  /*1a2f0*/  IMAD R2, R8, 0x8000, R2 ;  /* 0x0000800008027824 */ /* 0x008fce00078e0202 */
.L_x_866:
        /* <DEDUP_REMOVED lines=10> */
[----:B------:R-:W-:Y:S02]  /*1a3a0*/  R2UR UR10, R12 ;  /* 0x000000000c0a72ca */ /* 0x000fe400000e0000 */
[----:B------:R-:W-:Y:S02]  /*1a3b0*/  R2UR UR6, R4 ;  /* 0x00000000040672ca */ /* 0x000fe400000e0000 */
[----:B------:R-:W-:Y:S02]  /*1a3c0*/  R2UR UR7, R5 ;  /* 0x00000000050772ca */ /* 0x000fe400000e0000 */
[----:B------:R-:W-:Y:S02]  /*1a3d0*/  PLOP3.LUT P0, PT, PT, PT, PT, 0x80, 0x0 ;  /* 0x000000000000781c */ /* 0x000fe40003f0f070 */
[----:B------:R-:W-:-:S11]  /*1a3e0*/  IADD3 R2, R2, 0x4000, RZ ;  /* 0x0000400002027810 */ /* 0x000fd60007ffe0ff */
.L_x_867:
        /* <DEDUP_REMOVED lines=10> */
.L_x_854:
[----:B------:R-:W-:Y:S05]  /*1a490*/  BSYNC B1 ;  /* 0x0000000000017941 */ /* 0x000fea0003800000 */
.L_x_853:
[----:B------:R-:W2:Y:S04]  /*1a4a0*/  LDL.LU R5, [R1+0x10] ;  /* 0x0000100001057983 */ /* 0x000ea80000300800 */
[----:B0-----:R-:W3:Y:S01]  /*1a4b0*/  LDL.LU R4, [R1+0x24] ;  /* 0x0000240001047983 */ /* 0x001ee20000300800 */
[----:B--2---:R-:W-:-:S05]  /*1a4c0*/  VIADD R2, R5, 0x1 ;  /* 0x0000000105027836 */ /* 0x004fca0000000000 */
[----:B------:R-:W-:-:S04]  /*1a4d0*/  ISETP.NE.AND P0, PT, R2, 0x2, PT ;  /* 0x000000020200780c */ /* 0x000fc80003f05270 */
[----:B------:R-:W-:Y:S02]  /*1a4e0*/  SEL R3, RZ, 0x1, P0 ;  /* 0x00000001ff037807 */ /* 0x000fe40000000000 */
[----:B------:R-:W-:Y:S02]  /*1a4f0*/  SEL R2, R2, RZ, P0 ;  /* 0x000000ff02027207 */ /* 0x000fe40000000000 */
[----:B---3--:R-:W-:Y:S02]  /*1a500*/  LOP3.LUT R4, R4, R3, RZ, 0x3c, !PT ;  /* 0x0000000304047212 */ /* 0x008fe400078e3cff */
[C---:B------:R-:W-:Y:S01]  /*1a510*/  ISETP.GT.AND P0, PT, R7.reuse, R9, PT ;  /* 0x000000090700720c */ /* 0x040fe20003f04270 */
[----:B------:R-:W-:Y:S02]  /*1a520*/  VIADD R7, R7, 0xffffffff ;  /* 0xffffffff07077836 */ /* 0x000fe40000000000 */
[----:B------:R1:W-:Y:S04]  /*1a530*/  STL [R1+0x24], R4 ;  /* 0x0000240401007387 */ /* 0x0003e80000100800 */
[----:B------:R1:W-:Y:S06]  /*1a540*/  STL [R1+0x10], R2 ;  /* 0x0000100201007387 */ /* 0x0003ec0000100800 */
[----:B------:R-:W-:Y:S05]  /*1a550*/  @P0 BRA `(.L_x_868) ;  /* 0xfffffff400c80947 */ /* 0x000fea000383ffff */
.L_x_832:
[----:B------:R-:W-:Y:S05]  /*1a560*/  BSYNC B0 ;  /* 0x0000000000007941 */ /* 0x000fea0003800000 */
.L_x_831:
[----:B-1----:R-:W2:Y:S01]  /*1a570*/  LDL R2, [R1+0x50] ;  /* 0x0000500001027983 */ /* 0x002ea20000100800 */
[----:B------:R-:W-:Y:S05]  /*1a580*/  @!P5 WARPSYNC.ALL ;  /* 0x000000000000d948 */ /* 0x000fea0003800000 */
[----:B------:R-:W-:Y:S01]  /*1a590*/  BSSY B7, `(.L_x_869) ;  /* 0x000043b000077945 */ /* 0x000fe20003800000 */
[----:B------:R-:W-:Y:S01]  /*1a5a0*/  @!P5 BAR.SYNC.DEFER_BLOCKING 0xc, 0x180 ;  /* 0x030600000000db1d */ /* 0x000fe20000010000 */
[----:B--2---:R-:W-:-:S13]  /*1a5b0*/  ISETP.GT.AND P0, PT, R2, RZ, PT ;  /* 0x000000ff0200720c */ /* 0x004fda0003f04270 */
[----:B------:R-:W-:Y:S05]  /*1a5c0*/  @P0 BRA `(.L_x_870) ;  /* 0x0000000000440947 */ /* 0x000fea0003800000 */
[----:B------:R-:W1:Y:S02]  /*1a5d0*/  S2R R2, SR_TID.X ;  /* 0x0000000000027919 */ /* 0x000e640000002100 */
[----:B-1----:R-:W-:-:S04]  /*1a5e0*/  LOP3.LUT R2, R2, 0x7f, RZ, 0xc0, !PT ;  /* 0x0000007f02027812 */ /* 0x002fc800078ec0ff */
[----:B------:R-:W-:-:S13]  /*1a5f0*/  ISETP.NE.AND P1, PT, R2, RZ, PT ;  /* 0x000000ff0200720c */ /* 0x000fda0003f25270 */
[----:B------:R-:W-:Y:S05]  /*1a600*/  @P1 BRA `(.L_x_871) ;  /* 0x0000004000cc1947 */ /* 0x000fea0003800000 */
[----:B0-----:R-:W0:Y:S01]  /*1a610*/  S2R R3, SR_LANEID ;  /* 0x0000000000037919 */ /* 0x001e220000000000 */
[----:B------:R-:W-:Y:S01]  /*1a620*/  VOTEU.ANY UR4, UPT, PT ;  /* 0x0000000000047886 */ /* 0x000fe200038e0100 */
[----:B------:R-:W1:Y:S01]  /*1a630*/  LDC.64 R4, c[0x0][0xc60] ;  /* 0x00031800ff047b82 */ /* 0x000e620000000a00 */
[----:B------:R-:W0:Y:S08]  /*1a640*/  FLO.U32 R0, UR4 ;  /* 0x0000000400007d00 */ /* 0x000e3000080e0000 */
[----:B------:R-:W1:Y:S01]  /*1a650*/  POPC R2, UR4 ;  /* 0x0000000400027d09 */ /* 0x000e620008000000 */
[----:B0-----:R-:W-:-:S13]  /*1a660*/  ISETP.EQ.U32.AND P0, PT, R0, R3, PT ;  /* 0x000000030000720c */ /* 0x001fda0003f02070 */
[----:B-1----:R-:W2:Y:S01]  /*1a670*/  @P0 ATOMG.E.ADD.STRONG.GPU PT, R5, desc[UR40][R4.64], R2 ;  /* 0x00000002040509a8 */ /* 0x002ea200081ee1e8 */
[----:B------:R-:W0:Y:S02]  /*1a680*/  S2R R3, SR_LTMASK ;  /* 0x0000000000037919 */ /* 0x000e240000003900 */
[----:B0-----:R-:W-:-:S06]  /*1a690*/  LOP3.LUT R3, R3, UR4, RZ, 0xc0, !PT ;  /* 0x0000000403037c12 */ /* 0x001fcc000f8ec0ff */
[----:B------:R-:W0:Y:S01]  /*1a6a0*/  POPC R3, R3 ;  /* 0x0000000300037309 */ /* 0x000e220000000000 */
[----:B--2---:R-:W0:Y:S02]  /*1a6b0*/  SHFL.IDX PT, R0, R5, R0, 0x1f ;  /* 0x00001f0005007589 */ /* 0x004e2400000e0000 */
[----:B0-----:R-:W-:Y:S01]  /*1a6c0*/  IADD3 R16, R0, UR39, R3 ;  /* 0x0000002700107c10 */ /* 0x001fe2000fffe003 */
[----:B------:R-:W-:Y:S06]  /*1a6d0*/  BRA `(.L_x_871) ;  /* 0x0000004000987947 */ /* 0x000fec0003800000 */
.L_x_870:
[----:B------:R-:W2:Y:S01]  /*1a6e0*/  LDL R0, [R1+0x4] ;  /* 0x0000040001007983 */ /* 0x000ea20000100800 */
[----:B------:R-:W-:Y:S01]  /*1a6f0*/  BSSY B6, `(.L_x_872) ;  /* 0x0000014000067945 */ /* 0x000fe20003800000 */
[----:B--2---:R-:W-:-:S04]  /*1a700*/  IADD3 R0, R0, 0x1c400, RZ ;  /* 0x0001c40000007810 */ /* 0x004fc80007ffe0ff */
[----:B------:R-:W-:-:S13]  /*1a710*/  LOP3.LUT P0, RZ, R0, 0x3ff, RZ, 0xc0, !PT ;  /* 0x000003ff00ff7812 */ /* 0x000fda000780c0ff */
[----:B------:R-:W-:Y:S05]  /*1a720*/  @!P0 BRA `(.L_x_873) ;  /* 0x0000000000408947 */ /* 0x000fea0003800000 */
[----:B------:R-:W-:Y:S01]  /*1a730*/  MOV R2, 0x0 ;  /* 0x0000000000027802 */ /* 0x000fe20000000f00 */
[----:B------:R-:W-:Y:S01]  /*1a740*/  ULDC.64 UR6, c[0x4][0x118] ;  /* 0x0100460000067ab9 */ /* 0x000fe20000000a00 */
[----:B------:R-:W-:Y:S01]  /*1a750*/  ULDC.64 UR8, c[0x4][0x120] ;  /* 0x0100480000087ab9 */ /* 0x000fe20000000a00 */
[----:B------:R-:W-:Y:S01]  /*1a760*/  ULDC.64 UR4, c[0x4][0x70] ;  /* 0x01001c0000047ab9 */ /* 0x000fe20000000a00 */
[----:B0-----:R-:W-:Y:S01]  /*1a770*/  IMAD.U32 R4, RZ, RZ, UR6 ;  /* 0x00000006ff047e24 */ /* 0x001fe2000f8e00ff */
[----:B------:R-:W-:Y:S01]  /*1a780*/  MOV R6, UR8 ;  /* 0x0000000800067c02 */ /* 0x000fe20008000f00 */
[----:B------:R-:W0:Y:S01]  /*1a790*/  LDC.64 R2, c[0x4][R2] ;  /* 0x0100000002027b82 */ /* 0x000e220000000a00 */
[----:B------:R-:W-:Y:S01]  /*1a7a0*/  IMAD.U32 R5, RZ, RZ, UR7 ;  /* 0x00000007ff057e24 */ /* 0x000fe2000f8e00ff */
[----:B------:R-:W-:Y:S01]  /*1a7b0*/  MOV R11, UR5 ;  /* 0x00000005000b7c02 */ /* 0x000fe20008000f00 */
[----:B------:R-:W-:Y:S01]  /*1a7c0*/  IMAD.U32 R7, RZ, RZ, UR9 ;  /* 0x00000009ff077e24 */ /* 0x000fe2000f8e00ff */
[----:B------:R-:W-:Y:S01]  /*1a7d0*/  MOV R13, RZ ;  /* 0x000000ff000d7202 */ /* 0x000fe20000000f00 */
[----:B------:R-:W-:-:S02]  /*1a7e0*/  IMAD.U32 R10, RZ, RZ, UR4 ;  /* 0x00000004ff0a7e24 */ /* 0x000fc4000f8e00ff */
[----:B------:R-:W-:Y:S02]  /*1a7f0*/  IMAD.MOV.U32 R8, RZ, RZ, 0x70 ;  /* 0x00000070ff087424 */ /* 0x000fe400078e00ff */
[----:B------:R-:W-:-:S07]  /*1a800*/  IMAD.MOV.U32 R12, RZ, RZ, 0x1 ;  /* 0x00000001ff0c7424 */ /* 0x000fce00078e00ff */
[----:B------:R-:W-:-:S07]  /*1a810*/  LEPC R20, `(.L_x_873) ;  /* 0x000000001014794e */ /* 0x000fce0000000000 */
[----:B0-----:R-:W-:Y:S05]  /*1a820*/  CALL.ABS.NOINC R2 ;  /* 0x0000000002007343 */ /* 0x001fea0003c00000 */
.L_x_873:
[----:B------:R-:W-:Y:S05]  /*1a830*/  BSYNC B6 ;  /* 0x0000000000067941 */ /* 0x000fea0003800000 */
.L_x_872:
        /* <DEDUP_REMOVED lines=9> */
[----:B0-----:R0:W1:Y:S01]  /*1a8d0*/  LDC.64 R2, c[0x4][R0] ;  /* 0x0100000000027b82 */ /* 0x0010620000000a00 */
[----:B------:R-:W-:Y:S01]  /*1a8e0*/  IMAD.U32 R4, RZ, RZ, UR6 ;  /* 0x00000006ff047e24 */ /* 0x000fe2000f8e00ff */
[----:B------:R-:W-:Y:S01]  /*1a8f0*/  MOV R5, UR7 ;  /* 0x0000000700057c02 */ /* 0x000fe20008000f00 */
        /* <DEDUP_REMOVED lines=9> */
.L_x_876:
[----:B------:R-:W-:Y:S01]  /*1a990*/  MOV R2, 0x0 ;  /* 0x0000000000027802 */ /* 0x000fe20000000f00 */
[----:B------:R-:W-:Y:S01]  /*1a9a0*/  ULDC.64 UR4, c[0x4][0x118] ;  /* 0x0100460000047ab9 */ /* 0x000fe20000000a00 */
[----:B------:R-:W-:Y:S01]  /*1a9b0*/  ULDC.64 UR6, c[0x4][0x120] ;  /* 0x0100480000067ab9 */ /* 0x000fe20000000a00 */
[----:B------:R-:W-:Y:S01]  /*1a9c0*/  ULDC.64 UR8, c[0x4][0x80] ;  /* 0x0100200000087ab9 */ /* 0x000fe20000000a00 */
[----:B------:R-:W-:Y:S01]  /*1a9d0*/  IMAD.U32 R4, RZ, RZ, UR4 ;  /* 0x00000004ff047e24 */ /* 0x000fe2000f8e00ff */
[----:B------:R-:W-:Y:S01]  /*1a9e0*/  MOV R5, UR5 ;  /* 0x0000000500057c02 */ /* 0x000fe20008000f00 */
[----:B------:R-:W0:Y:S01]  /*1a9f0*/  LDC.64 R2, c[0x4][R2] ;  /* 0x0100000002027b82 */ /* 0x000e220000000a00 */
[----:B------:R-:W-:Y:S01]  /*1aa00*/  IMAD.U32 R6, RZ, RZ, UR6 ;  /* 0x00000006ff067e24 */ /* 0x000fe2000f8e00ff */
[----:B------:R-:W-:Y:S01]  /*1aa10*/  MOV R10, UR8 ;  /* 0x00000008000a7c02 */ /* 0x000fe20008000f00 */
[----:B------:R-:W-:Y:S01]  /*1aa20*/  IMAD.U32 R7, RZ, RZ, UR7 ;  /* 0x00000007ff077e24 */ /* 0x000fe2000f8e00ff */
[----:B------:R-:W-:Y:S01]  /*1aa30*/  MOV R12, 0x1 ;  /* 0x00000001000c7802 */ /* 0x000fe20000000f00 */
[----:B------:R-:W-:-:S02]  /*1aa40*/  IMAD.U32 R11, RZ, RZ, UR9 ;  /* 0x00000009ff0b7e24 */ /* 0x000fc4000f8e00ff */
[----:B------:R-:W-:Y:S02]  /*1aa50*/  IMAD.MOV.U32 R8, RZ, RZ, 0x70 ;  /* 0x00000070ff087424 */ /* 0x000fe400078e00ff */
[----:B------:R-:W-:-:S07]  /*1aa60*/  IMAD.MOV.U32 R13, RZ, RZ, RZ ;  /* 0x000000ffff0d7224 */ /* 0x000fce00078e00ff */
[----:B------:R-:W-:-:S07]  /*1aa70*/  LEPC R20, `(.L_x_875) ;  /* 0x000000001014794e */ /* 0x000fce0000000000 */
[----:B0-----:R-:W-:Y:S05]  /*1aa80*/  CALL.ABS.NOINC R2 ;  /* 0x0000000002007343 */ /* 0x001fea0003c00000 */
.L_x_875:
[----:B------:R-:W-:Y:S05]  /*1aa90*/  BSYNC B6 ;  /* 0x0000000000067941 */ /* 0x000fea0003800000 */
.L_x_874:
[----:B------:R-:W2:Y:S01]  /*1aaa0*/  LDL.LU R2, [R1] ;  /* 0x0000000001027983 */ /* 0x000ea20000300800 */
[----:B------:R-:W-:-:S03]  /*1aab0*/  ULDC.64 UR4, c[0x0][0x9f8] ;  /* 0x00027e0000047ab9 */ /* 0x000fc60000000a00 */
[----:B0-----:R-:W3:Y:S04]  /*1aac0*/  LDL.LU R4, [R1+0x28] ;  /* 0x0000280001047983 */ /* 0x001ee80000300800 */
[----:B------:R-:W4:Y:S01]  /*1aad0*/  LDL R7, [R1+0x14] ;  /* 0x0000140001077983 */ /* 0x000f220000100800 */
[----:B------:R-:W-:-:S03]  /*1aae0*/  ISETP.NE.U32.AND P0, PT, RZ, UR4, PT ;  /* 0x00000004ff007c0c */ /* 0x000fc6000bf05070 */
[----:B------:R-:W5:Y:S01]  /*1aaf0*/  LDL R0, [R1+0x3c] ;  /* 0x00003c0001007983 */ /* 0x000f620000100800 */
[----:B------:R-:W-:-:S13]  /*1ab00*/  ISETP.NE.AND.EX P0, PT, RZ, UR5, PT, P0 ;  /* 0x00000005ff007c0c */ /* 0x000fda000bf05300 */
[----:B--2---:R-:W-:-:S04]  /*1ab10*/  @P0 IADD3 R2, P1, R2, UR4, RZ ;  /* 0x0000000402020c10 */ /* 0x004fc8000ff3e0ff */
[----:B---3--:R-:W-:Y:S01]  /*1ab20*/  @P0 IADD3.X R3, R4, UR5, RZ, P1, !PT ;  /* 0x0000000504030c10 */ /* 0x008fe20008ffe4ff */
[----:B------:R-:W-:-:S04]  /*1ab30*/  ULDC.64 UR4, c[0x0][0xa08] ;  /* 0x0002820000047ab9 */ /* 0x000fc80000000a00 */
[----:B----4-:R0:W2:Y:S01]  /*1ab40*/  @P0 LDG.E R7, desc[UR40][R2.64] ;  /* 0x0000002802070981 */ /* 0x0100a2000c1e1900 */
[----:B-----5:R-:W-:Y:S01]  /*1ab50*/  VIADD R9, R0, 0xffffffff ;  /* 0xffffffff00097836 */ /* 0x020fe20000000000 */
[----:B0-----:R-:W0:Y:S01]  /*1ab60*/  LDC.64 R2, c[0x0][0x418] ;  /* 0x00010600ff027b82 */ /* 0x001e220000000a00 */
[----:B--2---:R-:W-:Y:S01]  /*1ab70*/  SHF.R.S32.HI R8, RZ, 0x1f, R7 ;  /* 0x0000001fff087819 */ /* 0x004fe20000011407 */
[----:B------:R1:W-:Y:S04]  /*1ab80*/  @P0 STL [R1+0x14], R7 ;  /* 0x0000140701000387 */ /* 0x0003e80000100800 */
[----:B------:R1:W-:Y:S04]  /*1ab90*/  STL [R1+0x38], R9 ;  /* 0x0000380901007387 */ /* 0x0003e80000100800 */
[----:B------:R1:W-:Y:S01]  /*1aba0*/  STL [R1+0x28], R8 ;  /* 0x0000280801007387 */ /* 0x0003e20000100800 */
[----:B0-----:R-:W-:Y:S01]  /*1abb0*/  LOP3.LUT P0, RZ, R2, UR4, RZ, 0xfc, !PT ;  /* 0x0000000402ff7c12 */ /* 0x001fe2000f80fcff */
[----:B------:R-:W-:-:S03]  /*1abc0*/  UMOV UR4, 0xffffffff ;  /* 0xffffffff00047882 */ /* 0x000fc60000000000 */
[----:B------:R-:W-:-:S04]  /*1abd0*/  LOP3.LUT P0, RZ, R3, UR5, RZ, 0xfc, P0 ;  /* 0x0000000503ff7c12 */ /* 0x000fc8000800fcff */
[----:B------:R-:W-:Y:S01]  /*1abe0*/  SEL R0, R7, RZ, !P0 ;  /* 0x000000ff07007207 */ /* 0x000fe20004000000 */
[----:B-1----:R-:W-:Y:S08]  /*1abf0*/  BRA.DIV UR4, `(.L_x_877) ;  /* 0x0000005604407947 */ /* 0x002ff0000b800000 */
[----:B------:R-:W0:Y:S02]  /*1ac00*/  S2R R4, SR_TID.X ;  /* 0x0000000000047919 */ /* 0x000e240000002100 */
[----:B0-----:R-:W-:-:S04]  /*1ac10*/  SHF.R.U32.HI R4, RZ, 0x5, R4 ;  /* 0x00000005ff047819 */ /* 0x001fc80000011604 */
[----:B------:R-:W-:-:S05]  /*1ac20*/  LOP3.LUT R4, R4, 0x3, RZ, 0xc0, !PT ;  /* 0x0000000304047812 */ /* 0x000fca00078ec0ff */
[----:B------:R0:W1:Y:S02]  /*1ac30*/  SHFL.IDX PT, R14, R4, RZ, 0x1f ;  /* 0x00001fff040e7589 */ /* 0x00006400000e0000 */
.L_x_1012:
[----:B0-----:R-:W2:Y:S01]  /*1ac40*/  LDL.LU R4, [R1+0x8] ;  /* 0x0000080001047983 */ /* 0x001ea20000300800 */
[----:B------:R-:W-:Y:S02]  /*1ac50*/  PLOP3.LUT P1, PT, PT, PT, PT, 0x8, 0x0 ;  /* 0x000000000000781c */ /* 0x000fe40003f2e170 */
[----:B-1----:R-:W-:Y:S01]  /*1ac60*/  ISETP.NE.AND P0, PT, R14, RZ, PT ;  /* 0x000000ff0e00720c */ /* 0x002fe20003f05270 */
[----:B------:R0:W-:Y:S01]  /*1ac70*/  STL [R1], R0 ;  /* 0x0000000001007387 */ /* 0x0001e20000100800 */
[----:B--2---:R-:W-:-:S09]  /*1ac80*/  LOP3.LUT R4, R4, 0xfffffffb, RZ, 0xc0, !PT ;  /* 0xfffffffb04047812 */ /* 0x004fd200078ec0ff */
[----:B------:R-:W-:-:S05]  /*1ac90*/  @P1 LOP3.LUT R4, R4, 0x4, RZ, 0xfc, !PT ;  /* 0x0000000404041812 */ /* 0x000fca00078efcff */
[----:B------:R0:W-:Y:S01]  /*1aca0*/  STL [R1+0x8], R4 ;  /* 0x0000080401007387 */ /* 0x0001e20000100800 */
[----:B------:R-:W-:Y:S05]  /*1acb0*/  @P0 BRA `(.L_x_878) ;  /* 0x0000000400480947 */ /* 0x000fea0003800000 */
[----:B------:R-:W-:-:S03]  /*1acc0*/  UMOV UR4, 0xffffffff ;  /* 0xffffffff00047882 */ /* 0x000fc60000000000 */
[----:B------:R-:W-:Y:S05]  /*1acd0*/  BRA.DIV UR4, `(.L_x_879) ;  /* 0x00000056043c7947 */ /* 0x000fea000b800000 */
[----:B------:R-:W-:-:S13]  /*1ace0*/  ELECT P6, URZ, PT ;  /* 0x00000000003f782f */ /* 0x000fda00038c0000 */
.L_x_1015:
[----:B------:R-:W-:Y:S05]  /*1acf0*/  @!P6 BRA `(.L_x_878) ;  /* 0x000000040038e947 */ /* 0x000fea0003800000 */
[----:B------:R1:W-:Y:S01]  /*1ad00*/  STL [R1+0x1c], R9 ;  /* 0x00001c0901007387 */ /* 0x0003e20000100800 */
[----:B------:R-:W-:-:S04]  /*1ad10*/  ISETP.NE.U32.AND P0, PT, R2, RZ, PT ;  /* 0x000000ff0200720c */ /* 0x000fc80003f05070 */
[----:B------:R-:W-:-:S13]  /*1ad20*/  ISETP.NE.AND.EX P0, PT, R3, RZ, PT, P0 ;  /* 0x000000ff0300720c */ /* 0x000fda0003f05300 */
[----:B-1----:R-:W-:Y:S05]  /*1ad30*/  @!P0 BRA `(.L_x_880) ;  /* 0x0000000000508947 */ /* 0x002fea0003800000 */
[----:B------:R-:W1:Y:S01]  /*1ad40*/  LDC R6, c[0x0][0x43c] ;  /* 0x00010f00ff067b82 */ /* 0x000e620000000800 */
[----:B0-----:R-:W-:Y:S01]  /*1ad50*/  MOV R0, R9 ;  /* 0x0000000900007202 */ /* 0x001fe20000000f00 */
[----:B------:R-:W-:Y:S01]  /*1ad60*/  ULDC.64 UR4, c[0x0][0x428] ;  /* 0x00010a0000047ab9 */ /* 0x000fe20000000a00 */
[----:B-1----:R-:W-:-:S13]  /*1ad70*/  ISETP.NE.AND P0, PT, R6, 0x1, PT ;  /* 0x000000010600780c */ /* 0x002fda0003f05270 */
[----:B------:R-:W0:Y:S02]  /*1ad80*/  @P0 LDC.64 R4, c[0x0][0x440] ;  /* 0x00011000ff040b82 */ /* 0x000e240000000a00 */
[----:B0-----:R-:W-:-:S05]  /*1ad90*/  @P0 IMAD.HI.U32 R4, R9, R4, RZ ;  /* 0x0000000409040227 */ /* 0x001fca00078e00ff */
        /* <DEDUP_REMOVED lines=8> */
[----:B0-----:R-:W-:-:S04]  /*1ae20*/  IMAD R6, R8, UR4, RZ ;  /* 0x0000000408067c24 */ /* 0x001fc8000f8e02ff */
[----:B------:R-:W-:-:S05]  /*1ae30*/  IMAD R0, R7, UR5, R6 ;  /* 0x0000000507007c24 */ /* 0x000fca000f8e0206 */
[----:B------:R-:W-:-:S04]  /*1ae40*/  IADD3 R0, R5, R0, RZ ;  /* 0x0000000005007210 */ /* 0x000fc80007ffe0ff */
[----:B------:R-:W-:-:S05]  /*1ae50*/  LEA.HI.X R3, R4, R3, R0, 0x2, P0 ;  /* 0x0000000304037211 */ /* 0x000fca00000f1400 */
[----:B------:R-:W2:Y:S04]  /*1ae60*/  LDG.E R0, desc[UR40][R2.64] ;  /* 0x0000002802007981 */ /* 0x000ea8000c1e1900 */
[----:B--2---:R1:W-:Y:S02]  /*1ae70*/  STL [R1], R0 ;  /* 0x0000000001007387 */ /* 0x0043e40000100800 */
.L_x_880:
[----:B------:R-:W2:Y:S04]  /*1ae80*/  LDL R7, [R1+0x4] ;  /* 0x0000040001077983 */ /* 0x000ea80000100800 */
[----:B01----:R-:W2:Y:S04]  /*1ae90*/  LDL R0, [R1+0xc] ;  /* 0x00000c0001007983 */ /* 0x003ea80000100800 */
[----:B------:R-:W3:Y:S01]  /*1aea0*/  LDL R2, [R1+0x18] ;  /* 0x0000180001027983 */ /* 0x000ee20000100800 */
[----:B--2---:R-:W-:Y:S01]  /*1aeb0*/  IMAD R0, R0, 0x8, R7 ;  /* 0x0000000800007824 */ /* 0x004fe200078e0207 */
[----:B---3--:R-:W-:-:S04]  /*1aec0*/  SHF.L.U32 R2, R2, 0x1f, RZ ;  /* 0x0000001f02027819 */ /* 0x008fc800000006ff */
[----:B------:R-:W0:Y:S02]  /*1aed0*/  SYNCS.PHASECHK.TRANS64.TRYWAIT P0, [R0+URZ+0x34840], R2 ;  /* 0x03484002000075a7 */ /* 0x000e24000800017f */
[----:B0-----:R-:W-:Y:S05]  /*1aee0*/  @!P0 BRA `(.L_x_881) ;  /* 0x0000005000d88947 */ /* 0x001fea0003800000 */
.L_x_1016:
[----:B------:R1:W5:Y:S01]  /*1aef0*/  LDL R3, [R1+0x8] ;  /* 0x0000080001037983 */ /* 0x0003620000100800 */
[----:B------:R-:W2:Y:S02]  /*1af00*/  S2R R4, SR_TID.X ;  /* 0x0000000000047919 */ /* 0x000ea40000002100 */
[----:B--2---:R-:W-:-:S04]  /*1af10*/  LOP3.LUT R4, R4, 0x7f, RZ, 0xc0, !PT ;  /* 0x0000007f04047812 */ /* 0x004fc800078ec0ff */
[----:B------:R-:W-:-:S13]  /*1af20*/  ISETP.NE.AND P0, PT, R4, RZ, PT ;  /* 0x000000ff0400720c */ /* 0x000fda0003f05270 */
[----:B-1----:R-:W-:Y:S05]  /*1af30*/  @P0 BRA `(.L_x_882) ;  /* 0x0000000000140947 */ /* 0x002fea0003800000 */
[----:B-----5:R-:W-:Y:S01]  /*1af40*/  LOP3.LUT P1, RZ, R3, 0x1, RZ, 0xc0, !PT ;  /* 0x0000000103ff7812 */ /* 0x020fe2000782c0ff */
[----:B0-----:R-:W-:-:S04]  /*1af50*/  IMAD.MOV.U32 R2, RZ, RZ, 0xc000 ;  /* 0x0000c000ff027424 */ /* 0x001fc800078e00ff */
[----:B------:R1:W-:Y:S08]  /*1af60*/  SYNCS.ARRIVE.TRANS64 RZ, [R0+URZ+0x34830], R2 ;  /* 0x0348300200ff79a7 */ /* 0x0003f0000800003f */
[----:B------:R-:W-:Y:S05]  /*1af70*/  @!P1 BRA `(.L_x_882) ;  /* 0x0000000000049947 */ /* 0x000fea0003800000 */
[----:B------:R-:W-:Y:S01]  /*1af80*/  BPT.TRAP 0x1 ;  /* 0x000000040000795c */ /* 0x000fe20000300000 */
.L_x_882:
[----:B------:R-:W2:Y:S04]  /*1af90*/  LDL R7, [R1+0x4] ;  /* 0x0000040001077983 */ /* 0x000ea80000100800 */
[----:B------:R-:W2:Y:S04]  /*1afa0*/  LDL R6, [R1+0xc] ;  /* 0x00000c0001067983 */ /* 0x000ea80000100800 */
[----:B------:R-:W3:Y:S04]  /*1afb0*/  LDL R5, [R1+0x1c] ;  /* 0x00001c0001057983 */ /* 0x000ee80000100800 */
[----:B------:R-:W4:Y:S04]  /*1afc0*/  LDL R4, [R1+0x20] ;  /* 0x0000200001047983 */ /* 0x000f280000100800 */
[----:B01----:R-:W4:Y:S01]  /*1afd0*/  LDL R2, [R1] ;  /* 0x0000000001027983 */ /* 0x003f220000100800 */
[----:B------:R-:W-:Y:S01]  /*1afe0*/  R2UR UR9, R0 ;  /* 0x00000000000972ca */ /* 0x000fe200000e0000 */
[----:B------:R-:W-:Y:S01]  /*1aff0*/  UIADD3 UR4, UP0, UR36, 0x370, URZ ;  /* 0x0000037024047890 */ /* 0x000fe2000ff1e03f */
[----:B------:R-:W-:Y:S01]  /*1b000*/  R2UR UR12, R18 ;  /* 0x00000000120c72ca */ /* 0x000fe200000e0000 */
[----:B------:R-:W-:Y:S01]  /*1b010*/  UMOV UR10, URZ ;  /* 0x0000003f000a7c82 */ /* 0x000fe20008000000 */
[----:B------:R-:W-:Y:S01]  /*1b020*/  PLOP3.LUT P0, PT, PT, PT, PT, 0x80, 0x0 ;  /* 0x000000000000781c */ /* 0x000fe20003f0f070 */
[----:B------:R-:W-:Y:S01]  /*1b030*/  UMOV UR6, 0x0 ;  /* 0x0000000000067882 */ /* 0x000fe20000000000 */
[----:B-----5:R-:W-:Y:S01]  /*1b040*/  LOP3.LUT R3, R3, 0xfffffffb, RZ, 0xc0, !PT ;  /* 0xfffffffb03037812 */ /* 0x020fe200078ec0ff */
[----:B------:R-:W-:Y:S01]  /*1b050*/  UMOV UR7, 0x14f00000 ;  /* 0x14f0000000077882 */ /* 0x000fe20000000000 */
[----:B------:R-:W-:-:S05]  /*1b060*/  UMOV UR17, 0x40 ;  /* 0x0000004000117882 */ /* 0x000fca0000000000 */
[----:B------:R-:W-:-:S04]  /*1b070*/  UIADD3 UR9, UR9, 0x34830, URZ ;  /* 0x0003483009097890 */ /* 0x000fc8000fffe03f */
[----:B------:R-:W-:-:S05]  /*1b080*/  @P0 LOP3.LUT R3, R3, 0x4, RZ, 0xfc, !PT ;  /* 0x0000000403030812 */ /* 0x000fca00078efcff */
[----:B------:R1:W-:Y:S01]  /*1b090*/  STL [R1+0x8], R3 ;  /* 0x0000080301007387 */ /* 0x0003e20000100800 */
[----:B--2---:R-:W-:Y:S01]  /*1b0a0*/  IMAD R0, R6, 0xc000, R7 ;  /* 0x0000c00006007824 */ /* 0x004fe200078e0207 */
[----:B---3--:R-:W-:-:S04]  /*1b0b0*/  R2UR UR11, R5 ;  /* 0x00000000050b72ca */ /* 0x008fc800000e0000 */
[----:B------:R-:W-:Y:S02]  /*1b0c0*/  R2UR UR8, R0 ;  /* 0x00000000000872ca */ /* 0x000fe400000e0000 */
[----:B----4-:R-:W-:Y:S02]  /*1b0d0*/  R2UR UR5, R4 ;  /* 0x00000000040572ca */ /* 0x010fe400000e0000 */
[----:B------:R-:W-:-:S09]  /*1b0e0*/  R2UR UR13, R2 ;  /* 0x00000000020d72ca */ /* 0x000fd200000e0000 */
[----:B------:R-:W-:Y:S02]  /*1b0f0*/  UIADD3 UR14, UR8, 0x1c400, URZ ;  /* 0x0001c400080e7890 */ /* 0x000fe4000fffe03f */
[----:B------:R-:W-:Y:S02]  /*1b100*/  ULEA UR11, UR11, UR5, 0x7 ;  /* 0x000000050b0b7291 */ /* 0x000fe4000f8e383f */
[----:B------:R-:W-:Y:S02]  /*1b110*/  UIADD3.X UR5, URZ, UR37, URZ, UP0, !UPT ;  /* 0x000000253f057290 */ /* 0x000fe400087fe43f */
[----:B------:R-:W-:Y:S02]  /*1b120*/  UIADD3 UR15, UR8, 0x20400, URZ ;  /* 0x00020400080f7890 */ /* 0x000fe4000fffe03f */
[----:B------:R-:W-:-:S03]  /*1b130*/  UIADD3 UR16, UR8, 0x24400, URZ ;  /* 0x0002440008107890 */ /* 0x000fc6000fffe03f */
[----:B------:R-:W-:Y:S01]  /*1b140*/  UMOV UR8, UR14 ;  /* 0x0000000e00087c82 */ /* 0x000fe20008000000 */
[----:B------:R-:W-:Y:S01]  /*1b150*/  UMOV UR14, 0x80 ;  /* 0x00000080000e7882 */ /* 0x000fe20000000000 */
[----:B------:R0:W-:Y:S02]  /*1b160*/  UTMALDG.4D [UR8], [UR4], desc[UR6] ;  /* 0x00000608040075b4 */ /* 0x0001e40008019000 */
[----:B0-----:R-:W-:Y:S01]  /*1b170*/  UMOV UR8, UR15 ;  /* 0x0000000f00087c82 */ /* 0x001fe20008000000 */
[----:B------:R-:W-:Y:S02]  /*1b180*/  UMOV UR10, UR17 ;  /* 0x00000011000a7c82 */ /* 0x000fe40008000000 */
[----:B------:R0:W-:Y:S02]  /*1b190*/  UTMALDG.4D [UR8], [UR4], desc[UR6] ;  /* 0x00000608040075b4 */ /* 0x0001e40008019000 */
[----:B0-----:R-:W-:Y:S01]  /*1b1a0*/  UMOV UR8, UR16 ;  /* 0x0000001000087c82 */ /* 0x001fe20008000000 */
[----:B------:R-:W-:-:S02]  /*1b1b0*/  UMOV UR10, UR14 ;  /* 0x0000000e000a7c82 */ /* 0x000fc40008000000 */
[----:B------:R1:W-:Y:S02]  /*1b1c0*/  UTMALDG.4D [UR8], [UR4], desc[UR6] ;  /* 0x00000608040075b4 */ /* 0x0003e40008019000 */
[----:B-1----:R-:W-:Y:S01]  /*1b1d0*/  NOP ;  /* 0x0000000000007918 */ /* 0x002fe20000000000 */
.L_x_878:
[----:B------:R-:W2:Y:S04]  /*1b1e0*/  LDL R2, [R1+0x4] ;  /* 0x0000040001027983 */ /* 0x000ea80000100800 */
[----:B------:R-:W3:Y:S04]  /*1b1f0*/  LDL.LU R3, [R1+0x40] ;  /* 0x0000400001037983 */ /* 0x000ee80000300800 */
[----:B------:R-:W4:Y:S04]  /*1b200*/  LDL.LU R5, [R1+0x34] ;  /* 0x0000340001057983 */ /* 0x000f280000300800 */
[----:B0-----:R-:W5:Y:S01]  /*1b210*/  LDL.LU R4, [R1+0x44] ;  /* 0x0000440001047983 */ /* 0x001f620000300800 */
[----:B------:R-:W-:Y:S05]  /*1b220*/  WARPSYNC.ALL ;  /* 0x0000000000007948 */ /* 0x000fea0003800000 */
[----:B------:R-:W-:Y:S01]  /*1b230*/  ULDC.64 UR4, c[0x0][0x298] ;  /* 0x0000a60000047ab9 */ /* 0x000fe20000000a00 */
[----:B------:R-:W-:Y:S01]  /*1b240*/  ULDC.64 UR6, c[0x0][0xa00] ;  /* 0x0002800000067ab9 */ /* 0x000fe20000000a00 */
[----:B------:R-:W-:Y:S01]  /*1b250*/  BSSY B6, `(.L_x_883) ;  /* 0x0000024000067945 */ /* 0x000fe20003800000 */
[----:B------:R-:W-:Y:S01]  /*1b260*/  BAR.SYNC.DEFER_BLOCKING 0x8, 0x180 ;  /* 0x0206000000007b1d */ /* 0x000fe20000010000 */
[----:B------:R-:W-:-:S04]  /*1b270*/  ISETP.NE.U32.AND P0, PT, RZ, UR6, PT ;  /* 0x00000006ff007c0c */ /* 0x000fc8000bf05070 */
[----:B------:R-:W-:Y:S02]  /*1b280*/  ISETP.NE.AND.EX P0, PT, RZ, UR7, PT, P0 ;  /* 0x00000007ff007c0c */ /* 0x000fe4000bf05300 */
[----:B--2---:R-:W-:Y:S02]  /*1b290*/  IADD3 R2, R2, 0x10400, RZ ;  /* 0x0001040002027810 */ /* 0x004fe40007ffe0ff */
[----:B---3--:R-:W-:Y:S02]  /*1b2a0*/  SHF.R.S32.HI R0, RZ, 0x1f, R3 ;  /* 0x0000001fff007819 */ /* 0x008fe40000011403 */
        /* <DEDUP_REMOVED lines=9> */
[----:B0-----:R-:W-:Y:S01]  /*1b340*/  IMAD.IADD R2, R3, 0x1, R0 ;  /* 0x0000000103027824 */ /* 0x001fe200078e0200 */
[----:B------:R-:W-:-:S05]  /*1b350*/  SHF.R.S32.HI R0, RZ, 0x1f, R18 ;  /* 0x0000001fff007819 */ /* 0x000fca0000011412 */
[----:B------:R1:W-:Y:S04]  /*1b360*/  STL [R1+0x44], R0 ;  /* 0x0000440001007387 */ /* 0x0003e80000100800 */
[----:B------:R1:W-:Y:S01]  /*1b370*/  STL [R1+0x40], R2 ;  /* 0x0000400201007387 */ /* 0x0003e20000100800 */
[----:B------:R-:W-:Y:S05]  /*1b380*/  @!P1 BRA `(.L_x_884) ;  /* 0x0000000000409947 */ /* 0x000fea0003800000 */
[----:B-1----:R-:W-:Y:S01]  /*1b390*/  MOV R2, 0x0 ;  /* 0x0000000000027802 */ /* 0x002fe20000000f00 */
        /* <DEDUP_REMOVED lines=15> */
.L_x_884:
[----:B------:R-:W-:Y:S05]  /*1b490*/  BSYNC B6 ;  /* 0x0000000000067941 */ /* 0x000fea0003800000 */
.L_x_883:
[----:B------:R-:W2:Y:S01]  /*1b4a0*/  LDL.LU R6, [R1+0x40] ;  /* 0x0000400001067983 */ /* 0x000ea20000300800 */
[----:B------:R-:W-:Y:S01]  /*1b4b0*/  ULDC.64 UR4, c[0x0][0x2d8] ;  /* 0x0000b60000047ab9 */ /* 0x000fe20000000a00 */
[----:B------:R-:W0:Y:S02]  /*1b4c0*/  LDC R7, c[0x0][0x448] ;  /* 0x00011200ff077b82 */ /* 0x000e240000000800 */
[----:B-1----:R-:W2:Y:S04]  /*1b4d0*/  LDL.LU.64 R2, [R1+0x48] ;  /* 0x0000480001027983 */ /* 0x002ea80000300a00 */
[----:B------:R-:W3:Y:S04]  /*1b4e0*/  LDL.LU R0, [R1+0x44] ;  /* 0x0000440001007983 */ /* 0x000ee80000300800 */
[----:B------:R-:W4:Y:S04]  /*1b4f0*/  LDL.LU R5, [R1+0x5c] ;  /* 0x00005c0001057983 */ /* 0x000f280000300800 */
[----:B------:R-:W5:Y:S01]  /*1b500*/  LDL.LU R4, [R1+0x34] ;  /* 0x0000340001047983 */ /* 0x000f620000300800 */
[----:B------:R-:W-:Y:S01]  /*1b510*/  SHF.L.U32 R17, R17, 0x7, RZ ;  /* 0x0000000711117819 */ /* 0x000fe200000006ff */
[----:B------:R-:W1:Y:S01]  /*1b520*/  S2R R9, SR_TID.X ;  /* 0x0000000000097919 */ /* 0x000e620000002100 */
[----:B------:R-:W1:Y:S01]  /*1b530*/  S2R R8, SR_TID.X ;  /* 0x0000000000087919 */ /* 0x000e620000002100 */
[----:B0-----:R-:W-:Y:S01]  /*1b540*/  ISETP.NE.AND P0, PT, R7, 0x1, PT ;  /* 0x000000010700780c */ /* 0x001fe20003f05270 */
[----:B------:R-:W0:Y:S01]  /*1b550*/  S2R R10, SR_TID.X ;  /* 0x00000000000a7919 */ /* 0x000e220000002100 */
[----:B-1----:R-:W-:Y:S01]  /*1b560*/  SHF.L.U32 R9, R9, 0x3, RZ ;  /* 0x0000000309097819 */ /* 0x002fe200000006ff */
[----:B------:R-:W-:-:S03]  /*1b570*/  IMAD.SHL.U32 R8, R8, 0x8, RZ ;  /* 0x0000000808087824 */ /* 0x000fc600078e00ff */
[----:B------:R-:W-:Y:S02]  /*1b580*/  LOP3.LUT R9, R9, 0x38, RZ, 0xc0, !PT ;  /* 0x0000003809097812 */ /* 0x000fe400078ec0ff */
[----:B0-----:R-:W-:Y:S02]  /*1b590*/  LOP3.LUT R10, R10, 0x7f, RZ, 0xc0, !PT ;  /* 0x0000007f0a0a7812 */ /* 0x001fe400078ec0ff */
[C---:B------:R-:W-:Y:S02]  /*1b5a0*/  LOP3.LUT R11, R9.reuse, 0x40, RZ, 0xfc, !PT ;  /* 0x00000040090b7812 */ /* 0x040fe400078efcff */
[----:B------:R-:W-:Y:S02]  /*1b5b0*/  LOP3.LUT R8, R8, 0x38, RZ, 0xc0, !PT ;  /* 0x0000003808087812 */ /* 0x000fe400078ec0ff */
[----:B------:R-:W-:Y:S02]  /*1b5c0*/  LOP3.LUT R9, R9, 0x80, RZ, 0xfc, !PT ;  /* 0x0000008009097812 */ /* 0x000fe400078efcff */
[----:B------:R-:W-:Y:S01]  /*1b5d0*/  SHF.R.U32.HI R10, RZ, 0x3, R10 ;  /* 0x00000003ff0a7819 */ /* 0x000fe2000001160a */
[----:B--2---:R-:W-:-:S02]  /*1b5e0*/  IMAD.MOV.U32 R3, RZ, RZ, R6 ;  /* 0x000000ffff037224 */ /* 0x004fc400078e0006 */
[----:B------:R-:W0:Y:S01]  /*1b5f0*/  @P0 LDC R6, c[0x0][0x450] ;  /* 0x00011400ff060b82 */ /* 0x000e220000000800 */
[----:B---3--:R-:W-:Y:S02]  /*1b600*/  IMAD R0, R0, UR4, RZ ;  /* 0x0000000400007c24 */ /* 0x008fe4000f8e02ff */
[----:B------:R-:W-:-:S04]  /*1b610*/  IMAD.WIDE.U32 R2, R18, UR4, R2 ;  /* 0x0000000412027c25 */ /* 0x000fc8000f8e0002 */
[----:B------:R-:W-:Y:S01]  /*1b620*/  IMAD R0, R18, UR5, R0 ;  /* 0x0000000512007c24 */ /* 0x000fe2000f8e0200 */
[----:B------:R-:W-:-:S04]  /*1b630*/  ULDC.64 UR4, c[0x0][0x2e0] ;  /* 0x0000b80000047ab9 */ /* 0x000fc80000000a00 */
[----:B------:R-:W-:Y:S01]  /*1b640*/  IADD3 R3, R3, R0, RZ ;  /* 0x0000000003037210 */ /* 0x000fe20007ffe0ff */
[----:B----4-:R-:W-:-:S04]  /*1b650*/  IMAD R0, R5, UR4, RZ ;  /* 0x0000000405007c24 */ /* 0x010fc8000f8e02ff */
[C---:B-----5:R-:W-:Y:S02]  /*1b660*/  IMAD R0, R4.reuse, UR5, R0 ;  /* 0x0000000504007c24 */ /* 0x060fe4000f8e0200 */
[----:B------:R-:W-:Y:S01]  /*1b670*/  IMAD.WIDE.U32 R2, R4, UR4, R2 ;  /* 0x0000000404027c25 */ /* 0x000fe2000f8e0002 */
[----:B------:R-:W-:Y:S01]  /*1b680*/  ULDC.64 UR4, c[0x0][0x2d0] ;  /* 0x0000b40000047ab9 */ /* 0x000fe20000000a00 */
[----:B------:R-:W1:Y:S02]  /*1b690*/  S2R R4, SR_TID.X ;  /* 0x0000000000047919 */ /* 0x000e640000002100 */
[----:B------:R-:W-:Y:S01]  /*1b6a0*/  IMAD.IADD R3, R3, 0x1, R0 ;  /* 0x0000000103037824 */ /* 0x000fe200078e0200 */
[----:B-1----:R-:W-:-:S04]  /*1b6b0*/  LOP3.LUT R4, R4, 0x7f, RZ, 0xc0, !PT ;  /* 0x0000007f04047812 */ /* 0x002fc800078ec0ff */
[----:B------:R-:W-:Y:S02]  /*1b6c0*/  SHF.R.U32.HI R5, RZ, 0x3, R4 ;  /* 0x00000003ff057819 */ /* 0x000fe40000011604 */
[----:B------:R-:W1:Y:S02]  /*1b6d0*/  S2R R4, SR_TID.X ;  /* 0x0000000000047919 */ /* 0x000e640000002100 */
[----:B-1----:R-:W-:-:S05]  /*1b6e0*/  IMAD.SHL.U32 R4, R4, 0x10, RZ ;  /* 0x0000001004047824 */ /* 0x002fca00078e00ff */
[----:B------:R-:W-:Y:S02]  /*1b6f0*/  LOP3.LUT R4, R5, 0x70, R4, 0xf8, !PT ;  /* 0x0000007005047812 */ /* 0x000fe400078ef804 */
[----:B------:R-:W1:Y:S02]  /*1b700*/  @P0 LDC R5, c[0x0][0x44c] ;  /* 0x00011300ff050b82 */ /* 0x000e640000000800 */
[----:B------:R-:W-:-:S05]  /*1b710*/  LOP3.LUT R4, R4, R17, RZ, 0xfc, !PT ;  /* 0x0000001104047212 */ /* 0x000fca00078efcff */
[----:B------:R-:W-:Y:S02]  /*1b720*/  IMAD.MOV.U32 R0, RZ, RZ, R4 ;  /* 0x000000ffff007224 */ /* 0x000fe400078e0004 */
[----:B-1----:R-:W-:-:S05]  /*1b730*/  @P0 IMAD.HI.U32 R5, R4, R5, RZ ;  /* 0x0000000504050227 */ /* 0x002fca00078e00ff */
[----:B0-----:R-:W-:-:S05]  /*1b740*/  @P0 SHF.R.U32.HI R0, RZ, R6, R5 ;  /* 0x00000006ff000219 */ /* 0x001fca0000011605 */
[----:B------:R-:W-:Y:S02]  /*1b750*/  IMAD.MOV R5, RZ, RZ, -R0 ;  /* 0x000000ffff057224 */ /* 0x000fe400078e0a00 */
[----:B------:R-:W-:-:S04]  /*1b760*/  IMAD.WIDE.U32 R2, R0, UR4, R2 ;  /* 0x0000000400027c25 */ /* 0x000fc8000f8e0002 */
[----:B------:R-:W-:Y:S01]  /*1b770*/  IMAD R4, R7, R5, R4 ;  /* 0x0000000507047224 */ /* 0x000fe200078e0204 */
[----:B------:R-:W-:-:S05]  /*1b780*/  SHF.R.S32.HI R5, RZ, 0x1f, R0 ;  /* 0x0000001fff057819 */ /* 0x000fca0000011400 */
[----:B------:R-:W-:-:S04]  /*1b790*/  IMAD R5, R5, UR4, RZ ;  /* 0x0000000405057c24 */ /* 0x000fc8000f8e02ff */
[----:B------:R-:W-:Y:S01]  /*1b7a0*/  IMAD R0, R0, UR5, R5 ;  /* 0x0000000500007c24 */ /* 0x000fe2000f8e0205 */
[----:B------:R-:W-:-:S04]  /*1b7b0*/  ULDC.64 UR4, c[0x0][0x2c8] ;  /* 0x0000b20000047ab9 */ /* 0x000fc80000000a00 */
[----:B------:R-:W-:Y:S02]  /*1b7c0*/  IADD3 R3, R3, R0, RZ ;  /* 0x0000000003037210 */ /* 0x000fe40007ffe0ff */
[----:B------:R-:W-:Y:S01]  /*1b7d0*/  SHF.R.S32.HI R0, RZ, 0x1f, R4 ;  /* 0x0000001fff007819 */ /* 0x000fe20000011404 */
[----:B------:R-:W-:-:S04]  /*1b7e0*/  IMAD.WIDE.U32 R2, R4, UR4, R2 ;  /* 0x0000000404027c25 */ /* 0x000fc8000f8e0002 */
[----:B------:R-:W-:-:S04]  /*1b7f0*/  IMAD R0, R0, UR4, RZ ;  /* 0x0000000400007c24 */ /* 0x000fc8000f8e02ff */
[----:B------:R-:W-:Y:S01]  /*1b800*/  IMAD R4, R4, UR5, R0 ;  /* 0x0000000504047c24 */ /* 0x000fe2000f8e0200 */
[----:B------:R-:W-:-:S03]  /*1b810*/  ULDC.64 UR4, c[0x0][0x280] ;  /* 0x0000a00000047ab9 */ /* 0x000fc60000000a00 */
[----:B------:R-:W-:Y:S01]  /*1b820*/  IMAD.IADD R3, R3, 0x1, R4 ;  /* 0x0000000103037824 */ /* 0x000fe200078e0204 */
[----:B------:R-:W-:Y:S01]  /*1b830*/  LEA R4, P0, R2, UR4, 0x1 ;  /* 0x0000000402047c11 */ /* 0x000fe2000f8008ff */
[----:B------:R-:W-:Y:S02]  /*1b840*/  ULDC UR4, c[0x0][0x2b8] ;  /* 0x0000ae0000047ab9 */ /* 0x000fe40000000800 */
[----:B------:R-:W-:Y:S02]  /*1b850*/  ISETP.GE.AND P3, PT, R8, UR4, PT ;  /* 0x0000000408007c0c */ /* 0x000fe4000bf66270 */
[----:B------:R-:W-:Y:S01]  /*1b860*/  LEA.HI.X R3, R2, UR5, R3, 0x1, P0 ;  /* 0x0000000502037c11 */ /* 0x000fe200080f0c03 */
[----:B------:R-:W-:Y:S01]  /*1b870*/  UMOV UR5, 0xffffffff ;  /* 0xffffffff00057882 */ /* 0x000fe20000000000 */
[----:B------:R-:W-:Y:S02]  /*1b880*/  ISETP.GE.AND P0, PT, R11, UR4, PT ;  /* 0x000000040b007c0c */ /* 0x000fe4000bf06270 */
[----:B------:R-:W-:Y:S01]  /*1b890*/  ISETP.GE.AND P1, PT, R9, UR4, PT ;  /* 0x0000000409007c0c */ /* 0x000fe2000bf26270 */
[----:B------:R-:W-:-:S12]  /*1b8a0*/  BRA.DIV UR5, `(.L_x_885) ;  /* 0x0000004a057c7947 */ /* 0x000fd8000b800000 */
[----:B------:R-:W2:Y:S04]  /*1b8b0*/  LDL.LU R6, [R1+0x54] ;  /* 0x0000540001067983 */ /* 0x000ea80000300800 */
[----:B------:R-:W3:Y:S01]  /*1b8c0*/  LDL R9, [R1+0x30] ;  /* 0x0000300001097983 */ /* 0x000ee20000100800 */
[----:B------:R-:W-:-:S05]  /*1b8d0*/  IMAD.IADD R0, R10, 0x1, R17 ;  /* 0x000000010a007824 */ /* 0x000fca00078e0211 */
[----:B------:R-:W-:Y:S01]  /*1b8e0*/  IADD3 R5, R0, 0x10, RZ ;  /* 0x0000001000057810 */ /* 0x000fe20007ffe0ff */
[----:B--2---:R-:W-:Y:S02]  /*1b8f0*/  IMAD R2, R6, R7, RZ ;  /* 0x0000000706027224 */ /* 0x004fe400078e02ff */
[----:B------:R-:W0:Y:S03]  /*1b900*/  SHFL.IDX PT, R7, R4, RZ, 0x181f ;  /* 0x00181fff04077589 */ /* 0x000e2600000e0000 */
[----:B------:R-:W-:Y:S01]  /*1b910*/  ISETP.GE.AND P2, PT, R0, R2, PT ;  /* 0x000000020000720c */ /* 0x000fe20003f46270 */
[----:B------:R-:W1:-:S12]  /*1b920*/  SHFL.IDX PT, R6, R3, RZ, 0x181f ;  /* 0x00181fff03067589 */ /* 0x000e5800000e0000 */
[----:B0-----:R-:W-:-:S05]  /*1b930*/  @!P2 LEA R7, P4, R8, R7, 0x1 ;  /* 0x000000070807a211 */ /* 0x001fca00078808ff */
[----:B-1----:R-:W-:-:S05]  /*1b940*/  @!P2 IMAD.X R6, RZ, RZ, R6, P4 ;  /* 0x000000ffff06a224 */ /* 0x002fca00020e0606 */
[----:B------:R-:W-:-:S04]  /*1b950*/  @!P2 LOP3.LUT R7, R7, R6, RZ, 0x3c, !PT ;  /* 0x000000060707a212 */ /* 0x000fc800078e3cff */
[----:B------:R-:W-:-:S04]  /*1b960*/  @!P2 LOP3.LUT R6, R7, R6, RZ, 0x3c, !PT ;  /* 0x000000060706a212 */ /* 0x000fc800078e3cff */
[----:B------:R-:W-:-:S05]  /*1b970*/  @!P2 LOP3.LUT R7, R7, R6, RZ, 0x3c, !PT ;  /* 0x000000060707a212 */ /* 0x000fca00078e3cff */
[----:B------:R-:W-:Y:S01]  /*1b980*/  @!PT LDS RZ, [RZ] ;  /* 0x00000000fffff984 */ /* 0x000fe20000000800 */
[----:B---3--:R-:W-:Y:S04]  /*1b990*/  @!P2 LDGSTS.E.BYPASS.LTC128B.128 [R9+0x10400], desc[UR40][R6.64], !P3 ;  /* 0x104000000609afae */ /* 0x008fe8000d901d68 */
[----:B------:R-:W-:Y:S04]  /*1b9a0*/  @!P2 LDGSTS.E.BYPASS.LTC128B.128 [R9+0x14400], desc[UR40][R6.64+0x80], !P0 ;  /* 0x144000800609afae */ /* 0x000fe8000c101d68 */
[----:B------:R0:W-:Y:S01]  /*1b9b0*/  @!P2 LDGSTS.E.BYPASS.LTC128B.128 [R9+0x18400], desc[UR40][R6.64+0x100], !P1 ;  /* 0x184001000609afae */ /* 0x0001e2000c901d68 */
[----:B------:R-:W-:-:S03]  /*1b9c0*/  ISETP.GE.AND P2, PT, R5, R2, PT ;  /* 0x000000020500720c */ /* 0x000fc60003f46270 */
[----:B------:R-:W1:Y:S04]  /*1b9d0*/  SHFL.IDX PT, R5, R4, 0x1, 0x181f ;  /* 0x00381f0004057f89 */ /* 0x000e6800000e0000 */
[----:B0-----:R-:W0:Y:S06]  /*1b9e0*/  SHFL.IDX PT, R6, R3, 0x1, 0x181f ;  /* 0x00381f0003067f89 */ /* 0x001e2c00000e0000 */
[----:B-1----:R-:W-:-:S05]  /*1b9f0*/  @!P2 LEA R5, P4, R8, R5, 0x1 ;  /* 0x000000050805a211 */ /* 0x002fca00078808ff */
[----:B0-----:R-:W-:-:S04]  /*1ba00*/  @!P2 IMAD.X R6, RZ, RZ, R6, P4 ;  /* 0x000000ffff06a224 */ /* 0x001fc800020e0606 */
[----:B------:R-:W-:Y:S01]  /*1ba10*/  @!P2 IMAD.MOV.U32 R7, RZ, RZ, R6 ;  /* 0x000000ffff07a224 */ /* 0x000fe200078e0006 */
[----:B------:R-:W-:Y:S01]  /*1ba20*/  @!P2 MOV R6, R5 ;  /* 0x000000050006a202 */ /* 0x000fe20000000f00 */
[----:B------:R-:W-:-:S04]  /*1ba30*/  VIADD R5, R0, 0x20 ;  /* 0x0000002000057836 */ /* 0x000fc80000000000 */
[----:B------:R-:W-:Y:S04]  /*1ba40*/  @!P2 LDGSTS.E.BYPASS.LTC128B.128 [R9+0x10c00], desc[UR40][R6.64], !P3 ;  /* 0x10c000000609afae */ /* 0x000fe8000d901d68 */
[----:B------:R-:W-:Y:S04]  /*1ba50*/  @!P2 LDGSTS.E.BYPASS.LTC128B.128 [R9+0x14c00], desc[UR40][R6.64+0x80], !P0 ;  /* 0x14c000800609afae */ /* 0x000fe8000c101d68 */
[----:B------:R0:W-:Y:S01]  /*1ba60*/  @!P2 LDGSTS.E.BYPASS.LTC128B.128 [R9+0x18c00], desc[UR40][R6.64+0x100], !P1 ;  /* 0x18c001000609afae */ /* 0x0001e2000c901d68 */
[----:B------:R-:W-:-:S03]  /*1ba70*/  ISETP.GE.AND P2, PT, R5, R2, PT ;  /* 0x000000020500720c */ /* 0x000fc60003f46270 */
[----:B------:R-:W1:Y:S04]  /*1ba80*/  SHFL.IDX PT, R5, R4, 0x2, 0x181f ;  /* 0x00581f0004057f89 */ /* 0x000e6800000e0000 */
[----:B0-----:R-:W0:Y:S06]  /*1ba90*/  SHFL.IDX PT, R6, R3, 0x2, 0x181f ;  /* 0x00581f0003067f89 */ /* 0x001e2c00000e0000 */
[----:B-1----:R-:W-:-:S05]  /*1baa0*/  @!P2 LEA R5, P4, R8, R5, 0x1 ;  /* 0x000000050805a211 */ /* 0x002fca00078808ff */
[----:B0-----:R-:W-:-:S05]  /*1bab0*/  @!P2 IMAD.X R6, RZ, RZ, R6, P4 ;  /* 0x000000ffff06a224 */ /* 0x001fca00020e0606 */
[----:B------:R-:W-:Y:S01]  /*1bac0*/  @!P2 MOV R7, R6 ;  /* 0x000000060007a202 */ /* 0x000fe20000000f00 */
        /* <DEDUP_REMOVED lines=8> */
[----:B-1----:R-:W-:-:S04]  /*1bb50*/  @!P2 LEA R5, P4, R8, R5, 0x1 ;  /* 0x000000050805a211 */ /* 0x002fc800078808ff */
[----:B0-----:R-:W-:-:S05]  /*1bb60*/  @!P2 IADD3.X R6, RZ, R6, RZ, P4, !PT ;  /* 0x00000006ff06a210 */ /* 0x001fca00027fe4ff */
[----:B------:R-:W-:Y:S02]  /*1bb70*/  @!P2 IMAD.MOV.U32 R7, RZ, RZ, R6 ;  /* 0x000000ffff07a224 */ /* 0x000fe400078e0006 */
[----:B------:R-:W-:Y:S01]  /*1bb80*/  @!P2 IMAD.MOV.U32 R6, RZ, RZ, R5 ;  /* 0x000000ffff06a224 */ /* 0x000fe200078e0005 */
[----:B------:R-:W-:-:S04]  /*1bb90*/  IADD3 R5, R0, 0x40, RZ ;  /* 0x0000004000057810 */ /* 0x000fc80007ffe0ff */
        /* <DEDUP_REMOVED lines=31> */
[----:B------:R-:W-:Y:S02]  /*1bd90*/  @!P2 IMAD.MOV.U32 R6, RZ, RZ, R5 ;  /* 0x000000ffff06a224 */ /* 0x000fe400078e0005 */
[----:B------:R1:W2:Y:S04]  /*1bda0*/  SHFL.IDX PT, R5, R3, 0x7, 0x181f ;  /* 0x00f81f0003057f89 */ /* 0x0002a800000e0000 */
[----:B------:R1:W-:Y:S04]  /*1bdb0*/  @!P2 LDGSTS.E.BYPASS.LTC128B.128 [R9+0x13400], desc[UR40][R6.64], !P3 ;  /* 0x134000000609afae */ /* 0x0003e8000d901d68 */
[----:B------:R1:W-:Y:S04]  /*1bdc0*/  @!P2 LDGSTS.E.BYPASS.LTC128B.128 [R9+0x17400], desc[UR40][R6.64+0x80], !P0 ;  /* 0x174000800609afae */ /* 0x0003e8000c101d68 */
[----:B------:R1:W-:Y:S04]  /*1bdd0*/  @!P2 LDGSTS.E.BYPASS.LTC128B.128 [R9+0x1b400], desc[UR40][R6.64+0x100], !P1 ;  /* 0x1b4001000609afae */ /* 0x0003e8000c901d68 */
[----:B------:R1:W3:Y:S02]  /*1bde0*/  SHFL.IDX PT, R3, R4, 0x7, 0x181f ;  /* 0x00f81f0004037f89 */ /* 0x0002e400000e0000 */
.L_x_1033:
[----:B------:R-:W-:Y:S01]  /*1bdf0*/  IADD3 R0, R0, 0x70, RZ ;  /* 0x0000007000007810 */ /* 0x000fe20007ffe0ff */
[----:B------:R-:W-:Y:S03]  /*1be00*/  BSSY B0, `(.L_x_886) ;  /* 0x000000c000007945 */ /* 0x000fe60003800000 */
[----:B------:R-:W-:-:S13]  /*1be10*/  ISETP.GE.AND P2, PT, R0, R2, PT ;  /* 0x000000020000720c */ /* 0x000fda0003f46270 */
[----:B------:R-:W-:Y:S05]  /*1be20*/  @P2 BRA `(.L_x_887) ;  /* 0x0000000000242947 */ /* 0x000fea0003800000 */
[----:B-1----:R-:W4:Y:S01]  /*1be30*/  LDL R4, [R1+0x30] ;  /* 0x0000300001047983 */ /* 0x002f220000100800 */
[----:B---3--:R-:W-:-:S05]  /*1be40*/  LEA R2, P2, R8, R3, 0x1 ;  /* 0x0000000308027211 */ /* 0x008fca00078408ff */
[----:B--2---:R-:W-:-:S05]  /*1be50*/  IMAD.X R3, RZ, RZ, R5, P2 ;  /* 0x000000ffff037224 */ /* 0x004fca00010e0605 */
[----:B------:R-:W-:Y:S01]  /*1be60*/  @!PT LDS RZ, [RZ] ;  /* 0x00000000fffff984 */ /* 0x000fe20000000800 */
[----:B------:R-:W-:Y:S01]  /*1be70*/  @!PT LDS RZ, [RZ] ;  /* 0x00000000fffff984 */ /* 0x000fe20000000800 */
[----:B------:R-:W-:Y:S01]  /*1be80*/  @!PT LDS RZ, [RZ] ;  /* 0x00000000fffff984 */ /* 0x000fe20000000800 */
[----:B----4-:R4:W-:Y:S04]  /*1be90*/  LDGSTS.E.BYPASS.LTC128B.128 [R4+0x13c00], desc[UR40][R2.64], !P3 ;  /* 0x13c0000002047fae */ /* 0x0109e8000d901d68 */
[----:B------:R4:W-:Y:S04]  /*1bea0*/  LDGSTS.E.BYPASS.LTC128B.128 [R4+0x17c00], desc[UR40][R2.64+0x80], !P0 ;  /* 0x17c0008002047fae */ /* 0x0009e8000c101d68 */
[----:B------:R4:W-:Y:S02]  /*1beb0*/  LDGSTS.E.BYPASS.LTC128B.128 [R4+0x1bc00], desc[UR40][R2.64+0x100], !P1 ;  /* 0x1bc0010002047fae */ /* 0x0009e4000c901d68 */
.L_x_887:
[----:B------:R-:W-:Y:S05]  /*1bec0*/  BSYNC B0 ;  /* 0x0000000000007941 */ /* 0x000fea0003800000 */
.L_x_886:
[----:B------:R0:W5:Y:S01]  /*1bed0*/  LDL R8, [R1+0x4] ;  /* 0x0000040001087983 */ /* 0x0001620000100800 */
[----:B------:R-:W-:Y:S01]  /*1bee0*/  PLOP3.LUT P0, PT, PT, PT, PT, 0x80, 0x0 ;  /* 0x000000000000781c */ /* 0x000fe20003f0f070 */
[----:B------:R-:W-:-:S12]  /*1bef0*/  NOP ;  /* 0x0000000000007918 */ /* 0x000fd80000000000 */
.L_x_888:
[----:B----4-:R-:W4:Y:S01]  /*1bf00*/  LDL R2, [R1+0x4] ;  /* 0x0000040001027983 */ /* 0x010f220000100800 */
[----:B------:R-:W-:Y:S02]  /*1bf10*/  PLOP3.LUT P1, PT, P1, P0, PT, 0xa2, 0x0 ;  /* 0x000000000000781c */ /* 0x000fe40000f21472 */
[----:B----4-:R-:W-:-:S08]  /*1bf20*/  @P0 R2UR P1, UR4, R2 ;  /* 0x00000000020402ca */ /* 0x010fd00000020000 */
[----:B------:R-:W-:-:S05]  /*1bf30*/  @P0 PLOP3.LUT P0, PT, P1, PT, PT, 0x80, 0x0 ;  /* 0x000000000000081c */ /* 0x000fca0000f0f070 */
[----:B------:R-:W-:Y:S01]  /*1bf40*/  @!P1 SYNCS.ARRIVE.TRANS64.RED.A0T1 RZ, [UR4+0x34800], RZ ;  /* 0x034800ffffff99a7 */ /* 0x000fe20008200404 */
[----:B------:R-:W-:Y:S07]  /*1bf50*/  @!P1 ARRIVES.LDGSTSBAR.64.TRANSCNT [UR4+0x34800] ;  /* 0x03480000ff0099b0 */ /* 0x000fee0008000a84 */
[----:B------:R-:W-:Y:S05]  /*1bf60*/  @P0 BRA.U.ANY `(.L_x_888) ;  /* 0xfffffffd00e40947 */ /* 0x000fea000393ffff */
[----:B-1-3--:R-:W3:Y:S02]  /*1bf70*/  LDL.LU R3, [R1+0x58] ;  /* 0x0000580001037983 */ /* 0x00aee40000300800 */
[----:B---3--:R-:W-:-:S05]  /*1bf80*/  VIADD R3, R3, 0x1 ;  /* 0x0000000103037836 */ /* 0x008fca0000000000 */
[----:B------:R1:W-:Y:S01]  /*1bf90*/  STL [R1+0x58], R3 ;  /* 0x0000580301007387 */ /* 0x0003e20000100800 */
[----:B------:R-:W-:-:S04]  /*1bfa0*/  LEA.HI R0, R3, R3, RZ, 0x1 ;  /* 0x0000000303007211 */ /* 0x000fc800078f08ff */
[----:B------:R-:W-:-:S04]  /*1bfb0*/  LOP3.LUT R0, R0, 0xfffffffe, RZ, 0xc0, !PT ;  /* 0xfffffffe00007812 */ /* 0x000fc800078ec0ff */
[----:B------:R-:W-:-:S04]  /*1bfc0*/  IADD3 R0, R3, -R0, RZ ;  /* 0x8000000003007210 */ /* 0x000fc80007ffe0ff */
[----:B------:R-:W-:Y:S01]  /*1bfd0*/  SHF.L.U32 R0, R0, 0x1f, RZ ;  /* 0x0000001f00007819 */ /* 0x000fe200000006ff */
[----:B------:R-:W-:Y:S01]  /*1bfe0*/  NOP ;  /* 0x0000000000007918 */ /* 0x000fe20000000000 */
[----:B------:R1:W-:Y:S01]  /*1bff0*/  SYNCS.ARRIVE.TRANS64.A1T0 RZ, [R2+URZ+0x34800], RZ ;  /* 0x034800ff02ff79a7 */ /* 0x0003e2000810003f */
[----:B------:R-:W-:Y:S01]  /*1c000*/  BSSY B0, `(.L_x_889) ;  /* 0x0000003000007945 */ /* 0x000fe20003800000 */
[----:B------:R-:W3:Y:S03]  /*1c010*/  SYNCS.PHASECHK.TRANS64.TRYWAIT P0, [R2+URZ+0x34820], R0 ;  /* 0x03482000020075a7 */ /* 0x000ee6000800017f */
[----:B-1-3--:R-:W-:Y:S05]  /*1c020*/  @!P0 BRA `(.L_x_890) ;  /* 0x0000004c00748947 */ /* 0x00afea0003800000 */
.L_x_1034:
[----:B------:R-:W-:Y:S05]  /*1c030*/  BSYNC B0 ;  /* 0x0000000000007941 */ /* 0x000fea0003800000 */
.L_x_889:
[----:B-1----:R-:W3:Y:S01]  /*1c040*/  LDL.LU R2, [R1+0x50] ;  /* 0x0000500001027983 */ /* 0x002ee20000300800 */
[----:B------:R-:W-:Y:S01]  /*1c050*/  BSSY B0, `(.L_x_891) ;  /* 0x000022c000007945 */ /* 0x000fe20003800000 */
[----:B---3--:R-:W-:-:S13]  /*1c060*/  ISETP.GE.AND P0, PT, R2, 0x81, PT ;  /* 0x000000810200780c */ /* 0x008fda0003f06270 */
[----:B------:R-:W-:Y:S05]  /*1c070*/  @!P0 BRA `(.L_x_892) ;  /* 0x0000002000a48947 */ /* 0x000fea0003800000 */
[----:B------:R-:W3:Y:S01]  /*1c080*/  LDL R2, [R1+0x3c] ;  /* 0x00003c0001027983 */ /* 0x000ee20000100800 */
[----:B------:R-:W-:Y:S01]  /*1c090*/  IMAD.MOV.U32 R0, RZ, RZ, 0x1 ;  /* 0x00000001ff007424 */ /* 0x000fe200078e00ff */
[----:B------:R-:W-:Y:S01]  /*1c0a0*/  BSSY B2, `(.L_x_893) ;  /* 0x00000bd000027945 */ /* 0x000fe20003800000 */
[----:B---3-5:R-:W-:-:S05]  /*1c0b0*/  IMAD.MOV R8, RZ, RZ, -R2 ;  /* 0x000000ffff087224 */ /* 0x028fca00078e0a02 */
[----:B------:R-:W-:-:S04]  /*1c0c0*/  VIADDMNMX R8, R8, R0, 0xffffffff, !PT ;  /* 0xffffffff08087446 */ /* 0x000fc80007800100 */
[----:B------:R-:W-:-:S04]  /*1c0d0*/  IADD3 R0, R2, R8, RZ ;  /* 0x0000000802007210 */ /* 0x000fc80007ffe0ff */
[----:B------:R-:W-:-:S04]  /*1c0e0*/  LOP3.LUT R0, R0, 0x1, RZ, 0xc0, !PT ;  /* 0x0000000100007812 */ /* 0x000fc800078ec0ff */
[----:B------:R-:W-:Y:S01]  /*1c0f0*/  ISETP.NE.U32.AND P0, PT, R0, 0x1, PT ;  /* 0x000000010000780c */ /* 0x000fe20003f05070 */
[----:B------:R-:W-:-:S12]  /*1c100*/  VIADD R0, R2, 0xfffffffe ;  /* 0xfffffffe02007836 */ /* 0x000fd80000000000 */
[----:B------:R-:W-:Y:S05]  /*1c110*/  @P0 BRA `(.L_x_894) ;  /* 0x0000000800d40947 */ /* 0x000fea0003800000 */
[----:B------:R-:W3:Y:S04]  /*1c120*/  LDL R4, [R1+0x8] ;  /* 0x0000080001047983 */ /* 0x000ee80000100800 */
[----:B------:R-:W0:Y:S04]  /*1c130*/  LDL R3, [R1+0xc] ;  /* 0x00000c0001037983 */ /* 0x000e280000100800 */
[----:B------:R-:W4:Y:S01]  /*1c140*/  LDL R2, [R1+0x18] ;  /* 0x0000180001027983 */ /* 0x000f220000100800 */
[----:B------:R-:W-:Y:S01]  /*1c150*/  BSSY B1, `(.L_x_895) ;  /* 0x00000ad000017945 */ /* 0x000fe20003800000 */
[----:B---3--:R-:W-:Y:S01]  /*1c160*/  LOP3.LUT P1, RZ, R4, 0x4, RZ, 0xc0, !PT ;  /* 0x0000000404ff7812 */ /* 0x008fe2000782c0ff */
[----:B0-----:R-:W-:-:S05]  /*1c170*/  VIADD R7, R3, 0x1 ;  /* 0x0000000103077836 */ /* 0x001fca0000000000 */
        /* <DEDUP_REMOVED lines=10> */
[----:B------:R-:W3:Y:S01]  /*1c220*/  LDL R10, [R1+0x28] ;  /* 0x00002800010a7983 */ /* 0x000ee20000100800 */
[----:B--2---:R-:W0:Y:S01]  /*1c230*/  LDC R5, c[0x0][0x43c] ;  /* 0x00010f00ff057b82 */ /* 0x004e220000000800 */
[----:B------:R-:W-:Y:S02]  /*1c240*/  ULDC.64 UR6, c[0x0][0x428] ;  /* 0x00010a0000067ab9 */ /* 0x000fe40000000a00 */
[----:B------:R-:W2:Y:S01]  /*1c250*/  LDL R6, [R1+0x14] ;  /* 0x0000140001067983 */ /* 0x000ea20000100800 */
[----:B0-----:R-:W-:-:S13]  /*1c260*/  ISETP.NE.AND P0, PT, R5, 0x1, PT ;  /* 0x000000010500780c */ /* 0x001fda0003f05270 */
[----:B------:R-:W0:Y:S02]  /*1c270*/  @P0 LDC.64 R2, c[0x0][0x440] ;  /* 0x00011000ff020b82 */ /* 0x000e240000000a00 */
[----:B0----5:R-:W-:Y:S01]  /*1c280*/  @P0 IMAD.HI.U32 R4, R0, R2, RZ ;  /* 0x0000000200040227 */ /* 0x021fe200078e00ff */
[----:B------:R-:W-:-:S04]  /*1c290*/  MOV R2, R0 ;  /* 0x0000000000027202 */ /* 0x000fc80000000f00 */
[----:B------:R-:W-:-:S05]  /*1c2a0*/  @P0 SHF.R.U32.HI R2, RZ, R3, R4 ;  /* 0x00000003ff020219 */ /* 0x000fca0000011604 */
[----:B------:R-:W-:-:S04]  /*1c2b0*/  IMAD.MOV R3, RZ, RZ, -R2 ;  /* 0x000000ffff037224 */ /* 0x000fc800078e0a02 */
[----:B------:R-:W-:Y:S01]  /*1c2c0*/  IMAD R0, R5, R3, R0 ;  /* 0x0000000305007224 */ /* 0x000fe200078e0200 */
[----:B------:R-:W-:Y:S01]  /*1c2d0*/  SHF.R.S32.HI R3, RZ, 0x1f, R2 ;  /* 0x0000001fff037819 */ /* 0x000fe20000011402 */
[----:B---3--:R-:W-:-:S04]  /*1c2e0*/  IMAD R4, R10, UR6, RZ ;  /* 0x000000060a047c24 */ /* 0x008fc8000f8e02ff */
[C---:B--2---:R-:W-:Y:S02]  /*1c2f0*/  IMAD R4, R6.reuse, UR7, R4 ;  /* 0x0000000706047c24 */ /* 0x044fe4000f8e0204 */
[----:B------:R-:W-:-:S04]  /*1c300*/  IMAD.WIDE.U32 R2, R6, UR6, R2 ;  /* 0x0000000606027c25 */ /* 0x000fc8000f8e0002 */
[----:B------:R-:W-:Y:S01]  /*1c310*/  IMAD.IADD R3, R4, 0x1, R3 ;  /* 0x0000000104037824 */ /* 0x000fe200078e0203 */
[----:B------:R-:W-:-:S04]  /*1c320*/  LEA R4, P0, R2, UR4, 0x2 ;  /* 0x0000000402047c11 */ /* 0x000fc8000f8010ff */
[----:B------:R-:W-:-:S05]  /*1c330*/  LEA.HI.X R5, R2, UR5, R3, 0x2, P0 ;  /* 0x0000000502057c11 */ /* 0x000fca00080f1403 */
[----:B------:R0:W5:Y:S04]  /*1c340*/  LDG.E R4, desc[UR40][R4.64] ;  /* 0x0000002804047981 */ /* 0x000168000c1e1900 */
.L_x_897:
[----:B------:R-:W3:Y:S01]  /*1c350*/  LDL R2, [R1+0x4] ;  /* 0x0000040001027983 */ /* 0x000ee20000100800 */
[----:B------:R-:W-:Y:S01]  /*1c360*/  BSSY B3, `(.L_x_898) ;  /* 0x0000005000037945 */ /* 0x000fe20003800000 */
[----:B---3--:R-:W-:Y:S02]  /*1c370*/  LEA R3, R7, R2, 0x3 ;  /* 0x0000000207037211 */ /* 0x008fe400078e18ff */
[----:B------:R-:W-:-:S04]  /*1c380*/  SHF.L.U32 R2, R9, 0x1f, RZ ;  /* 0x0000001f09027819 */ /* 0x000fc800000006ff */
[----:B------:R-:W1:Y:S02]  /*1c390*/  SYNCS.PHASECHK.TRANS64.TRYWAIT P0, [R3+URZ+0x34840], R2 ;  /* 0x03484002030075a7 */ /* 0x000e64000800017f */
[----:B-1----:R-:W-:Y:S05]  /*1c3a0*/  @!P0 BRA `(.L_x_899) ;  /* 0x0000004800ac8947 */ /* 0x002fea0003800000 */
.L_x_1035:
[----:B------:R-:W-:Y:S05]  /*1c3b0*/  BSYNC B3 ;  /* 0x0000000000037941 */ /* 0x000fea0003800000 */
.L_x_898:
[----:B0-2---:R-:W0:Y:S01]  /*1c3c0*/  S2R R5, SR_TID.X ;  /* 0x0000000000057919 */ /* 0x005e220000002100 */
[----:B------:R-:W-:Y:S01]  /*1c3d0*/  BSSY B3, `(.L_x_900) ;  /* 0x000000a000037945 */ /* 0x000fe20003800000 */
[----:B0-----:R-:W-:-:S04]  /*1c3e0*/  LOP3.LUT R5, R5, 0x7f, RZ, 0xc0, !PT ;  /* 0x0000007f05057812 */ /* 0x001fc800078ec0ff */
[----:B------:R-:W-:-:S13]  /*1c3f0*/  ISETP.NE.AND P0, PT, R5, RZ, PT ;  /* 0x000000ff0500720c */ /* 0x000fda0003f05270 */
[----:B------:R-:W-:Y:S05]  /*1c400*/  @P0 BRA `(.L_x_901) ;  /* 0x0000000000180947 */ /* 0x000fea0003800000 */
[----:B------:R-:W2:Y:S01]  /*1c410*/  LDL R5, [R1+0x8] ;  /* 0x0000080001057983 */ /* 0x000ea20000100800 */
[----:B-1----:R-:W-:-:S04]  /*1c420*/  IMAD.MOV.U32 R2, RZ, RZ, 0xc000 ;  /* 0x0000c000ff027424 */ /* 0x002fc800078e00ff */
[----:B------:R0:W-:Y:S01]  /*1c430*/  SYNCS.ARRIVE.TRANS64 RZ, [R3+URZ+0x34830], R2 ;  /* 0x0348300203ff79a7 */ /* 0x0001e2000800003f */
[----:B--2---:R-:W-:-:S13]  /*1c440*/  LOP3.LUT P1, RZ, R5, 0x1, RZ, 0xc0, !PT ;  /* 0x0000000105ff7812 */ /* 0x004fda000782c0ff */
[----:B0-----:R-:W-:Y:S05]  /*1c450*/  @!P1 BRA `(.L_x_901) ;  /* 0x0000000000049947 */ /* 0x001fea0003800000 */
[----:B------:R-:W-:Y:S01]  /*1c460*/  BPT.TRAP 0x1 ;  /* 0x000000040000795c */ /* 0x000fe20000300000 */
.L_x_901:
[----:B------:R-:W-:Y:S05]  /*1c470*/  BSYNC B3 ;  /* 0x0000000000037941 */ /* 0x000fea0003800000 */
.L_x_900:
[----:B------:R-:W2:Y:S04]  /*1c480*/  LDL R5, [R1+0x4] ;  /* 0x0000040001057983 */ /* 0x000ea80000100800 */
[----:B-1----:R-:W3:Y:S01]  /*1c490*/  LDL R2, [R1+0x20] ;  /* 0x0000200001027983 */ /* 0x002ee20000100800 */
[----:B------:R-:W-:Y:S01]  /*1c4a0*/  IMAD.MOV.U32 R10, RZ, RZ, RZ ;  /* 0x000000ffff0a7224 */ /* 0x000fe200078e00ff */
[----:B------:R-:W-:Y:S01]  /*1c4b0*/  UIADD3 UR4, UP0, UR36, 0x370, URZ ;  /* 0x0000037024047890 */ /* 0x000fe2000ff1e03f */
[----:B------:R-:W-:Y:S01]  /*1c4c0*/  PLOP3.LUT P0, PT, PT, PT, PT, 0x80, 0x0 ;  /* 0x000000000000781c */ /* 0x000fe20003f0f070 */
[----:B------:R-:W-:Y:S01]  /*1c4d0*/  UMOV UR6, 0x0 ;  /* 0x0000000000067882 */ /* 0x000fe20000000000 */
[----:B------:R-:W-:Y:S01]  /*1c4e0*/  IADD3 R3, R3, 0x34830, RZ ;  /* 0x0003483003037810 */ /* 0x000fe20007ffe0ff */
[----:B------:R-:W-:Y:S01]  /*1c4f0*/  UIADD3.X UR5, URZ, UR37, URZ, UP0, !UPT ;  /* 0x000000253f057290 */ /* 0x000fe200087fe43f */
[----:B------:R-:W-:Y:S01]  /*1c500*/  R2UR UR10, R10 ;  /* 0x000000000a0a72ca */ /* 0x000fe200000e0000 */
[----:B------:R-:W-:Y:S01]  /*1c510*/  UMOV UR7, 0x14f00000 ;  /* 0x14f0000000077882 */ /* 0x000fe20000000000 */
[----:B--2---:R-:W-:-:S02]  /*1c520*/  IMAD R6, R7, 0xc000, R5 ;  /* 0x0000c00007067824 */ /* 0x004fc400078e0205 */
[----:B---3--:R-:W-:Y:S02]  /*1c530*/  IMAD R2, R0, 0x80, R2 ;  /* 0x0000008000027824 */ /* 0x008fe400078e0202 */
[----:B------:R-:W-:-:S09]  /*1c540*/  VIADD R5, R6, 0x1c400 ;  /* 0x0001c40006057836 */ /* 0x000fd20000000000 */
.L_x_902:
        /* <DEDUP_REMOVED lines=10> */
[----:B------:R-:W-:Y:S01]  /*1c5f0*/  MOV R11, 0x40 ;  /* 0x00000040000b7802 */ /* 0x000fe20000000f00 */
[----:B------:R-:W-:Y:S01]  /*1c600*/  VIADD R5, R6, 0x20400 ;  /* 0x0002040006057836 */ /* 0x000fe20000000000 */
[----:B------:R-:W-:Y:S01]  /*1c610*/  PLOP3.LUT P0, PT, PT, PT, PT, 0x80, 0x0 ;  /* 0x000000000000781c */ /* 0x000fe20003f0f070 */
[----:B------:R-:W-:Y:S01]  /*1c620*/  UMOV UR6, 0x0 ;  /* 0x0000000000067882 */ /* 0x000fe20000000000 */
[----:B------:R-:W-:Y:S01]  /*1c630*/  R2UR UR10, R11 ;  /* 0x000000000b0a72ca */ /* 0x000fe200000e0000 */
[----:B------:R-:W-:-:S14]  /*1c640*/  UMOV UR7, 0x14f00000 ;  /* 0x14f0000000077882 */ /* 0x000fdc0000000000 */
.L_x_903:
        /* <DEDUP_REMOVED lines=15> */
.L_x_904:
        /* <DEDUP_REMOVED lines=11> */
[----:B------:R-:W3:Y:S04]  /*1c7f0*/  LDL R12, [R1+0x4] ;  /* 0x00000400010c7983 */ /* 0x000ee80000100800 */
[----:B------:R-:W3:Y:S01]  /*1c800*/  LDL R6, [R1+0xc] ;  /* 0x00000c0001067983 */ /* 0x000ee20000100800 */
[----:B------:R-:W-:Y:S01]  /*1c810*/  BSSY B3, `(.L_x_905) ;  /* 0x0000005000037945 */ /* 0x000fe20003800000 */
[----:B--2---:R-:W-:-:S02]  /*1c820*/  SHF.L.U32 R3, R13, 0x1f, RZ ;  /* 0x0000001f0d037819 */ /* 0x004fc400000006ff */
[----:B---3--:R-:W-:-:S04]  /*1c830*/  LEA R2, R6, R12, 0x3 ;  /* 0x0000000c06027211 */ /* 0x008fc800078e18ff */
[----:B------:R-:W0:Y:S02]  /*1c840*/  SYNCS.PHASECHK.TRANS64.TRYWAIT P0, [R2+URZ+0x34860], R3 ;  /* 0x03486003020075a7 */ /* 0x000e24000800017f */
[----:B0-----:R-:W-:Y:S05]  /*1c850*/  @!P0 BRA `(.L_x_906) ;  /* 0x0000004400948947 */ /* 0x001fea0003800000 */
.L_x_1036:
[----:B------:R-:W-:Y:S05]  /*1c860*/  BSYNC B3 ;  /* 0x0000000000037941 */ /* 0x000fea0003800000 */
.L_x_905:
[----:B------:R-:W1:Y:S01]  /*1c870*/  S2R R5, SR_TID.X ;  /* 0x0000000000057919 */ /* 0x000e620000002100 */
[----:B------:R-:W-:-:S04]  /*1c880*/  UPRMT UR4, UR38, 0x9910, URZ ;  /* 0x0000991026047896 */ /* 0x000fc8000800003f */
[----:B------:R-:W-:Y:S01]  /*1c890*/  UISETP.NE.AND UP0, UPT, UR4, 0x2, UPT ;  /* 0x000000020400788c */ /* 0x000fe2000bf05270 */
[----:B-1----:R-:W-:-:S04]  /*1c8a0*/  LOP3.LUT R5, R5, 0x7f, RZ, 0xc0, !PT ;  /* 0x0000007f05057812 */ /* 0x002fc800078ec0ff */
[----:B------:R-:W-:-:S13]  /*1c8b0*/  ISETP.NE.AND P0, PT, R5, RZ, PT ;  /* 0x000000ff0500720c */ /* 0x000fda0003f05270 */
[----:B0-----:R-:W-:-:S04]  /*1c8c0*/  @!P0 IMAD.MOV.U32 R3, RZ, RZ, 0x8000 ;  /* 0x00008000ff038424 */ /* 0x001fc800078e00ff */
[----:B------:R0:W-:Y:S01]  /*1c8d0*/  @!P0 SYNCS.ARRIVE.TRANS64 RZ, [R2+URZ+0x34850], R3 ;  /* 0x0348500302ff89a7 */ /* 0x0001e2000800003f */
[----:B------:R-:W-:-:S13]  /*1c8e0*/  PLOP3.LUT P0, PT, PT, PT, UP0, 0x80, 0x0 ;  /* 0x000000000000781c */ /* 0x000fda0003f0f008 */
[----:B0-----:R-:W-:Y:S05]  /*1c8f0*/  @P0 BRA `(.L_x_907) ;  /* 0x0000000000040947 */ /* 0x001fea0003800000 */
[----:B------:R-:W-:Y:S01]  /*1c900*/  BPT.TRAP 0x1 ;  /* 0x000000040000795c */ /* 0x000fe20000300000 */
.L_x_907:
[----:B------:R-:W2:Y:S01]  /*1c910*/  LDL R3, [R1+0x8] ;  /* 0x0000080001037983 */ /* 0x000ea20000100800 */
[----:B------:R-:W-:Y:S01]  /*1c920*/  BSSY B3, `(.L_x_908) ;  /* 0x0000004000037945 */ /* 0x000fe20003800000 */
[----:B--2---:R-:W-:-:S13]  /*1c930*/  LOP3.LUT P0, RZ, R3, 0x8, RZ, 0xc0, !PT ;  /* 0x0000000803ff7812 */ /* 0x004fda000780c0ff */
[----:B------:R-:W-:Y:S05]  /*1c940*/  @P0 BRA `(.L_x_909) ;  /* 0x0000000000040947 */ /* 0x000fea0003800000 */
[----:B------:R-:W-:Y:S01]  /*1c950*/  BPT.TRAP 0x1 ;  /* 0x000000040000795c */ /* 0x000fe20000300000 */
.L_x_909:
[----:B------:R-:W-:Y:S05]  /*1c960*/  BSYNC B3 ;  /* 0x0000000000037941 */ /* 0x000fea0003800000 */
.L_x_908:
[----:B------:R-:W2:Y:S04]  /*1c970*/  LDL R12, [R1+0x4] ;  /* 0x00000400010c7983 */ /* 0x000ea80000100800 */
[----:B------:R-:W2:Y:S04]  /*1c980*/  LDL.LU R6, [R1+0xc] ;  /* 0x00000c0001067983 */ /* 0x000ea80000300800 */
[----:B------:R-:W3:Y:S04]  /*1c990*/  LDL R5, [R1+0x20] ;  /* 0x0000200001057983 */ /* 0x000ee80000100800 */
[----:B------:R-:W3:Y:S01]  /*1c9a0*/  LDL.LU R3, [R1+0x1c] ;  /* 0x00001c0001037983 */ /* 0x000ee20000300800 */
[----:B------:R-:W-:Y:S01]  /*1c9b0*/  R2UR UR10, R10 ;  /* 0x000000000a0a72ca */ /* 0x000fe200000e0000 */
[----:B------:R-:W-:Y:S01]  /*1c9c0*/  UIADD3 UR4, UP0, UR36, 0x470, URZ ;  /* 0x0000047024047890 */ /* 0x000fe2000ff1e03f */
[----:B------:R-:W-:Y:S01]  /*1c9d0*/  PLOP3.LUT P0, PT, PT, PT, PT, 0x80, 0x0 ;  /* 0x000000000000781c */ /* 0x000fe20003f0f070 */
[----:B------:R-:W-:Y:S01]  /*1c9e0*/  VIADD R2, R2, 0x34850 ;  /* 0x0003485002027836 */ /* 0x000fe20000000000 */
[----:B------:R-:W-:Y:S01]  /*1c9f0*/  UMOV UR6, 0x0 ;  /* 0x0000000000067882 */ /* 0x000fe20000000000 */
[----:B------:R-:W-:Y:S01]  /*1ca00*/  UIADD3.X UR5, URZ, UR37, URZ, UP0, !UPT ;  /* 0x000000253f057290 */ /* 0x000fe200087fe43f */
[----:B------:R-:W-:Y:S01]  /*1ca10*/  UMOV UR7, 0x14f00000 ;  /* 0x14f0000000077882 */ /* 0x000fe20000000000 */
[----:B--2---:R-:W-:Y:S01]  /*1ca20*/  IMAD R6, R6, 0x8000, R12 ;  /* 0x0000800006067824 */ /* 0x004fe200078e020c */
[----:B---3--:R-:W-:-:S03]  /*1ca30*/  LEA R3, R3, R5, 0x7 ;  /* 0x0000000503037211 */ /* 0x008fc600078e38ff */
[----:B------:R-:W-:-:S07]  /*1ca40*/  VIADD R5, R6, 0x400 ;  /* 0x0000040006057836 */ /* 0x000fce0000000000 */
.L_x_910:
        /* <DEDUP_REMOVED lines=12> */
[----:B------:R-:W-:Y:S01]  /*1cb10*/  UMOV UR6, 0x0 ;  /* 0x0000000000067882 */ /* 0x000fe20000000000 */
[----:B------:R-:W-:Y:S01]  /*1cb20*/  PLOP3.LUT P0, PT, PT, PT, PT, 0x80, 0x0 ;  /* 0x000000000000781c */ /* 0x000fe20003f0f070 */
[----:B------:R-:W-:Y:S01]  /*1cb30*/  UMOV UR7, 0x14f00000 ;  /* 0x14f0000000077882 */ /* 0x000fe20000000000 */
[----:B------:R-:W-:-:S11]  /*1cb40*/  IADD3 R6, R6, 0x4400, RZ ;  /* 0x0000440006067810 */ /* 0x000fd60007ffe0ff */
.L_x_911:
        /* <DEDUP_REMOVED lines=13> */
.L_x_896:
[----:B------:R-:W-:Y:S05]  /*1cc20*/  BSYNC B1 ;  /* 0x0000000000017941 */ /* 0x000fea0003800000 */
.L_x_895:
[----:B0-----:R-:W3:Y:S04]  /*1cc30*/  LDL.LU R0, [R1+0x3c] ;  /* 0x00003c0001007983 */ /* 0x001ee80000300800 */
[----:B------:R1:W-:Y:S04]  /*1cc40*/  STL [R1+0xc], R7 ;  /* 0x00000c0701007387 */ /* 0x0003e80000100800 */
[----:B------:R1:W-:Y:S02]  /*1cc50*/  STL [R1+0x18], R9 ;  /* 0x0000180901007387 */ /* 0x0003e40000100800 */
[----:B-1-3--:R-:W-:-:S07]  /*1cc60*/  VIADD R0, R0, 0xfffffffd ;  /* 0xfffffffd00007836 */ /* 0x00afce0000000000 */
.L_x_894:
[----:B------:R-:W-:Y:S05]  /*1cc70*/  BSYNC B2 ;  /* 0x0000000000027941 */ /* 0x000fea0003800000 */
.L_x_893:
[----:B------:R-:W3:Y:S01]  /*1cc80*/  LDL.LU R2, [R1+0x38] ;  /* 0x0000380001027983 */ /* 0x000ee20000300800 */
[----:B------:R-:W-:-:S05]  /*1cc90*/  IMAD.MOV R8, RZ, RZ, -R8 ;  /* 0x000000ffff087224 */ /* 0x000fca00078e0a08 */
[----:B---3--:R-:W-:-:S13]  /*1cca0*/  ISETP.NE.AND P0, PT, R2, R8, PT ;  /* 0x000000080200720c */ /* 0x008fda0003f05270 */
[----:B------:R-:W-:Y:S05]  /*1ccb0*/  @!P0 BRA `(.L_x_892) ;  /* 0x0000001400948947 */ /* 0x000fea0003800000 */
[----:B------:R1:W5:Y:S02]  /*1ccc0*/  LDL R8, [R1] ;  /* 0x0000000001087983 */ /* 0x0003640000100800 */
.L_x_946:
[----:B---3--:R-:W3:Y:S04]  /*1ccd0*/  LDL R4, [R1+0x8] ;  /* 0x0000080001047983 */ /* 0x008ee80000100800 */
[----:B----4-:R-:W4:Y:S04]  /*1cce0*/  LDL R3, [R1+0xc] ;  /* 0x00000c0001037983 */ /* 0x010f280000100800 */
[----:B--2---:R-:W2:Y:S01]  /*1ccf0*/  LDL R2, [R1+0x18] ;  /* 0x0000180001027983 */ /* 0x004ea20000100800 */
[----:B------:R-:W-:Y:S05]  /*1cd00*/  YIELD ;  /* 0x0000000000007946 */ /* 0x000fea0003800000 */
[----:B------:R-:W-:Y:S01]  /*1cd10*/  BSSY B1, `(.L_x_912) ;  /* 0x00000ad000017945 */ /* 0x000fe20003800000 */
[----:B---3--:R-:W-:-:S02]  /*1cd20*/  LOP3.LUT P1, RZ, R4, 0x4, RZ, 0xc0, !PT ;  /* 0x0000000404ff7812 */ /* 0x008fc4000782c0ff */
[----:B----4-:R-:W-:-:S04]  /*1cd30*/  IADD3 R4, R3, 0x1, RZ ;  /* 0x0000000103047810 */ /* 0x010fc80007ffe0ff */
[----:B------:R-:W-:-:S04]  /*1cd40*/  ISETP.NE.AND P0, PT, R4, 0x2, PT ;  /* 0x000000020400780c */ /* 0x000fc80003f05270 */
[----:B--2---:R-:W-:Y:S02]  /*1cd50*/  SEL R5, RZ, 0x1, P0 ;  /* 0x00000001ff057807 */ /* 0x004fe40000000000 */
[----:B------:R-:W-:Y:S02]  /*1cd60*/  SEL R4, R4, RZ, P0 ;  /* 0x000000ff04047207 */ /* 0x000fe40000000000 */
[----:B------:R-:W-:Y:S01]  /*1cd70*/  LOP3.LUT R5, R2, R5, RZ, 0x3c, !PT ;  /* 0x0000000502057212 */ /* 0x000fe200078e3cff */
[----:B------:R-:W-:Y:S06]  /*1cd80*/  @!P1 BRA `(.L_x_913) ;  /* 0x0000000800949947 */ /* 0x000fec0003800000 */
[----:B------:R-:W-:Y:S01]  /*1cd90*/  ULDC.64 UR4, c[0x0][0x418] ;  /* 0x0001060000047ab9 */ /* 0x000fe20000000a00 */
[----:B0-----:R-:W-:Y:S01]  /*1cda0*/  IMAD.MOV.U32 R6, RZ, RZ, R0 ;  /* 0x000000ffff067224 */ /* 0x001fe200078e0000 */
[----:B------:R-:W-:-:S04]  /*1cdb0*/  ISETP.NE.U32.AND P0, PT, RZ, UR4, PT ;  /* 0x00000004ff007c0c */ /* 0x000fc8000bf05070 */
[----:B------:R-:W-:-:S13]  /*1cdc0*/  ISETP.NE.AND.EX P0, PT, RZ, UR5, PT, P0 ;  /* 0x00000005ff007c0c */ /* 0x000fda000bf05300 */
        /* <DEDUP_REMOVED lines=9> */
[----:B------:R-:W-:-:S04]  /*1ce60*/  @P0 SHF.R.U32.HI R2, RZ, R3, R6 ;  /* 0x00000003ff020219 */ /* 0x000fc80000011606 */
[----:B------:R-:W-:Y:S02]  /*1ce70*/  IADD3 R6, -R2, RZ, RZ ;  /* 0x000000ff02067210 */ /* 0x000fe40007ffe1ff */
[----:B------:R-:W-:-:S03]  /*1ce80*/  SHF.R.S32.HI R3, RZ, 0x1f, R2 ;  /* 0x0000001fff037819 */ /* 0x000fc60000011402 */
[----:B------:R-:W-:Y:S02]  /*1ce90*/  IMAD R6, R7, R6, R0 ;  /* 0x0000000607067224 */ /* 0x000fe400078e0200 */
[----:B--2---:R-:W-:-:S04]  /*1cea0*/  IMAD R7, R10, UR6, RZ ;  /* 0x000000060a077c24 */ /* 0x004fc8000f8e02ff */
[C---:B---3--:R-:W-:Y:S02]  /*1ceb0*/  IMAD R7, R9.reuse, UR7, R7 ;  /* 0x0000000709077c24 */ /* 0x048fe4000f8e0207 */
[----:B------:R-:W-:-:S04]  /*1cec0*/  IMAD.WIDE.U32 R2, R9, UR6, R2 ;  /* 0x0000000609027c25 */ /* 0x000fc8000f8e0002 */
[----:B------:R-:W-:Y:S01]  /*1ced0*/  IMAD.IADD R3, R7, 0x1, R3 ;  /* 0x0000000107037824 */ /* 0x000fe200078e0203 */
[----:B-----5:R-:W-:-:S04]  /*1cee0*/  LEA R8, P0, R2, UR4, 0x2 ;  /* 0x0000000402087c11 */ /* 0x020fc8000f8010ff */
[----:B------:R-:W-:-:S05]  /*1cef0*/  LEA.HI.X R9, R2, UR5, R3, 0x2, P0 ;  /* 0x0000000502097c11 */ /* 0x000fca00080f1403 */
[----:B------:R0:W5:Y:S04]  /*1cf00*/  LDG.E R8, desc[UR40][R8.64] ;  /* 0x0000002808087981 */ /* 0x000168000c1e1900 */
.L_x_914:
[----:B------:R-:W2:Y:S01]  /*1cf10*/  LDL R2, [R1+0x4] ;  /* 0x0000040001027983 */ /* 0x000ea20000100800 */
[----:B------:R-:W-:Y:S01]  /*1cf20*/  BSSY B2, `(.L_x_915) ;  /* 0x0000005000027945 */ /* 0x000fe20003800000 */
[----:B--2---:R-:W-:Y:S01]  /*1cf30*/  IMAD R3, R4, 0x8, R2 ;  /* 0x0000000804037824 */ /* 0x004fe200078e0202 */
[----:B------:R-:W-:-:S04]  /*1cf40*/  SHF.L.U32 R2, R5, 0x1f, RZ ;  /* 0x0000001f05027819 */ /* 0x000fc800000006ff */
[----:B------:R-:W2:Y:S02]  /*1cf50*/  SYNCS.PHASECHK.TRANS64.TRYWAIT P0, [R3+URZ+0x34840], R2 ;  /* 0x03484002030075a7 */ /* 0x000ea4000800017f */
[----:B--2---:R-:W-:Y:S05]  /*1cf60*/  @!P0 BRA `(.L_x_916) ;  /* 0x0000003c00e48947 */ /* 0x004fea0003800000 */
.L_x_1037:
[----:B------:R-:W-:Y:S05]  /*1cf70*/  BSYNC B2 ;  /* 0x0000000000027941 */ /* 0x000fea0003800000 */
.L_x_915:
[----:B------:R-:W3:Y:S01]  /*1cf80*/  S2R R7, SR_TID.X ;  /* 0x0000000000077919 */ /* 0x000ee20000002100 */
[----:B------:R-:W-:Y:S01]  /*1cf90*/  BSSY B2, `(.L_x_917) ;  /* 0x000000a000027945 */ /* 0x000fe20003800000 */
[----:B---3--:R-:W-:-:S04]  /*1cfa0*/  LOP3.LUT R7, R7, 0x7f, RZ, 0xc0, !PT ;  /* 0x0000007f07077812 */ /* 0x008fc800078ec0ff */
[----:B------:R-:W-:-:S13]  /*1cfb0*/  ISETP.NE.AND P0, PT, R7, RZ, PT ;  /* 0x000000ff0700720c */ /* 0x000fda0003f05270 */
[----:B------:R-:W-:Y:S05]  /*1cfc0*/  @P0 BRA `(.L_x_918) ;  /* 0x0000000000180947 */ /* 0x000fea0003800000 */
[----:B------:R-:W3:Y:S01]  /*1cfd0*/  LDL R7, [R1+0x8] ;  /* 0x0000080001077983 */ /* 0x000ee20000100800 */
[----:B--2---:R-:W-:-:S04]  /*1cfe0*/  MOV R2, 0xc000 ;  /* 0x0000c00000027802 */ /* 0x004fc80000000f00 */
[----:B------:R4:W-:Y:S01]  /*1cff0*/  SYNCS.ARRIVE.TRANS64 RZ, [R3+URZ+0x34830], R2 ;  /* 0x0348300203ff79a7 */ /* 0x0009e2000800003f */
[----:B---3--:R-:W-:-:S13]  /*1d000*/  LOP3.LUT P1, RZ, R7, 0x1, RZ, 0xc0, !PT ;  /* 0x0000000107ff7812 */ /* 0x008fda000782c0ff */
[----:B----4-:R-:W-:Y:S05]  /*1d010*/  @!P1 BRA `(.L_x_918) ;  /* 0x0000000000049947 */ /* 0x010fea0003800000 */
[----:B------:R-:W-:Y:S01]  /*1d020*/  BPT.TRAP 0x1 ;  /* 0x000000040000795c */ /* 0x000fe20000300000 */
.L_x_918:
[----:B------:R-:W-:Y:S05]  /*1d030*/  BSYNC B2 ;  /* 0x0000000000027941 */ /* 0x000fea0003800000 */
.L_x_917:
[----:B------:R-:W3:Y:S04]  /*1d040*/  LDL R7, [R1+0x4] ;  /* 0x0000040001077983 */ /* 0x000ee80000100800 */
[----:B--2---:R-:W2:Y:S01]  /*1d050*/  LDL R2, [R1+0x20] ;  /* 0x0000200001027983 */ /* 0x004ea20000100800 */
        /* <DEDUP_REMOVED lines=8> */
[----:B---3--:R-:W-:Y:S01]  /*1d0e0*/  IMAD R7, R4, 0xc000, R7 ;  /* 0x0000c00004077824 */ /* 0x008fe200078e0207 */
[----:B--2---:R-:W-:-:S03]  /*1d0f0*/  LEA R2, R6, R2, 0x7 ;  /* 0x0000000206027211 */ /* 0x004fc600078e38ff */
[----:B0-----:R-:W-:-:S08]  /*1d100*/  VIADD R9, R7, 0x1c400 ;  /* 0x0001c40007097836 */ /* 0x001fd00000000000 */
.L_x_919:
        /* <DEDUP_REMOVED lines=12> */
[----:B------:R-:W-:Y:S01]  /*1d1d0*/  UMOV UR6, 0x0 ;  /* 0x0000000000067882 */ /* 0x000fe20000000000 */
[----:B------:R-:W-:Y:S01]  /*1d1e0*/  IADD3 R9, R7, 0x20400, RZ ;  /* 0x0002040007097810 */ /* 0x000fe20007ffe0ff */
[----:B------:R-:W-:Y:S01]  /*1d1f0*/  UMOV UR7, 0x14f00000 ;  /* 0x14f0000000077882 */ /* 0x000fe20000000000 */
[----:B------:R-:W-:-:S15]  /*1d200*/  R2UR UR10, R11 ;  /* 0x000000000b0a72ca */ /* 0x000fde00000e0000 */
.L_x_920:
        /* <DEDUP_REMOVED lines=15> */
.L_x_921:
        /* <DEDUP_REMOVED lines=14> */
[----:B--2---:R-:W-:Y:S01]  /*1d3e0*/  SHF.L.U32 R3, R13, 0x1f, RZ ;  /* 0x0000001f0d037819 */ /* 0x004fe200000006ff */
[----:B---3--:R-:W-:-:S04]  /*1d3f0*/  IMAD R2, R9, 0x8, R12 ;  /* 0x0000000809027824 */ /* 0x008fc800078e020c */
[----:B------:R-:W0:Y:S02]  /*1d400*/  SYNCS.PHASECHK.TRANS64.TRYWAIT P0, [R2+URZ+0x34860], R3 ;  /* 0x03486003020075a7 */ /* 0x000e24000800017f */
[----:B0-----:R-:W-:Y:S05]  /*1d410*/  @!P0 BRA `(.L_x_923) ;  /* 0x0000003800cc8947 */ /* 0x001fea0003800000 */
.L_x_1038:
[----:B------:R-:W-:Y:S05]  /*1d420*/  BSYNC B2 ;  /* 0x0000000000027941 */ /* 0x000fea0003800000 */
.L_x_922:
[----:B------:R-:W2:Y:S01]  /*1d430*/  S2R R7, SR_TID.X ;  /* 0x0000000000077919 */ /* 0x000ea20000002100 */
[----:B------:R-:W-:-:S04]  /*1d440*/  UPRMT UR4, UR38, 0x9910, URZ ;  /* 0x0000991026047896 */ /* 0x000fc8000800003f */
[----:B------:R-:W-:Y:S01]  /*1d450*/  UISETP.NE.AND UP0, UPT, UR4, 0x2, UPT ;  /* 0x000000020400788c */ /* 0x000fe2000bf05270 */
[----:B--2---:R-:W-:-:S04]  /*1d460*/  LOP3.LUT R7, R7, 0x7f, RZ, 0xc0, !PT ;  /* 0x0000007f07077812 */ /* 0x004fc800078ec0ff */
[----:B------:R-:W-:-:S13]  /*1d470*/  ISETP.NE.AND P0, PT, R7, RZ, PT ;  /* 0x000000ff0700720c */ /* 0x000fda0003f05270 */
[----:B0-----:R-:W-:-:S04]  /*1d480*/  @!P0 MOV R3, 0x8000 ;  /* 0x0000800000038802 */ /* 0x001fc80000000f00 */
[----:B------:R0:W-:Y:S01]  /*1d490*/  @!P0 SYNCS.ARRIVE.TRANS64 RZ, [R2+URZ+0x34850], R3 ;  /* 0x0348500302ff89a7 */ /* 0x0001e2000800003f */
[----:B------:R-:W-:-:S13]  /*1d4a0*/  PLOP3.LUT P0, PT, PT, PT, UP0, 0x80, 0x0 ;  /* 0x000000000000781c */ /* 0x000fda0003f0f008 */
[----:B0-----:R-:W-:Y:S05]  /*1d4b0*/  @P0 BRA `(.L_x_924) ;  /* 0x0000000000040947 */ /* 0x001fea0003800000 */
[----:B------:R-:W-:Y:S01]  /*1d4c0*/  BPT.TRAP 0x1 ;  /* 0x000000040000795c */ /* 0x000fe20000300000 */
.L_x_924:
[----:B------:R-:W2:Y:S01]  /*1d4d0*/  LDL R3, [R1+0x8] ;  /* 0x0000080001037983 */ /* 0x000ea20000100800 */
[----:B------:R-:W-:Y:S01]  /*1d4e0*/  BSSY B2, `(.L_x_925) ;  /* 0x0000004000027945 */ /* 0x000fe20003800000 */
[----:B--2---:R-:W-:-:S13]  /*1d4f0*/  LOP3.LUT P0, RZ, R3, 0x8, RZ, 0xc0, !PT ;  /* 0x0000000803ff7812 */ /* 0x004fda000780c0ff */
[----:B------:R-:W-:Y:S05]  /*1d500*/  @P0 BRA `(.L_x_926) ;  /* 0x0000000000040947 */ /* 0x000fea0003800000 */
[----:B------:R-:W-:Y:S01]  /*1d510*/  BPT.TRAP 0x1 ;  /* 0x000000040000795c */ /* 0x000fe20000300000 */
.L_x_926:
[----:B------:R-:W-:Y:S05]  /*1d520*/  BSYNC B2 ;  /* 0x0000000000027941 */ /* 0x000fea0003800000 */
.L_x_925:
[----:B------:R-:W2:Y:S04]  /*1d530*/  LDL R12, [R1+0x4] ;  /* 0x00000400010c7983 */ /* 0x000ea80000100800 */
[----:B------:R-:W2:Y:S04]  /*1d540*/  LDL.LU R3, [R1+0xc] ;  /* 0x00000c0001037983 */ /* 0x000ea80000300800 */
[----:B------:R-:W3:Y:S04]  /*1d550*/  LDL R9, [R1+0x20] ;  /* 0x0000200001097983 */ /* 0x000ee80000100800 */
[----:B------:R-:W3:Y:S01]  /*1d560*/  LDL.LU R7, [R1+0x1c] ;  /* 0x00001c0001077983 */ /* 0x000ee20000300800 */
[----:B------:R-:W-:Y:S01]  /*1d570*/  R2UR UR10, R10 ;  /* 0x000000000a0a72ca */ /* 0x000fe200000e0000 */
[----:B------:R-:W-:Y:S01]  /*1d580*/  UIADD3 UR4, UP0, UR36, 0x470, URZ ;  /* 0x0000047024047890 */ /* 0x000fe2000ff1e03f */
[----:B------:R-:W-:Y:S01]  /*1d590*/  PLOP3.LUT P0, PT, PT, PT, PT, 0x80, 0x0 ;  /* 0x000000000000781c */ /* 0x000fe20003f0f070 */
[----:B------:R-:W-:Y:S01]  /*1d5a0*/  UMOV UR6, 0x0 ;  /* 0x0000000000067882 */ /* 0x000fe20000000000 */
[----:B------:R-:W-:Y:S01]  /*1d5b0*/  IADD3 R2, R2, 0x34850, RZ ;  /* 0x0003485002027810 */ /* 0x000fe20007ffe0ff */
[----:B------:R-:W-:Y:S01]  /*1d5c0*/  UIADD3.X UR5, URZ, UR37, URZ, UP0, !UPT ;  /* 0x000000253f057290 */ /* 0x000fe200087fe43f */
[----:B------:R-:W-:Y:S01]  /*1d5d0*/  UMOV UR7, 0x14f00000 ;  /* 0x14f0000000077882 */ /* 0x000fe20000000000 */
[----:B--2---:R-:W-:-:S02]  /*1d5e0*/  IMAD R3, R3, 0x8000, R12 ;  /* 0x0000800003037824 */ /* 0x004fc400078e020c */
[----:B---3--:R-:W-:Y:S02]  /*1d5f0*/  IMAD R7, R7, 0x80, R9 ;  /* 0x0000008007077824 */ /* 0x008fe400078e0209 */
[----:B------:R-:W-:-:S07]  /*1d600*/  VIADD R9, R3, 0x400 ;  /* 0x0000040003097836 */ /* 0x000fce0000000000 */
.L_x_927:
        /* <DEDUP_REMOVED lines=13> */
[----:B------:R-:W-:Y:S01]  /*1d6e0*/  PLOP3.LUT P0, PT, PT, PT, PT, 0x80, 0x0 ;  /* 0x000000000000781c */ /* 0x000fe20003f0f070 */
[----:B------:R-:W-:Y:S01]  /*1d6f0*/  UMOV UR6, 0x0 ;  /* 0x0000000000067882 */ /* 0x000fe20000000000 */
[----:B------:R-:W-:-:S11]  /*1d700*/  UMOV UR7, 0x14f00000 ;  /* 0x14f0000000077882 */ /* 0x000fd60000000000 */
.L_x_928:
        /* <DEDUP_REMOVED lines=11> */
[----:B------:R2:W-:Y:S04]  /*1d7c0*/  STL [R1+0x1c], R6 ;  /* 0x00001c0601007387 */ /* 0x0005e80000100800 */
[----:B------:R2:W-:Y:S02]  /*1d7d0*/  STL [R1], R8 ;  /* 0x0000000801007387 */ /* 0x0005e40000100800 */
.L_x_913:
[----:B------:R-:W-:Y:S05]  /*1d7e0*/  BSYNC B1 ;  /* 0x0000000000017941 */ /* 0x000fea0003800000 */
.L_x_912:
[----:B------:R-:W3:Y:S01]  /*1d7f0*/  LDL R2, [R1+0x8] ;  /* 0x0000080001027983 */ /* 0x000ee20000100800 */
[----:B------:R-:W-:Y:S01]  /*1d800*/  IADD3 R3, R4, 0x1, RZ ;  /* 0x0000000104037810 */ /* 0x000fe20007ffe0ff */
[----:B------:R-:W-:Y:S03]  /*1d810*/  BSSY B1, `(.L_x_929) ;  /* 0x00000ac000017945 */ /* 0x000fe60003800000 */
        /* <DEDUP_REMOVED lines=9> */
[----:B0-2---:R-:W-:Y:S01]  /*1d8b0*/  VIADD R6, R0, 0xffffffff ;  /* 0xffffffff00067836 */ /* 0x005fe20000000000 */
[----:B------:R-:W-:-:S04]  /*1d8c0*/  ISETP.NE.U32.AND P0, PT, RZ, UR4, PT ;  /* 0x00000004ff007c0c */ /* 0x000fc8000bf05070 */
[----:B------:R-:W-:-:S13]  /*1d8d0*/  ISETP.NE.AND.EX P0, PT, RZ, UR5, PT, P0 ;  /* 0x00000005ff007c0c */ /* 0x000fda000bf05300 */
[----:B------:R-:W-:Y:S05]  /*1d8e0*/  @!P0 BRA `(.L_x_931) ;  /* 0x00000000004c8947 */ /* 0x000fea0003800000 */
[----:B------:R-:W2:Y:S01]  /*1d8f0*/  LDL R12, [R1+0x28] ;  /* 0x00002800010c7983 */ /* 0x000ea20000100800 */
[----:B-----5:R-:W0:Y:S01]  /*1d900*/  LDC R8, c[0x0][0x43c] ;  /* 0x00010f00ff087b82 */ /* 0x020e220000000800 */
[----:B------:R-:W-:Y:S02]  /*1d910*/  ULDC.64 UR6, c[0x0][0x428] ;  /* 0x00010a0000067ab9 */ /* 0x000fe40000000a00 */
[----:B------:R-:W4:Y:S01]  /*1d920*/  LDL R9, [R1+0x14] ;  /* 0x0000140001097983 */ /* 0x000f220000100800 */
[----:B0-----:R-:W-:-:S13]  /*1d930*/  ISETP.NE.AND P0, PT, R8, 0x1, PT ;  /* 0x000000010800780c */ /* 0x001fda0003f05270 */
[----:B------:R-:W0:Y:S02]  /*1d940*/  @P0 LDC.64 R2, c[0x0][0x440] ;  /* 0x00011000ff020b82 */ /* 0x000e240000000a00 */
[----:B0-----:R-:W-:-:S04]  /*1d950*/  @P0 IMAD.HI.U32 R7, R6, R2, RZ ;  /* 0x0000000206070227 */ /* 0x001fc800078e00ff */
[----:B------:R-:W-:Y:S01]  /*1d960*/  IMAD.MOV.U32 R2, RZ, RZ, R6 ;  /* 0x000000ffff027224 */ /* 0x000fe200078e0006 */
[----:B------:R-:W-:-:S04]  /*1d970*/  @P0 SHF.R.U32.HI R2, RZ, R3, R7 ;  /* 0x00000003ff020219 */ /* 0x000fc80000011607 */
[----:B------:R-:W-:-:S05]  /*1d980*/  IADD3 R3, -R2, RZ, RZ ;  /* 0x000000ff02037210 */ /* 0x000fca0007ffe1ff */
[----:B------:R-:W-:Y:S01]  /*1d990*/  IMAD R6, R8, R3, R6 ;  /* 0x0000000308067224 */ /* 0x000fe200078e0206 */
[----:B------:R-:W-:Y:S01]  /*1d9a0*/  SHF.R.S32.HI R3, RZ, 0x1f, R2 ;  /* 0x0000001fff037819 */ /* 0x000fe20000011402 */
[----:B--2---:R-:W-:-:S04]  /*1d9b0*/  IMAD R7, R12, UR6, RZ ;  /* 0x000000060c077c24 */ /* 0x004fc8000f8e02ff */
[C---:B----4-:R-:W-:Y:S02]  /*1d9c0*/  IMAD R7, R9.reuse, UR7, R7 ;  /* 0x0000000709077c24 */ /* 0x050fe4000f8e0207 */
[----:B------:R-:W-:-:S04]  /*1d9d0*/  IMAD.WIDE.U32 R2, R9, UR6, R2 ;  /* 0x0000000609027c25 */ /* 0x000fc8000f8e0002 */
[----:B------:R-:W-:Y:S01]  /*1d9e0*/  IMAD.IADD R3, R7, 0x1, R3 ;  /* 0x0000000107037824 */ /* 0x000fe200078e0203 */
[----:B------:R-:W-:-:S04]  /*1d9f0*/  LEA R8, P0, R2, UR4, 0x2 ;  /* 0x0000000402087c11 */ /* 0x000fc8000f8010ff */
[----:B------:R-:W-:-:S05]  /*1da00*/  LEA.HI.X R9, R2, UR5, R3, 0x2, P0 ;  /* 0x0000000502097c11 */ /* 0x000fca00080f1403 */
[----:B------:R0:W5:Y:S04]  /*1da10*/  LDG.E R8, desc[UR40][R8.64] ;  /* 0x0000002808087981 */ /* 0x000168000c1e1900 */
.L_x_931:
[----:B------:R-:W2:Y:S01]  /*1da20*/  LDL R2, [R1+0x4] ;  /* 0x0000040001027983 */ /* 0x000ea20000100800 */
[----:B------:R-:W-:Y:S01]  /*1da30*/  BSSY B2, `(.L_x_932) ;  /* 0x0000005000027945 */ /* 0x000fe20003800000 */
[----:B--2---:R-:W-:Y:S01]  /*1da40*/  IMAD R3, R11, 0x8, R2 ;  /* 0x000000080b037824 */ /* 0x004fe200078e0202 */
[----:B------:R-:W-:-:S04]  /*1da50*/  SHF.L.U32 R2, R10, 0x1f, RZ ;  /* 0x0000001f0a027819 */ /* 0x000fc800000006ff */
[----:B------:R-:W2:Y:S02]  /*1da60*/  SYNCS.PHASECHK.TRANS64.TRYWAIT P0, [R3+URZ+0x34840], R2 ;  /* 0x03484002030075a7 */ /* 0x000ea4000800017f */
[----:B--2---:R-:W-:Y:S05]  /*1da70*/  @!P0 BRA `(.L_x_933) ;  /* 0x0000003400488947 */ /* 0x004fea0003800000 */
.L_x_1039:
[----:B------:R-:W-:Y:S05]  /*1da80*/  BSYNC B2 ;  /* 0x0000000000027941 */ /* 0x000fea0003800000 */
.L_x_932:
[----:B------:R-:W4:Y:S01]  /*1da90*/  S2R R7, SR_TID.X ;  /* 0x0000000000077919 */ /* 0x000f220000002100 */
[----:B------:R-:W-:Y:S01]  /*1daa0*/  BSSY B2, `(.L_x_934) ;  /* 0x000000a000027945 */ /* 0x000fe20003800000 */
[----:B----4-:R-:W-:-:S04]  /*1dab0*/  LOP3.LUT R7, R7, 0x7f, RZ, 0xc0, !PT ;  /* 0x0000007f07077812 */ /* 0x010fc800078ec0ff */
[----:B------:R-:W-:-:S13]  /*1dac0*/  ISETP.NE.AND P0, PT, R7, RZ, PT ;  /* 0x000000ff0700720c */ /* 0x000fda0003f05270 */
[----:B------:R-:W-:Y:S05]  /*1dad0*/  @P0 BRA `(.L_x_935) ;  /* 0x0000000000180947 */ /* 0x000fea0003800000 */
[----:B------:R-:W4:Y:S01]  /*1dae0*/  LDL R7, [R1+0x8] ;  /* 0x0000080001077983 */ /* 0x000f220000100800 */
[----:B--2---:R-:W-:-:S04]  /*1daf0*/  MOV R2, 0xc000 ;  /* 0x0000c00000027802 */ /* 0x004fc80000000f00 */
[----:B------:R2:W-:Y:S01]  /*1db00*/  SYNCS.ARRIVE.TRANS64 RZ, [R3+URZ+0x34830], R2 ;  /* 0x0348300203ff79a7 */ /* 0x0005e2000800003f */
[----:B----4-:R-:W-:-:S13]  /*1db10*/  LOP3.LUT P1, RZ, R7, 0x1, RZ, 0xc0, !PT ;  /* 0x0000000107ff7812 */ /* 0x010fda000782c0ff */
[----:B--2---:R-:W-:Y:S05]  /*1db20*/  @!P1 BRA `(.L_x_935) ;  /* 0x0000000000049947 */ /* 0x004fea0003800000 */
[----:B------:R-:W-:Y:S01]  /*1db30*/  BPT.TRAP 0x1 ;  /* 0x000000040000795c */ /* 0x000fe20000300000 */
.L_x_935:
[----:B------:R-:W-:Y:S05]  /*1db40*/  BSYNC B2 ;  /* 0x0000000000027941 */ /* 0x000fea0003800000 */
.L_x_934:
[----:B0-----:R-:W4:Y:S04]  /*1db50*/  LDL R9, [R1+0x4] ;  /* 0x0000040001097983 */ /* 0x001f280000100800 */
[----:B------:R-:W4:Y:S04]  /*1db60*/  LDL R7, [R1+0xc] ;  /* 0x00000c0001077983 */ /* 0x000f280000100800 */
[----:B--2---:R-:W2:Y:S01]  /*1db70*/  LDL R2, [R1+0x20] ;  /* 0x0000200001027983 */ /* 0x004ea20000100800 */
[----:B---3--:R-:W-:Y:S01]  /*1db80*/  IMAD.MOV.U32 R10, RZ, RZ, RZ ;  /* 0x000000ffff0a7224 */ /* 0x008fe200078e00ff */
[----:B------:R-:W-:Y:S01]  /*1db90*/  UIADD3 UR4, UP0, UR36, 0x370, URZ ;  /* 0x0000037024047890 */ /* 0x000fe2000ff1e03f */
[----:B------:R-:W-:Y:S01]  /*1dba0*/  PLOP3.LUT P0, PT, PT, PT, PT, 0x80, 0x0 ;  /* 0x000000000000781c */ /* 0x000fe20003f0f070 */
[----:B------:R-:W-:Y:S01]  /*1dbb0*/  VIADD R3, R3, 0x34830 ;  /* 0x0003483003037836 */ /* 0x000fe20000000000 */
[----:B------:R-:W-:Y:S01]  /*1dbc0*/  UMOV UR6, 0x0 ;  /* 0x0000000000067882 */ /* 0x000fe20000000000 */
[----:B------:R-:W-:Y:S01]  /*1dbd0*/  R2UR UR10, R10 ;  /* 0x000000000a0a72ca */ /* 0x000fe200000e0000 */
[----:B------:R-:W-:Y:S01]  /*1dbe0*/  UIADD3.X UR5, URZ, UR37, URZ, UP0, !UPT ;  /* 0x000000253f057290 */ /* 0x000fe200087fe43f */
[----:B------:R-:W-:Y:S01]  /*1dbf0*/  UMOV UR7, 0x14f00000 ;  /* 0x14f0000000077882 */ /* 0x000fe20000000000 */
[----:B----4-:R-:W-:Y:S01]  /*1dc00*/  IMAD R7, R7, 0xc000, R9 ;  /* 0x0000c00007077824 */ /* 0x010fe200078e0209 */
[----:B--2---:R-:W-:-:S03]  /*1dc10*/  LEA R2, R6, R2, 0x7 ;  /* 0x0000000206027211 */ /* 0x004fc600078e38ff */
[----:B------:R-:W-:-:S08]  /*1dc20*/  VIADD R9, R7, 0x1c400 ;  /* 0x0001c40007097836 */ /* 0x000fd00000000000 */
.L_x_936:
        /* <DEDUP_REMOVED lines=16> */
.L_x_937:
        /* <DEDUP_REMOVED lines=15> */
.L_x_938:
        /* <DEDUP_REMOVED lines=11> */
[----:B------:R-:W-:Y:S01]  /*1ded0*/  SHF.L.U32 R5, R5, 0x1f, RZ ;  /* 0x0000001f05057819 */ /* 0x000fe200000006ff */
[----:B------:R-:W-:Y:S01]  /*1dee0*/  BSSY B2, `(.L_x_939) ;  /* 0x0000004000027945 */ /* 0x000fe20003800000 */
[----:B--2---:R-:W-:-:S04]  /*1def0*/  IMAD R2, R4, 0x8, R9 ;  /* 0x0000000804027824 */ /* 0x004fc800078e0209 */
[----:B------:R-:W0:Y:S02]  /*1df00*/  SYNCS.PHASECHK.TRANS64.TRYWAIT P0, [R2+URZ+0x34860], R5 ;  /* 0x03486005020075a7 */ /* 0x000e24000800017f */
[----:B0-----:R-:W-:Y:S05]  /*1df10*/  @!P0 BRA `(.L_x_940) ;  /* 0x0000003000348947 */ /* 0x001fea0003800000 */
.L_x_1040:
[----:B------:R-:W-:Y:S05]  /*1df20*/  BSYNC B2 ;  /* 0x0000000000027941 */ /* 0x000fea0003800000 */
.L_x_939:
[----:B------:R-:W2:Y:S01]  /*1df30*/  S2R R3, SR_TID.X ;  /* 0x0000000000037919 */ /* 0x000ea20000002100 */
[----:B------:R-:W-:-:S04]  /*1df40*/  UPRMT UR4, UR38, 0x9910, URZ ;  /* 0x0000991026047896 */ /* 0x000fc8000800003f */
[----:B------:R-:W-:Y:S01]  /*1df50*/  UISETP.NE.AND UP0, UPT, UR4, 0x2, UPT ;  /* 0x000000020400788c */ /* 0x000fe2000bf05270 */
[----:B--2---:R-:W-:-:S04]  /*1df60*/  LOP3.LUT R3, R3, 0x7f, RZ, 0xc0, !PT ;  /* 0x0000007f03037812 */ /* 0x004fc800078ec0ff */
[----:B------:R-:W-:-:S13]  /*1df70*/  ISETP.NE.AND P0, PT, R3, RZ, PT ;  /* 0x000000ff0300720c */ /* 0x000fda0003f05270 */
[----:B------:R-:W-:-:S04]  /*1df80*/  @!P0 MOV R3, 0x8000 ;  /* 0x0000800000038802 */ /* 0x000fc80000000f00 */
[----:B------:R2:W-:Y:S01]  /*1df90*/  @!P0 SYNCS.ARRIVE.TRANS64 RZ, [R2+URZ+0x34850], R3 ;  /* 0x0348500302ff89a7 */ /* 0x0005e2000800003f */
[----:B------:R-:W-:-:S13]  /*1dfa0*/  PLOP3.LUT P0, PT, PT, PT, UP0, 0x80, 0x0 ;  /* 0x000000000000781c */ /* 0x000fda0003f0f008 */
[----:B--2---:R-:W-:Y:S05]  /*1dfb0*/  @P0 BRA `(.L_x_941) ;  /* 0x0000000000040947 */ /* 0x004fea0003800000 */
[----:B------:R-:W-:Y:S01]  /*1dfc0*/  BPT.TRAP 0x1 ;  /* 0x000000040000795c */ /* 0x000fe20000300000 */
.L_x_941:
[----:B------:R-:W2:Y:S01]  /*1dfd0*/  LDL R3, [R1+0x8] ;  /* 0x0000080001037983 */ /* 0x000ea20000100800 */
[----:B------:R-:W-:Y:S01]  /*1dfe0*/  BSSY B2, `(.L_x_942) ;  /* 0x0000004000027945 */ /* 0x000fe20003800000 */
[----:B--2---:R-:W-:-:S13]  /*1dff0*/  LOP3.LUT P0, RZ, R3, 0x8, RZ, 0xc0, !PT ;  /* 0x0000000803ff7812 */ /* 0x004fda000780c0ff */
[----:B------:R-:W-:Y:S05]  /*1e000*/  @P0 BRA `(.L_x_943) ;  /* 0x0000000000040947 */ /* 0x000fea0003800000 */
[----:B------:R-:W-:Y:S01]  /*1e010*/  BPT.TRAP 0x1 ;  /* 0x000000040000795c */ /* 0x000fe20000300000 */
.L_x_943:
[----:B------:R-:W-:Y:S05]  /*1e020*/  BSYNC B2 ;  /* 0x0000000000027941 */ /* 0x000fea0003800000 */
.L_x_942:
[----:B------:R-:W2:Y:S04]  /*1e030*/  LDL R7, [R1+0x4] ;  /* 0x0000040001077983 */ /* 0x000ea80000100800 */
[----:B0-----:R-:W3:Y:S04]  /*1e040*/  LDL R5, [R1+0x20] ;  /* 0x0000200001057983 */ /* 0x001ee80000100800 */
        /* <DEDUP_REMOVED lines=11> */
.L_x_944:
        /* <DEDUP_REMOVED lines=16> */
.L_x_945:
        /* <DEDUP_REMOVED lines=13> */
.L_x_930:
[----:B------:R-:W-:Y:S05]  /*1e2d0*/  BSYNC B1 ;  /* 0x0000000000017941 */ /* 0x000fea0003800000 */
.L_x_929:
[C---:B------:R-:W-:Y:S02]  /*1e2e0*/  ISETP.GT.AND P0, PT, R0.reuse, 0x1, PT ;  /* 0x000000010000780c */ /* 0x040fe40003f04270 */
[----:B------:R-:W-:-:S11]  /*1e2f0*/  IADD3 R0, R0, -0x2, RZ ;  /* 0xfffffffe00007810 */ /* 0x000fd60007ffe0ff */
[----:B------:R-:W-:Y:S05]  /*1e300*/  @P0 BRA `(.L_x_946) ;  /* 0xffffffe800700947 */ /* 0x000fea000383ffff */
.L_x_892:
[----:B------:R-:W-:Y:S05]  /*1e310*/  BSYNC B0 ;  /* 0x0000000000007941 */ /* 0x000fea0003800000 */
.L_x_891:
[----:B------:R-:W0:Y:S01]  /*1e320*/  S2R R2, SR_TID.X ;  /* 0x0000000000027919 */ /* 0x000e220000002100 */
[----:B------:R-:W-:Y:S01]  /*1e330*/  BSSY B0, `(.L_x_947) ;  /* 0x0000010000007945 */ /* 0x000fe20003800000 */
[----:B0-----:R-:W-:-:S04]  /*1e340*/  LOP3.LUT R2, R2, 0x7f, RZ, 0xc0, !PT ;  /* 0x0000007f02027812 */ /* 0x001fc800078ec0ff */
[----:B------:R-:W-:-:S13]  /*1e350*/  ISETP.NE.AND P0, PT, R2, RZ, PT ;  /* 0x000000ff0200720c */ /* 0x000fda0003f05270 */
[----:B------:R-:W-:Y:S05]  /*1e360*/  @P0 BRA `(.L_x_948) ;  /* 0x0000000000300947 */ /* 0x000fea0003800000 */
[----:B------:R-:W0:Y:S01]  /*1e370*/  S2R R2, SR_LANEID ;  /* 0x0000000000027919 */ /* 0x000e220000000000 */
[----:B------:R-:W-:Y:S01]  /*1e380*/  VOTEU.ANY UR4, UPT, PT ;  /* 0x0000000000047886 */ /* 0x000fe200038e0100 */
[----:B--2---:R-:W2:Y:S01]  /*1e390*/  LDC.64 R4, c[0x0][0xc60] ;  /* 0x00031800ff047b82 */ /* 0x004ea20000000a00 */
[----:B------:R-:W0:Y:S02]  /*1e3a0*/  FLO.U32 R0, UR4 ;  /* 0x0000000400007d00 */ /* 0x000e2400080e0000 */
[----:B0-----:R-:W-:-:S06]  /*1e3b0*/  ISETP.EQ.U32.AND P0, PT, R0, R2, PT ;  /* 0x000000020000720c */ /* 0x001fcc0003f02070 */
[----:B------:R-:W2:Y:S07]  /*1e3c0*/  POPC R2, UR4 ;  /* 0x0000000400027d09 */ /* 0x000eae0008000000 */
[----:B--2---:R-:W2:Y:S04]  /*1e3d0*/  @P0 ATOMG.E.ADD.STRONG.GPU PT, R2, desc[UR40][R4.64], R2 ;  /* 0x00000002040209a8 */ /* 0x004ea800081ee1e8 */
[----:B--2---:R0:W2:Y:S02]  /*1e3e0*/  SHFL.IDX PT, R2, R2, R0, 0x1f ;  /* 0x00001f0002027589 */ /* 0x0040a400000e0000 */
[----:B0-----:R-:W0:Y:S02]  /*1e3f0*/  S2R R0, SR_LTMASK ;  /* 0x0000000000007919 */ /* 0x001e240000003900 */
[----:B0-----:R-:W-:-:S06]  /*1e400*/  LOP3.LUT R0, R0, UR4, RZ, 0xc0, !PT ;  /* 0x0000000400007c12 */ /* 0x001fcc000f8ec0ff */
[----:B------:R-:W2:Y:S02]  /*1e410*/  POPC R0, R0 ;  /* 0x0000000000007309 */ /* 0x000ea40000000000 */
[----:B--2---:R-:W-:-:S07]  /*1e420*/  IADD3 R16, R2, UR39, R0 ;  /* 0x0000002702107c10 */ /* 0x004fce000fffe000 */
.L_x_948:
[----:B------:R-:W-:Y:S05]  /*1e430*/  BSYNC B0 ;  /* 0x0000000000007941 */ /* 0x000fea0003800000 */
.L_x_947:
        /* <DEDUP_REMOVED lines=8> */
[----:B--2---:R-:W-:Y:S01]  /*1e4c0*/  IMAD R0, R0, 0x8, R3 ;  /* 0x0000000800007824 */ /* 0x004fe200078e0203 */
[----:B---3--:R-:W-:-:S04]  /*1e4d0*/  SHF.L.U32 R2, R2, 0x1f, RZ ;  /* 0x0000001f02027819 */ /* 0x008fc800000006ff */
[----:B------:R-:W0:Y:S02]  /*1e4e0*/  SYNCS.PHASECHK.TRANS64.TRYWAIT P0, [R0+URZ+0x34860], R2 ;  /* 0x03486002000075a7 */ /* 0x000e24000800017f */
[----:B0-----:R-:W-:Y:S05]  /*1e4f0*/  @!P0 BRA `(.L_x_952) ;  /* 0x0000002800d08947 */ /* 0x001fea0003800000 */
.L_x_1041:
[----:B------:R-:W-:Y:S05]  /*1e500*/  BSYNC B1 ;  /* 0x0000000000017941 */ /* 0x000fea0003800000 */
.L_x_951:
[----:B------:R-:W2:Y:S01]  /*1e510*/  S2R R3, SR_TID.X ;  /* 0x0000000000037919 */ /* 0x000ea20000002100 */
[----:B------:R-:W-:-:S04]  /*1e520*/  UPRMT UR4, UR38, 0x9910, URZ ;  /* 0x0000991026047896 */ /* 0x000fc8000800003f */
[----:B------:R-:W-:Y:S01]  /*1e530*/  UISETP.NE.AND UP0, UPT, UR4, 0x2, UPT ;  /* 0x000000020400788c */ /* 0x000fe2000bf05270 */
[----:B--2---:R-:W-:-:S04]  /*1e540*/  LOP3.LUT R3, R3, 0x7f, RZ, 0xc0, !PT ;  /* 0x0000007f03037812 */ /* 0x004fc800078ec0ff */
[----:B------:R-:W-:-:S13]  /*1e550*/  ISETP.NE.AND P0, PT, R3, RZ, PT ;  /* 0x000000ff0300720c */ /* 0x000fda0003f05270 */
[----:B0-----:R-:W-:-:S04]  /*1e560*/  @!P0 IMAD.MOV.U32 R2, RZ, RZ, 0x8000 ;  /* 0x00008000ff028424 */ /* 0x001fc800078e00ff */
[----:B------:R0:W-:Y:S01]  /*1e570*/  @!P0 SYNCS.ARRIVE.TRANS64 RZ, [R0+URZ+0x34850], R2 ;  /* 0x0348500200ff89a7 */ /* 0x0001e2000800003f */
[----:B------:R-:W-:-:S13]  /*1e580*/  PLOP3.LUT P0, PT, PT, PT, UP0, 0x80, 0x0 ;  /* 0x000000000000781c */ /* 0x000fda0003f0f008 */
[----:B0-----:R-:W-:Y:S05]  /*1e590*/  @P0 BRA `(.L_x_953) ;  /* 0x0000000000040947 */ /* 0x001fea0003800000 */
[----:B------:R-:W-:Y:S01]  /*1e5a0*/  BPT.TRAP 0x1 ;  /* 0x000000040000795c */ /* 0x000fe20000300000 */
.L_x_953:
[----:B------:R-:W2:Y:S01]  /*1e5b0*/  LDL R2, [R1+0x8] ;  /* 0x0000080001027983 */ /* 0x000ea20000100800 */
[----:B------:R-:W-:Y:S01]  /*1e5c0*/  BSSY B1, `(.L_x_954) ;  /* 0x0000004000017945 */ /* 0x000fe20003800000 */
[----:B--2---:R-:W-:-:S13]  /*1e5d0*/  LOP3.LUT P0, RZ, R2, 0x8, RZ, 0xc0, !PT ;  /* 0x0000000802ff7812 */ /* 0x004fda000780c0ff */
[----:B------:R-:W-:Y:S05]  /*1e5e0*/  @P0 BRA `(.L_x_955) ;  /* 0x0000000000040947 */ /* 0x000fea0003800000 */
[----:B------:R-:W-:Y:S01]  /*1e5f0*/  BPT.TRAP 0x1 ;  /* 0x000000040000795c */ /* 0x000fe20000300000 */
.L_x_955:
[----:B------:R-:W-:Y:S05]  /*1e600*/  BSYNC B1 ;  /* 0x0000000000017941 */ /* 0x000fea0003800000 */
.L_x_954:
[----:B------:R-:W2:Y:S04]  /*1e610*/  LDL.LU R5, [R1+0x20] ;  /* 0x0000200001057983 */ /* 0x000ea80000300800 */
[----:B------:R-:W3:Y:S04]  /*1e620*/  LDL R4, [R1+0x4] ;  /* 0x0000040001047983 */ /* 0x000ee80000100800 */
[----:B------:R-:W3:Y:S04]  /*1e630*/  LDL R2, [R1+0xc] ;  /* 0x00000c0001027983 */ /* 0x000ee80000100800 */
        /* <DEDUP_REMOVED lines=8> */
[----:B---3--:R-:W-:Y:S01]  /*1e6c0*/  IMAD R2, R2, 0x8000, R4 ;  /* 0x0000800002027824 */ /* 0x008fe200078e0204 */
[----:B--2---:R-:W-:-:S04]  /*1e6d0*/  LEA R3, R3, R5, 0x7 ;  /* 0x0000000503037211 */ /* 0x004fc800078e38ff */
[----:B------:R-:W-:-:S07]  /*1e6e0*/  IADD3 R4, R2, 0x400, RZ ;  /* 0x0000040002047810 */ /* 0x000fce0007ffe0ff */
.L_x_956:
        /* <DEDUP_REMOVED lines=16> */
.L_x_957:
        /* <DEDUP_REMOVED lines=11> */
.L_x_950:
[----:B------:R-:W-:Y:S05]  /*1e8a0*/  BSYNC B0 ;  /* 0x0000000000007941 */ /* 0x000fea0003800000 */
.L_x_949:
        /* <DEDUP_REMOVED lines=9> */
.L_x_871:
[----:B------:R-:W-:Y:S05]  /*1e940*/  BSYNC B7 ;  /* 0x0000000000077941 */ /* 0x000fea0003800000 */
.L_x_869:
[----:B----45:R-:W3:Y:S02]  /*1e950*/  LDL R8, [R1+0x8] ;  /* 0x0000080001087983 */ /* 0x030ee40000100800 */
[----:B---3--:R-:W-:-:S13]  /*1e960*/  LOP3.LUT P0, RZ, R8, 0x10, RZ, 0xc0, !PT ;  /* 0x0000001008ff7812 */ /* 0x008fda000780c0ff */
[----:B------:R-:W-:Y:S05]  /*1e970*/  @!P0 BRA `(.L_x_958) ;  /* 0x0000000000288947 */ /* 0x000fea0003800000 */
[----:B------:R-:W-:Y:S05]  /*1e980*/  WARPSYNC.ALL ;  /* 0x0000000000007948 */ /* 0x000fea0003800000 */
[----:B------:R-:W3:Y:S08]  /*1e990*/  S2UR UR5, SR_CgaCtaId ;  /* 0x00000000000579c3 */ /* 0x000ef00000008800 */
[----:B------:R-:W-:Y:S06]  /*1e9a0*/  BAR.SYNC.DEFER_BLOCKING 0x5, 0x180 ;  /* 0x0146000000007b1d */ /* 0x000fec0000010000 */
[----:B------:R-:W-:-:S02]  /*1e9b0*/  UMOV UR4, 0x400 ;  /* 0x0000040000047882 */ /* 0x000fc40000000000 */
[----:B---3--:R-:W-:-:S06]  /*1e9c0*/  ULEA UR4, UR5, UR4, 0x18 ;  /* 0x0000000405047291 */ /* 0x008fcc000f8ec03f */
[----:B--2---:R-:W-:-:S05]  /*1e9d0*/  MOV R0, UR4 ;  /* 0x0000000400007c02 */ /* 0x004fca0008000f00 */
[----:B------:R2:W3:Y:S04]  /*1e9e0*/  LDS.128 R16, [R0+0x348d0] ;  /* 0x0348d00000107984 */ /* 0x0004e80000000c00 */
[----:B------:R2:W-:Y:S01]  /*1e9f0*/  STL [R1+0x4], R0 ;  /* 0x0000040001007387 */ /* 0x0005e20000100800 */
[----:B------:R-:W-:Y:S06]  /*1ea00*/  BAR.ARV 0x4, 0x180 ;  /* 0x0106000000007b1d */ /* 0x000fec0000002000 */
[----:B------:R-:W-:Y:S05]  /*1ea10*/  BRA `(.L_x_959) ;  /* 0x0000000800447947 */ /* 0x000fea0003800000 */
.L_x_958:
[----:B------:R-:W3:Y:S01]  /*1ea20*/  LDL R7, [R1+0x2c] ;  /* 0x00002c0001077983 */ /* 0x000ee20000100800 */
[----:B------:R-:W-:Y:S01]  /*1ea30*/  UMOV UR4, 0xffffffff ;  /* 0xffffffff00047882 */ /* 0x000fe20000000000 */
[----:B---3--:R-:W-:Y:S02]  /*1ea40*/  ISETP.NE.AND P5, PT, R7, 0x1f, PT ;  /* 0x0000001f0700780c */ /* 0x008fe40003fa5270 */
[----:B------:R-:W-:Y:S11]  /*1ea50*/  BRA.DIV UR4, `(.L_x_960) ;  /* 0x00000026048c7947 */ /* 0x000ff6000b800000 */
[----:B--2---:R-:W-:Y:S01]  /*1ea60*/  IMAD.IADD R0, R19, 0x1, R7 ;  /* 0x0000000113007824 */ /* 0x004fe200078e0207 */
[----:B------:R-:W-:Y:S01]  /*1ea70*/  ULDC UR4, c[0x0][0xc3c] ;  /* 0x00030f0000047ab9 */ /* 0x000fe20000000800 */
[----:B------:R-:W-:-:S03]  /*1ea80*/  LOP3.LUT P4, RZ, R8, 0x1, RZ, 0xc0, !PT ;  /* 0x0000000108ff7812 */ /* 0x000fc6000788c0ff */
[----:B------:R-:W-:-:S13]  /*1ea90*/  ISETP.GE.OR P0, PT, R0, UR4, !P5 ;  /* 0x0000000400007c0c */ /* 0x000fda000ef06670 */
[----:B0-----:R-:W0:Y:S02]  /*1eaa0*/  @!P0 LDC.64 R2, c[0x0][0xc80] ;  /* 0x00032000ff028b82 */ /* 0x001e240000000a00 */
[----:B0-----:R-:W-:-:S06]  /*1eab0*/  @!P0 IMAD.WIDE R2, R0, 0x4, R2 ;  /* 0x0000000400028825 */ /* 0x001fcc00078e0202 */
[----:B------:R0:W2:Y:S01]  /*1eac0*/  @!P0 LDG.E R3, desc[UR40][R2.64] ;  /* 0x0000002802038981 */ /* 0x0000a2000c1e1900 */
[C---:B------:R-:W-:Y:S02]  /*1ead0*/  ISETP.GE.U32.AND P1, PT, R7.reuse, 0x4, PT ;  /* 0x000000040700780c */ /* 0x040fe40003f26070 */
[C---:B------:R-:W-:Y:S01]  /*1eae0*/  ISETP.GE.U32.AND P2, PT, R7.reuse, 0x8, PT ;  /* 0x000000080700780c */ /* 0x040fe20003f46070 */
[----:B------:R-:W-:Y:S01]  /*1eaf0*/  SHFL.IDX PT, R0, R16, RZ, 0x1f ;  /* 0x00001fff10007589 */ /* 0x000fe200000e0000 */
[----:B------:R-:W-:-:S03]  /*1eb00*/  ISETP.GE.U32.AND P3, PT, R7, 0x10, PT ;  /* 0x000000100700780c */ /* 0x000fc60003f66070 */
[----:B------:R-:W-:Y:S01]  /*1eb10*/  SHFL.IDX PT, R4, R16, 0x1, 0x1f ;  /* 0x00201f0010047f89 */ /* 0x000fe200000e0000 */
[----:B0-----:R-:W-:Y:S01]  /*1eb20*/  IMAD.MOV.U32 R2, RZ, RZ, RZ ;  /* 0x000000ffff027224 */ /* 0x001fe200078e00ff */
[----:B--2---:R-:W-:Y:S02]  /*1eb30*/  @!P0 MOV R2, R3 ;  /* 0x0000000300028202 */ /* 0x004fe40000000f00 */
[----:B------:R-:W-:-:S03]  /*1eb40*/  ISETP.GE.U32.AND P0, PT, R7, 0x2, PT ;  /* 0x000000020700780c */ /* 0x000fc60003f06070 */
        /* <DEDUP_REMOVED lines=15> */
[----:B------:R0:W2:Y:S02]  /*1ec40*/  SHFL.IDX PT, R6, R5, 0x1f, 0x1f ;  /* 0x03e01f0005067f89 */ /* 0x0000a400000e0000 */
.L_x_1051:
[----:B------:R-:W-:Y:S02]  /*1ec50*/  ULDC UR4, c[0x0][0xc38] ;  /* 0x00030e0000047ab9 */ /* 0x000fe40000000800 */
[----:B------:R-:W-:-:S05]  /*1ec60*/  MOV R16, UR4 ;  /* 0x0000000400107c02 */ /* 0x000fca0008000f00 */
[----:B--2---:R-:W-:-:S04]  /*1ec70*/  IMAD R6, R6, R16, RZ ;  /* 0x0000001006067224 */ /* 0x004fc800078e02ff */
[----:B------:R-:W-:-:S05]  /*1ec80*/  IMAD.IADD R4, R4, 0x1, R6 ;  /* 0x0000000104047824 */ /* 0x000fca00078e0206 */
[----:B------:R-:W-:-:S13]  /*1ec90*/  ISETP.GT.AND P4, PT, R4, R0, PT ;  /* 0x000000000400720c */ /* 0x000fda0003f84270 */
[----:B------:R-:W-:Y:S05]  /*1eca0*/  @P4 BRA `(.L_x_961) ;  /* 0x0000000000a04947 */ /* 0x000fea0003800000 */
.L_x_966:
[----:B------:R-:W2:Y:S01]  /*1ecb0*/  LDC R2, c[0x0][0xc3c] ;  /* 0x00030f00ff027b82 */ /* 0x000ea20000000800 */
[----:B------:R-:W-:-:S05]  /*1ecc0*/  VIADD R19, R19, 0x1f ;  /* 0x0000001f13137836 */ /* 0x000fca0000000000 */
[----:B--2---:R-:W-:-:S13]  /*1ecd0*/  ISETP.GE.AND P4, PT, R19, R2, PT ;  /* 0x000000021300720c */ /* 0x004fda0003f86270 */
[----:B------:R-:W-:Y:S05]  /*1ece0*/  @P4 BRA `(.L_x_962) ;  /* 0x0000000400484947 */ /* 0x000fea0003800000 */
[----:B------:R-:W0:Y:S01]  /*1ecf0*/  LDL R3, [R1+0x2c] ;  /* 0x00002c0001037983 */ /* 0x000e220000100800 */
[----:B------:R-:W-:Y:S01]  /*1ed00*/  BSSY B0, `(.L_x_963) ;  /* 0x0000008000007945 */ /* 0x000fe20003800000 */
[----:B0-----:R-:W-:-:S04]  /*1ed10*/  IADD3 R5, R19, R3, RZ ;  /* 0x0000000313057210 */ /* 0x001fc80007ffe0ff */
[----:B------:R-:W-:Y:S01]  /*1ed20*/  ISETP.GE.OR P4, PT, R5, R2, !P5 ;  /* 0x000000020500720c */ /* 0x000fe20006f86670 */
[----:B------:R-:W-:-:S12]  /*1ed30*/  IMAD.MOV.U32 R2, RZ, RZ, RZ ;  /* 0x000000ffff027224 */ /* 0x000fd800078e00ff */
[----:B------:R-:W-:Y:S05]  /*1ed40*/  @P4 BRA `(.L_x_964) ;  /* 0x00000000000c4947 */ /* 0x000fea0003800000 */
[----:B------:R-:W0:Y:S02]  /*1ed50*/  LDC.64 R2, c[0x0][0xc80] ;  /* 0x00032000ff027b82 */ /* 0x000e240000000a00 */
[----:B0-----:R-:W-:-:S06]  /*1ed60*/  IMAD.WIDE R2, R5, 0x4, R2 ;  /* 0x0000000405027825 */ /* 0x001fcc00078e0202 */
[----:B------:R0:W5:Y:S02]  /*1ed70*/  LDG.E R2, desc[UR40][R2.64] ;  /* 0x0000002802027981 */ /* 0x000164000c1e1900 */
.L_x_964:
[----:B------:R-:W-:Y:S05]  /*1ed80*/  BSYNC B0 ;  /* 0x0000000000007941 */ /* 0x000fea0003800000 */
.L_x_963:
[----:B------:R-:W-:-:S03]  /*1ed90*/  UMOV UR4, 0xffffffff ;  /* 0xffffffff00047882 */ /* 0x000fc60000000000 */
[----:B------:R-:W-:Y:S05]  /*1eda0*/  BRA.DIV UR4, `(.L_x_965) ;  /* 0x0000002604f47947 */ /* 0x000fea000b800000 */
[----:B0-----:R-:W2:Y:S02]  /*1edb0*/  LDL R3, [R1+0x8] ;  /* 0x0000080001037983 */ /* 0x001ea40000100800 */
[----:B--2---:R-:W-:Y:S02]  /*1edc0*/  LOP3.LUT P4, RZ, R3, 0x1, RZ, 0xc0, !PT ;  /* 0x0000000103ff7812 */ /* 0x004fe4000788c0ff */
[----:B-----5:R-:W0:Y:S02]  /*1edd0*/  SHFL.UP PT, R3, R2, 0x1, RZ ;  /* 0x0420000002037989 */ /* 0x020e2400000e00ff */
        /* <DEDUP_REMOVED lines=14> */
[----:B------:R0:W2:Y:S02]  /*1eec0*/  SHFL.IDX PT, R6, R5, 0x1f, 0x1f ;  /* 0x03e01f0005067f89 */ /* 0x0000a400000e0000 */
.L_x_1059:
[----:B------:R-:W-:Y:S02]  /*1eed0*/  ULDC UR4, c[0x0][0xc38] ;  /* 0x00030e0000047ab9 */ /* 0x000fe40000000800 */
[----:B------:R-:W-:-:S04]  /*1eee0*/  IMAD.U32 R16, RZ, RZ, UR4 ;  /* 0x00000004ff107e24 */ /* 0x000fc8000f8e00ff */
[----:B--2---:R-:W-:-:S04]  /*1eef0*/  IMAD R6, R6, R16, RZ ;  /* 0x0000001006067224 */ /* 0x004fc800078e02ff */
[----:B------:R-:W-:-:S05]  /*1ef00*/  IMAD.IADD R4, R6, 0x1, R4 ;  /* 0x0000000106047824 */ /* 0x000fca00078e0204 */
[----:B------:R-:W-:-:S13]  /*1ef10*/  ISETP.GT.AND P4, PT, R4, R0, PT ;  /* 0x000000000400720c */ /* 0x000fda0003f84270 */
[----:B------:R-:W-:Y:S05]  /*1ef20*/  @!P4 BRA `(.L_x_966) ;  /* 0xfffffffc0060c947 */ /* 0x000fea000383ffff */
.L_x_961:
[----:B------:R-:W-:Y:S01]  /*1ef30*/  IADD3 R6, -R6, R4, RZ ;  /* 0x0000000406067210 */ /* 0x000fe20007ffe1ff */
[----:B------:R-:W-:-:S04]  /*1ef40*/  UMOV UR4, 0xffffffff ;  /* 0xffffffff00047882 */ /* 0x000fc80000000000 */
[----:B------:R-:W-:-:S05]  /*1ef50*/  IMAD R3, R5, R16, R6 ;  /* 0x0000001005037224 */ /* 0x000fca00078e0206 */
[----:B------:R-:W-:Y:S01]  /*1ef60*/  ISETP.GT.AND P6, PT, R3, R0, PT ;  /* 0x000000000300720c */ /* 0x000fe20003fc4270 */
[----:B------:R-:W-:-:S12]  /*1ef70*/  BRA.DIV UR4, `(.L_x_967) ;  /* 0x0000002a04607947 */ /* 0x000fd8000b800000 */
[----:B------:R-:W-:-:S04]  /*1ef80*/  VOTE.ANY R3, PT, !P6 ;  /* 0x0000000000037806 */ /* 0x000fc800070e0100 */
[----:B------:R-:W2:Y:S02]  /*1ef90*/  POPC R4, R3 ;  /* 0x0000000300047309 */ /* 0x000ea40000000000 */
[----:B--2---:R2:W3:Y:S02]  /*1efa0*/  SHFL.IDX PT, R17, R2, R4, 0x1f ;  /* 0x00001f0402117589 */ /* 0x0044e400000e0000 */
.L_x_1063:
[----:B------:R-:W-:Y:S01]  /*1efb0*/  ISETP.NE.AND P0, PT, R3, RZ, PT ;  /* 0x000000ff0300720c */ /* 0x000fe20003f05270 */
[----:B--2---:R-:W-:-:S12]  /*1efc0*/  IMAD.MOV.U32 R2, RZ, RZ, RZ ;  /* 0x000000ffff027224 */ /* 0x004fd800078e00ff */
[----:B------:R-:W-:Y:S05]  /*1efd0*/  @!P0 BRA `(.L_x_968) ;  /* 0x0000000000108947 */ /* 0x000fea0003800000 */
[----:B------:R-:W-:Y:S01]  /*1efe0*/  UMOV UR4, 0xffffffff ;  /* 0xffffffff00047882 */ /* 0x000fe20000000000 */
[----:B------:R-:W-:Y:S02]  /*1eff0*/  VIADD R12, R4, 0xffffffff ;  /* 0xffffffff040c7836 */ /* 0x000fe40000000000 */
[----:B------:R-:W-:Y:S05]  /*1f000*/  BRA.DIV UR4, `(.L_x_969) ;  /* 0x0000002a04847947 */ /* 0x000fea000b800000 */
[----:B------:R2:W4:Y:S02]  /*1f010*/  SHFL.IDX PT, R2, R5, R12, 0x1f ;  /* 0x00001f0c05027589 */ /* 0x00052400000e0000 */
.L_x_968:
[----:B0-23--:R-:W-:Y:S01]  /*1f020*/  IABS R5, R17 ;  /* 0x0000001100057213 */ /* 0x00dfe20000000000 */
[----:B----4-:R-:W-:Y:S02]  /*1f030*/  IMAD R16, R2, R16, R6 ;  /* 0x0000001002107224 */ /* 0x010fe400078e0206 */
[----:B------:R-:W-:Y:S01]  /*1f040*/  IMAD.IADD R19, R4, 0x1, R19 ;  /* 0x0000000104137824 */ /* 0x000fe200078e0213 */
[----:B------:R-:W0:Y:S02]  /*1f050*/  I2F.RP R2, R5 ;  /* 0x0000000500027306 */ /* 0x000e240000209400 */
[----:B------:R-:W-:-:S06]  /*1f060*/  IADD3 R0, R0, -R16, RZ ;  /* 0x8000001000007210 */ /* 0x000fcc0007ffe0ff */
[----:B0-----:R-:W0:Y:S02]  /*1f070*/  MUFU.RCP R2, R2 ;  /* 0x0000000200027308 */ /* 0x001e240000001000 */
[----:B0-----:R-:W-:-:S06]  /*1f080*/  IADD3 R2, R2, 0xffffffe, RZ ;  /* 0x0ffffffe02027810 */ /* 0x001fcc0007ffe0ff */
[----:B------:R-:W0:Y:S02]  /*1f090*/  F2I.FTZ.U32.TRUNC.NTZ R3, R2 ;  /* 0x0000000200037305 */ /* 0x000e24000021f000 */
        /* <DEDUP_REMOVED lines=10> */
[----:B------:R-:W-:Y:S01]  /*1f140*/  @!P2 IMAD.IADD R3, R3, 0x1, -R5 ;  /* 0x000000010303a824 */ /* 0x000fe200078e0a05 */
[----:B------:R-:W-:Y:S02]  /*1f150*/  @!P2 IADD3 R2, R2, 0x1, RZ ;  /* 0x000000010202a810 */ /* 0x000fe40007ffe0ff */
[----:B------:R-:W-:Y:S02]  /*1f160*/  ISETP.NE.AND P2, PT, R17, RZ, PT ;  /* 0x000000ff1100720c */ /* 0x000fe40003f45270 */
[----:B------:R-:W-:Y:S02]  /*1f170*/  ISETP.GE.U32.AND P0, PT, R3, R5, PT ;  /* 0x000000050300720c */ /* 0x000fe40003f06070 */
[----:B------:R-:W-:-:S04]  /*1f180*/  LOP3.LUT R3, R0, R17, RZ, 0x3c, !PT ;  /* 0x0000001100037212 */ /* 0x000fc800078e3cff */
[----:B------:R-:W-:-:S07]  /*1f190*/  ISETP.GE.AND P1, PT, R3, RZ, PT ;  /* 0x000000ff0300720c */ /* 0x000fce0003f26270 */
[----:B------:R-:W-:-:S06]  /*1f1a0*/  @P0 VIADD R2, R2, 0x1 ;  /* 0x0000000102020836 */ /* 0x000fcc0000000000 */
[----:B------:R-:W-:Y:S01]  /*1f1b0*/  @!P1 IMAD.MOV R2, RZ, RZ, -R2 ;  /* 0x000000ffff029224 */ /* 0x000fe200078e0a02 */
[----:B------:R-:W-:-:S04]  /*1f1c0*/  @!P2 LOP3.LUT R2, RZ, R17, RZ, 0x33, !PT ;  /* 0x00000011ff02a212 */ /* 0x000fc800078e33ff */
[----:B------:R-:W-:Y:S01]  /*1f1d0*/  IADD3 R3, -R2, RZ, RZ ;  /* 0x000000ff02037210 */ /* 0x000fe20007ffe1ff */
[----:B------:R-:W-:-:S04]  /*1f1e0*/  IMAD.MOV.U32 R18, RZ, RZ, R2 ;  /* 0x000000ffff127224 */ /* 0x000fc800078e0002 */
[----:B------:R-:W-:Y:S01]  /*1f1f0*/  IMAD R17, R17, R3, R0 ;  /* 0x0000000311117224 */ /* 0x000fe200078e0200 */
[----:B------:R-:W-:Y:S06]  /*1f200*/  BRA `(.L_x_970) ;  /* 0x00000000001c7947 */ /* 0x000fec0003800000 */
.L_x_962:
[----:B------:R-:W-:Y:S01]  /*1f210*/  UMOV UR4, URZ ;  /* 0x0000003f00047c82 */ /* 0x000fe20008000000 */
[----:B------:R-:W-:Y:S01]  /*1f220*/  UMOV UR5, URZ ;  /* 0x0000003f00057c82 */ /* 0x000fe20008000000 */
[----:B------:R-:W-:Y:S01]  /*1f230*/  ULDC UR6, c[0x0][0xc3c] ;  /* 0x00030f0000067ab9 */ /* 0x000fe20000000800 */
[----:B------:R-:W-:Y:S01]  /*1f240*/  MOV R16, R0 ;  /* 0x0000000000107202 */ /* 0x000fe20000000f00 */
[----:B------:R-:W-:Y:S01]  /*1f250*/  IMAD.U32 R17, RZ, RZ, UR4 ;  /* 0x00000004ff117e24 */ /* 0x000fe2000f8e00ff */
[----:B------:R-:W-:Y:S01]  /*1f260*/  MOV R19, UR6 ;  /* 0x0000000600137c02 */ /* 0x000fe20008000f00 */
[----:B------:R-:W-:-:S07]  /*1f270*/  IMAD.U32 R18, RZ, RZ, UR5 ;  /* 0x00000005ff127e24 */ /* 0x000fce000f8e00ff */
.L_x_970:
[----:B------:R-:W2:Y:S04]  /*1f280*/  LDL R0, [R1+0x2c] ;  /* 0x00002c0001007983 */ /* 0x000ea80000100800 */
[----:B------:R4:W3:Y:S01]  /*1f290*/  LDL R3, [R1+0x4] ;  /* 0x0000040001037983 */ /* 0x0008e20000100800 */
[----:B------:R-:W-:Y:S05]  /*1f2a0*/  WARPSYNC.ALL ;  /* 0x0000000000007948 */ /* 0x000fea0003800000 */
[----:B------:R-:W-:Y:S01]  /*1f2b0*/  BAR.SYNC.DEFER_BLOCKING 0x4, 0x180 ;  /* 0x0106000000007b1d */ /* 0x000fe20000010000 */
[----:B--2---:R-:W-:-:S13]  /*1f2c0*/  ISETP.NE.AND P0, PT, R0, RZ, PT ;  /* 0x000000ff0000720c */ /* 0x004fda0003f05270 */
[----:B------:R-:W3:Y:S01]  /*1f2d0*/  @!P0 S2R R0, SR_CgaCtaId ;  /* 0x0000000000008919 */ /* 0x000ee20000008800 */
[----:B------:R-:W-:-:S04]  /*1f2e0*/  @!P0 MOV R2, 0x400 ;  /* 0x0000040000028802 */ /* 0x000fc80000000f00 */
[----:B---3--:R-:W-:-:S05]  /*1f2f0*/  @!P0 LEA R3, R0, R2, 0x18 ;  /* 0x0000000200038211 */ /* 0x008fca00078ec0ff */
[----:B------:R4:W-:Y:S04]  /*1f300*/  @!P0 STS.128 [R3+0x348d0], R16 ;  /* 0x0348d01003008388 */ /* 0x0009e80000000c00 */
[----:B------:R4:W-:Y:S01]  /*1f310*/  @!P0 STL [R1+0x4], R3 ;  /* 0x0000040301008387 */ /* 0x0009e20000100800 */
[----:B------:R-:W-:Y:S06]  /*1f320*/  BAR.ARV 0x5, 0x180 ;  /* 0x0146000000007b1d */ /* 0x000fec0000002000 */
.L_x_959:
[----:B------:R-:W-:Y:S02]  /*1f330*/  ULDC UR4, c[0x0][0xc3c] ;  /* 0x00030f0000047ab9 */ /* 0x000fe40000000800 */
[----:B---3--:R-:W-:-:S13]  /*1f340*/  ISETP.GE.AND P0, PT, R19, UR4, PT ;  /* 0x0000000413007c0c */ /* 0x008fda000bf06270 */
[----:B------:R-:W-:Y:S05]  /*1f350*/  @!P0 BRA `(.L_x_971) ;  /* 0xffffff9400f48947 */ /* 0x000fea000383ffff */
[----:B------:R-:W-:Y:S05]  /*1f360*/  BSYNC B8 ;  /* 0x0000000000087941 */ /* 0x000fea0003800000 */
.L_x_827:
[----:B--2---:R-:W2:Y:S01]  /*1f370*/  LDL.LU R0, [R1+0x58] ;  /* 0x0000580001007983 */ /* 0x004ea20000300800 */
[----:B------:R-:W-:Y:S01]  /*1f380*/  BSSY B0, `(.L_x_972) ;  /* 0x000000b000007945 */ /* 0x000fe20003800000 */
[----:B0-----:R-:W0:Y:S01]  /*1f390*/  S2R R5, SR_CgaCtaId ;  /* 0x0000000000057919 */ /* 0x001e220000008800 */
[----:B--2---:R-:W-:-:S05]  /*1f3a0*/  VIADD R0, R0, 0x1 ;  /* 0x0000000100007836 */ /* 0x004fca0000000000 */
[----:B------:R-:W-:-:S04]  /*1f3b0*/  LEA.HI R2, R0, R0, RZ, 0x1 ;  /* 0x0000000000027211 */ /* 0x000fc800078f08ff */
[----:B----4-:R-:W-:-:S05]  /*1f3c0*/  LOP3.LUT R3, R2, 0xfffffffe, RZ, 0xc0, !PT ;  /* 0xfffffffe02037812 */ /* 0x010fca00078ec0ff */
[----:B------:R-:W-:Y:S01]  /*1f3d0*/  IMAD.IADD R3, R0, 0x1, -R3 ;  /* 0x0000000100037824 */ /* 0x000fe200078e0a03 */
[----:B------:R-:W-:-:S04]  /*1f3e0*/  MOV R0, 0x400 ;  /* 0x0000040000007802 */ /* 0x000fc80000000f00 */
[----:B0-----:R-:W-:Y:S02]  /*1f3f0*/  LEA R0, R5, R0, 0x18 ;  /* 0x0000000005007211 */ /* 0x001fe400078ec0ff */
[----:B------:R-:W-:-:S04]  /*1f400*/  SHF.L.U32 R3, R3, 0x1f, RZ ;  /* 0x0000001f03037819 */ /* 0x000fc800000006ff */
[----:B------:R-:W0:Y:S02]  /*1f410*/  SYNCS.PHASECHK.TRANS64.TRYWAIT P0, [R0+URZ+0x34820], R3 ;  /* 0x03482003000075a7 */ /* 0x000e24000800017f */
[----:B0-----:R-:W-:Y:S05]  /*1f420*/  @!P0 BRA `(.L_x_973) ;  /* 0x0000002400a48947 */ /* 0x001fea0003800000 */
.L_x_1066:
[----:B------:R-:W-:Y:S05]  /*1f430*/  BSYNC B0 ;  /* 0x0000000000007941 */ /* 0x000fea0003800000 */
.L_x_972:
[----:B------:R-:W-:-:S03]  /*1f440*/  UMOV UR4, 0xffffffff ;  /* 0xffffffff00047882 */ /* 0x000fc60000000000 */
[----:B------:R-:W-:Y:S05]  /*1f450*/  BRA.DIV UR4, `(.L_x_974) ;  /* 0x0000002604ac7947 */ /* 0x000fea000b800000 */
[----:B------:R-:W2:Y:S02]  /*1f460*/  S2R R2, SR_TID.X ;  /* 0x0000000000027919 */ /* 0x000ea40000002100 */
[----:B--2---:R-:W-:-:S04]  /*1f470*/  SHF.R.U32.HI R2, RZ, 0x5, R2 ;  /* 0x00000005ff027819 */ /* 0x004fc80000011602 */
[----:B------:R-:W-:-:S05]  /*1f480*/  LOP3.LUT R2, R2, 0x3, RZ, 0xc0, !PT ;  /* 0x0000000302027812 */ /* 0x000fca00078ec0ff */
[----:B------:R2:W3:Y:S02]  /*1f490*/  SHFL.IDX PT, R14, R2, RZ, 0x1f ;  /* 0x00001fff020e7589 */ /* 0x0004e400000e0000 */
.L_x_1069:
[----:B---3--:R-:W-:-:S13]  /*1f4a0*/  ISETP.NE.AND P0, PT, R14, RZ, PT ;  /* 0x000000ff0e00720c */ /* 0x008fda0003f05270 */
[----:B------:R-:W-:Y:S05]  /*1f4b0*/  @P0 BRA `(.L_x_612) ;  /* 0x0000000000940947 */ /* 0x000fea0003800000 */
[----:B------:R-:W-:-:S03]  /*1f4c0*/  UMOV UR4, 0xffffffff ;  /* 0xffffffff00047882 */ /* 0x000fc60000000000 */
[----:B------:R-:W-:Y:S05]  /*1f4d0*/  BRA.DIV UR4, `(.L_x_975) ;  /* 0x0000002604c07947 */ /* 0x000fea000b800000 */
[----:B------:R-:W-:-:S13]  /*1f4e0*/  ELECT P6, URZ, PT ;  /* 0x00000000003f782f */ /* 0x000fda00038c0000 */
.L_x_1072:
[----:B------:R-:W-:Y:S05]  /*1f4f0*/  @!P6 BRA `(.L_x_612) ;  /* 0x000000000084e947 */ /* 0x000fea0003800000 */
[----:B------:R-:W-:-:S06]  /*1f500*/  ULOP3.LUT UR4, UR61, 0x2, URZ, 0xfc, !UPT ;  /* 0x000000023d047892 */ /* 0x000fcc000f8efc3f */
[----:B--2---:R-:W-:-:S04]  /*1f510*/  MOV R2, UR4 ;  /* 0x0000000400027c02 */ /* 0x004fc80008000f00 */
[----:B------:R-:W-:-:S13]  /*1f520*/  ISETP.NE.AND P2, PT, R2, 0x3, PT ;  /* 0x000000030200780c */ /* 0x000fda0003f45270 */
[----:B------:R-:W-:Y:S05]  /*1f530*/  @!P2 BRA `(.L_x_976) ;  /* 0x000000000004a947 */ /* 0x000fea0003800000 */
[----:B------:R-:W-:Y:S01]  /*1f540*/  BPT.TRAP 0x1 ;  /* 0x000000040000795c */ /* 0x000fe20000300000 */
.L_x_976:
[----:B0-----:R-:W2:Y:S04]  /*1f550*/  LDL R3, [R1+0xc] ;  /* 0x00000c0001037983 */ /* 0x001ea80000100800 */
[----:B------:R-:W3:Y:S01]  /*1f560*/  LDL.LU R7, [R1+0x18] ;  /* 0x0000180001077983 */ /* 0x000ee20000300800 */
[----:B------:R-:W-:-:S04]  /*1f570*/  VIADD R2, R0, 0x34840 ;  /* 0x0003484000027836 */ /* 0x000fc80000000000 */
[C---:B--2---:R-:W-:Y:S01]  /*1f580*/  IMAD R6, R3.reuse, 0x8, R2 ;  /* 0x0000000803067824 */ /* 0x044fe200078e0202 */
[----:B------:R-:W-:Y:S02]  /*1f590*/  IADD3 R3, R3, 0x1, RZ ;  /* 0x0000000103037810 */ /* 0x000fe40007ffe0ff */
[----:B---3--:R-:W-:Y:S02]  /*1f5a0*/  SHF.L.U32 R5, R7, 0x1f, RZ ;  /* 0x0000001f07057819 */ /* 0x008fe400000006ff */
[C---:B------:R-:W-:Y:S02]  /*1f5b0*/  ISETP.NE.AND P1, PT, R3.reuse, 0x2, PT ;  /* 0x000000020300780c */ /* 0x040fe40003f25270 */
[----:B------:R-:W0:Y:S02]  /*1f5c0*/  SYNCS.PHASECHK.TRANS64.TRYWAIT P0, [R6+URZ], R5 ;  /* 0x00000005060075a7 */ /* 0x000e24000800017f */
[----:B------:R-:W-:Y:S02]  /*1f5d0*/  SEL R4, RZ, 0x1, P1 ;  /* 0x00000001ff047807 */ /* 0x000fe40000800000 */
[----:B------:R-:W-:-:S02]  /*1f5e0*/  SEL R3, R3, RZ, P1 ;  /* 0x000000ff03037207 */ /* 0x000fc40000800000 */
[----:B------:R-:W-:-:S03]  /*1f5f0*/  LOP3.LUT R4, R7, R4, RZ, 0x3c, !PT ;  /* 0x0000000407047212 */ /* 0x000fc600078e3cff */
[----:B------:R-:W-:Y:S01]  /*1f600*/  IMAD R7, R3, 0x8, R2 ;  /* 0x0000000803077824 */ /* 0x000fe200078e0202 */
[----:B------:R-:W-:Y:S01]  /*1f610*/  SHF.L.U32 R2, R4, 0x1f, RZ ;  /* 0x0000001f04027819 */ /* 0x000fe200000006ff */
[----:B0-----:R-:W-:Y:S06]  /*1f620*/  @!P0 BRA `(.L_x_977) ;  /* 0x00000024008c8947 */ /* 0x001fec0003800000 */
.L_x_1073:
[----:B------:R-:W2:Y:S02]  /*1f630*/  SYNCS.PHASECHK.TRANS64.TRYWAIT P0, [R7+URZ], R2 ;  /* 0x00000002070075a7 */ /* 0x000ea4000800017f */
[----:B--2---:R-:W-:Y:S05]  /*1f640*/  @!P0 BRA `(.L_x_978) ;  /* 0x0000002400988947 */ /* 0x004fea0003800000 */
.L_x_1074:
[----:B------:R-:W-:Y:S05]  /*1f650*/  @!P2 BRA `(.L_x_979) ;  /* 0x000000000004a947 */ /* 0x000fea0003800000 */
[----:B------:R-:W-:Y:S01]  /*1f660*/  BPT.TRAP 0x1 ;  /* 0x000000040000795c */ /* 0x000fe20000300000 */
.L_x_979:
[----:B------:R-:W3:Y:S01]  /*1f670*/  LDL.LU R4, [R1+0xc] ;  /* 0x00000c0001047983 */ /* 0x000ee20000300800 */
[----:B------:R-:W-:-:S05]  /*1f680*/  VIADD R0, R0, 0x34860 ;  /* 0x0003486000007836 */ /* 0x000fca0000000000 */
[----:B---3--:R-:W-:-:S04]  /*1f690*/  LEA R4, R4, R0, 0x3 ;  /* 0x0000000004047211 */ /* 0x008fc800078e18ff */
[----:B------:R-:W3:Y:S02]  /*1f6a0*/  SYNCS.PHASECHK.TRANS64.TRYWAIT P0, [R4+URZ], R5 ;  /* 0x00000005040075a7 */ /* 0x000ee4000800017f */
[----:B---3--:R-:W-:Y:S05]  /*1f6b0*/  @!P0 BRA `(.L_x_980) ;  /* 0x0000002400908947 */ /* 0x008fea0003800000 */
.L_x_1075:
[----:B------:R-:W-:-:S07]  /*1f6c0*/  IMAD R3, R3, 0x8, R0 ;  /* 0x0000000803037824 */ /* 0x000fce00078e0200 */
.L_x_981:
[----:B----4-:R4:W0:Y:S02]  /*1f6d0*/  SYNCS.PHASECHK.TRANS64.TRYWAIT P0, [R3+URZ], R2 ;  /* 0x00000002030075a7 */ /* 0x010824000800017f */
[----:B0-----:R-:W-:Y:S05]  /*1f6e0*/  @!P0 NANOSLEEP.SYNCS 0x989680 ;  /* 0x009896800000895d */ /* 0x001fea0003900000 */
[----:B------:R-:W0:Y:S02]  /*1f6f0*/  @!P0 SYNCS.PHASECHK.TRANS64 P0, [R3+URZ], R2 ;  /* 0x00000002030085a7 */ /* 0x000e24000800007f */
[----:B0-----:R-:W-:Y:S05]  /*1f700*/  @!P0 BRA `(.L_x_981) ;  /* 0xfffffffc00f08947 */ /* 0x001fea000383ffff */
.L_x_612:
[----:B------:R-:W-:Y:S05]  /*1f710*/  BSYNC B9 ;  /* 0x0000000000097941 */ /* 0x000fea0003800000 */
.L_x_609:
[----:B------:R-:W-:Y:S05]  /*1f720*/  EXIT ;  /* 0x000000000000794d */ /* 0x000fea0003800000 */
.L_x_630:
[----:B-1----:R1:W2:Y:S02]  /*1f730*/  SYNCS.PHASECHK.TRANS64.TRYWAIT P5, [R3+URZ+0x34890], R0 ;  /* 0x03489000030075a7 */ /* 0x0022a400080a017f */
[----:B--2---:R-:W-:Y:S05]  /*1f740*/  @!P5 NANOSLEEP.SYNCS 0x989680 ;  /* 0x009896800000d95d */ /* 0x004fea0003900000 */
[----:B------:R-:W2:Y:S02]  /*1f750*/  @!P5 SYNCS.PHASECHK.TRANS64 P5, [R3+URZ+0x34890], R0 ;  /* 0x034890000300d5a7 */ /* 0x000ea400080a007f */
[----:B--2---:R-:W-:Y:S05]  /*1f760*/  @!P5 BRA `(.L_x_630) ;  /* 0xfffffffc00f0d947 */ /* 0x004fea000383ffff */
[----:B------:R-:W-:Y:S05]  /*1f770*/  BRA `(.L_x_982) ;  /* 0xfffffe3c00e87947 */ /* 0x000fea000383ffff */
.L_x_684:
[----:B-1----:R1:W3:Y:S02]  /*1f780*/  SYNCS.PHASECHK.TRANS64.TRYWAIT P5, [R3+URZ+0x34890], R0 ;  /* 0x03489000030075a7 */ /* 0x0022e400080a017f */
[----:B---3--:R-:W-:Y:S05]  /*1f790*/  @!P5 NANOSLEEP.SYNCS 0x989680 ;  /* 0x009896800000d95d */ /* 0x008fea0003900000 */
[----:B------:R-:W3:Y:S02]  /*1f7a0*/  @!P5 SYNCS.PHASECHK.TRANS64 P5, [R3+URZ+0x34890], R0 ;  /* 0x034890000300d5a7 */ /* 0x000ee400080a007f */
[----:B---3--:R-:W-:Y:S05]  /*1f7b0*/  @!P5 BRA `(.L_x_684) ;  /* 0xfffffffc00f0d947 */ /* 0x008fea000383ffff */
[----:B------:R-:W-:Y:S05]  /*1f7c0*/  BRA `(.L_x_983) ;  /* 0xfffffe7000687947 */ /* 0x000fea000383ffff */
.L_x_709:
[----:B-1----:R1:W2:Y:S02]  /*1f7d0*/  SYNCS.PHASECHK.TRANS64.TRYWAIT P4, [R3+URZ+0x34890], R0 ;  /* 0x03489000030075a7 */ /* 0x0022a4000808017f */
[----:B--2---:R-:W-:Y:S05]  /*1f7e0*/  @!P4 NANOSLEEP.SYNCS 0x989680 ;  /* 0x009896800000c95d */ /* 0x004fea0003900000 */
[----:B------:R-:W2:Y:S02]  /*1f7f0*/  @!P4 SYNCS.PHASECHK.TRANS64 P4, [R3+URZ+0x34890], R0 ;  /* 0x034890000300c5a7 */ /* 0x000ea4000808007f */
[----:B--2---:R-:W-:Y:S05]  /*1f800*/  @!P4 BRA `(.L_x_709) ;  /* 0xfffffffc00f0c947 */ /* 0x004fea000383ffff */
[----:B------:R-:W-:Y:S05]  /*1f810*/  BRA `(.L_x_984) ;  /* 0xfffffea000707947 */ /* 0x000fea000383ffff */
.L_x_715:
[----:B0-----:R0:W2:Y:S02]  /*1f820*/  SYNCS.PHASECHK.TRANS64.TRYWAIT P4, [R3+URZ+0x348b0], R0 ;  /* 0x0348b000030075a7 */ /* 0x0010a4000808017f */
[----:B--2---:R-:W-:Y:S05]  /*1f830*/  @!P4 NANOSLEEP.SYNCS 0x989680 ;  /* 0x009896800000c95d */ /* 0x004fea0003900000 */
[----:B------:R-:W2:Y:S02]  /*1f840*/  @!P4 SYNCS.PHASECHK.TRANS64 P4, [R3+URZ+0x348b0], R0 ;  /* 0x0348b0000300c5a7 */ /* 0x000ea4000808007f */
[----:B--2---:R-:W-:Y:S05]  /*1f850*/  @!P4 BRA `(.L_x_715) ;  /* 0xfffffffc00f0c947 */ /* 0x004fea000383ffff */
[----:B------:R-:W-:Y:S05]  /*1f860*/  BRA `(.L_x_985) ;  /* 0xfffffea400747947 */ /* 0x000fea000383ffff */
.L_x_733:
[----:B------:R-:W-:Y:S01]  /*1f870*/  BSSY B1, `(.L_x_986) ;  /* 0x0000008000017945 */ /* 0x000fe20003800000 */
[----:B------:R-:W-:Y:S01]  /*1f880*/  IMAD.MOV.U32 R13, RZ, RZ, R25 ;  /* 0x000000ffff0d7224 */ /* 0x000fe200078e0019 */
[----:B------:R-:W-:Y:S01]  /*1f890*/  MOV R12, RZ ;  /* 0x000000ff000c7202 */ /* 0x000fe20000000f00 */
[----:B------:R-:W-:Y:S02]  /*1f8a0*/  IMAD.MOV.U32 R11, RZ, RZ, 0x1c1f ;  /* 0x00001c1fff0b7424 */ /* 0x000fe400078e00ff */
[----:B------:R-:W-:-:S07]  /*1f8b0*/  IMAD.MOV.U32 R15, RZ, RZ, -0x1 ;  /* 0xffffffffff0f7424 */ /* 0x000fce00078e00ff */
[----:B------:R-:W-:Y:S05]  /*1f8c0*/  WARPSYNC.COLLECTIVE R15, `(.L_x_987) ;  /* 0x000000000f087348 */ /* 0x000fea0003c00000 */
[----:B------:R0:W1:Y:S02]  /*1f8d0*/  SHFL.IDX P6, R14, R13, R12, R11 ;  /* 0x0000000c0d0e7389 */ /* 0x00006400000c000b */
[----:B01----:R-:W-:Y:S01]  /*1f8e0*/  ENDCOLLECTIVE ;  /* 0x000000000000791b */ /* 0x003fe20003800000 */
.L_x_987:
[----:B------:R-:W-:Y:S05]  /*1f8f0*/  BSYNC B1 ;  /* 0x0000000000017941 */ /* 0x000fea0003800000 */
.L_x_986:
[----:B------:R-:W-:Y:S01]  /*1f900*/  IMAD.MOV.U32 R13, RZ, RZ, R24 ;  /* 0x000000ffff0d7224 */ /* 0x000fe200078e0018 */
[----:B------:R-:W-:Y:S01]  /*1f910*/  MOV R11, 0x1c1f ;  /* 0x00001c1f000b7802 */ /* 0x000fe20000000f00 */
[----:B------:R-:W-:Y:S01]  /*1f920*/  IMAD.MOV.U32 R12, RZ, RZ, RZ ;  /* 0x000000ffff0c7224 */ /* 0x000fe200078e00ff */
[----:B------:R-:W-:Y:S01]  /*1f930*/  MOV R0, R14 ;  /* 0x0000000e00007202 */ /* 0x000fe20000000f00 */
[----:B------:R-:W-:-:S07]  /*1f940*/  IMAD.MOV.U32 R15, RZ, RZ, -0x1 ;  /* 0xffffffffff0f7424 */ /* 0x000fce00078e00ff */
[----:B------:R-:W-:Y:S05]  /*1f950*/  WARPSYNC.COLLECTIVE R15, `(.L_x_988) ;  /* 0x000000000f087348 */ /* 0x000fea0003c00000 */
[----:B------:R0:W1:Y:S02]  /*1f960*/  SHFL.IDX P6, R14, R13, R12, R11 ;  /* 0x0000000c0d0e7389 */ /* 0x00006400000c000b */
[----:B01----:R-:W-:Y:S01]  /*1f970*/  ENDCOLLECTIVE ;  /* 0x000000000000791b */ /* 0x003fe20003800000 */
.L_x_988:
[----:B------:R-:W-:Y:S01]  /*1f980*/  MOV R13, R27 ;  /* 0x0000001b000d7202 */ /* 0x000fe20000000f00 */
[----:B------:R-:W-:-:S07]  /*1f990*/  IMAD.MOV.U32 R3, RZ, RZ, R14 ;  /* 0x000000ffff037224 */ /* 0x000fce00078e000e */
[----:B------:R-:W-:Y:S05]  /*1f9a0*/  WARPSYNC.COLLECTIVE R15, `(.L_x_989) ;  /* 0x000000000f087348 */ /* 0x000fea0003c00000 */
[----:B------:R0:W1:Y:S02]  /*1f9b0*/  SHFL.IDX P6, R14, R13, R12, R11 ;  /* 0x0000000c0d0e7389 */ /* 0x00006400000c000b */
[----:B01----:R-:W-:Y:S01]  /*1f9c0*/  ENDCOLLECTIVE ;  /* 0x000000000000791b */ /* 0x003fe20003800000 */
.L_x_989:
[----:B------:R-:W-:Y:S02]  /*1f9d0*/  IMAD.MOV.U32 R13, RZ, RZ, R26 ;  /* 0x000000ffff0d7224 */ /* 0x000fe400078e001a */
[----:B------:R-:W-:-:S07]  /*1f9e0*/  IMAD.MOV.U32 R4, RZ, RZ, R14 ;  /* 0x000000ffff047224 */ /* 0x000fce00078e000e */
[----:B------:R-:W-:Y:S05]  /*1f9f0*/  WARPSYNC.COLLECTIVE R15, `(.L_x_990) ;  /* 0x000000000f087348 */ /* 0x000fea0003c00000 */
[----:B------:R0:W1:Y:S02]  /*1fa00*/  SHFL.IDX P6, R14, R13, R12, R11 ;  /* 0x0000000c0d0e7389 */ /* 0x00006400000c000b */
[----:B01----:R-:W-:Y:S01]  /*1fa10*/  ENDCOLLECTIVE ;  /* 0x000000000000791b */ /* 0x003fe20003800000 */
.L_x_990:
[----:B------:R-:W-:Y:S01]  /*1fa20*/  MOV R5, R14 ;  /* 0x0000000e00057202 */ /* 0x000fe20000000f00 */
[----:B------:R-:W-:Y:S06]  /*1fa30*/  BRA `(.L_x_991) ;  /* 0xfffffeb000407947 */ /* 0x000fec000383ffff */
.L_x_737:
[----:B0-----:R0:W1:Y:S02]  /*1fa40*/  SYNCS.PHASECHK.TRANS64.TRYWAIT P0, [R2+URZ+0x34800], R5 ;  /* 0x03480005020075a7 */ /* 0x001064000800017f */
[----:B-1----:R-:W-:Y:S05]  /*1fa50*/  @!P0 NANOSLEEP.SYNCS 0x989680 ;  /* 0x009896800000895d */ /* 0x002fea0003900000 */
[----:B------:R-:W1:Y:S02]  /*1fa60*/  @!P0 SYNCS.PHASECHK.TRANS64 P0, [R2+URZ+0x34800], R5 ;  /* 0x03480005020085a7 */ /* 0x000e64000800007f */
[----:B-1----:R-:W-:Y:S05]  /*1fa70*/  @!P0 BRA `(.L_x_737) ;  /* 0xfffffffc00f08947 */ /* 0x002fea000383ffff */
[----:B------:R-:W-:Y:S05]  /*1fa80*/  BRA `(.L_x_992) ;  /* 0xfffffeb800bc7947 */ /* 0x000fea000383ffff */
.L_x_761:
[----:B------:R-:W-:Y:S01]  /*1fa90*/  BSSY B1, `(.L_x_993) ;  /* 0x0000008000017945 */ /* 0x000fe20003800000 */
[----:B------:R-:W-:Y:S01]  /*1faa0*/  IMAD.MOV.U32 R13, RZ, RZ, R25 ;  /* 0x000000ffff0d7224 */ /* 0x000fe200078e0019 */
[----:B------:R-:W-:Y:S01]  /*1fab0*/  MOV R11, 0x1c1f ;  /* 0x00001c1f000b7802 */ /* 0x000fe20000000f00 */
[----:B------:R-:W-:Y:S02]  /*1fac0*/  IMAD.MOV.U32 R12, RZ, RZ, RZ ;  /* 0x000000ffff0c7224 */ /* 0x000fe400078e00ff */
[----:B------:R-:W-:-:S07]  /*1fad0*/  IMAD.MOV.U32 R15, RZ, RZ, -0x1 ;  /* 0xffffffffff0f7424 */ /* 0x000fce00078e00ff */
[----:B------:R-:W-:Y:S05]  /*1fae0*/  WARPSYNC.COLLECTIVE R15, `(.L_x_994) ;  /* 0x000000000f087348 */ /* 0x000fea0003c00000 */
[----:B------:R0:W1:Y:S02]  /*1faf0*/  SHFL.IDX P6, R14, R13, R12, R11 ;  /* 0x0000000c0d0e7389 */ /* 0x00006400000c000b */
[----:B01----:R-:W-:Y:S01]  /*1fb00*/  ENDCOLLECTIVE ;  /* 0x000000000000791b */ /* 0x003fe20003800000 */
.L_x_994:
[----:B------:R-:W-:Y:S05]  /*1fb10*/  BSYNC B1 ;  /* 0x0000000000017941 */ /* 0x000fea0003800000 */
.L_x_993:
[----:B------:R-:W-:Y:S01]  /*1fb20*/  MOV R13, R24 ;  /* 0x00000018000d7202 */ /* 0x000fe20000000f00 */
[----:B------:R-:W-:Y:S01]  /*1fb30*/  IMAD.MOV.U32 R12, RZ, RZ, RZ ;  /* 0x000000ffff0c7224 */ /* 0x000fe200078e00ff */
[----:B------:R-:W-:Y:S01]  /*1fb40*/  MOV R15, 0xffffffff ;  /* 0xffffffff000f7802 */ /* 0x000fe20000000f00 */
[----:B------:R-:W-:Y:S02]  /*1fb50*/  IMAD.MOV.U32 R11, RZ, RZ, 0x1c1f ;  /* 0x00001c1fff0b7424 */ /* 0x000fe400078e00ff */
[----:B------:R-:W-:-:S07]  /*1fb60*/  IMAD.MOV.U32 R3, RZ, RZ, R14 ;  /* 0x000000ffff037224 */ /* 0x000fce00078e000e */
[----:B------:R-:W-:Y:S05]  /*1fb70*/  WARPSYNC.COLLECTIVE R15, `(.L_x_995) ;  /* 0x000000000f087348 */ /* 0x000fea0003c00000 */
[----:B------:R0:W1:Y:S02]  /*1fb80*/  SHFL.IDX P6, R14, R13, R12, R11 ;  /* 0x0000000c0d0e7389 */ /* 0x00006400000c000b */
[----:B01----:R-:W-:Y:S01]  /*1fb90*/  ENDCOLLECTIVE ;  /* 0x000000000000791b */ /* 0x003fe20003800000 */
.L_x_995:
[----:B------:R-:W-:Y:S01]  /*1fba0*/  MOV R43, R3 ;  /* 0x00000003002b7202 */ /* 0x000fe20000000f00 */
[----:B------:R-:W-:Y:S02]  /*1fbb0*/  IMAD.MOV.U32 R13, RZ, RZ, R27 ;  /* 0x000000ffff0d7224 */ /* 0x000fe400078e001b */
[----:B------:R-:W-:-:S07]  /*1fbc0*/  IMAD.MOV.U32 R0, RZ, RZ, R14 ;  /* 0x000000ffff007224 */ /* 0x000fce00078e000e */
[----:B------:R-:W-:Y:S05]  /*1fbd0*/  WARPSYNC.COLLECTIVE R15, `(.L_x_996) ;  /* 0x000000000f087348 */ /* 0x000fea0003c00000 */
[----:B------:R0:W1:Y:S02]  /*1fbe0*/  SHFL.IDX P6, R14, R13, R12, R11 ;  /* 0x0000000c0d0e7389 */ /* 0x00006400000c000b */
[----:B01----:R-:W-:Y:S01]  /*1fbf0*/  ENDCOLLECTIVE ;  /* 0x000000000000791b */ /* 0x003fe20003800000 */
.L_x_996:
[----:B------:R-:W-:Y:S02]  /*1fc00*/  IMAD.MOV.U32 R42, RZ, RZ, R0 ;  /* 0x000000ffff2a7224 */ /* 0x000fe400078e0000 */
[----:B------:R-:W-:Y:S01]  /*1fc10*/  IMAD.MOV.U32 R13, RZ, RZ, R26 ;  /* 0x000000ffff0d7224 */ /* 0x000fe200078e001a */
[----:B------:R-:W-:-:S07]  /*1fc20*/  MOV R5, R14 ;  /* 0x0000000e00057202 */ /* 0x000fce0000000f00 */
[----:B------:R-:W-:Y:S05]  /*1fc30*/  WARPSYNC.COLLECTIVE R15, `(.L_x_997) ;  /* 0x000000000f087348 */ /* 0x000fea0003c00000 */
[----:B------:R0:W1:Y:S02]  /*1fc40*/  SHFL.IDX P6, R14, R13, R12, R11 ;  /* 0x0000000c0d0e7389 */ /* 0x00006400000c000b */
[----:B01----:R-:W-:Y:S01]  /*1fc50*/  ENDCOLLECTIVE ;  /* 0x000000000000791b */ /* 0x003fe20003800000 */
.L_x_997:
[----:B------:R-:W-:Y:S05]  /*1fc60*/  BRA `(.L_x_998) ;  /* 0xfffffed8005c7947 */ /* 0x000fea000383ffff */
.L_x_765:
[----:B0-----:R0:W1:Y:S02]  /*1fc70*/  SYNCS.PHASECHK.TRANS64.TRYWAIT P0, [R2+URZ+0x34800], R5 ;  /* 0x03480005020075a7 */ /* 0x001064000800017f */
[----:B-1----:R-:W-:Y:S05]  /*1fc80*/  @!P0 NANOSLEEP.SYNCS 0x989680 ;  /* 0x009896800000895d */ /* 0x002fea0003900000 */
[----:B------:R-:W1:Y:S02]  /*1fc90*/  @!P0 SYNCS.PHASECHK.TRANS64 P0, [R2+URZ+0x34800], R5 ;  /* 0x03480005020085a7 */ /* 0x000e64000800007f */
[----:B-1----:R-:W-:Y:S05]  /*1fca0*/  @!P0 BRA `(.L_x_765) ;  /* 0xfffffffc00f08947 */ /* 0x002fea000383ffff */
[----:B------:R-:W-:Y:S05]  /*1fcb0*/  BRA `(.L_x_999) ;  /* 0xfffffee0005c7947 */ /* 0x000fea000383ffff */
.L_x_779:
[----:B-1----:R1:W2:Y:S02]  /*1fcc0*/  SYNCS.PHASECHK.TRANS64.TRYWAIT P2, [R4+URZ+0x34830], R3 ;  /* 0x03483003040075a7 */ /* 0x0022a4000804017f */
[----:B--2---:R-:W-:Y:S05]  /*1fcd0*/  @!P2 NANOSLEEP.SYNCS 0x989680 ;  /* 0x009896800000a95d */ /* 0x004fea0003900000 */
[----:B------:R-:W2:Y:S02]  /*1fce0*/  @!P2 SYNCS.PHASECHK.TRANS64 P2, [R4+URZ+0x34830], R3 ;  /* 0x034830030400a5a7 */ /* 0x000ea4000804007f */
[----:B--2---:R-:W-:Y:S05]  /*1fcf0*/  @!P2 BRA `(.L_x_779) ;  /* 0xfffffffc00f0a947 */ /* 0x004fea000383ffff */
[----:B------:R-:W-:Y:S05]  /*1fd00*/  BRA `(.L_x_778) ;  /* 0xffffff04005c7947 */ /* 0x000fea000383ffff */
.L_x_786:
[----:B-1----:R1:W2:Y:S02]  /*1fd10*/  SYNCS.PHASECHK.TRANS64.TRYWAIT P2, [R15+URZ+0x34830], R0 ;  /* 0x034830000f0075a7 */ /* 0x0022a4000804017f */
[----:B--2---:R-:W-:Y:S05]  /*1fd20*/  @!P2 NANOSLEEP.SYNCS 0x989680 ;  /* 0x009896800000a95d */ /* 0x004fea0003900000 */
[----:B------:R-:W2:Y:S02]  /*1fd30*/  @!P2 SYNCS.PHASECHK.TRANS64 P2, [R15+URZ+0x34830], R0 ;  /* 0x034830000f00a5a7 */ /* 0x000ea4000804007f */
[----:B--2---:R-:W-:Y:S05]  /*1fd40*/  @!P2 BRA `(.L_x_786) ;  /* 0xfffffffc00f0a947 */ /* 0x004fea000383ffff */
[----:B------:R-:W-:Y:S05]  /*1fd50*/  BRA `(.L_x_785) ;  /* 0xffffff2c00fc7947 */ /* 0x000fea000383ffff */
.L_x_791:
[----:B-1----:R1:W2:Y:S02]  /*1fd60*/  SYNCS.PHASECHK.TRANS64.TRYWAIT P2, [R20+URZ+0x34850], R0 ;  /* 0x03485000140075a7 */ /* 0x0022a4000804017f */
[----:B--2---:R-:W-:Y:S05]  /*1fd70*/  @!P2 NANOSLEEP.SYNCS 0x989680 ;  /* 0x009896800000a95d */ /* 0x004fea0003900000 */
[----:B------:R-:W2:Y:S02]  /*1fd80*/  @!P2 SYNCS.PHASECHK.TRANS64 P2, [R20+URZ+0x34850], R0 ;  /* 0x034850001400a5a7 */ /* 0x000ea4000804007f */
[----:B--2---:R-:W-:Y:S05]  /*1fd90*/  @!P2 BRA `(.L_x_791) ;  /* 0xfffffffc00f0a947 */ /* 0x004fea000383ffff */
[----:B------:R-:W-:Y:S05]  /*1fda0*/  BRA `(.L_x_790) ;  /* 0xffffff3800d87947 */ /* 0x000fea000383ffff */
.L_x_797:
[----:B-1----:R1:W2:Y:S02]  /*1fdb0*/  SYNCS.PHASECHK.TRANS64.TRYWAIT P0, [R13+URZ+0x34850], R4 ;  /* 0x034850040d0075a7 */ /* 0x0022a4000800017f */
[----:B--2---:R-:W-:Y:S05]  /*1fdc0*/  @!P0 NANOSLEEP.SYNCS 0x989680 ;  /* 0x009896800000895d */ /* 0x004fea0003900000 */
[----:B------:R-:W2:Y:S02]  /*1fdd0*/  @!P0 SYNCS.PHASECHK.TRANS64 P0, [R13+URZ+0x34850], R4 ;  /* 0x034850040d0085a7 */ /* 0x000ea4000800007f */
[----:B--2---:R-:W-:Y:S05]  /*1fde0*/  @!P0 BRA `(.L_x_797) ;  /* 0xfffffffc00f08947 */ /* 0x004fea000383ffff */
[----:B------:R-:W-:Y:S05]  /*1fdf0*/  BRA `(.L_x_796) ;  /* 0xffffff5400f87947 */ /* 0x000fea000383ffff */
.L_x_833:
[----:B------:R-:W0:Y:S01]  /*1fe00*/  S2R R7, SR_TID.X ;  /* 0x0000000000077919 */ /* 0x000e220000002100 */
[----:B------:R-:W-:Y:S01]  /*1fe10*/  BSSY B1, `(.L_x_1000) ;  /* 0x000000a000017945 */ /* 0x000fe20003800000 */
[----:B------:R-:W-:Y:S01]  /*1fe20*/  IMAD.MOV.U32 R12, RZ, RZ, RZ ;  /* 0x000000ffff0c7224 */ /* 0x000fe200078e00ff */
[----:B------:R-:W-:Y:S01]  /*1fe30*/  MOV R11, 0x1f ;  /* 0x0000001f000b7802 */ /* 0x000fe20000000f00 */
[----:B------:R-:W-:Y:S01]  /*1fe40*/  IMAD.MOV.U32 R15, RZ, RZ, -0x1 ;  /* 0xffffffffff0f7424 */ /* 0x000fe200078e00ff */
[----:B0-----:R-:W-:-:S04]  /*1fe50*/  SHF.R.U32.HI R7, RZ, 0x5, R7 ;  /* 0x00000005ff077819 */ /* 0x001fc80000011607 */
[----:B------:R-:W-:-:S05]  /*1fe60*/  LOP3.LUT R7, R7, 0x3, RZ, 0xc0, !PT ;  /* 0x0000000307077812 */ /* 0x000fca00078ec0ff */
[----:B------:R-:W-:-:S07]  /*1fe70*/  IMAD.MOV.U32 R13, RZ, RZ, R7 ;  /* 0x000000ffff0d7224 */ /* 0x000fce00078e0007 */
[----:B------:R-:W-:Y:S05]  /*1fe80*/  WARPSYNC.COLLECTIVE R15, `(.L_x_1001) ;  /* 0x000000000f087348 */ /* 0x000fea0003c00000 */
[----:B------:R0:W1:Y:S02]  /*1fe90*/  SHFL.IDX P6, R14, R13, R12, R11 ;  /* 0x0000000c0d0e7389 */ /* 0x00006400000c000b */
[----:B01----:R-:W-:Y:S01]  /*1fea0*/  ENDCOLLECTIVE ;  /* 0x000000000000791b */ /* 0x003fe20003800000 */
.L_x_1001:
[----:B------:R-:W-:Y:S05]  /*1feb0*/  BSYNC B1 ;  /* 0x0000000000017941 */ /* 0x000fea0003800000 */
.L_x_1000:
[----:B------:R-:W-:Y:S05]  /*1fec0*/  BRA `(.L_x_1002) ;  /* 0xffffff9000dc7947 */ /* 0x000fea000383ffff */
.L_x_835:
[----:B------:R-:W-:Y:S01]  /*1fed0*/  BSSY B1, `(.L_x_1003) ;  /* 0x0000006000017945 */ /* 0x000fe20003800000 */
[----:B------:R-:W-:-:S07]  /*1fee0*/  IMAD.MOV.U32 R15, RZ, RZ, -0x1 ;  /* 0xffffffffff0f7424 */ /* 0x000fce00078e00ff */
[----:B0-----:R-:W-:Y:S05]  /*1fef0*/  WARPSYNC.COLLECTIVE R15, `(.L_x_1004) ;  /* 0x000000000f0c7348 */ /* 0x001fea0003c00000 */
[----:B------:R-:W-:Y:S02]  /*1ff00*/  ELECT P6, UR62, PT ;  /* 0x00000000003e782f */ /* 0x000fe400038c0000 */
[----:B------:R-:W-:Y:S01]  /*1ff10*/  MOV R14, UR62 ;  /* 0x0000003e000e7c02 */ /* 0x000fe20008000f00 */
[----:B0-----:R-:W-:Y:S10]  /*1ff20*/  ENDCOLLECTIVE ;  /* 0x000000000000791b */ /* 0x001ff40003800000 */
.L_x_1004:
[----:B------:R-:W-:Y:S05]  /*1ff30*/  BSYNC B1 ;  /* 0x0000000000017941 */ /* 0x000fea0003800000 */
.L_x_1003:
[----:B------:R-:W-:Y:S01]  /*1ff40*/  PLOP3.LUT P2, PT, P6, PT, PT, 0x80, 0x0 ;  /* 0x000000000000781c */ /* 0x000fe2000374f070 */
[----:B------:R-:W-:-:S12]  /*1ff50*/  BRA `(.L_x_834) ;  /* 0xffffff9000d07947 */ /* 0x000fd8000383ffff */
.L_x_837:
[----:B0-----:R-:W2:Y:S02]  /*1ff60*/  LDL R3, [R1+0x4] ;  /* 0x0000040001037983 */ /* 0x001ea40000100800 */
[----:B--2---:R0:W1:Y:S02]  /*1ff70*/  SYNCS.PHASECHK.TRANS64.TRYWAIT P0, [R3+URZ+0x34820], R2 ;  /* 0x03482002030075a7 */ /* 0x004064000800017f */
[----:B-1----:R-:W-:Y:S05]  /*1ff80*/  @!P0 NANOSLEEP.SYNCS 0x989680 ;  /* 0x009896800000895d */ /* 0x002fea0003900000 */
[----:B------:R-:W1:Y:S02]  /*1ff90*/  @!P0 SYNCS.PHASECHK.TRANS64 P0, [R3+URZ+0x34820], R2 ;  /* 0x03482002030085a7 */ /* 0x000e64000800007f */
[----:B-1----:R-:W-:Y:S05]  /*1ffa0*/  @!P0 BRA `(.L_x_837) ;  /* 0xfffffffc00ec8947 */ /* 0x002fea000383ffff */
[----:B------:R-:W-:Y:S05]  /*1ffb0*/  BRA `(.L_x_1005) ;  /* 0xffffff9000e07947 */ /* 0x000fea000383ffff */
.L_x_841:
[----:B0-----:R0:W1:Y:S02]  /*1ffc0*/  SYNCS.PHASECHK.TRANS64.TRYWAIT P0, [R5+URZ+0x348a0], R8 ;  /* 0x0348a008050075a7 */ /* 0x001064000800017f */
[----:B-1----:R-:W-:Y:S05]  /*1ffd0*/  @!P0 NANOSLEEP.SYNCS 0x989680 ;  /* 0x009896800000895d */ /* 0x002fea0003900000 */
[----:B------:R-:W1:Y:S02]  /*1ffe0*/  @!P0 SYNCS.PHASECHK.TRANS64 P0, [R5+URZ+0x348a0], R8 ;  /* 0x0348a008050085a7 */ /* 0x000e64000800007f */
[----:B-1----:R-:W-:Y:S05]  /*1fff0*/  @!P0 BRA `(.L_x_841) ;  /* 0xfffffffc00f08947 */ /* 0x002fea000383ffff */
[----:B------:R-:W-:Y:S05]  /*20000*/  BRA `(.L_x_1006) ;  /* 0xffffff9400047947 */ /* 0x000fea000383ffff */
.L_x_848:
[----:B-1----:R1:W2:Y:S02]  /*20010*/  SYNCS.PHASECHK.TRANS64.TRYWAIT P0, [R5+URZ+0x348c0], R8 ;  /* 0x0348c008050075a7 */ /* 0x0022a4000800017f */
[----:B--2---:R-:W-:Y:S05]  /*20020*/  @!P0 NANOSLEEP.SYNCS 0x989680 ;  /* 0x009896800000895d */ /* 0x004fea0003900000 */
[----:B------:R-:W2:Y:S02]  /*20030*/  @!P0 SYNCS.PHASECHK.TRANS64 P0, [R5+URZ+0x348c0], R8 ;  /* 0x0348c008050085a7 */ /* 0x000ea4000800007f */
[----:B--2---:R-:W-:Y:S05]  /*20040*/  @!P0 BRA `(.L_x_848) ;  /* 0xfffffffc00f08947 */ /* 0x004fea000383ffff */
[----:B------:R-:W-:Y:S05]  /*20050*/  BRA `(.L_x_1007) ;  /* 0xffffff9800007947 */ /* 0x000fea000383ffff */
.L_x_856:
[----:B0-----:R0:W1:Y:S02]  /*20060*/  SYNCS.PHASECHK.TRANS64.TRYWAIT P0, [R6+URZ+0x348a0], R5 ;  /* 0x0348a005060075a7 */ /* 0x001064000800017f */
[----:B-1----:R-:W-:Y:S05]  /*20070*/  @!P0 NANOSLEEP.SYNCS 0x989680 ;  /* 0x009896800000895d */ /* 0x002fea0003900000 */
[----:B------:R-:W1:Y:S02]  /*20080*/  @!P0 SYNCS.PHASECHK.TRANS64 P0, [R6+URZ+0x348a0], R5 ;  /* 0x0348a005060085a7 */ /* 0x000e64000800007f */
[----:B-1----:R-:W-:Y:S05]  /*20090*/  @!P0 BRA `(.L_x_856) ;  /* 0xfffffffc00f08947 */ /* 0x002fea000383ffff */
[----:B------:R-:W-:Y:S05]  /*200a0*/  BRA `(.L_x_1008) ;  /* 0xffffff9c002c7947 */ /* 0x000fea000383ffff */
.L_x_863:
[----:B-1----:R1:W2:Y:S02]  /*200b0*/  SYNCS.PHASECHK.TRANS64.TRYWAIT P0, [R6+URZ+0x348c0], R5 ;  /* 0x0348c005060075a7 */ /* 0x0022a4000800017f */
[----:B--2---:R-:W-:Y:S05]  /*200c0*/  @!P0 NANOSLEEP.SYNCS 0x989680 ;  /* 0x009896800000895d */ /* 0x004fea0003900000 */
[----:B------:R-:W2:Y:S02]  /*200d0*/  @!P0 SYNCS.PHASECHK.TRANS64 P0, [R6+URZ+0x348c0], R5 ;  /* 0x0348c005060085a7 */ /* 0x000ea4000800007f */
[----:B--2---:R-:W-:Y:S05]  /*200e0*/  @!P0 BRA `(.L_x_863) ;  /* 0xfffffffc00f08947 */ /* 0x004fea000383ffff */
[----:B------:R-:W-:Y:S05]  /*200f0*/  BRA `(.L_x_1009) ;  /* 0xffffffa000247947 */ /* 0x000fea000383ffff */
.L_x_877:
[----:B------:R-:W0:Y:S01]  /*20100*/  S2R R4, SR_TID.X ;  /* 0x0000000000047919 */ /* 0x000e220000002100 */
[----:B------:R-:W-:Y:S01]  /*20110*/  BSSY B0, `(.L_x_1010) ;  /* 0x000000a000007945 */ /* 0x000fe20003800000 */
[----:B------:R-:W-:Y:S01]  /*20120*/  IMAD.MOV.U32 R12, RZ, RZ, RZ ;  /* 0x000000ffff0c7224 */ /* 0x000fe200078e00ff */
[----:B------:R-:W-:Y:S01]  /*20130*/  MOV R15, 0xffffffff ;  /* 0xffffffff000f7802 */ /* 0x000fe20000000f00 */
[----:B------:R-:W-:Y:S01]  /*20140*/  IMAD.MOV.U32 R11, RZ, RZ, 0x1f ;  /* 0x0000001fff0b7424 */ /* 0x000fe200078e00ff */
[----:B0-----:R-:W-:-:S04]  /*20150*/  SHF.R.U32.HI R4, RZ, 0x5, R4 ;  /* 0x00000005ff047819 */ /* 0x001fc80000011604 */
[----:B------:R-:W-:-:S04]  /*20160*/  LOP3.LUT R4, R4, 0x3, RZ, 0xc0, !PT ;  /* 0x0000000304047812 */ /* 0x000fc800078ec0ff */
[----:B------:R-:W-:-:S07]  /*20170*/  MOV R13, R4 ;  /* 0x00000004000d7202 */ /* 0x000fce0000000f00 */
[----:B------:R-:W-:Y:S05]  /*20180*/  WARPSYNC.COLLECTIVE R15, `(.L_x_1011) ;  /* 0x000000000f087348 */ /* 0x000fea0003c00000 */
[----:B------:R0:W1:Y:S02]  /*20190*/  SHFL.IDX P6, R14, R13, R12, R11 ;  /* 0x0000000c0d0e7389 */ /* 0x00006400000c000b */
[----:B01----:R-:W-:Y:S01]  /*201a0*/  ENDCOLLECTIVE ;  /* 0x000000000000791b */ /* 0x003fe20003800000 */
.L_x_1011:
[----:B------:R-:W-:Y:S05]  /*201b0*/  BSYNC B0 ;  /* 0x0000000000007941 */ /* 0x000fea0003800000 */
.L_x_1010:
[----:B------:R-:W-:Y:S05]  /*201c0*/  BRA `(.L_x_1012) ;  /* 0xffffffa8009c7947 */ /* 0x000fea000383ffff */
.L_x_879:
[----:B------:R-:W-:Y:S01]  /*201d0*/  BSSY B0, `(.L_x_1013) ;  /* 0x0000006000007945 */ /* 0x000fe20003800000 */
[----:B------:R-:W-:-:S07]  /*201e0*/  IMAD.MOV.U32 R15, RZ, RZ, -0x1 ;  /* 0xffffffffff0f7424 */ /* 0x000fce00078e00ff */
[----:B0-----:R-:W-:Y:S05]  /*201f0*/  WARPSYNC.COLLECTIVE R15, `(.L_x_1014) ;  /* 0x000000000f0c7348 */ /* 0x001fea0003c00000 */
[----:B------:R-:W-:Y:S02]  /*20200*/  ELECT P6, UR62, PT ;  /* 0x00000000003e782f */ /* 0x000fe400038c0000 */
[----:B------:R-:W-:Y:S01]  /*20210*/  MOV R14, UR62 ;  /* 0x0000003e000e7c02 */ /* 0x000fe20008000f00 */
[----:B0-----:R-:W-:Y:S10]  /*20220*/  ENDCOLLECTIVE ;  /* 0x000000000000791b */ /* 0x001ff40003800000 */
.L_x_1014:
[----:B------:R-:W-:Y:S05]  /*20230*/  BSYNC B0 ;  /* 0x0000000000007941 */ /* 0x000fea0003800000 */
.L_x_1013:
[----:B------:R-:W-:Y:S05]  /*20240*/  BRA `(.L_x_1015) ;  /* 0xffffffa800a87947 */ /* 0x000fea000383ffff */
.L_x_881:
[----:B0-----:R0:W1:Y:S02]  /*20250*/  SYNCS.PHASECHK.TRANS64.TRYWAIT P0, [R0+URZ+0x34840], R2 ;  /* 0x03484002000075a7 */ /* 0x001064000800017f */
[----:B-1----:R-:W-:Y:S05]  /*20260*/  @!P0 NANOSLEEP.SYNCS 0x989680 ;  /* 0x009896800000895d */ /* 0x002fea0003900000 */
[----:B------:R-:W1:Y:S02]  /*20270*/  @!P0 SYNCS.PHASECHK.TRANS64 P0, [R0+URZ+0x34840], R2 ;  /* 0x03484002000085a7 */ /* 0x000e64000800007f */
[----:B-1----:R-:W-:Y:S05]  /*20280*/  @!P0 BRA `(.L_x_881) ;  /* 0xfffffffc00f08947 */ /* 0x002fea000383ffff */
[----:B------:R-:W-:Y:S05]  /*20290*/  BRA `(.L_x_1016) ;  /* 0xffffffac00147947 */ /* 0x000fea000383ffff */
.L_x_885:
[----:B------:R0:W5:Y:S01]  /*202a0*/  LDL.LU R9, [R1+0x54] ;  /* 0x0000540001097983 */ /* 0x0001620000300800 */
[----:B------:R-:W-:Y:S01]  /*202b0*/  IMAD.MOV.U32 R13, RZ, RZ, R3 ;  /* 0x000000ffff0d7224 */ /* 0x000fe200078e0003 */
[----:B------:R-:W-:Y:S01]  /*202c0*/  MOV R12, RZ ;  /* 0x000000ff000c7202 */ /* 0x000fe20000000f00 */
[----:B------:R-:W-:Y:S02]  /*202d0*/  IMAD.MOV.U32 R11, RZ, RZ, 0x181f ;  /* 0x0000181fff0b7424 */ /* 0x000fe400078e00ff */
[----:B------:R-:W-:-:S07]  /*202e0*/  IMAD.MOV.U32 R15, RZ, RZ, -0x1 ;  /* 0xffffffffff0f7424 */ /* 0x000fce00078e00ff */
[----:B0----5:R-:W-:Y:S05]  /*202f0*/  WARPSYNC.COLLECTIVE R15, `(.L_x_1017) ;  /* 0x000000000f087348 */ /* 0x021fea0003c00000 */
[----:B------:R1:W2:Y:S02]  /*20300*/  SHFL.IDX P6, R14, R13, R12, R11 ;  /* 0x0000000c0d0e7389 */ /* 0x0002a400000c000b */
[----:B012--5:R-:W-:Y:S01]  /*20310*/  ENDCOLLECTIVE ;  /* 0x000000000000791b */ /* 0x027fe20003800000 */
.L_x_1017:
[----:B------:R-:W-:Y:S01]  /*20320*/  IMAD.MOV.U32 R13, RZ, RZ, R4 ;  /* 0x000000ffff0d7224 */ /* 0x000fe200078e0004 */
[----:B------:R-:W-:-:S07]  /*20330*/  MOV R6, R14 ;  /* 0x0000000e00067202 */ /* 0x000fce0000000f00 */
[----:B------:R-:W-:Y:S05]  /*20340*/  WARPSYNC.COLLECTIVE R15, `(.L_x_1018) ;  /* 0x000000000f087348 */ /* 0x000fea0003c00000 */
[----:B------:R0:W1:Y:S02]  /*20350*/  SHFL.IDX P6, R14, R13, R12, R11 ;  /* 0x0000000c0d0e7389 */ /* 0x00006400000c000b */
[----:B01----:R-:W-:Y:S01]  /*20360*/  ENDCOLLECTIVE ;  /* 0x000000000000791b */ /* 0x003fe20003800000 */
.L_x_1018:
[----:B------:R-:W-:Y:S01]  /*20370*/  IADD3 R0, R10, R17, RZ ;  /* 0x000000110a007210 */ /* 0x000fe20007ffe0ff */
[----:B------:R-:W-:Y:S02]  /*20380*/  IMAD R2, R9, R7, RZ ;  /* 0x0000000709027224 */ /* 0x000fe400078e02ff */
[----:B------:R0:W5:Y:S01]  /*20390*/  LDL R9, [R1+0x30] ;  /* 0x0000300001097983 */ /* 0x0001620000100800 */
[----:B------:R-:W-:Y:S01]  /*203a0*/  IMAD.MOV.U32 R7, RZ, RZ, R14 ;  /* 0x000000ffff077224 */ /* 0x000fe200078e000e */
[----:B------:R-:W-:Y:S01]  /*203b0*/  MOV R13, R3 ;  /* 0x00000003000d7202 */ /* 0x000fe20000000f00 */
[----:B------:R-:W-:Y:S01]  /*203c0*/  IMAD.MOV.U32 R12, RZ, RZ, 0x1 ;  /* 0x00000001ff0c7424 */ /* 0x000fe200078e00ff */
[C---:B------:R-:W-:Y:S01]  /*203d0*/  ISETP.GE.AND P2, PT, R0.reuse, R2, PT ;  /* 0x000000020000720c */ /* 0x040fe20003f46270 */
[----:B------:R-:W-:-:S12]  /*203e0*/  VIADD R5, R0, 0x10 ;  /* 0x0000001000057836 */ /* 0x000fd80000000000 */
[----:B0----5:R-:W-:Y:S05]  /*203f0*/  WARPSYNC.COLLECTIVE R15, `(.L_x_1019) ;  /* 0x000000000f087348 */ /* 0x021fea0003c00000 */
[----:B------:R1:W2:Y:S02]  /*20400*/  SHFL.IDX P6, R14, R13, R12, R11 ;  /* 0x0000000c0d0e7389 */ /* 0x0002a400000c000b */
[----:B012--5:R-:W-:Y:S01]  /*20410*/  ENDCOLLECTIVE ;  /* 0x000000000000791b */ /* 0x027fe20003800000 */
.L_x_1019:
[----:B------:R-:W-:-:S05]  /*20420*/  @!P2 LEA R7, P4, R8, R7, 0x1 ;  /* 0x000000070807a211 */ /* 0x000fca00078808ff */
[----:B------:R-:W-:Y:S01]  /*20430*/  @!P2 IMAD.X R6, RZ, RZ, R6, P4 ;  /* 0x000000ffff06a224 */ /* 0x000fe200020e0606 */
[----:B------:R-:W-:-:S04]  /*20440*/  MOV R13, R4 ;  /* 0x00000004000d7202 */ /* 0x000fc80000000f00 */
[----:B------:R-:W-:-:S04]  /*20450*/  @!P2 LOP3.LUT R7, R7, R6, RZ, 0x3c, !PT ;  /* 0x000000060707a212 */ /* 0x000fc800078e3cff */
        /* <DEDUP_REMOVED lines=13> */
.L_x_1020:
[----:B------:R-:W-:Y:S01]  /*20530*/  MOV R13, R3 ;  /* 0x00000003000d7202 */ /* 0x000fe20000000f00 */
[----:B------:R-:W-:Y:S02]  /*20540*/  IMAD.MOV.U32 R12, RZ, RZ, 0x2 ;  /* 0x00000002ff0c7424 */ /* 0x000fe400078e00ff */
[----:B------:R-:W-:-:S07]  /*20550*/  IMAD.MOV.U32 R5, RZ, RZ, R14 ;  /* 0x000000ffff057224 */ /* 0x000fce00078e000e */
[----:B------:R-:W-:Y:S05]  /*20560*/  WARPSYNC.COLLECTIVE R15, `(.L_x_1021) ;  /* 0x000000000f087348 */ /* 0x000fea0003c00000 */
[----:B------:R0:W1:Y:S02]  /*20570*/  SHFL.IDX P6, R14, R13, R12, R11 ;  /* 0x0000000c0d0e7389 */ /* 0x00006400000c000b */
[----:B01----:R-:W-:Y:S01]  /*20580*/  ENDCOLLECTIVE ;  /* 0x000000000000791b */ /* 0x003fe20003800000 */
.L_x_1021:
[----:B------:R-:W-:-:S05]  /*20590*/  @!P2 LEA R5, P4, R8, R5, 0x1 ;  /* 0x000000050805a211 */ /* 0x000fca00078808ff */
[----:B------:R-:W-:-:S05]  /*205a0*/  @!P2 IMAD.X R6, RZ, RZ, R6, P4 ;  /* 0x000000ffff06a224 */ /* 0x000fca00020e0606 */
[----:B------:R-:W-:Y:S01]  /*205b0*/  @!P2 MOV R7, R6 ;  /* 0x000000060007a202 */ /* 0x000fe20000000f00 */
[----:B------:R-:W-:Y:S01]  /*205c0*/  @!P2 IMAD.MOV.U32 R6, RZ, RZ, R5 ;  /* 0x000000ffff06a224 */ /* 0x000fe200078e0005 */
[----:B------:R-:W-:Y:S01]  /*205d0*/  MOV R13, R4 ;  /* 0x00000004000d7202 */ /* 0x000fe20000000f00 */
[----:B------:R-:W-:-:S03]  /*205e0*/  VIADD R5, R0, 0x20 ;  /* 0x0000002000057836 */ /* 0x000fc60000000000 */
        /* <DEDUP_REMOVED lines=11> */
.L_x_1022:
[----:B------:R-:W-:Y:S01]  /*206a0*/  MOV R13, R3 ;  /* 0x00000003000d7202 */ /* 0x000fe20000000f00 */
[----:B------:R-:W-:Y:S02]  /*206b0*/  IMAD.MOV.U32 R12, RZ, RZ, 0x3 ;  /* 0x00000003ff0c7424 */ /* 0x000fe400078e00ff */
[----:B------:R-:W-:-:S07]  /*206c0*/  IMAD.MOV.U32 R5, RZ, RZ, R14 ;  /* 0x000000ffff057224 */ /* 0x000fce00078e000e */
[----:B------:R-:W-:Y:S05]  /*206d0*/  WARPSYNC.COLLECTIVE R15, `(.L_x_1023) ;  /* 0x000000000f087348 */ /* 0x000fea0003c00000 */
[----:B------:R0:W1:Y:S02]  /*206e0*/  SHFL.IDX P6, R14, R13, R12, R11 ;  /* 0x0000000c0d0e7389 */ /* 0x00006400000c000b */
[----:B01----:R-:W-:Y:S01]  /*206f0*/  ENDCOLLECTIVE ;  /* 0x000000000000791b */ /* 0x003fe20003800000 */
.L_x_1023:
        /* <DEDUP_REMOVED lines=17> */
.L_x_1024:
[----:B------:R-:W-:Y:S01]  /*20810*/  MOV R13, R3 ;  /* 0x00000003000d7202 */ /* 0x000fe20000000f00 */
[----:B------:R-:W-:Y:S02]  /*20820*/  IMAD.MOV.U32 R12, RZ, RZ, 0x4 ;  /* 0x00000004ff0c7424 */ /* 0x000fe400078e00ff */
[----:B------:R-:W-:-:S07]  /*20830*/  IMAD.MOV.U32 R5, RZ, RZ, R14 ;  /* 0x000000ffff057224 */ /* 0x000fce00078e000e */
[----:B------:R-:W-:Y:S05]  /*20840*/  WARPSYNC.COLLECTIVE R15, `(.L_x_1025) ;  /* 0x000000000f087348 */ /* 0x000fea0003c00000 */
[----:B------:R0:W1:Y:S02]  /*20850*/  SHFL.IDX P6, R14, R13, R12, R11 ;  /* 0x0000000c0d0e7389 */ /* 0x00006400000c000b */
[----:B01----:R-:W-:Y:S01]  /*20860*/  ENDCOLLECTIVE ;  /* 0x000000000000791b */ /* 0x003fe20003800000 */
.L_x_1025:
        /* <DEDUP_REMOVED lines=17> */
.L_x_1026:
[----:B------:R-:W-:Y:S01]  /*20980*/  MOV R13, R3 ;  /* 0x00000003000d7202 */ /* 0x000fe20000000f00 */
[----:B------:R-:W-:Y:S02]  /*20990*/  IMAD.MOV.U32 R12, RZ, RZ, 0x5 ;  /* 0x00000005ff0c7424 */ /* 0x000fe400078e00ff */
[----:B------:R-:W-:-:S07]  /*209a0*/  IMAD.MOV.U32 R5, RZ, RZ, R14 ;  /* 0x000000ffff057224 */ /* 0x000fce00078e000e */
[----:B------:R-:W-:Y:S05]  /*209b0*/  WARPSYNC.COLLECTIVE R15, `(.L_x_1027) ;  /* 0x000000000f087348 */ /* 0x000fea0003c00000 */
[----:B------:R0:W1:Y:S02]  /*209c0*/  SHFL.IDX P6, R14, R13, R12, R11 ;  /* 0x0000000c0d0e7389 */ /* 0x00006400000c000b */
[----:B01----:R-:W-:Y:S01]  /*209d0*/  ENDCOLLECTIVE ;  /* 0x000000000000791b */ /* 0x003fe20003800000 */
.L_x_1027:
        /* <DEDUP_REMOVED lines=17> */
.L_x_1028:
[----:B------:R-:W-:Y:S01]  /*20af0*/  MOV R13, R3 ;  /* 0x00000003000d7202 */ /* 0x000fe20000000f00 */
[----:B------:R-:W-:Y:S02]  /*20b00*/  IMAD.MOV.U32 R12, RZ, RZ, 0x6 ;  /* 0x00000006ff0c7424 */ /* 0x000fe400078e00ff */
[----:B------:R-:W-:-:S07]  /*20b10*/  IMAD.MOV.U32 R5, RZ, RZ, R14 ;  /* 0x000000ffff057224 */ /* 0x000fce00078e000e */
[----:B------:R-:W-:Y:S05]  /*20b20*/  WARPSYNC.COLLECTIVE R15, `(.L_x_1029) ;  /* 0x000000000f087348 */ /* 0x000fea0003c00000 */
[----:B------:R0:W1:Y:S02]  /*20b30*/  SHFL.IDX P6, R14, R13, R12, R11 ;  /* 0x0000000c0d0e7389 */ /* 0x00006400000c000b */
[----:B01----:R-:W-:Y:S01]  /*20b40*/  ENDCOLLECTIVE ;  /* 0x000000000000791b */ /* 0x003fe20003800000 */
.L_x_1029:
        /* <DEDUP_REMOVED lines=17> */
.L_x_1030:
[----:B------:R-:W-:Y:S01]  /*20c60*/  IMAD.MOV.U32 R13, RZ, RZ, R3 ;  /* 0x000000ffff0d7224 */ /* 0x000fe200078e0003 */
[----:B------:R-:W-:Y:S01]  /*20c70*/  MOV R12, 0x7 ;  /* 0x00000007000c7802 */ /* 0x000fe20000000f00 */
[----:B------:R-:W-:-:S07]  /*20c80*/  IMAD.MOV.U32 R5, RZ, RZ, R14 ;  /* 0x000000ffff057224 */ /* 0x000fce00078e000e */
[----:B------:R-:W-:Y:S05]  /*20c90*/  WARPSYNC.COLLECTIVE R15, `(.L_x_1031) ;  /* 0x000000000f087348 */ /* 0x000fea0003c00000 */
[----:B------:R0:W1:Y:S02]  /*20ca0*/  SHFL.IDX P6, R14, R13, R12, R11 ;  /* 0x0000000c0d0e7389 */ /* 0x00006400000c000b */
[----:B01----:R-:W-:Y:S01]  /*20cb0*/  ENDCOLLECTIVE ;  /* 0x000000000000791b */ /* 0x003fe20003800000 */
.L_x_1031:
[----:B------:R-:W-:-:S05]  /*20cc0*/  @!P2 LEA R5, P4, R8, R5, 0x1 ;  /* 0x000000050805a211 */ /* 0x000fca00078808ff */
[----:B------:R-:W-:-:S05]  /*20cd0*/  @!P2 IMAD.X R6, RZ, RZ, R6, P4 ;  /* 0x000000ffff06a224 */ /* 0x000fca00020e0606 */
[----:B------:R-:W-:Y:S01]  /*20ce0*/  @!P2 MOV R7, R6 ;  /* 0x000000060007a202 */ /* 0x000fe20000000f00 */
[----:B------:R-:W-:Y:S02]  /*20cf0*/  IMAD.MOV.U32 R13, RZ, RZ, R4 ;  /* 0x000000ffff0d7224 */ /* 0x000fe400078e0004 */
[----:B------:R-:W-:-:S05]  /*20d00*/  @!P2 IMAD.MOV.U32 R6, RZ, RZ, R5 ;  /* 0x000000ffff06a224 */ /* 0x000fca00078e0005 */
[----:B------:R-:W-:Y:S01]  /*20d10*/  @!PT LDS RZ, [RZ] ;  /* 0x00000000fffff984 */ /* 0x000fe20000000800 */
[----:B------:R-:W-:Y:S01]  /*20d20*/  @!PT LDS RZ, [RZ] ;  /* 0x00000000fffff984 */ /* 0x000fe20000000800 */
[----:B------:R-:W-:Y:S01]  /*20d30*/  @!PT LDS RZ, [RZ] ;  /* 0x00000000fffff984 */ /* 0x000fe20000000800 */
[----:B------:R0:W-:Y:S01]  /*20d40*/  @!P2 LDGSTS.E.BYPASS.LTC128B.128 [R9+0x13400], desc[UR40][R6.64], !P3 ;  /* 0x134000000609afae */ /* 0x0001e2000d901d68 */
[----:B------:R-:W-:-:S03]  /*20d50*/  IMAD.MOV.U32 R5, RZ, RZ, R14 ;  /* 0x000000ffff057224 */ /* 0x000fc600078e000e */
[----:B------:R0:W-:Y:S04]  /*20d60*/  @!P2 LDGSTS.E.BYPASS.LTC128B.128 [R9+0x17400], desc[UR40][R6.64+0x80], !P0 ;  /* 0x174000800609afae */ /* 0x0001e8000c101d68 */
[----:B0-----:R-:W-:Y:S05]  /*20d70*/  WARPSYNC.COLLECTIVE R15, `(.L_x_1032) ;  /* 0x000000000f087348 */ /* 0x001fea0003c00000 */
[----:B------:R1:W2:Y:S02]  /*20d80*/  SHFL.IDX P6, R14, R13, R12, R11 ;  /* 0x0000000c0d0e7389 */ /* 0x0002a400000c000b */
[----:B012---:R-:W-:Y:S01]  /*20d90*/  ENDCOLLECTIVE ;  /* 0x000000000000791b */ /* 0x007fe20003800000 */
.L_x_1032:
[----:B------:R-:W-:Y:S01]  /*20da0*/  @!PT LDS RZ, [RZ] ;  /* 0x00000000fffff984 */ /* 0x000fe20000000800 */
[----:B------:R-:W-:Y:S01]  /*20db0*/  @!PT LDS RZ, [RZ] ;  /* 0x00000000fffff984 */ /* 0x000fe20000000800 */
[----:B------:R-:W-:Y:S01]  /*20dc0*/  @!PT LDS RZ, [RZ] ;  /* 0x00000000fffff984 */ /* 0x000fe20000000800 */
[----:B------:R0:W-:Y:S01]  /*20dd0*/  @!P2 LDGSTS.E.BYPASS.LTC128B.128 [R9+0x1b400], desc[UR40][R6.64+0x100], !P1 ;  /* 0x1b4001000609afae */ /* 0x0001e2000c901d68 */
[----:B------:R-:W-:Y:S01]  /*20de0*/  MOV R3, R14 ;  /* 0x0000000e00037202 */ /* 0x000fe20000000f00 */
[----:B------:R-:W-:Y:S06]  /*20df0*/  BRA `(.L_x_1033) ;  /* 0xffffffac00fc7947 */ /* 0x000fec000383ffff */
.L_x_890:
[----:B-1----:R-:W3:Y:S02]  /*20e00*/  LDL R2, [R1+0x4] ;  /* 0x0000040001027983 */ /* 0x002ee40000100800 */
[----:B---3--:R1:W3:Y:S02]  /*20e10*/  SYNCS.PHASECHK.TRANS64.TRYWAIT P0, [R2+URZ+0x34820], R0 ;  /* 0x03482000020075a7 */ /* 0x0082e4000800017f */
[----:B---3--:R-:W-:Y:S05]  /*20e20*/  @!P0 NANOSLEEP.SYNCS 0x989680 ;  /* 0x009896800000895d */ /* 0x008fea0003900000 */
[----:B------:R-:W3:Y:S02]  /*20e30*/  @!P0 SYNCS.PHASECHK.TRANS64 P0, [R2+URZ+0x34820], R0 ;  /* 0x03482000020085a7 */ /* 0x000ee4000800007f */
[----:B---3--:R-:W-:Y:S05]  /*20e40*/  @!P0 BRA `(.L_x_890) ;  /* 0xfffffffc00ec8947 */ /* 0x008fea000383ffff */
[----:B------:R-:W-:Y:S05]  /*20e50*/  BRA `(.L_x_1034) ;  /* 0xffffffb000747947 */ /* 0x000fea000383ffff */
.L_x_899:
[----:B-1----:R1:W3:Y:S02]  /*20e60*/  SYNCS.PHASECHK.TRANS64.TRYWAIT P0, [R3+URZ+0x34840], R2 ;  /* 0x03484002030075a7 */ /* 0x0022e4000800017f */
[----:B---3--:R-:W-:Y:S05]  /*20e70*/  @!P0 NANOSLEEP.SYNCS 0x989680 ;  /* 0x009896800000895d */ /* 0x008fea0003900000 */
[----:B------:R-:W3:Y:S02]  /*20e80*/  @!P0 SYNCS.PHASECHK.TRANS64 P0, [R3+URZ+0x34840], R2 ;  /* 0x03484002030085a7 */ /* 0x000ee4000800007f */
[----:B---3--:R-:W-:Y:S05]  /*20e90*/  @!P0 BRA `(.L_x_899) ;  /* 0xfffffffc00f08947 */ /* 0x008fea000383ffff */
[----:B------:R-:W-:Y:S05]  /*20ea0*/  BRA `(.L_x_1035) ;  /* 0xffffffb400407947 */ /* 0x000fea000383ffff */
.L_x_906:
[----:B0-----:R0:W1:Y:S02]  /*20eb0*/  SYNCS.PHASECHK.TRANS64.TRYWAIT P0, [R2+URZ+0x34860], R3 ;  /* 0x03486003020075a7 */ /* 0x001064000800017f */
[----:B-1----:R-:W-:Y:S05]  /*20ec0*/  @!P0 NANOSLEEP.SYNCS 0x989680 ;  /* 0x009896800000895d */ /* 0x002fea0003900000 */
[----:B------:R-:W1:Y:S02]  /*20ed0*/  @!P0 SYNCS.PHASECHK.TRANS64 P0, [R2+URZ+0x34860], R3 ;  /* 0x03486003020085a7 */ /* 0x000e64000800007f */
[----:B-1----:R-:W-:Y:S05]  /*20ee0*/  @!P0 BRA `(.L_x_906) ;  /* 0xfffffffc00f08947 */ /* 0x002fea000383ffff */
[----:B------:R-:W-:Y:S05]  /*20ef0*/  BRA `(.L_x_1036) ;  /* 0xffffffb800587947 */ /* 0x000fea000383ffff */
.L_x_916:
[----:B--2---:R2:W3:Y:S02]  /*20f00*/  SYNCS.PHASECHK.TRANS64.TRYWAIT P0, [R3+URZ+0x34840], R2 ;  /* 0x03484002030075a7 */ /* 0x0044e4000800017f */
[----:B---3--:R-:W-:Y:S05]  /*20f10*/  @!P0 NANOSLEEP.SYNCS 0x989680 ;  /* 0x009896800000895d */ /* 0x008fea0003900000 */
[----:B------:R-:W3:Y:S02]  /*20f20*/  @!P0 SYNCS.PHASECHK.TRANS64 P0, [R3+URZ+0x34840], R2 ;  /* 0x03484002030085a7 */ /* 0x000ee4000800007f */
[----:B---3--:R-:W-:Y:S05]  /*20f30*/  @!P0 BRA `(.L_x_916) ;  /* 0xfffffffc00f08947 */ /* 0x008fea000383ffff */
[----:B------:R-:W-:Y:S05]  /*20f40*/  BRA `(.L_x_1037) ;  /* 0xffffffc000087947 */ /* 0x000fea000383ffff */
.L_x_923:
[----:B0-----:R0:W2:Y:S02]  /*20f50*/  SYNCS.PHASECHK.TRANS64.TRYWAIT P0, [R2+URZ+0x34860], R3 ;  /* 0x03486003020075a7 */ /* 0x0010a4000800017f */
[----:B--2---:R-:W-:Y:S05]  /*20f60*/  @!P0 NANOSLEEP.SYNCS 0x989680 ;  /* 0x009896800000895d */ /* 0x004fea0003900000 */
[----:B------:R-:W2:Y:S02]  /*20f70*/  @!P0 SYNCS.PHASECHK.TRANS64 P0, [R2+URZ+0x34860], R3 ;  /* 0x03486003020085a7 */ /* 0x000ea4000800007f */
[----:B--2---:R-:W-:Y:S05]  /*20f80*/  @!P0 BRA `(.L_x_923) ;  /* 0xfffffffc00f08947 */ /* 0x004fea000383ffff */
[----:B------:R-:W-:Y:S05]  /*20f90*/  BRA `(.L_x_1038) ;  /* 0xffffffc400207947 */ /* 0x000fea000383ffff */
.L_x_933:
[----:B--2---:R2:W4:Y:S02]  /*20fa0*/  SYNCS.PHASECHK.TRANS64.TRYWAIT P0, [R3+URZ+0x34840], R2 ;  /* 0x03484002030075a7 */ /* 0x004524000800017f */
[----:B----4-:R-:W-:Y:S05]  /*20fb0*/  @!P0 NANOSLEEP.SYNCS 0x989680 ;  /* 0x009896800000895d */ /* 0x010fea0003900000 */
[----:B------:R-:W4:Y:S02]  /*20fc0*/  @!P0 SYNCS.PHASECHK.TRANS64 P0, [R3+URZ+0x34840], R2 ;  /* 0x03484002030085a7 */ /* 0x000f24000800007f */
[----:B----4-:R-:W-:Y:S05]  /*20fd0*/  @!P0 BRA `(.L_x_933) ;  /* 0xfffffffc00f08947 */ /* 0x010fea000383ffff */
[----:B------:R-:W-:Y:S05]  /*20fe0*/  BRA `(.L_x_1039) ;  /* 0xffffffc800a47947 */ /* 0x000fea000383ffff */
.L_x_940:
[----:B0-----:R0:W2:Y:S02]  /*20ff0*/  SYNCS.PHASECHK.TRANS64.TRYWAIT P0, [R2+URZ+0x34860], R5 ;  /* 0x03486005020075a7 */ /* 0x0010a4000800017f */
[----:B--2---:R-:W-:Y:S05]  /*21000*/  @!P0 NANOSLEEP.SYNCS 0x989680 ;  /* 0x009896800000895d */ /* 0x004fea0003900000 */
[----:B------:R-:W2:Y:S02]  /*21010*/  @!P0 SYNCS.PHASECHK.TRANS64 P0, [R2+URZ+0x34860], R5 ;  /* 0x03486005020085a7 */ /* 0x000ea4000800007f */
[----:B--2---:R-:W-:Y:S05]  /*21020*/  @!P0 BRA `(.L_x_940) ;  /* 0xfffffffc00f08947 */ /* 0x004fea000383ffff */
[----:B------:R-:W-:Y:S05]  /*21030*/  BRA `(.L_x_1040) ;  /* 0xffffffcc00b87947 */ /* 0x000fea000383ffff */
.L_x_952:
[----:B0-----:R0:W2:Y:S02]  /*21040*/  SYNCS.PHASECHK.TRANS64.TRYWAIT P0, [R0+URZ+0x34860], R2 ;  /* 0x03486002000075a7 */ /* 0x0010a4000800017f */
[----:B--2---:R-:W-:Y:S05]  /*21050*/  @!P0 NANOSLEEP.SYNCS 0x989680 ;  /* 0x009896800000895d */ /* 0x004fea0003900000 */
[----:B------:R-:W2:Y:S02]  /*21060*/  @!P0 SYNCS.PHASECHK.TRANS64 P0, [R0+URZ+0x34860], R2 ;  /* 0x03486002000085a7 */ /* 0x000ea4000800007f */
[----:B--2---:R-:W-:Y:S05]  /*21070*/  @!P0 BRA `(.L_x_952) ;  /* 0xfffffffc00f08947 */ /* 0x004fea000383ffff */
[----:B------:R-:W-:Y:S05]  /*21080*/  BRA `(.L_x_1041) ;  /* 0xffffffd4001c7947 */ /* 0x000fea000383ffff */
.L_x_960:
[----:B------:R-:W-:Y:S01]  /*21090*/  BSSY B0, `(.L_x_1042) ;  /* 0x0000008000007945 */ /* 0x000fe20003800000 */
[----:B------:R-:W-:Y:S01]  /*210a0*/  IMAD.MOV.U32 R13, RZ, RZ, R16 ;  /* 0x000000ffff0d7224 */ /* 0x000fe200078e0010 */
[----:B------:R-:W-:Y:S01]  /*210b0*/  MOV R11, 0x1f ;  /* 0x0000001f000b7802 */ /* 0x000fe20000000f00 */
[----:B------:R-:W-:Y:S02]  /*210c0*/  IMAD.MOV.U32 R12, RZ, RZ, RZ ;  /* 0x000000ffff0c7224 */ /* 0x000fe400078e00ff */
[----:B------:R-:W-:-:S07]  /*210d0*/  IMAD.MOV.U32 R15, RZ, RZ, -0x1 ;  /* 0xffffffffff0f7424 */ /* 0x000fce00078e00ff */
[----:B012---:R-:W-:Y:S05]  /*210e0*/  WARPSYNC.COLLECTIVE R15, `(.L_x_1043) ;  /* 0x000000000f087348 */ /* 0x007fea0003c00000 */
[----:B------:R3:W4:Y:S02]  /*210f0*/  SHFL.IDX P6, R14, R13, R12, R11 ;  /* 0x0000000c0d0e7389 */ /* 0x00072400000c000b */
[----:B01234-:R-:W-:Y:S01]  /*21100*/  ENDCOLLECTIVE ;  /* 0x000000000000791b */ /* 0x01ffe20003800000 */
.L_x_1043:
[----:B------:R-:W-:Y:S05]  /*21110*/  BSYNC B0 ;  /* 0x0000000000007941 */ /* 0x000fea0003800000 */
.L_x_1042:
[----:B------:R-:W-:Y:S01]  /*21120*/  MOV R13, R16 ;  /* 0x00000010000d7202 */ /* 0x000fe20000000f00 */
[----:B------:R-:W-:Y:S01]  /*21130*/  IMAD.MOV.U32 R12, RZ, RZ, 0x1 ;  /* 0x00000001ff0c7424 */ /* 0x000fe200078e00ff */
[----:B------:R-:W-:Y:S01]  /*21140*/  MOV R15, 0xffffffff ;  /* 0xffffffff000f7802 */ /* 0x000fe20000000f00 */
[----:B------:R-:W-:Y:S01]  /*21150*/  IMAD.MOV.U32 R11, RZ, RZ, 0x1f ;  /* 0x0000001fff0b7424 */ /* 0x000fe200078e00ff */
[----:B------:R-:W-:Y:S01]  /*21160*/  LOP3.LUT P1, RZ, R8, 0x1, RZ, 0xc0, !PT ;  /* 0x0000000108ff7812 */ /* 0x000fe2000782c0ff */
[----:B------:R-:W-:Y:S02]  /*21170*/  IMAD.IADD R5, R19, 0x1, R7 ;  /* 0x0000000113057824 */ /* 0x000fe400078e0207 */
[----:B------:R-:W-:-:S10]  /*21180*/  IMAD.MOV.U32 R0, RZ, RZ, R14 ;  /* 0x000000ffff007224 */ /* 0x000fd400078e000e */
[----:B------:R-:W-:Y:S05]  /*21190*/  WARPSYNC.COLLECTIVE R15, `(.L_x_1044) ;  /* 0x000000000f087348 */ /* 0x000fea0003c00000 */
[----:B------:R0:W1:Y:S02]  /*211a0*/  SHFL.IDX P6, R14, R13, R12, R11 ;  /* 0x0000000c0d0e7389 */ /* 0x00006400000c000b */
[----:B01----:R-:W-:Y:S01]  /*211b0*/  ENDCOLLECTIVE ;  /* 0x000000000000791b */ /* 0x003fe20003800000 */
.L_x_1044:
[----:B------:R-:W-:Y:S02]  /*211c0*/  ULDC UR4, c[0x0][0xc3c] ;  /* 0x00030f0000047ab9 */ /* 0x000fe40000000800 */
[----:B------:R-:W-:-:S13]  /*211d0*/  ISETP.GE.OR P0, PT, R5, UR4, !P5 ;  /* 0x0000000405007c0c */ /* 0x000fda000ef06670 */
[----:B------:R-:W0:Y:S01]  /*211e0*/  @!P0 LDC.64 R2, c[0x0][0xc80] ;  /* 0x00032000ff028b82 */ /* 0x000e220000000a00 */
[----:B------:R-:W-:Y:S01]  /*211f0*/  MOV R11, RZ ;  /* 0x000000ff000b7202 */ /* 0x000fe20000000f00 */
[----:B------:R-:W-:Y:S02]  /*21200*/  IMAD.MOV.U32 R4, RZ, RZ, R14 ;  /* 0x000000ffff047224 */ /* 0x000fe400078e000e */
[----:B0-----:R-:W-:-:S06]  /*21210*/  @!P0 IMAD.WIDE R2, R5, 0x4, R2 ;  /* 0x0000000405028825 */ /* 0x001fcc00078e0202 */
[----:B------:R0:W2:Y:S01]  /*21220*/  @!P0 LDG.E R3, desc[UR40][R2.64] ;  /* 0x0000002802038981 */ /* 0x0000a2000c1e1900 */
[C---:B------:R-:W-:Y:S02]  /*21230*/  ISETP.GE.U32.AND P2, PT, R7.reuse, 0x8, PT ;  /* 0x000000080700780c */ /* 0x040fe40003f46070 */
[C---:B------:R-:W-:Y:S02]  /*21240*/  ISETP.GE.U32.AND P3, PT, R7.reuse, 0x10, PT ;  /* 0x000000100700780c */ /* 0x040fe40003f66070 */
[----:B0-----:R-:W-:Y:S01]  /*21250*/  MOV R2, RZ ;  /* 0x000000ff00027202 */ /* 0x001fe20000000f00 */
[----:B--2---:R-:W-:Y:S01]  /*21260*/  @!P0 IMAD.MOV.U32 R2, RZ, RZ, R3 ;  /* 0x000000ffff028224 */ /* 0x004fe200078e0003 */
[----:B------:R-:W-:-:S03]  /*21270*/  ISETP.GE.U32.AND P0, PT, R7, 0x2, PT ;  /* 0x000000020700780c */ /* 0x000fc60003f06070 */
[----:B------:R-:W-:-:S10]  /*21280*/  IMAD.MOV.U32 R13, RZ, RZ, R2 ;  /* 0x000000ffff0d7224 */ /* 0x000fd400078e0002 */
[----:B------:R-:W-:Y:S05]  /*21290*/  WARPSYNC.COLLECTIVE R15, `(.L_x_1045) ;  /* 0x000000000f087348 */ /* 0x000fea0003c00000 */
[----:B------:R0:W1:Y:S02]  /*212a0*/  SHFL.UP P6, R14, R13, R12, R11 ;  /* 0x0400000c0d0e7389 */ /* 0x00006400000c000b */
[----:B01----:R-:W-:Y:S01]  /*212b0*/  ENDCOLLECTIVE ;  /* 0x000000000000791b */ /* 0x003fe20003800000 */
.L_x_1045:
[----:B------:R-:W-:Y:S02]  /*212c0*/  IMAD.MOV.U32 R12, RZ, RZ, 0x2 ;  /* 0x00000002ff0c7424 */ /* 0x000fe400078e00ff */
[----:B------:R-:W-:-:S05]  /*212d0*/  IMAD.MOV.U32 R3, RZ, RZ, R14 ;  /* 0x000000ffff037224 */ /* 0x000fca00078e000e */
[----:B------:R-:W-:Y:S02]  /*212e0*/  SEL R3, R3, RZ, P1 ;  /* 0x000000ff03037207 */ /* 0x000fe40000800000 */
[----:B------:R-:W-:-:S03]  /*212f0*/  ISETP.GE.U32.AND P1, PT, R7, 0x4, PT ;  /* 0x000000040700780c */ /* 0x000fc60003f26070 */
[----:B------:R-:W-:-:S05]  /*21300*/  IMAD.IADD R3, R2, 0x1, R3 ;  /* 0x0000000102037824 */ /* 0x000fca00078e0203 */
[----:B------:R-:W-:-:S07]  /*21310*/  MOV R13, R3 ;  /* 0x00000003000d7202 */ /* 0x000fce0000000f00 */
[----:B------:R-:W-:Y:S05]  /*21320*/  WARPSYNC.COLLECTIVE R15, `(.L_x_1046) ;  /* 0x000000000f087348 */ /* 0x000fea0003c00000 */
[----:B------:R0:W1:Y:S02]  /*21330*/  SHFL.UP P6, R14, R13, R12, R11 ;  /* 0x0400000c0d0e7389 */ /* 0x00006400000c000b */
[----:B01----:R-:W-:Y:S01]  /*21340*/  ENDCOLLECTIVE ;  /* 0x000000000000791b */ /* 0x003fe20003800000 */
.L_x_1046:
[----:B------:R-:W-:Y:S02]  /*21350*/  IMAD.MOV.U32 R12, RZ, RZ, 0x4 ;  /* 0x00000004ff0c7424 */ /* 0x000fe400078e00ff */
[----:B------:R-:W-:-:S05]  /*21360*/  IMAD.MOV.U32 R5, RZ, RZ, R14 ;  /* 0x000000ffff057224 */ /* 0x000fca00078e000e */
[----:B------:R-:W-:-:S04]  /*21370*/  SEL R5, R5, RZ, P0 ;  /* 0x000000ff05057207 */ /* 0x000fc80000000000 */
[----:B------:R-:W-:-:S05]  /*21380*/  IADD3 R3, R3, R5, RZ ;  /* 0x0000000503037210 */ /* 0x000fca0007ffe0ff */
[----:B------:R-:W-:-:S07]  /*21390*/  IMAD.MOV.U32 R13, RZ, RZ, R3 ;  /* 0x000000ffff0d7224 */ /* 0x000fce00078e0003 */
[----:B------:R-:W-:Y:S05]  /*213a0*/  WARPSYNC.COLLECTIVE R15, `(.L_x_1047) ;  /* 0x000000000f087348 */ /* 0x000fea0003c00000 */
[----:B------:R0:W1:Y:S02]  /*213b0*/  SHFL.UP P6, R14, R13, R12, R11 ;  /* 0x0400000c0d0e7389 */ /* 0x00006400000c000b */
[----:B01----:R-:W-:Y:S01]  /*213c0*/  ENDCOLLECTIVE ;  /* 0x000000000000791b */ /* 0x003fe20003800000 */
.L_x_1047:
[----:B------:R-:W-:Y:S02]  /*213d0*/  MOV R12, 0x8 ;  /* 0x00000008000c7802 */ /* 0x000fe40000000f00 */
[----:B------:R-:W-:-:S04]  /*213e0*/  MOV R5, R14 ;  /* 0x0000000e00057202 */ /* 0x000fc80000000f00 */
[----:B------:R-:W-:-:S05]  /*213f0*/  SEL R5, R5, RZ, P1 ;  /* 0x000000ff05057207 */ /* 0x000fca0000800000 */
[----:B------:R-:W-:-:S04]  /*21400*/  IMAD.IADD R3, R3, 0x1, R5 ;  /* 0x0000000103037824 */ /* 0x000fc800078e0205 */
[----:B------:R-:W-:-:S07]  /*21410*/  IMAD.MOV.U32 R13, RZ, RZ, R3 ;  /* 0x000000ffff0d7224 */ /* 0x000fce00078e0003 */
[----:B------:R-:W-:Y:S05]  /*21420*/  WARPSYNC.COLLECTIVE R15, `(.L_x_1048) ;  /* 0x000000000f087348 */ /* 0x000fea0003c00000 */
[----:B------:R0:W1:Y:S02]  /*21430*/  SHFL.UP P6, R14, R13, R12, R11 ;  /* 0x0400000c0d0e7389 */ /* 0x00006400000c000b */
[----:B01----:R-:W-:Y:S01]  /*21440*/  ENDCOLLECTIVE ;  /* 0x000000000000791b */ /* 0x003fe20003800000 */
.L_x_1048:
[----:B------:R-:W-:Y:S01]  /*21450*/  MOV R12, 0x10 ;  /* 0x00000010000c7802 */ /* 0x000fe20000000f00 */
[----:B------:R-:W-:-:S05]  /*21460*/  IMAD.MOV.U32 R5, RZ, RZ, R14 ;  /* 0x000000ffff057224 */ /* 0x000fca00078e000e */
[----:B------:R-:W-:-:S04]  /*21470*/  SEL R5, R5, RZ, P2 ;  /* 0x000000ff05057207 */ /* 0x000fc80001000000 */
[----:B------:R-:W-:-:S05]  /*21480*/  IADD3 R3, R3, R5, RZ ;  /* 0x0000000503037210 */ /* 0x000fca0007ffe0ff */
[----:B------:R-:W-:-:S07]  /*21490*/  IMAD.MOV.U32 R13, RZ, RZ, R3 ;  /* 0x000000ffff0d7224 */ /* 0x000fce00078e0003 */
[----:B------:R-:W-:Y:S05]  /*214a0*/  WARPSYNC.COLLECTIVE R15, `(.L_x_1049) ;  /* 0x000000000f087348 */ /* 0x000fea0003c00000 */
[----:B------:R0:W1:Y:S02]  /*214b0*/  SHFL.UP P6, R14, R13, R12, R11 ;  /* 0x0400000c0d0e7389 */ /* 0x00006400000c000b */
[----:B01----:R-:W-:Y:S01]  /*214c0*/  ENDCOLLECTIVE ;  /* 0x000000000000791b */ /* 0x003fe20003800000 */
.L_x_1049:
[----:B------:R-:W-:Y:S01]  /*214d0*/  MOV R12, 0x1f ;  /* 0x0000001f000c7802 */ /* 0x000fe20000000f00 */
[----:B------:R-:W-:Y:S02]  /*214e0*/  IMAD.MOV.U32 R11, RZ, RZ, 0x1f ;  /* 0x0000001fff0b7424 */ /* 0x000fe400078e00ff */
[----:B------:R-:W-:-:S05]  /*214f0*/  IMAD.MOV.U32 R5, RZ, RZ, R14 ;  /* 0x000000ffff057224 */ /* 0x000fca00078e000e */
[----:B------:R-:W-:-:S04]  /*21500*/  SEL R5, R5, RZ, P3 ;  /* 0x000000ff05057207 */ /* 0x000fc80001800000 */
[----:B------:R-:W-:-:S05]  /*21510*/  IADD3 R5, R3, R5, RZ ;  /* 0x0000000503057210 */ /* 0x000fca0007ffe0ff */
[----:B------:R-:W-:-:S07]  /*21520*/  IMAD.MOV.U32 R13, RZ, RZ, R5 ;  /* 0x000000ffff0d7224 */ /* 0x000fce00078e0005 */
[----:B------:R-:W-:Y:S05]  /*21530*/  WARPSYNC.COLLECTIVE R15, `(.L_x_1050) ;  /* 0x000000000f087348 */ /* 0x000fea0003c00000 */
[----:B------:R0:W1:Y:S02]  /*21540*/  SHFL.IDX P6, R14, R13, R12, R11 ;  /* 0x0000000c0d0e7389 */ /* 0x00006400000c000b */
[----:B01----:R-:W-:Y:S01]  /*21550*/  ENDCOLLECTIVE ;  /* 0x000000000000791b */ /* 0x003fe20003800000 */
.L_x_1050:
[----:B------:R-:W-:Y:S01]  /*21560*/  MOV R6, R14 ;  /* 0x0000000e00067202 */ /* 0x000fe20000000f00 */
[----:B------:R-:W-:Y:S06]  /*21570*/  BRA `(.L_x_1051) ;  /* 0xffffffd400b47947 */ /* 0x000fec000383ffff */
.L_x_965:
[----:B------:R-:W-:Y:S01]  /*21580*/  BSSY B0, `(.L_x_1052) ;  /* 0x0000008000007945 */ /* 0x000fe20003800000 */
[----:B-----5:R-:W-:Y:S01]  /*21590*/  IMAD.MOV.U32 R13, RZ, RZ, R2 ;  /* 0x000000ffff0d7224 */ /* 0x020fe200078e0002 */
[----:B------:R-:W-:Y:S01]  /*215a0*/  MOV R12, 0x1 ;  /* 0x00000001000c7802 */ /* 0x000fe20000000f00 */
[----:B------:R-:W-:Y:S01]  /*215b0*/  IMAD.MOV.U32 R11, RZ, RZ, RZ ;  /* 0x000000ffff0b7224 */ /* 0x000fe200078e00ff */
[----:B------:R-:W-:-:S07]  /*215c0*/  MOV R15, 0xffffffff ;  /* 0xffffffff000f7802 */ /* 0x000fce0000000f00 */
[----:B01----:R-:W-:Y:S05]  /*215d0*/  WARPSYNC.COLLECTIVE R15, `(.L_x_1053) ;  /* 0x000000000f087348 */ /* 0x003fea0003c00000 */
[----:B------:R2:W3:Y:S02]  /*215e0*/  SHFL.UP P6, R14, R13, R12, R11 ;  /* 0x0400000c0d0e7389 */ /* 0x0004e400000c000b */
[----:B0123--:R-:W-:Y:S01]  /*215f0*/  ENDCOLLECTIVE ;  /* 0x000000000000791b */ /* 0x00ffe20003800000 */
.L_x_1053:
[----:B------:R-:W-:Y:S05]  /*21600*/  BSYNC B0 ;  /* 0x0000000000007941 */ /* 0x000fea0003800000 */
.L_x_1052:
[----:B------:R-:W2:Y:S01]  /*21610*/  LDL R3, [R1+0x8] ;  /* 0x0000080001037983 */ /* 0x000ea20000100800 */
[----:B------:R-:W-:Y:S01]  /*21620*/  MOV R12, 0x2 ;  /* 0x00000002000c7802 */ /* 0x000fe20000000f00 */
[----:B------:R-:W-:Y:S01]  /*21630*/  IMAD.MOV.U32 R11, RZ, RZ, RZ ;  /* 0x000000ffff0b7224 */ /* 0x000fe200078e00ff */
[----:B------:R-:W-:Y:S02]  /*21640*/  MOV R15, 0xffffffff ;  /* 0xffffffff000f7802 */ /* 0x000fe40000000f00 */
[----:B--2---:R-:W-:Y:S01]  /*21650*/  LOP3.LUT P4, RZ, R3, 0x1, RZ, 0xc0, !PT ;  /* 0x0000000103ff7812 */ /* 0x004fe2000788c0ff */
[----:B------:R-:W-:-:S05]  /*21660*/  IMAD.MOV.U32 R3, RZ, RZ, R14 ;  /* 0x000000ffff037224 */ /* 0x000fca00078e000e */
[----:B------:R-:W-:-:S04]  /*21670*/  SEL R3, R3, RZ, P4 ;  /* 0x000000ff03037207 */ /* 0x000fc80002000000 */
[----:B------:R-:W-:-:S05]  /*21680*/  IADD3 R3, R2, R3, RZ ;  /* 0x0000000302037210 */ /* 0x000fca0007ffe0ff */
[----:B------:R-:W-:-:S07]  /*21690*/  IMAD.MOV.U32 R13, RZ, RZ, R3 ;  /* 0x000000ffff0d7224 */ /* 0x000fce00078e0003 */
[----:B------:R-:W-:Y:S05]  /*216a0*/  WARPSYNC.COLLECTIVE R15, `(.L_x_1054) ;  /* 0x000000000f087348 */ /* 0x000fea0003c00000 */
[----:B------:R0:W1:Y:S02]  /*216b0*/  SHFL.UP P6, R14, R13, R12, R11 ;  /* 0x0400000c0d0e7389 */ /* 0x00006400000c000b */
[----:B01----:R-:W-:Y:S01]  /*216c0*/  ENDCOLLECTIVE ;  /* 0x000000000000791b */ /* 0x003fe20003800000 */
.L_x_1054:
        /* <DEDUP_REMOVED lines=8> */
.L_x_1055:
        /* <DEDUP_REMOVED lines=8> */
.L_x_1056:
        /* <DEDUP_REMOVED lines=8> */
.L_x_1057:
        /* <DEDUP_REMOVED lines=9> */
.L_x_1058:
[----:B------:R-:W-:Y:S01]  /*218e0*/  MOV R6, R14 ;  /* 0x0000000e00067202 */ /* 0x000fe20000000f00 */
[----:B------:R-:W-:Y:S06]  /*218f0*/  BRA `(.L_x_1059) ;  /* 0xffffffd400747947 */ /* 0x000fec000383ffff */
.L_x_967:
[----:B------:R-:W-:Y:S01]  /*21900*/  BSSY B0, `(.L_x_1060) ;  /* 0x0000006000007945 */ /* 0x000fe20003800000 */
[----:B------:R-:W-:Y:S01]  /*21910*/  PLOP3.LUT P6, PT, P6, PT, PT, 0x8, 0x0 ;  /* 0x000000000000781c */ /* 0x000fe200037ce170 */
[----:B------:R-:W-:-:S12]  /*21920*/  IMAD.MOV.U32 R15, RZ, RZ, -0x1 ;  /* 0xffffffffff0f7424 */ /* 0x000fd800078e00ff */
[----:B01----:R-:W-:Y:S05]  /*21930*/  WARPSYNC.COLLECTIVE R15, `(.L_x_1061) ;  /* 0x000000000f087348 */ /* 0x003fea0003c00000 */
[----:B------:R-:W-:Y:S01]  /*21940*/  VOTE.ANY R14, PT, P6 ;  /* 0x00000000000e7806 */ /* 0x000fe200030e0100 */
[----:B01----:R-:W-:Y:S06]  /*21950*/  ENDCOLLECTIVE ;  /* 0x000000000000791b */ /* 0x003fec0003800000 */
.L_x_1061:
[----:B------:R-:W-:Y:S05]  /*21960*/  BSYNC B0 ;  /* 0x0000000000007941 */ /* 0x000fea0003800000 */
.L_x_1060:
[----:B------:R-:W-:Y:S01]  /*21970*/  MOV R3, R14 ;  /* 0x0000000e00037202 */ /* 0x000fe20000000f00 */
[----:B------:R-:W-:Y:S01]  /*21980*/  IMAD.MOV.U32 R13, RZ, RZ, R2 ;  /* 0x000000ffff0d7224 */ /* 0x000fe200078e0002 */
[----:B------:R-:W-:Y:S01]  /*21990*/  MOV R15, 0xffffffff ;  /* 0xffffffff000f7802 */ /* 0x000fe20000000f00 */
[----:B------:R-:W-:Y:S01]  /*219a0*/  IMAD.MOV.U32 R11, RZ, RZ, 0x1f ;  /* 0x0000001fff0b7424 */ /* 0x000fe200078e00ff */
[----:B------:R-:W0:Y:S02]  /*219b0*/  POPC R4, R3 ;  /* 0x0000000300047309 */ /* 0x000e240000000000 */
[----:B0-----:R-:W-:-:S07]  /*219c0*/  MOV R12, R4 ;  /* 0x00000004000c7202 */ /* 0x001fce0000000f00 */
[----:B------:R-:W-:Y:S05]  /*219d0*/  WARPSYNC.COLLECTIVE R15, `(.L_x_1062) ;  /* 0x000000000f087348 */ /* 0x000fea0003c00000 */
[----:B------:R0:W1:Y:S02]  /*219e0*/  SHFL.IDX P6, R14, R13, R12, R11 ;  /* 0x0000000c0d0e7389 */ /* 0x00006400000c000b */
[----:B01----:R-:W-:Y:S01]  /*219f0*/  ENDCOLLECTIVE ;  /* 0x000000000000791b */ /* 0x003fe20003800000 */
.L_x_1062:
[----:B------:R-:W-:Y:S01]  /*21a00*/  IMAD.MOV.U32 R17, RZ, RZ, R14 ;  /* 0x000000ffff117224 */ /* 0x000fe200078e000e */
[----:B------:R-:W-:Y:S06]  /*21a10*/  BRA `(.L_x_1063) ;  /* 0xffffffd400647947 */ /* 0x000fec000383ffff */
.L_x_969:
[----:B------:R-:W-:Y:S01]  /*21a20*/  BSSY B0, `(.L_x_1064) ;  /* 0x0000007000007945 */ /* 0x000fe20003800000 */
[----:B------:R-:W-:Y:S01]  /*21a30*/  MOV R13, R5 ;  /* 0x00000005000d7202 */ /* 0x000fe20000000f00 */
[----:B------:R-:W-:Y:S01]  /*21a40*/  IMAD.MOV.U32 R11, RZ, RZ, 0x1f ;  /* 0x0000001fff0b7424 */ /* 0x000fe200078e00ff */
[----:B------:R-:W-:-:S07]  /*21a50*/  MOV R15, 0xffffffff ;  /* 0xffffffff000f7802 */ /* 0x000fce0000000f00 */
[----:B01-3--:R-:W-:Y:S05]  /*21a60*/  WARPSYNC.COLLECTIVE R15, `(.L_x_1065) ;  /* 0x000000000f087348 */ /* 0x00bfea0003c00000 */
[----:B------:R2:W4:Y:S02]  /*21a70*/  SHFL.IDX P6, R14, R13, R12, R11 ;  /* 0x0000000c0d0e7389 */ /* 0x00052400000c000b */
[----:B01234-:R-:W-:Y:S01]  /*21a80*/  ENDCOLLECTIVE ;  /* 0x000000000000791b */ /* 0x01ffe20003800000 */
.L_x_1065:
[----:B------:R-:W-:Y:S05]  /*21a90*/  BSYNC B0 ;  /* 0x0000000000007941 */ /* 0x000fea0003800000 */
.L_x_1064:
[----:B------:R-:W-:Y:S01]  /*21aa0*/  IMAD.MOV.U32 R2, RZ, RZ, R14 ;  /* 0x000000ffff027224 */ /* 0x000fe200078e000e */
[----:B------:R-:W-:Y:S06]  /*21ab0*/  BRA `(.L_x_968) ;  /* 0xffffffd400587947 */ /* 0x000fec000383ffff */
.L_x_973:
[----:B0-----:R0:W2:Y:S02]  /*21ac0*/  SYNCS.PHASECHK.TRANS64.TRYWAIT P0, [R0+URZ+0x34820], R3 ;  /* 0x03482003000075a7 */ /* 0x0010a4000800017f */
[----:B--2---:R-:W-:Y:S05]  /*21ad0*/  @!P0 NANOSLEEP.SYNCS 0x989680 ;  /* 0x009896800000895d */ /* 0x004fea0003900000 */
[----:B------:R-:W2:Y:S02]  /*21ae0*/  @!P0 SYNCS.PHASECHK.TRANS64 P0, [R0+URZ+0x34820], R3 ;  /* 0x03482003000085a7 */ /* 0x000ea4000800007f */
[----:B--2---:R-:W-:Y:S05]  /*21af0*/  @!P0 BRA `(.L_x_973) ;  /* 0xfffffffc00f08947 */ /* 0x004fea000383ffff */
[----:B------:R-:W-:Y:S05]  /*21b00*/  BRA `(.L_x_1066) ;  /* 0xffffffd800487947 */ /* 0x000fea000383ffff */
.L_x_974:
[----:B------:R-:W2:Y:S01]  /*21b10*/  S2R R2, SR_TID.X ;  /* 0x0000000000027919 */ /* 0x000ea20000002100 */
[----:B------:R-:W-:Y:S01]  /*21b20*/  BSSY B0, `(.L_x_1067) ;  /* 0x000000a000007945 */ /* 0x000fe20003800000 */
[----:B------:R-:W-:Y:S01]  /*21b30*/  IMAD.MOV.U32 R12, RZ, RZ, RZ ;  /* 0x000000ffff0c7224 */ /* 0x000fe200078e00ff */
[----:B------:R-:W-:Y:S01]  /*21b40*/  MOV R11, 0x1f ;  /* 0x0000001f000b7802 */ /* 0x000fe20000000f00 */
[----:B------:R-:W-:Y:S01]  /*21b50*/  IMAD.MOV.U32 R15, RZ, RZ, -0x1 ;  /* 0xffffffffff0f7424 */ /* 0x000fe200078e00ff */
[----:B--2---:R-:W-:-:S04]  /*21b60*/  SHF.R.U32.HI R2, RZ, 0x5, R2 ;  /* 0x00000005ff027819 */ /* 0x004fc80000011602 */
[----:B------:R-:W-:-:S04]  /*21b70*/  LOP3.LUT R2, R2, 0x3, RZ, 0xc0, !PT ;  /* 0x0000000302027812 */ /* 0x000fc800078ec0ff */
[----:B------:R-:W-:-:S07]  /*21b80*/  MOV R13, R2 ;  /* 0x00000002000d7202 */ /* 0x000fce0000000f00 */
[----:B01----:R-:W-:Y:S05]  /*21b90*/  WARPSYNC.COLLECTIVE R15, `(.L_x_1068) ;  /* 0x000000000f087348 */ /* 0x003fea0003c00000 */
[----:B------:R2:W3:Y:S02]  /*21ba0*/  SHFL.IDX P6, R14, R13, R12, R11 ;  /* 0x0000000c0d0e7389 */ /* 0x0004e400000c000b */
[----:B0123--:R-:W-:Y:S01]  /*21bb0*/  ENDCOLLECTIVE ;  /* 0x000000000000791b */ /* 0x00ffe20003800000 */
.L_x_1068:
[----:B------:R-:W-:Y:S05]  /*21bc0*/  BSYNC B0 ;  /* 0x0000000000007941 */ /* 0x000fea0003800000 */
.L_x_1067:
[----:B------:R-:W-:Y:S05]  /*21bd0*/  BRA `(.L_x_1069) ;  /* 0xffffffd800307947 */ /* 0x000fea000383ffff */
.L_x_975:
[----:B------:R-:W-:Y:S01]  /*21be0*/  BSSY B0, `(.L_x_1070) ;  /* 0x0000006000007945 */ /* 0x000fe20003800000 */
[----:B------:R-:W-:-:S07]  /*21bf0*/  MOV R15, 0xffffffff ;  /* 0xffffffff000f7802 */ /* 0x000fce0000000f00 */
[----:B012---:R-:W-:Y:S05]  /*21c00*/  WARPSYNC.COLLECTIVE R15, `(.L_x_1071) ;  /* 0x000000000f0c7348 */ /* 0x007fea0003c00000 */
[----:B------:R-:W-:Y:S02]  /*21c10*/  ELECT P6, UR62, PT ;  /* 0x00000000003e782f */ /* 0x000fe400038c0000 */
[----:B------:R-:W-:Y:S01]  /*21c20*/  MOV R14, UR62 ;  /* 0x0000003e000e7c02 */ /* 0x000fe20008000f00 */
[----:B012---:R-:W-:Y:S10]  /*21c30*/  ENDCOLLECTIVE ;  /* 0x000000000000791b */ /* 0x007ff40003800000 */
.L_x_1071:
[----:B------:R-:W-:Y:S05]  /*21c40*/  BSYNC B0 ;  /* 0x0000000000007941 */ /* 0x000fea0003800000 */
.L_x_1070:
[----:B------:R-:W-:Y:S05]  /*21c50*/  BRA `(.L_x_1072) ;  /* 0xffffffd800247947 */ /* 0x000fea000383ffff */
.L_x_977:
[----:B0-----:R0:W2:Y:S02]  /*21c60*/  SYNCS.PHASECHK.TRANS64.TRYWAIT P0, [R6+URZ], R5 ;  /* 0x00000005060075a7 */ /* 0x0010a4000800017f */
[----:B--2---:R-:W-:Y:S05]  /*21c70*/  @!P0 NANOSLEEP.SYNCS 0x989680 ;  /* 0x009896800000895d */ /* 0x004fea0003900000 */
[----:B------:R-:W2:Y:S02]  /*21c80*/  @!P0 SYNCS.PHASECHK.TRANS64 P0, [R6+URZ], R5 ;  /* 0x00000005060085a7 */ /* 0x000ea4000800007f */
[----:B--2---:R-:W-:Y:S05]  /*21c90*/  @!P0 BRA `(.L_x_977) ;  /* 0xfffffffc00f08947 */ /* 0x004fea000383ffff */
[----:B------:R-:W-:Y:S05]  /*21ca0*/  BRA `(.L_x_1073) ;  /* 0xffffffd800607947 */ /* 0x000fea000383ffff */
.L_x_978:
[----:B--2---:R2:W3:Y:S02]  /*21cb0*/  SYNCS.PHASECHK.TRANS64.TRYWAIT P0, [R7+URZ], R2 ;  /* 0x00000002070075a7 */ /* 0x0044e4000800017f */
[----:B---3--:R-:W-:Y:S05]  /*21cc0*/  @!P0 NANOSLEEP.SYNCS 0x989680 ;  /* 0x009896800000895d */ /* 0x008fea0003900000 */
[----:B------:R-:W3:Y:S02]  /*21cd0*/  @!P0 SYNCS.PHASECHK.TRANS64 P0, [R7+URZ], R2 ;  /* 0x00000002070085a7 */ /* 0x000ee4000800007f */
[----:B---3--:R-:W-:Y:S05]  /*21ce0*/  @!P0 BRA `(.L_x_978) ;  /* 0xfffffffc00f08947 */ /* 0x008fea000383ffff */
[----:B------:R-:W-:Y:S05]  /*21cf0*/  BRA `(.L_x_1074) ;  /* 0xffffffd800547947 */ /* 0x000fea000383ffff */
.L_x_980:
[----:B---3--:R3:W4:Y:S02]  /*21d00*/  SYNCS.PHASECHK.TRANS64.TRYWAIT P0, [R4+URZ], R5 ;  /* 0x00000005040075a7 */ /* 0x008724000800017f */
[----:B----4-:R-:W-:Y:S05]  /*21d10*/  @!P0 NANOSLEEP.SYNCS 0x989680 ;  /* 0x009896800000895d */ /* 0x010fea0003900000 */
[----:B------:R-:W4:Y:S02]  /*21d20*/  @!P0 SYNCS.PHASECHK.TRANS64 P0, [R4+URZ], R5 ;  /* 0x00000005040085a7 */ /* 0x000f24000800007f */
[----:B----4-:R-:W-:Y:S05]  /*21d30*/  @!P0 BRA `(.L_x_980) ;  /* 0xfffffffc00f08947 */ /* 0x010fea000383ffff */
[----:B------:R-:W-:Y:S05]  /*21d40*/  BRA `(.L_x_1075) ;  /* 0xffffffd8005c7947 */ /* 0x000fea000383ffff */
.L_x_1076:
        /* <DEDUP_REMOVED lines=11> */
.L_x_15109:


//--------------------- .text._ZN7cutlass13device_kernelIN5flash11enable_sm90INS1_16FlashAttnFwdSm90INS1_25CollectiveMainloopFwdSm90ILi2EN4cute5tupleIJNS5_1CILi1EEES8_S8_EEENS6_IJNS7_ILi128EEENS7_ILi96EEENS7_ILi192EEEEEELi128ENS_6half_tEfNS_4arch4Sm90ELb0ELb1ELb0ELb0ELb0ELb0ELb0ELb1ELb1ELb1ELb0ELb0EEENS1_21CollectiveEpilogueFwdINS6_IJSA_SA_SB_EEES9_SE_SG_Li256ELb0ELb1ELb0ELb0EEENS1_30DynamicPersistentTileSchedulerILi256ELi128ELb0ELb1ELb1EEEEEEEEEvNT_6ParamsE --------------------------
	.section	.text._ZN7cutlass13device_kernelIN5flash11enable_sm90INS1_16FlashAttnFwdSm90INS1_25CollectiveMainloopFwdSm90ILi2EN4cute5tupleIJNS5_1CILi1EEES8_S8_EEENS6_IJNS7_ILi128EEENS7_ILi96EEENS7_ILi192EEEEEELi128ENS_6half_tEfNS_4arch4Sm90ELb0ELb1ELb0ELb0ELb0ELb0ELb0ELb1ELb1ELb1ELb0ELb0EEENS1_21CollectiveEpilogueFwdINS6_IJSA_SA_SB_EEES9_SE_SG_Li256ELb0ELb1ELb0ELb0EEENS1_30DynamicPersistentTileSchedulerILi256ELi128ELb0ELb1ELb1EEEEEEEEEvNT_6ParamsE,"ax",@progbits
	.align	128
.text._ZN7cutlass13device_kernelIN5flash11enable_sm90INS1_16FlashAttnFwdSm90INS1_25CollectiveMainloopFwdSm90ILi2EN4cute5tupleIJNS5_1CILi1EEES8_S8_EEENS6_IJNS7_ILi128EEENS7_ILi96EEENS7_ILi192EEEEEELi128ENS_6half_tEfNS_4arch4Sm90ELb0ELb1ELb0ELb0ELb0ELb0ELb0ELb1ELb1ELb1ELb0ELb0EEENS1_21CollectiveEpilogueFwdINS6_IJSA_SA_SB_EEES9_SE_SG_Li256ELb0ELb1ELb0ELb0EEENS1_30DynamicPersistentTileSchedulerILi256ELi128ELb0ELb1ELb1EEEEEEEEEvNT_6ParamsE:
        .type           _ZN7cutlass13device_kernelIN5flash11enable_sm90INS1_16FlashAttnFwdSm90INS1_25CollectiveMainloopFwdSm90ILi2EN4cute5tupleIJNS5_1CILi1EEES8_S8_EEENS6_IJNS7_ILi128EEENS7_ILi96EEENS7_ILi192EEEEEELi128ENS_6half_tEfNS_4arch4Sm90ELb0ELb1ELb0ELb0ELb0ELb0ELb0ELb1ELb1ELb1ELb0ELb0EEENS1_21CollectiveEpilogueFwdINS6_IJSA_SA_SB_EEES9_SE_SG_Li256ELb0ELb1ELb0ELb0EEENS1_30DynamicPersistentTileSchedulerILi256ELi128ELb0ELb1ELb1EEEEEEEEEvNT_6ParamsE,@function
        .size           _ZN7cutlass13device_kernelIN5flash11enable_sm90INS1_16FlashAttnFwdSm90INS1_25CollectiveMainloopFwdSm90ILi2EN4cute5tupleIJNS5_1CILi1EEES8_S8_EEENS6_IJNS7_ILi128EEENS7_ILi96EEENS7_ILi192EEEEEELi128ENS_6half_tEfNS_4arch4Sm90ELb0ELb1ELb0ELb0ELb0ELb0ELb0ELb1ELb1ELb1ELb0ELb0EEENS1_21CollectiveEpilogueFwdINS6_IJSA_SA_SB_EEES9_SE_SG_Li256ELb0ELb1ELb0ELb0EEENS1_30DynamicPersistentTileSchedulerILi256ELi128ELb0ELb1ELb1EEEEEEEEEvNT_6ParamsE,(.L_x_15110 - _ZN7cutlass13device_kernelIN5flash11enable_sm90INS1_16FlashAttnFwdSm90INS1_25CollectiveMainloopFwdSm90ILi2EN4cute5tupleIJNS5_1CILi1EEES8_S8_EEENS6_IJNS7_ILi128EEENS7_ILi96EEENS7_ILi192EEEEEELi128ENS_6half_tEfNS_4arch4Sm90ELb0ELb1ELb0ELb0ELb0ELb0ELb0ELb1ELb1ELb1ELb0ELb0EEENS1_21CollectiveEpilogueFwdINS6_IJSA_SA_SB_EEES9_SE_SG_Li256ELb0ELb1ELb0ELb0EEENS1_30DynamicPersistentTileSchedulerILi256ELi128ELb0ELb1ELb1EEEEEEEEEvNT_6ParamsE)
        .other          _ZN7cutlass13device_kernelIN5flash11enable_sm90INS1_16FlashAttnFwdSm90INS1_25CollectiveMainloopFwdSm90ILi2EN4cute5tupleIJNS5_1CILi1EEES8_S8_EEENS6_IJNS7_ILi128EEENS7_ILi96EEENS7_ILi192EEEEEELi128ENS_6half_tEfNS_4arch4Sm90ELb0ELb1ELb0ELb0ELb0ELb0ELb0ELb1ELb1ELb1ELb0ELb0EEENS1_21CollectiveEpilogueFwdINS6_IJSA_SA_SB_EEES9_SE_SG_Li256ELb0ELb1ELb0ELb0EEENS1_30DynamicPersistentTileSchedulerILi256ELi128ELb0ELb1ELb1EEEEEEEEEvNT_6ParamsE,@"STO_CUDA_ENTRY STV_DEFAULT"
_ZN7cutlass13device_kernelIN5flash11enable_sm90INS1_16FlashAttnFwdSm90INS1_25CollectiveMainloopFwdSm90ILi2EN4cute5tupleIJNS5_1CILi1EEES8_S8_EEENS6_IJNS7_ILi128EEENS7_ILi96EEENS7_ILi192EEEEEELi128ENS_6half_tEfNS_4arch4Sm90ELb0ELb1ELb0ELb0ELb0ELb0ELb0ELb1ELb1ELb1ELb0ELb0EEENS1_21CollectiveEpilogueFwdINS6_IJSA_SA_SB_EEES9_SE_SG_Li256ELb0ELb1ELb0ELb0EEENS1_30DynamicPersistentTileSchedulerILi256ELi128ELb0ELb1ELb1EEEEEEEEEvNT_6ParamsE:
        /* <DEDUP_REMOVED lines=18> */
.L_x_1078:
[----:B------:R-:W-:Y:S05]  /*0120*/  BSYNC B0 ;  /* 0x0000000000007941 */ /* 0x000fea0003800000 */
.L_x_1077:
        /* <DEDUP_REMOVED lines=41> */
.L_x_1079:
        /* <DEDUP_REMOVED lines=22> */
.L_x_1080:
        /* <DEDUP_REMOVED lines=18> */
.L_x_1081:
        /* <DEDUP_REMOVED lines=22> */
.L_x_1082:
        /* <DEDUP_REMOVED lines=22> */
.L_x_1083:
        /* <DEDUP_REMOVED lines=8> */
.L_x_1085:
[----:B------:R-:W-:-:S08]  /*0980*/  NOP ;  /* 0x0000000000007918 */ /* 0x000fd00000000000 */
[----:B------:R-:W1:Y:S02]  /*0990*/  USETMAXREG.TRY_ALLOC.CTAPOOL UP0, 0xf0 ;  /* 0x000000f0000079c8 */ /* 0x000e640008000600 */
[----:B-1----:R-:W-:-:S13]  /*09a0*/  PLOP3.LUT P0, PT, PT, PT, UP0, 0x80, 0x0 ;  /* 0x000000000000781c */ /* 0x002fda0003f0f008 */
[----:B------:R-:W-:Y:S05]  /*09b0*/  @!P0 BRA `(.L_x_1085) ;  /* 0xfffffffc00f08947 */ /* 0x000fea000383ffff */
[----:B------:R-:W1:Y:S08]  /*09c0*/  S2UR UR4, SR_CTAID.X ;  /* 0x00000000000479c3 */ /* 0x000e700000002500 */
[----:B------:R-:W-:Y:S08]  /*09d0*/  BAR.ARV 0x4, 0x180 ;  /* 0x0106000000007b1d */ /* 0x000ff00000002000 */
[----:B------:R-:W1:Y:S08]  /*09e0*/  LDC R0, c[0x0][0xc38] ;  /* 0x00030e00ff007b82 */ /* 0x000e700000000800 */
[----:B------:R-:W-:Y:S06]  /*09f0*/  BAR.ARV 0x8, 0x180 ;  /* 0x0206000000007b1d */ /* 0x000fec0000002000 */
[----:B-1----:R-:W-:-:S13]  /*0a00*/  ISETP.LE.AND P0, PT, R0, UR4, PT ;  /* 0x0000000400007c0c */ /* 0x002fda000bf03270 */
[----:B------:R-:W-:Y:S05]  /*0a10*/  @P0 EXIT ;  /* 0x000000000000094d */ /* 0x000fea0003800000 */
[----:B------:R-:W2:Y:S01]  /*0a20*/  LDL R3, [R1+0x1c] ;  /* 0x00001c0001037983 */ /* 0x000ea20000100800 */
[----:B------:R-:W-:Y:S01]  /*0a30*/  IMAD.MOV.U32 R165, RZ, RZ, RZ ;  /* 0x000000ffffa57224 */ /* 0x000fe200078e00ff */
[----:B------:R-:W-:Y:S01]  /*0a40*/  UMOV UR38, URZ ;  /* 0x0000003f00267c82 */ /* 0x000fe20008000000 */
[----:B------:R-:W-:Y:S01]  /*0a50*/  UMOV UR36, URZ ;  /* 0x0000003f00247c82 */ /* 0x000fe20008000000 */
[----:B0-----:R-:W0:Y:S02]  /*0a60*/  S2R R2, SR_TID.X ;  /* 0x0000000000027919 */ /* 0x001e240000002100 */
[----:B0-----:R-:W-:-:S05]  /*0a70*/  VIADD R173, R2, 0xffffff80 ;  /* 0xffffff8002ad7836 */ /* 0x001fca0000000000 */
[----:B------:R-:W-:-:S04]  /*0a80*/  SHF.R.S32.HI R0, RZ, 0x1f, R173 ;  /* 0x0000001fff007819 */ /* 0x000fc800000114ad */
[CC--:B------:R-:W-:Y:S02]  /*0a90*/  LEA.HI R2, R0.reuse, R173.reuse, RZ, 0x7 ;  /* 0x000000ad00027211 */ /* 0x0c0fe400078f38ff */
[-C--:B------:R-:W-:Y:S02]  /*0aa0*/  LEA.HI R4, R0, R173.reuse, RZ, 0x5 ;  /* 0x000000ad00047211 */ /* 0x080fe400078f28ff */
[----:B------:R-:W-:Y:S02]  /*0ab0*/  LOP3.LUT R166, R2, 0xffffff80, RZ, 0xc0, !PT ;  /* 0xffffff8002a67812 */ /* 0x000fe400078ec0ff */
[-C--:B------:R-:W-:Y:S01]  /*0ac0*/  LEA.HI R11, R0, R173.reuse, RZ, 0x2 ;  /* 0x000000ad000b7211 */ /* 0x080fe200078f10ff */
[----:B------:R-:W-:Y:S01]  /*0ad0*/  IMAD.SHL.U32 R5, R4, 0x20, RZ ;  /* 0x0000002004057824 */ /* 0x000fe200078e00ff */
[----:B------:R-:W-:Y:S01]  /*0ae0*/  LEA.HI R164, R0, R173, RZ, 0x3 ;  /* 0x000000ad00a47211 */ /* 0x000fe200078f18ff */
[----:B------:R-:W-:Y:S01]  /*0af0*/  IMAD.IADD R166, R173, 0x1, -R166 ;  /* 0x00000001ada67824 */ /* 0x000fe200078e0aa6 */
[----:B------:R-:W-:-:S02]  /*0b00*/  SHF.R.S32.HI R167, RZ, 0x7, R2 ;  /* 0x00000007ffa77819 */ /* 0x000fc40000011402 */
[----:B------:R-:W-:Y:S02]  /*0b10*/  LOP3.LUT R162, R164, 0xfffffff8, RZ, 0xc0, !PT ;  /* 0xfffffff8a4a27812 */ /* 0x000fe400078ec0ff */
[----:B------:R-:W-:Y:S02]  /*0b20*/  SHF.R.S32.HI R7, RZ, 0x1f, R166 ;  /* 0x0000001fff077819 */ /* 0x000fe400000114a6 */
[----:B------:R-:W-:Y:S01]  /*0b30*/  LEA.HI R2, R2, R167, RZ, 0x1 ;  /* 0x000000a702027211 */ /* 0x000fe200078f08ff */
[----:B------:R-:W-:Y:S01]  /*0b40*/  IMAD.IADD R162, R173, 0x1, -R162 ;  /* 0x00000001ada27824 */ /* 0x000fe200078e0aa2 */
[CC--:B------:R-:W-:Y:S02]  /*0b50*/  LEA.HI R8, R7.reuse, R166.reuse, RZ, 0x2 ;  /* 0x000000a607087211 */ /* 0x0c0fe400078f10ff */
[----:B------:R-:W-:Y:S01]  /*0b60*/  LEA.HI R7, R7, R166, RZ, 0x5 ;  /* 0x000000a607077211 */ /* 0x000fe200078f28ff */
[----:B------:R-:W-:Y:S01]  /*0b70*/  IMAD.SHL.U32 R23, R162, 0x8, RZ ;  /* 0x00000008a2177824 */ /* 0x000fe200078e00ff */
[----:B------:R-:W-:-:S02]  /*0b80*/  SHF.R.S32.HI R9, RZ, 0x2, R8 ;  /* 0x00000002ff097819 */ /* 0x000fc40000011408 */
[----:B------:R-:W-:Y:S01]  /*0b90*/  SHF.R.S32.HI R10, RZ, 0x1f, R8 ;  /* 0x0000001fff0a7819 */ /* 0x000fe20000011408 */
[----:B------:R-:W-:Y:S01]  /*0ba0*/  VIADD R160, R23, 0x40 ;  /* 0x0000004017a07836 */ /* 0x000fe20000000000 */
[----:B------:R-:W-:Y:S02]  /*0bb0*/  LOP3.LUT R5, R5, 0xfffffc00, RZ, 0xc0, !PT ;  /* 0xfffffc0005057812 */ /* 0x000fe400078ec0ff */
[----:B------:R-:W-:Y:S02]  /*0bc0*/  LEA.HI R10, R10, R9, RZ, 0x3 ;  /* 0x000000090a0a7211 */ /* 0x000fe400078f18ff */
[----:B------:R-:W-:Y:S02]  /*0bd0*/  SHF.R.S32.HI R7, RZ, 0x5, R7 ;  /* 0x00000005ff077819 */ /* 0x000fe40000011407 */
[----:B------:R-:W-:Y:S02]  /*0be0*/  LOP3.LUT R10, R10, 0xfffffff8, RZ, 0xc0, !PT ;  /* 0xfffffff80a0a7812 */ /* 0x000fe400078ec0ff */
[----:B------:R-:W-:-:S02]  /*0bf0*/  LOP3.LUT R2, R2, 0x3fffffe, RZ, 0xc0, !PT ;  /* 0x03fffffe02027812 */ /* 0x000fc400078ec0ff */
[----:B------:R-:W-:Y:S01]  /*0c00*/  SHF.R.S32.HI R164, RZ, 0x3, R164 ;  /* 0x00000003ffa47819 */ /* 0x000fe200000114a4 */
[----:B------:R-:W-:Y:S01]  /*0c10*/  IMAD.IADD R10, R9, 0x1, -R10 ;  /* 0x00000001090a7824 */ /* 0x000fe200078e0a0a */
[----:B------:R-:W-:Y:S01]  /*0c20*/  SHF.R.S32.HI R172, RZ, 0x1f, R23 ;  /* 0x0000001fffac7819 */ /* 0x000fe20000011417 */
[----:B------:R-:W-:Y:S01]  /*0c30*/  IMAD.IADD R2, R167, 0x1, -R2 ;  /* 0x00000001a7027824 */ /* 0x000fe200078e0a02 */
[----:B------:R-:W-:Y:S01]  /*0c40*/  SHF.R.S32.HI R171, RZ, 0x1f, R160 ;  /* 0x0000001fffab7819 */ /* 0x000fe200000114a0 */
[----:B------:R-:W-:-:S04]  /*0c50*/  IMAD R7, R7, 0x10, R10 ;  /* 0x0000001007077824 */ /* 0x000fc800078e020a */
[----:B------:R-:W-:Y:S01]  /*0c60*/  IMAD R168, R2, 0x40, R7 ;  /* 0x0000004002a87824 */ /* 0x000fe200078e0207 */
[----:B--2---:R-:W-:Y:S02]  /*0c70*/  R2UR UR5, R3 ;  /* 0x00000000030572ca */ /* 0x004fe400000e0000 */
[----:B------:R-:W-:-:S04]  /*0c80*/  LEA.HI R3, R0, R173, RZ, 0x4 ;  /* 0x000000ad00037211 */ /* 0x000fc800078f20ff */
[----:B------:R-:W-:Y:S02]  /*0c90*/  SHF.R.S32.HI R6, RZ, 0x4, R3 ;  /* 0x00000004ff067819 */ /* 0x000fe40000011403 */
[C---:B------:R-:W-:Y:S02]  /*0ca0*/  LOP3.LUT R4, R3.reuse, 0x3fffff0, RZ, 0xc0, !PT ;  /* 0x03fffff003047812 */ /* 0x040fe400078ec0ff */
[----:B------:R-:W-:-:S03]  /*0cb0*/  LEA.HI R3, R3, R6, RZ, 0x1 ;  /* 0x0000000603037211 */ /* 0x000fc600078f08ff */
[----:B------:R-:W-:Y:S01]  /*0cc0*/  IMAD.IADD R4, R173, 0x1, -R4 ;  /* 0x00000001ad047824 */ /* 0x000fe200078e0a04 */
[----:B------:R-:W-:Y:S01]  /*0cd0*/  LOP3.LUT R3, R3, 0x1ffffffe, RZ, 0xc0, !PT ;  /* 0x1ffffffe03037812 */ /* 0x000fe200078ec0ff */
[----:B------:R-:W-:Y:S02]  /*0ce0*/  ULOP3.LUT UR5, UR5, 0x1, URZ, 0xfc, !UPT ;  /* 0x0000000105057892 */ /* 0x000fe4000f8efc3f */
[----:B------:R-:W-:Y:S02]  /*0cf0*/  IMAD R4, R4, 0x40, R5 ;  /* 0x0000004004047824 */ /* 0x000fe400078e0205 */
[----:B------:R-:W-:Y:S01]  /*0d00*/  IMAD.IADD R3, R6, 0x1, -R3 ;  /* 0x0000000106037824 */ /* 0x000fe200078e0a03 */
[----:B------:R-:W-:Y:S01]  /*0d10*/  LOP3.LUT R6, R11, 0xfffffffc, RZ, 0xc0, !PT ;  /* 0xfffffffc0b067812 */ /* 0x000fe200078ec0ff */
[----:B------:R-:W-:Y:S02]  /*0d20*/  IMAD.U32 R170, RZ, RZ, UR5 ;  /* 0x00000005ffaa7e24 */ /* 0x000fe4000f8e00ff */
[----:B------:R-:W-:Y:S01]  /*0d30*/  IMAD R169, R3, 0x8, R4 ;  /* 0x0000000803a97824 */ /* 0x000fe200078e0204 */
[----:B------:R-:W-:Y:S01]  /*0d40*/  LOP3.LUT R3, R8, 0x7ffffffc, RZ, 0xc0, !PT ;  /* 0x7ffffffc08037812 */ /* 0x000fe200078ec0ff */
[----:B------:R-:W-:-:S04]  /*0d50*/  IMAD.IADD R6, R173, 0x1, -R6 ;  /* 0x00000001ad067824 */ /* 0x000fc800078e0a06 */
[----:B------:R-:W-:Y:S01]  /*0d60*/  IMAD.IADD R18, R166, 0x1, -R3 ;  /* 0x00000001a6127824 */ /* 0x000fe200078e0a03 */
[----:B------:R-:W-:-:S04]  /*0d70*/  LEA.HI R0, R6, R6, RZ, 0x1 ;  /* 0x0000000606007211 */ /* 0x000fc800078f08ff */
[----:B------:R-:W-:Y:S01]  /*0d80*/  LOP3.LUT R5, R0, 0x1ffffffe, RZ, 0xc0, !PT ;  /* 0x1ffffffe00057812 */ /* 0x000fe200078ec0ff */
[----:B------:R-:W-:-:S04]  /*0d90*/  IMAD.U32 R0, RZ, RZ, UR4 ;  /* 0x00000004ff007e24 */ /* 0x000fc8000f8e00ff */
[----:B------:R-:W-:-:S04]  /*0da0*/  IMAD.IADD R5, R6, 0x1, -R5 ;  /* 0x0000000106057824 */ /* 0x000fc800078e0a05 */
[----:B------:R-:W-:-:S07]  /*0db0*/  IMAD R19, R5, 0x8, R168 ;  /* 0x0000000805137824 */ /* 0x000fce00078e02a8 */
.L_x_1182:
[----:B0----5:R-:W0:Y:S01]  /*0dc0*/  LDC R5, c[0x0][0xc60] ;  /* 0x00031800ff057b82 */ /* 0x021e220000000800 */
[----:B--2---:R-:W-:Y:S01]  /*0dd0*/  IMAD.MOV.U32 R2, RZ, RZ, R0 ;  /* 0x000000ffff027224 */ /* 0x004fe200078e0000 */
[----:B------:R-:W-:Y:S01]  /*0de0*/  ULDC UR4, c[0x0][0xc78] ;  /* 0x00031e0000047ab9 */ /* 0x000fe20000000800 */
[----:B0-----:R-:W-:-:S13]  /*0df0*/  ISETP.NE.AND P0, PT, R5, 0x1, PT ;  /* 0x000000010500780c */ /* 0x001fda0003f05270 */
[----:B---3--:R-:W0:Y:S08]  /*0e00*/  @P0 LDC R3, c[0x0][0xc64] ;  /* 0x00031900ff030b82 */ /* 0x008e300000000800 */
[----:B------:R-:W1:Y:S01]  /*0e10*/  @P0 LDC R4, c[0x0][0xc68] ;  /* 0x00031a00ff040b82 */ /* 0x000e620000000800 */
[----:B0-----:R-:W-:-:S05]  /*0e20*/  @P0 IMAD.HI.U32 R3, R0, R3, RZ ;  /* 0x0000000300030227 */ /* 0x001fca00078e00ff */
[----:B-1----:R-:W-:-:S04]  /*0e30*/  @P0 SHF.R.U32.HI R2, RZ, R4, R3 ;  /* 0x00000004ff020219 */ /* 0x002fc80000011603 */
[----:B------:R-:W-:Y:S01]  /*0e40*/  ISETP.GE.AND P0, PT, R2, UR4, PT ;  /* 0x0000000402007c0c */ /* 0x000fe2000bf06270 */
[----:B------:R-:W-:-:S04]  /*0e50*/  IMAD.MOV R3, RZ, RZ, -R2 ;  /* 0x000000ffff037224 */ /* 0x000fc800078e0a02 */
[----:B------:R-:W-:-:S08]  /*0e60*/  IMAD R15, R5, R3, R0 ;  /* 0x00000003050f7224 */ /* 0x000fd000078e0200 */
[----:B----4-:R-:W-:Y:S05]  /*0e70*/  @!P0 BRA `(.L_x_1086) ;  /* 0x0000000000208947 */ /* 0x010fea0003800000 */
[----:B------:R-:W0:Y:S01]  /*0e80*/  LDC R3, c[0x0][0xc6c] ;  /* 0x00031b00ff037b82 */ /* 0x000e220000000800 */
[----:B------:R-:W-:Y:S01]  /*0e90*/  IMAD.MOV.U32 R0, RZ, RZ, R15 ;  /* 0x000000ffff007224 */ /* 0x000fe200078e000f */
[----:B0-----:R-:W-:-:S13]  /*0ea0*/  ISETP.NE.AND P0, PT, R3, 0x1, PT ;  /* 0x000000010300780c */ /* 0x001fda0003f05270 */
[----:B------:R-:W0:Y:S02]  /*0eb0*/  @P0 LDC.64 R4, c[0x0][0xc70] ;  /* 0x00031c00ff040b82 */ /* 0x000e240000000a00 */
[----:B0-----:R-:W-:-:S05]  /*0ec0*/  @P0 IMAD.HI.U32 R4, R15, R4, RZ ;  /* 0x000000040f040227 */ /* 0x001fca00078e00ff */
[----:B------:R-:W-:-:S05]  /*0ed0*/  @P0 SHF.R.U32.HI R0, RZ, R5, R4 ;  /* 0x00000005ff000219 */ /* 0x000fca0000011604 */
[----:B------:R-:W-:Y:S01]  /*0ee0*/  IMAD R3, R0, R3, RZ ;  /* 0x0000000300037224 */ /* 0x000fe200078e02ff */
[----:B------:R-:W-:Y:S06]  /*0ef0*/  BRA `(.L_x_1087) ;  /* 0x00000000001c7947 */ /* 0x000fec0003800000 */
.L_x_1086:
[----:B------:R-:W0:Y:S01]  /*0f00*/  LDC R3, c[0x0][0xc54] ;  /* 0x00031500ff037b82 */ /* 0x000e220000000800 */
[----:B------:R-:W-:Y:S01]  /*0f10*/  IMAD.MOV.U32 R0, RZ, RZ, R15 ;  /* 0x000000ffff007224 */ /* 0x000fe200078e000f */
[----:B0-----:R-:W-:-:S13]  /*0f20*/  ISETP.NE.AND P0, PT, R3, 0x1, PT ;  /* 0x000000010300780c */ /* 0x001fda0003f05270 */
[----:B------:R-:W0:Y:S02]  /*0f30*/  @P0 LDC.64 R4, c[0x0][0xc58] ;  /* 0x00031600ff040b82 */ /* 0x000e240000000a00 */
[----:B0-----:R-:W-:-:S05]  /*0f40*/  @P0 IMAD.HI.U32 R4, R15, R4, RZ ;  /* 0x000000040f040227 */ /* 0x001fca00078e00ff */
[----:B------:R-:W-:-:S05]  /*0f50*/  @P0 SHF.R.U32.HI R0, RZ, R5, R4 ;  /* 0x00000005ff000219 */ /* 0x000fca0000011604 */
[----:B------:R-:W-:-:S07]  /*0f60*/  IMAD R3, R0, R3, RZ ;  /* 0x0000000300037224 */ /* 0x000fce00078e02ff */
.L_x_1087:
[----:B------:R-:W0:Y:S01]  /*0f70*/  LDC R163, c[0x0][0xc48] ;  /* 0x00031200ffa37b82 */ /* 0x000e220000000800 */
[----:B------:R-:W-:Y:S01]  /*0f80*/  LOP3.LUT R0, RZ, R0, RZ, 0x33, !PT ;  /* 0x00000000ff007212 */ /* 0x000fe200078e33ff */
[----:B------:R-:W-:Y:S01]  /*0f90*/  IMAD.IADD R3, R15, 0x1, -R3 ;  /* 0x000000010f037824 */ /* 0x000fe200078e0a03 */
[----:B------:R-:W-:Y:S01]  /*0fa0*/  ULDC UR4, c[0x0][0xc3c] ;  /* 0x00030f0000047ab9 */ /* 0x000fe20000000800 */
[----:B------:R-:W-:Y:S02]  /*0fb0*/  ULDC UR6, c[0x0][0xc54] ;  /* 0x0003150000067ab9 */ /* 0x000fe40000000800 */
[----:B------:R-:W-:Y:S01]  /*0fc0*/  VIADD R0, R0, UR4 ;  /* 0x0000000400007c36 */ /* 0x000fe20008000000 */
[----:B------:R-:W-:Y:S01]  /*0fd0*/  ULDC.64 UR4, c[0x0][0x418] ;  /* 0x0001060000047ab9 */ /* 0x000fe20000000a00 */
[----:B------:R-:W1:Y:S01]  /*0fe0*/  LDC R4, c[0x0][0x448] ;  /* 0x00011200ff047b82 */ /* 0x000e620000000800 */
[----:B------:R-:W-:Y:S01]  /*0ff0*/  IMAD R15, R2, UR6, R3 ;  /* 0x00000006020f7c24 */ /* 0x000fe2000f8e0203 */
[----:B------:R-:W-:Y:S01]  /*1000*/  ISETP.NE.U32.AND P0, PT, RZ, UR4, PT ;  /* 0x00000004ff007c0c */ /* 0x000fe2000bf05070 */
[----:B------:R-:W-:-:S02]  /*1010*/  IMAD.SHL.U32 R17, R0, 0x80, RZ ;  /* 0x0000008000117824 */ /* 0x000fc400078e00ff */
[----:B------:R-:W-:Y:S01]  /*1020*/  IMAD.MOV.U32 R161, RZ, RZ, R15 ;  /* 0x000000ffffa17224 */ /* 0x000fe200078e000f */
[----:B------:R-:W-:Y:S01]  /*1030*/  ISETP.NE.AND.EX P0, PT, RZ, UR5, PT, P0 ;  /* 0x00000005ff007c0c */ /* 0x000fe2000bf05300 */
[----:B------:R-:W-:Y:S01]  /*1040*/  VIADD R2, R17, 0x7f ;  /* 0x0000007f11027836 */ /* 0x000fe20000000000 */
[----:B------:R-:W2:Y:S01]  /*1050*/  LDC.64 R12, c[0x0][0x9e0] ;  /* 0x00027800ff0c7b82 */ /* 0x000ea20000000a00 */
[----:B0-----:R-:W-:-:S07]  /*1060*/  ISETP.NE.AND P2, PT, R163, 0x1, PT ;  /* 0x00000001a300780c */ /* 0x001fce0003f45270 */
[----:B------:R-:W0:Y:S01]  /*1070*/  LDC R8, c[0x0][0x288] ;  /* 0x0000a200ff087b82 */ /* 0x000e220000000800 */
[----:B-1----:R-:W-:-:S07]  /*1080*/  ISETP.NE.AND P1, PT, R4, 0x1, PT ;  /* 0x000000010400780c */ /* 0x002fce0003f25270 */
[----:B------:R-:W1:Y:S08]  /*1090*/  LDC R72, c[0x0][0x424] ;  /* 0x00010900ff487b82 */ /* 0x000e700000000800 */
[----:B------:R-:W3:Y:S08]  /*10a0*/  @P2 LDC R4, c[0x0][0xc4c] ;  /* 0x00031300ff042b82 */ /* 0x000ef00000000800 */
[----:B------:R-:W4:Y:S01]  /*10b0*/  @P2 LDC R7, c[0x0][0xc50] ;  /* 0x00031400ff072b82 */ /* 0x000f220000000800 */
[----:B0-----:R-:W-:-:S07]  /*10c0*/  IADD3 R5, -R8, 0x1, RZ ;  /* 0x0000000108057810 */ /* 0x001fce0007ffe1ff */
[----:B------:R-:W0:Y:S01]  /*10d0*/  @P1 LDC R11, c[0x0][0x44c] ;  /* 0x00011300ff0b1b82 */ /* 0x000e220000000800 */
[----:B-1----:R-:W-:-:S07]  /*10e0*/  SEL R72, R72, 0x1, P0 ;  /* 0x0000000148487807 */ /* 0x002fce0000000000 */
[----:B------:R-:W1:Y:S01]  /*10f0*/  @P1 LDC R6, c[0x0][0x450] ;  /* 0x00011400ff061b82 */ /* 0x000e620000000800 */
[----:B---3--:R-:W-:-:S07]  /*1100*/  @P2 IMAD.HI.U32 R0, R15, R4, RZ ;  /* 0x000000040f002227 */ /* 0x008fce00078e00ff */
[----:B------:R-:W3:Y:S01]  /*1110*/  LDC R9, c[0x0][0x2f0] ;  /* 0x0000bc00ff097b82 */ /* 0x000ee20000000800 */
[----:B----4-:R-:W-:Y:S02]  /*1120*/  @P2 SHF.R.U32.HI R161, RZ, R7, R0 ;  /* 0x00000007ffa12219 */ /* 0x010fe40000011600 */
[----:B--2---:R-:W-:-:S03]  /*1130*/  ISETP.GE.AND P2, PT, R13, 0x1, PT ;  /* 0x000000010d00780c */ /* 0x004fc60003f46270 */
[----:B------:R-:W-:Y:S02]  /*1140*/  IMAD.MOV R0, RZ, RZ, -R161 ;  /* 0x000000ffff007224 */ /* 0x000fe400078e0aa1 */
[----:B0-----:R-:W-:-:S04]  /*1150*/  @P1 IMAD.HI.U32 R3, R2, R11, RZ ;  /* 0x0000000b02031227 */ /* 0x001fc800078e00ff */
[----:B------:R-:W-:Y:S01]  /*1160*/  IMAD R163, R163, R0, R15 ;  /* 0x00000000a3a37224 */ /* 0x000fe200078e020f */
[----:B-1----:R-:W-:Y:S01]  /*1170*/  @P1 SHF.R.U32.HI R2, RZ, R6, R3 ;  /* 0x00000006ff021219 */ /* 0x002fe20000011603 */
[CC--:B---3--:R-:W-:Y:S02]  /*1180*/  IMAD R5, R72.reuse, R9.reuse, R5 ;  /* 0x0000000948057224 */ /* 0x0c8fe400078e0205 */
[----:B------:R-:W-:Y:S02]  /*1190*/  IMAD R16, R72, R9, RZ ;  /* 0x0000000948107224 */ /* 0x000fe400078e02ff */
[----:B------:R-:W-:-:S04]  /*11a0*/  IMAD.IADD R3, R5, 0x1, R2 ;  /* 0x0000000105037824 */ /* 0x000fc800078e0202 */
[----:B------:R-:W-:Y:S01]  /*11b0*/  IMAD.IADD R0, R3, 0x1, R12 ;  /* 0x0000000103007824 */ /* 0x000fe200078e020c */
[----:B------:R-:W-:Y:S06]  /*11c0*/  @!P2 BRA `(.L_x_1088) ;  /* 0x000000000040a947 */ /* 0x000fec0003800000 */
[C---:B------:R-:W-:Y:S01]  /*11d0*/  ISETP.GT.AND P0, PT, R3.reuse, RZ, PT ;  /* 0x000000ff0300720c */ /* 0x040fe20003f04270 */
[----:B------:R-:W-:-:S12]  /*11e0*/  VIADD R2, R3, 0xffffffff ;  /* 0xffffffff03027836 */ /* 0x000fd80000000000 */
[----:B------:R-:W-:Y:S05]  /*11f0*/  @P0 BRA `(.L_x_1089) ;  /* 0x00000000001c0947 */ /* 0x000fea0003800000 */
[----:B------:R-:W-:Y:S01]  /*1200*/  ISETP.NE.AND P0, PT, R13, 0x1, PT ;  /* 0x000000010d00780c */ /* 0x000fe20003f05270 */
[----:B------:R-:W-:-:S12]  /*1210*/  IMAD.MOV R3, RZ, RZ, -R3 ;  /* 0x000000ffff037224 */ /* 0x000fd800078e0a03 */
[----:B------:R-:W0:Y:S02]  /*1220*/  @P0 LDC.64 R4, c[0x0][0x9e8] ;  /* 0x00027a00ff040b82 */ /* 0x000e240000000a00 */
[----:B0-----:R-:W-:-:S05]  /*1230*/  @P0 IMAD.HI.U32 R2, R3, R4, RZ ;  /* 0x0000000403020227 */ /* 0x001fca00078e00ff */
[----:B------:R-:W-:-:S04]  /*1240*/  @P0 SHF.R.U32.HI R3, RZ, R5, R2 ;  /* 0x00000005ff030219 */ /* 0x000fc80000011602 */
[----:B------:R-:W-:Y:S01]  /*1250*/  LOP3.LUT R2, RZ, R3, RZ, 0x33, !PT ;  /* 0x00000003ff027212 */ /* 0x000fe200078e33ff */
[----:B------:R-:W-:Y:S06]  /*1260*/  BRA `(.L_x_1090) ;  /* 0x0000000000107947 */ /* 0x000fec0003800000 */
.L_x_1089:
[----:B------:R-:W-:-:S13]  /*1270*/  ISETP.NE.AND P0, PT, R13, 0x1, PT ;  /* 0x000000010d00780c */ /* 0x000fda0003f05270 */
[----:B------:R-:W0:Y:S02]  /*1280*/  @P0 LDC.64 R4, c[0x0][0x9e8] ;  /* 0x00027a00ff040b82 */ /* 0x000e240000000a00 */
[----:B0-----:R-:W-:-:S05]  /*1290*/  @P0 IMAD.HI.U32 R4, R2, R4, RZ ;  /* 0x0000000402040227 */ /* 0x001fca00078e00ff */
[----:B------:R-:W-:-:S07]  /*12a0*/  @P0 SHF.R.U32.HI R2, RZ, R5, R4 ;  /* 0x00000005ff020219 */ /* 0x000fce0000011604 */
.L_x_1090:
[----:B------:R-:W-:-:S05]  /*12b0*/  IMAD R3, R2, R13, R13 ;  /* 0x0000000d02037224 */ /* 0x000fca00078e020d */
[----:B------:R-:W-:-:S07]  /*12c0*/  VIMNMX R0, R0, R3, PT ;  /* 0x0000000300007248 */ /* 0x000fce0003fe0100 */
.L_x_1088:
[----:B------:R-:W0:Y:S01]  /*12d0*/  @P1 LDC R4, c[0x0][0x44c] ;  /* 0x00011300ff041b82 */ /* 0x000e220000000800 */
[----:B------:R-:W-:Y:S01]  /*12e0*/  VIADD R2, R0, 0x5f ;  /* 0x0000005f00027836 */ /* 0x000fe20000000000 */
[----:B------:R-:W-:Y:S01]  /*12f0*/  ULDC UR4, c[0x0][0x9dc] ;  /* 0x0002770000047ab9 */ /* 0x000fe20000000800 */
[----:B------:R-:W-:Y:S02]  /*1300*/  IMAD R0, R72, R9, 0x5f ;  /* 0x0000005f48007424 */ /* 0x000fe400078e0209 */
[----:B------:R-:W-:-:S03]  /*1310*/  IMAD.HI R2, R2, 0x2aaaaaab, RZ ;  /* 0x2aaaaaab02027827 */ /* 0x000fc600078e02ff */
[----:B------:R-:W1:Y:S01]  /*1320*/  @P1 LDC R11, c[0x0][0x450] ;  /* 0x00011400ff0b1b82 */ /* 0x000e620000000800 */
[----:B------:R-:W-:Y:S01]  /*1330*/  IMAD.HI R0, R0, 0x2aaaaaab, RZ ;  /* 0x2aaaaaab00007827 */ /* 0x000fe200078e02ff */
[----:B------:R-:W-:-:S03]  /*1340*/  SHF.R.U32.HI R5, RZ, 0x1f, R2 ;  /* 0x0000001fff057819 */ /* 0x000fc60000011602 */
[----:B------:R-:W-:Y:S01]  /*1350*/  IMAD.MOV.U32 R7, RZ, RZ, R17 ;  /* 0x000000ffff077224 */ /* 0x000fe200078e0011 */
[----:B------:R-:W-:Y:S01]  /*1360*/  SHF.R.U32.HI R3, RZ, 0x1f, R0 ;  /* 0x0000001fff037819 */ /* 0x000fe20000011600 */
[----:B------:R-:W-:Y:S01]  /*1370*/  IMAD R72, R72, R9, -R8 ;  /* 0x0000000948487224 */ /* 0x000fe200078e0a08 */
[----:B------:R-:W-:Y:S02]  /*1380*/  LEA.HI.SX32 R2, R2, R5, 0x1c ;  /* 0x0000000502027211 */ /* 0x000fe400078fe2ff */
[----:B------:R-:W-:-:S04]  /*1390*/  LEA.HI.SX32 R3, R0, R3, 0x1c ;  /* 0x0000000300037211 */ /* 0x000fc800078fe2ff */
[----:B------:R-:W-:Y:S01]  /*13a0*/  VIMNMX R73, R3, R2, PT ;  /* 0x0000000203497248 */ /* 0x000fe20003fe0100 */
[----:B0-----:R-:W-:-:S05]  /*13b0*/  @P1 IMAD.HI.U32 R4, R17, R4, RZ ;  /* 0x0000000411041227 */ /* 0x001fca00078e00ff */
[----:B-1----:R-:W-:-:S05]  /*13c0*/  @P1 SHF.R.U32.HI R7, RZ, R11, R4 ;  /* 0x0000000bff071219 */ /* 0x002fca0000011604 */
[----:B------:R-:W-:-:S04]  /*13d0*/  IMAD.IADD R0, R72, 0x1, R7 ;  /* 0x0000000148007824 */ /* 0x000fc800078e0207 */
[----:B------:R-:W-:Y:S01]  /*13e0*/  VIADD R2, R0, -UR4 ;  /* 0x8000000400027c36 */ /* 0x000fe20008000000 */
[----:B------:R-:W-:Y:S06]  /*13f0*/  @!P2 BRA `(.L_x_1091) ;  /* 0x00000000003ca947 */ /* 0x000fec0003800000 */
[----:B------:R-:W-:-:S13]  /*1400*/  ISETP.GT.AND P0, PT, R0, -0x1, PT ;  /* 0xffffffff0000780c */ /* 0x000fda0003f04270 */
[----:B------:R-:W-:Y:S05]  /*1410*/  @P0 BRA `(.L_x_1092) ;  /* 0x00000000001c0947 */ /* 0x000fea0003800000 */
[----:B------:R-:W-:Y:S02]  /*1420*/  ISETP.NE.AND P0, PT, R13, 0x1, PT ;  /* 0x000000010d00780c */ /* 0x000fe40003f05270 */
[----:B------:R-:W-:-:S11]  /*1430*/  LOP3.LUT R3, RZ, R0, RZ, 0x33, !PT ;  /* 0x00000000ff037212 */ /* 0x000fd600078e33ff */
[----:B------:R-:W0:Y:S02]  /*1440*/  @P0 LDC.64 R4, c[0x0][0x9e8] ;  /* 0x00027a00ff040b82 */ /* 0x000e240000000a00 */
[----:B0-----:R-:W-:-:S05]  /*1450*/  @P0 IMAD.HI.U32 R0, R3, R4, RZ ;  /* 0x0000000403000227 */ /* 0x001fca00078e00ff */
[----:B------:R-:W-:-:S04]  /*1460*/  @P0 SHF.R.U32.HI R3, RZ, R5, R0 ;  /* 0x00000005ff030219 */ /* 0x000fc80000011600 */
[----:B------:R-:W-:Y:S01]  /*1470*/  LOP3.LUT R0, RZ, R3, RZ, 0x33, !PT ;  /* 0x00000003ff007212 */ /* 0x000fe200078e33ff */
[----:B------:R-:W-:Y:S06]  /*1480*/  BRA `(.L_x_1093) ;  /* 0x0000000000107947 */ /* 0x000fec0003800000 */
.L_x_1092:
[----:B------:R-:W-:-:S13]  /*1490*/  ISETP.NE.AND P0, PT, R13, 0x1, PT ;  /* 0x000000010d00780c */ /* 0x000fda0003f05270 */
[----:B------:R-:W0:Y:S02]  /*14a0*/  @P0 LDC.64 R4, c[0x0][0x9e8] ;  /* 0x00027a00ff040b82 */ /* 0x000e240000000a00 */
[----:B0-----:R-:W-:-:S05]  /*14b0*/  @P0 IMAD.HI.U32 R4, R0, R4, RZ ;  /* 0x0000000400040227 */ /* 0x001fca00078e00ff */
[----:B------:R-:W-:-:S07]  /*14c0*/  @P0 SHF.R.U32.HI R0, RZ, R5, R4 ;  /* 0x00000005ff000219 */ /* 0x000fce0000011604 */
.L_x_1093:
[----:B------:R-:W-:-:S05]  /*14d0*/  IMAD R3, R0, R13, RZ ;  /* 0x0000000d00037224 */ /* 0x000fca00078e02ff */
[----:B------:R-:W-:-:S07]  /*14e0*/  VIMNMX R2, R2, R3, !PT ;  /* 0x0000000302027248 */ /* 0x000fce0007fe0100 */
.L_x_1091:
[----:B------:R-:W-:Y:S01]  /*14f0*/  IMAD.HI R2, R2, 0x2aaaaaab, RZ ;  /* 0x2aaaaaab02027827 */ /* 0x000fe200078e02ff */
[----:B------:R-:W-:Y:S02]  /*1500*/  PLOP3.LUT P0, PT, PT, PT, PT, 0x80, 0x0 ;  /* 0x000000000000781c */ /* 0x000fe40003f0f070 */
[----:B------:R-:W-:Y:S02]  /*1510*/  CS2R R88, SRZ ;  /* 0x0000000000587805 */ /* 0x000fe4000001ff00 */
[----:B------:R-:W-:Y:S02]  /*1520*/  CS2R R86, SRZ ;  /* 0x0000000000567805 */ /* 0x000fe4000001ff00 */
[----:B------:R-:W-:Y:S02]  /*1530*/  CS2R R84, SRZ ;  /* 0x0000000000547805 */ /* 0x000fe4000001ff00 */
[----:B------:R-:W-:Y:S02]  /*1540*/  SHF.R.U32.HI R3, RZ, 0x1f, R2 ;  /* 0x0000001fff037819 */ /* 0x000fe40000011602 */
[----:B------:R-:W-:-:S02]  /*1550*/  CS2R R82, SRZ ;  /* 0x0000000000527805 */ /* 0x000fc4000001ff00 */
[----:B------:R-:W-:Y:S01]  /*1560*/  CS2R R80, SRZ ;  /* 0x0000000000507805 */ /* 0x000fe2000001ff00 */
[----:B------:R-:W-:Y:S01]  /*1570*/  IMAD.MOV.U32 R50, RZ, RZ, RZ ;  /* 0x000000ffff327224 */ /* 0x000fe200078e00ff */
[----:B------:R-:W-:Y:S02]  /*1580*/  LEA.HI.SX32 R3, R2, R3, 0x1c ;  /* 0x0000000302037211 */ /* 0x000fe400078fe2ff */
[----:B------:R-:W-:Y:S02]  /*1590*/  CS2R R46, SRZ ;  /* 0x00000000002e7805 */ /* 0x000fe4000001ff00 */
[----:B------:R-:W-:Y:S02]  /*15a0*/  CS2R R76, SRZ ;  /* 0x00000000004c7805 */ /* 0x000fe4000001ff00 */
[----:B------:R-:W-:Y:S02]  /*15b0*/  CS2R R74, SRZ ;  /* 0x00000000004a7805 */ /* 0x000fe4000001ff00 */
[----:B------:R-:W-:-:S02]  /*15c0*/  VIMNMX R22, RZ, R3, !PT ;  /* 0x00000003ff167248 */ /* 0x000fc40007fe0100 */
[----:B------:R-:W-:Y:S02]  /*15d0*/  CS2R R44, SRZ ;  /* 0x00000000002c7805 */ /* 0x000fe4000001ff00 */
[----:B------:R-:W-:Y:S02]  /*15e0*/  CS2R R70, SRZ ;  /* 0x0000000000467805 */ /* 0x000fe4000001ff00 */
[----:B------:R-:W-:Y:S02]  /*15f0*/  CS2R R68, SRZ ;  /* 0x0000000000447805 */ /* 0x000fe4000001ff00 */
[----:B------:R-:W-:Y:S02]  /*1600*/  ISETP.GT.AND P1, PT, R73, R22, PT ;  /* 0x000000164900720c */ /* 0x000fe40003f24270 */
[----:B------:R-:W-:Y:S02]  /*1610*/  CS2R R66, SRZ ;  /* 0x0000000000427805 */ /* 0x000fe4000001ff00 */
[----:B------:R-:W-:-:S02]  /*1620*/  CS2R R64, SRZ ;  /* 0x0000000000407805 */ /* 0x000fc4000001ff00 */
[----:B------:R-:W-:Y:S02]  /*1630*/  CS2R R62, SRZ ;  /* 0x00000000003e7805 */ /* 0x000fe4000001ff00 */
[----:B------:R-:W-:Y:S02]  /*1640*/  CS2R R60, SRZ ;  /* 0x00000000003c7805 */ /* 0x000fe4000001ff00 */
[----:B------:R-:W-:Y:S02]  /*1650*/  CS2R R58, SRZ ;  /* 0x00000000003a7805 */ /* 0x000fe4000001ff00 */
[----:B------:R-:W-:Y:S01]  /*1660*/  CS2R R56, SRZ ;  /* 0x0000000000387805 */ /* 0x000fe2000001ff00 */
[----:B------:R-:W-:Y:S01]  /*1670*/  IMAD.MOV.U32 R55, RZ, RZ, RZ ;  /* 0x000000ffff377224 */ /* 0x000fe200078e00ff */
        /* <DEDUP_REMOVED lines=11> */
[----:B------:R-:W-:Y:S01]  /*1730*/  IMAD.MOV.U32 R108, RZ, RZ, RZ ;  /* 0x000000ffff6c7224 */ /* 0x000fe200078e00ff */
[----:B------:R-:W-:Y:S02]  /*1740*/  CS2R R6, SRZ ;  /* 0x0000000000067805 */ /* 0x000fe4000001ff00 */
[----:B------:R-:W-:Y:S01]  /*1750*/  CS2R R28, SRZ ;  /* 0x00000000001c7805 */ /* 0x000fe2000001ff00 */
[----:B------:R-:W-:Y:S02]  /*1760*/  IMAD.MOV.U32 R27, RZ, RZ, RZ ;  /* 0x000000ffff1b7224 */ /* 0x000fe400078e00ff */
[----:B------:R-:W-:-:S02]  /*1770*/  IMAD.MOV.U32 R110, RZ, RZ, RZ ;  /* 0x000000ffff6e7224 */ /* 0x000fc400078e00ff */
[----:B------:R-:W-:Y:S01]  /*1780*/  IMAD.MOV.U32 R3, RZ, RZ, RZ ;  /* 0x000000ffff037224 */ /* 0x000fe200078e00ff */
[----:B------:R-:W-:Y:S06]  /*1790*/  @!P1 BRA `(.L_x_1094) ;  /* 0x000000b400449947 */ /* 0x000fec0003800000 */
[----:B------:R-:W0:Y:S01]  /*17a0*/  SHFL.IDX PT, R0, R167, RZ, 0x1f ;  /* 0x00001fffa7007589 */ /* 0x000e2200000e0000 */
[----:B------:R-:W1:Y:S01]  /*17b0*/  S2UR UR6, SR_CgaCtaId ;  /* 0x00000000000679c3 */ /* 0x000e620000008800 */
[----:B------:R-:W-:Y:S01]  /*17c0*/  UMOV UR37, 0x400 ;  /* 0x0000040000257882 */ /* 0x000fe20000000000 */
        /* <DEDUP_REMOVED lines=28> */
.L_x_1095:
[----:B------:R-:W-:Y:S02]  /*1990*/  LEA.HI R0, R165, R165, RZ, 0x1 ;  /* 0x000000a5a5007211 */ /* 0x000fe400078f08ff */
[----:B------:R-:W-:Y:S02]  /*19a0*/  R2UR UR4, R170 ;  /* 0x00000000aa0472ca */ /* 0x000fe400000e0000 */
[----:B------:R-:W-:-:S05]  /*19b0*/  LOP3.LUT R0, R0, 0xfffffffe, RZ, 0xc0, !PT ;  /* 0xfffffffe00007812 */ /* 0x000fca00078ec0ff */
[----:B------:R-:W-:-:S05]  /*19c0*/  IMAD.IADD R0, R165, 0x1, -R0 ;  /* 0x00000001a5007824 */ /* 0x000fca00078e0a00 */
[----:B------:R-:W-:Y:S01]  /*19d0*/  SHF.L.U32 R0, R0, 0x1f, RZ ;  /* 0x0000001f00007819 */ /* 0x000fe200000006ff */
[----:B------:R-:W-:-:S03]  /*19e0*/  IMAD.U32 R2, RZ, RZ, UR4 ;  /* 0x00000004ff027e24 */ /* 0x000fc6000f8e00ff */
[----:B------:R-:W0:Y:S02]  /*19f0*/  SYNCS.PHASECHK.TRANS64.TRYWAIT P1, [UR37+0x2a800], R0 ;  /* 0x02a80000ff0075a7 */ /* 0x000e240008020165 */
[----:B------:R-:W-:Y:S01]  /*1a00*/  ISETP.NE.AND P0, PT, R2, 0x3, PT ;  /* 0x000000030200780c */ /* 0x000fe20003f05270 */
[----:B0-----:R-:W-:-:S12]  /*1a10*/  @!P1 BRA `(.L_x_1096) ;  /* 0x0000011c00ac9947 */ /* 0x001fd80003800000 */
.L_x_1292:
[----:B------:R-:W-:Y:S05]  /*1a20*/  @!P0 BRA `(.L_x_1097) ;  /* 0x0000000000048947 */ /* 0x000fea0003800000 */
[----:B------:R-:W-:Y:S01]  /*1a30*/  BPT.TRAP 0x1 ;  /* 0x000000040000795c */ /* 0x000fe20000300000 */
.L_x_1097:
[----:B------:R-:W-:Y:S02]  /*1a40*/  IMAD.U32 R7, RZ, RZ, UR36 ;  /* 0x00000024ff077e24 */ /* 0x000fe4000f8e00ff */
[----:B0-----:R-:W-:-:S03]  /*1a50*/  IMAD.U32 R0, RZ, RZ, UR38 ;  /* 0x00000026ff007e24 */ /* 0x001fc6000f8e00ff */
[----:B------:R-:W-:Y:S02]  /*1a60*/  LEA R7, R7, UR37, 0x3 ;  /* 0x0000002507077c11 */ /* 0x000fe4000f8e18ff */
[----:B------:R-:W-:-:S04]  /*1a70*/  SHF.L.U32 R0, R0, 0x1f, RZ ;  /* 0x0000001f00007819 */ /* 0x000fc800000006ff */
[----:B------:R0:W1:Y:S01]  /*1a80*/  SYNCS.PHASECHK.TRANS64.TRYWAIT P1, [R7+URZ+0x2a830], R0 ;  /* 0x02a83000070075a7 */ /* 0x000062000802017f */
[----:B------:R-:W-:Y:S05]  /*1a90*/  @!P0 BRA `(.L_x_1098) ;  /* 0x0000000000048947 */ /* 0x000fea0003800000 */
[----:B------:R-:W-:Y:S01]  /*1aa0*/  BPT.TRAP 0x1 ;  /* 0x000000040000795c */ /* 0x000fe20000300000 */
.L_x_1098:
[----:B------:R-:W2:Y:S01]  /*1ab0*/  LDL.LU R2, [R1+0xc] ;  /* 0x00000c0001027983 */ /* 0x000ea20000300800 */
[----:B------:R-:W3:Y:S02]  /*1ac0*/  S2R R3, SR_TID.X ;  /* 0x0000000000037919 */ /* 0x000ee40000002100 */
[----:B---3--:R-:W-:Y:S02]  /*1ad0*/  LOP3.LUT P2, RZ, R3, 0x7f, RZ, 0xc0, !PT ;  /* 0x0000007f03ff7812 */ /* 0x008fe4000784c0ff */
[----:B--2---:R-:W-:-:S11]  /*1ae0*/  LOP3.LUT R2, R2, 0xffefffff, RZ, 0xc0, !PT ;  /* 0xffefffff02027812 */ /* 0x004fd600078ec0ff */
[----:B------:R-:W-:-:S05]  /*1af0*/  @P2 LOP3.LUT R2, R2, 0x100000, RZ, 0xfc, !PT ;  /* 0x0010000002022812 */ /* 0x000fca00078efcff */
[----:B------:R2:W-:Y:S01]  /*1b00*/  STL [R1+0xc], R2 ;  /* 0x00000c0201007387 */ /* 0x0005e20000100800 */
[----:B-1----:R-:W-:Y:S05]  /*1b10*/  @P1 BRA `(.L_x_1099) ;  /* 0x0000000000081947 */ /* 0x002fea0003800000 */
[----:B------:R-:W1:Y:S02]  /*1b20*/  SYNCS.PHASECHK.TRANS64.TRYWAIT P1, [R7+URZ+0x2a830], R0 ;  /* 0x02a83000070075a7 */ /* 0x000e64000802017f */
[----:B-1----:R-:W-:Y:S05]  /*1b30*/  @!P1 BRA `(.L_x_1100) ;  /* 0x0000011c007c9947 */ /* 0x002fea0003800000 */
.L_x_1099:
[----:B------:R-:W-:Y:S05]  /*1b40*/  WARPSYNC.ALL ;  /* 0x0000000000007948 */ /* 0x000fea0003800000 */
[----:B------:R-:W-:Y:S01]  /*1b50*/  UIADD3 UR4, UR37, 0x18400, URZ ;  /* 0x0001840025047890 */ /* 0x000fe2000fffe03f */
[----:B------:R-:W-:Y:S01]  /*1b60*/  WARPGROUP.ARRIVE ;  /* 0x00000000000079c5 */ /* 0x000fe20000000000 */
[----:B------:R-:W-:Y:S01]  /*1b70*/  UMOV UR9, 0x40000040 ;  /* 0x4000004000097882 */ /* 0x000fe20000000000 */
[----:B------:R-:W-:Y:S01]  /*1b80*/  UMOV UR11, 0x40000040 ;  /* 0x40000040000b7882 */ /* 0x000fe20000000000 */
[----:B------:R-:W-:Y:S01]  /*1b90*/  USHF.R.U32.HI UR4, URZ, 0x4, UR4 ;  /* 0x000000043f047899 */ /* 0x000fe20008011604 */
[----:B------:R-:W-:Y:S01]  /*1ba0*/  IMAD.U32 R5, RZ, RZ, UR9 ;  /* 0x00000009ff057e24 */ /* 0x000fe2000f8e00ff */
[----:B------:R-:W-:Y:S01]  /*1bb0*/  UMOV UR13, 0x40000040 ;  /* 0x40000040000d7882 */ /* 0x000fe20000000000 */
[----:B------:R-:W-:Y:S01]  /*1bc0*/  UMOV UR15, 0x40000040 ;  /* 0x40000040000f7882 */ /* 0x000fe20000000000 */
[----:B------:R-:W-:Y:S01]  /*1bd0*/  ULOP3.LUT UR4, UR4, 0x3fff, URZ, 0xc0, !UPT ;  /* 0x00003fff04047892 */ /* 0x000fe2000f8ec03f */
[----:B------:R-:W3:Y:S01]  /*1be0*/  LDC R174, c[0x0][0x448] ;  /* 0x00011200ffae7b82 */ /* 0x000ee20000000800 */
[----:B------:R-:W-:Y:S01]  /*1bf0*/  UMOV UR17, 0x40000040 ;  /* 0x4000004000117882 */ /* 0x000fe20000000000 */
[----:B------:R-:W-:Y:S01]  /*1c00*/  UMOV UR19, 0x40000040 ;  /* 0x4000004000137882 */ /* 0x000fe20000000000 */
[----:B------:R-:W-:Y:S01]  /*1c10*/  ULOP3.LUT UR39, UR4, 0x10000, URZ, 0xfc, !UPT ;  /* 0x0001000004277892 */ /* 0x000fe2000f8efc3f */
[----:B------:R-:W4:Y:S01]  /*1c20*/  S2R R8, SR_TID.X ;  /* 0x0000000000087919 */ /* 0x000f220000002100 */
[----:B------:R-:W-:Y:S01]  /*1c30*/  ULOP3.LUT UR4, UR40, 0x10000, URZ, 0xfc, !UPT ;  /* 0x0001000028047892 */ /* 0x000fe2000f8efc3f */
[----:B01----:R-:W-:Y:S01]  /*1c40*/  IMAD.IADD R0, R19, 0x1, R17 ;  /* 0x0000000113007824 */ /* 0x003fe200078e0211 */
[----:B------:R-:W-:Y:S01]  /*1c50*/  UIMAD UR5, UR36, 0x900, UR39 ;  /* 0x00000900240578a4 */ /* 0x000fe2000f8e0227 */
[----:B------:R-:W0:Y:S01]  /*1c60*/  LDC.64 R14, c[0x0][0x9e0] ;  /* 0x00027800ff0e7b82 */ /* 0x000e220000000a00 */
[----:B------:R-:W-:Y:S01]  /*1c70*/  UIADD3 UR12, UR4, 0x4, URZ ;  /* 0x00000004040c7890 */ /* 0x000fe2000fffe03f */
[----:B--2---:R-:W-:Y:S01]  /*1c80*/  IMAD.MOV.U32 R2, RZ, RZ, R0 ;  /* 0x000000ffff027224 */ /* 0x004fe200078e0000 */
[----:B------:R-:W-:Y:S01]  /*1c90*/  UIADD3 UR14, UR5, 0x4, URZ ;  /* 0x00000004050e7890 */ /* 0x000fe2000fffe03f */
[----:B------:R-:W-:-:S02]  /*1ca0*/  UMOV UR8, UR4 ;  /* 0x0000000400087c82 */ /* 0x000fc40008000000 */
[----:B------:R-:W-:Y:S01]  /*1cb0*/  UMOV UR10, UR5 ;  /* 0x00000005000a7c82 */ /* 0x000fe20008000000 */
[----:B------:R-:W-:Y:S01]  /*1cc0*/  IMAD.U32 R4, RZ, RZ, UR8 ;  /* 0x00000008ff047e24 */ /* 0x000fe2000f8e00ff */
[----:B------:R-:W-:Y:S01]  /*1cd0*/  HGMMA.64x96x16.F32 R24, gdesc[UR8], RZ, !UPT, gsb0 ;  /* 0x01600000081879f0 */ /* 0x000fe2000c0008ff */
[----:B------:R-:W-:Y:S01]  /*1ce0*/  UIADD3 UR8, UR4, 0x2, URZ ;  /* 0x0000000204087890 */ /* 0x000fe2000fffe03f */
[----:B------:R-:W1:Y:S01]  /*1cf0*/  LDC R11, c[0x0][0x288] ;  /* 0x0000a200ff0b7b82 */ /* 0x000e620000000800 */
[----:B------:R-:W-:Y:S01]  /*1d00*/  UIADD3 UR10, UR5, 0x2, URZ ;  /* 0x00000002050a7890 */ /* 0x000fe2000fffe03f */
[----:B------:R-:W-:Y:S01]  /*1d10*/  UMOV UR9, 0x40000040 ;  /* 0x4000004000097882 */ /* 0x000fe20000000000 */
[----:B------:R-:W-:Y:S01]  /*1d20*/  UMOV UR11, 0x40000040 ;  /* 0x40000040000b7882 */ /* 0x000fe20000000000 */
[----:B------:R-:W-:Y:S01]  /*1d30*/  UIADD3 UR16, UR4, 0x6, URZ ;  /* 0x0000000604107890 */ /* 0x000fe2000fffe03f */
[----:B---3--:R-:W-:Y:S01]  /*1d40*/  ISETP.NE.AND P2, PT, R174, 0x1, PT ;  /* 0x00000001ae00780c */ /* 0x008fe20003f45270 */
[----:B------:R-:W-:-:S02]  /*1d50*/  UIADD3 UR18, UR5, 0x6, URZ ;  /* 0x0000000605127890 */ /* 0x000fc4000fffe03f */
[----:B------:R-:W-:Y:S02]  /*1d60*/  UIADD3 UR20, UR4, 0x400, URZ ;  /* 0x0000040004147890 */ /* 0x000fe4000fffe03f */
[----:B------:R-:W-:Y:S01]  /*1d70*/  UIADD3 UR22, UR5, 0x300, URZ ;  /* 0x0000030005167890 */ /* 0x000fe2000fffe03f */
[----:B------:R-:W-:Y:S01]  /*1d80*/  UMOV UR21, 0x40000040 ;  /* 0x4000004000157882 */ /* 0x000fe20000000000 */
[----:B------:R-:W-:Y:S01]  /*1d90*/  UMOV UR23, 0x40000040 ;  /* 0x4000004000177882 */ /* 0x000fe20000000000 */
[----:B------:R-:W-:Y:S02]  /*1da0*/  UIADD3 UR24, UR4, 0x402, URZ ;  /* 0x0000040204187890 */ /* 0x000fe4000fffe03f */
[----:B------:R-:W-:Y:S01]  /*1db0*/  UIADD3 UR26, UR5, 0x302, URZ ;  /* 0x00000302051a7890 */ /* 0x000fe2000fffe03f */
[----:B----4-:R-:W-:Y:S01]  /*1dc0*/  LOP3.LUT P1, RZ, R8, 0x7f, RZ, 0xc0, !PT ;  /* 0x0000007f08ff7812 */ /* 0x010fe2000782c0ff */
[----:B------:R-:W-:Y:S01]  /*1dd0*/  UMOV UR25, 0x40000040 ;  /* 0x4000004000197882 */ /* 0x000fe20000000000 */
[----:B------:R-:W-:Y:S01]  /*1de0*/  UMOV UR27, 0x40000040 ;  /* 0x40000040001b7882 */ /* 0x000fe20000000000 */
[----:B------:R-:W-:Y:S01]  /*1df0*/  UIADD3 UR28, UR4, 0x404, URZ ;  /* 0x00000404041c7890 */ /* 0x000fe2000fffe03f */
[----:B------:R-:W2:Y:S01]  /*1e00*/  @P2 LDC R3, c[0x0][0x44c] ;  /* 0x00011300ff032b82 */ /* 0x000ea20000000800 */
[----:B------:R-:W-:Y:S01]  /*1e10*/  UIADD3 UR30, UR5, 0x304, URZ ;  /* 0x00000304051e7890 */ /* 0x000fe2000fffe03f */
[----:B------:R-:W-:Y:S01]  /*1e20*/  UMOV UR29, 0x40000040 ;  /* 0x40000040001d7882 */ /* 0x000fe20000000000 */
[----:B------:R-:W-:Y:S01]  /*1e30*/  UMOV UR31, 0x40000040 ;  /* 0x40000040001f7882 */ /* 0x000fe20000000000 */
[----:B------:R-:W-:-:S02]  /*1e40*/  UIADD3 UR32, UR4, 0x406, URZ ;  /* 0x0000040604207890 */ /* 0x000fc4000fffe03f */
[----:B------:R-:W-:Y:S02]  /*1e50*/  UIADD3 UR34, UR5, 0x306, URZ ;  /* 0x0000030605227890 */ /* 0x000fe4000fffe03f */
[----:B------:R-:W3:Y:S01]  /*1e60*/  @P2 LDC R6, c[0x0][0x450] ;  /* 0x00011400ff062b82 */ /* 0x000ee20000000800 */
        /* <DEDUP_REMOVED lines=10> */
[----:B------:R-:W-:Y:S01]  /*1f10*/  UIADD3 UR48, UR4, 0x804, URZ ;  /* 0x0000080404307890 */ /* 0x000fe2000fffe03f */
[----:B--2---:R-:W-:Y:S01]  /*1f20*/  @P2 IMAD.HI.U32 R3, R0, R3, RZ ;  /* 0x0000000300032227 */ /* 0x004fe200078e00ff */
[----:B------:R-:W-:Y:S01]  /*1f30*/  UIADD3 UR50, UR5, 0x604, URZ ;  /* 0x0000060405327890 */ /* 0x000fe2000fffe03f */
[----:B------:R-:W-:Y:S01]  /*1f40*/  UMOV UR49, 0x40000040 ;  /* 0x4000004000317882 */ /* 0x000fe20000000000 */
[----:B------:R-:W-:Y:S01]  /*1f50*/  UMOV UR51, 0x40000040 ;  /* 0x4000004000337882 */ /* 0x000fe20000000000 */
[----:B------:R-:W-:Y:S01]  /*1f60*/  UIADD3 UR56, UR4, 0x806, URZ ;  /* 0x0000080604387890 */ /* 0x000fe2000fffe03f */
[----:B------:R-:W-:Y:S01]  /*1f70*/  @!P1 VIADD R0, R7, 0x2a840 ;  /* 0x0002a84007009836 */ /* 0x000fe20000000000 */
[----:B------:R-:W-:Y:S01]  /*1f80*/  UIADD3 UR58, UR5, 0x606, URZ ;  /* 0x00000606053a7890 */ /* 0x000fe2000fffe03f */
[----:B---3--:R-:W-:Y:S01]  /*1f90*/  @P2 SHF.R.U32.HI R2, RZ, R6, R3 ;  /* 0x00000006ff022219 */ /* 0x008fe20000011603 */
[----:B------:R-:W-:Y:S01]  /*1fa0*/  UMOV UR57, 0x40000040 ;  /* 0x4000004000397882 */ /* 0x000fe20000000000 */
[----:B------:R-:W-:Y:S01]  /*1fb0*/  UMOV UR59, 0x40000040 ;  /* 0x40000040003b7882 */ /* 0x000fe20000000000 */
[----:B------:R-:W-:Y:S01]  /*1fc0*/  IMAD.MOV.U32 R6, RZ, RZ, -0x60 ;  /* 0xffffffa0ff067424 */ /* 0x000fe200078e00ff */
[----:B------:R-:W-:Y:S01]  /*1fd0*/  @!P1 PRMT R0, RZ, 0x654, R0 ;  /* 0x00000654ff009816 */ /* 0x000fe20000000000 */
[----:B------:R-:W2:Y:S02]  /*1fe0*/  SHFL.IDX PT, R77, R2, RZ, 0x1c1f ;  /* 0x001c1fff024d7589 */ /* 0x000ea400000e0000 */
[----:B------:R-:W-:-:S04]  /*1ff0*/  IMAD R7, R73, R6, 0x61 ;  /* 0x0000006149077424 */ /* 0x000fc800078e0206 */
[----:B------:R-:W-:-:S04]  /*2000*/  IMAD R6, R18, -0x2, R7 ;  /* 0xfffffffe12067824 */ /* 0x000fc800078e0207 */
[C---:B------:R-:W-:Y:S01]  /*2010*/  VIADD R75, R6.reuse, 0xffffffff ;  /* 0xffffffff064b7836 */ /* 0x040fe20000000000 */
[----:B-1----:R-:W-:-:S05]  /*2020*/  IADD3 R9, R6, -R11, R16 ;  /* 0x8000000b06097210 */ /* 0x002fca0007ffe010 */
[----:B0-----:R-:W-:Y:S01]  /*2030*/  IMAD.IADD R20, R9, 0x1, R14 ;  /* 0x0000000109147824 */ /* 0x001fe200078e020e */
[----:B------:R-:W-:Y:S02]  /*2040*/  WARPGROUP.DEPBAR.LE gsb0, 0x0 ;  /* 0x00008000000079c5 */ /* 0x000fe40000010000 */
[----:B------:R-:W-:-:S06]  /*2050*/  WARPGROUP.ARRIVE ;  /* 0x00000000000079c5 */ /* 0x000fcc0000000000 */
[----:B------:R-:W-:Y:S03]  /*2060*/  HGMMA.64x96x16.F32 R24, gdesc[UR8], R24, gsb0 ;  /* 0x01600000081879f0 */ /* 0x000fe60008000818 */
        /* <DEDUP_REMOVED lines=29> */
[----:B------:R-:W-:Y:S01]  /*2240*/  HGMMA.64x96x16.F32 R24, gdesc[UR56], R24, gsb0 ;  /* 0x01600000381879f0 */ /* 0x000fe20008000818 */
[----:B------:R-:W-:Y:S02]  /*2250*/  ULDC UR59, c[0x0][0x9dc] ;  /* 0x00027700003b7ab9 */ /* 0x000fe40000000800 */
[----:B------:R-:W-:-:S06]  /*2260*/  ULOP3.LUT UR4, URZ, UR59, URZ, 0x33, !UPT ;  /* 0x0000003b3f047292 */ /* 0x000fcc000f8e333f */
[----:B------:R-:W-:Y:S02]  /*2270*/  VIADD R74, R9, UR4 ;  /* 0x00000004094a7c36 */ /* 0x000fe40008000000 */
[----:B------:R-:W-:Y:S01]  /*2280*/  VIADD R9, R7, 0xffffffff ;  /* 0xffffffff07097836 */ /* 0x000fe20000000000 */
[----:B------:R-:W-:Y:S02]  /*2290*/  WARPGROUP.DEPBAR.LE gsb0, 0x0 ;  /* 0x00008000000079c5 */ /* 0x000fe40000010000 */
[----:B------:R0:W-:Y:S01]  /*22a0*/  @!P1 SYNCS.ARRIVE.TRANS64.RED.A1T0 RZ, [R0+URZ], RZ ;  /* 0x000000ff00ff99a7 */ /* 0x0001e2000810043f */
[----:B------:R-:W-:-:S04]  /*22b0*/  ISETP.GE.AND P1, PT, R15, 0x1, PT ;  /* 0x000000010f00780c */ /* 0x000fc80003f26270 */
[----:B------:R-:W-:Y:S01]  /*22c0*/  P2R R21, PR, RZ, 0x2 ;  /* 0x00000002ff157803 */ /* 0x000fe20000000000 */
[----:B0-----:R-:W-:-:S04]  /*22d0*/  IMAD R0, R73, -0x60, R16 ;  /* 0xffffffa049007824 */ /* 0x001fc800078e0210 */
[----:B------:R-:W-:-:S04]  /*22e0*/  VIADD R3, R0, 0x60 ;  /* 0x0000006000037836 */ /* 0x000fc80000000000 */
[----:B------:R-:W-:Y:S02]  /*22f0*/  IMAD R13, R18, -0x2, R3 ;  /* 0xfffffffe120d7824 */ /* 0x000fe400078e0203 */
[----:B--2---:R-:W-:-:S03]  /*2300*/  IMAD.IADD R3, R74, 0x1, R77 ;  /* 0x000000014a037824 */ /* 0x004fc600078e024d */
[----:B------:R-:W-:Y:S01]  /*2310*/  VIADDMNMX R0, R77, R20, R13, PT ;  /* 0x000000144d007246 */ /* 0x000fe2000380010d */
[----:B------:R-:W-:Y:S06]  /*2320*/  @!P1 BRA `(.L_x_1101) ;  /* 0x00000000004c9947 */ /* 0x000fec0003800000 */
[----:B------:R-:W-:Y:S01]  /*2330*/  IADD3 R6, R16, -R11, R77 ;  /* 0x8000000b10067210 */ /* 0x000fe20007ffe04d */
[----:B------:R-:W-:Y:S03]  /*2340*/  BSSY B0, `(.L_x_1102) ;  /* 0x000000e000007945 */ /* 0x000fe60003800000 */
        /* <DEDUP_REMOVED lines=9> */
.L_x_1103:
[----:B------:R-:W-:-:S13]  /*23e0*/  ISETP.NE.AND P1, PT, R15, 0x1, PT ;  /* 0x000000010f00780c */ /* 0x000fda0003f25270 */
[----:B------:R-:W0:Y:S02]  /*23f0*/  @P1 LDC.64 R76, c[0x0][0x9e8] ;  /* 0x00027a00ff4c1b82 */ /* 0x000e240000000a00 */
[----:B0-----:R-:W-:-:S05]  /*2400*/  @P1 IMAD.HI.U32 R8, R6, R76, RZ ;  /* 0x0000004c06081227 */ /* 0x001fca00078e00ff */
[----:B------:R-:W-:-:S07]  /*2410*/  @P1 SHF.R.U32.HI R6, RZ, R77, R8 ;  /* 0x0000004dff061219 */ /* 0x000fce0000011608 */
.L_x_1104:
[----:B------:R-:W-:Y:S05]  /*2420*/  BSYNC B0 ;  /* 0x0000000000007941 */ /* 0x000fea0003800000 */
.L_x_1102:
[----:B------:R-:W-:-:S05]  /*2430*/  IMAD R6, R6, R15, R75 ;  /* 0x0000000f06067224 */ /* 0x000fca00078e024b */
[----:B------:R-:W-:Y:S02]  /*2440*/  VIMNMX R3, R3, R6, !PT ;  /* 0x0000000603037248 */ /* 0x000fe40007fe0100 */
[----:B------:R-:W-:-:S07]  /*2450*/  VIADDMNMX R0, R6, R15, R0, PT ;  /* 0x0000000f06007246 */ /* 0x000fce0003800100 */
.L_x_1101:
[C---:B------:R-:W-:Y:S02]  /*2460*/  ISETP.GE.AND P1, PT, R9.reuse, 0x2, PT ;  /* 0x000000020900780c */ /* 0x040fe40003f26270 */
[----:B------:R-:W-:Y:S02]  /*2470*/  ISETP.GE.AND P5, PT, R9, 0x9, PT ;  /* 0x000000090900780c */ /* 0x000fe40003fa6270 */
[----:B------:R-:W-:Y:S02]  /*2480*/  ISETP.GT.AND P2, PT, R3, 0x1, !P1 ;  /* 0x000000010300780c */ /* 0x000fe40004f44270 */
[C---:B------:R-:W-:Y:S02]  /*2490*/  ISETP.GE.AND P3, PT, R9.reuse, 0xa, PT ;  /* 0x0000000a0900780c */ /* 0x040fe40003f66270 */
[----:B------:R-:W-:Y:S02]  /*24a0*/  ISETP.LT.OR P2, PT, R0, 0x2, P2 ;  /* 0x000000020000780c */ /* 0x000fe40001741670 */
[----:B------:R-:W-:-:S02]  /*24b0*/  ISETP.GE.AND P6, PT, R9, 0x52, PT ;  /* 0x000000520900780c */ /* 0x000fc40003fc6270 */
[----:B------:R-:W-:Y:S02]  /*24c0*/  FSEL R77, R25, -INF , !P2 ;  /* 0xff800000194d7808 */ /* 0x000fe40005000000 */
[----:B------:R-:W-:Y:S02]  /*24d0*/  ISETP.GT.AND P2, PT, R3, 0x8, !P5 ;  /* 0x000000080300780c */ /* 0x000fe40006f44270 */
[----:B------:R-:W-:Y:S02]  /*24e0*/  P2R R25, PR, RZ, 0x8 ;  /* 0x00000008ff197803 */ /* 0x000fe40000000000 */
[----:B------:R-:W-:-:S04]  /*24f0*/  ISETP.LT.OR P2, PT, R0, 0x9, P2 ;  /* 0x000000090000780c */ /* 0x000fc80001741670 */
[----:B------:R-:W-:Y:S02]  /*2500*/  FSEL R79, R28, -INF , !P2 ;  /* 0xff8000001c4f7808 */ /* 0x000fe40005000000 */
[----:B------:R-:W-:Y:S02]  /*2510*/  ISETP.GT.AND P2, PT, R3, 0x9, !P3 ;  /* 0x000000090300780c */ /* 0x000fe40005f44270 */
[----:B------:R-:W-:Y:S02]  /*2520*/  ISETP.GE.AND P3, PT, R9, 0x11, PT ;  /* 0x000000110900780c */ /* 0x000fe40003f66270 */
[----:B------:R-:W-:Y:S02]  /*2530*/  ISETP.LT.OR P2, PT, R0, 0xa, P2 ;  /* 0x0000000a0000780c */ /* 0x000fe40001741670 */
[----:B------:R-:W-:Y:S02]  /*2540*/  P2R R76, PR, RZ, 0x8 ;  /* 0x00000008ff4c7803 */ /* 0x000fe40000000000 */
[----:B------:R-:W-:-:S02]  /*2550*/  FSEL R81, R29, -INF , !P2 ;  /* 0xff8000001d517808 */ /* 0x000fc40005000000 */
[----:B------:R-:W-:Y:S02]  /*2560*/  ISETP.GT.AND P2, PT, R3, 0x10, !P3 ;  /* 0x000000100300780c */ /* 0x000fe40005f44270 */
[----:B------:R-:W-:Y:S02]  /*2570*/  ISETP.GE.AND P3, PT, R9, 0x12, PT ;  /* 0x000000120900780c */ /* 0x000fe40003f66270 */
[----:B------:R-:W-:Y:S02]  /*2580*/  ISETP.LT.OR P2, PT, R0, 0x11, P2 ;  /* 0x000000110000780c */ /* 0x000fe40001741670 */
[----:B------:R-:W-:Y:S02]  /*2590*/  P2R R78, PR, RZ, 0x8 ;  /* 0x00000008ff4e7803 */ /* 0x000fe40000000000 */
[----:B------:R-:W-:Y:S02]  /*25a0*/  FSEL R83, R32, -INF , !P2 ;  /* 0xff80000020537808 */ /* 0x000fe40005000000 */
[----:B------:R-:W-:-:S02]  /*25b0*/  ISETP.GT.AND P2, PT, R3, 0x11, !P3 ;  /* 0x000000110300780c */ /* 0x000fc40005f44270 */
[----:B------:R-:W-:Y:S02]  /*25c0*/  ISETP.GE.AND P3, PT, R9, 0x19, PT ;  /* 0x000000190900780c */ /* 0x000fe40003f66270 */
[----:B------:R-:W-:Y:S02]  /*25d0*/  ISETP.LT.OR P2, PT, R0, 0x12, P2 ;  /* 0x000000120000780c */ /* 0x000fe40001741670 */
[----:B------:R-:W-:Y:S02]  /*25e0*/  P2R R80, PR, RZ, 0x8 ;  /* 0x00000008ff507803 */ /* 0x000fe40000000000 */
[----:B------:R-:W-:Y:S02]  /*25f0*/  FSEL R85, R33, -INF , !P2 ;  /* 0xff80000021557808 */ /* 0x000fe40005000000 */
[----:B------:R-:W-:Y:S02]  /*2600*/  ISETP.GT.AND P2, PT, R3, 0x18, !P3 ;  /* 0x000000180300780c */ /* 0x000fe40005f44270 */
[----:B------:R-:W-:-:S02]  /*2610*/  ISETP.GE.AND P3, PT, R9, 0x1a, PT ;  /* 0x0000001a0900780c */ /* 0x000fc40003f66270 */
[----:B------:R-:W-:Y:S02]  /*2620*/  ISETP.LT.OR P2, PT, R0, 0x19, P2 ;  /* 0x000000190000780c */ /* 0x000fe40001741670 */
[----:B------:R-:W-:Y:S02]  /*2630*/  P2R R28, PR, RZ, 0x8 ;  /* 0x00000008ff1c7803 */ /* 0x000fe40000000000 */
[----:B------:R-:W-:Y:S02]  /*2640*/  FSEL R87, R36, -INF , !P2 ;  /* 0xff80000024577808 */ /* 0x000fe40005000000 */
[----:B------:R-:W-:Y:S02]  /*2650*/  ISETP.GT.AND P2, PT, R3, 0x19, !P3 ;  /* 0x000000190300780c */ /* 0x000fe40005f44270 */
[----:B------:R-:W-:Y:S02]  /*2660*/  ISETP.GE.AND P3, PT, R9, 0x21, PT ;  /* 0x000000210900780c */ /* 0x000fe40003f66270 */
[----:B------:R-:W-:-:S02]  /*2670*/  ISETP.LT.OR P2, PT, R0, 0x1a, P2 ;  /* 0x0000001a0000780c */ /* 0x000fc40001741670 */
[----:B------:R-:W-:Y:S02]  /*2680*/  P2R R36, PR, RZ, 0x8 ;  /* 0x00000008ff247803 */ /* 0x000fe40000000000 */
[----:B------:R-:W-:Y:S02]  /*2690*/  FSEL R89, R37, -INF , !P2 ;  /* 0xff80000025597808 */ /* 0x000fe40005000000 */
[----:B------:R-:W-:Y:S02]  /*26a0*/  ISETP.GT.AND P2, PT, R3, 0x20, !P3 ;  /* 0x000000200300780c */ /* 0x000fe40005f44270 */
[----:B------:R-:W-:Y:S02]  /*26b0*/  ISETP.GE.AND P3, PT, R9, 0x22, PT ;  /* 0x000000220900780c */ /* 0x000fe40003f66270 */
[----:B------:R-:W-:Y:S02]  /*26c0*/  ISETP.LT.OR P2, PT, R0, 0x21, P2 ;  /* 0x000000210000780c */ /* 0x000fe40001741670 */
[----:B------:R-:W-:-:S02]  /*26d0*/  P2R R37, PR, RZ, 0x8 ;  /* 0x00000008ff257803 */ /* 0x000fc40000000000 */
        /* <DEDUP_REMOVED lines=8> */
[----:B------:R-:W-:-:S04]  /*2760*/  ISETP.LT.OR P2, PT, R0, 0x29, P2 ;  /* 0x000000290000780c */ /* 0x000fc80001741670 */
[----:B------:R-:W-:Y:S02]  /*2770*/  FSEL R93, R44, -INF , !P2 ;  /* 0xff8000002c5d7808 */ /* 0x000fe40005000000 */
[----:B------:R-:W-:Y:S02]  /*2780*/  ISETP.GT.AND P2, PT, R3, 0x29, !P3 ;  /* 0x000000290300780c */ /* 0x000fe40005f44270 */
[----:B------:R-:W-:Y:S02]  /*2790*/  P2R R44, PR, RZ, 0x8 ;  /* 0x00000008ff2c7803 */ /* 0x000fe40000000000 */
[----:B------:R-:W-:Y:S02]  /*27a0*/  ISETP.LT.OR P2, PT, R0, 0x2a, P2 ;  /* 0x0000002a0000780c */ /* 0x000fe40001741670 */
[----:B------:R-:W-:Y:S02]  /*27b0*/  ISETP.GE.AND P3, PT, R9, 0x31, PT ;  /* 0x000000310900780c */ /* 0x000fe40003f66270 */
[----:B------:R-:W-:-:S02]  /*27c0*/  FSEL R45, R45, -INF , !P2 ;  /* 0xff8000002d2d7808 */ /* 0x000fc40005000000 */
[----:B------:R-:W-:Y:S02]  /*27d0*/  ISETP.GT.AND P2, PT, R3, 0x30, !P3 ;  /* 0x000000300300780c */ /* 0x000fe40005f44270 */
[----:B------:R-:W-:Y:S02]  /*27e0*/  P2R R84, PR, RZ, 0x8 ;  /* 0x00000008ff547803 */ /* 0x000fe40000000000 */
[----:B------:R-:W-:Y:S02]  /*27f0*/  ISETP.LT.OR P2, PT, R0, 0x31, P2 ;  /* 0x000000310000780c */ /* 0x000fe40001741670 */
[----:B------:R-:W-:Y:S02]  /*2800*/  ISETP.GE.AND P3, PT, R9, 0x32, PT ;  /* 0x000000320900780c */ /* 0x000fe40003f66270 */
[----:B------:R-:W-:Y:S02]  /*2810*/  FSEL R95, R48, -INF , !P2 ;  /* 0xff800000305f7808 */ /* 0x000fe40005000000 */
[----:B------:R-:W-:-:S02]  /*2820*/  ISETP.GT.AND P2, PT, R3, 0x31, !P3 ;  /* 0x000000310300780c */ /* 0x000fc40005f44270 */
[----:B------:R-:W-:Y:S02]  /*2830*/  P2R R48, PR, RZ, 0x8 ;  /* 0x00000008ff307803 */ /* 0x000fe40000000000 */
[----:B------:R-:W-:Y:S02]  /*2840*/  ISETP.LT.OR P2, PT, R0, 0x32, P2 ;  /* 0x000000320000780c */ /* 0x000fe40001741670 */
[----:B------:R-:W-:Y:S02]  /*2850*/  ISETP.GE.AND P3, PT, R9, 0x39, PT ;  /* 0x000000390900780c */ /* 0x000fe40003f66270 */
[----:B------:R-:W-:Y:S02]  /*2860*/  FSEL R49, R49, -INF , !P2 ;  /* 0xff80000031317808 */ /* 0x000fe40005000000 */
[----:B------:R-:W-:Y:S02]  /*2870*/  ISETP.GT.AND P2, PT, R3, 0x38, !P3 ;  /* 0x000000380300780c */ /* 0x000fe40005f44270 */
[----:B------:R-:W-:-:S02]  /*2880*/  P2R R86, PR, RZ, 0x8 ;  /* 0x00000008ff567803 */ /* 0x000fc40000000000 */
[----:B------:R-:W-:Y:S02]  /*2890*/  ISETP.LT.OR P2, PT, R0, 0x39, P2 ;  /* 0x000000390000780c */ /* 0x000fe40001741670 */
[----:B------:R-:W-:Y:S02]  /*28a0*/  ISETP.GE.AND P3, PT, R9, 0x3a, PT ;  /* 0x0000003a0900780c */ /* 0x000fe40003f66270 */
[----:B------:R-:W-:Y:S02]  /*28b0*/  FSEL R97, R52, -INF , !P2 ;  /* 0xff80000034617808 */ /* 0x000fe40005000000 */
[----:B------:R-:W-:Y:S02]  /*28c0*/  ISETP.GT.AND P2, PT, R3, 0x39, !P3 ;  /* 0x000000390300780c */ /* 0x000fe40005f44270 */
[----:B------:R-:W-:Y:S02]  /*28d0*/  P2R R52, PR, RZ, 0x8 ;  /* 0x00000008ff347803 */ /* 0x000fe40000000000 */
[----:B------:R-:W-:-:S02]  /*28e0*/  ISETP.LT.OR P2, PT, R0, 0x3a, P2 ;  /* 0x0000003a0000780c */ /* 0x000fc40001741670 */
[----:B------:R-:W-:Y:S02]  /*28f0*/  ISETP.GE.AND P3, PT, R9, 0x41, PT ;  /* 0x000000410900780c */ /* 0x000fe40003f66270 */
[----:B------:R-:W-:Y:S02]  /*2900*/  FSEL R53, R53, -INF , !P2 ;  /* 0xff80000035357808 */ /* 0x000fe40005000000 */
[----:B------:R-:W-:Y:S02]  /*2910*/  ISETP.GT.AND P2, PT, R3, 0x40, !P3 ;  /* 0x000000400300780c */ /* 0x000fe40005f44270 */
[----:B------:R-:W-:Y:S02]  /*2920*/  P2R R88, PR, RZ, 0x8 ;  /* 0x00000008ff587803 */ /* 0x000fe40000000000 */
[----:B------:R-:W-:Y:S02]  /*2930*/  ISETP.LT.OR P2, PT, R0, 0x41, P2 ;  /* 0x000000410000780c */ /* 0x000fe40001741670 */
[----:B------:R-:W-:-:S02]  /*2940*/  ISETP.GE.AND P3, PT, R9, 0x42, PT ;  /* 0x000000420900780c */ /* 0x000fc40003f66270 */
        /* <DEDUP_REMOVED lines=18> */
[----:B------:R-:W-:-:S04]  /*2a70*/  ISETP.LT.OR P2, PT, R0, 0x51, P2 ;  /* 0x000000510000780c */ /* 0x000fc80001741670 */
[----:B------:R-:W-:Y:S02]  /*2a80*/  FSEL R64, R64, -INF , !P2 ;  /* 0xff80000040407808 */ /* 0x000fe40005000000 */
[----:B------:R-:W-:-:S04]  /*2a90*/  ISETP.GT.AND P2, PT, R3, 0x51, !P6 ;  /* 0x000000510300780c */ /* 0x000fc80007744270 */
[----:B------:R-:W-:-:S04]  /*2aa0*/  ISETP.LT.OR P2, PT, R0, 0x52, P2 ;  /* 0x000000520000780c */ /* 0x000fc80001741670 */
[----:B------:R-:W-:Y:S02]  /*2ab0*/  FSEL R8, R65, -INF , !P2 ;  /* 0xff80000041087808 */ /* 0x000fe40005000000 */
[----:B------:R-:W-:-:S04]  /*2ac0*/  ISETP.GE.AND P2, PT, R9, 0x59, PT ;  /* 0x000000590900780c */ /* 0x000fc80003f46270 */
[----:B------:R-:W-:-:S04]  /*2ad0*/  ISETP.GT.AND P3, PT, R3, 0x58, !P2 ;  /* 0x000000580300780c */ /* 0x000fc80005764270 */
[----:B------:R-:W-:-:S04]  /*2ae0*/  ISETP.LT.OR P3, PT, R0, 0x59, P3 ;  /* 0x000000590000780c */ /* 0x000fc80001f61670 */
[----:B------:R-:W-:Y:S02]  /*2af0*/  FSEL R68, R68, -INF , !P3 ;  /* 0xff80000044447808 */ /* 0x000fe40005800000 */
[----:B------:R-:W-:-:S04]  /*2b00*/  ISETP.GE.AND P3, PT, R9, 0x1, PT ;  /* 0x000000010900780c */ /* 0x000fc80003f66270 */
[----:B------:R-:W-:-:S04]  /*2b10*/  ISETP.GT.AND P4, PT, R3, RZ, !P3 ;  /* 0x000000ff0300720c */ /* 0x000fc80005f84270 */
[----:B------:R-:W-:-:S04]  /*2b20*/  ISETP.LT.OR P4, PT, R0, 0x1, P4 ;  /* 0x000000010000780c */ /* 0x000fc80002781670 */
[----:B------:R-:W-:Y:S02]  /*2b30*/  FSEL R29, R24, -INF , !P4 ;  /* 0xff800000181d7808 */ /* 0x000fe40006000000 */
[----:B------:R-:W-:-:S04]  /*2b40*/  ISETP.GE.AND P4, PT, R9, 0x5a, PT ;  /* 0x0000005a0900780c */ /* 0x000fc80003f86270 */
[----:B------:R-:W-:Y:S02]  /*2b50*/  P2R R65, PR, RZ, 0x10 ;  /* 0x00000010ff417803 */ /* 0x000fe40000000000 */
[----:B------:R-:W-:Y:S02]  /*2b60*/  ISETP.GT.AND P4, PT, R3, 0x59, !P4 ;  /* 0x000000590300780c */ /* 0x000fe40006784270 */
[----:B------:R-:W0:Y:S02]  /*2b70*/  SHFL.IDX PT, R3, R2, 0x1, 0x1c1f ;  /* 0x003c1f0002037f89 */ /* 0x000e2400000e0000 */
[----:B------:R-:W-:-:S04]  /*2b80*/  ISETP.LT.OR P4, PT, R0, 0x5a, P4 ;  /* 0x0000005a0000780c */ /* 0x000fc80002781670 */
[----:B------:R-:W-:Y:S02]  /*2b90*/  FSEL R6, R69, -INF , !P4 ;  /* 0xff80000045067808 */ /* 0x000fe40006000000 */
[----:B------:R-:W-:Y:S02]  /*2ba0*/  ISETP.GE.AND P4, PT, R15, 0x1, PT ;  /* 0x000000010f00780c */ /* 0x000fe40003f86270 */
[----:B0-----:R-:W-:Y:S01]  /*2bb0*/  VIADDMNMX R24, R3, R20, R13, PT ;  /* 0x0000001403187246 */ /* 0x001fe2000380010d */
[----:B------:R-:W-:-:S10]  /*2bc0*/  IMAD.IADD R7, R74, 0x1, R3 ;  /* 0x000000014a077824 */ /* 0x000fd400078e0203 */
[----:B------:R-:W-:Y:S05]  /*2bd0*/  @!P4 BRA `(.L_x_1105) ;  /* 0x00000000004cc947 */ /* 0x000fea0003800000 */
        /* <DEDUP_REMOVED lines=11> */
.L_x_1107:
[----:B------:R-:W-:-:S13]  /*2c90*/  ISETP.NE.AND P4, PT, R15, 0x1, PT ;  /* 0x000000010f00780c */ /* 0x000fda0003f85270 */
[----:B------:R-:W0:Y:S02]  /*2ca0*/  @P4 LDC.64 R2, c[0x0][0x9e8] ;  /* 0x00027a00ff024b82 */ /* 0x000e240000000a00 */
[----:B0-----:R-:W-:-:S05]  /*2cb0*/  @P4 IMAD.HI.U32 R2, R0, R2, RZ ;  /* 0x0000000200024227 */ /* 0x001fca00078e00ff */
[----:B------:R-:W-:-:S07]  /*2cc0*/  @P4 SHF.R.U32.HI R0, RZ, R3, R2 ;  /* 0x00000003ff004219 */ /* 0x000fce0000011602 */
.L_x_1108:
[----:B------:R-:W-:Y:S05]  /*2cd0*/  BSYNC B0 ;  /* 0x0000000000007941 */ /* 0x000fea0003800000 */
.L_x_1106:
[----:B------:R-:W-:-:S05]  /*2ce0*/  IMAD R0, R0, R15, R75 ;  /* 0x0000000f00007224 */ /* 0x000fca00078e024b */
[----:B------:R-:W-:Y:S02]  /*2cf0*/  VIMNMX R7, R7, R0, !PT ;  /* 0x0000000007077248 */ /* 0x000fe40007fe0100 */
[----:B------:R-:W-:-:S07]  /*2d00*/  VIADDMNMX R24, R0, R15, R24, PT ;  /* 0x0000000f00187246 */ /* 0x000fce0003800118 */
.L_x_1105:
[C---:B------:R-:W-:Y:S01]  /*2d10*/  ISETP.GT.AND P1, PT, R7.reuse, 0x1, !P1 ;  /* 0x000000010700780c */ /* 0x040fe20004f24270 */
[----:B------:R-:W-:Y:S01]  /*2d20*/  ULDC UR4, c[0x0][0x988] ;  /* 0x0002620000047ab9 */ /* 0x000fe20000000800 */
[----:B------:R-:W-:Y:S01]  /*2d30*/  ISETP.GT.AND P5, PT, R7, 0x8, !P5 ;  /* 0x000000080700780c */ /* 0x000fe20006fa4270 */
[----:B------:R-:W-:Y:S01]  /*2d40*/  IMAD.U32 R9, RZ, RZ, UR4 ;  /* 0x00000004ff097e24 */ /* 0x000fe2000f8e00ff */
[C---:B------:R-:W-:Y:S02]  /*2d50*/  ISETP.LT.OR P1, PT, R24.reuse, 0x2, P1 ;  /* 0x000000021800780c */ /* 0x040fe40000f21670 */
[----:B------:R-:W-:Y:S02]  /*2d60*/  ISETP.LT.OR P5, PT, R24, 0x9, P5 ;  /* 0x000000091800780c */ /* 0x000fe40002fa1670 */
[----:B------:R-:W-:Y:S02]  /*2d70*/  FSEL R27, R27, -INF , !P1 ;  /* 0xff8000001b1b7808 */ /* 0x000fe40004800000 */
[----:B------:R-:W-:-:S02]  /*2d80*/  ISETP.NE.AND P1, PT, R25, RZ, PT ;  /* 0x000000ff1900720c */ /* 0x000fc40003f25270 */
[----:B------:R-:W-:Y:S02]  /*2d90*/  FSEL R30, R30, -INF , !P5 ;  /* 0xff8000001e1e7808 */ /* 0x000fe40006800000 */
[----:B------:R-:W-:Y:S02]  /*2da0*/  ISETP.GT.AND P1, PT, R7, 0x9, !P1 ;  /* 0x000000090700780c */ /* 0x000fe40004f24270 */
[----:B------:R-:W-:Y:S02]  /*2db0*/  ISETP.NE.AND P5, PT, R28, RZ, PT ;  /* 0x000000ff1c00720c */ /* 0x000fe40003fa5270 */
[----:B------:R-:W-:Y:S02]  /*2dc0*/  ISETP.LT.OR P1, PT, R24, 0xa, P1 ;  /* 0x0000000a1800780c */ /* 0x000fe40000f21670 */
[----:B------:R-:W-:Y:S02]  /*2dd0*/  FMNMX.FTZ R3, R29, R77, !PT ;  /* 0x0000004d1d037209 */ /* 0x000fe40007810000 */
[----:B------:R-:W-:-:S02]  /*2de0*/  FSEL R28, R31, -INF , !P1 ;  /* 0xff8000001f1c7808 */ /* 0x000fc40004800000 */
[----:B------:R-:W-:Y:S02]  /*2df0*/  ISETP.NE.AND P1, PT, R76, RZ, PT ;  /* 0x000000ff4c00720c */ /* 0x000fe40003f25270 */
[----:B------:R-:W-:Y:S02]  /*2e00*/  ISETP.NE.AND P4, PT, R36, RZ, PT ;  /* 0x000000ff2400720c */ /* 0x000fe40003f85270 */
[----:B------:R-:W-:Y:S02]  /*2e10*/  ISETP.GT.AND P1, PT, R7, 0x10, !P1 ;  /* 0x000000100700780c */ /* 0x000fe40004f24270 */
[----:B------:R-:W-:Y:S02]  /*2e20*/  FMNMX.FTZ R3, R79, R3, !PT ;  /* 0x000000034f037209 */ /* 0x000fe40007810000 */
[----:B------:R-:W-:Y:S02]  /*2e30*/  ISETP.LT.OR P1, PT, R24, 0x11, P1 ;  /* 0x000000111800780c */ /* 0x000fe40000f21670 */
[----:B------:R-:W-:-:S02]  /*2e40*/  FMNMX.FTZ R3, R81, R3, !PT ;  /* 0x0000000351037209 */ /* 0x000fc40007810000 */
[----:B------:R-:W-:Y:S02]  /*2e50*/  FSEL R34, R34, -INF , !P1 ;  /* 0xff80000022227808 */ /* 0x000fe40004800000 */
[----:B------:R-:W-:Y:S02]  /*2e60*/  ISETP.NE.AND P1, PT, R78, RZ, PT ;  /* 0x000000ff4e00720c */ /* 0x000fe40003f25270 */
[----:B------:R-:W-:Y:S02]  /*2e70*/  FMNMX.FTZ R3, R83, R3, !PT ;  /* 0x0000000353037209 */ /* 0x000fe40007810000 */
[----:B------:R-:W-:Y:S02]  /*2e80*/  ISETP.GT.AND P1, PT, R7, 0x11, !P1 ;  /* 0x000000110700780c */ /* 0x000fe40004f24270 */
[----:B------:R-:W-:Y:S02]  /*2e90*/  FMNMX.FTZ R3, R85, R3, !PT ;  /* 0x0000000355037209 */ /* 0x000fe40007810000 */
[----:B------:R-:W-:-:S02]  /*2ea0*/  ISETP.LT.OR P1, PT, R24, 0x12, P1 ;  /* 0x000000121800780c */ /* 0x000fc40000f21670 */
[----:B------:R-:W-:Y:S02]  /*2eb0*/  FMNMX.FTZ R3, R87, R3, !PT ;  /* 0x0000000357037209 */ /* 0x000fe40007810000 */
[----:B------:R-:W-:Y:S02]  /*2ec0*/  FSEL R32, R35, -INF , !P1 ;  /* 0xff80000023207808 */ /* 0x000fe40004800000 */
[----:B------:R-:W-:Y:S02]  /*2ed0*/  ISETP.NE.AND P1, PT, R80, RZ, PT ;  /* 0x000000ff5000720c */ /* 0x000fe40003f25270 */
[----:B------:R-:W-:Y:S02]  /*2ee0*/  FMNMX.FTZ R3, R89, R3, !PT ;  /* 0x0000000359037209 */ /* 0x000fe40007810000 */
[----:B------:R-:W-:Y:S02]  /*2ef0*/  ISETP.GT.AND P1, PT, R7, 0x18, !P1 ;  /* 0x000000180700780c */ /* 0x000fe40004f24270 */
[----:B------:R-:W-:-:S02]  /*2f00*/  FMNMX.FTZ R3, R91, R3, !PT ;  /* 0x000000035b037209 */ /* 0x000fc40007810000 */
[----:B------:R-:W-:Y:S02]  /*2f10*/  ISETP.LT.OR P1, PT, R24, 0x19, P1 ;  /* 0x000000191800780c */ /* 0x000fe40000f21670 */
[----:B------:R-:W-:Y:S02]  /*2f20*/  FMNMX.FTZ R3, R41, R3, !PT ;  /* 0x0000000329037209 */ /* 0x000fe40007810000 */
[----:B------:R-:W-:Y:S02]  /*2f30*/  FSEL R38, R38, -INF , !P1 ;  /* 0xff80000026267808 */ /* 0x000fe40004800000 */
[----:B------:R-:W-:Y:S02]  /*2f40*/  ISETP.GT.AND P1, PT, R7, 0x19, !P5 ;  /* 0x000000190700780c */ /* 0x000fe40006f24270 */
[----:B------:R-:W-:Y:S02]  /*2f50*/  ISETP.NE.AND P5, PT, R40, RZ, PT ;  /* 0x000000ff2800720c */ /* 0x000fe40003fa5270 */
[----:B------:R-:W-:-:S02]  /*2f60*/  ISETP.LT.OR P1, PT, R24, 0x1a, P1 ;  /* 0x0000001a1800780c */ /* 0x000fc40000f21670 */
[----:B------:R-:W-:Y:S02]  /*2f70*/  FMNMX.FTZ R3, R93, R3, !PT ;  /* 0x000000035d037209 */ /* 0x000fe40007810000 */
[----:B------:R-:W-:Y:S02]  /*2f80*/  FSEL R36, R39, -INF , !P1 ;  /* 0xff80000027247808 */ /* 0x000fe40004800000 */
        /* <DEDUP_REMOVED lines=19> */
[----:B------:R-:W-:Y:S02]  /*30c0*/  ISETP.NE.AND P1, PT, R44, RZ, PT ;  /* 0x000000ff2c00720c */ /* 0x000fe40003f25270 */
[----:B------:R-:W-:Y:S02]  /*30d0*/  FMNMX.FTZ R3, R10, R3, !PT ;  /* 0x000000030a037209 */ /* 0x000fe40007810000 */
[----:B------:R-:W-:-:S02]  /*30e0*/  ISETP.GT.AND P1, PT, R7, 0x29, !P1 ;  /* 0x000000290700780c */ /* 0x000fc40004f24270 */
[----:B------:R-:W-:Y:S02]  /*30f0*/  FMNMX.FTZ R3, R64, R3, !PT ;  /* 0x0000000340037209 */ /* 0x000fe40007810000 */
[----:B------:R-:W-:Y:S02]  /*3100*/  ISETP.LT.OR P1, PT, R24, 0x2a, P1 ;  /* 0x0000002a1800780c */ /* 0x000fe40000f21670 */
[----:B------:R-:W-:Y:S02]  /*3110*/  FMNMX.FTZ R3, R8, R3, !PT ;  /* 0x0000000308037209 */ /* 0x000fe40007810000 */
[----:B------:R-:W-:Y:S02]  /*3120*/  FSEL R44, R47, -INF , !P1 ;  /* 0xff8000002f2c7808 */ /* 0x000fe40004800000 */
[----:B------:R-:W-:Y:S02]  /*3130*/  ISETP.NE.AND P1, PT, R84, RZ, PT ;  /* 0x000000ff5400720c */ /* 0x000fe40003f25270 */
[----:B------:R-:W-:-:S02]  /*3140*/  FMNMX.FTZ R3, R68, R3, !PT ;  /* 0x0000000344037209 */ /* 0x000fc40007810000 */
[C---:B------:R-:W-:Y:S02]  /*3150*/  ISETP.GT.AND P1, PT, R7.reuse, 0x30, !P1 ;  /* 0x000000300700780c */ /* 0x040fe40004f24270 */
[----:B------:R-:W-:Y:S02]  /*3160*/  FMNMX.FTZ R13, R6, R3, !PT ;  /* 0x00000003060d7209 */ /* 0x000fe40007810000 */
[----:B------:R-:W-:Y:S02]  /*3170*/  ISETP.LT.OR P1, PT, R24, 0x31, P1 ;  /* 0x000000311800780c */ /* 0x000fe40000f21670 */
[----:B------:R-:W-:Y:S02]  /*3180*/  ISETP.GT.AND P3, PT, R7, RZ, !P3 ;  /* 0x000000ff0700720c */ /* 0x000fe40005f64270 */
[----:B------:R-:W-:Y:S02]  /*3190*/  FSEL R50, R50, -INF , !P1 ;  /* 0xff80000032327808 */ /* 0x000fe40004800000 */
[----:B------:R-:W-:-:S02]  /*31a0*/  ISETP.NE.AND P1, PT, R48, RZ, PT ;  /* 0x000000ff3000720c */ /* 0x000fc40003f25270 */
[----:B------:R-:W-:Y:S02]  /*31b0*/  ISETP.LT.OR P3, PT, R24, 0x1, P3 ;  /* 0x000000011800780c */ /* 0x000fe40001f61670 */
[----:B------:R-:W-:Y:S02]  /*31c0*/  ISETP.GT.AND P1, PT, R7, 0x31, !P1 ;  /* 0x000000310700780c */ /* 0x000fe40004f24270 */
[----:B------:R-:W-:Y:S02]  /*31d0*/  FSEL R26, R26, -INF , !P3 ;  /* 0xff8000001a1a7808 */ /* 0x000fe40005800000 */
[----:B------:R-:W-:Y:S02]  /*31e0*/  ISETP.LT.OR P1, PT, R24, 0x32, P1 ;  /* 0x000000321800780c */ /* 0x000fe40000f21670 */
[----:B------:R-:W-:Y:S02]  /*31f0*/  ISETP.NE.AND P4, PT, R57, RZ, PT ;  /* 0x000000ff3900720c */ /* 0x000fe40003f85270 */
[----:B------:R-:W-:-:S02]  /*3200*/  FSEL R48, R51, -INF , !P1 ;  /* 0xff80000033307808 */ /* 0x000fc40004800000 */
[----:B------:R-:W-:Y:S02]  /*3210*/  ISETP.NE.AND P1, PT, R86, RZ, PT ;  /* 0x000000ff5600720c */ /* 0x000fe40003f25270 */
[C---:B------:R-:W-:Y:S02]  /*3220*/  ISETP.GT.AND P6, PT, R7.reuse, 0x51, !P6 ;  /* 0x000000510700780c */ /* 0x040fe400077c4270 */
[C---:B------:R-:W-:Y:S02]  /*3230*/  ISETP.GT.AND P1, PT, R7.reuse, 0x38, !P1 ;  /* 0x000000380700780c */ /* 0x040fe40004f24270 */
[----:B------:R-:W-:Y:S02]  /*3240*/  ISETP.GT.AND P2, PT, R7, 0x58, !P2 ;  /* 0x000000580700780c */ /* 0x000fe40005744270 */
[C---:B------:R-:W-:Y:S02]  /*3250*/  ISETP.LT.OR P1, PT, R24.reuse, 0x39, P1 ;  /* 0x000000391800780c */ /* 0x040fe40000f21670 */
[----:B------:R-:W-:-:S02]  /*3260*/  ISETP.LT.OR P6, PT, R24, 0x52, P6 ;  /* 0x000000521800780c */ /* 0x000fc400037c1670 */
[----:B------:R-:W-:Y:S02]  /*3270*/  FSEL R54, R54, -INF , !P1 ;  /* 0xff80000036367808 */ /* 0x000fe40004800000 */
[----:B------:R-:W-:Y:S02]  /*3280*/  ISETP.NE.AND P1, PT, R52, RZ, PT ;  /* 0x000000ff3400720c */ /* 0x000fe40003f25270 */
[----:B------:R-:W0:Y:S01]  /*3290*/  SHFL.BFLY PT, R52, R13, 0x2, 0x1f ;  /* 0x0c401f000d347f89 */ /* 0x000e2200000e0000 */
[----:B------:R-:W-:Y:S02]  /*32a0*/  ISETP.LT.OR P2, PT, R24, 0x59, P2 ;  /* 0x000000591800780c */ /* 0x000fe40001741670 */
[----:B------:R-:W-:Y:S02]  /*32b0*/  ISETP.GT.AND P1, PT, R7, 0x39, !P1 ;  /* 0x000000390700780c */ /* 0x000fe40004f24270 */
[----:B------:R-:W-:Y:S02]  /*32c0*/  FSEL R70, R70, -INF , !P2 ;  /* 0xff80000046467808 */ /* 0x000fe40005000000 */
[----:B------:R-:W-:-:S04]  /*32d0*/  ISETP.LT.OR P1, PT, R24, 0x3a, P1 ;  /* 0x0000003a1800780c */ /* 0x000fc80000f21670 */
[----:B------:R-:W-:Y:S02]  /*32e0*/  FSEL R20, R55, -INF , !P1 ;  /* 0xff80000037147808 */ /* 0x000fe40004800000 */
[----:B------:R-:W-:-:S04]  /*32f0*/  ISETP.NE.AND P1, PT, R88, RZ, PT ;  /* 0x000000ff5800720c */ /* 0x000fc80003f25270 */
[----:B------:R-:W-:-:S04]  /*3300*/  ISETP.GT.AND P1, PT, R7, 0x40, !P1 ;  /* 0x000000400700780c */ /* 0x000fc80004f24270 */
[----:B------:R-:W-:Y:S02]  /*3310*/  ISETP.LT.OR P1, PT, R24, 0x41, P1 ;  /* 0x000000411800780c */ /* 0x000fe40000f21670 */
[----:B0-----:R-:W-:Y:S02]  /*3320*/  FMNMX.FTZ R52, R13, R52, !PT ;  /* 0x000000340d347209 */ /* 0x001fe40007810000 */
[----:B------:R-:W-:Y:S02]  /*3330*/  FMNMX.FTZ R13, R26, R27, !PT ;  /* 0x0000001b1a0d7209 */ /* 0x000fe40007810000 */
[----:B------:R-:W-:Y:S01]  /*3340*/  FSEL R58, R58, -INF , !P1 ;  /* 0xff8000003a3a7808 */ /* 0x000fe20004800000 */
[----:B------:R-:W0:Y:S01]  /*3350*/  SHFL.BFLY PT, R3, R52, 0x1, 0x1f ;  /* 0x0c201f0034037f89 */ /* 0x000e2200000e0000 */
[----:B------:R-:W-:Y:S02]  /*3360*/  FMNMX.FTZ R13, R30, R13, !PT ;  /* 0x0000000d1e0d7209 */ /* 0x000fe40007810000 */
[----:B------:R-:W-:-:S02]  /*3370*/  ISETP.NE.AND P1, PT, R56, RZ, PT ;  /* 0x000000ff3800720c */ /* 0x000fc40003f25270 */
[----:B------:R-:W-:Y:S02]  /*3380*/  FMNMX.FTZ R13, R28, R13, !PT ;  /* 0x0000000d1c0d7209 */ /* 0x000fe40007810000 */
[----:B------:R-:W-:Y:S02]  /*3390*/  ISETP.GT.AND P1, PT, R7, 0x41, !P1 ;  /* 0x000000410700780c */ /* 0x000fe40004f24270 */
[----:B------:R-:W-:Y:S02]  /*33a0*/  FMNMX.FTZ R13, R34, R13, !PT ;  /* 0x0000000d220d7209 */ /* 0x000fe40007810000 */
[----:B------:R-:W-:Y:S02]  /*33b0*/  ISETP.LT.OR P1, PT, R24, 0x42, P1 ;  /* 0x000000421800780c */ /* 0x000fe40000f21670 */
[----:B------:R-:W-:Y:S02]  /*33c0*/  FMNMX.FTZ R13, R32, R13, !PT ;  /* 0x0000000d200d7209 */ /* 0x000fe40007810000 */
[----:B------:R-:W-:-:S02]  /*33d0*/  FSEL R2, R59, -INF , !P1 ;  /* 0xff8000003b027808 */ /* 0x000fc40004800000 */
        /* <DEDUP_REMOVED lines=9> */
[----:B0-----:R-:W-:Y:S02]  /*3470*/  FMNMX.FTZ R3, R52, R3, !PT ;  /* 0x0000000334037209 */ /* 0x001fe40007810000 */
[----:B------:R-:W-:Y:S02]  /*3480*/  FMNMX.FTZ R13, R44, R13, !PT ;  /* 0x0000000d2c0d7209 */ /* 0x000fe40007810000 */
[----:B------:R-:W-:Y:S01]  /*3490*/  ISETP.LT.OR P1, PT, R24, 0x4a, P1 ;  /* 0x0000004a1800780c */ /* 0x000fe20000f21670 */
[----:B------:R-:W-:Y:S01]  /*34a0*/  FMUL.FTZ R25, R3, R9 ;  /* 0x0000000903197220 */ /* 0x000fe20000410000 */
[----:B------:R-:W-:-:S02]  /*34b0*/  FMNMX.FTZ R13, R50, R13, !PT ;  /* 0x0000000d320d7209 */ /* 0x000fc40007810000 */
[----:B------:R-:W-:Y:S02]  /*34c0*/  FSEL R0, R63, -INF , !P1 ;  /* 0xff8000003f007808 */ /* 0x000fe40004800000 */
[----:B------:R-:W-:Y:S02]  /*34d0*/  FMNMX.FTZ R13, R48, R13, !PT ;  /* 0x0000000d300d7209 */ /* 0x000fe40007810000 */
[----:B------:R-:W-:Y:S02]  /*34e0*/  FSETP.NEU.FTZ.AND P1, PT, R3, -INF , PT ;  /* 0xff8000000300780b */ /* 0x000fe40003f3d000 */
[----:B------:R-:W-:Y:S02]  /*34f0*/  FMNMX.FTZ R13, R54, R13, !PT ;  /* 0x0000000d360d7209 */ /* 0x000fe40007810000 */
[----:B------:R-:W-:Y:S02]  /*3500*/  ISETP.NE.AND P4, PT, R61, RZ, PT ;  /* 0x000000ff3d00720c */ /* 0x000fe40003f85270 */
[----:B------:R-:W-:-:S02]  /*3510*/  FMNMX.FTZ R13, R20, R13, !PT ;  /* 0x0000000d140d7209 */ /* 0x000fc40007810000 */
[----:B------:R-:W-:Y:S02]  /*3520*/  FSEL R74, R25, RZ, P1 ;  /* 0x000000ff194a7208 */ /* 0x000fe40000800000 */
[----:B------:R-:W-:Y:S02]  /*3530*/  FMNMX.FTZ R13, R58, R13, !PT ;  /* 0x0000000d3a0d7209 */ /* 0x000fe40007810000 */
[----:B------:R-:W-:Y:S01]  /*3540*/  ISETP.GT.AND P1, PT, R7, 0x50, !P4 ;  /* 0x000000500700780c */ /* 0x000fe20006724270 */
[--C-:B------:R-:W-:Y:S01]  /*3550*/  FFMA.FTZ R39, R45, R9, -R74.reuse ;  /* 0x000000092d277223 */ /* 0x100fe2000001084a */
[----:B------:R-:W-:Y:S01]  /*3560*/  FMNMX.FTZ R13, R2, R13, !PT ;  /* 0x0000000d020d7209 */ /* 0x000fe20007810000 */
[--C-:B------:R-:W-:Y:S01]  /*3570*/  FFMA.FTZ R25, R29, R9, -R74.reuse ;  /* 0x000000091d197223 */ /* 0x100fe2000001084a */
[----:B------:R-:W-:Y:S01]  /*3580*/  ISETP.LT.OR P1, PT, R24, 0x51, P1 ;  /* 0x000000511800780c */ /* 0x000fe20000f21670 */
[----:B------:R0:W-:Y:S01]  /*3590*/  MUFU.EX2 R150, R39 ;  /* 0x0000002700967308 */ /* 0x0001e20000000800 */
[----:B------:R-:W-:Y:S01]  /*35a0*/  FMNMX.FTZ R13, R62, R13, !PT ;  /* 0x0000000d3e0d7209 */ /* 0x000fe20007810000 */
[-CC-:B------:R-:W-:Y:S01]  /*35b0*/  FFMA.FTZ R29, R77, R9.reuse, -R74.reuse ;  /* 0x000000094d1d7223 */ /* 0x180fe2000001084a */
[----:B------:R-:W-:Y:S01]  /*35c0*/  ISETP.NE.AND P4, PT, R65, RZ, PT ;  /* 0x000000ff4100720c */ /* 0x000fe20003f85270 */
[-CC-:B------:R-:W-:Y:S01]  /*35d0*/  FFMA.FTZ R31, R79, R9.reuse, -R74.reuse ;  /* 0x000000094f1f7223 */ /* 0x180fe2000001084a */
[----:B------:R-:W-:Y:S01]  /*35e0*/  FSEL R66, R66, -INF , !P1 ;  /* 0xff80000042427808 */ /* 0x000fe20004800000 */
[--C-:B------:R-:W-:Y:S01]  /*35f0*/  FFMA.FTZ R33, R81, R9, -R74.reuse ;  /* 0x0000000951217223 */ /* 0x100fe2000001084a */
[----:B------:R-:W-:Y:S01]  /*3600*/  FMNMX.FTZ R13, R0, R13, !PT ;  /* 0x0000000d000d7209 */ /* 0x000fe20007810000 */
[----:B------:R-:W-:Y:S01]  /*3610*/  MUFU.EX2 R25, R25 ;  /* 0x0000001900197308 */ /* 0x000fe20000000800 */
[----:B------:R-:W-:Y:S01]  /*3620*/  ISETP.GT.AND P1, PT, R7, 0x59, !P4 ;  /* 0x000000590700780c */ /* 0x000fe20006724270 */
[-CC-:B------:R-:W-:Y:S01]  /*3630*/  FFMA.FTZ R7, R41, R9.reuse, -R74.reuse ;  /* 0x0000000929077223 */ /* 0x180fe2000001084a */
[----:B------:R-:W-:Y:S01]  /*3640*/  FSEL R52, R67, -INF , !P6 ;  /* 0xff80000043347808 */ /* 0x000fe20007000000 */
[--C-:B0-----:R-:W-:Y:S01]  /*3650*/  FFMA.FTZ R39, R8, R9, -R74.reuse ;  /* 0x0000000908277223 */ /* 0x101fe2000001084a */
[----:B------:R-:W-:Y:S01]  /*3660*/  FMNMX.FTZ R13, R66, R13, !PT ;  /* 0x0000000d420d7209 */ /* 0x000fe20007810000 */
[--C-:B------:R-:W-:Y:S01]  /*3670*/  FFMA.FTZ R35, R83, R9, -R74.reuse ;  /* 0x0000000953237223 */ /* 0x100fe2000001084a */
[----:B------:R-:W-:Y:S01]  /*3680*/  ISETP.LT.OR P1, PT, R24, 0x5a, P1 ;  /* 0x0000005a1800780c */ /* 0x000fe20000f21670 */
[----:B------:R-:W-:Y:S01]  /*3690*/  MUFU.EX2 R148, R7 ;  /* 0x0000000700947308 */ /* 0x000fe20000000800 */
[----:B------:R-:W-:Y:S01]  /*36a0*/  FMNMX.FTZ R13, R52, R13, !PT ;  /* 0x0000000d340d7209 */ /* 0x000fe20007810000 */
[-CC-:B------:R-:W-:Y:S01]  /*36b0*/  FFMA.FTZ R43, R49, R9.reuse, -R74.reuse ;  /* 0x00000009312b7223 */ /* 0x180fe2000001084a */
[----:B------:R-:W-:Y:S01]  /*36c0*/  FSEL R24, R71, -INF , !P1 ;  /* 0xff80000047187808 */ /* 0x000fe20004800000 */
[--C-:B------:R-:W-:Y:S01]  /*36d0*/  FFMA.FTZ R6, R6, R9, -R74.reuse ;  /* 0x0000000906067223 */ /* 0x100fe2000001084a */
[----:B------:R-:W-:Y:S01]  /*36e0*/  FMNMX.FTZ R13, R70, R13, !PT ;  /* 0x0000000d460d7209 */ /* 0x000fe20007810000 */
[-CC-:B------:R-:W-:Y:S01]  /*36f0*/  FFMA.FTZ R47, R53, R9.reuse, -R74.reuse ;  /* 0x00000009352f7223 */ /* 0x180fe2000001084a */
[--C-:B------:R-:W-:Y:S01]  /*3700*/  FFMA.FTZ R37, R87, R9, -R74.reuse ;  /* 0x0000000957257223 */ /* 0x100fe2000001084a */
[----:B------:R0:W1:Y:S01]  /*3710*/  MUFU.EX2 R156, R29 ;  /* 0x0000001d009c7308 */ /* 0x0000620000000800 */
[----:B------:R-:W-:Y:S01]  /*3720*/  FMNMX.FTZ R13, R24, R13, !PT ;  /* 0x0000000d180d7209 */ /* 0x000fe20007810000 */
[-CC-:B------:R-:W-:Y:S01]  /*3730*/  FFMA.FTZ R10, R10, R9.reuse, -R74.reuse ;  /* 0x000000090a0a7223 */ /* 0x180fe2000001084a */
[-CC-:B------:R-:W-:Y:S01]  /*3740*/  FFMA.FTZ R41, R95, R9.reuse, -R74.reuse ;  /* 0x000000095f297223 */ /* 0x180fe2000001084a */
[-CC-:B------:R-:W-:Y:S01]  /*3750*/  FFMA.FTZ R45, R97, R9.reuse, -R74.reuse ;  /* 0x00000009612d7223 */ /* 0x180fe2000001084a */
[----:B------:R-:W-:Y:S01]  /*3760*/  ISETP.NE.AND P4, PT, R174, 0x1, PT ;  /* 0x00000001ae00780c */ /* 0x000fe20003f85270 */
[----:B------:R-:W2:Y:S01]  /*3770*/  SHFL.BFLY PT, R56, R13, 0x2, 0x1f ;  /* 0x0c401f000d387f89 */ /* 0x000ea200000e0000 */
[-CC-:B------:R-:W-:Y:S01]  /*3780*/  FFMA.FTZ R49, R99, R9.reuse, -R74.reuse ;  /* 0x0000000963317223 */ /* 0x180fe2000001084a */
[----:B------:R-:W3:Y:S01]  /*3790*/  MUFU.EX2 R31, R31 ;  /* 0x0000001f001f7308 */ /* 0x000ee20000000800 */
[-CC-:B0-----:R-:W-:Y:S01]  /*37a0*/  FFMA.FTZ R29, R85, R9.reuse, -R74.reuse ;  /* 0x00000009551d7223 */ /* 0x181fe2000001084a */
[-CC-:B------:R-:W-:Y:S01]  /*37b0*/  FFMA.FTZ R12, R12, R9.reuse, -R74.reuse ;  /* 0x000000090c0c7223 */ /* 0x180fe2000001084a */
[-CC-:B------:R-:W-:Y:S01]  /*37c0*/  FFMA.FTZ R60, R60, R9.reuse, -R74.reuse ;  /* 0x000000093c3c7223 */ /* 0x180fe2000001084a */
[-CC-:B------:R-:W-:Y:S01]  /*37d0*/  FFMA.FTZ R64, R64, R9.reuse, -R74.reuse ;  /* 0x0000000940407223 */ /* 0x180fe2000001084a */
[----:B------:R-:W-:Y:S01]  /*37e0*/  FFMA.FTZ R68, R68, R9, -R74 ;  /* 0x0000000944447223 */ /* 0x000fe2000001084a */
[----:B------:R-:W-:-:S02]  /*37f0*/  IMAD.MOV.U32 R53, RZ, RZ, R17 ;  /* 0x000000ffff357224 */ /* 0x000fc400078e0011 */
[----:B------:R0:W4:Y:S02]  /*3800*/  MUFU.EX2 R158, R33 ;  /* 0x00000021009e7308 */ /* 0x0001240000000800 */
[----:B------:R-:W5:Y:S06]  /*3810*/  @P4 LDC R55, c[0x0][0x450] ;  /* 0x00011400ff374b82 */ /* 0x000f6c0000000800 */
[----:B------:R-:W4:Y:S01]  /*3820*/  MUFU.EX2 R35, R35 ;  /* 0x0000002300237308 */ /* 0x000f220000000800 */
[----:B0-----:R-:W-:Y:S01]  /*3830*/  FFMA.FTZ R33, R89, R9, -R74 ;  /* 0x0000000959217223 */ /* 0x001fe2000001084a */
[----:B--2---:R-:W-:-:S06]  /*3840*/  FMNMX.FTZ R56, R13, R56, !PT ;  /* 0x000000380d387209 */ /* 0x004fcc0007810000 */
[----:B------:R-:W-:Y:S01]  /*3850*/  MUFU.EX2 R144, R43 ;  /* 0x0000002b00907308 */ /* 0x000fe20000000800 */
[----:B------:R-:W0:Y:S07]  /*3860*/  SHFL.BFLY PT, R7, R56, 0x1, 0x1f ;  /* 0x0c201f0038077f89 */ /* 0x000e2e00000e0000 */
[----:B------:R1:W-:Y:S08]  /*3870*/  MUFU.EX2 R43, R6 ;  /* 0x00000006002b7308 */ /* 0x0003f00000000800 */
[----:B------:R3:W-:Y:S01]  /*3880*/  MUFU.EX2 R146, R47 ;  /* 0x0000002f00927308 */ /* 0x0007e20000000800 */
[----:B-1----:R-:W-:Y:S01]  /*3890*/  FADD.FTZ R6, R25, R156 ;  /* 0x0000009c19067221 */ /* 0x002fe20000010000 */
[----:B------:R-:W-:-:S06]  /*38a0*/  F2FP.F16.F32.PACK_AB R156, R156, R25 ;  /* 0x000000199c9c723e */ /* 0x000fcc00000000ff */
[----:B------:R1:W-:Y:S01]  /*38b0*/  MUFU.EX2 R152, R29 ;  /* 0x0000001d00987308 */ /* 0x0003e20000000800 */
[----:B---3--:R-:W-:Y:S01]  /*38c0*/  FADD.FTZ R47, R31, R6 ;  /* 0x000000061f2f7221 */ /* 0x008fe20000010000 */
[----:B0-----:R-:W-:-:S03]  /*38d0*/  FMNMX.FTZ R8, R56, R7, !PT ;  /* 0x0000000738087209 */ /* 0x001fc60007810000 */
[C---:B----4-:R-:W-:Y:S01]  /*38e0*/  FADD.FTZ R6, R158.reuse, R47 ;  /* 0x0000002f9e067221 */ /* 0x050fe20000010000 */
[----:B------:R-:W-:Y:S01]  /*38f0*/  F2FP.F16.F32.PACK_AB R158, R158, R31 ;  /* 0x0000001f9e9e723e */ /* 0x000fe200000000ff */
[CC--:B------:R-:W-:Y:S01]  /*3900*/  FMUL.FTZ R7, R8.reuse, R9.reuse ;  /* 0x0000000908077220 */ /* 0x0c0fe20000410000 */
[----:B------:R-:W-:Y:S01]  /*3910*/  FSETP.NEU.FTZ.AND P1, PT, R8, -INF , PT ;  /* 0xff8000000800780b */ /* 0x000fe20003f3d000 */
[----:B------:R-:W-:Y:S01]  /*3920*/  MUFU.EX2 R37, R37 ;  /* 0x0000002500257308 */ /* 0x000fe20000000800 */
[----:B------:R-:W-:Y:S01]  /*3930*/  FADD.FTZ R51, R35, R6 ;  /* 0x0000000623337221 */ /* 0x000fe20000010000 */
[----:B-1----:R-:W-:Y:S01]  /*3940*/  FFMA.FTZ R29, R91, R9, -R74 ;  /* 0x000000095b1d7223 */ /* 0x002fe2000001084a */
[----:B------:R-:W-:-:S05]  /*3950*/  FSEL R7, R7, RZ, P1 ;  /* 0x000000ff07077208 */ /* 0x000fca0000800000 */
        /* <DEDUP_REMOVED lines=14> */
[----:B------:R-:W0:Y:S01]  /*3a40*/  MUFU.EX2 R27, R27 ;  /* 0x0000001b001b7308 */ /* 0x000e220000000800 */
        /* <DEDUP_REMOVED lines=8> */
[-CC-:B------:R-:W-:Y:S01]  /*3ad0*/  FFMA.FTZ R66, R66, R9.reuse, -R7.reuse ;  /* 0x0000000942427223 */ /* 0x180fe20000010807 */
[-CC-:B------:R-:W-:Y:S01]  /*3ae0*/  FFMA.FTZ R52, R52, R9.reuse, -R7.reuse ;  /* 0x0000000934347223 */ /* 0x180fe20000010807 */
[-CC-:B------:R-:W-:Y:S01]  /*3af0*/  FFMA.FTZ R70, R70, R9.reuse, -R7.reuse ;  /* 0x0000000946467223 */ /* 0x180fe20000010807 */
[----:B------:R-:W-:-:S04]  /*3b00*/  FFMA.FTZ R24, R24, R9, -R7 ;  /* 0x0000000918187223 */ /* 0x000fc80000010807 */
[----:B------:R2:W3:Y:S01]  /*3b10*/  MUFU.EX2 R159, R28 ;  /* 0x0000001c009f7308 */ /* 0x0004e20000000800 */
[----:B0-----:R-:W-:Y:S01]  /*3b20*/  FADD.FTZ R47, R26, R27 ;  /* 0x0000001b1a2f7221 */ /* 0x001fe20000010000 */
[----:B------:R-:W-:-:S06]  /*3b30*/  F2FP.F16.F32.PACK_AB R157, R27, R26 ;  /* 0x0000001a1b9d723e */ /* 0x000fcc00000000ff */
[----:B------:R-:W0:Y:S01]  /*3b40*/  MUFU.EX2 R34, R34 ;  /* 0x0000002200227308 */ /* 0x000e220000000800 */
[----:B-1----:R-:W-:Y:S01]  /*3b50*/  FADD.FTZ R6, R30, R47 ;  /* 0x0000002f1e067221 */ /* 0x002fe20000010000 */
[----:B--2---:R-:W1:Y:S06]  /*3b60*/  @P4 LDC R28, c[0x0][0x44c] ;  /* 0x00011300ff1c4b82 */ /* 0x004e6c0000000800 */
[----:B------:R-:W2:Y:S01]  /*3b70*/  MUFU.EX2 R153, R32 ;  /* 0x0000002000997308 */ /* 0x000ea20000000800 */
[C---:B---3--:R-:W-:Y:S01]  /*3b80*/  FADD.FTZ R47, R159.reuse, R6 ;  /* 0x000000069f2f7221 */ /* 0x048fe20000010000 */
[----:B------:R-:W-:-:S06]  /*3b90*/  F2FP.F16.F32.PACK_AB R159, R159, R30 ;  /* 0x0000001e9f9f723e */ /* 0x000fcc00000000ff */
[----:B------:R-:W3:Y:S01]  /*3ba0*/  MUFU.EX2 R38, R38 ;  /* 0x0000002600267308 */ /* 0x000ee20000000800 */
[----:B0-----:R-:W-:-:S07]  /*3bb0*/  FADD.FTZ R6, R34, R47 ;  /* 0x0000002f22067221 */ /* 0x001fce0000010000 */
[----:B------:R0:W-:Y:S01]  /*3bc0*/  MUFU.EX2 R154, R33 ;  /* 0x00000021009a7308 */ /* 0x0001e20000000800 */
[----:B--2---:R-:W-:Y:S01]  /*3bd0*/  FADD.FTZ R47, R153, R6 ;  /* 0x00000006992f7221 */ /* 0x004fe20000010000 */
[----:B-1----:R-:W-:Y:S01]  /*3be0*/  @P4 IMAD.HI.U32 R28, R17, R28, RZ ;  /* 0x0000001c111c4227 */ /* 0x002fe200078e00ff */
[----:B------:R-:W-:-:S04]  /*3bf0*/  F2FP.F16.F32.PACK_AB R153, R153, R34 ;  /* 0x000000229999723e */ /* 0x000fc800000000ff */
[----:B-----5:R-:W-:Y:S01]  /*3c00*/  @P4 SHF.R.U32.HI R53, RZ, R55, R28 ;  /* 0x00000037ff354219 */ /* 0x020fe2000001161c */
[----:B------:R-:W1:Y:S01]  /*3c10*/  MUFU.EX2 R155, R36 ;  /* 0x00000024009b7308 */ /* 0x000e620000000800 */
[----:B0-----:R-:W-:Y:S01]  /*3c20*/  FFMA.FTZ R33, R93, R9, -R74 ;  /* 0x000000095d217223 */ /* 0x001fe2000001084a */
[----:B---3--:R-:W-:Y:S01]  /*3c30*/  FADD.FTZ R6, R38, R47 ;  /* 0x0000002f26067221 */ /* 0x008fe20000010000 */
[----:B------:R-:W-:-:S05]  /*3c40*/  ISETP.GE.AND P4, PT, R15, 0x1, PT ;  /* 0x000000010f00780c */ /* 0x000fca0003f86270 */
[----:B------:R-:W-:Y:S08]  /*3c50*/  MUFU.EX2 R29, R29 ;  /* 0x0000001d001d7308 */ /* 0x000ff00000000800 */
[----:B------:R-:W0:Y:S01]  /*3c60*/  MUFU.EX2 R42, R42 ;  /* 0x0000002a002a7308 */ /* 0x000e220000000800 */
[C---:B-1----:R-:W-:Y:S01]  /*3c70*/  FADD.FTZ R47, R155.reuse, R6 ;  /* 0x000000069b2f7221 */ /* 0x042fe20000010000 */
[----:B------:R-:W-:-:S06]  /*3c80*/  F2FP.F16.F32.PACK_AB R155, R155, R38 ;  /* 0x000000269b9b723e */ /* 0x000fcc00000000ff */
[----:B------:R1:W-:Y:S08]  /*3c90*/  MUFU.EX2 R13, R10 ;  /* 0x0000000a000d7308 */ /* 0x0003f00000000800 */
[----:B------:R-:W2:Y:S01]  /*3ca0*/  MUFU.EX2 R149, R40 ;  /* 0x0000002800957308 */ /* 0x000ea20000000800 */
[----:B-1----:R-:W-:Y:S01]  /*3cb0*/  FADD.FTZ R10, R152, R51 ;  /* 0x00000033980a7221 */ /* 0x002fe20000010000 */
[----:B0-----:R-:W-:Y:S01]  /*3cc0*/  FADD.FTZ R6, R42, R47 ;  /* 0x0000002f2a067221 */ /* 0x001fe20000010000 */
[----:B------:R-:W-:-:S02]  /*3cd0*/  F2FP.F16.F32.PACK_AB R152, R152, R35 ;  /* 0x000000239898723e */ /* 0x000fc400000000ff */
[----:B------:R-:W-:-:S03]  /*3ce0*/  FADD.FTZ R51, R37, R10 ;  /* 0x0000000a25337221 */ /* 0x000fc60000010000 */
[----:B------:R-:W0:Y:S01]  /*3cf0*/  MUFU.EX2 R33, R33 ;  /* 0x0000002100217308 */ /* 0x000e220000000800 */
[C---:B------:R-:W-:Y:S01]  /*3d00*/  FADD.FTZ R10, R154.reuse, R51 ;  /* 0x000000339a0a7221 */ /* 0x040fe20000010000 */
[----:B------:R-:W-:-:S03]  /*3d10*/  F2FP.F16.F32.PACK_AB R154, R154, R37 ;  /* 0x000000259a9a723e */ /* 0x000fc600000000ff */
[----:B------:R-:W-:-:S03]  /*3d20*/  FADD.FTZ R51, R29, R10 ;  /* 0x0000000a1d337221 */ /* 0x000fc60000010000 */
[----:B------:R-:W-:Y:S01]  /*3d30*/  MUFU.EX2 R46, R46 ;  /* 0x0000002e002e7308 */ /* 0x000fe20000000800 */
[C---:B------:R-:W-:Y:S01]  /*3d40*/  FADD.FTZ R10, R148.reuse, R51 ;  /* 0x00000033940a7221 */ /* 0x040fe20000010000 */
[C---:B--2---:R-:W-:Y:S01]  /*3d50*/  FADD.FTZ R47, R149.reuse, R6 ;  /* 0x00000006952f7221 */ /* 0x044fe20000010000 */
[----:B------:R-:W-:Y:S02]  /*3d60*/  F2FP.F16.F32.PACK_AB R148, R148, R29 ;  /* 0x0000001d9494723e */ /* 0x000fe400000000ff */
[----:B------:R-:W-:-:S03]  /*3d70*/  F2FP.F16.F32.PACK_AB R149, R149, R42 ;  /* 0x0000002a9595723e */ /* 0x000fc600000000ff */
[----:B------:R-:W-:Y:S01]  /*3d80*/  MUFU.EX2 R151, R44 ;  /* 0x0000002c00977308 */ /* 0x000fe20000000800 */
[----:B0-----:R-:W-:-:S04]  /*3d90*/  FADD.FTZ R51, R33, R10 ;  /* 0x0000000a21337221 */ /* 0x001fc80000010000 */
[C---:B------:R-:W-:Y:S01]  /*3da0*/  FADD.FTZ R10, R150.reuse, R51 ;  /* 0x00000033960a7221 */ /* 0x040fe20000010000 */
[----:B------:R-:W-:Y:S02]  /*3db0*/  F2FP.F16.F32.PACK_AB R150, R150, R33 ;  /* 0x000000219696723e */ /* 0x000fe400000000ff */
[----:B------:R-:W0:Y:S08]  /*3dc0*/  MUFU.EX2 R41, R41 ;  /* 0x0000002900297308 */ /* 0x000e300000000800 */
[----:B------:R-:W-:Y:S08]  /*3dd0*/  MUFU.EX2 R50, R50 ;  /* 0x0000003200327308 */ /* 0x000ff00000000800 */
[----:B------:R-:W-:Y:S01]  /*3de0*/  MUFU.EX2 R145, R48 ;  /* 0x0000003000917308 */ /* 0x000fe20000000800 */
[----:B0-----:R-:W-:-:S04]  /*3df0*/  FADD.FTZ R51, R41, R10 ;  /* 0x0000000a29337221 */ /* 0x001fc80000010000 */
[C---:B------:R-:W-:Y:S01]  /*3e00*/  FADD.FTZ R6, R144.reuse, R51 ;  /* 0x0000003390067221 */ /* 0x040fe20000010000 */
[----:B------:R-:W-:Y:S02]  /*3e10*/  F2FP.F16.F32.PACK_AB R144, R144, R41 ;  /* 0x000000299090723e */ /* 0x000fe400000000ff */
[----:B------:R-:W0:Y:S08]  /*3e20*/  MUFU.EX2 R45, R45 ;  /* 0x0000002d002d7308 */ /* 0x000e300000000800 */
[----:B------:R-:W-:Y:S08]  /*3e30*/  MUFU.EX2 R54, R54 ;  /* 0x0000003600367308 */ /* 0x000ff00000000800 */
[----:B------:R1:W-:Y:S08]  /*3e40*/  MUFU.EX2 R141, R2 ;  /* 0x00000002008d7308 */ /* 0x0003f00000000800 */
[----:B------:R-:W-:Y:S01]  /*3e50*/  MUFU.EX2 R147, R20 ;  /* 0x0000001400937308 */ /* 0x000fe20000000800 */
[----:B-1----:R-:W-:Y:S01]  /*3e60*/  FADD.FTZ R2, R46, R47 ;  /* 0x0000002f2e027221 */ /* 0x002fe20000010000 */
[----:B0-----:R-:W-:-:S03]  /*3e70*/  FADD.FTZ R47, R45, R6 ;  /* 0x000000062d2f7221 */ /* 0x001fc60000010000 */
[----:B------:R-:W-:Y:S01]  /*3e80*/  FADD.FTZ R7, R151, R2 ;  /* 0x0000000297077221 */ /* 0x000fe20000010000 */
[----:B------:R-:W-:Y:S01]  /*3e90*/  FADD.FTZ R6, R146, R47 ;  /* 0x0000002f92067221 */ /* 0x000fe20000010000 */
[----:B------:R-:W-:Y:S01]  /*3ea0*/  IMAD.IADD R47, R72, 0x1, R53 ;  /* 0x00000001482f7824 */ /* 0x000fe200078e0235 */
[----:B------:R-:W0:Y:S01]  /*3eb0*/  MUFU.EX2 R49, R49 ;  /* 0x0000003100317308 */ /* 0x000e220000000800 */
[----:B------:R-:W-:Y:S01]  /*3ec0*/  FADD.FTZ R2, R50, R7 ;  /* 0x0000000732027221 */ /* 0x000fe20000010000 */
[----:B------:R-:W-:Y:S01]  /*3ed0*/  F2FP.F16.F32.PACK_AB R146, R146, R45 ;  /* 0x0000002d9292723e */ /* 0x000fe200000000ff */
[----:B------:R-:W-:Y:S01]  /*3ee0*/  IMAD.IADD R14, R47, 0x1, R14 ;  /* 0x000000012f0e7824 */ /* 0x000fe200078e020e */
[----:B------:R-:W-:Y:S01]  /*3ef0*/  F2FP.F16.F32.PACK_AB R151, R151, R46 ;  /* 0x0000002e9797723e */ /* 0x000fe200000000ff */
[C---:B------:R-:W-:Y:S01]  /*3f00*/  FADD.FTZ R7, R145.reuse, R2 ;  /* 0x0000000291077221 */ /* 0x040fe20000010000 */
[----:B------:R-:W-:Y:S02]  /*3f10*/  F2FP.F16.F32.PACK_AB R145, R145, R50 ;  /* 0x000000329191723e */ /* 0x000fe400000000ff */
[----:B------:R-:W-:Y:S08]  /*3f20*/  MUFU.EX2 R58, R58 ;  /* 0x0000003a003a7308 */ /* 0x000ff00000000800 */
[----:B------:R-:W1:Y:S01]  /*3f30*/  MUFU.EX2 R12, R12 ;  /* 0x0000000c000c7308 */ /* 0x000e620000000800 */
[----:B0-----:R-:W-:-:S07]  /*3f40*/  FADD.FTZ R25, R49, R6 ;  /* 0x0000000631197221 */ /* 0x001fce0000010000 */
[----:B------:R-:W0:Y:S08]  /*3f50*/  MUFU.EX2 R60, R60 ;  /* 0x0000003c003c7308 */ /* 0x000e300000000800 */
[----:B------:R-:W2:Y:S01]  /*3f60*/  MUFU.EX2 R62, R62 ;  /* 0x0000003e003e7308 */ /* 0x000ea20000000800 */
[C---:B-1----:R-:W-:Y:S01]  /*3f70*/  FADD.FTZ R25, R12.reuse, R25 ;  /* 0x000000190c197221 */ /* 0x042fe20000010000 */
[----:B------:R-:W-:-:S06]  /*3f80*/  F2FP.F16.F32.PACK_AB R140, R12, R49 ;  /* 0x000000310c8c723e */ /* 0x000fcc00000000ff */
[----:B------:R1:W3:Y:S01]  /*3f90*/  MUFU.EX2 R143, R0 ;  /* 0x00000000008f7308 */ /* 0x0002e20000000800 */
[----:B0-----:R-:W-:Y:S01]  /*3fa0*/  FADD.FTZ R2, R60, R25 ;  /* 0x000000193c027221 */ /* 0x001fe20000010000 */
[----:B------:R-:W-:-:S03]  /*3fb0*/  F2FP.F16.F32.PACK_AB R142, R13, R60 ;  /* 0x0000003c0d8e723e */ /* 0x000fc600000000ff */
[----:B------:R-:W-:-:S03]  /*3fc0*/  FADD.FTZ R25, R13, R2 ;  /* 0x000000020d197221 */ /* 0x000fc60000010000 */
[----:B------:R-:W0:Y:S01]  /*3fd0*/  MUFU.EX2 R66, R66 ;  /* 0x0000004200427308 */ /* 0x000e220000000800 */
[----:B-1----:R-:W-:-:S04]  /*3fe0*/  FADD.FTZ R0, R54, R7 ;  /* 0x0000000736007221 */ /* 0x002fc80000010000 */
[C---:B------:R-:W-:Y:S01]  /*3ff0*/  FADD.FTZ R7, R147.reuse, R0 ;  /* 0x0000000093077221 */ /* 0x040fe20000010000 */
[----:B------:R-:W-:Y:S02]  /*4000*/  F2FP.F16.F32.PACK_AB R147, R147, R54 ;  /* 0x000000369393723e */ /* 0x000fe400000000ff */
[----:B------:R-:W1:Y:S01]  /*4010*/  MUFU.EX2 R64, R64 ;  /* 0x0000004000407308 */ /* 0x000e620000000800 */
[----:B------:R-:W-:-:S04]  /*4020*/  FADD.FTZ R0, R58, R7 ;  /* 0x000000073a007221 */ /* 0x000fc80000010000 */
[C---:B------:R-:W-:Y:S01]  /*4030*/  FADD.FTZ R7, R141.reuse, R0 ;  /* 0x000000008d077221 */ /* 0x040fe20000010000 */
[----:B------:R-:W-:Y:S02]  /*4040*/  F2FP.F16.F32.PACK_AB R141, R141, R58 ;  /* 0x0000003a8d8d723e */ /* 0x000fe400000000ff */
[----:B------:R-:W4:Y:S01]  /*4050*/  MUFU.EX2 R137, R52 ;  /* 0x0000003400897308 */ /* 0x000f220000000800 */
[----:B--2---:R-:W-:-:S04]  /*4060*/  FADD.FTZ R0, R62, R7 ;  /* 0x000000073e007221 */ /* 0x004fc80000010000 */
[C---:B---3--:R-:W-:Y:S01]  /*4070*/  FADD.FTZ R13, R143.reuse, R0 ;  /* 0x000000008f0d7221 */ /* 0x048fe20000010000 */
[----:B------:R-:W-:Y:S02]  /*4080*/  F2FP.F16.F32.PACK_AB R143, R143, R62 ;  /* 0x0000003e8f8f723e */ /* 0x000fe400000000ff */
[----:B------:R-:W2:Y:S01]  /*4090*/  MUFU.EX2 R39, R39 ;  /* 0x0000002700277308 */ /* 0x000ea20000000800 */
[----:B0-----:R-:W-:Y:S01]  /*40a0*/  FADD.FTZ R0, R66, R13 ;  /* 0x0000000d42007221 */ /* 0x001fe20000010000 */
[----:B-1----:R-:W-:-:S06]  /*40b0*/  FADD.FTZ R2, R64, R25 ;  /* 0x0000001940027221 */ /* 0x002fcc0000010000 */
[----:B------:R-:W0:Y:S01]  /*40c0*/  MUFU.EX2 R70, R70 ;  /* 0x0000004600467308 */ /* 0x000e220000000800 */
[C---:B----4-:R-:W-:Y:S01]  /*40d0*/  FADD.FTZ R13, R137.reuse, R0 ;  /* 0x00000000890d7221 */ /* 0x050fe20000010000 */
[----:B------:R-:W-:-:S06]  /*40e0*/  F2FP.F16.F32.PACK_AB R137, R137, R66 ;  /* 0x000000428989723e */ /* 0x000fcc00000000ff */
[----:B------:R-:W1:Y:S01]  /*40f0*/  MUFU.EX2 R68, R68 ;  /* 0x0000004400447308 */ /* 0x000e620000000800 */
[C---:B--2---:R-:W-:Y:S01]  /*4100*/  FADD.FTZ R25, R39.reuse, R2 ;  /* 0x0000000227197221 */ /* 0x044fe20000010000 */
[----:B------:R-:W-:-:S06]  /*4110*/  F2FP.F16.F32.PACK_AB R136, R39, R64 ;  /* 0x000000402788723e */ /* 0x000fcc00000000ff */
[----:B------:R-:W2:Y:S01]  /*4120*/  MUFU.EX2 R139, R24 ;  /* 0x00000018008b7308 */ /* 0x000ea20000000800 */
[----:B0-----:R-:W-:Y:S01]  /*4130*/  FADD.FTZ R6, R70, R13 ;  /* 0x0000000d46067221 */ /* 0x001fe20000010000 */
[----:B------:R-:W-:Y:S02]  /*4140*/  VIADD R13, R73, 0xfffffffe ;  /* 0xfffffffe490d7836 */ /* 0x000fe40000000000 */
[----:B-1----:R-:W-:Y:S01]  /*4150*/  FADD.FTZ R2, R68, R25 ;  /* 0x0000001944027221 */ /* 0x002fe20000010000 */
[----:B------:R-:W-:-:S03]  /*4160*/  F2FP.F16.F32.PACK_AB R138, R43, R68 ;  /* 0x000000442b8a723e */ /* 0x000fc600000000ff */
[----:B------:R-:W-:Y:S01]  /*4170*/  FADD.FTZ R7, R43, R2 ;  /* 0x000000022b077221 */ /* 0x000fe20000010000 */
[C---:B--2---:R-:W-:Y:S01]  /*4180*/  FADD.FTZ R6, R139.reuse, R6 ;  /* 0x000000068b067221 */ /* 0x044fe20000010000 */
[----:B------:R-:W-:Y:S01]  /*4190*/  F2FP.F16.F32.PACK_AB R139, R139, R70 ;  /* 0x000000468b8b723e */ /* 0x000fe200000000ff */
        /* <DEDUP_REMOVED lines=11> */
.L_x_1110:
[----:B------:R-:W-:-:S13]  /*4250*/  ISETP.NE.AND P1, PT, R15, 0x1, PT ;  /* 0x000000010f00780c */ /* 0x000fda0003f25270 */
[----:B------:R-:W0:Y:S02]  /*4260*/  @P1 LDC.64 R24, c[0x0][0x9e8] ;  /* 0x00027a00ff181b82 */ /* 0x000e240000000a00 */
[----:B0-----:R-:W-:-:S05]  /*4270*/  @P1 IMAD.HI.U32 R2, R0, R24, RZ ;  /* 0x0000001800021227 */ /* 0x001fca00078e00ff */
[----:B------:R-:W-:-:S07]  /*4280*/  @P1 SHF.R.U32.HI R0, RZ, R25, R2 ;  /* 0x00000019ff001219 */ /* 0x000fce0000011602 */
.L_x_1111:
[----:B------:R-:W-:-:S05]  /*4290*/  IMAD R15, R0, R15, R15 ;  /* 0x0000000f000f7224 */ /* 0x000fca00078e020f */
[----:B------:R-:W-:-:S07]  /*42a0*/  VIMNMX R14, R14, R15, PT ;  /* 0x0000000f0e0e7248 */ /* 0x000fce0003fe0100 */
.L_x_1109:
[----:B------:R-:W-:Y:S01]  /*42b0*/  IMAD.HI R14, R14, 0x2aaaaaab, RZ ;  /* 0x2aaaaaab0e0e7827 */ /* 0x000fe200078e02ff */
[----:B------:R-:W-:Y:S02]  /*42c0*/  CS2R R86, SRZ ;  /* 0x0000000000567805 */ /* 0x000fe4000001ff00 */
[----:B------:R-:W-:Y:S02]  /*42d0*/  CS2R R84, SRZ ;  /* 0x0000000000547805 */ /* 0x000fe4000001ff00 */
[----:B------:R-:W-:Y:S01]  /*42e0*/  CS2R R82, SRZ ;  /* 0x0000000000527805 */ /* 0x000fe2000001ff00 */
[----:B------:R-:W-:Y:S01]  /*42f0*/  IMAD.MOV.U32 R2, RZ, RZ, 0x3f800000 ;  /* 0x3f800000ff027424 */ /* 0x000fe200078e00ff */
[----:B------:R-:W-:Y:S01]  /*4300*/  SHF.R.U32.HI R15, RZ, 0x1f, R14 ;  /* 0x0000001fff0f7819 */ /* 0x000fe2000001160e */
[----:B------:R-:W-:Y:S01]  /*4310*/  IMAD.MOV.U32 R0, RZ, RZ, 0x3f800000 ;  /* 0x3f800000ff007424 */ /* 0x000fe200078e00ff */
[----:B------:R-:W-:Y:S02]  /*4320*/  CS2R R80, SRZ ;  /* 0x0000000000507805 */ /* 0x000fe4000001ff00 */
[----:B------:R-:W-:-:S02]  /*4330*/  CS2R R78, SRZ ;  /* 0x00000000004e7805 */ /* 0x000fc4000001ff00 */
[----:B------:R-:W-:Y:S02]  /*4340*/  LEA.HI.SX32 R15, R14, R15, 0x1c ;  /* 0x0000000f0e0f7211 */ /* 0x000fe400078fe2ff */
[----:B------:R-:W-:Y:S02]  /*4350*/  CS2R R76, SRZ ;  /* 0x00000000004c7805 */ /* 0x000fe4000001ff00 */
[----:B------:R-:W-:Y:S02]  /*4360*/  CS2R R74, SRZ ;  /* 0x00000000004a7805 */ /* 0x000fe4000001ff00 */
[----:B------:R-:W-:Y:S02]  /*4370*/  CS2R R72, SRZ ;  /* 0x0000000000487805 */ /* 0x000fe4000001ff00 */
[----:B------:R-:W-:Y:S02]  /*4380*/  VIMNMX R10, R22, R15, !PT ;  /* 0x0000000f160a7248 */ /* 0x000fe40007fe0100 */
[----:B------:R-:W-:-:S02]  /*4390*/  CS2R R70, SRZ ;  /* 0x0000000000467805 */ /* 0x000fc4000001ff00 */
[----:B------:R-:W-:Y:S02]  /*43a0*/  CS2R R68, SRZ ;  /* 0x0000000000447805 */ /* 0x000fe4000001ff00 */
[----:B------:R-:W-:Y:S02]  /*43b0*/  CS2R R66, SRZ ;  /* 0x0000000000427805 */ /* 0x000fe4000001ff00 */
        /* <DEDUP_REMOVED lines=21> */
[----:B------:R-:W-:Y:S01]  /*4510*/  CS2R R24, SRZ ;  /* 0x0000000000187805 */ /* 0x000fe2000001ff00 */
[----:B------:R-:W-:Y:S06]  /*4520*/  @!P1 BRA `(.L_x_1112) ;  /* 0x0000002c006c9947 */ /* 0x000fec0003800000 */
[----:B------:R-:W-:Y:S01]  /*4530*/  IMAD.MOV.U32 R2, RZ, RZ, 0x3f800000 ;  /* 0x3f800000ff027424 */ /* 0x000fe200078e00ff */
[----:B------:R-:W-:Y:S01]  /*4540*/  ULDC UR58, c[0x0][0x9e4] ;  /* 0x00027900003a7ab9 */ /* 0x000fe20000000800 */
[----:B------:R-:W-:Y:S01]  /*4550*/  IMAD.MOV.U32 R87, RZ, RZ, RZ ;  /* 0x000000ffff577224 */ /* 0x000fe200078e00ff */
[----:B------:R-:W-:Y:S01]  /*4560*/  ULDC UR59, c[0x0][0x9dc] ;  /* 0x00027700003b7ab9 */ /* 0x000fe20000000800 */
[----:B------:R-:W-:-:S05]  /*4570*/  ULDC UR60, c[0x0][0x9e0] ;  /* 0x00027800003c7ab9 */ /* 0x000fca0000000800 */
.L_x_1129:
[----:B------:R-:W-:-:S04]  /*4580*/  UIADD3 UR4, UR36, 0x1, URZ ;  /* 0x0000000124047890 */ /* 0x000fc8000fffe03f */
[----:B------:R-:W-:-:S04]  /*4590*/  UISETP.NE.AND UP0, UPT, UR4, 0x2, UPT ;  /* 0x000000020400788c */ /* 0x000fc8000bf05270 */
[----:B------:R-:W-:Y:S02]  /*45a0*/  USEL UR7, URZ, 0x1, UP0 ;  /* 0x000000013f077887 */ /* 0x000fe40008000000 */
[----:B------:R-:W-:Y:S02]  /*45b0*/  USEL UR4, UR4, URZ, UP0 ;  /* 0x0000003f04047287 */ /* 0x000fe40008000000 */
[----:B------:R-:W-:Y:S01]  /*45c0*/  ULOP3.LUT UR7, UR38, UR7, URZ, 0x3c, !UPT ;  /* 0x0000000726077292 */ /* 0x000fe2000f8e3c3f */
[----:B------:R-:W-:Y:S11]  /*45d0*/  @!P0 BRA `(.L_x_1113) ;  /* 0x0000000000048947 */ /* 0x000ff60003800000 */
[----:B------:R-:W-:Y:S01]  /*45e0*/  BPT.TRAP 0x1 ;  /* 0x000000040000795c */ /* 0x000fe20000300000 */
.L_x_1113:
[----:B------:R-:W-:Y:S01]  /*45f0*/  ULEA UR6, UR4, UR37, 0x3 ;  /* 0x0000002504067291 */ /* 0x000fe2000f8e183f */
[----:B------:R-:W-:-:S05]  /*4600*/  IMAD.U32 R9, RZ, RZ, UR7 ;  /* 0x00000007ff097e24 */ /* 0x000fca000f8e00ff */
[----:B------:R-:W-:-:S04]  /*4610*/  SHF.L.U32 R9, R9, 0x1f, RZ ;  /* 0x0000001f09097819 */ /* 0x000fc800000006ff */
[----:B------:R0:W1:Y:S01]  /*4620*/  SYNCS.PHASECHK.TRANS64.TRYWAIT P1, [UR6+0x2a830], R9 ;  /* 0x02a83009ff0075a7 */ /* 0x0000620008020146 */
[----:B------:R-:W-:Y:S05]  /*4630*/  @!P0 BRA `(.L_x_1114) ;  /* 0x0000000000048947 */ /* 0x000fea0003800000 */
[----:B------:R-:W-:Y:S01]  /*4640*/  BPT.TRAP 0x1 ;  /* 0x000000040000795c */ /* 0x000fe20000300000 */
.L_x_1114:
[----:B-1----:R-:W-:Y:S05]  /*4650*/  @P1 BRA `(.L_x_1115) ;  /* 0x0000000000081947 */ /* 0x002fea0003800000 */
[----:B------:R-:W1:Y:S02]  /*4660*/  SYNCS.PHASECHK.TRANS64.TRYWAIT P1, [UR6+0x2a830], R9 ;  /* 0x02a83009ff0075a7 */ /* 0x000e640008020146 */
[----:B-1----:R-:W-:Y:S05]  /*4670*/  @!P1 BRA `(.L_x_1116) ;  /* 0x000000f000c09947 */ /* 0x002fea0003800000 */
.L_x_1115:
        /* <DEDUP_REMOVED lines=15> */
[----:B------:R-:W-:Y:S01]  /*4770*/  HGMMA.64x96x16.F32 R88, gdesc[UR52], RZ, !UPT, gsb0 ;  /* 0x01600000345879f0 */ /* 0x000fe2000c0008ff */
        /* <DEDUP_REMOVED lines=113> */
[----:B------:R-:W-:Y:S05]  /*4e90*/  @!P0 BRA `(.L_x_1117) ;  /* 0x0000000000048947 */ /* 0x000fea0003800000 */
[----:B------:R-:W-:Y:S01]  /*4ea0*/  BPT.TRAP 0x1 ;  /* 0x000000040000795c */ /* 0x000fe20000300000 */
.L_x_1117:
[----:B------:R-:W-:Y:S01]  /*4eb0*/  ULEA UR11, UR36, UR37, 0x3 ;  /* 0x00000025240b7291 */ /* 0x000fe2000f8e183f */
[----:B------:R-:W-:-:S05]  /*4ec0*/  IMAD.U32 R0, RZ, RZ, UR38 ;  /* 0x00000026ff007e24 */ /* 0x000fca000f8e00ff */
[----:B------:R-:W-:-:S04]  /*4ed0*/  SHF.L.U32 R0, R0, 0x1f, RZ ;  /* 0x0000001f00007819 */ /* 0x000fc800000006ff */
[----:B------:R2:W3:Y:S01]  /*4ee0*/  SYNCS.PHASECHK.TRANS64.TRYWAIT P1, [UR11+0x2a850], R0 ;  /* 0x02a85000ff0075a7 */ /* 0x0004e2000802014b */
[----:B------:R-:W-:Y:S05]  /*4ef0*/  @!P0 BRA `(.L_x_1118) ;  /* 0x0000000000048947 */ /* 0x000fea0003800000 */
[----:B------:R-:W-:Y:S01]  /*4f00*/  BPT.TRAP 0x1 ;  /* 0x000000040000795c */ /* 0x000fe20000300000 */
.L_x_1118:
[----:B---3--:R-:W-:Y:S05]  /*4f10*/  @P1 BRA `(.L_x_1119) ;  /* 0x0000000000081947 */ /* 0x008fea0003800000 */
[----:B------:R-:W3:Y:S02]  /*4f20*/  SYNCS.PHASECHK.TRANS64.TRYWAIT P1, [UR11+0x2a850], R0 ;  /* 0x02a85000ff0075a7 */ /* 0x000ee4000802014b */
[----:B---3--:R-:W-:Y:S05]  /*4f30*/  @!P1 BRA `(.L_x_1120) ;  /* 0x000000e800a89947 */ /* 0x008fea0003800000 */
.L_x_1119:
[----:B------:R-:W-:Y:S01]  /*4f40*/  UIADD3 UR5, UR37, 0x400, URZ ;  /* 0x0000040025057890 */ /* 0x000fe2000fffe03f */
[----:B------:R-:W-:Y:S01]  /*4f50*/  WARPGROUP.ARRIVE ;  /* 0x00000000000079c5 */ /* 0x000fe20000000000 */
[----:B------:R-:W-:Y:S01]  /*4f60*/  UMOV UR15, 0x40000040 ;  /* 0x40000040000f7882 */ /* 0x000fe20000000000 */
[----:B------:R-:W-:Y:S01]  /*4f70*/  ISETP.NE.AND P3, PT, R174, 0x1, PT ;  /* 0x00000001ae00780c */ /* 0x000fe20003f65270 */
[----:B------:R-:W-:-:S03]  /*4f80*/  USHF.R.U32.HI UR5, URZ, 0x4, UR5 ;  /* 0x000000043f057899 */ /* 0x000fc60008011605 */
[----:B------:R-:W3:Y:S01]  /*4f90*/  S2R R175, SR_TID.X ;  /* 0x0000000000af7919 */ /* 0x000ee20000002100 */
[----:B01----:R-:W-:Y:S01]  /*4fa0*/  IMAD.IADD R9, R19, 0x1, R17 ;  /* 0x0000000113097824 */ /* 0x003fe200078e0211 */
[----:B------:R-:W0:Y:S01]  /*4fb0*/  LDC R11, c[0x0][0x288] ;  /* 0x0000a200ff0b7b82 */ /* 0x000e220000000800 */
[----:B------:R-:W-:Y:S01]  /*4fc0*/  ULOP3.LUT UR5, UR5, 0x3fff, URZ, 0xc0, !UPT ;  /* 0x00003fff05057892 */ /* 0x000fe2000f8ec03f */
[----:B------:R-:W-:-:S03]  /*4fd0*/  ISETP.NE.AND P1, PT, R21, RZ, PT ;  /* 0x000000ff1500720c */ /* 0x000fc60003f25270 */
[----:B------:R-:W-:-:S04]  /*4fe0*/  ULOP3.LUT UR5, UR5, 0x3000000, URZ, 0xfc, !UPT ;  /* 0x0300000005057892 */ /* 0x000fc8000f8efc3f */
[----:B------:R-:W-:Y:S01]  /*4ff0*/  UIMAD UR10, UR36, 0x600, UR5 ;  /* 0x00000600240a78a4 */ /* 0x000fe2000f8e0205 */
[----:B--2---:R-:W1:Y:S01]  /*5000*/  @P3 LDC R0, c[0x0][0x44c] ;  /* 0x00011300ff003b82 */ /* 0x004e620000000800 */
[----:B------:R-:W-:-:S05]  /*5010*/  ULOP3.LUT UR5, URZ, UR59, URZ, 0x33, !UPT ;  /* 0x0000003b3f057292 */ /* 0x000fca000f8e333f */
[----:B------:R-:W-:Y:S02]  /*5020*/  UMOV UR14, UR10 ;  /* 0x0000000a000e7c82 */ /* 0x000fe40008000000 */
[----:B------:R-:W-:Y:S01]  /*5030*/  HGMMA.64x128x16.F32 R24, R156, gdesc[UR12].tnspB, R24, gsb0 ;  /* 0x41e0000c9c187df0 */ /* 0x000fe20008000818 */
[----:B------:R-:W-:Y:S01]  /*5040*/  UIADD3 UR14, UR10, 0x80, URZ ;  /* 0x000000800a0e7890 */ /* 0x000fe2000fffe03f */
[----:B------:R-:W2:Y:S01]  /*5050*/  @P3 LDC R15, c[0x0][0x450] ;  /* 0x00011400ff0f3b82 */ /* 0x000ea20000000800 */
[----:B------:R-:W-:Y:S01]  /*5060*/  UMOV UR15, 0x40000040 ;  /* 0x40000040000f7882 */ /* 0x000fe20000000000 */
[----:B---3--:R-:W-:Y:S01]  /*5070*/  LOP3.LUT P2, RZ, R175, 0x7f, RZ, 0xc0, !PT ;  /* 0x0000007fafff7812 */ /* 0x008fe2000784c0ff */
[----:B-1----:R-:W-:-:S05]  /*5080*/  @P3 IMAD.HI.U32 R0, R9, R0, RZ ;  /* 0x0000000009003227 */ /* 0x002fca00078e00ff */
[----:B--2---:R-:W-:Y:S01]  /*5090*/  @P3 SHF.R.U32.HI R9, RZ, R15, R0 ;  /* 0x0000000fff093219 */ /* 0x004fe20000011600 */
[----:B------:R-:W-:-:S06]  /*50a0*/  IMAD.U32 R0, RZ, RZ, UR6 ;  /* 0x00000006ff007e24 */ /* 0x000fcc000f8e00ff */
[----:B------:R-:W-:-:S05]  /*50b0*/  @!P2 VIADD R0, R0, 0x2a840 ;  /* 0x0002a8400000a836 */ /* 0x000fca0000000000 */
[----:B------:R-:W-:Y:S01]  /*50c0*/  @!P2 PRMT R0, RZ, 0x654, R0 ;  /* 0x00000654ff00a816 */ /* 0x000fe20000000000 */
        /* <DEDUP_REMOVED lines=22> */
[----:B------:R-:W-:Y:S01]  /*5230*/  WARPGROUP.ARRIVE ;  /* 0x00000000000079c5 */ /* 0x000fe20000000000 */
[----:B------:R-:W-:-:S04]  /*5240*/  IMAD R140, R13, -0x60, RZ ;  /* 0xffffffa00d8c7824 */ /* 0x000fc800078e02ff */
[----:B------:R-:W-:Y:S02]  /*5250*/  VIADD R15, R140, 0x1 ;  /* 0x000000018c0f7836 */ /* 0x000fe40000000000 */
[----:B------:R-:W-:Y:S02]  /*5260*/  HGMMA.64x128x16.F32 R24, R136, gdesc[UR12].tnspB, R24, gsb0 ;  /* 0x41e0000c88187df0 */ /* 0x000fe40008000818 */
[----:B------:R-:W-:-:S04]  /*5270*/  IMAD R15, R18, -0x2, R15 ;  /* 0xfffffffe120f7824 */ /* 0x000fc800078e020f */
[C---:B------:R-:W-:Y:S01]  /*5280*/  VIADD R144, R15.reuse, 0xffffffff ;  /* 0xffffffff0f907836 */ /* 0x040fe20000000000 */
[----:B------:R-:W-:Y:S02]  /*5290*/  WARPGROUP.DEPBAR.LE gsb0, 0x0 ;  /* 0x00008000000079c5 */ /* 0x000fe40000010000 */
[----:B------:R-:W1:Y:S01]  /*52a0*/  SHFL.IDX PT, R139, R9, RZ, 0x1c1f ;  /* 0x001c1fff098b7589 */ /* 0x000e6200000e0000 */
[----:B------:R0:W-:Y:S02]  /*52b0*/  @!P2 SYNCS.ARRIVE.TRANS64.RED.A1T0 RZ, [R0+URZ], RZ ;  /* 0x000000ff00ffa9a7 */ /* 0x0001e4000810043f */
[----:B0-----:R-:W-:-:S05]  /*52c0*/  IADD3 R0, R15, -R11, R16 ;  /* 0x8000000b0f007210 */ /* 0x001fca0007ffe010 */
[C---:B------:R-:W-:Y:S02]  /*52d0*/  VIADD R141, R0.reuse, UR60 ;  /* 0x0000003c008d7c36 */ /* 0x040fe40008000000 */
[----:B------:R-:W-:Y:S02]  /*52e0*/  VIADD R142, R0, UR5 ;  /* 0x00000005008e7c36 */ /* 0x000fe40008000000 */
[--C-:B-1----:R-:W-:Y:S02]  /*52f0*/  IMAD.IADD R15, R141, 0x1, R139.reuse ;  /* 0x000000018d0f7824 */ /* 0x102fe400078e028b */
[----:B------:R-:W-:Y:S01]  /*5300*/  IMAD.IADD R137, R142, 0x1, R139 ;  /* 0x000000018e897824 */ /* 0x000fe200078e028b */
[----:B------:R-:W-:Y:S06]  /*5310*/  @!P1 BRA `(.L_x_1121) ;  /* 0x0000000000549947 */ /* 0x000fec0003800000 */
[----:B------:R-:W-:Y:S01]  /*5320*/  IADD3 R139, R16, -R11, R139 ;  /* 0x8000000b108b7210 */ /* 0x000fe20007ffe08b */
[----:B------:R-:W-:Y:S03]  /*5330*/  BSSY B0, `(.L_x_1122) ;  /* 0x0000010000007945 */ /* 0x000fe60003800000 */
[----:B------:R-:W-:-:S13]  /*5340*/  ISETP.GT.AND P1, PT, R139, -0x1, PT ;  /* 0xffffffff8b00780c */ /* 0x000fda0003f24270 */
[----:B------:R-:W-:Y:S05]  /*5350*/  @P1 BRA `(.L_x_1123) ;  /* 0x0000000000201947 */ /* 0x000fea0003800000 */
[----:B------:R-:W-:Y:S01]  /*5360*/  IMAD.U32 R2, RZ, RZ, UR58 ;  /* 0x0000003aff027e24 */ /* 0x000fe2000f8e00ff */
[----:B------:R-:W-:-:S04]  /*5370*/  LOP3.LUT R139, RZ, R139, RZ, 0x33, !PT ;  /* 0x0000008bff8b7212 */ /* 0x000fc800078e33ff */
[----:B------:R-:W-:-:S13]  /*5380*/  ISETP.NE.AND P1, PT, R2, 0x1, PT ;  /* 0x000000010200780c */ /* 0x000fda0003f25270 */
[----:B------:R-:W0:Y:S02]  /*5390*/  @P1 LDC.64 R146, c[0x0][0x9e8] ;  /* 0x00027a00ff921b82 */ /* 0x000e240000000a00 */
[----:B0-----:R-:W-:-:S05]  /*53a0*/  @P1 IMAD.HI.U32 R0, R139, R146, RZ ;  /* 0x000000928b001227 */ /* 0x001fca00078e00ff */
[----:B------:R-:W-:-:S04]  /*53b0*/  @P1 SHF.R.U32.HI R139, RZ, R147, R0 ;  /* 0x00000093ff8b1219 */ /* 0x000fc80000011600 */
[----:B------:R-:W-:Y:S01]  /*53c0*/  LOP3.LUT R139, RZ, R139, RZ, 0x33, !PT ;  /* 0x0000008bff8b7212 */ /* 0x000fe200078e33ff */
[----:B------:R-:W-:Y:S06]  /*53d0*/  BRA `(.L_x_1124) ;  /* 0x0000000000147947 */ /* 0x000fec0003800000 */
.L_x_1123:
[----:B------:R-:W-:-:S05]  /*53e0*/  IMAD.U32 R2, RZ, RZ, UR58 ;  /* 0x0000003aff027e24 */ /* 0x000fca000f8e00ff */
[----:B------:R-:W-:-:S13]  /*53f0*/  ISETP.NE.AND P1, PT, R2, 0x1, PT ;  /* 0x000000010200780c */ /* 0x000fda0003f25270 */
[----:B------:R-:W0:Y:S02]  /*5400*/  @P1 LDC.64 R146, c[0x0][0x9e8] ;  /* 0x00027a00ff921b82 */ /* 0x000e240000000a00 */
[----:B0-----:R-:W-:-:S05]  /*5410*/  @P1 IMAD.HI.U32 R0, R139, R146, RZ ;  /* 0x000000928b001227 */ /* 0x001fca00078e00ff */
[----:B------:R-:W-:-:S07]  /*5420*/  @P1 SHF.R.U32.HI R139, RZ, R147, R0 ;  /* 0x00000093ff8b1219 */ /* 0x000fce0000011600 */
.L_x_1124:
[----:B------:R-:W-:Y:S05]  /*5430*/  BSYNC B0 ;  /* 0x0000000000007941 */ /* 0x000fea0003800000 */
.L_x_1122:
[----:B------:R-:W-:-:S05]  /*5440*/  IMAD R0, R139, R2, R144 ;  /* 0x000000028b007224 */ /* 0x000fca00078e0290 */
[----:B------:R-:W-:Y:S02]  /*5450*/  VIADDMNMX R15, R0, R2, R15, PT ;  /* 0x00000002000f7246 */ /* 0x000fe4000380010f */
[----:B------:R-:W-:-:S07]  /*5460*/  VIMNMX R137, R137, R0, !PT ;  /* 0x0000000089897248 */ /* 0x000fce0007fe0100 */
.L_x_1121:
[C---:B------:R-:W-:Y:S01]  /*5470*/  ISETP.GE.AND P1, PT, R140.reuse, 0x2, PT ;  /* 0x000000028c00780c */ /* 0x040fe20003f26270 */
[----:B------:R-:W0:Y:S01]  /*5480*/  SHFL.IDX PT, R9, R9, 0x1, 0x1c1f ;  /* 0x003c1f0009097f89 */ /* 0x000e2200000e0000 */
[C---:B------:R-:W-:Y:S02]  /*5490*/  ISETP.GE.AND P4, PT, R140.reuse, 0xa, PT ;  /* 0x0000000a8c00780c */ /* 0x040fe40003f86270 */
[----:B------:R-:W-:Y:S02]  /*54a0*/  ISETP.GT.AND P2, PT, R137, 0x1, !P1 ;  /* 0x000000018900780c */ /* 0x000fe40004f44270 */
[----:B------:R-:W-:Y:S02]  /*54b0*/  P2R R139, PR, RZ, 0x10 ;  /* 0x00000010ff8b7803 */ /* 0x000fe40000000000 */
[----:B------:R-:W-:Y:S02]  /*54c0*/  ISETP.LT.OR P3, PT, R15, 0x2, P2 ;  /* 0x000000020f00780c */ /* 0x000fe40001761670 */
[----:B------:R-:W-:-:S02]  /*54d0*/  ISETP.GE.AND P2, PT, R140, 0x9, PT ;  /* 0x000000098c00780c */ /* 0x000fc40003f46270 */
[----:B------:R-:W-:Y:S02]  /*54e0*/  FSEL R186, R89, -INF , !P3 ;  /* 0xff80000059ba7808 */ /* 0x000fe40005800000 */
[----:B------:R-:W-:-:S04]  /*54f0*/  ISETP.GT.AND P3, PT, R137, 0x8, !P2 ;  /* 0x000000088900780c */ /* 0x000fc80005764270 */
[----:B------:R-:W-:-:S04]  /*5500*/  ISETP.LT.OR P3, PT, R15, 0x9, P3 ;  /* 0x000000090f00780c */ /* 0x000fc80001f61670 */
[----:B------:R-:W-:Y:S02]  /*5510*/  FSEL R184, R92, -INF , !P3 ;  /* 0xff8000005cb87808 */ /* 0x000fe40005800000 */
[----:B------:R-:W-:Y:S01]  /*5520*/  ISETP.GT.AND P3, PT, R137, 0x9, !P4 ;  /* 0x000000098900780c */ /* 0x000fe20006764270 */
[----:B0-----:R-:W-:Y:S01]  /*5530*/  IMAD.IADD R89, R142, 0x1, R9 ;  /* 0x000000018e597824 */ /* 0x001fe200078e0209 */
        /* <DEDUP_REMOVED lines=10> */
[C---:B------:R-:W-:Y:S02]  /*55e0*/  ISETP.GE.AND P4, PT, R140.reuse, 0x19, PT ;  /* 0x000000198c00780c */ /* 0x040fe40003f86270 */
        /* <DEDUP_REMOVED lines=69> */
[----:B------:R-:W-:-:S04]  /*5a40*/  ISETP.LT.OR P3, PT, R15, 0x4a, P3 ;  /* 0x0000004a0f00780c */ /* 0x000fc80001f61670 */
[----:B------:R-:W-:Y:S02]  /*5a50*/  FSEL R12, R125, -INF , !P3 ;  /* 0xff8000007d0c7808 */ /* 0x000fe40005800000 */
[----:B------:R-:W-:-:S04]  /*5a60*/  ISETP.GE.AND P3, PT, R140, 0x51, PT ;  /* 0x000000518c00780c */ /* 0x000fc80003f66270 */
        /* <DEDUP_REMOVED lines=12> */
[----:B------:R-:W-:Y:S02]  /*5b30*/  P2R R97, PR, RZ, 0x40 ;  /* 0x00000040ff617803 */ /* 0x000fe40000000000 */
[----:B------:R-:W-:-:S04]  /*5b40*/  ISETP.GT.AND P6, PT, R137, RZ, !P6 ;  /* 0x000000ff8900720c */ /* 0x000fc800077c4270 */
[----:B------:R-:W-:-:S04]  /*5b50*/  ISETP.LT.OR P6, PT, R15, 0x1, P6 ;  /* 0x000000010f00780c */ /* 0x000fc800037c1670 */
[----:B------:R-:W-:Y:S02]  /*5b60*/  FSEL R188, R88, -INF , !P6 ;  /* 0xff80000058bc7808 */ /* 0x000fe40007000000 */
[----:B------:R-:W-:-:S04]  /*5b70*/  ISETP.GE.AND P6, PT, R140, 0x5a, PT ;  /* 0x0000005a8c00780c */ /* 0x000fc80003fc6270 */
[----:B------:R-:W-:Y:S02]  /*5b80*/  P2R R125, PR, RZ, 0x40 ;  /* 0x00000040ff7d7803 */ /* 0x000fe40000000000 */
[----:B------:R-:W-:-:S04]  /*5b90*/  ISETP.GT.AND P6, PT, R137, 0x59, !P6 ;  /* 0x000000598900780c */ /* 0x000fc800077c4270 */
[----:B------:R-:W-:Y:S01]  /*5ba0*/  ISETP.LT.OR P6, PT, R15, 0x5a, P6 ;  /* 0x0000005a0f00780c */ /* 0x000fe200037c1670 */
[----:B------:R-:W-:-:S03]  /*5bb0*/  IMAD.IADD R15, R141, 0x1, R9 ;  /* 0x000000018d0f7824 */ /* 0x000fc600078e0209 */
[----:B------:R-:W-:Y:S02]  /*5bc0*/  FSEL R88, R133, -INF , !P6 ;  /* 0xff80000085587808 */ /* 0x000fe40007000000 */
[----:B------:R-:W-:-:S13]  /*5bd0*/  ISETP.NE.AND P6, PT, R21, RZ, PT ;  /* 0x000000ff1500720c */ /* 0x000fda0003fc5270 */
[----:B------:R-:W-:Y:S05]  /*5be0*/  @!P6 BRA `(.L_x_1125) ;  /* 0x000000000054e947 */ /* 0x000fea0003800000 */
        /* <DEDUP_REMOVED lines=12> */
.L_x_1127:
[----:B------:R-:W-:-:S05]  /*5cb0*/  IMAD.U32 R93, RZ, RZ, UR58 ;  /* 0x0000003aff5d7e24 */ /* 0x000fca000f8e00ff */
[----:B------:R-:W-:-:S13]  /*5cc0*/  ISETP.NE.AND P6, PT, R93, 0x1, PT ;  /* 0x000000015d00780c */ /* 0x000fda0003fc5270 */
[----:B------:R-:W0:Y:S02]  /*5cd0*/  @P6 LDC.64 R140, c[0x0][0x9e8] ;  /* 0x00027a00ff8c6b82 */ /* 0x000e240000000a00 */
[----:B0-----:R-:W-:-:S05]  /*5ce0*/  @P6 IMAD.HI.U32 R140, R9, R140, RZ ;  /* 0x0000008c098c6227 */ /* 0x001fca00078e00ff */
[----:B------:R-:W-:-:S07]  /*5cf0*/  @P6 SHF.R.U32.HI R9, RZ, R141, R140 ;  /* 0x0000008dff096219 */ /* 0x000fce000001168c */
.L_x_1128:
[----:B------:R-:W-:Y:S05]  /*5d00*/  BSYNC B0 ;  /* 0x0000000000007941 */ /* 0x000fea0003800000 */
.L_x_1126:
[----:B------:R-:W-:-:S05]  /*5d10*/  IMAD R140, R9, R93, R144 ;  /* 0x0000005d098c7224 */ /* 0x000fca00078e0290 */
[----:B------:R-:W-:Y:S02]  /*5d20*/  VIADDMNMX R15, R140, R93, R15, PT ;  /* 0x0000005d8c0f7246 */ /* 0x000fe4000380010f */
[----:B------:R-:W-:-:S07]  /*5d30*/  VIMNMX R89, R89, R140, !PT ;  /* 0x0000008c59597248 */ /* 0x000fce0007fe0100 */
.L_x_1125:
[C---:B------:R-:W-:Y:S01]  /*5d40*/  ISETP.GT.AND P1, PT, R89.reuse, 0x1, !P1 ;  /* 0x000000015900780c */ /* 0x040fe20004f24270 */
[----:B------:R-:W-:Y:S01]  /*5d50*/  UMOV UR38, UR7 ;  /* 0x0000000700267c82 */ /* 0x000fe20008000000 */
[----:B------:R-:W-:Y:S01]  /*5d60*/  ISETP.GT.AND P2, PT, R89, 0x8, !P2 ;  /* 0x000000085900780c */ /* 0x000fe20005744270 */
[----:B------:R-:W-:Y:S01]  /*5d70*/  UMOV UR36, UR4 ;  /* 0x0000000400247c82 */ /* 0x000fe20008000000 */
        /* <DEDUP_REMOVED lines=8> */
[----:B------:R-:W-:Y:S02]  /*5e00*/  ISETP.NE.AND P6, PT, R101, RZ, PT ;  /* 0x000000ff6500720c */ /* 0x000fe40003fc5270 */
[----:B------:R-:W-:-:S02]  /*5e10*/  FSEL R150, R95, -INF , !P1 ;  /* 0xff8000005f967808 */ /* 0x000fc40004800000 */
[----:B------:R-:W-:Y:S02]  /*5e20*/  ISETP.NE.AND P1, PT, R143, RZ, PT ;  /* 0x000000ff8f00720c */ /* 0x000fe40003f25270 */
[----:B------:R-:W-:Y:S02]  /*5e30*/  FMNMX.FTZ R9, R188, R3, !PT ;  /* 0x00000003bc097209 */ /* 0x000fe40007810000 */
        /* <DEDUP_REMOVED lines=20> */
[----:B------:R-:W-:Y:S02]  /*5f80*/  FMNMX.FTZ R9, R96, R9, !PT ;  /* 0x0000000960097209 */ /* 0x000fe40007810000 */
        /* <DEDUP_REMOVED lines=30> */
[----:B------:R-:W-:-:S02]  /*6170*/  ISETP.GT.AND P3, PT, R89, 0x50, !P3 ;  /* 0x000000505900780c */ /* 0x000fc40005f64270 */
[----:B------:R-:W-:Y:S02]  /*6180*/  ISETP.GT.AND P1, PT, R89, 0x30, !P1 ;  /* 0x000000305900780c */ /* 0x000fe40004f24270 */
[----:B------:R-:W-:Y:S02]  /*6190*/  FMNMX.FTZ R9, R132, R9, !PT ;  /* 0x0000000984097209 */ /* 0x000fe40007810000 */
[C---:B------:R-:W-:Y:S02]  /*61a0*/  ISETP.LT.OR P1, PT, R15.reuse, 0x31, P1 ;  /* 0x000000310f00780c */ /* 0x040fe40000f21670 */
[----:B------:R-:W-:Y:S02]  /*61b0*/  ISETP.LT.OR P3, PT, R15, 0x51, P3 ;  /* 0x000000510f00780c */ /* 0x000fe40001f61670 */
[----:B------:R-:W-:Y:S02]  /*61c0*/  FSEL R114, R114, -INF , !P1 ;  /* 0xff80000072727808 */ /* 0x000fe40004800000 */
[----:B------:R-:W-:-:S02]  /*61d0*/  ISETP.NE.AND P1, PT, R153, RZ, PT ;  /* 0x000000ff9900720c */ /* 0x000fc40003f25270 */
[----:B------:R-:W-:Y:S02]  /*61e0*/  FMNMX.FTZ R91, R88, R9, !PT ;  /* 0x00000009585b7209 */ /* 0x000fe40007810000 */
[----:B------:R-:W-:Y:S01]  /*61f0*/  ISETP.GT.AND P1, PT, R89, 0x31, !P1 ;  /* 0x000000315900780c */ /* 0x000fe20004f24270 */
[----:B------:R-:W0:Y:S01]  /*6200*/  LDC R9, c[0x0][0x988] ;  /* 0x00026200ff097b82 */ /* 0x000e220000000800 */
[----:B------:R-:W-:Y:S02]  /*6210*/  FSEL R180, R130, -INF , !P3 ;  /* 0xff80000082b47808 */ /* 0x000fe40005800000 */
[----:B------:R-:W-:Y:S01]  /*6220*/  ISETP.LT.OR P1, PT, R15, 0x32, P1 ;  /* 0x000000320f00780c */ /* 0x000fe20000f21670 */
[----:B------:R-:W1:Y:S01]  /*6230*/  SHFL.BFLY PT, R130, R91, 0x2, 0x1f ;  /* 0x0c401f005b827f89 */ /* 0x000e6200000e0000 */
[----:B------:R-:W-:Y:S02]  /*6240*/  ISETP.NE.AND P2, PT, R121, RZ, PT ;  /* 0x000000ff7900720c */ /* 0x000fe40003f45270 */
[----:B------:R-:W-:-:S02]  /*6250*/  FSEL R110, R115, -INF , !P1 ;  /* 0xff800000736e7808 */ /* 0x000fc40004800000 */
[----:B------:R-:W-:Y:S02]  /*6260*/  ISETP.NE.AND P1, PT, R113, RZ, PT ;  /* 0x000000ff7100720c */ /* 0x000fe40003f25270 */
[----:B------:R-:W-:Y:S02]  /*6270*/  ISETP.NE.AND P6, PT, R157, RZ, PT ;  /* 0x000000ff9d00720c */ /* 0x000fe40003fc5270 */
[C---:B------:R-:W-:Y:S02]  /*6280*/  ISETP.GT.AND P1, PT, R89.reuse, 0x38, !P1 ;  /* 0x000000385900780c */ /* 0x040fe40004f24270 */
[----:B------:R-:W-:Y:S02]  /*6290*/  ISETP.GT.AND P4, PT, R89, 0x51, !P4 ;  /* 0x000000515900780c */ /* 0x000fe40006784270 */
[C---:B------:R-:W-:Y:S02]  /*62a0*/  ISETP.LT.OR P1, PT, R15.reuse, 0x39, P1 ;  /* 0x000000390f00780c */ /* 0x040fe40000f21670 */
[----:B------:R-:W-:-:S02]  /*62b0*/  ISETP.LT.OR P4, PT, R15, 0x52, P4 ;  /* 0x000000520f00780c */ /* 0x000fc40002781670 */
[----:B------:R-:W-:Y:S02]  /*62c0*/  FSEL R118, R118, -INF , !P1 ;  /* 0xff80000076767808 */ /* 0x000fe40004800000 */
[----:B------:R-:W-:Y:S02]  /*62d0*/  ISETP.NE.AND P1, PT, R154, RZ, PT ;  /* 0x000000ff9a00720c */ /* 0x000fe40003f25270 */
[C---:B------:R-:W-:Y:S02]  /*62e0*/  ISETP.GT.AND P5, PT, R89.reuse, 0x58, !P5 ;  /* 0x000000585900780c */ /* 0x040fe40006fa4270 */
[----:B------:R-:W-:Y:S02]  /*62f0*/  ISETP.GT.AND P1, PT, R89, 0x39, !P1 ;  /* 0x000000395900780c */ /* 0x000fe40004f24270 */
[----:B-1----:R-:W-:Y:S02]  /*6300*/  FMNMX.FTZ R93, R91, R130, !PT ;  /* 0x000000825b5d7209 */ /* 0x002fe40007810000 */
[----:B------:R-:W-:-:S02]  /*6310*/  ISETP.LT.OR P1, PT, R15, 0x3a, P1 ;  /* 0x0000003a0f00780c */ /* 0x000fc40000f21670 */
[----:B------:R-:W-:Y:S01]  /*6320*/  FSEL R182, R131, -INF , !P4 ;  /* 0xff80000083b67808 */ /* 0x000fe20006000000 */
[----:B------:R-:W1:Y:S01]  /*6330*/  SHFL.BFLY PT, R130, R93, 0x1, 0x1f ;  /* 0x0c201f005d827f89 */ /* 0x000e6200000e0000 */
[----:B------:R-:W-:Y:S02]  /*6340*/  FSEL R154, R119, -INF , !P1 ;  /* 0xff800000779a7808 */ /* 0x000fe40004800000 */
[----:B------:R-:W-:Y:S02]  /*6350*/  ISETP.NE.AND P1, PT, R117, RZ, PT ;  /* 0x000000ff7500720c */ /* 0x000fe40003f25270 */
[----:B------:R-:W-:Y:S02]  /*6360*/  ISETP.LT.OR P5, PT, R15, 0x59, P5 ;  /* 0x000000590f00780c */ /* 0x000fe40002fa1670 */
[----:B------:R-:W-:Y:S02]  /*6370*/  ISETP.GT.AND P1, PT, R89, 0x40, !P1 ;  /* 0x000000405900780c */ /* 0x000fe40004f24270 */
[----:B------:R-:W-:-:S02]  /*6380*/  FSEL R134, R134, -INF , !P5 ;  /* 0xff80000086867808 */ /* 0x000fc40006800000 */
[----:B------:R-:W-:-:S04]  /*6390*/  ISETP.LT.OR P1, PT, R15, 0x41, P1 ;  /* 0x000000410f00780c */ /* 0x000fc80000f21670 */
[----:B------:R-:W-:Y:S02]  /*63a0*/  FSEL R122, R122, -INF , !P1 ;  /* 0xff8000007a7a7808 */ /* 0x000fe40004800000 */
[----:B------:R-:W-:-:S04]  /*63b0*/  ISETP.NE.AND P1, PT, R155, RZ, PT ;  /* 0x000000ff9b00720c */ /* 0x000fc80003f25270 */
[----:B------:R-:W-:Y:S02]  /*63c0*/  ISETP.GT.AND P1, PT, R89, 0x41, !P1 ;  /* 0x000000415900780c */ /* 0x000fe40004f24270 */
[----:B-1----:R-:W-:Y:S02]  /*63d0*/  FMNMX.FTZ R130, R93, R130, !PT ;  /* 0x000000825d827209 */ /* 0x002fe40007810000 */
[----:B------:R-:W-:-:S04]  /*63e0*/  ISETP.LT.OR P1, PT, R15, 0x42, P1 ;  /* 0x000000420f00780c */ /* 0x000fc80000f21670 */
[----:B------:R-:W-:Y:S02]  /*63f0*/  FSEL R158, R123, -INF , !P1 ;  /* 0xff8000007b9e7808 */ /* 0x000fe40004800000 */
[----:B------:R-:W-:-:S04]  /*6400*/  ISETP.GT.AND P1, PT, R89, 0x48, !P2 ;  /* 0x000000485900780c */ /* 0x000fc80005724270 */
[----:B------:R-:W-:-:S04]  /*6410*/  ISETP.LT.OR P1, PT, R15, 0x49, P1 ;  /* 0x000000490f00780c */ /* 0x000fc80000f21670 */
[----:B------:R-:W-:Y:S02]  /*6420*/  FSEL R126, R126, -INF , !P1 ;  /* 0xff8000007e7e7808 */ /* 0x000fe40004800000 */
[----:B------:R-:W-:Y:S02]  /*6430*/  ISETP.GT.AND P1, PT, R89, 0x49, !P6 ;  /* 0x000000495900780c */ /* 0x000fe40007724270 */
[----:B------:R-:W-:Y:S02]  /*6440*/  ISETP.NE.AND P6, PT, R97, RZ, PT ;  /* 0x000000ff6100720c */ /* 0x000fe40003fc5270 */
[----:B------:R-:W-:-:S04]  /*6450*/  ISETP.LT.OR P1, PT, R15, 0x4a, P1 ;  /* 0x0000004a0f00780c */ /* 0x000fc80000f21670 */
[----:B------:R-:W-:Y:S02]  /*6460*/  FSEL R176, R127, -INF , !P1 ;  /* 0xff8000007fb07808 */ /* 0x000fe40004800000 */
[----:B------:R-:W-:Y:S02]  /*6470*/  ISETP.GT.AND P1, PT, R89, RZ, !P6 ;  /* 0x000000ff5900720c */ /* 0x000fe40007724270 */
[----:B------:R-:W-:Y:S02]  /*6480*/  ISETP.NE.AND P6, PT, R125, RZ, PT ;  /* 0x000000ff7d00720c */ /* 0x000fe40003fc5270 */
[----:B------:R-:W-:Y:S02]  /*6490*/  ISETP.LT.OR P1, PT, R15, 0x1, P1 ;  /* 0x000000010f00780c */ /* 0x000fe40000f21670 */
[----:B------:R-:W-:Y:S02]  /*64a0*/  ISETP.GT.AND P2, PT, R89, 0x59, !P6 ;  /* 0x000000595900780c */ /* 0x000fe40007744270 */
[----:B------:R-:W-:Y:S01]  /*64b0*/  FSEL R111, R90, -INF , !P1 ;  /* 0xff8000005a6f7808 */ /* 0x000fe20004800000 */
[C---:B0-----:R-:W-:Y:S01]  /*64c0*/  FMUL.FTZ R90, R130.reuse, R9 ;  /* 0x00000009825a7220 */ /* 0x041fe20000410000 */
[----:B------:R-:W-:-:S02]  /*64d0*/  FSETP.NEU.FTZ.AND P1, PT, R130, -INF , PT ;  /* 0xff8000008200780b */ /* 0x000fc40003f3d000 */
[----:B------:R-:W-:Y:S02]  /*64e0*/  FMNMX.FTZ R91, R111, R8, !PT ;  /* 0x000000086f5b7209 */ /* 0x000fe40007810000 */
[----:B------:R-:W-:Y:S02]  /*64f0*/  FSEL R113, R90, RZ, P1 ;  /* 0x000000ff5a717208 */ /* 0x000fe40000800000 */
[----:B------:R-:W-:Y:S02]  /*6500*/  FMNMX.FTZ R93, R152, R91, !PT ;  /* 0x0000005b985d7209 */ /* 0x000fe40007810000 */
[----:B------:R-:W-:Y:S01]  /*6510*/  ISETP.LT.OR P2, PT, R15, 0x5a, P2 ;  /* 0x0000005a0f00780c */ /* 0x000fe20001741670 */
[--C-:B------:R-:W-:Y:S01]  /*6520*/  FFMA.FTZ R104, R104, R9, -R113.reuse ;  /* 0x0000000968687223 */ /* 0x100fe20000010871 */
[----:B------:R-:W-:Y:S01]  /*6530*/  FMNMX.FTZ R93, R94, R93, !PT ;  /* 0x0000005d5e5d7209 */ /* 0x000fe20007810000 */
[-CC-:B------:R-:W-:Y:S01]  /*6540*/  FFMA.FTZ R15, R108, R9.reuse, -R113.reuse ;  /* 0x000000096c0f7223 */ /* 0x180fe20000010871 */
[-CC-:B------:R-:W-:Y:S01]  /*6550*/  FFMA.FTZ R107, R2, R9.reuse, -R113.reuse ;  /* 0x00000009026b7223 */ /* 0x180fe20000010871 */
[--C-:B------:R-:W-:Y:S01]  /*6560*/  FFMA.FTZ R89, R112, R9, -R113.reuse ;  /* 0x0000000970597223 */ /* 0x100fe20000010871 */
[----:B------:R-:W-:Y:S01]  /*6570*/  FMNMX.FTZ R93, R150, R93, !PT ;  /* 0x0000005d965d7209 */ /* 0x000fe20007810000 */
[-CC-:B------:R-:W-:Y:S01]  /*6580*/  FFMA.FTZ R112, R12, R9.reuse, -R113.reuse ;  /* 0x000000090c707223 */ /* 0x180fe20000010871 */
[----:B------:R-:W-:Y:S01]  /*6590*/  FSEL R2, R130, RZ, P1 ;  /* 0x000000ff82027208 */ /* 0x000fe20000800000 */
[--C-:B------:R-:W-:Y:S01]  /*65a0*/  FFMA.FTZ R136, R136, R9, -R113.reuse ;  /* 0x0000000988887223 */ /* 0x100fe20000010871 */
[----:B------:R-:W-:Y:S01]  /*65b0*/  FMNMX.FTZ R93, R98, R93, !PT ;  /* 0x0000005d625d7209 */ /* 0x000fe20007810000 */
[-CC-:B------:R-:W-:Y:S01]  /*65c0*/  FFMA.FTZ R188, R188, R9.reuse, -R113.reuse ;  /* 0x00000009bcbc7223 */ /* 0x180fe20000010871 */
[----:B------:R-:W-:Y:S01]  /*65d0*/  FFMA.FTZ R90, R186, R9, -R113 ;  /* 0x00000009ba5a7223 */ /* 0x000fe20000010871 */
[----:B------:R-:W-:Y:S01]  /*65e0*/  FADD.FTZ R2, -R2, R3 ;  /* 0x0000000302027221 */ /* 0x000fe20000010100 */
[----:B------:R-:W-:Y:S01]  /*65f0*/  FMNMX.FTZ R95, R148, R93, !PT ;  /* 0x0000005d945f7209 */ /* 0x000fe20007810000 */
[-CC-:B------:R-:W-:Y:S01]  /*6600*/  FFMA.FTZ R184, R184, R9.reuse, -R113.reuse ;  /* 0x00000009b8b87223 */ /* 0x180fe20000010871 */
[-CC-:B------:R-:W-:Y:S01]  /*6610*/  FFMA.FTZ R178, R178, R9.reuse, -R113.reuse ;  /* 0x00000009b2b27223 */ /* 0x180fe20000010871 */
[----:B------:R-:W-:Y:S01]  /*6620*/  FMUL.FTZ R2, R2, R9 ;  /* 0x0000000902027220 */ /* 0x000fe20000410000 */
        /* <DEDUP_REMOVED lines=13> */
[----:B------:R-:W-:Y:S01]  /*6700*/  FFMA.FTZ R88, R88, R9, -R113 ;  /* 0x0000000958587223 */ /* 0x000fe20000010871 */
[----:B------:R-:W-:Y:S01]  /*6710*/  MUFU.EX2 R91, R188 ;  /* 0x000000bc005b7308 */ /* 0x000fe20000000800 */
[----:B------:R-:W-:-:S02]  /*6720*/  LOP3.LUT P6, RZ, R175, 0x7f, RZ, 0xc0, !PT ;  /* 0x0000007fafff7812 */ /* 0x000fc400078cc0ff */
[----:B------:R-:W-:-:S04]  /*6730*/  FMNMX.FTZ R97, R140, R97, !PT ;  /* 0x000000618c617209 */ /* 0x000fc80007810000 */
[----:B------:R-:W-:Y:S01]  /*6740*/  FMNMX.FTZ R97, R142, R97, !PT ;  /* 0x000000618e617209 */ /* 0x000fe20007810000 */
[----:B------:R-:W0:Y:S03]  /*6750*/  MUFU.EX2 R90, R90 ;  /* 0x0000005a005a7308 */ /* 0x000e260000000800 */
[----:B------:R-:W-:-:S04]  /*6760*/  FMNMX.FTZ R97, R114, R97, !PT ;  /* 0x0000006172617209 */ /* 0x000fc80007810000 */
[----:B------:R-:W-:Y:S01]  /*6770*/  FMNMX.FTZ R99, R110, R97, !PT ;  /* 0x000000616e637209 */ /* 0x000fe20007810000 */
[----:B------:R-:W-:Y:S03]  /*6780*/  MUFU.EX2 R93, R184 ;  /* 0x000000b8005d7308 */ /* 0x000fe60000000800 */
[----:B------:R-:W-:-:S04]  /*6790*/  FMNMX.FTZ R99, R118, R99, !PT ;  /* 0x0000006376637209 */ /* 0x000fc80007810000 */
[----:B------:R-:W-:Y:S01]  /*67a0*/  FMNMX.FTZ R99, R154, R99, !PT ;  /* 0x000000639a637209 */ /* 0x000fe20007810000 */
[----:B------:R1:W-:Y:S03]  /*67b0*/  MUFU.EX2 R97, R136 ;  /* 0x0000008800617308 */ /* 0x0003e60000000800 */
[----:B------:R-:W-:-:S04]  /*67c0*/  FMNMX.FTZ R99, R122, R99, !PT ;  /* 0x000000637a637209 */ /* 0x000fc80007810000 */
[----:B------:R-:W-:Y:S01]  /*67d0*/  FMNMX.FTZ R101, R158, R99, !PT ;  /* 0x000000639e657209 */ /* 0x000fe20007810000 */
[----:B------:R-:W-:Y:S01]  /*67e0*/  MUFU.EX2 R178, R178 ;  /* 0x000000b200b27308 */ /* 0x000fe20000000800 */
[----:B-1----:R-:W-:Y:S02]  /*67f0*/  FFMA.FTZ R136, R128, R9, -R113 ;  /* 0x0000000980887223 */ /* 0x002fe40000010871 */
[----:B------:R-:W-:-:S04]  /*6800*/  FMNMX.FTZ R101, R126, R101, !PT ;  /* 0x000000657e657209 */ /* 0x000fc80007810000 */
[----:B------:R-:W-:Y:S01]  /*6810*/  FMNMX.FTZ R101, R176, R101, !PT ;  /* 0x00000065b0657209 */ /* 0x000fe20007810000 */
[----:B------:R1:W-:Y:S03]  /*6820*/  MUFU.EX2 R99, R104 ;  /* 0x0000006800637308 */ /* 0x0003e60000000800 */
[----:B------:R-:W-:-:S04]  /*6830*/  FMNMX.FTZ R101, R180, R101, !PT ;  /* 0x00000065b4657209 */ /* 0x000fc80007810000 */
[----:B------:R-:W-:Y:S01]  /*6840*/  FMNMX.FTZ R101, R182, R101, !PT ;  /* 0x00000065b6657209 */ /* 0x000fe20007810000 */
[----:B------:R0:W-:Y:S01]  /*6850*/  MUFU.EX2 R95, R156 ;  /* 0x0000009c005f7308 */ /* 0x0001e20000000800 */
[----:B-1----:R-:W-:Y:S02]  /*6860*/  FSEL R104, R135, -INF , !P2 ;  /* 0xff80000087687808 */ /* 0x002fe40005000000 */
[----:B------:R-:W-:-:S04]  /*6870*/  FMNMX.FTZ R101, R134, R101, !PT ;  /* 0x0000006586657209 */ /* 0x000fc80007810000 */
[----:B------:R-:W-:Y:S01]  /*6880*/  FMNMX.FTZ R105, R104, R101, !PT ;  /* 0x0000006568697209 */ /* 0x000fe20007810000 */
[--C-:B------:R-:W-:Y:S01]  /*6890*/  FFMA.FTZ R101, R116, R9, -R113.reuse ;  /* 0x0000000974657223 */ /* 0x100fe20000010871 */
[----:B------:R-:W-:Y:S01]  /*68a0*/  MUFU.EX2 R138, R138 ;  /* 0x0000008a008a7308 */ /* 0x000fe20000000800 */
[----:B0-----:R-:W-:Y:S02]  /*68b0*/  F2FP.F16.F32.PACK_AB R156, R90, R91 ;  /* 0x0000005b5a9c723e */ /* 0x001fe400000000ff */
[----:B------:R-:W0:Y:S05]  /*68c0*/  SHFL.BFLY PT, R108, R105, 0x2, 0x1f ;  /* 0x0c401f00696c7f89 */ /* 0x000e2a00000e0000 */
[----:B------:R-:W-:Y:S08]  /*68d0*/  MUFU.EX2 R100, R100 ;  /* 0x0000006400647308 */ /* 0x000ff00000000800 */
[----:B------:R-:W-:Y:S08]  /*68e0*/  MUFU.EX2 R96, R96 ;  /* 0x0000006000607308 */ /* 0x000ff00000000800 */
[----:B------:R-:W-:Y:S01]  /*68f0*/  MUFU.EX2 R15, R15 ;  /* 0x0000000f000f7308 */ /* 0x000fe20000000800 */
[----:B0-----:R-:W-:Y:S01]  /*6900*/  FMNMX.FTZ R109, R105, R108, !PT ;  /* 0x0000006c696d7209 */ /* 0x001fe20007810000 */
[-CC-:B------:R-:W-:Y:S01]  /*6910*/  FFMA.FTZ R108, R0, R9.reuse, -R113.reuse ;  /* 0x00000009006c7223 */ /* 0x180fe20000010871 */
[----:B------:R-:W-:-:S03]  /*6920*/  FFMA.FTZ R105, R124, R9, -R113 ;  /* 0x000000097c697223 */ /* 0x000fc60000010871 */
[----:B------:R-:W0:Y:S02]  /*6930*/  SHFL.BFLY PT, R0, R109, 0x1, 0x1f ;  /* 0x0c201f006d007f89 */ /* 0x000e2400000e0000 */
[----:B------:R-:W-:Y:S08]  /*6940*/  MUFU.EX2 R14, R14 ;  /* 0x0000000e000e7308 */ /* 0x000ff00000000800 */
[----:B------:R-:W-:Y:S08]  /*6950*/  MUFU.EX2 R89, R89 ;  /* 0x0000005900597308 */ /* 0x000ff00000000800 */
[----:B------:R-:W-:Y:S01]  /*6960*/  MUFU.EX2 R92, R92 ;  /* 0x0000005c005c7308 */ /* 0x000fe20000000800 */
[----:B0-----:R-:W-:-:S07]  /*6970*/  FMNMX.FTZ R12, R109, R0, !PT ;  /* 0x000000006d0c7209 */ /* 0x001fce0007810000 */
[----:B------:R-:W-:Y:S01]  /*6980*/  MUFU.EX2 R101, R101 ;  /* 0x0000006500657308 */ /* 0x000fe20000000800 */
[C---:B------:R-:W-:Y:S01]  /*6990*/  FSETP.NEU.FTZ.AND P1, PT, R12.reuse, -INF , PT ;  /* 0xff8000000c00780b */ /* 0x040fe20003f3d000 */
[----:B------:R-:W-:-:S03]  /*69a0*/  FMUL.FTZ R0, R12, R9 ;  /* 0x000000090c007220 */ /* 0x000fc60000410000 */
[----:B------:R-:W-:-:S03]  /*69b0*/  FSEL R3, R12, RZ, P1 ;  /* 0x000000ff0c037208 */ /* 0x000fc60000800000 */
[----:B------:R-:W-:Y:S01]  /*69c0*/  MUFU.EX2 R20, R20 ;  /* 0x0000001400147308 */ /* 0x000fe20000000800 */
[----:B------:R-:W-:Y:S02]  /*69d0*/  FSEL R113, R0, RZ, P1 ;  /* 0x000000ff00717208 */ /* 0x000fe40000800000 */
[C---:B------:R-:W-:Y:S01]  /*69e0*/  ISETP.GT.AND P1, PT, R13.reuse, R10, PT ;  /* 0x0000000a0d00720c */ /* 0x040fe20003f24270 */
[----:B------:R-:W-:Y:S02]  /*69f0*/  VIADD R13, R13, 0xffffffff ;  /* 0xffffffff0d0d7836 */ /* 0x000fe40000000000 */
[-CC-:B------:R-:W-:Y:S01]  /*6a00*/  FFMA.FTZ R157, R111, R9.reuse, -R113.reuse ;  /* 0x000000096f9d7223 */ /* 0x180fe20000010871 */
[-CC-:B------:R-:W-:Y:S01]  /*6a10*/  FFMA.FTZ R116, R152, R9.reuse, -R113.reuse ;  /* 0x0000000998747223 */ /* 0x180fe20000010871 */
[----:B------:R0:W1:Y:S01]  /*6a20*/  MUFU.EX2 R0, R2 ;  /* 0x0000000200007308 */ /* 0x0000620000000800 */
        /* <DEDUP_REMOVED lines=8> */
[----:B0-----:R-:W-:Y:S01]  /*6ab0*/  FADD.FTZ R2, -R3, R8 ;  /* 0x0000000803027221 */ /* 0x001fe20000010100 */
[-CC-:B------:R-:W-:Y:S01]  /*6ac0*/  FFMA.FTZ R106, R144, R9.reuse, -R113.reuse ;  /* 0x00000009906a7223 */ /* 0x180fe20000010871 */
[-CC-:B------:R-:W-:Y:S01]  /*6ad0*/  FFMA.FTZ R151, R140, R9.reuse, -R113.reuse ;  /* 0x000000098c977223 */ /* 0x180fe20000010871 */
[-CC-:B------:R-:W-:Y:S01]  /*6ae0*/  FFMA.FTZ R142, R142, R9.reuse, -R113.reuse ;  /* 0x000000098e8e7223 */ /* 0x180fe20000010871 */
[-C--:B------:R-:W-:Y:S01]  /*6af0*/  FMUL.FTZ R2, R2, R9.reuse ;  /* 0x0000000902027220 */ /* 0x080fe20000410000 */
[-CC-:B------:R-:W-:Y:S01]  /*6b00*/  FFMA.FTZ R114, R114, R9.reuse, -R113.reuse ;  /* 0x0000000972727223 */ /* 0x180fe20000010871 */
[----:B------:R-:W-:Y:S01]  /*6b10*/  FFMA.FTZ R110, R110, R9, -R113 ;  /* 0x000000096e6e7223 */ /* 0x000fe20000010871 */
[----:B------:R-:W-:Y:S01]  /*6b20*/  MUFU.EX2 R116, R116 ;  /* 0x0000007400747308 */ /* 0x000fe20000000800 */
[----:B-1----:R-:W-:Y:S01]  /*6b30*/  FFMA.FTZ R7, R0, R7, R91 ;  /* 0x0000000700077223 */ /* 0x002fe2000001005b */
[-CC-:B------:R-:W-:Y:S01]  /*6b40*/  FFMA.FTZ R118, R118, R9.reuse, -R113.reuse ;  /* 0x0000000976767223 */ /* 0x180fe20000010871 */
[-CC-:B------:R-:W-:Y:S01]  /*6b50*/  FFMA.FTZ R154, R154, R9.reuse, -R113.reuse ;  /* 0x000000099a9a7223 */ /* 0x180fe20000010871 */
[-C--:B------:R-:W-:Y:S01]  /*6b60*/  FFMA.FTZ R122, R122, R9.reuse, -R113 ;  /* 0x000000097a7a7223 */ /* 0x080fe20000010871 */
[----:B------:R-:W-:Y:S01]  /*6b70*/  FADD.FTZ R120, R90, R7 ;  /* 0x000000075a787221 */ /* 0x000fe20000010000 */
[-CC-:B------:R-:W-:Y:S01]  /*6b80*/  FFMA.FTZ R158, R158, R9.reuse, -R113.reuse ;  /* 0x000000099e9e7223 */ /* 0x180fe20000010871 */
[-CC-:B------:R-:W-:Y:S01]  /*6b90*/  FFMA.FTZ R126, R126, R9.reuse, -R113.reuse ;  /* 0x000000097e7e7223 */ /* 0x180fe20000010871 */
[----:B------:R-:W0:Y:S01]  /*6ba0*/  MUFU.EX2 R2, R2 ;  /* 0x0000000200027308 */ /* 0x000e220000000800 */
[----:B------:R-:W-:Y:S01]  /*6bb0*/  FADD.FTZ R3, R93, R120 ;  /* 0x000000785d037221 */ /* 0x000fe20000010000 */
[-CC-:B------:R-:W-:Y:S01]  /*6bc0*/  FFMA.FTZ R176, R176, R9.reuse, -R113.reuse ;  /* 0x00000009b0b07223 */ /* 0x180fe20000010871 */
[-CC-:B------:R-:W-:Y:S01]  /*6bd0*/  FFMA.FTZ R180, R180, R9.reuse, -R113.reuse ;  /* 0x00000009b4b47223 */ /* 0x180fe20000010871 */
[-C--:B------:R-:W-:Y:S01]  /*6be0*/  FFMA.FTZ R182, R182, R9.reuse, -R113 ;  /* 0x00000009b6b67223 */ /* 0x080fe20000010871 */
[----:B------:R-:W-:Y:S01]  /*6bf0*/  FADD.FTZ R120, R178, R3 ;  /* 0x00000003b2787221 */ /* 0x000fe20000010000 */
[-CC-:B------:R-:W-:Y:S01]  /*6c00*/  FFMA.FTZ R134, R134, R9.reuse, -R113.reuse ;  /* 0x0000000986867223 */ /* 0x180fe20000010871 */
[----:B------:R-:W-:Y:S01]  /*6c10*/  FFMA.FTZ R104, R104, R9, -R113 ;  /* 0x0000000968687223 */ /* 0x000fe20000010871 */
[----:B------:R-:W1:Y:S01]  /*6c20*/  MUFU.EX2 R159, R159 ;  /* 0x0000009f009f7308 */ /* 0x000e620000000800 */
[----:B------:R-:W-:Y:S01]  /*6c30*/  FADD.FTZ R7, R95, R120 ;  /* 0x000000785f077221 */ /* 0x000fe20000010000 */
[----:B------:R-:W-:Y:S01]  /*6c40*/  IMAD.U32 R111, RZ, RZ, UR11 ;  /* 0x0000000bff6f7e24 */ /* 0x000fe2000f8e00ff */
[----:B------:R-:W-:-:S02]  /*6c50*/  F2FP.F16.F32.PACK_AB R152, R138, R95 ;  /* 0x0000005f8a98723e */ /* 0x000fc400000000ff */
[----:B------:R-:W-:Y:S01]  /*6c60*/  FADD.FTZ R120, R138, R7 ;  /* 0x000000078a787221 */ /* 0x000fe20000010000 */
[----:B------:R-:W-:Y:S01]  /*6c70*/  @!P6 VIADD R111, R111, 0x2a860 ;  /* 0x0002a8606f6fe836 */ /* 0x000fe20000000000 */
[----:B------:R-:W-:Y:S01]  /*6c80*/  F2FP.F16.F32.PACK_AB R148, R96, R99 ;  /* 0x000000636094723e */ /* 0x000fe200000000ff */
[----:B------:R-:W2:Y:S01]  /*6c90*/  MUFU.EX2 R94, R94 ;  /* 0x0000005e005e7308 */ /* 0x000ea20000000800 */
[----:B0-----:R-:W-:Y:S01]  /*6ca0*/  FFMA.FTZ R3, R2, R6, R157 ;  /* 0x0000000602037223 */ /* 0x001fe2000001009d */
[----:B------:R-:W-:Y:S01]  /*6cb0*/  FADD.FTZ R7, R97, R120 ;  /* 0x0000007861077221 */ /* 0x000fe20000010000 */
[----:B------:R-:W-:Y:S02]  /*6cc0*/  @!P6 PRMT R111, RZ, 0x654, R111 ;  /* 0x00000654ff6fe816 */ /* 0x000fe4000000006f */
[----:B------:R-:W-:Y:S01]  /*6cd0*/  FADD.FTZ R6, R116, R3 ;  /* 0x0000000374067221 */ /* 0x000fe20000010000 */
[----:B------:R-:W-:Y:S01]  /*6ce0*/  F2FP.F16.F32.PACK_AB R150, R14, R15 ;  /* 0x0000000f0e96723e */ /* 0x000fe200000000ff */
[----:B------:R0:W-:Y:S01]  /*6cf0*/  @!P6 SYNCS.ARRIVE.TRANS64.RED.A1T0 RZ, [R111+URZ], RZ ;  /* 0x000000ff6fffe9a7 */ /* 0x0001e2000810043f */
[----:B------:R-:W3:Y:S01]  /*6d00*/  MUFU.EX2 R153, R153 ;  /* 0x0000009900997308 */ /* 0x000ee20000000800 */
[----:B-1----:R-:W-:Y:S01]  /*6d10*/  FADD.FTZ R3, R159, R6 ;  /* 0x000000069f037221 */ /* 0x002fe20000010000 */
[----:B------:R-:W-:-:S02]  /*6d20*/  F2FP.F16.F32.PACK_AB R144, R92, R89 ;  /* 0x000000595c90723e */ /* 0x000fc400000000ff */
[----:B------:R-:W-:Y:S02]  /*6d30*/  F2FP.F16.F32.PACK_AB R146, R20, R101 ;  /* 0x000000651492723e */ /* 0x000fe400000000ff */
[----:B------:R-:W-:Y:S02]  /*6d40*/  F2FP.F16.F32.PACK_AB R157, R116, R157 ;  /* 0x0000009d749d723e */ /* 0x000fe400000000ff */
[----:B------:R-:W1:Y:S01]  /*6d50*/  MUFU.EX2 R98, R98 ;  /* 0x0000006200627308 */ /* 0x000e620000000800 */
[C---:B--2---:R-:W-:Y:S01]  /*6d60*/  FADD.FTZ R6, R94.reuse, R3 ;  /* 0x000000035e067221 */ /* 0x044fe20000010000 */
[----:B------:R-:W-:-:S06]  /*6d70*/  F2FP.F16.F32.PACK_AB R159, R94, R159 ;  /* 0x0000009f5e9f723e */ /* 0x000fcc00000000ff */
[----:B------:R-:W2:Y:S01]  /*6d80*/  MUFU.EX2 R155, R155 ;  /* 0x0000009b009b7308 */ /* 0x000ea20000000800 */
[----:B---3--:R-:W-:-:S07]  /*6d90*/  FADD.FTZ R3, R153, R6 ;  /* 0x0000000699037221 */ /* 0x008fce0000010000 */
[----:B------:R-:W3:Y:S01]  /*6da0*/  MUFU.EX2 R102, R102 ;  /* 0x0000006600667308 */ /* 0x000ee20000000800 */
[C---:B-1----:R-:W-:Y:S01]  /*6db0*/  FADD.FTZ R6, R98.reuse, R3 ;  /* 0x0000000362067221 */ /* 0x042fe20000010000 */
[----:B------:R-:W-:-:S06]  /*6dc0*/  F2FP.F16.F32.PACK_AB R153, R98, R153 ;  /* 0x000000996299723e */ /* 0x000fcc00000000ff */
[----:B------:R-:W1:Y:S01]  /*6dd0*/  MUFU.EX2 R149, R149 ;  /* 0x0000009500957308 */ /* 0x000e620000000800 */
[----:B--2---:R-:W-:-:S07]  /*6de0*/  FADD.FTZ R3, R155, R6 ;  /* 0x000000069b037221 */ /* 0x004fce0000010000 */
[----:B------:R-:W2:Y:S01]  /*6df0*/  MUFU.EX2 R106, R106 ;  /* 0x0000006a006a7308 */ /* 0x000ea20000000800 */
[C---:B---3--:R-:W-:Y:S01]  /*6e00*/  FADD.FTZ R6, R102.reuse, R3 ;  /* 0x0000000366067221 */ /* 0x048fe20000010000 */
[----:B------:R-:W-:-:S06]  /*6e10*/  F2FP.F16.F32.PACK_AB R155, R102, R155 ;  /* 0x0000009b669b723e */ /* 0x000fcc00000000ff */
[----:B------:R-:W3:Y:S01]  /*6e20*/  MUFU.EX2 R151, R151 ;  /* 0x0000009700977308 */ /* 0x000ee20000000800 */
[----:B-1----:R-:W-:-:S07]  /*6e30*/  FADD.FTZ R3, R149, R6 ;  /* 0x0000000695037221 */ /* 0x002fce0000010000 */
[----:B------:R-:W1:Y:S01]  /*6e40*/  MUFU.EX2 R8, R142 ;  /* 0x0000008e00087308 */ /* 0x000e620000000800 */
[C---:B--2---:R-:W-:Y:S01]  /*6e50*/  FADD.FTZ R6, R106.reuse, R3 ;  /* 0x000000036a067221 */ /* 0x044fe20000010000 */
[----:B------:R-:W-:-:S06]  /*6e60*/  F2FP.F16.F32.PACK_AB R149, R106, R149 ;  /* 0x000000956a95723e */ /* 0x000fcc00000000ff */
[----:B------:R2:W4:Y:S01]  /*6e70*/  MUFU.EX2 R124, R114 ;  /* 0x00000072007c7308 */ /* 0x0005220000000800 */
[----:B---3--:R-:W-:-:S07]  /*6e80*/  FADD.FTZ R3, R151, R6 ;  /* 0x0000000697037221 */ /* 0x008fce0000010000 */
[----:B------:R3:W5:Y:S01]  /*6e90*/  MUFU.EX2 R145, R110 ;  /* 0x0000006e00917308 */ /* 0x0007620000000800 */
[----:B--2---:R-:W-:Y:S01]  /*6ea0*/  FADD.FTZ R114, R100, R7 ;  /* 0x0000000764727221 */ /* 0x004fe20000010000 */
[C---:B-1----:R-:W-:Y:S01]  /*6eb0*/  FADD.FTZ R3, R8.reuse, R3 ;  /* 0x0000000308037221 */ /* 0x042fe20000010000 */
[----:B------:R-:W-:Y:S01]  /*6ec0*/  F2FP.F16.F32.PACK_AB R151, R8, R151 ;  /* 0x000000970897723e */ /* 0x000fe200000000ff */
[----:B------:R-:W-:Y:S02]  /*6ed0*/  IMAD.MOV.U32 R8, RZ, RZ, R12 ;  /* 0x000000ffff087224 */ /* 0x000fe400078e000c */
[----:B------:R-:W-:Y:S02]  /*6ee0*/  FADD.FTZ R7, R99, R114 ;  /* 0x0000007263077221 */ /* 0x000fe40000010000 */
[----:B------:R-:W1:Y:S02]  /*6ef0*/  MUFU.EX2 R118, R118 ;  /* 0x0000007600767308 */ /* 0x000e640000000800 */
[----:B---3--:R-:W-:Y:S01]  /*6f00*/  FADD.FTZ R110, R96, R7 ;  /* 0x00000007606e7221 */ /* 0x008fe20000010000 */
[----:B----4-:R-:W-:-:S03]  /*6f10*/  FADD.FTZ R3, R124, R3 ;  /* 0x000000037c037221 */ /* 0x010fc60000010000 */
[----:B------:R-:W-:Y:S02]  /*6f20*/  FADD.FTZ R7, R15, R110 ;  /* 0x0000006e0f077221 */ /* 0x000fe40000010000 */
[----:B------:R2:W3:Y:S02]  /*6f30*/  MUFU.EX2 R147, R154 ;  /* 0x0000009a00937308 */ /* 0x0004e40000000800 */
[----:B------:R-:W-:Y:S01]  /*6f40*/  FADD.FTZ R110, R14, R7 ;  /* 0x000000070e6e7221 */ /* 0x000fe20000010000 */
[C---:B-----5:R-:W-:Y:S01]  /*6f50*/  FADD.FTZ R3, R145.reuse, R3 ;  /* 0x0000000391037221 */ /* 0x060fe20000010000 */
[----:B------:R-:W-:Y:S02]  /*6f60*/  F2FP.F16.F32.PACK_AB R145, R145, R124 ;  /* 0x0000007c9191723e */ /* 0x000fe400000000ff */
[----:B------:R-:W-:Y:S02]  /*6f70*/  FADD.FTZ R7, R89, R110 ;  /* 0x0000006e59077221 */ /* 0x000fe40000010000 */
[----:B------:R-:W4:Y:S02]  /*6f80*/  MUFU.EX2 R122, R122 ;  /* 0x0000007a007a7308 */ /* 0x000f240000000800 */
[----:B------:R-:W-:Y:S01]  /*6f90*/  FADD.FTZ R110, R92, R7 ;  /* 0x000000075c6e7221 */ /* 0x000fe20000010000 */
[----:B-1----:R-:W-:Y:S01]  /*6fa0*/  FADD.FTZ R3, R118, R3 ;  /* 0x0000000376037221 */ /* 0x002fe20000010000 */
[----:B--2---:R-:W-:-:S02]  /*6fb0*/  F2FP.F16.F32.PACK_AB R154, R100, R97 ;  /* 0x00000061649a723e */ /* 0x004fc400000000ff */
[----:B------:R-:W-:Y:S02]  /*6fc0*/  FADD.FTZ R7, R101, R110 ;  /* 0x0000006e65077221 */ /* 0x000fe40000010000 */
[----:B------:R-:W1:Y:S01]  /*6fd0*/  MUFU.EX2 R103, R103 ;  /* 0x0000006700677308 */ /* 0x000e620000000800 */
[C---:B---3--:R-:W-:Y:S01]  /*6fe0*/  FADD.FTZ R3, R147.reuse, R3 ;  /* 0x0000000393037221 */ /* 0x048fe20000010000 */
[----:B------:R-:W-:Y:S01]  /*6ff0*/  FADD.FTZ R6, R20, R7 ;  /* 0x0000000714067221 */ /* 0x000fe20000010000 */
[----:B------:R-:W-:-:S05]  /*7000*/  F2FP.F16.F32.PACK_AB R147, R147, R118 ;  /* 0x000000769393723e */ /* 0x000fca00000000ff */
[----:B------:R2:W3:Y:S01]  /*7010*/  MUFU.EX2 R141, R158 ;  /* 0x0000009e008d7308 */ /* 0x0004e20000000800 */
[----:B----4-:R-:W-:-:S07]  /*7020*/  FADD.FTZ R3, R122, R3 ;  /* 0x000000037a037221 */ /* 0x010fce0000010000 */
[----:B------:R-:W4:Y:S01]  /*7030*/  MUFU.EX2 R108, R108 ;  /* 0x0000006c006c7308 */ /* 0x000f220000000800 */
[----:B-1----:R-:W-:Y:S01]  /*7040*/  FADD.FTZ R7, R103, R6 ;  /* 0x0000000667077221 */ /* 0x002fe20000010000 */
[----:B--2---:R-:W-:-:S06]  /*7050*/  F2FP.F16.F32.PACK_AB R158, R178, R93 ;  /* 0x0000005db29e723e */ /* 0x004fcc00000000ff */
[----:B------:R-:W1:Y:S01]  /*7060*/  MUFU.EX2 R126, R126 ;  /* 0x0000007e007e7308 */ /* 0x000e620000000800 */
[C---:B---3--:R-:W-:Y:S01]  /*7070*/  FADD.FTZ R3, R141.reuse, R3 ;  /* 0x000000038d037221 */ /* 0x048fe20000010000 */
[----:B------:R-:W-:-:S06]  /*7080*/  F2FP.F16.F32.PACK_AB R141, R141, R122 ;  /* 0x0000007a8d8d723e */ /* 0x000fcc00000000ff */
[----:B------:R-:W2:Y:S01]  /*7090*/  MUFU.EX2 R105, R105 ;  /* 0x0000006900697308 */ /* 0x000ea20000000800 */
[C---:B----4-:R-:W-:Y:S01]  /*70a0*/  FADD.FTZ R6, R108.reuse, R7 ;  /* 0x000000076c067221 */ /* 0x050fe20000010000 */
[----:B------:R-:W-:-:S06]  /*70b0*/  F2FP.F16.F32.PACK_AB R140, R108, R103 ;  /* 0x000000676c8c723e */ /* 0x000fcc00000000ff */
[----:B------:R-:W3:Y:S01]  /*70c0*/  MUFU.EX2 R143, R176 ;  /* 0x000000b0008f7308 */ /* 0x000ee20000000800 */
[----:B-1----:R-:W-:-:S07]  /*70d0*/  FADD.FTZ R3, R126, R3 ;  /* 0x000000037e037221 */ /* 0x002fce0000010000 */
[----:B------:R-:W1:Y:S01]  /*70e0*/  MUFU.EX2 R112, R112 ;  /* 0x0000007000707308 */ /* 0x000e620000000800 */
[----:B--2---:R-:W-:-:S07]  /*70f0*/  FADD.FTZ R7, R105, R6 ;  /* 0x0000000669077221 */ /* 0x004fce0000010000 */
[----:B------:R-:W2:Y:S01]  /*7100*/  MUFU.EX2 R180, R180 ;  /* 0x000000b400b47308 */ /* 0x000ea20000000800 */
[C---:B---3--:R-:W-:Y:S01]  /*7110*/  FADD.FTZ R3, R143.reuse, R3 ;  /* 0x000000038f037221 */ /* 0x048fe20000010000 */
[----:B------:R-:W-:-:S06]  /*7120*/  F2FP.F16.F32.PACK_AB R143, R143, R126 ;  /* 0x0000007e8f8f723e */ /* 0x000fcc00000000ff */
[----:B------:R-:W3:Y:S01]  /*7130*/  MUFU.EX2 R136, R136 ;  /* 0x0000008800887308 */ /* 0x000ee20000000800 */
[C---:B-1----:R-:W-:Y:S01]  /*7140*/  FADD.FTZ R7, R112.reuse, R7 ;  /* 0x0000000770077221 */ /* 0x042fe20000010000 */
[----:B------:R-:W-:-:S06]  /*7150*/  F2FP.F16.F32.PACK_AB R142, R112, R105 ;  /* 0x00000069708e723e */ /* 0x000fcc00000000ff */
[----:B------:R-:W1:Y:S01]  /*7160*/  MUFU.EX2 R137, R182 ;  /* 0x000000b600897308 */ /* 0x000e620000000800 */
[----:B--2---:R-:W-:-:S07]  /*7170*/  FADD.FTZ R3, R180, R3 ;  /* 0x00000003b4037221 */ /* 0x004fce0000010000 */
[----:B------:R-:W2:Y:S01]  /*7180*/  MUFU.EX2 R107, R107 ;  /* 0x0000006b006b7308 */ /* 0x000ea20000000800 */
[----:B---3--:R-:W-:-:S07]  /*7190*/  FADD.FTZ R6, R136, R7 ;  /* 0x0000000788067221 */ /* 0x008fce0000010000 */
[----:B------:R-:W3:Y:S01]  /*71a0*/  MUFU.EX2 R134, R134 ;  /* 0x0000008600867308 */ /* 0x000ee20000000800 */
[C---:B-1----:R-:W-:Y:S01]  /*71b0*/  FADD.FTZ R3, R137.reuse, R3 ;  /* 0x0000000389037221 */ /* 0x042fe20000010000 */
[----:B------:R-:W-:-:S06]  /*71c0*/  F2FP.F16.F32.PACK_AB R137, R137, R180 ;  /* 0x000000b48989723e */ /* 0x000fcc00000000ff */
[----:B------:R-:W1:Y:S01]  /*71d0*/  MUFU.EX2 R109, R132 ;  /* 0x00000084006d7308 */ /* 0x000e620000000800 */
[C---:B--2---:R-:W-:Y:S01]  /*71e0*/  FADD.FTZ R6, R107.reuse, R6 ;  /* 0x000000066b067221 */ /* 0x044fe20000010000 */
[----:B------:R-:W-:-:S06]  /*71f0*/  F2FP.F16.F32.PACK_AB R136, R107, R136 ;  /* 0x000000886b88723e */ /* 0x000fcc00000000ff */
[----:B------:R-:W2:Y:S01]  /*7200*/  MUFU.EX2 R104, R104 ;  /* 0x0000006800687308 */ /* 0x000ea20000000800 */
[----:B---3--:R-:W-:-:S07]  /*7210*/  FADD.FTZ R3, R134, R3 ;  /* 0x0000000386037221 */ /* 0x008fce0000010000 */
[----:B------:R-:W3:Y:S01]  /*7220*/  MUFU.EX2 R88, R88 ;  /* 0x0000005800587308 */ /* 0x000ee20000000800 */
[----:B-1----:R-:W-:Y:S01]  /*7230*/  FADD.FTZ R7, R109, R6 ;  /* 0x000000066d077221 */ /* 0x002fe20000010000 */
[C---:B--2---:R-:W-:Y:S01]  /*7240*/  FADD.FTZ R6, R104.reuse, R3 ;  /* 0x0000000368067221 */ /* 0x044fe20000010000 */
[----:B------:R-:W-:Y:S01]  /*7250*/  F2FP.F16.F32.PACK_AB R139, R104, R134 ;  /* 0x00000086688b723e */ /* 0x000fe200000000ff */
[----:B------:R-:W-:Y:S02]  /*7260*/  IMAD.MOV.U32 R3, RZ, RZ, R130 ;  /* 0x000000ffff037224 */ /* 0x000fe400078e0082 */
[C---:B---3--:R-:W-:Y:S01]  /*7270*/  FADD.FTZ R7, R88.reuse, R7 ;  /* 0x0000000758077221 */ /* 0x048fe20000010000 */
[----:B------:R-:W-:Y:S01]  /*7280*/  F2FP.F16.F32.PACK_AB R138, R88, R109 ;  /* 0x0000006d588a723e */ /* 0x000fe200000000ff */
[----:B0-----:R-:W-:Y:S06]  /*7290*/  @P1 BRA `(.L_x_1129) ;  /* 0xffffffd000b81947 */ /* 0x001fec000383ffff */
[----:B------:R-:W-:Y:S01]  /*72a0*/  IMAD.MOV.U32 R8, RZ, RZ, R12 ;  /* 0x000000ffff087224 */ /* 0x000fe200078e000c */
[----:B------:R-:W-:Y:S01]  /*72b0*/  UMOV UR36, UR4 ;  /* 0x0000000400247c82 */ /* 0x000fe20008000000 */
[----:B------:R-:W-:Y:S01]  /*72c0*/  IMAD.MOV.U32 R3, RZ, RZ, R130 ;  /* 0x000000ffff037224 */ /* 0x000fe200078e0082 */
[----:B------:R-:W-:-:S06]  /*72d0*/  UMOV UR38, UR7 ;  /* 0x0000000700267c82 */ /* 0x000fcc0008000000 */
.L_x_1112:
[----:B------:R-:W0:Y:S01]  /*72e0*/  LDC R14, c[0x0][0x448] ;  /* 0x00011200ff0e7b82 */ /* 0x000e220000000800 */
[----:B------:R-:W-:Y:S01]  /*72f0*/  VIADD R12, R17, 0x7f ;  /* 0x0000007f110c7836 */ /* 0x000fe20000000000 */
[----:B------:R-:W-:-:S06]  /*7300*/  IADD3 R11, R16, 0x1, -R11 ;  /* 0x00000001100b7810 */ /* 0x000fcc0007ffe80b */
[----:B------:R-:W1:Y:S01]  /*7310*/  LDC R10, c[0x0][0x9e4] ;  /* 0x00027900ff0a7b82 */ /* 0x000e620000000800 */
[----:B0-----:R-:W-:-:S13]  /*7320*/  ISETP.NE.AND P1, PT, R14, 0x1, PT ;  /* 0x000000010e00780c */ /* 0x001fda0003f25270 */
[----:B------:R-:W0:Y:S08]  /*7330*/  @P1 LDC R15, c[0x0][0x44c] ;  /* 0x00011300ff0f1b82 */ /* 0x000e300000000800 */
[----:B------:R-:W2:Y:S01]  /*7340*/  @P1 LDC R20, c[0x0][0x450] ;  /* 0x00011400ff141b82 */ /* 0x000ea20000000800 */
[----:B0-----:R-:W-:-:S05]  /*7350*/  @P1 IMAD.HI.U32 R15, R12, R15, RZ ;  /* 0x0000000f0c0f1227 */ /* 0x001fca00078e00ff */
[----:B--2---:R-:W-:Y:S02]  /*7360*/  @P1 SHF.R.U32.HI R12, RZ, R20, R15 ;  /* 0x00000014ff0c1219 */ /* 0x004fe4000001160f */
[----:B-1----:R-:W-:-:S03]  /*7370*/  ISETP.GE.AND P1, PT, R10, 0x1, PT ;  /* 0x000000010a00780c */ /* 0x002fc60003f26270 */
[----:B------:R-:W-:-:S04]  /*7380*/  IMAD.IADD R11, R11, 0x1, R12 ;  /* 0x000000010b0b7824 */ /* 0x000fc800078e020c */
[----:B------:R-:W-:-:S06]  /*7390*/  VIADD R12, R11, -UR59 ;  /* 0x8000003b0b0c7c36 */ /* 0x000fcc0008000000 */
[----:B------:R-:W-:Y:S05]  /*73a0*/  @!P1 BRA `(.L_x_1130) ;  /* 0x00000000003c9947 */ /* 0x000fea0003800000 */
        /* <DEDUP_REMOVED lines=9> */
.L_x_1131:
[----:B------:R-:W-:-:S13]  /*7440*/  ISETP.NE.AND P1, PT, R10, 0x1, PT ;  /* 0x000000010a00780c */ /* 0x000fda0003f25270 */
[----:B------:R-:W0:Y:S02]  /*7450*/  @P1 LDC.64 R20, c[0x0][0x9e8] ;  /* 0x00027a00ff141b82 */ /* 0x000e240000000a00 */
[----:B0-----:R-:W-:-:S05]  /*7460*/  @P1 IMAD.HI.U32 R20, R11, R20, RZ ;  /* 0x000000140b141227 */ /* 0x001fca00078e00ff */
[----:B------:R-:W-:-:S07]  /*7470*/  @P1 SHF.R.U32.HI R11, RZ, R21, R20 ;  /* 0x00000015ff0b1219 */ /* 0x000fce0000011614 */
.L_x_1132:
[----:B------:R-:W-:-:S05]  /*7480*/  IMAD R11, R11, R10, RZ ;  /* 0x0000000a0b0b7224 */ /* 0x000fca00078e02ff */
[----:B------:R-:W-:-:S07]  /*7490*/  VIMNMX R12, R12, R11, !PT ;  /* 0x0000000b0c0c7248 */ /* 0x000fce0007fe0100 */
.L_x_1130:
[----:B------:R-:W-:-:S04]  /*74a0*/  VIADD R12, R12, 0x5f ;  /* 0x0000005f0c0c7836 */ /* 0x000fc80000000000 */
[----:B------:R-:W-:-:S05]  /*74b0*/  IMAD.HI R12, R12, 0x2aaaaaab, RZ ;  /* 0x2aaaaaab0c0c7827 */ /* 0x000fca00078e02ff */
[----:B------:R-:W-:-:S04]  /*74c0*/  SHF.R.U32.HI R11, RZ, 0x1f, R12 ;  /* 0x0000001fff0b7819 */ /* 0x000fc8000001160c */
[----:B------:R-:W-:-:S04]  /*74d0*/  LEA.HI.SX32 R11, R12, R11, 0x1c ;  /* 0x0000000b0c0b7211 */ /* 0x000fc800078fe2ff */
[----:B------:R-:W-:-:S04]  /*74e0*/  VIMNMX R12, R22, R11, !PT ;  /* 0x0000000b160c7248 */ /* 0x000fc80007fe0100 */
[----:B------:R-:W-:-:S13]  /*74f0*/  ISETP.GE.AND P1, PT, R13, R12, PT ;  /* 0x0000000c0d00720c */ /* 0x000fda0003f26270 */
[----:B------:R-:W-:Y:S05]  /*7500*/  @!P1 BRA `(.L_x_1133) ;  /* 0x0000001c00109947 */ /* 0x000fea0003800000 */
[----:B------:R-:W-:Y:S01]  /*7510*/  IMAD.MOV.U32 R11, RZ, RZ, R8 ;  /* 0x000000ffff0b7224 */ /* 0x000fe200078e0008 */
[----:B------:R-:W-:Y:S01]  /*7520*/  UMOV UR6, UR38 ;  /* 0x0000002600067c82 */ /* 0x000fe20008000000 */
[----:B------:R-:W-:Y:S01]  /*7530*/  IMAD.MOV.U32 R15, RZ, RZ, R3 ;  /* 0x000000ffff0f7224 */ /* 0x000fe200078e0003 */
[----:B------:R-:W-:-:S06]  /*7540*/  UMOV UR4, UR36 ;  /* 0x0000002400047c82 */ /* 0x000fcc0008000000 */
.L_x_1142:
[----:B------:R-:W-:-:S04]  /*7550*/  UIADD3 UR7, UR4, 0x1, URZ ;  /* 0x0000000104077890 */ /* 0x000fc8000fffe03f */
[----:B------:R-:W-:-:S04]  /*7560*/  UISETP.NE.AND UP0, UPT, UR7, 0x2, UPT ;  /* 0x000000020700788c */ /* 0x000fc8000bf05270 */
[----:B------:R-:W-:Y:S02]  /*7570*/  USEL UR7, UR7, URZ, UP0 ;  /* 0x0000003f07077287 */ /* 0x000fe40008000000 */
[----:B------:R-:W-:-:S04]  /*7580*/  USEL UR38, URZ, 0x1, UP0 ;  /* 0x000000013f267887 */ /* 0x000fc80008000000 */
[----:B------:R-:W-:Y:S01]  /*7590*/  ULOP3.LUT UR38, UR6, UR38, URZ, 0x3c, !UPT ;  /* 0x0000002606267292 */ /* 0x000fe2000f8e3c3f */
[----:B------:R-:W-:Y:S01]  /*75a0*/  UMOV UR36, UR7 ;  /* 0x0000000700247c82 */ /* 0x000fe20008000000 */
[----:B------:R-:W-:Y:S10]  /*75b0*/  @!P0 BRA `(.L_x_1134) ;  /* 0x0000000000048947 */ /* 0x000ff40003800000 */
[----:B------:R-:W-:Y:S01]  /*75c0*/  BPT.TRAP 0x1 ;  /* 0x000000040000795c */ /* 0x000fe20000300000 */
.L_x_1134:
[----:B------:R-:W-:Y:S01]  /*75d0*/  ULEA UR5, UR36, UR37, 0x3 ;  /* 0x0000002524057291 */ /* 0x000fe2000f8e183f */
[----:B------:R-:W-:-:S05]  /*75e0*/  IMAD.U32 R3, RZ, RZ, UR38 ;  /* 0x00000026ff037e24 */ /* 0x000fca000f8e00ff */
[----:B------:R-:W-:-:S04]  /*75f0*/  SHF.L.U32 R3, R3, 0x1f, RZ ;  /* 0x0000001f03037819 */ /* 0x000fc800000006ff */
[----:B------:R0:W1:Y:S01]  /*7600*/  SYNCS.PHASECHK.TRANS64.TRYWAIT P1, [UR5+0x2a830], R3 ;  /* 0x02a83003ff0075a7 */ /* 0x0000620008020145 */
[----:B------:R-:W-:Y:S05]  /*7610*/  @!P0 BRA `(.L_x_1135) ;  /* 0x0000000000048947 */ /* 0x000fea0003800000 */
[----:B------:R-:W-:Y:S01]  /*7620*/  BPT.TRAP 0x1 ;  /* 0x000000040000795c */ /* 0x000fe20000300000 */
.L_x_1135:
[----:B-1----:R-:W-:Y:S05]  /*7630*/  @P1 BRA `(.L_x_1136) ;  /* 0x0000000000081947 */ /* 0x002fea0003800000 */
[----:B------:R-:W1:Y:S02]  /*7640*/  SYNCS.PHASECHK.TRANS64.TRYWAIT P1, [UR5+0x2a830], R3 ;  /* 0x02a83003ff0075a7 */ /* 0x000e640008020145 */
[----:B-1----:R-:W-:Y:S05]  /*7650*/  @!P1 BRA `(.L_x_1137) ;  /* 0x000000c000f89947 */ /* 0x002fea0003800000 */
.L_x_1136:
        /* <DEDUP_REMOVED lines=131> */
.L_x_1138:
[----:B------:R-:W-:Y:S01]  /*7e90*/  ULEA UR10, UR4, UR37, 0x3 ;  /* 0x00000025040a7291 */ /* 0x000fe2000f8e183f */
[----:B------:R-:W-:-:S05]  /*7ea0*/  IMAD.U32 R0, RZ, RZ, UR6 ;  /* 0x00000006ff007e24 */ /* 0x000fca000f8e00ff */
[----:B------:R-:W-:-:S04]  /*7eb0*/  SHF.L.U32 R0, R0, 0x1f, RZ ;  /* 0x0000001f00007819 */ /* 0x000fc800000006ff */
[----:B------:R2:W3:Y:S01]  /*7ec0*/  SYNCS.PHASECHK.TRANS64.TRYWAIT P1, [UR10+0x2a850], R0 ;  /* 0x02a85000ff0075a7 */ /* 0x0004e2000802014a */
[----:B------:R-:W-:Y:S05]  /*7ed0*/  @!P0 BRA `(.L_x_1139) ;  /* 0x0000000000048947 */ /* 0x000fea0003800000 */
[----:B------:R-:W-:Y:S01]  /*7ee0*/  BPT.TRAP 0x1 ;  /* 0x000000040000795c */ /* 0x000fe20000300000 */
.L_x_1139:
[----:B---3--:R-:W-:Y:S05]  /*7ef0*/  @P1 BRA `(.L_x_1140) ;  /* 0x0000000000081947 */ /* 0x008fea0003800000 */
[----:B------:R-:W3:Y:S02]  /*7f00*/  SYNCS.PHASECHK.TRANS64.TRYWAIT P1, [UR10+0x2a850], R0 ;  /* 0x02a85000ff0075a7 */ /* 0x000ee4000802014a */
[----:B---3--:R-:W-:Y:S05]  /*7f10*/  @!P1 BRA `(.L_x_1141) ;  /* 0x000000b800e09947 */ /* 0x008fea0003800000 */
.L_x_1140:
[----:B------:R-:W-:Y:S01]  /*7f20*/  UIADD3 UR5, UR37, 0x400, URZ ;  /* 0x0000040025057890 */ /* 0x000fe2000fffe03f */
[----:B------:R-:W-:Y:S01]  /*7f30*/  WARPGROUP.ARRIVE ;  /* 0x00000000000079c5 */ /* 0x000fe20000000000 */
[----:B------:R-:W-:Y:S01]  /*7f40*/  UMOV UR15, 0x40000040 ;  /* 0x40000040000f7882 */ /* 0x000fe20000000000 */
[----:B0-2---:R-:W-:Y:S01]  /*7f50*/  FMNMX.FTZ R0, R88, R15, !PT ;  /* 0x0000000f58007209 */ /* 0x005fe20007810000 */
[----:B------:R-:W-:Y:S01]  /*7f60*/  USHF.R.U32.HI UR5, URZ, 0x4, UR5 ;  /* 0x000000043f057899 */ /* 0x000fe20008011605 */
[----:B------:R-:W0:Y:S02]  /*7f70*/  LDC R9, c[0x0][0x988] ;  /* 0x00026200ff097b82 */ /* 0x000e240000000800 */
[----:B------:R-:W2:Y:S01]  /*7f80*/  S2R R175, SR_TID.X ;  /* 0x0000000000af7919 */ /* 0x000ea20000002100 */
[----:B-1----:R-:W-:Y:S01]  /*7f90*/  FMNMX.FTZ R3, R89, R0, !PT ;  /* 0x0000000059037209 */ /* 0x002fe20007810000 */
[----:B------:R-:W-:-:S03]  /*7fa0*/  ULOP3.LUT UR5, UR5, 0x3fff, URZ, 0xc0, !UPT ;  /* 0x00003fff05057892 */ /* 0x000fc6000f8ec03f */
[----:B------:R-:W-:Y:S01]  /*7fb0*/  FMNMX.FTZ R0, R92, R3, !PT ;  /* 0x000000035c007209 */ /* 0x000fe20007810000 */
[----:B------:R-:W-:-:S03]  /*7fc0*/  ULOP3.LUT UR5, UR5, 0x3000000, URZ, 0xfc, !UPT ;  /* 0x0300000005057892 */ /* 0x000fc6000f8efc3f */
[----:B------:R-:W-:Y:S01]  /*7fd0*/  FMNMX.FTZ R3, R93, R0, !PT ;  /* 0x000000005d037209 */ /* 0x000fe20007810000 */
[----:B------:R-:W-:-:S03]  /*7fe0*/  UIMAD UR4, UR4, 0x600, UR5 ;  /* 0x00000600040478a4 */ /* 0x000fc6000f8e0205 */
[----:B------:R-:W-:Y:S01]  /*7ff0*/  FMNMX.FTZ R0, R96, R3, !PT ;  /* 0x0000000360007209 */ /* 0x000fe20007810000 */
[----:B------:R-:W-:-:S03]  /*8000*/  UIADD3 UR6, UR4, 0x80, URZ ;  /* 0x0000008004067890 */ /* 0x000fc6000fffe03f */
        /* <DEDUP_REMOVED lines=8> */
[----:B------:R-:W-:Y:S02]  /*8090*/  FMNMX.FTZ R0, R104, R3, !PT ;  /* 0x0000000368007209 */ /* 0x000fe40007810000 */
[----:B--2---:R-:W-:Y:S02]  /*80a0*/  LOP3.LUT P1, RZ, R175, 0x7f, RZ, 0xc0, !PT ;  /* 0x0000007fafff7812 */ /* 0x004fe4000782c0ff */
        /* <DEDUP_REMOVED lines=15> */
[----:B------:R-:W1:Y:S02]  /*81a0*/  SHFL.BFLY PT, R3, R0, 0x2, 0x1f ;  /* 0x0c401f0000037f89 */ /* 0x000e6400000e0000 */
[----:B-1----:R-:W-:-:S05]  /*81b0*/  FMNMX.FTZ R8, R0, R3, !PT ;  /* 0x0000000300087209 */ /* 0x002fca0007810000 */
[----:B------:R-:W1:Y:S02]  /*81c0*/  SHFL.BFLY PT, R3, R8, 0x1, 0x1f ;  /* 0x0c201f0008037f89 */ /* 0x000e6400000e0000 */
[----:B-1----:R-:W-:-:S05]  /*81d0*/  FMNMX.FTZ R3, R8, R3, !PT ;  /* 0x0000000308037209 */ /* 0x002fca0007810000 */
[C---:B------:R-:W-:Y:S01]  /*81e0*/  FADD.FTZ R2, -R3.reuse, R15 ;  /* 0x0000000f03027221 */ /* 0x040fe20000010100 */
[----:B0-----:R-:W-:-:S03]  /*81f0*/  FMUL.FTZ R174, R3, R9 ;  /* 0x0000000903ae7220 */ /* 0x001fc60000410000 */
[----:B------:R-:W-:Y:S01]  /*8200*/  FMUL.FTZ R20, R2, R9 ;  /* 0x0000000902147220 */ /* 0x000fe20000410000 */
[----:B------:R-:W-:Y:S01]  /*8210*/  FMNMX.FTZ R2, R90, R11, !PT ;  /* 0x0000000b5a027209 */ /* 0x000fe20007810000 */
[-CC-:B------:R-:W-:Y:S01]  /*8220*/  FFMA.FTZ R15, R88, R9.reuse, -R174.reuse ;  /* 0x00000009580f7223 */ /* 0x180fe200000108ae */
[----:B------:R-:W-:Y:S02]  /*8230*/  WARPGROUP.DEPBAR.LE gsb0, 0x0 ;  /* 0x00008000000079c5 */ /* 0x000fe40000010000 */
[----:B------:R-:W-:Y:S01]  /*8240*/  WARPGROUP.ARRIVE ;  /* 0x00000000000079c5 */ /* 0x000fe20000000000 */
[----:B------:R-:W-:Y:S01]  /*8250*/  FMNMX.FTZ R21, R91, R2, !PT ;  /* 0x000000025b157209 */ /* 0x000fe20007810000 */
[-CC-:B------:R-:W-:Y:S01]  /*8260*/  FFMA.FTZ R156, R89, R9.reuse, -R174.reuse ;  /* 0x00000009599c7223 */ /* 0x180fe200000108ae */
[----:B------:R0:W-:Y:S01]  /*8270*/  MUFU.EX2 R0, R20 ;  /* 0x0000001400007308 */ /* 0x0001e20000000800 */
[--C-:B------:R-:W-:Y:S01]  /*8280*/  FFMA.FTZ R158, R92, R9, -R174.reuse ;  /* 0x000000095c9e7223 */ /* 0x100fe200000108ae */
[----:B------:R-:W-:Y:S01]  /*8290*/  FMNMX.FTZ R2, R94, R21, !PT ;  /* 0x000000155e027209 */ /* 0x000fe20007810000 */
[----:B------:R-:W-:Y:S01]  /*82a0*/  HGMMA.64x128x16.F32 R24, R152, gdesc[UR12].tnspB, R24, gsb0 ;  /* 0x41e0000c98187df0 */ /* 0x000fe20008000818 */
[----:B------:R-:W-:Y:S01]  /*82b0*/  UMOV UR14, UR6 ;  /* 0x00000006000e7c82 */ /* 0x000fe20008000000 */
[----:B------:R-:W-:Y:S01]  /*82c0*/  UMOV UR15, 0x40000040 ;  /* 0x40000040000f7882 */ /* 0x000fe20000000000 */
[----:B------:R-:W-:Y:S01]  /*82d0*/  UIADD3 UR6, UR4, 0x180, URZ ;  /* 0x0000018004067890 */ /* 0x000fe2000fffe03f */
[----:B------:R-:W-:Y:S01]  /*82e0*/  FMNMX.FTZ R21, R95, R2, !PT ;  /* 0x000000025f157209 */ /* 0x000fe20007810000 */
[----:B------:R-:W1:Y:S01]  /*82f0*/  MUFU.EX2 R15, R15 ;  /* 0x0000000f000f7308 */ /* 0x000e620000000800 */
[-CC-:B0-----:R-:W-:Y:S01]  /*8300*/  FFMA.FTZ R20, R120, R9.reuse, -R174.reuse ;  /* 0x0000000978147223 */ /* 0x181fe200000108ae */
[--C-:B------:R-:W-:Y:S01]  /*8310*/  FFMA.FTZ R88, R124, R9, -R174.reuse ;  /* 0x000000097c587223 */ /* 0x100fe200000108ae */
[----:B------:R-:W-:Y:S01]  /*8320*/  FMNMX.FTZ R2, R98, R21, !PT ;  /* 0x0000001562027209 */ /* 0x000fe20007810000 */
[-CC-:B------:R-:W-:Y:S01]  /*8330*/  FFMA.FTZ R92, R128, R9.reuse, -R174.reuse ;  /* 0x00000009805c7223 */ /* 0x180fe200000108ae */
[----:B------:R-:W-:-:S02]  /*8340*/  FFMA.FTZ R133, R133, R9, -R174 ;  /* 0x0000000985857223 */ /* 0x000fc400000108ae */
[----:B------:R-:W-:Y:S01]  /*8350*/  FMNMX.FTZ R21, R99, R2, !PT ;  /* 0x0000000263157209 */ /* 0x000fe20007810000 */
[----:B------:R-:W0:Y:S03]  /*8360*/  MUFU.EX2 R156, R156 ;  /* 0x0000009c009c7308 */ /* 0x000e260000000800 */
[----:B------:R-:W-:Y:S01]  /*8370*/  FMNMX.FTZ R2, R102, R21, !PT ;  /* 0x0000001566027209 */ /* 0x000fe20007810000 */
[----:B------:R-:W-:-:S03]  /*8380*/  FFMA.FTZ R21, R93, R9, -R174 ;  /* 0x000000095d157223 */ /* 0x000fc600000108ae */
[----:B------:R-:W-:Y:S01]  /*8390*/  FMNMX.FTZ R89, R103, R2, !PT ;  /* 0x0000000267597209 */ /* 0x000fe20007810000 */
[----:B------:R-:W-:Y:S01]  /*83a0*/  MUFU.EX2 R158, R158 ;  /* 0x0000009e009e7308 */ /* 0x000fe20000000800 */
[----:B-1----:R-:W-:Y:S02]  /*83b0*/  FFMA.FTZ R7, R0, R7, R15 ;  /* 0x0000000700077223 */ /* 0x002fe4000001000f */
[----:B------:R-:W-:-:S04]  /*83c0*/  FMNMX.FTZ R2, R106, R89, !PT ;  /* 0x000000596a027209 */ /* 0x000fc80007810000 */
[----:B------:R-:W-:Y:S01]  /*83d0*/  FMNMX.FTZ R89, R107, R2, !PT ;  /* 0x000000026b597209 */ /* 0x000fe20007810000 */
[----:B------:R-:W-:Y:S01]  /*83e0*/  MUFU.EX2 R21, R21 ;  /* 0x0000001500157308 */ /* 0x000fe20000000800 */
[C---:B0-----:R-:W-:Y:S01]  /*83f0*/  FADD.FTZ R7, R156.reuse, R7 ;  /* 0x000000079c077221 */ /* 0x041fe20000010000 */
[----:B------:R-:W-:Y:S01]  /*8400*/  F2FP.F16.F32.PACK_AB R156, R156, R15 ;  /* 0x0000000f9c9c723e */ /* 0x000fe200000000ff */
[----:B------:R-:W-:Y:S01]  /*8410*/  IMAD.MOV.U32 R15, RZ, RZ, R3 ;  /* 0x000000ffff0f7224 */ /* 0x000fe200078e0003 */
[----:B------:R-:W-:Y:S01]  /*8420*/  FMNMX.FTZ R2, R110, R89, !PT ;  /* 0x000000596e027209 */ /* 0x000fe20007810000 */
[----:B------:R-:W-:-:S03]  /*8430*/  FFMA.FTZ R89, R97, R9, -R174 ;  /* 0x0000000961597223 */ /* 0x000fc600000108ae */
[----:B------:R-:W-:Y:S01]  /*8440*/  FMNMX.FTZ R93, R111, R2, !PT ;  /* 0x000000026f5d7209 */ /* 0x000fe20007810000 */
[----:B------:R-:W-:Y:S03]  /*8450*/  MUFU.EX2 R20, R20 ;  /* 0x0000001400147308 */ /* 0x000fe60000000800 */
[----:B------:R-:W-:-:S04]  /*8460*/  FMNMX.FTZ R2, R114, R93, !PT ;  /* 0x0000005d72027209 */ /* 0x000fc80007810000 */
[----:B------:R-:W-:Y:S01]  /*8470*/  FMNMX.FTZ R93, R115, R2, !PT ;  /* 0x00000002735d7209 */ /* 0x000fe20007810000 */
[----:B------:R-:W-:Y:S03]  /*8480*/  MUFU.EX2 R89, R89 ;  /* 0x0000005900597308 */ /* 0x000fe60000000800 */
        /* <DEDUP_REMOVED lines=8> */
[-CC-:B------:R-:W-:Y:S01]  /*8510*/  FFMA.FTZ R97, R105, R9.reuse, -R174.reuse ;  /* 0x0000000969617223 */ /* 0x180fe200000108ae */
[-CC-:B------:R-:W-:Y:S01]  /*8520*/  FFMA.FTZ R105, R113, R9.reuse, -R174.reuse ;  /* 0x0000000971697223 */ /* 0x180fe200000108ae */
[-CC-:B------:R-:W-:Y:S01]  /*8530*/  FFMA.FTZ R113, R121, R9.reuse, -R174.reuse ;  /* 0x0000000979717223 */ /* 0x180fe200000108ae */
[----:B------:R-:W-:Y:S01]  /*8540*/  FMNMX.FTZ R101, R127, R2, !PT ;  /* 0x000000027f657209 */ /* 0x000fe20007810000 */
[----:B------:R-:W-:Y:S01]  /*8550*/  FFMA.FTZ R121, R129, R9, -R174 ;  /* 0x0000000981797223 */ /* 0x000fe200000108ae */
[----:B------:R-:W-:Y:S02]  /*8560*/  MUFU.EX2 R92, R92 ;  /* 0x0000005c005c7308 */ /* 0x000fe40000000800 */
[----:B------:R-:W-:-:S04]  /*8570*/  FMNMX.FTZ R2, R130, R101, !PT ;  /* 0x0000006582027209 */ /* 0x000fc80007810000 */
[----:B------:R-:W-:Y:S02]  /*8580*/  FMNMX.FTZ R101, R131, R2, !PT ;  /* 0x0000000283657209 */ /* 0x000fe40007810000 */
[----:B------:R-:W-:Y:S02]  /*8590*/  MUFU.EX2 R97, R97 ;  /* 0x0000006100617308 */ /* 0x000fe40000000800 */
[----:B------:R-:W-:Y:S01]  /*85a0*/  FMNMX.FTZ R2, R134, R101, !PT ;  /* 0x0000006586027209 */ /* 0x000fe20007810000 */
[-CC-:B------:R-:W-:Y:S01]  /*85b0*/  FFMA.FTZ R101, R109, R9.reuse, -R174.reuse ;  /* 0x000000096d657223 */ /* 0x180fe200000108ae */
[-CC-:B------:R-:W-:Y:S01]  /*85c0*/  FFMA.FTZ R109, R117, R9.reuse, -R174.reuse ;  /* 0x00000009756d7223 */ /* 0x180fe200000108ae */
[----:B------:R-:W-:Y:S01]  /*85d0*/  FFMA.FTZ R117, R125, R9, -R174 ;  /* 0x000000097d757223 */ /* 0x000fe200000108ae */
[----:B------:R-:W-:Y:S02]  /*85e0*/  FMNMX.FTZ R2, R135, R2, !PT ;  /* 0x0000000287027209 */ /* 0x000fe40007810000 */
        /* <DEDUP_REMOVED lines=10> */
[----:B------:R-:W-:-:S03]  /*8690*/  FFMA.FTZ R96, R132, R9, -R174 ;  /* 0x0000000984607223 */ /* 0x000fc600000108ae */
[----:B------:R-:W-:Y:S01]  /*86a0*/  HGMMA.64x128x16.F32 R24, R148, gdesc[UR12].tnspB, R24, gsb0 ;  /* 0x41e0000c94187df0 */ /* 0x000fe20008000818 */
[----:B------:R-:W-:Y:S01]  /*86b0*/  UMOV UR14, UR6 ;  /* 0x00000006000e7c82 */ /* 0x000fe20008000000 */
[----:B------:R-:W-:Y:S01]  /*86c0*/  UMOV UR15, 0x40000040 ;  /* 0x40000040000f7882 */ /* 0x000fe20000000000 */
[----:B------:R-:W-:Y:S01]  /*86d0*/  UIADD3 UR6, UR4, 0x200, URZ ;  /* 0x0000020004067890 */ /* 0x000fe2000fffe03f */
[----:B------:R-:W-:Y:S01]  /*86e0*/  MUFU.EX2 R152, R152 ;  /* 0x0000009800987308 */ /* 0x000fe20000000800 */
[----:B------:R-:W-:-:S07]  /*86f0*/  UIADD3 UR4, UR4, 0x280, URZ ;  /* 0x0000028004047890 */ /* 0x000fce000fffe03f */
[----:B------:R-:W-:Y:S08]  /*8700*/  MUFU.EX2 R154, R154 ;  /* 0x0000009a009a7308 */ /* 0x000ff00000000800 */
[----:B------:R-:W-:Y:S01]  /*8710*/  MUFU.EX2 R96, R96 ;  /* 0x0000006000607308 */ /* 0x000fe20000000800 */
[----:B------:R-:W-:Y:S02]  /*8720*/  WARPGROUP.DEPBAR.LE gsb0, 0x0 ;  /* 0x00008000000079c5 */ /* 0x000fe40000010000 */
[----:B------:R-:W-:Y:S01]  /*8730*/  WARPGROUP.ARRIVE ;  /* 0x00000000000079c5 */ /* 0x000fe20000000000 */
[-CC-:B------:R-:W-:Y:S01]  /*8740*/  FFMA.FTZ R148, R104, R9.reuse, -R174.reuse ;  /* 0x0000000968947223 */ /* 0x180fe200000108ae */
[----:B------:R-:W-:-:S04]  /*8750*/  FFMA.FTZ R150, R108, R9, -R174 ;  /* 0x000000096c967223 */ /* 0x000fc800000108ae */
[----:B------:R-:W-:Y:S01]  /*8760*/  HGMMA.64x128x16.F32 R24, R144, gdesc[UR12].tnspB, R24, gsb0 ;  /* 0x41e0000c90187df0 */ /* 0x000fe20008000818 */
[----:B------:R-:W-:Y:S01]  /*8770*/  UMOV UR14, UR6 ;  /* 0x00000006000e7c82 */ /* 0x000fe20008000000 */
[----:B------:R-:W-:Y:S01]  /*8780*/  UMOV UR15, 0x40000040 ;  /* 0x40000040000f7882 */ /* 0x000fe20000000000 */
[----:B------:R-:W-:Y:S01]  /*8790*/  UMOV UR6, UR4 ;  /* 0x0000000400067c82 */ /* 0x000fe20008000000 */
[----:B------:R-:W-:Y:S01]  /*87a0*/  MUFU.EX2 R148, R148 ;  /* 0x0000009400947308 */ /* 0x000fe20000000800 */
[----:B------:R-:W-:-:S07]  /*87b0*/  UMOV UR4, UR36 ;  /* 0x0000002400047c82 */ /* 0x000fce0008000000 */
[----:B------:R-:W-:Y:S01]  /*87c0*/  MUFU.EX2 R150, R150 ;  /* 0x0000009600967308 */ /* 0x000fe20000000800 */
[----:B------:R-:W-:Y:S02]  /*87d0*/  WARPGROUP.DEPBAR.LE gsb0, 0x0 ;  /* 0x00008000000079c5 */ /* 0x000fe40000010000 */
[----:B------:R-:W-:Y:S01]  /*87e0*/  WARPGROUP.ARRIVE ;  /* 0x00000000000079c5 */ /* 0x000fe20000000000 */
[----:B------:R-:W0:Y:S01]  /*87f0*/  SHFL.BFLY PT, R145, R2, 0x2, 0x1f ;  /* 0x0c401f0002917f89 */ /* 0x000e2200000e0000 */
[-CC-:B------:R-:W-:Y:S01]  /*8800*/  FFMA.FTZ R144, R112, R9.reuse, -R174.reuse ;  /* 0x0000000970907223 */ /* 0x180fe200000108ae */
[----:B------:R-:W-:-:S03]  /*8810*/  FFMA.FTZ R146, R116, R9, -R174 ;  /* 0x0000000974927223 */ /* 0x000fc600000108ae */
[----:B------:R-:W-:Y:S02]  /*8820*/  HGMMA.64x128x16.F32 R24, R140, gdesc[UR12].tnspB, R24, gsb0 ;  /* 0x41e0000c8c187df0 */ /* 0x000fe40008000818 */
[----:B------:R-:W-:Y:S08]  /*8830*/  MUFU.EX2 R144, R144 ;  /* 0x0000009000907308 */ /* 0x000ff00000000800 */
[----:B------:R-:W-:Y:S01]  /*8840*/  MUFU.EX2 R146, R146 ;  /* 0x0000009200927308 */ /* 0x000fe20000000800 */
[----:B0-----:R-:W-:-:S05]  /*8850*/  FMNMX.FTZ R145, R2, R145, !PT ;  /* 0x0000009102917209 */ /* 0x001fca0007810000 */
[----:B------:R-:W0:Y:S02]  /*8860*/  SHFL.BFLY PT, R8, R145, 0x1, 0x1f ;  /* 0x0c201f0091087f89 */ /* 0x000e2400000e0000 */
[----:B0-----:R-:W-:-:S05]  /*8870*/  FMNMX.FTZ R8, R145, R8, !PT ;  /* 0x0000000891087209 */ /* 0x001fca0007810000 */
[CC--:B------:R-:W-:Y:S01]  /*8880*/  FMUL.FTZ R100, R8.reuse, R9.reuse ;  /* 0x0000000908647220 */ /* 0x0c0fe20000410000 */
[----:B------:R-:W-:Y:S02]  /*8890*/  FADD.FTZ R2, -R8, R11 ;  /* 0x0000000b08027221 */ /* 0x000fe40000010100 */
[----:B------:R-:W-:Y:S01]  /*88a0*/  MUFU.EX2 R11, R133 ;  /* 0x00000085000b7308 */ /* 0x000fe20000000800 */
[-CC-:B------:R-:W-:Y:S01]  /*88b0*/  FFMA.FTZ R90, R90, R9.reuse, -R100.reuse ;  /* 0x000000095a5a7223 */ /* 0x180fe20000010864 */
[-C--:B------:R-:W-:Y:S01]  /*88c0*/  FMUL.FTZ R2, R2, R9.reuse ;  /* 0x0000000902027220 */ /* 0x080fe20000410000 */
        /* <DEDUP_REMOVED lines=14> */
[----:B0-----:R-:W-:Y:S01]  /*89b0*/  IMAD.U32 R90, RZ, RZ, UR7 ;  /* 0x00000007ff5a7e24 */ /* 0x001fe2000f8e00ff */
[----:B------:R-:W-:Y:S01]  /*89c0*/  UMOV UR7, 0x40000040 ;  /* 0x4000004000077882 */ /* 0x000fe20000000000 */
[-CC-:B------:R-:W-:Y:S01]  /*89d0*/  FFMA.FTZ R115, R115, R9.reuse, -R100.reuse ;  /* 0x0000000973737223 */ /* 0x180fe20000010864 */
[-CC-:B------:R-:W-:Y:S01]  /*89e0*/  FFMA.FTZ R118, R118, R9.reuse, -R100.reuse ;  /* 0x0000000976767223 */ /* 0x180fe20000010864 */
[-CC-:B------:R-:W-:Y:S01]  /*89f0*/  FFMA.FTZ R119, R119, R9.reuse, -R100.reuse ;  /* 0x0000000977777223 */ /* 0x180fe20000010864 */
[----:B------:R-:W-:Y:S01]  /*8a00*/  @!P1 LEA R90, R90, UR37, 0x3 ;  /* 0x000000255a5a9c11 */ /* 0x000fe2000f8e18ff */
[-CC-:B------:R-:W-:Y:S01]  /*8a10*/  FFMA.FTZ R122, R122, R9.reuse, -R100.reuse ;  /* 0x000000097a7a7223 */ /* 0x180fe20000010864 */
[----:B------:R-:W0:Y:S01]  /*8a20*/  MUFU.EX2 R91, R91 ;  /* 0x0000005b005b7308 */ /* 0x000e220000000800 */
[-CC-:B------:R-:W-:Y:S01]  /*8a30*/  FFMA.FTZ R123, R123, R9.reuse, -R100.reuse ;  /* 0x000000097b7b7223 */ /* 0x180fe20000010864 */
[----:B------:R-:W-:Y:S01]  /*8a40*/  FFMA.FTZ R126, R126, R9, -R100 ;  /* 0x000000097e7e7223 */ /* 0x000fe20000010864 */
[----:B------:R-:W-:-:S02]  /*8a50*/  @!P1 VIADD R90, R90, 0x2a840 ;  /* 0x0002a8405a5a9836 */ /* 0x000fc40000000000 */
[-CC-:B------:R-:W-:Y:S01]  /*8a60*/  FFMA.FTZ R127, R127, R9.reuse, -R100.reuse ;  /* 0x000000097f7f7223 */ /* 0x180fe20000010864 */
[-CC-:B------:R-:W-:Y:S01]  /*8a70*/  FFMA.FTZ R130, R130, R9.reuse, -R100.reuse ;  /* 0x0000000982827223 */ /* 0x180fe20000010864 */
[-CC-:B------:R-:W-:Y:S01]  /*8a80*/  FFMA.FTZ R131, R131, R9.reuse, -R100.reuse ;  /* 0x0000000983837223 */ /* 0x180fe20000010864 */
[-C--:B------:R-:W-:Y:S01]  /*8a90*/  FFMA.FTZ R134, R134, R9.reuse, -R100 ;  /* 0x0000000986867223 */ /* 0x080fe20000010864 */
[----:B------:R2:W3:Y:S01]  /*8aa0*/  MUFU.EX2 R159, R94 ;  /* 0x0000005e009f7308 */ /* 0x0004e20000000800 */
[----:B------:R-:W-:Y:S01]  /*8ab0*/  @!P1 PRMT R90, RZ, 0x654, R90 ;  /* 0x00000654ff5a9816 */ /* 0x000fe2000000005a */
[----:B-1----:R-:W-:Y:S01]  /*8ac0*/  FFMA.FTZ R6, R2, R6, R157 ;  /* 0x0000000602067223 */ /* 0x002fe2000001009d */
[----:B------:R-:W-:-:S05]  /*8ad0*/  FFMA.FTZ R100, R135, R9, -R100 ;  /* 0x0000000987647223 */ /* 0x000fca0000010864 */
[----:B------:R-:W1:Y:S01]  /*8ae0*/  MUFU.EX2 R95, R95 ;  /* 0x0000005f005f7308 */ /* 0x000e620000000800 */
[----:B--2---:R-:W-:Y:S02]  /*8af0*/  IMAD.U32 R94, RZ, RZ, UR10 ;  /* 0x0000000aff5e7e24 */ /* 0x004fe4000f8e00ff */
[C---:B0-----:R-:W-:Y:S01]  /*8b00*/  FADD.FTZ R6, R91.reuse, R6 ;  /* 0x000000065b067221 */ /* 0x041fe20000010000 */
[----:B------:R-:W-:-:S04]  /*8b10*/  F2FP.F16.F32.PACK_AB R157, R91, R157 ;  /* 0x0000009d5b9d723e */ /* 0x000fc800000000ff */
[----:B------:R-:W0:Y:S01]  /*8b20*/  MUFU.EX2 R153, R98 ;  /* 0x0000006200997308 */ /* 0x000e220000000800 */
[----:B---3--:R-:W-:-:S07]  /*8b30*/  FADD.FTZ R6, R159, R6 ;  /* 0x000000069f067221 */ /* 0x008fce0000010000 */
[----:B------:R-:W2:Y:S01]  /*8b40*/  MUFU.EX2 R99, R99 ;  /* 0x0000006300637308 */ /* 0x000ea20000000800 */
[C---:B-1----:R-:W-:Y:S01]  /*8b50*/  FADD.FTZ R6, R95.reuse, R6 ;  /* 0x000000065f067221 */ /* 0x042fe20000010000 */
[----:B------:R-:W-:-:S06]  /*8b60*/  F2FP.F16.F32.PACK_AB R159, R95, R159 ;  /* 0x0000009f5f9f723e */ /* 0x000fcc00000000ff */
[----:B------:R-:W1:Y:S01]  /*8b70*/  MUFU.EX2 R155, R102 ;  /* 0x00000066009b7308 */ /* 0x000e620000000800 */
[----:B0-----:R-:W-:-:S07]  /*8b80*/  FADD.FTZ R6, R153, R6 ;  /* 0x0000000699067221 */ /* 0x001fce0000010000 */
[----:B------:R-:W0:Y:S01]  /*8b90*/  MUFU.EX2 R103, R103 ;  /* 0x0000006700677308 */ /* 0x000e220000000800 */
[C---:B--2---:R-:W-:Y:S01]  /*8ba0*/  FADD.FTZ R6, R99.reuse, R6 ;  /* 0x0000000663067221 */ /* 0x044fe20000010000 */
[----:B------:R-:W-:-:S06]  /*8bb0*/  F2FP.F16.F32.PACK_AB R153, R99, R153 ;  /* 0x000000996399723e */ /* 0x000fcc00000000ff */
[----:B------:R-:W2:Y:S01]  /*8bc0*/  MUFU.EX2 R149, R106 ;  /* 0x0000006a00957308 */ /* 0x000ea20000000800 */
[----:B-1----:R-:W-:Y:S01]  /*8bd0*/  FADD.FTZ R6, R155, R6 ;  /* 0x000000069b067221 */ /* 0x002fe20000010000 */
[----:B------:R-:W-:Y:S02]  /*8be0*/  WARPGROUP.DEPBAR.LE gsb0, 0x0 ;  /* 0x00008000000079c5 */ /* 0x000fe40000010000 */
[----:B------:R-:W-:-:S04]  /*8bf0*/  WARPGROUP.ARRIVE ;  /* 0x00000000000079c5 */ /* 0x000fc80000000000 */
[----:B------:R-:W1:Y:S01]  /*8c00*/  MUFU.EX2 R107, R107 ;  /* 0x0000006b006b7308 */ /* 0x000e620000000800 */
[----:B0-----:R-:W-:Y:S01]  /*8c10*/  FADD.FTZ R6, R103, R6 ;  /* 0x0000000667067221 */ /* 0x001fe20000010000 */
[----:B------:R-:W-:Y:S02]  /*8c20*/  F2FP.F16.F32.PACK_AB R140, R113, R20 ;  /* 0x00000014718c723e */ /* 0x000fe400000000ff */
[----:B------:R-:W-:Y:S01]  /*8c30*/  F2FP.F16.F32.PACK_AB R155, R103, R155 ;  /* 0x0000009b679b723e */ /* 0x000fe200000000ff */
[----:B------:R-:W-:Y:S01]  /*8c40*/  HGMMA.64x128x16.F32 R24, R136, gdesc[UR4].tnspB, R24, gsb0 ;  /* 0x41e0000488187df0 */ /* 0x000fe20008000818 */
[----:B------:R-:W-:Y:S01]  /*8c50*/  UMOV UR6, UR38 ;  /* 0x0000002600067c82 */ /* 0x000fe20008000000 */
[----:B------:R-:W-:Y:S01]  /*8c60*/  F2FP.F16.F32.PACK_AB R142, R117, R88 ;  /* 0x00000058758e723e */ /* 0x000fe200000000ff */
        /* <DEDUP_REMOVED lines=25> */
[----:B------:R-:W-:Y:S01]  /*8e00*/  MUFU.EX2 R131, R131 ;  /* 0x0000008300837308 */ /* 0x000fe20000000800 */
[----:B-1----:R-:W-:-:S07]  /*8e10*/  FADD.FTZ R6, R143, R6 ;  /* 0x000000068f067221 */ /* 0x002fce0000010000 */
[----:B------:R-:W-:Y:S01]  /*8e20*/  MUFU.EX2 R100, R100 ;  /* 0x0000006400647308 */ /* 0x000fe20000000800 */
[C---:B0-----:R-:W-:Y:S01]  /*8e30*/  FADD.FTZ R6, R127.reuse, R6 ;  /* 0x000000067f067221 */ /* 0x041fe20000010000 */
[----:B------:R-:W-:Y:S01]  /*8e40*/  F2FP.F16.F32.PACK_AB R143, R127, R143 ;  /* 0x0000008f7f8f723e */ /* 0x000fe200000000ff */
[----:B------:R-:W-:Y:S02]  /*8e50*/  WARPGROUP.DEPBAR.LE gsb0, 0x0 ;  /* 0x00008000000079c5 */ /* 0x000fe40000010000 */
[----:B------:R0:W-:Y:S03]  /*8e60*/  @!P1 SYNCS.ARRIVE.TRANS64.RED.A1T0 RZ, [R90+URZ], RZ ;  /* 0x000000ff5aff99a7 */ /* 0x0001e6000810043f */
[----:B------:R-:W1:Y:S01]  /*8e70*/  MUFU.EX2 R137, R130 ;  /* 0x0000008200897308 */ /* 0x000e620000000800 */
[----:B------:R-:W-:Y:S02]  /*8e80*/  F2FP.F16.F32.PACK_AB R138, R11, R96 ;  /* 0x000000600b8a723e */ /* 0x000fe400000000ff */
[----:B------:R-:W-:Y:S01]  /*8e90*/  F2FP.F16.F32.PACK_AB R136, R121, R92 ;  /* 0x0000005c7988723e */ /* 0x000fe200000000ff */
[----:B0-----:R-:W-:-:S04]  /*8ea0*/  @!P1 VIADD R90, R94, 0x2a860 ;  /* 0x0002a8605e5a9836 */ /* 0x001fc80000000000 */
[----:B------:R-:W0:Y:S01]  /*8eb0*/  MUFU.EX2 R139, R134 ;  /* 0x00000086008b7308 */ /* 0x000e220000000800 */
[----:B------:R-:W-:-:S04]  /*8ec0*/  @!P1 PRMT R90, RZ, 0x654, R90 ;  /* 0x00000654ff5a9816 */ /* 0x000fc8000000005a */
[----:B------:R2:W-:Y:S01]  /*8ed0*/  @!P1 SYNCS.ARRIVE.TRANS64.RED.A1T0 RZ, [R90+URZ], RZ ;  /* 0x000000ff5aff99a7 */ /* 0x0005e2000810043f */
[----:B------:R-:W-:Y:S01]  /*8ee0*/  ISETP.GT.AND P1, PT, R13, R12, PT ;  /* 0x0000000c0d00720c */ /* 0x000fe20003f24270 */
[----:B-1----:R-:W-:Y:S01]  /*8ef0*/  FADD.FTZ R6, R137, R6 ;  /* 0x0000000689067221 */ /* 0x002fe20000010000 */
[----:B------:R-:W-:Y:S01]  /*8f00*/  F2FP.F16.F32.PACK_AB R137, R131, R137 ;  /* 0x000000898389723e */ /* 0x000fe200000000ff */
[----:B------:R-:W-:Y:S02]  /*8f10*/  VIADD R13, R13, 0xffffffff ;  /* 0xffffffff0d0d7836 */ /* 0x000fe40000000000 */
[----:B------:R-:W-:Y:S01]  /*8f20*/  FADD.FTZ R6, R131, R6 ;  /* 0x0000000683067221 */ /* 0x000fe20000010000 */
[----:B--2---:R-:W-:Y:S01]  /*8f30*/  FADD.FTZ R90, R158, R7 ;  /* 0x000000079e5a7221 */ /* 0x004fe20000010000 */
[----:B------:R-:W-:Y:S02]  /*8f40*/  F2FP.F16.F32.PACK_AB R158, R21, R158 ;  /* 0x0000009e159e723e */ /* 0x000fe400000000ff */
[----:B0-----:R-:W-:Y:S01]  /*8f50*/  FADD.FTZ R6, R139, R6 ;  /* 0x000000068b067221 */ /* 0x001fe20000010000 */
[----:B------:R-:W-:Y:S01]  /*8f60*/  F2FP.F16.F32.PACK_AB R139, R100, R139 ;  /* 0x0000008b648b723e */ /* 0x000fe200000000ff */
[----:B------:R-:W-:-:S02]  /*8f70*/  FADD.FTZ R7, R21, R90 ;  /* 0x0000005a15077221 */ /* 0x000fc40000010000 */
[----:B------:R-:W-:Y:S02]  /*8f80*/  FADD.FTZ R6, R100, R6 ;  /* 0x0000000664067221 */ /* 0x000fe40000010000 */
[----:B------:R-:W-:Y:S01]  /*8f90*/  FADD.FTZ R90, R152, R7 ;  /* 0x00000007985a7221 */ /* 0x000fe20000010000 */
[----:B------:R-:W-:-:S03]  /*8fa0*/  F2FP.F16.F32.PACK_AB R152, R89, R152 ;  /* 0x000000985998723e */ /* 0x000fc600000000ff */
[----:B------:R-:W-:-:S04]  /*8fb0*/  FADD.FTZ R7, R89, R90 ;  /* 0x0000005a59077221 */ /* 0x000fc80000010000 */
        /* <DEDUP_REMOVED lines=15> */
[----:B------:R-:W-:-:S04]  /*90b0*/  FADD.FTZ R90, R20, R7 ;  /* 0x00000007145a7221 */ /* 0x000fc80000010000 */
[----:B------:R-:W-:-:S04]  /*90c0*/  FADD.FTZ R7, R113, R90 ;  /* 0x0000005a71077221 */ /* 0x000fc80000010000 */
[----:B------:R-:W-:-:S04]  /*90d0*/  FADD.FTZ R90, R88, R7 ;  /* 0x00000007585a7221 */ /* 0x000fc80000010000 */
[----:B------:R-:W-:-:S04]  /*90e0*/  FADD.FTZ R7, R117, R90 ;  /* 0x0000005a75077221 */ /* 0x000fc80000010000 */
[----:B------:R-:W-:-:S04]  /*90f0*/  FADD.FTZ R20, R92, R7 ;  /* 0x000000075c147221 */ /* 0x000fc80000010000 */
[----:B------:R-:W-:-:S04]  /*9100*/  FADD.FTZ R7, R121, R20 ;  /* 0x0000001479077221 */ /* 0x000fc80000010000 */
[----:B------:R-:W-:-:S04]  /*9110*/  FADD.FTZ R20, R96, R7 ;  /* 0x0000000760147221 */ /* 0x000fc80000010000 */
[----:B------:R-:W-:Y:S01]  /*9120*/  FADD.FTZ R7, R11, R20 ;  /* 0x000000140b077221 */ /* 0x000fe20000010000 */
[----:B------:R-:W-:Y:S01]  /*9130*/  IMAD.MOV.U32 R11, RZ, RZ, R8 ;  /* 0x000000ffff0b7224 */ /* 0x000fe200078e0008 */
[----:B------:R-:W-:Y:S06]  /*9140*/  @P1 BRA `(.L_x_1142) ;  /* 0xffffffe400001947 */ /* 0x000fec000383ffff */
.L_x_1133:
[----:B------:R-:W-:-:S13]  /*9150*/  ISETP.GE.AND P1, PT, R13, R22, PT ;  /* 0x000000160d00720c */ /* 0x000fda0003f26270 */
[----:B------:R-:W-:Y:S05]  /*9160*/  @!P1 BRA `(.L_x_1143) ;  /* 0x0000002c007c9947 */ /* 0x000fea0003800000 */
[----:B------:R-:W-:Y:S01]  /*9170*/  IMAD.MOV.U32 R11, RZ, RZ, R8 ;  /* 0x000000ffff0b7224 */ /* 0x000fe200078e0008 */
[----:B------:R-:W-:Y:S01]  /*9180*/  UMOV UR6, UR38 ;  /* 0x0000002600067c82 */ /* 0x000fe20008000000 */
[----:B------:R-:W-:Y:S01]  /*9190*/  IMAD.MOV.U32 R12, RZ, RZ, R3 ;  /* 0x000000ffff0c7224 */ /* 0x000fe200078e0003 */
[----:B------:R-:W-:Y:S01]  /*91a0*/  UMOV UR4, UR36 ;  /* 0x0000002400047c82 */ /* 0x000fe20008000000 */
[----:B------:R-:W-:Y:S01]  /*91b0*/  ULDC UR58, c[0x0][0x9e4] ;  /* 0x00027900003a7ab9 */ /* 0x000fe20000000800 */
[----:B------:R-:W-:Y:S01]  /*91c0*/  ULDC UR59, c[0x0][0x288] ;  /* 0x0000a200003b7ab9 */ /* 0x000fe20000000800 */
[----:B------:R-:W-:Y:S01]  /*91d0*/  ULDC UR60, c[0x0][0x9dc] ;  /* 0x00027700003c7ab9 */ /* 0x000fe20000000800 */
[----:B------:R-:W-:-:S05]  /*91e0*/  ULDC UR61, c[0x0][0x9e0] ;  /* 0x00027800003d7ab9 */ /* 0x000fca0000000800 */
.L_x_1160:
        /* <DEDUP_REMOVED lines=8> */
.L_x_1144:
[----:B------:R-:W-:Y:S01]  /*9270*/  ULEA UR5, UR36, UR37, 0x3 ;  /* 0x0000002524057291 */ /* 0x000fe2000f8e183f */
[----:B------:R-:W-:-:S05]  /*9280*/  IMAD.U32 R3, RZ, RZ, UR38 ;  /* 0x00000026ff037e24 */ /* 0x000fca000f8e00ff */
[----:B------:R-:W-:-:S04]  /*9290*/  SHF.L.U32 R3, R3, 0x1f, RZ ;  /* 0x0000001f03037819 */ /* 0x000fc800000006ff */
[----:B------:R0:W1:Y:S01]  /*92a0*/  SYNCS.PHASECHK.TRANS64.TRYWAIT P1, [UR5+0x2a830], R3 ;  /* 0x02a83003ff0075a7 */ /* 0x0000620008020145 */
[----:B------:R-:W-:Y:S05]  /*92b0*/  @!P0 BRA `(.L_x_1145) ;  /* 0x0000000000048947 */ /* 0x000fea0003800000 */
[----:B------:R-:W-:Y:S01]  /*92c0*/  BPT.TRAP 0x1 ;  /* 0x000000040000795c */ /* 0x000fe20000300000 */
.L_x_1145:
[----:B-1----:R-:W-:Y:S05]  /*92d0*/  @P1 BRA `(.L_x_1146) ;  /* 0x0000000000081947 */ /* 0x002fea0003800000 */
[----:B------:R-:W1:Y:S02]  /*92e0*/  SYNCS.PHASECHK.TRANS64.TRYWAIT P1, [UR5+0x2a830], R3 ;  /* 0x02a83003ff0075a7 */ /* 0x000e640008020145 */
[----:B-1----:R-:W-:Y:S05]  /*92f0*/  @!P1 BRA `(.L_x_1147) ;  /* 0x000000a800009947 */ /* 0x002fea0003800000 */
.L_x_1146:
        /* <DEDUP_REMOVED lines=131> */
.L_x_1148:
[----:B------:R-:W-:Y:S01]  /*9b30*/  ULEA UR14, UR4, UR37, 0x3 ;  /* 0x00000025040e7291 */ /* 0x000fe2000f8e183f */
[----:B------:R-:W-:-:S05]  /*9b40*/  IMAD.U32 R0, RZ, RZ, UR6 ;  /* 0x00000006ff007e24 */ /* 0x000fca000f8e00ff */
[----:B------:R-:W-:-:S04]  /*9b50*/  SHF.L.U32 R0, R0, 0x1f, RZ ;  /* 0x0000001f00007819 */ /* 0x000fc800000006ff */
[----:B------:R2:W3:Y:S01]  /*9b60*/  SYNCS.PHASECHK.TRANS64.TRYWAIT P1, [UR14+0x2a850], R0 ;  /* 0x02a85000ff0075a7 */ /* 0x0004e2000802014e */
[----:B------:R-:W-:Y:S05]  /*9b70*/  @!P0 BRA `(.L_x_1149) ;  /* 0x0000000000048947 */ /* 0x000fea0003800000 */
[----:B------:R-:W-:Y:S01]  /*9b80*/  BPT.TRAP 0x1 ;  /* 0x000000040000795c */ /* 0x000fe20000300000 */
.L_x_1149:
[----:B---3--:R-:W-:Y:S05]  /*9b90*/  @P1 BRA `(.L_x_1150) ;  /* 0x0000000000081947 */ /* 0x008fea0003800000 */
[----:B------:R-:W3:Y:S02]  /*9ba0*/  SYNCS.PHASECHK.TRANS64.TRYWAIT P1, [UR14+0x2a850], R0 ;  /* 0x02a85000ff0075a7 */ /* 0x000ee4000802014e */
[----:B---3--:R-:W-:Y:S05]  /*9bb0*/  @!P1 BRA `(.L_x_1151) ;  /* 0x0000009c00e89947 */ /* 0x008fea0003800000 */
.L_x_1150:
[----:B------:R-:W-:Y:S01]  /*9bc0*/  UIADD3 UR5, UR37, 0x400, URZ ;  /* 0x0000040025057890 */ /* 0x000fe2000fffe03f */
[----:B------:R-:W-:Y:S01]  /*9bd0*/  WARPGROUP.ARRIVE ;  /* 0x00000000000079c5 */ /* 0x000fe20000000000 */
[----:B------:R-:W-:-:S05]  /*9be0*/  UMOV UR11, 0x40000040 ;  /* 0x40000040000b7882 */ /* 0x000fca0000000000 */
[----:B------:R-:W3:Y:S01]  /*9bf0*/  S2R R175, SR_TID.X ;  /* 0x0000000000af7919 */ /* 0x000ee20000002100 */
[----:B------:R-:W-:Y:S01]  /*9c00*/  USHF.R.U32.HI UR5, URZ, 0x4, UR5 ;  /* 0x000000043f057899 */ /* 0x000fe20008011605 */
[----:B------:R-:W-:Y:S01]  /*9c10*/  ISETP.NE.AND P2, PT, R14, 0x1, PT ;  /* 0x000000010e00780c */ /* 0x000fe20003f45270 */
[----:B01----:R-:W-:Y:S02]  /*9c20*/  IMAD.IADD R3, R19, 0x1, R17 ;  /* 0x0000000113037824 */ /* 0x003fe400078e0211 */
[----:B------:R-:W-:Y:S01]  /*9c30*/  ULOP3.LUT UR5, UR5, 0x3fff, URZ, 0xc0, !UPT ;  /* 0x00003fff05057892 */ /* 0x000fe2000f8ec03f */
[----:B------:R-:W-:-:S03]  /*9c40*/  IMAD.U32 R8, RZ, RZ, UR7 ;  /* 0x00000007ff087e24 */ /* 0x000fc6000f8e00ff */
[----:B------:R-:W-:-:S04]  /*9c50*/  ULOP3.LUT UR5, UR5, 0x3000000, URZ, 0xfc, !UPT ;  /* 0x0300000005057892 */ /* 0x000fc8000f8efc3f */
[----:B------:R-:W-:Y:S02]  /*9c60*/  UIMAD UR4, UR4, 0x600, UR5 ;  /* 0x00000600040478a4 */ /* 0x000fe4000f8e0205 */
[----:B--2---:R-:W0:Y:S02]  /*9c70*/  @P2 LDC R0, c[0x0][0x44c] ;  /* 0x00011300ff002b82 */ /* 0x004e240000000800 */
[----:B------:R-:W-:-:S03]  /*9c80*/  UIADD3 UR6, UR4, 0x80, URZ ;  /* 0x0000008004067890 */ /* 0x000fc6000fffe03f */
[----:B------:R-:W-:Y:S02]  /*9c90*/  UMOV UR10, UR4 ;  /* 0x00000004000a7c82 */ /* 0x000fe40008000000 */
[----:B------:R-:W-:Y:S01]  /*9ca0*/  HGMMA.64x128x16.F32 R24, R156, gdesc[UR8].tnspB, R24, gsb0 ;  /* 0x41e000089c187df0 */ /* 0x000fe20008000818 */
[----:B------:R-:W-:Y:S01]  /*9cb0*/  UMOV UR11, 0x40000040 ;  /* 0x40000040000b7882 */ /* 0x000fe20000000000 */
[----:B------:R-:W-:Y:S01]  /*9cc0*/  UMOV UR10, UR6 ;  /* 0x00000006000a7c82 */ /* 0x000fe20008000000 */
[----:B------:R-:W-:Y:S01]  /*9cd0*/  UIADD3 UR6, UR4, 0x100, URZ ;  /* 0x0000010004067890 */ /* 0x000fe2000fffe03f */
[----:B------:R-:W1:Y:S01]  /*9ce0*/  @P2 LDC R9, c[0x0][0x450] ;  /* 0x00011400ff092b82 */ /* 0x000e620000000800 */
[----:B---3--:R-:W-:Y:S01]  /*9cf0*/  LOP3.LUT P1, RZ, R175, 0x7f, RZ, 0xc0, !PT ;  /* 0x0000007fafff7812 */ /* 0x008fe2000782c0ff */
[----:B0-----:R-:W-:-:S12]  /*9d00*/  @P2 IMAD.HI.U32 R2, R3, R0, RZ ;  /* 0x0000000003022227 */ /* 0x001fd800078e00ff */
[----:B------:R-:W-:Y:S02]  /*9d10*/  @!P1 LEA R0, R8, UR37, 0x3 ;  /* 0x0000002508009c11 */ /* 0x000fe4000f8e18ff */
[----:B-1----:R-:W-:-:S03]  /*9d20*/  @P2 SHF.R.U32.HI R3, RZ, R9, R2 ;  /* 0x00000009ff032219 */ /* 0x002fc60000011602 */
[----:B------:R-:W-:Y:S02]  /*9d30*/  @!P1 VIADD R0, R0, 0x2a840 ;  /* 0x0002a84000009836 */ /* 0x000fe40000000000 */
[----:B------:R-:W0:Y:S03]  /*9d40*/  SHFL.IDX PT, R21, R3, RZ, 0x1c1f ;  /* 0x001c1fff03157589 */ /* 0x000e2600000e0000 */
[----:B------:R-:W-:Y:S01]  /*9d50*/  @!P1 PRMT R0, RZ, 0x654, R0 ;  /* 0x00000654ff009816 */ /* 0x000fe20000000000 */
        /* <DEDUP_REMOVED lines=20> */
[----:B------:R-:W-:Y:S01]  /*9ea0*/  HGMMA.64x128x16.F32 R24, R140, gdesc[UR8].tnspB, R24, gsb0 ;  /* 0x41e000088c187df0 */ /* 0x000fe20008000818 */
[----:B------:R-:W-:Y:S01]  /*9eb0*/  UMOV UR10, UR4 ;  /* 0x00000004000a7c82 */ /* 0x000fe20008000000 */
[----:B------:R-:W-:Y:S01]  /*9ec0*/  UMOV UR11, 0x40000040 ;  /* 0x40000040000b7882 */ /* 0x000fe20000000000 */
[----:B------:R-:W-:Y:S01]  /*9ed0*/  ULOP3.LUT UR4, URZ, UR60, URZ, 0x33, !UPT ;  /* 0x0000003c3f047292 */ /* 0x000fe2000f8e333f */
[----:B------:R-:W-:Y:S02]  /*9ee0*/  WARPGROUP.DEPBAR.LE gsb0, 0x0 ;  /* 0x00008000000079c5 */ /* 0x000fe40000010000 */
[----:B------:R-:W-:-:S06]  /*9ef0*/  WARPGROUP.ARRIVE ;  /* 0x00000000000079c5 */ /* 0x000fcc0000000000 */
[----:B------:R-:W-:Y:S03]  /*9f00*/  HGMMA.64x128x16.F32 R24, R136, gdesc[UR8].tnspB, R24, gsb0 ;  /* 0x41e0000888187df0 */ /* 0x000fe60008000818 */
[----:B------:R-:W-:Y:S02]  /*9f10*/  WARPGROUP.DEPBAR.LE gsb0, 0x0 ;  /* 0x00008000000079c5 */ /* 0x000fe40000010000 */
[----:B------:R-:W-:Y:S01]  /*9f20*/  IMAD R137, R13, -0x60, RZ ;  /* 0xffffffa00d897824 */ /* 0x000fe200078e02ff */
[----:B------:R1:W-:Y:S01]  /*9f30*/  @!P1 SYNCS.ARRIVE.TRANS64.RED.A1T0 RZ, [R0+URZ], RZ ;  /* 0x000000ff00ff99a7 */ /* 0x0003e2000810043f */
[----:B------:R-:W-:Y:S02]  /*9f40*/  ISETP.GE.AND P1, PT, R10, 0x1, PT ;  /* 0x000000010a00780c */ /* 0x000fe40003f26270 */
[----:B------:R-:W-:-:S04]  /*9f50*/  VIADD R9, R137, 0x1 ;  /* 0x0000000189097836 */ /* 0x000fc80000000000 */
[----:B------:R-:W-:-:S04]  /*9f60*/  IMAD R9, R18, -0x2, R9 ;  /* 0xfffffffe12097824 */ /* 0x000fc800078e0209 */
[C---:B------:R-:W-:Y:S01]  /*9f70*/  VIADD R142, R9.reuse, 0xffffffff ;  /* 0xffffffff098e7836 */ /* 0x040fe20000000000 */
[----:B-1----:R-:W-:-:S05]  /*9f80*/  IADD3 R0, R9, -UR59, R16 ;  /* 0x8000003b09007c10 */ /* 0x002fca000fffe010 */
[C---:B------:R-:W-:Y:S02]  /*9f90*/  VIADD R139, R0.reuse, UR61 ;  /* 0x0000003d008b7c36 */ /* 0x040fe40008000000 */
[----:B------:R-:W-:Y:S02]  /*9fa0*/  VIADD R140, R0, UR4 ;  /* 0x00000004008c7c36 */ /* 0x000fe40008000000 */
[--C-:B0-----:R-:W-:Y:S02]  /*9fb0*/  IMAD.IADD R9, R139, 0x1, R21.reuse ;  /* 0x000000018b097824 */ /* 0x101fe400078e0215 */
[----:B------:R-:W-:Y:S01]  /*9fc0*/  IMAD.IADD R15, R140, 0x1, R21 ;  /* 0x000000018c0f7824 */ /* 0x000fe200078e0215 */
[----:B------:R-:W-:Y:S06]  /*9fd0*/  @!P1 BRA `(.L_x_1152) ;  /* 0x0000000000549947 */ /* 0x000fec0003800000 */
[----:B------:R-:W-:Y:S01]  /*9fe0*/  IADD3 R21, R16, -UR59, R21 ;  /* 0x8000003b10157c10 */ /* 0x000fe2000fffe015 */
        /* <DEDUP_REMOVED lines=11> */
.L_x_1154:
[----:B------:R-:W-:-:S05]  /*a0a0*/  IMAD.U32 R2, RZ, RZ, UR58 ;  /* 0x0000003aff027e24 */ /* 0x000fca000f8e00ff */
[----:B------:R-:W-:-:S13]  /*a0b0*/  ISETP.NE.AND P1, PT, R2, 0x1, PT ;  /* 0x000000010200780c */ /* 0x000fda0003f25270 */
[----:B------:R-:W0:Y:S02]  /*a0c0*/  @P1 LDC.64 R144, c[0x0][0x9e8] ;  /* 0x00027a00ff901b82 */ /* 0x000e240000000a00 */
[----:B0-----:R-:W-:-:S05]  /*a0d0*/  @P1 IMAD.HI.U32 R0, R21, R144, RZ ;  /* 0x0000009015001227 */ /* 0x001fca00078e00ff */
[----:B------:R-:W-:-:S07]  /*a0e0*/  @P1 SHF.R.U32.HI R21, RZ, R145, R0 ;  /* 0x00000091ff151219 */ /* 0x000fce0000011600 */
.L_x_1155:
[----:B------:R-:W-:Y:S05]  /*a0f0*/  BSYNC B0 ;  /* 0x0000000000007941 */ /* 0x000fea0003800000 */
.L_x_1153:
[----:B------:R-:W-:-:S05]  /*a100*/  IMAD R0, R21, R2, R142 ;  /* 0x0000000215007224 */ /* 0x000fca00078e028e */
[----:B------:R-:W-:Y:S02]  /*a110*/  VIADDMNMX R9, R0, R2, R9, PT ;  /* 0x0000000200097246 */ /* 0x000fe40003800109 */
[----:B------:R-:W-:-:S07]  /*a120*/  VIMNMX R15, R15, R0, !PT ;  /* 0x000000000f0f7248 */ /* 0x000fce0007fe0100 */
.L_x_1152:
[C---:B------:R-:W-:Y:S01]  /*a130*/  ISETP.GE.AND P1, PT, R137.reuse, 0x2, PT ;  /* 0x000000028900780c */ /* 0x040fe20003f26270 */
[----:B------:R-:W0:Y:S01]  /*a140*/  SHFL.IDX PT, R3, R3, 0x1, 0x1c1f ;  /* 0x003c1f0003037f89 */ /* 0x000e2200000e0000 */
[----:B------:R-:W-:Y:S02]  /*a150*/  ISETP.GE.AND P4, PT, R137, 0xa, PT ;  /* 0x0000000a8900780c */ /* 0x000fe40003f86270 */
        /* <DEDUP_REMOVED lines=111> */
[----:B------:R-:W-:Y:S01]  /*a850*/  ISETP.GT.AND P6, PT, R15, 0x59, !P6 ;  /* 0x000000590f00780c */ /* 0x000fe200077c4270 */
[----:B------:R-:W-:-:S03]  /*a860*/  IMAD.IADD R15, R139, 0x1, R3 ;  /* 0x000000018b0f7824 */ /* 0x000fc600078e0203 */
[----:B------:R-:W-:-:S04]  /*a870*/  ISETP.LT.OR P6, PT, R9, 0x5a, P6 ;  /* 0x0000005a0900780c */ /* 0x000fc800037c1670 */
[----:B------:R-:W-:Y:S02]  /*a880*/  FSEL R88, R133, -INF , !P6 ;  /* 0xff80000085587808 */ /* 0x000fe40007000000 */
[----:B------:R-:W-:-:S13]  /*a890*/  ISETP.GE.AND P6, PT, R10, 0x1, PT ;  /* 0x000000010a00780c */ /* 0x000fda0003fc6270 */
[----:B------:R-:W-:Y:S05]  /*a8a0*/  @!P6 BRA `(.L_x_1156) ;  /* 0x000000000054e947 */ /* 0x000fea0003800000 */
        /* <DEDUP_REMOVED lines=12> */
.L_x_1158:
[----:B------:R-:W-:-:S05]  /*a970*/  IMAD.U32 R9, RZ, RZ, UR58 ;  /* 0x0000003aff097e24 */ /* 0x000fca000f8e00ff */
[----:B------:R-:W-:-:S13]  /*a980*/  ISETP.NE.AND P6, PT, R9, 0x1, PT ;  /* 0x000000010900780c */ /* 0x000fda0003fc5270 */
[----:B------:R-:W0:Y:S02]  /*a990*/  @P6 LDC.64 R140, c[0x0][0x9e8] ;  /* 0x00027a00ff8c6b82 */ /* 0x000e240000000a00 */
[----:B0-----:R-:W-:-:S05]  /*a9a0*/  @P6 IMAD.HI.U32 R140, R3, R140, RZ ;  /* 0x0000008c038c6227 */ /* 0x001fca00078e00ff */
[----:B------:R-:W-:-:S07]  /*a9b0*/  @P6 SHF.R.U32.HI R3, RZ, R141, R140 ;  /* 0x0000008dff036219 */ /* 0x000fce000001168c */
.L_x_1159:
[----:B------:R-:W-:Y:S05]  /*a9c0*/  BSYNC B0 ;  /* 0x0000000000007941 */ /* 0x000fea0003800000 */
.L_x_1157:
[----:B------:R-:W-:-:S05]  /*a9d0*/  IMAD R140, R3, R9, R142 ;  /* 0x00000009038c7224 */ /* 0x000fca00078e028e */
[----:B------:R-:W-:Y:S02]  /*a9e0*/  VIADDMNMX R15, R140, R9, R15, PT ;  /* 0x000000098c0f7246 */ /* 0x000fe4000380010f */
[----:B------:R-:W-:-:S07]  /*a9f0*/  VIMNMX R21, R21, R140, !PT ;  /* 0x0000008c15157248 */ /* 0x000fce0007fe0100 */
.L_x_1156:
[C---:B------:R-:W-:Y:S01]  /*aa00*/  ISETP.GT.AND P1, PT, R21.reuse, 0x1, !P1 ;  /* 0x000000011500780c */ /* 0x040fe20004f24270 */
[----:B------:R-:W0:Y:S01]  /*aa10*/  LDC R9, c[0x0][0x988] ;  /* 0x00026200ff097b82 */ /* 0x000e220000000800 */
[----:B------:R-:W-:Y:S01]  /*aa20*/  ISETP.GT.AND P2, PT, R21, 0x8, !P2 ;  /* 0x000000081500780c */ /* 0x000fe20005744270 */
[----:B------:R-:W-:Y:S01]  /*aa30*/  UMOV UR6, UR38 ;  /* 0x0000002600067c82 */ /* 0x000fe20008000000 */
[C---:B------:R-:W-:Y:S01]  /*aa40*/  ISETP.LT.OR P1, PT, R15.reuse, 0x2, P1 ;  /* 0x000000020f00780c */ /* 0x040fe20000f21670 */
[----:B------:R-:W-:Y:S01]  /*aa50*/  UMOV UR4, UR36 ;  /* 0x0000002400047c82 */ /* 0x000fe20008000000 */
        /* <DEDUP_REMOVED lines=59> */
[----:B------:R-:W-:Y:S02]  /*ae10*/  ISETP.NE.AND P6, PT, R156, RZ, PT ;  /* 0x000000ff9c00720c */ /* 0x000fe40003fc5270 */
[----:B------:R-:W-:Y:S02]  /*ae20*/  FSEL R142, R111, -INF , !P1 ;  /* 0xff8000006f8e7808 */ /* 0x000fe40004800000 */
[----:B------:R-:W-:Y:S02]  /*ae30*/  ISETP.NE.AND P1, PT, R109, RZ, PT ;  /* 0x000000ff6d00720c */ /* 0x000fe40003f25270 */
[----:B------:R-:W-:-:S02]  /*ae40*/  FMNMX.FTZ R3, R2, R3, !PT ;  /* 0x0000000302037209 */ /* 0x000fc40007810000 */
[----:B------:R-:W-:Y:S02]  /*ae50*/  ISETP.GT.AND P1, PT, R21, 0x30, !P1 ;  /* 0x000000301500780c */ /* 0x000fe40004f24270 */
[----:B------:R-:W-:Y:S02]  /*ae60*/  FMNMX.FTZ R3, R132, R3, !PT ;  /* 0x0000000384037209 */ /* 0x000fe40007810000 */
[----:B------:R-:W-:Y:S02]  /*ae70*/  ISETP.LT.OR P1, PT, R15, 0x31, P1 ;  /* 0x000000310f00780c */ /* 0x000fe40000f21670 */
[----:B------:R-:W-:Y:S02]  /*ae80*/  FMNMX.FTZ R91, R88, R3, !PT ;  /* 0x00000003585b7209 */ /* 0x000fe40007810000 */
[----:B------:R-:W-:Y:S02]  /*ae90*/  FSEL R114, R114, -INF , !P1 ;  /* 0xff80000072727808 */ /* 0x000fe40004800000 */
[----:B------:R-:W-:Y:S01]  /*aea0*/  ISETP.NE.AND P1, PT, R151, RZ, PT ;  /* 0x000000ff9700720c */ /* 0x000fe20003f25270 */
[----:B------:R-:W1:Y:S01]  /*aeb0*/  SHFL.BFLY PT, R186, R91, 0x2, 0x1f ;  /* 0x0c401f005bba7f89 */ /* 0x000e6200000e0000 */
[----:B------:R-:W-:-:S02]  /*aec0*/  ISETP.NE.AND P2, PT, R121, RZ, PT ;  /* 0x000000ff7900720c */ /* 0x000fc40003f45270 */
[C---:B------:R-:W-:Y:S02]  /*aed0*/  ISETP.GT.AND P1, PT, R21.reuse, 0x31, !P1 ;  /* 0x000000311500780c */ /* 0x040fe40004f24270 */
[----:B------:R-:W-:Y:S02]  /*aee0*/  ISETP.GT.AND P3, PT, R21, 0x50, !P3 ;  /* 0x000000501500780c */ /* 0x000fe40005f64270 */
[C---:B------:R-:W-:Y:S02]  /*aef0*/  ISETP.LT.OR P1, PT, R15.reuse, 0x32, P1 ;  /* 0x000000320f00780c */ /* 0x040fe40000f21670 */
[----:B------:R-:W-:Y:S02]  /*af00*/  ISETP.LT.OR P3, PT, R15, 0x51, P3 ;  /* 0x000000510f00780c */ /* 0x000fe40001f61670 */
[----:B------:R-:W-:Y:S02]  /*af10*/  FSEL R110, R115, -INF , !P1 ;  /* 0xff800000736e7808 */ /* 0x000fe40004800000 */
[----:B------:R-:W-:-:S02]  /*af20*/  ISETP.NE.AND P1, PT, R113, RZ, PT ;  /* 0x000000ff7100720c */ /* 0x000fc40003f25270 */
[C---:B------:R-:W-:Y:S02]  /*af30*/  ISETP.GT.AND P4, PT, R21.reuse, 0x51, !P4 ;  /* 0x000000511500780c */ /* 0x040fe40006784270 */
[----:B------:R-:W-:Y:S02]  /*af40*/  ISETP.GT.AND P1, PT, R21, 0x38, !P1 ;  /* 0x000000381500780c */ /* 0x000fe40004f24270 */
[----:B------:R-:W-:Y:S02]  /*af50*/  FSEL R130, R130, -INF , !P3 ;  /* 0xff80000082827808 */ /* 0x000fe40005800000 */
[C---:B------:R-:W-:Y:S02]  /*af60*/  ISETP.LT.OR P1, PT, R15.reuse, 0x39, P1 ;  /* 0x000000390f00780c */ /* 0x040fe40000f21670 */
[----:B------:R-:W-:Y:S02]  /*af70*/  ISETP.LT.OR P4, PT, R15, 0x52, P4 ;  /* 0x000000520f00780c */ /* 0x000fe40002781670 */
[----:B------:R-:W-:-:S02]  /*af80*/  FSEL R118, R118, -INF , !P1 ;  /* 0xff80000076767808 */ /* 0x000fc40004800000 */
[----:B------:R-:W-:Y:S02]  /*af90*/  ISETP.NE.AND P1, PT, R153, RZ, PT ;  /* 0x000000ff9900720c */ /* 0x000fe40003f25270 */
[C---:B------:R-:W-:Y:S02]  /*afa0*/  ISETP.GT.AND P5, PT, R21.reuse, 0x58, !P5 ;  /* 0x000000581500780c */ /* 0x040fe40006fa4270 */
[----:B------:R-:W-:Y:S02]  /*afb0*/  ISETP.GT.AND P1, PT, R21, 0x39, !P1 ;  /* 0x000000391500780c */ /* 0x000fe40004f24270 */
[----:B------:R-:W-:Y:S02]  /*afc0*/  FSEL R178, R131, -INF , !P4 ;  /* 0xff80000083b27808 */ /* 0x000fe40006000000 */
[C---:B------:R-:W-:Y:S02]  /*afd0*/  ISETP.LT.OR P1, PT, R15.reuse, 0x3a, P1 ;  /* 0x0000003a0f00780c */ /* 0x040fe40000f21670 */
[----:B------:R-:W-:-:S02]  /*afe0*/  ISETP.LT.OR P5, PT, R15, 0x59, P5 ;  /* 0x000000590f00780c */ /* 0x000fc40002fa1670 */
[----:B------:R-:W-:Y:S02]  /*aff0*/  FSEL R156, R119, -INF , !P1 ;  /* 0xff800000779c7808 */ /* 0x000fe40004800000 */
[----:B------:R-:W-:Y:S02]  /*b000*/  ISETP.NE.AND P1, PT, R117, RZ, PT ;  /* 0x000000ff7500720c */ /* 0x000fe40003f25270 */
[----:B------:R-:W-:Y:S02]  /*b010*/  FSEL R134, R134, -INF , !P5 ;  /* 0xff80000086867808 */ /* 0x000fe40006800000 */
[----:B------:R-:W-:-:S04]  /*b020*/  ISETP.GT.AND P1, PT, R21, 0x40, !P1 ;  /* 0x000000401500780c */ /* 0x000fc80004f24270 */
[----:B------:R-:W-:-:S04]  /*b030*/  ISETP.LT.OR P1, PT, R15, 0x41, P1 ;  /* 0x000000410f00780c */ /* 0x000fc80000f21670 */
[----:B------:R-:W-:Y:S02]  /*b040*/  FSEL R122, R122, -INF , !P1 ;  /* 0xff8000007a7a7808 */ /* 0x000fe40004800000 */
[----:B------:R-:W-:-:S04]  /*b050*/  ISETP.NE.AND P1, PT, R155, RZ, PT ;  /* 0x000000ff9b00720c */ /* 0x000fc80003f25270 */
[----:B------:R-:W-:-:S04]  /*b060*/  ISETP.GT.AND P1, PT, R21, 0x41, !P1 ;  /* 0x000000411500780c */ /* 0x000fc80004f24270 */
[----:B------:R-:W-:-:S04]  /*b070*/  ISETP.LT.OR P1, PT, R15, 0x42, P1 ;  /* 0x000000420f00780c */ /* 0x000fc80000f21670 */
[----:B------:R-:W-:Y:S02]  /*b080*/  FSEL R158, R123, -INF , !P1 ;  /* 0xff8000007b9e7808 */ /* 0x000fe40004800000 */
[----:B------:R-:W-:-:S04]  /*b090*/  ISETP.GT.AND P1, PT, R21, 0x48, !P2 ;  /* 0x000000481500780c */ /* 0x000fc80005724270 */
[----:B------:R-:W-:-:S04]  /*b0a0*/  ISETP.LT.OR P1, PT, R15, 0x49, P1 ;  /* 0x000000490f00780c */ /* 0x000fc80000f21670 */
[----:B------:R-:W-:Y:S02]  /*b0b0*/  FSEL R126, R126, -INF , !P1 ;  /* 0xff8000007e7e7808 */ /* 0x000fe40004800000 */
[----:B------:R-:W-:Y:S02]  /*b0c0*/  ISETP.GT.AND P1, PT, R21, 0x49, !P6 ;  /* 0x000000491500780c */ /* 0x000fe40007724270 */
[----:B------:R-:W-:Y:S02]  /*b0d0*/  ISETP.NE.AND P6, PT, R93, RZ, PT ;  /* 0x000000ff5d00720c */ /* 0x000fe40003fc5270 */
[----:B-1----:R-:W-:Y:S02]  /*b0e0*/  FMNMX.FTZ R93, R91, R186, !PT ;  /* 0x000000ba5b5d7209 */ /* 0x002fe40007810000 */
[----:B------:R-:W-:-:S03]  /*b0f0*/  ISETP.LT.OR P1, PT, R15, 0x4a, P1 ;  /* 0x0000004a0f00780c */ /* 0x000fc60000f21670 */
[----:B------:R-:W1:Y:S01]  /*b100*/  SHFL.BFLY PT, R186, R93, 0x1, 0x1f ;  /* 0x0c201f005dba7f89 */ /* 0x000e6200000e0000 */
[----:B------:R-:W-:Y:S02]  /*b110*/  FSEL R176, R127, -INF , !P1 ;  /* 0xff8000007fb07808 */ /* 0x000fe40004800000 */
[----:B------:R-:W-:Y:S02]  /*b120*/  ISETP.GT.AND P1, PT, R21, RZ, !P6 ;  /* 0x000000ff1500720c */ /* 0x000fe40007724270 */
[----:B------:R-:W-:Y:S02]  /*b130*/  ISETP.NE.AND P6, PT, R125, RZ, PT ;  /* 0x000000ff7d00720c */ /* 0x000fe40003fc5270 */
[----:B------:R-:W-:Y:S02]  /*b140*/  ISETP.LT.OR P1, PT, R15, 0x1, P1 ;  /* 0x000000010f00780c */ /* 0x000fe40000f21670 */
[----:B------:R-:W-:Y:S02]  /*b150*/  ISETP.GT.AND P2, PT, R21, 0x59, !P6 ;  /* 0x000000591500780c */ /* 0x000fe40007744270 */
[----:B------:R-:W-:-:S02]  /*b160*/  LOP3.LUT P6, RZ, R175, 0x7f, RZ, 0xc0, !PT ;  /* 0x0000007fafff7812 */ /* 0x000fc400078cc0ff */
[----:B------:R-:W-:Y:S02]  /*b170*/  ISETP.LT.OR P2, PT, R15, 0x5a, P2 ;  /* 0x0000005a0f00780c */ /* 0x000fe40001741670 */
[----:B-1----:R-:W-:Y:S02]  /*b180*/  FMNMX.FTZ R3, R93, R186, !PT ;  /* 0x000000ba5d037209 */ /* 0x002fe40007810000 */
[----:B------:R-:W-:Y:S02]  /*b190*/  FSEL R186, R90, -INF , !P1 ;  /* 0xff8000005aba7808 */ /* 0x000fe40004800000 */
[C---:B------:R-:W-:Y:S01]  /*b1a0*/  FSETP.NEU.FTZ.AND P1, PT, R3.reuse, -INF , PT ;  /* 0xff8000000300780b */ /* 0x040fe20003f3d000 */
[C---:B0-----:R-:W-:Y:S01]  /*b1b0*/  FMUL.FTZ R90, R3.reuse, R9 ;  /* 0x00000009035a7220 */ /* 0x041fe20000410000 */
[----:B------:R-:W-:Y:S02]  /*b1c0*/  FMNMX.FTZ R91, R186, R11, !PT ;  /* 0x0000000bba5b7209 */ /* 0x000fe40007810000 */
[----:B------:R-:W-:-:S02]  /*b1d0*/  FSEL R109, R3, RZ, P1 ;  /* 0x000000ff036d7208 */ /* 0x000fc40000800000 */
[----:B------:R-:W-:Y:S02]  /*b1e0*/  FMNMX.FTZ R91, R152, R91, !PT ;  /* 0x0000005b985b7209 */ /* 0x000fe40007810000 */
[----:B------:R-:W-:Y:S02]  /*b1f0*/  FSEL R111, R90, RZ, P1 ;  /* 0x000000ff5a6f7208 */ /* 0x000fe40000800000 */
[----:B------:R-:W-:-:S03]  /*b200*/  FMNMX.FTZ R91, R94, R91, !PT ;  /* 0x0000005b5e5b7209 */ /* 0x000fc60007810000 */
        /* <DEDUP_REMOVED lines=11> */
[--C-:B------:R-:W-:Y:S01]  /*b2c0*/  FFMA.FTZ R174, R174, R9, -R111.reuse ;  /* 0x00000009aeae7223 */ /* 0x100fe2000001086f */
[----:B------:R-:W-:Y:S01]  /*b2d0*/  MUFU.EX2 R89, R89 ;  /* 0x0000005900597308 */ /* 0x000fe20000000800 */
        /* <DEDUP_REMOVED lines=13> */
[----:B------:R-:W-:-:S02]  /*b3b0*/  FFMA.FTZ R105, R128, R9, -R111 ;  /* 0x0000000980697223 */ /* 0x000fc4000001086f */
        /* <DEDUP_REMOVED lines=12> */
[----:B------:R0:W-:Y:S01]  /*b480*/  MUFU.EX2 R97, R104 ;  /* 0x0000006800617308 */ /* 0x0001e20000000800 */
[----:B------:R-:W-:-:S04]  /*b490*/  FMNMX.FTZ R99, R126, R99, !PT ;  /* 0x000000637e637209 */ /* 0x000fc80007810000 */
[----:B------:R-:W-:-:S03]  /*b4a0*/  FMNMX.FTZ R99, R176, R99, !PT ;  /* 0x00000063b0637209 */ /* 0x000fc60007810000 */
[----:B------:R1:W-:Y:S01]  /*b4b0*/  MUFU.EX2 R95, R138 ;  /* 0x0000008a005f7308 */ /* 0x0003e20000000800 */
[----:B------:R-:W-:Y:S02]  /*b4c0*/  FMNMX.FTZ R99, R130, R99, !PT ;  /* 0x0000006382637209 */ /* 0x000fe40007810000 */
[----:B0-----:R-:W-:Y:S02]  /*b4d0*/  FSEL R104, R135, -INF , !P2 ;  /* 0xff80000087687808 */ /* 0x001fe40005000000 */
[----:B------:R-:W-:-:S03]  /*b4e0*/  FMNMX.FTZ R99, R178, R99, !PT ;  /* 0x00000063b2637209 */ /* 0x000fc60007810000 */
[----:B------:R-:W-:Y:S01]  /*b4f0*/  MUFU.EX2 R136, R136 ;  /* 0x0000008800887308 */ /* 0x000fe20000000800 */
[----:B------:R-:W-:Y:S01]  /*b500*/  FMNMX.FTZ R99, R134, R99, !PT ;  /* 0x0000006386637209 */ /* 0x000fe20007810000 */
[----:B-1----:R-:W-:-:S03]  /*b510*/  FFMA.FTZ R138, R132, R9, -R111 ;  /* 0x00000009848a7223 */ /* 0x002fc6000001086f */
[----:B------:R-:W-:Y:S01]  /*b520*/  FMNMX.FTZ R103, R104, R99, !PT ;  /* 0x0000006368677209 */ /* 0x000fe20007810000 */
[-CC-:B------:R-:W-:Y:S01]  /*b530*/  FFMA.FTZ R99, R116, R9.reuse, -R111.reuse ;  /* 0x0000000974637223 */ /* 0x180fe2000001086f */
[-CC-:B------:R-:W-:Y:S01]  /*b540*/  FFMA.FTZ R116, R2, R9.reuse, -R111.reuse ;  /* 0x0000000902747223 */ /* 0x180fe2000001086f */
[----:B------:R-:W-:Y:S02]  /*b550*/  MUFU.EX2 R100, R100 ;  /* 0x0000006400647308 */ /* 0x000fe40000000800 */
[----:B------:R-:W0:Y:S06]  /*b560*/  SHFL.BFLY PT, R108, R103, 0x2, 0x1f ;  /* 0x0c401f00676c7f89 */ /* 0x000e2c00000e0000 */
        /* <DEDUP_REMOVED lines=10> */
[----:B0-----:R-:W-:Y:S01]  /*b610*/  FMNMX.FTZ R8, R107, R0, !PT ;  /* 0x000000006b087209 */ /* 0x001fe20007810000 */
[----:B------:R-:W-:Y:S01]  /*b620*/  FADD.FTZ R0, -R109, R12 ;  /* 0x0000000c6d007221 */ /* 0x000fe20000010100 */
[----:B------:R-:W-:-:S05]  /*b630*/  FFMA.FTZ R107, R88, R9, -R111 ;  /* 0x00000009586b7223 */ /* 0x000fca000001086f */
[----:B------:R-:W-:Y:S01]  /*b640*/  MUFU.EX2 R101, R101 ;  /* 0x0000006500657308 */ /* 0x000fe20000000800 */
[C---:B------:R-:W-:Y:S01]  /*b650*/  FSETP.NEU.FTZ.AND P1, PT, R8.reuse, -INF , PT ;  /* 0xff8000000800780b */ /* 0x040fe20003f3d000 */
[-C--:B------:R-:W-:Y:S01]  /*b660*/  FMUL.FTZ R2, R8, R9.reuse ;  /* 0x0000000908027220 */ /* 0x080fe20000410000 */
[----:B------:R-:W-:Y:S01]  /*b670*/  FMUL.FTZ R0, R0, R9 ;  /* 0x0000000900007220 */ /* 0x000fe20000410000 */
[----:B------:R-:W-:-:S03]  /*b680*/  IMAD.U32 R111, RZ, RZ, UR14 ;  /* 0x0000000eff6f7e24 */ /* 0x000fc6000f8e00ff */
[----:B------:R-:W-:Y:S01]  /*b690*/  FSEL R109, R2, RZ, P1 ;  /* 0x000000ff026d7208 */ /* 0x000fe20000800000 */
[----:B------:R-:W-:Y:S01]  /*b6a0*/  MUFU.EX2 R108, R108 ;  /* 0x0000006c006c7308 */ /* 0x000fe20000000800 */
[----:B------:R-:W-:Y:S01]  /*b6b0*/  FSEL R2, R8, RZ, P1 ;  /* 0x000000ff08027208 */ /* 0x000fe20000800000 */
[----:B------:R-:W-:Y:S01]  /*b6c0*/  @!P6 VIADD R111, R111, 0x2a860 ;  /* 0x0002a8606f6fe836 */ /* 0x000fe20000000000 */
[----:B------:R-:W-:Y:S01]  /*b6d0*/  ISETP.GT.AND P1, PT, R13, R22, PT ;  /* 0x000000160d00720c */ /* 0x000fe20003f24270 */
[-CC-:B------:R-:W-:Y:S01]  /*b6e0*/  FFMA.FTZ R157, R186, R9.reuse, -R109.reuse ;  /* 0x00000009ba9d7223 */ /* 0x180fe2000001086d */
[-C--:B------:R-:W-:Y:S01]  /*b6f0*/  FFMA.FTZ R12, R152, R9.reuse, -R109 ;  /* 0x00000009980c7223 */ /* 0x080fe2000001086d */
[----:B------:R-:W-:Y:S01]  /*b700*/  FADD.FTZ R2, -R2, R11 ;  /* 0x0000000b02027221 */ /* 0x000fe20000010100 */
[-CC-:B------:R-:W-:Y:S01]  /*b710*/  FFMA.FTZ R159, R94, R9.reuse, -R109.reuse ;  /* 0x000000095e9f7223 */ /* 0x180fe2000001086d */
[----:B------:R-:W0:Y:S01]  /*b720*/  MUFU.EX2 R0, R0 ;  /* 0x0000000000007308 */ /* 0x000e220000000800 */
[-CC-:B------:R-:W-:Y:S01]  /*b730*/  FFMA.FTZ R88, R150, R9.reuse, -R109.reuse ;  /* 0x0000000996587223 */ /* 0x180fe2000001086d */
[-C--:B------:R-:W-:Y:S01]  /*b740*/  FMUL.FTZ R2, R2, R9.reuse ;  /* 0x0000000902027220 */ /* 0x080fe20000410000 */
        /* <DEDUP_REMOVED lines=12> */
[----:B------:R-:W-:Y:S01]  /*b810*/  FFMA.FTZ R156, R156, R9, -R109 ;  /* 0x000000099c9c7223 */ /* 0x000fe2000001086d */
[----:B------:R-:W1:Y:S01]  /*b820*/  MUFU.EX2 R2, R2 ;  /* 0x0000000200027308 */ /* 0x000e620000000800 */
[----:B0-----:R-:W-:Y:S01]  /*b830*/  FFMA.FTZ R7, R0, R7, R89 ;  /* 0x0000000700077223 */ /* 0x001fe20000010059 */
        /* <DEDUP_REMOVED lines=10> */
[----:B------:R-:W-:Y:S01]  /*b8e0*/  FFMA.FTZ R104, R104, R9, -R109 ;  /* 0x0000000968687223 */ /* 0x000fe2000001086d */
[----:B------:R-:W-:Y:S01]  /*b8f0*/  FADD.FTZ R120, R180, R7 ;  /* 0x00000007b4787221 */ /* 0x000fe20000010000 */
[----:B------:R-:W-:Y:S01]  /*b900*/  @!P6 PRMT R111, RZ, 0x654, R111 ;  /* 0x00000654ff6fe816 */ /* 0x000fe2000000006f */
[----:B------:R-:W-:Y:S01]  /*b910*/  VIADD R13, R13, 0xffffffff ;  /* 0xffffffff0d0d7836 */ /* 0x000fe20000000000 */
[----:B------:R-:W2:Y:S01]  /*b920*/  MUFU.EX2 R159, R159 ;  /* 0x0000009f009f7308 */ /* 0x000ea20000000800 */
[----:B-1----:R-:W-:Y:S01]  /*b930*/  FFMA.FTZ R7, R2, R6, R157 ;  /* 0x0000000602077223 */ /* 0x002fe2000001009d */
[----:B------:R-:W-:Y:S01]  /*b940*/  FADD.FTZ R11, R93, R120 ;  /* 0x000000785d0b7221 */ /* 0x000fe20000010000 */
[----:B------:R-:W-:Y:S01]  /*b950*/  F2FP.F16.F32.PACK_AB R150, R20, R15 ;  /* 0x0000000f1496723e */ /* 0x000fe200000000ff */
[----:B------:R1:W-:Y:S01]  /*b960*/  @!P6 SYNCS.ARRIVE.TRANS64.RED.A1T0 RZ, [R111+URZ], RZ ;  /* 0x000000ff6fffe9a7 */ /* 0x0003e2000810043f */
[C---:B------:R-:W-:Y:S01]  /*b970*/  F2FP.F16.F32.PACK_AB R152, R154.reuse, R93 ;  /* 0x0000005d9a98723e */ /* 0x040fe200000000ff */
[----:B------:R-:W-:Y:S01]  /*b980*/  FADD.FTZ R120, R154, R11 ;  /* 0x0000000b9a787221 */ /* 0x000fe20000010000 */
[----:B------:R-:W-:Y:S01]  /*b990*/  F2FP.F16.F32.PACK_AB R154, R136, R95 ;  /* 0x0000005f889a723e */ /* 0x000fe200000000ff */
[----:B------:R-:W3:Y:S01]  /*b9a0*/  MUFU.EX2 R88, R88 ;  /* 0x0000005800587308 */ /* 0x000ee20000000800 */
[C---:B0-----:R-:W-:Y:S01]  /*b9b0*/  FADD.FTZ R6, R12.reuse, R7 ;  /* 0x000000070c067221 */ /* 0x041fe20000010000 */
[----:B------:R-:W-:Y:S01]  /*b9c0*/  FADD.FTZ R11, R95, R120 ;  /* 0x000000785f0b7221 */ /* 0x000fe20000010000 */
[----:B------:R-:W-:Y:S01]  /*b9d0*/  F2FP.F16.F32.PACK_AB R157, R12, R157 ;  /* 0x0000009d0c9d723e */ /* 0x000fe200000000ff */
[----:B------:R-:W-:Y:S01]  /*b9e0*/  IMAD.MOV.U32 R12, RZ, RZ, R3 ;  /* 0x000000ffff0c7224 */ /* 0x000fe200078e0003 */
[----:B------:R-:W-:-:S02]  /*b9f0*/  F2FP.F16.F32.PACK_AB R148, R100, R97 ;  /* 0x000000616494723e */ /* 0x000fc400000000ff */
[----:B------:R-:W-:Y:S01]  /*ba00*/  F2FP.F16.F32.PACK_AB R144, R96, R21 ;  /* 0x000000156090723e */ /* 0x000fe200000000ff */
[----:B------:R-:W0:Y:S01]  /*ba10*/  MUFU.EX2 R153, R153 ;  /* 0x0000009900997308 */ /* 0x000e220000000800 */
[----:B--2---:R-:W-:Y:S01]  /*ba20*/  FADD.FTZ R7, R159, R6 ;  /* 0x000000069f077221 */ /* 0x004fe20000010000 */
[----:B------:R-:W-:Y:S02]  /*ba30*/  F2FP.F16.F32.PACK_AB R146, R92, R99 ;  /* 0x000000635c92723e */ /* 0x000fe400000000ff */
[----:B------:R-:W-:-:S04]  /*ba40*/  F2FP.F16.F32.PACK_AB R140, R108, R101 ;  /* 0x000000656c8c723e */ /* 0x000fc800000000ff */
[----:B------:R-:W2:Y:S01]  /*ba50*/  MUFU.EX2 R94, R94 ;  /* 0x0000005e005e7308 */ /* 0x000ea20000000800 */
[C---:B---3--:R-:W-:Y:S01]  /*ba60*/  FADD.FTZ R6, R88.reuse, R7 ;  /* 0x0000000758067221 */ /* 0x048fe20000010000 */
[----:B------:R-:W-:-:S06]  /*ba70*/  F2FP.F16.F32.PACK_AB R159, R88, R159 ;  /* 0x0000009f589f723e */ /* 0x000fcc00000000ff */
[----:B------:R-:W3:Y:S01]  /*ba80*/  MUFU.EX2 R155, R155 ;  /* 0x0000009b009b7308 */ /* 0x000ee20000000800 */
[----:B0-----:R-:W-:-:S07]  /*ba90*/  FADD.FTZ R7, R153, R6 ;  /* 0x0000000699077221 */ /* 0x001fce0000010000 */
[----:B------:R-:W0:Y:S01]  /*baa0*/  MUFU.EX2 R98, R98 ;  /* 0x0000006200627308 */ /* 0x000e220000000800 */
[C---:B--2---:R-:W-:Y:S01]  /*bab0*/  FADD.FTZ R6, R94.reuse, R7 ;  /* 0x000000075e067221 */ /* 0x044fe20000010000 */
[----:B------:R-:W-:-:S06]  /*bac0*/  F2FP.F16.F32.PACK_AB R153, R94, R153 ;  /* 0x000000995e99723e */ /* 0x000fcc00000000ff */
[----:B------:R-:W2:Y:S01]  /*bad0*/  MUFU.EX2 R149, R149 ;  /* 0x0000009500957308 */ /* 0x000ea20000000800 */
[----:B---3--:R-:W-:-:S07]  /*bae0*/  FADD.FTZ R7, R155, R6 ;  /* 0x000000069b077221 */ /* 0x008fce0000010000 */
[----:B------:R3:W-:Y:S01]  /*baf0*/  MUFU.EX2 R124, R114 ;  /* 0x00000072007c7308 */ /* 0x0007e20000000800 */
[C---:B0-----:R-:W-:Y:S01]  /*bb00*/  FADD.FTZ R6, R98.reuse, R7 ;  /* 0x0000000762067221 */ /* 0x041fe20000010000 */
[----:B------:R-:W-:-:S06]  /*bb10*/  F2FP.F16.F32.PACK_AB R155, R98, R155 ;  /* 0x0000009b629b723e */ /* 0x000fcc00000000ff */
[----:B------:R-:W0:Y:S01]  /*bb20*/  MUFU.EX2 R102, R102 ;  /* 0x0000006600667308 */ /* 0x000e220000000800 */
[----:B---3--:R-:W-:Y:S01]  /*bb30*/  FADD.FTZ R114, R136, R11 ;  /* 0x0000000b88727221 */ /* 0x008fe20000010000 */
[----:B--2---:R-:W-:-:S03]  /*bb40*/  FADD.FTZ R7, R149, R6 ;  /* 0x0000000695077221 */ /* 0x004fc60000010000 */
[----:B------:R-:W-:-:S03]  /*bb50*/  FADD.FTZ R11, R97, R114 ;  /* 0x00000072610b7221 */ /* 0x000fc60000010000 */
[----:B------:R-:W2:Y:S08]  /*bb60*/  MUFU.EX2 R151, R151 ;  /* 0x0000009700977308 */ /* 0x000eb00000000800 */
[----:B------:R3:W-:Y:S01]  /*bb70*/  MUFU.EX2 R145, R110 ;  /* 0x0000006e00917308 */ /* 0x0007e20000000800 */
[C---:B0-----:R-:W-:Y:S01]  /*bb80*/  FADD.FTZ R6, R102.reuse, R7 ;  /* 0x0000000766067221 */ /* 0x041fe20000010000 */
[----:B------:R-:W-:-:S06]  /*bb90*/  F2FP.F16.F32.PACK_AB R149, R102, R149 ;  /* 0x000000956695723e */ /* 0x000fcc00000000ff */
[----:B------:R-:W0:Y:S01]  /*bba0*/  MUFU.EX2 R106, R106 ;  /* 0x0000006a006a7308 */ /* 0x000e220000000800 */
[----:B---3--:R-:W-:Y:S01]  /*bbb0*/  FADD.FTZ R110, R100, R11 ;  /* 0x0000000b646e7221 */ /* 0x008fe20000010000 */
[----:B--2---:R-:W-:-:S03]  /*bbc0*/  FADD.FTZ R7, R151, R6 ;  /* 0x0000000697077221 */ /* 0x004fc60000010000 */
[----:B------:R-:W-:-:S03]  /*bbd0*/  FADD.FTZ R11, R15, R110 ;  /* 0x0000006e0f0b7221 */ /* 0x000fc60000010000 */
[----:B------:R-:W2:Y:S01]  /*bbe0*/  MUFU.EX2 R118, R118 ;  /* 0x0000007600767308 */ /* 0x000ea20000000800 */
[----:B------:R-:W-:-:S04]  /*bbf0*/  FADD.FTZ R110, R20, R11 ;  /* 0x0000000b146e7221 */ /* 0x000fc80000010000 */
[----:B------:R-:W-:-:S03]  /*bc00*/  FADD.FTZ R11, R21, R110 ;  /* 0x0000006e150b7221 */ /* 0x000fc60000010000 */
[----:B------:R3:W4:Y:S01]  /*bc10*/  MUFU.EX2 R147, R156 ;  /* 0x0000009c00937308 */ /* 0x0007220000000800 */
[----:B------:R-:W-:Y:S01]  /*bc20*/  FADD.FTZ R110, R96, R11 ;  /* 0x0000000b606e7221 */ /* 0x000fe20000010000 */
[C---:B0-----:R-:W-:Y:S01]  /*bc30*/  FADD.FTZ R7, R106.reuse, R7 ;  /* 0x000000076a077221 */ /* 0x041fe20000010000 */
[----:B------:R-:W-:Y:S02]  /*bc40*/  F2FP.F16.F32.PACK_AB R151, R106, R151 ;  /* 0x000000976a97723e */ /* 0x000fe400000000ff */
[----:B------:R-:W-:Y:S01]  /*bc50*/  FADD.FTZ R11, R99, R110 ;  /* 0x0000006e630b7221 */ /* 0x000fe20000010000 */
[----:B------:R-:W-:Y:S02]  /*bc60*/  FADD.FTZ R7, R124, R7 ;  /* 0x000000077c077221 */ /* 0x000fe40000010000 */
[----:B------:R-:W0:Y:S01]  /*bc70*/  MUFU.EX2 R103, R103 ;  /* 0x0000006700677308 */ /* 0x000e220000000800 */
[----:B------:R-:W-:Y:S01]  /*bc80*/  FADD.FTZ R6, R92, R11 ;  /* 0x0000000b5c067221 */ /* 0x000fe20000010000 */
[----:B------:R-:W-:Y:S01]  /*bc90*/  FADD.FTZ R7, R145, R7 ;  /* 0x0000000791077221 */ /* 0x000fe20000010000 */
[----:B---3--:R-:W-:-:S02]  /*bca0*/  F2FP.F16.F32.PACK_AB R156, R90, R89 ;  /* 0x000000595a9c723e */ /* 0x008fc400000000ff */
[----:B------:R-:W-:Y:S01]  /*bcb0*/  FADD.FTZ R11, R101, R6 ;  /* 0x00000006650b7221 */ /* 0x000fe20000010000 */
[----:B--2---:R-:W-:Y:S01]  /*bcc0*/  FADD.FTZ R7, R118, R7 ;  /* 0x0000000776077221 */ /* 0x004fe20000010000 */
[----:B------:R-:W-:Y:S01]  /*bcd0*/  F2FP.F16.F32.PACK_AB R145, R145, R124 ;  /* 0x0000007c9191723e */ /* 0x000fe200000000ff */
[----:B------:R-:W2:Y:S01]  /*bce0*/  MUFU.EX2 R122, R122 ;  /* 0x0000007a007a7308 */ /* 0x000ea20000000800 */
[----:B------:R-:W-:Y:S01]  /*bcf0*/  FADD.FTZ R6, R108, R11 ;  /* 0x0000000b6c067221 */ /* 0x000fe20000010000 */
[C---:B----4-:R-:W-:Y:S01]  /*bd00*/  FADD.FTZ R7, R147.reuse, R7 ;  /* 0x0000000793077221 */ /* 0x050fe20000010000 */
[----:B------:R-:W-:-:S05]  /*bd10*/  F2FP.F16.F32.PACK_AB R147, R147, R118 ;  /* 0x000000769393723e */ /* 0x000fca00000000ff */
[----:B------:R-:W3:Y:S01]  /*bd20*/  MUFU.EX2 R112, R112 ;  /* 0x0000007000707308 */ /* 0x000ee20000000800 */
[----:B0-----:R-:W-:-:S07]  /*bd30*/  FADD.FTZ R11, R103, R6 ;  /* 0x00000006670b7221 */ /* 0x001fce0000010000 */
[----:B------:R0:W4:Y:S01]  /*bd40*/  MUFU.EX2 R141, R158 ;  /* 0x0000009e008d7308 */ /* 0x0001220000000800 */
[----:B--2---:R-:W-:-:S07]  /*bd50*/  FADD.FTZ R7, R122, R7 ;  /* 0x000000077a077221 */ /* 0x004fce0000010000 */
[----:B------:R-:W2:Y:S01]  /*bd60*/  MUFU.EX2 R105, R105 ;  /* 0x0000006900697308 */ /* 0x000ea20000000800 */
[----:B---3--:R-:W-:Y:S01]  /*bd70*/  FADD.FTZ R6, R112, R11 ;  /* 0x0000000b70067221 */ /* 0x008fe20000010000 */
[----:B0-----:R-:W-:Y:S02]  /*bd80*/  F2FP.F16.F32.PACK_AB R158, R180, R91 ;  /* 0x0000005bb49e723e */ /* 0x001fe400000000ff */
[----:B------:R-:W-:-:S04]  /*bd90*/  F2FP.F16.F32.PACK_AB R142, R112, R103 ;  /* 0x00000067708e723e */ /* 0x000fc800000000ff */
[----:B------:R-:W0:Y:S01]  /*bda0*/  MUFU.EX2 R126, R126 ;  /* 0x0000007e007e7308 */ /* 0x000e220000000800 */
[C---:B----4-:R-:W-:Y:S01]  /*bdb0*/  FADD.FTZ R7, R141.reuse, R7 ;  /* 0x000000078d077221 */ /* 0x050fe20000010000 */
[----:B------:R-:W-:-:S06]  /*bdc0*/  F2FP.F16.F32.PACK_AB R141, R141, R122 ;  /* 0x0000007a8d8d723e */ /* 0x000fcc00000000ff */
[----:B------:R-:W3:Y:S01]  /*bdd0*/  MUFU.EX2 R143, R176 ;  /* 0x000000b0008f7308 */ /* 0x000ee20000000800 */
[----:B--2---:R-:W-:-:S07]  /*bde0*/  FADD.FTZ R11, R105, R6 ;  /* 0x00000006690b7221 */ /* 0x004fce0000010000 */
[----:B------:R-:W2:Y:S01]  /*bdf0*/  MUFU.EX2 R137, R130 ;  /* 0x0000008200897308 */ /* 0x000ea20000000800 */
[----:B0-----:R-:W-:-:S07]  /*be00*/  FADD.FTZ R6, R126, R7 ;  /* 0x000000077e067221 */ /* 0x001fce0000010000 */
[----:B------:R-:W0:Y:S01]  /*be10*/  MUFU.EX2 R116, R116 ;  /* 0x0000007400747308 */ /* 0x000e220000000800 */
[C---:B---3--:R-:W-:Y:S01]  /*be20*/  FADD.FTZ R6, R143.reuse, R6 ;  /* 0x000000068f067221 */ /* 0x048fe20000010000 */
[----:B------:R-:W-:-:S06]  /*be30*/  F2FP.F16.F32.PACK_AB R143, R143, R126 ;  /* 0x0000007e8f8f723e */ /* 0x000fcc00000000ff */
[----:B------:R-:W3:Y:S01]  /*be40*/  MUFU.EX2 R178, R178 ;  /* 0x000000b200b27308 */ /* 0x000ee20000000800 */
[----:B--2---:R-:W-:-:S07]  /*be50*/  FADD.FTZ R6, R137, R6 ;  /* 0x0000000689067221 */ /* 0x004fce0000010000 */
[----:B------:R-:W2:Y:S01]  /*be60*/  MUFU.EX2 R138, R138 ;  /* 0x0000008a008a7308 */ /* 0x000ea20000000800 */
[C---:B0-----:R-:W-:Y:S01]  /*be70*/  FADD.FTZ R11, R116.reuse, R11 ;  /* 0x0000000b740b7221 */ /* 0x041fe20000010000 */
[----:B------:R-:W-:-:S06]  /*be80*/  F2FP.F16.F32.PACK_AB R136, R116, R105 ;  /* 0x000000697488723e */ /* 0x000fcc00000000ff */
[----:B------:R-:W0:Y:S01]  /*be90*/  MUFU.EX2 R139, R134 ;  /* 0x00000086008b7308 */ /* 0x000e220000000800 */
[C---:B---3--:R-:W-:Y:S01]  /*bea0*/  FADD.FTZ R6, R178.reuse, R6 ;  /* 0x00000006b2067221 */ /* 0x048fe20000010000 */
[----:B------:R-:W-:-:S06]  /*beb0*/  F2FP.F16.F32.PACK_AB R137, R178, R137 ;  /* 0x00000089b289723e */ /* 0x000fcc00000000ff */
[----:B------:R-:W3:Y:S01]  /*bec0*/  MUFU.EX2 R107, R107 ;  /* 0x0000006b006b7308 */ /* 0x000ee20000000800 */
[----:B--2---:R-:W-:Y:S01]  /*bed0*/  FADD.FTZ R20, R138, R11 ;  /* 0x0000000b8a147221 */ /* 0x004fe20000010000 */
[----:B------:R-:W-:-:S06]  /*bee0*/  IMAD.MOV.U32 R11, RZ, RZ, R8 ;  /* 0x000000ffff0b7224 */ /* 0x000fcc00078e0008 */
[----:B------:R-:W2:Y:S01]  /*bef0*/  MUFU.EX2 R104, R104 ;  /* 0x0000006800687308 */ /* 0x000ea20000000800 */
[----:B0-----:R-:W-:Y:S01]  /*bf00*/  FADD.FTZ R6, R139, R6 ;  /* 0x000000068b067221 */ /* 0x001fe20000010000 */
[C---:B---3--:R-:W-:Y:S01]  /*bf10*/  FADD.FTZ R7, R107.reuse, R20 ;  /* 0x000000146b077221 */ /* 0x048fe20000010000 */
[----:B------:R-:W-:Y:S02]  /*bf20*/  F2FP.F16.F32.PACK_AB R138, R107, R138 ;  /* 0x0000008a6b8a723e */ /* 0x000fe400000000ff */
[C---:B--2---:R-:W-:Y:S01]  /*bf30*/  FADD.FTZ R6, R104.reuse, R6 ;  /* 0x0000000668067221 */ /* 0x044fe20000010000 */
[----:B------:R-:W-:Y:S01]  /*bf40*/  F2FP.F16.F32.PACK_AB R139, R104, R139 ;  /* 0x0000008b688b723e */ /* 0x000fe200000000ff */
[----:B-1----:R-:W-:Y:S06]  /*bf50*/  @P1 BRA `(.L_x_1160) ;  /* 0xffffffd000a41947 */ /* 0x002fec000383ffff */
.L_x_1143:
        /* <DEDUP_REMOVED lines=67> */
.L_x_1161:
[----:B------:R-:W-:Y:S01]  /*c390*/  ULEA UR5, UR36, UR37, 0x3 ;  /* 0x0000002524057291 */ /* 0x000fe2000f8e183f */
[----:B------:R-:W-:-:S05]  /*c3a0*/  IMAD.U32 R0, RZ, RZ, UR38 ;  /* 0x00000026ff007e24 */ /* 0x000fca000f8e00ff */
[----:B------:R-:W-:-:S04]  /*c3b0*/  SHF.L.U32 R0, R0, 0x1f, RZ ;  /* 0x0000001f00007819 */ /* 0x000fc800000006ff */
[----:B------:R0:W1:Y:S01]  /*c3c0*/  SYNCS.PHASECHK.TRANS64.TRYWAIT P1, [UR5+0x2a850], R0 ;  /* 0x02a85000ff0075a7 */ /* 0x0000620008020145 */
[----:B------:R-:W-:Y:S05]  /*c3d0*/  @!P0 BRA `(.L_x_1162) ;  /* 0x0000000000048947 */ /* 0x000fea0003800000 */
[----:B------:R-:W-:Y:S01]  /*c3e0*/  BPT.TRAP 0x1 ;  /* 0x000000040000795c */ /* 0x000fe20000300000 */
.L_x_1162:
[----:B-1----:R-:W-:Y:S05]  /*c3f0*/  @P1 BRA `(.L_x_1163) ;  /* 0x0000000000081947 */ /* 0x002fea0003800000 */
[----:B------:R-:W1:Y:S02]  /*c400*/  SYNCS.PHASECHK.TRANS64.TRYWAIT P0, [UR5+0x2a850], R0 ;  /* 0x02a85000ff0075a7 */ /* 0x000e640008000145 */
[----:B-1----:R-:W-:Y:S05]  /*c410*/  @!P0 BRA `(.L_x_1164) ;  /* 0x0000007400e88947 */ /* 0x002fea0003800000 */
.L_x_1163:
[----:B------:R-:W-:Y:S01]  /*c420*/  UIADD3 UR37, UR37, 0x400, URZ ;  /* 0x0000040025257890 */ /* 0x000fe2000fffe03f */
[----:B------:R-:W-:Y:S01]  /*c430*/  WARPGROUP.ARRIVE ;  /* 0x00000000000079c5 */ /* 0x000fe20000000000 */
[----:B------:R-:W-:Y:S01]  /*c440*/  UMOV UR7, 0x40000040 ;  /* 0x4000004000077882 */ /* 0x000fe20000000000 */
[----:B-1----:R-:W1:Y:S01]  /*c450*/  SHFL.BFLY PT, R5, R6, 0x2, 0x1f ;  /* 0x0c401f0006057f89 */ /* 0x002e6200000e0000 */
[----:B------:R-:W-:Y:S01]  /*c460*/  USHF.R.U32.HI UR37, URZ, 0x4, UR37 ;  /* 0x000000043f257899 */ /* 0x000fe20008011625 */
[----:B------:R-:W-:Y:S02]  /*c470*/  IMAD.MOV.U32 R4, RZ, RZ, RZ ;  /* 0x000000ffff047224 */ /* 0x000fe400078e00ff */
[----:B0-----:R-:W0:Y:S01]  /*c480*/  SHFL.BFLY PT, R0, R7, 0x2, 0x1f ;  /* 0x0c401f0007007f89 */ /* 0x001e2200000e0000 */
[----:B------:R-:W-:Y:S01]  /*c490*/  ULOP3.LUT UR37, UR37, 0x3fff, URZ, 0xc0, !UPT ;  /* 0x00003fff25257892 */ /* 0x000fe2000f8ec03f */
[----:B------:R-:W-:Y:S01]  /*c4a0*/  IMAD.MOV.U32 R10, RZ, RZ, RZ ;  /* 0x000000ffff0a7224 */ /* 0x000fe200078e00ff */
[----:B------:R-:W2:Y:S02]  /*c4b0*/  S2R R13, SR_TID.X ;  /* 0x00000000000d7919 */ /* 0x000ea40000002100 */
[----:B------:R-:W-:Y:S01]  /*c4c0*/  ULOP3.LUT UR4, UR37, 0x3000000, URZ, 0xfc, !UPT ;  /* 0x0300000025047892 */ /* 0x000fe2000f8efc3f */
[----:B------:R-:W-:-:S02]  /*c4d0*/  IMAD.MOV.U32 R88, RZ, RZ, -0x800000 ;  /* 0xff800000ff587424 */ /* 0x000fc400078e00ff */
[----:B------:R-:W-:Y:S01]  /*c4e0*/  IMAD.MOV.U32 R89, RZ, RZ, -0x800000 ;  /* 0xff800000ff597424 */ /* 0x000fe200078e00ff */
[----:B------:R-:W-:Y:S01]  /*c4f0*/  UIMAD UR4, UR36, 0x600, UR4 ;  /* 0x00000600240478a4 */ /* 0x000fe2000f8e0204 */
[----:B------:R-:W-:Y:S01]  /*c500*/  VIADD R165, R165, 0x1 ;  /* 0x00000001a5a57836 */ /* 0x000fe20000000000 */
[----:B------:R-:W-:-:S04]  /*c510*/  UIADD3 UR36, UR36, 0x1, URZ ;  /* 0x0000000124247890 */ /* 0x000fc8000fffe03f */
[----:B------:R-:W-:Y:S01]  /*c520*/  UISETP.NE.AND UP0, UPT, UR36, 0x2, UPT ;  /* 0x000000022400788c */ /* 0x000fe2000bf05270 */
[----:B------:R-:W-:Y:S02]  /*c530*/  UMOV UR6, UR4 ;  /* 0x0000000400067c82 */ /* 0x000fe40008000000 */
[----:B------:R-:W-:Y:S01]  /*c540*/  HGMMA.64x128x16.F32 R24, R156, gdesc[UR4].tnspB, R24, gsb0 ;  /* 0x41e000049c187df0 */ /* 0x000fe20008000818 */
[----:B------:R-:W-:Y:S01]  /*c550*/  UIADD3 UR6, UR4, 0x80, URZ ;  /* 0x0000008004067890 */ /* 0x000fe2000fffe03f */
[----:B-1----:R-:W-:Y:S01]  /*c560*/  FADD.FTZ R2, R5, R6 ;  /* 0x0000000605027221 */ /* 0x002fe20000010000 */
[----:B------:R-:W-:Y:S01]  /*c570*/  UMOV UR7, 0x40000040 ;  /* 0x4000004000077882 */ /* 0x000fe20000000000 */
[----:B------:R-:W-:Y:S01]  /*c580*/  USEL UR36, UR36, URZ, UP0 ;  /* 0x0000003f24247287 */ /* 0x000fe20008000000 */
[----:B0-----:R-:W-:Y:S02]  /*c590*/  FADD.FTZ R0, R0, R7 ;  /* 0x0000000700007221 */ /* 0x001fe40000010000 */
[----:B------:R-:W0:Y:S04]  /*c5a0*/  SHFL.BFLY PT, R11, R2, 0x1, 0x1f ;  /* 0x0c201f00020b7f89 */ /* 0x000e2800000e0000 */
[----:B------:R-:W1:Y:S01]  /*c5b0*/  SHFL.BFLY PT, R5, R0, 0x1, 0x1f ;  /* 0x0c201f0000057f89 */ /* 0x000e6200000e0000 */
[----:B--2---:R-:W-:Y:S01]  /*c5c0*/  LOP3.LUT P2, RZ, R13, 0x7f, RZ, 0xc0, !PT ;  /* 0x0000007f0dff7812 */ /* 0x004fe2000784c0ff */
[----:B0-----:R-:W-:Y:S01]  /*c5d0*/  FADD.FTZ R11, R2, R11 ;  /* 0x0000000b020b7221 */ /* 0x001fe20000010000 */
[----:B------:R-:W-:-:S02]  /*c5e0*/  IMAD.U32 R2, RZ, RZ, UR5 ;  /* 0x00000005ff027e24 */ /* 0x000fc4000f8e00ff */
[----:B-1----:R-:W-:Y:S02]  /*c5f0*/  FADD.FTZ R12, R0, R5 ;  /* 0x00000005000c7221 */ /* 0x002fe40000010000 */
[----:B------:R-:W-:-:S07]  /*c600*/  FSETP.NE.FTZ.AND P1, PT, R11, RZ, PT ;  /* 0x000000ff0b00720b */ /* 0x000fce0003f35000 */
[----:B------:R-:W-:Y:S01]  /*c610*/  @!P2 VIADD R2, R2, 0x2a860 ;  /* 0x0002a8600202a836 */ /* 0x000fe20000000000 */
[----:B------:R-:W-:-:S04]  /*c620*/  FSETP.NE.FTZ.AND P0, PT, R12, RZ, PT ;  /* 0x000000ff0c00720b */ /* 0x000fc80003f15000 */
[----:B------:R-:W-:Y:S01]  /*c630*/  @!P2 PRMT R2, RZ, 0x654, R2 ;  /* 0x00000654ff02a816 */ /* 0x000fe20000000002 */
[----:B------:R-:W0:Y:S01]  /*c640*/  @P1 MUFU.LG2 R7, R11 ;  /* 0x0000000b00071308 */ /* 0x000e220000000c00 */
[----:B------:R-:W-:-:S07]  /*c650*/  @P1 FMUL.FTZ R6, R9, 0.69314718246459960938 ;  /* 0x3f31721809061820 */ /* 0x000fce0000410000 */
[----:B------:R-:W-:Y:S01]  /*c660*/  @P0 FMUL.FTZ R0, R9, 0.69314718246459960938 ;  /* 0x3f31721809000820 */ /* 0x000fe20000410000 */
[----:B------:R-:W1:Y:S08]  /*c670*/  @P0 MUFU.LG2 R5, R12 ;  /* 0x0000000c00050308 */ /* 0x000e700000000c00 */
[----:B------:R-:W2:Y:S01]  /*c680*/  @P0 MUFU.RCP R4, R12 ;  /* 0x0000000c00040308 */ /* 0x000ea20000001000 */
[----:B0-----:R-:W-:-:S04]  /*c690*/  @P1 FMUL.FTZ R7, R7, 0.69314718246459960938 ;  /* 0x3f31721807071820 */ /* 0x001fc80000410000 */
[----:B------:R-:W-:-:S03]  /*c6a0*/  @P1 FFMA.FTZ R88, R6, R8, R7 ;  /* 0x0000000806581223 */ /* 0x000fc60000010007 */
[----:B------:R-:W0:Y:S01]  /*c6b0*/  @P1 MUFU.RCP R10, R11 ;  /* 0x0000000b000a1308 */ /* 0x000e220000001000 */
[----:B-1----:R-:W-:-:S04]  /*c6c0*/  @P0 FMUL.FTZ R5, R5, 0.69314718246459960938 ;  /* 0x3f31721805050820 */ /* 0x002fc80000410000 */
[----:B------:R-:W-:Y:S01]  /*c6d0*/  @P0 FFMA.FTZ R89, R0, R3, R5 ;  /* 0x0000000300590223 */ /* 0x000fe20000010005 */
[----:B------:R-:W-:Y:S01]  /*c6e0*/  PLOP3.LUT P0, PT, PT, PT, PT, 0x8, 0x0 ;  /* 0x000000000000781c */ /* 0x000fe20003f0e170 */
        /* <DEDUP_REMOVED lines=21> */
[----:B------:R-:W-:-:S04]  /*c840*/  USEL UR4, URZ, 0x1, UP0 ;  /* 0x000000013f047887 */ /* 0x000fc80008000000 */
[----:B------:R-:W-:Y:S01]  /*c850*/  ULOP3.LUT UR38, UR38, UR4, URZ, 0x3c, !UPT ;  /* 0x0000000426267292 */ /* 0x000fe2000f8e3c3f */
[----:B------:R-:W-:Y:S02]  /*c860*/  WARPGROUP.DEPBAR.LE gsb0, 0x0 ;  /* 0x00008000000079c5 */ /* 0x000fe40000010000 */
[----:B------:R-:W-:-:S06]  /*c870*/  WARPGROUP.ARRIVE ;  /* 0x00000000000079c5 */ /* 0x000fcc0000000000 */
[----:B------:R-:W-:Y:S03]  /*c880*/  HGMMA.64x128x16.F32 R24, R136, gdesc[UR4].tnspB, R24, gsb0 ;  /* 0x41e0000488187df0 */ /* 0x000fe60008000818 */
[----:B------:R-:W-:Y:S02]  /*c890*/  WARPGROUP.DEPBAR.LE gsb0, 0x0 ;  /* 0x00008000000079c5 */ /* 0x000fe40000010000 */
[----:B------:R1:W-:Y:S01]  /*c8a0*/  @!P2 SYNCS.ARRIVE.TRANS64.RED.A1T0 RZ, [R2+URZ], RZ ;  /* 0x000000ff02ffa9a7 */ /* 0x0003e2000810043f */
[-C--:B--2---:R-:W-:Y:S01]  /*c8b0*/  FMUL.FTZ R6, R28, R4.reuse ;  /* 0x000000041c067220 */ /* 0x084fe20000410000 */
[-C--:B------:R-:W-:Y:S01]  /*c8c0*/  FMUL.FTZ R90, R44, R4.reuse ;  /* 0x000000042c5a7220 */ /* 0x080fe20000410000 */
[----:B------:R-:W-:Y:S01]  /*c8d0*/  FMUL.FTZ R93, R45, R4 ;  /* 0x000000042d5d7220 */ /* 0x000fe20000410000 */
[-C--:B0-----:R-:W-:Y:S01]  /*c8e0*/  FMUL.FTZ R101, R46, R10.reuse ;  /* 0x0000000a2e657220 */ /* 0x081fe20000410000 */
        /* <DEDUP_REMOVED lines=59> */
[----:B-1----:R-:W-:-:S07]  /*cca0*/  FMUL.FTZ R87, R87, R10 ;  /* 0x0000000a57577220 */ /* 0x002fce0000410000 */
.L_x_1094:
[----:B------:R-:W0:Y:S01]  /*ccb0*/  S2R R5, SR_CgaCtaId ;  /* 0x0000000000057919 */ /* 0x000e220000008800 */
[----:B------:R-:W-:Y:S01]  /*ccc0*/  MOV R16, 0x400 ;  /* 0x0000040000107802 */ /* 0x000fe20000000f00 */
[----:B------:R-:W-:Y:S01]  /*ccd0*/  BSSY B0, `(.L_x_1165) ;  /* 0x00001c7000007945 */ /* 0x000fe20003800000 */
[----:B------:R-:W-:Y:S02]  /*cce0*/  BAR.SYNC.DEFER_BLOCKING 0x5, 0x180 ;  /* 0x0146000000007b1d */ /* 0x000fe40000010000 */
[----:B0-----:R-:W-:-:S05]  /*ccf0*/  LEA R16, R5, R16, 0x18 ;  /* 0x0000001005107211 */ /* 0x001fca00078ec0ff */
[----:B------:R0:W1:Y:S01]  /*cd00*/  LDS R0, [R16+0x2a8d0] ;  /* 0x02a8d00010007984 */ /* 0x0000620000000800 */
[----:B------:R-:W-:Y:S06]  /*cd10*/  BAR.ARV 0x4, 0x180 ;  /* 0x0106000000007b1d */ /* 0x000fec0000002000 */
[----:B------:R-:W-:Y:S05]  /*cd20*/  @P0 BRA `(.L_x_1166) ;  /* 0x0000001000b00947 */ /* 0x000fea0003800000 */
[----:B------:R-:W2:Y:S01]  /*cd30*/  S2R R5, SR_SWINHI ;  /* 0x0000000000057919 */ /* 0x000ea20000002f00 */
[----:B------:R-:W3:Y:S01]  /*cd40*/  LDC R22, c[0x0][0xbe8] ;  /* 0x0002fa00ff167b82 */ /* 0x000ee20000000800 */
[----:B------:R-:W-:Y:S01]  /*cd50*/  SHF.R.S32.HI R54, RZ, 0x1f, R163 ;  /* 0x0000001fff367819 */ /* 0x000fe200000114a3 */
[----:B------:R-:W-:Y:S01]  /*cd60*/  ULDC.64 UR4, c[0x0][0xb90] ;  /* 0x0002e40000047ab9 */ /* 0x000fe20000000a00 */
[----:B------:R-:W-:Y:S01]  /*cd70*/  IMAD R9, R164, 0x40, R23 ;  /* 0x00000040a4097824 */ /* 0x000fe200078e0217 */
[----:B------:R-:W-:Y:S01]  /*cd80*/  F2FP.F16.F32.PACK_AB R6, R29, R6 ;  /* 0x000000061d06723e */ /* 0x000fe200000000ff */
[----:B------:R-:W-:Y:S01]  /*cd90*/  IMAD.WIDE.U32 R10, R163, UR4, RZ ;  /* 0x00000004a30a7c25 */ /* 0x000fe2000f8e00ff */
[----:B------:R-:W-:Y:S01]  /*cda0*/  F2FP.F16.F32.PACK_AB R7, R7, R28 ;  /* 0x0000001c0707723e */ /* 0x000fe200000000ff */
[----:B------:R-:W-:Y:S01]  /*cdb0*/  ULDC UR6, c[0x0][0xa88] ;  /* 0x0002a20000067ab9 */ /* 0x000fe20000000800 */
[----:B------:R-:W-:Y:S01]  /*cdc0*/  SHF.R.S32.HI R112, RZ, 0x1f, R161 ;  /* 0x0000001fff707819 */ /* 0x000fe200000114a1 */
[----:B------:R-:W-:Y:S01]  /*cdd0*/  IMAD R2, R54, UR4, RZ ;  /* 0x0000000436027c24 */ /* 0x000fe2000f8e02ff */
[----:B------:R-:W-:Y:S01]  /*cde0*/  F2FP.F16.F32.PACK_AB R44, R45, R44 ;  /* 0x0000002c2d2c723e */ /* 0x000fe200000000ff */
[----:B------:R-:W-:Y:S01]  /*cdf0*/  ULDC.64 UR8, c[0x0][0x208] ;  /* 0x0000820000087ab9 */ /* 0x000fe20000000a00 */
[----:B------:R-:W-:Y:S01]  /*ce00*/  F2FP.F16.F32.PACK_AB R80, R81, R80 ;  /* 0x000000505150723e */ /* 0x000fe200000000ff */
[----:B------:R-:W-:Y:S01]  /*ce10*/  IMAD R13, R163, UR5, R2 ;  /* 0x00000005a30d7c24 */ /* 0x000fe2000f8e0202 */
[----:B------:R-:W-:Y:S01]  /*ce20*/  ULDC.64 UR4, c[0x0][0xb98] ;  /* 0x0002e60000047ab9 */ /* 0x000fe20000000a00 */
[----:B------:R-:W-:-:S02]  /*ce30*/  F2FP.F16.F32.PACK_AB R45, R75, R74 ;  /* 0x0000004a4b2d723e */ /* 0x000fc400000000ff */
[----:B------:R-:W-:Y:S01]  /*ce40*/  IMAD.IADD R11, R11, 0x1, R13 ;  /* 0x000000010b0b7824 */ /* 0x000fe200078e020d */
[----:B------:R-:W-:Y:S02]  /*ce50*/  F2FP.F16.F32.PACK_AB R47, R50, R47 ;  /* 0x0000002f322f723e */ /* 0x000fe400000000ff */
[----:B------:R-:W-:Y:S01]  /*ce60*/  F2FP.F16.F32.PACK_AB R81, R83, R82 ;  /* 0x000000525351723e */ /* 0x000fe200000000ff */
[----:B------:R-:W-:Y:S01]  /*ce70*/  IMAD.WIDE.U32 R10, R161, UR4, R10 ;  /* 0x00000004a10a7c25 */ /* 0x000fe2000f8e000a */
[----:B------:R-:W-:Y:S02]  /*ce80*/  F2FP.F16.F32.PACK_AB R82, R85, R84 ;  /* 0x000000545552723e */ /* 0x000fe400000000ff */
[----:B------:R-:W-:Y:S01]  /*ce90*/  F2FP.F16.F32.PACK_AB R83, R87, R86 ;  /* 0x000000565753723e */ /* 0x000fe200000000ff */
[----:B---3--:R-:W-:Y:S01]  /*cea0*/  IMAD R78, R22, UR6, RZ ;  /* 0x00000006164e7c24 */ /* 0x008fe2000f8e02ff */
[----:B------:R-:W-:Y:S02]  /*ceb0*/  MOV R34, R16 ;  /* 0x0000001000227202 */ /* 0x000fe40000000f00 */
[----:B--2---:R-:W-:-:S03]  /*cec0*/  MOV R35, R5 ;  /* 0x0000000500237202 */ /* 0x004fc60000000f00 */
[----:B------:R-:W-:-:S04]  /*ced0*/  IMAD.WIDE R4, R169, 0x2, R34 ;  /* 0x00000002a9047825 */ /* 0x000fc800078e0222 */
[----:B------:R-:W-:Y:S01]  /*cee0*/  IMAD.WIDE R34, R9, 0x2, R34 ;  /* 0x0000000209227825 */ /* 0x000fe200078e0222 */
[C---:B------:R-:W-:Y:S02]  /*cef0*/  IADD3 R73, P1, R4.reuse, 0x4040, RZ ;  /* 0x0000404004497810 */ /* 0x040fe40007f3e0ff */
[C---:B------:R-:W-:Y:S02]  /*cf00*/  IADD3 R43, P0, R4.reuse, 0x4060, RZ ;  /* 0x00004060042b7810 */ /* 0x040fe40007f1e0ff */
[----:B------:R-:W-:Y:S01]  /*cf10*/  IADD3 R31, P3, R4, 0x4000, RZ ;  /* 0x00004000041f7810 */ /* 0x000fe20007f7e0ff */
[--C-:B------:R-:W-:Y:S01]  /*cf20*/  IMAD.X R41, RZ, RZ, R5.reuse, P1 ;  /* 0x000000ffff297224 */ /* 0x100fe200008e0605 */
[----:B------:R-:W-:Y:S02]  /*cf30*/  ISETP.NE.AND P1, PT, R22, 0x1, PT ;  /* 0x000000011600780c */ /* 0x000fe40003f25270 */
[----:B------:R-:W-:Y:S01]  /*cf40*/  LOP3.LUT R42, R43, 0x380, RZ, 0xc0, !PT ;  /* 0x000003802b2a7812 */ /* 0x000fe200078ec0ff */
[----:B------:R-:W-:Y:S01]  /*cf50*/  IMAD.X R37, RZ, RZ, R5, P3 ;  /* 0x000000ffff257224 */ /* 0x000fe200018e0605 */
[----:B------:R-:W-:-:S02]  /*cf60*/  IADD3 R21, P6, R4, 0x20, RZ ;  /* 0x0000002004157810 */ /* 0x000fc40007fde0ff */
[----:B------:R-:W-:Y:S02]  /*cf70*/  IADD3 R33, P2, R4, 0x4020, RZ ;  /* 0x0000402004217810 */ /* 0x000fe40007f5e0ff */
[----:B------:R-:W-:Y:S01]  /*cf80*/  SHF.R.U64 R42, R42, 0x3, RZ ;  /* 0x000000032a2a7819 */ /* 0x000fe200000012ff */
[--C-:B------:R-:W-:Y:S01]  /*cf90*/  IMAD.X R15, RZ, RZ, R5.reuse, P6 ;  /* 0x000000ffff0f7224 */ /* 0x100fe200030e0605 */
[----:B------:R-:W-:Y:S01]  /*cfa0*/  LOP3.LUT R14, R73, 0x380, RZ, 0xc0, !PT ;  /* 0x00000380490e7812 */ /* 0x000fe200078ec0ff */
[----:B------:R-:W-:Y:S01]  /*cfb0*/  IMAD.X R39, RZ, RZ, R5, P2 ;  /* 0x000000ffff277224 */ /* 0x000fe200010e0605 */
[----:B------:R-:W-:Y:S01]  /*cfc0*/  LOP3.LUT R8, R31, 0x380, RZ, 0xc0, !PT ;  /* 0x000003801f087812 */ /* 0x000fe200078ec0ff */
[----:B------:R-:W2:Y:S01]  /*cfd0*/  @P1 LDC R72, c[0x0][0xbec] ;  /* 0x0002fb00ff481b82 */ /* 0x000ea20000000800 */
[----:B------:R-:W-:Y:S02]  /*cfe0*/  LOP3.LUT R2, R21, 0x380, RZ, 0xc0, !PT ;  /* 0x0000038015027812 */ /* 0x000fe400078ec0ff */
[----:B------:R-:W-:-:S02]  /*cff0*/  LOP3.LUT R12, R33, 0x380, RZ, 0xc0, !PT ;  /* 0x00000380210c7812 */ /* 0x000fc400078ec0ff */
[----:B------:R-:W-:Y:S01]  /*d000*/  LOP3.LUT R42, R42, R43, RZ, 0x3c, !PT ;  /* 0x0000002b2a2a7212 */ /* 0x000fe200078e3cff */
[--C-:B------:R-:W-:Y:S01]  /*d010*/  IMAD.X R43, RZ, RZ, R5.reuse, P0 ;  /* 0x000000ffff2b7224 */ /* 0x100fe200000e0605 */
[----:B------:R-:W-:Y:S01]  /*d020*/  SHF.R.U64 R14, R14, 0x3, RZ ;  /* 0x000000030e0e7819 */ /* 0x000fe200000012ff */
[----:B------:R-:W3:Y:S01]  /*d030*/  @P1 LDC R111, c[0x0][0xbf0] ;  /* 0x0002fc00ff6f1b82 */ /* 0x000ee20000000800 */
[----:B------:R-:W-:Y:S02]  /*d040*/  SHF.R.U64 R8, R8, 0x3, RZ ;  /* 0x0000000308087819 */ /* 0x000fe400000012ff */
[----:B------:R-:W-:Y:S02]  /*d050*/  IADD3 R51, P4, R4, 0x60, RZ ;  /* 0x0000006004337810 */ /* 0x000fe40007f9e0ff */
[----:B------:R-:W-:Y:S02]  /*d060*/  SHF.R.U64 R2, R2, 0x3, RZ ;  /* 0x0000000302027819 */ /* 0x000fe400000012ff */
[----:B------:R-:W-:Y:S01]  /*d070*/  IADD3 R25, P5, R4, 0x40, RZ ;  /* 0x0000004004197810 */ /* 0x000fe20007fbe0ff */
[----:B------:R-:W-:Y:S01]  /*d080*/  IMAD.X R13, RZ, RZ, R5, P4 ;  /* 0x000000ffff0d7224 */ /* 0x000fe200020e0605 */
[----:B------:R-:W-:-:S02]  /*d090*/  SHF.R.U64 R12, R12, 0x3, RZ ;  /* 0x000000030c0c7819 */ /* 0x000fc400000012ff */
[----:B------:R-:W-:Y:S02]  /*d0a0*/  LOP3.LUT R40, R14, R73, RZ, 0x3c, !PT ;  /* 0x000000490e287212 */ /* 0x000fe400078e3cff */
[----:B------:R-:W-:Y:S02]  /*d0b0*/  LOP3.LUT R36, R8, R31, RZ, 0x3c, !PT ;  /* 0x0000001f08247212 */ /* 0x000fe400078e3cff */
[----:B------:R-:W-:Y:S02]  /*d0c0*/  LOP3.LUT R9, R4, 0x380, RZ, 0xc0, !PT ;  /* 0x0000038004097812 */ /* 0x000fe400078ec0ff */
[----:B------:R-:W-:Y:S02]  /*d0d0*/  LOP3.LUT R14, R2, R21, RZ, 0x3c, !PT ;  /* 0x00000015020e7212 */ /* 0x000fe400078e3cff */
[----:B------:R-:W-:Y:S02]  /*d0e0*/  LOP3.LUT R8, R51, 0x380, RZ, 0xc0, !PT ;  /* 0x0000038033087812 */ /* 0x000fe400078ec0ff */
[----:B------:R-:W-:-:S02]  /*d0f0*/  LOP3.LUT R38, R12, R33, RZ, 0x3c, !PT ;  /* 0x000000210c267212 */ /* 0x000fc400078e3cff */
[----:B------:R-:W-:Y:S02]  /*d100*/  LOP3.LUT R2, R25, 0x380, RZ, 0xc0, !PT ;  /* 0x0000038019027812 */ /* 0x000fe400078ec0ff */
[----:B------:R-:W-:Y:S01]  /*d110*/  MOV R79, R42 ;  /* 0x0000002a004f7202 */ /* 0x000fe20000000f00 */
[----:B------:R-:W-:Y:S01]  /*d120*/  IMAD.IADD R43, R19, 0x1, R17 ;  /* 0x00000001132b7824 */ /* 0x000fe200078e0211 */
[----:B------:R-:W-:Y:S02]  /*d130*/  SHF.R.U64 R9, R9, 0x3, RZ ;  /* 0x0000000309097819 */ /* 0x000fe400000012ff */
[----:B------:R-:W-:Y:S02]  /*d140*/  SHF.R.U64 R8, R8, 0x3, RZ ;  /* 0x0000000308087819 */ /* 0x000fe400000012ff */
[----:B------:R-:W-:Y:S02]  /*d150*/  SHF.R.U64 R2, R2, 0x3, RZ ;  /* 0x0000000302027819 */ /* 0x000fe400000012ff */
[----:B------:R-:W-:Y:S01]  /*d160*/  MOV R109, R38 ;  /* 0x00000026006d7202 */ /* 0x000fe20000000f00 */
[----:B--2---:R-:W-:Y:S01]  /*d170*/  @P1 IMAD.HI.U32 R38, R43, R72, RZ ;  /* 0x000000482b261227 */ /* 0x004fe200078e00ff */
[----:B------:R-:W-:-:S02]  /*d180*/  LOP3.LUT R4, R9, R4, RZ, 0x3c, !PT ;  /* 0x0000000409047212 */ /* 0x000fc400078e3cff */
[----:B------:R-:W-:Y:S01]  /*d190*/  LOP3.LUT R12, R8, R51, RZ, 0x3c, !PT ;  /* 0x00000033080c7212 */ /* 0x000fe200078e3cff */
[----:B------:R-:W-:Y:S01]  /*d1a0*/  IMAD.MOV.U32 R39, RZ, RZ, R43 ;  /* 0x000000ffff277224 */ /* 0x000fe200078e002b */
[----:B------:R-:W-:Y:S01]  /*d1b0*/  LOP3.LUT R8, R2, R25, RZ, 0x3c, !PT ;  /* 0x0000001902087212 */ /* 0x000fe200078e3cff */
[----:B------:R-:W-:Y:S01]  /*d1c0*/  IMAD.X R9, RZ, RZ, R5, P5 ;  /* 0x000000ffff097224 */ /* 0x000fe200028e0605 */
[C---:B------:R-:W-:Y:S02]  /*d1d0*/  IADD3 R25, P0, R34.reuse, 0x6000, RZ ;  /* 0x0000600022197810 */ /* 0x040fe40007f1e0ff */
[----:B---3--:R-:W-:Y:S02]  /*d1e0*/  @P1 SHF.R.U32.HI R39, RZ, R111, R38 ;  /* 0x0000006fff271219 */ /* 0x008fe40000011626 */
[----:B------:R-:W-:Y:S02]  /*d1f0*/  IADD3 R33, P6, R34, 0x1000, RZ ;  /* 0x0000100022217810 */ /* 0x000fe40007fde0ff */
[----:B------:R-:W-:-:S02]  /*d200*/  MOV R51, R4 ;  /* 0x0000000400337202 */ /* 0x000fc40000000f00 */
[----:B------:R-:W-:Y:S02]  /*d210*/  F2FP.F16.F32.PACK_AB R4, R98, R3 ;  /* 0x000000036204723e */ /* 0x000fe400000000ff */
[----:B------:R-:W-:Y:S01]  /*d220*/  F2FP.F16.F32.PACK_AB R5, R27, R110 ;  /* 0x0000006e1b05723e */ /* 0x000fe200000000ff */
[----:B------:R-:W-:Y:S01]  /*d230*/  BAR.SYNC.DEFER_BLOCKING 0x1, 0x100 ;  /* 0x0044000000007b1d */ /* 0x000fe20000010000 */
[----:B------:R-:W-:Y:S02]  /*d240*/  LOP3.LUT R24, R25, 0x380, RZ, 0xc0, !PT ;  /* 0x0000038019187812 */ /* 0x000fe400078ec0ff */
[----:B------:R-:W-:Y:S01]  /*d250*/  MOV R110, R36 ;  /* 0x00000024006e7202 */ /* 0x000fe20000000f00 */
[----:B------:R-:W-:Y:S01]  /*d260*/  IMAD.IADD R37, R168, 0x1, R17 ;  /* 0x00000001a8257824 */ /* 0x000fe200078e0211 */
[----:B------:R-:W-:Y:S01]  /*d270*/  MOV R36, R14 ;  /* 0x0000000e00247202 */ /* 0x000fe20000000f00 */
[----:B------:R-:W-:Y:S01]  /*d280*/  IMAD.MOV R15, RZ, RZ, -R39 ;  /* 0x000000ffff0f7224 */ /* 0x000fe200078e0a27 */
[----:B------:R-:W-:-:S02]  /*d290*/  LOP3.LUT R32, R33, 0x380, RZ, 0xc0, !PT ;  /* 0x0000038021207812 */ /* 0x000fc400078ec0ff */
[----:B------:R-:W-:Y:S01]  /*d2a0*/  SHF.R.U64 R24, R24, 0x3, RZ ;  /* 0x0000000318187819 */ /* 0x000fe200000012ff */
[----:B------:R-:W-:Y:S01]  /*d2b0*/  IMAD R15, R22, R15, R43 ;  /* 0x0000000f160f7224 */ /* 0x000fe200078e022b */
[C---:B------:R-:W-:Y:S02]  /*d2c0*/  IADD3 R21, P2, R34.reuse, 0x5000, RZ ;  /* 0x0000500022157810 */ /* 0x040fe40007f5e0ff */
[----:B------:R-:W-:Y:S02]  /*d2d0*/  IADD3 R31, P5, R34, 0x2000, RZ ;  /* 0x00002000221f7810 */ /* 0x000fe40007fbe0ff */
[----:B------:R-:W-:Y:S02]  /*d2e0*/  SHF.R.U64 R32, R32, 0x3, RZ ;  /* 0x0000000320207819 */ /* 0x000fe400000012ff */
[----:B------:R-:W-:Y:S01]  /*d2f0*/  LOP3.LUT R24, R24, R25, RZ, 0x3c, !PT ;  /* 0x0000001918187212 */ /* 0x000fe200078e3cff */
[----:B------:R-:W-:Y:S01]  /*d300*/  IMAD.X R25, RZ, RZ, R35, P0 ;  /* 0x000000ffff197224 */ /* 0x000fe200000e0623 */
[----:B------:R-:W-:-:S02]  /*d310*/  LOP3.LUT R20, R21, 0x380, RZ, 0xc0, !PT ;  /* 0x0000038015147812 */ /* 0x000fc400078ec0ff */
[----:B------:R-:W-:Y:S02]  /*d320*/  LOP3.LUT R30, R31, 0x380, RZ, 0xc0, !PT ;  /* 0x000003801f1e7812 */ /* 0x000fe400078ec0ff */
[----:B------:R-:W-:Y:S01]  /*d330*/  LOP3.LUT R32, R32, R33, RZ, 0x3c, !PT ;  /* 0x0000002120207212 */ /* 0x000fe200078e3cff */
[----:B------:R2:W-:Y:S01]  /*d340*/  STSM.16.M88.4 [R51], R4 ;  /* 0x0000000433007844 */ /* 0x0005e20000000200 */
[----:B------:R-:W-:Y:S02]  /*d350*/  IADD3 R10, P0, R39, R10, RZ ;  /* 0x0000000a270a7210 */ /* 0x000fe40007f1e0ff */
[----:B------:R-:W-:Y:S02]  /*d360*/  MOV R111, R12 ;  /* 0x0000000c006f7202 */ /* 0x000fe40000000f00 */
[----:B------:R-:W-:Y:S02]  /*d370*/  IADD3 R33, P4, R34, 0x3000, RZ ;  /* 0x0000300022217810 */ /* 0x000fe40007f9e0ff */
[----:B------:R-:W-:-:S02]  /*d380*/  SHF.R.S32.HI R12, RZ, 0x1f, R15 ;  /* 0x0000001fff0c7819 */ /* 0x000fc4000001140f */
[----:B------:R-:W-:Y:S01]  /*d390*/  SHF.R.U64 R20, R20, 0x3, RZ ;  /* 0x0000000314147819 */ /* 0x000fe200000012ff */
[----:B------:R-:W-:Y:S01]  /*d3a0*/  IMAD.X R27, RZ, RZ, R35, P4 ;  /* 0x000000ffff1b7224 */ /* 0x000fe200020e0623 */
[----:B------:R-:W-:Y:S02]  /*d3b0*/  SHF.R.U64 R30, R30, 0x3, RZ ;  /* 0x000000031e1e7819 */ /* 0x000fe400000012ff */
[----:B------:R-:W-:Y:S02]  /*d3c0*/  LOP3.LUT R26, R33, 0x380, RZ, 0xc0, !PT ;  /* 0x00000380211a7812 */ /* 0x000fe400078ec0ff */
[----:B------:R-:W-:Y:S01]  /*d3d0*/  MOV R14, R8 ;  /* 0x00000008000e7202 */ /* 0x000fe20000000f00 */
[----:B--2---:R-:W-:Y:S01]  /*d3e0*/  IMAD R4, R112, UR4, RZ ;  /* 0x0000000470047c24 */ /* 0x004fe2000f8e02ff */
[----:B------:R-:W-:Y:S02]  /*d3f0*/  SHF.R.S32.HI R5, RZ, 0x1f, R39 ;  /* 0x0000001fff057819 */ /* 0x000fe40000011427 */
[----:B------:R-:W-:Y:S01]  /*d400*/  LOP3.LUT R20, R20, R21, RZ, 0x3c, !PT ;  /* 0x0000001514147212 */ /* 0x000fe200078e3cff */
[----:B------:R-:W-:Y:S01]  /*d410*/  IMAD R4, R161, UR5, R4 ;  /* 0x00000005a1047c24 */ /* 0x000fe2000f8e0204 */
[----:B------:R-:W-:Y:S01]  /*d420*/  ULDC.64 UR4, c[0x0][0xb88] ;  /* 0x0002e20000047ab9 */ /* 0x000fe20000000a00 */
[----:B------:R-:W-:Y:S01]  /*d430*/  LOP3.LUT R30, R30, R31, RZ, 0x3c, !PT ;  /* 0x0000001f1e1e7212 */ /* 0x000fe200078e3cff */
[----:B------:R-:W-:Y:S01]  /*d440*/  IMAD R8, R12, UR4, RZ ;  /* 0x000000040c087c24 */ /* 0x000fe2000f8e02ff */
[----:B------:R-:W-:-:S02]  /*d450*/  LOP3.LUT R21, R34, 0x380, RZ, 0xc0, !PT ;  /* 0x0000038022157812 */ /* 0x000fc400078ec0ff */
[----:B------:R-:W-:Y:S02]  /*d460*/  IADD3.X R11, R5, R11, R4, P0, !PT ;  /* 0x0000000b050b7210 */ /* 0x000fe400007fe404 */
[----:B------:R-:W-:Y:S02]  /*d470*/  F2FP.F16.F32.PACK_AB R4, R95, R96 ;  /* 0x000000605f04723e */ /* 0x000fe400000000ff */
[----:B------:R-:W-:Y:S01]  /*d480*/  F2FP.F16.F32.PACK_AB R5, R108, R107 ;  /* 0x0000006b6c05723e */ /* 0x000fe200000000ff */
[----:B------:R-:W-:Y:S01]  /*d490*/  IMAD.WIDE.U32 R12, R15, UR4, R10 ;  /* 0x000000040f0c7c25 */ /* 0x000fe2000f8e000a */
[----:B------:R-:W-:Y:S02]  /*d4a0*/  F2FP.F16.F32.PACK_AB R6, R97, R94 ;  /* 0x0000005e6106723e */ /* 0x000fe400000000ff */
[----:B------:R-:W-:Y:S01]  /*d4b0*/  F2FP.F16.F32.PACK_AB R7, R106, R105 ;  /* 0x000000696a07723e */ /* 0x000fe200000000ff */
[----:B------:R-:W-:Y:S01]  /*d4c0*/  IMAD R15, R15, UR5, R8 ;  /* 0x000000050f0f7c24 */ /* 0x000fe2000f8e0208 */
[----:B------:R-:W-:Y:S01]  /*d4d0*/  IADD3 R31, P3, R34, 0x4000, RZ ;  /* 0x00004000221f7810 */ /* 0x000fe20007f7e0ff */
[----:B------:R-:W-:Y:S01]  /*d4e0*/  ULDC.64 UR4, c[0x0][0xb50] ;  /* 0x0002d40000047ab9 */ /* 0x000fe20000000a00 */
[----:B------:R-:W-:Y:S01]  /*d4f0*/  SHF.R.U64 R26, R26, 0x3, RZ ;  /* 0x000000031a1a7819 */ /* 0x000fe200000012ff */
[----:B------:R2:W-:Y:S01]  /*d500*/  STSM.16.M88.4 [R36], R4 ;  /* 0x0000000424007844 */ /* 0x0005e20000000200 */
[----:B------:R-:W-:Y:S01]  /*d510*/  SHF.R.U64 R21, R21, 0x3, RZ ;  /* 0x0000000315157819 */ /* 0x000fe200000012ff */
[--C-:B------:R-:W-:Y:S01]  /*d520*/  IMAD.X R3, RZ, RZ, R35.reuse, P3 ;  /* 0x000000ffff037224 */ /* 0x100fe200018e0623 */
[----:B------:R-:W-:Y:S01]  /*d530*/  LOP3.LUT R26, R26, R33, RZ, 0x3c, !PT ;  /* 0x000000211a1a7212 */ /* 0x000fe200078e3cff */
[----:B------:R-:W-:Y:S01]  /*d540*/  IMAD.X R33, RZ, RZ, R35, P6 ;  /* 0x000000ffff217224 */ /* 0x000fe200030e0623 */
[----:B------:R-:W-:-:S02]  /*d550*/  LOP3.LUT P0, RZ, R166, 0x3, RZ, 0xc0, !PT ;  /* 0x00000003a6ff7812 */ /* 0x000fc4000780c0ff */
[----:B------:R-:W-:Y:S02]  /*d560*/  IADD3 R73, P6, R34, 0x7000, RZ ;  /* 0x0000700022497810 */ /* 0x000fe40007fde0ff */
[----:B------:R-:W-:Y:S02]  /*d570*/  F2FP.F16.F32.PACK_AB R8, R92, R91 ;  /* 0x0000005b5c08723e */ /* 0x000fe400000000ff */
[----:B------:R-:W-:Y:S01]  /*d580*/  F2FP.F16.F32.PACK_AB R9, R103, R102 ;  /* 0x000000666709723e */ /* 0x000fe200000000ff */
[----:B------:R-:W-:Y:S01]  /*d590*/  IMAD.X R29, RZ, RZ, R35, P6 ;  /* 0x000000ffff1d7224 */ /* 0x000fe200030e0623 */
[----:B------:R-:W-:Y:S02]  /*d5a0*/  F2FP.F16.F32.PACK_AB R10, R93, R90 ;  /* 0x0000005a5d0a723e */ /* 0x000fe400000000ff */
[----:B------:R-:W-:Y:S01]  /*d5b0*/  F2FP.F16.F32.PACK_AB R11, R104, R101 ;  /* 0x00000065680b723e */ /* 0x000fe200000000ff */
[----:B--2---:R-:W-:Y:S01]  /*d5c0*/  VIADD R5, R37, 0x8 ;  /* 0x0000000825057836 */ /* 0x004fe20000000000 */
[----:B------:R-:W-:Y:S01]  /*d5d0*/  LEA R36, P3, R12, UR4, 0x2 ;  /* 0x000000040c247c11 */ /* 0x000fe2000f8610ff */
[----:B------:R-:W-:Y:S01]  /*d5e0*/  IMAD.IADD R7, R13, 0x1, R15 ;  /* 0x000000010d077824 */ /* 0x000fe200078e020f */
[----:B------:R-:W-:Y:S01]  /*d5f0*/  LOP3.LUT R34, R21, R34, RZ, 0x3c, !PT ;  /* 0x0000002215227212 */ /* 0x000fe200078e3cff */
[----:B------:R-:W-:Y:S01]  /*d600*/  IMAD.X R21, RZ, RZ, R35, P2 ;  /* 0x000000ffff157224 */ /* 0x000fe200010e0623 */
[-C--:B------:R-:W-:Y:S01]  /*d610*/  ISETP.GE.OR P2, PT, R37, R78.reuse, P0 ;  /* 0x0000004e2500720c */ /* 0x080fe20000746670 */
[----:B------:R2:W-:Y:S01]  /*d620*/  STSM.16.M88.4 [R14], R8 ;  /* 0x000000080e007844 */ /* 0x0005e20000000200 */
[----:B------:R-:W-:-:S02]  /*d630*/  ISETP.GE.OR P0, PT, R5, R78, P0 ;  /* 0x0000004e0500720c */ /* 0x000fc40000706670 */
[----:B------:R-:W-:Y:S01]  /*d640*/  LEA.HI.X R37, R12, UR5, R7, 0x2, P3 ;  /* 0x000000050c257c11 */ /* 0x000fe200098f1407 */
[----:B------:R-:W-:Y:S01]  /*d650*/  SHFL.IDX PT, R72, R36, 0x1, 0x1c1f ;  /* 0x003c1f0024487f89 */ /* 0x000fe200000e0000 */
[----:B------:R-:W-:Y:S01]  /*d660*/  F2FP.F16.F32.PACK_AB R4, R49, R48 ;  /* 0x000000303104723e */ /* 0x000fe200000000ff */
[----:B------:R-:W-:Y:S01]  /*d670*/  ULDC.64 UR4, c[0x0][0xae8] ;  /* 0x0002ba0000047ab9 */ /* 0x000fe20000000a00 */
[----:B------:R-:W-:Y:S02]  /*d680*/  F2FP.F16.F32.PACK_AB R5, R100, R99 ;  /* 0x000000636405723e */ /* 0x000fe400000000ff */
[----:B------:R-:W-:Y:S02]  /*d690*/  F2FP.F16.F32.PACK_AB R6, R53, R52 ;  /* 0x000000343506723e */ /* 0x000fe400000000ff */
[----:B------:R-:W-:Y:S01]  /*d6a0*/  F2FP.F16.F32.PACK_AB R7, R55, R46 ;  /* 0x0000002e3707723e */ /* 0x000fe200000000ff */
[----:B------:R-:W-:Y:S01]  /*d6b0*/  SHFL.IDX PT, R52, R36, RZ, 0x1c1f ;  /* 0x001c1fff24347589 */ /* 0x000fe200000e0000 */
[----:B------:R-:W-:-:S02]  /*d6c0*/  F2FP.F16.F32.PACK_AB R12, R57, R56 ;  /* 0x00000038390c723e */ /* 0x000fc400000000ff */
[----:B------:R-:W-:Y:S01]  /*d6d0*/  F2FP.F16.F32.PACK_AB R13, R59, R58 ;  /* 0x0000003a3b0d723e */ /* 0x000fe200000000ff */
[----:B------:R-:W-:Y:S01]  /*d6e0*/  STSM.16.M88.4 [R111], R4 ;  /* 0x000000046f007844 */ /* 0x000fe20000000200 */
[----:B--2---:R-:W-:Y:S02]  /*d6f0*/  F2FP.F16.F32.PACK_AB R14, R61, R60 ;  /* 0x0000003c3d0e723e */ /* 0x004fe400000000ff */
[----:B------:R-:W-:Y:S01]  /*d700*/  F2FP.F16.F32.PACK_AB R15, R63, R62 ;  /* 0x0000003e3f0f723e */ /* 0x000fe200000000ff */
[----:B------:R-:W2:Y:S01]  /*d710*/  SHFL.IDX PT, R53, R37, RZ, 0x1c1f ;  /* 0x001c1fff25357589 */ /* 0x000ea200000e0000 */
[----:B------:R-:W-:Y:S02]  /*d720*/  LOP3.LUT R28, R73, 0x380, RZ, 0xc0, !PT ;  /* 0x00000380491c7812 */ /* 0x000fe400078ec0ff */
[----:B------:R-:W-:Y:S01]  /*d730*/  F2FP.F16.F32.PACK_AB R8, R65, R64 ;  /* 0x000000404108723e */ /* 0x000fe200000000ff */
[----:B------:R-:W-:Y:S01]  /*d740*/  STSM.16.M88.4 [R110], R12 ;  /* 0x0000000c6e007844 */ /* 0x000fe20000000200 */
[----:B------:R-:W-:-:S02]  /*d750*/  F2FP.F16.F32.PACK_AB R9, R67, R66 ;  /* 0x000000424309723e */ /* 0x000fc400000000ff */
[----:B------:R-:W-:Y:S02]  /*d760*/  F2FP.F16.F32.PACK_AB R10, R69, R68 ;  /* 0x00000044450a723e */ /* 0x000fe400000000ff */
[----:B------:R-:W-:Y:S02]  /*d770*/  F2FP.F16.F32.PACK_AB R11, R71, R70 ;  /* 0x00000046470b723e */ /* 0x000fe400000000ff */
[----:B------:R-:W-:Y:S02]  /*d780*/  MOV R98, R40 ;  /* 0x0000002800627202 */ /* 0x000fe40000000f00 */
[----:B------:R-:W-:Y:S01]  /*d790*/  F2FP.F16.F32.PACK_AB R46, R77, R76 ;  /* 0x0000004c4d2e723e */ /* 0x000fe200000000ff */
[----:B------:R-:W-:Y:S01]  /*d7a0*/  STSM.16.M88.4 [R109], R8 ;  /* 0x000000086d007844 */ /* 0x000fe20000000200 */
[----:B------:R-:W-:Y:S02]  /*d7b0*/  SHF.R.U64 R28, R28, 0x3, RZ ;  /* 0x000000031c1c7819 */ /* 0x000fe400000012ff */
[----:B------:R-:W-:Y:S01]  /*d7c0*/  LOP3.LUT R2, R31, 0x380, RZ, 0xc0, !PT ;  /* 0x000003801f027812 */ /* 0x000fe200078ec0ff */
[----:B------:R3:W-:Y:S01]  /*d7d0*/  STSM.16.M88.4 [R98], R44 ;  /* 0x0000002c62007844 */ /* 0x0007e20000000200 */
[----:B------:R-:W-:-:S02]  /*d7e0*/  LOP3.LUT R28, R28, R73, RZ, 0x3c, !PT ;  /* 0x000000491c1c7212 */ /* 0x000fc400078e3cff */
[----:B------:R-:W-:Y:S01]  /*d7f0*/  SHF.R.U64 R2, R2, 0x3, RZ ;  /* 0x0000000302027819 */ /* 0x000fe200000012ff */
[----:B------:R-:W-:Y:S03]  /*d800*/  STSM.16.M88.4 [R79], R80 ;  /* 0x000000504f007844 */ /* 0x000fe60000000200 */
[----:B------:R-:W-:Y:S01]  /*d810*/  LOP3.LUT R2, R2, R31, RZ, 0x3c, !PT ;  /* 0x0000001f02027212 */ /* 0x000fe200078e3cff */
[----:B------:R-:W-:Y:S01]  /*d820*/  BAR.SYNC.DEFER_BLOCKING 0x1, 0x100 ;  /* 0x0044000000007b1d */ /* 0x000fe20000010000 */
[----:B------:R-:W-:-:S05]  /*d830*/  IMAD.X R31, RZ, RZ, R35, P5 ;  /* 0x000000ffff1f7224 */ /* 0x000fca00028e0623 */
[----:B------:R-:W4:Y:S02]  /*d840*/  SHFL.IDX PT, R73, R37, 0x1, 0x1c1f ;  /* 0x003c1f0025497f89 */ /* 0x000f2400000e0000 */
[----:B---3--:R-:W3:Y:S08]  /*d850*/  @P1 LDC R45, c[0x0][0xbec] ;  /* 0x0002fb00ff2d1b82 */ /* 0x008ef00000000800 */
[----:B------:R-:W0:Y:S01]  /*d860*/  @P1 LDC R47, c[0x0][0xbf0] ;  /* 0x0002fc00ff2f1b82 */ /* 0x000e220000000800 */
[----:B--2---:R2:W-:Y:S01]  /*d870*/  @!P2 ST.E desc[UR8][R52.64], R89 ;  /* 0x000000593400a985 */ /* 0x0045e2000c101908 */
[----:B------:R-:W-:-:S03]  /*d880*/  IMAD R54, R54, UR4, RZ ;  /* 0x0000000436367c24 */ /* 0x000fc6000f8e02ff */
[----:B----4-:R2:W-:Y:S04]  /*d890*/  @!P0 ST.E desc[UR8][R72.64], R88 ;  /* 0x0000005848008985 */ /* 0x0105e8000c101908 */
[----:B------:R4:W5:Y:S04]  /*d8a0*/  LD.E.128 R40, desc[UR8][R32.64] ;  /* 0x0000000820287980 */ /* 0x000968000c101d00 */
[----:B------:R3:W5:Y:S04]  /*d8b0*/  LD.E.128 R56, desc[UR8][R20.64] ;  /* 0x0000000814387980 */ /* 0x000768000c101d00 */
[----:B------:R1:W5:Y:S01]  /*d8c0*/  LD.E.128 R36, desc[UR8][R30.64] ;  /* 0x000000081e247980 */ /* 0x000362000c101d00 */
[----:B----4-:R-:W-:-:S03]  /*d8d0*/  IMAD R32, R162, 0x20, R164 ;  /* 0x00000020a2207824 */ /* 0x010fc600078e02a4 */
[----:B------:R4:W5:Y:S01]  /*d8e0*/  LD.E.128 R4, desc[UR8][R26.64] ;  /* 0x000000081a047980 */ /* 0x000962000c101d00 */
[----:B------:R-:W-:-:S03]  /*d8f0*/  IMAD.IADD R32, R17, 0x1, R32 ;  /* 0x0000000111207824 */ /* 0x000fc600078e0220 */
[----:B------:R2:W5:Y:S01]  /*d900*/  LD.E.128 R60, desc[UR8][R2.64] ;  /* 0x00000008023c7980 */ /* 0x000562000c101d00 */
[----:B---3--:R-:W-:-:S03]  /*d910*/  @P1 IMAD.HI.U32 R20, R32, R45, RZ ;  /* 0x0000002d20141227 */ /* 0x008fc600078e00ff */
[----:B------:R3:W5:Y:S01]  /*d920*/  LD.E.128 R12, desc[UR8][R24.64] ;  /* 0x00000008180c7980 */ /* 0x000762000c101d00 */
[C---:B-1----:R-:W-:Y:S02]  /*d930*/  IMAD R31, R163.reuse, UR5, R54 ;  /* 0x00000005a31f7c24 */ /* 0x042fe4000f8e0236 */
[----:B----4-:R-:W-:Y:S01]  /*d940*/  IMAD.WIDE.U32 R26, R163, UR4, RZ ;  /* 0x00000004a31a7c25 */ /* 0x010fe2000f8e00ff */
[----:B------:R-:W-:Y:S01]  /*d950*/  ULDC.64 UR4, c[0x0][0xaf0] ;  /* 0x0002bc0000047ab9 */ /* 0x000fe20000000a00 */
[----:B------:R-:W5:Y:S02]  /*d960*/  LD.E.128 R48, desc[UR8][R34.64] ;  /* 0x0000000822307980 */ /* 0x000f64000c101d00 */
[----:B------:R-:W-:Y:S01]  /*d970*/  IMAD.MOV.U32 R21, RZ, RZ, R32 ;  /* 0x000000ffff157224 */ /* 0x000fe200078e0020 */
[----:B0-----:R-:W-:Y:S01]  /*d980*/  @P1 SHF.R.U32.HI R21, RZ, R47, R20 ;  /* 0x0000002fff151219 */ /* 0x001fe20000011614 */
[----:B--2---:R-:W-:Y:S01]  /*d990*/  IMAD.IADD R3, R27, 0x1, R31 ;  /* 0x000000011b037824 */ /* 0x004fe200078e021f */
[----:B------:R0:W5:Y:S01]  /*d9a0*/  LD.E.128 R8, desc[UR8][R28.64] ;  /* 0x000000081c087980 */ /* 0x000162000c101d00 */
[----:B---3--:R-:W-:-:S02]  /*d9b0*/  IMAD R24, R112, UR4, RZ ;  /* 0x0000000470187c24 */ /* 0x008fc4000f8e02ff */
[----:B------:R-:W-:Y:S01]  /*d9c0*/  IMAD.MOV.U32 R2, RZ, RZ, R26 ;  /* 0x000000ffff027224 */ /* 0x000fe200078e001a */
[----:B------:R-:W-:Y:S01]  /*d9d0*/  SHF.R.S32.HI R20, RZ, 0x1f, R21 ;  /* 0x0000001fff147819 */ /* 0x000fe20000011415 */
[C---:B------:R-:W-:Y:S01]  /*d9e0*/  IMAD R25, R161.reuse, UR5, R24 ;  /* 0x00000005a1197c24 */ /* 0x040fe2000f8e0218 */
[----:B------:R-:W-:Y:S01]  /*d9f0*/  @!PT LDS RZ, [RZ] ;  /* 0x00000000fffff984 */ /* 0x000fe20000000800 */
[----:B------:R-:W-:Y:S01]  /*da00*/  @!PT LDS RZ, [RZ] ;  /* 0x00000000fffff984 */ /* 0x000fe20000000800 */
[----:B------:R-:W-:Y:S01]  /*da10*/  @!PT LDS RZ, [RZ] ;  /* 0x00000000fffff984 */ /* 0x000fe20000000800 */
[----:B------:R-:W-:Y:S01]  /*da20*/  @!PT LDS RZ, [RZ] ;  /* 0x00000000fffff984 */ /* 0x000fe20000000800 */
[----:B------:R1:W-:Y:S06]  /*da30*/  MEMBAR.ALL.CTA ;  /* 0x0000000000007992 */ /* 0x0003ec0000008000 */
[----:B-1----:R-:W1:Y:S01]  /*da40*/  FENCE.VIEW.ASYNC.S ;  /* 0x00000000000073c6 */ /* 0x002e620000000000 */
[----:B------:R-:W-:Y:S01]  /*da50*/  IMAD.WIDE.U32 R2, R161, UR4, R2 ;  /* 0x00000004a1027c25 */ /* 0x000fe2000f8e0002 */
[----:B------:R-:W-:-:S03]  /*da60*/  ULDC.64 UR4, c[0x0][0xae0] ;  /* 0x0002b80000047ab9 */ /* 0x000fc60000000a00 */
[----:B------:R-:W-:Y:S02]  /*da70*/  IMAD.MOV R27, RZ, RZ, -R21 ;  /* 0x000000ffff1b7224 */ /* 0x000fe400078e0a15 */
[----:B------:R-:W-:Y:S02]  /*da80*/  IMAD.IADD R3, R3, 0x1, R25 ;  /* 0x0000000103037824 */ /* 0x000fe400078e0219 */
[----:B------:R-:W-:Y:S02]  /*da90*/  IMAD R20, R20, UR4, RZ ;  /* 0x0000000414147c24 */ /* 0x000fe4000f8e02ff */
[----:B------:R-:W-:Y:S02]  /*daa0*/  IMAD R25, R22, R27, R32 ;  /* 0x0000001b16197224 */ /* 0x000fe400078e0220 */
[C---:B------:R-:W-:Y:S02]  /*dab0*/  IMAD R27, R21.reuse, UR5, R20 ;  /* 0x00000005151b7c24 */ /* 0x040fe4000f8e0214 */
[----:B------:R-:W-:Y:S01]  /*dac0*/  IMAD.WIDE.U32 R2, R21, UR4, R2 ;  /* 0x0000000415027c25 */ /* 0x000fe2000f8e0002 */
[----:B------:R-:W-:Y:S01]  /*dad0*/  SHF.R.S32.HI R20, RZ, 0x1f, R25 ;  /* 0x0000001fff147819 */ /* 0x000fe20000011419 */
[----:B------:R-:W-:-:S02]  /*dae0*/  ULDC.64 UR4, c[0x0][0xad8] ;  /* 0x0002b60000047ab9 */ /* 0x000fc40000000a00 */
[----:B------:R-:W-:Y:S02]  /*daf0*/  IMAD.IADD R3, R3, 0x1, R27 ;  /* 0x0000000103037824 */ /* 0x000fe400078e021b */
[----:B------:R-:W-:Y:S02]  /*db00*/  IMAD R20, R20, UR4, RZ ;  /* 0x0000000414147c24 */ /* 0x000fe4000f8e02ff */
[----:B0-----:R-:W-:Y:S02]  /*db10*/  IMAD.IADD R29, R164, 0x1, R17 ;  /* 0x00000001a41d7824 */ /* 0x001fe400078e0211 */
[C---:B------:R-:W-:Y:S02]  /*db20*/  IMAD R21, R25.reuse, UR5, R20 ;  /* 0x0000000519157c24 */ /* 0x040fe4000f8e0214 */
[----:B------:R-:W-:Y:S01]  /*db30*/  IMAD.WIDE.U32 R2, R25, UR4, R2 ;  /* 0x0000000419027c25 */ /* 0x000fe2000f8e0002 */
[----:B------:R-:W-:Y:S01]  /*db40*/  ISETP.GE.AND P2, PT, R29, R78, PT ;  /* 0x0000004e1d00720c */ /* 0x000fe20003f46270 */
[----:B------:R-:W-:-:S02]  /*db50*/  ULDC.64 UR4, c[0x0][0xa80] ;  /* 0x0002a00000047ab9 */ /* 0x000fc40000000a00 */
[----:B------:R-:W-:Y:S02]  /*db60*/  VIADD R17, R29, 0x20 ;  /* 0x000000201d117836 */ /* 0x000fe40000000000 */
[----:B------:R-:W-:Y:S01]  /*db70*/  VIADD R16, R16, 0x2a820 ;  /* 0x0002a82010107836 */ /* 0x000fe20000000000 */
[C---:B------:R-:W-:Y:S01]  /*db80*/  LEA R20, P3, R2.reuse, UR4, 0x1 ;  /* 0x0000000402147c11 */ /* 0x040fe2000f8608ff */
[----:B------:R-:W-:Y:S01]  /*db90*/  IMAD.IADD R3, R3, 0x1, R21 ;  /* 0x0000000103037824 */ /* 0x000fe200078e0215 */
[-C--:B------:R-:W-:Y:S01]  /*dba0*/  ISETP.GE.AND P0, PT, R17, R78.reuse, PT ;  /* 0x0000004e1100720c */ /* 0x080fe20003f06270 */
[----:B------:R-:W-:Y:S01]  /*dbb0*/  VIADD R17, R29, 0x40 ;  /* 0x000000401d117836 */ /* 0x000fe20000000000 */
[----:B------:R-:W-:Y:S02]  /*dbc0*/  PRMT R16, RZ, 0x654, R16 ;  /* 0x00000654ff107816 */ /* 0x000fe40000000010 */
[----:B------:R-:W-:Y:S01]  /*dbd0*/  LEA.HI.X R21, R2, UR5, R3, 0x1, P3 ;  /* 0x0000000502157c11 */ /* 0x000fe200098f0c03 */
[----:B------:R-:W-:Y:S01]  /*dbe0*/  BSSY B1, `(.L_x_1167) ;  /* 0x0000010000017945 */ /* 0x000fe20003800000 */
[----:B------:R-:W-:Y:S01]  /*dbf0*/  ISETP.GE.AND P1, PT, R17, R78, PT ;  /* 0x0000004e1100720c */ /* 0x000fe20003f26270 */
[----:B-1----:R0:W-:Y:S02]  /*dc00*/  SYNCS.ARRIVE.TRANS64.RED.A1T0 RZ, [R16+URZ], RZ ;  /* 0x000000ff10ff79a7 */ /* 0x0021e4000810043f */
[----:B------:R1:W2:Y:S04]  /*dc10*/  SHFL.IDX PT, R17, R21, RZ, 0x181f ;  /* 0x00181fff15117589 */ /* 0x0002a800000e0000 */
[----:B0-----:R1:W0:Y:S01]  /*dc20*/  SHFL.IDX PT, R16, R20, RZ, 0x181f ;  /* 0x00181fff14107589 */ /* 0x00122200000e0000 */
[----:B------:R-:W-:Y:S05]  /*dc30*/  @P2 BRA `(.L_x_1168) ;  /* 0x0000000000282947 */ /* 0x000fea0003800000 */
[----:B------:R-:W-:Y:S01]  /*dc40*/  ULDC UR4, c[0x0][0xac8] ;  /* 0x0002b20000047ab9 */ /* 0x000fe20000000800 */
[----:B------:R-:W-:Y:S01]  /*dc50*/  ULDC.64 UR6, c[0x0][0x208] ;  /* 0x0000820000067ab9 */ /* 0x000fe20000000a00 */
[----:B------:R-:W-:Y:S02]  /*dc60*/  ISETP.GE.AND P2, PT, R23, UR4, PT ;  /* 0x0000000417007c0c */ /* 0x000fe4000bf46270 */
[----:B------:R-:W-:-:S11]  /*dc70*/  ISETP.GE.AND P3, PT, R160, UR4, PT ;  /* 0x00000004a0007c0c */ /* 0x000fd6000bf66270 */
[CC--:B0-----:R-:W-:Y:S02]  /*dc80*/  @!P2 LEA R2, P4, R23.reuse, R16.reuse, 0x1 ;  /* 0x000000101702a211 */ /* 0x0c1fe400078808ff */
[C---:B------:R-:W-:Y:S02]  /*dc90*/  @!P3 LEA R16, P5, R160.reuse, R16, 0x1 ;  /* 0x00000010a010b211 */ /* 0x040fe400078a08ff */
[-C--:B--2---:R-:W-:Y:S02]  /*dca0*/  @!P2 LEA.HI.X R3, R23, R17.reuse, R172, 0x1, P4 ;  /* 0x000000111703a211 */ /* 0x084fe400020f0cac */
[----:B------:R-:W-:-:S03]  /*dcb0*/  @!P3 LEA.HI.X R17, R160, R17, R171, 0x1, P5 ;  /* 0x00000011a011b211 */ /* 0x000fc600028f0cab */
[----:B-----5:R3:W-:Y:S04]  /*dcc0*/  @!P2 ST.E.128 desc[UR6][R2.64], R48 ;  /* 0x000000300200a985 */ /* 0x0207e8000c101d06 */
[----:B------:R3:W-:Y:S02]  /*dcd0*/  @!P3 ST.E.128 desc[UR6][R16.64], R60 ;  /* 0x0000003c1000b985 */ /* 0x0007e4000c101d06 */
.L_x_1168:
[----:B------:R-:W-:Y:S05]  /*dce0*/  BSYNC B1 ;  /* 0x0000000000017941 */ /* 0x000fea0003800000 */
.L_x_1167:
[----:B--23--:R2:W3:Y:S01]  /*dcf0*/  SHFL.IDX PT, R17, R21, 0x1, 0x181f ;  /* 0x00381f0015117f89 */ /* 0x00c4e200000e0000 */
[----:B------:R-:W-:Y:S03]  /*dd00*/  BSSY B1, `(.L_x_1169) ;  /* 0x000000d000017945 */ /* 0x000fe60003800000 */
[----:B0-----:R2:W0:Y:S01]  /*dd10*/  SHFL.IDX PT, R16, R20, 0x1, 0x181f ;  /* 0x00381f0014107f89 */ /* 0x00142200000e0000 */
[----:B------:R-:W-:Y:S05]  /*dd20*/  @P0 BRA `(.L_x_1170) ;  /* 0x0000000000280947 */ /* 0x000fea0003800000 */
[----:B------:R-:W-:Y:S01]  /*dd30*/  ULDC UR4, c[0x0][0xac8] ;  /* 0x0002b20000047ab9 */ /* 0x000fe20000000800 */
[----:B------:R-:W-:Y:S01]  /*dd40*/  ULDC.64 UR6, c[0x0][0x208] ;  /* 0x0000820000067ab9 */ /* 0x000fe20000000a00 */
[----:B------:R-:W-:Y:S02]  /*dd50*/  ISETP.GE.AND P3, PT, R23, UR4, PT ;  /* 0x0000000417007c0c */ /* 0x000fe4000bf66270 */
[----:B------:R-:W-:-:S11]  /*dd60*/  ISETP.GE.AND P4, PT, R160, UR4, PT ;  /* 0x00000004a0007c0c */ /* 0x000fd6000bf86270 */
[CC--:B0-----:R-:W-:Y:S02]  /*dd70*/  @!P3 LEA R2, P0, R23.reuse, R16.reuse, 0x1 ;  /* 0x000000101702b211 */ /* 0x0c1fe400078008ff */
[C---:B------:R-:W-:Y:S02]  /*dd80*/  @!P4 LEA R16, P2, R160.reuse, R16, 0x1 ;  /* 0x00000010a010c211 */ /* 0x040fe400078408ff */
[-C--:B---3--:R-:W-:Y:S02]  /*dd90*/  @!P3 LEA.HI.X R3, R23, R17.reuse, R172, 0x1, P0 ;  /* 0x000000111703b211 */ /* 0x088fe400000f0cac */
[----:B------:R-:W-:-:S03]  /*dda0*/  @!P4 LEA.HI.X R17, R160, R17, R171, 0x1, P2 ;  /* 0x00000011a011c211 */ /* 0x000fc600010f0cab */
[----:B-----5:R4:W-:Y:S04]  /*ddb0*/  @!P3 ST.E.128 desc[UR6][R2.64], R40 ;  /* 0x000000280200b985 */ /* 0x0209e8000c101d06 */
[----:B------:R4:W-:Y:S02]  /*ddc0*/  @!P4 ST.E.128 desc[UR6][R16.64], R56 ;  /* 0x000000381000c985 */ /* 0x0009e4000c101d06 */
.L_x_1170:
[----:B------:R-:W-:Y:S05]  /*ddd0*/  BSYNC B1 ;  /* 0x0000000000017941 */ /* 0x000fea0003800000 */
.L_x_1169:
[----:B---34-:R3:W4:Y:S01]  /*dde0*/  SHFL.IDX PT, R17, R21, 0x2, 0x181f ;  /* 0x00581f0015117f89 */ /* 0x01872200000e0000 */
        /* <DEDUP_REMOVED lines=9> */
[-C--:B----4-:R-:W-:Y:S02]  /*de80*/  @!P2 LEA.HI.X R3, R23, R17.reuse, R172, 0x1, P0 ;  /* 0x000000111703a211 */ /* 0x090fe400000f0cac */
[----:B------:R-:W-:-:S03]  /*de90*/  @!P3 LEA.HI.X R17, R160, R17, R171, 0x1, P1 ;  /* 0x00000011a011b211 */ /* 0x000fc600008f0cab */
[----:B-----5:R0:W-:Y:S04]  /*dea0*/  @!P2 ST.E.128 desc[UR6][R2.64], R36 ;  /* 0x000000240200a985 */ /* 0x0201e8000c101d06 */
[----:B------:R0:W-:Y:S02]  /*deb0*/  @!P3 ST.E.128 desc[UR6][R16.64], R12 ;  /* 0x0000000c1000b985 */ /* 0x0001e4000c101d06 */
.L_x_1172:
[----:B------:R-:W-:Y:S05]  /*dec0*/  BSYNC B1 ;  /* 0x0000000000017941 */ /* 0x000fea0003800000 */
.L_x_1171:
[----:B0-----:R-:W-:Y:S01]  /*ded0*/  VIADD R3, R29, 0x60 ;  /* 0x000000601d037836 */ /* 0x001fe20000000000 */
[----:B-123--:R-:W0:Y:S04]  /*dee0*/  SHFL.IDX PT, R21, R21, 0x3, 0x181f ;  /* 0x00781f0015157f89 */ /* 0x00ee2800000e0000 */
[----:B------:R-:W-:Y:S01]  /*def0*/  ISETP.GE.AND P0, PT, R3, R78, PT ;  /* 0x0000004e0300720c */ /* 0x000fe20003f06270 */
[----:B------:R-:W1:-:S12]  /*df00*/  SHFL.IDX PT, R20, R20, 0x3, 0x181f ;  /* 0x00781f0014147f89 */ /* 0x000e5800000e0000 */
[----:B------:R-:W-:Y:S05]  /*df10*/  @P0 BRA `(.L_x_1173) ;  /* 0x0000000800880947 */ /* 0x000fea0003800000 */
[----:B------:R-:W-:Y:S01]  /*df20*/  ULDC UR4, c[0x0][0xac8] ;  /* 0x0002b20000047ab9 */ /* 0x000fe20000000800 */
[----:B------:R-:W-:Y:S01]  /*df30*/  ULDC.64 UR6, c[0x0][0x208] ;  /* 0x0000820000067ab9 */ /* 0x000fe20000000a00 */
[----:B------:R-:W-:-:S13]  /*df40*/  ISETP.GE.AND P1, PT, R23, UR4, PT ;  /* 0x0000000417007c0c */ /* 0x000fda000bf26270 */
[----:B-1----:R-:W-:-:S04]  /*df50*/  @!P1 LEA R2, P0, R23, R20, 0x1 ;  /* 0x0000001417029211 */ /* 0x002fc800078008ff */
[----:B0-----:R-:W-:Y:S02]  /*df60*/  @!P1 LEA.HI.X R3, R23, R21, R172, 0x1, P0 ;  /* 0x0000001517039211 */ /* 0x001fe400000f0cac */
[----:B------:R-:W-:-:S03]  /*df70*/  ISETP.GE.AND P0, PT, R160, UR4, PT ;  /* 0x00000004a0007c0c */ /* 0x000fc6000bf06270 */
[----:B-----5:R0:W-:Y:S10]  /*df80*/  @!P1 ST.E.128 desc[UR6][R2.64], R4 ;  /* 0x0000000402009985 */ /* 0x0201f4000c101d06 */
[----:B------:R-:W-:Y:S05]  /*df90*/  @P0 BRA `(.L_x_1173) ;  /* 0x0000000800680947 */ /* 0x000fea0003800000 */
[----:B0-----:R-:W-:Y:S01]  /*dfa0*/  LEA R2, P0, R160, R20, 0x1 ;  /* 0x00000014a0027211 */ /* 0x001fe200078008ff */
[----:B------:R-:W-:-:S03]  /*dfb0*/  ULDC.64 UR4, c[0x0][0x208] ;  /* 0x0000820000047ab9 */ /* 0x000fc60000000a00 */
[----:B------:R-:W-:-:S05]  /*dfc0*/  LEA.HI.X R3, R160, R21, R171, 0x1, P0 ;  /* 0x00000015a0037211 */ /* 0x000fca00000f0cab */
[----:B------:R0:W-:Y:S01]  /*dfd0*/  ST.E.128 desc[UR4][R2.64], R8 ;  /* 0x0000000802007985 */ /* 0x0001e2000c101d04 */
[----:B------:R-:W-:Y:S05]  /*dfe0*/  BRA `(.L_x_1173) ;  /* 0x0000000800547947 */ /* 0x000fea0003800000 */
.L_x_1166:
[----:B------:R-:W2:Y:S01]  /*dff0*/  LDC R12, c[0x0][0xbe8] ;  /* 0x0002fa00ff0c7b82 */ /* 0x000ea20000000800 */
[----:B------:R-:W-:Y:S01]  /*e000*/  ISETP.GE.AND P0, PT, R173, 0x80, PT ;  /* 0x00000080ad00780c */ /* 0x000fe20003f06270 */
[----:B------:R-:W-:Y:S01]  /*e010*/  IMAD R2, R162, 0x20, R164 ;  /* 0x00000020a2027824 */ /* 0x000fe200078e02a4 */
[----:B------:R-:W-:Y:S01]  /*e020*/  BSSY B1, `(.L_x_1174) ;  /* 0x000002f000017945 */ /* 0x000fe20003800000 */
[----:B------:R-:W-:Y:S02]  /*e030*/  SHF.R.S32.HI R10, RZ, 0x1f, R163 ;  /* 0x0000001fff0a7819 */ /* 0x000fe400000114a3 */
[----:B------:R-:W-:Y:S01]  /*e040*/  IMAD.IADD R15, R17, 0x1, R2 ;  /* 0x00000001110f7824 */ /* 0x000fe200078e0202 */
[----:B------:R-:W-:Y:S02]  /*e050*/  SHF.R.S32.HI R11, RZ, 0x1f, R161 ;  /* 0x0000001fff0b7819 */ /* 0x000fe400000114a1 */
[----:B--2---:R-:W-:-:S13]  /*e060*/  ISETP.NE.AND P1, PT, R12, 0x1, PT ;  /* 0x000000010c00780c */ /* 0x004fda0003f25270 */
[----:B------:R-:W2:Y:S08]  /*e070*/  @P1 LDC R14, c[0x0][0xbec] ;  /* 0x0002fb00ff0e1b82 */ /* 0x000eb00000000800 */
[----:B------:R-:W3:Y:S01]  /*e080*/  @P1 LDC R21, c[0x0][0xbf0] ;  /* 0x0002fc00ff151b82 */ /* 0x000ee20000000800 */
[----:B------:R-:W-:Y:S05]  /*e090*/  @P0 BRA `(.L_x_1175) ;  /* 0x00000000009c0947 */ /* 0x000fea0003800000 */
[----:B------:R-:W4:Y:S01]  /*e0a0*/  S2R R4, SR_TID.X ;  /* 0x0000000000047919 */ /* 0x000f220000002100 */
[----:B------:R-:W5:Y:S01]  /*e0b0*/  LDC R9, c[0x0][0xbe8] ;  /* 0x0002fa00ff097b82 */ /* 0x000f620000000800 */
[----:B------:R-:W-:Y:S02]  /*e0c0*/  ULDC UR4, c[0x0][0xa88] ;  /* 0x0002a20000047ab9 */ /* 0x000fe40000000800 */
[----:B-----5:R-:W-:Y:S01]  /*e0d0*/  IMAD R3, R9, UR4, RZ ;  /* 0x0000000409037c24 */ /* 0x020fe2000f8e02ff */
[----:B----4-:R-:W-:-:S04]  /*e0e0*/  IADD3 R8, R17, -0x80, R4 ;  /* 0xffffff8011087810 */ /* 0x010fc80007ffe004 */
[----:B------:R-:W-:-:S13]  /*e0f0*/  ISETP.GE.AND P0, PT, R8, R3, PT ;  /* 0x000000030800720c */ /* 0x000fda0003f06270 */
[----:B------:R-:W-:Y:S05]  /*e100*/  @P0 BRA `(.L_x_1175) ;  /* 0x0000000000800947 */ /* 0x000fea0003800000 */
[----:B------:R-:W-:Y:S01]  /*e110*/  ISETP.NE.AND P0, PT, R9, 0x1, PT ;  /* 0x000000010900780c */ /* 0x000fe20003f05270 */
[----:B------:R-:W-:Y:S01]  /*e120*/  ULDC.64 UR4, c[0x0][0xb90] ;  /* 0x0002e40000047ab9 */ /* 0x000fe20000000a00 */
[----:B------:R-:W-:Y:S01]  /*e130*/  IMAD.MOV.U32 R5, RZ, RZ, R8 ;  /* 0x000000ffff057224 */ /* 0x000fe200078e0008 */
[----:B------:R-:W-:Y:S01]  /*e140*/  ULDC.64 UR6, c[0x0][0x208] ;  /* 0x0000820000067ab9 */ /* 0x000fe20000000a00 */
[----:B------:R-:W-:-:S04]  /*e150*/  IMAD R6, R10, UR4, RZ ;  /* 0x000000040a067c24 */ /* 0x000fc8000f8e02ff */
[----:B------:R-:W-:-:S05]  /*e160*/  IMAD R7, R163, UR5, R6 ;  /* 0x00000005a3077c24 */ /* 0x000fca000f8e0206 */
[----:B------:R-:W4:Y:S08]  /*e170*/  @P0 LDC R3, c[0x0][0xbec] ;  /* 0x0002fb00ff030b82 */ /* 0x000f300000000800 */
[----:B------:R-:W5:Y:S01]  /*e180*/  @P0 LDC R13, c[0x0][0xbf0] ;  /* 0x0002fc00ff0d0b82 */ /* 0x000f620000000800 */
[----:B----4-:R-:W-:-:S04]  /*e190*/  @P0 IMAD.HI.U32 R4, R8, R3, RZ ;  /* 0x0000000308040227 */ /* 0x010fc800078e00ff */
[----:B------:R-:W-:Y:S01]  /*e1a0*/  IMAD.WIDE.U32 R2, R163, UR4, RZ ;  /* 0x00000004a3027c25 */ /* 0x000fe2000f8e00ff */
[----:B------:R-:W-:Y:S01]  /*e1b0*/  ULDC.64 UR4, c[0x0][0xb98] ;  /* 0x0002e60000047ab9 */ /* 0x000fe20000000a00 */
[----:B-----5:R-:W-:Y:S02]  /*e1c0*/  @P0 SHF.R.U32.HI R5, RZ, R13, R4 ;  /* 0x0000000dff050219 */ /* 0x020fe40000011604 */
[----:B------:R-:W-:Y:S02]  /*e1d0*/  IMAD.IADD R3, R3, 0x1, R7 ;  /* 0x0000000103037824 */ /* 0x000fe400078e0207 */
[----:B------:R-:W-:Y:S02]  /*e1e0*/  IMAD R4, R11, UR4, RZ ;  /* 0x000000040b047c24 */ /* 0x000fe4000f8e02ff */
[----:B------:R-:W-:Y:S02]  /*e1f0*/  IMAD.MOV R7, RZ, RZ, -R5 ;  /* 0x000000ffff077224 */ /* 0x000fe400078e0a05 */
[----:B------:R-:W-:-:S04]  /*e200*/  IMAD.WIDE.U32 R2, R161, UR4, R2 ;  /* 0x00000004a1027c25 */ /* 0x000fc8000f8e0002 */
[----:B------:R-:W-:Y:S01]  /*e210*/  IMAD R7, R9, R7, R8 ;  /* 0x0000000709077224 */ /* 0x000fe200078e0208 */
[----:B------:R-:W-:Y:S01]  /*e220*/  SHF.R.S32.HI R9, RZ, 0x1f, R5 ;  /* 0x0000001fff097819 */ /* 0x000fe20000011405 */
[----:B------:R-:W-:Y:S01]  /*e230*/  IMAD R6, R161, UR5, R4 ;  /* 0x00000005a1067c24 */ /* 0x000fe2000f8e0204 */
[----:B------:R-:W-:Y:S01]  /*e240*/  IADD3 R2, P0, R5, R2, RZ ;  /* 0x0000000205027210 */ /* 0x000fe20007f1e0ff */
[----:B------:R-:W-:Y:S01]  /*e250*/  ULDC.64 UR4, c[0x0][0xb88] ;  /* 0x0002e20000047ab9 */ /* 0x000fe20000000a00 */
[----:B------:R-:W-:Y:S02]  /*e260*/  SHF.R.S32.HI R4, RZ, 0x1f, R7 ;  /* 0x0000001fff047819 */ /* 0x000fe40000011407 */
[----:B------:R-:W-:-:S03]  /*e270*/  IADD3.X R3, R9, R3, R6, P0, !PT ;  /* 0x0000000309037210 */ /* 0x000fc600007fe406 */
[----:B------:R-:W-:Y:S02]  /*e280*/  IMAD R4, R4, UR4, RZ ;  /* 0x0000000404047c24 */ /* 0x000fe4000f8e02ff */
[----:B------:R-:W-:-:S04]  /*e290*/  IMAD.WIDE.U32 R2, R7, UR4, R2 ;  /* 0x0000000407027c25 */ /* 0x000fc8000f8e0002 */
[----:B------:R-:W-:Y:S01]  /*e2a0*/  IMAD R5, R7, UR5, R4 ;  /* 0x0000000507057c24 */ /* 0x000fe2000f8e0204 */
[----:B------:R-:W-:Y:S02]  /*e2b0*/  ULDC.64 UR4, c[0x0][0xb50] ;  /* 0x0002d40000047ab9 */ /* 0x000fe40000000a00 */
[----:B------:R-:W-:Y:S01]  /*e2c0*/  LEA R4, P0, R2, UR4, 0x2 ;  /* 0x0000000402047c11 */ /* 0x000fe2000f8010ff */
[----:B------:R-:W-:-:S05]  /*e2d0*/  IMAD.IADD R3, R3, 0x1, R5 ;  /* 0x0000000103037824 */ /* 0x000fca00078e0205 */
[----:B------:R-:W-:Y:S01]  /*e2e0*/  LEA.HI.X R5, R2, UR5, R3, 0x2, P0 ;  /* 0x0000000502057c11 */ /* 0x000fe200080f1403 */
[----:B------:R-:W-:-:S05]  /*e2f0*/  IMAD.MOV.U32 R3, RZ, RZ, -0x800000 ;  /* 0xff800000ff037424 */ /* 0x000fca00078e00ff */
[----:B------:R4:W-:Y:S02]  /*e300*/  STG.E desc[UR6][R4.64], R3 ;  /* 0x0000000304007986 */ /* 0x0009e4000c101906 */
.L_x_1175:
[----:B------:R-:W-:Y:S05]  /*e310*/  BSYNC B1 ;  /* 0x0000000000017941 */ /* 0x000fea0003800000 */
.L_x_1174:
[----:B------:R-:W-:Y:S01]  /*e320*/  ULDC.64 UR4, c[0x0][0xae8] ;  /* 0x0002ba0000047ab9 */ /* 0x000fe20000000a00 */
[----:B--2-4-:R-:W-:Y:S01]  /*e330*/  @P1 IMAD.HI.U32 R4, R15, R14, RZ ;  /* 0x0000000e0f041227 */ /* 0x014fe200078e00ff */
[----:B------:R-:W-:Y:S01]  /*e340*/  ULDC UR6, c[0x0][0xa88] ;  /* 0x0002a20000067ab9 */ /* 0x000fe20000000800 */
[----:B------:R-:W-:Y:S02]  /*e350*/  BSSY B1, `(.L_x_1176) ;  /* 0x0000031000017945 */ /* 0x000fe40003800000 */
[----:B------:R-:W-:Y:S02]  /*e360*/  IMAD R2, R10, UR4, RZ ;  /* 0x000000040a027c24 */ /* 0x000fe4000f8e02ff */
[----:B------:R-:W-:Y:S01]  /*e370*/  IMAD.MOV.U32 R5, RZ, RZ, R15 ;  /* 0x000000ffff057224 */ /* 0x000fe200078e000f */
[----:B---3--:R-:W-:Y:S01]  /*e380*/  @P1 SHF.R.U32.HI R5, RZ, R21, R4 ;  /* 0x00000015ff051219 */ /* 0x008fe20000011604 */
[C---:B------:R-:W-:Y:S02]  /*e390*/  IMAD R7, R163.reuse, UR5, R2 ;  /* 0x00000005a3077c24 */ /* 0x040fe4000f8e0202 */
[----:B------:R-:W-:Y:S01]  /*e3a0*/  IMAD.WIDE.U32 R2, R163, UR4, RZ ;  /* 0x00000004a3027c25 */ /* 0x000fe2000f8e00ff */
[----:B------:R-:W-:Y:S01]  /*e3b0*/  ULDC.64 UR4, c[0x0][0xaf0] ;  /* 0x0002bc0000047ab9 */ /* 0x000fe20000000a00 */
[----:B------:R-:W-:-:S02]  /*e3c0*/  SHF.R.S32.HI R4, RZ, 0x1f, R5 ;  /* 0x0000001fff047819 */ /* 0x000fc40000011405 */
[----:B------:R-:W-:Y:S02]  /*e3d0*/  IMAD R6, R11, UR4, RZ ;  /* 0x000000040b067c24 */ /* 0x000fe4000f8e02ff */
[----:B------:R-:W-:Y:S02]  /*e3e0*/  IMAD.IADD R3, R3, 0x1, R7 ;  /* 0x0000000103037824 */ /* 0x000fe400078e0207 */
[C---:B------:R-:W-:Y:S02]  /*e3f0*/  IMAD R7, R161.reuse, UR5, R6 ;  /* 0x00000005a1077c24 */ /* 0x040fe4000f8e0206 */
        /* <DEDUP_REMOVED lines=11> */
[----:B------:R-:W-:Y:S02]  /*e4b0*/  IMAD.IADD R3, R3, 0x1, R9 ;  /* 0x0000000103037824 */ /* 0x000fe400078e0209 */
[----:B------:R-:W-:Y:S02]  /*e4c0*/  IMAD R6, R4, UR4, RZ ;  /* 0x0000000404067c24 */ /* 0x000fe4000f8e02ff */
[----:B------:R-:W-:Y:S02]  /*e4d0*/  IMAD R9, R12, UR6, RZ ;  /* 0x000000060c097c24 */ /* 0x000fe4000f8e02ff */
[C---:B------:R-:W-:Y:S02]  /*e4e0*/  VIADD R4, R8.reuse, 0x20 ;  /* 0x0000002008047836 */ /* 0x040fe40000000000 */
[C---:B------:R-:W-:Y:S01]  /*e4f0*/  IMAD R5, R7.reuse, UR5, R6 ;  /* 0x0000000507057c24 */ /* 0x040fe2000f8e0206 */
[-C--:B------:R-:W-:Y:S01]  /*e500*/  ISETP.GE.AND P2, PT, R8, R9.reuse, PT ;  /* 0x000000090800720c */ /* 0x080fe20003f46270 */
[----:B------:R-:W-:Y:S01]  /*e510*/  IMAD.WIDE.U32 R2, R7, UR4, R2 ;  /* 0x0000000407027c25 */ /* 0x000fe2000f8e0002 */
[----:B------:R-:W-:Y:S01]  /*e520*/  ISETP.GE.AND P1, PT, R4, R9, PT ;  /* 0x000000090400720c */ /* 0x000fe20003f26270 */
[----:B------:R-:W-:-:S02]  /*e530*/  ULDC.64 UR4, c[0x0][0xa80] ;  /* 0x0002a00000047ab9 */ /* 0x000fc40000000a00 */
[----:B------:R-:W-:Y:S02]  /*e540*/  VIADD R4, R8, 0x40 ;  /* 0x0000004008047836 */ /* 0x000fe40000000000 */
[----:B------:R-:W-:Y:S01]  /*e550*/  IMAD.IADD R3, R3, 0x1, R5 ;  /* 0x0000000103037824 */ /* 0x000fe200078e0205 */
[----:B------:R-:W-:Y:S02]  /*e560*/  LEA R5, P3, R2, UR4, 0x1 ;  /* 0x0000000402057c11 */ /* 0x000fe4000f8608ff */
[----:B------:R-:W-:Y:S02]  /*e570*/  ISETP.GE.AND P0, PT, R4, R9, PT ;  /* 0x000000090400720c */ /* 0x000fe40003f06270 */
[----:B------:R-:W-:Y:S02]  /*e580*/  LEA.HI.X R4, R2, UR5, R3, 0x1, P3 ;  /* 0x0000000502047c11 */ /* 0x000fe400098f0c03 */
[----:B------:R2:W3:Y:S04]  /*e590*/  SHFL.IDX PT, R2, R5, RZ, 0x181f ;  /* 0x00181fff05027589 */ /* 0x0004e800000e0000 */
[----:B------:R2:W4:Y:S01]  /*e5a0*/  SHFL.IDX PT, R3, R4, RZ, 0x181f ;  /* 0x00181fff04037589 */ /* 0x00052200000e0000 */
[----:B------:R-:W-:Y:S05]  /*e5b0*/  @P2 BRA `(.L_x_1177) ;  /* 0x0000000000282947 */ /* 0x000fea0003800000 */
[----:B------:R-:W-:Y:S01]  /*e5c0*/  ULDC UR4, c[0x0][0xac8] ;  /* 0x0002b20000047ab9 */ /* 0x000fe20000000800 */
[----:B------:R-:W-:Y:S01]  /*e5d0*/  ULDC.64 UR6, c[0x0][0x208] ;  /* 0x0000820000067ab9 */ /* 0x000fe20000000a00 */
[----:B------:R-:W-:Y:S02]  /*e5e0*/  ISETP.GE.AND P4, PT, R23, UR4, PT ;  /* 0x0000000417007c0c */ /* 0x000fe4000bf86270 */
[----:B------:R-:W-:-:S11]  /*e5f0*/  ISETP.GE.AND P5, PT, R160, UR4, PT ;  /* 0x00000004a0007c0c */ /* 0x000fd6000bfa6270 */
[CC--:B---3--:R-:W-:Y:S02]  /*e600*/  @!P4 LEA R6, P2, R23.reuse, R2.reuse, 0x1 ;  /* 0x000000021706c211 */ /* 0x0c8fe400078408ff */
[C---:B------:R-:W-:Y:S02]  /*e610*/  @!P5 LEA R2, P3, R160.reuse, R2, 0x1 ;  /* 0x00000002a002d211 */ /* 0x040fe400078608ff */
[-C--:B----4-:R-:W-:Y:S02]  /*e620*/  @!P4 LEA.HI.X R7, R23, R3.reuse, R172, 0x1, P2 ;  /* 0x000000031707c211 */ /* 0x090fe400010f0cac */
[----:B------:R-:W-:-:S03]  /*e630*/  @!P5 LEA.HI.X R3, R160, R3, R171, 0x1, P3 ;  /* 0x00000003a003d211 */ /* 0x000fc600018f0cab */
[----:B------:R3:W-:Y:S04]  /*e640*/  @!P4 ST.E.128 desc[UR6][R6.64], RZ ;  /* 0x000000ff0600c985 */ /* 0x0007e8000c101d06 */
[----:B------:R3:W-:Y:S02]  /*e650*/  @!P5 ST.E.128 desc[UR6][R2.64], RZ ;  /* 0x000000ff0200d985 */ /* 0x0007e4000c101d06 */
.L_x_1177:
[----:B------:R-:W-:Y:S05]  /*e660*/  BSYNC B1 ;  /* 0x0000000000017941 */ /* 0x000fea0003800000 */
.L_x_1176:
[----:B---34-:R3:W4:Y:S01]  /*e670*/  SHFL.IDX PT, R3, R4, 0x1, 0x181f ;  /* 0x00381f0004037f89 */ /* 0x01872200000e0000 */
[----:B------:R-:W-:Y:S03]  /*e680*/  BSSY B1, `(.L_x_1178) ;  /* 0x000000d000017945 */ /* 0x000fe60003800000 */
[----:B------:R3:W0:Y:S01]  /*e690*/  SHFL.IDX PT, R2, R5, 0x1, 0x181f ;  /* 0x00381f0005027f89 */ /* 0x00062200000e0000 */
        /* <DEDUP_REMOVED lines=9> */
[----:B------:R0:W-:Y:S04]  /*e730*/  @!P3 ST.E.128 desc[UR6][R6.64], RZ ;  /* 0x000000ff0600b985 */ /* 0x0001e8000c101d06 */
[----:B------:R0:W-:Y:S02]  /*e740*/  @!P4 ST.E.128 desc[UR6][R2.64], RZ ;  /* 0x000000ff0200c985 */ /* 0x0001e4000c101d06 */
.L_x_1179:
[----:B------:R-:W-:Y:S05]  /*e750*/  BSYNC B1 ;  /* 0x0000000000017941 */ /* 0x000fea0003800000 */
.L_x_1178:
[----:B0---4-:R0:W4:Y:S01]  /*e760*/  SHFL.IDX PT, R3, R4, 0x2, 0x181f ;  /* 0x00581f0004037f89 */ /* 0x01112200000e0000 */
        /* <DEDUP_REMOVED lines=13> */
.L_x_1181:
[----:B------:R-:W-:Y:S05]  /*e840*/  BSYNC B1 ;  /* 0x0000000000017941 */ /* 0x000fea0003800000 */
.L_x_1180:
[----:B0-----:R-:W-:Y:S01]  /*e850*/  VIADD R2, R8, 0x60 ;  /* 0x0000006008027836 */ /* 0x001fe20000000000 */
[----:B--23--:R-:W0:Y:S04]  /*e860*/  SHFL.IDX PT, R4, R4, 0x3, 0x181f ;  /* 0x00781f0004047f89 */ /* 0x00ce2800000e0000 */
[----:B------:R-:W-:Y:S01]  /*e870*/  ISETP.GE.AND P0, PT, R2, R9, PT ;  /* 0x000000090200720c */ /* 0x000fe20003f06270 */
[----:B----4-:R2:W3:-:S12]  /*e880*/  SHFL.IDX PT, R3, R5, 0x3, 0x181f ;  /* 0x00781f0005037f89 */ /* 0x0104d800000e0000 */
[----:B--2---:R-:W-:Y:S05]  /*e890*/  @P0 BRA `(.L_x_1173) ;  /* 0x0000000000280947 */ /* 0x004fea0003800000 */
        /* <DEDUP_REMOVED lines=8> */
[----:B------:R2:W-:Y:S04]  /*e920*/  @!P2 ST.E.128 desc[UR6][R6.64], RZ ;  /* 0x000000ff0600a985 */ /* 0x0005e8000c101d06 */
[----:B------:R2:W-:Y:S02]  /*e930*/  @!P3 ST.E.128 desc[UR6][R2.64], RZ ;  /* 0x000000ff0200b985 */ /* 0x0005e4000c101d06 */
.L_x_1173:
[----:B------:R-:W-:Y:S05]  /*e940*/  BSYNC B0 ;  /* 0x0000000000007941 */ /* 0x000fea0003800000 */
.L_x_1165:
[----:B------:R-:W-:Y:S02]  /*e950*/  ULDC UR4, c[0x0][0xc38] ;  /* 0x00030e0000047ab9 */ /* 0x000fe40000000800 */
[----:B-1----:R-:W-:-:S13]  /*e960*/  ISETP.GE.AND P0, PT, R0, UR4, PT ;  /* 0x0000000400007c0c */ /* 0x002fda000bf06270 */
[----:B------:R-:W-:Y:S05]  /*e970*/  @!P0 BRA `(.L_x_1182) ;  /* 0xffffff2400108947 */ /* 0x000fea000383ffff */
[----:B------:R-:W-:Y:S05]  /*e980*/  EXIT ;  /* 0x000000000000794d */ /* 0x000fea0003800000 */
.L_x_1084:
[----:B------:R-:W-:-:S08]  /*e990*/  NOP ;  /* 0x0000000000007918 */ /* 0x000fd00000000000 */
[----:B0-----:R-:W0:-:S00]  /*e9a0*/  USETMAXREG.DEALLOC.CTAPOOL 0x18 ;  /* 0x00000018000079c8 */ /* 0x001e0000080e0500 */
[----:B0-----:R-:W2:Y:S01]  /*e9b0*/  LDL.LU R2, [R1+0xc] ;  /* 0x00000c0001027983 */ /* 0x001ea20000300800 */
[----:B------:R-:W-:-:S05]  /*e9c0*/  LOP3.LUT R0, R0, 0x3, RZ, 0xc0, !PT ;  /* 0x0000000300007812 */ /* 0x000fca00078ec0ff */
[----:B------:R-:W0:Y:S01]  /*e9d0*/  S2UR UR6, SR_CTAID.X ;  /* 0x00000000000679c3 */ /* 0x000e220000002500 */
[----:B------:R-:W-:Y:S01]  /*e9e0*/  IMAD.MOV.U32 R18, RZ, RZ, RZ ;  /* 0x000000ffff127224 */ /* 0x000fe200078e00ff */
[----:B------:R-:W1:Y:S02]  /*e9f0*/  SHFL.IDX PT, R0, R0, RZ, 0x1f ;  /* 0x00001fff00007589 */ /* 0x000e6400000e0000 */
[----:B-1----:R-:W-:-:S04]  /*ea00*/  ISETP.NE.AND P0, PT, R0, RZ, PT ;  /* 0x000000ff0000720c */ /* 0x002fc80003f05270 */
[----:B------:R-:W0:Y:S09]  /*ea10*/  LDC R0, c[0x0][0xc38] ;  /* 0x00030e00ff007b82 */ /* 0x000e320000000800 */
[----:B------:R-:W-:Y:S06]  /*ea20*/  @P0 BAR.ARV 0x4, 0x180 ;  /* 0x0106000000000b1d */ /* 0x000fec0000002000 */
[----:B--2---:R-:W-:-:S04]  /*ea30*/  LOP3.LUT R2, R2, 0xfffffffb, RZ, 0xc0, !PT ;  /* 0xfffffffb02027812 */ /* 0x004fc800078ec0ff */
[----:B------:R-:W-:Y:S02]  /*ea40*/  @P0 LOP3.LUT R2, R2, 0x4, RZ, 0xfc, !PT ;  /* 0x0000000402020812 */ /* 0x000fe400078efcff */
[----:B0-----:R-:W-:Y:S01]  /*ea50*/  ISETP.LE.AND P0, PT, R0, UR6, PT ;  /* 0x0000000600007c0c */ /* 0x001fe2000bf03270 */
[----:B------:R-:W-:Y:S02]  /*ea60*/  IMAD.MOV.U32 R0, RZ, RZ, 0x1 ;  /* 0x00000001ff007424 */ /* 0x000fe400078e00ff */
[----:B------:R0:W-:Y:S04]  /*ea70*/  STL [R1+0xc], R2 ;  /* 0x00000c0201007387 */ /* 0x0001e80000100800 */
[----:B------:R0:W-:Y:S04]  /*ea80*/  STL [R1+0x18], RZ ;  /* 0x000018ff01007387 */ /* 0x0001e80000100800 */
[----:B------:R0:W-:Y:S02]  /*ea90*/  STL [R1+0x4], R0 ;  /* 0x0000040001007387 */ /* 0x0001e40000100800 */
[----:B------:R-:W-:Y:S05]  /*eaa0*/  @P0 BRA `(.L_x_1183) ;  /* 0x0000004800940947 */ /* 0x000fea0003800000 */
[----:B------:R-:W1:Y:S01]  /*eab0*/  S2R R6, SR_TID.X ;  /* 0x0000000000067919 */ /* 0x000e620000002100 */
[----:B------:R-:W2:Y:S01]  /*eac0*/  S2UR UR5, SR_CgaCtaId ;  /* 0x00000000000579c3 */ /* 0x000ea20000008800 */
[----:B------:R-:W-:Y:S01]  /*ead0*/  UMOV UR4, 0x400 ;  /* 0x0000040000047882 */ /* 0x000fe20000000000 */
[----:B------:R-:W-:Y:S01]  /*eae0*/  IMAD.MOV.U32 R18, RZ, RZ, RZ ;  /* 0x000000ffff127224 */ /* 0x000fe200078e00ff */
[----:B------:R-:W-:Y:S01]  /*eaf0*/  ULDC UR44, c[0x0][0xc] ;  /* 0x00000300002c7ab9 */ /* 0x000fe20000000800 */
[----:B------:R-:W-:Y:S01]  /*eb00*/  ULDC.64 UR38, c[0x0][0x198] ;  /* 0x0000660000267ab9 */ /* 0x000fe20000000a00 */
[----:B--2---:R-:W-:-:S06]  /*eb10*/  ULEA UR4, UR5, UR4, 0x18 ;  /* 0x0000000405047291 */ /* 0x004fcc000f8ec03f */
[----:B------:R-:W-:Y:S01]  /*eb20*/  IMAD.U32 R17, RZ, RZ, UR4 ;  /* 0x00000004ff117e24 */ /* 0x000fe2000f8e00ff */
[C---:B-1----:R-:W-:Y:S01]  /*eb30*/  LOP3.LUT R5, R6.reuse, 0x7f, RZ, 0xc0, !PT ;  /* 0x0000007f06057812 */ /* 0x042fe200078ec0ff */
[----:B0-----:R-:W-:-:S05]  /*eb40*/  IMAD.SHL.U32 R0, R6, 0x8, RZ ;  /* 0x0000000806007824 */ /* 0x001fca00078e00ff */
[C---:B------:R-:W-:Y:S02]  /*eb50*/  LOP3.LUT R2, R0.reuse, 0x1f8, RZ, 0xc0, !PT ;  /* 0x000001f800027812 */ /* 0x040fe400078ec0ff */
[----:B------:R-:W-:Y:S02]  /*eb60*/  LOP3.LUT R0, R0, 0x38, RZ, 0xc0, !PT ;  /* 0x0000003800007812 */ /* 0x000fe400078ec0ff */
[----:B------:R-:W-:Y:S01]  /*eb70*/  LOP3.LUT R3, R2, 0x38, R6, 0x78, !PT ;  /* 0x0000003802037812 */ /* 0x000fe200078e7806 */
[----:B------:R-:W-:-:S05]  /*eb80*/  IMAD.SHL.U32 R2, R5, 0x8, RZ ;  /* 0x0000000805027824 */ /* 0x000fca00078e00ff */
[----:B------:R-:W-:Y:S01]  /*eb90*/  LOP3.LUT R4, R3, 0x200, R2, 0xf8, !PT ;  /* 0x0000020003047812 */ /* 0x000fe200078ef802 */
[----:B------:R-:W-:Y:S01]  /*eba0*/  IMAD.SHL.U32 R2, R6, 0x10, RZ ;  /* 0x0000001006027824 */ /* 0x000fe200078e00ff */
[----:B------:R-:W-:-:S03]  /*ebb0*/  SHF.R.U32.HI R3, RZ, 0x3, R5 ;  /* 0x00000003ff037819 */ /* 0x000fc60000011605 */
[----:B------:R-:W-:Y:S01]  /*ebc0*/  IMAD R4, R4, 0x2, R17 ;  /* 0x0000000204047824 */ /* 0x000fe200078e0211 */
[----:B------:R-:W-:Y:S01]  /*ebd0*/  LOP3.LUT R2, R3, 0x70, R2, 0xf8, !PT ;  /* 0x0000007003027812 */ /* 0x000fe200078ef802 */
[----:B------:R-:W-:Y:S02]  /*ebe0*/  IMAD.U32 R3, RZ, RZ, UR6 ;  /* 0x00000006ff037e24 */ /* 0x000fe4000f8e00ff */
[----:B------:R-:W-:Y:S01]  /*ebf0*/  IMAD.MOV.U32 R2, RZ, RZ, 0x1 ;  /* 0x00000001ff027424 */ /* 0x000fe200078e00ff */
[----:B------:R-:W-:Y:S04]  /*ec00*/  STL [R1+0x10], R4 ;  /* 0x0000100401007387 */ /* 0x000fe80000100800 */
[----:B------:R-:W-:Y:S04]  /*ec10*/  STL [R1+0x14], R3 ;  /* 0x0000140301007387 */ /* 0x000fe80000100800 */
[----:B------:R-:W-:Y:S04]  /*ec20*/  STL [R1+0x18], RZ ;  /* 0x000018ff01007387 */ /* 0x000fe80000100800 */
[----:B------:R0:W-:Y:S02]  /*ec30*/  STL [R1+0x4], R2 ;  /* 0x0000040201007387 */ /* 0x0001e40000100800 */
[----:B0-----:R-:W-:-:S02]  /*ec40*/  LOP3.LUT R2, R0, 0x40, RZ, 0xfc, !PT ;  /* 0x0000004000027812 */ /* 0x001fc400078efcff */
[----:B------:R-:W-:-:S07]  /*ec50*/  LOP3.LUT R0, R0, 0x80, RZ, 0xfc, !PT ;  /* 0x0000008000007812 */ /* 0x000fce00078efcff */
.L_x_1279:
[----:B--2---:R-:W2:Y:S01]  /*ec60*/  LDL R0, [R1+0x14] ;  /* 0x0000140001007983 */ /* 0x004ea20000100800 */
[----:B------:R-:W-:Y:S02]  /*ec70*/  ULDC UR8, c[0x0][0xc60] ;  /* 0x0003180000087ab9 */ /* 0x000fe40000000800 */
[----:B------:R-:W-:-:S11]  /*ec80*/  UISETP.NE.AND UP0, UPT, UR8, 0x1, UPT ;  /* 0x000000010800788c */ /* 0x000fd6000bf05270 */
[----:B------:R-:W-:Y:S01]  /*ec90*/  @UP0 ULDC UR4, c[0x0][0xc64] ;  /* 0x0003190000040ab9 */ /* 0x000fe20000000800 */
[----:B------:R-:W-:Y:S01]  /*eca0*/  @UP0 ULDC UR9, c[0x0][0xc68] ;  /* 0x00031a0000090ab9 */ /* 0x000fe20000000800 */
[C---:B--2---:R-:W-:Y:S02]  /*ecb0*/  R2UR UR7, R0.reuse ;  /* 0x00000000000772ca */ /* 0x044fe400000e0000 */
[----:B------:R-:W-:-:S11]  /*ecc0*/  R2UR UR6, R0 ;  /* 0x00000000000672ca */ /* 0x000fd600000e0000 */
[----:B------:R-:W-:-:S04]  /*ecd0*/  UIMAD.WIDE.U32 UR4, UR7, UR4, URZ ;  /* 0x00000004070472a5 */ /* 0x000fc8000f8e003f */
[----:B------:R-:W-:-:S03]  /*ece0*/  @UP0 USHF.R.U32.HI UR7, URZ, UR9, UR5 ;  /* 0x000000093f070299 */ /* 0x000fc60008011605 */
[----:B------:R-:W-:Y:S02]  /*ecf0*/  ULDC UR4, c[0x0][0xc78] ;  /* 0x00031e0000047ab9 */ /* 0x000fe40000000800 */
[----:B------:R-:W-:Y:S02]  /*ed00*/  UISETP.GE.AND UP0, UPT, UR7, UR4, UPT ;  /* 0x000000040700728c */ /* 0x000fe4000bf06270 */
[----:B------:R-:W-:-:S04]  /*ed10*/  UIADD3 UR4, -UR7, URZ, URZ ;  /* 0x0000003f07047290 */ /* 0x000fc8000fffe13f */
[----:B------:R-:W-:Y:S01]  /*ed20*/  PLOP3.LUT P0, PT, PT, PT, UP0, 0x80, 0x0 ;  /* 0x000000000000781c */ /* 0x000fe20003f0f008 */
[----:B------:R-:W-:-:S12]  /*ed30*/  UIMAD UR8, UR8, UR4, UR6 ;  /* 0x00000004080872a4 */ /* 0x000fd8000f8e0206 */
[----:B01-3--:R-:W-:Y:S05]  /*ed40*/  @!P0 BRA `(.L_x_1184) ;  /* 0x0000000000208947 */ /* 0x00bfea0003800000 */
[----:B------:R-:W-:Y:S01]  /*ed50*/  ULDC UR9, c[0x0][0xc6c] ;  /* 0x00031b0000097ab9 */ /* 0x000fe20000000800 */
[----:B------:R-:W-:Y:S01]  /*ed60*/  UMOV UR6, UR8 ;  /* 0x0000000800067c82 */ /* 0x000fe20008000000 */
[----:B------:R-:W-:-:S11]  /*ed70*/  UISETP.NE.AND UP0, UPT, UR9, 0x1, UPT ;  /* 0x000000010900788c */ /* 0x000fd6000bf05270 */
[----:B------:R-:W-:Y:S02]  /*ed80*/  @UP0 ULDC.64 UR10, c[0x0][0xc70] ;  /* 0x00031c00000a0ab9 */ /* 0x000fe40000000a00 */
[----:B------:R-:W-:-:S04]  /*ed90*/  UIMAD.WIDE.U32 UR4, UR8, UR10, URZ ;  /* 0x0000000a080472a5 */ /* 0x000fc8000f8e003f */
[----:B------:R-:W-:-:S04]  /*eda0*/  @UP0 USHF.R.U32.HI UR6, URZ, UR11, UR5 ;  /* 0x0000000b3f060299 */ /* 0x000fc80008011605 */
[----:B------:R-:W-:Y:S01]  /*edb0*/  UIMAD UR4, UR6, UR9, URZ ;  /* 0x00000009060472a4 */ /* 0x000fe2000f8e023f */
[----:B------:R-:W-:Y:S11]  /*edc0*/  BRA `(.L_x_1185) ;  /* 0x00000000001c7947 */ /* 0x000ff60003800000 */
.L_x_1184:
[----:B------:R-:W-:Y:S01]  /*edd0*/  ULDC UR9, c[0x0][0xc54] ;  /* 0x0003150000097ab9 */ /* 0x000fe20000000800 */
[----:B------:R-:W-:Y:S01]  /*ede0*/  UMOV UR6, UR8 ;  /* 0x0000000800067c82 */ /* 0x000fe20008000000 */
[----:B------:R-:W-:-:S11]  /*edf0*/  UISETP.NE.AND UP0, UPT, UR9, 0x1, UPT ;  /* 0x000000010900788c */ /* 0x000fd6000bf05270 */
[----:B------:R-:W-:Y:S02]  /*ee00*/  @UP0 ULDC.64 UR10, c[0x0][0xc58] ;  /* 0x00031600000a0ab9 */ /* 0x000fe40000000a00 */
[----:B------:R-:W-:-:S04]  /*ee10*/  UIMAD.WIDE.U32 UR4, UR8, UR10, URZ ;  /* 0x0000000a080472a5 */ /* 0x000fc8000f8e003f */
[----:B------:R-:W-:-:S04]  /*ee20*/  @UP0 USHF.R.U32.HI UR6, URZ, UR11, UR5 ;  /* 0x0000000b3f060299 */ /* 0x000fc80008011605 */
[----:B------:R-:W-:-:S12]  /*ee30*/  UIMAD UR4, UR6, UR9, URZ ;  /* 0x00000009060472a4 */ /* 0x000fd8000f8e023f */
.L_x_1185:
[----:B------:R-:W-:Y:S02]  /*ee40*/  UIADD3 UR4, UR8, -UR4, URZ ;  /* 0x8000000408047290 */ /* 0x000fe4000fffe03f */
[----:B------:R-:W-:Y:S01]  /*ee50*/  ULOP3.LUT UR5, URZ, UR6, URZ, 0x33, !UPT ;  /* 0x000000063f057292 */ /* 0x000fe2000f8e333f */
[----:B------:R-:W-:Y:S01]  /*ee60*/  ULDC UR14, c[0x0][0xc48] ;  /* 0x00031200000e7ab9 */ /* 0x000fe20000000800 */
[----:B------:R-:W-:Y:S01]  /*ee70*/  ULDC UR8, c[0x0][0x448] ;  /* 0x0001120000087ab9 */ /* 0x000fe20000000800 */
[----:B------:R-:W-:Y:S01]  /*ee80*/  ULDC UR43, c[0x0][0xc3c] ;  /* 0x00030f00002b7ab9 */ /* 0x000fe20000000800 */
[----:B------:R-:W-:Y:S02]  /*ee90*/  UISETP.NE.AND UP2, UPT, UR14, 0x1, UPT ;  /* 0x000000010e00788c */ /* 0x000fe4000bf45270 */
[----:B------:R-:W-:Y:S02]  /*eea0*/  UISETP.NE.AND UP1, UPT, UR8, 0x1, UPT ;  /* 0x000000010800788c */ /* 0x000fe4000bf25270 */
[----:B------:R-:W-:Y:S01]  /*eeb0*/  UIADD3 UR43, UR5, UR43, URZ ;  /* 0x0000002b052b7290 */ /* 0x000fe2000fffe03f */
[----:B------:R-:W-:Y:S01]  /*eec0*/  ULDC.64 UR10, c[0x0][0x418] ;  /* 0x00010600000a7ab9 */ /* 0x000fe20000000a00 */
[----:B------:R-:W-:Y:S01]  /*eed0*/  ULDC UR13, c[0x0][0xc54] ;  /* 0x00031500000d7ab9 */ /* 0x000fe20000000800 */
[----:B------:R-:W-:-:S02]  /*eee0*/  UISETP.NE.U32.AND UP0, UPT, UR10, URZ, UPT ;  /* 0x0000003f0a00728c */ /* 0x000fc4000bf05070 */
[----:B------:R-:W-:Y:S02]  /*eef0*/  UIMAD UR13, UR7, UR13, UR4 ;  /* 0x0000000d070d72a4 */ /* 0x000fe4000f8e0204 */
[----:B------:R-:W-:Y:S01]  /*ef00*/  USHF.L.U32 UR43, UR43, 0x7, URZ ;  /* 0x000000072b2b7899 */ /* 0x000fe2000800063f */
[----:B------:R-:W-:Y:S01]  /*ef10*/  ULDC.64 UR4, c[0x0][0x9e0] ;  /* 0x0002780000047ab9 */ /* 0x000fe20000000a00 */
[----:B------:R-:W-:Y:S02]  /*ef20*/  UISETP.NE.AND.EX UP0, UPT, UR11, URZ, UPT, UP0 ;  /* 0x0000003f0b00728c */ /* 0x000fe4000bf05300 */
[----:B------:R-:W-:Y:S02]  /*ef30*/  UISETP.GE.AND UP3, UPT, UR5, 0x1, UPT ;  /* 0x000000010500788c */ /* 0x000fe4000bf66270 */
[----:B------:R-:W-:Y:S01]  /*ef40*/  UIADD3 UR12, UR43, 0x7f, URZ ;  /* 0x0000007f2b0c7890 */ /* 0x000fe2000fffe03f */
[----:B------:R-:W-:Y:S01]  /*ef50*/  ULDC UR10, c[0x0][0x424] ;  /* 0x00010900000a7ab9 */ /* 0x000fe20000000800 */
[----:B------:R-:W-:Y:S01]  /*ef60*/  ULDC UR6, c[0x0][0x288] ;  /* 0x0000a20000067ab9 */ /* 0x000fe20000000800 */
[----:B------:R-:W-:Y:S01]  /*ef70*/  @UP2 ULDC UR8, c[0x0][0xc4c] ;  /* 0x0003130000082ab9 */ /* 0x000fe20000000800 */
[----:B------:R-:W-:Y:S01]  /*ef80*/  @UP1 ULDC UR11, c[0x0][0x44c] ;  /* 0x00011300000b1ab9 */ /* 0x000fe20000000800 */
[----:B------:R-:W-:Y:S01]  /*ef90*/  USEL UR15, UR10, 0x1, UP0 ;  /* 0x000000010a0f7887 */ /* 0x000fe20008000000 */
[----:B------:R-:W-:Y:S01]  /*efa0*/  PLOP3.LUT P1, PT, PT, PT, UP3, 0x80, 0x0 ;  /* 0x000000000000781c */ /* 0x000fe20003f2f038 */
[----:B------:R-:W-:-:S02]  /*efb0*/  UIADD3 UR16, -UR6, 0x1, URZ ;  /* 0x0000000106107890 */ /* 0x000fc4000fffe13f */
[----:B------:R-:W-:Y:S02]  /*efc0*/  UIMAD.WIDE.U32 UR8, UR13, UR8, URZ ;  /* 0x000000080d0872a5 */ /* 0x000fe4000f8e003f */
[----:B------:R-:W-:Y:S01]  /*efd0*/  UIMAD.WIDE.U32 UR10, UR12, UR11, URZ ;  /* 0x0000000b0c0a72a5 */ /* 0x000fe2000f8e003f */
[----:B------:R-:W-:Y:S01]  /*efe0*/  ULDC UR7, c[0x0][0x2f0] ;  /* 0x0000bc0000077ab9 */ /* 0x000fe20000000800 */
[----:B------:R-:W-:Y:S01]  /*eff0*/  @UP2 ULDC UR17, c[0x0][0xc50] ;  /* 0x0003140000112ab9 */ /* 0x000fe20000000800 */
[----:B------:R-:W-:Y:S01]  /*f000*/  @UP1 ULDC UR18, c[0x0][0x450] ;  /* 0x0001140000121ab9 */ /* 0x000fe20000000800 */
[----:B------:R-:W-:Y:S01]  /*f010*/  UMOV UR42, UR13 ;  /* 0x0000000d002a7c82 */ /* 0x000fe20008000000 */
[----:B------:R-:W-:Y:S02]  /*f020*/  UIMAD UR16, UR15, UR7, UR16 ;  /* 0x000000070f1072a4 */ /* 0x000fe4000f8e0210 */
[----:B------:R-:W-:Y:S02]  /*f030*/  @UP2 USHF.R.U32.HI UR42, URZ, UR17, UR9 ;  /* 0x000000113f2a2299 */ /* 0x000fe40008011609 */
[----:B------:R-:W-:-:S02]  /*f040*/  @UP1 USHF.R.U32.HI UR12, URZ, UR18, UR11 ;  /* 0x000000123f0c1299 */ /* 0x000fc4000801160b */
[----:B------:R-:W-:Y:S02]  /*f050*/  UIADD3 UR36, -UR42, URZ, URZ ;  /* 0x0000003f2a247290 */ /* 0x000fe4000fffe13f */
[----:B------:R-:W-:Y:S02]  /*f060*/  UIADD3 UR12, UR16, UR12, URZ ;  /* 0x0000000c100c7290 */ /* 0x000fe4000fffe03f */
[----:B------:R-:W-:Y:S02]  /*f070*/  UIMAD UR36, UR14, UR36, UR13 ;  /* 0x000000240e2472a4 */ /* 0x000fe4000f8e020d */
[----:B------:R-:W-:Y:S01]  /*f080*/  UIADD3 UR4, UR12, UR4, URZ ;  /* 0x000000040c047290 */ /* 0x000fe2000fffe03f */
[----:B------:R-:W-:Y:S11]  /*f090*/  @!P1 BRA `(.L_x_1186) ;  /* 0x0000000000449947 */ /* 0x000ff60003800000 */
[----:B------:R-:W-:Y:S01]  /*f0a0*/  ISETP.LT.AND P0, PT, RZ, UR12, PT ;  /* 0x0000000cff007c0c */ /* 0x000fe2000bf01270 */
[----:B------:R-:W-:-:S12]  /*f0b0*/  UIADD3 UR10, UR12, -0x1, URZ ;  /* 0xffffffff0c0a7890 */ /* 0x000fd8000fffe03f */
[----:B------:R-:W-:Y:S05]  /*f0c0*/  @P0 BRA `(.L_x_1187) ;  /* 0x00000000001c0947 */ /* 0x000fea0003800000 */
[----:B------:R-:W-:Y:S02]  /*f0d0*/  UISETP.NE.AND UP0, UPT, UR5, 0x1, UPT ;  /* 0x000000010500788c */ /* 0x000fe4000bf05270 */
[----:B------:R-:W-:-:S09]  /*f0e0*/  UIADD3 UR10, -UR12, URZ, URZ ;  /* 0x0000003f0c0a7290 */ /* 0x000fd2000fffe13f */
[----:B------:R-:W-:Y:S02]  /*f0f0*/  @UP0 ULDC.64 UR12, c[0x0][0x9e8] ;  /* 0x00027a00000c0ab9 */ /* 0x000fe40000000a00 */
[----:B------:R-:W-:-:S04]  /*f100*/  UIMAD.WIDE.U32 UR8, UR10, UR12, URZ ;  /* 0x0000000c0a0872a5 */ /* 0x000fc8000f8e003f */
[----:B------:R-:W-:-:S04]  /*f110*/  @UP0 USHF.R.U32.HI UR10, URZ, UR13, UR9 ;  /* 0x0000000d3f0a0299 */ /* 0x000fc80008011609 */
[----:B------:R-:W-:Y:S01]  /*f120*/  ULOP3.LUT UR10, URZ, UR10, URZ, 0x33, !UPT ;  /* 0x0000000a3f0a7292 */ /* 0x000fe2000f8e333f */
[----:B------:R-:W-:Y:S11]  /*f130*/  BRA `(.L_x_1188) ;  /* 0x0000000000107947 */ /* 0x000ff60003800000 */
.L_x_1187:
[----:B------:R-:W-:-:S11]  /*f140*/  UISETP.NE.AND UP0, UPT, UR5, 0x1, UPT ;  /* 0x000000010500788c */ /* 0x000fd6000bf05270 */
[----:B------:R-:W-:Y:S02]  /*f150*/  @UP0 ULDC.64 UR12, c[0x0][0x9e8] ;  /* 0x00027a00000c0ab9 */ /* 0x000fe40000000a00 */
[----:B------:R-:W-:-:S04]  /*f160*/  UIMAD.WIDE.U32 UR8, UR10, UR12, URZ ;  /* 0x0000000c0a0872a5 */ /* 0x000fc8000f8e003f */
[----:B------:R-:W-:-:S12]  /*f170*/  @UP0 USHF.R.U32.HI UR10, URZ, UR13, UR9 ;  /* 0x0000000d3f0a0299 */ /* 0x000fd80008011609 */
.L_x_1188:
[----:B------:R-:W-:-:S04]  /*f180*/  UIMAD UR10, UR10, UR5, UR5 ;  /* 0x000000050a0a72a4 */ /* 0x000fc8000f8e0205 */
[----:B------:R-:W-:-:S04]  /*f190*/  UISETP.LT.AND UP0, UPT, UR4, UR10, UPT ;  /* 0x0000000a0400728c */ /* 0x000fc8000bf01270 */
[----:B------:R-:W-:-:S12]  /*f1a0*/  USEL UR4, UR4, UR10, UP0 ;  /* 0x0000000a04047287 */ /* 0x000fd80008000000 */
.L_x_1186:
[----:B------:R-:W-:Y:S02]  /*f1b0*/  UIMAD UR8, UR15, UR7, 0x5f ;  /* 0x0000005f0f0874a4 */ /* 0x000fe4000f8e0207 */
[----:B------:R-:W-:Y:S02]  /*f1c0*/  UIADD3 UR10, UR4, 0x5f, URZ ;  /* 0x0000005f040a7890 */ /* 0x000fe4000fffe03f */
[----:B------:R-:W-:Y:S02]  /*f1d0*/  UIMAD.WIDE UR8, UR8, 0x2aaaaaab, URZ ;  /* 0x2aaaaaab080878a5 */ /* 0x000fe4000f8e023f */
[----:B------:R-:W-:Y:S01]  /*f1e0*/  UIMAD.WIDE UR10, UR10, 0x2aaaaaab, URZ ;  /* 0x2aaaaaab0a0a78a5 */ /* 0x000fe2000f8e023f */
[----:B------:R-:W-:Y:S01]  /*f1f0*/  @UP1 ULDC UR12, c[0x0][0x44c] ;  /* 0x00011300000c1ab9 */ /* 0x000fe20000000800 */
[----:B------:R-:W-:Y:S02]  /*f200*/  UIMAD UR7, UR15, UR7, -UR6 ;  /* 0x000000070f0772a4 */ /* 0x000fe4000f8e0a06 */
[----:B------:R-:W-:-:S02]  /*f210*/  UIMAD.WIDE.U32 UR12, UR43, UR12, URZ ;  /* 0x0000000c2b0c72a5 */ /* 0x000fc4000f8e003f */
[----:B------:R-:W-:Y:S02]  /*f220*/  USHF.R.U32.HI UR6, URZ, 0x1f, UR9 ;  /* 0x0000001f3f067899 */ /* 0x000fe40008011609 */
[----:B------:R-:W-:Y:S01]  /*f230*/  USHF.R.U32.HI UR4, URZ, 0x1f, UR11 ;  /* 0x0000001f3f047899 */ /* 0x000fe2000801160b */
[----:B------:R-:W-:Y:S01]  /*f240*/  @UP1 ULDC UR16, c[0x0][0x450] ;  /* 0x0001140000101ab9 */ /* 0x000fe20000000800 */
[----:B------:R-:W-:Y:S01]  /*f250*/  UMOV UR14, UR43 ;  /* 0x0000002b000e7c82 */ /* 0x000fe20008000000 */
[----:B------:R-:W-:Y:S02]  /*f260*/  @UP1 USHF.R.U32.HI UR14, URZ, UR16, UR13 ;  /* 0x000000103f0e1299 */ /* 0x000fe4000801160d */
[----:B------:R-:W-:Y:S02]  /*f270*/  ULEA.HI.SX32 UR9, UR9, UR6, 0x1c ;  /* 0x0000000609097291 */ /* 0x000fe4000f8fe23f */
[----:B------:R-:W-:Y:S02]  /*f280*/  ULEA.HI.SX32 UR4, UR11, UR4, 0x1c ;  /* 0x000000040b047291 */ /* 0x000fe4000f8fe23f */
[----:B------:R-:W-:-:S02]  /*f290*/  UIADD3 UR6, UR7, UR14, URZ ;  /* 0x0000000e07067290 */ /* 0x000fc4000fffe03f */
[----:B------:R-:W-:Y:S01]  /*f2a0*/  UISETP.LT.AND UP0, UPT, UR9, UR4, UPT ;  /* 0x000000040900728c */ /* 0x000fe2000bf01270 */
[----:B------:R-:W-:Y:S02]  /*f2b0*/  ULDC UR8, c[0x0][0x9dc] ;  /* 0x0002770000087ab9 */ /* 0x000fe40000000800 */
[----:B------:R-:W-:Y:S02]  /*f2c0*/  UIADD3 UR8, UR6, -UR8, URZ ;  /* 0x8000000806087290 */ /* 0x000fe4000fffe03f */
[----:B------:R-:W-:Y:S01]  /*f2d0*/  USEL UR41, UR9, UR4, UP0 ;  /* 0x0000000409297287 */ /* 0x000fe20008000000 */
[----:B------:R-:W-:Y:S11]  /*f2e0*/  @!P1 BRA `(.L_x_1189) ;  /* 0x0000000000489947 */ /* 0x000ff60003800000 */
[----:B------:R-:W-:Y:S02]  /*f2f0*/  UMOV UR4, UR6 ;  /* 0x0000000600047c82 */ /* 0x000fe40008000000 */
[----:B------:R-:W-:-:S06]  /*f300*/  UISETP.GT.AND UP0, UPT, UR4, -0x1, UPT ;  /* 0xffffffff0400788c */ /* 0x000fcc000bf04270 */
[----:B------:R-:W-:-:S13]  /*f310*/  PLOP3.LUT P0, PT, PT, PT, UP0, 0x80, 0x0 ;  /* 0x000000000000781c */ /* 0x000fda0003f0f008 */
[----:B------:R-:W-:Y:S05]  /*f320*/  @P0 BRA `(.L_x_1190) ;  /* 0x00000000001c0947 */ /* 0x000fea0003800000 */
[----:B------:R-:W-:Y:S02]  /*f330*/  UISETP.NE.AND UP0, UPT, UR5, 0x1, UPT ;  /* 0x000000010500788c */ /* 0x000fe4000bf05270 */
[----:B------:R-:W-:-:S09]  /*f340*/  ULOP3.LUT UR4, URZ, UR4, URZ, 0x33, !UPT ;  /* 0x000000043f047292 */ /* 0x000fd2000f8e333f */
[----:B------:R-:W-:Y:S02]  /*f350*/  @UP0 ULDC.64 UR10, c[0x0][0x9e8] ;  /* 0x00027a00000a0ab9 */ /* 0x000fe40000000a00 */
[----:B------:R-:W-:-:S04]  /*f360*/  UIMAD.WIDE.U32 UR6, UR4, UR10, URZ ;  /* 0x0000000a040672a5 */ /* 0x000fc8000f8e003f */
[----:B------:R-:W-:-:S04]  /*f370*/  @UP0 USHF.R.U32.HI UR4, URZ, UR11, UR7 ;  /* 0x0000000b3f040299 */ /* 0x000fc80008011607 */
[----:B------:R-:W-:Y:S01]  /*f380*/  ULOP3.LUT UR4, URZ, UR4, URZ, 0x33, !UPT ;  /* 0x000000043f047292 */ /* 0x000fe2000f8e333f */
[----:B------:R-:W-:Y:S11]  /*f390*/  BRA `(.L_x_1191) ;  /* 0x0000000000107947 */ /* 0x000ff60003800000 */
.L_x_1190:
[----:B------:R-:W-:-:S11]  /*f3a0*/  UISETP.NE.AND UP0, UPT, UR5, 0x1, UPT ;  /* 0x000000010500788c */ /* 0x000fd6000bf05270 */
[----:B------:R-:W-:Y:S02]  /*f3b0*/  @UP0 ULDC.64 UR10, c[0x0][0x9e8] ;  /* 0x00027a00000a0ab9 */ /* 0x000fe40000000a00 */
[----:B------:R-:W-:-:S04]  /*f3c0*/  UIMAD.WIDE.U32 UR6, UR4, UR10, URZ ;  /* 0x0000000a040672a5 */ /* 0x000fc8000f8e003f */
[----:B------:R-:W-:-:S12]  /*f3d0*/  @UP0 USHF.R.U32.HI UR4, URZ, UR11, UR7 ;  /* 0x0000000b3f040299 */ /* 0x000fd80008011607 */
.L_x_1191:
[----:B------:R-:W-:-:S04]  /*f3e0*/  UIMAD UR4, UR4, UR5, URZ ;  /* 0x00000005040472a4 */ /* 0x000fc8000f8e023f */
[----:B------:R-:W-:-:S04]  /*f3f0*/  UISETP.LT.AND UP0, UPT, UR8, UR4, UPT ;  /* 0x000000040800728c */ /* 0x000fc8000bf01270 */
[----:B------:R-:W-:-:S12]  /*f400*/  USEL UR8, UR8, UR4, !UP0 ;  /* 0x0000000408087287 */ /* 0x000fd8000c000000 */
.L_x_1189:
[----:B------:R-:W-:Y:S01]  /*f410*/  UIMAD.WIDE UR4, UR8, 0x2aaaaaab, URZ ;  /* 0x2aaaaaab080478a5 */ /* 0x000fe2000f8e023f */
[----:B------:R-:W-:Y:S03]  /*f420*/  BSSY B7, `(.L_x_1192) ;  /* 0x00003f0000077945 */ /* 0x000fe60003800000 */
[----:B------:R-:W-:-:S04]  /*f430*/  USHF.R.U32.HI UR4, URZ, 0x1f, UR5 ;  /* 0x0000001f3f047899 */ /* 0x000fc80008011605 */
[----:B------:R-:W-:-:S04]  /*f440*/  ULEA.HI.SX32 UR4, UR5, UR4, 0x1c ;  /* 0x0000000405047291 */ /* 0x000fc8000f8fe23f */
[----:B------:R-:W-:-:S04]  /*f450*/  UISETP.LT.AND UP0, UPT, URZ, UR4, UPT ;  /* 0x000000043f00728c */ /* 0x000fc8000bf01270 */
[----:B------:R-:W-:-:S04]  /*f460*/  USEL UR40, URZ, UR4, !UP0 ;  /* 0x000000043f287287 */ /* 0x000fc8000c000000 */
[----:B------:R-:W-:-:S06]  /*f470*/  UISETP.GT.AND UP0, UPT, UR41, UR40, UPT ;  /* 0x000000282900728c */ /* 0x000fcc000bf04270 */
[----:B------:R-:W-:-:S13]  /*f480*/  PLOP3.LUT P0, PT, PT, PT, UP0, 0x80, 0x0 ;  /* 0x000000000000781c */ /* 0x000fda0003f0f008 */
[----:B------:R-:W-:Y:S05]  /*f490*/  @P0 BRA `(.L_x_1193) ;  /* 0x00000000004c0947 */ /* 0x000fea0003800000 */
[----:B------:R-:W0:Y:S02]  /*f4a0*/  S2R R0, SR_TID.X ;  /* 0x0000000000007919 */ /* 0x000e240000002100 */
        /* <DEDUP_REMOVED lines=10> */
[----:B-1----:R-:W2:Y:S01]  /*f550*/  @P0 ATOMG.E.ADD.STRONG.GPU PT, R3, desc[UR6][R2.64], R5 ;  /* 0x00000005020309a8 */ /* 0x002ea200081ee1c6 */
[----:B------:R-:W0:Y:S02]  /*f560*/  S2R R4, SR_LTMASK ;  /* 0x0000000000047919 */ /* 0x000e240000003900 */
[----:B0-----:R-:W-:-:S04]  /*f570*/  LOP3.LUT R4, R4, UR4, RZ, 0xc0, !PT ;  /* 0x0000000404047c12 */ /* 0x001fc8000f8ec0ff */
[----:B------:R-:W0:Y:S01]  /*f580*/  POPC R7, R4 ;  /* 0x0000000400077309 */ /* 0x000e220000000000 */
[----:B--2---:R-:W0:Y:S02]  /*f590*/  SHFL.IDX PT, R0, R3, R0, 0x1f ;  /* 0x00001f0003007589 */ /* 0x004e2400000e0000 */
[----:B0-----:R-:W-:-:S05]  /*f5a0*/  IADD3 R0, R0, UR44, R7 ;  /* 0x0000002c00007c10 */ /* 0x001fca000fffe007 */
[----:B------:R1:W-:Y:S01]  /*f5b0*/  STL [R1+0x14], R0 ;  /* 0x0000140001007387 */ /* 0x0003e20000100800 */
[----:B------:R-:W-:Y:S05]  /*f5c0*/  BRA `(.L_x_1194) ;  /* 0x0000003c00547947 */ /* 0x000fea0003800000 */
.L_x_1193:
[----:B------:R-:W-:Y:S01]  /*f5d0*/  VIADD R0, R17, 0x18400 ;  /* 0x0001840011007836 */ /* 0x000fe20000000000 */
[----:B------:R-:W-:Y:S04]  /*f5e0*/  BSSY B6, `(.L_x_1195) ;  /* 0x0000013000067945 */ /* 0x000fe80003800000 */
[----:B------:R-:W-:-:S13]  /*f5f0*/  LOP3.LUT P0, RZ, R0, 0x3ff, RZ, 0xc0, !PT ;  /* 0x000003ff00ff7812 */ /* 0x000fda000780c0ff */
[----:B------:R-:W-:Y:S05]  /*f600*/  @!P0 BRA `(.L_x_1196) ;  /* 0x0000000000408947 */ /* 0x000fea0003800000 */
        /* <DEDUP_REMOVED lines=16> */
.L_x_1196:
[----:B------:R-:W-:Y:S05]  /*f710*/  BSYNC B6 ;  /* 0x0000000000067941 */ /* 0x000fea0003800000 */
.L_x_1195:
        /* <DEDUP_REMOVED lines=8> */
[----:B------:R0:W1:Y:S01]  /*f7a0*/  LDC.64 R2, c[0x4][R16] ;  /* 0x0100000010027b82 */ /* 0x0000620000000a00 */
        /* <DEDUP_REMOVED lines=11> */
.L_x_1199:
        /* <DEDUP_REMOVED lines=15> */
.L_x_1198:
[----:B------:R-:W-:Y:S05]  /*f950*/  BSYNC B6 ;  /* 0x0000000000067941 */ /* 0x000fea0003800000 */
.L_x_1197:
[----:B------:R-:W-:Y:S01]  /*f960*/  ULDC.64 UR4, c[0x0][0x9f8] ;  /* 0x00027e0000047ab9 */ /* 0x000fe20000000a00 */
[----:B------:R-:W2:Y:S01]  /*f970*/  LDL.LU R0, [R1+0xc] ;  /* 0x00000c0001007983 */ /* 0x000ea20000300800 */
[----:B------:R-:W-:Y:S01]  /*f980*/  UISETP.NE.U32.AND UP0, UPT, UR4, URZ, UPT ;  /* 0x0000003f0400728c */ /* 0x000fe2000bf05070 */
[----:B------:R-:W-:Y:S01]  /*f990*/  IMAD.U32 R7, RZ, RZ, UR42 ;  /* 0x0000002aff077e24 */ /* 0x000fe2000f8e00ff */
[----:B------:R-:W-:Y:S02]  /*f9a0*/  ULDC.64 UR6, c[0x0][0x208] ;  /* 0x0000820000067ab9 */ /* 0x000fe40000000a00 */
[----:B------:R-:W-:-:S06]  /*f9b0*/  UISETP.NE.AND.EX UP0, UPT, UR5, URZ, UPT, UP0 ;  /* 0x0000003f0500728c */ /* 0x000fcc000bf05300 */
[----:B------:R-:W-:-:S05]  /*f9c0*/  PLOP3.LUT P0, PT, PT, PT, UP0, 0x80, 0x0 ;  /* 0x000000000000781c */ /* 0x000fca0003f0f008 */
[----:B------:R-:W-:Y:S02]  /*f9d0*/  @UP0 ULDC.64 UR4, c[0x0][0x9f8] ;  /* 0x00027e0000040ab9 */ /* 0x000fe40000000a00 */
[----:B------:R-:W-:-:S06]  /*f9e0*/  @UP0 UIMAD.WIDE UR4, UR42, 0x4, UR4 ;  /* 0x000000042a0408a5 */ /* 0x000fcc000f8e0204 */
[----:B------:R-:W-:Y:S02]  /*f9f0*/  IMAD.U32 R2, RZ, RZ, UR4 ;  /* 0x00000004ff027e24 */ /* 0x000fe4000f8e00ff */
[----:B------:R-:W-:-:S05]  /*fa00*/  IMAD.U32 R3, RZ, RZ, UR5 ;  /* 0x00000005ff037e24 */ /* 0x000fca000f8e00ff */
[----:B------:R0:W3:Y:S01]  /*fa10*/  @P0 LDG.E R7, desc[UR6][R2.64] ;  /* 0x0000000602070981 */ /* 0x0000e2000c1e1900 */
[----:B------:R-:W-:Y:S01]  /*fa20*/  UMOV UR4, 0xffffffff ;  /* 0xffffffff00047882 */ /* 0x000fe20000000000 */
[----:B------:R-:W-:Y:S01]  /*fa30*/  IMAD.U32 R19, RZ, RZ, UR41 ;  /* 0x00000029ff137e24 */ /* 0x000fe2000f8e00ff */
[----:B------:R-:W1:Y:S03]  /*fa40*/  S2R R4, SR_TID.X ;  /* 0x0000000000047919 */ /* 0x000e660000002100 */
[----:B------:R-:W-:Y:S01]  /*fa50*/  VIADD R19, R19, 0xffffffff ;  /* 0xffffffff13137836 */ /* 0x000fe20000000000 */
[----:B0-----:R-:W0:Y:S02]  /*fa60*/  LDC.64 R2, c[0x0][0x418] ;  /* 0x00010600ff027b82 */ /* 0x001e240000000a00 */
[----:B0-----:R-:W-:Y:S02]  /*fa70*/  ISETP.NE.U32.AND P0, PT, R2, RZ, PT ;  /* 0x000000ff0200720c */ /* 0x001fe40003f05070 */
[----:B-1----:R-:W-:-:S02]  /*fa80*/  SHF.R.U32.HI R4, RZ, 0x5, R4 ;  /* 0x00000005ff047819 */ /* 0x002fc40000011604 */
[----:B------:R-:W-:Y:S02]  /*fa90*/  ISETP.NE.AND.EX P1, PT, R3, RZ, PT, P0 ;  /* 0x000000ff0300720c */ /* 0x000fe40003f25300 */
[----:B------:R-:W-:Y:S02]  /*faa0*/  LOP3.LUT R4, R4, 0x3, RZ, 0xc0, !PT ;  /* 0x0000000304047812 */ /* 0x000fe400078ec0ff */
[----:B--2---:R-:W-:-:S09]  /*fab0*/  LOP3.LUT R0, R0, 0xfffffffe, RZ, 0xc0, !PT ;  /* 0xfffffffe00007812 */ /* 0x004fd200078ec0ff */
[----:B------:R-:W-:Y:S02]  /*fac0*/  @P1 LOP3.LUT R0, R0, 0x1, RZ, 0xfc, !PT ;  /* 0x0000000100001812 */ /* 0x000fe400078efcff */
[----:B---3--:R-:W-:Y:S01]  /*fad0*/  SHF.R.S32.HI R8, RZ, 0x1f, R7 ;  /* 0x0000001fff087819 */ /* 0x008fe20000011407 */
[----:B------:R0:W-:Y:S01]  /*fae0*/  STL [R1], R7 ;  /* 0x0000000701007387 */ /* 0x0001e20000100800 */
[----:B------:R-:W-:-:S03]  /*faf0*/  SEL R16, R7, RZ, !P1 ;  /* 0x000000ff07107207 */ /* 0x000fc60004800000 */
[----:B------:R0:W-:Y:S04]  /*fb00*/  STL [R1+0x8], R8 ;  /* 0x0000080801007387 */ /* 0x0001e80000100800 */
[----:B------:R0:W-:Y:S01]  /*fb10*/  STL [R1+0xc], R0 ;  /* 0x00000c0001007387 */ /* 0x0001e20000100800 */
[----:B------:R-:W-:Y:S05]  /*fb20*/  BRA.DIV UR4, `(.L_x_1200) ;  /* 0x00000042043c7947 */ /* 0x000fea000b800000 */
[----:B------:R1:W2:Y:S02]  /*fb30*/  SHFL.IDX PT, R14, R4, RZ, 0x1f ;  /* 0x00001fff040e7589 */ /* 0x0002a400000e0000 */
.L_x_1294:
[----:B------:R-:W-:Y:S02]  /*fb40*/  PLOP3.LUT P2, PT, PT, PT, PT, 0x8, 0x0 ;  /* 0x000000000000781c */ /* 0x000fe40003f4e170 */
[----:B0-----:R-:W-:Y:S02]  /*fb50*/  LOP3.LUT R0, R0, 0xfffffffd, RZ, 0xc0, !PT ;  /* 0xfffffffd00007812 */ /* 0x001fe400078ec0ff */
[----:B--2---:R-:W-:-:S09]  /*fb60*/  ISETP.NE.AND P0, PT, R14, RZ, PT ;  /* 0x000000ff0e00720c */ /* 0x004fd20003f05270 */
[----:B------:R-:W-:-:S05]  /*fb70*/  @P2 LOP3.LUT R0, R0, 0x2, RZ, 0xfc, !PT ;  /* 0x0000000200002812 */ /* 0x000fca00078efcff */
[----:B------:R0:W-:Y:S01]  /*fb80*/  STL [R1+0xc], R0 ;  /* 0x00000c0001007387 */ /* 0x0001e20000100800 */
[----:B------:R-:W-:Y:S05]  /*fb90*/  @P0 BRA `(.L_x_1201) ;  /* 0x0000000400280947 */ /* 0x000fea0003800000 */
[----:B------:R-:W-:-:S03]  /*fba0*/  UMOV UR4, 0xffffffff ;  /* 0xffffffff00047882 */ /* 0x000fc60000000000 */
[----:B------:R-:W-:Y:S05]  /*fbb0*/  BRA.DIV UR4, `(.L_x_1202) ;  /* 0x0000004204387947 */ /* 0x000fea000b800000 */
[----:B------:R-:W-:-:S13]  /*fbc0*/  ELECT P6, URZ, PT ;  /* 0x00000000003f782f */ /* 0x000fda00038c0000 */
.L_x_1297:
[----:B------:R-:W-:Y:S05]  /*fbd0*/  @!P6 BRA `(.L_x_1201) ;  /* 0x000000040018e947 */ /* 0x000fea0003800000 */
[----:B------:R-:W-:Y:S01]  /*fbe0*/  IMAD.MOV.U32 R16, RZ, RZ, R7 ;  /* 0x000000ffff107224 */ /* 0x000fe200078e0007 */
[----:B------:R-:W-:Y:S06]  /*fbf0*/  @!P1 BRA `(.L_x_1203) ;  /* 0x0000000000489947 */ /* 0x000fec0003800000 */
[----:B------:R-:W2:Y:S01]  /*fc00*/  LDC R6, c[0x0][0x43c] ;  /* 0x00010f00ff067b82 */ /* 0x000ea20000000800 */
[----:B------:R-:W-:Y:S01]  /*fc10*/  ULDC.64 UR4, c[0x0][0x428] ;  /* 0x00010a0000047ab9 */ /* 0x000fe20000000a00 */
[----:B------:R-:W-:Y:S01]  /*fc20*/  ULDC.64 UR6, c[0x0][0x208] ;  /* 0x0000820000067ab9 */ /* 0x000fe20000000a00 */
[----:B--2---:R-:W-:-:S13]  /*fc30*/  ISETP.NE.AND P0, PT, R6, 0x1, PT ;  /* 0x000000010600780c */ /* 0x004fda0003f05270 */
[----:B-1----:R-:W0:Y:S02]  /*fc40*/  @P0 LDC.64 R4, c[0x0][0x440] ;  /* 0x00011000ff040b82 */ /* 0x002e240000000a00 */
[----:B0-----:R-:W-:-:S04]  /*fc50*/  @P0 IMAD.HI.U32 R0, R19, R4, RZ ;  /* 0x0000000413000227 */ /* 0x001fc800078e00ff */
[----:B------:R-:W-:Y:S01]  /*fc60*/  IMAD.MOV.U32 R4, RZ, RZ, R19 ;  /* 0x000000ffff047224 */ /* 0x000fe200078e0013 */
[----:B------:R-:W-:-:S04]  /*fc70*/  @P0 SHF.R.U32.HI R4, RZ, R5, R0 ;  /* 0x00000005ff040219 */ /* 0x000fc80000011600 */
[--C-:B------:R-:W-:Y:S01]  /*fc80*/  SHF.R.S32.HI R5, RZ, 0x1f, R4.reuse ;  /* 0x0000001fff057819 */ /* 0x100fe20000011404 */
[----:B------:R-:W-:-:S04]  /*fc90*/  IMAD.MOV R0, RZ, RZ, -R4 ;  /* 0x000000ffff007224 */ /* 0x000fc800078e0a04 */
[----:B------:R-:W-:Y:S02]  /*fca0*/  IMAD R19, R6, R0, R19 ;  /* 0x0000000006137224 */ /* 0x000fe400078e0213 */
[----:B------:R-:W-:Y:S02]  /*fcb0*/  IMAD R0, R8, UR4, RZ ;  /* 0x0000000408007c24 */ /* 0x000fe4000f8e02ff */
[----:B------:R-:W-:-:S04]  /*fcc0*/  IMAD.WIDE.U32 R4, R7, UR4, R4 ;  /* 0x0000000407047c25 */ /* 0x000fc8000f8e0004 */
[----:B------:R-:W-:Y:S01]  /*fcd0*/  IMAD R0, R7, UR5, R0 ;  /* 0x0000000507007c24 */ /* 0x000fe2000f8e0200 */
[----:B------:R-:W-:-:S03]  /*fce0*/  LEA R2, P0, R4, R2, 0x2 ;  /* 0x0000000204027211 */ /* 0x000fc600078010ff */
[----:B------:R-:W-:-:S05]  /*fcf0*/  IMAD.IADD R0, R5, 0x1, R0 ;  /* 0x0000000105007824 */ /* 0x000fca00078e0200 */
[----:B------:R-:W-:-:S05]  /*fd00*/  LEA.HI.X R3, R4, R3, R0, 0x2, P0 ;  /* 0x0000000304037211 */ /* 0x000fca00000f1400 */
[----:B------:R2:W5:Y:S02]  /*fd10*/  LDG.E R16, desc[UR6][R2.64] ;  /* 0x0000000602107981 */ /* 0x000564000c1e1900 */
.L_x_1203:
[----:B--2---:R-:W2:Y:S01]  /*fd20*/  LDL R2, [R1+0x4] ;  /* 0x0000040001027983 */ /* 0x004ea20000100800 */
[----:B0-----:R-:W-:Y:S01]  /*fd30*/  IMAD R0, R18, 0x8, R17 ;  /* 0x0000000812007824 */ /* 0x001fe200078e0211 */
[----:B--2---:R-:W-:-:S04]  /*fd40*/  SHF.L.U32 R2, R2, 0x1f, RZ ;  /* 0x0000001f02027819 */ /* 0x004fc800000006ff */
[----:B------:R-:W0:Y:S02]  /*fd50*/  SYNCS.PHASECHK.TRANS64.TRYWAIT P0, [R0+URZ+0x2a840], R2 ;  /* 0x02a84002000075a7 */ /* 0x000e24000800017f */
[----:B0-----:R-:W-:Y:S05]  /*fd60*/  @!P0 BRA `(.L_x_1204) ;  /* 0x0000003c00ec8947 */ /* 0x001fea0003800000 */
.L_x_1298:
[----:B------:R-:W2:Y:S02]  /*fd70*/  S2R R3, SR_TID.X ;  /* 0x0000000000037919 */ /* 0x000ea40000002100 */
[----:B--2---:R-:W-:-:S04]  /*fd80*/  LOP3.LUT R3, R3, 0x7f, RZ, 0xc0, !PT ;  /* 0x0000007f03037812 */ /* 0x004fc800078ec0ff */
[----:B------:R-:W-:-:S13]  /*fd90*/  ISETP.NE.AND P0, PT, R3, RZ, PT ;  /* 0x000000ff0300720c */ /* 0x000fda0003f05270 */
        /* <DEDUP_REMOVED lines=8> */
.L_x_1205:
[----:B0-----:R-:W2:Y:S01]  /*fe20*/  LDL.LU R2, [R1+0xc] ;  /* 0x00000c0001027983 */ /* 0x001ea20000300800 */
[----:B------:R-:W-:Y:S01]  /*fe30*/  R2UR UR33, R0 ;  /* 0x00000000002172ca */ /* 0x000fe200000e0000 */
[----:B------:R-:W-:Y:S01]  /*fe40*/  IMAD R0, R18, 0x9000, R17 ;  /* 0x0000900012007824 */ /* 0x000fe200078e0211 */
[----:B------:R-:W-:Y:S01]  /*fe50*/  R2UR UR35, R19 ;  /* 0x00000000132372ca */ /* 0x000fe200000e0000 */
[----:B------:R-:W-:Y:S01]  /*fe60*/  UIADD3 UR4, UP0, UR38, 0x370, URZ ;  /* 0x0000037026047890 */ /* 0x000fe2000ff1e03f */
[----:B------:R-:W-:Y:S01]  /*fe70*/  PLOP3.LUT P0, PT, PT, PT, PT, 0x80, 0x0 ;  /* 0x000000000000781c */ /* 0x000fe20003f0f070 */
[----:B------:R-:W-:Y:S01]  /*fe80*/  UMOV UR6, 0x0 ;  /* 0x0000000000067882 */ /* 0x000fe20000000000 */
[----:B------:R-:W-:Y:S01]  /*fe90*/  R2UR UR8, R0 ;  /* 0x00000000000872ca */ /* 0x000fe200000e0000 */
[----:B------:R-:W-:Y:S01]  /*fea0*/  UIADD3.X UR5, URZ, UR39, URZ, UP0, !UPT ;  /* 0x000000273f057290 */ /* 0x000fe200087fe43f */
[----:B-----5:R-:W-:Y:S01]  /*feb0*/  R2UR UR37, R16 ;  /* 0x00000000102572ca */ /* 0x020fe200000e0000 */
[----:B------:R-:W-:Y:S01]  /*fec0*/  UMOV UR7, 0x14f00000 ;  /* 0x14f0000000077882 */ /* 0x000fe20000000000 */
[----:B------:R-:W-:Y:S01]  /*fed0*/  UMOV UR34, URZ ;  /* 0x0000003f00227c82 */ /* 0x000fe20008000000 */
[----:B------:R-:W-:Y:S01]  /*fee0*/  UMOV UR18, 0x40 ;  /* 0x0000004000127882 */ /* 0x000fe20000000000 */
[----:B------:R-:W-:Y:S01]  /*fef0*/  UMOV UR20, UR36 ;  /* 0x0000002400147c82 */ /* 0x000fe20008000000 */
[----:B------:R-:W-:-:S02]  /*ff00*/  UIADD3 UR33, UR33, 0x2a830, URZ ;  /* 0x0002a83021217890 */ /* 0x000fc4000fffe03f */
[----:B------:R-:W-:Y:S01]  /*ff10*/  UIMAD UR35, UR35, 0x60, URZ ;  /* 0x00000060232378a4 */ /* 0x000fe2000f8e023f */
[----:B------:R-:W-:Y:S01]  /*ff20*/  UMOV UR10, 0x80 ;  /* 0x00000080000a7882 */ /* 0x000fe20000000000 */
[----:B------:R-:W-:Y:S02]  /*ff30*/  UMOV UR12, UR36 ;  /* 0x00000024000c7c82 */ /* 0x000fe40008000000 */
[----:B------:R-:W-:Y:S02]  /*ff40*/  UIADD3 UR32, UR8, 0x18400, URZ ;  /* 0x0001840008207890 */ /* 0x000fe4000fffe03f */
[----:B------:R-:W-:Y:S02]  /*ff50*/  UIADD3 UR16, UR8, 0x1b400, URZ ;  /* 0x0001b40008107890 */ /* 0x000fe4000fffe03f */
[----:B------:R-:W-:Y:S01]  /*ff60*/  UIADD3 UR8, UR8, 0x1e400, URZ ;  /* 0x0001e40008087890 */ /* 0x000fe2000fffe03f */
[----:B------:R-:W-:Y:S01]  /*ff70*/  UMOV UR21, UR37 ;  /* 0x0000002500157c82 */ /* 0x000fe20008000000 */
[----:B------:R-:W-:Y:S01]  /*ff80*/  UMOV UR17, UR33 ;  /* 0x0000002100117c82 */ /* 0x000fe20008000000 */
[----:B------:R-:W-:Y:S01]  /*ff90*/  UMOV UR19, UR35 ;  /* 0x0000002300137c82 */ /* 0x000fe20008000000 */
[----:B------:R-:W-:Y:S01]  /*ffa0*/  UMOV UR13, UR37 ;  /* 0x00000025000d7c82 */ /* 0x000fe20008000000 */
[----:B------:R-:W-:Y:S01]  /*ffb0*/  UMOV UR9, UR33 ;  /* 0x0000002100097c82 */ /* 0x000fe20008000000 */
[----:B------:R-:W-:Y:S01]  /*ffc0*/  UMOV UR11, UR35 ;  /* 0x00000023000b7c82 */ /* 0x000fe20008000000 */
[----:B------:R3:W-:Y:S01]  /*ffd0*/  UTMALDG.4D [UR32], [UR4], desc[UR6] ;  /* 0x00000620040075b4 */ /* 0x0007e20008019000 */
[----:B------:R3:W-:Y:S01]  /*ffe0*/  UTMALDG.4D [UR16], [UR4], desc[UR6] ;  /* 0x00000610040075b4 */ /* 0x0007e20008019000 */
[----:B------:R3:W-:Y:S01]  /*fff0*/  UTMALDG.4D [UR8], [UR4], desc[UR6] ;  /* 0x00000608040075b4 */ /* 0x0007e20008019000 */
[----:B--2---:R-:W-:-:S04]  /*10000*/  LOP3.LUT R2, R2, 0xfffffffd, RZ, 0xc0, !PT ;  /* 0xfffffffd02027812 */ /* 0x004fc800078ec0ff */
[----:B------:R-:W-:-:S05]  /*10010*/  @P0 LOP3.LUT R2, R2, 0x2, RZ, 0xfc, !PT ;  /* 0x0000000202020812 */ /* 0x000fca00078efcff */
[----:B------:R3:W-:Y:S01]  /*10020*/  STL [R1+0xc], R2 ;  /* 0x00000c0201007387 */ /* 0x0007e20000100800 */
[----:B------:R-:W-:Y:S01]  /*10030*/  NOP ;  /* 0x0000000000007918 */ /* 0x000fe20000000000 */
.L_x_1201:
[----:B0-----:R-:W-:Y:S01]  /*10040*/  VIADD R0, R17, 0xc400 ;  /* 0x0000c40011007836 */ /* 0x001fe20000000000 */
[----:B------:R-:W-:Y:S05]  /*10050*/  WARPSYNC.ALL ;  /* 0x0000000000007948 */ /* 0x000fea0003800000 */
[----:B------:R-:W-:Y:S01]  /*10060*/  BAR.SYNC.DEFER_BLOCKING 0x8, 0x180 ;  /* 0x0206000000007b1d */ /* 0x000fe20000010000 */
[----:B------:R-:W-:-:S05]  /*10070*/  LOP3.LUT P0, RZ, R0, 0x3ff, RZ, 0xc0, !PT ;  /* 0x000003ff00ff7812 */ /* 0x000fca000780c0ff */
[----:B------:R-:W-:Y:S08]  /*10080*/  BSSY B6, `(.L_x_1206) ;  /* 0x0000012000067945 */ /* 0x000ff00003800000 */
[----:B------:R-:W-:Y:S05]  /*10090*/  @!P0 BRA `(.L_x_1207) ;  /* 0x0000000000408947 */ /* 0x000fea0003800000 */
[----:B---3--:R-:W-:Y:S01]  /*100a0*/  MOV R2, 0x0 ;  /* 0x0000000000027802 */ /* 0x008fe20000000f00 */
[----:B------:R-:W-:Y:S01]  /*100b0*/  ULDC.64 UR6, c[0x4][0x118] ;  /* 0x0100460000067ab9 */ /* 0x000fe20000000a00 */
[----:B------:R-:W-:Y:S01]  /*100c0*/  ULDC.64 UR8, c[0x4][0x120] ;  /* 0x0100480000087ab9 */ /* 0x000fe20000000a00 */
[----:B------:R-:W-:Y:S01]  /*100d0*/  ULDC.64 UR4, c[0x4][0x88] ;  /* 0x0100220000047ab9 */ /* 0x000fe20000000a00 */
[----:B-1----:R-:W-:Y:S02]  /*100e0*/  IMAD.U32 R4, RZ, RZ, UR6 ;  /* 0x00000006ff047e24 */ /* 0x002fe4000f8e00ff */
        /* <DEDUP_REMOVED lines=11> */
.L_x_1207:
[----:B---3--:R-:W-:Y:S05]  /*101a0*/  BSYNC B6 ;  /* 0x0000000000067941 */ /* 0x008fea0003800000 */
.L_x_1206:
[----:B------:R-:W0:Y:S01]  /*101b0*/  S2R R2, SR_TID.X ;  /* 0x0000000000027919 */ /* 0x000e220000002100 */
[----:B------:R-:W2:Y:S01]  /*101c0*/  LDC R7, c[0x0][0x448] ;  /* 0x00011200ff077b82 */ /* 0x000ea20000000800 */
[----:B------:R-:W-:Y:S01]  /*101d0*/  USHF.R.S32.HI UR4, URZ, 0x1f, UR36 ;  /* 0x0000001f3f047899 */ /* 0x000fe20008011424 */
[----:B------:R-:W-:Y:S01]  /*101e0*/  ULDC.64 UR8, c[0x0][0x2d8] ;  /* 0x0000b60000087ab9 */ /* 0x000fe20000000a00 */
[----:B------:R-:W3:Y:S02]  /*101f0*/  S2R R9, SR_TID.X ;  /* 0x0000000000097919 */ /* 0x000ee40000002100 */
[----:B------:R-:W-:Y:S02]  /*10200*/  UIMAD UR6, UR4, UR8, URZ ;  /* 0x00000008040672a4 */ /* 0x000fe4000f8e023f */
[----:B------:R-:W-:Y:S01]  /*10210*/  UIMAD.WIDE.U32 UR4, UR36, UR8, URZ ;  /* 0x00000008240472a5 */ /* 0x000fe2000f8e003f */
[----:B------:R-:W4:Y:S01]  /*10220*/  S2R R8, SR_TID.X ;  /* 0x0000000000087919 */ /* 0x000f220000002100 */
[----:B------:R-:W-:-:S02]  /*10230*/  UIMAD UR6, UR36, UR9, UR6 ;  /* 0x00000009240672a4 */ /* 0x000fc4000f8e0206 */
[----:B------:R-:W-:Y:S02]  /*10240*/  USHF.R.S32.HI UR7, URZ, 0x1f, UR42 ;  /* 0x0000001f3f077899 */ /* 0x000fe4000801142a */
[----:B------:R-:W-:Y:S01]  /*10250*/  UIADD3 UR5, UR5, UR6, URZ ;  /* 0x0000000605057290 */ /* 0x000fe2000fffe03f */
[----:B------:R-:W-:-:S03]  /*10260*/  ULDC.64 UR8, c[0x0][0x2e0] ;  /* 0x0000b80000087ab9 */ /* 0x000fc60000000a00 */
[----:B------:R-:W-:Y:S02]  /*10270*/  UIMAD.WIDE.U32 UR4, UR42, UR8, UR4 ;  /* 0x000000082a0472a5 */ /* 0x000fe4000f8e0004 */
[----:B------:R-:W-:-:S04]  /*10280*/  UIMAD UR6, UR7, UR8, URZ ;  /* 0x00000008070672a4 */ /* 0x000fc8000f8e023f */
[----:B------:R-:W-:Y:S01]  /*10290*/  UIMAD UR6, UR42, UR9, UR6 ;  /* 0x000000092a0672a4 */ /* 0x000fe2000f8e0206 */
[----:B--2---:R-:W-:Y:S01]  /*102a0*/  ISETP.NE.AND P0, PT, R7, 0x1, PT ;  /* 0x000000010700780c */ /* 0x004fe20003f05270 */
[----:B-1----:R-:W-:Y:S02]  /*102b0*/  IMAD.U32 R4, RZ, RZ, UR4 ;  /* 0x00000004ff047e24 */ /* 0x002fe4000f8e00ff */
[----:B------:R-:W-:Y:S02]  /*102c0*/  UIADD3 UR6, UR5, UR6, URZ ;  /* 0x0000000605067290 */ /* 0x000fe4000fffe03f */
[----:B------:R-:W-:Y:S01]  /*102d0*/  IMAD.U32 R5, RZ, RZ, UR5 ;  /* 0x00000005ff057e24 */ /* 0x000fe2000f8e00ff */
[----:B------:R-:W-:Y:S01]  /*102e0*/  ULDC.64 UR4, c[0x0][0x2d0] ;  /* 0x0000b40000047ab9 */ /* 0x000fe20000000a00 */
[C---:B0-----:R-:W-:Y:S01]  /*102f0*/  LOP3.LUT R0, R2.reuse, 0x7f, RZ, 0xc0, !PT ;  /* 0x0000007f02007812 */ /* 0x041fe200078ec0ff */
[----:B------:R-:W-:-:S03]  /*10300*/  IMAD.SHL.U32 R2, R2, 0x10, RZ ;  /* 0x0000001002027824 */ /* 0x000fc600078e00ff */
[----:B------:R-:W-:Y:S01]  /*10310*/  SHF.R.U32.HI R0, RZ, 0x3, R0 ;  /* 0x00000003ff007819 */ /* 0x000fe20000011600 */
[----:B---3--:R-:W-:Y:S01]  /*10320*/  IMAD.SHL.U32 R9, R9, 0x8, RZ ;  /* 0x0000000809097824 */ /* 0x008fe200078e00ff */
[----:B------:R-:W0:Y:S02]  /*10330*/  @P0 LDC R3, c[0x0][0x44c] ;  /* 0x00011300ff030b82 */ /* 0x000e240000000800 */
[----:B------:R-:W-:Y:S01]  /*10340*/  LOP3.LUT R2, R0, 0x70, R2, 0xf8, !PT ;  /* 0x0000007000027812 */ /* 0x000fe200078ef802 */
[----:B----4-:R-:W-:Y:S01]  /*10350*/  IMAD.SHL.U32 R10, R8, 0x8, RZ ;  /* 0x00000008080a7824 */ /* 0x010fe200078e00ff */
[----:B------:R-:W-:-:S03]  /*10360*/  LOP3.LUT R9, R9, 0x38, RZ, 0xc0, !PT ;  /* 0x0000003809097812 */ /* 0x000fc600078ec0ff */
[----:B------:R-:W-:Y:S01]  /*10370*/  VIADD R2, R2, UR43 ;  /* 0x0000002b02027c36 */ /* 0x000fe20008000000 */
[----:B------:R-:W1:Y:S01]  /*10380*/  @P0 LDC R0, c[0x0][0x450] ;  /* 0x00011400ff000b82 */ /* 0x000e620000000800 */
[C---:B------:R-:W-:Y:S02]  /*10390*/  LOP3.LUT R11, R9.reuse, 0x40, RZ, 0xfc, !PT ;  /* 0x00000040090b7812 */ /* 0x040fe400078efcff */
[----:B------:R-:W-:Y:S01]  /*103a0*/  IMAD.MOV.U32 R6, RZ, RZ, R2 ;  /* 0x000000ffff067224 */ /* 0x000fe200078e0002 */
[----:B------:R-:W-:Y:S02]  /*103b0*/  LOP3.LUT R9, R9, 0x80, RZ, 0xfc, !PT ;  /* 0x0000008009097812 */ /* 0x000fe400078efcff */
[----:B------:R-:W-:Y:S01]  /*103c0*/  LOP3.LUT R10, R10, 0x38, RZ, 0xc0, !PT ;  /* 0x000000380a0a7812 */ /* 0x000fe200078ec0ff */
[----:B0-----:R-:W-:-:S05]  /*103d0*/  @P0 IMAD.HI.U32 R3, R2, R3, RZ ;  /* 0x0000000302030227 */ /* 0x001fca00078e00ff */
[----:B-1----:R-:W-:Y:S01]  /*103e0*/  @P0 SHF.R.U32.HI R6, RZ, R0, R3 ;  /* 0x00000000ff060219 */ /* 0x002fe20000011603 */
[----:B------:R-:W-:Y:S01]  /*103f0*/  IMAD.U32 R3, RZ, RZ, UR6 ;  /* 0x00000006ff037e24 */ /* 0x000fe2000f8e00ff */
[----:B------:R-:W-:-:S03]  /*10400*/  ULDC.64 UR6, c[0x0][0x280] ;  /* 0x0000a00000067ab9 */ /* 0x000fc60000000a00 */
[----:B------:R-:W-:-:S04]  /*10410*/  IMAD.MOV R0, RZ, RZ, -R6 ;  /* 0x000000ffff007224 */ /* 0x000fc800078e0a06 */
[----:B------:R-:W-:Y:S02]  /*10420*/  IMAD R0, R7, R0, R2 ;  /* 0x0000000007007224 */ /* 0x000fe400078e0202 */
[----:B------:R-:W-:Y:S01]  /*10430*/  IMAD.MOV.U32 R2, RZ, RZ, R4 ;  /* 0x000000ffff027224 */ /* 0x000fe200078e0004 */
[----:B------:R-:W-:-:S03]  /*10440*/  SHF.R.S32.HI R4, RZ, 0x1f, R6 ;  /* 0x0000001fff047819 */ /* 0x000fc60000011406 */
[----:B------:R-:W-:-:S04]  /*10450*/  IMAD.WIDE.U32 R2, R6, UR4, R2 ;  /* 0x0000000406027c25 */ /* 0x000fc8000f8e0002 */
        /* <DEDUP_REMOVED lines=18> */
[----:B------:R-:W0:Y:S01]  /*10580*/  S2R R2, SR_TID.X ;  /* 0x0000000000027919 */ /* 0x000e220000002100 */
[----:B------:R-:W-:Y:S01]  /*10590*/  ULDC UR4, c[0x0][0x288] ;  /* 0x0000a20000047ab9 */ /* 0x000fe20000000800 */
[----:B------:R-:W-:Y:S01]  /*105a0*/  ULDC.64 UR6, c[0x0][0x208] ;  /* 0x0000820000067ab9 */ /* 0x000fe20000000a00 */
[----:B------:R-:W-:Y:S01]  /*105b0*/  IMAD R5, R7, UR4, RZ ;  /* 0x0000000407057c24 */ /* 0x000fe2000f8e02ff */
[----:B------:R-:W1:Y:S01]  /*105c0*/  SHFL.IDX PT, R3, R0, RZ, 0x181f ;  /* 0x00181fff00037589 */ /* 0x000e6200000e0000 */
[----:B0-----:R-:W-:-:S04]  /*105d0*/  LOP3.LUT R2, R2, 0x7f, RZ, 0xc0, !PT ;  /* 0x0000007f02027812 */ /* 0x001fc800078ec0ff */
[----:B------:R-:W-:Y:S02]  /*105e0*/  SHF.R.U32.HI R8, RZ, 0x3, R2 ;  /* 0x00000003ff087819 */ /* 0x000fe40000011602 */
[----:B------:R-:W0:Y:S03]  /*105f0*/  SHFL.IDX PT, R2, R6, RZ, 0x181f ;  /* 0x00181fff06027589 */ /* 0x000e2600000e0000 */
[----:B------:R-:W-:-:S05]  /*10600*/  VIADD R4, R8, UR43 ;  /* 0x0000002b08047c36 */ /* 0x000fca0008000000 */
        /* <DEDUP_REMOVED lines=9> */
[----:B------:R0:W-:Y:S02]  /*106a0*/  @!P4 LDGSTS.E.BYPASS.LTC128B.128 [R9+0x14400], desc[UR6][R2.64+0x100], !P2 ;  /* 0x144001000209cfae */ /* 0x0001e4000d101d46 */
[----:B0-----:R-:W-:-:S02]  /*106b0*/  VIADD R2, R4, 0x10 ;  /* 0x0000001004027836 */ /* 0x001fc40000000000 */
[----:B------:R-:W0:Y:S03]  /*106c0*/  SHFL.IDX PT, R3, R0, 0x1, 0x181f ;  /* 0x00381f0000037f89 */ /* 0x000e2600000e0000 */
[----:B------:R-:W-:Y:S02]  /*106d0*/  ISETP.GE.AND P4, PT, R2, R5, PT ;  /* 0x000000050200720c */ /* 0x000fe40003f86270 */
[----:B------:R-:W1:Y:S11]  /*106e0*/  SHFL.IDX PT, R2, R6, 0x1, 0x181f ;  /* 0x00381f0006027f89 */ /* 0x000e7600000e0000 */
[----:B0-----:R-:W-:-:S05]  /*106f0*/  @!P4 LEA R3, P3, R10, R3, 0x1 ;  /* 0x000000030a03c211 */ /* 0x001fca00078608ff */
[----:B-1----:R-:W-:-:S05]  /*10700*/  @!P4 IMAD.X R2, RZ, RZ, R2, P3 ;  /* 0x000000ffff02c224 */ /* 0x002fca00018e0602 */
[----:B------:R-:W-:-:S04]  /*10710*/  @!P4 LOP3.LUT R3, R3, R2, RZ, 0x3c, !PT ;  /* 0x000000020303c212 */ /* 0x000fc800078e3cff */
[----:B------:R-:W-:-:S04]  /*10720*/  @!P4 LOP3.LUT R2, R3, R2, RZ, 0x3c, !PT ;  /* 0x000000020302c212 */ /* 0x000fc800078e3cff */
[----:B------:R-:W-:-:S05]  /*10730*/  @!P4 LOP3.LUT R3, R3, R2, RZ, 0x3c, !PT ;  /* 0x000000020303c212 */ /* 0x000fca00078e3cff */
[----:B------:R-:W-:Y:S04]  /*10740*/  @!P4 LDGSTS.E.BYPASS.LTC128B.128 [R9+0xcc00], desc[UR6][R2.64], !P0 ;  /* 0x0cc000000209cfae */ /* 0x000fe8000c101d46 */
        /* <DEDUP_REMOVED lines=52> */
[----:B------:R-:W-:Y:S01]  /*10a90*/  ISETP.GE.AND P4, PT, R2, R5, PT ;  /* 0x000000050200720c */ /* 0x000fe20003f86270 */
[----:B------:R-:W-:Y:S04]  /*10aa0*/  SHFL.IDX PT, R0, R0, 0x7, 0x181f ;  /* 0x00f81f0000007f89 */ /* 0x000fe800000e0000 */
[----:B------:R-:W1:Y:S04]  /*10ab0*/  SHFL.IDX PT, R2, R6, 0x6, 0x181f ;  /* 0x00d81f0006027f89 */ /* 0x000e6800000e0000 */
[----:B------:R-:W2:Y:S04]  /*10ac0*/  SHFL.IDX PT, R6, R6, 0x7, 0x181f ;  /* 0x00f81f0006067f89 */ /* 0x000ea800000e0000 */
        /* <DEDUP_REMOVED lines=8> */
.L_x_1315:
[----:B------:R-:W-:Y:S01]  /*10b50*/  VIADD R4, R4, 0x70 ;  /* 0x0000007004047836 */ /* 0x000fe20000000000 */
[----:B------:R-:W-:Y:S04]  /*10b60*/  BSSY B0, `(.L_x_1209) ;  /* 0x000000c000007945 */ /* 0x000fe80003800000 */
[----:B------:R-:W-:-:S13]  /*10b70*/  ISETP.GE.AND P3, PT, R4, R5, PT ;  /* 0x000000050400720c */ /* 0x000fda0003f66270 */
[----:B------:R-:W-:Y:S05]  /*10b80*/  @P3 BRA `(.L_x_1210) ;  /* 0x0000000000243947 */ /* 0x000fea0003800000 */
[----:B0-----:R-:W-:Y:S01]  /*10b90*/  LEA R2, P3, R10, R0, 0x1 ;  /* 0x000000000a027211 */ /* 0x001fe200078608ff */
[----:B------:R-:W-:-:S04]  /*10ba0*/  ULDC.64 UR4, c[0x0][0x208] ;  /* 0x0000820000047ab9 */ /* 0x000fc80000000a00 */
[----:B------:R-:W-:-:S05]  /*10bb0*/  IMAD.X R3, RZ, RZ, R6, P3 ;  /* 0x000000ffff037224 */ /* 0x000fca00018e0606 */
[----:B------:R-:W-:Y:S01]  /*10bc0*/  @!PT LDS RZ, [RZ] ;  /* 0x00000000fffff984 */ /* 0x000fe20000000800 */
[----:B------:R-:W-:Y:S01]  /*10bd0*/  @!PT LDS RZ, [RZ] ;  /* 0x00000000fffff984 */ /* 0x000fe20000000800 */
[----:B------:R-:W-:Y:S01]  /*10be0*/  @!PT LDS RZ, [RZ] ;  /* 0x00000000fffff984 */ /* 0x000fe20000000800 */
[----:B------:R1:W-:Y:S04]  /*10bf0*/  LDGSTS.E.BYPASS.LTC128B.128 [R9+0xfc00], desc[UR4][R2.64], !P0 ;  /* 0x0fc0000002097fae */ /* 0x0003e8000c101d44 */
[----:B------:R1:W-:Y:S04]  /*10c00*/  LDGSTS.E.BYPASS.LTC128B.128 [R9+0x13c00], desc[UR4][R2.64+0x80], !P1 ;  /* 0x13c0008002097fae */ /* 0x0003e8000c901d44 */
[----:B------:R1:W-:Y:S02]  /*10c10*/  LDGSTS.E.BYPASS.LTC128B.128 [R9+0x17c00], desc[UR4][R2.64+0x100], !P2 ;  /* 0x17c0010002097fae */ /* 0x0003e4000d101d44 */
.L_x_1210:
[----:B------:R-:W-:Y:S05]  /*10c20*/  BSYNC B0 ;  /* 0x0000000000007941 */ /* 0x000fea0003800000 */
.L_x_1209:
[----:B------:R-:W-:Y:S01]  /*10c30*/  NOP ;  /* 0x0000000000007918 */ /* 0x000fe20000000000 */
[----:B------:R-:W-:Y:S01]  /*10c40*/  PLOP3.LUT P0, PT, PT, PT, PT, 0x80, 0x0 ;  /* 0x000000000000781c */ /* 0x000fe20003f0f070 */
[----:B------:R-:W-:-:S12]  /*10c50*/  VIADD R6, R17, 0x2a800 ;  /* 0x0002a80011067836 */ /* 0x000fd80000000000 */
.L_x_1211:
[----:B------:R-:W-:Y:S02]  /*10c60*/  PLOP3.LUT P1, PT, P1, P0, PT, 0xa2, 0x0 ;  /* 0x000000000000781c */ /* 0x000fe40000f21472 */
[----:B------:R-:W-:-:S08]  /*10c70*/  @P0 R2UR P1, UR4, R17 ;  /* 0x00000000110402ca */ /* 0x000fd00000020000 */
[----:B------:R-:W-:-:S05]  /*10c80*/  @P0 PLOP3.LUT P0, PT, P1, PT, PT, 0x80, 0x0 ;  /* 0x000000000000081c */ /* 0x000fca0000f0f070 */
[----:B------:R-:W-:Y:S01]  /*10c90*/  @!P1 SYNCS.ARRIVE.TRANS64.RED.A0T1 RZ, [UR4+0x2a800], RZ ;  /* 0x02a800ffffff99a7 */ /* 0x000fe20008200404 */
[----:B------:R-:W-:Y:S07]  /*10ca0*/  @!P1 ARRIVES.LDGSTSBAR.64.TRANSCNT [UR4+0x2a800] ;  /* 0x02a80000ff0099b0 */ /* 0x000fee0008000a84 */
[----:B------:R-:W-:Y:S05]  /*10cb0*/  @P0 BRA.U.ANY `(.L_x_1211) ;  /* 0xfffffffd00e80947 */ /* 0x000fea000393ffff */
[----:B01----:R-:W2:Y:S02]  /*10cc0*/  LDL.LU R2, [R1+0x18] ;  /* 0x0000180001027983 */ /* 0x003ea40000300800 */
        /* <DEDUP_REMOVED lines=11> */
.L_x_1316:
[----:B------:R-:W-:Y:S05]  /*10d80*/  BSYNC B0 ;  /* 0x0000000000007941 */ /* 0x000fea0003800000 */
.L_x_1212:
[----:B------:R-:W-:-:S04]  /*10d90*/  UIADD3 UR4, UR41, -0x2, URZ ;  /* 0xfffffffe29047890 */ /* 0x000fc8000fffe03f */
[----:B------:R-:W-:-:S06]  /*10da0*/  UISETP.GE.AND UP0, UPT, UR4, UR40, UPT ;  /* 0x000000280400728c */ /* 0x000fcc000bf06270 */
[----:B------:R-:W-:-:S13]  /*10db0*/  PLOP3.LUT P0, PT, PT, PT, UP0, 0x80, 0x0 ;  /* 0x000000000000781c */ /* 0x000fda0003f0f008 */
[----:B------:R-:W-:Y:S05]  /*10dc0*/  @!P0 BRA `(.L_x_1214) ;  /* 0x0000002000008947 */ /* 0x000fea0003800000 */
[----:B0-----:R-:W-:Y:S01]  /*10dd0*/  IMAD R0, RZ, RZ, -UR41 ;  /* 0x80000029ff007e24 */ /* 0x001fe2000f8e02ff */
[----:B------:R-:W-:-:S04]  /*10de0*/  LOP3.LUT R8, RZ, UR40, RZ, 0x33, !PT ;  /* 0x00000028ff087c12 */ /* 0x000fc8000f8e33ff */
[----:B------:R-:W-:-:S05]  /*10df0*/  VIADDMNMX R8, R0, 0x1, R8, !PT ;  /* 0x0000000100087846 */ /* 0x000fca0007800108 */
[----:B------:R-:W-:-:S05]  /*10e00*/  VIADD R0, R8, UR41 ;  /* 0x0000002908007c36 */ /* 0x000fca0008000000 */
[----:B------:R-:W-:-:S04]  /*10e10*/  LOP3.LUT R0, R0, 0x1, RZ, 0xc0, !PT ;  /* 0x0000000100007812 */ /* 0x000fc800078ec0ff */
[----:B------:R-:W-:Y:S01]  /*10e20*/  ISETP.NE.U32.AND P0, PT, R0, 0x1, PT ;  /* 0x000000010000780c */ /* 0x000fe20003f05070 */
[----:B------:R-:W-:-:S12]  /*10e30*/  IMAD.U32 R0, RZ, RZ, UR4 ;  /* 0x00000004ff007e24 */ /* 0x000fd8000f8e00ff */
[----:B------:R-:W-:Y:S05]  /*10e40*/  @P0 BRA `(.L_x_1215) ;  /* 0x0000000800a00947 */ /* 0x000fea0003800000 */
[----:B------:R-:W2:Y:S04]  /*10e50*/  LDL R2, [R1+0xc] ;  /* 0x00000c0001027983 */ /* 0x000ea80000100800 */
[----:B------:R-:W3:Y:S01]  /*10e60*/  LDL R3, [R1+0x4] ;  /* 0x0000040001037983 */ /* 0x000ee20000100800 */
[----:B------:R-:W-:-:S05]  /*10e70*/  VIADD R7, R18, 0x1 ;  /* 0x0000000112077836 */ /* 0x000fca0000000000 */
[C---:B------:R-:W-:Y:S01]  /*10e80*/  ISETP.NE.AND P0, PT, R7.reuse, 0x2, PT ;  /* 0x000000020700780c */ /* 0x040fe20003f05270 */
[----:B------:R-:W-:Y:S03]  /*10e90*/  BSSY B0, `(.L_x_1216) ;  /* 0x000009f000007945 */ /* 0x000fe60003800000 */
[----:B------:R-:W-:Y:S02]  /*10ea0*/  SEL R10, RZ, 0x1, P0 ;  /* 0x00000001ff0a7807 */ /* 0x000fe40000000000 */
[----:B------:R-:W-:Y:S02]  /*10eb0*/  SEL R7, R7, RZ, P0 ;  /* 0x000000ff07077207 */ /* 0x000fe40000000000 */
[----:B--2---:R-:W-:Y:S02]  /*10ec0*/  LOP3.LUT P1, RZ, R2, 0x2, RZ, 0xc0, !PT ;  /* 0x0000000202ff7812 */ /* 0x004fe4000782c0ff */
[----:B---3--:R-:W-:-:S11]  /*10ed0*/  LOP3.LUT R10, R3, R10, RZ, 0x3c, !PT ;  /* 0x0000000a030a7212 */ /* 0x008fd600078e3cff */
[----:B------:R-:W-:Y:S05]  /*10ee0*/  @!P1 BRA `(.L_x_1217) ;  /* 0x0000000800649947 */ /* 0x000fea0003800000 */
[----:B------:R-:W-:Y:S01]  /*10ef0*/  LOP3.LUT P1, RZ, R2, 0x1, RZ, 0xc0, !PT ;  /* 0x0000000102ff7812 */ /* 0x000fe2000782c0ff */
[----:B------:R-:W-:-:S12]  /*10f00*/  IMAD.MOV.U32 R5, RZ, RZ, R16 ;  /* 0x000000ffff057224 */ /* 0x000fd800078e0010 */
[----:B------:R-:W-:Y:S05]  /*10f10*/  @!P1 BRA `(.L_x_1218) ;  /* 0x0000000000549947 */ /* 0x000fea0003800000 */
[----:B------:R-:W2:Y:S01]  /*10f20*/  LDL R9, [R1+0x8] ;  /* 0x0000080001097983 */ /* 0x000ea20000100800 */
[----:B------:R-:W0:Y:S03]  /*10f30*/  LDC R5, c[0x0][0x43c] ;  /* 0x00010f00ff057b82 */ /* 0x000e260000000800 */
[----:B------:R-:W3:Y:S01]  /*10f40*/  LDL R11, [R1] ;  /* 0x00000000010b7983 */ /* 0x000ee20000100800 */
[----:B------:R-:W-:Y:S01]  /*10f50*/  IMAD.MOV.U32 R4, RZ, RZ, R0 ;  /* 0x000000ffff047224 */ /* 0x000fe200078e0000 */
[----:B------:R-:W-:Y:S01]  /*10f60*/  ULDC.64 UR4, c[0x0][0x428] ;  /* 0x00010a0000047ab9 */ /* 0x000fe20000000a00 */
[----:B------:R-:W-:Y:S01]  /*10f70*/  ULDC.64 UR6, c[0x0][0x208] ;  /* 0x0000820000067ab9 */ /* 0x000fe20000000a00 */
[----:B0-----:R-:W-:-:S13]  /*10f80*/  ISETP.NE.AND P0, PT, R5, 0x1, PT ;  /* 0x000000010500780c */ /* 0x001fda0003f05270 */
[----:B------:R-:W0:Y:S02]  /*10f90*/  @P0 LDC.64 R2, c[0x0][0x440] ;  /* 0x00011000ff020b82 */ /* 0x000e240000000a00 */
[----:B0-----:R-:W-:-:S05]  /*10fa0*/  @P0 IMAD.HI.U32 R2, R0, R2, RZ ;  /* 0x0000000200020227 */ /* 0x001fca00078e00ff */
[----:B------:R-:W-:-:S05]  /*10fb0*/  @P0 SHF.R.U32.HI R4, RZ, R3, R2 ;  /* 0x00000003ff040219 */ /* 0x000fca0000011602 */
[----:B------:R-:W-:-:S04]  /*10fc0*/  IMAD.MOV R2, RZ, RZ, -R4 ;  /* 0x000000ffff027224 */ /* 0x000fc800078e0a04 */
[----:B------:R-:W-:Y:S01]  /*10fd0*/  IMAD R0, R5, R2, R0 ;  /* 0x0000000205007224 */ /* 0x000fe200078e0200 */
[----:B------:R-:W-:Y:S01]  /*10fe0*/  SHF.R.S32.HI R5, RZ, 0x1f, R4 ;  /* 0x0000001fff057819 */ /* 0x000fe20000011404 */
[----:B------:R-:W0:Y:S01]  /*10ff0*/  LDC.64 R2, c[0x0][0x418] ;  /* 0x00010600ff027b82 */ /* 0x000e220000000a00 */
[----:B--2---:R-:W-:-:S04]  /*11000*/  IMAD R9, R9, UR4, RZ ;  /* 0x0000000409097c24 */ /* 0x004fc8000f8e02ff */
[C---:B---3--:R-:W-:Y:S02]  /*11010*/  IMAD R9, R11.reuse, UR5, R9 ;  /* 0x000000050b097c24 */ /* 0x048fe4000f8e0209 */
[----:B------:R-:W-:-:S04]  /*11020*/  IMAD.WIDE.U32 R4, R11, UR4, R4 ;  /* 0x000000040b047c25 */ /* 0x000fc8000f8e0004 */
[----:B------:R-:W-:Y:S01]  /*11030*/  IMAD.IADD R5, R9, 0x1, R5 ;  /* 0x0000000109057824 */ /* 0x000fe200078e0205 */
[----:B0-----:R-:W-:-:S04]  /*11040*/  LEA R2, P0, R4, R2, 0x2 ;  /* 0x0000000204027211 */ /* 0x001fc800078010ff */
[----:B------:R-:W-:-:S05]  /*11050*/  LEA.HI.X R3, R4, R3, R5, 0x2, P0 ;  /* 0x0000000304037211 */ /* 0x000fca00000f1405 */
[----:B------:R0:W5:Y:S04]  /*11060*/  LDG.E R5, desc[UR6][R2.64] ;  /* 0x0000000602057981 */ /* 0x000168000c1e1900 */
.L_x_1218:
[----:B0-----:R-:W-:Y:S01]  /*11070*/  IMAD R3, R7, 0x8, R17 ;  /* 0x0000000807037824 */ /* 0x001fe200078e0211 */
[----:B------:R-:W-:Y:S01]  /*11080*/  SHF.L.U32 R2, R10, 0x1f, RZ ;  /* 0x0000001f0a027819 */ /* 0x000fe200000006ff */
[----:B------:R-:W-:Y:S03]  /*11090*/  BSSY B1, `(.L_x_1219) ;  /* 0x0000003000017945 */ /* 0x000fe60003800000 */
[----:B------:R-:W0:Y:S02]  /*110a0*/  SYNCS.PHASECHK.TRANS64.TRYWAIT P0, [R3+URZ+0x2a840], R2 ;  /* 0x02a84002030075a7 */ /* 0x000e24000800017f */
[----:B0-----:R-:W-:Y:S05]  /*110b0*/  @!P0 BRA `(.L_x_1220) ;  /* 0x0000003800448947 */ /* 0x001fea0003800000 */
.L_x_1317:
[----:B------:R-:W-:Y:S05]  /*110c0*/  BSYNC B1 ;  /* 0x0000000000017941 */ /* 0x000fea0003800000 */
.L_x_1219:
[----:B------:R-:W1:Y:S01]  /*110d0*/  S2R R4, SR_TID.X ;  /* 0x0000000000047919 */ /* 0x000e620000002100 */
[----:B------:R-:W-:Y:S01]  /*110e0*/  BSSY B1, `(.L_x_1221) ;  /* 0x000000b000017945 */ /* 0x000fe20003800000 */
[----:B-1----:R-:W-:-:S04]  /*110f0*/  LOP3.LUT R4, R4, 0x7f, RZ, 0xc0, !PT ;  /* 0x0000007f04047812 */ /* 0x002fc800078ec0ff */
[----:B------:R-:W-:-:S13]  /*11100*/  ISETP.NE.AND P1, PT, R4, RZ, PT ;  /* 0x000000ff0400720c */ /* 0x000fda0003f25270 */
[----:B------:R-:W-:Y:S05]  /*11110*/  @P1 BRA `(.L_x_1222) ;  /* 0x00000000001c1947 */ /* 0x000fea0003800000 */
[----:B------:R-:W1:Y:S01]  /*11120*/  S2R R4, SR_TID.X ;  /* 0x0000000000047919 */ /* 0x000e620000002100 */
[----:B0-----:R-:W-:-:S04]  /*11130*/  IMAD.MOV.U32 R2, RZ, RZ, 0x9000 ;  /* 0x00009000ff027424 */ /* 0x001fc800078e00ff */
[----:B------:R2:W-:Y:S01]  /*11140*/  SYNCS.ARRIVE.TRANS64 RZ, [R3+URZ+0x2a830], R2 ;  /* 0x02a8300203ff79a7 */ /* 0x0005e2000800003f */
[----:B-1----:R-:W-:-:S04]  /*11150*/  LOP3.LUT R4, R4, 0x1f, RZ, 0xc0, !PT ;  /* 0x0000001f04047812 */ /* 0x002fc800078ec0ff */
[----:B------:R-:W-:-:S13]  /*11160*/  ISETP.NE.AND P0, PT, R4, RZ, PT ;  /* 0x000000ff0400720c */ /* 0x000fda0003f05270 */
[----:B--2---:R-:W-:Y:S05]  /*11170*/  @!P0 BRA `(.L_x_1222) ;  /* 0x0000000000048947 */ /* 0x004fea0003800000 */
[----:B------:R-:W-:Y:S01]  /*11180*/  BPT.TRAP 0x1 ;  /* 0x000000040000795c */ /* 0x000fe20000300000 */
.L_x_1222:
[----:B------:R-:W-:Y:S05]  /*11190*/  BSYNC B1 ;  /* 0x0000000000017941 */ /* 0x000fea0003800000 */
.L_x_1221:
[----:B------:R-:W-:Y:S01]  /*111a0*/  IMAD.MOV.U32 R11, RZ, RZ, RZ ;  /* 0x000000ffff0b7224 */ /* 0x000fe200078e00ff */
[----:B------:R-:W-:Y:S01]  /*111b0*/  UIADD3 UR4, UP0, UR38, 0x370, URZ ;  /* 0x0000037026047890 */ /* 0x000fe2000ff1e03f */
[----:B------:R-:W-:Y:S01]  /*111c0*/  IMAD R4, R7, 0x9000, R17 ;  /* 0x0000900007047824 */ /* 0x000fe200078e0211 */
[----:B------:R-:W-:Y:S01]  /*111d0*/  PLOP3.LUT P0, PT, PT, PT, PT, 0x80, 0x0 ;  /* 0x000000000000781c */ /* 0x000fe20003f0f070 */
[----:B0-----:R-:W-:Y:S01]  /*111e0*/  VIADD R3, R3, 0x2a830 ;  /* 0x0002a83003037836 */ /* 0x001fe20000000000 */
[----:B------:R-:W-:Y:S01]  /*111f0*/  R2UR UR10, R11 ;  /* 0x000000000b0a72ca */ /* 0x000fe200000e0000 */
[----:B------:R-:W-:Y:S01]  /*11200*/  IMAD R2, R0, 0x60, RZ ;  /* 0x0000006000027824 */ /* 0x000fe200078e02ff */
[----:B------:R-:W-:Y:S01]  /*11210*/  UIADD3.X UR5, URZ, UR39, URZ, UP0, !UPT ;  /* 0x000000273f057290 */ /* 0x000fe200087fe43f */
[----:B------:R-:W-:Y:S01]  /*11220*/  VIADD R9, R4, 0x18400 ;  /* 0x0001840004097836 */ /* 0x000fe20000000000 */
[----:B------:R-:W-:Y:S01]  /*11230*/  UMOV UR6, 0x0 ;  /* 0x0000000000067882 */ /* 0x000fe20000000000 */
[----:B------:R-:W-:-:S10]  /*11240*/  UMOV UR7, 0x14f00000 ;  /* 0x14f0000000077882 */ /* 0x000fd40000000000 */
.L_x_1223:
[----:B------:R-:W-:-:S13]  /*11250*/  @P0 ELECT P2, URZ, PT ;  /* 0x00000000003f082f */ /* 0x000fda0003840000 */
[----:B-----5:R-:W-:Y:S01]  /*11260*/  @P2 R2UR UR13, R5 ;  /* 0x00000000050d22ca */ /* 0x020fe200000e0000 */
[----:B------:R-:W-:Y:S01]  /*11270*/  UMOV UR12, UR36 ;  /* 0x00000024000c7c82 */ /* 0x000fe20008000000 */
[----:B------:R-:W-:Y:S02]  /*11280*/  @P2 R2UR UR11, R2 ;  /* 0x00000000020b22ca */ /* 0x000fe400000e0000 */
[----:B------:R-:W-:Y:S02]  /*11290*/  @P2 R2UR UR9, R3 ;  /* 0x00000000030922ca */ /* 0x000fe400000e0000 */
[----:B------:R-:W-:Y:S02]  /*112a0*/  @P2 R2UR UR8, R9 ;  /* 0x00000000090822ca */ /* 0x000fe400000e0000 */
[----:B------:R-:W-:Y:S02]  /*112b0*/  @P2 PLOP3.LUT P0, PT, P2, PT, PT, 0x8, 0x0 ;  /* 0x000000000000281c */ /* 0x000fe4000170e170 */
        /* <DEDUP_REMOVED lines=9> */
.L_x_1224:
[----:B------:R-:W-:-:S13]  /*11350*/  @P0 ELECT P2, URZ, PT ;  /* 0x00000000003f082f */ /* 0x000fda0003840000 */
[----:B------:R-:W-:Y:S01]  /*11360*/  @P2 R2UR UR13, R5 ;  /* 0x00000000050d22ca */ /* 0x000fe200000e0000 */
        /* <DEDUP_REMOVED lines=13> */
.L_x_1225:
        /* <DEDUP_REMOVED lines=16> */
.L_x_1318:
[----:B------:R-:W-:Y:S05]  /*11540*/  BSYNC B1 ;  /* 0x0000000000017941 */ /* 0x000fea0003800000 */
.L_x_1226:
[----:B------:R-:W-:Y:S01]  /*11550*/  BSSY B1, `(.L_x_1228) ;  /* 0x000000c000017945 */ /* 0x000fe20003800000 */
[----:B------:R-:W-:Y:S02]  /*11560*/  IMAD.MOV.U32 R12, RZ, RZ, 0x0 ;  /* 0x00000000ff0c7424 */ /* 0x000fe400078e00ff */
[----:B------:R-:W-:Y:S01]  /*11570*/  IMAD.MOV.U32 R13, RZ, RZ, 0x14f00000 ;  /* 0x14f00000ff0d7424 */ /* 0x000fe200078e00ff */
[----:B------:R-:W-:Y:S06]  /*11580*/  @P1 BRA `(.L_x_1229) ;  /* 0x0000000000201947 */ /* 0x000fec0003800000 */
[----:B------:R-:W1:Y:S01]  /*11590*/  S2R R4, SR_TID.X ;  /* 0x0000000000047919 */ /* 0x000e620000002100 */
[----:B0-----:R-:W-:Y:S02]  /*115a0*/  IMAD R2, R18, 0x8, R17 ;  /* 0x0000000812027824 */ /* 0x001fe400078e0211 */
[----:B------:R-:W-:-:S04]  /*115b0*/  IMAD.MOV.U32 R3, RZ, RZ, 0x6000 ;  /* 0x00006000ff037424 */ /* 0x000fc800078e00ff */
[----:B------:R2:W-:Y:S01]  /*115c0*/  SYNCS.ARRIVE.TRANS64 RZ, [R2+URZ+0x2a850], R3 ;  /* 0x02a8500302ff79a7 */ /* 0x0005e2000800003f */
[----:B-1----:R-:W-:-:S04]  /*115d0*/  LOP3.LUT R4, R4, 0x1f, RZ, 0xc0, !PT ;  /* 0x0000001f04047812 */ /* 0x002fc800078ec0ff */
[----:B------:R-:W-:-:S13]  /*115e0*/  ISETP.NE.AND P0, PT, R4, RZ, PT ;  /* 0x000000ff0400720c */ /* 0x000fda0003f05270 */
[----:B--2---:R-:W-:Y:S05]  /*115f0*/  @!P0 BRA `(.L_x_1229) ;  /* 0x0000000000048947 */ /* 0x004fea0003800000 */
[----:B------:R-:W-:Y:S01]  /*11600*/  BPT.TRAP 0x1 ;  /* 0x000000040000795c */ /* 0x000fe20000300000 */
.L_x_1229:
[----:B------:R-:W-:Y:S05]  /*11610*/  BSYNC B1 ;  /* 0x0000000000017941 */ /* 0x000fea0003800000 */
.L_x_1228:
[----:B------:R-:W-:Y:S01]  /*11620*/  R2UR UR10, R11 ;  /* 0x000000000b0a72ca */ /* 0x000fe200000e0000 */
[--C-:B0-----:R-:W-:Y:S01]  /*11630*/  IMAD R2, R18, 0x8, R17.reuse ;  /* 0x0000000812027824 */ /* 0x101fe200078e0211 */
[----:B------:R-:W-:Y:S01]  /*11640*/  R2UR UR6, R12 ;  /* 0x000000000c0672ca */ /* 0x000fe200000e0000 */
[----:B------:R-:W-:Y:S01]  /*11650*/  IMAD R3, R18, 0x6000, R17 ;  /* 0x0000600012037824 */ /* 0x000fe200078e0211 */
[----:B------:R-:W-:Y:S01]  /*11660*/  R2UR UR7, R13 ;  /* 0x000000000d0772ca */ /* 0x000fe200000e0000 */
[----:B------:R-:W-:Y:S01]  /*11670*/  UIADD3 UR4, UP0, UR38, 0x470, URZ ;  /* 0x0000047026047890 */ /* 0x000fe2000ff1e03f */
[----:B------:R-:W-:Y:S01]  /*11680*/  PLOP3.LUT P0, PT, PT, PT, PT, 0x80, 0x0 ;  /* 0x000000000000781c */ /* 0x000fe20003f0f070 */
[----:B------:R-:W-:Y:S02]  /*11690*/  IMAD R4, R19, 0x60, RZ ;  /* 0x0000006013047824 */ /* 0x000fe400078e02ff */
[----:B------:R-:W-:Y:S01]  /*116a0*/  VIADD R2, R2, 0x2a850 ;  /* 0x0002a85002027836 */ /* 0x000fe20000000000 */
[----:B------:R-:W-:Y:S01]  /*116b0*/  UIADD3.X UR5, URZ, UR39, URZ, UP0, !UPT ;  /* 0x000000273f057290 */ /* 0x000fe200087fe43f */
[----:B------:R-:W-:-:S11]  /*116c0*/  VIADD R9, R3, 0x400 ;  /* 0x0000040003097836 */ /* 0x000fd60000000000 */
.L_x_1230:
        /* <DEDUP_REMOVED lines=15> */
.L_x_1231:
        /* <DEDUP_REMOVED lines=10> */
[----:B------:R-:W-:Y:S02]  /*11860*/  IMAD.MOV.U32 R16, RZ, RZ, R5 ;  /* 0x000000ffff107224 */ /* 0x000fe400078e0005 */
[----:B------:R-:W-:-:S07]  /*11870*/  IMAD.MOV.U32 R19, RZ, RZ, R0 ;  /* 0x000000ffff137224 */ /* 0x000fce00078e0000 */
.L_x_1217:
[----:B------:R-:W-:Y:S05]  /*11880*/  BSYNC B0 ;  /* 0x0000000000007941 */ /* 0x000fea0003800000 */
.L_x_1216:
[----:B------:R0:W-:Y:S01]  /*11890*/  STL [R1+0x4], R10 ;  /* 0x0000040a01007387 */ /* 0x0001e20000100800 */
[----:B------:R-:W-:Y:S01]  /*118a0*/  UIADD3 UR4, UR41, -0x3, URZ ;  /* 0xfffffffd29047890 */ /* 0x000fe2000fffe03f */
[----:B------:R-:W-:-:S05]  /*118b0*/  IMAD.MOV.U32 R18, RZ, RZ, R7 ;  /* 0x000000ffff127224 */ /* 0x000fca00078e0007 */
[----:B------:R-:W-:-:S07]  /*118c0*/  IMAD.U32 R0, RZ, RZ, UR4 ;  /* 0x00000004ff007e24 */ /* 0x000fce000f8e00ff */
.L_x_1215:
[----:B------:R-:W-:Y:S01]  /*118d0*/  ULOP3.LUT UR4, URZ, UR41, URZ, 0x33, !UPT ;  /* 0x000000293f047292 */ /* 0x000fe2000f8e333f */
[----:B------:R-:W-:Y:S01]  /*118e0*/  VIADD R8, R8, 0xfffffffe ;  /* 0xfffffffe08087836 */ /* 0x000fe20000000000 */
[----:B------:R-:W-:Y:S04]  /*118f0*/  BSSY B0, `(.L_x_1214) ;  /* 0x000014d000007945 */ /* 0x000fe80003800000 */
[----:B------:R-:W-:-:S13]  /*11900*/  ISETP.NE.AND P0, PT, R8, UR4, PT ;  /* 0x0000000408007c0c */ /* 0x000fda000bf05270 */
[----:B------:R-:W-:Y:S05]  /*11910*/  @!P0 BRA `(.L_x_1232) ;  /* 0x0000001400288947 */ /* 0x000fea0003800000 */
[----:B------:R-:W-:-:S07]  /*11920*/  IMAD.MOV.U32 R8, RZ, RZ, R16 ;  /* 0x000000ffff087224 */ /* 0x000fce00078e0010 */
.L_x_1265:
[----:B------:R-:W2:Y:S04]  /*11930*/  LDL R2, [R1+0xc] ;  /* 0x00000c0001027983 */ /* 0x000ea80000100800 */
[----:B------:R-:W3:Y:S01]  /*11940*/  LDL R3, [R1+0x4] ;  /* 0x0000040001037983 */ /* 0x000ee20000100800 */
[----:B------:R-:W-:Y:S01]  /*11950*/  VIADD R4, R18, 0x1 ;  /* 0x0000000112047836 */ /* 0x000fe20000000000 */
[----:B------:R-:W-:Y:S05]  /*11960*/  YIELD ;  /* 0x0000000000007946 */ /* 0x000fea0003800000 */
[----:B------:R-:W-:Y:S01]  /*11970*/  ISETP.NE.AND P0, PT, R4, 0x2, PT ;  /* 0x000000020400780c */ /* 0x000fe20003f05270 */
[----:B------:R-:W-:Y:S03]  /*11980*/  BSSY B1, `(.L_x_1233) ;  /* 0x000009d000017945 */ /* 0x000fe60003800000 */
[----:B------:R-:W-:-:S02]  /*11990*/  SEL R5, RZ, 0x1, P0 ;  /* 0x00000001ff057807 */ /* 0x000fc40000000000 */
[----:B------:R-:W-:Y:S02]  /*119a0*/  SEL R4, R4, RZ, P0 ;  /* 0x000000ff04047207 */ /* 0x000fe40000000000 */
[----:B--2---:R-:W-:Y:S02]  /*119b0*/  LOP3.LUT P1, RZ, R2, 0x2, RZ, 0xc0, !PT ;  /* 0x0000000202ff7812 */ /* 0x004fe4000782c0ff */
[----:B---3--:R-:W-:-:S11]  /*119c0*/  LOP3.LUT R5, R3, R5, RZ, 0x3c, !PT ;  /* 0x0000000503057212 */ /* 0x008fd600078e3cff */
[----:B------:R-:W-:Y:S05]  /*119d0*/  @!P1 BRA `(.L_x_1234) ;  /* 0x00000008005c9947 */ /* 0x000fea0003800000 */
[----:B------:R-:W-:Y:S01]  /*119e0*/  LOP3.LUT P1, RZ, R2, 0x1, RZ, 0xc0, !PT ;  /* 0x0000000102ff7812 */ /* 0x000fe2000782c0ff */
[----:B------:R-:W-:-:S12]  /*119f0*/  IMAD.MOV.U32 R7, RZ, RZ, R0 ;  /* 0x000000ffff077224 */ /* 0x000fd800078e0000 */
[----:B------:R-:W-:Y:S05]  /*11a00*/  @!P1 BRA `(.L_x_1235) ;  /* 0x0000000000549947 */ /* 0x000fea0003800000 */
[----:B0-----:R-:W2:Y:S01]  /*11a10*/  LDL R10, [R1+0x8] ;  /* 0x00000800010a7983 */ /* 0x001ea20000100800 */
[----:B------:R-:W0:Y:S01]  /*11a20*/  LDC R8, c[0x0][0x43c] ;  /* 0x00010f00ff087b82 */ /* 0x000e220000000800 */
[----:B------:R-:W-:Y:S02]  /*11a30*/  ULDC.64 UR4, c[0x0][0x428] ;  /* 0x00010a0000047ab9 */ /* 0x000fe40000000a00 */
[----:B------:R-:W3:Y:S01]  /*11a40*/  LDL R9, [R1] ;  /* 0x0000000001097983 */ /* 0x000ee20000100800 */
[----:B------:R-:W-:Y:S01]  /*11a50*/  ULDC.64 UR6, c[0x0][0x208] ;  /* 0x0000820000067ab9 */ /* 0x000fe20000000a00 */
[----:B0-----:R-:W-:-:S13]  /*11a60*/  ISETP.NE.AND P0, PT, R8, 0x1, PT ;  /* 0x000000010800780c */ /* 0x001fda0003f05270 */
[----:B------:R-:W0:Y:S02]  /*11a70*/  @P0 LDC.64 R2, c[0x0][0x440] ;  /* 0x00011000ff020b82 */ /* 0x000e240000000a00 */
[----:B0-----:R-:W-:-:S04]  /*11a80*/  @P0 IMAD.HI.U32 R7, R0, R2, RZ ;  /* 0x0000000200070227 */ /* 0x001fc800078e00ff */
[----:B------:R-:W-:Y:S01]  /*11a90*/  IMAD.MOV.U32 R2, RZ, RZ, R0 ;  /* 0x000000ffff027224 */ /* 0x000fe200078e0000 */
[----:B------:R-:W-:-:S04]  /*11aa0*/  @P0 SHF.R.U32.HI R2, RZ, R3, R7 ;  /* 0x00000003ff020219 */ /* 0x000fc80000011607 */
[--C-:B------:R-:W-:Y:S01]  /*11ab0*/  SHF.R.S32.HI R3, RZ, 0x1f, R2.reuse ;  /* 0x0000001fff037819 */ /* 0x100fe20000011402 */
[----:B------:R-:W-:-:S04]  /*11ac0*/  IMAD.MOV R7, RZ, RZ, -R2 ;  /* 0x000000ffff077224 */ /* 0x000fc800078e0a02 */
[----:B------:R-:W-:Y:S02]  /*11ad0*/  IMAD R7, R8, R7, R0 ;  /* 0x0000000708077224 */ /* 0x000fe400078e0200 */
        /* <DEDUP_REMOVED lines=8> */
.L_x_1235:
[----:B------:R-:W-:Y:S01]  /*11b60*/  IMAD R3, R4, 0x8, R17 ;  /* 0x0000000804037824 */ /* 0x000fe200078e0211 */
[----:B------:R-:W-:Y:S01]  /*11b70*/  SHF.L.U32 R2, R5, 0x1f, RZ ;  /* 0x0000001f05027819 */ /* 0x000fe200000006ff */
[----:B------:R-:W-:Y:S03]  /*11b80*/  BSSY B2, `(.L_x_1236) ;  /* 0x0000003000027945 */ /* 0x000fe60003800000 */
[----:B------:R-:W2:Y:S02]  /*11b90*/  SYNCS.PHASECHK.TRANS64.TRYWAIT P0, [R3+URZ+0x2a840], R2 ;  /* 0x02a84002030075a7 */ /* 0x000ea4000800017f */
[----:B--2---:R-:W-:Y:S05]  /*11ba0*/  @!P0 BRA `(.L_x_1237) ;  /* 0x0000002c00b08947 */ /* 0x004fea0003800000 */
.L_x_1319:
[----:B------:R-:W-:Y:S05]  /*11bb0*/  BSYNC B2 ;  /* 0x0000000000027941 */ /* 0x000fea0003800000 */
.L_x_1236:
[----:B-1----:R-:W1:Y:S01]  /*11bc0*/  S2R R9, SR_TID.X ;  /* 0x0000000000097919 */ /* 0x002e620000002100 */
[----:B------:R-:W-:Y:S01]  /*11bd0*/  BSSY B2, `(.L_x_1238) ;  /* 0x000000b000027945 */ /* 0x000fe20003800000 */
[----:B-1----:R-:W-:-:S04]  /*11be0*/  LOP3.LUT R9, R9, 0x7f, RZ, 0xc0, !PT ;  /* 0x0000007f09097812 */ /* 0x002fc800078ec0ff */
[----:B------:R-:W-:-:S13]  /*11bf0*/  ISETP.NE.AND P1, PT, R9, RZ, PT ;  /* 0x000000ff0900720c */ /* 0x000fda0003f25270 */
[----:B------:R-:W-:Y:S05]  /*11c00*/  @P1 BRA `(.L_x_1239) ;  /* 0x00000000001c1947 */ /* 0x000fea0003800000 */
[----:B------:R-:W1:Y:S01]  /*11c10*/  S2R R9, SR_TID.X ;  /* 0x0000000000097919 */ /* 0x000e620000002100 */
[----:B--2---:R-:W-:-:S04]  /*11c20*/  IMAD.MOV.U32 R2, RZ, RZ, 0x9000 ;  /* 0x00009000ff027424 */ /* 0x004fc800078e00ff */
[----:B------:R3:W-:Y:S01]  /*11c30*/  SYNCS.ARRIVE.TRANS64 RZ, [R3+URZ+0x2a830], R2 ;  /* 0x02a8300203ff79a7 */ /* 0x0007e2000800003f */
[----:B-1----:R-:W-:-:S04]  /*11c40*/  LOP3.LUT R9, R9, 0x1f, RZ, 0xc0, !PT ;  /* 0x0000001f09097812 */ /* 0x002fc800078ec0ff */
[----:B------:R-:W-:-:S13]  /*11c50*/  ISETP.NE.AND P0, PT, R9, RZ, PT ;  /* 0x000000ff0900720c */ /* 0x000fda0003f05270 */
[----:B---3--:R-:W-:Y:S05]  /*11c60*/  @!P0 BRA `(.L_x_1239) ;  /* 0x0000000000048947 */ /* 0x008fea0003800000 */
[----:B------:R-:W-:Y:S01]  /*11c70*/  BPT.TRAP 0x1 ;  /* 0x000000040000795c */ /* 0x000fe20000300000 */
.L_x_1239:
[----:B------:R-:W-:Y:S05]  /*11c80*/  BSYNC B2 ;  /* 0x0000000000027941 */ /* 0x000fea0003800000 */
.L_x_1238:
[----:B------:R-:W-:Y:S01]  /*11c90*/  IMAD.MOV.U32 R12, RZ, RZ, RZ ;  /* 0x000000ffff0c7224 */ /* 0x000fe200078e00ff */
[----:B------:R-:W-:Y:S01]  /*11ca0*/  UIADD3 UR4, UP0, UR38, 0x370, URZ ;  /* 0x0000037026047890 */ /* 0x000fe2000ff1e03f */
[----:B------:R-:W-:Y:S01]  /*11cb0*/  IMAD R9, R4, 0x9000, R17 ;  /* 0x0000900004097824 */ /* 0x000fe200078e0211 */
[----:B------:R-:W-:Y:S01]  /*11cc0*/  PLOP3.LUT P0, PT, PT, PT, PT, 0x80, 0x0 ;  /* 0x000000000000781c */ /* 0x000fe20003f0f070 */
[----:B--2---:R-:W-:Y:S01]  /*11cd0*/  VIADD R3, R3, 0x2a830 ;  /* 0x0002a83003037836 */ /* 0x004fe20000000000 */
[----:B------:R-:W-:Y:S01]  /*11ce0*/  R2UR UR10, R12 ;  /* 0x000000000c0a72ca */ /* 0x000fe200000e0000 */
[----:B------:R-:W-:Y:S01]  /*11cf0*/  IMAD R2, R7, 0x60, RZ ;  /* 0x0000006007027824 */ /* 0x000fe200078e02ff */
[----:B------:R-:W-:Y:S01]  /*11d00*/  UIADD3.X UR5, URZ, UR39, URZ, UP0, !UPT ;  /* 0x000000273f057290 */ /* 0x000fe200087fe43f */
[----:B0-----:R-:W-:Y:S01]  /*11d10*/  VIADD R10, R9, 0x18400 ;  /* 0x00018400090a7836 */ /* 0x001fe20000000000 */
[----:B------:R-:W-:Y:S01]  /*11d20*/  UMOV UR6, 0x0 ;  /* 0x0000000000067882 */ /* 0x000fe20000000000 */
[----:B------:R-:W-:-:S10]  /*11d30*/  UMOV UR7, 0x14f00000 ;  /* 0x14f0000000077882 */ /* 0x000fd40000000000 */
.L_x_1240:
        /* <DEDUP_REMOVED lines=16> */
.L_x_1241:
        /* <DEDUP_REMOVED lines=15> */
.L_x_1242:
        /* <DEDUP_REMOVED lines=16> */
.L_x_1320:
[----:B------:R-:W-:Y:S05]  /*12030*/  BSYNC B2 ;  /* 0x0000000000027941 */ /* 0x000fea0003800000 */
.L_x_1243:
        /* <DEDUP_REMOVED lines=11> */
.L_x_1246:
[----:B------:R-:W-:Y:S05]  /*120f0*/  BSYNC B2 ;  /* 0x0000000000027941 */ /* 0x000fea0003800000 */
.L_x_1245:
[----:B------:R-:W-:Y:S01]  /*12100*/  R2UR UR10, R12 ;  /* 0x000000000c0a72ca */ /* 0x000fe200000e0000 */
[----:B------:R-:W-:Y:S01]  /*12110*/  IMAD R18, R18, 0x6000, R17 ;  /* 0x0000600012127824 */ /* 0x000fe200078e0211 */
[----:B------:R-:W-:Y:S01]  /*12120*/  R2UR UR6, R10 ;  /* 0x000000000a0672ca */ /* 0x000fe200000e0000 */
[----:B------:R-:W-:Y:S01]  /*12130*/  UIADD3 UR4, UP0, UR38, 0x470, URZ ;  /* 0x0000047026047890 */ /* 0x000fe2000ff1e03f */
[----:B------:R-:W-:Y:S01]  /*12140*/  R2UR UR7, R11 ;  /* 0x000000000b0772ca */ /* 0x000fe200000e0000 */
[----:B0-----:R-:W-:Y:S01]  /*12150*/  IMAD R3, R19, 0x60, RZ ;  /* 0x0000006013037824 */ /* 0x001fe200078e02ff */
[----:B------:R-:W-:Y:S01]  /*12160*/  PLOP3.LUT P0, PT, PT, PT, PT, 0x80, 0x0 ;  /* 0x000000000000781c */ /* 0x000fe20003f0f070 */
[----:B------:R-:W-:Y:S01]  /*12170*/  VIADD R2, R2, 0x50 ;  /* 0x0000005002027836 */ /* 0x000fe20000000000 */
[----:B------:R-:W-:Y:S01]  /*12180*/  UIADD3.X UR5, URZ, UR39, URZ, UP0, !UPT ;  /* 0x000000273f057290 */ /* 0x000fe200087fe43f */
[----:B------:R-:W-:-:S11]  /*12190*/  VIADD R9, R18, 0x400 ;  /* 0x0000040012097836 */ /* 0x000fd60000000000 */
.L_x_1247:
        /* <DEDUP_REMOVED lines=15> */
.L_x_1248:
        /* <DEDUP_REMOVED lines=12> */
.L_x_1234:
[----:B------:R-:W-:Y:S05]  /*12350*/  BSYNC B1 ;  /* 0x0000000000017941 */ /* 0x000fea0003800000 */
.L_x_1233:
[----:B------:R-:W2:Y:S01]  /*12360*/  LDL R3, [R1+0xc] ;  /* 0x00000c0001037983 */ /* 0x000ea20000100800 */
[----:B------:R-:W-:Y:S01]  /*12370*/  VIADD R18, R4, 0x1 ;  /* 0x0000000104127836 */ /* 0x000fe20000000000 */
[----:B------:R-:W-:Y:S01]  /*12380*/  BSSY B1, `(.L_x_1249) ;  /* 0x00000a0000017945 */ /* 0x000fe20003800000 */
[----:B------:R-:W-:-:S03]  /*12390*/  VIADD R7, R0, 0xffffffff ;  /* 0xffffffff00077836 */ /* 0x000fc60000000000 */
[----:B------:R-:W-:-:S04]  /*123a0*/  ISETP.NE.AND P0, PT, R18, 0x2, PT ;  /* 0x000000021200780c */ /* 0x000fc80003f05270 */
[----:B------:R-:W-:Y:S02]  /*123b0*/  SEL R2, RZ, 0x1, P0 ;  /* 0x00000001ff027807 */ /* 0x000fe40000000000 */
[----:B------:R-:W-:Y:S02]  /*123c0*/  SEL R18, R18, RZ, P0 ;  /* 0x000000ff12127207 */ /* 0x000fe40000000000 */
[----:B------:R-:W-:-:S05]  /*123d0*/  LOP3.LUT R11, R5, R2, RZ, 0x3c, !PT ;  /* 0x00000002050b7212 */ /* 0x000fca00078e3cff */
[----:B------:R1:W-:Y:S01]  /*123e0*/  STL [R1+0x4], R11 ;  /* 0x0000040b01007387 */ /* 0x0003e20000100800 */
[----:B--2---:R-:W-:-:S13]  /*123f0*/  LOP3.LUT P1, RZ, R3, 0x2, RZ, 0xc0, !PT ;  /* 0x0000000203ff7812 */ /* 0x004fda000782c0ff */
[----:B-1----:R-:W-:Y:S05]  /*12400*/  @!P1 BRA `(.L_x_1250) ;  /* 0x00000008005c9947 */ /* 0x002fea0003800000 */
[----:B------:R-:W-:Y:S01]  /*12410*/  LOP3.LUT P1, RZ, R3, 0x1, RZ, 0xc0, !PT ;  /* 0x0000000103ff7812 */ /* 0x000fe2000782c0ff */
[----:B0-----:R-:W-:-:S12]  /*12420*/  IMAD.MOV.U32 R10, RZ, RZ, R7 ;  /* 0x000000ffff0a7224 */ /* 0x001fd800078e0007 */
[----:B------:R-:W-:Y:S05]  /*12430*/  @!P1 BRA `(.L_x_1251) ;  /* 0x0000000000549947 */ /* 0x000fea0003800000 */
[----:B------:R-:W2:Y:S01]  /*12440*/  LDL R13, [R1+0x8] ;  /* 0x00000800010d7983 */ /* 0x000ea20000100800 */
        /* <DEDUP_REMOVED lines=20> */
.L_x_1251:
[----:B------:R-:W-:Y:S01]  /*12590*/  IMAD R2, R18, 0x8, R17 ;  /* 0x0000000812027824 */ /* 0x000fe200078e0211 */
[----:B------:R-:W-:Y:S01]  /*125a0*/  SHF.L.U32 R3, R11, 0x1f, RZ ;  /* 0x0000001f0b037819 */ /* 0x000fe200000006ff */
[----:B------:R-:W-:Y:S03]  /*125b0*/  BSSY B2, `(.L_x_1252) ;  /* 0x0000003000027945 */ /* 0x000fe60003800000 */
[----:B------:R-:W1:Y:S02]  /*125c0*/  SYNCS.PHASECHK.TRANS64.TRYWAIT P0, [R2+URZ+0x2a840], R3 ;  /* 0x02a84003020075a7 */ /* 0x000e64000800017f */
[----:B-1----:R-:W-:Y:S05]  /*125d0*/  @!P0 BRA `(.L_x_1253) ;  /* 0x00000024004c8947 */ /* 0x002fea0003800000 */
.L_x_1321:
[----:B------:R-:W-:Y:S05]  /*125e0*/  BSYNC B2 ;  /* 0x0000000000027941 */ /* 0x000fea0003800000 */
.L_x_1252:
        /* <DEDUP_REMOVED lines=12> */
.L_x_1255:
[----:B------:R-:W-:Y:S05]  /*126b0*/  BSYNC B2 ;  /* 0x0000000000027941 */ /* 0x000fea0003800000 */
.L_x_1254:
[----:B------:R-:W-:Y:S01]  /*126c0*/  IMAD.MOV.U32 R14, RZ, RZ, RZ ;  /* 0x000000ffff0e7224 */ /* 0x000fe200078e00ff */
[----:B------:R-:W-:Y:S01]  /*126d0*/  UIADD3 UR4, UP0, UR38, 0x370, URZ ;  /* 0x0000037026047890 */ /* 0x000fe2000ff1e03f */
[C---:B-1----:R-:W-:Y:S01]  /*126e0*/  IMAD R3, R18.reuse, 0x8, R6 ;  /* 0x0000000812037824 */ /* 0x042fe200078e0206 */
[----:B------:R-:W-:Y:S01]  /*126f0*/  PLOP3.LUT P0, PT, PT, PT, PT, 0x80, 0x0 ;  /* 0x000000000000781c */ /* 0x000fe20003f0f070 */
[----:B------:R-:W-:Y:S01]  /*12700*/  IMAD R9, R18, 0x9000, R17 ;  /* 0x0000900012097824 */ /* 0x000fe200078e0211 */
[----:B------:R-:W-:Y:S01]  /*12710*/  R2UR UR10, R14 ;  /* 0x000000000e0a72ca */ /* 0x000fe200000e0000 */
[----:B------:R-:W-:Y:S01]  /*12720*/  VIADD R3, R3, 0x30 ;  /* 0x0000003003037836 */ /* 0x000fe20000000000 */
[----:B------:R-:W-:Y:S01]  /*12730*/  UIADD3.X UR5, URZ, UR39, URZ, UP0, !UPT ;  /* 0x000000273f057290 */ /* 0x000fe200087fe43f */
[----:B------:R-:W-:Y:S01]  /*12740*/  IMAD R2, R10, 0x60, RZ ;  /* 0x000000600a027824 */ /* 0x000fe200078e02ff */
[----:B------:R-:W-:Y:S01]  /*12750*/  UMOV UR6, 0x0 ;  /* 0x0000000000067882 */ /* 0x000fe20000000000 */
[----:B------:R-:W-:Y:S01]  /*12760*/  VIADD R11, R9, 0x18400 ;  /* 0x00018400090b7836 */ /* 0x000fe20000000000 */
[----:B------:R-:W-:-:S09]  /*12770*/  UMOV UR7, 0x14f00000 ;  /* 0x14f0000000077882 */ /* 0x000fd20000000000 */
.L_x_1256:
        /* <DEDUP_REMOVED lines=16> */
.L_x_1257:
        /* <DEDUP_REMOVED lines=15> */
.L_x_1258:
        /* <DEDUP_REMOVED lines=15> */
.L_x_1322:
[----:B------:R-:W-:Y:S05]  /*12a60*/  BSYNC B2 ;  /* 0x0000000000027941 */ /* 0x000fea0003800000 */
.L_x_1259:
[----:B------:R-:W-:Y:S01]  /*12a70*/  BSSY B2, `(.L_x_1261) ;  /* 0x000000b000027945 */ /* 0x000fe20003800000 */
[----:B------:R-:W-:Y:S02]  /*12a80*/  IMAD.MOV.U32 R12, RZ, RZ, 0x0 ;  /* 0x00000000ff0c7424 */ /* 0x000fe400078e00ff */
[----:B------:R-:W-:Y:S01]  /*12a90*/  IMAD.MOV.U32 R13, RZ, RZ, 0x14f00000 ;  /* 0x14f00000ff0d7424 */ /* 0x000fe200078e00ff */
[----:B------:R-:W-:Y:S06]  /*12aa0*/  @P1 BRA `(.L_x_1262) ;  /* 0x00000000001c1947 */ /* 0x000fec0003800000 */
[----:B------:R-:W1:Y:S02]  /*12ab0*/  S2R R3, SR_TID.X ;  /* 0x0000000000037919 */ /* 0x000e640000002100 */
[----:B-1----:R-:W-:Y:S01]  /*12ac0*/  LOP3.LUT R9, R3, 0x1f, RZ, 0xc0, !PT ;  /* 0x0000001f03097812 */ /* 0x002fe200078ec0ff */
[----:B------:R-:W-:-:S03]  /*12ad0*/  IMAD.MOV.U32 R3, RZ, RZ, 0x6000 ;  /* 0x00006000ff037424 */ /* 0x000fc600078e00ff */
[----:B------:R-:W-:Y:S01]  /*12ae0*/  ISETP.NE.AND P0, PT, R9, RZ, PT ;  /* 0x000000ff0900720c */ /* 0x000fe20003f05270 */
[----:B------:R1:W-:-:S12]  /*12af0*/  SYNCS.ARRIVE.TRANS64 RZ, [R2+URZ+0x50], R3 ;  /* 0x0000500302ff79a7 */ /* 0x0003d8000800003f */
[----:B-1----:R-:W-:Y:S05]  /*12b00*/  @!P0 BRA `(.L_x_1262) ;  /* 0x0000000000048947 */ /* 0x002fea0003800000 */
[----:B------:R-:W-:Y:S01]  /*12b10*/  BPT.TRAP 0x1 ;  /* 0x000000040000795c */ /* 0x000fe20000300000 */
.L_x_1262:
[----:B------:R-:W-:Y:S05]  /*12b20*/  BSYNC B2 ;  /* 0x0000000000027941 */ /* 0x000fea0003800000 */
.L_x_1261:
[----:B------:R-:W-:Y:S01]  /*12b30*/  R2UR UR10, R14 ;  /* 0x000000000e0a72ca */ /* 0x000fe200000e0000 */
[----:B------:R-:W-:Y:S01]  /*12b40*/  IMAD R4, R4, 0x6000, R17 ;  /* 0x0000600004047824 */ /* 0x000fe200078e0211 */
[----:B------:R-:W-:Y:S01]  /*12b50*/  R2UR UR6, R12 ;  /* 0x000000000c0672ca */ /* 0x000fe200000e0000 */
[----:B------:R-:W-:Y:S01]  /*12b60*/  UIADD3 UR4, UP0, UR38, 0x470, URZ ;  /* 0x0000047026047890 */ /* 0x000fe2000ff1e03f */
[----:B------:R-:W-:Y:S01]  /*12b70*/  R2UR UR7, R13 ;  /* 0x000000000d0772ca */ /* 0x000fe200000e0000 */
[----:B------:R-:W-:Y:S01]  /*12b80*/  IMAD R3, R19, 0x60, RZ ;  /* 0x0000006013037824 */ /* 0x000fe200078e02ff */
[----:B------:R-:W-:Y:S01]  /*12b90*/  PLOP3.LUT P0, PT, PT, PT, PT, 0x80, 0x0 ;  /* 0x000000000000781c */ /* 0x000fe20003f0f070 */
[----:B0-----:R-:W-:Y:S01]  /*12ba0*/  VIADD R2, R2, 0x50 ;  /* 0x0000005002027836 */ /* 0x001fe20000000000 */
[----:B------:R-:W-:Y:S01]  /*12bb0*/  UIADD3.X UR5, URZ, UR39, URZ, UP0, !UPT ;  /* 0x000000273f057290 */ /* 0x000fe200087fe43f */
[----:B------:R-:W-:-:S11]  /*12bc0*/  VIADD R5, R4, 0x400 ;  /* 0x0000040004057836 */ /* 0x000fd60000000000 */
.L_x_1263:
        /* <DEDUP_REMOVED lines=15> */
.L_x_1264:
        /* <DEDUP_REMOVED lines=12> */
.L_x_1250:
[----:B------:R-:W-:Y:S05]  /*12d80*/  BSYNC B1 ;  /* 0x0000000000017941 */ /* 0x000fea0003800000 */
.L_x_1249:
[----:B------:R-:W-:Y:S01]  /*12d90*/  ISETP.GT.AND P0, PT, R7, UR40, PT ;  /* 0x0000002807007c0c */ /* 0x000fe2000bf04270 */
[----:B------:R-:W-:-:S12]  /*12da0*/  VIADD R0, R0, 0xfffffffe ;  /* 0xfffffffe00007836 */ /* 0x000fd80000000000 */
[----:B------:R-:W-:Y:S05]  /*12db0*/  @P0 BRA `(.L_x_1265) ;  /* 0xffffffe800dc0947 */ /* 0x000fea000383ffff */
.L_x_1232:
[----:B------:R-:W-:Y:S05]  /*12dc0*/  BSYNC B0 ;  /* 0x0000000000007941 */ /* 0x000fea0003800000 */
.L_x_1214:
[----:B0-----:R-:W0:Y:S01]  /*12dd0*/  S2R R0, SR_TID.X ;  /* 0x0000000000007919 */ /* 0x001e220000002100 */
[----:B------:R-:W-:Y:S01]  /*12de0*/  BSSY B0, `(.L_x_1266) ;  /* 0x0000012000007945 */ /* 0x000fe20003800000 */
[----:B0-----:R-:W-:-:S04]  /*12df0*/  LOP3.LUT R6, R0, 0x7f, RZ, 0xc0, !PT ;  /* 0x0000007f00067812 */ /* 0x001fc800078ec0ff */
[----:B------:R-:W-:-:S13]  /*12e00*/  ISETP.NE.AND P1, PT, R6, RZ, PT ;  /* 0x000000ff0600720c */ /* 0x000fda0003f25270 */
[----:B------:R-:W-:Y:S05]  /*12e10*/  @P1 BRA `(.L_x_1267) ;  /* 0x0000000000381947 */ /* 0x000fea0003800000 */
[----:B------:R-:W0:Y:S01]  /*12e20*/  S2R R3, SR_LANEID ;  /* 0x0000000000037919 */ /* 0x000e220000000000 */
[----:B------:R-:W-:Y:S01]  /*12e30*/  VOTEU.ANY UR4, UPT, PT ;  /* 0x0000000000047886 */ /* 0x000fe200038e0100 */
[----:B------:R-:W-:Y:S01]  /*12e40*/  ULDC.64 UR6, c[0x0][0x208] ;  /* 0x0000820000067ab9 */ /* 0x000fe20000000a00 */
[----:B------:R-:W0:Y:S08]  /*12e50*/  FLO.U32 R0, UR4 ;  /* 0x0000000400007d00 */ /* 0x000e3000080e0000 */
[----:B------:R-:W1:Y:S01]  /*12e60*/  POPC R5, UR4 ;  /* 0x0000000400057d09 */ /* 0x000e620008000000 */
[----:B0-----:R-:W-:-:S02]  /*12e70*/  ISETP.EQ.U32.AND P0, PT, R0, R3, PT ;  /* 0x000000030000720c */ /* 0x001fc40003f02070 */
[----:B------:R-:W1:Y:S11]  /*12e80*/  LDC.64 R2, c[0x0][0xc80] ;  /* 0x00032000ff027b82 */ /* 0x000e760000000a00 */
[----:B-1----:R-:W2:Y:S01]  /*12e90*/  @P0 ATOMG.E.ADD.STRONG.GPU PT, R3, desc[UR6][R2.64], R5 ;  /* 0x00000005020309a8 */ /* 0x002ea200081ee1c6 */
[----:B------:R-:W0:Y:S02]  /*12ea0*/  S2R R4, SR_LTMASK ;  /* 0x0000000000047919 */ /* 0x000e240000003900 */
[----:B0-----:R-:W-:-:S04]  /*12eb0*/  LOP3.LUT R4, R4, UR4, RZ, 0xc0, !PT ;  /* 0x0000000404047c12 */ /* 0x001fc8000f8ec0ff */
[----:B------:R-:W0:Y:S01]  /*12ec0*/  POPC R7, R4 ;  /* 0x0000000400077309 */ /* 0x000e220000000000 */
[----:B--2---:R-:W0:Y:S02]  /*12ed0*/  SHFL.IDX PT, R0, R3, R0, 0x1f ;  /* 0x00001f0003007589 */ /* 0x004e2400000e0000 */
[----:B0-----:R-:W-:-:S05]  /*12ee0*/  IADD3 R0, R0, UR44, R7 ;  /* 0x0000002c00007c10 */ /* 0x001fca000fffe007 */
[----:B------:R0:W-:Y:S02]  /*12ef0*/  STL [R1+0x14], R0 ;  /* 0x0000140001007387 */ /* 0x0001e40000100800 */
.L_x_1267:
[----:B------:R-:W-:Y:S05]  /*12f00*/  BSYNC B0 ;  /* 0x0000000000007941 */ /* 0x000fea0003800000 */
.L_x_1266:
[----:B0-----:R-:W2:Y:S01]  /*12f10*/  LDL R0, [R1+0xc] ;  /* 0x00000c0001007983 */ /* 0x001ea20000100800 */
[----:B------:R-:W-:Y:S01]  /*12f20*/  BSSY B0, `(.L_x_1268) ;  /* 0x0000038000007945 */ /* 0x000fe20003800000 */
[----:B--2---:R-:W-:-:S13]  /*12f30*/  LOP3.LUT P0, RZ, R0, 0x2, RZ, 0xc0, !PT ;  /* 0x0000000200ff7812 */ /* 0x004fda000780c0ff */
[----:B------:R-:W-:Y:S05]  /*12f40*/  @!P0 BRA `(.L_x_1269) ;  /* 0x0000000000d48947 */ /* 0x000fea0003800000 */
[----:B------:R-:W2:Y:S01]  /*12f50*/  LDL R0, [R1+0x4] ;  /* 0x0000040001007983 */ /* 0x000ea20000100800 */
[----:B------:R-:W-:Y:S01]  /*12f60*/  IMAD R2, R18, 0x8, R17 ;  /* 0x0000000812027824 */ /* 0x000fe200078e0211 */
[----:B------:R-:W-:Y:S01]  /*12f70*/  BSSY B1, `(.L_x_1270) ;  /* 0x0000005000017945 */ /* 0x000fe20003800000 */
[----:B------:R-:W-:Y:S02]  /*12f80*/  ISETP.NE.AND P2, PT, R6, RZ, PT ;  /* 0x000000ff0600720c */ /* 0x000fe40003f45270 */
[----:B--2---:R-:W-:-:S04]  /*12f90*/  SHF.L.U32 R3, R0, 0x1f, RZ ;  /* 0x0000001f00037819 */ /* 0x004fc800000006ff */
[----:B------:R-:W0:Y:S02]  /*12fa0*/  SYNCS.PHASECHK.TRANS64.TRYWAIT P0, [R2+URZ+0x2a860], R3 ;  /* 0x02a86003020075a7 */ /* 0x000e24000800017f */
[----:B0-----:R-:W-:Y:S05]  /*12fb0*/  @!P0 BRA `(.L_x_1271) ;  /* 0x0000001800fc8947 */ /* 0x001fea0003800000 */
.L_x_1323:
[----:B------:R-:W-:Y:S05]  /*12fc0*/  BSYNC B1 ;  /* 0x0000000000017941 */ /* 0x000fea0003800000 */
.L_x_1270:
[----:B------:R-:W-:Y:S04]  /*12fd0*/  BSSY B1, `(.L_x_1272) ;  /* 0x0000009000017945 */ /* 0x000fe80003800000 */
        /* <DEDUP_REMOVED lines=8> */
.L_x_1273:
[----:B------:R-:W-:Y:S05]  /*13060*/  BSYNC B1 ;  /* 0x0000000000017941 */ /* 0x000fea0003800000 */
.L_x_1272:
[----:B------:R-:W-:Y:S01]  /*13070*/  IMAD R0, R18, 0x6000, R17 ;  /* 0x0000600012007824 */ /* 0x000fe200078e0211 */
[----:B------:R-:W-:Y:S01]  /*13080*/  UIADD3 UR4, UP0, UR38, 0x470, URZ ;  /* 0x0000047026047890 */ /* 0x000fe2000ff1e03f */
[----:B------:R-:W-:Y:S01]  /*13090*/  PLOP3.LUT P0, PT, PT, PT, PT, 0x80, 0x0 ;  /* 0x000000000000781c */ /* 0x000fe20003f0f070 */
[----:B------:R-:W-:Y:S01]  /*130a0*/  IMAD R19, R19, 0x60, RZ ;  /* 0x0000006013137824 */ /* 0x000fe200078e02ff */
[----:B------:R-:W-:Y:S01]  /*130b0*/  UMOV UR6, 0x0 ;  /* 0x0000000000067882 */ /* 0x000fe20000000000 */
[----:B0-----:R-:W-:Y:S01]  /*130c0*/  VIADD R2, R2, 0x2a850 ;  /* 0x0002a85002027836 */ /* 0x001fe20000000000 */
[----:B------:R-:W-:Y:S01]  /*130d0*/  UIADD3.X UR5, URZ, UR39, URZ, UP0, !UPT ;  /* 0x000000273f057290 */ /* 0x000fe200087fe43f */
[----:B------:R-:W-:Y:S01]  /*130e0*/  VIADD R3, R0, 0x400 ;  /* 0x0000040000037836 */ /* 0x000fe20000000000 */
[----:B------:R-:W-:Y:S01]  /*130f0*/  UMOV UR7, 0x14f00000 ;  /* 0x14f0000000077882 */ /* 0x000fe20000000000 */
[----:B------:R-:W-:-:S09]  /*13100*/  UMOV UR10, URZ ;  /* 0x0000003f000a7c82 */ /* 0x000fd20008000000 */
.L_x_1274:
        /* <DEDUP_REMOVED lines=15> */
.L_x_1275:
        /* <DEDUP_REMOVED lines=10> */
.L_x_1269:
[----:B------:R-:W-:Y:S05]  /*132a0*/  BSYNC B0 ;  /* 0x0000000000007941 */ /* 0x000fea0003800000 */
.L_x_1268:
[----:B------:R-:W2:Y:S01]  /*132b0*/  LDL.LU R3, [R1+0x4] ;  /* 0x0000040001037983 */ /* 0x000ea20000300800 */
[----:B------:R-:W-:-:S05]  /*132c0*/  VIADD R18, R18, 0x1 ;  /* 0x0000000112127836 */ /* 0x000fca0000000000 */
[----:B------:R-:W-:-:S04]  /*132d0*/  ISETP.NE.AND P0, PT, R18, 0x2, PT ;  /* 0x000000021200780c */ /* 0x000fc80003f05270 */
[----:B------:R-:W-:Y:S02]  /*132e0*/  SEL R0, RZ, 0x1, P0 ;  /* 0x00000001ff007807 */ /* 0x000fe40000000000 */
[----:B------:R-:W-:Y:S02]  /*132f0*/  SEL R18, R18, RZ, P0 ;  /* 0x000000ff12127207 */ /* 0x000fe40000000000 */
[----:B--2---:R-:W-:-:S05]  /*13300*/  LOP3.LUT R3, R3, R0, RZ, 0x3c, !PT ;  /* 0x0000000003037212 */ /* 0x004fca00078e3cff */
[----:B------:R0:W-:Y:S02]  /*13310*/  STL [R1+0x4], R3 ;  /* 0x0000040301007387 */ /* 0x0001e40000100800 */
.L_x_1194:
[----:B------:R-:W-:Y:S05]  /*13320*/  BSYNC B7 ;  /* 0x0000000000077941 */ /* 0x000fea0003800000 */
.L_x_1192:
[----:B-1----:R-:W2:Y:S04]  /*13330*/  LDL R0, [R1+0xc] ;  /* 0x00000c0001007983 */ /* 0x002ea80000100800 */
[----:B------:R1:W5:Y:S01]  /*13340*/  LDL R2, [R1+0x14] ;  /* 0x0000140001027983 */ /* 0x0003620000100800 */
[----:B--2---:R-:W-:-:S13]  /*13350*/  LOP3.LUT P0, RZ, R0, 0x4, RZ, 0xc0, !PT ;  /* 0x0000000400ff7812 */ /* 0x004fda000780c0ff */
[----:B-1----:R-:W-:Y:S05]  /*13360*/  @!P0 BRA `(.L_x_1276) ;  /* 0x0000000000288947 */ /* 0x002fea0003800000 */
[----:B------:R-:W-:Y:S05]  /*13370*/  WARPSYNC.ALL ;  /* 0x0000000000007948 */ /* 0x000fea0003800000 */
[----:B------:R-:W1:Y:S08]  /*13380*/  S2UR UR5, SR_CgaCtaId ;  /* 0x00000000000579c3 */ /* 0x000e700000008800 */
[----:B------:R-:W-:Y:S06]  /*13390*/  BAR.SYNC.DEFER_BLOCKING 0x5, 0x180 ;  /* 0x0146000000007b1d */ /* 0x000fec0000010000 */
[----:B------:R-:W-:-:S02]  /*133a0*/  UMOV UR4, 0x400 ;  /* 0x0000040000047882 */ /* 0x000fc40000000000 */
[----:B-1----:R-:W-:-:S06]  /*133b0*/  ULEA UR4, UR5, UR4, 0x18 ;  /* 0x0000000405047291 */ /* 0x002fcc000f8ec03f */
[----:B------:R-:W-:-:S05]  /*133c0*/  IMAD.U32 R17, RZ, RZ, UR4 ;  /* 0x00000004ff117e24 */ /* 0x000fca000f8e00ff */
[----:B-----5:R-:W1:Y:S04]  /*133d0*/  LDS R2, [R17+0x2a8d0] ;  /* 0x02a8d00011027984 */ /* 0x020e680000000800 */
[----:B-1----:R3:W-:Y:S01]  /*133e0*/  STL [R1+0x14], R2 ;  /* 0x0000140201007387 */ /* 0x0027e20000100800 */
[----:B------:R-:W-:Y:S06]  /*133f0*/  BAR.ARV 0x4, 0x180 ;  /* 0x0106000000007b1d */ /* 0x000fec0000002000 */
[----:B------:R-:W-:Y:S05]  /*13400*/  BRA `(.L_x_1277) ;  /* 0x00000000002c7947 */ /* 0x000fea0003800000 */
.L_x_1276:
[----:B------:R-:W-:-:S03]  /*13410*/  UMOV UR4, 0xffffffff ;  /* 0xffffffff00047882 */ /* 0x000fc60000000000 */
[----:B------:R-:W-:Y:S05]  /*13420*/  BRA.DIV UR4, `(.L_x_1278) ;  /* 0x0000001604f47947 */ /* 0x000fea000b800000 */
[----:B-----5:R1:W2:Y:S02]  /*13430*/  SHFL.IDX PT, R14, R2, RZ, 0x1f ;  /* 0x00001fff020e7589 */ /* 0x0202a400000e0000 */
.L_x_1326:
[----:B0-----:R-:W0:Y:S01]  /*13440*/  @!P1 S2R R3, SR_CgaCtaId ;  /* 0x0000000000039919 */ /* 0x001e220000008800 */
[----:B------:R-:W-:Y:S05]  /*13450*/  WARPSYNC.ALL ;  /* 0x0000000000007948 */ /* 0x000fea0003800000 */
[----:B------:R-:W-:Y:S01]  /*13460*/  BAR.SYNC.DEFER_BLOCKING 0x4, 0x180 ;  /* 0x0106000000007b1d */ /* 0x000fe20000010000 */
[----:B------:R-:W-:-:S05]  /*13470*/  @!P1 MOV R0, 0x400 ;  /* 0x0000040000009802 */ /* 0x000fca0000000f00 */
[----:B--2---:R2:W-:Y:S01]  /*13480*/  STL [R1+0x14], R14 ;  /* 0x0000140e01007387 */ /* 0x0045e20000100800 */
[----:B0-----:R-:W-:-:S05]  /*13490*/  @!P1 LEA R17, R3, R0, 0x18 ;  /* 0x0000000003119211 */ /* 0x001fca00078ec0ff */
[----:B------:R2:W-:Y:S01]  /*134a0*/  @!P1 STS [R17+0x2a8d0], R2 ;  /* 0x02a8d00211009388 */ /* 0x0005e20000000800 */
[----:B------:R-:W-:Y:S06]  /*134b0*/  BAR.ARV 0x5, 0x180 ;  /* 0x0146000000007b1d */ /* 0x000fec0000002000 */
.L_x_1277:
[----:B------:R-:W4:Y:S01]  /*134c0*/  LDL R0, [R1+0x14] ;  /* 0x0000140001007983 */ /* 0x000f220000100800 */
[----:B------:R-:W-:Y:S02]  /*134d0*/  ULDC UR4, c[0x0][0xc38] ;  /* 0x00030e0000047ab9 */ /* 0x000fe40000000800 */
[----:B----4-:R-:W-:-:S13]  /*134e0*/  ISETP.GE.AND P0, PT, R0, UR4, PT ;  /* 0x0000000400007c0c */ /* 0x010fda000bf06270 */
[----:B------:R-:W-:Y:S05]  /*134f0*/  @!P0 BRA `(.L_x_1279) ;  /* 0xffffffb400d88947 */ /* 0x000fea000383ffff */
.L_x_1183:
[----:B0-----:R-:W4:Y:S01]  /*13500*/  LDL.LU R0, [R1+0x18] ;  /* 0x0000180001007983 */ /* 0x001f220000300800 */
[----:B------:R-:W-:Y:S01]  /*13510*/  BSSY B0, `(.L_x_1280) ;  /* 0x000000b000007945 */ /* 0x000fe20003800000 */
[----:B------:R-:W0:Y:S01]  /*13520*/  S2R R5, SR_CgaCtaId ;  /* 0x0000000000057919 */ /* 0x000e220000008800 */
[----:B----4-:R-:W-:-:S05]  /*13530*/  VIADD R0, R0, 0x1 ;  /* 0x0000000100007836 */ /* 0x010fca0000000000 */
[----:B-123--:R-:W-:-:S04]  /*13540*/  LEA.HI R2, R0, R0, RZ, 0x1 ;  /* 0x0000000000027211 */ /* 0x00efc800078f08ff */
[----:B------:R-:W-:-:S05]  /*13550*/  LOP3.LUT R3, R2, 0xfffffffe, RZ, 0xc0, !PT ;  /* 0xfffffffe02037812 */ /* 0x000fca00078ec0ff */
[----:B------:R-:W-:Y:S01]  /*13560*/  IMAD.IADD R3, R0, 0x1, -R3 ;  /* 0x0000000100037824 */ /* 0x000fe200078e0a03 */
[----:B------:R-:W-:-:S04]  /*13570*/  MOV R0, 0x400 ;  /* 0x0000040000007802 */ /* 0x000fc80000000f00 */
[----:B0-----:R-:W-:Y:S02]  /*13580*/  LEA R0, R5, R0, 0x18 ;  /* 0x0000000005007211 */ /* 0x001fe400078ec0ff */
[----:B------:R-:W-:-:S04]  /*13590*/  SHF.L.U32 R3, R3, 0x1f, RZ ;  /* 0x0000001f03037819 */ /* 0x000fc800000006ff */
[----:B------:R-:W0:Y:S02]  /*135a0*/  SYNCS.PHASECHK.TRANS64.TRYWAIT P0, [R0+URZ+0x2a820], R3 ;  /* 0x02a82003000075a7 */ /* 0x000e24000800017f */
[----:B0-----:R-:W-:Y:S05]  /*135b0*/  @!P0 BRA `(.L_x_1281) ;  /* 0x0000001400b88947 */ /* 0x001fea0003800000 */
.L_x_1327:
[----:B------:R-:W-:Y:S05]  /*135c0*/  BSYNC B0 ;  /* 0x0000000000007941 */ /* 0x000fea0003800000 */
.L_x_1280:
[----:B------:R-:W-:-:S03]  /*135d0*/  UMOV UR4, 0xffffffff ;  /* 0xffffffff00047882 */ /* 0x000fc60000000000 */
[----:B------:R-:W-:Y:S05]  /*135e0*/  BRA.DIV UR4, `(.L_x_1282) ;  /* 0x0000001604c07947 */ /* 0x000fea000b800000 */
[----:B------:R-:W1:Y:S02]  /*135f0*/  S2R R2, SR_TID.X ;  /* 0x0000000000027919 */ /* 0x000e640000002100 */
[----:B-1----:R-:W-:-:S04]  /*13600*/  SHF.R.U32.HI R2, RZ, 0x5, R2 ;  /* 0x00000005ff027819 */ /* 0x002fc80000011602 */
[----:B------:R-:W-:-:S05]  /*13610*/  LOP3.LUT R2, R2, 0x3, RZ, 0xc0, !PT ;  /* 0x0000000302027812 */ /* 0x000fca00078ec0ff */
[----:B------:R1:W2:Y:S02]  /*13620*/  SHFL.IDX PT, R14, R2, RZ, 0x1f ;  /* 0x00001fff020e7589 */ /* 0x0002a400000e0000 */
.L_x_1330:
[----:B--2---:R-:W-:Y:S01]  /*13630*/  ISETP.NE.AND P0, PT, R14, RZ, PT ;  /* 0x000000ff0e00720c */ /* 0x004fe20003f05270 */
[----:B------:R-:W-:-:S12]  /*13640*/  BSSY B0, `(.L_x_1283) ;  /* 0x0000027000007945 */ /* 0x000fd80003800000 */
[----:B------:R-:W-:Y:S05]  /*13650*/  @P0 BRA `(.L_x_1284) ;  /* 0x0000000000940947 */ /* 0x000fea0003800000 */
[----:B------:R-:W-:-:S03]  /*13660*/  UMOV UR4, 0xffffffff ;  /* 0xffffffff00047882 */ /* 0x000fc60000000000 */
[----:B------:R-:W-:Y:S05]  /*13670*/  BRA.DIV UR4, `(.L_x_1285) ;  /* 0x0000001604d07947 */ /* 0x000fea000b800000 */
[----:B------:R-:W-:-:S13]  /*13680*/  ELECT P6, URZ, PT ;  /* 0x00000000003f782f */ /* 0x000fda00038c0000 */
.L_x_1333:
[----:B------:R-:W-:Y:S05]  /*13690*/  @!P6 BRA `(.L_x_1284) ;  /* 0x000000000084e947 */ /* 0x000fea0003800000 */
[----:B-1----:R-:W2:Y:S02]  /*136a0*/  LDL R2, [R1+0x1c] ;  /* 0x00001c0001027983 */ /* 0x002ea40000100800 */
[----:B--2---:R-:W-:-:S13]  /*136b0*/  R2UR UR4, R2 ;  /* 0x00000000020472ca */ /* 0x004fda00000e0000 */
[----:B------:R-:W-:-:S06]  /*136c0*/  ULOP3.LUT UR4, UR4, 0x2, URZ, 0xfc, !UPT ;  /* 0x0000000204047892 */ /* 0x000fcc000f8efc3f */
[----:B------:R-:W-:-:S05]  /*136d0*/  IMAD.U32 R2, RZ, RZ, UR4 ;  /* 0x00000004ff027e24 */ /* 0x000fca000f8e00ff */
[----:B------:R-:W-:-:S13]  /*136e0*/  ISETP.NE.AND P2, PT, R2, 0x3, PT ;  /* 0x000000030200780c */ /* 0x000fda0003f45270 */
[----:B------:R-:W-:Y:S05]  /*136f0*/  @!P2 BRA `(.L_x_1286) ;  /* 0x000000000004a947 */ /* 0x000fea0003800000 */
[----:B------:R-:W-:Y:S01]  /*13700*/  BPT.TRAP 0x1 ;  /* 0x000000040000795c */ /* 0x000fe20000300000 */
.L_x_1286:
[----:B------:R-:W2:Y:S01]  /*13710*/  LDL.LU R7, [R1+0x4] ;  /* 0x0000040001077983 */ /* 0x000ea20000300800 */
[----:B0-----:R-:W-:Y:S02]  /*13720*/  VIADD R3, R0, 0x2a840 ;  /* 0x0002a84000037836 */ /* 0x001fe40000000000 */
[C---:B------:R-:W-:Y:S02]  /*13730*/  VIADD R2, R18.reuse, 0x1 ;  /* 0x0000000112027836 */ /* 0x040fe40000000000 */
[----:B------:R-:W-:-:S03]  /*13740*/  IMAD R6, R18, 0x8, R3 ;  /* 0x0000000812067824 */ /* 0x000fc600078e0203 */
[----:B------:R-:W-:-:S04]  /*13750*/  ISETP.NE.AND P1, PT, R2, 0x2, PT ;  /* 0x000000020200780c */ /* 0x000fc80003f25270 */
[----:B------:R-:W-:Y:S02]  /*13760*/  SEL R4, RZ, 0x1, P1 ;  /* 0x00000001ff047807 */ /* 0x000fe40000800000 */
[C---:B--2---:R-:W-:Y:S02]  /*13770*/  SHF.L.U32 R5, R7.reuse, 0x1f, RZ ;  /* 0x0000001f07057819 */ /* 0x044fe400000006ff */
[----:B------:R-:W-:Y:S02]  /*13780*/  LOP3.LUT R7, R7, R4, RZ, 0x3c, !PT ;  /* 0x0000000407077212 */ /* 0x000fe400078e3cff */
[----:B------:R-:W0:Y:S01]  /*13790*/  SYNCS.PHASECHK.TRANS64.TRYWAIT P0, [R6+URZ], R5 ;  /* 0x00000005060075a7 */ /* 0x000e22000800017f */
[----:B------:R-:W-:Y:S02]  /*137a0*/  SEL R4, R2, RZ, P1 ;  /* 0x000000ff02047207 */ /* 0x000fe40000800000 */
[----:B------:R-:W-:-:S03]  /*137b0*/  SHF.L.U32 R2, R7, 0x1f, RZ ;  /* 0x0000001f07027819 */ /* 0x000fc600000006ff */
[----:B------:R-:W-:Y:S01]  /*137c0*/  IMAD R3, R4, 0x8, R3 ;  /* 0x0000000804037824 */ /* 0x000fe200078e0203 */
[----:B0-----:R-:W-:Y:S06]  /*137d0*/  @!P0 BRA `(.L_x_1287) ;  /* 0x0000001400988947 */ /* 0x001fec0003800000 */
.L_x_1334:
[----:B------:R-:W1:Y:S02]  /*137e0*/  SYNCS.PHASECHK.TRANS64.TRYWAIT P0, [R3+URZ], R2 ;  /* 0x00000002030075a7 */ /* 0x000e64000800017f */
[----:B-1----:R-:W-:Y:S05]  /*137f0*/  @!P0 BRA `(.L_x_1288) ;  /* 0x0000001400a48947 */ /* 0x002fea0003800000 */
.L_x_1335:
[----:B------:R-:W-:Y:S05]  /*13800*/  @!P2 BRA `(.L_x_1289) ;  /* 0x000000000004a947 */ /* 0x000fea0003800000 */
[----:B------:R-:W-:Y:S01]  /*13810*/  BPT.TRAP 0x1 ;  /* 0x000000040000795c */ /* 0x000fe20000300000 */
.L_x_1289:
[----:B-1----:R-:W-:-:S04]  /*13820*/  VIADD R3, R0, 0x2a860 ;  /* 0x0002a86000037836 */ /* 0x002fc80000000000 */
[----:B------:R-:W-:-:S04]  /*13830*/  IMAD R18, R18, 0x8, R3 ;  /* 0x0000000812127824 */ /* 0x000fc800078e0203 */
[----:B------:R-:W1:Y:S02]  /*13840*/  SYNCS.PHASECHK.TRANS64.TRYWAIT P0, [R18+URZ], R5 ;  /* 0x00000005120075a7 */ /* 0x000e64000800017f */
[----:B-1----:R-:W-:Y:S05]  /*13850*/  @!P0 BRA `(.L_x_1290) ;  /* 0x0000001400a08947 */ /* 0x002fea0003800000 */
.L_x_1336:
[----:B------:R-:W-:-:S07]  /*13860*/  IMAD R3, R4, 0x8, R3 ;  /* 0x0000000804037824 */ /* 0x000fce00078e0203 */
.L_x_1291:
[----:B--2---:R2:W3:Y:S02]  /*13870*/  SYNCS.PHASECHK.TRANS64.TRYWAIT P0, [R3+URZ], R2 ;  /* 0x00000002030075a7 */ /* 0x0044e4000800017f */
[----:B---3--:R-:W-:Y:S05]  /*13880*/  @!P0 NANOSLEEP.SYNCS 0x989680 ;  /* 0x009896800000895d */ /* 0x008fea0003900000 */
[----:B------:R-:W3:Y:S02]  /*13890*/  @!P0 SYNCS.PHASECHK.TRANS64 P0, [R3+URZ], R2 ;  /* 0x00000002030085a7 */ /* 0x000ee4000800007f */
[----:B---3--:R-:W-:Y:S05]  /*138a0*/  @!P0 BRA `(.L_x_1291) ;  /* 0xfffffffc00f08947 */ /* 0x008fea000383ffff */
.L_x_1284:
[----:B------:R-:W-:Y:S05]  /*138b0*/  BSYNC B0 ;  /* 0x0000000000007941 */ /* 0x000fea0003800000 */
.L_x_1283:
[----:B------:R-:W-:Y:S05]  /*138c0*/  EXIT ;  /* 0x000000000000794d */ /* 0x000fea0003800000 */
.L_x_1096:
[----:B0-----:R-:W-:-:S04]  /*138d0*/  IMAD.U32 R3, RZ, RZ, UR37 ;  /* 0x00000025ff037e24 */ /* 0x001fc8000f8e00ff */
[----:B------:R0:W1:Y:S03]  /*138e0*/  SYNCS.PHASECHK.TRANS64.TRYWAIT P1, [R3+URZ+0x2a800], R0 ;  /* 0x02a80000030075a7 */ /* 0x000066000802017f */
[----:B-1----:R-:W-:Y:S05]  /*138f0*/  @!P1 NANOSLEEP.SYNCS 0x989680 ;  /* 0x009896800000995d */ /* 0x002fea0003900000 */
[----:B------:R-:W1:Y:S02]  /*13900*/  @!P1 SYNCS.PHASECHK.TRANS64 P1, [R3+URZ+0x2a800], R0 ;  /* 0x02a80000030095a7 */ /* 0x000e64000802007f */
[----:B-1----:R-:W-:Y:S05]  /*13910*/  @!P1 BRA `(.L_x_1096) ;  /* 0xfffffffc00ec9947 */ /* 0x002fea000383ffff */
[----:B------:R-:W-:Y:S05]  /*13920*/  BRA `(.L_x_1292) ;  /* 0xfffffee0003c7947 */ /* 0x000fea000383ffff */
.L_x_1100:
[----:B-1----:R1:W3:Y:S02]  /*13930*/  SYNCS.PHASECHK.TRANS64.TRYWAIT P1, [R7+URZ+0x2a830], R0 ;  /* 0x02a83000070075a7 */ /* 0x0022e4000802017f */
[----:B---3--:R-:W-:Y:S05]  /*13940*/  @!P1 NANOSLEEP.SYNCS 0x989680 ;  /* 0x009896800000995d */ /* 0x008fea0003900000 */
[----:B------:R-:W3:Y:S02]  /*13950*/  @!P1 SYNCS.PHASECHK.TRANS64 P1, [R7+URZ+0x2a830], R0 ;  /* 0x02a83000070095a7 */ /* 0x000ee4000802007f */
[----:B---3--:R-:W-:Y:S05]  /*13960*/  @!P1 BRA `(.L_x_1100) ;  /* 0xfffffffc00f09947 */ /* 0x008fea000383ffff */
[----:B------:R-:W-:Y:S05]  /*13970*/  BRA `(.L_x_1099) ;  /* 0xfffffee000707947 */ /* 0x000fea000383ffff */
.L_x_1116:
[----:B-1----:R-:W-:-:S04]  /*13980*/  IMAD.U32 R12, RZ, RZ, UR6 ;  /* 0x00000006ff0c7e24 */ /* 0x002fc8000f8e00ff */
[----:B------:R1:W2:Y:S03]  /*13990*/  SYNCS.PHASECHK.TRANS64.TRYWAIT P1, [R12+URZ+0x2a830], R9 ;  /* 0x02a830090c0075a7 */ /* 0x0002a6000802017f */
[----:B--2---:R-:W-:Y:S05]  /*139a0*/  @!P1 NANOSLEEP.SYNCS 0x989680 ;  /* 0x009896800000995d */ /* 0x004fea0003900000 */
[----:B------:R-:W2:Y:S02]  /*139b0*/  @!P1 SYNCS.PHASECHK.TRANS64 P1, [R12+URZ+0x2a830], R9 ;  /* 0x02a830090c0095a7 */ /* 0x000ea4000802007f */
[----:B--2---:R-:W-:Y:S05]  /*139c0*/  @!P1 BRA `(.L_x_1116) ;  /* 0xfffffffc00ec9947 */ /* 0x004fea000383ffff */
[----:B------:R-:W-:Y:S05]  /*139d0*/  BRA `(.L_x_1115) ;  /* 0xffffff0c00287947 */ /* 0x000fea000383ffff */
.L_x_1120:
[----:B01----:R-:W-:-:S04]  /*139e0*/  IMAD.U32 R9, RZ, RZ, UR11 ;  /* 0x0000000bff097e24 */ /* 0x003fc8000f8e00ff */
[----:B------:R0:W1:Y:S03]  /*139f0*/  SYNCS.PHASECHK.TRANS64.TRYWAIT P1, [R9+URZ+0x2a850], R0 ;  /* 0x02a85000090075a7 */ /* 0x000066000802017f */
[----:B-1----:R-:W-:Y:S05]  /*13a00*/  @!P1 NANOSLEEP.SYNCS 0x989680 ;  /* 0x009896800000995d */ /* 0x002fea0003900000 */
[----:B------:R-:W1:Y:S02]  /*13a10*/  @!P1 SYNCS.PHASECHK.TRANS64 P1, [R9+URZ+0x2a850], R0 ;  /* 0x02a85000090095a7 */ /* 0x000e64000802007f */
[----:B-1----:R-:W-:Y:S05]  /*13a20*/  @!P1 BRA `(.L_x_1120) ;  /* 0xfffffffc00ec9947 */ /* 0x002fea000383ffff */
[----:B------:R-:W-:Y:S05]  /*13a30*/  BRA `(.L_x_1119) ;  /* 0xffffff1400407947 */ /* 0x000fea000383ffff */
.L_x_1137:
[----:B-1----:R-:W-:-:S04]  /*13a40*/  IMAD.U32 R8, RZ, RZ, UR5 ;  /* 0x00000005ff087e24 */ /* 0x002fc8000f8e00ff */
[----:B------:R1:W2:Y:S03]  /*13a50*/  SYNCS.PHASECHK.TRANS64.TRYWAIT P1, [R8+URZ+0x2a830], R3 ;  /* 0x02a83003080075a7 */ /* 0x0002a6000802017f */
[----:B--2---:R-:W-:Y:S05]  /*13a60*/  @!P1 NANOSLEEP.SYNCS 0x989680 ;  /* 0x009896800000995d */ /* 0x004fea0003900000 */
[----:B------:R-:W2:Y:S02]  /*13a70*/  @!P1 SYNCS.PHASECHK.TRANS64 P1, [R8+URZ+0x2a830], R3 ;  /* 0x02a83003080095a7 */ /* 0x000ea4000802007f */
[----:B--2---:R-:W-:Y:S05]  /*13a80*/  @!P1 BRA `(.L_x_1137) ;  /* 0xfffffffc00ec9947 */ /* 0x004fea000383ffff */
[----:B------:R-:W-:Y:S05]  /*13a90*/  BRA `(.L_x_1136) ;  /* 0xffffff3800f07947 */ /* 0x000fea000383ffff */
.L_x_1141:
[----:B01----:R-:W-:-:S04]  /*13aa0*/  IMAD.U32 R3, RZ, RZ, UR10 ;  /* 0x0000000aff037e24 */ /* 0x003fc8000f8e00ff */
[----:B------:R0:W1:Y:S03]  /*13ab0*/  SYNCS.PHASECHK.TRANS64.TRYWAIT P1, [R3+URZ+0x2a850], R0 ;  /* 0x02a85000030075a7 */ /* 0x000066000802017f */
[----:B-1----:R-:W-:Y:S05]  /*13ac0*/  @!P1 NANOSLEEP.SYNCS 0x989680 ;  /* 0x009896800000995d */ /* 0x002fea0003900000 */
[----:B------:R-:W1:Y:S02]  /*13ad0*/  @!P1 SYNCS.PHASECHK.TRANS64 P1, [R3+URZ+0x2a850], R0 ;  /* 0x02a85000030095a7 */ /* 0x000e64000802007f */
[----:B-1----:R-:W-:Y:S05]  /*13ae0*/  @!P1 BRA `(.L_x_1141) ;  /* 0xfffffffc00ec9947 */ /* 0x002fea000383ffff */
[----:B------:R-:W-:Y:S05]  /*13af0*/  BRA `(.L_x_1140) ;  /* 0xffffff4400087947 */ /* 0x000fea000383ffff */
.L_x_1147:
[----:B-1----:R-:W-:-:S04]  /*13b00*/  IMAD.U32 R8, RZ, RZ, UR5 ;  /* 0x00000005ff087e24 */ /* 0x002fc8000f8e00ff */
[----:B------:R1:W2:Y:S03]  /*13b10*/  SYNCS.PHASECHK.TRANS64.TRYWAIT P1, [R8+URZ+0x2a830], R3 ;  /* 0x02a83003080075a7 */ /* 0x0002a6000802017f */
[----:B--2---:R-:W-:Y:S05]  /*13b20*/  @!P1 NANOSLEEP.SYNCS 0x989680 ;  /* 0x009896800000995d */ /* 0x004fea0003900000 */
[----:B------:R-:W2:Y:S02]  /*13b30*/  @!P1 SYNCS.PHASECHK.TRANS64 P1, [R8+URZ+0x2a830], R3 ;  /* 0x02a83003080095a7 */ /* 0x000ea4000802007f */
[----:B--2---:R-:W-:Y:S05]  /*13b40*/  @!P1 BRA `(.L_x_1147) ;  /* 0xfffffffc00ec9947 */ /* 0x004fea000383ffff */
[----:B------:R-:W-:Y:S05]  /*13b50*/  BRA `(.L_x_1146) ;  /* 0xffffff5400e87947 */ /* 0x000fea000383ffff */
.L_x_1151:
[----:B01----:R-:W-:-:S04]  /*13b60*/  IMAD.U32 R3, RZ, RZ, UR14 ;  /* 0x0000000eff037e24 */ /* 0x003fc8000f8e00ff */
[----:B------:R0:W1:Y:S03]  /*13b70*/  SYNCS.PHASECHK.TRANS64.TRYWAIT P1, [R3+URZ+0x2a850], R0 ;  /* 0x02a85000030075a7 */ /* 0x000066000802017f */
[----:B-1----:R-:W-:Y:S05]  /*13b80*/  @!P1 NANOSLEEP.SYNCS 0x989680 ;  /* 0x009896800000995d */ /* 0x002fea0003900000 */
[----:B------:R-:W1:Y:S02]  /*13b90*/  @!P1 SYNCS.PHASECHK.TRANS64 P1, [R3+URZ+0x2a850], R0 ;  /* 0x02a85000030095a7 */ /* 0x000e64000802007f */
[----:B-1----:R-:W-:Y:S05]  /*13ba0*/  @!P1 BRA `(.L_x_1151) ;  /* 0xfffffffc00ec9947 */ /* 0x002fea000383ffff */
[----:B------:R-:W-:Y:S05]  /*13bb0*/  BRA `(.L_x_1150) ;  /* 0xffffff6000007947 */ /* 0x000fea000383ffff */
.L_x_1164:
[----:B-1----:R-:W-:-:S04]  /*13bc0*/  IMAD.U32 R5, RZ, RZ, UR5 ;  /* 0x00000005ff057e24 */ /* 0x002fc8000f8e00ff */
[----:B------:R1:W2:Y:S03]  /*13bd0*/  SYNCS.PHASECHK.TRANS64.TRYWAIT P0, [R5+URZ+0x2a850], R0 ;  /* 0x02a85000050075a7 */ /* 0x0002a6000800017f */
[----:B--2---:R-:W-:Y:S05]  /*13be0*/  @!P0 NANOSLEEP.SYNCS 0x989680 ;  /* 0x009896800000895d */ /* 0x004fea0003900000 */
[----:B------:R-:W2:Y:S02]  /*13bf0*/  @!P0 SYNCS.PHASECHK.TRANS64 P0, [R5+URZ+0x2a850], R0 ;  /* 0x02a85000050085a7 */ /* 0x000ea4000800007f */
[----:B--2---:R-:W-:Y:S05]  /*13c00*/  @!P0 BRA `(.L_x_1164) ;  /* 0xfffffffc00ec8947 */ /* 0x004fea000383ffff */
[----:B------:R-:W-:Y:S05]  /*13c10*/  BRA `(.L_x_1163) ;  /* 0xffffff8800007947 */ /* 0x000fea000383ffff */
.L_x_1200:
[----:B------:R-:W-:Y:S02]  /*13c20*/  IMAD.MOV.U32 R13, RZ, RZ, R4 ;  /* 0x000000ffff0d7224 */ /* 0x000fe400078e0004 */
[----:B------:R-:W-:Y:S02]  /*13c30*/  IMAD.MOV.U32 R12, RZ, RZ, RZ ;  /* 0x000000ffff0c7224 */ /* 0x000fe400078e00ff */
[----:B------:R-:W-:Y:S02]  /*13c40*/  IMAD.MOV.U32 R11, RZ, RZ, 0x1f ;  /* 0x0000001fff0b7424 */ /* 0x000fe400078e00ff */
[----:B------:R-:W-:-:S07]  /*13c50*/  IMAD.MOV.U32 R15, RZ, RZ, -0x1 ;  /* 0xffffffffff0f7424 */ /* 0x000fce00078e00ff */
[----:B0-----:R-:W-:Y:S05]  /*13c60*/  WARPSYNC.COLLECTIVE R15, `(.L_x_1293) ;  /* 0x000000000f087348 */ /* 0x001fea0003c00000 */
[----:B------:R1:W2:Y:S02]  /*13c70*/  SHFL.IDX P6, R14, R13, R12, R11 ;  /* 0x0000000c0d0e7389 */ /* 0x0002a400000c000b */
[----:B012---:R-:W-:Y:S01]  /*13c80*/  ENDCOLLECTIVE ;  /* 0x000000000000791b */ /* 0x007fe20003800000 */
.L_x_1293:
[----:B------:R-:W-:Y:S05]  /*13c90*/  BRA `(.L_x_1294) ;  /* 0xffffffbc00a87947 */ /* 0x000fea000383ffff */
.L_x_1202:
[----:B------:R-:W-:Y:S01]  /*13ca0*/  BSSY B0, `(.L_x_1295) ;  /* 0x0000006000007945 */ /* 0x000fe20003800000 */
[----:B------:R-:W-:-:S07]  /*13cb0*/  IMAD.MOV.U32 R15, RZ, RZ, -0x1 ;  /* 0xffffffffff0f7424 */ /* 0x000fce00078e00ff */
[----:B01----:R-:W-:Y:S05]  /*13cc0*/  WARPSYNC.COLLECTIVE R15, `(.L_x_1296) ;  /* 0x000000000f0c7348 */ /* 0x003fea0003c00000 */
[----:B------:R-:W-:Y:S02]  /*13cd0*/  ELECT P6, UR62, PT ;  /* 0x00000000003e782f */ /* 0x000fe400038c0000 */
[----:B------:R-:W-:Y:S01]  /*13ce0*/  MOV R14, UR62 ;  /* 0x0000003e000e7c02 */ /* 0x000fe20008000f00 */
[----:B01----:R-:W-:Y:S10]  /*13cf0*/  ENDCOLLECTIVE ;  /* 0x000000000000791b */ /* 0x003ff40003800000 */
.L_x_1296:
[----:B------:R-:W-:Y:S05]  /*13d00*/  BSYNC B0 ;  /* 0x0000000000007941 */ /* 0x000fea0003800000 */
.L_x_1295:
[----:B------:R-:W-:Y:S05]  /*13d10*/  BRA `(.L_x_1297) ;  /* 0xffffffbc00ac7947 */ /* 0x000fea000383ffff */
.L_x_1204:
[----:B0-----:R0:W2:Y:S02]  /*13d20*/  SYNCS.PHASECHK.TRANS64.TRYWAIT P0, [R0+URZ+0x2a840], R2 ;  /* 0x02a84002000075a7 */ /* 0x0010a4000800017f */
[----:B--2---:R-:W-:Y:S05]  /*13d30*/  @!P0 NANOSLEEP.SYNCS 0x989680 ;  /* 0x009896800000895d */ /* 0x004fea0003900000 */
[----:B------:R-:W2:Y:S02]  /*13d40*/  @!P0 SYNCS.PHASECHK.TRANS64 P0, [R0+URZ+0x2a840], R2 ;  /* 0x02a84002000085a7 */ /* 0x000ea4000800007f */
[----:B--2---:R-:W-:Y:S05]  /*13d50*/  @!P0 BRA `(.L_x_1204) ;  /* 0xfffffffc00f08947 */ /* 0x004fea000383ffff */
[----:B------:R-:W-:Y:S05]  /*13d60*/  BRA `(.L_x_1298) ;  /* 0xffffffc000007947 */ /* 0x000fea000383ffff */
.L_x_1208:
[----:B------:R-:W-:Y:S01]  /*13d70*/  IMAD.MOV.U32 R13, RZ, RZ, R6 ;  /* 0x000000ffff0d7224 */ /* 0x000fe200078e0006 */
[----:B------:R-:W-:Y:S01]  /*13d80*/  LOP3.LUT R8, R8, 0x7f, RZ, 0xc0, !PT ;  /* 0x0000007f08087812 */ /* 0x000fe200078ec0ff */
[----:B------:R-:W-:Y:S02]  /*13d90*/  IMAD.MOV.U32 R12, RZ, RZ, RZ ;  /* 0x000000ffff0c7224 */ /* 0x000fe400078e00ff */
[----:B------:R-:W-:Y:S01]  /*13da0*/  IMAD.MOV.U32 R11, RZ, RZ, 0x181f ;  /* 0x0000181fff0b7424 */ /* 0x000fe200078e00ff */
[----:B------:R-:W-:Y:S01]  /*13db0*/  SHF.R.U32.HI R8, RZ, 0x3, R8 ;  /* 0x00000003ff087819 */ /* 0x000fe20000011608 */
[----:B------:R-:W-:-:S04]  /*13dc0*/  IMAD.MOV.U32 R15, RZ, RZ, -0x1 ;  /* 0xffffffffff0f7424 */ /* 0x000fc800078e00ff */
[----:B------:R-:W-:-:S07]  /*13dd0*/  VIADD R4, R8, UR43 ;  /* 0x0000002b08047c36 */ /* 0x000fce0008000000 */
[----:B-----5:R-:W-:Y:S05]  /*13de0*/  WARPSYNC.COLLECTIVE R15, `(.L_x_1299) ;  /* 0x000000000f087348 */ /* 0x020fea0003c00000 */
[----:B------:R0:W1:Y:S02]  /*13df0*/  SHFL.IDX P6, R14, R13, R12, R11 ;  /* 0x0000000c0d0e7389 */ /* 0x00006400000c000b */
[----:B01---5:R-:W-:Y:S01]  /*13e00*/  ENDCOLLECTIVE ;  /* 0x000000000000791b */ /* 0x023fe20003800000 */
.L_x_1299:
[----:B------:R-:W-:Y:S02]  /*13e10*/  VIADD R8, R4, 0x10 ;  /* 0x0000001004087836 */ /* 0x000fe40000000000 */
[----:B------:R-:W-:Y:S02]  /*13e20*/  IMAD.MOV.U32 R13, RZ, RZ, R0 ;  /* 0x000000ffff0d7224 */ /* 0x000fe400078e0000 */
[----:B------:R-:W-:-:S07]  /*13e30*/  IMAD.MOV.U32 R2, RZ, RZ, R14 ;  /* 0x000000ffff027224 */ /* 0x000fce00078e000e */
[----:B------:R-:W-:Y:S05]  /*13e40*/  WARPSYNC.COLLECTIVE R15, `(.L_x_1300) ;  /* 0x000000000f087348 */ /* 0x000fea0003c00000 */
[----:B------:R0:W1:Y:S02]  /*13e50*/  SHFL.IDX P6, R14, R13, R12, R11 ;  /* 0x0000000c0d0e7389 */ /* 0x00006400000c000b */
[----:B01----:R-:W-:Y:S01]  /*13e60*/  ENDCOLLECTIVE ;  /* 0x000000000000791b */ /* 0x003fe20003800000 */
.L_x_1300:
[----:B------:R-:W-:Y:S01]  /*13e70*/  ULDC UR4, c[0x0][0x288] ;  /* 0x0000a20000047ab9 */ /* 0x000fe20000000800 */
[----:B------:R-:W-:Y:S01]  /*13e80*/  ULDC.64 UR6, c[0x0][0x208] ;  /* 0x0000820000067ab9 */ /* 0x000fe20000000a00 */
[----:B------:R-:W-:-:S05]  /*13e90*/  IMAD R5, R7, UR4, RZ ;  /* 0x0000000407057c24 */ /* 0x000fca000f8e02ff */
[----:B------:R-:W-:Y:S01]  /*13ea0*/  ISETP.GE.AND P4, PT, R4, R5, PT ;  /* 0x000000050400720c */ /* 0x000fe20003f86270 */
[----:B------:R-:W-:Y:S02]  /*13eb0*/  IMAD.MOV.U32 R13, RZ, RZ, R6 ;  /* 0x000000ffff0d7224 */ /* 0x000fe400078e0006 */
[----:B------:R-:W-:Y:S02]  /*13ec0*/  IMAD.MOV.U32 R12, RZ, RZ, 0x1 ;  /* 0x00000001ff0c7424 */ /* 0x000fe400078e00ff */
[----:B------:R-:W-:-:S08]  /*13ed0*/  IMAD.MOV.U32 R3, RZ, RZ, R14 ;  /* 0x000000ffff037224 */ /* 0x000fd000078e000e */
        /* <DEDUP_REMOVED lines=15> */
.L_x_1301:
[----:B------:R-:W-:Y:S02]  /*13fd0*/  IMAD.MOV.U32 R13, RZ, RZ, R0 ;  /* 0x000000ffff0d7224 */ /* 0x000fe400078e0000 */
[----:B------:R-:W-:-:S07]  /*13fe0*/  IMAD.MOV.U32 R2, RZ, RZ, R14 ;  /* 0x000000ffff027224 */ /* 0x000fce00078e000e */
[----:B------:R-:W-:Y:S05]  /*13ff0*/  WARPSYNC.COLLECTIVE R15, `(.L_x_1302) ;  /* 0x000000000f087348 */ /* 0x000fea0003c00000 */
[----:B------:R0:W1:Y:S02]  /*14000*/  SHFL.IDX P6, R14, R13, R12, R11 ;  /* 0x0000000c0d0e7389 */ /* 0x00006400000c000b */
[----:B01----:R-:W-:Y:S01]  /*14010*/  ENDCOLLECTIVE ;  /* 0x000000000000791b */ /* 0x003fe20003800000 */
.L_x_1302:
[----:B------:R-:W-:Y:S01]  /*14020*/  ULDC.64 UR4, c[0x0][0x208] ;  /* 0x0000820000047ab9 */ /* 0x000fe20000000a00 */
[----:B------:R-:W-:Y:S02]  /*14030*/  IMAD.MOV.U32 R13, RZ, RZ, R6 ;  /* 0x000000ffff0d7224 */ /* 0x000fe400078e0006 */
[----:B------:R-:W-:Y:S02]  /*14040*/  IMAD.MOV.U32 R12, RZ, RZ, 0x2 ;  /* 0x00000002ff0c7424 */ /* 0x000fe400078e00ff */
[----:B------:R-:W-:-:S05]  /*14050*/  IMAD.MOV.U32 R3, RZ, RZ, R14 ;  /* 0x000000ffff037224 */ /* 0x000fca00078e000e */
        /* <DEDUP_REMOVED lines=14> */
.L_x_1303:
[----:B------:R-:W-:-:S05]  /*14140*/  VIADD R2, R4, 0x20 ;  /* 0x0000002004027836 */ /* 0x000fca0000000000 */
[----:B------:R-:W-:Y:S01]  /*14150*/  ISETP.GE.AND P4, PT, R2, R5, PT ;  /* 0x000000050200720c */ /* 0x000fe20003f86270 */
[----:B------:R-:W-:Y:S02]  /*14160*/  IMAD.MOV.U32 R13, RZ, RZ, R0 ;  /* 0x000000ffff0d7224 */ /* 0x000fe400078e0000 */
[----:B------:R-:W-:-:S10]  /*14170*/  IMAD.MOV.U32 R2, RZ, RZ, R14 ;  /* 0x000000ffff027224 */ /* 0x000fd400078e000e */
[----:B------:R-:W-:Y:S05]  /*14180*/  WARPSYNC.COLLECTIVE R15, `(.L_x_1304) ;  /* 0x000000000f087348 */ /* 0x000fea0003c00000 */
[----:B------:R0:W1:Y:S02]  /*14190*/  SHFL.IDX P6, R14, R13, R12, R11 ;  /* 0x0000000c0d0e7389 */ /* 0x00006400000c000b */
[----:B01----:R-:W-:Y:S01]  /*141a0*/  ENDCOLLECTIVE ;  /* 0x000000000000791b */ /* 0x003fe20003800000 */
.L_x_1304:
        /* <DEDUP_REMOVED lines=18> */
.L_x_1305:
[----:B------:R-:W-:-:S05]  /*142d0*/  VIADD R2, R4, 0x30 ;  /* 0x0000003004027836 */ /* 0x000fca0000000000 */
[----:B------:R-:W-:Y:S01]  /*142e0*/  ISETP.GE.AND P4, PT, R2, R5, PT ;  /* 0x000000050200720c */ /* 0x000fe20003f86270 */
[----:B------:R-:W-:Y:S02]  /*142f0*/  IMAD.MOV.U32 R13, RZ, RZ, R0 ;  /* 0x000000ffff0d7224 */ /* 0x000fe400078e0000 */
[----:B------:R-:W-:-:S10]  /*14300*/  IMAD.MOV.U32 R2, RZ, RZ, R14 ;  /* 0x000000ffff027224 */ /* 0x000fd400078e000e */
[----:B------:R-:W-:Y:S05]  /*14310*/  WARPSYNC.COLLECTIVE R15, `(.L_x_1306) ;  /* 0x000000000f087348 */ /* 0x000fea0003c00000 */
[----:B------:R0:W1:Y:S02]  /*14320*/  SHFL.IDX P6, R14, R13, R12, R11 ;  /* 0x0000000c0d0e7389 */ /* 0x00006400000c000b */
[----:B01----:R-:W-:Y:S01]  /*14330*/  ENDCOLLECTIVE ;  /* 0x000000000000791b */ /* 0x003fe20003800000 */
.L_x_1306:
        /* <DEDUP_REMOVED lines=18> */
.L_x_1307:
[----:B------:R-:W-:-:S05]  /*14460*/  VIADD R2, R4, 0x40 ;  /* 0x0000004004027836 */ /* 0x000fca0000000000 */
[----:B------:R-:W-:Y:S01]  /*14470*/  ISETP.GE.AND P4, PT, R2, R5, PT ;  /* 0x000000050200720c */ /* 0x000fe20003f86270 */
[----:B------:R-:W-:Y:S02]  /*14480*/  IMAD.MOV.U32 R13, RZ, RZ, R0 ;  /* 0x000000ffff0d7224 */ /* 0x000fe400078e0000 */
[----:B------:R-:W-:-:S10]  /*14490*/  IMAD.MOV.U32 R2, RZ, RZ, R14 ;  /* 0x000000ffff027224 */ /* 0x000fd400078e000e */
[----:B------:R-:W-:Y:S05]  /*144a0*/  WARPSYNC.COLLECTIVE R15, `(.L_x_1308) ;  /* 0x000000000f087348 */ /* 0x000fea0003c00000 */
[----:B------:R0:W1:Y:S02]  /*144b0*/  SHFL.IDX P6, R14, R13, R12, R11 ;  /* 0x0000000c0d0e7389 */ /* 0x00006400000c000b */
[----:B01----:R-:W-:Y:S01]  /*144c0*/  ENDCOLLECTIVE ;  /* 0x000000000000791b */ /* 0x003fe20003800000 */
.L_x_1308:
        /* <DEDUP_REMOVED lines=18> */
.L_x_1309:
[----:B------:R-:W-:-:S05]  /*145f0*/  VIADD R2, R4, 0x50 ;  /* 0x0000005004027836 */ /* 0x000fca0000000000 */
[----:B------:R-:W-:Y:S01]  /*14600*/  ISETP.GE.AND P4, PT, R2, R5, PT ;  /* 0x000000050200720c */ /* 0x000fe20003f86270 */
[----:B------:R-:W-:Y:S02]  /*14610*/  IMAD.MOV.U32 R13, RZ, RZ, R0 ;  /* 0x000000ffff0d7224 */ /* 0x000fe400078e0000 */
[----:B------:R-:W-:-:S10]  /*14620*/  IMAD.MOV.U32 R2, RZ, RZ, R14 ;  /* 0x000000ffff027224 */ /* 0x000fd400078e000e */
[----:B------:R-:W-:Y:S05]  /*14630*/  WARPSYNC.COLLECTIVE R15, `(.L_x_1310) ;  /* 0x000000000f087348 */ /* 0x000fea0003c00000 */
[----:B------:R0:W1:Y:S02]  /*14640*/  SHFL.IDX P6, R14, R13, R12, R11 ;  /* 0x0000000c0d0e7389 */ /* 0x00006400000c000b */
[----:B01----:R-:W-:Y:S01]  /*14650*/  ENDCOLLECTIVE ;  /* 0x000000000000791b */ /* 0x003fe20003800000 */
.L_x_1310:
        /* <DEDUP_REMOVED lines=18> */
.L_x_1311:
[----:B------:R-:W-:-:S05]  /*14780*/  VIADD R2, R4, 0x60 ;  /* 0x0000006004027836 */ /* 0x000fca0000000000 */
[----:B------:R-:W-:Y:S01]  /*14790*/  ISETP.GE.AND P4, PT, R2, R5, PT ;  /* 0x000000050200720c */ /* 0x000fe20003f86270 */
[----:B------:R-:W-:Y:S02]  /*147a0*/  IMAD.MOV.U32 R13, RZ, RZ, R0 ;  /* 0x000000ffff0d7224 */ /* 0x000fe400078e0000 */
[----:B------:R-:W-:-:S10]  /*147b0*/  IMAD.MOV.U32 R2, RZ, RZ, R14 ;  /* 0x000000ffff027224 */ /* 0x000fd400078e000e */
[----:B------:R-:W-:Y:S05]  /*147c0*/  WARPSYNC.COLLECTIVE R15, `(.L_x_1312) ;  /* 0x000000000f087348 */ /* 0x000fea0003c00000 */
[----:B------:R0:W1:Y:S02]  /*147d0*/  SHFL.IDX P6, R14, R13, R12, R11 ;  /* 0x0000000c0d0e7389 */ /* 0x00006400000c000b */
[----:B01----:R-:W-:Y:S01]  /*147e0*/  ENDCOLLECTIVE ;  /* 0x000000000000791b */ /* 0x003fe20003800000 */
.L_x_1312:
        /* <DEDUP_REMOVED lines=18> */
.L_x_1313:
[----:B------:R-:W-:Y:S02]  /*14910*/  IMAD.MOV.U32 R13, RZ, RZ, R0 ;  /* 0x000000ffff0d7224 */ /* 0x000fe400078e0000 */
[----:B------:R-:W-:-:S07]  /*14920*/  IMAD.MOV.U32 R6, RZ, RZ, R14 ;  /* 0x000000ffff067224 */ /* 0x000fce00078e000e */
[----:B------:R-:W-:Y:S05]  /*14930*/  WARPSYNC.COLLECTIVE R15, `(.L_x_1314) ;  /* 0x000000000f087348 */ /* 0x000fea0003c00000 */
[----:B------:R0:W1:Y:S02]  /*14940*/  SHFL.IDX P6, R14, R13, R12, R11 ;  /* 0x0000000c0d0e7389 */ /* 0x00006400000c000b */
[----:B01----:R-:W-:Y:S01]  /*14950*/  ENDCOLLECTIVE ;  /* 0x000000000000791b */ /* 0x003fe20003800000 */
.L_x_1314:
[----:B------:R-:W-:Y:S01]  /*14960*/  IMAD.MOV.U32 R0, RZ, RZ, R14 ;  /* 0x000000ffff007224 */ /* 0x000fe200078e000e */
[----:B------:R-:W-:Y:S06]  /*14970*/  BRA `(.L_x_1315) ;  /* 0xffffffc000747947 */ /* 0x000fec000383ffff */
.L_x_1213:
[----:B0-----:R0:W1:Y:S02]  /*14980*/  SYNCS.PHASECHK.TRANS64.TRYWAIT P0, [R17+URZ+0x2a820], R0 ;  /* 0x02a82000110075a7 */ /* 0x001064000800017f */
[----:B-1----:R-:W-:Y:S05]  /*14990*/  @!P0 NANOSLEEP.SYNCS 0x989680 ;  /* 0x009896800000895d */ /* 0x002fea0003900000 */
[----:B------:R-:W1:Y:S02]  /*149a0*/  @!P0 SYNCS.PHASECHK.TRANS64 P0, [R17+URZ+0x2a820], R0 ;  /* 0x02a82000110085a7 */ /* 0x000e64000800007f */
[----:B-1----:R-:W-:Y:S05]  /*149b0*/  @!P0 BRA `(.L_x_1213) ;  /* 0xfffffffc00f08947 */ /* 0x002fea000383ffff */
[----:B------:R-:W-:Y:S05]  /*149c0*/  BRA `(.L_x_1316) ;  /* 0xffffffc000ec7947 */ /* 0x000fea000383ffff */
.L_x_1220:
[----:B0-----:R0:W1:Y:S02]  /*149d0*/  SYNCS.PHASECHK.TRANS64.TRYWAIT P0, [R3+URZ+0x2a840], R2 ;  /* 0x02a84002030075a7 */ /* 0x001064000800017f */
[----:B-1----:R-:W-:Y:S05]  /*149e0*/  @!P0 NANOSLEEP.SYNCS 0x989680 ;  /* 0x009896800000895d */ /* 0x002fea0003900000 */
[----:B------:R-:W1:Y:S02]  /*149f0*/  @!P0 SYNCS.PHASECHK.TRANS64 P0, [R3+URZ+0x2a840], R2 ;  /* 0x02a84002030085a7 */ /* 0x000e64000800007f */
[----:B-1----:R-:W-:Y:S05]  /*14a00*/  @!P0 BRA `(.L_x_1220) ;  /* 0xfffffffc00f08947 */ /* 0x002fea000383ffff */
[----:B------:R-:W-:Y:S05]  /*14a10*/  BRA `(.L_x_1317) ;  /* 0xffffffc400a87947 */ /* 0x000fea000383ffff */
.L_x_1227:
[----:B0-----:R0:W1:Y:S02]  /*14a20*/  SYNCS.PHASECHK.TRANS64.TRYWAIT P0, [R3+URZ+0x60], R2 ;  /* 0x00006002030075a7 */ /* 0x001064000800017f */
[----:B-1----:R-:W-:Y:S05]  /*14a30*/  @!P0 NANOSLEEP.SYNCS 0x989680 ;  /* 0x009896800000895d */ /* 0x002fea0003900000 */
[----:B------:R-:W1:Y:S02]  /*14a40*/  @!P0 SYNCS.PHASECHK.TRANS64 P0, [R3+URZ+0x60], R2 ;  /* 0x00006002030085a7 */ /* 0x000e64000800007f */
[----:B-1----:R-:W-:Y:S05]  /*14a50*/  @!P0 BRA `(.L_x_1227) ;  /* 0xfffffffc00f08947 */ /* 0x002fea000383ffff */
[----:B------:R-:W-:Y:S05]  /*14a60*/  BRA `(.L_x_1318) ;  /* 0xffffffc800b47947 */ /* 0x000fea000383ffff */
.L_x_1237:
[----:B--2---:R2:W3:Y:S02]  /*14a70*/  SYNCS.PHASECHK.TRANS64.TRYWAIT P0, [R3+URZ+0x2a840], R2 ;  /* 0x02a84002030075a7 */ /* 0x0044e4000800017f */
[----:B---3--:R-:W-:Y:S05]  /*14a80*/  @!P0 NANOSLEEP.SYNCS 0x989680 ;  /* 0x009896800000895d */ /* 0x008fea0003900000 */
[----:B------:R-:W3:Y:S02]  /*14a90*/  @!P0 SYNCS.PHASECHK.TRANS64 P0, [R3+URZ+0x2a840], R2 ;  /* 0x02a84002030085a7 */ /* 0x000ee4000800007f */
[----:B---3--:R-:W-:Y:S05]  /*14aa0*/  @!P0 BRA `(.L_x_1237) ;  /* 0xfffffffc00f08947 */ /* 0x008fea000383ffff */
[----:B------:R-:W-:Y:S05]  /*14ab0*/  BRA `(.L_x_1319) ;  /* 0xffffffd0003c7947 */ /* 0x000fea000383ffff */
.L_x_1244:
[----:B0-----:R0:W1:Y:S02]  /*14ac0*/  SYNCS.PHASECHK.TRANS64.TRYWAIT P0, [R2+URZ+0x60], R3 ;  /* 0x00006003020075a7 */ /* 0x001064000800017f */
[----:B-1----:R-:W-:Y:S05]  /*14ad0*/  @!P0 NANOSLEEP.SYNCS 0x989680 ;  /* 0x009896800000895d */ /* 0x002fea0003900000 */
[----:B------:R-:W1:Y:S02]  /*14ae0*/  @!P0 SYNCS.PHASECHK.TRANS64 P0, [R2+URZ+0x60], R3 ;  /* 0x00006003020085a7 */ /* 0x000e64000800007f */
[----:B-1----:R-:W-:Y:S05]  /*14af0*/  @!P0 BRA `(.L_x_1244) ;  /* 0xfffffffc00f08947 */ /* 0x002fea000383ffff */
[----:B------:R-:W-:Y:S05]  /*14b00*/  BRA `(.L_x_1320) ;  /* 0xffffffd400487947 */ /* 0x000fea000383ffff */
.L_x_1253:
[----:B-1----:R1:W2:Y:S02]  /*14b10*/  SYNCS.PHASECHK.TRANS64.TRYWAIT P0, [R2+URZ+0x2a840], R3 ;  /* 0x02a84003020075a7 */ /* 0x0022a4000800017f */
[----:B--2---:R-:W-:Y:S05]  /*14b20*/  @!P0 NANOSLEEP.SYNCS 0x989680 ;  /* 0x009896800000895d */ /* 0x004fea0003900000 */
[----:B------:R-:W2:Y:S02]  /*14b30*/  @!P0 SYNCS.PHASECHK.TRANS64 P0, [R2+URZ+0x2a840], R3 ;  /* 0x02a84003020085a7 */ /* 0x000ea4000800007f */
[----:B--2---:R-:W-:Y:S05]  /*14b40*/  @!P0 BRA `(.L_x_1253) ;  /* 0xfffffffc00f08947 */ /* 0x004fea000383ffff */
[----:B------:R-:W-:Y:S05]  /*14b50*/  BRA `(.L_x_1321) ;  /* 0xffffffd800a07947 */ /* 0x000fea000383ffff */
.L_x_1260:
[----:B0-----:R0:W1:Y:S02]  /*14b60*/  SYNCS.PHASECHK.TRANS64.TRYWAIT P0, [R2+URZ+0x60], R5 ;  /* 0x00006005020075a7 */ /* 0x001064000800017f */
[----:B-1----:R-:W-:Y:S05]  /*14b70*/  @!P0 NANOSLEEP.SYNCS 0x989680 ;  /* 0x009896800000895d */ /* 0x002fea0003900000 */
[----:B------:R-:W1:Y:S02]  /*14b80*/  @!P0 SYNCS.PHASECHK.TRANS64 P0, [R2+URZ+0x60], R5 ;  /* 0x00006005020085a7 */ /* 0x000e64000800007f */
[----:B-1----:R-:W-:Y:S05]  /*14b90*/  @!P0 BRA `(.L_x_1260) ;  /* 0xfffffffc00f08947 */ /* 0x002fea000383ffff */
[----:B------:R-:W-:Y:S05]  /*14ba0*/  BRA `(.L_x_1322) ;  /* 0xffffffdc00ac7947 */ /* 0x000fea000383ffff */
.L_x_1271:
[----:B0-----:R0:W1:Y:S02]  /*14bb0*/  SYNCS.PHASECHK.TRANS64.TRYWAIT P0, [R2+URZ+0x2a860], R3 ;  /* 0x02a86003020075a7 */ /* 0x001064000800017f */
[----:B-1----:R-:W-:Y:S05]  /*14bc0*/  @!P0 NANOSLEEP.SYNCS 0x989680 ;  /* 0x009896800000895d */ /* 0x002fea0003900000 */
[----:B------:R-:W1:Y:S02]  /*14bd0*/  @!P0 SYNCS.PHASECHK.TRANS64 P0, [R2+URZ+0x2a860], R3 ;  /* 0x02a86003020085a7 */ /* 0x000e64000800007f */
[----:B-1----:R-:W-:Y:S05]  /*14be0*/  @!P0 BRA `(.L_x_1271) ;  /* 0xfffffffc00f08947 */ /* 0x002fea000383ffff */
[----:B------:R-:W-:Y:S05]  /*14bf0*/  BRA `(.L_x_1323) ;  /* 0xffffffe000f07947 */ /* 0x000fea000383ffff */
.L_x_1278:
[----:B------:R-:W-:Y:S01]  /*14c00*/  BSSY B0, `(.L_x_1324) ;  /* 0x0000008000007945 */ /* 0x000fe20003800000 */
[----:B-----5:R-:W-:Y:S02]  /*14c10*/  IMAD.MOV.U32 R13, RZ, RZ, R2 ;  /* 0x000000ffff0d7224 */ /* 0x020fe400078e0002 */
[----:B------:R-:W-:Y:S02]  /*14c20*/  IMAD.MOV.U32 R12, RZ, RZ, RZ ;  /* 0x000000ffff0c7224 */ /* 0x000fe400078e00ff */
[----:B------:R-:W-:Y:S02]  /*14c30*/  IMAD.MOV.U32 R11, RZ, RZ, 0x1f ;  /* 0x0000001fff0b7424 */ /* 0x000fe400078e00ff */
[----:B------:R-:W-:-:S07]  /*14c40*/  IMAD.MOV.U32 R15, RZ, RZ, -0x1 ;  /* 0xffffffffff0f7424 */ /* 0x000fce00078e00ff */
[----:B0-----:R-:W-:Y:S05]  /*14c50*/  WARPSYNC.COLLECTIVE R15, `(.L_x_1325) ;  /* 0x000000000f087348 */ /* 0x001fea0003c00000 */
[----:B------:R1:W2:Y:S02]  /*14c60*/  SHFL.IDX P6, R14, R13, R12, R11 ;  /* 0x0000000c0d0e7389 */ /* 0x0002a400000c000b */
[----:B012---:R-:W-:Y:S01]  /*14c70*/  ENDCOLLECTIVE ;  /* 0x000000000000791b */ /* 0x007fe20003800000 */
.L_x_1325:
[----:B------:R-:W-:Y:S05]  /*14c80*/  BSYNC B0 ;  /* 0x0000000000007941 */ /* 0x000fea0003800000 */
.L_x_1324:
[----:B------:R-:W-:Y:S05]  /*14c90*/  BRA `(.L_x_1326) ;  /* 0xffffffe400e87947 */ /* 0x000fea000383ffff */
.L_x_1281:
[----:B0-----:R0:W1:Y:S02]  /*14ca0*/  SYNCS.PHASECHK.TRANS64.TRYWAIT P0, [R0+URZ+0x2a820], R3 ;  /* 0x02a82003000075a7 */ /* 0x001064000800017f */
[----:B-1----:R-:W-:Y:S05]  /*14cb0*/  @!P0 NANOSLEEP.SYNCS 0x989680 ;  /* 0x009896800000895d */ /* 0x002fea0003900000 */
[----:B------:R-:W1:Y:S02]  /*14cc0*/  @!P0 SYNCS.PHASECHK.TRANS64 P0, [R0+URZ+0x2a820], R3 ;  /* 0x02a82003000085a7 */ /* 0x000e64000800007f */
[----:B-1----:R-:W-:Y:S05]  /*14cd0*/  @!P0 BRA `(.L_x_1281) ;  /* 0xfffffffc00f08947 */ /* 0x002fea000383ffff */
[----:B------:R-:W-:Y:S05]  /*14ce0*/  BRA `(.L_x_1327) ;  /* 0xffffffe800347947 */ /* 0x000fea000383ffff */
.L_x_1282:
        /* <DEDUP_REMOVED lines=8> */
[----:B0-----:R-:W-:Y:S05]  /*14d70*/  WARPSYNC.COLLECTIVE R15, `(.L_x_1329) ;  /* 0x000000000f087348 */ /* 0x001fea0003c00000 */
[----:B------:R1:W2:Y:S02]  /*14d80*/  SHFL.IDX P6, R14, R13, R12, R11 ;  /* 0x0000000c0d0e7389 */ /* 0x0002a400000c000b */
[----:B012---:R-:W-:Y:S01]  /*14d90*/  ENDCOLLECTIVE ;  /* 0x000000000000791b */ /* 0x007fe20003800000 */
.L_x_1329:
[----:B------:R-:W-:Y:S05]  /*14da0*/  BSYNC B0 ;  /* 0x0000000000007941 */ /* 0x000fea0003800000 */
.L_x_1328:
[----:B------:R-:W-:Y:S05]  /*14db0*/  BRA `(.L_x_1330) ;  /* 0xffffffe8001c7947 */ /* 0x000fea000383ffff */
.L_x_1285:
[----:B------:R-:W-:Y:S01]  /*14dc0*/  BSSY B1, `(.L_x_1331) ;  /* 0x0000006000017945 */ /* 0x000fe20003800000 */
[----:B------:R-:W-:-:S07]  /*14dd0*/  IMAD.MOV.U32 R15, RZ, RZ, -0x1 ;  /* 0xffffffffff0f7424 */ /* 0x000fce00078e00ff */
[----:B01----:R-:W-:Y:S05]  /*14de0*/  WARPSYNC.COLLECTIVE R15, `(.L_x_1332) ;  /* 0x000000000f0c7348 */ /* 0x003fea0003c00000 */
[----:B------:R-:W-:Y:S02]  /*14df0*/  ELECT P6, UR62, PT ;  /* 0x00000000003e782f */ /* 0x000fe400038c0000 */
[----:B------:R-:W-:Y:S01]  /*14e00*/  MOV R14, UR62 ;  /* 0x0000003e000e7c02 */ /* 0x000fe20008000f00 */
[----:B01----:R-:W-:Y:S10]  /*14e10*/  ENDCOLLECTIVE ;  /* 0x000000000000791b */ /* 0x003ff40003800000 */
.L_x_1332:
[----:B------:R-:W-:Y:S05]  /*14e20*/  BSYNC B1 ;  /* 0x0000000000017941 */ /* 0x000fea0003800000 */
.L_x_1331:
[----:B------:R-:W-:Y:S05]  /*14e30*/  BRA `(.L_x_1333) ;  /* 0xffffffe800147947 */ /* 0x000fea000383ffff */
.L_x_1287:
[----:B0-----:R0:W1:Y:S02]  /*14e40*/  SYNCS.PHASECHK.TRANS64.TRYWAIT P0, [R6+URZ], R5 ;  /* 0x00000005060075a7 */ /* 0x001064000800017f */
[----:B-1----:R-:W-:Y:S05]  /*14e50*/  @!P0 NANOSLEEP.SYNCS 0x989680 ;  /* 0x009896800000895d */ /* 0x002fea0003900000 */
[----:B------:R-:W1:Y:S02]  /*14e60*/  @!P0 SYNCS.PHASECHK.TRANS64 P0, [R6+URZ], R5 ;  /* 0x00000005060085a7 */ /* 0x000e64000800007f */
[----:B-1----:R-:W-:Y:S05]  /*14e70*/  @!P0 BRA `(.L_x_1287) ;  /* 0xfffffffc00f08947 */ /* 0x002fea000383ffff */
[----:B------:R-:W-:Y:S05]  /*14e80*/  BRA `(.L_x_1334) ;  /* 0xffffffe800547947 */ /* 0x000fea000383ffff */
.L_x_1288:
[----:B-1----:R1:W2:Y:S02]  /*14e90*/  SYNCS.PHASECHK.TRANS64.TRYWAIT P0, [R3+URZ], R2 ;  /* 0x00000002030075a7 */ /* 0x0022a4000800017f */
[----:B--2---:R-:W-:Y:S05]  /*14ea0*/  @!P0 NANOSLEEP.SYNCS 0x989680 ;  /* 0x009896800000895d */ /* 0x004fea0003900000 */
[----:B------:R-:W2:Y:S02]  /*14eb0*/  @!P0 SYNCS.PHASECHK.TRANS64 P0, [R3+URZ], R2 ;  /* 0x00000002030085a7 */ /* 0x000ea4000800007f */
[----:B--2---:R-:W-:Y:S05]  /*14ec0*/  @!P0 BRA `(.L_x_1288) ;  /* 0xfffffffc00f08947 */ /* 0x004fea000383ffff */
[----:B------:R-:W-:Y:S05]  /*14ed0*/  BRA `(.L_x_1335) ;  /* 0xffffffe800487947 */ /* 0x000fea000383ffff */
.L_x_1290:
[----:B-1----:R1:W2:Y:S02]  /*14ee0*/  SYNCS.PHASECHK.TRANS64.TRYWAIT P0, [R18+URZ], R5 ;  /* 0x00000005120075a7 */ /* 0x0022a4000800017f */
[----:B--2---:R-:W-:Y:S05]  /*14ef0*/  @!P0 NANOSLEEP.SYNCS 0x989680 ;  /* 0x009896800000895d */ /* 0x004fea0003900000 */
[----:B------:R-:W2:Y:S02]  /*14f00*/  @!P0 SYNCS.PHASECHK.TRANS64 P0, [R18+URZ], R5 ;  /* 0x00000005120085a7 */ /* 0x000ea4000800007f */
[----:B--2---:R-:W-:Y:S05]  /*14f10*/  @!P0 BRA `(.L_x_1290) ;  /* 0xfffffffc00f08947 */ /* 0x004fea000383ffff */
[----:B------:R-:W-:Y:S05]  /*14f20*/  BRA `(.L_x_1336) ;  /* 0xffffffe8004c7947 */ /* 0x000fea000383ffff */
.L_x_1337:
        /* <DEDUP_REMOVED lines=13> */
.L_x_15110:


//--------------------- .text._ZN7cutlass13device_kernelIN5flash11enable_sm90INS1_16FlashAttnFwdSm90INS1_25CollectiveMainloopFwdSm90ILi2EN4cute5tupleIJNS5_1CILi1EEES8_S8_EEENS6_IJNS7_ILi128EEENS7_ILi96EEENS7_ILi192EEEEEELi128ENS_6half_tEfNS_4arch4Sm90ELb0ELb1ELb0ELb1ELb0ELb0ELb0ELb1ELb1ELb1ELb0ELb0EEENS1_21CollectiveEpilogueFwdINS6_IJSA_SA_SB_EEES9_SE_SG_Li256ELb1ELb1ELb0ELb0EEENS1_36VarlenDynamicPersistentTileSchedulerILi128ELi96ELi256ELi128ELb0ELb1ELb1ELb1ELb0ELb1EEEEEEEEEvNT_6ParamsE --------------------------
	.section	.text._ZN7cutlass13device_kernelIN5flash11enable_sm90INS1_16FlashAttnFwdSm90INS1_25CollectiveMainloopFwdSm90ILi2EN4cute5tupleIJNS5_1CILi1EEES8_S8_EEENS6_IJNS7_ILi128EEENS7_ILi96EEENS7_ILi192EEEEEELi128ENS_6half_tEfNS_4arch4Sm90ELb0ELb1ELb0ELb1ELb0ELb0ELb0ELb1ELb1ELb1ELb0ELb0EEENS1_21CollectiveEpilogueFwdINS6_IJSA_SA_SB_EEES9_SE_SG_Li256ELb1ELb1ELb0ELb0EEENS1_36VarlenDynamicPersistentTileSchedulerILi128ELi96ELi256ELi128ELb0ELb1ELb1ELb1ELb0ELb1EEEEEEEEEvNT_6ParamsE,"ax",@progbits
	.align	128
.text._ZN7cutlass13device_kernelIN5flash11enable_sm90INS1_16FlashAttnFwdSm90INS1_25CollectiveMainloopFwdSm90ILi2EN4cute5tupleIJNS5_1CILi1EEES8_S8_EEENS6_IJNS7_ILi128EEENS7_ILi96EEENS7_ILi192EEEEEELi128ENS_6half_tEfNS_4arch4Sm90ELb0ELb1ELb0ELb1ELb0ELb0ELb0ELb1ELb1ELb1ELb0ELb0EEENS1_21CollectiveEpilogueFwdINS6_IJSA_SA_SB_EEES9_SE_SG_Li256ELb1ELb1ELb0ELb0EEENS1_36VarlenDynamicPersistentTileSchedulerILi128ELi96ELi256ELi128ELb0ELb1ELb1ELb1ELb0ELb1EEEEEEEEEvNT_6ParamsE:
        .type           _ZN7cutlass13device_kernelIN5flash11enable_sm90INS1_16FlashAttnFwdSm90INS1_25CollectiveMainloopFwdSm90ILi2EN4cute5tupleIJNS5_1CILi1EEES8_S8_EEENS6_IJNS7_ILi128EEENS7_ILi96EEENS7_ILi192EEEEEELi128ENS_6half_tEfNS_4arch4Sm90ELb0ELb1ELb0ELb1ELb0ELb0ELb0ELb1ELb1ELb1ELb0ELb0EEENS1_21CollectiveEpilogueFwdINS6_IJSA_SA_SB_EEES9_SE_SG_Li256ELb1ELb1ELb0ELb0EEENS1_36VarlenDynamicPersistentTileSchedulerILi128ELi96ELi256ELi128ELb0ELb1ELb1ELb1ELb0ELb1EEEEEEEEEvNT_6ParamsE,@function
        .size           _ZN7cutlass13device_kernelIN5flash11enable_sm90INS1_16FlashAttnFwdSm90INS1_25CollectiveMainloopFwdSm90ILi2EN4cute5tupleIJNS5_1CILi1EEES8_S8_EEENS6_IJNS7_ILi128EEENS7_ILi96EEENS7_ILi192EEEEEELi128ENS_6half_tEfNS_4arch4Sm90ELb0ELb1ELb0ELb1ELb0ELb0ELb0ELb1ELb1ELb1ELb0ELb0EEENS1_21CollectiveEpilogueFwdINS6_IJSA_SA_SB_EEES9_SE_SG_Li256ELb1ELb1ELb0ELb0EEENS1_36VarlenDynamicPersistentTileSchedulerILi128ELi96ELi256ELi128ELb0ELb1ELb1ELb1ELb0ELb1EEEEEEEEEvNT_6ParamsE,(.L_x_15111 - _ZN7cutlass13device_kernelIN5flash11enable_sm90INS1_16FlashAttnFwdSm90INS1_25CollectiveMainloopFwdSm90ILi2EN4cute5tupleIJNS5_1CILi1EEES8_S8_EEENS6_IJNS7_ILi128EEENS7_ILi96EEENS7_ILi192EEEEEELi128ENS_6half_tEfNS_4arch4Sm90ELb0ELb1ELb0ELb1ELb0ELb0ELb0ELb1ELb1ELb1ELb0ELb0EEENS1_21CollectiveEpilogueFwdINS6_IJSA_SA_SB_EEES9_SE_SG_Li256ELb1ELb1ELb0ELb0EEENS1_36VarlenDynamicPersistentTileSchedulerILi128ELi96ELi256ELi128ELb0ELb1ELb1ELb1ELb0ELb1EEEEEEEEEvNT_6ParamsE)
        .other          _ZN7cutlass13device_kernelIN5flash11enable_sm90INS1_16FlashAttnFwdSm90INS1_25CollectiveMainloopFwdSm90ILi2EN4cute5tupleIJNS5_1CILi1EEES8_S8_EEENS6_IJNS7_ILi128EEENS7_ILi96EEENS7_ILi192EEEEEELi128ENS_6half_tEfNS_4arch4Sm90ELb0ELb1ELb0ELb1ELb0ELb0ELb0ELb1ELb1ELb1ELb0ELb0EEENS1_21CollectiveEpilogueFwdINS6_IJSA_SA_SB_EEES9_SE_SG_Li256ELb1ELb1ELb0ELb0EEENS1_36VarlenDynamicPersistentTileSchedulerILi128ELi96ELi256ELi128ELb0ELb1ELb1ELb1ELb0ELb1EEEEEEEEEvNT_6ParamsE,@"STO_CUDA_ENTRY STV_DEFAULT"
_ZN7cutlass13device_kernelIN5flash11enable_sm90INS1_16FlashAttnFwdSm90INS1_25CollectiveMainloopFwdSm90ILi2EN4cute5tupleIJNS5_1CILi1EEES8_S8_EEENS6_IJNS7_ILi128EEENS7_ILi96EEENS7_ILi192EEEEEELi128ENS_6half_tEfNS_4arch4Sm90ELb0ELb1ELb0ELb1ELb0ELb0ELb0ELb1ELb1ELb1ELb0ELb0EEENS1_21CollectiveEpilogueFwdINS6_IJSA_SA_SB_EEES9_SE_SG_Li256ELb1ELb1ELb0ELb0EEENS1_36VarlenDynamicPersistentTileSchedulerILi128ELi96ELi256ELi128ELb0ELb1ELb1ELb1ELb0ELb1EEEEEEEEEvNT_6ParamsE:
        /* <DEDUP_REMOVED lines=18> */
.L_x_1339:
[----:B------:R-:W-:Y:S05]  /*0120*/  BSYNC B0 ;  /* 0x0000000000007941 */ /* 0x000fea0003800000 */
.L_x_1338:
        /* <DEDUP_REMOVED lines=41> */
.L_x_1340:
        /* <DEDUP_REMOVED lines=22> */
.L_x_1341:
        /* <DEDUP_REMOVED lines=18> */
.L_x_1342:
        /* <DEDUP_REMOVED lines=22> */
.L_x_1343:
        /* <DEDUP_REMOVED lines=22> */
.L_x_1344:
[----:B0-----:R-:W-:Y:S01]  /*0900*/  UMOV UR4, 0x1 ;  /* 0x0000000100047882 */ /* 0x001fe20000000000 */
[----:B------:R-:W-:Y:S01]  /*0910*/  PLOP3.LUT P0, PT, PT, PT, UP0, 0x80, 0x0 ;  /* 0x000000000000781c */ /* 0x000fe20003f0f008 */
[----:B------:R-:W-:Y:S01]  /*0920*/  USEL UR4, UR4, 0x2, !UP0 ;  /* 0x0000000204047887 */ /* 0x000fe2000c000000 */
[----:B------:R-:W-:Y:S01]  /*0930*/  NOP ;  /* 0x0000000000007918 */ /* 0x000fe20000000000 */
[----:B------:R-:W-:-:S04]  /*0940*/  ULDC.64 UR60, c[0x0][0x208] ;  /* 0x00008200003c7ab9 */ /* 0x000fc80000000a00 */
[----:B------:R-:W-:-:S05]  /*0950*/  IMAD.U32 R2, RZ, RZ, UR4 ;  /* 0x00000004ff027e24 */ /* 0x000fca000f8e00ff */
[----:B------:R0:W-:Y:S01]  /*0960*/  STL [R1+0x48], R2 ;  /* 0x0000480201007387 */ /* 0x0001e20000100800 */
[----:B-12-4-:R-:W-:Y:S06]  /*0970*/  BAR.SYNC.DEFER_BLOCKING 0x0 ;  /* 0x0000000000007b1d */ /* 0x016fec0000010000 */
[----:B------:R-:W-:Y:S05]  /*0980*/  @!P0 BRA `(.L_x_1345) ;  /* 0x000000e000b08947 */ /* 0x000fea0003800000 */
.L_x_1346:
        /* <DEDUP_REMOVED lines=15> */
[----:B------:R-:W-:Y:S01]  /*0a80*/  IMAD.MOV.U32 R166, RZ, RZ, RZ ;  /* 0x000000ffffa67224 */ /* 0x000fe200078e00ff */
[----:B------:R-:W-:Y:S01]  /*0a90*/  UMOV UR38, URZ ;  /* 0x0000003f00267c82 */ /* 0x000fe20008000000 */
[----:B------:R-:W-:Y:S01]  /*0aa0*/  UMOV UR36, URZ ;  /* 0x0000003f00247c82 */ /* 0x000fe20008000000 */
[----:B------:R-:W0:Y:S02]  /*0ab0*/  S2R R0, SR_TID.X ;  /* 0x0000000000007919 */ /* 0x000e240000002100 */
        /* <DEDUP_REMOVED lines=9> */
[----:B------:R-:W-:Y:S01]  /*0b50*/  LEA.HI R10, R3, R174, RZ, 0x2 ;  /* 0x000000ae030a7211 */ /* 0x000fe200078f10ff */
[----:B------:R-:W-:Y:S01]  /*0b60*/  IMAD.IADD R7, R174, 0x1, -R7 ;  /* 0x00000001ae077824 */ /* 0x000fe200078e0a07 */
[----:B------:R-:W-:Y:S02]  /*0b70*/  SHF.R.S32.HI R4, RZ, 0x1f, R167 ;  /* 0x0000001fff047819 */ /* 0x000fe400000114a7 */
[----:B------:R-:W-:Y:S02]  /*0b80*/  LOP3.LUT R0, R0, 0x1ffffffe, RZ, 0xc0, !PT ;  /* 0x1ffffffe00007812 */ /* 0x000fe400078ec0ff */
[----:B------:R-:W-:Y:S02]  /*0b90*/  LEA.HI R6, R4, R167, RZ, 0x2 ;  /* 0x000000a704067211 */ /* 0x000fe400078f10ff */
[----:B------:R-:W-:Y:S01]  /*0ba0*/  SHF.R.S32.HI R168, RZ, 0x7, R5 ;  /* 0x00000007ffa87819 */ /* 0x000fe20000011405 */
[----:B------:R-:W-:Y:S01]  /*0bb0*/  IMAD.IADD R0, R9, 0x1, -R0 ;  /* 0x0000000109007824 */ /* 0x000fe200078e0a00 */
[----:B------:R-:W-:-:S02]  /*0bc0*/  SHF.R.S32.HI R8, RZ, 0x2, R6 ;  /* 0x00000002ff087819 */ /* 0x000fc40000011406 */
[----:B------:R-:W-:Y:S02]  /*0bd0*/  SHF.R.S32.HI R11, RZ, 0x1f, R6 ;  /* 0x0000001fff0b7819 */ /* 0x000fe40000011406 */
[----:B------:R-:W-:Y:S02]  /*0be0*/  LOP3.LUT R9, R10, 0xfffffffc, RZ, 0xc0, !PT ;  /* 0xfffffffc0a097812 */ /* 0x000fe400078ec0ff */
[----:B------:R-:W-:Y:S02]  /*0bf0*/  LEA.HI R11, R11, R8, RZ, 0x3 ;  /* 0x000000080b0b7211 */ /* 0x000fe400078f18ff */
[----:B------:R-:W-:Y:S02]  /*0c00*/  LEA.HI R5, R5, R168, RZ, 0x1 ;  /* 0x000000a805057211 */ /* 0x000fe400078f08ff */
[----:B------:R-:W-:Y:S02]  /*0c10*/  LOP3.LUT R11, R11, 0xfffffff8, RZ, 0xc0, !PT ;  /* 0xfffffff80b0b7812 */ /* 0x000fe400078ec0ff */
[----:B------:R-:W-:-:S02]  /*0c20*/  LEA.HI R4, R4, R167, RZ, 0x5 ;  /* 0x000000a704047211 */ /* 0x000fc400078f28ff */
[----:B------:R-:W-:Y:S01]  /*0c30*/  LOP3.LUT R6, R6, 0x7ffffffc, RZ, 0xc0, !PT ;  /* 0x7ffffffc06067812 */ /* 0x000fe200078ec0ff */
[----:B------:R-:W-:Y:S01]  /*0c40*/  IMAD.IADD R11, R8, 0x1, -R11 ;  /* 0x00000001080b7824 */ /* 0x000fe200078e0a0b */
[----:B------:R-:W-:-:S03]  /*0c50*/  SHF.R.S32.HI R4, RZ, 0x5, R4 ;  /* 0x00000005ff047819 */ /* 0x000fc60000011404 */
[----:B------:R-:W-:Y:S02]  /*0c60*/  IMAD.IADD R19, R167, 0x1, -R6 ;  /* 0x00000001a7137824 */ /* 0x000fe400078e0a06 */
[----:B------:R-:W-:Y:S01]  /*0c70*/  IMAD R4, R4, 0x10, R11 ;  /* 0x0000001004047824 */ /* 0x000fe200078e020b */
[----:B--2---:R-:W-:Y:S02]  /*0c80*/  R2UR UR4, R2 ;  /* 0x00000000020472ca */ /* 0x004fe400000e0000 */
[CC--:B------:R-:W-:Y:S02]  /*0c90*/  LEA.HI R2, R3.reuse, R174.reuse, RZ, 0x5 ;  /* 0x000000ae03027211 */ /* 0x0c0fe400078f28ff */
[----:B------:R-:W-:-:S03]  /*0ca0*/  LEA.HI R3, R3, R174, RZ, 0x3 ;  /* 0x000000ae03037211 */ /* 0x000fc600078f18ff */
[----:B------:R-:W-:Y:S01]  /*0cb0*/  IMAD.SHL.U32 R2, R2, 0x20, RZ ;  /* 0x0000002002027824 */ /* 0x000fe200078e00ff */
[----:B------:R-:W-:-:S04]  /*0cc0*/  SHF.R.S32.HI R165, RZ, 0x3, R3 ;  /* 0x00000003ffa57819 */ /* 0x000fc80000011403 */
[----:B------:R-:W-:Y:S01]  /*0cd0*/  LOP3.LUT R2, R2, 0xfffffc00, RZ, 0xc0, !PT ;  /* 0xfffffc0002027812 */ /* 0x000fe200078ec0ff */
[----:B------:R-:W-:-:S04]  /*0ce0*/  ULOP3.LUT UR4, UR4, 0x1, URZ, 0xfc, !UPT ;  /* 0x0000000104047892 */ /* 0x000fc8000f8efc3f */
[----:B------:R-:W-:Y:S02]  /*0cf0*/  IMAD R7, R7, 0x40, R2 ;  /* 0x0000004007077824 */ /* 0x000fe400078e0202 */
[----:B------:R-:W-:Y:S01]  /*0d00*/  IMAD.IADD R2, R174, 0x1, -R9 ;  /* 0x00000001ae027824 */ /* 0x000fe200078e0a09 */
[----:B------:R-:W-:Y:S01]  /*0d10*/  LOP3.LUT R9, R5, 0x3fffffe, RZ, 0xc0, !PT ;  /* 0x03fffffe05097812 */ /* 0x000fe200078ec0ff */
[----:B------:R-:W-:Y:S01]  /*0d20*/  IMAD R170, R0, 0x8, R7 ;  /* 0x0000000800aa7824 */ /* 0x000fe200078e0207 */
[----:B------:R-:W-:Y:S01]  /*0d30*/  LOP3.LUT R5, R3, 0xfffffff8, RZ, 0xc0, !PT ;  /* 0xfffffff803057812 */ /* 0x000fe200078ec0ff */
[----:B------:R-:W-:Y:S01]  /*0d40*/  IMAD.U32 R171, RZ, RZ, UR4 ;  /* 0x00000004ffab7e24 */ /* 0x000fe2000f8e00ff */
[----:B------:R-:W-:Y:S01]  /*0d50*/  LEA.HI R8, R2, R2, RZ, 0x1 ;  /* 0x0000000202087211 */ /* 0x000fe200078f08ff */
[----:B------:R-:W-:Y:S02]  /*0d60*/  IMAD.IADD R9, R168, 0x1, -R9 ;  /* 0x00000001a8097824 */ /* 0x000fe400078e0a09 */
[----:B------:R-:W-:Y:S01]  /*0d70*/  IMAD.IADD R162, R174, 0x1, -R5 ;  /* 0x00000001aea27824 */ /* 0x000fe200078e0a05 */
[----:B------:R-:W-:Y:S01]  /*0d80*/  LOP3.LUT R11, R8, 0x1ffffffe, RZ, 0xc0, !PT ;  /* 0x1ffffffe080b7812 */ /* 0x000fe200078ec0ff */
[----:B------:R-:W-:-:S02]  /*0d90*/  IMAD R169, R9, 0x40, R4 ;  /* 0x0000004009a97824 */ /* 0x000fc400078e0204 */
[----:B------:R-:W-:Y:S02]  /*0da0*/  IMAD.SHL.U32 R160, R162, 0x8, RZ ;  /* 0x00000008a2a07824 */ /* 0x000fe400078e00ff */
[----:B------:R-:W-:Y:S02]  /*0db0*/  IMAD.IADD R22, R2, 0x1, -R11 ;  /* 0x0000000102167824 */ /* 0x000fe400078e0a0b */
[----:B------:R-:W-:Y:S01]  /*0dc0*/  VIADD R161, R160, 0x40 ;  /* 0x00000040a0a17836 */ /* 0x000fe20000000000 */
[----:B------:R-:W-:Y:S01]  /*0dd0*/  SHF.R.S32.HI R173, RZ, 0x1f, R160 ;  /* 0x0000001fffad7819 */ /* 0x000fe200000114a0 */
[----:B------:R-:W-:-:S03]  /*0de0*/  IMAD R22, R22, 0x8, R169 ;  /* 0x0000000816167824 */ /* 0x000fc600078e02a9 */
[----:B------:R-:W-:-:S07]  /*0df0*/  SHF.R.S32.HI R172, RZ, 0x1f, R161 ;  /* 0x0000001fffac7819 */ /* 0x000fce00000114a1 */
.L_x_1446:
[----:B0---4-:R-:W0:Y:S08]  /*0e00*/  LDC.64 R2, c[0x0][0xa28] ;  /* 0x00028a00ff027b82 */ /* 0x011e300000000a00 */
[----:B--2---:R-:W1:Y:S01]  /*0e10*/  LDC.64 R4, c[0x0][0xa18] ;  /* 0x00028600ff047b82 */ /* 0x004e620000000a00 */
[----:B------:R-:W-:Y:S01]  /*0e20*/  ULDC UR4, c[0x0][0x288] ;  /* 0x0000a20000047ab9 */ /* 0x000fe20000000800 */
[----:B------:R-:W-:Y:S01]  /*0e30*/  IMAD.MOV.U32 R7, RZ, RZ, RZ ;  /* 0x000000ffff077224 */ /* 0x000fe200078e00ff */
[----:B------:R-:W-:Y:S01]  /*0e40*/  ULDC.64 UR6, c[0x0][0xa20] ;  /* 0x0002880000067ab9 */ /* 0x000fe20000000a00 */
[----:B0-----:R-:W-:-:S04]  /*0e50*/  ISETP.NE.U32.AND P0, PT, R2, RZ, PT ;  /* 0x000000ff0200720c */ /* 0x001fc80003f05070 */
[----:B------:R-:W-:Y:S02]  /*0e60*/  ISETP.NE.AND.EX P0, PT, R3, RZ, PT, P0 ;  /* 0x000000ff0300720c */ /* 0x000fe40003f05300 */
[----:B-1----:R-:W-:-:S04]  /*0e70*/  ISETP.NE.U32.AND P1, PT, R4, RZ, PT ;  /* 0x000000ff0400720c */ /* 0x002fc80003f25070 */
[----:B------:R-:W-:-:S07]  /*0e80*/  ISETP.NE.AND.EX P1, PT, R5, RZ, PT, P1 ;  /* 0x000000ff0500720c */ /* 0x000fce0003f25310 */
[----:B------:R-:W0:Y:S08]  /*0e90*/  @P0 LDC.64 R2, c[0x0][0xa28] ;  /* 0x00028a00ff020b82 */ /* 0x000e300000000a00 */
[----:B------:R-:W1:Y:S01]  /*0ea0*/  @P1 LDC.64 R4, c[0x0][0xa18] ;  /* 0x00028600ff041b82 */ /* 0x000e620000000a00 */
[----:B------:R-:W-:Y:S01]  /*0eb0*/  IMAD.U32 R17, RZ, RZ, UR4 ;  /* 0x00000004ff117e24 */ /* 0x000fe2000f8e00ff */
[----:B------:R-:W-:Y:S01]  /*0ec0*/  ULDC.64 UR4, c[0x0][0x418] ;  /* 0x0001060000047ab9 */ /* 0x000fe20000000a00 */
[----:B0-----:R-:W-:-:S05]  /*0ed0*/  @P0 IMAD.WIDE R2, R47, 0x4, R2 ;  /* 0x000000042f020825 */ /* 0x001fca00078e0202 */
[----:B------:R0:W5:Y:S01]  /*0ee0*/  @P0 LDG.E R7, desc[UR60][R2.64] ;  /* 0x0000003c02070981 */ /* 0x000162000c1e1900 */
[----:B-1----:R-:W-:-:S05]  /*0ef0*/  @P1 IMAD.WIDE R4, R47, 0x4, R4 ;  /* 0x000000042f041825 */ /* 0x002fca00078e0204 */
[----:B------:R0:W5:Y:S01]  /*0f00*/  @P1 LDG.E R17, desc[UR60][R4.64] ;  /* 0x0000003c04111981 */ /* 0x000162000c1e1900 */
[----:B------:R-:W-:Y:S01]  /*0f10*/  UISETP.NE.U32.AND UP0, UPT, UR4, URZ, UPT ;  /* 0x0000003f0400728c */ /* 0x000fe2000bf05070 */
[----:B------:R-:W-:Y:S01]  /*0f20*/  ISETP.NE.U32.AND P2, PT, RZ, UR6, PT ;  /* 0x00000006ff007c0c */ /* 0x000fe2000bf45070 */
[----:B------:R-:W-:Y:S01]  /*0f30*/  IMAD.MOV.U32 R163, RZ, RZ, R46 ;  /* 0x000000ffffa37224 */ /* 0x000fe200078e002e */
[----:B------:R-:W-:Y:S01]  /*0f40*/  ULDC UR4, c[0x0][0x424] ;  /* 0x0001090000047ab9 */ /* 0x000fe20000000800 */
[----:B------:R-:W-:Y:S01]  /*0f50*/  UISETP.NE.AND.EX UP0, UPT, UR5, URZ, UPT, UP0 ;  /* 0x0000003f0500728c */ /* 0x000fe2000bf05300 */
[----:B------:R-:W-:Y:S02]  /*0f60*/  ISETP.NE.AND.EX P2, PT, RZ, UR7, PT, P2 ;  /* 0x00000007ff007c0c */ /* 0x000fe4000bf45320 */
[----:B------:R-:W-:Y:S01]  /*0f70*/  ULDC UR5, c[0x0][0x2f0] ;  /* 0x0000bc0000057ab9 */ /* 0x000fe20000000800 */
[----:B------:R-:W-:-:S04]  /*0f80*/  USEL UR4, UR4, 0x1, UP0 ;  /* 0x0000000104047887 */ /* 0x000fc80008000000 */
[----:B------:R-:W-:Y:S01]  /*0f90*/  UIMAD UR4, UR4, UR5, URZ ;  /* 0x00000005040472a4 */ /* 0x000fe2000f8e023f */
[----:B0--3--:R-:W-:Y:S11]  /*0fa0*/  @P1 BRA `(.L_x_1347) ;  /* 0x0000000000241947 */ /* 0x009ff60003800000 */
        /* <DEDUP_REMOVED lines=9> */
.L_x_1347:
[----:B------:R-:W-:Y:S02]  /*1040*/  IMAD.U32 R16, RZ, RZ, UR4 ;  /* 0x00000004ff107e24 */ /* 0x000fe4000f8e00ff */
[----:B------:R-:W-:Y:S01]  /*1050*/  IMAD.MOV.U32 R164, RZ, RZ, R47 ;  /* 0x000000ffffa47224 */ /* 0x000fe200078e002f */
[----:B------:R-:W-:Y:S06]  /*1060*/  @!P2 BRA `(.L_x_1348) ;  /* 0x000000000010a947 */ /* 0x000fec0003800000 */
[----:B------:R-:W0:Y:S02]  /*1070*/  LDC.64 R2, c[0x0][0xa20] ;  /* 0x00028800ff027b82 */ /* 0x000e240000000a00 */
[----:B0-----:R-:W-:-:S05]  /*1080*/  IMAD.WIDE R2, R47, 0x4, R2 ;  /* 0x000000042f027825 */ /* 0x001fca00078e0202 */
[----:B------:R0:W5:Y:S01]  /*1090*/  LDG.E R16, desc[UR60][R2.64] ;  /* 0x0000003c02107981 */ /* 0x000162000c1e1900 */
[----:B------:R-:W-:Y:S05]  /*10a0*/  BRA `(.L_x_1349) ;  /* 0x0000000000247947 */ /* 0x000fea0003800000 */
.L_x_1348:
[----:B------:R-:W-:Y:S02]  /*10b0*/  ULDC.64 UR4, c[0x0][0xa08] ;  /* 0x0002820000047ab9 */ /* 0x000fe40000000a00 */
[----:B------:R-:W-:-:S04]  /*10c0*/  ISETP.NE.U32.AND P0, PT, RZ, UR4, PT ;  /* 0x00000004ff007c0c */ /* 0x000fc8000bf05070 */
[----:B------:R-:W-:-:S13]  /*10d0*/  ISETP.NE.AND.EX P0, PT, RZ, UR5, PT, P0 ;  /* 0x00000005ff007c0c */ /* 0x000fda000bf05300 */
[----:B------:R-:W-:Y:S05]  /*10e0*/  @!P0 BRA `(.L_x_1349) ;  /* 0x0000000000148947 */ /* 0x000fea0003800000 */
[----:B------:R-:W0:Y:S02]  /*10f0*/  LDC.64 R2, c[0x0][0xa08] ;  /* 0x00028200ff027b82 */ /* 0x000e240000000a00 */
[----:B0-----:R-:W-:-:S05]  /*1100*/  IMAD.WIDE R2, R47, 0x4, R2 ;  /* 0x000000042f027825 */ /* 0x001fca00078e0202 */
[----:B------:R-:W2:Y:S04]  /*1110*/  LDG.E R16, desc[UR60][R2.64] ;  /* 0x0000003c02107981 */ /* 0x000ea8000c1e1900 */
[----:B------:R-:W2:Y:S02]  /*1120*/  LDG.E R5, desc[UR60][R2.64+0x4] ;  /* 0x0000043c02057981 */ /* 0x000ea4000c1e1900 */
[----:B--2---:R-:W-:-:S07]  /*1130*/  IMAD.IADD R16, R5, 0x1, -R16 ;  /* 0x0000000105107824 */ /* 0x004fce00078e0a10 */
.L_x_1349:
[----:B------:R-:W1:Y:S01]  /*1140*/  LDC R0, c[0x0][0x448] ;  /* 0x00011200ff007b82 */ /* 0x000e620000000800 */
[----:B------:R-:W-:Y:S02]  /*1150*/  IMAD.SHL.U32 R18, R45, 0x80, RZ ;  /* 0x000000802d127824 */ /* 0x000fe400078e00ff */
[----:B-----5:R-:W-:-:S05]  /*1160*/  IMAD.IADD R16, R16, 0x1, -R7 ;  /* 0x0000000110107824 */ /* 0x020fca00078e0a07 */
[----:B------:R-:W2:Y:S01]  /*1170*/  LDC.64 R8, c[0x0][0x9e0] ;  /* 0x00027800ff087b82 */ /* 0x000ea20000000a00 */
[----:B-1----:R-:W-:Y:S01]  /*1180*/  ISETP.NE.AND P1, PT, R0, 0x1, PT ;  /* 0x000000010000780c */ /* 0x002fe20003f25270 */
[----:B------:R-:W-:Y:S01]  /*1190*/  VIADD R0, R18, 0x7f ;  /* 0x0000007f12007836 */ /* 0x000fe20000000000 */
[----:B--2---:R-:W-:-:S11]  /*11a0*/  ISETP.GE.AND P2, PT, R9, 0x1, PT ;  /* 0x000000010900780c */ /* 0x004fd60003f46270 */
[----:B0-----:R-:W0:Y:S08]  /*11b0*/  @P1 LDC R3, c[0x0][0x44c] ;  /* 0x00011300ff031b82 */ /* 0x001e300000000800 */
[----:B------:R-:W1:Y:S01]  /*11c0*/  @P1 LDC R5, c[0x0][0x450] ;  /* 0x00011400ff051b82 */ /* 0x000e620000000800 */
[----:B0-----:R-:W-:Y:S01]  /*11d0*/  @P1 IMAD.HI.U32 R2, R0, R3, RZ ;  /* 0x0000000300021227 */ /* 0x001fe200078e00ff */
[----:B------:R-:W-:-:S04]  /*11e0*/  IADD3 R3, R16, 0x1, -R17 ;  /* 0x0000000110037810 */ /* 0x000fc80007ffe811 */
[----:B-1----:R-:W-:-:S05]  /*11f0*/  @P1 SHF.R.U32.HI R0, RZ, R5, R2 ;  /* 0x00000005ff001219 */ /* 0x002fca0000011602 */
        /* <DEDUP_REMOVED lines=13> */
.L_x_1351:
[----:B------:R-:W-:-:S13]  /*12d0*/  ISETP.NE.AND P0, PT, R9, 0x1, PT ;  /* 0x000000010900780c */ /* 0x000fda0003f05270 */
[----:B------:R-:W0:Y:S02]  /*12e0*/  @P0 LDC.64 R4, c[0x0][0x9e8] ;  /* 0x00027a00ff040b82 */ /* 0x000e240000000a00 */
[----:B0-----:R-:W-:-:S05]  /*12f0*/  @P0 IMAD.HI.U32 R4, R2, R4, RZ ;  /* 0x0000000402040227 */ /* 0x001fca00078e00ff */
[----:B------:R-:W-:-:S07]  /*1300*/  @P0 SHF.R.U32.HI R2, RZ, R5, R4 ;  /* 0x00000005ff020219 */ /* 0x000fce0000011604 */
.L_x_1352:
[----:B------:R-:W-:-:S05]  /*1310*/  IMAD R3, R2, R9, R9 ;  /* 0x0000000902037224 */ /* 0x000fca00078e0209 */
[----:B------:R-:W-:-:S07]  /*1320*/  VIMNMX R0, R0, R3, PT ;  /* 0x0000000300007248 */ /* 0x000fce0003fe0100 */
.L_x_1350:
[----:B------:R-:W0:Y:S01]  /*1330*/  @P1 LDC R3, c[0x0][0x44c] ;  /* 0x00011300ff031b82 */ /* 0x000e220000000800 */
[----:B------:R-:W-:Y:S01]  /*1340*/  VIADD R2, R0, 0x5f ;  /* 0x0000005f00027836 */ /* 0x000fe20000000000 */
[----:B------:R-:W-:Y:S01]  /*1350*/  ULDC UR4, c[0x0][0x9dc] ;  /* 0x0002770000047ab9 */ /* 0x000fe20000000800 */
[----:B------:R-:W-:Y:S02]  /*1360*/  VIADD R0, R16, 0x5f ;  /* 0x0000005f10007836 */ /* 0x000fe40000000000 */
[----:B------:R-:W-:Y:S02]  /*1370*/  IMAD.MOV.U32 R4, RZ, RZ, R18 ;  /* 0x000000ffff047224 */ /* 0x000fe400078e0012 */
[----:B------:R-:W-:Y:S01]  /*1380*/  IMAD.HI R0, R0, 0x2aaaaaab, RZ ;  /* 0x2aaaaaab00007827 */ /* 0x000fe200078e02ff */
[----:B------:R-:W1:Y:S03]  /*1390*/  @P1 LDC R6, c[0x0][0x450] ;  /* 0x00011400ff061b82 */ /* 0x000e660000000800 */
[----:B------:R-:W-:-:S04]  /*13a0*/  IMAD.HI R2, R2, 0x2aaaaaab, RZ ;  /* 0x2aaaaaab02027827 */ /* 0x000fc800078e02ff */
[----:B------:R-:W-:Y:S01]  /*13b0*/  IMAD.IADD R73, R16, 0x1, -R17 ;  /* 0x0000000110497824 */ /* 0x000fe200078e0a11 */
[----:B------:R-:W-:-:S04]  /*13c0*/  SHF.R.U32.HI R5, RZ, 0x1f, R2 ;  /* 0x0000001fff057819 */ /* 0x000fc80000011602 */
[----:B------:R-:W-:Y:S01]  /*13d0*/  LEA.HI.SX32 R72, R2, R5, 0x1c ;  /* 0x0000000502487211 */ /* 0x000fe200078fe2ff */
[----:B0-----:R-:W-:-:S05]  /*13e0*/  @P1 IMAD.HI.U32 R3, R18, R3, RZ ;  /* 0x0000000312031227 */ /* 0x001fca00078e00ff */
[----:B-1----:R-:W-:Y:S02]  /*13f0*/  @P1 SHF.R.U32.HI R4, RZ, R6, R3 ;  /* 0x00000006ff041219 */ /* 0x002fe40000011603 */
[----:B------:R-:W-:-:S04]  /*1400*/  SHF.R.U32.HI R3, RZ, 0x1f, R0 ;  /* 0x0000001fff037819 */ /* 0x000fc80000011600 */
[----:B------:R-:W-:Y:S01]  /*1410*/  LEA.HI.SX32 R3, R0, R3, 0x1c ;  /* 0x0000000300037211 */ /* 0x000fe200078fe2ff */
[----:B------:R-:W-:-:S03]  /*1420*/  IMAD.IADD R0, R73, 0x1, R4 ;  /* 0x0000000149007824 */ /* 0x000fc600078e0204 */
[----:B------:R-:W-:Y:S01]  /*1430*/  VIMNMX R72, R3, R72, PT ;  /* 0x0000004803487248 */ /* 0x000fe20003fe0100 */
        /* <DEDUP_REMOVED lines=11> */
.L_x_1354:
[----:B------:R-:W-:-:S13]  /*14f0*/  ISETP.NE.AND P0, PT, R9, 0x1, PT ;  /* 0x000000010900780c */ /* 0x000fda0003f05270 */
[----:B------:R-:W0:Y:S02]  /*1500*/  @P0 LDC.64 R4, c[0x0][0x9e8] ;  /* 0x00027a00ff040b82 */ /* 0x000e240000000a00 */
[----:B0-----:R-:W-:-:S05]  /*1510*/  @P0 IMAD.HI.U32 R4, R0, R4, RZ ;  /* 0x0000000400040227 */ /* 0x001fca00078e00ff */
[----:B------:R-:W-:-:S07]  /*1520*/  @P0 SHF.R.U32.HI R0, RZ, R5, R4 ;  /* 0x00000005ff000219 */ /* 0x000fce0000011604 */
.L_x_1355:
[----:B------:R-:W-:-:S05]  /*1530*/  IMAD R3, R0, R9, RZ ;  /* 0x0000000900037224 */ /* 0x000fca00078e02ff */
[----:B------:R-:W-:-:S07]  /*1540*/  VIMNMX R2, R2, R3, !PT ;  /* 0x0000000302027248 */ /* 0x000fce0007fe0100 */
.L_x_1353:
[----:B------:R-:W-:Y:S01]  /*1550*/  IMAD.HI R2, R2, 0x2aaaaaab, RZ ;  /* 0x2aaaaaab02027827 */ /* 0x000fe200078e02ff */
[----:B------:R-:W-:Y:S02]  /*1560*/  PLOP3.LUT P0, PT, PT, PT, PT, 0x80, 0x0 ;  /* 0x000000000000781c */ /* 0x000fe40003f0f070 */
[----:B------:R-:W-:Y:S02]  /*1570*/  CS2R R86, SRZ ;  /* 0x0000000000567805 */ /* 0x000fe4000001ff00 */
[----:B------:R-:W-:Y:S01]  /*1580*/  CS2R R84, SRZ ;  /* 0x0000000000547805 */ /* 0x000fe2000001ff00 */
[----:B------:R-:W-:Y:S01]  /*1590*/  IMAD.MOV.U32 R0, RZ, RZ, RZ ;  /* 0x000000ffff007224 */ /* 0x000fe200078e00ff */
[----:B------:R-:W-:Y:S02]  /*15a0*/  SHF.R.U32.HI R3, RZ, 0x1f, R2 ;  /* 0x0000001fff037819 */ /* 0x000fe40000011602 */
[----:B------:R-:W-:Y:S02]  /*15b0*/  CS2R R82, SRZ ;  /* 0x0000000000527805 */ /* 0x000fe4000001ff00 */
[----:B------:R-:W-:-:S02]  /*15c0*/  CS2R R80, SRZ ;  /* 0x0000000000507805 */ /* 0x000fc4000001ff00 */
[----:B------:R-:W-:Y:S02]  /*15d0*/  CS2R R78, SRZ ;  /* 0x00000000004e7805 */ /* 0x000fe4000001ff00 */
[----:B------:R-:W-:Y:S01]  /*15e0*/  LEA.HI.SX32 R3, R2, R3, 0x1c ;  /* 0x0000000302037211 */ /* 0x000fe200078fe2ff */
[----:B------:R-:W-:Y:S01]  /*15f0*/  IMAD.MOV.U32 R2, RZ, RZ, RZ ;  /* 0x000000ffff027224 */ /* 0x000fe200078e00ff */
[----:B------:R-:W-:Y:S02]  /*1600*/  CS2R R76, SRZ ;  /* 0x00000000004c7805 */ /* 0x000fe4000001ff00 */
[----:B------:R-:W-:Y:S02]  /*1610*/  CS2R R74, SRZ ;  /* 0x00000000004a7805 */ /* 0x000fe4000001ff00 */
[----:B------:R-:W-:Y:S02]  /*1620*/  VIMNMX R23, RZ, R3, !PT ;  /* 0x00000003ff177248 */ /* 0x000fe40007fe0100 */
[----:B------:R-:W-:-:S02]  /*1630*/  CS2R R28, SRZ ;  /* 0x00000000001c7805 */ /* 0x000fc4000001ff00 */
[----:B------:R-:W-:Y:S02]  /*1640*/  CS2R R70, SRZ ;  /* 0x0000000000467805 */ /* 0x000fe4000001ff00 */
[----:B------:R-:W-:Y:S02]  /*1650*/  CS2R R68, SRZ ;  /* 0x0000000000447805 */ /* 0x000fe4000001ff00 */
[----:B------:R-:W-:Y:S02]  /*1660*/  ISETP.GT.AND P1, PT, R72, R23, PT ;  /* 0x000000174800720c */ /* 0x000fe40003f24270 */
        /* <DEDUP_REMOVED lines=18> */
[----:B------:R-:W-:Y:S01]  /*1790*/  CS2R R6, SRZ ;  /* 0x0000000000067805 */ /* 0x000fe2000001ff00 */
[----:B------:R-:W-:Y:S02]  /*17a0*/  IMAD.MOV.U32 R8, RZ, RZ, RZ ;  /* 0x000000ffff087224 */ /* 0x000fe400078e00ff */
[----:B------:R-:W-:Y:S02]  /*17b0*/  IMAD.MOV.U32 R91, RZ, RZ, RZ ;  /* 0x000000ffff5b7224 */ /* 0x000fe400078e00ff */
[----:B------:R-:W-:-:S02]  /*17c0*/  IMAD.MOV.U32 R10, RZ, RZ, RZ ;  /* 0x000000ffff0a7224 */ /* 0x000fc400078e00ff */
[----:B------:R-:W-:Y:S02]  /*17d0*/  IMAD.MOV.U32 R93, RZ, RZ, RZ ;  /* 0x000000ffff5d7224 */ /* 0x000fe400078e00ff */
[----:B------:R-:W-:Y:S02]  /*17e0*/  IMAD.MOV.U32 R12, RZ, RZ, RZ ;  /* 0x000000ffff0c7224 */ /* 0x000fe400078e00ff */
        /* <DEDUP_REMOVED lines=33> */
.L_x_1357:
        /* <DEDUP_REMOVED lines=9> */
.L_x_1579:
[----:B------:R-:W-:Y:S05]  /*1a90*/  @!P0 BRA `(.L_x_1359) ;  /* 0x0000000000048947 */ /* 0x000fea0003800000 */
[----:B------:R-:W-:Y:S01]  /*1aa0*/  BPT.TRAP 0x1 ;  /* 0x000000040000795c */ /* 0x000fe20000300000 */
.L_x_1359:
[----:B------:R-:W-:Y:S02]  /*1ab0*/  IMAD.U32 R7, RZ, RZ, UR36 ;  /* 0x00000024ff077e24 */ /* 0x000fe4000f8e00ff */
[----:B0-----:R-:W-:-:S03]  /*1ac0*/  IMAD.U32 R0, RZ, RZ, UR38 ;  /* 0x00000026ff007e24 */ /* 0x001fc6000f8e00ff */
[----:B------:R-:W-:Y:S02]  /*1ad0*/  LEA R7, R7, UR37, 0x3 ;  /* 0x0000002507077c11 */ /* 0x000fe4000f8e18ff */
[----:B------:R-:W-:-:S04]  /*1ae0*/  SHF.L.U32 R0, R0, 0x1f, RZ ;  /* 0x0000001f00007819 */ /* 0x000fc800000006ff */
[----:B------:R0:W1:Y:S01]  /*1af0*/  SYNCS.PHASECHK.TRANS64.TRYWAIT P1, [R7+URZ+0x2a830], R0 ;  /* 0x02a83000070075a7 */ /* 0x000062000802017f */
[----:B------:R-:W-:Y:S05]  /*1b00*/  @!P0 BRA `(.L_x_1360) ;  /* 0x0000000000048947 */ /* 0x000fea0003800000 */
[----:B------:R-:W-:Y:S01]  /*1b10*/  BPT.TRAP 0x1 ;  /* 0x000000040000795c */ /* 0x000fe20000300000 */
.L_x_1360:
[----:B------:R-:W2:Y:S02]  /*1b20*/  S2R R2, SR_TID.X ;  /* 0x0000000000027919 */ /* 0x000ea40000002100 */
[----:B--2---:R-:W-:Y:S01]  /*1b30*/  LOP3.LUT P2, RZ, R2, 0x7f, RZ, 0xc0, !PT ;  /* 0x0000007f02ff7812 */ /* 0x004fe2000784c0ff */
[----:B-1----:R-:W-:-:S12]  /*1b40*/  @P1 BRA `(.L_x_1361) ;  /* 0x0000000000081947 */ /* 0x002fd80003800000 */
[----:B------:R-:W1:Y:S02]  /*1b50*/  SYNCS.PHASECHK.TRANS64.TRYWAIT P1, [R7+URZ+0x2a830], R0 ;  /* 0x02a83000070075a7 */ /* 0x000e64000802017f */
[----:B-1----:R-:W-:Y:S05]  /*1b60*/  @!P1 BRA `(.L_x_1362) ;  /* 0x0000013800689947 */ /* 0x002fea0003800000 */
.L_x_1361:
        /* <DEDUP_REMOVED lines=10> */
[----:B------:R-:W2:Y:S01]  /*1c10*/  LDC R21, c[0x0][0x448] ;  /* 0x00011200ff157b82 */ /* 0x000ea20000000800 */
[----:B------:R-:W-:Y:S01]  /*1c20*/  UMOV UR17, 0x40000040 ;  /* 0x4000004000117882 */ /* 0x000fe20000000000 */
[----:B------:R-:W-:Y:S01]  /*1c30*/  UMOV UR19, 0x40000040 ;  /* 0x4000004000137882 */ /* 0x000fe20000000000 */
[----:B------:R-:W-:Y:S01]  /*1c40*/  ULOP3.LUT UR39, UR4, 0x10000, URZ, 0xfc, !UPT ;  /* 0x0001000004277892 */ /* 0x000fe2000f8efc3f */
[----:B------:R-:W3:Y:S01]  /*1c50*/  S2R R2, SR_TID.X ;  /* 0x0000000000027919 */ /* 0x000ee20000002100 */
[----:B------:R-:W-:Y:S01]  /*1c60*/  ULOP3.LUT UR4, UR40, 0x10000, URZ, 0xfc, !UPT ;  /* 0x0001000028047892 */ /* 0x000fe2000f8efc3f */
[----:B01----:R-:W-:Y:S01]  /*1c70*/  IMAD.IADD R0, R22, 0x1, R18 ;  /* 0x0000000116007824 */ /* 0x003fe200078e0212 */
[----:B------:R-:W-:Y:S01]  /*1c80*/  UIMAD UR5, UR36, 0x900, UR39 ;  /* 0x00000900240578a4 */ /* 0x000fe2000f8e0227 */
[----:B------:R-:W0:Y:S01]  /*1c90*/  LDC.64 R12, c[0x0][0x9e0] ;  /* 0x00027800ff0c7b82 */ /* 0x000e220000000a00 */
[----:B------:R-:W-:-:S02]  /*1ca0*/  UIADD3 UR12, UR4, 0x4, URZ ;  /* 0x00000004040c7890 */ /* 0x000fc4000fffe03f */
[----:B------:R-:W-:Y:S01]  /*1cb0*/  UIADD3 UR14, UR5, 0x4, URZ ;  /* 0x00000004050e7890 */ /* 0x000fe2000fffe03f */
[----:B------:R-:W-:Y:S02]  /*1cc0*/  UMOV UR8, UR4 ;  /* 0x0000000400087c82 */ /* 0x000fe40008000000 */
[----:B------:R-:W-:Y:S01]  /*1cd0*/  UMOV UR10, UR5 ;  /* 0x00000005000a7c82 */ /* 0x000fe20008000000 */
[----:B------:R-:W-:Y:S01]  /*1ce0*/  IMAD.U32 R4, RZ, RZ, UR8 ;  /* 0x00000008ff047e24 */ /* 0x000fe2000f8e00ff */
[----:B------:R-:W-:Y:S01]  /*1cf0*/  HGMMA.64x96x16.F32 R24, gdesc[UR8], RZ, !UPT, gsb0 ;  /* 0x01600000081879f0 */ /* 0x000fe2000c0008ff */
[----:B------:R-:W-:Y:S02]  /*1d00*/  UIADD3 UR8, UR4, 0x2, URZ ;  /* 0x0000000204087890 */ /* 0x000fe4000fffe03f */
[----:B------:R-:W-:Y:S01]  /*1d10*/  UIADD3 UR10, UR5, 0x2, URZ ;  /* 0x00000002050a7890 */ /* 0x000fe2000fffe03f */
[----:B------:R-:W-:Y:S01]  /*1d20*/  UMOV UR9, 0x40000040 ;  /* 0x4000004000097882 */ /* 0x000fe20000000000 */
[----:B------:R-:W-:Y:S01]  /*1d30*/  UMOV UR11, 0x40000040 ;  /* 0x40000040000b7882 */ /* 0x000fe20000000000 */
[----:B------:R-:W-:Y:S01]  /*1d40*/  UIADD3 UR16, UR4, 0x6, URZ ;  /* 0x0000000604107890 */ /* 0x000fe2000fffe03f */
[----:B--2---:R-:W-:Y:S01]  /*1d50*/  ISETP.NE.AND P2, PT, R21, 0x1, PT ;  /* 0x000000011500780c */ /* 0x004fe20003f45270 */
[----:B------:R-:W-:-:S02]  /*1d60*/  UIADD3 UR18, UR5, 0x6, URZ ;  /* 0x0000000605127890 */ /* 0x000fc4000fffe03f */
[----:B------:R-:W-:Y:S02]  /*1d70*/  UIADD3 UR20, UR4, 0x400, URZ ;  /* 0x0000040004147890 */ /* 0x000fe4000fffe03f */
[----:B------:R-:W-:Y:S01]  /*1d80*/  UIADD3 UR22, UR5, 0x300, URZ ;  /* 0x0000030005167890 */ /* 0x000fe2000fffe03f */
[----:B------:R-:W-:Y:S01]  /*1d90*/  UMOV UR21, 0x40000040 ;  /* 0x4000004000157882 */ /* 0x000fe20000000000 */
[----:B------:R-:W-:Y:S01]  /*1da0*/  UMOV UR23, 0x40000040 ;  /* 0x4000004000177882 */ /* 0x000fe20000000000 */
[----:B------:R-:W-:Y:S02]  /*1db0*/  UIADD3 UR24, UR4, 0x402, URZ ;  /* 0x0000040204187890 */ /* 0x000fe4000fffe03f */
[----:B------:R-:W-:Y:S01]  /*1dc0*/  UIADD3 UR26, UR5, 0x302, URZ ;  /* 0x00000302051a7890 */ /* 0x000fe2000fffe03f */
[----:B---3--:R-:W-:Y:S01]  /*1dd0*/  LOP3.LUT P1, RZ, R2, 0x7f, RZ, 0xc0, !PT ;  /* 0x0000007f02ff7812 */ /* 0x008fe2000782c0ff */
[----:B------:R-:W-:Y:S01]  /*1de0*/  UMOV UR25, 0x40000040 ;  /* 0x4000004000197882 */ /* 0x000fe20000000000 */
[----:B------:R-:W-:Y:S01]  /*1df0*/  UMOV UR27, 0x40000040 ;  /* 0x40000040001b7882 */ /* 0x000fe20000000000 */
[----:B------:R-:W-:Y:S01]  /*1e00*/  UIADD3 UR28, UR4, 0x404, URZ ;  /* 0x00000404041c7890 */ /* 0x000fe2000fffe03f */
[----:B------:R-:W1:Y:S01]  /*1e10*/  @P2 LDC R3, c[0x0][0x44c] ;  /* 0x00011300ff032b82 */ /* 0x000e620000000800 */
[----:B------:R-:W-:Y:S01]  /*1e20*/  UIADD3 UR30, UR5, 0x304, URZ ;  /* 0x00000304051e7890 */ /* 0x000fe2000fffe03f */
[----:B------:R-:W-:Y:S01]  /*1e30*/  IMAD.MOV.U32 R2, RZ, RZ, R0 ;  /* 0x000000ffff027224 */ /* 0x000fe200078e0000 */
[----:B------:R-:W-:Y:S01]  /*1e40*/  UMOV UR29, 0x40000040 ;  /* 0x40000040001d7882 */ /* 0x000fe20000000000 */
[----:B------:R-:W-:Y:S01]  /*1e50*/  UMOV UR31, 0x40000040 ;  /* 0x40000040001f7882 */ /* 0x000fe20000000000 */
[----:B------:R-:W-:-:S02]  /*1e60*/  UIADD3 UR32, UR4, 0x406, URZ ;  /* 0x0000040604207890 */ /* 0x000fc4000fffe03f */
[----:B------:R-:W-:Y:S01]  /*1e70*/  UIADD3 UR34, UR5, 0x306, URZ ;  /* 0x0000030605227890 */ /* 0x000fe2000fffe03f */
[----:B------:R-:W2:Y:S01]  /*1e80*/  @P2 LDC R6, c[0x0][0x450] ;  /* 0x00011400ff062b82 */ /* 0x000ea20000000800 */
        /* <DEDUP_REMOVED lines=10> */
[----:B------:R-:W-:Y:S01]  /*1f30*/  UIADD3 UR48, UR4, 0x804, URZ ;  /* 0x0000080404307890 */ /* 0x000fe2000fffe03f */
[----:B-1----:R-:W-:Y:S01]  /*1f40*/  @P2 IMAD.HI.U32 R3, R0, R3, RZ ;  /* 0x0000000300032227 */ /* 0x002fe200078e00ff */
[----:B------:R-:W-:Y:S01]  /*1f50*/  UIADD3 UR50, UR5, 0x604, URZ ;  /* 0x0000060405327890 */ /* 0x000fe2000fffe03f */
[----:B------:R-:W-:Y:S01]  /*1f60*/  UMOV UR49, 0x40000040 ;  /* 0x4000004000317882 */ /* 0x000fe20000000000 */
[----:B------:R-:W-:Y:S01]  /*1f70*/  UMOV UR51, 0x40000040 ;  /* 0x4000004000337882 */ /* 0x000fe20000000000 */
[----:B------:R-:W-:Y:S01]  /*1f80*/  UIADD3 UR56, UR4, 0x806, URZ ;  /* 0x0000080604387890 */ /* 0x000fe2000fffe03f */
[----:B------:R-:W-:Y:S01]  /*1f90*/  @!P1 VIADD R0, R7, 0x2a840 ;  /* 0x0002a84007009836 */ /* 0x000fe20000000000 */
[----:B------:R-:W-:Y:S01]  /*1fa0*/  UIADD3 UR58, UR5, 0x606, URZ ;  /* 0x00000606053a7890 */ /* 0x000fe2000fffe03f */
[----:B--2---:R-:W-:Y:S01]  /*1fb0*/  @P2 SHF.R.U32.HI R2, RZ, R6, R3 ;  /* 0x00000006ff022219 */ /* 0x004fe20000011603 */
[----:B------:R-:W-:Y:S01]  /*1fc0*/  UMOV UR57, 0x40000040 ;  /* 0x4000004000397882 */ /* 0x000fe20000000000 */
[----:B------:R-:W-:Y:S01]  /*1fd0*/  UMOV UR59, 0x40000040 ;  /* 0x40000040003b7882 */ /* 0x000fe20000000000 */
[----:B------:R-:W-:Y:S01]  /*1fe0*/  IMAD.MOV.U32 R3, RZ, RZ, -0x60 ;  /* 0xffffffa0ff037424 */ /* 0x000fe200078e00ff */
[----:B------:R-:W-:Y:S01]  /*1ff0*/  @!P1 PRMT R0, RZ, 0x654, R0 ;  /* 0x00000654ff009816 */ /* 0x000fe20000000000 */
[----:B------:R-:W1:Y:S02]  /*2000*/  SHFL.IDX PT, R8, R2, RZ, 0x1c1f ;  /* 0x001c1fff02087589 */ /* 0x000e6400000e0000 */
[----:B------:R-:W-:-:S04]  /*2010*/  IMAD R6, R72, R3, 0x61 ;  /* 0x0000006148067424 */ /* 0x000fc800078e0203 */
[----:B------:R-:W-:Y:S02]  /*2020*/  IMAD R3, R19, -0x2, R6 ;  /* 0xfffffffe13037824 */ /* 0x000fe400078e0206 */
[----:B------:R-:W-:Y:S02]  /*2030*/  VIADD R74, R6, 0xffffffff ;  /* 0xffffffff064a7836 */ /* 0x000fe40000000000 */
[----:B------:R-:W-:Y:S01]  /*2040*/  VIADD R75, R3, 0xffffffff ;  /* 0xffffffff034b7836 */ /* 0x000fe20000000000 */
[----:B------:R-:W-:-:S05]  /*2050*/  IADD3 R7, -R17, R3, R16 ;  /* 0x0000000311077210 */ /* 0x000fca0007ffe110 */
        /* <DEDUP_REMOVED lines=36> */
[----:B------:R-:W-:-:S04]  /*22a0*/  VIADD R11, R7, UR4 ;  /* 0x00000004070b7c36 */ /* 0x000fc80008000000 */
[----:B-1----:R-:W-:Y:S01]  /*22b0*/  IMAD.IADD R3, R11, 0x1, R8 ;  /* 0x000000010b037824 */ /* 0x002fe200078e0208 */
[----:B------:R-:W-:Y:S02]  /*22c0*/  WARPGROUP.DEPBAR.LE gsb0, 0x0 ;  /* 0x00008000000079c5 */ /* 0x000fe40000010000 */
[----:B------:R0:W-:Y:S01]  /*22d0*/  @!P1 SYNCS.ARRIVE.TRANS64.RED.A1T0 RZ, [R0+URZ], RZ ;  /* 0x000000ff00ff99a7 */ /* 0x0001e2000810043f */
[----:B------:R-:W-:-:S04]  /*22e0*/  ISETP.GE.AND P1, PT, R13, 0x1, PT ;  /* 0x000000010d00780c */ /* 0x000fc80003f26270 */
[----:B------:R-:W-:Y:S01]  /*22f0*/  P2R R15, PR, RZ, 0x2 ;  /* 0x00000002ff0f7803 */ /* 0x000fe20000000000 */
[----:B0-----:R-:W-:-:S04]  /*2300*/  IMAD R0, R72, -0x60, R16 ;  /* 0xffffffa048007824 */ /* 0x001fc800078e0210 */
[----:B------:R-:W-:-:S04]  /*2310*/  VIADD R0, R0, 0x60 ;  /* 0x0000006000007836 */ /* 0x000fc80000000000 */
[----:B------:R-:W-:-:S05]  /*2320*/  IMAD R9, R19, -0x2, R0 ;  /* 0xfffffffe13097824 */ /* 0x000fca00078e0200 */
[----:B------:R-:W-:Y:S01]  /*2330*/  VIADDMNMX R0, R8, R20, R9, PT ;  /* 0x0000001408007246 */ /* 0x000fe20003800109 */
[----:B------:R-:W-:Y:S06]  /*2340*/  @!P1 BRA `(.L_x_1363) ;  /* 0x00000000004c9947 */ /* 0x000fec0003800000 */
[----:B------:R-:W-:Y:S01]  /*2350*/  IADD3 R6, -R17, R16, R8 ;  /* 0x0000001011067210 */ /* 0x000fe20007ffe108 */
        /* <DEDUP_REMOVED lines=10> */
.L_x_1365:
[----:B------:R-:W-:-:S13]  /*2400*/  ISETP.NE.AND P1, PT, R13, 0x1, PT ;  /* 0x000000010d00780c */ /* 0x000fda0003f25270 */
[----:B------:R-:W0:Y:S02]  /*2410*/  @P1 LDC.64 R76, c[0x0][0x9e8] ;  /* 0x00027a00ff4c1b82 */ /* 0x000e240000000a00 */
[----:B0-----:R-:W-:-:S05]  /*2420*/  @P1 IMAD.HI.U32 R8, R6, R76, RZ ;  /* 0x0000004c06081227 */ /* 0x001fca00078e00ff */
[----:B------:R-:W-:-:S07]  /*2430*/  @P1 SHF.R.U32.HI R6, RZ, R77, R8 ;  /* 0x0000004dff061219 */ /* 0x000fce0000011608 */
.L_x_1366:
[----:B------:R-:W-:Y:S05]  /*2440*/  BSYNC B0 ;  /* 0x0000000000007941 */ /* 0x000fea0003800000 */
.L_x_1364:
[----:B------:R-:W-:-:S05]  /*2450*/  IMAD R6, R6, R13, R75 ;  /* 0x0000000d06067224 */ /* 0x000fca00078e024b */
[----:B------:R-:W-:Y:S02]  /*2460*/  VIMNMX R3, R3, R6, !PT ;  /* 0x0000000603037248 */ /* 0x000fe40007fe0100 */
[----:B------:R-:W-:-:S07]  /*2470*/  VIADDMNMX R0, R6, R13, R0, PT ;  /* 0x0000000d06007246 */ /* 0x000fce0003800100 */
.L_x_1363:
[C---:B------:R-:W-:Y:S02]  /*2480*/  ISETP.GE.AND P1, PT, R74.reuse, 0x2, PT ;  /* 0x000000024a00780c */ /* 0x040fe40003f26270 */
[C---:B------:R-:W-:Y:S02]  /*2490*/  ISETP.GE.AND P5, PT, R74.reuse, 0x9, PT ;  /* 0x000000094a00780c */ /* 0x040fe40003fa6270 */
[----:B------:R-:W-:Y:S02]  /*24a0*/  ISETP.GT.AND P2, PT, R3, 0x1, !P1 ;  /* 0x000000010300780c */ /* 0x000fe40004f44270 */
[----:B------:R-:W-:Y:S02]  /*24b0*/  ISETP.GE.AND P3, PT, R74, 0xa, PT ;  /* 0x0000000a4a00780c */ /* 0x000fe40003f66270 */
        /* <DEDUP_REMOVED lines=12> */
[C---:B------:R-:W-:Y:S02]  /*2580*/  ISETP.GT.AND P2, PT, R3.reuse, 0x10, !P3 ;  /* 0x000000100300780c */ /* 0x040fe40005f44270 */
        /* <DEDUP_REMOVED lines=38> */
[C---:B------:R-:W-:Y:S02]  /*27f0*/  ISETP.GT.AND P2, PT, R3.reuse, 0x30, !P3 ;  /* 0x000000300300780c */ /* 0x040fe40005f44270 */
        /* <DEDUP_REMOVED lines=56> */
[----:B------:R-:W-:-:S04]  /*2b80*/  ISETP.GT.AND P4, PT, R3, 0x59, !P4 ;  /* 0x000000590300780c */ /* 0x000fc80006784270 */
[----:B------:R-:W-:Y:S02]  /*2b90*/  ISETP.LT.OR P4, PT, R0, 0x5a, P4 ;  /* 0x0000005a0000780c */ /* 0x000fe40002781670 */
[----:B------:R-:W0:Y:S02]  /*2ba0*/  SHFL.IDX PT, R0, R2, 0x1, 0x1c1f ;  /* 0x003c1f0002007f89 */ /* 0x000e2400000e0000 */
[----:B------:R-:W-:Y:S02]  /*2bb0*/  FSEL R6, R69, -INF , !P4 ;  /* 0xff80000045067808 */ /* 0x000fe40006000000 */
[----:B------:R-:W-:Y:S02]  /*2bc0*/  ISETP.GE.AND P4, PT, R13, 0x1, PT ;  /* 0x000000010d00780c */ /* 0x000fe40003f86270 */
[----:B0-----:R-:W-:Y:S01]  /*2bd0*/  VIADDMNMX R24, R0, R20, R9, PT ;  /* 0x0000001400187246 */ /* 0x001fe20003800109 */
[----:B------:R-:W-:-:S10]  /*2be0*/  IMAD.IADD R7, R11, 0x1, R0 ;  /* 0x000000010b077824 */ /* 0x000fd400078e0200 */
[----:B------:R-:W-:Y:S05]  /*2bf0*/  @!P4 BRA `(.L_x_1367) ;  /* 0x00000000004cc947 */ /* 0x000fea0003800000 */
        /* <DEDUP_REMOVED lines=11> */
.L_x_1369:
[----:B------:R-:W-:-:S13]  /*2cb0*/  ISETP.NE.AND P4, PT, R13, 0x1, PT ;  /* 0x000000010d00780c */ /* 0x000fda0003f85270 */
[----:B------:R-:W0:Y:S02]  /*2cc0*/  @P4 LDC.64 R2, c[0x0][0x9e8] ;  /* 0x00027a00ff024b82 */ /* 0x000e240000000a00 */
[----:B0-----:R-:W-:-:S05]  /*2cd0*/  @P4 IMAD.HI.U32 R2, R0, R2, RZ ;  /* 0x0000000200024227 */ /* 0x001fca00078e00ff */
[----:B------:R-:W-:-:S07]  /*2ce0*/  @P4 SHF.R.U32.HI R0, RZ, R3, R2 ;  /* 0x00000003ff004219 */ /* 0x000fce0000011602 */
.L_x_1370:
[----:B------:R-:W-:Y:S05]  /*2cf0*/  BSYNC B0 ;  /* 0x0000000000007941 */ /* 0x000fea0003800000 */
.L_x_1368:
[----:B------:R-:W-:-:S05]  /*2d00*/  IMAD R0, R0, R13, R75 ;  /* 0x0000000d00007224 */ /* 0x000fca00078e024b */
[----:B------:R-:W-:Y:S02]  /*2d10*/  VIMNMX R7, R7, R0, !PT ;  /* 0x0000000007077248 */ /* 0x000fe40007fe0100 */
[----:B------:R-:W-:-:S07]  /*2d20*/  VIADDMNMX R24, R0, R13, R24, PT ;  /* 0x0000000d00187246 */ /* 0x000fce0003800118 */
.L_x_1367:
        /* <DEDUP_REMOVED lines=173> */
[----:B------:R-:W-:-:S03]  /*3800*/  FFMA.FTZ R68, R68, R9, -R74 ;  /* 0x0000000944447223 */ /* 0x000fc6000001084a */
[----:B------:R0:W4:Y:S02]  /*3810*/  MUFU.EX2 R158, R33 ;  /* 0x00000021009e7308 */ /* 0x0001240000000800 */
[----:B------:R-:W5:Y:S06]  /*3820*/  @P4 LDC R53, c[0x0][0x44c] ;  /* 0x00011300ff354b82 */ /* 0x000f6c0000000800 */
[----:B------:R-:W4:Y:S01]  /*3830*/  MUFU.EX2 R35, R35 ;  /* 0x0000002300237308 */ /* 0x000f220000000800 */
[----:B0-----:R-:W-:Y:S01]  /*3840*/  FFMA.FTZ R33, R89, R9, -R74 ;  /* 0x0000000959217223 */ /* 0x001fe2000001084a */
[----:B--2---:R-:W-:-:S06]  /*3850*/  FMNMX.FTZ R56, R11, R56, !PT ;  /* 0x000000380b387209 */ /* 0x004fcc0007810000 */
[----:B------:R-:W-:Y:S01]  /*3860*/  MUFU.EX2 R144, R43 ;  /* 0x0000002b00907308 */ /* 0x000fe20000000800 */
[----:B------:R-:W0:Y:S07]  /*3870*/  SHFL.BFLY PT, R7, R56, 0x1, 0x1f ;  /* 0x0c201f0038077f89 */ /* 0x000e2e00000e0000 */
[----:B------:R1:W-:Y:S01]  /*3880*/  MUFU.EX2 R43, R6 ;  /* 0x00000006002b7308 */ /* 0x0003e20000000800 */
[----:B-----5:R-:W-:-:S07]  /*3890*/  @P4 IMAD.HI.U32 R53, R18, R53, RZ ;  /* 0x0000003512354227 */ /* 0x020fce00078e00ff */
        /* <DEDUP_REMOVED lines=46> */
[----:B--2---:R-:W-:-:S06]  /*3b80*/  IMAD.MOV.U32 R28, RZ, RZ, R18 ;  /* 0x000000ffff1c7224 */ /* 0x004fcc00078e0012 */
[----:B------:R1:W2:Y:S01]  /*3b90*/  MUFU.EX2 R153, R32 ;  /* 0x0000002000997308 */ /* 0x0002a20000000800 */
[C---:B---3--:R-:W-:Y:S01]  /*3ba0*/  FADD.FTZ R47, R159.reuse, R6 ;  /* 0x000000069f2f7221 */ /* 0x048fe20000010000 */
[----:B------:R-:W-:-:S06]  /*3bb0*/  F2FP.F16.F32.PACK_AB R159, R159, R30 ;  /* 0x0000001e9f9f723e */ /* 0x000fcc00000000ff */
[----:B------:R-:W3:Y:S01]  /*3bc0*/  MUFU.EX2 R38, R38 ;  /* 0x0000002600267308 */ /* 0x000ee20000000800 */
[----:B0-----:R-:W-:Y:S01]  /*3bd0*/  FADD.FTZ R6, R34, R47 ;  /* 0x0000002f22067221 */ /* 0x001fe20000010000 */
[----:B-1----:R-:W0:Y:S06]  /*3be0*/  @P4 LDC R32, c[0x0][0x450] ;  /* 0x00011400ff204b82 */ /* 0x002e2c0000000800 */
[----:B------:R1:W-:Y:S01]  /*3bf0*/  MUFU.EX2 R154, R33 ;  /* 0x00000021009a7308 */ /* 0x0003e20000000800 */
[C---:B--2---:R-:W-:Y:S01]  /*3c00*/  FADD.FTZ R47, R153.reuse, R6 ;  /* 0x00000006992f7221 */ /* 0x044fe20000010000 */
[----:B------:R-:W-:-:S06]  /*3c10*/  F2FP.F16.F32.PACK_AB R153, R153, R34 ;  /* 0x000000229999723e */ /* 0x000fcc00000000ff */
[----:B------:R-:W2:Y:S01]  /*3c20*/  MUFU.EX2 R155, R36 ;  /* 0x00000024009b7308 */ /* 0x000ea20000000800 */
[----:B-1----:R-:W-:Y:S01]  /*3c30*/  FFMA.FTZ R33, R93, R9, -R74 ;  /* 0x000000095d217223 */ /* 0x002fe2000001084a */
[----:B---3--:R-:W-:-:S06]  /*3c40*/  FADD.FTZ R6, R38, R47 ;  /* 0x0000002f26067221 */ /* 0x008fcc0000010000 */
[----:B------:R-:W-:Y:S01]  /*3c50*/  MUFU.EX2 R29, R29 ;  /* 0x0000001d001d7308 */ /* 0x000fe20000000800 */
[----:B0-----:R-:W-:Y:S02]  /*3c60*/  @P4 SHF.R.U32.HI R28, RZ, R32, R53 ;  /* 0x00000020ff1c4219 */ /* 0x001fe40000011635 */
[----:B------:R-:W-:-:S03]  /*3c70*/  ISETP.GE.AND P4, PT, R13, 0x1, PT ;  /* 0x000000010d00780c */ /* 0x000fc60003f86270 */
[----:B------:R-:W-:Y:S02]  /*3c80*/  IMAD.IADD R73, R73, 0x1, R28 ;  /* 0x0000000149497824 */ /* 0x000fe400078e021c */
[----:B------:R-:W0:Y:S01]  /*3c90*/  MUFU.EX2 R42, R42 ;  /* 0x0000002a002a7308 */ /* 0x000e220000000800 */
[C---:B--2---:R-:W-:Y:S01]  /*3ca0*/  FADD.FTZ R47, R155.reuse, R6 ;  /* 0x000000069b2f7221 */ /* 0x044fe20000010000 */
[----:B------:R-:W-:Y:S01]  /*3cb0*/  F2FP.F16.F32.PACK_AB R155, R155, R38 ;  /* 0x000000269b9b723e */ /* 0x000fe200000000ff */
[----:B------:R-:W-:-:S05]  /*3cc0*/  IMAD.IADD R12, R73, 0x1, R12 ;  /* 0x00000001490c7824 */ /* 0x000fca00078e020c */
        /* <DEDUP_REMOVED lines=22> */
[----:B0-----:R-:W-:Y:S01]  /*3e30*/  FADD.FTZ R51, R41, R10 ;  /* 0x0000000a29337221 */ /* 0x001fe20000010000 */
[----:B------:R-:W-:-:S03]  /*3e40*/  VIADD R10, R72, 0xfffffffe ;  /* 0xfffffffe480a7836 */ /* 0x000fc60000000000 */
        /* <DEDUP_REMOVED lines=8> */
[C---:B------:R-:W-:Y:S01]  /*3ed0*/  FADD.FTZ R7, R151.reuse, R2 ;  /* 0x0000000297077221 */ /* 0x040fe20000010000 */
[C---:B------:R-:W-:Y:S01]  /*3ee0*/  FADD.FTZ R6, R146.reuse, R47 ;  /* 0x0000002f92067221 */ /* 0x040fe20000010000 */
[----:B------:R-:W-:Y:S01]  /*3ef0*/  F2FP.F16.F32.PACK_AB R146, R146, R45 ;  /* 0x0000002d9292723e */ /* 0x000fe200000000ff */
[----:B------:R-:W0:Y:S01]  /*3f00*/  MUFU.EX2 R49, R49 ;  /* 0x0000003100317308 */ /* 0x000e220000000800 */
[----:B------:R-:W-:Y:S01]  /*3f10*/  FADD.FTZ R2, R50, R7 ;  /* 0x0000000732027221 */ /* 0x000fe20000010000 */
[----:B------:R-:W-:-:S03]  /*3f20*/  F2FP.F16.F32.PACK_AB R151, R151, R46 ;  /* 0x0000002e9797723e */ /* 0x000fc600000000ff */
        /* <DEDUP_REMOVED lines=52> */
.L_x_1372:
[----:B------:R-:W-:-:S13]  /*4270*/  ISETP.NE.AND P1, PT, R13, 0x1, PT ;  /* 0x000000010d00780c */ /* 0x000fda0003f25270 */
[----:B------:R-:W0:Y:S02]  /*4280*/  @P1 LDC.64 R24, c[0x0][0x9e8] ;  /* 0x00027a00ff181b82 */ /* 0x000e240000000a00 */
[----:B0-----:R-:W-:-:S05]  /*4290*/  @P1 IMAD.HI.U32 R2, R0, R24, RZ ;  /* 0x0000001800021227 */ /* 0x001fca00078e00ff */
[----:B------:R-:W-:-:S07]  /*42a0*/  @P1 SHF.R.U32.HI R0, RZ, R25, R2 ;  /* 0x00000019ff001219 */ /* 0x000fce0000011602 */
.L_x_1373:
[----:B------:R-:W-:-:S05]  /*42b0*/  IMAD R13, R0, R13, R13 ;  /* 0x0000000d000d7224 */ /* 0x000fca00078e020d */
[----:B------:R-:W-:-:S07]  /*42c0*/  VIMNMX R12, R12, R13, PT ;  /* 0x0000000d0c0c7248 */ /* 0x000fce0003fe0100 */
.L_x_1371:
        /* <DEDUP_REMOVED lines=43> */
[----:B------:R-:W-:-:S06]  /*4580*/  ULDC UR59, c[0x0][0x9dc] ;  /* 0x00027700003b7ab9 */ /* 0x000fcc0000000800 */
.L_x_1391:
[----:B------:R-:W-:-:S04]  /*4590*/  UIADD3 UR4, UR36, 0x1, URZ ;  /* 0x0000000124047890 */ /* 0x000fc8000fffe03f */
[----:B------:R-:W-:-:S04]  /*45a0*/  UISETP.NE.AND UP0, UPT, UR4, 0x2, UPT ;  /* 0x000000020400788c */ /* 0x000fc8000bf05270 */
[----:B------:R-:W-:Y:S02]  /*45b0*/  USEL UR7, URZ, 0x1, UP0 ;  /* 0x000000013f077887 */ /* 0x000fe40008000000 */
[----:B------:R-:W-:Y:S02]  /*45c0*/  USEL UR4, UR4, URZ, UP0 ;  /* 0x0000003f04047287 */ /* 0x000fe40008000000 */
[----:B------:R-:W-:Y:S01]  /*45d0*/  ULOP3.LUT UR7, UR38, UR7, URZ, 0x3c, !UPT ;  /* 0x0000000726077292 */ /* 0x000fe2000f8e3c3f */
[----:B------:R-:W-:Y:S11]  /*45e0*/  @!P0 BRA `(.L_x_1375) ;  /* 0x0000000000048947 */ /* 0x000ff60003800000 */
[----:B------:R-:W-:Y:S01]  /*45f0*/  BPT.TRAP 0x1 ;  /* 0x000000040000795c */ /* 0x000fe20000300000 */
.L_x_1375:
[----:B------:R-:W-:Y:S01]  /*4600*/  ULEA UR6, UR4, UR37, 0x3 ;  /* 0x0000002504067291 */ /* 0x000fe2000f8e183f */
[----:B------:R-:W-:-:S05]  /*4610*/  IMAD.U32 R9, RZ, RZ, UR7 ;  /* 0x00000007ff097e24 */ /* 0x000fca000f8e00ff */
[----:B------:R-:W-:-:S04]  /*4620*/  SHF.L.U32 R9, R9, 0x1f, RZ ;  /* 0x0000001f09097819 */ /* 0x000fc800000006ff */
[----:B------:R0:W1:Y:S01]  /*4630*/  SYNCS.PHASECHK.TRANS64.TRYWAIT P1, [UR6+0x2a830], R9 ;  /* 0x02a83009ff0075a7 */ /* 0x0000620008020146 */
[----:B------:R-:W-:Y:S05]  /*4640*/  @!P0 BRA `(.L_x_1376) ;  /* 0x0000000000048947 */ /* 0x000fea0003800000 */
[----:B------:R-:W-:Y:S01]  /*4650*/  BPT.TRAP 0x1 ;  /* 0x000000040000795c */ /* 0x000fe20000300000 */
.L_x_1376:
[----:B-1----:R-:W-:Y:S05]  /*4660*/  @P1 BRA `(.L_x_1377) ;  /* 0x0000000000081947 */ /* 0x002fea0003800000 */
[----:B------:R-:W1:Y:S02]  /*4670*/  SYNCS.PHASECHK.TRANS64.TRYWAIT P1, [UR6+0x2a830], R9 ;  /* 0x02a83009ff0075a7 */ /* 0x000e640008020146 */
[----:B-1----:R-:W-:Y:S05]  /*4680*/  @!P1 BRA `(.L_x_1378) ;  /* 0x0000010c00b49947 */ /* 0x002fea0003800000 */
.L_x_1377:
        /* <DEDUP_REMOVED lines=131> */
.L_x_1379:
[----:B------:R-:W-:Y:S01]  /*4ec0*/  ULEA UR11, UR36, UR37, 0x3 ;  /* 0x00000025240b7291 */ /* 0x000fe2000f8e183f */
[----:B------:R-:W-:-:S05]  /*4ed0*/  IMAD.U32 R0, RZ, RZ, UR38 ;  /* 0x00000026ff007e24 */ /* 0x000fca000f8e00ff */
[----:B------:R-:W-:-:S04]  /*4ee0*/  SHF.L.U32 R0, R0, 0x1f, RZ ;  /* 0x0000001f00007819 */ /* 0x000fc800000006ff */
[----:B------:R2:W3:Y:S01]  /*4ef0*/  SYNCS.PHASECHK.TRANS64.TRYWAIT P1, [UR11+0x2a850], R0 ;  /* 0x02a85000ff0075a7 */ /* 0x0004e2000802014b */
[----:B------:R-:W-:Y:S05]  /*4f00*/  @!P0 BRA `(.L_x_1380) ;  /* 0x0000000000048947 */ /* 0x000fea0003800000 */
[----:B------:R-:W-:Y:S01]  /*4f10*/  BPT.TRAP 0x1 ;  /* 0x000000040000795c */ /* 0x000fe20000300000 */
.L_x_1380:
[----:B---3--:R-:W-:Y:S05]  /*4f20*/  @P1 BRA `(.L_x_1381) ;  /* 0x0000000000081947 */ /* 0x008fea0003800000 */
[----:B------:R-:W3:Y:S02]  /*4f30*/  SYNCS.PHASECHK.TRANS64.TRYWAIT P1, [UR11+0x2a850], R0 ;  /* 0x02a85000ff0075a7 */ /* 0x000ee4000802014b */
[----:B---3--:R-:W-:Y:S05]  /*4f40*/  @!P1 BRA `(.L_x_1382) ;  /* 0x00000104009c9947 */ /* 0x008fea0003800000 */
.L_x_1381:
[----:B------:R-:W-:Y:S01]  /*4f50*/  UIADD3 UR5, UR37, 0x400, URZ ;  /* 0x0000040025057890 */ /* 0x000fe2000fffe03f */
[----:B------:R-:W-:Y:S01]  /*4f60*/  WARPGROUP.ARRIVE ;  /* 0x00000000000079c5 */ /* 0x000fe20000000000 */
[----:B------:R-:W-:Y:S01]  /*4f70*/  UMOV UR15, 0x40000040 ;  /* 0x40000040000f7882 */ /* 0x000fe20000000000 */
[----:B------:R-:W-:Y:S01]  /*4f80*/  ISETP.NE.AND P3, PT, R21, 0x1, PT ;  /* 0x000000011500780c */ /* 0x000fe20003f65270 */
[----:B------:R-:W-:-:S03]  /*4f90*/  USHF.R.U32.HI UR5, URZ, 0x4, UR5 ;  /* 0x000000043f057899 */ /* 0x000fc60008011605 */
[----:B------:R-:W3:Y:S01]  /*4fa0*/  S2R R175, SR_TID.X ;  /* 0x0000000000af7919 */ /* 0x000ee20000002100 */
[----:B01----:R-:W-:Y:S01]  /*4fb0*/  IMAD.IADD R9, R22, 0x1, R18 ;  /* 0x0000000116097824 */ /* 0x003fe200078e0212 */
[----:B------:R-:W-:Y:S01]  /*4fc0*/  ISETP.NE.AND P1, PT, R15, RZ, PT ;  /* 0x000000ff0f00720c */ /* 0x000fe20003f25270 */
[----:B------:R-:W-:Y:S01]  /*4fd0*/  ULOP3.LUT UR5, UR5, 0x3fff, URZ, 0xc0, !UPT ;  /* 0x00003fff05057892 */ /* 0x000fe2000f8ec03f */
[----:B------:R-:W-:Y:S01]  /*4fe0*/  IMAD.U32 R2, RZ, RZ, UR6 ;  /* 0x00000006ff027e24 */ /* 0x000fe2000f8e00ff */
[----:B------:R-:W-:Y:S02]  /*4ff0*/  ULDC UR18, c[0x0][0x9e0] ;  /* 0x0002780000127ab9 */ /* 0x000fe40000000800 */
[----:B------:R-:W-:-:S04]  /*5000*/  ULOP3.LUT UR5, UR5, 0x3000000, URZ, 0xfc, !UPT ;  /* 0x0300000005057892 */ /* 0x000fc8000f8efc3f */
[----:B------:R-:W-:Y:S01]  /*5010*/  UIMAD UR10, UR36, 0x600, UR5 ;  /* 0x00000600240a78a4 */ /* 0x000fe2000f8e0205 */
[----:B--2---:R-:W0:Y:S01]  /*5020*/  @P3 LDC R0, c[0x0][0x44c] ;  /* 0x00011300ff003b82 */ /* 0x004e220000000800 */
[----:B------:R-:W-:-:S05]  /*5030*/  ULOP3.LUT UR5, URZ, UR59, URZ, 0x33, !UPT ;  /* 0x0000003b3f057292 */ /* 0x000fca000f8e333f */
[----:B------:R-:W-:Y:S02]  /*5040*/  UMOV UR14, UR10 ;  /* 0x0000000a000e7c82 */ /* 0x000fe40008000000 */
[----:B------:R-:W-:Y:S01]  /*5050*/  HGMMA.64x128x16.F32 R24, R156, gdesc[UR12].tnspB, R24, gsb0 ;  /* 0x41e0000c9c187df0 */ /* 0x000fe20008000818 */
[----:B------:R-:W-:Y:S01]  /*5060*/  UIADD3 UR14, UR10, 0x80, URZ ;  /* 0x000000800a0e7890 */ /* 0x000fe2000fffe03f */
[----:B------:R-:W1:Y:S01]  /*5070*/  @P3 LDC R13, c[0x0][0x450] ;  /* 0x00011400ff0d3b82 */ /* 0x000e620000000800 */
[----:B------:R-:W-:Y:S01]  /*5080*/  UMOV UR15, 0x40000040 ;  /* 0x40000040000f7882 */ /* 0x000fe20000000000 */
[----:B---3--:R-:W-:Y:S01]  /*5090*/  LOP3.LUT P2, RZ, R175, 0x7f, RZ, 0xc0, !PT ;  /* 0x0000007fafff7812 */ /* 0x008fe2000784c0ff */
[----:B0-----:R-:W-:-:S05]  /*50a0*/  @P3 IMAD.HI.U32 R0, R9, R0, RZ ;  /* 0x0000000009003227 */ /* 0x001fca00078e00ff */
[----:B-1----:R-:W-:-:S07]  /*50b0*/  @P3 SHF.R.U32.HI R9, RZ, R13, R0 ;  /* 0x0000000dff093219 */ /* 0x002fce0000011600 */
        /* <DEDUP_REMOVED lines=29> */
[----:B------:R-:W-:Y:S01]  /*5290*/  VIADD R144, R2, 0xffffffff ;  /* 0xffffffff02907836 */ /* 0x000fe20000000000 */
[----:B------:R-:W-:Y:S02]  /*52a0*/  WARPGROUP.DEPBAR.LE gsb0, 0x0 ;  /* 0x00008000000079c5 */ /* 0x000fe40000010000 */
[----:B------:R-:W0:Y:S01]  /*52b0*/  SHFL.IDX PT, R139, R9, RZ, 0x1c1f ;  /* 0x001c1fff098b7589 */ /* 0x000e2200000e0000 */
[----:B------:R1:W-:Y:S02]  /*52c0*/  @!P2 SYNCS.ARRIVE.TRANS64.RED.A1T0 RZ, [R0+URZ], RZ ;  /* 0x000000ff00ffa9a7 */ /* 0x0003e4000810043f */
[----:B-1----:R-:W-:-:S05]  /*52d0*/  IADD3 R0, -R17, R2, R16 ;  /* 0x0000000211007210 */ /* 0x002fca0007ffe110 */
[C---:B------:R-:W-:Y:S02]  /*52e0*/  VIADD R141, R0.reuse, UR18 ;  /* 0x00000012008d7c36 */ /* 0x040fe40008000000 */
[----:B------:R-:W-:Y:S02]  /*52f0*/  VIADD R142, R0, UR5 ;  /* 0x00000005008e7c36 */ /* 0x000fe40008000000 */
[--C-:B0-----:R-:W-:Y:S02]  /*5300*/  IMAD.IADD R13, R141, 0x1, R139.reuse ;  /* 0x000000018d0d7824 */ /* 0x101fe400078e028b */
[----:B------:R-:W-:Y:S01]  /*5310*/  IMAD.IADD R137, R142, 0x1, R139 ;  /* 0x000000018e897824 */ /* 0x000fe200078e028b */
[----:B------:R-:W-:Y:S06]  /*5320*/  @!P1 BRA `(.L_x_1383) ;  /* 0x0000000000549947 */ /* 0x000fec0003800000 */
[----:B------:R-:W-:Y:S01]  /*5330*/  IADD3 R139, -R17, R16, R139 ;  /* 0x00000010118b7210 */ /* 0x000fe20007ffe18b */
        /* <DEDUP_REMOVED lines=11> */
.L_x_1385:
[----:B------:R-:W-:-:S05]  /*53f0*/  IMAD.U32 R2, RZ, RZ, UR58 ;  /* 0x0000003aff027e24 */ /* 0x000fca000f8e00ff */
[----:B------:R-:W-:-:S13]  /*5400*/  ISETP.NE.AND P1, PT, R2, 0x1, PT ;  /* 0x000000010200780c */ /* 0x000fda0003f25270 */
[----:B------:R-:W0:Y:S02]  /*5410*/  @P1 LDC.64 R146, c[0x0][0x9e8] ;  /* 0x00027a00ff921b82 */ /* 0x000e240000000a00 */
[----:B0-----:R-:W-:-:S05]  /*5420*/  @P1 IMAD.HI.U32 R0, R139, R146, RZ ;  /* 0x000000928b001227 */ /* 0x001fca00078e00ff */
[----:B------:R-:W-:-:S07]  /*5430*/  @P1 SHF.R.U32.HI R139, RZ, R147, R0 ;  /* 0x00000093ff8b1219 */ /* 0x000fce0000011600 */
.L_x_1386:
[----:B------:R-:W-:Y:S05]  /*5440*/  BSYNC B0 ;  /* 0x0000000000007941 */ /* 0x000fea0003800000 */
.L_x_1384:
[----:B------:R-:W-:-:S05]  /*5450*/  IMAD R0, R139, R2, R144 ;  /* 0x000000028b007224 */ /* 0x000fca00078e0290 */
[----:B------:R-:W-:Y:S02]  /*5460*/  VIADDMNMX R13, R0, R2, R13, PT ;  /* 0x00000002000d7246 */ /* 0x000fe4000380010d */
[----:B------:R-:W-:-:S07]  /*5470*/  VIMNMX R137, R137, R0, !PT ;  /* 0x0000000089897248 */ /* 0x000fce0007fe0100 */
.L_x_1383:
        /* <DEDUP_REMOVED lines=132> */
.L_x_1389:
[----:B------:R-:W-:-:S05]  /*5cc0*/  IMAD.U32 R93, RZ, RZ, UR58 ;  /* 0x0000003aff5d7e24 */ /* 0x000fca000f8e00ff */
[----:B------:R-:W-:-:S13]  /*5cd0*/  ISETP.NE.AND P6, PT, R93, 0x1, PT ;  /* 0x000000015d00780c */ /* 0x000fda0003fc5270 */
[----:B------:R-:W0:Y:S02]  /*5ce0*/  @P6 LDC.64 R140, c[0x0][0x9e8] ;  /* 0x00027a00ff8c6b82 */ /* 0x000e240000000a00 */
[----:B0-----:R-:W-:-:S05]  /*5cf0*/  @P6 IMAD.HI.U32 R140, R9, R140, RZ ;  /* 0x0000008c098c6227 */ /* 0x001fca00078e00ff */
[----:B------:R-:W-:-:S07]  /*5d00*/  @P6 SHF.R.U32.HI R9, RZ, R141, R140 ;  /* 0x0000008dff096219 */ /* 0x000fce000001168c */
.L_x_1390:
[----:B------:R-:W-:Y:S05]  /*5d10*/  BSYNC B0 ;  /* 0x0000000000007941 */ /* 0x000fea0003800000 */
.L_x_1388:
[----:B------:R-:W-:-:S05]  /*5d20*/  IMAD R140, R9, R93, R144 ;  /* 0x0000005d098c7224 */ /* 0x000fca00078e0290 */
[----:B------:R-:W-:Y:S02]  /*5d30*/  VIADDMNMX R13, R140, R93, R13, PT ;  /* 0x0000005d8c0d7246 */ /* 0x000fe4000380010d */
[----:B------:R-:W-:-:S07]  /*5d40*/  VIMNMX R89, R89, R140, !PT ;  /* 0x0000008c59597248 */ /* 0x000fce0007fe0100 */
.L_x_1387:
        /* <DEDUP_REMOVED lines=68> */
[----:B------:R-:W-:Y:S02]  /*6190*/  ISETP.GT.AND P1, PT, R89, 0x30, !P1 ;  /* 0x000000305900780c */ /* 0x000fe40004f24270 */
[----:B------:R-:W-:Y:S02]  /*61a0*/  FMNMX.FTZ R91, R88, R9, !PT ;  /* 0x00000009585b7209 */ /* 0x000fe40007810000 */
[----:B------:R-:W-:Y:S01]  /*61b0*/  ISETP.LT.OR P1, PT, R13, 0x31, P1 ;  /* 0x000000310d00780c */ /* 0x000fe20000f21670 */
[----:B------:R-:W0:Y:S01]  /*61c0*/  LDC R9, c[0x0][0x988] ;  /* 0x00026200ff097b82 */ /* 0x000e220000000800 */
[----:B------:R-:W-:Y:S01]  /*61d0*/  ISETP.NE.AND P2, PT, R121, RZ, PT ;  /* 0x000000ff7900720c */ /* 0x000fe20003f45270 */
[----:B------:R-:W1:Y:S01]  /*61e0*/  SHFL.BFLY PT, R178, R91, 0x2, 0x1f ;  /* 0x0c401f005bb27f89 */ /* 0x000e6200000e0000 */
[----:B------:R-:W-:Y:S02]  /*61f0*/  FSEL R114, R114, -INF , !P1 ;  /* 0xff80000072727808 */ /* 0x000fe40004800000 */
[----:B------:R-:W-:-:S02]  /*6200*/  ISETP.NE.AND P1, PT, R153, RZ, PT ;  /* 0x000000ff9900720c */ /* 0x000fc40003f25270 */
[----:B------:R-:W-:Y:S02]  /*6210*/  ISETP.NE.AND P6, PT, R156, RZ, PT ;  /* 0x000000ff9c00720c */ /* 0x000fe40003fc5270 */
[C---:B------:R-:W-:Y:S02]  /*6220*/  ISETP.GT.AND P1, PT, R89.reuse, 0x31, !P1 ;  /* 0x000000315900780c */ /* 0x040fe40004f24270 */
[----:B------:R-:W-:Y:S02]  /*6230*/  ISETP.GT.AND P3, PT, R89, 0x50, !P3 ;  /* 0x000000505900780c */ /* 0x000fe40005f64270 */
[C---:B------:R-:W-:Y:S02]  /*6240*/  ISETP.LT.OR P1, PT, R13.reuse, 0x32, P1 ;  /* 0x000000320d00780c */ /* 0x040fe40000f21670 */
[----:B------:R-:W-:Y:S02]  /*6250*/  ISETP.LT.OR P3, PT, R13, 0x51, P3 ;  /* 0x000000510d00780c */ /* 0x000fe40001f61670 */
[----:B------:R-:W-:-:S02]  /*6260*/  FSEL R110, R115, -INF , !P1 ;  /* 0xff800000736e7808 */ /* 0x000fc40004800000 */
[----:B------:R-:W-:Y:S02]  /*6270*/  ISETP.NE.AND P1, PT, R113, RZ, PT ;  /* 0x000000ff7100720c */ /* 0x000fe40003f25270 */
[C---:B------:R-:W-:Y:S02]  /*6280*/  ISETP.GT.AND P4, PT, R89.reuse, 0x51, !P4 ;  /* 0x000000515900780c */ /* 0x040fe40006784270 */
[----:B------:R-:W-:Y:S02]  /*6290*/  ISETP.GT.AND P1, PT, R89, 0x38, !P1 ;  /* 0x000000385900780c */ /* 0x000fe40004f24270 */
[----:B------:R-:W-:Y:S02]  /*62a0*/  FSEL R130, R130, -INF , !P3 ;  /* 0xff80000082827808 */ /* 0x000fe40005800000 */
[----:B------:R-:W-:Y:S02]  /*62b0*/  ISETP.LT.OR P1, PT, R13, 0x39, P1 ;  /* 0x000000390d00780c */ /* 0x000fe40000f21670 */
[----:B-1----:R-:W-:-:S02]  /*62c0*/  FMNMX.FTZ R93, R91, R178, !PT ;  /* 0x000000b25b5d7209 */ /* 0x002fc40007810000 */
[----:B------:R-:W-:Y:S02]  /*62d0*/  FSEL R118, R118, -INF , !P1 ;  /* 0xff80000076767808 */ /* 0x000fe40004800000 */
[----:B------:R-:W-:Y:S01]  /*62e0*/  ISETP.NE.AND P1, PT, R154, RZ, PT ;  /* 0x000000ff9a00720c */ /* 0x000fe20003f25270 */
[----:B------:R-:W1:Y:S01]  /*62f0*/  SHFL.BFLY PT, R178, R93, 0x1, 0x1f ;  /* 0x0c201f005db27f89 */ /* 0x000e6200000e0000 */
[----:B------:R-:W-:Y:S02]  /*6300*/  ISETP.LT.OR P4, PT, R13, 0x52, P4 ;  /* 0x000000520d00780c */ /* 0x000fe40002781670 */
[C---:B------:R-:W-:Y:S02]  /*6310*/  ISETP.GT.AND P1, PT, R89.reuse, 0x39, !P1 ;  /* 0x000000395900780c */ /* 0x040fe40004f24270 */
[----:B------:R-:W-:Y:S02]  /*6320*/  ISETP.GT.AND P5, PT, R89, 0x58, !P5 ;  /* 0x000000585900780c */ /* 0x000fe40006fa4270 */
[----:B------:R-:W-:-:S02]  /*6330*/  ISETP.LT.OR P1, PT, R13, 0x3a, P1 ;  /* 0x0000003a0d00780c */ /* 0x000fc40000f21670 */
[----:B------:R-:W-:Y:S02]  /*6340*/  FSEL R182, R131, -INF , !P4 ;  /* 0xff80000083b67808 */ /* 0x000fe40006000000 */
[----:B------:R-:W-:Y:S02]  /*6350*/  FSEL R154, R119, -INF , !P1 ;  /* 0xff800000779a7808 */ /* 0x000fe40004800000 */
[----:B------:R-:W-:Y:S02]  /*6360*/  ISETP.NE.AND P1, PT, R117, RZ, PT ;  /* 0x000000ff7500720c */ /* 0x000fe40003f25270 */
[----:B------:R-:W-:Y:S02]  /*6370*/  ISETP.LT.OR P5, PT, R13, 0x59, P5 ;  /* 0x000000590d00780c */ /* 0x000fe40002fa1670 */
[----:B------:R-:W-:Y:S02]  /*6380*/  ISETP.GT.AND P1, PT, R89, 0x40, !P1 ;  /* 0x000000405900780c */ /* 0x000fe40004f24270 */
[----:B------:R-:W-:-:S02]  /*6390*/  FSEL R134, R134, -INF , !P5 ;  /* 0xff80000086867808 */ /* 0x000fc40006800000 */
[----:B------:R-:W-:Y:S02]  /*63a0*/  ISETP.LT.OR P1, PT, R13, 0x41, P1 ;  /* 0x000000410d00780c */ /* 0x000fe40000f21670 */
[----:B-1----:R-:W-:Y:S02]  /*63b0*/  FMNMX.FTZ R178, R93, R178, !PT ;  /* 0x000000b25db27209 */ /* 0x002fe40007810000 */
        /* <DEDUP_REMOVED lines=67> */
[----:B------:R-:W1:Y:S01]  /*67f0*/  MUFU.EX2 R180, R180 ;  /* 0x000000b400b47308 */ /* 0x000e620000000800 */
[----:B0-----:R-:W-:Y:S02]  /*6800*/  FFMA.FTZ R136, R128, R9, -R113 ;  /* 0x0000000980887223 */ /* 0x001fe40000010871 */
[----:B------:R-:W-:-:S04]  /*6810*/  FMNMX.FTZ R101, R126, R101, !PT ;  /* 0x000000657e657209 */ /* 0x000fc80007810000 */
[----:B------:R-:W-:Y:S01]  /*6820*/  FMNMX.FTZ R101, R176, R101, !PT ;  /* 0x00000065b0657209 */ /* 0x000fe20007810000 */
[----:B------:R0:W-:Y:S03]  /*6830*/  MUFU.EX2 R99, R104 ;  /* 0x0000006800637308 */ /* 0x0001e60000000800 */
[----:B------:R-:W-:-:S04]  /*6840*/  FMNMX.FTZ R101, R130, R101, !PT ;  /* 0x0000006582657209 */ /* 0x000fc80007810000 */
[----:B------:R-:W-:Y:S01]  /*6850*/  FMNMX.FTZ R101, R182, R101, !PT ;  /* 0x00000065b6657209 */ /* 0x000fe20007810000 */
[----:B------:R1:W-:Y:S01]  /*6860*/  MUFU.EX2 R95, R158 ;  /* 0x0000009e005f7308 */ /* 0x0003e20000000800 */
[----:B0-----:R-:W-:Y:S02]  /*6870*/  FSEL R104, R135, -INF , !P2 ;  /* 0xff80000087687808 */ /* 0x001fe40005000000 */
[----:B------:R-:W-:-:S04]  /*6880*/  FMNMX.FTZ R101, R134, R101, !PT ;  /* 0x0000006586657209 */ /* 0x000fc80007810000 */
[----:B------:R-:W-:Y:S01]  /*6890*/  FMNMX.FTZ R105, R104, R101, !PT ;  /* 0x0000006568697209 */ /* 0x000fe20007810000 */
[--C-:B------:R-:W-:Y:S01]  /*68a0*/  FFMA.FTZ R101, R116, R9, -R113.reuse ;  /* 0x0000000974657223 */ /* 0x100fe20000010871 */
[----:B------:R-:W-:Y:S01]  /*68b0*/  MUFU.EX2 R138, R138 ;  /* 0x0000008a008a7308 */ /* 0x000fe20000000800 */
[----:B-1----:R-:W-:Y:S02]  /*68c0*/  F2FP.F16.F32.PACK_AB R158, R180, R93 ;  /* 0x0000005db49e723e */ /* 0x002fe400000000ff */
        /* <DEDUP_REMOVED lines=162> */
.L_x_1374:
        /* <DEDUP_REMOVED lines=22> */
.L_x_1393:
[----:B------:R-:W-:-:S13]  /*7450*/  ISETP.NE.AND P1, PT, R11, 0x1, PT ;  /* 0x000000010b00780c */ /* 0x000fda0003f25270 */
[----:B------:R-:W0:Y:S02]  /*7460*/  @P1 LDC.64 R20, c[0x0][0x9e8] ;  /* 0x00027a00ff141b82 */ /* 0x000e240000000a00 */
[----:B0-----:R-:W-:-:S05]  /*7470*/  @P1 IMAD.HI.U32 R20, R12, R20, RZ ;  /* 0x000000140c141227 */ /* 0x001fca00078e00ff */
[----:B------:R-:W-:-:S07]  /*7480*/  @P1 SHF.R.U32.HI R12, RZ, R21, R20 ;  /* 0x00000015ff0c1219 */ /* 0x000fce0000011614 */
.L_x_1394:
[----:B------:R-:W-:-:S05]  /*7490*/  IMAD R12, R12, R11, RZ ;  /* 0x0000000b0c0c7224 */ /* 0x000fca00078e02ff */
[----:B------:R-:W-:-:S07]  /*74a0*/  VIMNMX R13, R13, R12, !PT ;  /* 0x0000000c0d0d7248 */ /* 0x000fce0007fe0100 */
.L_x_1392:
        /* <DEDUP_REMOVED lines=11> */
.L_x_1404:
        /* <DEDUP_REMOVED lines=8> */
.L_x_1396:
[----:B------:R-:W-:Y:S01]  /*75e0*/  ULEA UR5, UR36, UR37, 0x3 ;  /* 0x0000002524057291 */ /* 0x000fe2000f8e183f */
[----:B------:R-:W-:-:S05]  /*75f0*/  IMAD.U32 R3, RZ, RZ, UR38 ;  /* 0x00000026ff037e24 */ /* 0x000fca000f8e00ff */
[----:B------:R-:W-:-:S04]  /*7600*/  SHF.L.U32 R3, R3, 0x1f, RZ ;  /* 0x0000001f03037819 */ /* 0x000fc800000006ff */
[----:B------:R0:W1:Y:S01]  /*7610*/  SYNCS.PHASECHK.TRANS64.TRYWAIT P1, [UR5+0x2a830], R3 ;  /* 0x02a83003ff0075a7 */ /* 0x0000620008020145 */
[----:B------:R-:W-:Y:S05]  /*7620*/  @!P0 BRA `(.L_x_1397) ;  /* 0x0000000000048947 */ /* 0x000fea0003800000 */
[----:B------:R-:W-:Y:S01]  /*7630*/  BPT.TRAP 0x1 ;  /* 0x000000040000795c */ /* 0x000fe20000300000 */
.L_x_1397:
[----:B-1----:R-:W-:Y:S05]  /*7640*/  @P1 BRA `(.L_x_1398) ;  /* 0x0000000000081947 */ /* 0x002fea0003800000 */
[----:B------:R-:W1:Y:S02]  /*7650*/  SYNCS.PHASECHK.TRANS64.TRYWAIT P1, [UR5+0x2a830], R3 ;  /* 0x02a83003ff0075a7 */ /* 0x000e640008020145 */
[----:B-1----:R-:W-:Y:S05]  /*7660*/  @!P1 BRA `(.L_x_1399) ;  /* 0x000000dc00ec9947 */ /* 0x002fea0003800000 */
.L_x_1398:
        /* <DEDUP_REMOVED lines=131> */
.L_x_1400:
[----:B------:R-:W-:Y:S01]  /*7ea0*/  ULEA UR10, UR4, UR37, 0x3 ;  /* 0x00000025040a7291 */ /* 0x000fe2000f8e183f */
[----:B------:R-:W-:-:S05]  /*7eb0*/  IMAD.U32 R0, RZ, RZ, UR6 ;  /* 0x00000006ff007e24 */ /* 0x000fca000f8e00ff */
[----:B------:R-:W-:-:S04]  /*7ec0*/  SHF.L.U32 R0, R0, 0x1f, RZ ;  /* 0x0000001f00007819 */ /* 0x000fc800000006ff */
[----:B------:R2:W3:Y:S01]  /*7ed0*/  SYNCS.PHASECHK.TRANS64.TRYWAIT P1, [UR10+0x2a850], R0 ;  /* 0x02a85000ff0075a7 */ /* 0x0004e2000802014a */
[----:B------:R-:W-:Y:S05]  /*7ee0*/  @!P0 BRA `(.L_x_1401) ;  /* 0x0000000000048947 */ /* 0x000fea0003800000 */
[----:B------:R-:W-:Y:S01]  /*7ef0*/  BPT.TRAP 0x1 ;  /* 0x000000040000795c */ /* 0x000fe20000300000 */
.L_x_1401:
[----:B---3--:R-:W-:Y:S05]  /*7f00*/  @P1 BRA `(.L_x_1402) ;  /* 0x0000000000081947 */ /* 0x008fea0003800000 */
[----:B------:R-:W3:Y:S02]  /*7f10*/  SYNCS.PHASECHK.TRANS64.TRYWAIT P1, [UR10+0x2a850], R0 ;  /* 0x02a85000ff0075a7 */ /* 0x000ee4000802014a */
[----:B---3--:R-:W-:Y:S05]  /*7f20*/  @!P1 BRA `(.L_x_1403) ;  /* 0x000000d400d49947 */ /* 0x008fea0003800000 */
.L_x_1402:
        /* <DEDUP_REMOVED lines=51> */
[-CC-:B------:R-:W-:Y:S01]  /*8260*/  FFMA.FTZ R156, R89, R9.reuse, -R176.reuse ;  /* 0x00000009599c7223 */ /* 0x180fe200000108b0 */
[----:B------:R0:W-:Y:S01]  /*8270*/  MUFU.EX2 R0, R12 ;  /* 0x0000000c00007308 */ /* 0x0001e20000000800 */
[-CC-:B------:R-:W-:Y:S01]  /*8280*/  FFMA.FTZ R158, R92, R9.reuse, -R176.reuse ;  /* 0x000000095c9e7223 */ /* 0x180fe200000108b0 */
[-CC-:B------:R-:W-:Y:S01]  /*8290*/  FFMA.FTZ R20, R124, R9.reuse, -R176.reuse ;  /* 0x000000097c147223 */ /* 0x180fe200000108b0 */
[-CC-:B------:R-:W-:Y:S01]  /*82a0*/  FFMA.FTZ R88, R128, R9.reuse, -R176.reuse ;  /* 0x0000000980587223 */ /* 0x180fe200000108b0 */
[----:B------:R-:W-:Y:S01]  /*82b0*/  HGMMA.64x128x16.F32 R24, R152, gdesc[UR12].tnspB, R24, gsb0 ;  /* 0x41e0000c98187df0 */ /* 0x000fe20008000818 */
[----:B------:R-:W-:Y:S01]  /*82c0*/  UMOV UR14, UR6 ;  /* 0x00000006000e7c82 */ /* 0x000fe20008000000 */
[----:B------:R-:W-:Y:S01]  /*82d0*/  UMOV UR15, 0x40000040 ;  /* 0x40000040000f7882 */ /* 0x000fe20000000000 */
[----:B------:R-:W-:Y:S01]  /*82e0*/  UIADD3 UR6, UR4, 0x180, URZ ;  /* 0x0000018004067890 */ /* 0x000fe2000fffe03f */
[----:B------:R-:W1:Y:S01]  /*82f0*/  MUFU.EX2 R21, R21 ;  /* 0x0000001500157308 */ /* 0x000e620000000800 */
[-CC-:B0-----:R-:W-:Y:S01]  /*8300*/  FFMA.FTZ R12, R120, R9.reuse, -R176.reuse ;  /* 0x00000009780c7223 */ /* 0x181fe200000108b0 */
[-CC-:B------:R-:W-:Y:S01]  /*8310*/  FFMA.FTZ R92, R132, R9.reuse, -R176.reuse ;  /* 0x00000009845c7223 */ /* 0x180fe200000108b0 */
[----:B------:R-:W-:-:S05]  /*8320*/  FFMA.FTZ R133, R133, R9, -R176 ;  /* 0x0000000985857223 */ /* 0x000fca00000108b0 */
[----:B------:R-:W0:Y:S08]  /*8330*/  MUFU.EX2 R156, R156 ;  /* 0x0000009c009c7308 */ /* 0x000e300000000800 */
[----:B------:R-:W-:Y:S01]  /*8340*/  MUFU.EX2 R158, R158 ;  /* 0x0000009e009e7308 */ /* 0x000fe20000000800 */
[----:B-1----:R-:W-:-:S07]  /*8350*/  FFMA.FTZ R7, R0, R7, R21 ;  /* 0x0000000700077223 */ /* 0x002fce0000010015 */
[----:B------:R-:W-:Y:S01]  /*8360*/  MUFU.EX2 R12, R12 ;  /* 0x0000000c000c7308 */ /* 0x000fe20000000800 */
[C---:B0-----:R-:W-:Y:S01]  /*8370*/  FADD.FTZ R7, R156.reuse, R7 ;  /* 0x000000079c077221 */ /* 0x041fe20000010000 */
[----:B------:R-:W-:-:S06]  /*8380*/  F2FP.F16.F32.PACK_AB R156, R156, R21 ;  /* 0x000000159c9c723e */ /* 0x000fcc00000000ff */
        /* <DEDUP_REMOVED lines=11> */
[----:B------:R-:W-:Y:S01]  /*8440*/  MUFU.EX2 R152, R152 ;  /* 0x0000009800987308 */ /* 0x000fe20000000800 */
[----:B------:R-:W-:-:S07]  /*8450*/  UIADD3 UR4, UR4, 0x280, URZ ;  /* 0x0000028004047890 */ /* 0x000fce000fffe03f */
[----:B------:R-:W-:Y:S01]  /*8460*/  MUFU.EX2 R154, R154 ;  /* 0x0000009a009a7308 */ /* 0x000fe20000000800 */
[----:B------:R-:W-:Y:S02]  /*8470*/  WARPGROUP.DEPBAR.LE gsb0, 0x0 ;  /* 0x00008000000079c5 */ /* 0x000fe40000010000 */
[----:B------:R-:W-:Y:S01]  /*8480*/  WARPGROUP.ARRIVE ;  /* 0x00000000000079c5 */ /* 0x000fe20000000000 */
[----:B------:R-:W-:Y:S01]  /*8490*/  FMNMX.FTZ R149, R91, R2, !PT ;  /* 0x000000025b957209 */ /* 0x000fe20007810000 */
[-CC-:B------:R-:W-:Y:S01]  /*84a0*/  FFMA.FTZ R148, R104, R9.reuse, -R176.reuse ;  /* 0x0000000968947223 */ /* 0x180fe200000108b0 */
[----:B------:R-:W-:Y:S02]  /*84b0*/  FFMA.FTZ R150, R108, R9, -R176 ;  /* 0x000000096c967223 */ /* 0x000fe400000108b0 */
[----:B------:R-:W-:Y:S01]  /*84c0*/  FMNMX.FTZ R2, R94, R149, !PT ;  /* 0x000000955e027209 */ /* 0x000fe20007810000 */
[----:B------:R-:W-:Y:S01]  /*84d0*/  HGMMA.64x128x16.F32 R24, R144, gdesc[UR12].tnspB, R24, gsb0 ;  /* 0x41e0000c90187df0 */ /* 0x000fe20008000818 */
[----:B------:R-:W-:Y:S01]  /*84e0*/  UMOV UR14, UR6 ;  /* 0x00000006000e7c82 */ /* 0x000fe20008000000 */
[----:B------:R-:W-:Y:S01]  /*84f0*/  UMOV UR15, 0x40000040 ;  /* 0x40000040000f7882 */ /* 0x000fe20000000000 */
[----:B------:R-:W-:Y:S01]  /*8500*/  FMNMX.FTZ R89, R95, R2, !PT ;  /* 0x000000025f597209 */ /* 0x000fe20007810000 */
[----:B------:R-:W-:Y:S01]  /*8510*/  UMOV UR6, UR4 ;  /* 0x0000000400067c82 */ /* 0x000fe20008000000 */
[----:B------:R-:W-:Y:S01]  /*8520*/  MUFU.EX2 R148, R148 ;  /* 0x0000009400947308 */ /* 0x000fe20000000800 */
[----:B------:R-:W-:Y:S01]  /*8530*/  UMOV UR4, UR36 ;  /* 0x0000002400047c82 */ /* 0x000fe20008000000 */
[----:B------:R-:W-:-:S04]  /*8540*/  FMNMX.FTZ R2, R98, R89, !PT ;  /* 0x0000005962027209 */ /* 0x000fc80007810000 */
[----:B------:R-:W-:Y:S02]  /*8550*/  FMNMX.FTZ R89, R99, R2, !PT ;  /* 0x0000000263597209 */ /* 0x000fe40007810000 */
[----:B------:R-:W-:Y:S02]  /*8560*/  MUFU.EX2 R150, R150 ;  /* 0x0000009600967308 */ /* 0x000fe40000000800 */
[----:B------:R-:W-:Y:S01]  /*8570*/  FMNMX.FTZ R2, R102, R89, !PT ;  /* 0x0000005966027209 */ /* 0x000fe20007810000 */
[----:B------:R-:W-:-:S03]  /*8580*/  FFMA.FTZ R89, R93, R9, -R176 ;  /* 0x000000095d597223 */ /* 0x000fc600000108b0 */
[----:B------:R-:W-:-:S03]  /*8590*/  FMNMX.FTZ R93, R103, R2, !PT ;  /* 0x00000002675d7209 */ /* 0x000fc60007810000 */
[----:B------:R-:W-:Y:S01]  /*85a0*/  MUFU.EX2 R89, R89 ;  /* 0x0000005900597308 */ /* 0x000fe20000000800 */
[----:B------:R-:W-:-:S04]  /*85b0*/  FMNMX.FTZ R2, R106, R93, !PT ;  /* 0x0000005d6a027209 */ /* 0x000fc80007810000 */
[----:B------:R-:W-:-:S04]  /*85c0*/  FMNMX.FTZ R93, R107, R2, !PT ;  /* 0x000000026b5d7209 */ /* 0x000fc80007810000 */
        /* <DEDUP_REMOVED lines=19> */
[-CC-:B------:R-:W-:Y:S01]  /*8700*/  FFMA.FTZ R105, R109, R9.reuse, -R176.reuse ;  /* 0x000000096d697223 */ /* 0x180fe200000108b0 */
[-CC-:B------:R-:W-:Y:S01]  /*8710*/  FFMA.FTZ R109, R113, R9.reuse, -R176.reuse ;  /* 0x00000009716d7223 */ /* 0x180fe200000108b0 */
[-CC-:B------:R-:W-:Y:S01]  /*8720*/  FFMA.FTZ R113, R117, R9.reuse, -R176.reuse ;  /* 0x0000000975717223 */ /* 0x180fe200000108b0 */
[----:B------:R-:W-:Y:S01]  /*8730*/  FMNMX.FTZ R2, R135, R2, !PT ;  /* 0x0000000287027209 */ /* 0x000fe20007810000 */
[-CC-:B------:R-:W-:Y:S01]  /*8740*/  FFMA.FTZ R117, R121, R9.reuse, -R176.reuse ;  /* 0x0000000979757223 */ /* 0x180fe200000108b0 */
[-CC-:B------:R-:W-:Y:S01]  /*8750*/  FFMA.FTZ R121, R125, R9.reuse, -R176.reuse ;  /* 0x000000097d797223 */ /* 0x180fe200000108b0 */
[----:B------:R-:W-:Y:S01]  /*8760*/  MUFU.EX2 R105, R105 ;  /* 0x0000006900697308 */ /* 0x000fe20000000800 */
[----:B------:R-:W-:-:S07]  /*8770*/  FFMA.FTZ R125, R129, R9, -R176 ;  /* 0x00000009817d7223 */ /* 0x000fce00000108b0 */
[----:B------:R-:W-:Y:S08]  /*8780*/  MUFU.EX2 R109, R109 ;  /* 0x0000006d006d7308 */ /* 0x000ff00000000800 */
[----:B------:R-:W-:Y:S08]  /*8790*/  MUFU.EX2 R113, R113 ;  /* 0x0000007100717308 */ /* 0x000ff00000000800 */
[----:B------:R-:W-:Y:S08]  /*87a0*/  MUFU.EX2 R117, R117 ;  /* 0x0000007500757308 */ /* 0x000ff00000000800 */
[----:B------:R-:W-:Y:S08]  /*87b0*/  MUFU.EX2 R121, R121 ;  /* 0x0000007900797308 */ /* 0x000ff00000000800 */
[----:B------:R-:W-:Y:S01]  /*87c0*/  MUFU.EX2 R125, R125 ;  /* 0x0000007d007d7308 */ /* 0x000fe20000000800 */
[----:B------:R-:W-:-:S02]  /*87d0*/  WARPGROUP.DEPBAR.LE gsb0, 0x0 ;  /* 0x00008000000079c5 */ /* 0x000fc40000010000 */
        /* <DEDUP_REMOVED lines=112> */
[C---:B------:R-:W-:Y:S01]  /*8ee0*/  ISETP.GT.AND P1, PT, R10.reuse, R13, PT ;  /* 0x0000000d0a00720c */ /* 0x040fe20003f24270 */
[----:B-1----:R-:W-:Y:S01]  /*8ef0*/  FADD.FTZ R6, R137, R6 ;  /* 0x0000000689067221 */ /* 0x002fe20000010000 */
[C---:B------:R-:W-:Y:S01]  /*8f00*/  F2FP.F16.F32.PACK_AB R137, R131.reuse, R137 ;  /* 0x000000898389723e */ /* 0x040fe200000000ff */
        /* <DEDUP_REMOVED lines=34> */
[----:B------:R-:W-:Y:S02]  /*9130*/  IMAD.MOV.U32 R15, RZ, RZ, R8 ;  /* 0x000000ffff0f7224 */ /* 0x000fe400078e0008 */
[----:B------:R-:W-:Y:S01]  /*9140*/  IMAD.MOV.U32 R12, RZ, RZ, R3 ;  /* 0x000000ffff0c7224 */ /* 0x000fe200078e0003 */
[----:B------:R-:W-:Y:S06]  /*9150*/  @P1 BRA `(.L_x_1404) ;  /* 0xffffffe400001947 */ /* 0x000fec000383ffff */
.L_x_1395:
[----:B------:R-:W-:-:S13]  /*9160*/  ISETP.GE.AND P1, PT, R10, R23, PT ;  /* 0x000000170a00720c */ /* 0x000fda0003f26270 */
[----:B------:R-:W-:Y:S05]  /*9170*/  @!P1 BRA `(.L_x_1405) ;  /* 0x0000002c00789947 */ /* 0x000fea0003800000 */
[----:B------:R-:W-:Y:S01]  /*9180*/  IMAD.MOV.U32 R12, RZ, RZ, R8 ;  /* 0x000000ffff0c7224 */ /* 0x000fe200078e0008 */
[----:B------:R-:W-:Y:S01]  /*9190*/  UMOV UR6, UR38 ;  /* 0x0000002600067c82 */ /* 0x000fe20008000000 */
[----:B------:R-:W-:Y:S01]  /*91a0*/  IMAD.MOV.U32 R13, RZ, RZ, R3 ;  /* 0x000000ffff0d7224 */ /* 0x000fe200078e0003 */
[----:B------:R-:W-:Y:S01]  /*91b0*/  UMOV UR4, UR36 ;  /* 0x0000002400047c82 */ /* 0x000fe20008000000 */
[----:B------:R-:W-:Y:S01]  /*91c0*/  ULDC UR58, c[0x0][0x9e4] ;  /* 0x00027900003a7ab9 */ /* 0x000fe20000000800 */
[----:B------:R-:W-:-:S05]  /*91d0*/  ULDC UR59, c[0x0][0x9dc] ;  /* 0x00027700003b7ab9 */ /* 0x000fca0000000800 */
.L_x_1422:
        /* <DEDUP_REMOVED lines=8> */
.L_x_1406:
[----:B------:R-:W-:Y:S01]  /*9260*/  ULEA UR5, UR36, UR37, 0x3 ;  /* 0x0000002524057291 */ /* 0x000fe2000f8e183f */
[----:B------:R-:W-:-:S05]  /*9270*/  IMAD.U32 R3, RZ, RZ, UR38 ;  /* 0x00000026ff037e24 */ /* 0x000fca000f8e00ff */
[----:B------:R-:W-:-:S04]  /*9280*/  SHF.L.U32 R3, R3, 0x1f, RZ ;  /* 0x0000001f03037819 */ /* 0x000fc800000006ff */
[----:B------:R0:W1:Y:S01]  /*9290*/  SYNCS.PHASECHK.TRANS64.TRYWAIT P1, [UR5+0x2a830], R3 ;  /* 0x02a83003ff0075a7 */ /* 0x0000620008020145 */
[----:B------:R-:W-:Y:S05]  /*92a0*/  @!P0 BRA `(.L_x_1407) ;  /* 0x0000000000048947 */ /* 0x000fea0003800000 */
[----:B------:R-:W-:Y:S01]  /*92b0*/  BPT.TRAP 0x1 ;  /* 0x000000040000795c */ /* 0x000fe20000300000 */
.L_x_1407:
[----:B-1----:R-:W-:Y:S05]  /*92c0*/  @P1 BRA `(.L_x_1408) ;  /* 0x0000000000081947 */ /* 0x002fea0003800000 */
[----:B------:R-:W1:Y:S02]  /*92d0*/  SYNCS.PHASECHK.TRANS64.TRYWAIT P1, [UR5+0x2a830], R3 ;  /* 0x02a83003ff0075a7 */ /* 0x000e640008020145 */
[----:B-1----:R-:W-:Y:S05]  /*92e0*/  @!P1 BRA `(.L_x_1409) ;  /* 0x000000c000fc9947 */ /* 0x002fea0003800000 */
.L_x_1408:
        /* <DEDUP_REMOVED lines=131> */
.L_x_1410:
[----:B------:R-:W-:Y:S01]  /*9b20*/  ULEA UR10, UR4, UR37, 0x3 ;  /* 0x00000025040a7291 */ /* 0x000fe2000f8e183f */
[----:B------:R-:W-:-:S05]  /*9b30*/  IMAD.U32 R0, RZ, RZ, UR6 ;  /* 0x00000006ff007e24 */ /* 0x000fca000f8e00ff */
[----:B------:R-:W-:-:S04]  /*9b40*/  SHF.L.U32 R0, R0, 0x1f, RZ ;  /* 0x0000001f00007819 */ /* 0x000fc800000006ff */
[----:B------:R2:W3:Y:S01]  /*9b50*/  SYNCS.PHASECHK.TRANS64.TRYWAIT P1, [UR10+0x2a850], R0 ;  /* 0x02a85000ff0075a7 */ /* 0x0004e2000802014a */
[----:B------:R-:W-:Y:S05]  /*9b60*/  @!P0 BRA `(.L_x_1411) ;  /* 0x0000000000048947 */ /* 0x000fea0003800000 */
[----:B------:R-:W-:Y:S01]  /*9b70*/  BPT.TRAP 0x1 ;  /* 0x000000040000795c */ /* 0x000fe20000300000 */
.L_x_1411:
[----:B---3--:R-:W-:Y:S05]  /*9b80*/  @P1 BRA `(.L_x_1412) ;  /* 0x0000000000081947 */ /* 0x008fea0003800000 */
[----:B------:R-:W3:Y:S02]  /*9b90*/  SYNCS.PHASECHK.TRANS64.TRYWAIT P1, [UR10+0x2a850], R0 ;  /* 0x02a85000ff0075a7 */ /* 0x000ee4000802014a */
[----:B---3--:R-:W-:Y:S05]  /*9ba0*/  @!P1 BRA `(.L_x_1413) ;  /* 0x000000b800e49947 */ /* 0x008fea0003800000 */
.L_x_1412:
[----:B------:R-:W-:Y:S01]  /*9bb0*/  UIADD3 UR5, UR37, 0x400, URZ ;  /* 0x0000040025057890 */ /* 0x000fe2000fffe03f */
[----:B------:R-:W-:Y:S01]  /*9bc0*/  WARPGROUP.ARRIVE ;  /* 0x00000000000079c5 */ /* 0x000fe20000000000 */
[----:B------:R-:W-:-:S05]  /*9bd0*/  UMOV UR15, 0x40000040 ;  /* 0x40000040000f7882 */ /* 0x000fca0000000000 */
[----:B------:R-:W3:Y:S01]  /*9be0*/  S2R R175, SR_TID.X ;  /* 0x0000000000af7919 */ /* 0x000ee20000002100 */
[----:B------:R-:W-:Y:S01]  /*9bf0*/  USHF.R.U32.HI UR5, URZ, 0x4, UR5 ;  /* 0x000000043f057899 */ /* 0x000fe20008011605 */
[----:B------:R-:W-:Y:S01]  /*9c00*/  ISETP.NE.AND P2, PT, R14, 0x1, PT ;  /* 0x000000010e00780c */ /* 0x000fe20003f45270 */
[----:B01----:R-:W-:Y:S01]  /*9c10*/  IMAD.IADD R3, R22, 0x1, R18 ;  /* 0x0000000116037824 */ /* 0x003fe200078e0212 */
[----:B------:R-:W-:Y:S01]  /*9c20*/  ULDC UR11, c[0x0][0x9e0] ;  /* 0x00027800000b7ab9 */ /* 0x000fe20000000800 */
        /* <DEDUP_REMOVED lines=52> */
[----:B------:R-:W-:Y:S01]  /*9f70*/  VIADD R142, R2, 0xffffffff ;  /* 0xffffffff028e7836 */ /* 0x000fe20000000000 */
        /* <DEDUP_REMOVED lines=18> */
.L_x_1416:
[----:B------:R-:W-:-:S05]  /*a0a0*/  IMAD.U32 R2, RZ, RZ, UR58 ;  /* 0x0000003aff027e24 */ /* 0x000fca000f8e00ff */
[----:B------:R-:W-:-:S13]  /*a0b0*/  ISETP.NE.AND P1, PT, R2, 0x1, PT ;  /* 0x000000010200780c */ /* 0x000fda0003f25270 */
[----:B------:R-:W0:Y:S02]  /*a0c0*/  @P1 LDC.64 R144, c[0x0][0x9e8] ;  /* 0x00027a00ff901b82 */ /* 0x000e240000000a00 */
[----:B0-----:R-:W-:-:S05]  /*a0d0*/  @P1 IMAD.HI.U32 R0, R21, R144, RZ ;  /* 0x0000009015001227 */ /* 0x001fca00078e00ff */
[----:B------:R-:W-:-:S07]  /*a0e0*/  @P1 SHF.R.U32.HI R21, RZ, R145, R0 ;  /* 0x00000091ff151219 */ /* 0x000fce0000011600 */
.L_x_1417:
[----:B------:R-:W-:Y:S05]  /*a0f0*/  BSYNC B0 ;  /* 0x0000000000007941 */ /* 0x000fea0003800000 */
.L_x_1415:
[----:B------:R-:W-:-:S05]  /*a100*/  IMAD R0, R21, R2, R142 ;  /* 0x0000000215007224 */ /* 0x000fca00078e028e */
[----:B------:R-:W-:Y:S02]  /*a110*/  VIADDMNMX R9, R0, R2, R9, PT ;  /* 0x0000000200097246 */ /* 0x000fe40003800109 */
[----:B------:R-:W-:-:S07]  /*a120*/  VIMNMX R15, R15, R0, !PT ;  /* 0x000000000f0f7248 */ /* 0x000fce0007fe0100 */
.L_x_1414:
        /* <DEDUP_REMOVED lines=132> */
.L_x_1420:
[----:B------:R-:W-:-:S05]  /*a970*/  IMAD.U32 R9, RZ, RZ, UR58 ;  /* 0x0000003aff097e24 */ /* 0x000fca000f8e00ff */
[----:B------:R-:W-:-:S13]  /*a980*/  ISETP.NE.AND P6, PT, R9, 0x1, PT ;  /* 0x000000010900780c */ /* 0x000fda0003fc5270 */
[----:B------:R-:W0:Y:S02]  /*a990*/  @P6 LDC.64 R140, c[0x0][0x9e8] ;  /* 0x00027a00ff8c6b82 */ /* 0x000e240000000a00 */
[----:B0-----:R-:W-:-:S05]  /*a9a0*/  @P6 IMAD.HI.U32 R140, R3, R140, RZ ;  /* 0x0000008c038c6227 */ /* 0x001fca00078e00ff */
[----:B------:R-:W-:-:S07]  /*a9b0*/  @P6 SHF.R.U32.HI R3, RZ, R141, R140 ;  /* 0x0000008dff036219 */ /* 0x000fce000001168c */
.L_x_1421:
[----:B------:R-:W-:Y:S05]  /*a9c0*/  BSYNC B0 ;  /* 0x0000000000007941 */ /* 0x000fea0003800000 */
.L_x_1419:
[----:B------:R-:W-:-:S05]  /*a9d0*/  IMAD R140, R3, R9, R142 ;  /* 0x00000009038c7224 */ /* 0x000fca00078e028e */
[----:B------:R-:W-:Y:S02]  /*a9e0*/  VIADDMNMX R15, R140, R9, R15, PT ;  /* 0x000000098c0f7246 */ /* 0x000fe4000380010f */
[----:B------:R-:W-:-:S07]  /*a9f0*/  VIMNMX R21, R21, R140, !PT ;  /* 0x0000008c15157248 */ /* 0x000fce0007fe0100 */
.L_x_1418:
        /* <DEDUP_REMOVED lines=49> */
[----:B------:R-:W-:Y:S02]  /*ad10*/  ISETP.NE.AND P6, PT, R156, RZ, PT ;  /* 0x000000ff9c00720c */ /* 0x000fe40003fc5270 */
        /* <DEDUP_REMOVED lines=24> */
[----:B------:R-:W-:-:S02]  /*aea0*/  ISETP.NE.AND P1, PT, R151, RZ, PT ;  /* 0x000000ff9700720c */ /* 0x000fc40003f25270 */
[C---:B------:R-:W-:Y:S02]  /*aeb0*/  ISETP.GT.AND P3, PT, R21.reuse, 0x50, !P3 ;  /* 0x000000501500780c */ /* 0x040fe40005f64270 */
[----:B------:R-:W-:Y:S02]  /*aec0*/  ISETP.GT.AND P1, PT, R21, 0x31, !P1 ;  /* 0x000000311500780c */ /* 0x000fe40004f24270 */
[C---:B------:R-:W-:Y:S02]  /*aed0*/  ISETP.LT.OR P3, PT, R15.reuse, 0x51, P3 ;  /* 0x000000510f00780c */ /* 0x040fe40001f61670 */
[----:B------:R-:W-:Y:S02]  /*aee0*/  ISETP.LT.OR P1, PT, R15, 0x32, P1 ;  /* 0x000000320f00780c */ /* 0x000fe40000f21670 */
[----:B------:R-:W-:Y:S02]  /*aef0*/  ISETP.GT.AND P4, PT, R21, 0x51, !P4 ;  /* 0x000000511500780c */ /* 0x000fe40006784270 */
[----:B------:R-:W-:-:S02]  /*af00*/  FSEL R110, R115, -INF , !P1 ;  /* 0xff800000736e7808 */ /* 0x000fc40004800000 */
[----:B------:R-:W-:Y:S02]  /*af10*/  ISETP.NE.AND P1, PT, R113, RZ, PT ;  /* 0x000000ff7100720c */ /* 0x000fe40003f25270 */
[----:B------:R-:W-:Y:S02]  /*af20*/  FSEL R130, R130, -INF , !P3 ;  /* 0xff80000082827808 */ /* 0x000fe40005800000 */
[----:B------:R-:W-:Y:S02]  /*af30*/  ISETP.GT.AND P1, PT, R21, 0x38, !P1 ;  /* 0x000000381500780c */ /* 0x000fe40004f24270 */
[C---:B------:R-:W-:Y:S02]  /*af40*/  ISETP.LT.OR P4, PT, R15.reuse, 0x52, P4 ;  /* 0x000000520f00780c */ /* 0x040fe40002781670 */
[----:B------:R-:W-:Y:S02]  /*af50*/  ISETP.LT.OR P1, PT, R15, 0x39, P1 ;  /* 0x000000390f00780c */ /* 0x000fe40000f21670 */
[----:B------:R-:W-:-:S02]  /*af60*/  ISETP.GT.AND P5, PT, R21, 0x58, !P5 ;  /* 0x000000581500780c */ /* 0x000fc40006fa4270 */
[----:B------:R-:W-:Y:S02]  /*af70*/  FSEL R118, R118, -INF , !P1 ;  /* 0xff80000076767808 */ /* 0x000fe40004800000 */
[----:B------:R-:W-:Y:S02]  /*af80*/  ISETP.NE.AND P1, PT, R153, RZ, PT ;  /* 0x000000ff9900720c */ /* 0x000fe40003f25270 */
[----:B------:R-:W-:Y:S02]  /*af90*/  FSEL R180, R131, -INF , !P4 ;  /* 0xff80000083b47808 */ /* 0x000fe40006000000 */
[----:B------:R-:W-:Y:S02]  /*afa0*/  ISETP.GT.AND P1, PT, R21, 0x39, !P1 ;  /* 0x000000391500780c */ /* 0x000fe40004f24270 */
[C---:B------:R-:W-:Y:S02]  /*afb0*/  ISETP.LT.OR P5, PT, R15.reuse, 0x59, P5 ;  /* 0x000000590f00780c */ /* 0x040fe40002fa1670 */
[----:B------:R-:W-:-:S02]  /*afc0*/  ISETP.LT.OR P1, PT, R15, 0x3a, P1 ;  /* 0x0000003a0f00780c */ /* 0x000fc40000f21670 */
[----:B------:R-:W-:Y:S02]  /*afd0*/  FSEL R134, R134, -INF , !P5 ;  /* 0xff80000086867808 */ /* 0x000fe40006800000 */
[----:B------:R-:W-:Y:S02]  /*afe0*/  FSEL R156, R119, -INF , !P1 ;  /* 0xff800000779c7808 */ /* 0x000fe40004800000 */
[----:B------:R-:W-:-:S04]  /*aff0*/  ISETP.NE.AND P1, PT, R117, RZ, PT ;  /* 0x000000ff7500720c */ /* 0x000fc80003f25270 */
        /* <DEDUP_REMOVED lines=12> */
[----:B------:R-:W-:Y:S02]  /*b0c0*/  FMNMX.FTZ R89, R88, R3, !PT ;  /* 0x0000000358597209 */ /* 0x000fe40007810000 */
[----:B------:R-:W-:-:S03]  /*b0d0*/  ISETP.LT.OR P1, PT, R15, 0x4a, P1 ;  /* 0x0000004a0f00780c */ /* 0x000fc60000f21670 */
[----:B------:R-:W1:Y:S01]  /*b0e0*/  SHFL.BFLY PT, R190, R89, 0x2, 0x1f ;  /* 0x0c401f0059be7f89 */ /* 0x000e6200000e0000 */
[----:B------:R-:W-:Y:S02]  /*b0f0*/  FSEL R178, R127, -INF , !P1 ;  /* 0xff8000007fb27808 */ /* 0x000fe40004800000 */
[----:B------:R-:W-:Y:S02]  /*b100*/  ISETP.GT.AND P1, PT, R21, RZ, !P6 ;  /* 0x000000ff1500720c */ /* 0x000fe40007724270 */
[----:B------:R-:W-:Y:S02]  /*b110*/  ISETP.NE.AND P6, PT, R125, RZ, PT ;  /* 0x000000ff7d00720c */ /* 0x000fe40003fc5270 */
[----:B------:R-:W-:Y:S02]  /*b120*/  ISETP.LT.OR P1, PT, R15, 0x1, P1 ;  /* 0x000000010f00780c */ /* 0x000fe40000f21670 */
[----:B------:R-:W-:Y:S02]  /*b130*/  ISETP.GT.AND P2, PT, R21, 0x59, !P6 ;  /* 0x000000591500780c */ /* 0x000fe40007744270 */
[----:B------:R-:W-:-:S02]  /*b140*/  FSEL R107, R90, -INF , !P1 ;  /* 0xff8000005a6b7808 */ /* 0x000fc40004800000 */
[----:B------:R-:W-:Y:S02]  /*b150*/  ISETP.LT.OR P2, PT, R15, 0x5a, P2 ;  /* 0x0000005a0f00780c */ /* 0x000fe40001741670 */
[----:B------:R-:W-:Y:S02]  /*b160*/  LOP3.LUT P6, RZ, R175, 0x7f, RZ, 0xc0, !PT ;  /* 0x0000007fafff7812 */ /* 0x000fe400078cc0ff */
[----:B-1----:R-:W-:Y:S02]  /*b170*/  FMNMX.FTZ R190, R89, R190, !PT ;  /* 0x000000be59be7209 */ /* 0x002fe40007810000 */
[----:B------:R-:W-:-:S03]  /*b180*/  FMNMX.FTZ R89, R107, R12, !PT ;  /* 0x0000000c6b597209 */ /* 0x000fc60007810000 */
[----:B------:R-:W1:Y:S01]  /*b190*/  SHFL.BFLY PT, R3, R190, 0x1, 0x1f ;  /* 0x0c201f00be037f89 */ /* 0x000e6200000e0000 */
[----:B------:R-:W-:-:S04]  /*b1a0*/  FMNMX.FTZ R91, R152, R89, !PT ;  /* 0x00000059985b7209 */ /* 0x000fc80007810000 */
[----:B------:R-:W-:-:S04]  /*b1b0*/  FMNMX.FTZ R91, R94, R91, !PT ;  /* 0x0000005b5e5b7209 */ /* 0x000fc80007810000 */
[----:B------:R-:W-:-:S04]  /*b1c0*/  FMNMX.FTZ R91, R150, R91, !PT ;  /* 0x0000005b965b7209 */ /* 0x000fc80007810000 */
[----:B------:R-:W-:-:S04]  /*b1d0*/  FMNMX.FTZ R91, R98, R91, !PT ;  /* 0x0000005b625b7209 */ /* 0x000fc80007810000 */
[----:B------:R-:W-:-:S04]  /*b1e0*/  FMNMX.FTZ R93, R148, R91, !PT ;  /* 0x0000005b945d7209 */ /* 0x000fc80007810000 */
[----:B------:R-:W-:Y:S02]  /*b1f0*/  FMNMX.FTZ R93, R102, R93, !PT ;  /* 0x0000005d665d7209 */ /* 0x000fe40007810000 */
[----:B-1----:R-:W-:Y:S02]  /*b200*/  FMNMX.FTZ R3, R190, R3, !PT ;  /* 0x00000003be037209 */ /* 0x002fe40007810000 */
[----:B------:R-:W-:Y:S02]  /*b210*/  FMNMX.FTZ R93, R146, R93, !PT ;  /* 0x0000005d925d7209 */ /* 0x000fe40007810000 */
[C---:B------:R-:W-:Y:S01]  /*b220*/  FSETP.NEU.FTZ.AND P1, PT, R3.reuse, -INF , PT ;  /* 0xff8000000300780b */ /* 0x040fe20003f3d000 */
[----:B0-----:R-:W-:Y:S01]  /*b230*/  FMUL.FTZ R90, R3, R9 ;  /* 0x00000009035a7220 */ /* 0x001fe20000410000 */
[----:B------:R-:W-:-:S04]  /*b240*/  FMNMX.FTZ R93, R106, R93, !PT ;  /* 0x0000005d6a5d7209 */ /* 0x000fc80007810000 */
        /* <DEDUP_REMOVED lines=30> */
[----:B------:R-:W-:-:S02]  /*b430*/  FFMA.FTZ R105, R128, R9, -R111 ;  /* 0x0000000980697223 */ /* 0x000fc4000001086f */
[----:B------:R-:W-:-:S04]  /*b440*/  FMNMX.FTZ R99, R126, R99, !PT ;  /* 0x000000637e637209 */ /* 0x000fc80007810000 */
[----:B------:R-:W-:Y:S01]  /*b450*/  FMNMX.FTZ R99, R178, R99, !PT ;  /* 0x00000063b2637209 */ /* 0x000fe20007810000 */
[----:B------:R0:W-:Y:S03]  /*b460*/  MUFU.EX2 R97, R104 ;  /* 0x0000006800617308 */ /* 0x0001e60000000800 */
[----:B------:R-:W-:-:S04]  /*b470*/  FMNMX.FTZ R99, R130, R99, !PT ;  /* 0x0000006382637209 */ /* 0x000fc80007810000 */
[----:B------:R-:W-:Y:S01]  /*b480*/  FMNMX.FTZ R99, R180, R99, !PT ;  /* 0x00000063b4637209 */ /* 0x000fe20007810000 */
[----:B------:R-:W-:Y:S01]  /*b490*/  MUFU.EX2 R182, R182 ;  /* 0x000000b600b67308 */ /* 0x000fe20000000800 */
[----:B0-----:R-:W-:Y:S02]  /*b4a0*/  FSEL R104, R135, -INF , !P2 ;  /* 0xff80000087687808 */ /* 0x001fe40005000000 */
[----:B------:R-:W-:-:S04]  /*b4b0*/  FMNMX.FTZ R99, R134, R99, !PT ;  /* 0x0000006386637209 */ /* 0x000fc80007810000 */
[----:B------:R-:W-:Y:S01]  /*b4c0*/  FMNMX.FTZ R103, R104, R99, !PT ;  /* 0x0000006368677209 */ /* 0x000fe20007810000 */
[-CC-:B------:R-:W-:Y:S01]  /*b4d0*/  FFMA.FTZ R99, R116, R9.reuse, -R111.reuse ;  /* 0x0000000974637223 */ /* 0x180fe2000001086f */
[-C--:B------:R-:W-:Y:S01]  /*b4e0*/  FFMA.FTZ R116, R2, R9.reuse, -R111 ;  /* 0x0000000902747223 */ /* 0x080fe2000001086f */
[----:B------:R-:W-:Y:S01]  /*b4f0*/  FSEL R2, R3, RZ, P1 ;  /* 0x000000ff03027208 */ /* 0x000fe20000800000 */
[----:B------:R-:W-:Y:S01]  /*b500*/  MUFU.EX2 R93, R176 ;  /* 0x000000b0005d7308 */ /* 0x000fe20000000800 */
[----:B------:R-:W0:Y:S03]  /*b510*/  SHFL.BFLY PT, R108, R103, 0x2, 0x1f ;  /* 0x0c401f00676c7f89 */ /* 0x000e2600000e0000 */
[----:B------:R-:W-:Y:S01]  /*b520*/  FADD.FTZ R2, -R2, R13 ;  /* 0x0000000d02027221 */ /* 0x000fe20000010100 */
[----:B------:R-:W-:-:S03]  /*b530*/  FFMA.FTZ R13, R88, R9, -R111 ;  /* 0x00000009580d7223 */ /* 0x000fc6000001086f */
[-C--:B------:R-:W-:Y:S01]  /*b540*/  FMUL.FTZ R2, R2, R9.reuse ;  /* 0x0000000902027220 */ /* 0x080fe20000410000 */
[----:B------:R-:W-:Y:S08]  /*b550*/  MUFU.EX2 R154, R154 ;  /* 0x0000009a009a7308 */ /* 0x000ff00000000800 */
[----:B------:R1:W-:Y:S01]  /*b560*/  MUFU.EX2 R95, R138 ;  /* 0x0000008a005f7308 */ /* 0x0003e20000000800 */
[----:B0-----:R-:W-:Y:S01]  /*b570*/  FMNMX.FTZ R109, R103, R108, !PT ;  /* 0x0000006c676d7209 */ /* 0x001fe20007810000 */
[----:B------:R-:W-:-:S06]  /*b580*/  FFMA.FTZ R108, R0, R9, -R111 ;  /* 0x00000009006c7223 */ /* 0x000fcc000001086f */
[----:B------:R-:W-:Y:S01]  /*b590*/  MUFU.EX2 R136, R136 ;  /* 0x0000008800887308 */ /* 0x000fe20000000800 */
[-CC-:B------:R-:W-:Y:S01]  /*b5a0*/  FFMA.FTZ R103, R124, R9.reuse, -R111.reuse ;  /* 0x000000097c677223 */ /* 0x180fe2000001086f */
[----:B-1----:R-:W-:Y:S01]  /*b5b0*/  FFMA.FTZ R138, R132, R9, -R111 ;  /* 0x00000009848a7223 */ /* 0x002fe2000001086f */
[----:B------:R-:W0:Y:S01]  /*b5c0*/  SHFL.BFLY PT, R0, R109, 0x1, 0x1f ;  /* 0x0c201f006d007f89 */ /* 0x000e2200000e0000 */
[----:B------:R-:W-:-:S04]  /*b5d0*/  IMAD.U32 R111, RZ, RZ, UR10 ;  /* 0x0000000aff6f7e24 */ /* 0x000fc8000f8e00ff */
[----:B------:R-:W-:Y:S01]  /*b5e0*/  MUFU.EX2 R100, R100 ;  /* 0x0000006400647308 */ /* 0x000fe20000000800 */
[----:B------:R-:W-:-:S05]  /*b5f0*/  @!P6 VIADD R111, R111, 0x2a860 ;  /* 0x0002a8606f6fe836 */ /* 0x000fca0000000000 */
[----:B------:R-:W-:Y:S02]  /*b600*/  @!P6 PRMT R111, RZ, 0x654, R111 ;  /* 0x00000654ff6fe816 */ /* 0x000fe4000000006f */
[----:B------:R-:W-:Y:S02]  /*b610*/  MUFU.EX2 R15, R15 ;  /* 0x0000000f000f7308 */ /* 0x000fe40000000800 */
[----:B------:R1:W-:Y:S06]  /*b620*/  @!P6 SYNCS.ARRIVE.TRANS64.RED.A1T0 RZ, [R111+URZ], RZ ;  /* 0x000000ff6fffe9a7 */ /* 0x0003ec000810043f */
[----:B------:R-:W-:Y:S01]  /*b630*/  MUFU.EX2 R20, R20 ;  /* 0x0000001400147308 */ /* 0x000fe20000000800 */
[----:B0-----:R-:W-:-:S04]  /*b640*/  FMNMX.FTZ R8, R109, R0, !PT ;  /* 0x000000006d087209 */ /* 0x001fc80007810000 */
[C---:B------:R-:W-:Y:S01]  /*b650*/  FSETP.NEU.FTZ.AND P1, PT, R8.reuse, -INF , PT ;  /* 0xff8000000800780b */ /* 0x040fe20003f3d000 */
[----:B------:R-:W-:Y:S02]  /*b660*/  FMUL.FTZ R0, R8, R9 ;  /* 0x0000000908007220 */ /* 0x000fe40000410000 */
[----:B------:R-:W-:Y:S03]  /*b670*/  MUFU.EX2 R21, R21 ;  /* 0x0000001500157308 */ /* 0x000fe60000000800 */
[----:B------:R-:W-:-:S05]  /*b680*/  FSEL R109, R0, RZ, P1 ;  /* 0x000000ff006d7208 */ /* 0x000fca0000800000 */
[----:B------:R0:W2:Y:S01]  /*b690*/  MUFU.EX2 R0, R2 ;  /* 0x0000000200007308 */ /* 0x0000a20000000800 */
[-CC-:B------:R-:W-:Y:S01]  /*b6a0*/  FFMA.FTZ R157, R107, R9.reuse, -R109.reuse ;  /* 0x000000096b9d7223 */ /* 0x180fe2000001086d */
[----:B------:R-:W-:Y:S01]  /*b6b0*/  FSEL R107, R8, RZ, P1 ;  /* 0x000000ff086b7208 */ /* 0x000fe20000800000 */
        /* <DEDUP_REMOVED lines=14> */
[----:B--2---:R-:W-:Y:S01]  /*b7a0*/  FFMA.FTZ R7, R0, R7, R89 ;  /* 0x0000000700077223 */ /* 0x004fe20000010059 */
        /* <DEDUP_REMOVED lines=13> */
[-CC-:B------:R-:W-:Y:S01]  /*b880*/  FFMA.FTZ R130, R130, R9.reuse, -R109.reuse ;  /* 0x0000000982827223 */ /* 0x180fe2000001086d */
[----:B------:R-:W2:Y:S01]  /*b890*/  MUFU.EX2 R159, R159 ;  /* 0x0000009f009f7308 */ /* 0x000ea20000000800 */
[----:B------:R-:W-:Y:S01]  /*b8a0*/  FADD.FTZ R107, R93, R120 ;  /* 0x000000785d6b7221 */ /* 0x000fe20000010000 */
[-CC-:B------:R-:W-:Y:S01]  /*b8b0*/  FFMA.FTZ R180, R180, R9.reuse, -R109.reuse ;  /* 0x00000009b4b47223 */ /* 0x180fe2000001086d */
[-CC-:B------:R-:W-:Y:S01]  /*b8c0*/  FFMA.FTZ R134, R134, R9.reuse, -R109.reuse ;  /* 0x0000000986867223 */ /* 0x180fe2000001086d */
[----:B------:R-:W-:Y:S01]  /*b8d0*/  FFMA.FTZ R104, R104, R9, -R109 ;  /* 0x0000000968687223 */ /* 0x000fe2000001086d */
[----:B------:R-:W-:Y:S01]  /*b8e0*/  FADD.FTZ R120, R154, R107 ;  /* 0x0000006b9a787221 */ /* 0x000fe20000010000 */
[----:B------:R-:W-:-:S02]  /*b8f0*/  F2FP.F16.F32.PACK_AB R150, R20, R15 ;  /* 0x0000000f1496723e */ /* 0x000fc400000000ff */
[----:B------:R-:W3:Y:S01]  /*b900*/  MUFU.EX2 R94, R94 ;  /* 0x0000005e005e7308 */ /* 0x000ee20000000800 */
[----:B0-----:R-:W-:Y:S01]  /*b910*/  FFMA.FTZ R7, R2, R6, R157 ;  /* 0x0000000602077223 */ /* 0x001fe2000001009d */
[----:B------:R-:W-:Y:S01]  /*b920*/  FADD.FTZ R107, R95, R120 ;  /* 0x000000785f6b7221 */ /* 0x000fe20000010000 */
[C---:B------:R-:W-:Y:S01]  /*b930*/  ISETP.GT.AND P1, PT, R10.reuse, R23, PT ;  /* 0x000000170a00720c */ /* 0x040fe20003f24270 */
[----:B------:R-:W-:Y:S02]  /*b940*/  VIADD R10, R10, 0xffffffff ;  /* 0xffffffff0a0a7836 */ /* 0x000fe40000000000 */
[----:B------:R-:W-:Y:S01]  /*b950*/  FADD.FTZ R6, R88, R7 ;  /* 0x0000000758067221 */ /* 0x000fe20000010000 */
[----:B------:R-:W-:Y:S01]  /*b960*/  F2FP.F16.F32.PACK_AB R152, R154, R93 ;  /* 0x0000005d9a98723e */ /* 0x000fe200000000ff */
[----:B------:R-:W0:Y:S02]  /*b970*/  MUFU.EX2 R153, R153 ;  /* 0x0000009900997308 */ /* 0x000e240000000800 */
[----:B--2---:R-:W-:Y:S01]  /*b980*/  FADD.FTZ R7, R159, R6 ;  /* 0x000000069f077221 */ /* 0x004fe20000010000 */
[----:B------:R-:W-:-:S02]  /*b990*/  F2FP.F16.F32.PACK_AB R154, R136, R95 ;  /* 0x0000005f889a723e */ /* 0x000fc400000000ff */
[----:B------:R-:W-:Y:S02]  /*b9a0*/  F2FP.F16.F32.PACK_AB R148, R100, R97 ;  /* 0x000000616494723e */ /* 0x000fe400000000ff */
[----:B------:R-:W-:Y:S01]  /*b9b0*/  F2FP.F16.F32.PACK_AB R157, R88, R157 ;  /* 0x0000009d589d723e */ /* 0x000fe200000000ff */
        /* <DEDUP_REMOVED lines=18> */
[----:B------:R-:W3:Y:S01]  /*bae0*/  MUFU.EX2 R96, R96 ;  /* 0x0000006000607308 */ /* 0x000ee20000000800 */
[C---:B0-----:R-:W-:Y:S01]  /*baf0*/  FADD.FTZ R6, R106.reuse, R7 ;  /* 0x000000076a067221 */ /* 0x041fe20000010000 */
[----:B------:R-:W-:-:S06]  /*bb00*/  F2FP.F16.F32.PACK_AB R149, R106, R149 ;  /* 0x000000956a95723e */ /* 0x000fcc00000000ff */
[----:B------:R0:W-:Y:S01]  /*bb10*/  MUFU.EX2 R145, R110 ;  /* 0x0000006e00917308 */ /* 0x0001e20000000800 */
[----:B--2---:R-:W-:-:S07]  /*bb20*/  FADD.FTZ R7, R151, R6 ;  /* 0x0000000697077221 */ /* 0x004fce0000010000 */
[----:B------:R-:W2:Y:S01]  /*bb30*/  MUFU.EX2 R12, R142 ;  /* 0x0000008e000c7308 */ /* 0x000ea20000000800 */
[----:B0-----:R-:W-:Y:S01]  /*bb40*/  FADD.FTZ R110, R100, R107 ;  /* 0x0000006b646e7221 */ /* 0x001fe20000010000 */
[----:B---3--:R-:W-:-:S03]  /*bb50*/  F2FP.F16.F32.PACK_AB R144, R96, R21 ;  /* 0x000000156090723e */ /* 0x008fc600000000ff */
[----:B------:R-:W-:-:S03]  /*bb60*/  FADD.FTZ R107, R15, R110 ;  /* 0x0000006e0f6b7221 */ /* 0x000fc60000010000 */
[----:B------:R-:W0:Y:S01]  /*bb70*/  MUFU.EX2 R99, R99 ;  /* 0x0000006300637308 */ /* 0x000e220000000800 */
[----:B------:R-:W-:-:S04]  /*bb80*/  FADD.FTZ R110, R20, R107 ;  /* 0x0000006b146e7221 */ /* 0x000fc80000010000 */
[----:B------:R-:W-:-:S03]  /*bb90*/  FADD.FTZ R107, R21, R110 ;  /* 0x0000006e156b7221 */ /* 0x000fc60000010000 */
[----:B------:R-:W3:Y:S01]  /*bba0*/  MUFU.EX2 R92, R92 ;  /* 0x0000005c005c7308 */ /* 0x000ee20000000800 */
[----:B------:R-:W-:Y:S01]  /*bbb0*/  FADD.FTZ R110, R96, R107 ;  /* 0x0000006b606e7221 */ /* 0x000fe20000010000 */
[C---:B--2---:R-:W-:Y:S01]  /*bbc0*/  FADD.FTZ R7, R12.reuse, R7 ;  /* 0x000000070c077221 */ /* 0x044fe20000010000 */
[----:B------:R-:W-:Y:S01]  /*bbd0*/  F2FP.F16.F32.PACK_AB R151, R12, R151 ;  /* 0x000000970c97723e */ /* 0x000fe200000000ff */
[----:B------:R-:W-:Y:S02]  /*bbe0*/  IMAD.MOV.U32 R12, RZ, RZ, R8 ;  /* 0x000000ffff0c7224 */ /* 0x000fe400078e0008 */
[----:B------:R-:W-:Y:S02]  /*bbf0*/  FADD.FTZ R7, R124, R7 ;  /* 0x000000077c077221 */ /* 0x000fe40000010000 */
[----:B------:R-:W2:Y:S01]  /*bc00*/  MUFU.EX2 R101, R101 ;  /* 0x0000006500657308 */ /* 0x000ea20000000800 */
[----:B0-----:R-:W-:Y:S01]  /*bc10*/  FADD.FTZ R107, R99, R110 ;  /* 0x0000006e636b7221 */ /* 0x001fe20000010000 */
[C---:B------:R-:W-:Y:S01]  /*bc20*/  FADD.FTZ R7, R145.reuse, R7 ;  /* 0x0000000791077221 */ /* 0x040fe20000010000 */
[----:B------:R-:W-:-:S05]  /*bc30*/  F2FP.F16.F32.PACK_AB R145, R145, R124 ;  /* 0x0000007c9191723e */ /* 0x000fca00000000ff */
[----:B------:R-:W0:Y:S01]  /*bc40*/  MUFU.EX2 R118, R118 ;  /* 0x0000007600767308 */ /* 0x000e220000000800 */
[C---:B---3--:R-:W-:Y:S01]  /*bc50*/  FADD.FTZ R6, R92.reuse, R107 ;  /* 0x0000006b5c067221 */ /* 0x048fe20000010000 */
[----:B------:R-:W-:-:S06]  /*bc60*/  F2FP.F16.F32.PACK_AB R146, R92, R99 ;  /* 0x000000635c92723e */ /* 0x000fcc00000000ff */
[----:B------:R-:W3:Y:S01]  /*bc70*/  MUFU.EX2 R108, R108 ;  /* 0x0000006c006c7308 */ /* 0x000ee20000000800 */
[----:B--2---:R-:W-:-:S07]  /*bc80*/  FADD.FTZ R107, R101, R6 ;  /* 0x00000006656b7221 */ /* 0x004fce0000010000 */
[----:B------:R2:W4:Y:S01]  /*bc90*/  MUFU.EX2 R147, R156 ;  /* 0x0000009c00937308 */ /* 0x0005220000000800 */
[----:B0-----:R-:W-:-:S07]  /*bca0*/  FADD.FTZ R7, R118, R7 ;  /* 0x0000000776077221 */ /* 0x001fce0000010000 */
[----:B------:R-:W0:Y:S01]  /*bcb0*/  MUFU.EX2 R103, R103 ;  /* 0x0000006700677308 */ /* 0x000e220000000800 */
[----:B---3--:R-:W-:Y:S01]  /*bcc0*/  FADD.FTZ R6, R108, R107 ;  /* 0x0000006b6c067221 */ /* 0x008fe20000010000 */
[----:B--2---:R-:W-:Y:S02]  /*bcd0*/  F2FP.F16.F32.PACK_AB R156, R90, R89 ;  /* 0x000000595a9c723e */ /* 0x004fe400000000ff */
[----:B------:R-:W-:-:S04]  /*bce0*/  F2FP.F16.F32.PACK_AB R140, R108, R101 ;  /* 0x000000656c8c723e */ /* 0x000fc800000000ff */
[----:B------:R-:W2:Y:S01]  /*bcf0*/  MUFU.EX2 R122, R122 ;  /* 0x0000007a007a7308 */ /* 0x000ea20000000800 */
[C---:B----4-:R-:W-:Y:S01]  /*bd00*/  FADD.FTZ R7, R147.reuse, R7 ;  /* 0x0000000793077221 */ /* 0x050fe20000010000 */
[----:B------:R-:W-:-:S06]  /*bd10*/  F2FP.F16.F32.PACK_AB R147, R147, R118 ;  /* 0x000000769393723e */ /* 0x000fcc00000000ff */
        /* <DEDUP_REMOVED lines=27> */
[----:B--2---:R-:W-:-:S07]  /*bed0*/  FADD.FTZ R20, R138, R15 ;  /* 0x0000000f8a147221 */ /* 0x004fce0000010000 */
[----:B------:R-:W2:Y:S01]  /*bee0*/  MUFU.EX2 R104, R104 ;  /* 0x0000006800687308 */ /* 0x000ea20000000800 */
[----:B0-----:R-:W-:Y:S01]  /*bef0*/  FADD.FTZ R6, R139, R6 ;  /* 0x000000068b067221 */ /* 0x001fe20000010000 */
[C---:B---3--:R-:W-:Y:S01]  /*bf00*/  FADD.FTZ R7, R13.reuse, R20 ;  /* 0x000000140d077221 */ /* 0x048fe20000010000 */
[----:B------:R-:W-:Y:S01]  /*bf10*/  F2FP.F16.F32.PACK_AB R138, R13, R138 ;  /* 0x0000008a0d8a723e */ /* 0x000fe200000000ff */
[----:B------:R-:W-:Y:S02]  /*bf20*/  IMAD.MOV.U32 R13, RZ, RZ, R3 ;  /* 0x000000ffff0d7224 */ /* 0x000fe400078e0003 */
[C---:B--2---:R-:W-:Y:S01]  /*bf30*/  FADD.FTZ R6, R104.reuse, R6 ;  /* 0x0000000668067221 */ /* 0x044fe20000010000 */
[----:B------:R-:W-:Y:S01]  /*bf40*/  F2FP.F16.F32.PACK_AB R139, R104, R139 ;  /* 0x0000008b688b723e */ /* 0x000fe200000000ff */
[----:B-1----:R-:W-:Y:S06]  /*bf50*/  @P1 BRA `(.L_x_1422) ;  /* 0xffffffd000a01947 */ /* 0x002fec000383ffff */
.L_x_1405:
        /* <DEDUP_REMOVED lines=67> */
.L_x_1423:
[----:B------:R-:W-:Y:S01]  /*c390*/  ULEA UR5, UR36, UR37, 0x3 ;  /* 0x0000002524057291 */ /* 0x000fe2000f8e183f */
[----:B------:R-:W-:-:S05]  /*c3a0*/  IMAD.U32 R0, RZ, RZ, UR38 ;  /* 0x00000026ff007e24 */ /* 0x000fca000f8e00ff */
[----:B------:R-:W-:-:S04]  /*c3b0*/  SHF.L.U32 R0, R0, 0x1f, RZ ;  /* 0x0000001f00007819 */ /* 0x000fc800000006ff */
[----:B------:R0:W1:Y:S01]  /*c3c0*/  SYNCS.PHASECHK.TRANS64.TRYWAIT P1, [UR5+0x2a850], R0 ;  /* 0x02a85000ff0075a7 */ /* 0x0000620008020145 */
[----:B------:R-:W-:Y:S05]  /*c3d0*/  @!P0 BRA `(.L_x_1424) ;  /* 0x0000000000048947 */ /* 0x000fea0003800000 */
[----:B------:R-:W-:Y:S01]  /*c3e0*/  BPT.TRAP 0x1 ;  /* 0x000000040000795c */ /* 0x000fe20000300000 */
.L_x_1424:
[----:B-1----:R-:W-:Y:S05]  /*c3f0*/  @P1 BRA `(.L_x_1425) ;  /* 0x0000000000081947 */ /* 0x002fea0003800000 */
[----:B------:R-:W1:Y:S02]  /*c400*/  SYNCS.PHASECHK.TRANS64.TRYWAIT P0, [UR5+0x2a850], R0 ;  /* 0x02a85000ff0075a7 */ /* 0x000e640008000145 */
[----:B-1----:R-:W-:Y:S05]  /*c410*/  @!P0 BRA `(.L_x_1426) ;  /* 0x0000009000e08947 */ /* 0x002fea0003800000 */
.L_x_1425:
[----:B------:R-:W-:Y:S01]  /*c420*/  UIADD3 UR37, UR37, 0x400, URZ ;  /* 0x0000040025257890 */ /* 0x000fe2000fffe03f */
[----:B------:R-:W-:Y:S01]  /*c430*/  WARPGROUP.ARRIVE ;  /* 0x00000000000079c5 */ /* 0x000fe20000000000 */
[----:B------:R-:W-:Y:S01]  /*c440*/  UMOV UR7, 0x40000040 ;  /* 0x4000004000077882 */ /* 0x000fe20000000000 */
[----:B01----:R-:W0:Y:S01]  /*c450*/  SHFL.BFLY PT, R0, R7, 0x2, 0x1f ;  /* 0x0c401f0007007f89 */ /* 0x003e2200000e0000 */
[----:B------:R-:W-:Y:S01]  /*c460*/  USHF.R.U32.HI UR37, URZ, 0x4, UR37 ;  /* 0x000000043f257899 */ /* 0x000fe20008011625 */
[----:B------:R-:W-:Y:S02]  /*c470*/  IMAD.U32 R13, RZ, RZ, UR5 ;  /* 0x00000005ff0d7e24 */ /* 0x000fe4000f8e00ff */
[----:B------:R-:W1:Y:S01]  /*c480*/  SHFL.BFLY PT, R5, R6, 0x2, 0x1f ;  /* 0x0c401f0006057f89 */ /* 0x000e6200000e0000 */
[----:B------:R-:W-:Y:S01]  /*c490*/  ULOP3.LUT UR37, UR37, 0x3fff, URZ, 0xc0, !UPT ;  /* 0x00003fff25257892 */ /* 0x000fe2000f8ec03f */
[----:B------:R-:W-:Y:S01]  /*c4a0*/  IMAD.MOV.U32 R4, RZ, RZ, RZ ;  /* 0x000000ffff047224 */ /* 0x000fe200078e00ff */
[----:B------:R-:W2:Y:S02]  /*c4b0*/  S2R R14, SR_TID.X ;  /* 0x00000000000e7919 */ /* 0x000ea40000002100 */
[----:B------:R-:W-:Y:S01]  /*c4c0*/  ULOP3.LUT UR4, UR37, 0x3000000, URZ, 0xfc, !UPT ;  /* 0x0300000025047892 */ /* 0x000fe2000f8efc3f */
[----:B------:R-:W-:-:S03]  /*c4d0*/  VIADD R166, R166, 0x1 ;  /* 0x00000001a6a67836 */ /* 0x000fc60000000000 */
[----:B------:R-:W-:Y:S02]  /*c4e0*/  UIMAD UR4, UR36, 0x600, UR4 ;  /* 0x00000600240478a4 */ /* 0x000fe4000f8e0204 */
[----:B------:R-:W-:-:S04]  /*c4f0*/  UIADD3 UR36, UR36, 0x1, URZ ;  /* 0x0000000124247890 */ /* 0x000fc8000fffe03f */
[----:B------:R-:W-:Y:S01]  /*c500*/  UISETP.NE.AND UP0, UPT, UR36, 0x2, UPT ;  /* 0x000000022400788c */ /* 0x000fe2000bf05270 */
[----:B------:R-:W-:Y:S02]  /*c510*/  UMOV UR6, UR4 ;  /* 0x0000000400067c82 */ /* 0x000fe40008000000 */
[----:B------:R-:W-:Y:S01]  /*c520*/  HGMMA.64x128x16.F32 R24, R156, gdesc[UR4].tnspB, R24, gsb0 ;  /* 0x41e000049c187df0 */ /* 0x000fe20008000818 */
[----:B------:R-:W-:Y:S01]  /*c530*/  UIADD3 UR6, UR4, 0x80, URZ ;  /* 0x0000008004067890 */ /* 0x000fe2000fffe03f */
[----:B0-----:R-:W-:Y:S01]  /*c540*/  FADD.FTZ R0, R0, R7 ;  /* 0x0000000700007221 */ /* 0x001fe20000010000 */
[----:B------:R-:W-:Y:S01]  /*c550*/  UMOV UR7, 0x40000040 ;  /* 0x4000004000077882 */ /* 0x000fe20000000000 */
[----:B------:R-:W-:Y:S01]  /*c560*/  USEL UR36, UR36, URZ, UP0 ;  /* 0x0000003f24247287 */ /* 0x000fe20008000000 */
[----:B-1----:R-:W-:Y:S02]  /*c570*/  FADD.FTZ R2, R5, R6 ;  /* 0x0000000605027221 */ /* 0x002fe40000010000 */
[----:B------:R-:W0:Y:S04]  /*c580*/  SHFL.BFLY PT, R5, R0, 0x1, 0x1f ;  /* 0x0c201f0000057f89 */ /* 0x000e2800000e0000 */
[----:B------:R-:W1:Y:S01]  /*c590*/  SHFL.BFLY PT, R11, R2, 0x1, 0x1f ;  /* 0x0c201f00020b7f89 */ /* 0x000e6200000e0000 */
[----:B--2---:R-:W-:Y:S01]  /*c5a0*/  LOP3.LUT P2, RZ, R14, 0x7f, RZ, 0xc0, !PT ;  /* 0x0000007f0eff7812 */ /* 0x004fe2000784c0ff */
[----:B0-----:R-:W-:Y:S01]  /*c5b0*/  FADD.FTZ R10, R0, R5 ;  /* 0x00000005000a7221 */ /* 0x001fe20000010000 */
[----:B------:R-:W-:-:S02]  /*c5c0*/  IMAD.MOV.U32 R0, RZ, RZ, -0x800000 ;  /* 0xff800000ff007424 */ /* 0x000fc400078e00ff */
[----:B-1----:R-:W-:Y:S02]  /*c5d0*/  FADD.FTZ R12, R2, R11 ;  /* 0x0000000b020c7221 */ /* 0x002fe40000010000 */
[----:B------:R-:W-:Y:S01]  /*c5e0*/  FSETP.NE.FTZ.AND P0, PT, R10, RZ, PT ;  /* 0x000000ff0a00720b */ /* 0x000fe20003f15000 */
[----:B------:R-:W-:Y:S02]  /*c5f0*/  IMAD.MOV.U32 R11, RZ, RZ, RZ ;  /* 0x000000ffff0b7224 */ /* 0x000fe400078e00ff */
[----:B------:R-:W-:Y:S01]  /*c600*/  IMAD.MOV.U32 R2, RZ, RZ, -0x800000 ;  /* 0xff800000ff027424 */ /* 0x000fe200078e00ff */
[----:B------:R-:W-:-:S09]  /*c610*/  FSETP.NE.FTZ.AND P1, PT, R12, RZ, PT ;  /* 0x000000ff0c00720b */ /* 0x000fd20003f35000 */
[C---:B------:R-:W-:Y:S01]  /*c620*/  @P0 FMUL.FTZ R6, R9.reuse, 0.69314718246459960938 ;  /* 0x3f31721809060820 */ /* 0x040fe20000410000 */
[----:B------:R-:W0:Y:S03]  /*c630*/  @P0 MUFU.LG2 R5, R10 ;  /* 0x0000000a00050308 */ /* 0x000e260000000c00 */
[----:B------:R-:W-:Y:S01]  /*c640*/  @P1 FMUL.FTZ R14, R9, 0.69314718246459960938 ;  /* 0x3f317218090e1820 */ /* 0x000fe20000410000 */
[----:B------:R-:W-:-:S04]  /*c650*/  @!P2 VIADD R9, R13, 0x2a860 ;  /* 0x0002a8600d09a836 */ /* 0x000fc80000000000 */
[----:B------:R-:W1:Y:S01]  /*c660*/  @P1 MUFU.LG2 R7, R12 ;  /* 0x0000000c00071308 */ /* 0x000e620000000c00 */
[----:B------:R-:W-:-:S07]  /*c670*/  @!P2 PRMT R9, RZ, 0x654, R9 ;  /* 0x00000654ff09a816 */ /* 0x000fce0000000009 */
[----:B------:R-:W2:Y:S01]  /*c680*/  @P0 MUFU.RCP R4, R10 ;  /* 0x0000000a00040308 */ /* 0x000ea20000001000 */
[----:B0-----:R-:W-:-:S04]  /*c690*/  @P0 FMUL.FTZ R5, R5, 0.69314718246459960938 ;  /* 0x3f31721805050820 */ /* 0x001fc80000410000 */
[----:B------:R-:W-:Y:S01]  /*c6a0*/  @P0 FFMA.FTZ R2, R6, R3, R5 ;  /* 0x0000000306020223 */ /* 0x000fe20000010005 */
[----:B------:R-:W-:Y:S02]  /*c6b0*/  PLOP3.LUT P0, PT, PT, PT, PT, 0x8, 0x0 ;  /* 0x000000000000781c */ /* 0x000fe40003f0e170 */
[----:B------:R-:W0:Y:S01]  /*c6c0*/  @P1 MUFU.RCP R11, R12 ;  /* 0x0000000c000b1308 */ /* 0x000e220000001000 */
        /* <DEDUP_REMOVED lines=94> */
.L_x_1356:
[----:B------:R-:W0:Y:S01]  /*ccb0*/  S2R R4, SR_CgaCtaId ;  /* 0x0000000000047919 */ /* 0x000e220000008800 */
[----:B------:R-:W-:Y:S01]  /*ccc0*/  MOV R3, 0x400 ;  /* 0x0000040000037802 */ /* 0x000fe20000000f00 */
[----:B------:R-:W-:Y:S01]  /*ccd0*/  BSSY B0, `(.L_x_1427) ;  /* 0x00001f3000007945 */ /* 0x000fe20003800000 */
[----:B------:R-:W-:Y:S02]  /*cce0*/  BAR.SYNC.DEFER_BLOCKING 0x5, 0x180 ;  /* 0x0146000000007b1d */ /* 0x000fe40000010000 */
[----:B0-----:R-:W-:-:S05]  /*ccf0*/  LEA R3, R4, R3, 0x18 ;  /* 0x0000000304037211 */ /* 0x001fca00078ec0ff */
[----:B------:R0:W1:Y:S01]  /*cd00*/  LDS.128 R44, [R3+0x2a8d0] ;  /* 0x02a8d000032c7984 */ /* 0x0000620000000c00 */
[----:B------:R-:W-:Y:S06]  /*cd10*/  BAR.ARV 0x4, 0x180 ;  /* 0x0106000000007b1d */ /* 0x000fec0000002000 */
[----:B------:R-:W-:Y:S05]  /*cd20*/  @P0 BRA `(.L_x_1428) ;  /* 0x0000001400040947 */ /* 0x000fea0003800000 */
[----:B------:R-:W2:Y:S01]  /*cd30*/  S2R R4, SR_SWINHI ;  /* 0x0000000000047919 */ /* 0x000ea20000002f00 */
[----:B------:R-:W-:Y:S02]  /*cd40*/  F2FP.F16.F32.PACK_AB R7, R7, R8 ;  /* 0x000000080707723e */ /* 0x000fe400000000ff */
[----:B------:R-:W-:Y:S01]  /*cd50*/  F2FP.F16.F32.PACK_AB R6, R6, R91 ;  /* 0x0000005b0606723e */ /* 0x000fe200000000ff */
[----:B------:R-:W-:Y:S01]  /*cd60*/  BAR.SYNC.DEFER_BLOCKING 0x1, 0x100 ;  /* 0x0044000000007b1d */ /* 0x000fe20000010000 */
        /* <DEDUP_REMOVED lines=10> */
[----:B------:R-:W-:Y:S02]  /*ce10*/  MOV R16, R3 ;  /* 0x0000000300107202 */ /* 0x000fe40000000f00 */
[----:B--2---:R-:W-:-:S03]  /*ce20*/  MOV R17, R4 ;  /* 0x0000000400117202 */ /* 0x004fc60000000f00 */
[----:B------:R-:W-:-:S03]  /*ce30*/  IMAD.WIDE R4, R170, 0x2, R16 ;  /* 0x00000002aa047825 */ /* 0x000fc600078e0210 */
[C---:B------:R-:W-:Y:S02]  /*ce40*/  LOP3.LUT R9, R4.reuse, 0x380, RZ, 0xc0, !PT ;  /* 0x0000038004097812 */ /* 0x040fe400078ec0ff */
[C---:B------:R-:W-:Y:S02]  /*ce50*/  IADD3 R73, P5, R4.reuse, 0x40, RZ ;  /* 0x0000004004497810 */ /* 0x040fe40007fbe0ff */
[C---:B------:R-:W-:Y:S02]  /*ce60*/  IADD3 R23, P6, R4.reuse, 0x20, RZ ;  /* 0x0000002004177810 */ /* 0x040fe40007fde0ff */
[----:B------:R-:W-:Y:S01]  /*ce70*/  IADD3 R97, P4, R4, 0x60, RZ ;  /* 0x0000006004617810 */ /* 0x000fe20007f9e0ff */
[--C-:B------:R-:W-:Y:S01]  /*ce80*/  IMAD.X R25, RZ, RZ, R5.reuse, P5 ;  /* 0x000000ffff197224 */ /* 0x100fe200028e0605 */
[----:B------:R-:W-:Y:S01]  /*ce90*/  SHF.R.U64 R9, R9, 0x3, RZ ;  /* 0x0000000309097819 */ /* 0x000fe200000012ff */
[--C-:B------:R-:W-:Y:S01]  /*cea0*/  IMAD.X R27, RZ, RZ, R5.reuse, P6 ;  /* 0x000000ffff1b7224 */ /* 0x100fe200030e0605 */
[----:B------:R-:W-:Y:S01]  /*ceb0*/  LOP3.LUT R20, R73, 0x380, RZ, 0xc0, !PT ;  /* 0x0000038049147812 */ /* 0x000fe200078ec0ff */
[----:B------:R-:W-:Y:S01]  /*cec0*/  IMAD.X R21, RZ, RZ, R5, P4 ;  /* 0x000000ffff157224 */ /* 0x000fe200020e0605 */
[----:B------:R-:W-:-:S02]  /*ced0*/  LOP3.LUT R14, R23, 0x380, RZ, 0xc0, !PT ;  /* 0x00000380170e7812 */ /* 0x000fc400078ec0ff */
[----:B-1----:R-:W-:Y:S02]  /*cee0*/  LOP3.LUT R44, R97, 0x380, RZ, 0xc0, !PT ;  /* 0x00000380612c7812 */ /* 0x002fe400078ec0ff */
[C---:B------:R-:W-:Y:S02]  /*cef0*/  IADD3 R99, P3, R4.reuse, 0x4000, RZ ;  /* 0x0000400004637810 */ /* 0x040fe40007f7e0ff */
[C---:B------:R-:W-:Y:S02]  /*cf00*/  IADD3 R101, P2, R4.reuse, 0x4020, RZ ;  /* 0x0000402004657810 */ /* 0x040fe40007f5e0ff */
[C---:B------:R-:W-:Y:S01]  /*cf10*/  IADD3 R90, P1, R4.reuse, 0x4040, RZ ;  /* 0x00004040045a7810 */ /* 0x040fe20007f3e0ff */
[--C-:B------:R-:W-:Y:S01]  /*cf20*/  IMAD.X R15, RZ, RZ, R5.reuse, P3 ;  /* 0x000000ffff0f7224 */ /* 0x100fe200018e0605 */
[----:B------:R-:W-:Y:S01]  /*cf30*/  IADD3 R103, P0, R4, 0x4060, RZ ;  /* 0x0000406004677810 */ /* 0x000fe20007f1e0ff */
[--C-:B------:R-:W-:Y:S01]  /*cf40*/  IMAD.X R13, RZ, RZ, R5.reuse, P2 ;  /* 0x000000ffff0d7224 */ /* 0x100fe200010e0605 */
[----:B------:R-:W-:Y:S01]  /*cf50*/  LOP3.LUT R4, R9, R4, RZ, 0x3c, !PT ;  /* 0x0000000409047212 */ /* 0x000fe200078e3cff */
[--C-:B------:R-:W-:Y:S01]  /*cf60*/  IMAD.X R11, RZ, RZ, R5.reuse, P1 ;  /* 0x000000ffff0b7224 */ /* 0x100fe200008e0605 */
[----:B------:R-:W-:Y:S01]  /*cf70*/  SHF.R.U64 R20, R20, 0x3, RZ ;  /* 0x0000000314147819 */ /* 0x000fe200000012ff */
[----:B------:R-:W-:Y:S01]  /*cf80*/  IMAD.X R9, RZ, RZ, R5, P0 ;  /* 0x000000ffff097224 */ /* 0x000fe200000e0605 */
[----:B------:R-:W-:-:S02]  /*cf90*/  SHF.R.U64 R14, R14, 0x3, RZ ;  /* 0x000000030e0e7819 */ /* 0x000fc400000012ff */
[----:B------:R-:W-:Y:S02]  /*cfa0*/  SHF.R.U64 R44, R44, 0x3, RZ ;  /* 0x000000032c2c7819 */ /* 0x000fe400000012ff */
[----:B------:R-:W-:Y:S02]  /*cfb0*/  MOV R94, R4 ;  /* 0x00000004005e7202 */ /* 0x000fe40000000f00 */
[----:B------:R-:W-:Y:S02]  /*cfc0*/  LOP3.LUT R24, R20, R73, RZ, 0x3c, !PT ;  /* 0x0000004914187212 */ /* 0x000fe400078e3cff */
[----:B------:R-:W-:Y:S02]  /*cfd0*/  F2FP.F16.F32.PACK_AB R5, R10, R93 ;  /* 0x0000005d0a05723e */ /* 0x000fe400000000ff */
[----:B------:R-:W-:Y:S02]  /*cfe0*/  LOP3.LUT R26, R14, R23, RZ, 0x3c, !PT ;  /* 0x000000170e1a7212 */ /* 0x000fe400078e3cff */
[----:B------:R-:W-:-:S02]  /*cff0*/  LOP3.LUT R20, R44, R97, RZ, 0x3c, !PT ;  /* 0x000000612c147212 */ /* 0x000fc400078e3cff */
[----:B------:R-:W-:Y:S01]  /*d000*/  LOP3.LUT R10, R101, 0x380, RZ, 0xc0, !PT ;  /* 0x00000380650a7812 */ /* 0x000fe200078ec0ff */
[----:B------:R-:W1:Y:S01]  /*d010*/  LDC.64 R96, c[0x0][0xc00] ;  /* 0x00030000ff607b82 */ /* 0x000e620000000a00 */
[----:B------:R-:W-:Y:S02]  /*d020*/  LOP3.LUT R23, R90, 0x380, RZ, 0xc0, !PT ;  /* 0x000003805a177812 */ /* 0x000fe400078ec0ff */
[----:B------:R-:W-:Y:S02]  /*d030*/  LOP3.LUT R44, R103, 0x380, RZ, 0xc0, !PT ;  /* 0x00000380672c7812 */ /* 0x000fe400078ec0ff */
[----:B------:R-:W-:Y:S02]  /*d040*/  LOP3.LUT R72, R99, 0x380, RZ, 0xc0, !PT ;  /* 0x0000038063487812 */ /* 0x000fe400078ec0ff */
[----:B------:R-:W-:Y:S02]  /*d050*/  SHF.R.U64 R10, R10, 0x3, RZ ;  /* 0x000000030a0a7819 */ /* 0x000fe400000012ff */
[----:B------:R-:W-:-:S02]  /*d060*/  SHF.R.U64 R23, R23, 0x3, RZ ;  /* 0x0000000317177819 */ /* 0x000fc400000012ff */
[----:B------:R-:W-:Y:S02]  /*d070*/  SHF.R.U64 R44, R44, 0x3, RZ ;  /* 0x000000032c2c7819 */ /* 0x000fe400000012ff */
[----:B------:R-:W-:Y:S02]  /*d080*/  F2FP.F16.F32.PACK_AB R4, R12, R95 ;  /* 0x0000005f0c04723e */ /* 0x000fe400000000ff */
[----:B------:R-:W-:Y:S02]  /*d090*/  SHF.R.U64 R72, R72, 0x3, RZ ;  /* 0x0000000348487819 */ /* 0x000fe400000012ff */
[----:B------:R-:W-:Y:S01]  /*d0a0*/  LOP3.LUT R12, R10, R101, RZ, 0x3c, !PT ;  /* 0x000000650a0c7212 */ /* 0x000fe200078e3cff */
[----:B------:R2:W-:Y:S01]  /*d0b0*/  STSM.16.M88.4 [R94], R4 ;  /* 0x000000045e007844 */ /* 0x0005e20000000200 */
[----:B------:R-:W-:Y:S02]  /*d0c0*/  LOP3.LUT R10, R23, R90, RZ, 0x3c, !PT ;  /* 0x0000005a170a7212 */ /* 0x000fe400078e3cff */
[----:B------:R-:W-:-:S02]  /*d0d0*/  LOP3.LUT R8, R44, R103, RZ, 0x3c, !PT ;  /* 0x000000672c087212 */ /* 0x000fc400078e3cff */
[----:B------:R-:W-:Y:S02]  /*d0e0*/  LOP3.LUT R14, R72, R99, RZ, 0x3c, !PT ;  /* 0x00000063480e7212 */ /* 0x000fe400078e3cff */
[----:B------:R-:W-:Y:S02]  /*d0f0*/  MOV R72, R10 ;  /* 0x0000000a00487202 */ /* 0x000fe40000000f00 */
[----:B------:R-:W-:Y:S02]  /*d100*/  MOV R44, R8 ;  /* 0x00000008002c7202 */ /* 0x000fe40000000f00 */
[----:B------:R-:W-:Y:S02]  /*d110*/  MOV R92, R26 ;  /* 0x0000001a005c7202 */ /* 0x000fe40000000f00 */
[----:B------:R-:W-:Y:S02]  /*d120*/  F2FP.F16.F32.PACK_AB R8, R88, R89 ;  /* 0x000000595808723e */ /* 0x000fe400000000ff */
[----:B------:R-:W-:-:S02]  /*d130*/  F2FP.F16.F32.PACK_AB R9, R35, R34 ;  /* 0x000000222309723e */ /* 0x000fc400000000ff */
[----:B------:R-:W-:Y:S02]  /*d140*/  F2FP.F16.F32.PACK_AB R10, R37, R36 ;  /* 0x00000024250a723e */ /* 0x000fe400000000ff */
[----:B------:R-:W-:Y:S02]  /*d150*/  F2FP.F16.F32.PACK_AB R11, R39, R38 ;  /* 0x00000026270b723e */ /* 0x000fe400000000ff */
[----:B------:R-:W-:Y:S02]  /*d160*/  MOV R91, R24 ;  /* 0x00000018005b7202 */ /* 0x000fe40000000f00 */
[----:B--2---:R-:W-:Y:S01]  /*d170*/  F2FP.F16.F32.PACK_AB R4, R41, R40 ;  /* 0x000000282904723e */ /* 0x004fe200000000ff */
[----:B------:R-:W-:Y:S01]  /*d180*/  STSM.16.M88.4 [R92], R8 ;  /* 0x000000085c007844 */ /* 0x000fe20000000200 */
[----:B------:R-:W-:Y:S02]  /*d190*/  F2FP.F16.F32.PACK_AB R5, R43, R42 ;  /* 0x0000002a2b05723e */ /* 0x000fe400000000ff */
[----:B------:R-:W-:-:S02]  /*d1a0*/  F2FP.F16.F32.PACK_AB R6, R32, R33 ;  /* 0x000000212006723e */ /* 0x000fc400000000ff */
[----:B------:R-:W-:Y:S02]  /*d1b0*/  F2FP.F16.F32.PACK_AB R7, R30, R31 ;  /* 0x0000001f1e07723e */ /* 0x000fe400000000ff */
[----:B------:R-:W-:Y:S02]  /*d1c0*/  MOV R23, R14 ;  /* 0x0000000e00177202 */ /* 0x000fe40000000f00 */
[----:B------:R-:W-:Y:S01]  /*d1d0*/  MOV R73, R12 ;  /* 0x0000000c00497202 */ /* 0x000fe20000000f00 */
[----:B------:R2:W-:Y:S01]  /*d1e0*/  STSM.16.M88.4 [R91], R4 ;  /* 0x000000045b007844 */ /* 0x0005e20000000200 */
[----:B------:R-:W-:Y:S02]  /*d1f0*/  MOV R90, R20 ;  /* 0x00000014005a7202 */ /* 0x000fe40000000f00 */
[----:B------:R-:W-:Y:S01]  /*d200*/  F2FP.F16.F32.PACK_AB R12, R49, R48 ;  /* 0x00000030310c723e */ /* 0x000fe200000000ff */
[----:B------:R-:W3:Y:S01]  /*d210*/  LDC.64 R20, c[0x0][0xc00] ;  /* 0x00030000ff147b82 */ /* 0x000ee20000000a00 */
[----:B------:R-:W-:-:S02]  /*d220*/  F2FP.F16.F32.PACK_AB R13, R51, R50 ;  /* 0x00000032330d723e */ /* 0x000fc400000000ff */
[----:B------:R-:W-:Y:S02]  /*d230*/  F2FP.F16.F32.PACK_AB R14, R53, R52 ;  /* 0x00000034350e723e */ /* 0x000fe400000000ff */
[----:B------:R-:W-:Y:S02]  /*d240*/  F2FP.F16.F32.PACK_AB R15, R55, R54 ;  /* 0x00000036370f723e */ /* 0x000fe400000000ff */
[----:B------:R-:W-:Y:S01]  /*d250*/  F2FP.F16.F32.PACK_AB R24, R57, R56 ;  /* 0x000000383918723e */ /* 0x000fe200000000ff */
[----:B------:R-:W-:Y:S01]  /*d260*/  ULDC UR4, c[0x0][0xa88] ;  /* 0x0002a20000047ab9 */ /* 0x000fe20000000800 */
[----:B------:R-:W-:Y:S01]  /*d270*/  F2FP.F16.F32.PACK_AB R25, R59, R58 ;  /* 0x0000003a3b19723e */ /* 0x000fe200000000ff */
[----:B------:R-:W-:Y:S01]  /*d280*/  STSM.16.M88.4 [R90], R12 ;  /* 0x0000000c5a007844 */ /* 0x000fe20000000200 */
[----:B------:R-:W-:Y:S01]  /*d290*/  F2FP.F16.F32.PACK_AB R26, R61, R60 ;  /* 0x0000003c3d1a723e */ /* 0x000fe200000000ff */
[----:B--2---:R-:W2:Y:S01]  /*d2a0*/  LDC.64 R4, c[0x0][0xc08] ;  /* 0x00030200ff047b82 */ /* 0x004ea20000000a00 */
[----:B------:R-:W-:-:S02]  /*d2b0*/  F2FP.F16.F32.PACK_AB R27, R63, R62 ;  /* 0x0000003e3f1b723e */ /* 0x000fc400000000ff */
[----:B------:R-:W-:Y:S02]  /*d2c0*/  F2FP.F16.F32.PACK_AB R30, R77, R76 ;  /* 0x0000004c4d1e723e */ /* 0x000fe400000000ff */
[----:B------:R-:W-:Y:S01]  /*d2d0*/  F2FP.F16.F32.PACK_AB R31, R79, R78 ;  /* 0x0000004e4f1f723e */ /* 0x000fe200000000ff */
[----:B------:R4:W-:Y:S01]  /*d2e0*/  STSM.16.M88.4 [R23], R24 ;  /* 0x0000001817007844 */ /* 0x0009e20000000200 */
[----:B-1----:R-:W-:Y:S01]  /*d2f0*/  ISETP.NE.U32.AND P0, PT, R96, RZ, PT ;  /* 0x000000ff6000720c */ /* 0x002fe20003f05070 */
[----:B------:R-:W1:Y:S02]  /*d300*/  LDC R52, c[0x0][0xbe8] ;  /* 0x0002fa00ff347b82 */ /* 0x000e640000000800 */
[----:B------:R0:W-:Y:S01]  /*d310*/  STSM.16.M88.4 [R73], R64 ;  /* 0x0000004049007844 */ /* 0x0001e20000000200 */
[----:B------:R-:W-:Y:S01]  /*d320*/  ISETP.NE.AND.EX P0, PT, R97, RZ, PT, P0 ;  /* 0x000000ff6100720c */ /* 0x000fe20003f05300 */
[----:B---3--:R-:W-:Y:S02]  /*d330*/  IMAD.WIDE R20, R164, 0x4, R20 ;  /* 0x00000004a4147825 */ /* 0x008fe400078e0214 */
[----:B------:R0:W-:Y:S04]  /*d340*/  STSM.16.M88.4 [R72], R28 ;  /* 0x0000001c48007844 */ /* 0x0001e80000000200 */
[----:B------:R0:W-:Y:S01]  /*d350*/  STSM.16.M88.4 [R44], R80 ;  /* 0x000000502c007844 */ /* 0x0001e20000000200 */
[----:B------:R-:W-:-:S02]  /*d360*/  IMAD.U32 R7, RZ, RZ, UR4 ;  /* 0x00000004ff077e24 */ /* 0x000fc4000f8e00ff */
[----:B----4-:R-:W-:Y:S01]  /*d370*/  IMAD.MOV.U32 R23, RZ, RZ, RZ ;  /* 0x000000ffff177224 */ /* 0x010fe200078e00ff */
[----:B------:R-:W-:Y:S01]  /*d380*/  BAR.SYNC.DEFER_BLOCKING 0x1, 0x100 ;  /* 0x0044000000007b1d */ /* 0x000fe20000010000 */
[----:B--2---:R-:W-:-:S04]  /*d390*/  ISETP.NE.U32.AND P2, PT, R4, RZ, PT ;  /* 0x000000ff0400720c */ /* 0x004fc80003f45070 */
[----:B------:R-:W-:-:S13]  /*d3a0*/  ISETP.NE.AND.EX P2, PT, R5, RZ, PT, P2 ;  /* 0x000000ff0500720c */ /* 0x000fda0003f45320 */
[----:B------:R-:W2:Y:S01]  /*d3b0*/  @P2 LDC.64 R4, c[0x0][0xc08] ;  /* 0x00030200ff042b82 */ /* 0x000ea20000000a00 */
[----:B------:R0:W5:Y:S01]  /*d3c0*/  @P0 LDG.E R23, desc[UR60][R20.64] ;  /* 0x0000003c14170981 */ /* 0x000162000c1e1900 */
[----:B-1----:R-:W-:-:S13]  /*d3d0*/  ISETP.NE.AND P1, PT, R52, 0x1, PT ;  /* 0x000000013400780c */ /* 0x002fda0003f25270 */
[----:B------:R-:W1:Y:S01]  /*d3e0*/  @P1 LDC R6, c[0x0][0xbec] ;  /* 0x0002fb00ff061b82 */ /* 0x000e620000000800 */
[----:B--2---:R-:W-:-:S07]  /*d3f0*/  @P2 IMAD.WIDE R4, R164, 0x4, R4 ;  /* 0x00000004a4042825 */ /* 0x004fce00078e0204 */
[----:B------:R-:W2:Y:S01]  /*d400*/  @P1 LDC R11, c[0x0][0xbf0] ;  /* 0x0002fc00ff0b1b82 */ /* 0x000ea20000000800 */
[----:B------:R0:W5:Y:S01]  /*d410*/  @P2 LDG.E R7, desc[UR60][R4.64] ;  /* 0x0000003c04072981 */ /* 0x000162000c1e1900 */
[----:B------:R-:W-:Y:S05]  /*d420*/  @P2 BRA `(.L_x_1429) ;  /* 0x0000000000102947 */ /* 0x000fea0003800000 */
[----:B------:R-:W-:Y:S05]  /*d430*/  @!P0 BRA `(.L_x_1429) ;  /* 0x00000000000c8947 */ /* 0x000fea0003800000 */
[----:B0-----:R-:W3:Y:S04]  /*d440*/  LDG.E R4, desc[UR60][R20.64] ;  /* 0x0000003c14047981 */ /* 0x001ee8000c1e1900 */
[----:B-----5:R-:W3:Y:S02]  /*d450*/  LDG.E R7, desc[UR60][R20.64+0x4] ;  /* 0x0000043c14077981 */ /* 0x020ee4000c1e1900 */
[----:B---3--:R-:W-:-:S07]  /*d460*/  IMAD.IADD R7, R7, 0x1, -R4 ;  /* 0x0000000107077824 */ /* 0x008fce00078e0a04 */
.L_x_1429:
[----:B0-----:R-:W-:Y:S01]  /*d470*/  SHF.R.S32.HI R44, RZ, 0x1f, R163 ;  /* 0x0000001fff2c7819 */ /* 0x001fe200000114a3 */
[----:B------:R-:W-:Y:S01]  /*d480*/  IMAD.IADD R15, R22, 0x1, R18 ;  /* 0x00000001160f7824 */ /* 0x000fe200078e0212 */
[----:B------:R-:W-:Y:S01]  /*d490*/  ULDC.64 UR4, c[0x0][0xb90] ;  /* 0x0002e40000047ab9 */ /* 0x000fe20000000a00 */
[--C-:B-----5:R-:W-:Y:S01]  /*d4a0*/  SHF.R.S32.HI R21, RZ, 0x1f, R23.reuse ;  /* 0x0000001fff157819 */ /* 0x120fe20000011417 */
[----:B------:R-:W-:Y:S01]  /*d4b0*/  IMAD.MOV.U32 R20, RZ, RZ, R23 ;  /* 0x000000ffff147224 */ /* 0x000fe200078e0017 */
[----:B------:R-:W-:Y:S01]  /*d4c0*/  SHF.R.S32.HI R8, RZ, 0x1f, R164 ;  /* 0x0000001fff087819 */ /* 0x000fe200000114a4 */
[----:B------:R-:W-:Y:S01]  /*d4d0*/  IMAD R4, R44, UR4, RZ ;  /* 0x000000042c047c24 */ /* 0x000fe2000f8e02ff */
[----:B------:R-:W-:Y:S01]  /*d4e0*/  SEL R53, R164, RZ, !P0 ;  /* 0x000000ffa4357207 */ /* 0x000fe20004000000 */
[----:B-1----:R-:W-:-:S04]  /*d4f0*/  @P1 IMAD.HI.U32 R6, R15, R6, RZ ;  /* 0x000000060f061227 */ /* 0x002fc800078e00ff */
[----:B------:R-:W-:Y:S01]  /*d500*/  IMAD.MOV.U32 R9, RZ, RZ, R15 ;  /* 0x000000ffff097224 */ /* 0x000fe200078e000f */
[----:B--2---:R-:W-:Y:S01]  /*d510*/  @P1 SHF.R.U32.HI R9, RZ, R11, R6 ;  /* 0x0000000bff091219 */ /* 0x004fe20000011606 */
[C---:B------:R-:W-:Y:S02]  /*d520*/  IMAD R13, R163.reuse, UR5, R4 ;  /* 0x00000005a30d7c24 */ /* 0x040fe4000f8e0204 */
[----:B------:R-:W-:Y:S01]  /*d530*/  IMAD.WIDE.U32 R4, R163, UR4, R20 ;  /* 0x00000004a3047c25 */ /* 0x000fe2000f8e0014 */
[----:B------:R-:W-:Y:S01]  /*d540*/  SEL R20, R8, RZ, !P0 ;  /* 0x000000ff08147207 */ /* 0x000fe20004000000 */
[----:B------:R-:W-:Y:S02]  /*d550*/  ULDC.64 UR4, c[0x0][0xb98] ;  /* 0x0002e60000047ab9 */ /* 0x000fe40000000a00 */
[----:B------:R-:W-:Y:S02]  /*d560*/  IMAD R11, R165, 0x40, R160 ;  /* 0x00000040a50b7824 */ /* 0x000fe400078e02a0 */
[----:B------:R-:W-:-:S02]  /*d570*/  IMAD.IADD R5, R5, 0x1, R13 ;  /* 0x0000000105057824 */ /* 0x000fc400078e020d */
[----:B------:R-:W-:Y:S02]  /*d580*/  IMAD.MOV R13, RZ, RZ, -R9 ;  /* 0x000000ffff0d7224 */ /* 0x000fe400078e0a09 */
[----:B------:R-:W-:-:S04]  /*d590*/  IMAD.WIDE R16, R11, 0x2, R16 ;  /* 0x000000020b107825 */ /* 0x000fc800078e0210 */
[----:B------:R-:W-:Y:S01]  /*d5a0*/  IMAD R6, R20, UR4, RZ ;  /* 0x0000000414067c24 */ /* 0x000fe2000f8e02ff */
[C---:B------:R-:W-:Y:S01]  /*d5b0*/  IADD3 R41, P6, R16.reuse, 0x4000, RZ ;  /* 0x0000400010297810 */ /* 0x040fe20007fde0ff */
[----:B------:R-:W-:Y:S01]  /*d5c0*/  IMAD.WIDE.U32 R4, R53, UR4, R4 ;  /* 0x0000000435047c25 */ /* 0x000fe2000f8e0004 */
[----:B------:R-:W-:Y:S02]  /*d5d0*/  IADD3 R37, P5, R16, 0x5000, RZ ;  /* 0x0000500010257810 */ /* 0x000fe40007fbe0ff */
[----:B------:R-:W-:Y:S01]  /*d5e0*/  LOP3.LUT R40, R41, 0x380, RZ, 0xc0, !PT ;  /* 0x0000038029287812 */ /* 0x000fe200078ec0ff */
[----:B------:R-:W-:Y:S01]  /*d5f0*/  IMAD R11, R52, R13, R15 ;  /* 0x0000000d340b7224 */ /* 0x000fe200078e020f */
[----:B------:R-:W-:Y:S01]  /*d600*/  SHF.R.S32.HI R13, RZ, 0x1f, R9 ;  /* 0x0000001fff0d7819 */ /* 0x000fe20000011409 */
[----:B------:R-:W-:Y:S01]  /*d610*/  IMAD R8, R53, UR5, R6 ;  /* 0x0000000535087c24 */ /* 0x000fe2000f8e0206 */
[----:B------:R-:W-:Y:S01]  /*d620*/  IADD3 R4, P2, R9, R4, RZ ;  /* 0x0000000409047210 */ /* 0x000fe20007f5e0ff */
[----:B------:R-:W-:Y:S01]  /*d630*/  ULDC.64 UR4, c[0x0][0xb88] ;  /* 0x0002e20000047ab9 */ /* 0x000fe20000000a00 */
[----:B------:R-:W-:Y:S01]  /*d640*/  SHF.R.S32.HI R6, RZ, 0x1f, R11 ;  /* 0x0000001fff067819 */ /* 0x000fe2000001140b */
[----:B------:R-:W-:Y:S01]  /*d650*/  IMAD.IADD R24, R169, 0x1, R18 ;  /* 0x00000001a9187824 */ /* 0x000fe200078e0212 */
[----:B------:R-:W-:Y:S01]  /*d660*/  IADD3.X R5, R13, R5, R8, P2, !PT ;  /* 0x000000050d057210 */ /* 0x000fe200017fe408 */
[----:B------:R-:W-:Y:S01]  /*d670*/  IMAD R55, R7, R52, RZ ;  /* 0x0000003407377224 */ /* 0x000fe200078e02ff */
[----:B------:R-:W-:Y:S01]  /*d680*/  IADD3 R9, P3, R16, 0x2000, RZ ;  /* 0x0000200010097810 */ /* 0x000fe20007f7e0ff */
[----:B------:R-:W-:Y:S01]  /*d690*/  IMAD R10, R6, UR4, RZ ;  /* 0x00000004060a7c24 */ /* 0x000fe2000f8e02ff */
[----:B------:R-:W-:Y:S01]  /*d6a0*/  IADD3 R15, P0, R16, 0x1000, RZ ;  /* 0x00001000100f7810 */ /* 0x000fe20007f1e0ff */
[----:B------:R-:W-:Y:S01]  /*d6b0*/  IMAD.WIDE.U32 R4, R11, UR4, R4 ;  /* 0x000000040b047c25 */ /* 0x000fe2000f8e0004 */
[----:B------:R-:W-:-:S02]  /*d6c0*/  LOP3.LUT R8, R9, 0x380, RZ, 0xc0, !PT ;  /* 0x0000038009087812 */ /* 0x000fc400078ec0ff */
[----:B------:R-:W-:Y:S01]  /*d6d0*/  LOP3.LUT R36, R37, 0x380, RZ, 0xc0, !PT ;  /* 0x0000038025247812 */ /* 0x000fe200078ec0ff */
[----:B------:R-:W-:Y:S01]  /*d6e0*/  IMAD R13, R11, UR5, R10 ;  /* 0x000000050b0d7c24 */ /* 0x000fe2000f8e020a */
[----:B------:R-:W-:Y:S01]  /*d6f0*/  ULDC.64 UR4, c[0x0][0xb50] ;  /* 0x0002d40000047ab9 */ /* 0x000fe20000000a00 */
[----:B------:R-:W-:Y:S01]  /*d700*/  SHF.R.U64 R6, R8, 0x3, RZ ;  /* 0x0000000308067819 */ /* 0x000fe200000012ff */
[----:B------:R-:W-:Y:S01]  /*d710*/  IMAD.X R7, RZ, RZ, R17, P3 ;  /* 0x000000ffff077224 */ /* 0x000fe200018e0611 */
[----:B------:R-:W-:Y:S01]  /*d720*/  LEA R10, P4, R4, UR4, 0x2 ;  /* 0x00000004040a7c11 */ /* 0x000fe2000f8810ff */
[----:B------:R-:W-:Y:S01]  /*d730*/  IMAD.IADD R5, R5, 0x1, R13 ;  /* 0x0000000105057824 */ /* 0x000fe200078e020d */
[----:B------:R-:W-:Y:S01]  /*d740*/  LOP3.LUT R6, R6, R9, RZ, 0x3c, !PT ;  /* 0x0000000906067212 */ /* 0x000fe200078e3cff */
[----:B------:R-:W-:Y:S01]  /*d750*/  IMAD.X R13, RZ, RZ, R17, P0 ;  /* 0x000000ffff0d7224 */ /* 0x000fe200000e0611 */
[----:B------:R-:W-:Y:S01]  /*d760*/  IADD3 R9, P2, R16, 0x3000, RZ ;  /* 0x0000300010097810 */ /* 0x000fe20007f5e0ff */
[----:B------:R-:W-:Y:S01]  /*d770*/  SHFL.IDX PT, R48, R10, RZ, 0x1c1f ;  /* 0x001c1fff0a307589 */ /* 0x000fe200000e0000 */
[----:B------:R-:W-:Y:S01]  /*d780*/  LEA.HI.X R14, R4, UR5, R5, 0x2, P4 ;  /* 0x00000005040e7c11 */ /* 0x000fe2000a0f1405 */
[----:B------:R-:W-:Y:S01]  /*d790*/  VIADD R4, R24, 0x8 ;  /* 0x0000000818047836 */ /* 0x000fe20000000000 */
[----:B------:R-:W-:Y:S01]  /*d7a0*/  LOP3.LUT R8, R9, 0x380, RZ, 0xc0, !PT ;  /* 0x0000038009087812 */ /* 0x000fe200078ec0ff */
[----:B------:R-:W-:Y:S01]  /*d7b0*/  SHFL.IDX PT, R50, R10, 0x1, 0x1c1f ;  /* 0x003c1f000a327f89 */ /* 0x000fe200000e0000 */
[----:B------:R-:W-:Y:S01]  /*d7c0*/  LOP3.LUT P0, RZ, R167, 0x3, RZ, 0xc0, !PT ;  /* 0x00000003a7ff7812 */ /* 0x000fe2000780c0ff */
[----:B------:R-:W-:Y:S01]  /*d7d0*/  ULDC.64 UR4, c[0x0][0xaa0] ;  /* 0x0002a80000047ab9 */ /* 0x000fe20000000a00 */
[----:B------:R-:W-:Y:S01]  /*d7e0*/  SHF.R.U64 R8, R8, 0x3, RZ ;  /* 0x0000000308087819 */ /* 0x000fe200000012ff */
[----:B------:R-:W0:Y:S01]  /*d7f0*/  SHFL.IDX PT, R49, R14, RZ, 0x1c1f ;  /* 0x001c1fff0e317589 */ /* 0x000e2200000e0000 */
[----:B------:R-:W-:-:S02]  /*d800*/  IADD3 R33, P4, R16, 0x6000, RZ ;  /* 0x0000600010217810 */ /* 0x000fc40007f9e0ff */
[----:B------:R-:W-:Y:S01]  /*d810*/  LOP3.LUT R8, R8, R9, RZ, 0x3c, !PT ;  /* 0x0000000908087212 */ /* 0x000fe200078e3cff */
[----:B------:R-:W1:Y:S01]  /*d820*/  SHFL.IDX PT, R51, R14, 0x1, 0x1c1f ;  /* 0x003c1f000e337f89 */ /* 0x000e6200000e0000 */
[----:B------:R-:W-:Y:S01]  /*d830*/  IMAD.X R9, RZ, RZ, R17, P2 ;  /* 0x000000ffff097224 */ /* 0x000fe200010e0611 */
[-C--:B------:R-:W-:Y:S02]  /*d840*/  ISETP.GE.OR P2, PT, R24, R55.reuse, P0 ;  /* 0x000000371800720c */ /* 0x080fe40000746670 */
[----:B------:R-:W-:Y:S02]  /*d850*/  ISETP.GE.OR P0, PT, R4, R55, P0 ;  /* 0x000000370400720c */ /* 0x000fe40000706670 */
[----:B------:R-:W-:Y:S02]  /*d860*/  LOP3.LUT R11, R16, 0x380, RZ, 0xc0, !PT ;  /* 0x00000380100b7812 */ /* 0x000fe400078ec0ff */
[----:B------:R-:W-:Y:S02]  /*d870*/  LOP3.LUT R32, R33, 0x380, RZ, 0xc0, !PT ;  /* 0x0000038021207812 */ /* 0x000fe400078ec0ff */
[----:B------:R-:W-:-:S02]  /*d880*/  SHF.R.U64 R11, R11, 0x3, RZ ;  /* 0x000000030b0b7819 */ /* 0x000fc400000012ff */
[----:B------:R-:W-:Y:S02]  /*d890*/  IADD3 R5, P3, R16, 0x7000, RZ ;  /* 0x0000700010057810 */ /* 0x000fe40007f7e0ff */
[----:B------:R-:W-:Y:S02]  /*d8a0*/  SHF.R.U64 R40, R40, 0x3, RZ ;  /* 0x0000000328287819 */ /* 0x000fe400000012ff */
[----:B------:R-:W-:Y:S01]  /*d8b0*/  SHF.R.U64 R36, R36, 0x3, RZ ;  /* 0x0000000324247819 */ /* 0x000fe200000012ff */
[--C-:B------:R-:W-:Y:S01]  /*d8c0*/  IMAD.X R29, RZ, RZ, R17.reuse, P3 ;  /* 0x000000ffff1d7224 */ /* 0x100fe200018e0611 */
[----:B------:R-:W-:Y:S02]  /*d8d0*/  SHF.R.U64 R32, R32, 0x3, RZ ;  /* 0x0000000320207819 */ /* 0x000fe400000012ff */
[----:B------:R-:W-:Y:S01]  /*d8e0*/  LOP3.LUT R16, R11, R16, RZ, 0x3c, !PT ;  /* 0x000000100b107212 */ /* 0x000fe200078e3cff */
[----:B0-----:R0:W-:Y:S01]  /*d8f0*/  @!P2 ST.E desc[UR60][R48.64], R2 ;  /* 0x000000023000a985 */ /* 0x0011e2000c10193c */
[----:B------:R-:W-:Y:S01]  /*d900*/  LOP3.LUT R40, R40, R41, RZ, 0x3c, !PT ;  /* 0x0000002928287212 */ /* 0x000fe200078e3cff */
[--C-:B------:R-:W-:Y:S01]  /*d910*/  IMAD.X R41, RZ, RZ, R17.reuse, P6 ;  /* 0x000000ffff297224 */ /* 0x100fe200030e0611 */
[----:B------:R-:W-:Y:S01]  /*d920*/  LOP3.LUT R36, R36, R37, RZ, 0x3c, !PT ;  /* 0x0000002524247212 */ /* 0x000fe200078e3cff */
[----:B-1----:R1:W-:Y:S01]  /*d930*/  @!P0 ST.E desc[UR60][R50.64], R0 ;  /* 0x0000000032008985 */ /* 0x0023e2000c10193c */
[----:B------:R-:W-:Y:S01]  /*d940*/  LOP3.LUT R32, R32, R33, RZ, 0x3c, !PT ;  /* 0x0000002120207212 */ /* 0x000fe200078e3cff */
[--C-:B------:R-:W-:Y:S01]  /*d950*/  IMAD.X R37, RZ, RZ, R17.reuse, P5 ;  /* 0x000000ffff257224 */ /* 0x100fe200028e0611 */
[----:B------:R-:W-:Y:S01]  /*d960*/  LOP3.LUT R12, R15, 0x380, RZ, 0xc0, !PT ;  /* 0x000003800f0c7812 */ /* 0x000fe200078ec0ff */
[----:B------:R-:W-:Y:S01]  /*d970*/  IMAD.X R33, RZ, RZ, R17, P4 ;  /* 0x000000ffff217224 */ /* 0x000fe200020e0611 */
[----:B------:R2:W5:Y:S01]  /*d980*/  LD.E.128 R24, desc[UR60][R16.64] ;  /* 0x0000003c10187980 */ /* 0x000562000c101d00 */
[----:B------:R-:W-:Y:S01]  /*d990*/  LOP3.LUT R4, R5, 0x380, RZ, 0xc0, !PT ;  /* 0x0000038005047812 */ /* 0x000fe200078ec0ff */
[----:B0-----:R-:W0:Y:S01]  /*d9a0*/  @P1 LDC R49, c[0x0][0xbec] ;  /* 0x0002fb00ff311b82 */ /* 0x001e220000000800 */
[----:B------:R-:W-:Y:S01]  /*d9b0*/  SHF.R.U64 R12, R12, 0x3, RZ ;  /* 0x000000030c0c7819 */ /* 0x000fe200000012ff */
[----:B------:R-:W5:Y:S01]  /*d9c0*/  LD.E.128 R8, desc[UR60][R8.64] ;  /* 0x0000003c08087980 */ /* 0x000f62000c101d00 */
[----:B------:R-:W-:Y:S01]  /*d9d0*/  SHF.R.U64 R4, R4, 0x3, RZ ;  /* 0x0000000304047819 */ /* 0x000fe200000012ff */
[----:B-1----:R-:W-:Y:S01]  /*d9e0*/  IMAD R0, R21, UR4, RZ ;  /* 0x0000000415007c24 */ /* 0x002fe2000f8e02ff */
[----:B------:R-:W-:Y:S01]  /*d9f0*/  LOP3.LUT R12, R12, R15, RZ, 0x3c, !PT ;  /* 0x0000000f0c0c7212 */ /* 0x000fe200078e3cff */
[----:B------:R-:W5:Y:S01]  /*da00*/  LD.E.128 R40, desc[UR60][R40.64] ;  /* 0x0000003c28287980 */ /* 0x000f62000c101d00 */
[----:B--2---:R-:W-:Y:S01]  /*da10*/  IMAD.WIDE.U32 R16, R23, UR4, RZ ;  /* 0x0000000417107c25 */ /* 0x004fe2000f8e00ff */
[----:B------:R-:W-:-:S02]  /*da20*/  LOP3.LUT R28, R4, R5, RZ, 0x3c, !PT ;  /* 0x00000005041c7212 */ /* 0x000fc400078e3cff */
[----:B------:R-:W5:Y:S01]  /*da30*/  LD.E.128 R4, desc[UR60][R6.64] ;  /* 0x0000003c06047980 */ /* 0x000f62000c101d00 */
[----:B------:R-:W-:Y:S01]  /*da40*/  IMAD R21, R23, UR5, R0 ;  /* 0x0000000517157c24 */ /* 0x000fe2000f8e0200 */
[----:B------:R-:W-:Y:S01]  /*da50*/  ULDC.64 UR4, c[0x0][0xae8] ;  /* 0x0002ba0000047ab9 */ /* 0x000fe20000000a00 */
[----:B------:R-:W1:Y:S01]  /*da60*/  @P1 LDC R23, c[0x0][0xbf0] ;  /* 0x0002fc00ff171b82 */ /* 0x000e620000000800 */
[----:B------:R-:W5:Y:S01]  /*da70*/  LD.E.128 R12, desc[UR60][R12.64] ;  /* 0x0000003c0c0c7980 */ /* 0x000f62000c101d00 */
[----:B------:R-:W-:Y:S02]  /*da80*/  IMAD.IADD R17, R17, 0x1, R21 ;  /* 0x0000000111117824 */ /* 0x000fe400078e0215 */
[----:B------:R-:W-:Y:S01]  /*da90*/  IMAD R21, R162, 0x20, R165 ;  /* 0x00000020a2157824 */ /* 0x000fe200078e02a5 */
[----:B------:R-:W5:Y:S01]  /*daa0*/  LD.E.128 R36, desc[UR60][R36.64] ;  /* 0x0000003c24247980 */ /* 0x000f62000c101d00 */
[----:B------:R-:W-:Y:S02]  /*dab0*/  IMAD R0, R44, UR4, RZ ;  /* 0x000000042c007c24 */ /* 0x000fe4000f8e02ff */
[----:B------:R-:W-:Y:S01]  /*dac0*/  IMAD.IADD R44, R18, 0x1, R21 ;  /* 0x00000001122c7824 */ /* 0x000fe200078e0215 */
[----:B------:R-:W5:Y:S01]  /*dad0*/  LD.E.128 R32, desc[UR60][R32.64] ;  /* 0x0000003c20207980 */ /* 0x000f62000c101d00 */
[----:B------:R-:W-:-:S02]  /*dae0*/  IMAD R21, R163, UR5, R0 ;  /* 0x00000005a3157c24 */ /* 0x000fc4000f8e0200 */
[----:B------:R-:W-:Y:S01]  /*daf0*/  IMAD.WIDE.U32 R16, R163, UR4, R16 ;  /* 0x00000004a3107c25 */ /* 0x000fe2000f8e0010 */
[----:B------:R-:W-:Y:S01]  /*db00*/  ULDC.64 UR4, c[0x0][0xaf0] ;  /* 0x0002bc0000047ab9 */ /* 0x000fe20000000a00 */
[----:B------:R-:W5:Y:S02]  /*db10*/  LD.E.128 R28, desc[UR60][R28.64] ;  /* 0x0000003c1c1c7980 */ /* 0x000f64000c101d00 */
[----:B0-----:R-:W-:Y:S01]  /*db20*/  @P1 IMAD.HI.U32 R0, R44, R49, RZ ;  /* 0x000000312c001227 */ /* 0x001fe200078e00ff */
[----:B------:R-:W-:Y:S01]  /*db30*/  @!PT LDS RZ, [RZ] ;  /* 0x00000000fffff984 */ /* 0x000fe20000000800 */
[----:B------:R-:W-:Y:S01]  /*db40*/  @!PT LDS RZ, [RZ] ;  /* 0x00000000fffff984 */ /* 0x000fe20000000800 */
[----:B------:R-:W-:Y:S01]  /*db50*/  @!PT LDS RZ, [RZ] ;  /* 0x00000000fffff984 */ /* 0x000fe20000000800 */
[----:B------:R-:W-:Y:S01]  /*db60*/  @!PT LDS RZ, [RZ] ;  /* 0x00000000fffff984 */ /* 0x000fe20000000800 */
[----:B------:R0:W-:Y:S06]  /*db70*/  MEMBAR.ALL.CTA ;  /* 0x0000000000007992 */ /* 0x0001ec0000008000 */
[----:B0-----:R-:W0:Y:S01]  /*db80*/  FENCE.VIEW.ASYNC.S ;  /* 0x00000000000073c6 */ /* 0x001e220000000000 */
[----:B------:R-:W-:-:S02]  /*db90*/  IMAD.IADD R17, R17, 0x1, R21 ;  /* 0x0000000111117824 */ /* 0x000fc400078e0215 */
[----:B------:R-:W-:Y:S02]  /*dba0*/  IMAD.MOV.U32 R21, RZ, RZ, R44 ;  /* 0x000000ffff157224 */ /* 0x000fe400078e002c */
[----:B------:R-:W-:Y:S01]  /*dbb0*/  IMAD R2, R20, UR4, RZ ;  /* 0x0000000414027c24 */ /* 0x000fe2000f8e02ff */
[----:B-1----:R-:W-:Y:S01]  /*dbc0*/  @P1 SHF.R.U32.HI R21, RZ, R23, R0 ;  /* 0x00000017ff151219 */ /* 0x002fe20000011600 */
[----:B------:R-:W-:-:S03]  /*dbd0*/  IMAD.WIDE.U32 R16, R53, UR4, R16 ;  /* 0x0000000435107c25 */ /* 0x000fc6000f8e0010 */
[--C-:B------:R-:W-:Y:S01]  /*dbe0*/  SHF.R.S32.HI R0, RZ, 0x1f, R21.reuse ;  /* 0x0000001fff007819 */ /* 0x100fe20000011415 */
        /* <DEDUP_REMOVED lines=10> */
[----:B------:R-:W-:Y:S02]  /*dc90*/  IMAD.IADD R17, R17, 0x1, R49 ;  /* 0x0000000111117824 */ /* 0x000fe400078e0231 */
[----:B------:R-:W-:Y:S02]  /*dca0*/  IMAD R2, R0, UR4, RZ ;  /* 0x0000000400027c24 */ /* 0x000fe4000f8e02ff */
[----:B------:R-:W-:Y:S02]  /*dcb0*/  IMAD.IADD R44, R165, 0x1, R18 ;  /* 0x00000001a52c7824 */ /* 0x000fe400078e0212 */
[----:B------:R-:W-:-:S02]  /*dcc0*/  IMAD R21, R23, UR5, R2 ;  /* 0x0000000517157c24 */ /* 0x000fc4000f8e0202 */
[----:B------:R-:W-:Y:S01]  /*dcd0*/  IMAD.WIDE.U32 R16, R23, UR4, R16 ;  /* 0x0000000417107c25 */ /* 0x000fe2000f8e0010 */
[CC--:B------:R-:W-:Y:S01]  /*dce0*/  ISETP.GE.AND P2, PT, R44.reuse, R55.reuse, PT ;  /* 0x000000372c00720c */ /* 0x0c0fe20003f46270 */
[----:B------:R-:W-:Y:S02]  /*dcf0*/  ULDC.64 UR4, c[0x0][0xa80] ;  /* 0x0002a00000047ab9 */ /* 0x000fe40000000a00 */
[----:B------:R-:W-:Y:S01]  /*dd00*/  VIADD R0, R44, 0x20 ;  /* 0x000000202c007836 */ /* 0x000fe20000000000 */
[----:B------:R-:W-:Y:S01]  /*dd10*/  LEA R18, P3, R16, UR4, 0x1 ;  /* 0x0000000410127c11 */ /* 0x000fe2000f8608ff */
[----:B------:R-:W-:Y:S02]  /*dd20*/  IMAD.IADD R17, R17, 0x1, R21 ;  /* 0x0000000111117824 */ /* 0x000fe400078e0215 */
[----:B------:R-:W-:Y:S01]  /*dd30*/  VIADD R3, R3, 0x2a820 ;  /* 0x0002a82003037836 */ /* 0x000fe20000000000 */
[----:B------:R-:W-:Y:S01]  /*dd40*/  ISETP.GE.AND P0, PT, R0, R55, PT ;  /* 0x000000370000720c */ /* 0x000fe20003f06270 */
[----:B------:R-:W-:Y:S01]  /*dd50*/  VIADD R0, R44, 0x40 ;  /* 0x000000402c007836 */ /* 0x000fe20000000000 */
[----:B------:R-:W-:-:S02]  /*dd60*/  LEA.HI.X R20, R16, UR5, R17, 0x1, P3 ;  /* 0x0000000510147c11 */ /* 0x000fc400098f0c11 */
[----:B------:R-:W-:Y:S01]  /*dd70*/  PRMT R3, RZ, 0x654, R3 ;  /* 0x00000654ff037816 */ /* 0x000fe20000000003 */
[----:B0-----:R0:W1:Y:S01]  /*dd80*/  SHFL.IDX PT, R16, R18, RZ, 0x181f ;  /* 0x00181fff12107589 */ /* 0x00106200000e0000 */
[----:B------:R-:W-:Y:S01]  /*dd90*/  ISETP.GE.AND P1, PT, R0, R55, PT ;  /* 0x000000370000720c */ /* 0x000fe20003f26270 */
[----:B------:R-:W-:Y:S01]  /*dda0*/  BSSY B1, `(.L_x_1430) ;  /* 0x000000d000017945 */ /* 0x000fe20003800000 */
[----:B------:R0:W-:Y:S01]  /*ddb0*/  SYNCS.ARRIVE.TRANS64.RED.A1T0 RZ, [R3+URZ], RZ ;  /* 0x000000ff03ff79a7 */ /* 0x0001e2000810043f */
[----:B------:R0:W2:Y:S02]  /*ddc0*/  SHFL.IDX PT, R0, R20, RZ, 0x181f ;  /* 0x00181fff14007589 */ /* 0x0000a400000e0000 */
[----:B------:R-:W-:Y:S08]  /*ddd0*/  @P2 BRA `(.L_x_1431) ;  /* 0x0000000000242947 */ /* 0x000ff00003800000 */
[----:B------:R-:W-:Y:S02]  /*dde0*/  ULDC UR4, c[0x0][0xac8] ;  /* 0x0002b20000047ab9 */ /* 0x000fe40000000800 */
[----:B------:R-:W-:Y:S02]  /*ddf0*/  ISETP.GE.AND P2, PT, R160, UR4, PT ;  /* 0x00000004a0007c0c */ /* 0x000fe4000bf46270 */
[----:B------:R-:W-:-:S11]  /*de00*/  ISETP.GE.AND P3, PT, R161, UR4, PT ;  /* 0x00000004a1007c0c */ /* 0x000fd6000bf66270 */
[CC--:B-1----:R-:W-:Y:S02]  /*de10*/  @!P2 LEA R2, P4, R160.reuse, R16.reuse, 0x1 ;  /* 0x00000010a002a211 */ /* 0x0c2fe400078808ff */
[C---:B------:R-:W-:Y:S02]  /*de20*/  @!P3 LEA R16, P5, R161.reuse, R16, 0x1 ;  /* 0x00000010a110b211 */ /* 0x040fe400078a08ff */
[-C--:B0-2---:R-:W-:Y:S02]  /*de30*/  @!P2 LEA.HI.X R3, R160, R0.reuse, R173, 0x1, P4 ;  /* 0x00000000a003a211 */ /* 0x085fe400020f0cad */
[----:B------:R-:W-:-:S03]  /*de40*/  @!P3 LEA.HI.X R17, R161, R0, R172, 0x1, P5 ;  /* 0x00000000a111b211 */ /* 0x000fc600028f0cac */
[----:B-----5:R3:W-:Y:S04]  /*de50*/  @!P2 ST.E.128 desc[UR60][R2.64], R24 ;  /* 0x000000180200a985 */ /* 0x0207e8000c101d3c */
[----:B------:R3:W-:Y:S02]  /*de60*/  @!P3 ST.E.128 desc[UR60][R16.64], R40 ;  /* 0x000000281000b985 */ /* 0x0007e4000c101d3c */
.L_x_1431:
[----:B------:R-:W-:Y:S05]  /*de70*/  BSYNC B1 ;  /* 0x0000000000017941 */ /* 0x000fea0003800000 */
.L_x_1430:
[----:B--2---:R2:W4:Y:S01]  /*de80*/  SHFL.IDX PT, R0, R20, 0x1, 0x181f ;  /* 0x00381f0014007f89 */ /* 0x00452200000e0000 */
[----:B------:R-:W-:Y:S03]  /*de90*/  BSSY B1, `(.L_x_1432) ;  /* 0x000000c000017945 */ /* 0x000fe60003800000 */
[----:B-1-3--:R2:W1:Y:S01]  /*dea0*/  SHFL.IDX PT, R16, R18, 0x1, 0x181f ;  /* 0x00381f0012107f89 */ /* 0x00a46200000e0000 */
[----:B------:R-:W-:Y:S05]  /*deb0*/  @P0 BRA `(.L_x_1433) ;  /* 0x0000000000240947 */ /* 0x000fea0003800000 */
[----:B------:R-:W-:Y:S02]  /*dec0*/  ULDC UR4, c[0x0][0xac8] ;  /* 0x0002b20000047ab9 */ /* 0x000fe40000000800 */
[----:B------:R-:W-:Y:S02]  /*ded0*/  ISETP.GE.AND P3, PT, R160, UR4, PT ;  /* 0x00000004a0007c0c */ /* 0x000fe4000bf66270 */
[----:B------:R-:W-:-:S11]  /*dee0*/  ISETP.GE.AND P4, PT, R161, UR4, PT ;  /* 0x00000004a1007c0c */ /* 0x000fd6000bf86270 */
[CC--:B-1----:R-:W-:Y:S02]  /*def0*/  @!P3 LEA R2, P0, R160.reuse, R16.reuse, 0x1 ;  /* 0x00000010a002b211 */ /* 0x0c2fe400078008ff */
[C---:B------:R-:W-:Y:S02]  /*df00*/  @!P4 LEA R16, P2, R161.reuse, R16, 0x1 ;  /* 0x00000010a110c211 */ /* 0x040fe400078408ff */
[-C--:B0---4-:R-:W-:Y:S02]  /*df10*/  @!P3 LEA.HI.X R3, R160, R0.reuse, R173, 0x1, P0 ;  /* 0x00000000a003b211 */ /* 0x091fe400000f0cad */
[----:B------:R-:W-:-:S03]  /*df20*/  @!P4 LEA.HI.X R17, R161, R0, R172, 0x1, P2 ;  /* 0x00000000a111c211 */ /* 0x000fc600010f0cac */
[----:B-----5:R3:W-:Y:S04]  /*df30*/  @!P3 ST.E.128 desc[UR60][R2.64], R12 ;  /* 0x0000000c0200b985 */ /* 0x0207e8000c101d3c */
[----:B------:R3:W-:Y:S02]  /*df40*/  @!P4 ST.E.128 desc[UR60][R16.64], R36 ;  /* 0x000000241000c985 */ /* 0x0007e4000c101d3c */
.L_x_1433:
[----:B------:R-:W-:Y:S05]  /*df50*/  BSYNC B1 ;  /* 0x0000000000017941 */ /* 0x000fea0003800000 */
.L_x_1432:
        /* <DEDUP_REMOVED lines=13> */
.L_x_1435:
[----:B------:R-:W-:Y:S05]  /*e030*/  BSYNC B1 ;  /* 0x0000000000017941 */ /* 0x000fea0003800000 */
.L_x_1434:
[----:B0-----:R-:W-:Y:S01]  /*e040*/  VIADD R0, R44, 0x60 ;  /* 0x000000602c007836 */ /* 0x001fe20000000000 */
[----:B--2-4-:R-:W0:Y:S04]  /*e050*/  SHFL.IDX PT, R20, R20, 0x3, 0x181f ;  /* 0x00781f0014147f89 */ /* 0x014e2800000e0000 */
[----:B------:R-:W-:Y:S01]  /*e060*/  ISETP.GE.AND P0, PT, R0, R55, PT ;  /* 0x000000370000720c */ /* 0x000fe20003f06270 */
[----:B------:R-:W2:-:S12]  /*e070*/  SHFL.IDX PT, R18, R18, 0x3, 0x181f ;  /* 0x00781f0012127f89 */ /* 0x000e9800000e0000 */
        /* <DEDUP_REMOVED lines=8> */
[----:B----4-:R-:W-:-:S04]  /*e100*/  LEA R2, P0, R161, R18, 0x1 ;  /* 0x00000012a1027211 */ /* 0x010fc800078008ff */
[----:B------:R-:W-:-:S05]  /*e110*/  LEA.HI.X R3, R161, R20, R172, 0x1, P0 ;  /* 0x00000014a1037211 */ /* 0x000fca00000f0cac */
[----:B------:R0:W-:Y:S01]  /*e120*/  ST.E.128 desc[UR60][R2.64], R28 ;  /* 0x0000001c02007985 */ /* 0x0001e2000c101d3c */
[----:B------:R-:W-:Y:S05]  /*e130*/  BRA `(.L_x_1436) ;  /* 0x0000000800b07947 */ /* 0x000fea0003800000 */
.L_x_1428:
[----:B------:R-:W2:Y:S08]  /*e140*/  LDC.64 R4, c[0x0][0xc00] ;  /* 0x00030000ff047b82 */ /* 0x000eb00000000a00 */
[----:B0-----:R-:W0:Y:S01]  /*e150*/  LDC.64 R2, c[0x0][0xc00] ;  /* 0x00030000ff027b82 */ /* 0x001e220000000a00 */
[----:B------:R-:W-:Y:S01]  /*e160*/  ULDC UR4, c[0x0][0xa88] ;  /* 0x0002a20000047ab9 */ /* 0x000fe20000000800 */
[----:B------:R-:W-:-:S06]  /*e170*/  IMAD.MOV.U32 R6, RZ, RZ, RZ ;  /* 0x000000ffff067224 */ /* 0x000fcc00078e00ff */
[----:B------:R-:W3:Y:S01]  /*e180*/  LDC R17, c[0x0][0xbe8] ;  /* 0x0002fa00ff117b82 */ /* 0x000ee20000000800 */
[----:B--2---:R-:W-:-:S04]  /*e190*/  ISETP.NE.U32.AND P0, PT, R4, RZ, PT ;  /* 0x000000ff0400720c */ /* 0x004fc80003f05070 */
[----:B------:R-:W-:-:S03]  /*e1a0*/  ISETP.NE.AND.EX P0, PT, R5, RZ, PT, P0 ;  /* 0x000000ff0500720c */ /* 0x000fc60003f05300 */
[----:B------:R-:W2:Y:S01]  /*e1b0*/  LDC.64 R4, c[0x0][0xc08] ;  /* 0x00030200ff047b82 */ /* 0x000ea20000000a00 */
[----:B0-----:R-:W-:-:S04]  /*e1c0*/  IMAD.WIDE R2, R164, 0x4, R2 ;  /* 0x00000004a4027825 */ /* 0x001fc800078e0202 */
[----:B------:R-:W-:-:S05]  /*e1d0*/  IMAD.U32 R0, RZ, RZ, UR4 ;  /* 0x00000004ff007e24 */ /* 0x000fca000f8e00ff */
[----:B------:R0:W5:Y:S01]  /*e1e0*/  @P0 LDG.E R6, desc[UR60][R2.64] ;  /* 0x0000003c02060981 */ /* 0x000162000c1e1900 */
[----:B--2---:R-:W-:-:S04]  /*e1f0*/  ISETP.NE.U32.AND P1, PT, R4, RZ, PT ;  /* 0x000000ff0400720c */ /* 0x004fc80003f25070 */
[----:B------:R-:W-:-:S13]  /*e200*/  ISETP.NE.AND.EX P1, PT, R5, RZ, PT, P1 ;  /* 0x000000ff0500720c */ /* 0x000fda0003f25310 */
[----:B------:R-:W2:Y:S02]  /*e210*/  @P1 LDC.64 R4, c[0x0][0xc08] ;  /* 0x00030200ff041b82 */ /* 0x000ea40000000a00 */
[----:B--2---:R-:W-:-:S05]  /*e220*/  @P1 IMAD.WIDE R4, R164, 0x4, R4 ;  /* 0x00000004a4041825 */ /* 0x004fca00078e0204 */
[----:B------:R0:W5:Y:S01]  /*e230*/  @P1 LDG.E R0, desc[UR60][R4.64] ;  /* 0x0000003c04001981 */ /* 0x000162000c1e1900 */
[----:B---3--:R-:W-:Y:S02]  /*e240*/  ISETP.NE.AND P2, PT, R17, 0x1, PT ;  /* 0x000000011100780c */ /* 0x008fe40003f45270 */
[----:B------:R-:W-:Y:S02]  /*e250*/  ISETP.GE.AND P3, PT, R174, 0x80, PT ;  /* 0x00000080ae00780c */ /* 0x000fe40003f66270 */
[----:B------:R-:W-:-:S09]  /*e260*/  SHF.R.S32.HI R7, RZ, 0x1f, R164 ;  /* 0x0000001fff077819 */ /* 0x000fd200000114a4 */
[----:B------:R-:W2:Y:S08]  /*e270*/  @P2 LDC R16, c[0x0][0xbec] ;  /* 0x0002fb00ff102b82 */ /* 0x000eb00000000800 */
[----:B------:R-:W3:Y:S01]  /*e280*/  @P2 LDC R21, c[0x0][0xbf0] ;  /* 0x0002fc00ff152b82 */ /* 0x000ee20000000800 */
[----:B0-----:R-:W-:Y:S05]  /*e290*/  @P1 BRA `(.L_x_1437) ;  /* 0x0000000000101947 */ /* 0x001fea0003800000 */
[----:B------:R-:W-:Y:S05]  /*e2a0*/  @!P0 BRA `(.L_x_1437) ;  /* 0x00000000000c8947 */ /* 0x000fea0003800000 */
[----:B------:R-:W4:Y:S04]  /*e2b0*/  LDG.E R5, desc[UR60][R2.64] ;  /* 0x0000003c02057981 */ /* 0x000f28000c1e1900 */
[----:B-----5:R-:W4:Y:S02]  /*e2c0*/  LDG.E R0, desc[UR60][R2.64+0x4] ;  /* 0x0000043c02007981 */ /* 0x020f24000c1e1900 */
[----:B----4-:R-:W-:-:S07]  /*e2d0*/  IMAD.IADD R0, R0, 0x1, -R5 ;  /* 0x0000000100007824 */ /* 0x010fce00078e0a05 */
.L_x_1437:
[----:B------:R-:W-:Y:S01]  /*e2e0*/  BSSY B1, `(.L_x_1438) ;  /* 0x000002d000017945 */ /* 0x000fe20003800000 */
[----:B------:R-:W-:Y:S02]  /*e2f0*/  SHF.R.S32.HI R10, RZ, 0x1f, R163 ;  /* 0x0000001fff0a7819 */ /* 0x000fe400000114a3 */
[----:B------:R-:W-:Y:S02]  /*e300*/  SEL R13, R164, RZ, !P0 ;  /* 0x000000ffa40d7207 */ /* 0x000fe40004000000 */
[----:B------:R-:W-:Y:S02]  /*e310*/  SEL R12, R7, RZ, !P0 ;  /* 0x000000ff070c7207 */ /* 0x000fe40004000000 */
[----:B-----5:R-:W-:Y:S01]  /*e320*/  SHF.R.S32.HI R11, RZ, 0x1f, R6 ;  /* 0x0000001fff0b7819 */ /* 0x020fe20000011406 */
[----:B------:R-:W-:Y:S06]  /*e330*/  @P3 BRA `(.L_x_1439) ;  /* 0x00000000009c3947 */ /* 0x000fec0003800000 */
[----:B------:R-:W0:Y:S01]  /*e340*/  S2R R3, SR_TID.X ;  /* 0x0000000000037919 */ /* 0x000e220000002100 */
[----:B------:R-:W4:Y:S02]  /*e350*/  LDC R14, c[0x0][0xbe8] ;  /* 0x0002fa00ff0e7b82 */ /* 0x000f240000000800 */
[----:B----4-:R-:W-:Y:S01]  /*e360*/  IMAD R2, R0, R14, RZ ;  /* 0x0000000e00027224 */ /* 0x010fe200078e02ff */
[----:B0-----:R-:W-:-:S04]  /*e370*/  IADD3 R9, R18, -0x80, R3 ;  /* 0xffffff8012097810 */ /* 0x001fc80007ffe003 */
[----:B------:R-:W-:-:S13]  /*e380*/  ISETP.GE.AND P0, PT, R9, R2, PT ;  /* 0x000000020900720c */ /* 0x000fda0003f06270 */
[----:B------:R-:W-:Y:S05]  /*e390*/  @P0 BRA `(.L_x_1439) ;  /* 0x0000000000840947 */ /* 0x000fea0003800000 */
[----:B------:R-:W-:Y:S01]  /*e3a0*/  ISETP.NE.AND P0, PT, R14, 0x1, PT ;  /* 0x000000010e00780c */ /* 0x000fe20003f05270 */
[----:B------:R-:W-:Y:S01]  /*e3b0*/  ULDC.64 UR4, c[0x0][0xb90] ;  /* 0x0002e40000047ab9 */ /* 0x000fe20000000a00 */
[----:B------:R-:W-:Y:S02]  /*e3c0*/  IMAD.MOV.U32 R2, RZ, RZ, R6 ;  /* 0x000000ffff027224 */ /* 0x000fe400078e0006 */
[----:B------:R-:W-:Y:S02]  /*e3d0*/  IMAD R8, R10, UR4, RZ ;  /* 0x000000040a087c24 */ /* 0x000fe4000f8e02ff */
[----:B------:R-:W-:Y:S02]  /*e3e0*/  IMAD.MOV.U32 R3, RZ, RZ, R11 ;  /* 0x000000ffff037224 */ /* 0x000fe400078e000b */
[----:B------:R-:W-:Y:S02]  /*e3f0*/  IMAD.MOV.U32 R5, RZ, RZ, R9 ;  /* 0x000000ffff057224 */ /* 0x000fe400078e0009 */
[----:B------:R-:W-:-:S03]  /*e400*/  IMAD.WIDE.U32 R2, R163, UR4, R2 ;  /* 0x00000004a3027c25 */ /* 0x000fc6000f8e0002 */
[----:B------:R-:W0:Y:S01]  /*e410*/  @P0 LDC R4, c[0x0][0xbec] ;  /* 0x0002fb00ff040b82 */ /* 0x000e220000000800 */
[----:B------:R-:W-:Y:S01]  /*e420*/  IMAD R7, R163, UR5, R8 ;  /* 0x00000005a3077c24 */ /* 0x000fe2000f8e0208 */
[----:B------:R-:W-:-:S03]  /*e430*/  ULDC.64 UR4, c[0x0][0xb98] ;  /* 0x0002e60000047ab9 */ /* 0x000fc60000000a00 */
[----:B------:R-:W-:-:S03]  /*e440*/  IMAD.IADD R3, R3, 0x1, R7 ;  /* 0x0000000103037824 */ /* 0x000fc600078e0207 */
[----:B------:R-:W4:Y:S01]  /*e450*/  @P0 LDC R15, c[0x0][0xbf0] ;  /* 0x0002fc00ff0f0b82 */ /* 0x000f220000000800 */
[----:B------:R-:W-:-:S04]  /*e460*/  IMAD.WIDE.U32 R2, R13, UR4, R2 ;  /* 0x000000040d027c25 */ /* 0x000fc8000f8e0002 */
[----:B0-----:R-:W-:-:S05]  /*e470*/  @P0 IMAD.HI.U32 R4, R9, R4, RZ ;  /* 0x0000000409040227 */ /* 0x001fca00078e00ff */
[----:B----4-:R-:W-:Y:S01]  /*e480*/  @P0 SHF.R.U32.HI R5, RZ, R15, R4 ;  /* 0x0000000fff050219 */ /* 0x010fe20000011604 */
[----:B------:R-:W-:-:S03]  /*e490*/  IMAD R4, R12, UR4, RZ ;  /* 0x000000040c047c24 */ /* 0x000fc6000f8e02ff */
[----:B------:R-:W-:Y:S01]  /*e4a0*/  IADD3 R2, P0, R5, R2, RZ ;  /* 0x0000000205027210 */ /* 0x000fe20007f1e0ff */
[----:B------:R-:W-:Y:S02]  /*e4b0*/  IMAD.MOV R7, RZ, RZ, -R5 ;  /* 0x000000ffff077224 */ /* 0x000fe400078e0a05 */
[----:B------:R-:W-:Y:S01]  /*e4c0*/  IMAD R8, R13, UR5, R4 ;  /* 0x000000050d087c24 */ /* 0x000fe2000f8e0204 */
[----:B------:R-:W-:Y:S01]  /*e4d0*/  ULDC.64 UR4, c[0x0][0xb88] ;  /* 0x0002e20000047ab9 */ /* 0x000fe20000000a00 */
[----:B------:R-:W-:Y:S01]  /*e4e0*/  IMAD R7, R14, R7, R9 ;  /* 0x000000070e077224 */ /* 0x000fe200078e0209 */
[----:B------:R-:W-:-:S04]  /*e4f0*/  SHF.R.S32.HI R9, RZ, 0x1f, R5 ;  /* 0x0000001fff097819 */ /* 0x000fc80000011405 */
        /* <DEDUP_REMOVED lines=11> */
.L_x_1439:
[----:B------:R-:W-:Y:S05]  /*e5b0*/  BSYNC B1 ;  /* 0x0000000000017941 */ /* 0x000fea0003800000 */
.L_x_1438:
[----:B------:R-:W-:Y:S01]  /*e5c0*/  ULDC.64 UR4, c[0x0][0xaa0] ;  /* 0x0002a80000047ab9 */ /* 0x000fe20000000a00 */
[----:B------:R-:W-:Y:S01]  /*e5d0*/  IMAD R7, R162, 0x20, R165 ;  /* 0x00000020a2077824 */ /* 0x000fe200078e02a5 */
[----:B------:R-:W-:Y:S01]  /*e5e0*/  BSSY B1, `(.L_x_1440) ;  /* 0x0000037000017945 */ /* 0x000fe20003800000 */
[----:B0-----:R-:W-:Y:S02]  /*e5f0*/  IMAD R3, R11, UR4, RZ ;  /* 0x000000040b037c24 */ /* 0x001fe4000f8e02ff */
[----:B------:R-:W-:Y:S02]  /*e600*/  IMAD.IADD R9, R18, 0x1, R7 ;  /* 0x0000000112097824 */ /* 0x000fe400078e0207 */
[C---:B------:R-:W-:Y:S02]  /*e610*/  IMAD R5, R6.reuse, UR5, R3 ;  /* 0x0000000506057c24 */ /* 0x040fe4000f8e0203 */
[----:B------:R-:W-:Y:S01]  /*e620*/  IMAD.WIDE.U32 R2, R6, UR4, RZ ;  /* 0x0000000406027c25 */ /* 0x000fe2000f8e00ff */
[----:B------:R-:W-:-:S03]  /*e630*/  ULDC.64 UR4, c[0x0][0xae8] ;  /* 0x0002ba0000047ab9 */ /* 0x000fc60000000a00 */
[----:B------:R-:W-:Y:S02]  /*e640*/  IMAD.IADD R3, R3, 0x1, R5 ;  /* 0x0000000103037824 */ /* 0x000fe400078e0205 */
[----:B------:R-:W-:Y:S02]  /*e650*/  IMAD R6, R10, UR4, RZ ;  /* 0x000000040a067c24 */ /* 0x000fe4000f8e02ff */
[----:B--2---:R-:W-:-:S04]  /*e660*/  @P2 IMAD.HI.U32 R4, R9, R16, RZ ;  /* 0x0000001009042227 */ /* 0x004fc800078e00ff */
[C---:B------:R-:W-:Y:S02]  /*e670*/  IMAD R7, R163.reuse, UR5, R6 ;  /* 0x00000005a3077c24 */ /* 0x040fe4000f8e0206 */
[----:B------:R-:W-:Y:S01]  /*e680*/  IMAD.WIDE.U32 R2, R163, UR4, R2 ;  /* 0x00000004a3027c25 */ /* 0x000fe2000f8e0002 */
[----:B------:R-:W-:-:S03]  /*e690*/  ULDC.64 UR4, c[0x0][0xaf0] ;  /* 0x0002bc0000047ab9 */ /* 0x000fc60000000a00 */
[----:B------:R-:W-:Y:S01]  /*e6a0*/  IMAD.MOV.U32 R5, RZ, RZ, R9 ;  /* 0x000000ffff057224 */ /* 0x000fe200078e0009 */
[----:B---3--:R-:W-:Y:S01]  /*e6b0*/  @P2 SHF.R.U32.HI R5, RZ, R21, R4 ;  /* 0x00000015ff052219 */ /* 0x008fe20000011604 */
[----:B------:R-:W-:Y:S02]  /*e6c0*/  IMAD R6, R12, UR4, RZ ;  /* 0x000000040c067c24 */ /* 0x000fe4000f8e02ff */
[----:B------:R-:W-:Y:S01]  /*e6d0*/  IMAD.IADD R3, R3, 0x1, R7 ;  /* 0x0000000103037824 */ /* 0x000fe200078e0207 */
[----:B------:R-:W-:Y:S01]  /*e6e0*/  SHF.R.S32.HI R4, RZ, 0x1f, R5 ;  /* 0x0000001fff047819 */ /* 0x000fe20000011405 */
        /* <DEDUP_REMOVED lines=13> */
[----:B------:R-:W-:Y:S02]  /*e7c0*/  IMAD.IADD R18, R165, 0x1, R18 ;  /* 0x00000001a5127824 */ /* 0x000fe400078e0212 */
[----:B------:R-:W-:Y:S02]  /*e7d0*/  IMAD R17, R0, R17, RZ ;  /* 0x0000001100117224 */ /* 0x000fe400078e02ff */
        /* <DEDUP_REMOVED lines=10> */
[----:B------:R0:W2:Y:S02]  /*e880*/  SHFL.IDX PT, R2, R4, RZ, 0x181f ;  /* 0x00181fff04027589 */ /* 0x0000a400000e0000 */
[----:B------:R-:W-:Y:S02]  /*e890*/  ISETP.GE.AND P0, PT, R0, R17, PT ;  /* 0x000000110000720c */ /* 0x000fe40003f06270 */
[----:B------:R0:W3:Y:S01]  /*e8a0*/  SHFL.IDX PT, R0, R5, RZ, 0x181f ;  /* 0x00181fff05007589 */ /* 0x0000e200000e0000 */
[----:B------:R-:W-:Y:S10]  /*e8b0*/  @P2 BRA `(.L_x_1441) ;  /* 0x0000000000242947 */ /* 0x000ff40003800000 */
        /* <DEDUP_REMOVED lines=9> */
.L_x_1441:
[----:B------:R-:W-:Y:S05]  /*e950*/  BSYNC B1 ;  /* 0x0000000000017941 */ /* 0x000fea0003800000 */
.L_x_1440:
        /* <DEDUP_REMOVED lines=13> */
.L_x_1443:
[----:B------:R-:W-:Y:S05]  /*ea30*/  BSYNC B1 ;  /* 0x0000000000017941 */ /* 0x000fea0003800000 */
.L_x_1442:
        /* <DEDUP_REMOVED lines=13> */
.L_x_1445:
[----:B------:R-:W-:Y:S05]  /*eb10*/  BSYNC B1 ;  /* 0x0000000000017941 */ /* 0x000fea0003800000 */
.L_x_1444:
        /* <DEDUP_REMOVED lines=14> */
.L_x_1436:
[----:B------:R-:W-:Y:S05]  /*ec00*/  BSYNC B0 ;  /* 0x0000000000007941 */ /* 0x000fea0003800000 */
.L_x_1427:
[----:B------:R-:W-:Y:S02]  /*ec10*/  ULDC UR4, c[0x0][0xc3c] ;  /* 0x00030f0000047ab9 */ /* 0x000fe40000000800 */
[----:B-1----:R-:W-:-:S13]  /*ec20*/  ISETP.GE.AND P0, PT, R47, UR4, PT ;  /* 0x000000042f007c0c */ /* 0x002fda000bf06270 */
[----:B------:R-:W-:Y:S05]  /*ec30*/  @!P0 BRA `(.L_x_1446) ;  /* 0xffffff2000708947 */ /* 0x000fea000383ffff */
[----:B------:R-:W-:Y:S05]  /*ec40*/  EXIT ;  /* 0x000000000000794d */ /* 0x000fea0003800000 */
.L_x_1345:
[----:B------:R-:W-:-:S08]  /*ec50*/  NOP ;  /* 0x0000000000007918 */ /* 0x000fd00000000000 */
[----:B0-----:R-:W0:-:S00]  /*ec60*/  USETMAXREG.DEALLOC.CTAPOOL 0x18 ;  /* 0x00000018000079c8 */ /* 0x001e0000080e0500 */
[----:B0-----:R-:W2:Y:S01]  /*ec70*/  LDL.LU R2, [R1+0x18] ;  /* 0x0000180001027983 */ /* 0x001ea20000300800 */
[----:B------:R-:W-:Y:S01]  /*ec80*/  LOP3.LUT R0, R0, 0x3, RZ, 0xc0, !PT ;  /* 0x0000000300007812 */ /* 0x000fe200078ec0ff */
[----:B------:R-:W-:-:S05]  /*ec90*/  IMAD.MOV.U32 R5, RZ, RZ, RZ ;  /* 0x000000ffff057224 */ /* 0x000fca00078e00ff */
        /* <DEDUP_REMOVED lines=10> */
[----:B------:R-:W2:Y:S01]  /*ed40*/  LDS.128 R16, [UR4+0x2a8d0] ;  /* 0x02a8d004ff107984 */ /* 0x000ea20008000c00 */
[----:B------:R-:W-:Y:S06]  /*ed50*/  BAR.ARV 0x4, 0x180 ;  /* 0x0106000000007b1d */ /* 0x000fec0000002000 */
[----:B------:R-:W-:Y:S05]  /*ed60*/  BRA `(.L_x_1448) ;  /* 0x0000000800887947 */ /* 0x000fea0003800000 */
.L_x_1447:
[----:B------:R-:W1:Y:S01]  /*ed70*/  S2R R0, SR_TID.X ;  /* 0x0000000000007919 */ /* 0x000e620000002100 */
[----:B------:R-:W-:Y:S01]  /*ed80*/  ULDC UR4, c[0x0][0xc3c] ;  /* 0x00030f0000047ab9 */ /* 0x000fe20000000800 */
[----:B------:R-:W2:Y:S01]  /*ed90*/  S2UR UR6, SR_CTAID.X ;  /* 0x00000000000679c3 */ /* 0x000ea20000002500 */
[----:B------:R-:W-:Y:S01]  /*eda0*/  ULDC UR5, c[0x0][0xc38] ;  /* 0x00030e0000057ab9 */ /* 0x000fe20000000800 */
[----:B-1----:R-:W-:-:S04]  /*edb0*/  LOP3.LUT R0, R0, 0x1f, RZ, 0xc0, !PT ;  /* 0x0000001f00007812 */ /* 0x002fc800078ec0ff */
[----:B------:R-:W-:-:S04]  /*edc0*/  ISETP.NE.AND P0, PT, R0, 0x1f, PT ;  /* 0x0000001f0000780c */ /* 0x000fc80003f05270 */
[----:B------:R-:W-:-:S13]  /*edd0*/  ISETP.GE.OR P1, PT, R0, UR4, !P0 ;  /* 0x0000000400007c0c */ /* 0x000fda000c726670 */
[----:B0-----:R-:W0:Y:S02]  /*ede0*/  @!P1 LDC.64 R2, c[0x0][0xc80] ;  /* 0x00032000ff029b82 */ /* 0x001e240000000a00 */
[----:B0-----:R-:W-:-:S05]  /*edf0*/  @!P1 IMAD.WIDE.U32 R2, R0, 0x4, R2 ;  /* 0x0000000400029825 */ /* 0x001fca00078e0002 */
[----:B------:R-:W3:Y:S01]  /*ee00*/  @!P1 LDG.E R5, desc[UR60][R2.64] ;  /* 0x0000003c02059981 */ /* 0x000ee2000c1e1900 */
[C---:B------:R-:W-:Y:S01]  /*ee10*/  ISETP.NE.AND P1, PT, R0.reuse, RZ, PT ;  /* 0x000000ff0000720c */ /* 0x040fe20003f25270 */
[----:B------:R-:W-:Y:S01]  /*ee20*/  UMOV UR4, URZ ;  /* 0x0000003f00047c82 */ /* 0x000fe20008000000 */
[C---:B------:R-:W-:Y:S01]  /*ee30*/  ISETP.GE.U32.AND P2, PT, R0.reuse, 0x2, PT ;  /* 0x000000020000780c */ /* 0x040fe20003f46070 */
[----:B------:R-:W-:Y:S01]  /*ee40*/  IMAD.MOV.U32 R16, RZ, RZ, RZ ;  /* 0x000000ffff107224 */ /* 0x000fe200078e00ff */
[C---:B------:R-:W-:Y:S02]  /*ee50*/  ISETP.GE.U32.AND P3, PT, R0.reuse, 0x4, PT ;  /* 0x000000040000780c */ /* 0x040fe40003f66070 */
[C---:B------:R-:W-:Y:S02]  /*ee60*/  ISETP.GE.U32.AND P4, PT, R0.reuse, 0x8, PT ;  /* 0x000000080000780c */ /* 0x040fe40003f86070 */
[----:B------:R-:W-:Y:S01]  /*ee70*/  ISETP.GE.U32.AND P5, PT, R0, 0x10, PT ;  /* 0x000000100000780c */ /* 0x000fe20003fa6070 */
[----:B---3--:R-:W0:Y:S02]  /*ee80*/  SHFL.UP PT, R4, R5, 0x1, RZ ;  /* 0x0420000005047989 */ /* 0x008e2400000e00ff */
        /* <DEDUP_REMOVED lines=17> */
[----:B--2---:R-:W-:-:S13]  /*efa0*/  ISETP.GT.AND P6, PT, R6, UR6, PT ;  /* 0x0000000606007c0c */ /* 0x004fda000bfc4270 */
[----:B------:R-:W-:Y:S05]  /*efb0*/  @P6 BRA `(.L_x_1449) ;  /* 0x00000000009c6947 */ /* 0x000fea0003800000 */
[----:B------:R-:W0:Y:S01]  /*efc0*/  LDC R4, c[0x0][0xc3c] ;  /* 0x00030f00ff047b82 */ /* 0x000e220000000800 */
[----:B------:R-:W-:Y:S01]  /*efd0*/  IMAD.MOV.U32 R6, RZ, RZ, R7 ;  /* 0x000000ffff067224 */ /* 0x000fe200078e0007 */
[----:B------:R-:W-:Y:S01]  /*efe0*/  UMOV UR4, URZ ;  /* 0x0000003f00047c82 */ /* 0x000fe20008000000 */
[----:B------:R-:W-:Y:S01]  /*eff0*/  ULDC UR7, c[0x0][0xc3c] ;  /* 0x00030f0000077ab9 */ /* 0x000fe20000000800 */
[----:B------:R-:W-:-:S05]  /*f000*/  ULDC UR5, c[0x0][0xc38] ;  /* 0x00030e0000057ab9 */ /* 0x000fca0000000800 */
.L_x_1453:
        /* <DEDUP_REMOVED lines=12> */
.L_x_1452:
[----:B------:R-:W-:Y:S05]  /*f0d0*/  BSYNC B0 ;  /* 0x0000000000007941 */ /* 0x000fea0003800000 */
.L_x_1451:
        /* <DEDUP_REMOVED lines=20> */
[----:B------:R-:W-:-:S07]  /*f220*/  IMAD.MOV.U32 R4, RZ, RZ, R10 ;  /* 0x000000ffff047224 */ /* 0x000fce00078e000a */
.L_x_1449:
[----:B------:R-:W-:-:S04]  /*f230*/  IMAD.IADD R7, R6, 0x1, -R7 ;  /* 0x0000000106077824 */ /* 0x000fc800078e0a07 */
[----:B------:R-:W-:-:S05]  /*f240*/  IMAD R2, R4, UR5, R7 ;  /* 0x0000000504027c24 */ /* 0x000fca000f8e0207 */
[----:B------:R-:W-:Y:S02]  /*f250*/  ISETP.GT.AND P0, PT, R2, UR6, PT ;  /* 0x0000000602007c0c */ /* 0x000fe4000bf04270 */
[----:B------:R-:W0:Y:S11]  /*f260*/  LDC.64 R2, c[0x0][0xc90] ;  /* 0x00032400ff027b82 */ /* 0x000e360000000a00 */
[----:B------:R-:W-:-:S04]  /*f270*/  VOTE.ANY R11, PT, !P0 ;  /* 0x00000000000b7806 */ /* 0x000fc800040e0100 */
[----:B------:R-:W1:Y:S02]  /*f280*/  POPC R6, R11 ;  /* 0x0000000b00067309 */ /* 0x000e640000000000 */
[----:B-1----:R-:W-:-:S04]  /*f290*/  VIADD R19, R6, UR4 ;  /* 0x0000000406137c36 */ /* 0x002fc80008000000 */
[----:B0-----:R-:W-:-:S05]  /*f2a0*/  IMAD.WIDE R2, R19, 0x4, R2 ;  /* 0x0000000413027825 */ /* 0x001fca00078e0202 */
[----:B------:R-:W2:Y:S01]  /*f2b0*/  LDG.E R10, desc[UR60][R2.64] ;  /* 0x0000003c020a7981 */ /* 0x000ea2000c1e1900 */
[----:B------:R-:W-:-:S03]  /*f2c0*/  ISETP.NE.AND P0, PT, R11, RZ, PT ;  /* 0x000000ff0b00720c */ /* 0x000fc60003f05270 */
[----:B------:R-:W2:Y:S02]  /*f2d0*/  SHFL.IDX PT, R5, R5, R6, 0x1f ;  /* 0x00001f0605057589 */ /* 0x000ea400000e0000 */
[----:B--2---:R-:W-:-:S05]  /*f2e0*/  IMAD R8, R5, R10, RZ ;  /* 0x0000000a05087224 */ /* 0x004fca00078e02ff */
[----:B------:R-:W-:-:S04]  /*f2f0*/  IABS R9, R8 ;  /* 0x0000000800097213 */ /* 0x000fc80000000000 */
[----:B------:R-:W0:Y:S08]  /*f300*/  I2F.RP R12, R9 ;  /* 0x00000009000c7306 */ /* 0x000e300000209400 */
[----:B0-----:R-:W0:Y:S02]  /*f310*/  MUFU.RCP R12, R12 ;  /* 0x0000000c000c7308 */ /* 0x001e240000001000 */
[----:B0-----:R-:W-:-:S06]  /*f320*/  VIADD R13, R12, 0xffffffe ;  /* 0x0ffffffe0c0d7836 */ /* 0x001fcc0000000000 */
[----:B------:R0:W1:Y:S01]  /*f330*/  F2I.FTZ.U32.TRUNC.NTZ R3, R13 ;  /* 0x0000000d00037305 */ /* 0x000062000021f000 */
[----:B------:R-:W-:Y:S05]  /*f340*/  @!P0 BRA `(.L_x_1454) ;  /* 0x0000000000088947 */ /* 0x000fea0003800000 */
[----:B------:R-:W-:-:S05]  /*f350*/  VIADD R11, R6, 0xffffffff ;  /* 0xffffffff060b7836 */ /* 0x000fca0000000000 */
[----:B------:R2:W3:Y:S02]  /*f360*/  SHFL.IDX PT, R16, R4, R11, 0x1f ;  /* 0x00001f0b04107589 */ /* 0x0004e400000e0000 */
.L_x_1454:
[----:B-1----:R-:W-:Y:S01]  /*f370*/  IMAD.MOV R2, RZ, RZ, -R3 ;  /* 0x000000ffff027224 */ /* 0x002fe200078e0a03 */
[----:B--2---:R-:W-:Y:S01]  /*f380*/  IABS R4, R8 ;  /* 0x0000000800047213 */ /* 0x004fe20000000000 */
[----:B---3--:R-:W-:Y:S02]  /*f390*/  IMAD R16, R16, UR5, R7 ;  /* 0x0000000510107c24 */ /* 0x008fe4000f8e0207 */
[----:B------:R-:W-:Y:S02]  /*f3a0*/  IMAD R7, R2, R9, RZ ;  /* 0x0000000902077224 */ /* 0x000fe400078e02ff */
[----:B------:R-:W-:Y:S02]  /*f3b0*/  IMAD.MOV.U32 R2, RZ, RZ, RZ ;  /* 0x000000ffff027224 */ /* 0x000fe400078e00ff */
[----:B------:R-:W-:Y:S02]  /*f3c0*/  IMAD.MOV R4, RZ, RZ, -R4 ;  /* 0x000000ffff047224 */ /* 0x000fe400078e0a04 */
[----:B------:R-:W-:Y:S01]  /*f3d0*/  IMAD.HI.U32 R2, R3, R7, R2 ;  /* 0x0000000703027227 */ /* 0x000fe200078e0002 */
[----:B------:R-:W-:-:S04]  /*f3e0*/  IADD3 R7, -R16, UR6, RZ ;  /* 0x0000000610077c10 */ /* 0x000fc8000fffe1ff */
[----:B------:R-:W-:-:S05]  /*f3f0*/  IABS R3, R7 ;  /* 0x0000000700037213 */ /* 0x000fca0000000000 */
[----:B------:R-:W-:-:S04]  /*f400*/  IMAD.HI.U32 R2, R2, R3, RZ ;  /* 0x0000000302027227 */ /* 0x000fc800078e00ff */
[----:B------:R-:W-:Y:S01]  /*f410*/  IMAD R4, R2, R4, R3 ;  /* 0x0000000402047224 */ /* 0x000fe200078e0203 */
[----:B------:R-:W-:-:S04]  /*f420*/  LOP3.LUT R3, R7, R8, RZ, 0x3c, !PT ;  /* 0x0000000807037212 */ /* 0x000fc800078e3cff */
[----:B------:R-:W-:Y:S02]  /*f430*/  ISETP.GT.U32.AND P1, PT, R9, R4, PT ;  /* 0x000000040900720c */ /* 0x000fe40003f24070 */
[----:B------:R-:W-:-:S11]  /*f440*/  ISETP.GE.AND P2, PT, R3, RZ, PT ;  /* 0x000000ff0300720c */ /* 0x000fd60003f46270 */
[----:B------:R-:W-:Y:S02]  /*f450*/  @!P1 IMAD.IADD R4, R4, 0x1, -R9 ;  /* 0x0000000104049824 */ /* 0x000fe400078e0a09 */
[----:B------:R-:W-:Y:S01]  /*f460*/  @!P1 VIADD R2, R2, 0x1 ;  /* 0x0000000102029836 */ /* 0x000fe20000000000 */
[----:B------:R-:W-:Y:S02]  /*f470*/  ISETP.NE.AND P1, PT, R8, RZ, PT ;  /* 0x000000ff0800720c */ /* 0x000fe40003f25270 */
[----:B------:R-:W-:-:S13]  /*f480*/  ISETP.GE.U32.AND P0, PT, R4, R9, PT ;  /* 0x000000090400720c */ /* 0x000fda0003f06070 */
[----:B------:R-:W-:-:S04]  /*f490*/  @P0 VIADD R2, R2, 0x1 ;  /* 0x0000000102020836 */ /* 0x000fc80000000000 */
[----:B------:R-:W-:-:S04]  /*f4a0*/  IMAD.MOV.U32 R9, RZ, RZ, R2 ;  /* 0x000000ffff097224 */ /* 0x000fc800078e0002 */
[----:B------:R-:W-:Y:S01]  /*f4b0*/  @!P2 IMAD.MOV R9, RZ, RZ, -R9 ;  /* 0x000000ffff09a224 */ /* 0x000fe200078e0a09 */
[----:B------:R-:W-:-:S05]  /*f4c0*/  @!P1 LOP3.LUT R9, RZ, R8, RZ, 0x33, !PT ;  /* 0x00000008ff099212 */ /* 0x000fca00078e33ff */
[----:B------:R-:W-:Y:S02]  /*f4d0*/  IMAD R4, R10, R9, RZ ;  /* 0x000000090a047224 */ /* 0x000fe400078e02ff */
[----:B------:R-:W-:Y:S02]  /*f4e0*/  IMAD.MOV R9, RZ, RZ, -R9 ;  /* 0x000000ffff097224 */ /* 0x000fe400078e0a09 */
[----:B------:R-:W-:Y:S02]  /*f4f0*/  IMAD.MOV R3, RZ, RZ, -R4 ;  /* 0x000000ffff037224 */ /* 0x000fe400078e0a04 */
[----:B------:R-:W-:-:S03]  /*f500*/  IMAD R7, R8, R9, R7 ;  /* 0x0000000908077224 */ /* 0x000fc600078e0207 */
[----:B------:R-:W-:Y:S01]  /*f510*/  VIADDMNMX R10, R3, UR5, R10, PT ;  /* 0x00000005030a7c46 */ /* 0x000fe2000b80010a */
[----:B------:R-:W-:Y:S01]  /*f520*/  IMAD.IADD R4, R7, 0x1, R4 ;  /* 0x0000000107047824 */ /* 0x000fe200078e0204 */
[----:B------:R-:W-:Y:S02]  /*f530*/  IABS R8, R7 ;  /* 0x0000000700087213 */ /* 0x000fe40000000000 */
[----:B------:R-:W-:-:S04]  /*f540*/  IABS R6, R10 ;  /* 0x0000000a00067213 */ /* 0x000fc80000000000 */
[----:B------:R-:W1:Y:S08]  /*f550*/  I2F.RP R11, R6 ;  /* 0x00000006000b7306 */ /* 0x000e700000209400 */
[----:B-1----:R-:W1:Y:S02]  /*f560*/  MUFU.RCP R11, R11 ;  /* 0x0000000b000b7308 */ /* 0x002e640000001000 */
[----:B-1----:R-:W-:-:S06]  /*f570*/  VIADD R2, R11, 0xffffffe ;  /* 0x0ffffffe0b027836 */ /* 0x002fcc0000000000 */
[----:B------:R1:W2:Y:S02]  /*f580*/  F2I.FTZ.U32.TRUNC.NTZ R3, R2 ;  /* 0x0000000200037305 */ /* 0x0002a4000021f000 */
[----:B-1----:R-:W-:Y:S02]  /*f590*/  IMAD.MOV.U32 R2, RZ, RZ, RZ ;  /* 0x000000ffff027224 */ /* 0x002fe400078e00ff */
[----:B--2---:R-:W-:-:S04]  /*f5a0*/  IMAD.MOV R9, RZ, RZ, -R3 ;  /* 0x000000ffff097224 */ /* 0x004fc800078e0a03 */
[----:B------:R-:W-:-:S04]  /*f5b0*/  IMAD R9, R9, R6, RZ ;  /* 0x0000000609097224 */ /* 0x000fc800078e02ff */
[----:B------:R-:W-:Y:S01]  /*f5c0*/  IMAD.HI.U32 R3, R3, R9, R2 ;  /* 0x0000000903037227 */ /* 0x000fe200078e0002 */
[-C--:B------:R-:W-:Y:S02]  /*f5d0*/  IABS R9, R10.reuse ;  /* 0x0000000a00097213 */ /* 0x080fe40000000000 */
[----:B------:R-:W-:-:S03]  /*f5e0*/  LOP3.LUT R2, R7, R10, RZ, 0x3c, !PT ;  /* 0x0000000a07027212 */ /* 0x000fc600078e3cff */
[----:B------:R-:W-:Y:S01]  /*f5f0*/  IMAD.MOV R9, RZ, RZ, -R9 ;  /* 0x000000ffff097224 */ /* 0x000fe200078e0a09 */
[----:B------:R-:W-:Y:S01]  /*f600*/  ISETP.GE.AND P2, PT, R2, RZ, PT ;  /* 0x000000ff0200720c */ /* 0x000fe20003f46270 */
[----:B------:R-:W-:-:S04]  /*f610*/  IMAD.HI.U32 R3, R3, R8, RZ ;  /* 0x0000000803037227 */ /* 0x000fc800078e00ff */
[----:B------:R-:W-:-:S05]  /*f620*/  IMAD R9, R3, R9, R8 ;  /* 0x0000000903097224 */ /* 0x000fca00078e0208 */
[----:B------:R-:W-:-:S13]  /*f630*/  ISETP.GT.U32.AND P1, PT, R6, R9, PT ;  /* 0x000000090600720c */ /* 0x000fda0003f24070 */
[----:B------:R-:W-:Y:S02]  /*f640*/  @!P1 IMAD.IADD R9, R9, 0x1, -R6 ;  /* 0x0000000109099824 */ /* 0x000fe400078e0a06 */
[----:B------:R-:W-:Y:S01]  /*f650*/  @!P1 VIADD R3, R3, 0x1 ;  /* 0x0000000103039836 */ /* 0x000fe20000000000 */
[----:B------:R-:W-:Y:S02]  /*f660*/  ISETP.NE.AND P1, PT, R10, RZ, PT ;  /* 0x000000ff0a00720c */ /* 0x000fe40003f25270 */
[----:B------:R-:W-:-:S13]  /*f670*/  ISETP.GE.U32.AND P0, PT, R9, R6, PT ;  /* 0x000000060900720c */ /* 0x000fda0003f06070 */
[----:B------:R-:W-:-:S04]  /*f680*/  @P0 VIADD R3, R3, 0x1 ;  /* 0x0000000103030836 */ /* 0x000fc80000000000 */
[----:B------:R-:W-:Y:S01]  /*f690*/  @!P2 IMAD.MOV R3, RZ, RZ, -R3 ;  /* 0x000000ffff03a224 */ /* 0x000fe200078e0a03 */
[----:B------:R-:W-:Y:S01]  /*f6a0*/  @!P1 LOP3.LUT R3, RZ, R10, RZ, 0x33, !PT ;  /* 0x0000000aff039212 */ /* 0x000fe200078e33ff */
[----:B------:R-:W-:-:S03]  /*f6b0*/  IMAD.MOV R10, RZ, RZ, -R10 ;  /* 0x000000ffff0a7224 */ /* 0x000fc600078e0a0a */
[----:B------:R-:W-:Y:S01]  /*f6c0*/  LOP3.LUT R2, RZ, R3, RZ, 0x33, !PT ;  /* 0x00000003ff027212 */ /* 0x000fe200078e33ff */
[----:B------:R-:W-:-:S04]  /*f6d0*/  IMAD R18, R3, R10, R4 ;  /* 0x0000000a03127224 */ /* 0x000fc800078e0204 */
[----:B------:R-:W-:Y:S01]  /*f6e0*/  IMAD.IADD R17, R5, 0x1, R2 ;  /* 0x0000000105117824 */ /* 0x000fe200078e0202 */
[----:B------:R-:W-:Y:S06]  /*f6f0*/  BRA `(.L_x_1455) ;  /* 0x00000000000c7947 */ /* 0x000fec0003800000 */
.L_x_1450:
[----:B------:R-:W-:Y:S02]  /*f700*/  IMAD.MOV.U32 R17, RZ, RZ, RZ ;  /* 0x000000ffff117224 */ /* 0x000fe400078e00ff */
[----:B------:R-:W-:Y:S02]  /*f710*/  IMAD.U32 R16, RZ, RZ, UR6 ;  /* 0x00000006ff107e24 */ /* 0x000fe4000f8e00ff */
[----:B------:R-:W-:-:S07]  /*f720*/  IMAD.MOV.U32 R18, RZ, RZ, RZ ;  /* 0x000000ffff127224 */ /* 0x000fce00078e00ff */
.L_x_1455:
[----:B------:R-:W-:-:S13]  /*f730*/  ISETP.NE.AND P0, PT, R0, RZ, PT ;  /* 0x000000ff0000720c */ /* 0x000fda0003f05270 */
[----:B------:R-:W1:Y:S01]  /*f740*/  @!P0 S2R R3, SR_CgaCtaId ;  /* 0x0000000000038919 */ /* 0x000e620000008800 */
[----:B------:R-:W-:-:S04]  /*f750*/  @!P0 MOV R0, 0x400 ;  /* 0x0000040000008802 */ /* 0x000fc80000000f00 */
[----:B-1----:R-:W-:-:S05]  /*f760*/  @!P0 LEA R0, R3, R0, 0x18 ;  /* 0x0000000003008211 */ /* 0x002fca00078ec0ff */
[----:B------:R1:W-:Y:S01]  /*f770*/  @!P0 STS.128 [R0+0x2a8d0], R16 ;  /* 0x02a8d01000008388 */ /* 0x0003e20000000c00 */
[----:B------:R-:W-:Y:S06]  /*f780*/  BAR.ARV 0x5, 0x180 ;  /* 0x0146000000007b1d */ /* 0x000fec0000002000 */
.L_x_1448:
[----:B-1----:R-:W-:Y:S01]  /*f790*/  IMAD.MOV.U32 R0, RZ, RZ, 0x1 ;  /* 0x00000001ff007424 */ /* 0x002fe200078e00ff */
[----:B------:R1:W-:Y:S01]  /*f7a0*/  STL [R1+0x4], RZ ;  /* 0x000004ff01007387 */ /* 0x0003e20000100800 */
[----:B------:R-:W-:Y:S02]  /*f7b0*/  ULDC UR4, c[0x0][0xc3c] ;  /* 0x00030f0000047ab9 */ /* 0x000fe40000000800 */
[----:B--2---:R-:W-:Y:S01]  /*f7c0*/  ISETP.GE.AND P0, PT, R19, UR4, PT ;  /* 0x0000000413007c0c */ /* 0x004fe2000bf06270 */
[----:B------:R1:W-:Y:S04]  /*f7d0*/  STL [R1+0x10], R0 ;  /* 0x0000100001007387 */ /* 0x0003e80000100800 */
[----:B------:R1:W-:Y:S08]  /*f7e0*/  STL [R1+0x38], RZ ;  /* 0x000038ff01007387 */ /* 0x0003f00000100800 */
[----:B-1----:R-:W-:Y:S05]  /*f7f0*/  @P0 BRA `(.L_x_1456) ;  /* 0x0000005800300947 */ /* 0x002fea0003800000 */
[----:B------:R-:W1:Y:S01]  /*f800*/  S2R R5, SR_TID.X ;  /* 0x0000000000057919 */ /* 0x000e620000002100 */
[----:B------:R-:W2:Y:S01]  /*f810*/  S2UR UR5, SR_CgaCtaId ;  /* 0x00000000000579c3 */ /* 0x000ea20000008800 */
[----:B------:R-:W-:Y:S01]  /*f820*/  UMOV UR4, 0x400 ;  /* 0x0000040000047882 */ /* 0x000fe20000000000 */
[----:B------:R-:W-:Y:S01]  /*f830*/  BSSY B8, `(.L_x_1456) ;  /* 0x0000588000087945 */ /* 0x000fe20003800000 */
[----:B------:R-:W-:Y:S01]  /*f840*/  ULDC UR38, c[0x0][0xc] ;  /* 0x0000030000267ab9 */ /* 0x000fe20000000800 */
[----:B------:R-:W-:Y:S01]  /*f850*/  ULDC.64 UR36, c[0x0][0x198] ;  /* 0x0000660000247ab9 */ /* 0x000fe20000000a00 */
[----:B--2---:R-:W-:Y:S01]  /*f860*/  ULEA UR4, UR5, UR4, 0x18 ;  /* 0x0000000405047291 */ /* 0x004fe2000f8ec03f */
[C---:B-1----:R-:W-:Y:S01]  /*f870*/  IMAD.SHL.U32 R0, R5.reuse, 0x8, RZ ;  /* 0x0000000805007824 */ /* 0x042fe200078e00ff */
[----:B------:R-:W-:-:S04]  /*f880*/  LOP3.LUT R4, R5, 0x7f, RZ, 0xc0, !PT ;  /* 0x0000007f05047812 */ /* 0x000fc800078ec0ff */
[C---:B0-----:R-:W-:Y:S02]  /*f890*/  LOP3.LUT R2, R0.reuse, 0x1f8, RZ, 0xc0, !PT ;  /* 0x000001f800027812 */ /* 0x041fe400078ec0ff */
        /* <DEDUP_REMOVED lines=9> */
[----:B------:R-:W-:Y:S01]  /*f930*/  STL [R1], R4 ;  /* 0x0000000401007387 */ /* 0x000fe20000100800 */
[----:B------:R-:W-:-:S03]  /*f940*/  IMAD.MOV.U32 R2, RZ, RZ, 0x1 ;  /* 0x00000001ff027424 */ /* 0x000fc600078e00ff */
[----:B------:R-:W-:Y:S04]  /*f950*/  STL [R1+0x20], R3 ;  /* 0x0000200301007387 */ /* 0x000fe80000100800 */
[----:B------:R-:W-:Y:S04]  /*f960*/  STL [R1+0x38], RZ ;  /* 0x000038ff01007387 */ /* 0x000fe80000100800 */
[----:B------:R0:W-:Y:S04]  /*f970*/  STL [R1+0x10], R2 ;  /* 0x0000100201007387 */ /* 0x0001e80000100800 */
[----:B------:R1:W-:Y:S01]  /*f980*/  STL [R1+0x4], RZ ;  /* 0x000004ff01007387 */ /* 0x0003e20000100800 */
[----:B0-----:R-:W-:-:S02]  /*f990*/  LOP3.LUT R2, R0, 0x40, RZ, 0xfc, !PT ;  /* 0x0000004000027812 */ /* 0x001fc400078efcff */
[----:B-1----:R-:W-:-:S07]  /*f9a0*/  LOP3.LUT R0, R0, 0x80, RZ, 0xfc, !PT ;  /* 0x0000008000007812 */ /* 0x002fce00078efcff */
.L_x_1566:
[----:B------:R-:W-:Y:S05]  /*f9b0*/  YIELD ;  /* 0x0000000000007946 */ /* 0x000fea0003800000 */
[----:B------:R-:W-:Y:S01]  /*f9c0*/  ULDC.64 UR4, c[0x0][0xa28] ;  /* 0x00028a0000047ab9 */ /* 0x000fe20000000a00 */
[----:B----4-:R-:W-:Y:S01]  /*f9d0*/  IMAD.MOV.U32 R0, RZ, RZ, RZ ;  /* 0x000000ffff007224 */ /* 0x010fe200078e00ff */
[----:B------:R-:W-:Y:S01]  /*f9e0*/  ISETP.NE.U32.AND P0, PT, RZ, UR4, PT ;  /* 0x00000004ff007c0c */ /* 0x000fe2000bf05070 */
[----:B------:R-:W0:Y:S01]  /*f9f0*/  LDC.64 R4, c[0x0][0xa00] ;  /* 0x00028000ff047b82 */ /* 0x000e220000000a00 */
[----:B-1----:R-:W-:Y:S01]  /*fa00*/  CS2R R8, SRZ ;  /* 0x0000000000087805 */ /* 0x002fe2000001ff00 */
[----:B------:R-:W-:Y:S01]  /*fa10*/  ULDC.64 UR6, c[0x0][0xa08] ;  /* 0x0002820000067ab9 */ /* 0x000fe20000000a00 */
[----:B------:R-:W-:Y:S01]  /*fa20*/  ISETP.NE.AND.EX P0, PT, RZ, UR5, PT, P0 ;  /* 0x00000005ff007c0c */ /* 0x000fe2000bf05300 */
[----:B------:R-:W-:-:S12]  /*fa30*/  ULDC.64 UR4, c[0x0][0xa18] ;  /* 0x0002860000047ab9 */ /* 0x000fd80000000a00 */
[----:B------:R-:W1:Y:S02]  /*fa40*/  @P0 LDC.64 R2, c[0x0][0xa28] ;  /* 0x00028a00ff020b82 */ /* 0x000e640000000a00 */
[----:B-1----:R-:W-:-:S05]  /*fa50*/  @P0 IMAD.WIDE R2, R19, 0x4, R2 ;  /* 0x0000000413020825 */ /* 0x002fca00078e0202 */
[----:B------:R1:W5:Y:S01]  /*fa60*/  @P0 LDG.E R0, desc[UR60][R2.64] ;  /* 0x0000003c02000981 */ /* 0x000362000c1e1900 */
[----:B------:R-:W-:Y:S01]  /*fa70*/  ISETP.NE.U32.AND P0, PT, RZ, UR4, PT ;  /* 0x00000004ff007c0c */ /* 0x000fe2000bf05070 */
[----:B0-----:R-:W-:Y:S01]  /*fa80*/  IMAD.WIDE R4, R19, 0x4, R4 ;  /* 0x0000000413047825 */ /* 0x001fe200078e0204 */
[----:B------:R-:W-:Y:S02]  /*fa90*/  ISETP.NE.U32.AND P1, PT, RZ, UR6, PT ;  /* 0x00000006ff007c0c */ /* 0x000fe4000bf25070 */
[----:B------:R-:W-:Y:S01]  /*faa0*/  ISETP.NE.AND.EX P2, PT, RZ, UR5, PT, P0 ;  /* 0x00000005ff007c0c */ /* 0x000fe2000bf45300 */
[----:B------:R-:W-:Y:S01]  /*fab0*/  ULDC.64 UR4, c[0x0][0xa00] ;  /* 0x0002800000047ab9 */ /* 0x000fe20000000a00 */
[----:B------:R-:W-:Y:S02]  /*fac0*/  ISETP.NE.AND.EX P1, PT, RZ, UR7, PT, P1 ;  /* 0x00000007ff007c0c */ /* 0x000fe4000bf25310 */
[----:B------:R-:W-:Y:S01]  /*fad0*/  ISETP.NE.U32.AND P0, PT, RZ, UR4, PT ;  /* 0x00000004ff007c0c */ /* 0x000fe2000bf05070 */
[----:B-1----:R-:W0:Y:S03]  /*fae0*/  LDC.64 R2, c[0x0][0xa08] ;  /* 0x00028200ff027b82 */ /* 0x002e260000000a00 */
[----:B------:R-:W-:-:S05]  /*faf0*/  ISETP.NE.AND.EX P0, PT, RZ, UR5, PT, P0 ;  /* 0x00000005ff007c0c */ /* 0x000fca000bf05300 */
[----:B--23--:R-:W1:Y:S08]  /*fb00*/  @P2 LDC.64 R6, c[0x0][0xa18] ;  /* 0x00028600ff062b82 */ /* 0x00ce700000000a00 */
[----:B------:R-:W2:Y:S01]  /*fb10*/  @P0 LDG.E R9, desc[UR60][R4.64] ;  /* 0x0000003c04090981 */ /* 0x000ea2000c1e1900 */
[----:B------:R-:W-:Y:S01]  /*fb20*/  ULDC UR4, c[0x0][0x288] ;  /* 0x0000a20000047ab9 */ /* 0x000fe20000000800 */
[----:B0-----:R-:W-:-:S05]  /*fb30*/  IMAD.WIDE R2, R19, 0x4, R2 ;  /* 0x0000000413027825 */ /* 0x001fca00078e0202 */
[----:B------:R-:W5:Y:S01]  /*fb40*/  @P1 LDG.E R8, desc[UR60][R2.64] ;  /* 0x0000003c02081981 */ /* 0x000f62000c1e1900 */
[----:B-1----:R-:W-:-:S03]  /*fb50*/  @P2 IMAD.WIDE R6, R19, 0x4, R6 ;  /* 0x0000000413062825 */ /* 0x002fc600078e0206 */
[----:B--2---:R0:W-:Y:S02]  /*fb60*/  STL [R1+0x34], R9 ;  /* 0x0000340901007387 */ /* 0x0041e40000100800 */
[----:B0-----:R-:W-:Y:S01]  /*fb70*/  IMAD.U32 R9, RZ, RZ, UR4 ;  /* 0x00000004ff097e24 */ /* 0x001fe2000f8e00ff */
[----:B------:R-:W-:-:S05]  /*fb80*/  ULDC.64 UR4, c[0x0][0x418] ;  /* 0x0001060000047ab9 */ /* 0x000fca0000000a00 */
        /* <DEDUP_REMOVED lines=11> */
[----:B------:R-:W0:Y:S04]  /*fc40*/  LDG.E R7, desc[UR60][R4.64] ;  /* 0x0000003c04077981 */ /* 0x000e28000c1e1900 */
[----:B------:R-:W0:Y:S02]  /*fc50*/  LDG.E R4, desc[UR60][R4.64+0x4] ;  /* 0x0000043c04047981 */ /* 0x000e24000c1e1900 */
[----:B0-----:R-:W-:-:S05]  /*fc60*/  IMAD.IADD R9, R4, 0x1, -R7 ;  /* 0x0000000104097824 */ /* 0x001fca00078e0a07 */
[----:B------:R1:W-:Y:S02]  /*fc70*/  STL [R1+0x30], R9 ;  /* 0x0000300901007387 */ /* 0x0003e40000100800 */
.L_x_1457:
[----:B-----5:R-:W-:Y:S01]  /*fc80*/  IMAD.IADD R4, R8, 0x1, R0 ;  /* 0x0000000108047824 */ /* 0x020fe200078e0200 */
[----:B------:R-:W-:Y:S02]  /*fc90*/  ULDC.64 UR4, c[0x0][0xa20] ;  /* 0x0002880000047ab9 */ /* 0x000fe40000000a00 */
[----:B------:R-:W-:Y:S02]  /*fca0*/  ISETP.NE.U32.AND P0, PT, RZ, UR4, PT ;  /* 0x00000004ff007c0c */ /* 0x000fe4000bf05070 */
[----:B------:R2:W-:Y:S02]  /*fcb0*/  STL [R1+0x14], R4 ;  /* 0x0000140401007387 */ /* 0x0005e40000100800 */
[----:B------:R-:W-:-:S13]  /*fcc0*/  ISETP.NE.AND.EX P0, PT, RZ, UR5, PT, P0 ;  /* 0x00000005ff007c0c */ /* 0x000fda000bf05300 */
[----:B--2---:R-:W-:Y:S05]  /*fcd0*/  @!P0 BRA `(.L_x_1458) ;  /* 0x0000000000108947 */ /* 0x004fea0003800000 */
[----:B------:R-:W2:Y:S02]  /*fce0*/  LDC.64 R2, c[0x0][0xa20] ;  /* 0x00028800ff027b82 */ /* 0x000ea40000000a00 */
[----:B--2---:R-:W-:-:S05]  /*fcf0*/  IMAD.WIDE R2, R19, 0x4, R2 ;  /* 0x0000000413027825 */ /* 0x004fca00078e0202 */
[----:B------:R2:W5:Y:S01]  /*fd00*/  LDG.E R6, desc[UR60][R2.64] ;  /* 0x0000003c02067981 */ /* 0x000562000c1e1900 */
[----:B------:R-:W-:Y:S05]  /*fd10*/  BRA `(.L_x_1459) ;  /* 0x0000000000107947 */ /* 0x000fea0003800000 */
.L_x_1458:
[----:B------:R-:W-:Y:S05]  /*fd20*/  @!P1 BRA `(.L_x_1459) ;  /* 0x00000000000c9947 */ /* 0x000fea0003800000 */
[----:B------:R-:W2:Y:S04]  /*fd30*/  LDG.E R6, desc[UR60][R2.64] ;  /* 0x0000003c02067981 */ /* 0x000ea8000c1e1900 */
[----:B------:R-:W2:Y:S02]  /*fd40*/  LDG.E R2, desc[UR60][R2.64+0x4] ;  /* 0x0000043c02027981 */ /* 0x000ea4000c1e1900 */
[----:B--2---:R-:W-:-:S07]  /*fd50*/  IMAD.IADD R6, R2, 0x1, -R6 ;  /* 0x0000000102067824 */ /* 0x004fce00078e0a06 */
.L_x_1459:
[----:B--2---:R-:W2:Y:S01]  /*fd60*/  LDC R2, c[0x0][0x448] ;  /* 0x00011200ff027b82 */ /* 0x004ea20000000800 */
[----:B------:R-:W-:Y:S02]  /*fd70*/  IMAD.SHL.U32 R8, R17, 0x80, RZ ;  /* 0x0000008011087824 */ /* 0x000fe400078e00ff */
[----:B-----5:R-:W-:Y:S02]  /*fd80*/  IMAD.IADD R0, R6, 0x1, -R0 ;  /* 0x0000000106007824 */ /* 0x020fe400078e0a00 */
[----:B------:R-:W-:Y:S01]  /*fd90*/  VIADD R4, R8, 0x7f ;  /* 0x0000007f08047836 */ /* 0x000fe20000000000 */
[----:B------:R3:W-:Y:S03]  /*fda0*/  STL [R1+0x2c], R8 ;  /* 0x00002c0801007387 */ /* 0x0007e60000100800 */
[----:B------:R-:W-:Y:S01]  /*fdb0*/  IMAD.MOV.U32 R6, RZ, RZ, R4 ;  /* 0x000000ffff067224 */ /* 0x000fe200078e0004 */
[----:B--2---:R-:W-:-:S13]  /*fdc0*/  ISETP.NE.AND P1, PT, R2, 0x1, PT ;  /* 0x000000010200780c */ /* 0x004fda0003f25270 */
[----:B------:R-:W2:Y:S08]  /*fdd0*/  @P1 LDC R3, c[0x0][0x44c] ;  /* 0x00011300ff031b82 */ /* 0x000eb00000000800 */
[----:B------:R-:W4:Y:S01]  /*fde0*/  @P1 LDC R2, c[0x0][0x450] ;  /* 0x00011400ff021b82 */ /* 0x000f220000000800 */
[----:B--2---:R-:W-:-:S05]  /*fdf0*/  @P1 IMAD.HI.U32 R3, R4, R3, RZ ;  /* 0x0000000304031227 */ /* 0x004fca00078e00ff */
[----:B----4-:R-:W-:Y:S02]  /*fe00*/  @P1 SHF.R.U32.HI R6, RZ, R2, R3 ;  /* 0x00000002ff061219 */ /* 0x010fe40000011603 */
[----:B------:R-:W-:-:S05]  /*fe10*/  IADD3 R2, R0, 0x1, -R9 ;  /* 0x0000000100027810 */ /* 0x000fca0007ffe809 */
[----:B------:R-:W-:Y:S02]  /*fe20*/  IMAD.IADD R6, R2, 0x1, R6 ;  /* 0x0000000102067824 */ /* 0x000fe400078e0206 */
[----:B------:R-:W2:Y:S02]  /*fe30*/  LDC.64 R2, c[0x0][0x9e0] ;  /* 0x00027800ff027b82 */ /* 0x000ea40000000a00 */
[----:B--2---:R-:W-:Y:S01]  /*fe40*/  ISETP.GE.AND P2, PT, R3, 0x1, PT ;  /* 0x000000010300780c */ /* 0x004fe20003f46270 */
[----:B------:R-:W-:-:S12]  /*fe50*/  IMAD.IADD R2, R6, 0x1, R2 ;  /* 0x0000000106027824 */ /* 0x000fd800078e0202 */
[----:B---3--:R-:W-:Y:S05]  /*fe60*/  @!P2 BRA `(.L_x_1460) ;  /* 0x000000000048a947 */ /* 0x008fea0003800000 */
[C---:B------:R-:W-:Y:S01]  /*fe70*/  ISETP.GT.AND P0, PT, R6.reuse, RZ, PT ;  /* 0x000000ff0600720c */ /* 0x040fe20003f04270 */
[----:B------:R-:W-:Y:S01]  /*fe80*/  BSSY B0, `(.L_x_1461) ;  /* 0x000000e000007945 */ /* 0x000fe20003800000 */
[----:B------:R-:W-:-:S11]  /*fe90*/  VIADD R7, R6, 0xffffffff ;  /* 0xffffffff06077836 */ /* 0x000fd60000000000 */
[----:B------:R-:W-:Y:S05]  /*fea0*/  @P0 BRA `(.L_x_1462) ;  /* 0x00000000001c0947 */ /* 0x000fea0003800000 */
[----:B------:R-:W-:Y:S01]  /*feb0*/  ISETP.NE.AND P0, PT, R3, 0x1, PT ;  /* 0x000000010300780c */ /* 0x000fe20003f05270 */
[----:B------:R-:W-:-:S12]  /*fec0*/  IMAD.MOV R6, RZ, RZ, -R6 ;  /* 0x000000ffff067224 */ /* 0x000fd800078e0a06 */
[----:B------:R-:W2:Y:S02]  /*fed0*/  @P0 LDC.64 R4, c[0x0][0x9e8] ;  /* 0x00027a00ff040b82 */ /* 0x000ea40000000a00 */
[----:B--2---:R-:W-:-:S05]  /*fee0*/  @P0 IMAD.HI.U32 R4, R6, R4, RZ ;  /* 0x0000000406040227 */ /* 0x004fca00078e00ff */
[----:B------:R-:W-:-:S04]  /*fef0*/  @P0 SHF.R.U32.HI R6, RZ, R5, R4 ;  /* 0x00000005ff060219 */ /* 0x000fc80000011604 */
[----:B------:R-:W-:Y:S01]  /*ff00*/  LOP3.LUT R7, RZ, R6, RZ, 0x33, !PT ;  /* 0x00000006ff077212 */ /* 0x000fe200078e33ff */
[----:B------:R-:W-:Y:S06]  /*ff10*/  BRA `(.L_x_1463) ;  /* 0x0000000000107947 */ /* 0x000fec0003800000 */
.L_x_1462:
[----:B------:R-:W-:-:S13]  /*ff20*/  ISETP.NE.AND P0, PT, R3, 0x1, PT ;  /* 0x000000010300780c */ /* 0x000fda0003f05270 */
[----:B------:R-:W2:Y:S02]  /*ff30*/  @P0 LDC.64 R4, c[0x0][0x9e8] ;  /* 0x00027a00ff040b82 */ /* 0x000ea40000000a00 */
[----:B--2---:R-:W-:-:S05]  /*ff40*/  @P0 IMAD.HI.U32 R4, R7, R4, RZ ;  /* 0x0000000407040227 */ /* 0x004fca00078e00ff */
[----:B------:R-:W-:-:S07]  /*ff50*/  @P0 SHF.R.U32.HI R7, RZ, R5, R4 ;  /* 0x00000005ff070219 */ /* 0x000fce0000011604 */
.L_x_1463:
[----:B------:R-:W-:Y:S05]  /*ff60*/  BSYNC B0 ;  /* 0x0000000000007941 */ /* 0x000fea0003800000 */
.L_x_1461:
[----:B------:R-:W-:-:S05]  /*ff70*/  IMAD R7, R7, R3, R3 ;  /* 0x0000000307077224 */ /* 0x000fca00078e0203 */
[----:B------:R-:W-:-:S07]  /*ff80*/  VIMNMX R2, R2, R7, PT ;  /* 0x0000000702027248 */ /* 0x000fce0003fe0100 */
.L_x_1460:
[----:B------:R-:W2:Y:S01]  /*ff90*/  @P1 LDC R6, c[0x0][0x44c] ;  /* 0x00011300ff061b82 */ /* 0x000ea20000000800 */
[----:B------:R-:W-:Y:S01]  /*ffa0*/  IMAD.MOV.U32 R4, RZ, RZ, R8 ;  /* 0x000000ffff047224 */ /* 0x000fe200078e0008 */
[----:B------:R-:W-:-:S06]  /*ffb0*/  ULDC UR4, c[0x0][0x9dc] ;  /* 0x0002770000047ab9 */ /* 0x000fcc0000000800 */
[----:B------:R-:W3:Y:S01]  /*ffc0*/  @P1 LDC R5, c[0x0][0x450] ;  /* 0x00011400ff051b82 */ /* 0x000ee20000000800 */
[----:B--2---:R-:W-:-:S05]  /*ffd0*/  @P1 IMAD.HI.U32 R6, R8, R6, RZ ;  /* 0x0000000608061227 */ /* 0x004fca00078e00ff */
[----:B---3--:R-:W-:Y:S01]  /*ffe0*/  @P1 SHF.R.U32.HI R4, RZ, R5, R6 ;  /* 0x00000005ff041219 */ /* 0x008fe20000011606 */
[----:B------:R-:W-:Y:S02]  /*fff0*/  VIADD R5, R2, 0x5f ;  /* 0x0000005f02057836 */ /* 0x000fe40000000000 */
[----:B------:R-:W-:Y:S01]  /*10000*/  VIADD R6, R0, 0x5f ;  /* 0x0000005f00067836 */ /* 0x000fe20000000000 */
[----:B------:R-:W-:Y:S01]  /*10010*/  IADD3 R2, R4, R0, -R9 ;  /* 0x0000000004027210 */ /* 0x000fe20007ffe809 */
[----:B------:R-:W-:-:S04]  /*10020*/  IMAD.HI R5, R5, 0x2aaaaaab, RZ ;  /* 0x2aaaaaab05057827 */ /* 0x000fc800078e02ff */
[----:B------:R-:W-:Y:S01]  /*10030*/  IMAD.HI R6, R6, 0x2aaaaaab, RZ ;  /* 0x2aaaaaab06067827 */ /* 0x000fe200078e02ff */
[----:B------:R-:W-:-:S04]  /*10040*/  SHF.R.U32.HI R0, RZ, 0x1f, R5 ;  /* 0x0000001fff007819 */ /* 0x000fc80000011605 */
[----:B------:R-:W-:Y:S02]  /*10050*/  SHF.R.U32.HI R4, RZ, 0x1f, R6 ;  /* 0x0000001fff047819 */ /* 0x000fe40000011606 */
[----:B------:R-:W-:Y:S02]  /*10060*/  LEA.HI.SX32 R0, R5, R0, 0x1c ;  /* 0x0000000005007211 */ /* 0x000fe400078fe2ff */
[----:B------:R-:W-:-:S04]  /*10070*/  LEA.HI.SX32 R4, R6, R4, 0x1c ;  /* 0x0000000406047211 */ /* 0x000fc800078fe2ff */
[----:B------:R-:W-:Y:S01]  /*10080*/  VIMNMX R7, R4, R0, PT ;  /* 0x0000000004077248 */ /* 0x000fe20003fe0100 */
[----:B------:R-:W-:-:S04]  /*10090*/  VIADD R0, R2, -UR4 ;  /* 0x8000000402007c36 */ /* 0x000fc80008000000 */
[----:B------:R2:W-:Y:S01]  /*100a0*/  STL [R1+0x28], R7 ;  /* 0x0000280701007387 */ /* 0x0005e20000100800 */
[----:B------:R-:W-:Y:S05]  /*100b0*/  @!P2 BRA `(.L_x_1464) ;  /* 0x000000000044a947 */ /* 0x000fea0003800000 */
[----:B------:R-:W-:Y:S01]  /*100c0*/  ISETP.GT.AND P0, PT, R2, -0x1, PT ;  /* 0xffffffff0200780c */ /* 0x000fe20003f04270 */
[----:B------:R-:W-:-:S12]  /*100d0*/  BSSY B0, `(.L_x_1465) ;  /* 0x000000d000007945 */ /* 0x000fd80003800000 */
[----:B------:R-:W-:Y:S05]  /*100e0*/  @P0 BRA `(.L_x_1466) ;  /* 0x00000000001c0947 */ /* 0x000fea0003800000 */
[----:B------:R-:W-:Y:S02]  /*100f0*/  ISETP.NE.AND P0, PT, R3, 0x1, PT ;  /* 0x000000010300780c */ /* 0x000fe40003f05270 */
[----:B------:R-:W-:-:S11]  /*10100*/  LOP3.LUT R2, RZ, R2, RZ, 0x33, !PT ;  /* 0x00000002ff027212 */ /* 0x000fd600078e33ff */
[----:B------:R-:W3:Y:S02]  /*10110*/  @P0 LDC.64 R4, c[0x0][0x9e8] ;  /* 0x00027a00ff040b82 */ /* 0x000ee40000000a00 */
[----:B---3--:R-:W-:-:S05]  /*10120*/  @P0 IMAD.HI.U32 R4, R2, R4, RZ ;  /* 0x0000000402040227 */ /* 0x008fca00078e00ff */
[----:B------:R-:W-:-:S04]  /*10130*/  @P0 SHF.R.U32.HI R2, RZ, R5, R4 ;  /* 0x00000005ff020219 */ /* 0x000fc80000011604 */
[----:B------:R-:W-:Y:S01]  /*10140*/  LOP3.LUT R2, RZ, R2, RZ, 0x33, !PT ;  /* 0x00000002ff027212 */ /* 0x000fe200078e33ff */
[----:B------:R-:W-:Y:S06]  /*10150*/  BRA `(.L_x_1467) ;  /* 0x0000000000107947 */ /* 0x000fec0003800000 */
.L_x_1466:
[----:B------:R-:W-:-:S13]  /*10160*/  ISETP.NE.AND P0, PT, R3, 0x1, PT ;  /* 0x000000010300780c */ /* 0x000fda0003f05270 */
[----:B------:R-:W3:Y:S02]  /*10170*/  @P0 LDC.64 R4, c[0x0][0x9e8] ;  /* 0x00027a00ff040b82 */ /* 0x000ee40000000a00 */
[----:B---3--:R-:W-:-:S05]  /*10180*/  @P0 IMAD.HI.U32 R4, R2, R4, RZ ;  /* 0x0000000402040227 */ /* 0x008fca00078e00ff */
[----:B------:R-:W-:-:S07]  /*10190*/  @P0 SHF.R.U32.HI R2, RZ, R5, R4 ;  /* 0x00000005ff020219 */ /* 0x000fce0000011604 */
.L_x_1467:
[----:B------:R-:W-:Y:S05]  /*101a0*/  BSYNC B0 ;  /* 0x0000000000007941 */ /* 0x000fea0003800000 */
.L_x_1465:
[----:B------:R-:W-:-:S05]  /*101b0*/  IMAD R2, R2, R3, RZ ;  /* 0x0000000302027224 */ /* 0x000fca00078e02ff */
[----:B------:R-:W-:-:S07]  /*101c0*/  VIMNMX R0, R0, R2, !PT ;  /* 0x0000000200007248 */ /* 0x000fce0007fe0100 */
.L_x_1464:
[----:B------:R-:W-:Y:S01]  /*101d0*/  IMAD.HI R0, R0, 0x2aaaaaab, RZ ;  /* 0x2aaaaaab00007827 */ /* 0x000fe200078e02ff */
[----:B------:R-:W-:Y:S04]  /*101e0*/  BSSY B7, `(.L_x_1468) ;  /* 0x0000426000077945 */ /* 0x000fe80003800000 */
[----:B------:R-:W-:-:S04]  /*101f0*/  SHF.R.U32.HI R2, RZ, 0x1f, R0 ;  /* 0x0000001fff027819 */ /* 0x000fc80000011600 */
[----:B------:R-:W-:-:S04]  /*10200*/  LEA.HI.SX32 R2, R0, R2, 0x1c ;  /* 0x0000000200027211 */ /* 0x000fc800078fe2ff */
[----:B------:R-:W-:-:S04]  /*10210*/  VIMNMX R3, RZ, R2, !PT ;  /* 0x00000002ff037248 */ /* 0x000fc80007fe0100 */
[----:B------:R-:W-:Y:S01]  /*10220*/  ISETP.GT.AND P0, PT, R7, R3, PT ;  /* 0x000000030700720c */ /* 0x000fe20003f04270 */
[----:B------:R3:W-:-:S12]  /*10230*/  STL [R1+0x24], R3 ;  /* 0x0000240301007387 */ /* 0x0007d80000100800 */
[----:B---3--:R-:W-:Y:S05]  /*10240*/  @P0 BRA `(.L_x_1469) ;  /* 0x0000000000440947 */ /* 0x008fea0003800000 */
[----:B------:R-:W3:Y:S02]  /*10250*/  S2R R3, SR_TID.X ;  /* 0x0000000000037919 */ /* 0x000ee40000002100 */
[----:B---3--:R-:W-:-:S04]  /*10260*/  LOP3.LUT R3, R3, 0x7f, RZ, 0xc0, !PT ;  /* 0x0000007f03037812 */ /* 0x008fc800078ec0ff */
[----:B------:R-:W-:-:S13]  /*10270*/  ISETP.NE.AND P0, PT, R3, RZ, PT ;  /* 0x000000ff0300720c */ /* 0x000fda0003f05270 */
[----:B------:R-:W-:Y:S05]  /*10280*/  @P0 BRA `(.L_x_1470) ;  /* 0x00000040006c0947 */ /* 0x000fea0003800000 */
[----:B------:R-:W3:Y:S01]  /*10290*/  S2R R5, SR_LANEID ;  /* 0x0000000000057919 */ /* 0x000ee20000000000 */
[----:B------:R-:W-:Y:S01]  /*102a0*/  VOTEU.ANY UR4, UPT, PT ;  /* 0x0000000000047886 */ /* 0x000fe200038e0100 */
[----:B------:R-:W4:Y:S01]  /*102b0*/  LDC.64 R2, c[0x0][0xc60] ;  /* 0x00031800ff027b82 */ /* 0x000f220000000a00 */
[----:B------:R-:W3:Y:S02]  /*102c0*/  FLO.U32 R0, UR4 ;  /* 0x0000000400007d00 */ /* 0x000ee400080e0000 */
[----:B---3--:R-:W-:-:S06]  /*102d0*/  ISETP.EQ.U32.AND P0, PT, R0, R5, PT ;  /* 0x000000050000720c */ /* 0x008fcc0003f02070 */
[----:B------:R-:W4:Y:S07]  /*102e0*/  POPC R5, UR4 ;  /* 0x0000000400057d09 */ /* 0x000f2e0008000000 */
[----:B----4-:R-:W3:Y:S01]  /*102f0*/  @P0 ATOMG.E.ADD.STRONG.GPU PT, R3, desc[UR60][R2.64], R5 ;  /* 0x00000005020309a8 */ /* 0x010ee200081ee1fc */
[----:B------:R-:W4:Y:S02]  /*10300*/  S2R R4, SR_LTMASK ;  /* 0x0000000000047919 */ /* 0x000f240000003900 */
[----:B----4-:R-:W-:-:S04]  /*10310*/  LOP3.LUT R4, R4, UR4, RZ, 0xc0, !PT ;  /* 0x0000000404047c12 */ /* 0x010fc8000f8ec0ff */
[----:B--2---:R-:W2:Y:S01]  /*10320*/  POPC R7, R4 ;  /* 0x0000000400077309 */ /* 0x004ea20000000000 */
[----:B---3--:R-:W2:Y:S02]  /*10330*/  SHFL.IDX PT, R0, R3, R0, 0x1f ;  /* 0x00001f0003007589 */ /* 0x008ea400000e0000 */
[----:B--2---:R-:W-:Y:S01]  /*10340*/  IADD3 R16, R0, UR38, R7 ;  /* 0x0000002600107c10 */ /* 0x004fe2000fffe007 */
[----:B------:R-:W-:Y:S06]  /*10350*/  BRA `(.L_x_1470) ;  /* 0x0000004000387947 */ /* 0x000fec0003800000 */
.L_x_1469:
[----:B------:R-:W3:Y:S01]  /*10360*/  LDL R17, [R1] ;  /* 0x0000000001117983 */ /* 0x000ee20000100800 */
[----:B------:R-:W-:Y:S01]  /*10370*/  BSSY B6, `(.L_x_1471) ;  /* 0x0000014000067945 */ /* 0x000fe20003800000 */
[----:B---3--:R-:W-:-:S05]  /*10380*/  VIADD R0, R17, 0x18400 ;  /* 0x0001840011007836 */ /* 0x008fca0000000000 */
[----:B------:R-:W-:-:S13]  /*10390*/  LOP3.LUT P0, RZ, R0, 0x3ff, RZ, 0xc0, !PT ;  /* 0x000003ff00ff7812 */ /* 0x000fda000780c0ff */
[----:B------:R-:W-:Y:S05]  /*103a0*/  @!P0 BRA `(.L_x_1472) ;  /* 0x0000000000408947 */ /* 0x000fea0003800000 */
[----:B------:R-:W-:Y:S01]  /*103b0*/  MOV R2, 0x0 ;  /* 0x0000000000027802 */ /* 0x000fe20000000f00 */
[----:B------:R-:W-:Y:S01]  /*103c0*/  ULDC.64 UR6, c[0x4][0x118] ;  /* 0x0100460000067ab9 */ /* 0x000fe20000000a00 */
[----:B------:R-:W-:Y:S01]  /*103d0*/  ULDC.64 UR8, c[0x4][0x120] ;  /* 0x0100480000087ab9 */ /* 0x000fe20000000a00 */
[----:B------:R-:W-:Y:S01]  /*103e0*/  ULDC.64 UR4, c[0x4][0xa0] ;  /* 0x0100280000047ab9 */ /* 0x000fe20000000a00 */
[----:B------:R-:W-:Y:S02]  /*103f0*/  IMAD.U32 R4, RZ, RZ, UR6 ;  /* 0x00000006ff047e24 */ /* 0x000fe4000f8e00ff */
[----:B------:R-:W3:Y:S01]  /*10400*/  LDC.64 R2, c[0x4][R2] ;  /* 0x0100000002027b82 */ /* 0x000ee20000000a00 */
[----:B------:R-:W-:Y:S02]  /*10410*/  IMAD.U32 R5, RZ, RZ, UR7 ;  /* 0x00000007ff057e24 */ /* 0x000fe4000f8e00ff */
[----:B------:R-:W-:Y:S02]  /*10420*/  IMAD.U32 R6, RZ, RZ, UR8 ;  /* 0x00000008ff067e24 */ /* 0x000fe4000f8e00ff */
[----:B--2---:R-:W-:-:S02]  /*10430*/  IMAD.U32 R7, RZ, RZ, UR9 ;  /* 0x00000009ff077e24 */ /* 0x004fc4000f8e00ff */
[----:B------:R-:W-:Y:S02]  /*10440*/  IMAD.U32 R10, RZ, RZ, UR4 ;  /* 0x00000004ff0a7e24 */ /* 0x000fe4000f8e00ff */
[----:B------:R-:W-:Y:S02]  /*10450*/  IMAD.U32 R11, RZ, RZ, UR5 ;  /* 0x00000005ff0b7e24 */ /* 0x000fe4000f8e00ff */
[----:B------:R-:W-:Y:S02]  /*10460*/  IMAD.MOV.U32 R8, RZ, RZ, 0x70 ;  /* 0x00000070ff087424 */ /* 0x000fe400078e00ff */
[----:B------:R-:W-:Y:S02]  /*10470*/  IMAD.MOV.U32 R12, RZ, RZ, 0x1 ;  /* 0x00000001ff0c7424 */ /* 0x000fe400078e00ff */
[----:B------:R-:W-:-:S07]  /*10480*/  IMAD.MOV.U32 R13, RZ, RZ, RZ ;  /* 0x000000ffff0d7224 */ /* 0x000fce00078e00ff */
[----:B------:R-:W-:-:S07]  /*10490*/  LEPC R20, `(.L_x_1472) ;  /* 0x000000001014794e */ /* 0x000fce0000000000 */
[----:B01-3--:R-:W-:Y:S05]  /*104a0*/  CALL.ABS.NOINC R2 ;  /* 0x0000000002007343 */ /* 0x00bfea0003c00000 */
.L_x_1472:
[----:B------:R-:W-:Y:S05]  /*104b0*/  BSYNC B6 ;  /* 0x0000000000067941 */ /* 0x000fea0003800000 */
.L_x_1471:
        /* <DEDUP_REMOVED lines=8> */
[----:B------:R3:W4:Y:S01]  /*10540*/  LDC.64 R2, c[0x4][R17] ;  /* 0x0100000011027b82 */ /* 0x0007220000000a00 */
[----:B------:R-:W-:Y:S02]  /*10550*/  IMAD.U32 R4, RZ, RZ, UR6 ;  /* 0x00000006ff047e24 */ /* 0x000fe4000f8e00ff */
[----:B------:R-:W-:Y:S02]  /*10560*/  IMAD.U32 R5, RZ, RZ, UR7 ;  /* 0x00000007ff057e24 */ /* 0x000fe4000f8e00ff */
[----:B------:R-:W-:Y:S02]  /*10570*/  IMAD.U32 R6, RZ, RZ, UR8 ;  /* 0x00000008ff067e24 */ /* 0x000fe4000f8e00ff */
[----:B--2---:R-:W-:-:S02]  /*10580*/  IMAD.U32 R7, RZ, RZ, UR9 ;  /* 0x00000009ff077e24 */ /* 0x004fc4000f8e00ff */
[----:B------:R-:W-:Y:S02]  /*10590*/  IMAD.U32 R10, RZ, RZ, UR4 ;  /* 0x00000004ff0a7e24 */ /* 0x000fe4000f8e00ff */
[----:B------:R-:W-:Y:S02]  /*105a0*/  IMAD.U32 R11, RZ, RZ, UR5 ;  /* 0x00000005ff0b7e24 */ /* 0x000fe4000f8e00ff */
[----:B------:R-:W-:Y:S02]  /*105b0*/  IMAD.MOV.U32 R8, RZ, RZ, 0x70 ;  /* 0x00000070ff087424 */ /* 0x000fe400078e00ff */
[----:B------:R-:W-:Y:S02]  /*105c0*/  IMAD.MOV.U32 R12, RZ, RZ, 0x1 ;  /* 0x00000001ff0c7424 */ /* 0x000fe400078e00ff */
[----:B---3--:R-:W-:-:S07]  /*105d0*/  IMAD.MOV.U32 R13, RZ, RZ, RZ ;  /* 0x000000ffff0d7224 */ /* 0x008fce00078e00ff */
[----:B------:R-:W-:-:S07]  /*105e0*/  LEPC R20, `(.L_x_1475) ;  /* 0x000000001014794e */ /* 0x000fce0000000000 */
[----:B01--4-:R-:W-:Y:S05]  /*105f0*/  CALL.ABS.NOINC R2 ;  /* 0x0000000002007343 */ /* 0x013fea0003c00000 */
.L_x_1475:
        /* <DEDUP_REMOVED lines=15> */
.L_x_1474:
[----:B------:R-:W-:Y:S05]  /*106f0*/  BSYNC B6 ;  /* 0x0000000000067941 */ /* 0x000fea0003800000 */
.L_x_1473:
[----:B------:R-:W-:Y:S01]  /*10700*/  ULDC.64 UR4, c[0x0][0x9f8] ;  /* 0x00027e0000047ab9 */ /* 0x000fe20000000a00 */
[----:B------:R-:W3:Y:S01]  /*10710*/  LDL R17, [R1+0x28] ;  /* 0x0000280001117983 */ /* 0x000ee20000100800 */
[----:B------:R-:W-:Y:S01]  /*10720*/  ISETP.NE.U32.AND P0, PT, RZ, UR4, PT ;  /* 0x00000004ff007c0c */ /* 0x000fe2000bf05070 */
[----:B--2---:R-:W-:-:S03]  /*10730*/  IMAD.MOV.U32 R7, RZ, RZ, R19 ;  /* 0x000000ffff077224 */ /* 0x004fc600078e0013 */
[----:B------:R-:W-:Y:S01]  /*10740*/  ISETP.NE.AND.EX P0, PT, RZ, UR5, PT, P0 ;  /* 0x00000005ff007c0c */ /* 0x000fe2000bf05300 */
[----:B------:R-:W-:-:S12]  /*10750*/  ULDC.64 UR4, c[0x0][0xa08] ;  /* 0x0002820000047ab9 */ /* 0x000fd80000000a00 */
[----:B------:R-:W2:Y:S02]  /*10760*/  @P0 LDC.64 R2, c[0x0][0x9f8] ;  /* 0x00027e00ff020b82 */ /* 0x000ea40000000a00 */
[----:B--2---:R-:W-:-:S05]  /*10770*/  @P0 IMAD.WIDE R2, R19, 0x4, R2 ;  /* 0x0000000413020825 */ /* 0x004fca00078e0202 */
[----:B------:R2:W4:Y:S02]  /*10780*/  @P0 LDG.E R7, desc[UR60][R2.64] ;  /* 0x0000003c02070981 */ /* 0x000524000c1e1900 */
[----:B--2---:R-:W2:Y:S02]  /*10790*/  LDC.64 R2, c[0x0][0x418] ;  /* 0x00010600ff027b82 */ /* 0x004ea40000000a00 */
[----:B--2---:R-:W-:Y:S01]  /*107a0*/  LOP3.LUT P0, RZ, R2, UR4, RZ, 0xfc, !PT ;  /* 0x0000000402ff7c12 */ /* 0x004fe2000f80fcff */
[----:B------:R-:W-:-:S03]  /*107b0*/  UMOV UR4, 0xffffffff ;  /* 0xffffffff00047882 */ /* 0x000fc60000000000 */
[----:B------:R-:W-:Y:S01]  /*107c0*/  LOP3.LUT P0, RZ, R3, UR5, RZ, 0xfc, P0 ;  /* 0x0000000503ff7c12 */ /* 0x000fe2000800fcff */
[----:B---3--:R-:W-:Y:S01]  /*107d0*/  VIADD R0, R17, 0xffffffff ;  /* 0xffffffff11007836 */ /* 0x008fe20000000000 */
[----:B----4-:R-:W-:Y:S01]  /*107e0*/  SHF.R.S32.HI R8, RZ, 0x1f, R7 ;  /* 0x0000001fff087819 */ /* 0x010fe20000011407 */
[----:B------:R2:W-:Y:S01]  /*107f0*/  STL [R1+0xc], R7 ;  /* 0x00000c0701007387 */ /* 0x0005e20000100800 */
[----:B------:R-:W-:-:S03]  /*10800*/  SEL R17, R7, RZ, !P0 ;  /* 0x000000ff07117207 */ /* 0x000fc60004000000 */
[----:B------:R2:W-:Y:S01]  /*10810*/  STL [R1+0x1c], R8 ;  /* 0x00001c0801007387 */ /* 0x0005e20000100800 */
[----:B------:R-:W-:Y:S05]  /*10820*/  BRA.DIV UR4, `(.L_x_1476) ;  /* 0x0000004e04f47947 */ /* 0x000fea000b800000 */
[----:B------:R-:W3:Y:S02]  /*10830*/  S2R R4, SR_TID.X ;  /* 0x0000000000047919 */ /* 0x000ee40000002100 */
[----:B---3--:R-:W-:-:S04]  /*10840*/  SHF.R.U32.HI R4, RZ, 0x5, R4 ;  /* 0x00000005ff047819 */ /* 0x008fc80000011604 */
[----:B------:R-:W-:-:S05]  /*10850*/  LOP3.LUT R4, R4, 0x3, RZ, 0xc0, !PT ;  /* 0x0000000304047812 */ /* 0x000fca00078ec0ff */
[----:B------:R3:W4:Y:S02]  /*10860*/  SHFL.IDX PT, R14, R4, RZ, 0x1f ;  /* 0x00001fff040e7589 */ /* 0x00072400000e0000 */
.L_x_1582:
[----:B---3--:R-:W3:Y:S01]  /*10870*/  LDL.LU R4, [R1+0x18] ;  /* 0x0000180001047983 */ /* 0x008ee20000300800 */
[----:B------:R-:W-:Y:S02]  /*10880*/  PLOP3.LUT P1, PT, PT, PT, PT, 0x8, 0x0 ;  /* 0x000000000000781c */ /* 0x000fe40003f2e170 */
[----:B----4-:R-:W-:Y:S01]  /*10890*/  ISETP.NE.AND P0, PT, R14, RZ, PT ;  /* 0x000000ff0e00720c */ /* 0x010fe20003f05270 */
[----:B------:R4:W-:Y:S01]  /*108a0*/  STL [R1+0x8], R0 ;  /* 0x0000080001007387 */ /* 0x0009e20000100800 */
[----:B---3--:R-:W-:-:S09]  /*108b0*/  LOP3.LUT R4, R4, 0xfffffffe, RZ, 0xc0, !PT ;  /* 0xfffffffe04047812 */ /* 0x008fd200078ec0ff */
[----:B------:R-:W-:-:S05]  /*108c0*/  @P1 LOP3.LUT R4, R4, 0x1, RZ, 0xfc, !PT ;  /* 0x0000000104041812 */ /* 0x000fca00078efcff */
[----:B------:R4:W-:Y:S01]  /*108d0*/  STL [R1+0x18], R4 ;  /* 0x0000180401007387 */ /* 0x0009e20000100800 */
[----:B------:R-:W-:Y:S05]  /*108e0*/  @P0 BRA `(.L_x_1477) ;  /* 0x0000000400480947 */ /* 0x000fea0003800000 */
[----:B------:R-:W-:-:S03]  /*108f0*/  UMOV UR4, 0xffffffff ;  /* 0xffffffff00047882 */ /* 0x000fc60000000000 */
[----:B------:R-:W-:Y:S05]  /*10900*/  BRA.DIV UR4, `(.L_x_1478) ;  /* 0x0000004e04f07947 */ /* 0x000fea000b800000 */
[----:B------:R-:W-:-:S13]  /*10910*/  ELECT P6, URZ, PT ;  /* 0x00000000003f782f */ /* 0x000fda00038c0000 */
.L_x_1585:
[----:B------:R-:W-:Y:S05]  /*10920*/  @!P6 BRA `(.L_x_1477) ;  /* 0x000000040038e947 */ /* 0x000fea0003800000 */
[----:B------:R-:W-:-:S04]  /*10930*/  ISETP.NE.U32.AND P0, PT, R2, RZ, PT ;  /* 0x000000ff0200720c */ /* 0x000fc80003f05070 */
[----:B------:R-:W-:-:S13]  /*10940*/  ISETP.NE.AND.EX P0, PT, R3, RZ, PT, P0 ;  /* 0x000000ff0300720c */ /* 0x000fda0003f05300 */
[----:B------:R-:W-:Y:S05]  /*10950*/  @!P0 BRA `(.L_x_1479) ;  /* 0x0000000000508947 */ /* 0x000fea0003800000 */
[----:B------:R-:W3:Y:S01]  /*10960*/  LDC R6, c[0x0][0x43c] ;  /* 0x00010f00ff067b82 */ /* 0x000ee20000000800 */
[----:B01----:R-:W-:Y:S01]  /*10970*/  IMAD.MOV.U32 R9, RZ, RZ, R0 ;  /* 0x000000ffff097224 */ /* 0x003fe200078e0000 */
[----:B------:R-:W-:-:S03]  /*10980*/  ULDC.64 UR4, c[0x0][0x428] ;  /* 0x00010a0000047ab9 */ /* 0x000fc60000000a00 */
[----:B----4-:R-:W-:Y:S01]  /*10990*/  IMAD.MOV.U32 R0, RZ, RZ, R9 ;  /* 0x000000ffff007224 */ /* 0x010fe200078e0009 */
[----:B---3--:R-:W-:-:S13]  /*109a0*/  ISETP.NE.AND P0, PT, R6, 0x1, PT ;  /* 0x000000010600780c */ /* 0x008fda0003f05270 */
[----:B------:R-:W0:Y:S02]  /*109b0*/  @P0 LDC.64 R4, c[0x0][0x440] ;  /* 0x00011000ff040b82 */ /* 0x000e240000000a00 */
[----:B0-----:R-:W-:-:S05]  /*109c0*/  @P0 IMAD.HI.U32 R4, R9, R4, RZ ;  /* 0x0000000409040227 */ /* 0x001fca00078e00ff */
[----:B------:R-:W-:-:S04]  /*109d0*/  @P0 SHF.R.U32.HI R0, RZ, R5, R4 ;  /* 0x00000005ff000219 */ /* 0x000fc80000011604 */
[--C-:B------:R-:W-:Y:S01]  /*109e0*/  SHF.R.S32.HI R5, RZ, 0x1f, R0.reuse ;  /* 0x0000001fff057819 */ /* 0x100fe20000011400 */
[----:B------:R-:W-:-:S04]  /*109f0*/  IMAD.MOV R4, RZ, RZ, -R0 ;  /* 0x000000ffff047224 */ /* 0x000fc800078e0a00 */
[----:B------:R-:W-:Y:S02]  /*10a00*/  IMAD R9, R6, R4, R9 ;  /* 0x0000000406097224 */ /* 0x000fe400078e0209 */
[----:B------:R-:W-:Y:S02]  /*10a10*/  IMAD R6, R8, UR4, RZ ;  /* 0x0000000408067c24 */ /* 0x000fe4000f8e02ff */
[----:B------:R-:W-:Y:S01]  /*10a20*/  IMAD.MOV.U32 R4, RZ, RZ, R0 ;  /* 0x000000ffff047224 */ /* 0x000fe200078e0000 */
[----:B------:R3:W-:Y:S01]  /*10a30*/  STL [R1+0x8], R9 ;  /* 0x0000080901007387 */ /* 0x0007e20000100800 */
[C---:B------:R-:W-:Y:S02]  /*10a40*/  IMAD R0, R7.reuse, UR5, R6 ;  /* 0x0000000507007c24 */ /* 0x040fe4000f8e0206 */
[----:B------:R-:W-:-:S04]  /*10a50*/  IMAD.WIDE.U32 R4, R7, UR4, R4 ;  /* 0x0000000407047c25 */ /* 0x000fc8000f8e0004 */
[----:B------:R-:W-:Y:S01]  /*10a60*/  IMAD.IADD R0, R5, 0x1, R0 ;  /* 0x0000000105007824 */ /* 0x000fe200078e0200 */
[----:B------:R-:W-:-:S04]  /*10a70*/  LEA R2, P0, R4, R2, 0x2 ;  /* 0x0000000204027211 */ /* 0x000fc800078010ff */
[----:B------:R-:W-:-:S05]  /*10a80*/  LEA.HI.X R3, R4, R3, R0, 0x2, P0 ;  /* 0x0000000304037211 */ /* 0x000fca00000f1400 */
[----:B------:R3:W5:Y:S04]  /*10a90*/  LDG.E R17, desc[UR60][R2.64] ;  /* 0x0000003c02117981 */ /* 0x000768000c1e1900 */
.L_x_1479:
[----:B--2---:R-:W2:Y:S04]  /*10aa0*/  LDL R7, [R1] ;  /* 0x0000000001077983 */ /* 0x004ea80000100800 */
[----:B----4-:R-:W2:Y:S04]  /*10ab0*/  LDL R0, [R1+0x4] ;  /* 0x0000040001007983 */ /* 0x010ea80000100800 */
[----:B---3--:R-:W3:Y:S01]  /*10ac0*/  LDL R2, [R1+0x10] ;  /* 0x0000100001027983 */ /* 0x008ee20000100800 */
[----:B--2---:R-:W-:Y:S01]  /*10ad0*/  IMAD R0, R0, 0x8, R7 ;  /* 0x0000000800007824 */ /* 0x004fe200078e0207 */
[----:B---3--:R-:W-:-:S04]  /*10ae0*/  SHF.L.U32 R2, R2, 0x1f, RZ ;  /* 0x0000001f02027819 */ /* 0x008fc800000006ff */
[----:B------:R-:W2:Y:S02]  /*10af0*/  SYNCS.PHASECHK.TRANS64.TRYWAIT P0, [R0+URZ+0x2a840], R2 ;  /* 0x02a84002000075a7 */ /* 0x000ea4000800017f */
[----:B--2---:R-:W-:Y:S05]  /*10b00*/  @!P0 BRA `(.L_x_1480) ;  /* 0x0000004c00908947 */ /* 0x004fea0003800000 */
.L_x_1586:
[----:B------:R-:W3:Y:S02]  /*10b10*/  S2R R3, SR_TID.X ;  /* 0x0000000000037919 */ /* 0x000ee40000002100 */
[----:B---3--:R-:W-:-:S04]  /*10b20*/  LOP3.LUT R3, R3, 0x7f, RZ, 0xc0, !PT ;  /* 0x0000007f03037812 */ /* 0x008fc800078ec0ff */
[----:B------:R-:W-:-:S13]  /*10b30*/  ISETP.NE.AND P0, PT, R3, RZ, PT ;  /* 0x000000ff0300720c */ /* 0x000fda0003f05270 */
[----:B------:R-:W-:Y:S05]  /*10b40*/  @P0 BRA `(.L_x_1481) ;  /* 0x00000000001c0947 */ /* 0x000fea0003800000 */
[----:B------:R-:W3:Y:S01]  /*10b50*/  S2R R3, SR_TID.X ;  /* 0x0000000000037919 */ /* 0x000ee20000002100 */
[----:B--2---:R-:W-:-:S04]  /*10b60*/  IMAD.MOV.U32 R2, RZ, RZ, 0x9000 ;  /* 0x00009000ff027424 */ /* 0x004fc800078e00ff */
[----:B------:R4:W-:Y:S01]  /*10b70*/  SYNCS.ARRIVE.TRANS64 RZ, [R0+URZ+0x2a830], R2 ;  /* 0x02a8300200ff79a7 */ /* 0x0009e2000800003f */
[----:B---3--:R-:W-:-:S04]  /*10b80*/  LOP3.LUT R3, R3, 0x1f, RZ, 0xc0, !PT ;  /* 0x0000001f03037812 */ /* 0x008fc800078ec0ff */
[----:B------:R-:W-:-:S13]  /*10b90*/  ISETP.NE.AND P0, PT, R3, RZ, PT ;  /* 0x000000ff0300720c */ /* 0x000fda0003f05270 */
[----:B----4-:R-:W-:Y:S05]  /*10ba0*/  @!P0 BRA `(.L_x_1481) ;  /* 0x0000000000048947 */ /* 0x010fea0003800000 */
[----:B------:R-:W-:Y:S01]  /*10bb0*/  BPT.TRAP 0x1 ;  /* 0x000000040000795c */ /* 0x000fe20000300000 */
.L_x_1481:
[----:B------:R-:W3:Y:S04]  /*10bc0*/  LDL R6, [R1] ;  /* 0x0000000001067983 */ /* 0x000ee80000100800 */
[----:B------:R-:W3:Y:S04]  /*10bd0*/  LDL R5, [R1+0x4] ;  /* 0x0000040001057983 */ /* 0x000ee80000100800 */
[----:B------:R-:W4:Y:S04]  /*10be0*/  LDL R4, [R1+0x8] ;  /* 0x0000080001047983 */ /* 0x000f280000100800 */
[----:B------:R-:W4:Y:S04]  /*10bf0*/  LDL R3, [R1+0x14] ;  /* 0x0000140001037983 */ /* 0x000f280000100800 */
[----:B--2---:R-:W2:Y:S01]  /*10c00*/  LDL.LU R2, [R1+0x18] ;  /* 0x0000180001027983 */ /* 0x004ea20000300800 */
[----:B------:R-:W-:Y:S01]  /*10c10*/  R2UR UR9, R0 ;  /* 0x00000000000972ca */ /* 0x000fe200000e0000 */
[----:B------:R-:W-:Y:S01]  /*10c20*/  UIADD3 UR4, UP0, UR36, 0x370, URZ ;  /* 0x0000037024047890 */ /* 0x000fe2000ff1e03f */
[----:B------:R-:W-:Y:S01]  /*10c30*/  R2UR UR12, R18 ;  /* 0x00000000120c72ca */ /* 0x000fe200000e0000 */
[----:B------:R-:W-:Y:S01]  /*10c40*/  UMOV UR10, URZ ;  /* 0x0000003f000a7c82 */ /* 0x000fe20008000000 */
[----:B-----5:R-:W-:Y:S01]  /*10c50*/  R2UR UR13, R17 ;  /* 0x00000000110d72ca */ /* 0x020fe200000e0000 */
[----:B------:R-:W-:Y:S01]  /*10c60*/  UMOV UR6, 0x0 ;  /* 0x0000000000067882 */ /* 0x000fe20000000000 */
[----:B------:R-:W-:Y:S01]  /*10c70*/  PLOP3.LUT P0, PT, PT, PT, PT, 0x80, 0x0 ;  /* 0x000000000000781c */ /* 0x000fe20003f0f070 */
[----:B------:R-:W-:Y:S01]  /*10c80*/  UMOV UR7, 0x14f00000 ;  /* 0x14f0000000077882 */ /* 0x000fe20000000000 */
[----:B------:R-:W-:-:S05]  /*10c90*/  UMOV UR16, 0x40 ;  /* 0x0000004000107882 */ /* 0x000fca0000000000 */
[----:B------:R-:W-:Y:S01]  /*10ca0*/  UIADD3 UR9, UR9, 0x2a830, URZ ;  /* 0x0002a83009097890 */ /* 0x000fe2000fffe03f */
[----:B---3--:R-:W-:Y:S01]  /*10cb0*/  IMAD R0, R5, 0x9000, R6 ;  /* 0x0000900005007824 */ /* 0x008fe200078e0206 */
[----:B----4-:R-:W-:-:S04]  /*10cc0*/  R2UR UR11, R4 ;  /* 0x00000000040b72ca */ /* 0x010fc800000e0000 */
[----:B------:R-:W-:Y:S02]  /*10cd0*/  R2UR UR8, R0 ;  /* 0x00000000000872ca */ /* 0x000fe400000e0000 */
[----:B------:R-:W-:Y:S02]  /*10ce0*/  R2UR UR5, R3 ;  /* 0x00000000030572ca */ /* 0x000fe400000e0000 */
[----:B--2---:R-:W-:-:S04]  /*10cf0*/  LOP3.LUT R2, R2, 0xfffffffe, RZ, 0xc0, !PT ;  /* 0xfffffffe02027812 */ /* 0x004fc800078ec0ff */
[----:B------:R-:W-:-:S05]  /*10d00*/  @P0 LOP3.LUT R2, R2, 0x1, RZ, 0xfc, !PT ;  /* 0x0000000102020812 */ /* 0x000fca00078efcff */
[----:B------:R-:W-:Y:S02]  /*10d10*/  UIADD3 UR14, UR8, 0x18400, URZ ;  /* 0x00018400080e7890 */ /* 0x000fe4000fffe03f */
[----:B------:R-:W-:Y:S01]  /*10d20*/  UIMAD UR11, UR11, 0x60, UR5 ;  /* 0x000000600b0b78a4 */ /* 0x000fe2000f8e0205 */
[----:B------:R3:W-:Y:S01]  /*10d30*/  STL [R1+0x18], R2 ;  /* 0x0000180201007387 */ /* 0x0007e20000100800 */
[----:B------:R-:W-:Y:S02]  /*10d40*/  UIADD3.X UR5, URZ, UR37, URZ, UP0, !UPT ;  /* 0x000000253f057290 */ /* 0x000fe400087fe43f */
[----:B------:R-:W-:Y:S02]  /*10d50*/  UIADD3 UR15, UR8, 0x1b400, URZ ;  /* 0x0001b400080f7890 */ /* 0x000fe4000fffe03f */
[----:B------:R-:W-:-:S03]  /*10d60*/  UIADD3 UR17, UR8, 0x1e400, URZ ;  /* 0x0001e40008117890 */ /* 0x000fc6000fffe03f */
[----:B------:R-:W-:Y:S01]  /*10d70*/  UMOV UR8, UR14 ;  /* 0x0000000e00087c82 */ /* 0x000fe20008000000 */
[----:B------:R-:W-:Y:S01]  /*10d80*/  UMOV UR14, 0x80 ;  /* 0x00000080000e7882 */ /* 0x000fe20000000000 */
[----:B------:R2:W-:Y:S02]  /*10d90*/  UTMALDG.4D [UR8], [UR4], desc[UR6] ;  /* 0x00000608040075b4 */ /* 0x0005e40008019000 */
[----:B--2---:R-:W-:Y:S01]  /*10da0*/  UMOV UR8, UR15 ;  /* 0x0000000f00087c82 */ /* 0x004fe20008000000 */
[----:B------:R-:W-:Y:S02]  /*10db0*/  UMOV UR10, UR16 ;  /* 0x00000010000a7c82 */ /* 0x000fe40008000000 */
[----:B------:R2:W-:Y:S02]  /*10dc0*/  UTMALDG.4D [UR8], [UR4], desc[UR6] ;  /* 0x00000608040075b4 */ /* 0x0005e40008019000 */
[----:B--2---:R-:W-:Y:S01]  /*10dd0*/  UMOV UR8, UR17 ;  /* 0x0000001100087c82 */ /* 0x004fe20008000000 */
[----:B------:R-:W-:-:S02]  /*10de0*/  UMOV UR10, UR14 ;  /* 0x0000000e000a7c82 */ /* 0x000fc40008000000 */
[----:B------:R3:W-:Y:S02]  /*10df0*/  UTMALDG.4D [UR8], [UR4], desc[UR6] ;  /* 0x00000608040075b4 */ /* 0x0007e40008019000 */
[----:B---3--:R-:W-:Y:S01]  /*10e00*/  NOP ;  /* 0x0000000000007918 */ /* 0x008fe20000000000 */
.L_x_1477:
[----:B----4-:R-:W3:Y:S04]  /*10e10*/  LDL R0, [R1] ;  /* 0x0000000001007983 */ /* 0x010ee80000100800 */
[----:B------:R-:W4:Y:S01]  /*10e20*/  LDL.LU R3, [R1+0x34] ;  /* 0x0000340001037983 */ /* 0x000f220000300800 */
[----:B------:R-:W-:Y:S05]  /*10e30*/  WARPSYNC.ALL ;  /* 0x0000000000007948 */ /* 0x000fea0003800000 */
[----:B------:R-:W-:Y:S01]  /*10e40*/  ULDC.64 UR4, c[0x0][0x298] ;  /* 0x0000a60000047ab9 */ /* 0x000fe20000000a00 */
[----:B------:R-:W-:Y:S01]  /*10e50*/  BSSY B6, `(.L_x_1482) ;  /* 0x000001c000067945 */ /* 0x000fe20003800000 */
[----:B------:R-:W-:Y:S01]  /*10e60*/  BAR.SYNC.DEFER_BLOCKING 0x8, 0x180 ;  /* 0x0206000000007b1d */ /* 0x000fe20000010000 */
[----:B---3--:R-:W-:Y:S01]  /*10e70*/  VIADD R0, R0, 0xc400 ;  /* 0x0000c40000007836 */ /* 0x008fe20000000000 */
[----:B----4-:R-:W-:Y:S01]  /*10e80*/  SHF.R.S32.HI R2, RZ, 0x1f, R3 ;  /* 0x0000001fff027819 */ /* 0x010fe20000011403 */
[----:B------:R-:W-:-:S03]  /*10e90*/  IMAD.WIDE.U32 R4, R3, UR4, RZ ;  /* 0x0000000403047c25 */ /* 0x000fc6000f8e00ff */
[----:B------:R-:W-:Y:S01]  /*10ea0*/  LOP3.LUT P0, RZ, R0, 0x3ff, RZ, 0xc0, !PT ;  /* 0x000003ff00ff7812 */ /* 0x000fe2000780c0ff */
[----:B------:R-:W-:Y:S01]  /*10eb0*/  IMAD R2, R2, UR4, RZ ;  /* 0x0000000402027c24 */ /* 0x000fe2000f8e02ff */
[----:B------:R3:W-:Y:S03]  /*10ec0*/  STL.64 [R1+0x40], R4 ;  /* 0x0000400401007387 */ /* 0x0007e60000100a00 */
[----:B------:R-:W-:-:S04]  /*10ed0*/  IMAD R2, R3, UR5, R2 ;  /* 0x0000000503027c24 */ /* 0x000fc8000f8e0202 */
[----:B------:R-:W-:-:S05]  /*10ee0*/  IMAD.IADD R0, R5, 0x1, R2 ;  /* 0x0000000105007824 */ /* 0x000fca00078e0202 */
[----:B------:R3:W-:Y:S01]  /*10ef0*/  STL [R1+0x34], R0 ;  /* 0x0000340001007387 */ /* 0x0007e20000100800 */
[----:B------:R-:W-:Y:S05]  /*10f00*/  @!P0 BRA `(.L_x_1483) ;  /* 0x0000000000408947 */ /* 0x000fea0003800000 */
[----:B------:R-:W-:Y:S01]  /*10f10*/  MOV R2, 0x0 ;  /* 0x0000000000027802 */ /* 0x000fe20000000f00 */
[----:B------:R-:W-:Y:S01]  /*10f20*/  ULDC.64 UR6, c[0x4][0x118] ;  /* 0x0100460000067ab9 */ /* 0x000fe20000000a00 */
[----:B------:R-:W-:Y:S01]  /*10f30*/  ULDC.64 UR8, c[0x4][0x120] ;  /* 0x0100480000087ab9 */ /* 0x000fe20000000a00 */
[----:B------:R-:W-:Y:S01]  /*10f40*/  ULDC.64 UR4, c[0x4][0x88] ;  /* 0x0100220000047ab9 */ /* 0x000fe20000000a00 */
[----:B---3--:R-:W-:Y:S02]  /*10f50*/  IMAD.U32 R4, RZ, RZ, UR6 ;  /* 0x00000006ff047e24 */ /* 0x008fe4000f8e00ff */
        /* <DEDUP_REMOVED lines=11> */
.L_x_1483:
[----:B------:R-:W-:Y:S05]  /*11010*/  BSYNC B6 ;  /* 0x0000000000067941 */ /* 0x000fea0003800000 */
.L_x_1482:
[----:B---3--:R-:W3:Y:S01]  /*11020*/  LDL.LU R0, [R1+0x34] ;  /* 0x0000340001007983 */ /* 0x008ee20000300800 */
[----:B--2---:R-:W2:Y:S01]  /*11030*/  LDC R7, c[0x0][0x448] ;  /* 0x00011200ff077b82 */ /* 0x004ea20000000800 */
[----:B------:R-:W-:Y:S01]  /*11040*/  ULDC.64 UR4, c[0x0][0x2d8] ;  /* 0x0000b60000047ab9 */ /* 0x000fe20000000a00 */
[----:B------:R-:W-:Y:S01]  /*11050*/  ULDC.64 UR6, c[0x0][0x280] ;  /* 0x0000a00000067ab9 */ /* 0x000fe20000000a00 */
[----:B------:R-:W3:Y:S04]  /*11060*/  LDL.LU.64 R2, [R1+0x40] ;  /* 0x0000400001027983 */ /* 0x000ee80000300a00 */
[----:B01----:R-:W4:Y:S01]  /*11070*/  LDL R9, [R1+0x2c] ;  /* 0x00002c0001097983 */ /* 0x003f220000100800 */
[----:B------:R-:W0:Y:S01]  /*11080*/  S2R R5, SR_TID.X ;  /* 0x0000000000057919 */ /* 0x000e220000002100 */
[----:B------:R-:W1:Y:S01]  /*11090*/  S2R R6, SR_TID.X ;  /* 0x0000000000067919 */ /* 0x000e620000002100 */
[----:B------:R-:W1:Y:S01]  /*110a0*/  S2R R10, SR_TID.X ;  /* 0x00000000000a7919 */ /* 0x000e620000002100 */
[----:B0-----:R-:W-:-:S04]  /*110b0*/  LOP3.LUT R5, R5, 0x7f, RZ, 0xc0, !PT ;  /* 0x0000007f05057812 */ /* 0x001fc800078ec0ff */
[----:B------:R-:W-:Y:S01]  /*110c0*/  SHF.R.U32.HI R5, RZ, 0x3, R5 ;  /* 0x00000003ff057819 */ /* 0x000fe20000011605 */
[----:B-1----:R-:W-:-:S05]  /*110d0*/  IMAD.SHL.U32 R8, R6, 0x10, RZ ;  /* 0x0000001006087824 */ /* 0x002fca00078e00ff */
[----:B------:R-:W-:Y:S01]  /*110e0*/  LOP3.LUT R8, R5, 0x70, R8, 0xf8, !PT ;  /* 0x0000007005087812 */ /* 0x000fe200078ef808 */
[----:B------:R-:W-:-:S05]  /*110f0*/  IMAD.SHL.U32 R10, R10, 0x8, RZ ;  /* 0x000000080a0a7824 */ /* 0x000fca00078e00ff */
[----:B------:R-:W-:-:S04]  /*11100*/  LOP3.LUT R10, R10, 0x38, RZ, 0xc0, !PT ;  /* 0x000000380a0a7812 */ /* 0x000fc800078ec0ff */
[C---:B------:R-:W-:Y:S02]  /*11110*/  LOP3.LUT R11, R10.reuse, 0x40, RZ, 0xfc, !PT ;  /* 0x000000400a0b7812 */ /* 0x040fe400078efcff */
[----:B------:R-:W-:Y:S01]  /*11120*/  LOP3.LUT R10, R10, 0x80, RZ, 0xfc, !PT ;  /* 0x000000800a0a7812 */ /* 0x000fe200078efcff */
[----:B---3--:R-:W-:Y:S01]  /*11130*/  IMAD.MOV.U32 R3, RZ, RZ, R0 ;  /* 0x000000ffff037224 */ /* 0x008fe200078e0000 */
[----:B------:R-:W-:-:S05]  /*11140*/  SHF.R.S32.HI R0, RZ, 0x1f, R18 ;  /* 0x0000001fff007819 */ /* 0x000fca0000011412 */
[----:B------:R-:W-:Y:S02]  /*11150*/  IMAD R0, R0, UR4, RZ ;  /* 0x0000000400007c24 */ /* 0x000fe4000f8e02ff */
[----:B------:R-:W-:-:S04]  /*11160*/  IMAD.WIDE.U32 R2, R18, UR4, R2 ;  /* 0x0000000412027c25 */ /* 0x000fc8000f8e0002 */
[----:B------:R-:W-:Y:S01]  /*11170*/  IMAD R0, R18, UR5, R0 ;  /* 0x0000000512007c24 */ /* 0x000fe2000f8e0200 */
[----:B------:R-:W-:Y:S02]  /*11180*/  ULDC.64 UR4, c[0x0][0xa00] ;  /* 0x0002800000047ab9 */ /* 0x000fe40000000a00 */
[----:B------:R-:W-:Y:S01]  /*11190*/  ISETP.NE.U32.AND P0, PT, RZ, UR4, PT ;  /* 0x00000004ff007c0c */ /* 0x000fe2000bf05070 */
[----:B------:R-:W-:Y:S01]  /*111a0*/  IMAD.IADD R3, R3, 0x1, R0 ;  /* 0x0000000103037824 */ /* 0x000fe200078e0200 */
[----:B------:R-:W-:Y:S02]  /*111b0*/  SHF.R.S32.HI R0, RZ, 0x1f, R19 ;  /* 0x0000001fff007819 */ /* 0x000fe40000011413 */
[----:B------:R-:W-:Y:S01]  /*111c0*/  ISETP.NE.AND.EX P0, PT, RZ, UR5, PT, P0 ;  /* 0x00000005ff007c0c */ /* 0x000fe2000bf05300 */
[----:B------:R-:W-:-:S03]  /*111d0*/  ULDC.64 UR4, c[0x0][0x2e0] ;  /* 0x0000b80000047ab9 */ /* 0x000fc60000000a00 */
[----:B------:R-:W-:Y:S02]  /*111e0*/  SEL R4, R0, RZ, !P0 ;  /* 0x000000ff00047207 */ /* 0x000fe40004000000 */
[----:B------:R-:W-:Y:S02]  /*111f0*/  SEL R0, R19, RZ, !P0 ;  /* 0x000000ff13007207 */ /* 0x000fe40004000000 */
[----:B--2---:R-:W-:Y:S01]  /*11200*/  ISETP.NE.AND P0, PT, R7, 0x1, PT ;  /* 0x000000010700780c */ /* 0x004fe20003f05270 */
[----:B------:R-:W-:-:S12]  /*11210*/  IMAD R4, R4, UR4, RZ ;  /* 0x0000000404047c24 */ /* 0x000fd8000f8e02ff */
[----:B------:R-:W0:Y:S08]  /*11220*/  @P0 LDC R5, c[0x0][0x44c] ;  /* 0x00011300ff050b82 */ /* 0x000e300000000800 */
[----:B------:R-:W1:Y:S01]  /*11230*/  @P0 LDC R6, c[0x0][0x450] ;  /* 0x00011400ff060b82 */ /* 0x000e620000000800 */
[----:B------:R-:W-:-:S04]  /*11240*/  IMAD.WIDE.U32 R2, R0, UR4, R2 ;  /* 0x0000000400027c25 */ /* 0x000fc8000f8e0002 */
[----:B------:R-:W-:Y:S01]  /*11250*/  IMAD R0, R0, UR5, R4 ;  /* 0x0000000500007c24 */ /* 0x000fe2000f8e0204 */
[----:B------:R-:W-:-:S03]  /*11260*/  ULDC.64 UR4, c[0x0][0x2d0] ;  /* 0x0000b40000047ab9 */ /* 0x000fc60000000a00 */
[----:B------:R-:W-:Y:S02]  /*11270*/  IMAD.IADD R3, R3, 0x1, R0 ;  /* 0x0000000103037824 */ /* 0x000fe400078e0200 */
[----:B----4-:R-:W-:-:S04]  /*11280*/  IMAD.IADD R0, R8, 0x1, R9 ;  /* 0x0000000108007824 */ /* 0x010fc800078e0209 */
[----:B0-----:R-:W-:-:S04]  /*11290*/  @P0 IMAD.HI.U32 R5, R0, R5, RZ ;  /* 0x0000000500050227 */ /* 0x001fc800078e00ff */
[----:B------:R-:W-:Y:S01]  /*112a0*/  IMAD.MOV.U32 R4, RZ, RZ, R0 ;  /* 0x000000ffff047224 */ /* 0x000fe200078e0000 */
[----:B-1----:R-:W-:-:S05]  /*112b0*/  @P0 SHF.R.U32.HI R4, RZ, R6, R5 ;  /* 0x00000006ff040219 */ /* 0x002fca0000011605 */
[----:B------:R-:W-:-:S04]  /*112c0*/  IMAD.MOV R5, RZ, RZ, -R4 ;  /* 0x000000ffff057224 */ /* 0x000fc800078e0a04 */
[----:B------:R-:W-:Y:S01]  /*112d0*/  IMAD R0, R7, R5, R0 ;  /* 0x0000000507007224 */ /* 0x000fe200078e0200 */
[----:B------:R-:W-:Y:S01]  /*112e0*/  SHF.R.S32.HI R5, RZ, 0x1f, R4 ;  /* 0x0000001fff057819 */ /* 0x000fe20000011404 */
        /* <DEDUP_REMOVED lines=9> */
[----:B------:R-:W-:Y:S02]  /*11380*/  ISETP.GE.AND P0, PT, R10, UR4, PT ;  /* 0x000000040a007c0c */ /* 0x000fe4000bf06270 */
[----:B------:R0:W5:Y:S01]  /*11390*/  LDL R10, [R1+0x20] ;  /* 0x00002000010a7983 */ /* 0x0001620000100800 */
[----:B------:R-:W1:Y:S01]  /*113a0*/  S2R R5, SR_TID.X ;  /* 0x0000000000057919 */ /* 0x000e620000002100 */
[----:B------:R-:W-:Y:S01]  /*113b0*/  IMAD R0, R0, UR5, R4 ;  /* 0x0000000500007c24 */ /* 0x000fe2000f8e0204 */
[----:B------:R-:W-:-:S03]  /*113c0*/  LEA R4, P3, R2, UR6, 0x1 ;  /* 0x0000000602047c11 */ /* 0x000fc6000f8608ff */
[----:B------:R-:W-:Y:S01]  /*113d0*/  IMAD.IADD R0, R3, 0x1, R0 ;  /* 0x0000000103007824 */ /* 0x000fe200078e0200 */
[----:B------:R-:W-:-:S04]  /*113e0*/  ISETP.GE.AND P1, PT, R11, UR4, PT ;  /* 0x000000040b007c0c */ /* 0x000fc8000bf26270 */
[----:B------:R-:W-:Y:S01]  /*113f0*/  LEA.HI.X R3, R2, UR7, R0, 0x1, P3 ;  /* 0x0000000702037c11 */ /* 0x000fe200098f0c00 */
[----:B-1----:R-:W-:-:S05]  /*11400*/  IMAD.SHL.U32 R8, R5, 0x8, RZ ;  /* 0x0000000805087824 */ /* 0x002fca00078e00ff */
[----:B------:R-:W-:-:S04]  /*11410*/  LOP3.LUT R8, R8, 0x38, RZ, 0xc0, !PT ;  /* 0x0000003808087812 */ /* 0x000fc800078ec0ff */
[----:B------:R-:W-:Y:S01]  /*11420*/  ISETP.GE.AND P2, PT, R8, UR4, PT ;  /* 0x0000000408007c0c */ /* 0x000fe2000bf46270 */
[----:B------:R-:W-:-:S03]  /*11430*/  UMOV UR4, 0xffffffff ;  /* 0xffffffff00047882 */ /* 0x000fc60000000000 */
[----:B0-----:R-:W-:Y:S09]  /*11440*/  BRA.DIV UR4, `(.L_x_1484) ;  /* 0x0000004604547947 */ /* 0x001ff2000b800000 */
[----:B------:R-:W0:Y:S01]  /*11450*/  S2R R5, SR_TID.X ;  /* 0x0000000000057919 */ /* 0x000e220000002100 */
[----:B------:R-:W2:Y:S01]  /*11460*/  LDL.LU R8, [R1+0x2c] ;  /* 0x00002c0001087983 */ /* 0x000ea20000300800 */
[----:B0-----:R-:W-:-:S04]  /*11470*/  LOP3.LUT R5, R5, 0x7f, RZ, 0xc0, !PT ;  /* 0x0000007f05057812 */ /* 0x001fc800078ec0ff */
[----:B------:R-:W-:Y:S02]  /*11480*/  SHF.R.U32.HI R6, RZ, 0x3, R5 ;  /* 0x00000003ff067819 */ /* 0x000fe40000011605 */
[----:B------:R-:W3:Y:S04]  /*11490*/  LDL.LU R5, [R1+0x30] ;  /* 0x0000300001057983 */ /* 0x000ee80000300800 */
[----:B------:R-:W-:Y:S01]  /*114a0*/  SHFL.IDX PT, R9, R3, 0x1, 0x181f ;  /* 0x00381f0003097f89 */ /* 0x000fe200000e0000 */
[----:B--2---:R-:W-:Y:S02]  /*114b0*/  IMAD.IADD R0, R6, 0x1, R8 ;  /* 0x0000000106007824 */ /* 0x004fe400078e0208 */
[----:B------:R-:W0:Y:S01]  /*114c0*/  S2R R6, SR_TID.X ;  /* 0x0000000000067919 */ /* 0x000e220000002100 */
[----:B---3--:R-:W-:-:S02]  /*114d0*/  IMAD R2, R5, R7, RZ ;  /* 0x0000000705027224 */ /* 0x008fc400078e02ff */
[----:B------:R-:W1:Y:S01]  /*114e0*/  SHFL.IDX PT, R7, R4, RZ, 0x181f ;  /* 0x00181fff04077589 */ /* 0x000e6200000e0000 */
[----:B0-----:R-:W-:-:S03]  /*114f0*/  IMAD.SHL.U32 R11, R6, 0x8, RZ ;  /* 0x00000008060b7824 */ /* 0x001fc600078e00ff */
[----:B------:R-:W0:Y:S01]  /*11500*/  SHFL.IDX PT, R6, R3, RZ, 0x181f ;  /* 0x00181fff03067589 */ /* 0x000e2200000e0000 */
[C---:B------:R-:W-:Y:S01]  /*11510*/  VIADD R5, R0.reuse, 0x10 ;  /* 0x0000001000057836 */ /* 0x040fe20000000000 */
[----:B------:R-:W-:-:S04]  /*11520*/  ISETP.GE.AND P4, PT, R0, R2, PT ;  /* 0x000000020000720c */ /* 0x000fc80003f86270 */
[----:B------:R-:W-:Y:S02]  /*11530*/  ISETP.GE.AND P3, PT, R5, R2, PT ;  /* 0x000000020500720c */ /* 0x000fe40003f66270 */
[----:B------:R-:W2:Y:S01]  /*11540*/  SHFL.IDX PT, R5, R4, 0x1, 0x181f ;  /* 0x00381f0004057f89 */ /* 0x000ea200000e0000 */
[----:B------:R-:W-:-:S06]  /*11550*/  LOP3.LUT R11, R11, 0x38, RZ, 0xc0, !PT ;  /* 0x000000380b0b7812 */ /* 0x000fcc00078ec0ff */
[----:B-1----:R-:W-:-:S05]  /*11560*/  @!P4 LEA R7, P5, R11, R7, 0x1 ;  /* 0x000000070b07c211 */ /* 0x002fca00078a08ff */
[----:B0-----:R-:W-:-:S05]  /*11570*/  @!P4 IMAD.X R6, RZ, RZ, R6, P5 ;  /* 0x000000ffff06c224 */ /* 0x001fca00028e0606 */
[----:B------:R-:W-:-:S04]  /*11580*/  @!P4 LOP3.LUT R7, R7, R6, RZ, 0x3c, !PT ;  /* 0x000000060707c212 */ /* 0x000fc800078e3cff */
[----:B------:R-:W-:Y:S02]  /*11590*/  @!P4 LOP3.LUT R6, R7, R6, RZ, 0x3c, !PT ;  /* 0x000000060706c212 */ /* 0x000fe400078e3cff */
[----:B--2---:R-:W-:Y:S02]  /*115a0*/  @!P3 LEA R8, P5, R11, R5, 0x1 ;  /* 0x000000050b08b211 */ /* 0x004fe400078a08ff */
[----:B------:R-:W-:-:S03]  /*115b0*/  @!P4 LOP3.LUT R7, R7, R6, RZ, 0x3c, !PT ;  /* 0x000000060707c212 */ /* 0x000fc600078e3cff */
[----:B------:R-:W-:Y:S02]  /*115c0*/  @!P3 IMAD.X R5, RZ, RZ, R9, P5 ;  /* 0x000000ffff05b224 */ /* 0x000fe400028e0609 */
[----:B-----5:R-:W-:Y:S04]  /*115d0*/  @!P4 LDGSTS.E.BYPASS.LTC128B.128 [R10+0xc400], desc[UR60][R6.64], !P2 ;  /* 0x0c400000060acfae */ /* 0x020fe8000d101d7c */
[----:B------:R-:W-:Y:S04]  /*115e0*/  @!P4 LDGSTS.E.BYPASS.LTC128B.128 [R10+0x10400], desc[UR60][R6.64+0x80], !P1 ;  /* 0x10400080060acfae */ /* 0x000fe8000c901d7c */
[----:B------:R0:W-:Y:S02]  /*115f0*/  @!P4 LDGSTS.E.BYPASS.LTC128B.128 [R10+0x14400], desc[UR60][R6.64+0x100], !P0 ;  /* 0x14400100060acfae */ /* 0x0001e4000c101d7c */
[----:B0-----:R-:W-:-:S02]  /*11600*/  @!P3 IMAD.MOV.U32 R6, RZ, RZ, R8 ;  /* 0x000000ffff06b224 */ /* 0x001fc400078e0008 */
[----:B------:R-:W-:Y:S02]  /*11610*/  @!P3 IMAD.MOV.U32 R7, RZ, RZ, R5 ;  /* 0x000000ffff07b224 */ /* 0x000fe400078e0005 */
[----:B------:R-:W-:-:S03]  /*11620*/  VIADD R5, R0, 0x20 ;  /* 0x0000002000057836 */ /* 0x000fc60000000000 */
[----:B------:R-:W-:Y:S04]  /*11630*/  @!P3 LDGSTS.E.BYPASS.LTC128B.128 [R10+0xcc00], desc[UR60][R6.64], !P2 ;  /* 0x0cc00000060abfae */ /* 0x000fe8000d101d7c */
[----:B------:R-:W-:Y:S04]  /*11640*/  @!P3 LDGSTS.E.BYPASS.LTC128B.128 [R10+0x10c00], desc[UR60][R6.64+0x80], !P1 ;  /* 0x10c00080060abfae */ /* 0x000fe8000c901d7c */
[----:B------:R0:W-:Y:S01]  /*11650*/  @!P3 LDGSTS.E.BYPASS.LTC128B.128 [R10+0x14c00], desc[UR60][R6.64+0x100], !P0 ;  /* 0x14c00100060abfae */ /* 0x0001e2000c101d7c */
[----:B------:R-:W-:-:S03]  /*11660*/  ISETP.GE.AND P3, PT, R5, R2, PT ;  /* 0x000000020500720c */ /* 0x000fc60003f66270 */
[----:B------:R-:W1:Y:S04]  /*11670*/  SHFL.IDX PT, R5, R4, 0x2, 0x181f ;  /* 0x00581f0004057f89 */ /* 0x000e6800000e0000 */
[----:B------:R-:W0:Y:S06]  /*11680*/  SHFL.IDX PT, R8, R3, 0x2, 0x181f ;  /* 0x00581f0003087f89 */ /* 0x000e2c00000e0000 */
        /* <DEDUP_REMOVED lines=43> */
[----:B-1----:R-:W1:Y:S01]  /*11940*/  SHFL.IDX PT, R6, R3, 0x6, 0x181f ;  /* 0x00d81f0003067f89 */ /* 0x002e6200000e0000 */
[----:B0-----:R-:W-:-:S03]  /*11950*/  @!P4 LEA R5, P3, R11, R5, 0x1 ;  /* 0x000000050b05c211 */ /* 0x001fc600078608ff */
[----:B------:R-:W2:Y:S04]  /*11960*/  SHFL.IDX PT, R3, R3, 0x7, 0x181f ;  /* 0x00f81f0003037f89 */ /* 0x000ea800000e0000 */
[----:B------:R-:W3:Y:S01]  /*11970*/  SHFL.IDX PT, R4, R4, 0x7, 0x181f ;  /* 0x00f81f0004047f89 */ /* 0x000ee200000e0000 */
[----:B-1----:R-:W-:-:S04]  /*11980*/  @!P4 IMAD.X R6, RZ, RZ, R6, P3 ;  /* 0x000000ffff06c224 */ /* 0x002fc800018e0606 */
[----:B------:R-:W-:Y:S02]  /*11990*/  @!P4 IMAD.MOV.U32 R7, RZ, RZ, R6 ;  /* 0x000000ffff07c224 */ /* 0x000fe400078e0006 */
[----:B------:R-:W-:-:S05]  /*119a0*/  @!P4 IMAD.MOV.U32 R6, RZ, RZ, R5 ;  /* 0x000000ffff06c224 */ /* 0x000fca00078e0005 */
[----:B------:R1:W-:Y:S04]  /*119b0*/  @!P4 LDGSTS.E.BYPASS.LTC128B.128 [R10+0xf400], desc[UR60][R6.64], !P2 ;  /* 0x0f400000060acfae */ /* 0x0003e8000d101d7c */
[----:B------:R1:W-:Y:S04]  /*119c0*/  @!P4 LDGSTS.E.BYPASS.LTC128B.128 [R10+0x13400], desc[UR60][R6.64+0x80], !P1 ;  /* 0x13400080060acfae */ /* 0x0003e8000c901d7c */
[----:B--23--:R1:W-:Y:S02]  /*119d0*/  @!P4 LDGSTS.E.BYPASS.LTC128B.128 [R10+0x17400], desc[UR60][R6.64+0x100], !P0 ;  /* 0x17400100060acfae */ /* 0x00c3e4000c101d7c */
.L_x_1603:
[----:B------:R-:W-:Y:S01]  /*119e0*/  VIADD R0, R0, 0x70 ;  /* 0x0000007000007836 */ /* 0x000fe20000000000 */
[----:B------:R-:W-:Y:S04]  /*119f0*/  BSSY B0, `(.L_x_1485) ;  /* 0x000000e000007945 */ /* 0x000fe80003800000 */
[----:B------:R-:W-:-:S13]  /*11a00*/  ISETP.GE.AND P3, PT, R0, R2, PT ;  /* 0x000000020000720c */ /* 0x000fda0003f66270 */
[----:B------:R-:W-:Y:S05]  /*11a10*/  @P3 BRA `(.L_x_1486) ;  /* 0x00000000002c3947 */ /* 0x000fea0003800000 */
[----:B------:R-:W2:Y:S02]  /*11a20*/  S2R R5, SR_TID.X ;  /* 0x0000000000057919 */ /* 0x000ea40000002100 */
[----:B--2---:R-:W-:-:S05]  /*11a30*/  IMAD.SHL.U32 R5, R5, 0x8, RZ ;  /* 0x0000000805057824 */ /* 0x004fca00078e00ff */
        /* <DEDUP_REMOVED lines=9> */
.L_x_1486:
[----:B------:R-:W-:Y:S05]  /*11ad0*/  BSYNC B0 ;  /* 0x0000000000007941 */ /* 0x000fea0003800000 */
.L_x_1485:
[----:B012---:R-:W2:Y:S01]  /*11ae0*/  LDL R10, [R1] ;  /* 0x00000000010a7983 */ /* 0x007ea20000100800 */
[----:B------:R-:W-:Y:S01]  /*11af0*/  PLOP3.LUT P0, PT, PT, PT, PT, 0x80, 0x0 ;  /* 0x000000000000781c */ /* 0x000fe20003f0f070 */
[----:B------:R-:W-:Y:S01]  /*11b00*/  NOP ;  /* 0x0000000000007918 */ /* 0x000fe20000000000 */
[----:B--2---:R-:W-:-:S11]  /*11b10*/  VIADD R10, R10, 0x2a800 ;  /* 0x0002a8000a0a7836 */ /* 0x004fd60000000000 */
.L_x_1487:
[----:B------:R-:W2:Y:S01]  /*11b20*/  LDL R2, [R1] ;  /* 0x0000000001027983 */ /* 0x000ea20000100800 */
        /* <DEDUP_REMOVED lines=18> */
.L_x_1604:
[----:B------:R-:W-:Y:S05]  /*11c50*/  BSYNC B0 ;  /* 0x0000000000007941 */ /* 0x000fea0003800000 */
.L_x_1488:
[----:B------:R-:W2:Y:S04]  /*11c60*/  LDL R3, [R1+0x28] ;  /* 0x0000280001037983 */ /* 0x000ea80000100800 */
[----:B0-----:R-:W3:Y:S01]  /*11c70*/  LDL R2, [R1+0x24] ;  /* 0x0000240001027983 */ /* 0x001ee20000100800 */
[----:B------:R-:W-:Y:S01]  /*11c80*/  BSSY B0, `(.L_x_1490) ;  /* 0x0000220000007945 */ /* 0x000fe20003800000 */
[----:B--2---:R-:W-:-:S05]  /*11c90*/  VIADD R0, R3, 0xfffffffe ;  /* 0xfffffffe03007836 */ /* 0x004fca0000000000 */
[----:B---3--:R-:W-:-:S13]  /*11ca0*/  ISETP.GE.AND P0, PT, R0, R2, PT ;  /* 0x000000020000720c */ /* 0x008fda0003f06270 */
[----:B------:R-:W-:Y:S05]  /*11cb0*/  @!P0 BRA `(.L_x_1491) ;  /* 0x0000002000708947 */ /* 0x000fea0003800000 */
[----:B------:R-:W-:Y:S01]  /*11cc0*/  LOP3.LUT R8, RZ, R2, RZ, 0x33, !PT ;  /* 0x00000002ff087212 */ /* 0x000fe200078e33ff */
[----:B------:R-:W-:Y:S01]  /*11cd0*/  IMAD.MOV R2, RZ, RZ, -R3 ;  /* 0x000000ffff027224 */ /* 0x000fe200078e0a03 */
[----:B------:R-:W-:Y:S04]  /*11ce0*/  BSSY B2, `(.L_x_1492) ;  /* 0x00000b8000027945 */ /* 0x000fe80003800000 */
[----:B------:R-:W-:-:S05]  /*11cf0*/  VIADDMNMX R8, R2, 0x1, R8, !PT ;  /* 0x0000000102087846 */ /* 0x000fca0007800108 */
[----:B------:R-:W-:-:S05]  /*11d00*/  IMAD.IADD R2, R3, 0x1, R8 ;  /* 0x0000000103027824 */ /* 0x000fca00078e0208 */
[----:B------:R-:W-:-:S04]  /*11d10*/  LOP3.LUT R2, R2, 0x1, RZ, 0xc0, !PT ;  /* 0x0000000102027812 */ /* 0x000fc800078ec0ff */
[----:B------:R-:W-:-:S13]  /*11d20*/  ISETP.NE.U32.AND P0, PT, R2, 0x1, PT ;  /* 0x000000010200780c */ /* 0x000fda0003f05070 */
        /* <DEDUP_REMOVED lines=36> */
.L_x_1496:
[----:B------:R-:W2:Y:S01]  /*11f70*/  LDL R2, [R1] ;  /* 0x0000000001027983 */ /* 0x000ea20000100800 */
[----:B------:R-:W-:Y:S01]  /*11f80*/  BSSY B3, `(.L_x_1497) ;  /* 0x0000005000037945 */ /* 0x000fe20003800000 */
[----:B--2---:R-:W-:Y:S01]  /*11f90*/  IMAD R3, R7, 0x8, R2 ;  /* 0x0000000807037824 */ /* 0x004fe200078e0202 */
[----:B------:R-:W-:-:S04]  /*11fa0*/  SHF.L.U32 R2, R9, 0x1f, RZ ;  /* 0x0000001f09027819 */ /* 0x000fc800000006ff */
[----:B------:R-:W1:Y:S02]  /*11fb0*/  SYNCS.PHASECHK.TRANS64.TRYWAIT P0, [R3+URZ+0x2a840], R2 ;  /* 0x02a84002030075a7 */ /* 0x000e64000800017f */
[----:B-1----:R-:W-:Y:S05]  /*11fc0*/  @!P0 BRA `(.L_x_1498) ;  /* 0x0000004400808947 */ /* 0x002fea0003800000 */
.L_x_1605:
[----:B------:R-:W-:Y:S05]  /*11fd0*/  BSYNC B3 ;  /* 0x0000000000037941 */ /* 0x000fea0003800000 */
.L_x_1497:
        /* <DEDUP_REMOVED lines=12> */
.L_x_1500:
[----:B------:R-:W-:Y:S05]  /*120a0*/  BSYNC B3 ;  /* 0x0000000000037941 */ /* 0x000fea0003800000 */
.L_x_1499:
[----:B------:R-:W2:Y:S04]  /*120b0*/  LDL R5, [R1] ;  /* 0x0000000001057983 */ /* 0x000ea80000100800 */
        /* <DEDUP_REMOVED lines=12> */
.L_x_1501:
        /* <DEDUP_REMOVED lines=16> */
.L_x_1502:
        /* <DEDUP_REMOVED lines=15> */
.L_x_1503:
        /* <DEDUP_REMOVED lines=17> */
.L_x_1606:
[----:B------:R-:W-:Y:S05]  /*12480*/  BSYNC B3 ;  /* 0x0000000000037941 */ /* 0x000fea0003800000 */
.L_x_1504:
[----:B------:R1:W5:Y:S01]  /*12490*/  LDL R15, [R1+0x4] ;  /* 0x00000400010f7983 */ /* 0x0003620000100800 */
[----:B------:R-:W-:Y:S01]  /*124a0*/  BSSY B3, `(.L_x_1506) ;  /* 0x000000d000037945 */ /* 0x000fe20003800000 */
[----:B------:R-:W-:Y:S02]  /*124b0*/  IMAD.MOV.U32 R12, RZ, RZ, 0x0 ;  /* 0x00000000ff0c7424 */ /* 0x000fe400078e00ff */
[----:B------:R-:W-:Y:S01]  /*124c0*/  IMAD.MOV.U32 R13, RZ, RZ, 0x14f00000 ;  /* 0x14f00000ff0d7424 */ /* 0x000fe200078e00ff */
[----:B------:R-:W-:Y:S06]  /*124d0*/  @P1 BRA `(.L_x_1507) ;  /* 0x0000000000241947 */ /* 0x000fec0003800000 */
[----:B------:R-:W2:Y:S01]  /*124e0*/  LDL R6, [R1] ;  /* 0x0000000001067983 */ /* 0x000ea20000100800 */
[----:B------:R-:W3:Y:S01]  /*124f0*/  S2R R5, SR_TID.X ;  /* 0x0000000000057919 */ /* 0x000ee20000002100 */
[----:B0-----:R-:W-:Y:S01]  /*12500*/  IMAD.MOV.U32 R3, RZ, RZ, 0x6000 ;  /* 0x00006000ff037424 */ /* 0x001fe200078e00ff */
[----:B---3--:R-:W-:-:S04]  /*12510*/  LOP3.LUT R5, R5, 0x1f, RZ, 0xc0, !PT ;  /* 0x0000001f05057812 */ /* 0x008fc800078ec0ff */
[----:B------:R-:W-:Y:S01]  /*12520*/  ISETP.NE.AND P0, PT, R5, RZ, PT ;  /* 0x000000ff0500720c */ /* 0x000fe20003f05270 */
[----:B--2--5:R-:W-:-:S04]  /*12530*/  IMAD R2, R15, 0x8, R6 ;  /* 0x000000080f027824 */ /* 0x024fc800078e0206 */
[----:B------:R2:W-:Y:S08]  /*12540*/  SYNCS.ARRIVE.TRANS64 RZ, [R2+URZ+0x2a850], R3 ;  /* 0x02a8500302ff79a7 */ /* 0x0005f0000800003f */
[----:B------:R-:W-:Y:S05]  /*12550*/  @!P0 BRA `(.L_x_1507) ;  /* 0x0000000000048947 */ /* 0x000fea0003800000 */
[----:B------:R-:W-:Y:S01]  /*12560*/  BPT.TRAP 0x1 ;  /* 0x000000040000795c */ /* 0x000fe20000300000 */
.L_x_1507:
[----:B------:R-:W-:Y:S05]  /*12570*/  BSYNC B3 ;  /* 0x0000000000037941 */ /* 0x000fea0003800000 */
.L_x_1506:
[----:B0-2---:R-:W2:Y:S04]  /*12580*/  LDL R2, [R1] ;  /* 0x0000000001027983 */ /* 0x005ea80000100800 */
[----:B------:R-:W3:Y:S04]  /*12590*/  LDL R6, [R1+0x14] ;  /* 0x0000140001067983 */ /* 0x000ee80000100800 */
[----:B------:R-:W3:Y:S01]  /*125a0*/  LDL.LU R3, [R1+0x8] ;  /* 0x0000080001037983 */ /* 0x000ee20000300800 */
[----:B------:R-:W-:Y:S01]  /*125b0*/  R2UR UR10, R11 ;  /* 0x000000000b0a72ca */ /* 0x000fe200000e0000 */
[----:B------:R-:W-:Y:S01]  /*125c0*/  UIADD3 UR4, UP0, UR36, 0x470, URZ ;  /* 0x0000047024047890 */ /* 0x000fe2000ff1e03f */
[----:B------:R-:W-:-:S02]  /*125d0*/  R2UR UR6, R12 ;  /* 0x000000000c0672ca */ /* 0x000fc400000e0000 */
[----:B------:R-:W-:Y:S01]  /*125e0*/  R2UR UR7, R13 ;  /* 0x000000000d0772ca */ /* 0x000fe200000e0000 */
[----:B------:R-:W-:Y:S01]  /*125f0*/  UIADD3.X UR5, URZ, UR37, URZ, UP0, !UPT ;  /* 0x000000253f057290 */ /* 0x000fe200087fe43f */
[----:B------:R-:W-:Y:S01]  /*12600*/  PLOP3.LUT P0, PT, PT, PT, PT, 0x80, 0x0 ;  /* 0x000000000000781c */ /* 0x000fe20003f0f070 */
[C-C-:B--2--5:R-:W-:Y:S02]  /*12610*/  IMAD R5, R15.reuse, 0x8, R2.reuse ;  /* 0x000000080f057824 */ /* 0x164fe400078e0202 */
[----:B------:R-:W-:Y:S02]  /*12620*/  IMAD R2, R15, 0x6000, R2 ;  /* 0x000060000f027824 */ /* 0x000fe400078e0202 */
[----:B------:R-:W-:Y:S02]  /*12630*/  VIADD R5, R5, 0x2a850 ;  /* 0x0002a85005057836 */ /* 0x000fe40000000000 */
[----:B---3--:R-:W-:Y:S02]  /*12640*/  IMAD R3, R3, 0x60, R6 ;  /* 0x0000006003037824 */ /* 0x008fe400078e0206 */
[----:B------:R-:W-:-:S07]  /*12650*/  VIADD R6, R2, 0x400 ;  /* 0x0000040002067836 */ /* 0x000fce0000000000 */
.L_x_1508:
        /* <DEDUP_REMOVED lines=15> */
.L_x_1509:
        /* <DEDUP_REMOVED lines=12> */
.L_x_1495:
[----:B------:R-:W-:Y:S05]  /*12810*/  BSYNC B1 ;  /* 0x0000000000017941 */ /* 0x000fea0003800000 */
.L_x_1494:
[----:B0-----:R-:W2:Y:S04]  /*12820*/  LDL R0, [R1+0x28] ;  /* 0x0000280001007983 */ /* 0x001ea80000100800 */
[----:B------:R0:W-:Y:S04]  /*12830*/  STL [R1+0x4], R7 ;  /* 0x0000040701007387 */ /* 0x0001e80000100800 */
[----:B------:R0:W-:Y:S02]  /*12840*/  STL [R1+0x10], R9 ;  /* 0x0000100901007387 */ /* 0x0001e40000100800 */
[----:B0-2---:R-:W-:-:S07]  /*12850*/  VIADD R0, R0, 0xfffffffd ;  /* 0xfffffffd00007836 */ /* 0x005fce0000000000 */
.L_x_1493:
[----:B------:R-:W-:Y:S05]  /*12860*/  BSYNC B2 ;  /* 0x0000000000027941 */ /* 0x000fea0003800000 */
.L_x_1492:
[----:B------:R-:W2:Y:S01]  /*12870*/  LDL.LU R2, [R1+0x28] ;  /* 0x0000280001027983 */ /* 0x000ea20000300800 */
[----:B------:R-:W-:Y:S01]  /*12880*/  VIADD R8, R8, 0xfffffffe ;  /* 0xfffffffe08087836 */ /* 0x000fe20000000000 */
[----:B--2---:R-:W-:-:S04]  /*12890*/  LOP3.LUT R2, RZ, R2, RZ, 0x33, !PT ;  /* 0x00000002ff027212 */ /* 0x004fc800078e33ff */
[----:B------:R-:W-:-:S13]  /*128a0*/  ISETP.NE.AND P0, PT, R8, R2, PT ;  /* 0x000000020800720c */ /* 0x000fda0003f05270 */
[----:B------:R-:W-:Y:S05]  /*128b0*/  @!P0 BRA `(.L_x_1491) ;  /* 0x0000001400708947 */ /* 0x000fea0003800000 */
[----:B------:R-:W-:-:S07]  /*128c0*/  IMAD.MOV.U32 R9, RZ, RZ, R17 ;  /* 0x000000ffff097224 */ /* 0x000fce00078e0011 */
.L_x_1542:
[----:B--2---:R-:W2:Y:S04]  /*128d0*/  LDL R4, [R1+0x18] ;  /* 0x0000180001047983 */ /* 0x004ea80000100800 */
[----:B---3--:R-:W3:Y:S04]  /*128e0*/  LDL R3, [R1+0x4] ;  /* 0x0000040001037983 */ /* 0x008ee80000100800 */
[----:B------:R-:W4:Y:S01]  /*128f0*/  LDL R2, [R1+0x10] ;  /* 0x0000100001027983 */ /* 0x000f220000100800 */
        /* <DEDUP_REMOVED lines=8> */
[----:B0-----:R-:W-:Y:S06]  /*12980*/  @!P1 BRA `(.L_x_1511) ;  /* 0x00000008007c9947 */ /* 0x001fec0003800000 */
        /* <DEDUP_REMOVED lines=19> */
[----:B------:R-:W-:-:S04]  /*12ac0*/  IMAD.WIDE.U32 R2, R11, UR6, R2 ;  /* 0x000000060b027c25 */ /* 0x000fc8000f8e0002 */
[----:B------:R-:W-:Y:S01]  /*12ad0*/  IMAD.IADD R3, R6, 0x1, R3 ;  /* 0x0000000106037824 */ /* 0x000fe200078e0203 */
[----:B------:R-:W-:-:S04]  /*12ae0*/  LEA R6, P0, R2, UR4, 0x2 ;  /* 0x0000000402067c11 */ /* 0x000fc8000f8010ff */
[----:B------:R-:W-:-:S05]  /*12af0*/  LEA.HI.X R7, R2, UR5, R3, 0x2, P0 ;  /* 0x0000000502077c11 */ /* 0x000fca00080f1403 */
[----:B------:R0:W5:Y:S04]  /*12b00*/  LDG.E R9, desc[UR60][R6.64] ;  /* 0x0000003c06097981 */ /* 0x000168000c1e1900 */
.L_x_1512:
[----:B------:R-:W2:Y:S01]  /*12b10*/  LDL R2, [R1] ;  /* 0x0000000001027983 */ /* 0x000ea20000100800 */
[----:B------:R-:W-:Y:S01]  /*12b20*/  BSSY B2, `(.L_x_1513) ;  /* 0x0000005000027945 */ /* 0x000fe20003800000 */
[----:B--2---:R-:W-:Y:S01]  /*12b30*/  IMAD R3, R4, 0x8, R2 ;  /* 0x0000000804037824 */ /* 0x004fe200078e0202 */
[----:B------:R-:W-:-:S04]  /*12b40*/  SHF.L.U32 R2, R5, 0x1f, RZ ;  /* 0x0000001f05027819 */ /* 0x000fc800000006ff */
[----:B------:R-:W2:Y:S02]  /*12b50*/  SYNCS.PHASECHK.TRANS64.TRYWAIT P0, [R3+URZ+0x2a840], R2 ;  /* 0x02a84002030075a7 */ /* 0x000ea4000800017f */
[----:B--2---:R-:W-:Y:S05]  /*12b60*/  @!P0 BRA `(.L_x_1514) ;  /* 0x0000003800c08947 */ /* 0x004fea0003800000 */
.L_x_1607:
[----:B------:R-:W-:Y:S05]  /*12b70*/  BSYNC B2 ;  /* 0x0000000000027941 */ /* 0x000fea0003800000 */
.L_x_1513:
        /* <DEDUP_REMOVED lines=12> */
.L_x_1516:
[----:B------:R-:W-:Y:S05]  /*12c40*/  BSYNC B2 ;  /* 0x0000000000027941 */ /* 0x000fea0003800000 */
.L_x_1515:
[----:B------:R-:W3:Y:S04]  /*12c50*/  LDL R6, [R1] ;  /* 0x0000000001067983 */ /* 0x000ee80000100800 */
        /* <DEDUP_REMOVED lines=9> */
[----:B---3--:R-:W-:-:S02]  /*12cf0*/  IMAD R6, R4, 0x9000, R6 ;  /* 0x0000900004067824 */ /* 0x008fc400078e0206 */
[----:B--2---:R-:W-:Y:S02]  /*12d00*/  IMAD R2, R8, 0x60, R2 ;  /* 0x0000006008027824 */ /* 0x004fe400078e0202 */
[----:B------:R-:W-:-:S08]  /*12d10*/  VIADD R7, R6, 0x18400 ;  /* 0x0001840006077836 */ /* 0x000fd00000000000 */
.L_x_1517:
        /* <DEDUP_REMOVED lines=16> */
.L_x_1518:
        /* <DEDUP_REMOVED lines=15> */
.L_x_1519:
        /* <DEDUP_REMOVED lines=17> */
.L_x_1608:
[----:B------:R-:W-:Y:S05]  /*13020*/  BSYNC B2 ;  /* 0x0000000000027941 */ /* 0x000fea0003800000 */
.L_x_1520:
[----:B------:R-:W-:Y:S01]  /*13030*/  BSSY B2, `(.L_x_1522) ;  /* 0x000000b000027945 */ /* 0x000fe20003800000 */
[----:B------:R-:W-:Y:S02]  /*13040*/  IMAD.MOV.U32 R12, RZ, RZ, 0x0 ;  /* 0x00000000ff0c7424 */ /* 0x000fe400078e00ff */
[----:B------:R-:W-:Y:S01]  /*13050*/  IMAD.MOV.U32 R13, RZ, RZ, 0x14f00000 ;  /* 0x14f00000ff0d7424 */ /* 0x000fe200078e00ff */
[----:B------:R-:W-:Y:S06]  /*13060*/  @P1 BRA `(.L_x_1523) ;  /* 0x00000000001c1947 */ /* 0x000fec0003800000 */
[----:B------:R-:W2:Y:S01]  /*13070*/  S2R R6, SR_TID.X ;  /* 0x0000000000067919 */ /* 0x000ea20000002100 */
[----:B0-----:R-:W-:-:S04]  /*13080*/  IMAD.MOV.U32 R3, RZ, RZ, 0x6000 ;  /* 0x00006000ff037424 */ /* 0x001fc800078e00ff */
[----:B------:R3:W-:Y:S01]  /*13090*/  SYNCS.ARRIVE.TRANS64 RZ, [R2+URZ+0x50], R3 ;  /* 0x0000500302ff79a7 */ /* 0x0007e2000800003f */
[----:B--2---:R-:W-:-:S04]  /*130a0*/  LOP3.LUT R6, R6, 0x1f, RZ, 0xc0, !PT ;  /* 0x0000001f06067812 */ /* 0x004fc800078ec0ff */
[----:B------:R-:W-:-:S13]  /*130b0*/  ISETP.NE.AND P0, PT, R6, RZ, PT ;  /* 0x000000ff0600720c */ /* 0x000fda0003f05270 */
[----:B---3--:R-:W-:Y:S05]  /*130c0*/  @!P0 BRA `(.L_x_1523) ;  /* 0x0000000000048947 */ /* 0x008fea0003800000 */
[----:B------:R-:W-:Y:S01]  /*130d0*/  BPT.TRAP 0x1 ;  /* 0x000000040000795c */ /* 0x000fe20000300000 */
.L_x_1523:
[----:B------:R-:W-:Y:S05]  /*130e0*/  BSYNC B2 ;  /* 0x0000000000027941 */ /* 0x000fea0003800000 */
.L_x_1522:
[----:B------:R-:W2:Y:S04]  /*130f0*/  LDL R15, [R1] ;  /* 0x00000000010f7983 */ /* 0x000ea80000100800 */
[----:B0-----:R-:W2:Y:S04]  /*13100*/  LDL.LU R3, [R1+0x4] ;  /* 0x0000040001037983 */ /* 0x001ea80000300800 */
[----:B------:R-:W3:Y:S04]  /*13110*/  LDL R7, [R1+0x14] ;  /* 0x0000140001077983 */ /* 0x000ee80000100800 */
[----:B------:R-:W3:Y:S01]  /*13120*/  LDL.LU R6, [R1+0x8] ;  /* 0x0000080001067983 */ /* 0x000ee20000300800 */
[----:B------:R-:W-:Y:S01]  /*13130*/  R2UR UR10, R11 ;  /* 0x000000000b0a72ca */ /* 0x000fe200000e0000 */
[----:B------:R-:W-:Y:S01]  /*13140*/  UIADD3 UR4, UP0, UR36, 0x470, URZ ;  /* 0x0000047024047890 */ /* 0x000fe2000ff1e03f */
[----:B------:R-:W-:Y:S01]  /*13150*/  R2UR UR6, R12 ;  /* 0x000000000c0672ca */ /* 0x000fe200000e0000 */
[----:B------:R-:W-:Y:S01]  /*13160*/  VIADD R2, R2, 0x50 ;  /* 0x0000005002027836 */ /* 0x000fe20000000000 */
[----:B------:R-:W-:Y:S01]  /*13170*/  R2UR UR7, R13 ;  /* 0x000000000d0772ca */ /* 0x000fe200000e0000 */
[----:B------:R-:W-:Y:S01]  /*13180*/  UIADD3.X UR5, URZ, UR37, URZ, UP0, !UPT ;  /* 0x000000253f057290 */ /* 0x000fe200087fe43f */
[----:B------:R-:W-:Y:S01]  /*13190*/  PLOP3.LUT P0, PT, PT, PT, PT, 0x80, 0x0 ;  /* 0x000000000000781c */ /* 0x000fe20003f0f070 */
[----:B--2---:R-:W-:-:S02]  /*131a0*/  IMAD R3, R3, 0x6000, R15 ;  /* 0x0000600003037824 */ /* 0x004fc400078e020f */
[----:B---3--:R-:W-:Y:S02]  /*131b0*/  IMAD R6, R6, 0x60, R7 ;  /* 0x0000006006067824 */ /* 0x008fe400078e0207 */
[----:B------:R-:W-:-:S08]  /*131c0*/  VIADD R7, R3, 0x400 ;  /* 0x0000040003077836 */ /* 0x000fd00000000000 */
.L_x_1524:
        /* <DEDUP_REMOVED lines=15> */
.L_x_1525:
        /* <DEDUP_REMOVED lines=12> */
.L_x_1511:
[----:B------:R-:W-:Y:S05]  /*13380*/  BSYNC B1 ;  /* 0x0000000000017941 */ /* 0x000fea0003800000 */
.L_x_1510:
[----:B------:R-:W2:Y:S01]  /*13390*/  LDL R2, [R1+0x18] ;  /* 0x0000180001027983 */ /* 0x000ea20000100800 */
[----:B------:R-:W-:Y:S01]  /*133a0*/  VIADD R3, R4, 0x1 ;  /* 0x0000000104037836 */ /* 0x000fe20000000000 */
[----:B------:R-:W-:Y:S01]  /*133b0*/  BSSY B1, `(.L_x_1526) ;  /* 0x00000a8000017945 */ /* 0x000fe20003800000 */
[----:B------:R-:W-:-:S03]  /*133c0*/  VIADD R6, R0, 0xffffffff ;  /* 0xffffffff00067836 */ /* 0x000fc60000000000 */
[----:B------:R-:W-:-:S04]  /*133d0*/  ISETP.NE.AND P0, PT, R3, 0x2, PT ;  /* 0x000000020300780c */ /* 0x000fc80003f05270 */
[----:B------:R-:W-:Y:S02]  /*133e0*/  SEL R12, R3, RZ, P0 ;  /* 0x000000ff030c7207 */ /* 0x000fe40000000000 */
[----:B--2---:R-:W-:Y:S02]  /*133f0*/  LOP3.LUT P1, RZ, R2, 0x1, RZ, 0xc0, !PT ;  /* 0x0000000102ff7812 */ /* 0x004fe4000782c0ff */
[----:B------:R-:W-:-:S04]  /*13400*/  SEL R2, RZ, 0x1, P0 ;  /* 0x00000001ff027807 */ /* 0x000fc80000000000 */
[----:B------:R-:W-:-:S05]  /*13410*/  LOP3.LUT R11, R5, R2, RZ, 0x3c, !PT ;  /* 0x00000002050b7212 */ /* 0x000fca00078e3cff */
[----:B------:R2:W-:Y:S04]  /*13420*/  STL [R1+0x10], R11 ;  /* 0x0000100b01007387 */ /* 0x0005e80000100800 */
[----:B------:R2:W-:Y:S01]  /*13430*/  STL [R1+0x4], R12 ;  /* 0x0000040c01007387 */ /* 0x0005e20000100800 */
[----:B------:R-:W-:Y:S05]  /*13440*/  @!P1 BRA `(.L_x_1527) ;  /* 0x0000000800789947 */ /* 0x000fea0003800000 */
[----:B------:R-:W-:Y:S01]  /*13450*/  ULDC.64 UR4, c[0x0][0x418] ;  /* 0x0001060000047ab9 */ /* 0x000fe20000000a00 */
[----:B------:R-:W-:Y:S01]  /*13460*/  IMAD.MOV.U32 R7, RZ, RZ, R6 ;  /* 0x000000ffff077224 */ /* 0x000fe200078e0006 */
[----:B------:R-:W-:-:S04]  /*13470*/  ISETP.NE.U32.AND P0, PT, RZ, UR4, PT ;  /* 0x00000004ff007c0c */ /* 0x000fc8000bf05070 */
[----:B------:R-:W-:-:S13]  /*13480*/  ISETP.NE.AND.EX P0, PT, RZ, UR5, PT, P0 ;  /* 0x00000005ff007c0c */ /* 0x000fda000bf05300 */
[----:B------:R-:W-:Y:S05]  /*13490*/  @!P0 BRA `(.L_x_1528) ;  /* 0x00000000004c8947 */ /* 0x000fea0003800000 */
[----:B------:R-:W3:Y:S01]  /*134a0*/  LDL R14, [R1+0x1c] ;  /* 0x00001c00010e7983 */ /* 0x000ee20000100800 */
[----:B0-----:R-:W0:Y:S01]  /*134b0*/  LDC R8, c[0x0][0x43c] ;  /* 0x00010f00ff087b82 */ /* 0x001e220000000800 */
[----:B------:R-:W-:Y:S02]  /*134c0*/  ULDC.64 UR6, c[0x0][0x428] ;  /* 0x00010a0000067ab9 */ /* 0x000fe40000000a00 */
[----:B------:R-:W4:Y:S01]  /*134d0*/  LDL R13, [R1+0xc] ;  /* 0x00000c00010d7983 */ /* 0x000f220000100800 */
        /* <DEDUP_REMOVED lines=8> */
[----:B---3--:R-:W-:-:S04]  /*13560*/  IMAD R8, R14, UR6, RZ ;  /* 0x000000060e087c24 */ /* 0x008fc8000f8e02ff */
[C---:B----4-:R-:W-:Y:S02]  /*13570*/  IMAD R8, R13.reuse, UR7, R8 ;  /* 0x000000070d087c24 */ /* 0x050fe4000f8e0208 */
[----:B------:R-:W-:-:S04]  /*13580*/  IMAD.WIDE.U32 R2, R13, UR6, R2 ;  /* 0x000000060d027c25 */ /* 0x000fc8000f8e0002 */
[----:B------:R-:W-:Y:S01]  /*13590*/  IMAD.IADD R3, R8, 0x1, R3 ;  /* 0x0000000108037824 */ /* 0x000fe200078e0203 */
[----:B------:R-:W-:-:S04]  /*135a0*/  LEA R8, P0, R2, UR4, 0x2 ;  /* 0x0000000402087c11 */ /* 0x000fc8000f8010ff */
[----:B------:R-:W-:-:S06]  /*135b0*/  LEA.HI.X R9, R2, UR5, R3, 0x2, P0 ;  /* 0x0000000502097c11 */ /* 0x000fcc00080f1403 */
[----:B------:R3:W5:Y:S03]  /*135c0*/  LDG.E R9, desc[UR60][R8.64] ;  /* 0x0000003c08097981 */ /* 0x000766000c1e1900 */
.L_x_1528:
[----:B------:R-:W4:Y:S01]  /*135d0*/  LDL R2, [R1] ;  /* 0x0000000001027983 */ /* 0x000f220000100800 */
[----:B------:R-:W-:Y:S01]  /*135e0*/  SHF.L.U32 R3, R11, 0x1f, RZ ;  /* 0x0000001f0b037819 */ /* 0x000fe200000006ff */
[----:B------:R-:W-:Y:S01]  /*135f0*/  BSSY B2, `(.L_x_1529) ;  /* 0x0000004000027945 */ /* 0x000fe20003800000 */
[----:B----4-:R-:W-:-:S04]  /*13600*/  IMAD R2, R12, 0x8, R2 ;  /* 0x000000080c027824 */ /* 0x010fc800078e0202 */
[----:B------:R-:W4:Y:S02]  /*13610*/  SYNCS.PHASECHK.TRANS64.TRYWAIT P0, [R2+URZ+0x2a840], R3 ;  /* 0x02a84003020075a7 */ /* 0x000f24000800017f */
[----:B----4-:R-:W-:Y:S05]  /*13620*/  @!P0 BRA `(.L_x_1530) ;  /* 0x0000003000388947 */ /* 0x010fea0003800000 */
.L_x_1609:
[----:B------:R-:W-:Y:S05]  /*13630*/  BSYNC B2 ;  /* 0x0000000000027941 */ /* 0x000fea0003800000 */
.L_x_1529:
[----:B0--3--:R-:W0:Y:S01]  /*13640*/  S2R R8, SR_TID.X ;  /* 0x0000000000087919 */ /* 0x009e220000002100 */
[----:B------:R-:W-:Y:S01]  /*13650*/  BSSY B2, `(.L_x_1531) ;  /* 0x000000b000027945 */ /* 0x000fe20003800000 */
[----:B0-----:R-:W-:-:S04]  /*13660*/  LOP3.LUT R8, R8, 0x7f, RZ, 0xc0, !PT ;  /* 0x0000007f08087812 */ /* 0x001fc800078ec0ff */
[----:B------:R-:W-:-:S13]  /*13670*/  ISETP.NE.AND P1, PT, R8, RZ, PT ;  /* 0x000000ff0800720c */ /* 0x000fda0003f25270 */
[----:B------:R-:W-:Y:S05]  /*13680*/  @P1 BRA `(.L_x_1532) ;  /* 0x00000000001c1947 */ /* 0x000fea0003800000 */
[----:B------:R-:W0:Y:S01]  /*13690*/  S2R R8, SR_TID.X ;  /* 0x0000000000087919 */ /* 0x000e220000002100 */
[----:B----4-:R-:W-:-:S04]  /*136a0*/  IMAD.MOV.U32 R3, RZ, RZ, 0x9000 ;  /* 0x00009000ff037424 */ /* 0x010fc800078e00ff */
[----:B------:R3:W-:Y:S01]  /*136b0*/  SYNCS.ARRIVE.TRANS64 RZ, [R2+URZ+0x2a830], R3 ;  /* 0x02a8300302ff79a7 */ /* 0x0007e2000800003f */
[----:B0-----:R-:W-:-:S04]  /*136c0*/  LOP3.LUT R8, R8, 0x1f, RZ, 0xc0, !PT ;  /* 0x0000001f08087812 */ /* 0x001fc800078ec0ff */
[----:B------:R-:W-:-:S13]  /*136d0*/  ISETP.NE.AND P0, PT, R8, RZ, PT ;  /* 0x000000ff0800720c */ /* 0x000fda0003f05270 */
[----:B---3--:R-:W-:Y:S05]  /*136e0*/  @!P0 BRA `(.L_x_1532) ;  /* 0x0000000000048947 */ /* 0x008fea0003800000 */
[----:B------:R-:W-:Y:S01]  /*136f0*/  BPT.TRAP 0x1 ;  /* 0x000000040000795c */ /* 0x000fe20000300000 */
.L_x_1532:
[----:B------:R-:W-:Y:S05]  /*13700*/  BSYNC B2 ;  /* 0x0000000000027941 */ /* 0x000fea0003800000 */
.L_x_1531:
[----:B------:R-:W3:Y:S04]  /*13710*/  LDL R8, [R1+0x4] ;  /* 0x0000040001087983 */ /* 0x000ee80000100800 */
[----:B--2---:R-:W2:Y:S04]  /*13720*/  LDL R11, [R1] ;  /* 0x00000000010b7983 */ /* 0x004ea80000100800 */
        /* <DEDUP_REMOVED lines=8> */
[C---:B---3--:R-:W-:Y:S02]  /*137b0*/  IMAD R3, R8.reuse, 0x8, R10 ;  /* 0x0000000808037824 */ /* 0x048fe400078e020a */
[----:B--2---:R-:W-:Y:S02]  /*137c0*/  IMAD R8, R8, 0x9000, R11 ;  /* 0x0000900008087824 */ /* 0x004fe400078e020b */
[----:B------:R-:W-:-:S02]  /*137d0*/  VIADD R3, R3, 0x30 ;  /* 0x0000003003037836 */ /* 0x000fc40000000000 */
[----:B----4-:R-:W-:Y:S02]  /*137e0*/  IMAD R2, R7, 0x60, R2 ;  /* 0x0000006007027824 */ /* 0x010fe400078e0202 */
[----:B------:R-:W-:-:S07]  /*137f0*/  VIADD R11, R8, 0x18400 ;  /* 0x00018400080b7836 */ /* 0x000fce0000000000 */
.L_x_1533:
        /* <DEDUP_REMOVED lines=16> */
.L_x_1534:
        /* <DEDUP_REMOVED lines=15> */
.L_x_1535:
        /* <DEDUP_REMOVED lines=15> */
.L_x_1610:
[----:B------:R-:W-:Y:S05]  /*13ae0*/  BSYNC B2 ;  /* 0x0000000000027941 */ /* 0x000fea0003800000 */
.L_x_1536:
[----:B------:R-:W-:Y:S01]  /*13af0*/  BSSY B2, `(.L_x_1538) ;  /* 0x000000b000027945 */ /* 0x000fe20003800000 */
[----:B------:R-:W-:Y:S02]  /*13b00*/  IMAD.MOV.U32 R12, RZ, RZ, 0x0 ;  /* 0x00000000ff0c7424 */ /* 0x000fe400078e00ff */
[----:B------:R-:W-:Y:S01]  /*13b10*/  IMAD.MOV.U32 R13, RZ, RZ, 0x14f00000 ;  /* 0x14f00000ff0d7424 */ /* 0x000fe200078e00ff */
[----:B------:R-:W-:Y:S06]  /*13b20*/  @P1 BRA `(.L_x_1539) ;  /* 0x00000000001c1947 */ /* 0x000fec0003800000 */
[----:B------:R-:W2:Y:S02]  /*13b30*/  S2R R3, SR_TID.X ;  /* 0x0000000000037919 */ /* 0x000ea40000002100 */
[----:B--2---:R-:W-:Y:S01]  /*13b40*/  LOP3.LUT R8, R3, 0x1f, RZ, 0xc0, !PT ;  /* 0x0000001f03087812 */ /* 0x004fe200078ec0ff */
[----:B------:R-:W-:-:S03]  /*13b50*/  IMAD.MOV.U32 R3, RZ, RZ, 0x6000 ;  /* 0x00006000ff037424 */ /* 0x000fc600078e00ff */
[----:B------:R-:W-:Y:S01]  /*13b60*/  ISETP.NE.AND P0, PT, R8, RZ, PT ;  /* 0x000000ff0800720c */ /* 0x000fe20003f05270 */
[----:B------:R2:W-:-:S12]  /*13b70*/  SYNCS.ARRIVE.TRANS64 RZ, [R2+URZ+0x50], R3 ;  /* 0x0000500302ff79a7 */ /* 0x0005d8000800003f */
[----:B--2---:R-:W-:Y:S05]  /*13b80*/  @!P0 BRA `(.L_x_1539) ;  /* 0x0000000000048947 */ /* 0x004fea0003800000 */
[----:B------:R-:W-:Y:S01]  /*13b90*/  BPT.TRAP 0x1 ;  /* 0x000000040000795c */ /* 0x000fe20000300000 */
.L_x_1539:
[----:B------:R-:W-:Y:S05]  /*13ba0*/  BSYNC B2 ;  /* 0x0000000000027941 */ /* 0x000fea0003800000 */
.L_x_1538:
[----:B------:R-:W2:Y:S04]  /*13bb0*/  LDL R8, [R1] ;  /* 0x0000000001087983 */ /* 0x000ea80000100800 */
[----:B0-----:R-:W3:Y:S04]  /*13bc0*/  LDL R5, [R1+0x14] ;  /* 0x0000140001057983 */ /* 0x001ee80000100800 */
        /* <DEDUP_REMOVED lines=11> */
.L_x_1540:
        /* <DEDUP_REMOVED lines=15> */
.L_x_1541:
        /* <DEDUP_REMOVED lines=12> */
.L_x_1527:
[----:B------:R-:W-:Y:S05]  /*13e30*/  BSYNC B1 ;  /* 0x0000000000017941 */ /* 0x000fea0003800000 */
.L_x_1526:
[----:B------:R-:W4:Y:S01]  /*13e40*/  LDL R2, [R1+0x24] ;  /* 0x0000240001027983 */ /* 0x000f220000100800 */
[----:B------:R-:W-:Y:S01]  /*13e50*/  VIADD R0, R0, 0xfffffffe ;  /* 0xfffffffe00007836 */ /* 0x000fe20000000000 */
[----:B----4-:R-:W-:-:S13]  /*13e60*/  ISETP.GT.AND P0, PT, R6, R2, PT ;  /* 0x000000020600720c */ /* 0x010fda0003f04270 */
[----:B------:R-:W-:Y:S05]  /*13e70*/  @P0 BRA `(.L_x_1542) ;  /* 0xffffffe800940947 */ /* 0x000fea000383ffff */
.L_x_1491:
[----:B------:R-:W-:Y:S05]  /*13e80*/  BSYNC B0 ;  /* 0x0000000000007941 */ /* 0x000fea0003800000 */
.L_x_1490:
[----:B------:R-:W4:Y:S01]  /*13e90*/  S2R R2, SR_TID.X ;  /* 0x0000000000027919 */ /* 0x000f220000002100 */
[----:B------:R-:W-:Y:S01]  /*13ea0*/  BSSY B0, `(.L_x_1543) ;  /* 0x0000010000007945 */ /* 0x000fe20003800000 */
[----:B----4-:R-:W-:-:S04]  /*13eb0*/  LOP3.LUT R3, R2, 0x7f, RZ, 0xc0, !PT ;  /* 0x0000007f02037812 */ /* 0x010fc800078ec0ff */
[----:B------:R-:W-:-:S13]  /*13ec0*/  ISETP.NE.AND P0, PT, R3, RZ, PT ;  /* 0x000000ff0300720c */ /* 0x000fda0003f05270 */
[----:B------:R-:W-:Y:S05]  /*13ed0*/  @P0 BRA `(.L_x_1544) ;  /* 0x0000000000300947 */ /* 0x000fea0003800000 */
[----:B------:R-:W4:Y:S01]  /*13ee0*/  S2R R2, SR_LANEID ;  /* 0x0000000000027919 */ /* 0x000f220000000000 */
[----:B------:R-:W-:Y:S01]  /*13ef0*/  VOTEU.ANY UR4, UPT, PT ;  /* 0x0000000000047886 */ /* 0x000fe200038e0100 */
[----:B------:R-:W5:Y:S01]  /*13f00*/  LDC.64 R4, c[0x0][0xc60] ;  /* 0x00031800ff047b82 */ /* 0x000f620000000a00 */
[----:B------:R-:W4:Y:S02]  /*13f10*/  FLO.U32 R0, UR4 ;  /* 0x0000000400007d00 */ /* 0x000f2400080e0000 */
[----:B----4-:R-:W-:-:S06]  /*13f20*/  ISETP.EQ.U32.AND P0, PT, R0, R2, PT ;  /* 0x000000020000720c */ /* 0x010fcc0003f02070 */
[----:B------:R-:W5:Y:S07]  /*13f30*/  POPC R2, UR4 ;  /* 0x0000000400027d09 */ /* 0x000f6e0008000000 */
[----:B-----5:R-:W4:Y:S04]  /*13f40*/  @P0 ATOMG.E.ADD.STRONG.GPU PT, R2, desc[UR60][R4.64], R2 ;  /* 0x00000002040209a8 */ /* 0x020f2800081ee1fc */
[----:B----4-:R4:W5:Y:S02]  /*13f50*/  SHFL.IDX PT, R2, R2, R0, 0x1f ;  /* 0x00001f0002027589 */ /* 0x01096400000e0000 */
[----:B----4-:R-:W4:Y:S02]  /*13f60*/  S2R R0, SR_LTMASK ;  /* 0x0000000000007919 */ /* 0x010f240000003900 */
[----:B----4-:R-:W-:-:S06]  /*13f70*/  LOP3.LUT R0, R0, UR4, RZ, 0xc0, !PT ;  /* 0x0000000400007c12 */ /* 0x010fcc000f8ec0ff */
[----:B------:R-:W5:Y:S02]  /*13f80*/  POPC R0, R0 ;  /* 0x0000000000007309 */ /* 0x000f640000000000 */
[----:B-----5:R-:W-:-:S07]  /*13f90*/  IADD3 R16, R2, UR38, R0 ;  /* 0x0000002602107c10 */ /* 0x020fce000fffe000 */
.L_x_1544:
[----:B------:R-:W-:Y:S05]  /*13fa0*/  BSYNC B0 ;  /* 0x0000000000007941 */ /* 0x000fea0003800000 */
.L_x_1543:
[----:B------:R-:W4:Y:S01]  /*13fb0*/  LDL R0, [R1+0x18] ;  /* 0x0000180001007983 */ /* 0x000f220000100800 */
[----:B------:R-:W-:Y:S01]  /*13fc0*/  BSSY B0, `(.L_x_1545) ;  /* 0x000003e000007945 */ /* 0x000fe20003800000 */
[----:B----4-:R-:W-:-:S13]  /*13fd0*/  LOP3.LUT P0, RZ, R0, 0x1, RZ, 0xc0, !PT ;  /* 0x0000000100ff7812 */ /* 0x010fda000780c0ff */
[----:B------:R-:W-:Y:S05]  /*13fe0*/  @!P0 BRA `(.L_x_1546) ;  /* 0x0000000000ec8947 */ /* 0x000fea0003800000 */
[----:B------:R-:W4:Y:S04]  /*13ff0*/  LDL R4, [R1] ;  /* 0x0000000001047983 */ /* 0x000f280000100800 */
[----:B------:R-:W4:Y:S04]  /*14000*/  LDL R0, [R1+0x4] ;  /* 0x0000040001007983 */ /* 0x000f280000100800 */
[----:B------:R-:W5:Y:S01]  /*14010*/  LDL R2, [R1+0x10] ;  /* 0x0000100001027983 */ /* 0x000f620000100800 */
[----:B------:R-:W-:Y:S01]  /*14020*/  BSSY B1, `(.L_x_1547) ;  /* 0x0000006000017945 */ /* 0x000fe20003800000 */
[----:B------:R-:W-:Y:S01]  /*14030*/  ISETP.NE.AND P1, PT, R3, RZ, PT ;  /* 0x000000ff0300720c */ /* 0x000fe20003f25270 */
[----:B----4-:R-:W-:Y:S01]  /*14040*/  IMAD R0, R0, 0x8, R4 ;  /* 0x0000000800007824 */ /* 0x010fe200078e0204 */
[----:B-----5:R-:W-:-:S04]  /*14050*/  SHF.L.U32 R2, R2, 0x1f, RZ ;  /* 0x0000001f02027819 */ /* 0x020fc800000006ff */
[----:B------:R-:W4:Y:S02]  /*14060*/  SYNCS.PHASECHK.TRANS64.TRYWAIT P0, [R0+URZ+0x2a860], R2 ;  /* 0x02a86002000075a7 */ /* 0x000f24000800017f */
[----:B----4-:R-:W-:Y:S05]  /*14070*/  @!P0 BRA `(.L_x_1548) ;  /* 0x0000002400cc8947 */ /* 0x010fea0003800000 */
.L_x_1611:
[----:B------:R-:W-:Y:S05]  /*14080*/  BSYNC B1 ;  /* 0x0000000000017941 */ /* 0x000fea0003800000 */
.L_x_1547:
[----:B------:R-:W-:Y:S04]  /*14090*/  BSSY B1, `(.L_x_1549) ;  /* 0x0000009000017945 */ /* 0x000fe80003800000 */
[----:B------:R-:W-:Y:S05]  /*140a0*/  @P1 BRA `(.L_x_1550) ;  /* 0x00000000001c1947 */ /* 0x000fea0003800000 */
[----:B------:R-:W5:Y:S01]  /*140b0*/  S2R R3, SR_TID.X ;  /* 0x0000000000037919 */ /* 0x000f620000002100 */
[----:B----4-:R-:W-:-:S04]  /*140c0*/  IMAD.MOV.U32 R2, RZ, RZ, 0x6000 ;  /* 0x00006000ff027424 */ /* 0x010fc800078e00ff */
[----:B------:R4:W-:Y:S01]  /*140d0*/  SYNCS.ARRIVE.TRANS64 RZ, [R0+URZ+0x2a850], R2 ;  /* 0x02a8500200ff79a7 */ /* 0x0009e2000800003f */
[----:B-----5:R-:W-:-:S04]  /*140e0*/  LOP3.LUT R3, R3, 0x1f, RZ, 0xc0, !PT ;  /* 0x0000001f03037812 */ /* 0x020fc800078ec0ff */
[----:B------:R-:W-:-:S13]  /*140f0*/  ISETP.NE.AND P0, PT, R3, RZ, PT ;  /* 0x000000ff0300720c */ /* 0x000fda0003f05270 */
[----:B----4-:R-:W-:Y:S05]  /*14100*/  @!P0 BRA `(.L_x_1550) ;  /* 0x0000000000048947 */ /* 0x010fea0003800000 */
[----:B------:R-:W-:Y:S01]  /*14110*/  BPT.TRAP 0x1 ;  /* 0x000000040000795c */ /* 0x000fe20000300000 */
.L_x_1550:
[----:B------:R-:W-:Y:S05]  /*14120*/  BSYNC B1 ;  /* 0x0000000000017941 */ /* 0x000fea0003800000 */
.L_x_1549:
[----:B------:R-:W5:Y:S04]  /*14130*/  LDL.LU R5, [R1+0x14] ;  /* 0x0000140001057983 */ /* 0x000f680000300800 */
[----:B------:R-:W5:Y:S04]  /*14140*/  LDL.LU R3, [R1+0x8] ;  /* 0x0000080001037983 */ /* 0x000f680000300800 */
[----:B------:R-:W2:Y:S04]  /*14150*/  LDL R4, [R1] ;  /* 0x0000000001047983 */ /* 0x000ea80000100800 */
[----:B----4-:R-:W2:Y:S01]  /*14160*/  LDL R2, [R1+0x4] ;  /* 0x0000040001027983 */ /* 0x010ea20000100800 */
[----:B------:R-:W-:Y:S01]  /*14170*/  UIADD3 UR4, UP0, UR36, 0x470, URZ ;  /* 0x0000047024047890 */ /* 0x000fe2000ff1e03f */
[----:B------:R-:W-:Y:S01]  /*14180*/  PLOP3.LUT P0, PT, PT, PT, PT, 0x80, 0x0 ;  /* 0x000000000000781c */ /* 0x000fe20003f0f070 */
[----:B------:R-:W-:Y:S01]  /*14190*/  VIADD R0, R0, 0x2a850 ;  /* 0x0002a85000007836 */ /* 0x000fe20000000000 */
[----:B------:R-:W-:Y:S01]  /*141a0*/  UMOV UR6, 0x0 ;  /* 0x0000000000067882 */ /* 0x000fe20000000000 */
[----:B------:R-:W-:Y:S01]  /*141b0*/  UIADD3.X UR5, URZ, UR37, URZ, UP0, !UPT ;  /* 0x000000253f057290 */ /* 0x000fe200087fe43f */
[----:B------:R-:W-:Y:S01]  /*141c0*/  UMOV UR7, 0x14f00000 ;  /* 0x14f0000000077882 */ /* 0x000fe20000000000 */
[----:B------:R-:W-:Y:S01]  /*141d0*/  UMOV UR10, URZ ;  /* 0x0000003f000a7c82 */ /* 0x000fe20008000000 */
[----:B-----5:R-:W-:-:S02]  /*141e0*/  IMAD R3, R3, 0x60, R5 ;  /* 0x0000006003037824 */ /* 0x020fc400078e0205 */
[----:B--2---:R-:W-:-:S04]  /*141f0*/  IMAD R2, R2, 0x6000, R4 ;  /* 0x0000600002027824 */ /* 0x004fc800078e0204 */
[----:B------:R-:W-:-:S07]  /*14200*/  VIADD R4, R2, 0x400 ;  /* 0x0000040002047836 */ /* 0x000fce0000000000 */
.L_x_1551:
        /* <DEDUP_REMOVED lines=15> */
.L_x_1552:
        /* <DEDUP_REMOVED lines=9> */
[----:B----4-:R-:W-:Y:S05]  /*14390*/  @P0 BRA.U.ANY `(.L_x_1552) ;  /* 0xfffffffd00d80947 */ /* 0x010fea000393ffff */
.L_x_1546:
[----:B------:R-:W-:Y:S05]  /*143a0*/  BSYNC B0 ;  /* 0x0000000000007941 */ /* 0x000fea0003800000 */
.L_x_1545:
[----:B------:R-:W4:Y:S04]  /*143b0*/  LDL.LU R5, [R1+0x4] ;  /* 0x0000040001057983 */ /* 0x000f280000300800 */
[----:B------:R-:W5:Y:S01]  /*143c0*/  LDL.LU R4, [R1+0x10] ;  /* 0x0000100001047983 */ /* 0x000f620000300800 */
[----:B----4-:R-:W-:-:S05]  /*143d0*/  VIADD R0, R5, 0x1 ;  /* 0x0000000105007836 */ /* 0x010fca0000000000 */
[----:B------:R-:W-:-:S04]  /*143e0*/  ISETP.NE.AND P0, PT, R0, 0x2, PT ;  /* 0x000000020000780c */ /* 0x000fc80003f05270 */
[----:B------:R-:W-:Y:S02]  /*143f0*/  SEL R2, RZ, 0x1, P0 ;  /* 0x00000001ff027807 */ /* 0x000fe40000000000 */
[----:B------:R-:W-:Y:S02]  /*14400*/  SEL R0, R0, RZ, P0 ;  /* 0x000000ff00007207 */ /* 0x000fe40000000000 */
[----:B-----5:R-:W-:-:S03]  /*14410*/  LOP3.LUT R4, R4, R2, RZ, 0x3c, !PT ;  /* 0x0000000204047212 */ /* 0x020fc600078e3cff */
[----:B------:R4:W-:Y:S04]  /*14420*/  STL [R1+0x4], R0 ;  /* 0x0000040001007387 */ /* 0x0009e80000100800 */
[----:B------:R4:W-:Y:S02]  /*14430*/  STL [R1+0x10], R4 ;  /* 0x0000100401007387 */ /* 0x0009e40000100800 */
.L_x_1470:
[----:B------:R-:W-:Y:S05]  /*14440*/  BSYNC B7 ;  /* 0x0000000000077941 */ /* 0x000fea0003800000 */
.L_x_1468:
[----:B----4-:R-:W4:Y:S02]  /*14450*/  LDL R0, [R1+0x18] ;  /* 0x0000180001007983 */ /* 0x010f240000100800 */
[----:B----4-:R-:W-:-:S13]  /*14460*/  LOP3.LUT P0, RZ, R0, 0x2, RZ, 0xc0, !PT ;  /* 0x0000000200ff7812 */ /* 0x010fda000780c0ff */
[----:B------:R-:W-:Y:S05]  /*14470*/  @!P0 BRA `(.L_x_1553) ;  /* 0x0000000000288947 */ /* 0x000fea0003800000 */
[----:B------:R-:W-:Y:S05]  /*14480*/  WARPSYNC.ALL ;  /* 0x0000000000007948 */ /* 0x000fea0003800000 */
[----:B------:R-:W4:Y:S08]  /*14490*/  S2UR UR5, SR_CgaCtaId ;  /* 0x00000000000579c3 */ /* 0x000f300000008800 */
[----:B------:R-:W-:Y:S06]  /*144a0*/  BAR.SYNC.DEFER_BLOCKING 0x5, 0x180 ;  /* 0x0146000000007b1d */ /* 0x000fec0000010000 */
[----:B------:R-:W-:-:S02]  /*144b0*/  UMOV UR4, 0x400 ;  /* 0x0000040000047882 */ /* 0x000fc40000000000 */
[----:B----4-:R-:W-:-:S06]  /*144c0*/  ULEA UR4, UR5, UR4, 0x18 ;  /* 0x0000000405047291 */ /* 0x010fcc000f8ec03f */
[----:B------:R-:W-:-:S05]  /*144d0*/  IMAD.U32 R0, RZ, RZ, UR4 ;  /* 0x00000004ff007e24 */ /* 0x000fca000f8e00ff */
[----:B------:R4:W0:Y:S04]  /*144e0*/  LDS.128 R16, [R0+0x2a8d0] ;  /* 0x02a8d00000107984 */ /* 0x0008280000000c00 */
[----:B------:R4:W-:Y:S01]  /*144f0*/  STL [R1], R0 ;  /* 0x0000000001007387 */ /* 0x0009e20000100800 */
[----:B------:R-:W-:Y:S06]  /*14500*/  BAR.ARV 0x4, 0x180 ;  /* 0x0106000000007b1d */ /* 0x000fec0000002000 */
[----:B------:R-:W-:Y:S05]  /*14510*/  BRA `(.L_x_1554) ;  /* 0x0000000800d87947 */ /* 0x000fea0003800000 */
.L_x_1553:
[----:B------:R-:W4:Y:S01]  /*14520*/  S2R R0, SR_TID.X ;  /* 0x0000000000007919 */ /* 0x000f220000002100 */
[----:B------:R-:W-:Y:S01]  /*14530*/  UMOV UR4, 0xffffffff ;  /* 0xffffffff00047882 */ /* 0x000fe20000000000 */
[----:B----4-:R-:W-:-:S04]  /*14540*/  LOP3.LUT R6, R0, 0x1f, RZ, 0xc0, !PT ;  /* 0x0000001f00067812 */ /* 0x010fc800078ec0ff */
[----:B------:R-:W-:Y:S01]  /*14550*/  ISETP.NE.AND P0, PT, R6, 0x1f, PT ;  /* 0x0000001f0600780c */ /* 0x000fe20003f05270 */
[----:B------:R-:W-:-:S12]  /*14560*/  BRA.DIV UR4, `(.L_x_1555) ;  /* 0x0000002204a47947 */ /* 0x000fd8000b800000 */
[----:B------:R-:W-:Y:S01]  /*14570*/  IMAD.IADD R5, R19, 0x1, R6 ;  /* 0x0000000113057824 */ /* 0x000fe200078e0206 */
[----:B------:R-:W-:-:S04]  /*14580*/  ULDC UR4, c[0x0][0xc3c] ;  /* 0x00030f0000047ab9 */ /* 0x000fc80000000800 */
[----:B------:R-:W-:-:S13]  /*14590*/  ISETP.GE.OR P1, PT, R5, UR4, !P0 ;  /* 0x0000000405007c0c */ /* 0x000fda000c726670 */
[----:B------:R-:W4:Y:S02]  /*145a0*/  @!P1 LDC.64 R2, c[0x0][0xc80] ;  /* 0x00032000ff029b82 */ /* 0x000f240000000a00 */
[----:B----4-:R-:W-:-:S06]  /*145b0*/  @!P1 IMAD.WIDE R2, R5, 0x4, R2 ;  /* 0x0000000405029825 */ /* 0x010fcc00078e0202 */
[----:B------:R4:W5:Y:S01]  /*145c0*/  @!P1 LDG.E R3, desc[UR60][R2.64] ;  /* 0x0000003c02039981 */ /* 0x000962000c1e1900 */
[C---:B------:R-:W-:Y:S02]  /*145d0*/  ISETP.GE.U32.AND P2, PT, R6.reuse, 0x2, PT ;  /* 0x000000020600780c */ /* 0x040fe40003f46070 */
[C---:B------:R-:W-:Y:S01]  /*145e0*/  ISETP.GE.U32.AND P3, PT, R6.reuse, 0x4, PT ;  /* 0x000000040600780c */ /* 0x040fe20003f66070 */
[----:B------:R-:W-:Y:S01]  /*145f0*/  SHFL.IDX PT, R0, R16, RZ, 0x1f ;  /* 0x00001fff10007589 */ /* 0x000fe200000e0000 */
[C---:B------:R-:W-:Y:S02]  /*14600*/  ISETP.GE.U32.AND P4, PT, R6.reuse, 0x8, PT ;  /* 0x000000080600780c */ /* 0x040fe40003f86070 */
[C---:B------:R-:W-:Y:S01]  /*14610*/  ISETP.GE.U32.AND P5, PT, R6.reuse, 0x10, PT ;  /* 0x000000100600780c */ /* 0x040fe20003fa6070 */
[----:B----4-:R-:W-:Y:S02]  /*14620*/  IMAD.MOV.U32 R2, RZ, RZ, RZ ;  /* 0x000000ffff027224 */ /* 0x010fe400078e00ff */
[----:B-----5:R-:W-:Y:S01]  /*14630*/  @!P1 IMAD.MOV.U32 R2, RZ, RZ, R3 ;  /* 0x000000ffff029224 */ /* 0x020fe200078e0003 */
[----:B------:R-:W-:-:S04]  /*14640*/  ISETP.NE.AND P1, PT, R6, RZ, PT ;  /* 0x000000ff0600720c */ /* 0x000fc80003f25270 */
[----:B------:R-:W4:Y:S02]  /*14650*/  SHFL.UP PT, R14, R2, 0x1, RZ ;  /* 0x04200000020e7989 */ /* 0x000f2400000e00ff */
[----:B----4-:R-:W-:-:S05]  /*14660*/  SEL R5, R14, RZ, P1 ;  /* 0x000000ff0e057207 */ /* 0x010fca0000800000 */
[----:B------:R-:W-:Y:S02]  /*14670*/  IMAD.IADD R3, R2, 0x1, R5 ;  /* 0x0000000102037824 */ /* 0x000fe400078e0205 */
[----:B------:R-:W-:Y:S04]  /*14680*/  SHFL.IDX PT, R5, R16, 0x1, 0x1f ;  /* 0x00201f0010057f89 */ /* 0x000fe800000e0000 */
[----:B------:R-:W4:Y:S02]  /*14690*/  SHFL.UP PT, R4, R3, 0x2, RZ ;  /* 0x0440000003047989 */ /* 0x000f2400000e00ff */
[----:B----4-:R-:W-:-:S05]  /*146a0*/  SEL R4, R4, RZ, P2 ;  /* 0x000000ff04047207 */ /* 0x010fca0001000000 */
[----:B------:R-:W-:-:S05]  /*146b0*/  IMAD.IADD R3, R3, 0x1, R4 ;  /* 0x0000000103037824 */ /* 0x000fca00078e0204 */
        /* <DEDUP_REMOVED lines=9> */
[----:B------:R4:W0:Y:S02]  /*14750*/  SHFL.IDX PT, R16, R3, 0x1f, 0x1f ;  /* 0x03e01f0003107f89 */ /* 0x00082400000e0000 */
.L_x_1621:
[----:B------:R-:W-:Y:S02]  /*14760*/  ULDC UR4, c[0x0][0xc38] ;  /* 0x00030e0000047ab9 */ /* 0x000fe40000000800 */
[----:B------:R-:W-:-:S04]  /*14770*/  IMAD.U32 R4, RZ, RZ, UR4 ;  /* 0x00000004ff047e24 */ /* 0x000fc8000f8e00ff */
[----:B0-----:R-:W-:-:S04]  /*14780*/  IMAD R16, R16, R4, RZ ;  /* 0x0000000410107224 */ /* 0x001fc800078e02ff */
[----:B------:R-:W-:-:S05]  /*14790*/  IMAD.IADD R5, R5, 0x1, R16 ;  /* 0x0000000105057824 */ /* 0x000fca00078e0210 */
[----:B------:R-:W-:-:S13]  /*147a0*/  ISETP.GT.AND P6, PT, R5, R0, PT ;  /* 0x000000000500720c */ /* 0x000fda0003fc4270 */
[----:B------:R-:W-:Y:S05]  /*147b0*/  @P6 BRA `(.L_x_1556) ;  /* 0x00000000009c6947 */ /* 0x000fea0003800000 */
.L_x_1561:
[----:B0-----:R-:W0:Y:S01]  /*147c0*/  LDC R2, c[0x0][0xc3c] ;  /* 0x00030f00ff027b82 */ /* 0x001e220000000800 */
[----:B------:R-:W-:-:S05]  /*147d0*/  VIADD R19, R19, 0x1f ;  /* 0x0000001f13137836 */ /* 0x000fca0000000000 */
[----:B0-----:R-:W-:-:S13]  /*147e0*/  ISETP.GE.AND P6, PT, R19, R2, PT ;  /* 0x000000021300720c */ /* 0x001fda0003fc6270 */
[----:B------:R-:W-:Y:S05]  /*147f0*/  @P6 BRA `(.L_x_1557) ;  /* 0x0000000400d46947 */ /* 0x000fea0003800000 */
[----:B----4-:R-:W0:Y:S01]  /*14800*/  S2R R3, SR_TID.X ;  /* 0x0000000000037919 */ /* 0x010e220000002100 */
[----:B------:R-:W-:Y:S01]  /*14810*/  BSSY B0, `(.L_x_1558) ;  /* 0x0000009000007945 */ /* 0x000fe20003800000 */
[----:B0-----:R-:W-:-:S05]  /*14820*/  LOP3.LUT R3, R3, 0x1f, RZ, 0xc0, !PT ;  /* 0x0000001f03037812 */ /* 0x001fca00078ec0ff */
[----:B------:R-:W-:-:S05]  /*14830*/  IMAD.IADD R4, R19, 0x1, R3 ;  /* 0x0000000113047824 */ /* 0x000fca00078e0203 */
[----:B------:R-:W-:Y:S01]  /*14840*/  ISETP.GE.OR P6, PT, R4, R2, !P0 ;  /* 0x000000020400720c */ /* 0x000fe200047c6670 */
[----:B------:R-:W-:-:S12]  /*14850*/  IMAD.MOV.U32 R2, RZ, RZ, RZ ;  /* 0x000000ffff027224 */ /* 0x000fd800078e00ff */
[----:B------:R-:W-:Y:S05]  /*14860*/  @P6 BRA `(.L_x_1559) ;  /* 0x00000000000c6947 */ /* 0x000fea0003800000 */
[----:B------:R-:W0:Y:S02]  /*14870*/  LDC.64 R2, c[0x0][0xc80] ;  /* 0x00032000ff027b82 */ /* 0x000e240000000a00 */
[----:B0-----:R-:W-:-:S06]  /*14880*/  IMAD.WIDE R2, R4, 0x4, R2 ;  /* 0x0000000404027825 */ /* 0x001fcc00078e0202 */
[----:B------:R0:W5:Y:S02]  /*14890*/  LDG.E R2, desc[UR60][R2.64] ;  /* 0x0000003c02027981 */ /* 0x000164000c1e1900 */
.L_x_1559:
[----:B------:R-:W-:Y:S05]  /*148a0*/  BSYNC B0 ;  /* 0x0000000000007941 */ /* 0x000fea0003800000 */
.L_x_1558:
        /* <DEDUP_REMOVED lines=17> */
[----:B------:R0:W4:Y:S02]  /*149c0*/  SHFL.IDX PT, R16, R3, 0x1f, 0x1f ;  /* 0x03e01f0003107f89 */ /* 0x00012400000e0000 */
.L_x_1629:
[----:B------:R-:W-:Y:S02]  /*149d0*/  ULDC UR4, c[0x0][0xc38] ;  /* 0x00030e0000047ab9 */ /* 0x000fe40000000800 */
[----:B------:R-:W-:-:S04]  /*149e0*/  IMAD.U32 R4, RZ, RZ, UR4 ;  /* 0x00000004ff047e24 */ /* 0x000fc8000f8e00ff */
[----:B----4-:R-:W-:-:S04]  /*149f0*/  IMAD R16, R16, R4, RZ ;  /* 0x0000000410107224 */ /* 0x010fc800078e02ff */
[----:B------:R-:W-:-:S05]  /*14a00*/  IMAD.IADD R5, R16, 0x1, R5 ;  /* 0x0000000110057824 */ /* 0x000fca00078e0205 */
[----:B------:R-:W-:-:S13]  /*14a10*/  ISETP.GT.AND P6, PT, R5, R0, PT ;  /* 0x000000000500720c */ /* 0x000fda0003fc4270 */
[----:B------:R-:W-:Y:S05]  /*14a20*/  @!P6 BRA `(.L_x_1561) ;  /* 0xfffffffc0064e947 */ /* 0x000fea000383ffff */
.L_x_1556:
[----:B------:R-:W-:Y:S01]  /*14a30*/  IMAD.IADD R16, R5, 0x1, -R16 ;  /* 0x0000000105107824 */ /* 0x000fe200078e0a10 */
[----:B------:R-:W-:-:S03]  /*14a40*/  UMOV UR4, 0xffffffff ;  /* 0xffffffff00047882 */ /* 0x000fc60000000000 */
[----:B------:R-:W-:-:S05]  /*14a50*/  IMAD R5, R3, R4, R16 ;  /* 0x0000000403057224 */ /* 0x000fca00078e0210 */
[----:B------:R-:W-:Y:S01]  /*14a60*/  ISETP.GT.AND P6, PT, R5, R0, PT ;  /* 0x000000000500720c */ /* 0x000fe20003fc4270 */
[----:B------:R-:W-:-:S12]  /*14a70*/  BRA.DIV UR4, `(.L_x_1562) ;  /* 0x00000026045c7947 */ /* 0x000fd8000b800000 */
[----:B------:R-:W-:-:S04]  /*14a80*/  VOTE.ANY R5, PT, !P6 ;  /* 0x0000000000057806 */ /* 0x000fc800070e0100 */
[----:B------:R-:W5:Y:S02]  /*14a90*/  POPC R6, R5 ;  /* 0x0000000500067309 */ /* 0x000f640000000000 */
[----:B-----5:R0:W0:Y:S02]  /*14aa0*/  SHFL.IDX PT, R17, R2, R6, 0x1f ;  /* 0x00001f0602117589 */ /* 0x02002400000e0000 */
.L_x_1633:
[----:B------:R-:W-:Y:S01]  /*14ab0*/  ISETP.NE.AND P0, PT, R5, RZ, PT ;  /* 0x000000ff0500720c */ /* 0x000fe20003f05270 */
[----:B------:R-:W-:-:S12]  /*14ac0*/  IMAD.MOV.U32 R5, RZ, RZ, RZ ;  /* 0x000000ffff057224 */ /* 0x000fd800078e00ff */
[----:B------:R-:W-:Y:S05]  /*14ad0*/  @!P0 BRA `(.L_x_1563) ;  /* 0x0000000000148947 */ /* 0x000fea0003800000 */
[----:B------:R-:W-:Y:S01]  /*14ae0*/  UMOV UR4, 0xffffffff ;  /* 0xffffffff00047882 */ /* 0x000fe20000000000 */
[----:B--2---:R-:W-:Y:S02]  /*14af0*/  VIADD R12, R6, 0xffffffff ;  /* 0xffffffff060c7836 */ /* 0x004fe40000000000 */
[----:B------:R-:W-:Y:S05]  /*14b00*/  BRA.DIV UR4, `(.L_x_1564) ;  /* 0x0000002604807947 */ /* 0x000fea000b800000 */
[----:B0---4-:R0:W2:Y:S02]  /*14b10*/  SHFL.IDX PT, R3, R3, R12, 0x1f ;  /* 0x00001f0c03037589 */ /* 0x0110a400000e0000 */
.L_x_1636:
[----:B--2---:R-:W-:-:S07]  /*14b20*/  IMAD.MOV.U32 R5, RZ, RZ, R3 ;  /* 0x000000ffff057224 */ /* 0x004fce00078e0003 */
.L_x_1563:
[----:B0---4-:R-:W0:Y:S01]  /*14b30*/  LDC.64 R2, c[0x0][0xc90] ;  /* 0x00032400ff027b82 */ /* 0x011e220000000a00 */
[----:B------:R-:W-:-:S04]  /*14b40*/  IMAD.IADD R19, R6, 0x1, R19 ;  /* 0x0000000106137824 */ /* 0x000fc800078e0213 */
[----:B0-----:R-:W-:-:S05]  /*14b50*/  IMAD.WIDE R2, R19, 0x4, R2 ;  /* 0x0000000413027825 */ /* 0x001fca00078e0202 */
[----:B--23--:R-:W2:Y:S01]  /*14b60*/  LDG.E R7, desc[UR60][R2.64] ;  /* 0x0000003c02077981 */ /* 0x00cea2000c1e1900 */
[----:B------:R-:W-:-:S04]  /*14b70*/  IMAD R16, R5, R4, R16 ;  /* 0x0000000405107224 */ /* 0x000fc800078e0210 */
[----:B------:R-:W-:Y:S02]  /*14b80*/  IMAD.IADD R0, R0, 0x1, -R16 ;  /* 0x0000000100007824 */ /* 0x000fe400078e0a10 */
[----:B--2---:R-:W-:-:S05]  /*14b90*/  IMAD R6, R17, R7, RZ ;  /* 0x0000000711067224 */ /* 0x004fca00078e02ff */
[----:B------:R-:W-:-:S04]  /*14ba0*/  IABS R8, R6 ;  /* 0x0000000600087213 */ /* 0x000fc80000000000 */
[----:B------:R-:W0:Y:S08]  /*14bb0*/  I2F.RP R2, R8 ;  /* 0x0000000800027306 */ /* 0x000e300000209400 */
[----:B0-----:R-:W0:Y:S02]  /*14bc0*/  MUFU.RCP R2, R2 ;  /* 0x0000000200027308 */ /* 0x001e240000001000 */
[----:B0-----:R-:W-:-:S06]  /*14bd0*/  VIADD R2, R2, 0xffffffe ;  /* 0x0ffffffe02027836 */ /* 0x001fcc0000000000 */
[----:B------:R-:W0:Y:S02]  /*14be0*/  F2I.FTZ.U32.TRUNC.NTZ R3, R2 ;  /* 0x0000000200037305 */ /* 0x000e24000021f000 */
[----:B0-----:R-:W-:-:S04]  /*14bf0*/  IMAD.MOV R2, RZ, RZ, -R3 ;  /* 0x000000ffff027224 */ /* 0x001fc800078e0a03 */
[----:B------:R-:W-:Y:S02]  /*14c00*/  IMAD R5, R2, R8, RZ ;  /* 0x0000000802057224 */ /* 0x000fe400078e02ff */
[----:B------:R-:W-:-:S04]  /*14c10*/  IMAD.MOV.U32 R2, RZ, RZ, RZ ;  /* 0x000000ffff027224 */ /* 0x000fc800078e00ff */
[----:B------:R-:W-:Y:S01]  /*14c20*/  IMAD.HI.U32 R2, R3, R5, R2 ;  /* 0x0000000503027227 */ /* 0x000fe200078e0002 */
[----:B------:R-:W-:Y:S02]  /*14c30*/  IABS R3, R0 ;  /* 0x0000000000037213 */ /* 0x000fe40000000000 */
[----:B------:R-:W-:-:S03]  /*14c40*/  IABS R5, R6 ;  /* 0x0000000600057213 */ /* 0x000fc60000000000 */
[----:B------:R-:W-:-:S04]  /*14c50*/  IMAD.HI.U32 R2, R2, R3, RZ ;  /* 0x0000000302027227 */ /* 0x000fc800078e00ff */
[----:B------:R-:W-:-:S04]  /*14c60*/  IMAD.MOV R5, RZ, RZ, -R5 ;  /* 0x000000ffff057224 */ /* 0x000fc800078e0a05 */
        /* <DEDUP_REMOVED lines=11> */
[----:B------:R-:W-:Y:S02]  /*14d20*/  IMAD R5, R7, R2, RZ ;  /* 0x0000000207057224 */ /* 0x000fe400078e02ff */
[----:B------:R-:W-:Y:S02]  /*14d30*/  IMAD.MOV R2, RZ, RZ, -R2 ;  /* 0x000000ffff027224 */ /* 0x000fe400078e0a02 */
[----:B------:R-:W-:Y:S02]  /*14d40*/  IMAD.MOV R3, RZ, RZ, -R5 ;  /* 0x000000ffff037224 */ /* 0x000fe400078e0a05 */
[----:B------:R-:W-:-:S03]  /*14d50*/  IMAD R0, R6, R2, R0 ;  /* 0x0000000206007224 */ /* 0x000fc600078e0200 */
[----:B------:R-:W-:Y:S01]  /*14d60*/  VIADDMNMX R4, R3, R4, R7, PT ;  /* 0x0000000403047246 */ /* 0x000fe20003800107 */
[----:B------:R-:W-:-:S03]  /*14d70*/  IMAD.IADD R5, R0, 0x1, R5 ;  /* 0x0000000100057824 */ /* 0x000fc600078e0205 */
        /* <DEDUP_REMOVED lines=23> */
[----:B------:R-:W-:Y:S01]  /*14ef0*/  @!P1 LOP3.LUT R2, RZ, R4, RZ, 0x33, !PT ;  /* 0x00000004ff029212 */ /* 0x000fe200078e33ff */
[----:B------:R-:W-:-:S04]  /*14f00*/  IMAD.MOV R4, RZ, RZ, -R4 ;  /* 0x000000ffff047224 */ /* 0x000fc800078e0a04 */
[----:B------:R-:W-:Y:S01]  /*14f10*/  IMAD R18, R2, R4, R5 ;  /* 0x0000000402127224 */ /* 0x000fe200078e0205 */
[----:B------:R-:W-:-:S05]  /*14f20*/  LOP3.LUT R2, RZ, R2, RZ, 0x33, !PT ;  /* 0x00000002ff027212 */ /* 0x000fca00078e33ff */
[----:B------:R-:W-:Y:S01]  /*14f30*/  IMAD.IADD R17, R17, 0x1, R2 ;  /* 0x0000000111117824 */ /* 0x000fe200078e0202 */
[----:B------:R-:W-:Y:S06]  /*14f40*/  BRA `(.L_x_1565) ;  /* 0x00000000001c7947 */ /* 0x000fec0003800000 */
.L_x_1557:
[----:B------:R-:W-:Y:S01]  /*14f50*/  UMOV UR4, URZ ;  /* 0x0000003f00047c82 */ /* 0x000fe20008000000 */
[----:B------:R-:W-:Y:S01]  /*14f60*/  UMOV UR5, URZ ;  /* 0x0000003f00057c82 */ /* 0x000fe20008000000 */
[----:B------:R-:W-:Y:S01]  /*14f70*/  ULDC UR6, c[0x0][0xc3c] ;  /* 0x00030f0000067ab9 */ /* 0x000fe20000000800 */
[----:B------:R-:W-:Y:S02]  /*14f80*/  IMAD.MOV.U32 R16, RZ, RZ, R0 ;  /* 0x000000ffff107224 */ /* 0x000fe400078e0000 */
[----:B------:R-:W-:Y:S02]  /*14f90*/  IMAD.U32 R17, RZ, RZ, UR4 ;  /* 0x00000004ff117e24 */ /* 0x000fe4000f8e00ff */
[----:B------:R-:W-:Y:S02]  /*14fa0*/  IMAD.U32 R18, RZ, RZ, UR5 ;  /* 0x00000005ff127e24 */ /* 0x000fe4000f8e00ff */
[----:B------:R-:W-:-:S07]  /*14fb0*/  IMAD.U32 R19, RZ, RZ, UR6 ;  /* 0x00000006ff137e24 */ /* 0x000fce000f8e00ff */
.L_x_1565:
[----:B------:R0:W5:Y:S01]  /*14fc0*/  LDL R2, [R1] ;  /* 0x0000000001027983 */ /* 0x0001620000100800 */
[----:B------:R-:W1:Y:S01]  /*14fd0*/  S2R R0, SR_TID.X ;  /* 0x0000000000007919 */ /* 0x000e620000002100 */
[----:B------:R-:W-:Y:S05]  /*14fe0*/  WARPSYNC.ALL ;  /* 0x0000000000007948 */ /* 0x000fea0003800000 */
[----:B-1----:R-:W-:Y:S01]  /*14ff0*/  LOP3.LUT R0, R0, 0x1f, RZ, 0xc0, !PT ;  /* 0x0000001f00007812 */ /* 0x002fe200078ec0ff */
[----:B------:R-:W-:Y:S03]  /*15000*/  BAR.SYNC.DEFER_BLOCKING 0x4, 0x180 ;  /* 0x0106000000007b1d */ /* 0x000fe60000010000 */
[----:B------:R-:W-:-:S13]  /*15010*/  ISETP.NE.AND P0, PT, R0, RZ, PT ;  /* 0x000000ff0000720c */ /* 0x000fda0003f05270 */
[----:B----4-:R-:W5:Y:S01]  /*15020*/  @!P0 S2R R3, SR_CgaCtaId ;  /* 0x0000000000038919 */ /* 0x010f620000008800 */
[----:B------:R-:W-:-:S04]  /*15030*/  @!P0 MOV R0, 0x400 ;  /* 0x0000040000008802 */ /* 0x000fc80000000f00 */
[----:B-----5:R-:W-:-:S05]  /*15040*/  @!P0 LEA R2, R3, R0, 0x18 ;  /* 0x0000000003028211 */ /* 0x020fca00078ec0ff */
[----:B------:R0:W-:Y:S04]  /*15050*/  @!P0 STS.128 [R2+0x2a8d0], R16 ;  /* 0x02a8d01002008388 */ /* 0x0001e80000000c00 */
[----:B------:R0:W-:Y:S01]  /*15060*/  @!P0 STL [R1], R2 ;  /* 0x0000000201008387 */ /* 0x0001e20000100800 */
[----:B------:R-:W-:Y:S06]  /*15070*/  BAR.ARV 0x5, 0x180 ;  /* 0x0146000000007b1d */ /* 0x000fec0000002000 */
.L_x_1554:
[----:B------:R-:W-:Y:S02]  /*15080*/  ULDC UR4, c[0x0][0xc3c] ;  /* 0x00030f0000047ab9 */ /* 0x000fe40000000800 */
[----:B0-----:R-:W-:-:S13]  /*15090*/  ISETP.GE.AND P0, PT, R19, UR4, PT ;  /* 0x0000000413007c0c */ /* 0x001fda000bf06270 */
[----:B------:R-:W-:Y:S05]  /*150a0*/  @!P0 BRA `(.L_x_1566) ;  /* 0xffffffa800408947 */ /* 0x000fea000383ffff */
[----:B------:R-:W-:Y:S05]  /*150b0*/  BSYNC B8 ;  /* 0x0000000000087941 */ /* 0x000fea0003800000 */
.L_x_1456:
[----:B----4-:R-:W4:Y:S01]  /*150c0*/  LDL.LU R0, [R1+0x38] ;  /* 0x0000380001007983 */ /* 0x010f220000300800 */
[----:B------:R-:W-:Y:S01]  /*150d0*/  BSSY B0, `(.L_x_1567) ;  /* 0x000000b000007945 */ /* 0x000fe20003800000 */
[----:B------:R-:W5:Y:S01]  /*150e0*/  S2R R5, SR_CgaCtaId ;  /* 0x0000000000057919 */ /* 0x000f620000008800 */
[----:B----4-:R-:W-:-:S05]  /*150f0*/  VIADD R0, R0, 0x1 ;  /* 0x0000000100007836 */ /* 0x010fca0000000000 */
[----:B0-----:R-:W-:-:S04]  /*15100*/  LEA.HI R2, R0, R0, RZ, 0x1 ;  /* 0x0000000000027211 */ /* 0x001fc800078f08ff */
[----:B------:R-:W-:-:S05]  /*15110*/  LOP3.LUT R3, R2, 0xfffffffe, RZ, 0xc0, !PT ;  /* 0xfffffffe02037812 */ /* 0x000fca00078ec0ff */
[----:B------:R-:W-:Y:S01]  /*15120*/  IMAD.IADD R3, R0, 0x1, -R3 ;  /* 0x0000000100037824 */ /* 0x000fe200078e0a03 */
[----:B------:R-:W-:-:S04]  /*15130*/  MOV R0, 0x400 ;  /* 0x0000040000007802 */ /* 0x000fc80000000f00 */
[----:B-----5:R-:W-:Y:S02]  /*15140*/  LEA R0, R5, R0, 0x18 ;  /* 0x0000000005007211 */ /* 0x020fe400078ec0ff */
[----:B------:R-:W-:-:S04]  /*15150*/  SHF.L.U32 R3, R3, 0x1f, RZ ;  /* 0x0000001f03037819 */ /* 0x000fc800000006ff */
[----:B------:R-:W0:Y:S02]  /*15160*/  SYNCS.PHASECHK.TRANS64.TRYWAIT P0, [R0+URZ+0x2a820], R3 ;  /* 0x02a82003000075a7 */ /* 0x000e24000800017f */
[----:B0-----:R-:W-:Y:S05]  /*15170*/  @!P0 BRA `(.L_x_1568) ;  /* 0x00000020000c8947 */ /* 0x001fea0003800000 */
.L_x_1637:
[----:B------:R-:W-:Y:S05]  /*15180*/  BSYNC B0 ;  /* 0x0000000000007941 */ /* 0x000fea0003800000 */
.L_x_1567:
[----:B------:R-:W-:-:S03]  /*15190*/  UMOV UR4, 0xffffffff ;  /* 0xffffffff00047882 */ /* 0x000fc60000000000 */
[----:B------:R-:W-:Y:S05]  /*151a0*/  BRA.DIV UR4, `(.L_x_1569) ;  /* 0x0000002204147947 */ /* 0x000fea000b800000 */
[----:B------:R-:W4:Y:S02]  /*151b0*/  S2R R2, SR_TID.X ;  /* 0x0000000000027919 */ /* 0x000f240000002100 */
[----:B----4-:R-:W-:-:S04]  /*151c0*/  SHF.R.U32.HI R2, RZ, 0x5, R2 ;  /* 0x00000005ff027819 */ /* 0x010fc80000011602 */
[----:B------:R-:W-:-:S05]  /*151d0*/  LOP3.LUT R2, R2, 0x3, RZ, 0xc0, !PT ;  /* 0x0000000302027812 */ /* 0x000fca00078ec0ff */
[----:B------:R4:W0:Y:S02]  /*151e0*/  SHFL.IDX PT, R14, R2, RZ, 0x1f ;  /* 0x00001fff020e7589 */ /* 0x00082400000e0000 */
.L_x_1640:
[----:B0-----:R-:W-:Y:S01]  /*151f0*/  ISETP.NE.AND P0, PT, R14, RZ, PT ;  /* 0x000000ff0e00720c */ /* 0x001fe20003f05270 */
[----:B------:R-:W-:-:S12]  /*15200*/  BSSY B0, `(.L_x_1570) ;  /* 0x0000029000007945 */ /* 0x000fd80003800000 */
[----:B------:R-:W-:Y:S05]  /*15210*/  @P0 BRA `(.L_x_1571) ;  /* 0x00000000009c0947 */ /* 0x000fea0003800000 */
[----:B------:R-:W-:-:S03]  /*15220*/  UMOV UR4, 0xffffffff ;  /* 0xffffffff00047882 */ /* 0x000fc60000000000 */
[----:B------:R-:W-:Y:S05]  /*15230*/  BRA.DIV UR4, `(.L_x_1572) ;  /* 0x0000002204247947 */ /* 0x000fea000b800000 */
[----:B------:R-:W-:-:S13]  /*15240*/  ELECT P6, URZ, PT ;  /* 0x00000000003f782f */ /* 0x000fda00038c0000 */
.L_x_1643:
[----:B------:R-:W-:Y:S05]  /*15250*/  @!P6 BRA `(.L_x_1571) ;  /* 0x00000000008ce947 */ /* 0x000fea0003800000 */
[----:B----4-:R-:W4:Y:S02]  /*15260*/  LDL R2, [R1+0x48] ;  /* 0x0000480001027983 */ /* 0x010f240000100800 */
[----:B----4-:R-:W-:-:S13]  /*15270*/  R2UR UR4, R2 ;  /* 0x00000000020472ca */ /* 0x010fda00000e0000 */
[----:B------:R-:W-:-:S06]  /*15280*/  ULOP3.LUT UR4, UR4, 0x2, URZ, 0xfc, !UPT ;  /* 0x0000000204047892 */ /* 0x000fcc000f8efc3f */
[----:B------:R-:W-:-:S05]  /*15290*/  IMAD.U32 R2, RZ, RZ, UR4 ;  /* 0x00000004ff027e24 */ /* 0x000fca000f8e00ff */
[----:B------:R-:W-:-:S13]  /*152a0*/  ISETP.NE.AND P2, PT, R2, 0x3, PT ;  /* 0x000000030200780c */ /* 0x000fda0003f45270 */
[----:B------:R-:W-:Y:S05]  /*152b0*/  @!P2 BRA `(.L_x_1573) ;  /* 0x000000000004a947 */ /* 0x000fea0003800000 */
[----:B------:R-:W-:Y:S01]  /*152c0*/  BPT.TRAP 0x1 ;  /* 0x000000040000795c */ /* 0x000fe20000300000 */
.L_x_1573:
[----:B------:R-:W4:Y:S04]  /*152d0*/  LDL R3, [R1+0x4] ;  /* 0x0000040001037983 */ /* 0x000f280000100800 */
[----:B--23--:R-:W2:Y:S01]  /*152e0*/  LDL.LU R7, [R1+0x10] ;  /* 0x0000100001077983 */ /* 0x00cea20000300800 */
[----:B------:R-:W-:-:S04]  /*152f0*/  VIADD R2, R0, 0x2a840 ;  /* 0x0002a84000027836 */ /* 0x000fc80000000000 */
[C---:B----4-:R-:W-:Y:S02]  /*15300*/  IMAD R6, R3.reuse, 0x8, R2 ;  /* 0x0000000803067824 */ /* 0x050fe400078e0202 */
[----:B------:R-:W-:Y:S01]  /*15310*/  VIADD R3, R3, 0x1 ;  /* 0x0000000103037836 */ /* 0x000fe20000000000 */
[----:B--2---:R-:W-:-:S04]  /*15320*/  SHF.L.U32 R5, R7, 0x1f, RZ ;  /* 0x0000001f07057819 */ /* 0x004fc800000006ff */
        /* <DEDUP_REMOVED lines=8> */
.L_x_1644:
[----:B------:R-:W2:Y:S02]  /*153b0*/  SYNCS.PHASECHK.TRANS64.TRYWAIT P0, [R7+URZ], R2 ;  /* 0x00000002070075a7 */ /* 0x000ea4000800017f */
[----:B--2---:R-:W-:Y:S05]  /*153c0*/  @!P0 BRA `(.L_x_1575) ;  /* 0x0000001c00f48947 */ /* 0x004fea0003800000 */
.L_x_1645:
[----:B------:R-:W-:Y:S05]  /*153d0*/  @!P2 BRA `(.L_x_1576) ;  /* 0x000000000004a947 */ /* 0x000fea0003800000 */
[----:B------:R-:W-:Y:S01]  /*153e0*/  BPT.TRAP 0x1 ;  /* 0x000000040000795c */ /* 0x000fe20000300000 */
.L_x_1576:
[----:B------:R-:W3:Y:S01]  /*153f0*/  LDL.LU R4, [R1+0x4] ;  /* 0x0000040001047983 */ /* 0x000ee20000300800 */
[----:B------:R-:W-:-:S04]  /*15400*/  VIADD R0, R0, 0x2a860 ;  /* 0x0002a86000007836 */ /* 0x000fc80000000000 */
[----:B---3--:R-:W-:-:S04]  /*15410*/  IMAD R4, R4, 0x8, R0 ;  /* 0x0000000804047824 */ /* 0x008fc800078e0200 */
[----:B------:R-:W3:Y:S02]  /*15420*/  SYNCS.PHASECHK.TRANS64.TRYWAIT P0, [R4+URZ], R5 ;  /* 0x00000005040075a7 */ /* 0x000ee4000800017f */
[----:B---3--:R-:W-:Y:S05]  /*15430*/  @!P0 BRA `(.L_x_1577) ;  /* 0x0000001c00ec8947 */ /* 0x008fea0003800000 */
.L_x_1646:
[----:B------:R-:W-:-:S07]  /*15440*/  IMAD R3, R3, 0x8, R0 ;  /* 0x0000000803037824 */ /* 0x000fce00078e0200 */
.L_x_1578:
[----:B----4-:R4:W0:Y:S02]  /*15450*/  SYNCS.PHASECHK.TRANS64.TRYWAIT P0, [R3+URZ], R2 ;  /* 0x00000002030075a7 */ /* 0x010824000800017f */
[----:B0-----:R-:W-:Y:S05]  /*15460*/  @!P0 NANOSLEEP.SYNCS 0x989680 ;  /* 0x009896800000895d */ /* 0x001fea0003900000 */
[----:B------:R-:W0:Y:S02]  /*15470*/  @!P0 SYNCS.PHASECHK.TRANS64 P0, [R3+URZ], R2 ;  /* 0x00000002030085a7 */ /* 0x000e24000800007f */
[----:B0-----:R-:W-:Y:S05]  /*15480*/  @!P0 BRA `(.L_x_1578) ;  /* 0xfffffffc00f08947 */ /* 0x001fea000383ffff */
.L_x_1571:
[----:B------:R-:W-:Y:S05]  /*15490*/  BSYNC B0 ;  /* 0x0000000000007941 */ /* 0x000fea0003800000 */
.L_x_1570:
[----:B------:R-:W-:Y:S05]  /*154a0*/  EXIT ;  /* 0x000000000000794d */ /* 0x000fea0003800000 */
.L_x_1358:
[----:B0-----:R-:W-:-:S04]  /*154b0*/  IMAD.U32 R3, RZ, RZ, UR37 ;  /* 0x00000025ff037e24 */ /* 0x001fc8000f8e00ff */
[----:B------:R0:W1:Y:S03]  /*154c0*/  SYNCS.PHASECHK.TRANS64.TRYWAIT P1, [R3+URZ+0x2a800], R0 ;  /* 0x02a80000030075a7 */ /* 0x000066000802017f */
[----:B-1----:R-:W-:Y:S05]  /*154d0*/  @!P1 NANOSLEEP.SYNCS 0x989680 ;  /* 0x009896800000995d */ /* 0x002fea0003900000 */
[----:B------:R-:W1:Y:S02]  /*154e0*/  @!P1 SYNCS.PHASECHK.TRANS64 P1, [R3+URZ+0x2a800], R0 ;  /* 0x02a80000030095a7 */ /* 0x000e64000802007f */
[----:B-1----:R-:W-:Y:S05]  /*154f0*/  @!P1 BRA `(.L_x_1358) ;  /* 0xfffffffc00ec9947 */ /* 0x002fea000383ffff */
[----:B------:R-:W-:Y:S05]  /*15500*/  BRA `(.L_x_1579) ;  /* 0xfffffec400607947 */ /* 0x000fea000383ffff */
.L_x_1362:
[----:B-1----:R1:W2:Y:S02]  /*15510*/  SYNCS.PHASECHK.TRANS64.TRYWAIT P1, [R7+URZ+0x2a830], R0 ;  /* 0x02a83000070075a7 */ /* 0x0022a4000802017f */
[----:B--2---:R-:W-:Y:S05]  /*15520*/  @!P1 NANOSLEEP.SYNCS 0x989680 ;  /* 0x009896800000995d */ /* 0x004fea0003900000 */
[----:B------:R-:W2:Y:S02]  /*15530*/  @!P1 SYNCS.PHASECHK.TRANS64 P1, [R7+URZ+0x2a830], R0 ;  /* 0x02a83000070095a7 */ /* 0x000ea4000802007f */
[----:B--2---:R-:W-:Y:S05]  /*15540*/  @!P1 BRA `(.L_x_1362) ;  /* 0xfffffffc00f09947 */ /* 0x004fea000383ffff */
[----:B------:R-:W-:Y:S05]  /*15550*/  BRA `(.L_x_1361) ;  /* 0xfffffec400847947 */ /* 0x000fea000383ffff */
.L_x_1378:
[----:B-1----:R-:W-:-:S04]  /*15560*/  IMAD.U32 R12, RZ, RZ, UR6 ;  /* 0x00000006ff0c7e24 */ /* 0x002fc8000f8e00ff */
[----:B------:R1:W2:Y:S03]  /*15570*/  SYNCS.PHASECHK.TRANS64.TRYWAIT P1, [R12+URZ+0x2a830], R9 ;  /* 0x02a830090c0075a7 */ /* 0x0002a6000802017f */
[----:B--2---:R-:W-:Y:S05]  /*15580*/  @!P1 NANOSLEEP.SYNCS 0x989680 ;  /* 0x009896800000995d */ /* 0x004fea0003900000 */
[----:B------:R-:W2:Y:S02]  /*15590*/  @!P1 SYNCS.PHASECHK.TRANS64 P1, [R12+URZ+0x2a830], R9 ;  /* 0x02a830090c0095a7 */ /* 0x000ea4000802007f */
[----:B--2---:R-:W-:Y:S05]  /*155a0*/  @!P1 BRA `(.L_x_1378) ;  /* 0xfffffffc00ec9947 */ /* 0x004fea000383ffff */
[----:B------:R-:W-:Y:S05]  /*155b0*/  BRA `(.L_x_1377) ;  /* 0xfffffef000347947 */ /* 0x000fea000383ffff */
.L_x_1382:
[----:B01----:R-:W-:-:S04]  /*155c0*/  IMAD.U32 R9, RZ, RZ, UR11 ;  /* 0x0000000bff097e24 */ /* 0x003fc8000f8e00ff */
[----:B------:R0:W1:Y:S03]  /*155d0*/  SYNCS.PHASECHK.TRANS64.TRYWAIT P1, [R9+URZ+0x2a850], R0 ;  /* 0x02a85000090075a7 */ /* 0x000066000802017f */
[----:B-1----:R-:W-:Y:S05]  /*155e0*/  @!P1 NANOSLEEP.SYNCS 0x989680 ;  /* 0x009896800000995d */ /* 0x002fea0003900000 */
[----:B------:R-:W1:Y:S02]  /*155f0*/  @!P1 SYNCS.PHASECHK.TRANS64 P1, [R9+URZ+0x2a850], R0 ;  /* 0x02a85000090095a7 */ /* 0x000e64000802007f */
[----:B-1----:R-:W-:Y:S05]  /*15600*/  @!P1 BRA `(.L_x_1382) ;  /* 0xfffffffc00ec9947 */ /* 0x002fea000383ffff */
[----:B------:R-:W-:Y:S05]  /*15610*/  BRA `(.L_x_1381) ;  /* 0xfffffef8004c7947 */ /* 0x000fea000383ffff */
.L_x_1399:
[----:B-1----:R-:W-:-:S04]  /*15620*/  IMAD.U32 R8, RZ, RZ, UR5 ;  /* 0x00000005ff087e24 */ /* 0x002fc8000f8e00ff */
[----:B------:R1:W2:Y:S03]  /*15630*/  SYNCS.PHASECHK.TRANS64.TRYWAIT P1, [R8+URZ+0x2a830], R3 ;  /* 0x02a83003080075a7 */ /* 0x0002a6000802017f */
[----:B--2---:R-:W-:Y:S05]  /*15640*/  @!P1 NANOSLEEP.SYNCS 0x989680 ;  /* 0x009896800000995d */ /* 0x004fea0003900000 */
[----:B------:R-:W2:Y:S02]  /*15650*/  @!P1 SYNCS.PHASECHK.TRANS64 P1, [R8+URZ+0x2a830], R3 ;  /* 0x02a83003080095a7 */ /* 0x000ea4000802007f */
[----:B--2---:R-:W-:Y:S05]  /*15660*/  @!P1 BRA `(.L_x_1399) ;  /* 0xfffffffc00ec9947 */ /* 0x004fea000383ffff */
[----:B------:R-:W-:Y:S05]  /*15670*/  BRA `(.L_x_1398) ;  /* 0xffffff1c00fc7947 */ /* 0x000fea000383ffff */
.L_x_1403:
[----:B01----:R-:W-:-:S04]  /*15680*/  IMAD.U32 R3, RZ, RZ, UR10 ;  /* 0x0000000aff037e24 */ /* 0x003fc8000f8e00ff */
[----:B------:R0:W1:Y:S03]  /*15690*/  SYNCS.PHASECHK.TRANS64.TRYWAIT P1, [R3+URZ+0x2a850], R0 ;  /* 0x02a85000030075a7 */ /* 0x000066000802017f */
[----:B-1----:R-:W-:Y:S05]  /*156a0*/  @!P1 NANOSLEEP.SYNCS 0x989680 ;  /* 0x009896800000995d */ /* 0x002fea0003900000 */
[----:B------:R-:W1:Y:S02]  /*156b0*/  @!P1 SYNCS.PHASECHK.TRANS64 P1, [R3+URZ+0x2a850], R0 ;  /* 0x02a85000030095a7 */ /* 0x000e64000802007f */
[----:B-1----:R-:W-:Y:S05]  /*156c0*/  @!P1 BRA `(.L_x_1403) ;  /* 0xfffffffc00ec9947 */ /* 0x002fea000383ffff */
[----:B------:R-:W-:Y:S05]  /*156d0*/  BRA `(.L_x_1402) ;  /* 0xffffff2800147947 */ /* 0x000fea000383ffff */
.L_x_1409:
[----:B-1----:R-:W-:-:S04]  /*156e0*/  IMAD.U32 R8, RZ, RZ, UR5 ;  /* 0x00000005ff087e24 */ /* 0x002fc8000f8e00ff */
[----:B------:R1:W2:Y:S03]  /*156f0*/  SYNCS.PHASECHK.TRANS64.TRYWAIT P1, [R8+URZ+0x2a830], R3 ;  /* 0x02a83003080075a7 */ /* 0x0002a6000802017f */
[----:B--2---:R-:W-:Y:S05]  /*15700*/  @!P1 NANOSLEEP.SYNCS 0x989680 ;  /* 0x009896800000995d */ /* 0x004fea0003900000 */
[----:B------:R-:W2:Y:S02]  /*15710*/  @!P1 SYNCS.PHASECHK.TRANS64 P1, [R8+URZ+0x2a830], R3 ;  /* 0x02a83003080095a7 */ /* 0x000ea4000802007f */
[----:B--2---:R-:W-:Y:S05]  /*15720*/  @!P1 BRA `(.L_x_1409) ;  /* 0xfffffffc00ec9947 */ /* 0x004fea000383ffff */
[----:B------:R-:W-:Y:S05]  /*15730*/  BRA `(.L_x_1408) ;  /* 0xffffff3800ec7947 */ /* 0x000fea000383ffff */
.L_x_1413:
[----:B01----:R-:W-:-:S04]  /*15740*/  IMAD.U32 R3, RZ, RZ, UR10 ;  /* 0x0000000aff037e24 */ /* 0x003fc8000f8e00ff */
[----:B------:R0:W1:Y:S03]  /*15750*/  SYNCS.PHASECHK.TRANS64.TRYWAIT P1, [R3+URZ+0x2a850], R0 ;  /* 0x02a85000030075a7 */ /* 0x000066000802017f */
[----:B-1----:R-:W-:Y:S05]  /*15760*/  @!P1 NANOSLEEP.SYNCS 0x989680 ;  /* 0x009896800000995d */ /* 0x002fea0003900000 */
[----:B------:R-:W1:Y:S02]  /*15770*/  @!P1 SYNCS.PHASECHK.TRANS64 P1, [R3+URZ+0x2a850], R0 ;  /* 0x02a85000030095a7 */ /* 0x000e64000802007f */
[----:B-1----:R-:W-:Y:S05]  /*15780*/  @!P1 BRA `(.L_x_1413) ;  /* 0xfffffffc00ec9947 */ /* 0x002fea000383ffff */
[----:B------:R-:W-:Y:S05]  /*15790*/  BRA `(.L_x_1412) ;  /* 0xffffff4400047947 */ /* 0x000fea000383ffff */
.L_x_1426:
[----:B-1----:R-:W-:-:S04]  /*157a0*/  IMAD.U32 R5, RZ, RZ, UR5 ;  /* 0x00000005ff057e24 */ /* 0x002fc8000f8e00ff */
[----:B------:R1:W2:Y:S03]  /*157b0*/  SYNCS.PHASECHK.TRANS64.TRYWAIT P0, [R5+URZ+0x2a850], R0 ;  /* 0x02a85000050075a7 */ /* 0x0002a6000800017f */
[----:B--2---:R-:W-:Y:S05]  /*157c0*/  @!P0 NANOSLEEP.SYNCS 0x989680 ;  /* 0x009896800000895d */ /* 0x004fea0003900000 */
[----:B------:R-:W2:Y:S02]  /*157d0*/  @!P0 SYNCS.PHASECHK.TRANS64 P0, [R5+URZ+0x2a850], R0 ;  /* 0x02a85000050085a7 */ /* 0x000ea4000800007f */
[----:B--2---:R-:W-:Y:S05]  /*157e0*/  @!P0 BRA `(.L_x_1426) ;  /* 0xfffffffc00ec8947 */ /* 0x004fea000383ffff */
[----:B------:R-:W-:Y:S05]  /*157f0*/  BRA `(.L_x_1425) ;  /* 0xffffff6c00087947 */ /* 0x000fea000383ffff */
.L_x_1476:
[----:B------:R-:W3:Y:S01]  /*15800*/  S2R R4, SR_TID.X ;  /* 0x0000000000047919 */ /* 0x000ee20000002100 */
[----:B------:R-:W-:Y:S01]  /*15810*/  BSSY B0, `(.L_x_1580) ;  /* 0x000000a000007945 */ /* 0x000fe20003800000 */
[----:B------:R-:W-:Y:S02]  /*15820*/  IMAD.MOV.U32 R12, RZ, RZ, RZ ;  /* 0x000000ffff0c7224 */ /* 0x000fe400078e00ff */
[----:B------:R-:W-:Y:S02]  /*15830*/  IMAD.MOV.U32 R11, RZ, RZ, 0x1f ;  /* 0x0000001fff0b7424 */ /* 0x000fe400078e00ff */
[----:B------:R-:W-:Y:S01]  /*15840*/  IMAD.MOV.U32 R15, RZ, RZ, -0x1 ;  /* 0xffffffffff0f7424 */ /* 0x000fe200078e00ff */
[----:B---3--:R-:W-:-:S04]  /*15850*/  SHF.R.U32.HI R4, RZ, 0x5, R4 ;  /* 0x00000005ff047819 */ /* 0x008fc80000011604 */
[----:B------:R-:W-:-:S05]  /*15860*/  LOP3.LUT R4, R4, 0x3, RZ, 0xc0, !PT ;  /* 0x0000000304047812 */ /* 0x000fca00078ec0ff */
[----:B------:R-:W-:-:S07]  /*15870*/  IMAD.MOV.U32 R13, RZ, RZ, R4 ;  /* 0x000000ffff0d7224 */ /* 0x000fce00078e0004 */
[----:B012---:R-:W-:Y:S05]  /*15880*/  WARPSYNC.COLLECTIVE R15, `(.L_x_1581) ;  /* 0x000000000f087348 */ /* 0x007fea0003c00000 */
[----:B------:R3:W4:Y:S02]  /*15890*/  SHFL.IDX P6, R14, R13, R12, R11 ;  /* 0x0000000c0d0e7389 */ /* 0x00072400000c000b */
[----:B01234-:R-:W-:Y:S01]  /*158a0*/  ENDCOLLECTIVE ;  /* 0x000000000000791b */ /* 0x01ffe20003800000 */
.L_x_1581:
[----:B------:R-:W-:Y:S05]  /*158b0*/  BSYNC B0 ;  /* 0x0000000000007941 */ /* 0x000fea0003800000 */
.L_x_1580:
[----:B------:R-:W-:Y:S05]  /*158c0*/  BRA `(.L_x_1582) ;  /* 0xffffffac00e87947 */ /* 0x000fea000383ffff */
.L_x_1478:
[----:B------:R-:W-:Y:S01]  /*158d0*/  BSSY B0, `(.L_x_1583) ;  /* 0x0000006000007945 */ /* 0x000fe20003800000 */
[----:B------:R-:W-:-:S07]  /*158e0*/  IMAD.MOV.U32 R15, RZ, RZ, -0x1 ;  /* 0xffffffffff0f7424 */ /* 0x000fce00078e00ff */
[----:B012-4-:R-:W-:Y:S05]  /*158f0*/  WARPSYNC.COLLECTIVE R15, `(.L_x_1584) ;  /* 0x000000000f0c7348 */ /* 0x017fea0003c00000 */
[----:B------:R-:W-:Y:S02]  /*15900*/  ELECT P6, UR62, PT ;  /* 0x00000000003e782f */ /* 0x000fe400038c0000 */
[----:B------:R-:W-:Y:S01]  /*15910*/  MOV R14, UR62 ;  /* 0x0000003e000e7c02 */ /* 0x000fe20008000f00 */
[----:B012-4-:R-:W-:Y:S10]  /*15920*/  ENDCOLLECTIVE ;  /* 0x000000000000791b */ /* 0x017ff40003800000 */
.L_x_1584:
[----:B------:R-:W-:Y:S05]  /*15930*/  BSYNC B0 ;  /* 0x0000000000007941 */ /* 0x000fea0003800000 */
.L_x_1583:
[----:B------:R-:W-:Y:S05]  /*15940*/  BRA `(.L_x_1585) ;  /* 0xffffffac00f47947 */ /* 0x000fea000383ffff */
.L_x_1480:
[----:B--2---:R2:W3:Y:S02]  /*15950*/  SYNCS.PHASECHK.TRANS64.TRYWAIT P0, [R0+URZ+0x2a840], R2 ;  /* 0x02a84002000075a7 */ /* 0x0044e4000800017f */
[----:B---3--:R-:W-:Y:S05]  /*15960*/  @!P0 NANOSLEEP.SYNCS 0x989680 ;  /* 0x009896800000895d */ /* 0x008fea0003900000 */
[----:B------:R-:W3:Y:S02]  /*15970*/  @!P0 SYNCS.PHASECHK.TRANS64 P0, [R0+URZ+0x2a840], R2 ;  /* 0x02a84002000085a7 */ /* 0x000ee4000800007f */
[----:B---3--:R-:W-:Y:S05]  /*15980*/  @!P0 BRA `(.L_x_1480) ;  /* 0xfffffffc00f08947 */ /* 0x008fea000383ffff */
[----:B------:R-:W-:Y:S05]  /*15990*/  BRA `(.L_x_1586) ;  /* 0xffffffb0005c7947 */ /* 0x000fea000383ffff */
.L_x_1484:
[----:B------:R-:W2:Y:S01]  /*159a0*/  LDL.LU R11, [R1+0x30] ;  /* 0x00003000010b7983 */ /* 0x000ea20000300800 */
[----:B------:R-:W-:Y:S01]  /*159b0*/  IMAD.MOV.U32 R13, RZ, RZ, R3 ;  /* 0x000000ffff0d7224 */ /* 0x000fe200078e0003 */
[----:B------:R-:W-:Y:S01]  /*159c0*/  LOP3.LUT R5, R5, 0x7f, RZ, 0xc0, !PT ;  /* 0x0000007f05057812 */ /* 0x000fe200078ec0ff */
[----:B------:R-:W-:Y:S02]  /*159d0*/  IMAD.MOV.U32 R12, RZ, RZ, RZ ;  /* 0x000000ffff0c7224 */ /* 0x000fe400078e00ff */
[----:B------:R-:W-:Y:S01]  /*159e0*/  IMAD.MOV.U32 R15, RZ, RZ, -0x1 ;  /* 0xffffffffff0f7424 */ /* 0x000fe200078e00ff */
[----:B------:R-:W-:-:S05]  /*159f0*/  SHF.R.U32.HI R5, RZ, 0x3, R5 ;  /* 0x00000003ff057819 */ /* 0x000fca0000011605 */
[----:B------:R-:W-:-:S04]  /*15a00*/  IMAD.IADD R0, R5, 0x1, R9 ;  /* 0x0000000105007824 */ /* 0x000fc800078e0209 */
[----:B------:R-:W-:Y:S02]  /*15a10*/  VIADD R5, R0, 0x10 ;  /* 0x0000001000057836 */ /* 0x000fe40000000000 */
[----:B--2---:R-:W-:Y:S02]  /*15a20*/  IMAD R2, R11, R7, RZ ;  /* 0x000000070b027224 */ /* 0x004fe400078e02ff */
[----:B------:R-:W-:-:S03]  /*15a30*/  IMAD.MOV.U32 R11, RZ, RZ, 0x181f ;  /* 0x0000181fff0b7424 */ /* 0x000fc600078e00ff */
[----:B------:R-:W-:-:S13]  /*15a40*/  ISETP.GE.AND P3, PT, R0, R2, PT ;  /* 0x000000020000720c */ /* 0x000fda0003f66270 */
[----:B-----5:R-:W-:Y:S05]  /*15a50*/  WARPSYNC.COLLECTIVE R15, `(.L_x_1587) ;  /* 0x000000000f087348 */ /* 0x020fea0003c00000 */
[----:B------:R0:W1:Y:S02]  /*15a60*/  SHFL.IDX P6, R14, R13, R12, R11 ;  /* 0x0000000c0d0e7389 */ /* 0x00006400000c000b */
[----:B01---5:R-:W-:Y:S01]  /*15a70*/  ENDCOLLECTIVE ;  /* 0x000000000000791b */ /* 0x023fe20003800000 */
.L_x_1587:
[----:B------:R-:W-:Y:S02]  /*15a80*/  IMAD.MOV.U32 R13, RZ, RZ, R4 ;  /* 0x000000ffff0d7224 */ /* 0x000fe400078e0004 */
[----:B------:R-:W-:-:S07]  /*15a90*/  IMAD.MOV.U32 R6, RZ, RZ, R14 ;  /* 0x000000ffff067224 */ /* 0x000fce00078e000e */
[----:B------:R-:W-:Y:S05]  /*15aa0*/  WARPSYNC.COLLECTIVE R15, `(.L_x_1588) ;  /* 0x000000000f087348 */ /* 0x000fea0003c00000 */
[----:B------:R0:W1:Y:S02]  /*15ab0*/  SHFL.IDX P6, R14, R13, R12, R11 ;  /* 0x0000000c0d0e7389 */ /* 0x00006400000c000b */
[----:B01----:R-:W-:Y:S01]  /*15ac0*/  ENDCOLLECTIVE ;  /* 0x000000000000791b */ /* 0x003fe20003800000 */
.L_x_1588:
[----:B------:R-:W-:Y:S02]  /*15ad0*/  IMAD.MOV.U32 R13, RZ, RZ, R3 ;  /* 0x000000ffff0d7224 */ /* 0x000fe400078e0003 */
[----:B------:R-:W-:Y:S02]  /*15ae0*/  IMAD.MOV.U32 R12, RZ, RZ, 0x1 ;  /* 0x00000001ff0c7424 */ /* 0x000fe400078e00ff */
[----:B------:R-:W-:-:S07]  /*15af0*/  IMAD.MOV.U32 R7, RZ, RZ, R14 ;  /* 0x000000ffff077224 */ /* 0x000fce00078e000e */
[----:B------:R-:W-:Y:S05]  /*15b00*/  WARPSYNC.COLLECTIVE R15, `(.L_x_1589) ;  /* 0x000000000f087348 */ /* 0x000fea0003c00000 */
[----:B------:R0:W1:Y:S02]  /*15b10*/  SHFL.IDX P6, R14, R13, R12, R11 ;  /* 0x0000000c0d0e7389 */ /* 0x00006400000c000b */
[----:B01----:R-:W-:Y:S01]  /*15b20*/  ENDCOLLECTIVE ;  /* 0x000000000000791b */ /* 0x003fe20003800000 */
.L_x_1589:
        /* <DEDUP_REMOVED lines=10> */
.L_x_1590:
[----:B------:R-:W-:Y:S01]  /*15bd0*/  @!PT LDS RZ, [RZ] ;  /* 0x00000000fffff984 */ /* 0x000fe20000000800 */
[----:B------:R-:W-:Y:S01]  /*15be0*/  @!PT LDS RZ, [RZ] ;  /* 0x00000000fffff984 */ /* 0x000fe20000000800 */
[----:B------:R-:W-:Y:S01]  /*15bf0*/  @!PT LDS RZ, [RZ] ;  /* 0x00000000fffff984 */ /* 0x000fe20000000800 */
[----:B------:R0:W-:Y:S04]  /*15c00*/  @!P3 LDGSTS.E.BYPASS.LTC128B.128 [R10+0xc400], desc[UR60][R6.64], !P2 ;  /* 0x0c400000060abfae */ /* 0x0001e8000d101d7c */
[----:B------:R0:W-:Y:S04]  /*15c10*/  @!P3 LDGSTS.E.BYPASS.LTC128B.128 [R10+0x10400], desc[UR60][R6.64+0x80], !P1 ;  /* 0x10400080060abfae */ /* 0x0001e8000c901d7c */
[----:B------:R0:W-:Y:S01]  /*15c20*/  @!P3 LDGSTS.E.BYPASS.LTC128B.128 [R10+0x14400], desc[UR60][R6.64+0x100], !P0 ;  /* 0x14400100060abfae */ /* 0x0001e2000c101d7c */
[----:B------:R-:W-:Y:S01]  /*15c30*/  ISETP.GE.AND P3, PT, R5, R2, PT ;  /* 0x000000020500720c */ /* 0x000fe20003f66270 */
[----:B------:R-:W-:-:S02]  /*15c40*/  IMAD.MOV.U32 R13, RZ, RZ, R3 ;  /* 0x000000ffff0d7224 */ /* 0x000fc400078e0003 */
[----:B------:R-:W-:Y:S02]  /*15c50*/  IMAD.MOV.U32 R12, RZ, RZ, 0x2 ;  /* 0x00000002ff0c7424 */ /* 0x000fe400078e00ff */
[----:B------:R-:W-:-:S08]  /*15c60*/  IMAD.MOV.U32 R5, RZ, RZ, R14 ;  /* 0x000000ffff057224 */ /* 0x000fd000078e000e */
[----:B0-----:R-:W-:Y:S05]  /*15c70*/  WARPSYNC.COLLECTIVE R15, `(.L_x_1591) ;  /* 0x000000000f087348 */ /* 0x001fea0003c00000 */
[----:B------:R1:W2:Y:S02]  /*15c80*/  SHFL.IDX P6, R14, R13, R12, R11 ;  /* 0x0000000c0d0e7389 */ /* 0x0002a400000c000b */
[----:B012---:R-:W-:Y:S01]  /*15c90*/  ENDCOLLECTIVE ;  /* 0x000000000000791b */ /* 0x007fe20003800000 */
.L_x_1591:
[----:B------:R-:W-:-:S05]  /*15ca0*/  @!P3 LEA R8, P5, R8, R5, 0x1 ;  /* 0x000000050808b211 */ /* 0x000fca00078a08ff */
[----:B------:R-:W-:Y:S02]  /*15cb0*/  @!P3 IMAD.X R5, RZ, RZ, R9, P5 ;  /* 0x000000ffff05b224 */ /* 0x000fe400028e0609 */
[----:B------:R-:W0:Y:S01]  /*15cc0*/  S2R R9, SR_TID.X ;  /* 0x0000000000097919 */ /* 0x000e220000002100 */
[----:B------:R-:W-:Y:S02]  /*15cd0*/  @!P3 IMAD.MOV.U32 R6, RZ, RZ, R8 ;  /* 0x000000ffff06b224 */ /* 0x000fe400078e0008 */
[----:B------:R-:W-:Y:S02]  /*15ce0*/  @!P3 IMAD.MOV.U32 R7, RZ, RZ, R5 ;  /* 0x000000ffff07b224 */ /* 0x000fe400078e0005 */
[----:B------:R-:W-:Y:S02]  /*15cf0*/  IMAD.MOV.U32 R13, RZ, RZ, R4 ;  /* 0x000000ffff0d7224 */ /* 0x000fe400078e0004 */
[----:B------:R-:W-:Y:S01]  /*15d00*/  VIADD R5, R0, 0x20 ;  /* 0x0000002000057836 */ /* 0x000fe20000000000 */
[----:B------:R-:W-:Y:S01]  /*15d10*/  @!PT LDS RZ, [RZ] ;  /* 0x00000000fffff984 */ /* 0x000fe20000000800 */
[----:B------:R-:W-:Y:S01]  /*15d20*/  @!PT LDS RZ, [RZ] ;  /* 0x00000000fffff984 */ /* 0x000fe20000000800 */
[----:B------:R-:W-:Y:S01]  /*15d30*/  @!PT LDS RZ, [RZ] ;  /* 0x00000000fffff984 */ /* 0x000fe20000000800 */
[----:B------:R1:W-:Y:S04]  /*15d40*/  @!P3 LDGSTS.E.BYPASS.LTC128B.128 [R10+0xcc00], desc[UR60][R6.64], !P2 ;  /* 0x0cc00000060abfae */ /* 0x0003e8000d101d7c */
[----:B------:R1:W-:Y:S01]  /*15d50*/  @!P3 LDGSTS.E.BYPASS.LTC128B.128 [R10+0x10c00], desc[UR60][R6.64+0x80], !P1 ;  /* 0x10c00080060abfae */ /* 0x0003e2000c901d7c */
[----:B------:R-:W-:-:S07]  /*15d60*/  IMAD.MOV.U32 R8, RZ, RZ, R14 ;  /* 0x000000ffff087224 */ /* 0x000fce00078e000e */
[----:B01----:R-:W-:Y:S05]  /*15d70*/  WARPSYNC.COLLECTIVE R15, `(.L_x_1592) ;  /* 0x000000000f087348 */ /* 0x003fea0003c00000 */
[----:B------:R2:W3:Y:S02]  /*15d80*/  SHFL.IDX P6, R14, R13, R12, R11 ;  /* 0x0000000c0d0e7389 */ /* 0x0004e400000c000b */
[----:B0123--:R-:W-:Y:S01]  /*15d90*/  ENDCOLLECTIVE ;  /* 0x000000000000791b */ /* 0x00ffe20003800000 */
.L_x_1592:
[----:B------:R-:W-:Y:S01]  /*15da0*/  @!PT LDS RZ, [RZ] ;  /* 0x00000000fffff984 */ /* 0x000fe20000000800 */
[----:B------:R-:W-:Y:S01]  /*15db0*/  @!PT LDS RZ, [RZ] ;  /* 0x00000000fffff984 */ /* 0x000fe20000000800 */
[----:B------:R-:W-:Y:S01]  /*15dc0*/  @!PT LDS RZ, [RZ] ;  /* 0x00000000fffff984 */ /* 0x000fe20000000800 */
[----:B------:R0:W-:Y:S01]  /*15dd0*/  @!P3 LDGSTS.E.BYPASS.LTC128B.128 [R10+0x14c00], desc[UR60][R6.64+0x100], !P0 ;  /* 0x14c00100060abfae */ /* 0x0001e2000c101d7c */
[----:B------:R-:W-:Y:S01]  /*15de0*/  ISETP.GE.AND P3, PT, R5, R2, PT ;  /* 0x000000020500720c */ /* 0x000fe20003f66270 */
[----:B------:R-:W-:Y:S02]  /*15df0*/  IMAD.MOV.U32 R13, RZ, RZ, R3 ;  /* 0x000000ffff0d7224 */ /* 0x000fe400078e0003 */
[----:B------:R-:W-:Y:S02]  /*15e00*/  IMAD.MOV.U32 R12, RZ, RZ, 0x3 ;  /* 0x00000003ff0c7424 */ /* 0x000fe400078e00ff */
[----:B------:R-:W-:-:S05]  /*15e10*/  IMAD.SHL.U32 R9, R9, 0x8, RZ ;  /* 0x0000000809097824 */ /* 0x000fca00078e00ff */
[----:B------:R-:W-:Y:S01]  /*15e20*/  LOP3.LUT R9, R9, 0x38, RZ, 0xc0, !PT ;  /* 0x0000003809097812 */ /* 0x000fe200078ec0ff */
[----:B0-----:R-:W-:-:S07]  /*15e30*/  IMAD.MOV.U32 R5, RZ, RZ, R14 ;  /* 0x000000ffff057224 */ /* 0x001fce00078e000e */
[----:B------:R-:W-:Y:S05]  /*15e40*/  WARPSYNC.COLLECTIVE R15, `(.L_x_1593) ;  /* 0x000000000f087348 */ /* 0x000fea0003c00000 */
[----:B------:R0:W1:Y:S02]  /*15e50*/  SHFL.IDX P6, R14, R13, R12, R11 ;  /* 0x0000000c0d0e7389 */ /* 0x00006400000c000b */
[----:B01----:R-:W-:Y:S01]  /*15e60*/  ENDCOLLECTIVE ;  /* 0x000000000000791b */ /* 0x003fe20003800000 */
.L_x_1593:
[----:B------:R-:W-:-:S05]  /*15e70*/  @!P3 LEA R5, P4, R9, R5, 0x1 ;  /* 0x000000050905b211 */ /* 0x000fca00078808ff */
[----:B------:R-:W-:-:S04]  /*15e80*/  @!P3 IMAD.X R6, RZ, RZ, R8, P4 ;  /* 0x000000ffff06b224 */ /* 0x000fc800020e0608 */
[----:B------:R-:W-:Y:S02]  /*15e90*/  @!P3 IMAD.MOV.U32 R7, RZ, RZ, R6 ;  /* 0x000000ffff07b224 */ /* 0x000fe400078e0006 */
[----:B------:R-:W-:Y:S02]  /*15ea0*/  @!P3 IMAD.MOV.U32 R6, RZ, RZ, R5 ;  /* 0x000000ffff06b224 */ /* 0x000fe400078e0005 */
[----:B------:R-:W-:Y:S02]  /*15eb0*/  IMAD.MOV.U32 R13, RZ, RZ, R4 ;  /* 0x000000ffff0d7224 */ /* 0x000fe400078e0004 */
[----:B------:R-:W-:Y:S01]  /*15ec0*/  VIADD R5, R0, 0x30 ;  /* 0x0000003000057836 */ /* 0x000fe20000000000 */
        /* <DEDUP_REMOVED lines=11> */
.L_x_1594:
[----:B------:R-:W-:Y:S02]  /*15f80*/  IMAD.MOV.U32 R13, RZ, RZ, R3 ;  /* 0x000000ffff0d7224 */ /* 0x000fe400078e0003 */
[----:B------:R-:W-:Y:S02]  /*15f90*/  IMAD.MOV.U32 R12, RZ, RZ, 0x4 ;  /* 0x00000004ff0c7424 */ /* 0x000fe400078e00ff */
[----:B------:R-:W-:-:S07]  /*15fa0*/  IMAD.MOV.U32 R5, RZ, RZ, R14 ;  /* 0x000000ffff057224 */ /* 0x000fce00078e000e */
[----:B------:R-:W-:Y:S05]  /*15fb0*/  WARPSYNC.COLLECTIVE R15, `(.L_x_1595) ;  /* 0x000000000f087348 */ /* 0x000fea0003c00000 */
[----:B------:R0:W1:Y:S02]  /*15fc0*/  SHFL.IDX P6, R14, R13, R12, R11 ;  /* 0x0000000c0d0e7389 */ /* 0x00006400000c000b */
[----:B01----:R-:W-:Y:S01]  /*15fd0*/  ENDCOLLECTIVE ;  /* 0x000000000000791b */ /* 0x003fe20003800000 */
.L_x_1595:
        /* <DEDUP_REMOVED lines=17> */
.L_x_1596:
[----:B------:R-:W-:Y:S02]  /*160f0*/  IMAD.MOV.U32 R13, RZ, RZ, R3 ;  /* 0x000000ffff0d7224 */ /* 0x000fe400078e0003 */
[----:B------:R-:W-:Y:S02]  /*16100*/  IMAD.MOV.U32 R12, RZ, RZ, 0x5 ;  /* 0x00000005ff0c7424 */ /* 0x000fe400078e00ff */
[----:B------:R-:W-:-:S07]  /*16110*/  IMAD.MOV.U32 R5, RZ, RZ, R14 ;  /* 0x000000ffff057224 */ /* 0x000fce00078e000e */
[----:B------:R-:W-:Y:S05]  /*16120*/  WARPSYNC.COLLECTIVE R15, `(.L_x_1597) ;  /* 0x000000000f087348 */ /* 0x000fea0003c00000 */
[----:B------:R0:W1:Y:S02]  /*16130*/  SHFL.IDX P6, R14, R13, R12, R11 ;  /* 0x0000000c0d0e7389 */ /* 0x00006400000c000b */
[----:B01----:R-:W-:Y:S01]  /*16140*/  ENDCOLLECTIVE ;  /* 0x000000000000791b */ /* 0x003fe20003800000 */
.L_x_1597:
        /* <DEDUP_REMOVED lines=17> */
.L_x_1598:
[----:B------:R-:W-:Y:S02]  /*16260*/  IMAD.MOV.U32 R13, RZ, RZ, R3 ;  /* 0x000000ffff0d7224 */ /* 0x000fe400078e0003 */
[----:B------:R-:W-:Y:S02]  /*16270*/  IMAD.MOV.U32 R12, RZ, RZ, 0x6 ;  /* 0x00000006ff0c7424 */ /* 0x000fe400078e00ff */
[----:B------:R-:W-:-:S07]  /*16280*/  IMAD.MOV.U32 R5, RZ, RZ, R14 ;  /* 0x000000ffff057224 */ /* 0x000fce00078e000e */
[----:B------:R-:W-:Y:S05]  /*16290*/  WARPSYNC.COLLECTIVE R15, `(.L_x_1599) ;  /* 0x000000000f087348 */ /* 0x000fea0003c00000 */
[----:B------:R0:W1:Y:S02]  /*162a0*/  SHFL.IDX P6, R14, R13, R12, R11 ;  /* 0x0000000c0d0e7389 */ /* 0x00006400000c000b */
[----:B01----:R-:W-:Y:S01]  /*162b0*/  ENDCOLLECTIVE ;  /* 0x000000000000791b */ /* 0x003fe20003800000 */
.L_x_1599:
[----:B------:R-:W-:-:S05]  /*162c0*/  @!P3 LEA R5, P4, R9, R5, 0x1 ;  /* 0x000000050905b211 */ /* 0x000fca00078808ff */
[----:B------:R-:W-:-:S04]  /*162d0*/  @!P3 IMAD.X R6, RZ, RZ, R6, P4 ;  /* 0x000000ffff06b224 */ /* 0x000fc800020e0606 */
[----:B------:R-:W-:Y:S02]  /*162e0*/  @!P3 IMAD.MOV.U32 R7, RZ, RZ, R6 ;  /* 0x000000ffff07b224 */ /* 0x000fe400078e0006 */
[----:B------:R-:W-:Y:S02]  /*162f0*/  @!P3 IMAD.MOV.U32 R6, RZ, RZ, R5 ;  /* 0x000000ffff06b224 */ /* 0x000fe400078e0005 */
[----:B------:R-:W-:-:S03]  /*16300*/  IMAD.MOV.U32 R13, RZ, RZ, R4 ;  /* 0x000000ffff0d7224 */ /* 0x000fc600078e0004 */
[----:B------:R-:W-:Y:S01]  /*16310*/  @!PT LDS RZ, [RZ] ;  /* 0x00000000fffff984 */ /* 0x000fe20000000800 */
[----:B------:R-:W-:Y:S01]  /*16320*/  @!PT LDS RZ, [RZ] ;  /* 0x00000000fffff984 */ /* 0x000fe20000000800 */
[----:B------:R-:W-:Y:S01]  /*16330*/  @!PT LDS RZ, [RZ] ;  /* 0x00000000fffff984 */ /* 0x000fe20000000800 */
[----:B------:R-:W-:Y:S04]  /*16340*/  @!P3 LDGSTS.E.BYPASS.LTC128B.128 [R10+0xec00], desc[UR60][R6.64], !P2 ;  /* 0x0ec00000060abfae */ /* 0x000fe8000d101d7c */
[----:B------:R-:W-:Y:S04]  /*16350*/  @!P3 LDGSTS.E.BYPASS.LTC128B.128 [R10+0x12c00], desc[UR60][R6.64+0x80], !P1 ;  /* 0x12c00080060abfae */ /* 0x000fe8000c901d7c */
[----:B------:R0:W-:Y:S02]  /*16360*/  @!P3 LDGSTS.E.BYPASS.LTC128B.128 [R10+0x16c00], desc[UR60][R6.64+0x100], !P0 ;  /* 0x16c00100060abfae */ /* 0x0001e4000c101d7c */
[----:B0-----:R-:W-:-:S07]  /*16370*/  IMAD.MOV.U32 R6, RZ, RZ, R14 ;  /* 0x000000ffff067224 */ /* 0x001fce00078e000e */
[----:B------:R-:W-:Y:S05]  /*16380*/  WARPSYNC.COLLECTIVE R15, `(.L_x_1600) ;  /* 0x000000000f087348 */ /* 0x000fea0003c00000 */
[----:B------:R0:W1:Y:S02]  /*16390*/  SHFL.IDX P6, R14, R13, R12, R11 ;  /* 0x0000000c0d0e7389 */ /* 0x00006400000c000b */
[----:B01----:R-:W-:Y:S01]  /*163a0*/  ENDCOLLECTIVE ;  /* 0x000000000000791b */ /* 0x003fe20003800000 */
.L_x_1600:
[----:B------:R-:W-:-:S05]  /*163b0*/  VIADD R7, R0, 0x60 ;  /* 0x0000006000077836 */ /* 0x000fca0000000000 */
[----:B------:R-:W-:Y:S01]  /*163c0*/  ISETP.GE.AND P4, PT, R7, R2, PT ;  /* 0x000000020700720c */ /* 0x000fe20003f86270 */
[----:B------:R-:W-:Y:S02]  /*163d0*/  IMAD.MOV.U32 R13, RZ, RZ, R3 ;  /* 0x000000ffff0d7224 */ /* 0x000fe400078e0003 */
[----:B------:R-:W-:Y:S02]  /*163e0*/  IMAD.MOV.U32 R12, RZ, RZ, 0x7 ;  /* 0x00000007ff0c7424 */ /* 0x000fe400078e00ff */
[----:B------:R-:W-:-:S08]  /*163f0*/  IMAD.MOV.U32 R5, RZ, RZ, R14 ;  /* 0x000000ffff057224 */ /* 0x000fd000078e000e */
[----:B------:R-:W-:Y:S05]  /*16400*/  WARPSYNC.COLLECTIVE R15, `(.L_x_1601) ;  /* 0x000000000f087348 */ /* 0x000fea0003c00000 */
[----:B------:R0:W1:Y:S02]  /*16410*/  SHFL.IDX P6, R14, R13, R12, R11 ;  /* 0x0000000c0d0e7389 */ /* 0x00006400000c000b */
[----:B01----:R-:W-:Y:S01]  /*16420*/  ENDCOLLECTIVE ;  /* 0x000000000000791b */ /* 0x003fe20003800000 */
.L_x_1601:
[----:B------:R-:W-:-:S05]  /*16430*/  @!P4 LEA R5, P3, R9, R5, 0x1 ;  /* 0x000000050905c211 */ /* 0x000fca00078608ff */
[----:B------:R-:W-:-:S04]  /*16440*/  @!P4 IMAD.X R6, RZ, RZ, R6, P3 ;  /* 0x000000ffff06c224 */ /* 0x000fc800018e0606 */
[----:B------:R-:W-:Y:S02]  /*16450*/  @!P4 IMAD.MOV.U32 R7, RZ, RZ, R6 ;  /* 0x000000ffff07c224 */ /* 0x000fe400078e0006 */
        /* <DEDUP_REMOVED lines=11> */
.L_x_1602:
[----:B------:R-:W-:Y:S01]  /*16510*/  @!PT LDS RZ, [RZ] ;  /* 0x00000000fffff984 */ /* 0x000fe20000000800 */
[----:B------:R-:W-:Y:S01]  /*16520*/  @!PT LDS RZ, [RZ] ;  /* 0x00000000fffff984 */ /* 0x000fe20000000800 */
[----:B------:R-:W-:Y:S01]  /*16530*/  @!PT LDS RZ, [RZ] ;  /* 0x00000000fffff984 */ /* 0x000fe20000000800 */
[----:B------:R0:W-:Y:S01]  /*16540*/  @!P4 LDGSTS.E.BYPASS.LTC128B.128 [R10+0x17400], desc[UR60][R6.64+0x100], !P0 ;  /* 0x17400100060acfae */ /* 0x0001e2000c101d7c */
[----:B------:R-:W-:Y:S01]  /*16550*/  IMAD.MOV.U32 R4, RZ, RZ, R14 ;  /* 0x000000ffff047224 */ /* 0x000fe200078e000e */
[----:B------:R-:W-:Y:S06]  /*16560*/  BRA `(.L_x_1603) ;  /* 0xffffffb4001c7947 */ /* 0x000fec000383ffff */
.L_x_1489:
[----:B0-----:R-:W2:Y:S02]  /*16570*/  LDL R2, [R1] ;  /* 0x0000000001027983 */ /* 0x001ea40000100800 */
[----:B--2---:R0:W1:Y:S02]  /*16580*/  SYNCS.PHASECHK.TRANS64.TRYWAIT P0, [R2+URZ+0x2a820], R0 ;  /* 0x02a82000020075a7 */ /* 0x004064000800017f */
[----:B-1----:R-:W-:Y:S05]  /*16590*/  @!P0 NANOSLEEP.SYNCS 0x989680 ;  /* 0x009896800000895d */ /* 0x002fea0003900000 */
[----:B------:R-:W1:Y:S02]  /*165a0*/  @!P0 SYNCS.PHASECHK.TRANS64 P0, [R2+URZ+0x2a820], R0 ;  /* 0x02a82000020085a7 */ /* 0x000e64000800007f */
[----:B-1----:R-:W-:Y:S05]  /*165b0*/  @!P0 BRA `(.L_x_1489) ;  /* 0xfffffffc00ec8947 */ /* 0x002fea000383ffff */
[----:B------:R-:W-:Y:S05]  /*165c0*/  BRA `(.L_x_1604) ;  /* 0xffffffb400a07947 */ /* 0x000fea000383ffff */
.L_x_1498:
[----:B-1----:R1:W2:Y:S02]  /*165d0*/  SYNCS.PHASECHK.TRANS64.TRYWAIT P0, [R3+URZ+0x2a840], R2 ;  /* 0x02a84002030075a7 */ /* 0x0022a4000800017f */
[----:B--2---:R-:W-:Y:S05]  /*165e0*/  @!P0 NANOSLEEP.SYNCS 0x989680 ;  /* 0x009896800000895d */ /* 0x004fea0003900000 */
[----:B------:R-:W2:Y:S02]  /*165f0*/  @!P0 SYNCS.PHASECHK.TRANS64 P0, [R3+URZ+0x2a840], R2 ;  /* 0x02a84002030085a7 */ /* 0x000ea4000800007f */
[----:B--2---:R-:W-:Y:S05]  /*16600*/  @!P0 BRA `(.L_x_1498) ;  /* 0xfffffffc00f08947 */ /* 0x004fea000383ffff */
[----:B------:R-:W-:Y:S05]  /*16610*/  BRA `(.L_x_1605) ;  /* 0xffffffb8006c7947 */ /* 0x000fea000383ffff */
.L_x_1505:
[----:B0-----:R0:W1:Y:S02]  /*16620*/  SYNCS.PHASECHK.TRANS64.TRYWAIT P0, [R3+URZ+0x60], R2 ;  /* 0x00006002030075a7 */ /* 0x001064000800017f */
[----:B-1----:R-:W-:Y:S05]  /*16630*/  @!P0 NANOSLEEP.SYNCS 0x989680 ;  /* 0x009896800000895d */ /* 0x002fea0003900000 */
[----:B------:R-:W1:Y:S02]  /*16640*/  @!P0 SYNCS.PHASECHK.TRANS64 P0, [R3+URZ+0x60], R2 ;  /* 0x00006002030085a7 */ /* 0x000e64000800007f */
[----:B-1----:R-:W-:Y:S05]  /*16650*/  @!P0 BRA `(.L_x_1505) ;  /* 0xfffffffc00f08947 */ /* 0x002fea000383ffff */
[----:B------:R-:W-:Y:S05]  /*16660*/  BRA `(.L_x_1606) ;  /* 0xffffffbc00847947 */ /* 0x000fea000383ffff */
.L_x_1514:
[----:B--2---:R2:W3:Y:S02]  /*16670*/  SYNCS.PHASECHK.TRANS64.TRYWAIT P0, [R3+URZ+0x2a840], R2 ;  /* 0x02a84002030075a7 */ /* 0x0044e4000800017f */
[----:B---3--:R-:W-:Y:S05]  /*16680*/  @!P0 NANOSLEEP.SYNCS 0x989680 ;  /* 0x009896800000895d */ /* 0x008fea0003900000 */
[----:B------:R-:W3:Y:S02]  /*16690*/  @!P0 SYNCS.PHASECHK.TRANS64 P0, [R3+URZ+0x2a840], R2 ;  /* 0x02a84002030085a7 */ /* 0x000ee4000800007f */
[----:B---3--:R-:W-:Y:S05]  /*166a0*/  @!P0 BRA `(.L_x_1514) ;  /* 0xfffffffc00f08947 */ /* 0x008fea000383ffff */
[----:B------:R-:W-:Y:S05]  /*166b0*/  BRA `(.L_x_1607) ;  /* 0xffffffc4002c7947 */ /* 0x000fea000383ffff */
.L_x_1521:
[----:B0-----:R0:W2:Y:S02]  /*166c0*/  SYNCS.PHASECHK.TRANS64.TRYWAIT P0, [R2+URZ+0x60], R3 ;  /* 0x00006003020075a7 */ /* 0x0010a4000800017f */
[----:B--2---:R-:W-:Y:S05]  /*166d0*/  @!P0 NANOSLEEP.SYNCS 0x989680 ;  /* 0x009896800000895d */ /* 0x004fea0003900000 */
[----:B------:R-:W2:Y:S02]  /*166e0*/  @!P0 SYNCS.PHASECHK.TRANS64 P0, [R2+URZ+0x60], R3 ;  /* 0x00006003020085a7 */ /* 0x000ea4000800007f */
[----:B--2---:R-:W-:Y:S05]  /*166f0*/  @!P0 BRA `(.L_x_1521) ;  /* 0xfffffffc00f08947 */ /* 0x004fea000383ffff */
[----:B------:R-:W-:Y:S05]  /*16700*/  BRA `(.L_x_1608) ;  /* 0xffffffc800447947 */ /* 0x000fea000383ffff */
.L_x_1530:
[----:B----4-:R4:W0:Y:S02]  /*16710*/  SYNCS.PHASECHK.TRANS64.TRYWAIT P0, [R2+URZ+0x2a840], R3 ;  /* 0x02a84003020075a7 */ /* 0x010824000800017f */
[----:B0-----:R-:W-:Y:S05]  /*16720*/  @!P0 NANOSLEEP.SYNCS 0x989680 ;  /* 0x009896800000895d */ /* 0x001fea0003900000 */
[----:B------:R-:W0:Y:S02]  /*16730*/  @!P0 SYNCS.PHASECHK.TRANS64 P0, [R2+URZ+0x2a840], R3 ;  /* 0x02a84003020085a7 */ /* 0x000e24000800007f */
[----:B0-----:R-:W-:Y:S05]  /*16740*/  @!P0 BRA `(.L_x_1530) ;  /* 0xfffffffc00f08947 */ /* 0x001fea000383ffff */
[----:B------:R-:W-:Y:S05]  /*16750*/  BRA `(.L_x_1609) ;  /* 0xffffffcc00b47947 */ /* 0x000fea000383ffff */
.L_x_1537:
[----:B0-----:R0:W2:Y:S02]  /*16760*/  SYNCS.PHASECHK.TRANS64.TRYWAIT P0, [R2+URZ+0x60], R5 ;  /* 0x00006005020075a7 */ /* 0x0010a4000800017f */
[----:B--2---:R-:W-:Y:S05]  /*16770*/  @!P0 NANOSLEEP.SYNCS 0x989680 ;  /* 0x009896800000895d */ /* 0x004fea0003900000 */
[----:B------:R-:W2:Y:S02]  /*16780*/  @!P0 SYNCS.PHASECHK.TRANS64 P0, [R2+URZ+0x60], R5 ;  /* 0x00006005020085a7 */ /* 0x000ea4000800007f */
[----:B--2---:R-:W-:Y:S05]  /*16790*/  @!P0 BRA `(.L_x_1537) ;  /* 0xfffffffc00f08947 */ /* 0x004fea000383ffff */
[----:B------:R-:W-:Y:S05]  /*167a0*/  BRA `(.L_x_1610) ;  /* 0xffffffd000cc7947 */ /* 0x000fea000383ffff */
.L_x_1548:
[----:B----4-:R4:W0:Y:S02]  /*167b0*/  SYNCS.PHASECHK.TRANS64.TRYWAIT P0, [R0+URZ+0x2a860], R2 ;  /* 0x02a86002000075a7 */ /* 0x010824000800017f */
[----:B0-----:R-:W-:Y:S05]  /*167c0*/  @!P0 NANOSLEEP.SYNCS 0x989680 ;  /* 0x009896800000895d */ /* 0x001fea0003900000 */
[----:B------:R-:W0:Y:S02]  /*167d0*/  @!P0 SYNCS.PHASECHK.TRANS64 P0, [R0+URZ+0x2a860], R2 ;  /* 0x02a86002000085a7 */ /* 0x000e24000800007f */
[----:B0-----:R-:W-:Y:S05]  /*167e0*/  @!P0 BRA `(.L_x_1548) ;  /* 0xfffffffc00f08947 */ /* 0x001fea000383ffff */
[----:B------:R-:W-:Y:S05]  /*167f0*/  BRA `(.L_x_1611) ;  /* 0xffffffd800207947 */ /* 0x000fea000383ffff */
.L_x_1555:
[----:B------:R-:W-:Y:S01]  /*16800*/  BSSY B0, `(.L_x_1612) ;  /* 0x0000008000007945 */ /* 0x000fe20003800000 */
[----:B------:R-:W-:Y:S02]  /*16810*/  IMAD.MOV.U32 R13, RZ, RZ, R16 ;  /* 0x000000ffff0d7224 */ /* 0x000fe400078e0010 */
[----:B--2---:R-:W-:Y:S02]  /*16820*/  IMAD.MOV.U32 R12, RZ, RZ, RZ ;  /* 0x000000ffff0c7224 */ /* 0x004fe400078e00ff */
[----:B------:R-:W-:Y:S02]  /*16830*/  IMAD.MOV.U32 R11, RZ, RZ, 0x1f ;  /* 0x0000001fff0b7424 */ /* 0x000fe400078e00ff */
[----:B------:R-:W-:-:S07]  /*16840*/  IMAD.MOV.U32 R15, RZ, RZ, -0x1 ;  /* 0xffffffffff0f7424 */ /* 0x000fce00078e00ff */
[----:B01-3--:R-:W-:Y:S05]  /*16850*/  WARPSYNC.COLLECTIVE R15, `(.L_x_1613) ;  /* 0x000000000f087348 */ /* 0x00bfea0003c00000 */
[----:B------:R2:W4:Y:S02]  /*16860*/  SHFL.IDX P6, R14, R13, R12, R11 ;  /* 0x0000000c0d0e7389 */ /* 0x00052400000c000b */
[----:B01234-:R-:W-:Y:S01]  /*16870*/  ENDCOLLECTIVE ;  /* 0x000000000000791b */ /* 0x01ffe20003800000 */
.L_x_1613:
[----:B------:R-:W-:Y:S05]  /*16880*/  BSYNC B0 ;  /* 0x0000000000007941 */ /* 0x000fea0003800000 */
.L_x_1612:
        /* <DEDUP_REMOVED lines=9> */
.L_x_1614:
[----:B------:R-:W-:Y:S02]  /*16920*/  ULDC UR4, c[0x0][0xc3c] ;  /* 0x00030f0000047ab9 */ /* 0x000fe40000000800 */
        /* <DEDUP_REMOVED lines=17> */
.L_x_1615:
[----:B------:R-:W-:Y:S01]  /*16a40*/  IMAD.MOV.U32 R12, RZ, RZ, 0x2 ;  /* 0x00000002ff0c7424 */ /* 0x000fe200078e00ff */
[----:B------:R-:W-:-:S05]  /*16a50*/  SEL R7, R14, RZ, P1 ;  /* 0x000000ff0e077207 */ /* 0x000fca0000800000 */
[----:B------:R-:W-:-:S04]  /*16a60*/  IMAD.IADD R3, R2, 0x1, R7 ;  /* 0x0000000102037824 */ /* 0x000fc800078e0207 */
[----:B------:R-:W-:-:S07]  /*16a70*/  IMAD.MOV.U32 R13, RZ, RZ, R3 ;  /* 0x000000ffff0d7224 */ /* 0x000fce00078e0003 */
[----:B------:R-:W-:Y:S05]  /*16a80*/  WARPSYNC.COLLECTIVE R15, `(.L_x_1616) ;  /* 0x000000000f087348 */ /* 0x000fea0003c00000 */
[----:B------:R0:W1:Y:S02]  /*16a90*/  SHFL.UP P6, R14, R13, R12, R11 ;  /* 0x0400000c0d0e7389 */ /* 0x00006400000c000b */
[----:B01----:R-:W-:Y:S01]  /*16aa0*/  ENDCOLLECTIVE ;  /* 0x000000000000791b */ /* 0x003fe20003800000 */
.L_x_1616:
        /* <DEDUP_REMOVED lines=8> */
.L_x_1617:
        /* <DEDUP_REMOVED lines=8> */
.L_x_1618:
        /* <DEDUP_REMOVED lines=8> */
.L_x_1619:
        /* <DEDUP_REMOVED lines=9> */
.L_x_1620:
[----:B------:R-:W-:Y:S01]  /*16cc0*/  IMAD.MOV.U32 R16, RZ, RZ, R14 ;  /* 0x000000ffff107224 */ /* 0x000fe200078e000e */
[----:B------:R-:W-:Y:S06]  /*16cd0*/  BRA `(.L_x_1621) ;  /* 0xffffffd800a07947 */ /* 0x000fec000383ffff */
.L_x_1560:
[----:B------:R-:W-:Y:S01]  /*16ce0*/  BSSY B0, `(.L_x_1622) ;  /* 0x0000008000007945 */ /* 0x000fe20003800000 */
[----:B-----5:R-:W-:Y:S02]  /*16cf0*/  IMAD.MOV.U32 R13, RZ, RZ, R2 ;  /* 0x000000ffff0d7224 */ /* 0x020fe400078e0002 */
[----:B--2---:R-:W-:Y:S02]  /*16d00*/  IMAD.MOV.U32 R12, RZ, RZ, 0x1 ;  /* 0x00000001ff0c7424 */ /* 0x004fe400078e00ff */
[----:B------:R-:W-:Y:S02]  /*16d10*/  IMAD.MOV.U32 R11, RZ, RZ, RZ ;  /* 0x000000ffff0b7224 */ /* 0x000fe400078e00ff */
[----:B------:R-:W-:-:S07]  /*16d20*/  IMAD.MOV.U32 R15, RZ, RZ, -0x1 ;  /* 0xffffffffff0f7424 */ /* 0x000fce00078e00ff */
[----:B01-3--:R-:W-:Y:S05]  /*16d30*/  WARPSYNC.COLLECTIVE R15, `(.L_x_1623) ;  /* 0x000000000f087348 */ /* 0x00bfea0003c00000 */
[----:B------:R2:W4:Y:S02]  /*16d40*/  SHFL.UP P6, R14, R13, R12, R11 ;  /* 0x0400000c0d0e7389 */ /* 0x00052400000c000b */
[----:B01234-:R-:W-:Y:S01]  /*16d50*/  ENDCOLLECTIVE ;  /* 0x000000000000791b */ /* 0x01ffe20003800000 */
.L_x_1623:
[----:B------:R-:W-:Y:S05]  /*16d60*/  BSYNC B0 ;  /* 0x0000000000007941 */ /* 0x000fea0003800000 */
.L_x_1622:
        /* <DEDUP_REMOVED lines=9> */
.L_x_1624:
[----:B------:R-:W-:Y:S01]  /*16e00*/  IMAD.MOV.U32 R12, RZ, RZ, 0x4 ;  /* 0x00000004ff0c7424 */ /* 0x000fe200078e00ff */
[----:B------:R-:W-:-:S05]  /*16e10*/  SEL R14, R14, RZ, P2 ;  /* 0x000000ff0e0e7207 */ /* 0x000fca0001000000 */
[----:B------:R-:W-:-:S04]  /*16e20*/  IMAD.IADD R3, R3, 0x1, R14 ;  /* 0x0000000103037824 */ /* 0x000fc800078e020e */
[----:B------:R-:W-:-:S07]  /*16e30*/  IMAD.MOV.U32 R13, RZ, RZ, R3 ;  /* 0x000000ffff0d7224 */ /* 0x000fce00078e0003 */
[----:B------:R-:W-:Y:S05]  /*16e40*/  WARPSYNC.COLLECTIVE R15, `(.L_x_1625) ;  /* 0x000000000f087348 */ /* 0x000fea0003c00000 */
[----:B------:R0:W1:Y:S02]  /*16e50*/  SHFL.UP P6, R14, R13, R12, R11 ;  /* 0x0400000c0d0e7389 */ /* 0x00006400000c000b */
[----:B01----:R-:W-:Y:S01]  /*16e60*/  ENDCOLLECTIVE ;  /* 0x000000000000791b */ /* 0x003fe20003800000 */
.L_x_1625:
[----:B------:R-:W-:Y:S01]  /*16e70*/  IMAD.MOV.U32 R12, RZ, RZ, 0x8 ;  /* 0x00000008ff0c7424 */ /* 0x000fe200078e00ff */
[----:B------:R-:W-:-:S05]  /*16e80*/  SEL R14, R14, RZ, P3 ;  /* 0x000000ff0e0e7207 */ /* 0x000fca0001800000 */
[----:B------:R-:W-:-:S04]  /*16e90*/  IMAD.IADD R3, R3, 0x1, R14 ;  /* 0x0000000103037824 */ /* 0x000fc800078e020e */
[----:B------:R-:W-:-:S07]  /*16ea0*/  IMAD.MOV.U32 R13, RZ, RZ, R3 ;  /* 0x000000ffff0d7224 */ /* 0x000fce00078e0003 */
[----:B------:R-:W-:Y:S05]  /*16eb0*/  WARPSYNC.COLLECTIVE R15, `(.L_x_1626) ;  /* 0x000000000f087348 */ /* 0x000fea0003c00000 */
[----:B------:R0:W1:Y:S02]  /*16ec0*/  SHFL.UP P6, R14, R13, R12, R11 ;  /* 0x0400000c0d0e7389 */ /* 0x00006400000c000b */
[----:B01----:R-:W-:Y:S01]  /*16ed0*/  ENDCOLLECTIVE ;  /* 0x000000000000791b */ /* 0x003fe20003800000 */
.L_x_1626:
[----:B------:R-:W-:Y:S01]  /*16ee0*/  IMAD.MOV.U32 R12, RZ, RZ, 0x10 ;  /* 0x00000010ff0c7424 */ /* 0x000fe200078e00ff */
[----:B------:R-:W-:-:S05]  /*16ef0*/  SEL R14, R14, RZ, P4 ;  /* 0x000000ff0e0e7207 */ /* 0x000fca0002000000 */
[----:B------:R-:W-:-:S04]  /*16f00*/  IMAD.IADD R3, R3, 0x1, R14 ;  /* 0x0000000103037824 */ /* 0x000fc800078e020e */
[----:B------:R-:W-:-:S07]  /*16f10*/  IMAD.MOV.U32 R13, RZ, RZ, R3 ;  /* 0x000000ffff0d7224 */ /* 0x000fce00078e0003 */
[----:B------:R-:W-:Y:S05]  /*16f20*/  WARPSYNC.COLLECTIVE R15, `(.L_x_1627) ;  /* 0x000000000f087348 */ /* 0x000fea0003c00000 */
[----:B------:R0:W1:Y:S02]  /*16f30*/  SHFL.UP P6, R14, R13, R12, R11 ;  /* 0x0400000c0d0e7389 */ /* 0x00006400000c000b */
[----:B01----:R-:W-:Y:S01]  /*16f40*/  ENDCOLLECTIVE ;  /* 0x000000000000791b */ /* 0x003fe20003800000 */
.L_x_1627:
[----:B------:R-:W-:Y:S02]  /*16f50*/  IMAD.MOV.U32 R12, RZ, RZ, 0x1f ;  /* 0x0000001fff0c7424 */ /* 0x000fe400078e00ff */
[----:B------:R-:W-:Y:S01]  /*16f60*/  IMAD.MOV.U32 R11, RZ, RZ, 0x1f ;  /* 0x0000001fff0b7424 */ /* 0x000fe200078e00ff */
[----:B------:R-:W-:-:S05]  /*16f70*/  SEL R14, R14, RZ, P5 ;  /* 0x000000ff0e0e7207 */ /* 0x000fca0002800000 */
[----:B------:R-:W-:-:S04]  /*16f80*/  IMAD.IADD R3, R3, 0x1, R14 ;  /* 0x0000000103037824 */ /* 0x000fc800078e020e */
[----:B------:R-:W-:-:S07]  /*16f90*/  IMAD.MOV.U32 R13, RZ, RZ, R3 ;  /* 0x000000ffff0d7224 */ /* 0x000fce00078e0003 */
[----:B------:R-:W-:Y:S05]  /*16fa0*/  WARPSYNC.COLLECTIVE R15, `(.L_x_1628) ;  /* 0x000000000f087348 */ /* 0x000fea0003c00000 */
[----:B------:R0:W1:Y:S02]  /*16fb0*/  SHFL.IDX P6, R14, R13, R12, R11 ;  /* 0x0000000c0d0e7389 */ /* 0x00006400000c000b */
[----:B01----:R-:W-:Y:S01]  /*16fc0*/  ENDCOLLECTIVE ;  /* 0x000000000000791b */ /* 0x003fe20003800000 */
.L_x_1628:
[----:B------:R-:W-:Y:S01]  /*16fd0*/  IMAD.MOV.U32 R16, RZ, RZ, R14 ;  /* 0x000000ffff107224 */ /* 0x000fe200078e000e */
[----:B------:R-:W-:Y:S06]  /*16fe0*/  BRA `(.L_x_1629) ;  /* 0xffffffd800787947 */ /* 0x000fec000383ffff */
.L_x_1562:
[----:B------:R-:W-:Y:S01]  /*16ff0*/  BSSY B0, `(.L_x_1630) ;  /* 0x0000006000007945 */ /* 0x000fe20003800000 */
[----:B------:R-:W-:Y:S01]  /*17000*/  PLOP3.LUT P6, PT, P6, PT, PT, 0x8, 0x0 ;  /* 0x000000000000781c */ /* 0x000fe200037ce170 */
[----:B------:R-:W-:-:S12]  /*17010*/  IMAD.MOV.U32 R15, RZ, RZ, -0x1 ;  /* 0xffffffffff0f7424 */ /* 0x000fd800078e00ff */
[----:B01234-:R-:W-:Y:S05]  /*17020*/  WARPSYNC.COLLECTIVE R15, `(.L_x_1631) ;  /* 0x000000000f087348 */ /* 0x01ffea0003c00000 */
[----:B------:R-:W-:Y:S01]  /*17030*/  VOTE.ANY R14, PT, P6 ;  /* 0x00000000000e7806 */ /* 0x000fe200030e0100 */
[----:B01234-:R-:W-:Y:S06]  /*17040*/  ENDCOLLECTIVE ;  /* 0x000000000000791b */ /* 0x01ffec0003800000 */
.L_x_1631:
[----:B------:R-:W-:Y:S05]  /*17050*/  BSYNC B0 ;  /* 0x0000000000007941 */ /* 0x000fea0003800000 */
.L_x_1630:
        /* <DEDUP_REMOVED lines=9> */
.L_x_1632:
[----:B------:R-:W-:Y:S01]  /*170f0*/  IMAD.MOV.U32 R17, RZ, RZ, R14 ;  /* 0x000000ffff117224 */ /* 0x000fe200078e000e */
[----:B------:R-:W-:Y:S06]  /*17100*/  BRA `(.L_x_1633) ;  /* 0xffffffd800687947 */ /* 0x000fec000383ffff */
.L_x_1564:
[----:B------:R-:W-:Y:S01]  /*17110*/  BSSY B0, `(.L_x_1634) ;  /* 0x0000007000007945 */ /* 0x000fe20003800000 */
[----:B------:R-:W-:Y:S02]  /*17120*/  IMAD.MOV.U32 R13, RZ, RZ, R3 ;  /* 0x000000ffff0d7224 */ /* 0x000fe400078e0003 */
[----:B------:R-:W-:Y:S02]  /*17130*/  IMAD.MOV.U32 R11, RZ, RZ, 0x1f ;  /* 0x0000001fff0b7424 */ /* 0x000fe400078e00ff */
[----:B------:R-:W-:-:S07]  /*17140*/  IMAD.MOV.U32 R15, RZ, RZ, -0x1 ;  /* 0xffffffffff0f7424 */ /* 0x000fce00078e00ff */
[----:B01-34-:R-:W-:Y:S05]  /*17150*/  WARPSYNC.COLLECTIVE R15, `(.L_x_1635) ;  /* 0x000000000f087348 */ /* 0x01bfea0003c00000 */
[----:B------:R2:W0:Y:S02]  /*17160*/  SHFL.IDX P6, R14, R13, R12, R11 ;  /* 0x0000000c0d0e7389 */ /* 0x00042400000c000b */
[----:B01234-:R-:W-:Y:S01]  /*17170*/  ENDCOLLECTIVE ;  /* 0x000000000000791b */ /* 0x01ffe20003800000 */
.L_x_1635:
[----:B------:R-:W-:Y:S05]  /*17180*/  BSYNC B0 ;  /* 0x0000000000007941 */ /* 0x000fea0003800000 */
.L_x_1634:
[----:B------:R-:W-:Y:S01]  /*17190*/  IMAD.MOV.U32 R3, RZ, RZ, R14 ;  /* 0x000000ffff037224 */ /* 0x000fe200078e000e */
[----:B------:R-:W-:Y:S06]  /*171a0*/  BRA `(.L_x_1636) ;  /* 0xffffffd8005c7947 */ /* 0x000fec000383ffff */
.L_x_1568:
[----:B0-----:R0:W4:Y:S02]  /*171b0*/  SYNCS.PHASECHK.TRANS64.TRYWAIT P0, [R0+URZ+0x2a820], R3 ;  /* 0x02a82003000075a7 */ /* 0x001124000800017f */
[----:B----4-:R-:W-:Y:S05]  /*171c0*/  @!P0 NANOSLEEP.SYNCS 0x989680 ;  /* 0x009896800000895d */ /* 0x010fea0003900000 */
[----:B------:R-:W4:Y:S02]  /*171d0*/  @!P0 SYNCS.PHASECHK.TRANS64 P0, [R0+URZ+0x2a820], R3 ;  /* 0x02a82003000085a7 */ /* 0x000f24000800007f */
[----:B----4-:R-:W-:Y:S05]  /*171e0*/  @!P0 BRA `(.L_x_1568) ;  /* 0xfffffffc00f08947 */ /* 0x010fea000383ffff */
[----:B------:R-:W-:Y:S05]  /*171f0*/  BRA `(.L_x_1637) ;  /* 0xffffffdc00e07947 */ /* 0x000fea000383ffff */
.L_x_1569:
[----:B------:R-:W4:Y:S01]  /*17200*/  S2R R2, SR_TID.X ;  /* 0x0000000000027919 */ /* 0x000f220000002100 */
[----:B------:R-:W-:Y:S01]  /*17210*/  BSSY B0, `(.L_x_1638) ;  /* 0x000000a000007945 */ /* 0x000fe20003800000 */
[----:B--2---:R-:W-:Y:S02]  /*17220*/  IMAD.MOV.U32 R12, RZ, RZ, RZ ;  /* 0x000000ffff0c7224 */ /* 0x004fe400078e00ff */
[----:B------:R-:W-:Y:S02]  /*17230*/  IMAD.MOV.U32 R11, RZ, RZ, 0x1f ;  /* 0x0000001fff0b7424 */ /* 0x000fe400078e00ff */
[----:B------:R-:W-:Y:S01]  /*17240*/  IMAD.MOV.U32 R15, RZ, RZ, -0x1 ;  /* 0xffffffffff0f7424 */ /* 0x000fe200078e00ff */
[----:B----4-:R-:W-:-:S04]  /*17250*/  SHF.R.U32.HI R2, RZ, 0x5, R2 ;  /* 0x00000005ff027819 */ /* 0x010fc80000011602 */
[----:B------:R-:W-:-:S05]  /*17260*/  LOP3.LUT R2, R2, 0x3, RZ, 0xc0, !PT ;  /* 0x0000000302027812 */ /* 0x000fca00078ec0ff */
[----:B------:R-:W-:-:S07]  /*17270*/  IMAD.MOV.U32 R13, RZ, RZ, R2 ;  /* 0x000000ffff0d7224 */ /* 0x000fce00078e0002 */
[----:B01-3--:R-:W-:Y:S05]  /*17280*/  WARPSYNC.COLLECTIVE R15, `(.L_x_1639) ;  /* 0x000000000f087348 */ /* 0x00bfea0003c00000 */
[----:B------:R2:W4:Y:S02]  /*17290*/  SHFL.IDX P6, R14, R13, R12, R11 ;  /* 0x0000000c0d0e7389 */ /* 0x00052400000c000b */
[----:B01234-:R-:W-:Y:S01]  /*172a0*/  ENDCOLLECTIVE ;  /* 0x000000000000791b */ /* 0x01ffe20003800000 */
.L_x_1639:
[----:B------:R-:W-:Y:S05]  /*172b0*/  BSYNC B0 ;  /* 0x0000000000007941 */ /* 0x000fea0003800000 */
.L_x_1638:
[----:B------:R-:W-:Y:S05]  /*172c0*/  BRA `(.L_x_1640) ;  /* 0xffffffdc00c87947 */ /* 0x000fea000383ffff */
.L_x_1572:
[----:B------:R-:W-:Y:S01]  /*172d0*/  BSSY B1, `(.L_x_1641) ;  /* 0x0000006000017945 */ /* 0x000fe20003800000 */
[----:B------:R-:W-:-:S07]  /*172e0*/  IMAD.MOV.U32 R15, RZ, RZ, -0x1 ;  /* 0xffffffffff0f7424 */ /* 0x000fce00078e00ff */
[----:B-1234-:R-:W-:Y:S05]  /*172f0*/  WARPSYNC.COLLECTIVE R15, `(.L_x_1642) ;  /* 0x000000000f0c7348 */ /* 0x01efea0003c00000 */
[----:B------:R-:W-:Y:S02]  /*17300*/  ELECT P6, UR62, PT ;  /* 0x00000000003e782f */ /* 0x000fe400038c0000 */
[----:B------:R-:W-:Y:S01]  /*17310*/  MOV R14, UR62 ;  /* 0x0000003e000e7c02 */ /* 0x000fe20008000f00 */
[----:B-1234-:R-:W-:Y:S10]  /*17320*/  ENDCOLLECTIVE ;  /* 0x000000000000791b */ /* 0x01eff40003800000 */
.L_x_1642:
[----:B------:R-:W-:Y:S05]  /*17330*/  BSYNC B1 ;  /* 0x0000000000017941 */ /* 0x000fea0003800000 */
.L_x_1641:
[----:B------:R-:W-:Y:S05]  /*17340*/  BRA `(.L_x_1643) ;  /* 0xffffffdc00c07947 */ /* 0x000fea000383ffff */
.L_x_1574:
[----:B0-----:R0:W2:Y:S02]  /*17350*/  SYNCS.PHASECHK.TRANS64.TRYWAIT P0, [R6+URZ], R5 ;  /* 0x00000005060075a7 */ /* 0x0010a4000800017f */
[----:B--2---:R-:W-:Y:S05]  /*17360*/  @!P0 NANOSLEEP.SYNCS 0x989680 ;  /* 0x009896800000895d */ /* 0x004fea0003900000 */
[----:B------:R-:W2:Y:S02]  /*17370*/  @!P0 SYNCS.PHASECHK.TRANS64 P0, [R6+URZ], R5 ;  /* 0x00000005060085a7 */ /* 0x000ea4000800007f */
[----:B--2---:R-:W-:Y:S05]  /*17380*/  @!P0 BRA `(.L_x_1574) ;  /* 0xfffffffc00f08947 */ /* 0x004fea000383ffff */
[----:B------:R-:W-:Y:S05]  /*17390*/  BRA `(.L_x_1644) ;  /* 0xffffffe000047947 */ /* 0x000fea000383ffff */
.L_x_1575:
[----:B--2---:R2:W3:Y:S02]  /*173a0*/  SYNCS.PHASECHK.TRANS64.TRYWAIT P0, [R7+URZ], R2 ;  /* 0x00000002070075a7 */ /* 0x0044e4000800017f */
[----:B---3--:R-:W-:Y:S05]  /*173b0*/  @!P0 NANOSLEEP.SYNCS 0x989680 ;  /* 0x009896800000895d */ /* 0x008fea0003900000 */
[----:B------:R-:W3:Y:S02]  /*173c0*/  @!P0 SYNCS.PHASECHK.TRANS64 P0, [R7+URZ], R2 ;  /* 0x00000002070085a7 */ /* 0x000ee4000800007f */
[----:B---3--:R-:W-:Y:S05]  /*173d0*/  @!P0 BRA `(.L_x_1575) ;  /* 0xfffffffc00f08947 */ /* 0x008fea000383ffff */
[----:B------:R-:W-:Y:S05]  /*173e0*/  BRA `(.L_x_1645) ;  /* 0xffffffdc00f87947 */ /* 0x000fea000383ffff */
.L_x_1577:
[----:B---3--:R3:W4:Y:S02]  /*173f0*/  SYNCS.PHASECHK.TRANS64.TRYWAIT P0, [R4+URZ], R5 ;  /* 0x00000005040075a7 */ /* 0x008724000800017f */
[----:B----4-:R-:W-:Y:S05]  /*17400*/  @!P0 NANOSLEEP.SYNCS 0x989680 ;  /* 0x009896800000895d */ /* 0x010fea0003900000 */
[----:B------:R-:W4:Y:S02]  /*17410*/  @!P0 SYNCS.PHASECHK.TRANS64 P0, [R4+URZ], R5 ;  /* 0x00000005040085a7 */ /* 0x000f24000800007f */
[----:B----4-:R-:W-:Y:S05]  /*17420*/  @!P0 BRA `(.L_x_1577) ;  /* 0xfffffffc00f08947 */ /* 0x010fea000383ffff */
[----:B------:R-:W-:Y:S05]  /*17430*/  BRA `(.L_x_1646) ;  /* 0xffffffe000007947 */ /* 0x000fea000383ffff */
.L_x_1647:
        /* <DEDUP_REMOVED lines=12> */
.L_x_15111:


//--------------------- .text._ZN7cutlass13device_kernelIN5flash11enable_sm90INS1_16FlashAttnFwdSm90INS1_25CollectiveMainloopFwdSm90ILi2EN4cute5tupleIJNS5_1CILi1EEES8_S8_EEENS6_IJNS7_ILi128EEENS7_ILi96EEENS7_ILi192EEEEEELi128ENS_6half_tEfNS_4arch4Sm90ELb0ELb1ELb0ELb1ELb0ELb1ELb0ELb1ELb1ELb1ELb0ELb0EEENS1_21CollectiveEpilogueFwdINS6_IJSA_SA_SB_EEES9_SE_SG_Li256ELb1ELb1ELb0ELb0EEENS1_36VarlenDynamicPersistentTileSchedulerILi128ELi96ELi256ELi128ELb0ELb1ELb1ELb1ELb0ELb1EEEEEEEEEvNT_6ParamsE --------------------------
	.section	.text._ZN7cutlass13device_kernelIN5flash11enable_sm90INS1_16FlashAttnFwdSm90INS1_25CollectiveMainloopFwdSm90ILi2EN4cute5tupleIJNS5_1CILi1EEES8_S8_EEENS6_IJNS7_ILi128EEENS7_ILi96EEENS7_ILi192EEEEEELi128ENS_6half_tEfNS_4arch4Sm90ELb0ELb1ELb0ELb1ELb0ELb1ELb0ELb1ELb1ELb1ELb0ELb0EEENS1_21CollectiveEpilogueFwdINS6_IJSA_SA_SB_EEES9_SE_SG_Li256ELb1ELb1ELb0ELb0EEENS1_36VarlenDynamicPersistentTileSchedulerILi128ELi96ELi256ELi128ELb0ELb1ELb1ELb1ELb0ELb1EEEEEEEEEvNT_6ParamsE,"ax",@progbits
	.align	128
.text._ZN7cutlass13device_kernelIN5flash11enable_sm90INS1_16FlashAttnFwdSm90INS1_25CollectiveMainloopFwdSm90ILi2EN4cute5tupleIJNS5_1CILi1EEES8_S8_EEENS6_IJNS7_ILi128EEENS7_ILi96EEENS7_ILi192EEEEEELi128ENS_6half_tEfNS_4arch4Sm90ELb0ELb1ELb0ELb1ELb0ELb1ELb0ELb1ELb1ELb1ELb0ELb0EEENS1_21CollectiveEpilogueFwdINS6_IJSA_SA_SB_EEES9_SE_SG_Li256ELb1ELb1ELb0ELb0EEENS1_36VarlenDynamicPersistentTileSchedulerILi128ELi96ELi256ELi128ELb0ELb1ELb1ELb1ELb0ELb1EEEEEEEEEvNT_6ParamsE:
        .type           _ZN7cutlass13device_kernelIN5flash11enable_sm90INS1_16FlashAttnFwdSm90INS1_25CollectiveMainloopFwdSm90ILi2EN4cute5tupleIJNS5_1CILi1EEES8_S8_EEENS6_IJNS7_ILi128EEENS7_ILi96EEENS7_ILi192EEEEEELi128ENS_6half_tEfNS_4arch4Sm90ELb0ELb1ELb0ELb1ELb0ELb1ELb0ELb1ELb1ELb1ELb0ELb0EEENS1_21CollectiveEpilogueFwdINS6_IJSA_SA_SB_EEES9_SE_SG_Li256ELb1ELb1ELb0ELb0EEENS1_36VarlenDynamicPersistentTileSchedulerILi128ELi96ELi256ELi128ELb0ELb1ELb1ELb1ELb0ELb1EEEEEEEEEvNT_6ParamsE,@function
        .size           _ZN7cutlass13device_kernelIN5flash11enable_sm90INS1_16FlashAttnFwdSm90INS1_25CollectiveMainloopFwdSm90ILi2EN4cute5tupleIJNS5_1CILi1EEES8_S8_EEENS6_IJNS7_ILi128EEENS7_ILi96EEENS7_ILi192EEEEEELi128ENS_6half_tEfNS_4arch4Sm90ELb0ELb1ELb0ELb1ELb0ELb1ELb0ELb1ELb1ELb1ELb0ELb0EEENS1_21CollectiveEpilogueFwdINS6_IJSA_SA_SB_EEES9_SE_SG_Li256ELb1ELb1ELb0ELb0EEENS1_36VarlenDynamicPersistentTileSchedulerILi128ELi96ELi256ELi128ELb0ELb1ELb1ELb1ELb0ELb1EEEEEEEEEvNT_6ParamsE,(.L_x_15112 - _ZN7cutlass13device_kernelIN5flash11enable_sm90INS1_16FlashAttnFwdSm90INS1_25CollectiveMainloopFwdSm90ILi2EN4cute5tupleIJNS5_1CILi1EEES8_S8_EEENS6_IJNS7_ILi128EEENS7_ILi96EEENS7_ILi192EEEEEELi128ENS_6half_tEfNS_4arch4Sm90ELb0ELb1ELb0ELb1ELb0ELb1ELb0ELb1ELb1ELb1ELb0ELb0EEENS1_21CollectiveEpilogueFwdINS6_IJSA_SA_SB_EEES9_SE_SG_Li256ELb1ELb1ELb0ELb0EEENS1_36VarlenDynamicPersistentTileSchedulerILi128ELi96ELi256ELi128ELb0ELb1ELb1ELb1ELb0ELb1EEEEEEEEEvNT_6ParamsE)
        .other          _ZN7cutlass13device_kernelIN5flash11enable_sm90INS1_16FlashAttnFwdSm90INS1_25CollectiveMainloopFwdSm90ILi2EN4cute5tupleIJNS5_1CILi1EEES8_S8_EEENS6_IJNS7_ILi128EEENS7_ILi96EEENS7_ILi192EEEEEELi128ENS_6half_tEfNS_4arch4Sm90ELb0ELb1ELb0ELb1ELb0ELb1ELb0ELb1ELb1ELb1ELb0ELb0EEENS1_21CollectiveEpilogueFwdINS6_IJSA_SA_SB_EEES9_SE_SG_Li256ELb1ELb1ELb0ELb0EEENS1_36VarlenDynamicPersistentTileSchedulerILi128ELi96ELi256ELi128ELb0ELb1ELb1ELb1ELb0ELb1EEEEEEEEEvNT_6ParamsE,@"STO_CUDA_ENTRY STV_DEFAULT"
_ZN7cutlass13device_kernelIN5flash11enable_sm90INS1_16FlashAttnFwdSm90INS1_25CollectiveMainloopFwdSm90ILi2EN4cute5tupleIJNS5_1CILi1EEES8_S8_EEENS6_IJNS7_ILi128EEENS7_ILi96EEENS7_ILi192EEEEEELi128ENS_6half_tEfNS_4arch4Sm90ELb0ELb1ELb0ELb1ELb0ELb1ELb0ELb1ELb1ELb1ELb0ELb0EEENS1_21CollectiveEpilogueFwdINS6_IJSA_SA_SB_EEES9_SE_SG_Li256ELb1ELb1ELb0ELb0EEENS1_36VarlenDynamicPersistentTileSchedulerILi128ELi96ELi256ELi128ELb0ELb1ELb1ELb1ELb0ELb1EEEEEEEEEvNT_6ParamsE:
        /* <DEDUP_REMOVED lines=24> */
.L_x_1649:
[----:B------:R-:W-:Y:S05]  /*0180*/  BSYNC B0 ;  /* 0x0000000000007941 */ /* 0x000fea0003800000 */
.L_x_1648:
        /* <DEDUP_REMOVED lines=41> */
.L_x_1650:
        /* <DEDUP_REMOVED lines=22> */
.L_x_1651:
        /* <DEDUP_REMOVED lines=18> */
.L_x_1652:
        /* <DEDUP_REMOVED lines=22> */
.L_x_1653:
        /* <DEDUP_REMOVED lines=22> */
.L_x_1654:
[----:B------:R-:W-:Y:S01]  /*0960*/  PLOP3.LUT P0, PT, PT, PT, UP0, 0x80, 0x0 ;  /* 0x000000000000781c */ /* 0x000fe20003f0f008 */
[----:B------:R-:W-:Y:S01]  /*0970*/  UMOV UR60, 0x1 ;  /* 0x00000001003c7882 */ /* 0x000fe20000000000 */
[----:B------:R-:W-:Y:S01]  /*0980*/  NOP ;  /* 0x0000000000007918 */ /* 0x000fe20000000000 */
[----:B------:R-:W-:Y:S01]  /*0990*/  USEL UR60, UR60, 0x2, !UP0 ;  /* 0x000000023c3c7887 */ /* 0x000fe2000c000000 */
[----:B------:R-:W-:Y:S01]  /*09a0*/  BSSY B9, `(.L_x_1655) ;  /* 0x00027b2000097945 */ /* 0x000fe20003800000 */
[----:B012-4-:R-:W-:Y:S08]  /*09b0*/  BAR.SYNC.DEFER_BLOCKING 0x0 ;  /* 0x0000000000007b1d */ /* 0x017ff00000010000 */
[----:B------:R-:W-:Y:S05]  /*09c0*/  @!P0 BRA `(.L_x_1656) ;  /* 0x000001f400b88947 */ /* 0x000fea0003800000 */
.L_x_1657:
        /* <DEDUP_REMOVED lines=15> */
[----:B------:R-:W-:Y:S01]  /*0ac0*/  VIADD R227, R4, 0xffffff80 ;  /* 0xffffff8004e37836 */ /* 0x000fe20000000000 */
[----:B------:R-:W-:Y:S01]  /*0ad0*/  R2UR UR4, R16 ;  /* 0x00000000100472ca */ /* 0x000fe200000e0000 */
[----:B------:R-:W-:Y:S01]  /*0ae0*/  ULOP3.LUT UR5, UR60, 0x1, URZ, 0xfc, !UPT ;  /* 0x000000013c057892 */ /* 0x000fe2000f8efc3f */
[----:B------:R-:W-:Y:S01]  /*0af0*/  IMAD.MOV.U32 R187, RZ, RZ, RZ ;  /* 0x000000ffffbb7224 */ /* 0x000fe200078e00ff */
[----:B------:R-:W-:Y:S02]  /*0b00*/  CS2R R22, SRZ ;  /* 0x0000000000167805 */ /* 0x000fe4000001ff00 */
[----:B------:R-:W-:Y:S01]  /*0b10*/  SHF.R.S32.HI R0, RZ, 0x1f, R227 ;  /* 0x0000001fff007819 */ /* 0x000fe200000114e3 */
[----:B------:R-:W-:Y:S02]  /*0b20*/  IMAD.MOV.U32 R17, RZ, RZ, RZ ;  /* 0x000000ffff117224 */ /* 0x000fe400078e00ff */
[----:B------:R-:W-:Y:S01]  /*0b30*/  IMAD.MOV.U32 R167, RZ, RZ, RZ ;  /* 0x000000ffffa77224 */ /* 0x000fe200078e00ff */
[----:B------:R-:W-:-:S04]  /*0b40*/  LEA.HI R3, R0, R227, RZ, 0x7 ;  /* 0x000000e300037211 */ /* 0x000fc800078f38ff */
[----:B------:R-:W-:Y:S01]  /*0b50*/  LOP3.LUT R2, R3, 0xffffff80, RZ, 0xc0, !PT ;  /* 0xffffff8003027812 */ /* 0x000fe200078ec0ff */
[----:B------:R-:W-:Y:S01]  /*0b60*/  UIADD3 UR4, UR4, 0xc400, URZ ;  /* 0x0000c40004047890 */ /* 0x000fe2000fffe03f */
[----:B------:R-:W-:-:S03]  /*0b70*/  SHF.R.S32.HI R222, RZ, 0x7, R3 ;  /* 0x00000007ffde7819 */ /* 0x000fc60000011403 */
[----:B------:R-:W-:Y:S01]  /*0b80*/  IMAD.IADD R201, R227, 0x1, -R2 ;  /* 0x00000001e3c97824 */ /* 0x000fe200078e0a02 */
[----:B------:R-:W-:-:S04]  /*0b90*/  LEA.HI R2, R0, R227, RZ, 0x4 ;  /* 0x000000e300027211 */ /* 0x000fc800078f20ff */
[----:B------:R-:W-:Y:S02]  /*0ba0*/  SHF.R.S32.HI R8, RZ, 0x1f, R201 ;  /* 0x0000001fff087819 */ /* 0x000fe400000114c9 */
[----:B------:R-:W-:Y:S02]  /*0bb0*/  SHF.R.S32.HI R5, RZ, 0x4, R2 ;  /* 0x00000004ff057819 */ /* 0x000fe40000011402 */
[----:B------:R-:W-:Y:S02]  /*0bc0*/  LEA.HI R9, R8, R201, RZ, 0x2 ;  /* 0x000000c908097211 */ /* 0x000fe400078f10ff */
[----:B------:R-:W-:Y:S02]  /*0bd0*/  LEA.HI R4, R2, R5, RZ, 0x1 ;  /* 0x0000000502047211 */ /* 0x000fe400078f08ff */
[--C-:B------:R-:W-:Y:S02]  /*0be0*/  SHF.R.S32.HI R7, RZ, 0x2, R9.reuse ;  /* 0x00000002ff077819 */ /* 0x100fe40000011409 */
[----:B------:R-:W-:-:S02]  /*0bf0*/  SHF.R.S32.HI R6, RZ, 0x1f, R9 ;  /* 0x0000001fff067819 */ /* 0x000fc40000011409 */
[----:B------:R-:W-:Y:S02]  /*0c00*/  LEA.HI R8, R8, R201, RZ, 0x5 ;  /* 0x000000c908087211 */ /* 0x000fe400078f28ff */
[----:B------:R-:W-:Y:S02]  /*0c10*/  LEA.HI R10, R6, R7, RZ, 0x3 ;  /* 0x00000007060a7211 */ /* 0x000fe400078f18ff */
[----:B------:R-:W-:Y:S02]  /*0c20*/  LOP3.LUT R6, R4, 0x1ffffffe, RZ, 0xc0, !PT ;  /* 0x1ffffffe04067812 */ /* 0x000fe400078ec0ff */
[----:B------:R-:W-:Y:S02]  /*0c30*/  LOP3.LUT R10, R10, 0xfffffff8, RZ, 0xc0, !PT ;  /* 0xfffffff80a0a7812 */ /* 0x000fe400078ec0ff */
[----:B------:R-:W-:Y:S01]  /*0c40*/  LEA.HI R4, R0, R227, RZ, 0x5 ;  /* 0x000000e300047211 */ /* 0x000fe200078f28ff */
[----:B------:R-:W-:Y:S01]  /*0c50*/  IMAD.IADD R6, R5, 0x1, -R6 ;  /* 0x0000000105067824 */ /* 0x000fe200078e0a06 */
[----:B------:R-:W-:Y:S01]  /*0c60*/  LOP3.LUT R2, R2, 0x3fffff0, RZ, 0xc0, !PT ;  /* 0x03fffff002027812 */ /* 0x000fe200078ec0ff */
[----:B------:R-:W-:Y:S01]  /*0c70*/  IMAD.IADD R11, R7, 0x1, -R10 ;  /* 0x00000001070b7824 */ /* 0x000fe200078e0a0a */
[----:B------:R-:W-:-:S02]  /*0c80*/  SHF.R.S32.HI R5, RZ, 0x5, R4 ;  /* 0x00000005ff057819 */ /* 0x000fc40000011404 */
[----:B------:R-:W-:Y:S01]  /*0c90*/  SHF.R.S32.HI R8, RZ, 0x5, R8 ;  /* 0x00000005ff087819 */ /* 0x000fe20000011408 */
[----:B------:R-:W-:Y:S01]  /*0ca0*/  IMAD.IADD R2, R227, 0x1, -R2 ;  /* 0x00000001e3027824 */ /* 0x000fe200078e0a02 */
[----:B------:R-:W-:Y:S01]  /*0cb0*/  LEA.HI R4, R3, R222, RZ, 0x1 ;  /* 0x000000de03047211 */ /* 0x000fe200078f08ff */
[C---:B------:R-:W-:Y:S01]  /*0cc0*/  IMAD.SHL.U32 R176, R5.reuse, 0x200, RZ ;  /* 0x0000020005b07824 */ /* 0x040fe200078e00ff */
[----:B------:R-:W-:Y:S02]  /*0cd0*/  LEA.HI R3, R0, R227, RZ, 0x2 ;  /* 0x000000e300037211 */ /* 0x000fe400078f10ff */
[----:B------:R-:W-:Y:S01]  /*0ce0*/  LEA R8, R8, R11, 0x4 ;  /* 0x0000000b08087211 */ /* 0x000fe200078e20ff */
[----:B------:R-:W-:Y:S01]  /*0cf0*/  IMAD R11, R5, 0x10, R2 ;  /* 0x00000010050b7824 */ /* 0x000fe200078e0202 */
[----:B------:R-:W-:Y:S02]  /*0d00*/  LOP3.LUT R2, R3, 0xfffffffc, RZ, 0xc0, !PT ;  /* 0xfffffffc03027812 */ /* 0x000fe400078ec0ff */
[----:B------:R-:W-:Y:S01]  /*0d10*/  LOP3.LUT R7, R4, 0x3fffffe, RZ, 0xc0, !PT ;  /* 0x03fffffe04077812 */ /* 0x000fe200078ec0ff */
[----:B------:R-:W-:Y:S01]  /*0d20*/  IMAD R224, R11, 0x8, R6 ;  /* 0x000000080be07824 */ /* 0x000fe200078e0206 */
[----:B------:R-:W-:Y:S01]  /*0d30*/  SHF.R.S32.HI R162, RZ, 0x2, R3 ;  /* 0x00000002ffa27819 */ /* 0x000fe20000011403 */
[----:B------:R-:W-:Y:S01]  /*0d40*/  IMAD.IADD R189, R227, 0x1, -R2 ;  /* 0x00000001e3bd7824 */ /* 0x000fe200078e0a02 */
[----:B------:R-:W-:Y:S01]  /*0d50*/  LEA.HI R0, R0, R227, RZ, 0x3 ;  /* 0x000000e300007211 */ /* 0x000fe200078f18ff */
[----:B------:R-:W-:Y:S01]  /*0d60*/  IMAD.IADD R223, R222, 0x1, -R7 ;  /* 0x00000001dedf7824 */ /* 0x000fe200078e0a07 */
[----:B------:R-:W-:Y:S01]  /*0d70*/  SHF.R.S32.HI R7, RZ, 0x1f, R3 ;  /* 0x0000001fff077819 */ /* 0x000fe20000011403 */
[----:B------:R-:W-:Y:S01]  /*0d80*/  VIADD R188, R162, 0x40 ;  /* 0x00000040a2bc7836 */ /* 0x000fe20000000000 */
[C---:B------:R-:W-:Y:S01]  /*0d90*/  SHF.L.U32 R160, R189.reuse, 0x2, RZ ;  /* 0x00000002bda07819 */ /* 0x040fe200000006ff */
[----:B------:R-:W-:Y:S01]  /*0da0*/  IMAD.SHL.U32 R18, R189, 0x8, RZ ;  /* 0x00000008bd127824 */ /* 0x000fe200078e00ff */
[----:B------:R-:W-:Y:S01]  /*0db0*/  LEA.HI R7, R7, R162, RZ, 0x3 ;  /* 0x000000a207077211 */ /* 0x000fe200078f18ff */
[----:B------:R-:W-:Y:S01]  /*0dc0*/  IMAD.SHL.U32 R173, R188, 0x40, RZ ;  /* 0x00000040bcad7824 */ /* 0x000fe200078e00ff */
[----:B------:R-:W-:Y:S01]  /*0dd0*/  SHF.R.S32.HI R3, RZ, 0x1f, R188 ;  /* 0x0000001fff037819 */ /* 0x000fe200000114bc */
[C---:B------:R-:W-:Y:S01]  /*0de0*/  VIADD R169, R160.reuse, 0x20 ;  /* 0x00000020a0a97836 */ /* 0x040fe20000000000 */
[----:B------:R-:W-:Y:S01]  /*0df0*/  LOP3.LUT R7, R7, 0xfffffff8, RZ, 0xc0, !PT ;  /* 0xfffffff807077812 */ /* 0x000fe200078ec0ff */
[C---:B------:R-:W-:Y:S01]  /*0e00*/  VIADD R168, R160.reuse, 0x40 ;  /* 0x00000040a0a87836 */ /* 0x040fe20000000000 */
[----:B------:R-:W-:Y:S01]  /*0e10*/  LEA.HI R3, R3, R188, RZ, 0x3 ;  /* 0x000000bc03037211 */ /* 0x000fe200078f18ff */
[----:B------:R-:W-:Y:S01]  /*0e20*/  IMAD.IADD R165, R160, 0x1, R169 ;  /* 0x00000001a0a57824 */ /* 0x000fe200078e02a9 */
[----:B------:R-:W-:Y:S01]  /*0e30*/  LOP3.LUT R184, R0, 0xfffffff8, RZ, 0xc0, !PT ;  /* 0xfffffff800b87812 */ /* 0x000fe200078ec0ff */
[----:B------:R-:W-:Y:S01]  /*0e40*/  IMAD.IADD R199, R162, 0x1, -R7 ;  /* 0x00000001a2c77824 */ /* 0x000fe200078e0a07 */
[----:B------:R-:W-:Y:S01]  /*0e50*/  IADD3 R166, R160, R168, RZ ;  /* 0x000000a8a0a67210 */ /* 0x000fe20007ffe0ff */
[----:B------:R-:W-:Y:S01]  /*0e60*/  IMAD.SHL.U32 R3, R3, 0x40, RZ ;  /* 0x0000004003037824 */ /* 0x000fe200078e00ff */
[----:B------:R-:W-:Y:S01]  /*0e70*/  SHF.R.S32.HI R2, RZ, 0x1f, R165 ;  /* 0x0000001fff027819 */ /* 0x000fe200000114a5 */
[----:B------:R-:W-:Y:S01]  /*0e80*/  IMAD.SHL.U32 R174, R199, 0x40, RZ ;  /* 0x00000040c7ae7824 */ /* 0x000fe200078e00ff */
[----:B------:R-:W-:Y:S01]  /*0e90*/  SHF.R.S32.HI R190, RZ, 0x3, R0 ;  /* 0x00000003ffbe7819 */ /* 0x000fe20000011400 */
[----:B------:R-:W-:Y:S01]  /*0ea0*/  IMAD.U32 R0, RZ, RZ, UR4 ;  /* 0x00000004ff007e24 */ /* 0x000fe2000f8e00ff */
[----:B------:R-:W-:Y:S01]  /*0eb0*/  LOP3.LUT R178, R3, 0xfffffe00, RZ, 0xc0, !PT ;  /* 0xfffffe0003b27812 */ /* 0x000fe200078ec0ff */
[----:B------:R-:W-:Y:S01]  /*0ec0*/  IMAD.IADD R184, R227, 0x1, -R184 ;  /* 0x00000001e3b87824 */ /* 0x000fe200078e0ab8 */
[-C--:B------:R-:W-:Y:S01]  /*0ed0*/  LEA.HI R191, R2, R165.reuse, RZ, 0x3 ;  /* 0x000000a502bf7211 */ /* 0x080fe200078f18ff */
[----:B------:R-:W-:Y:S01]  /*0ee0*/  VIADD R171, R160, 0x10 ;  /* 0x00000010a0ab7836 */ /* 0x000fe20000000000 */
[----:B------:R-:W-:Y:S01]  /*0ef0*/  SHF.R.S32.HI R3, RZ, 0x1f, R166 ;  /* 0x0000001fff037819 */ /* 0x000fe200000114a6 */
[----:B------:R0:W-:Y:S01]  /*0f00*/  STL [R1], R0 ;  /* 0x0000000001007387 */ /* 0x0001e20000100800 */
[----:B------:R-:W-:Y:S01]  /*0f10*/  LEA.HI R2, R2, R165, RZ, 0x6 ;  /* 0x000000a502027211 */ /* 0x000fe200078f30ff */
[----:B------:R-:W-:Y:S01]  /*0f20*/  VIADD R170, R160, 0x30 ;  /* 0x00000030a0aa7836 */ /* 0x000fe20000000000 */
[----:B------:R-:W-:Y:S01]  /*0f30*/  LOP3.LUT R174, R174, 0x1c0, RZ, 0xc0, !PT ;  /* 0x000001c0aeae7812 */ /* 0x000fe200078ec0ff */
[----:B------:R-:W-:Y:S01]  /*0f40*/  VIADD R172, R160, 0x50 ;  /* 0x00000050a0ac7836 */ /* 0x000fe20000000000 */
[----:B------:R-:W-:Y:S01]  /*0f50*/  LEA.HI R5, R3, R166, RZ, 0x6 ;  /* 0x000000a603057211 */ /* 0x000fe200078f30ff */
[----:B------:R-:W-:Y:S01]  /*0f60*/  IMAD.SHL.U32 R4, R2, 0x80, RZ ;  /* 0x0000008002047824 */ /* 0x000fe200078e00ff */
[----:B------:R-:W-:Y:S01]  /*0f70*/  SHF.R.U32.HI R175, RZ, 0x3, R174 ;  /* 0x00000003ffaf7819 */ /* 0x000fe200000116ae */
[----:B------:R-:W-:Y:S01]  /*0f80*/  IMAD R223, R223, 0x40, R8 ;  /* 0x00000040dfdf7824 */ /* 0x000fe200078e0208 */
[----:B------:R-:W-:Y:S01]  /*0f90*/  LOP3.LUT R2, R174, 0x38, R191, 0xf8, !PT ;  /* 0x00000038ae027812 */ /* 0x000fe200078ef8bf */
[----:B------:R-:W-:Y:S01]  /*0fa0*/  IMAD.SHL.U32 R7, R5, 0x80, RZ ;  /* 0x0000008005077824 */ /* 0x000fe200078e00ff */
[----:B------:R-:W-:Y:S01]  /*0fb0*/  LOP3.LUT R173, R173, 0x1c0, RZ, 0xc0, !PT ;  /* 0x000001c0adad7812 */ /* 0x000fe200078ec0ff */
[----:B------:R-:W-:Y:S01]  /*0fc0*/  IMAD.SHL.U32 R224, R224, 0x8, RZ ;  /* 0x00000008e0e07824 */ /* 0x000fe200078e00ff */
[----:B------:R-:W-:-:S02]  /*0fd0*/  LOP3.LUT R5, R4, 0xffffe000, RZ, 0xc0, !PT ;  /* 0xffffe00004057812 */ /* 0x000fc400078ec0ff */
[----:B------:R-:W-:Y:S02]  /*0fe0*/  LOP3.LUT R2, R2, R175, RZ, 0x3c, !PT ;  /* 0x000000af02027212 */ /* 0x000fe400078e3cff */
[----:B------:R-:W-:Y:S02]  /*0ff0*/  SHF.R.U32.HI R208, RZ, 0x3, R173 ;  /* 0x00000003ffd07819 */ /* 0x000fe400000116ad */
[----:B------:R-:W-:Y:S02]  /*1000*/  LOP3.LUT R11, R173, 0x38, R191, 0xf8, !PT ;  /* 0x00000038ad0b7812 */ /* 0x000fe400078ef8bf */
[----:B------:R-:W-:Y:S02]  /*1010*/  LEA.HI R3, R3, R166, RZ, 0x3 ;  /* 0x000000a603037211 */ /* 0x000fe400078f18ff */
[----:B------:R-:W-:Y:S01]  /*1020*/  IADD3 R207, R2, R5, R176 ;  /* 0x0000000502cf7210 */ /* 0x000fe20007ffe0b0 */
[----:B------:R-:W-:Y:S01]  /*1030*/  IMAD.U32 R2, RZ, RZ, UR5 ;  /* 0x00000005ff027e24 */ /* 0x000fe2000f8e00ff */
[----:B------:R-:W-:-:S02]  /*1040*/  LOP3.LUT R11, R11, R208, RZ, 0x3c, !PT ;  /* 0x000000d00b0b7212 */ /* 0x000fc400078e3cff */
[----:B------:R-:W-:Y:S02]  /*1050*/  LEA.HI R2, R189, R189, RZ, 0x1 ;  /* 0x000000bdbd027211 */ /* 0x000fe400078f08ff */
[--C-:B------:R-:W-:Y:S02]  /*1060*/  LOP3.LUT R6, R174, 0x38, R3.reuse, 0xf8, !PT ;  /* 0x00000038ae067812 */ /* 0x100fe400078ef803 */
[----:B------:R-:W-:Y:S02]  /*1070*/  LOP3.LUT R13, R173, 0x38, R3, 0xf8, !PT ;  /* 0x00000038ad0d7812 */ /* 0x000fe400078ef803 */
[----:B------:R-:W-:Y:S02]  /*1080*/  SHF.L.U32 R182, R184, 0x3, RZ ;  /* 0x00000003b8b67819 */ /* 0x000fe400000006ff */
[----:B------:R-:W-:Y:S02]  /*1090*/  IADD3 R11, R11, R5, R178 ;  /* 0x000000050b0b7210 */ /* 0x000fe40007ffe0b2 */
[----:B------:R-:W-:Y:S01]  /*10a0*/  LOP3.LUT R2, R2, 0x1ffffffe, RZ, 0xc0, !PT ;  /* 0x1ffffffe02027812 */ /* 0x000fe200078ec0ff */
[----:B------:R-:W-:Y:S01]  /*10b0*/  VIADD R183, R182, 0x40 ;  /* 0x00000040b6b77836 */ /* 0x000fe20000000000 */
[----:B------:R-:W-:-:S02]  /*10c0*/  LOP3.LUT R7, R7, 0xffffe000, RZ, 0xc0, !PT ;  /* 0xffffe00007077812 */ /* 0x000fc400078ec0ff */
[----:B------:R-:W-:Y:S01]  /*10d0*/  LOP3.LUT R6, R6, R175, RZ, 0x3c, !PT ;  /* 0x000000af06067212 */ /* 0x000fe200078e3cff */
[----:B------:R-:W-:Y:S01]  /*10e0*/  IMAD.IADD R2, R189, 0x1, -R2 ;  /* 0x00000001bd027824 */ /* 0x000fe200078e0a02 */
[----:B------:R-:W-:Y:S02]  /*10f0*/  LOP3.LUT R13, R13, R208, RZ, 0x3c, !PT ;  /* 0x000000d00d0d7212 */ /* 0x000fe400078e3cff */
[----:B------:R-:W-:Y:S01]  /*1100*/  LOP3.LUT R5, R173, 0x38, R18, 0xf8, !PT ;  /* 0x00000038ad057812 */ /* 0x000fe200078ef812 */
[----:B------:R-:W-:Y:S01]  /*1110*/  IMAD R181, R2, 0x8, R223 ;  /* 0x0000000802b57824 */ /* 0x000fe200078e02df */
[-C--:B------:R-:W-:Y:S02]  /*1120*/  IADD3 R6, R6, R7.reuse, R176 ;  /* 0x0000000706067210 */ /* 0x080fe40007ffe0b0 */
[----:B------:R-:W-:Y:S02]  /*1130*/  IADD3 R13, R13, R7, R178 ;  /* 0x000000070d0d7210 */ /* 0x000fe40007ffe0b2 */
[----:B------:R-:W-:-:S02]  /*1140*/  LOP3.LUT R180, R9, 0x7ffffffc, RZ, 0xc0, !PT ;  /* 0x7ffffffc09b47812 */ /* 0x000fc400078ec0ff */
[----:B------:R-:W-:Y:S02]  /*1150*/  LOP3.LUT R5, R178, R5, R208, 0xf6, !PT ;  /* 0x00000005b2057212 */ /* 0x000fe400078ef6d0 */
[----:B------:R-:W-:Y:S02]  /*1160*/  SHF.R.S32.HI R226, RZ, 0x1f, R182 ;  /* 0x0000001fffe27819 */ /* 0x000fe400000114b6 */
[----:B------:R-:W-:Y:S02]  /*1170*/  SHF.R.S32.HI R197, RZ, 0x1f, R171 ;  /* 0x0000001fffc57819 */ /* 0x000fe400000114ab */
[----:B------:R-:W-:Y:S02]  /*1180*/  SHF.R.S32.HI R225, RZ, 0x1f, R183 ;  /* 0x0000001fffe17819 */ /* 0x000fe400000114b7 */
[----:B------:R-:W-:Y:S02]  /*1190*/  SHF.R.S32.HI R196, RZ, 0x1f, R169 ;  /* 0x0000001fffc47819 */ /* 0x000fe400000114a9 */
[----:B------:R-:W-:-:S02]  /*11a0*/  SHF.R.S32.HI R195, RZ, 0x1f, R170 ;  /* 0x0000001fffc37819 */ /* 0x000fc400000114aa */
[----:B------:R-:W-:Y:S02]  /*11b0*/  SHF.R.S32.HI R194, RZ, 0x1f, R168 ;  /* 0x0000001fffc27819 */ /* 0x000fe400000114a8 */
[----:B------:R-:W-:Y:S02]  /*11c0*/  SHF.R.S32.HI R193, RZ, 0x1f, R172 ;  /* 0x0000001fffc17819 */ /* 0x000fe400000114ac */
[----:B------:R-:W-:Y:S02]  /*11d0*/  IADD3 R180, R201, -R180, RZ ;  /* 0x800000b4c9b47210 */ /* 0x000fe40007ffe0ff */
[----:B------:R-:W-:Y:S02]  /*11e0*/  SHF.R.S32.HI R191, RZ, 0x3, R191 ;  /* 0x00000003ffbf7819 */ /* 0x000fe400000114bf */
[----:B------:R-:W-:Y:S02]  /*11f0*/  SHF.R.S32.HI R192, RZ, 0x3, R3 ;  /* 0x00000003ffc07819 */ /* 0x000fe40000011403 */
[----:B------:R-:W-:-:S02]  /*1200*/  LEA R206, R5, UR4, 0x1 ;  /* 0x0000000405ce7c11 */ /* 0x000fc4000f8e08ff */
[----:B------:R-:W-:Y:S02]  /*1210*/  LEA R207, R207, UR4, 0x1 ;  /* 0x00000004cfcf7c11 */ /* 0x000fe4000f8e08ff */
[----:B------:R-:W-:Y:S02]  /*1220*/  LEA R204, R11, UR4, 0x1 ;  /* 0x000000040bcc7c11 */ /* 0x000fe4000f8e08ff */
[----:B------:R-:W-:Y:S02]  /*1230*/  LEA R205, R6, UR4, 0x1 ;  /* 0x0000000406cd7c11 */ /* 0x000fe4000f8e08ff */
[----:B0-----:R-:W-:-:S07]  /*1240*/  LEA R202, R13, UR4, 0x1 ;  /* 0x000000040dca7c11 */ /* 0x001fce000f8e08ff */
.L_x_1944:
[----:B------:R-:W-:Y:S01]  /*1250*/  ULDC.64 UR4, c[0x0][0xa28] ;  /* 0x00028a0000047ab9 */ /* 0x000fe20000000a00 */
[----:B0-2---:R-:W0:Y:S01]  /*1260*/  LDC.64 R4, c[0x0][0xa08] ;  /* 0x00028200ff047b82 */ /* 0x005e220000000a00 */
[----:B------:R-:W-:Y:S01]  /*1270*/  ISETP.NE.U32.AND P0, PT, RZ, UR4, PT ;  /* 0x00000004ff007c0c */ /* 0x000fe2000bf05070 */
[----:B------:R-:W-:Y:S01]  /*1280*/  IMAD.MOV.U32 R11, RZ, RZ, RZ ;  /* 0x000000ffff0b7224 */ /* 0x000fe200078e00ff */
[----:B------:R-:W-:Y:S01]  /*1290*/  ULDC.64 UR6, c[0x0][0x208] ;  /* 0x0000820000067ab9 */ /* 0x000fe20000000a00 */
[----:B------:R-:W-:Y:S01]  /*12a0*/  IMAD.MOV.U32 R121, RZ, RZ, RZ ;  /* 0x000000ffff797224 */ /* 0x000fe200078e00ff */
[----:B------:R-:W-:Y:S01]  /*12b0*/  ISETP.NE.AND.EX P0, PT, RZ, UR5, PT, P0 ;  /* 0x00000005ff007c0c */ /* 0x000fe2000bf05300 */
[----:B------:R-:W-:Y:S02]  /*12c0*/  ULDC.64 UR4, c[0x0][0xa18] ;  /* 0x0002860000047ab9 */ /* 0x000fe40000000a00 */
[----:B------:R-:W-:-:S04]  /*12d0*/  ISETP.NE.U32.AND P1, PT, RZ, UR4, PT ;  /* 0x00000004ff007c0c */ /* 0x000fc8000bf25070 */
[----:B------:R-:W-:Y:S01]  /*12e0*/  ISETP.NE.AND.EX P1, PT, RZ, UR5, PT, P1 ;  /* 0x00000005ff007c0c */ /* 0x000fe2000bf25310 */
[----:B------:R-:W-:Y:S02]  /*12f0*/  ULDC.64 UR4, c[0x0][0xa08] ;  /* 0x0002820000047ab9 */ /* 0x000fe40000000a00 */
[----:B------:R-:W-:-:S03]  /*1300*/  ISETP.NE.U32.AND P3, PT, RZ, UR4, PT ;  /* 0x00000004ff007c0c */ /* 0x000fc6000bf65070 */
[----:B---34-:R-:W1:Y:S01]  /*1310*/  @P0 LDC.64 R2, c[0x0][0xa28] ;  /* 0x00028a00ff020b82 */ /* 0x018e620000000a00 */
[----:B------:R-:W-:Y:S01]  /*1320*/  ISETP.NE.AND.EX P3, PT, RZ, UR5, PT, P3 ;  /* 0x00000005ff007c0c */ /* 0x000fe2000bf65330 */
[----:B0-----:R-:W-:-:S06]  /*1330*/  IMAD.WIDE R8, R27, 0x4, R4 ;  /* 0x000000041b087825 */ /* 0x001fcc00078e0204 */
[----:B------:R-:W0:Y:S01]  /*1340*/  @P1 LDC.64 R6, c[0x0][0xa18] ;  /* 0x00028600ff061b82 */ /* 0x000e220000000a00 */
[----:B------:R-:W-:Y:S02]  /*1350*/  ULDC UR4, c[0x0][0x288] ;  /* 0x0000a20000047ab9 */ /* 0x000fe40000000800 */
[----:B------:R-:W-:Y:S01]  /*1360*/  IMAD.U32 R163, RZ, RZ, UR4 ;  /* 0x00000004ffa37e24 */ /* 0x000fe2000f8e00ff */
[----:B------:R-:W-:Y:S02]  /*1370*/  ULDC.64 UR4, c[0x0][0x418] ;  /* 0x0001060000047ab9 */ /* 0x000fe40000000a00 */
[----:B------:R-:W-:Y:S01]  /*1380*/  UISETP.NE.U32.AND UP0, UPT, UR4, URZ, UPT ;  /* 0x0000003f0400728c */ /* 0x000fe2000bf05070 */
[----:B------:R2:W5:Y:S03]  /*1390*/  @P3 LDG.E R121, desc[UR6][R8.64] ;  /* 0x0000000608793981 */ /* 0x000566000c1e1900 */
[----:B------:R-:W-:-:S03]  /*13a0*/  UISETP.NE.AND.EX UP0, UPT, UR5, URZ, UPT, UP0 ;  /* 0x0000003f0500728c */ /* 0x000fc6000bf05300 */
[----:B------:R-:W-:Y:S01]  /*13b0*/  ULDC.64 UR4, c[0x0][0xa20] ;  /* 0x0002880000047ab9 */ /* 0x000fe20000000a00 */
[----:B-1----:R-:W-:Y:S01]  /*13c0*/  @P0 IMAD.WIDE R2, R27, 0x4, R2 ;  /* 0x000000041b020825 */ /* 0x002fe200078e0202 */
[----:B------:R-:W-:-:S04]  /*13d0*/  ISETP.NE.U32.AND P2, PT, RZ, UR4, PT ;  /* 0x00000004ff007c0c */ /* 0x000fc8000bf45070 */
[----:B------:R2:W5:Y:S01]  /*13e0*/  @P0 LDG.E R11, desc[UR6][R2.64] ;  /* 0x00000006020b0981 */ /* 0x000562000c1e1900 */
[----:B0-----:R-:W-:-:S05]  /*13f0*/  @P1 IMAD.WIDE R4, R27, 0x4, R6 ;  /* 0x000000041b041825 */ /* 0x001fca00078e0206 */
[----:B------:R2:W5:Y:S01]  /*1400*/  @P1 LDG.E R163, desc[UR6][R4.64] ;  /* 0x0000000604a31981 */ /* 0x000562000c1e1900 */
[----:B------:R-:W-:Y:S02]  /*1410*/  ULDC UR6, c[0x0][0x424] ;  /* 0x0001090000067ab9 */ /* 0x000fe40000000800 */
[----:B------:R-:W-:Y:S01]  /*1420*/  USEL UR4, UR6, 0x1, UP0 ;  /* 0x0000000106047887 */ /* 0x000fe20008000000 */
[----:B------:R-:W-:Y:S02]  /*1430*/  ISETP.NE.AND.EX P2, PT, RZ, UR5, PT, P2 ;  /* 0x00000005ff007c0c */ /* 0x000fe4000bf45320 */
[----:B------:R-:W-:Y:S01]  /*1440*/  ULDC UR6, c[0x0][0x2f0] ;  /* 0x0000bc0000067ab9 */ /* 0x000fe20000000800 */
[----:B------:R-:W-:Y:S01]  /*1450*/  ULDC UR7, c[0x0][0x348] ;  /* 0x0000d20000077ab9 */ /* 0x000fe20000000800 */
[----:B------:R-:W-:Y:S01]  /*1460*/  UIMAD UR6, UR4, UR6, URZ ;  /* 0x00000006040672a4 */ /* 0x000fe2000f8e023f */
[----:B------:R-:W-:Y:S02]  /*1470*/  IMAD.MOV.U32 R185, RZ, RZ, R26 ;  /* 0x000000ffffb97224 */ /* 0x000fe400078e001a */
[----:B------:R-:W-:Y:S01]  /*1480*/  IMAD.MOV.U32 R186, RZ, RZ, R27 ;  /* 0x000000ffffba7224 */ /* 0x000fe200078e001b */
[----:B--2---:R-:W-:Y:S08]  /*1490*/  @P1 BRA `(.L_x_1659) ;  /* 0x0000000000281947 */ /* 0x004ff00003800000 */
[----:B------:R-:W-:Y:S02]  /*14a0*/  ULDC.64 UR4, c[0x0][0xa00] ;  /* 0x0002800000047ab9 */ /* 0x000fe40000000a00 */
[----:B------:R-:W-:-:S04]  /*14b0*/  ISETP.NE.U32.AND P0, PT, RZ, UR4, PT ;  /* 0x00000004ff007c0c */ /* 0x000fc8000bf05070 */
[----:B------:R-:W-:-:S13]  /*14c0*/  ISETP.NE.AND.EX P0, PT, RZ, UR5, PT, P0 ;  /* 0x00000005ff007c0c */ /* 0x000fda000bf05300 */
[----:B------:R-:W-:Y:S05]  /*14d0*/  @!P0 BRA `(.L_x_1659) ;  /* 0x0000000000188947 */ /* 0x000fea0003800000 */
[----:B------:R-:W0:Y:S01]  /*14e0*/  LDC.64 R2, c[0x0][0xa00] ;  /* 0x00028000ff027b82 */ /* 0x000e220000000a00 */
[----:B------:R-:W-:Y:S01]  /*14f0*/  ULDC.64 UR4, c[0x0][0x208] ;  /* 0x0000820000047ab9 */ /* 0x000fe20000000a00 */
[----:B0-----:R-:W-:-:S05]  /*1500*/  IMAD.WIDE R2, R27, 0x4, R2 ;  /* 0x000000041b027825 */ /* 0x001fca00078e0202 */
[----:B-----5:R-:W2:Y:S04]  /*1510*/  LDG.E R163, desc[UR4][R2.64] ;  /* 0x0000000402a37981 */ /* 0x020ea8000c1e1900 */
[----:B------:R-:W2:Y:S02]  /*1520*/  LDG.E R0, desc[UR4][R2.64+0x4] ;  /* 0x0000040402007981 */ /* 0x000ea4000c1e1900 */
[----:B--2---:R-:W-:-:S07]  /*1530*/  IADD3 R163, -R163, R0, RZ ;  /* 0x00000000a3a37210 */ /* 0x004fce0007ffe1ff */
.L_x_1659:
[----:B------:R-:W-:Y:S02]  /*1540*/  IMAD.U32 R24, RZ, RZ, UR7 ;  /* 0x00000007ff187e24 */ /* 0x000fe4000f8e00ff */
[----:B------:R-:W-:Y:S01]  /*1550*/  IMAD.U32 R28, RZ, RZ, UR6 ;  /* 0x00000006ff1c7e24 */ /* 0x000fe2000f8e00ff */
[----:B------:R-:W-:Y:S06]  /*1560*/  @!P2 BRA `(.L_x_1660) ;  /* 0x000000000014a947 */ /* 0x000fec0003800000 */
[----:B------:R-:W0:Y:S01]  /*1570*/  LDC.64 R2, c[0x0][0xa20] ;  /* 0x00028800ff027b82 */ /* 0x000e220000000a00 */
[----:B------:R-:W-:Y:S01]  /*1580*/  ULDC.64 UR4, c[0x0][0x208] ;  /* 0x0000820000047ab9 */ /* 0x000fe20000000a00 */
[----:B0-----:R-:W-:-:S05]  /*1590*/  IMAD.WIDE R2, R27, 0x4, R2 ;  /* 0x000000041b027825 */ /* 0x001fca00078e0202 */
[----:B------:R0:W5:Y:S01]  /*15a0*/  LDG.E R28, desc[UR4][R2.64] ;  /* 0x00000004021c7981 */ /* 0x000162000c1e1900 */
[----:B------:R-:W-:Y:S05]  /*15b0*/  BRA `(.L_x_1661) ;  /* 0x0000000000147947 */ /* 0x000fea0003800000 */
.L_x_1660:
[----:B------:R-:W-:Y:S05]  /*15c0*/  @!P3 BRA `(.L_x_1661) ;  /* 0x000000000010b947 */ /* 0x000fea0003800000 */
[----:B------:R-:W-:Y:S02]  /*15d0*/  ULDC.64 UR4, c[0x0][0x208] ;  /* 0x0000820000047ab9 */ /* 0x000fe40000000a00 */
[----:B------:R-:W2:Y:S04]  /*15e0*/  LDG.E R3, desc[UR4][R8.64] ;  /* 0x0000000408037981 */ /* 0x000ea8000c1e1900 */
[----:B------:R-:W2:Y:S02]  /*15f0*/  LDG.E R28, desc[UR4][R8.64+0x4] ;  /* 0x00000404081c7981 */ /* 0x000ea4000c1e1900 */
[----:B--2---:R-:W-:-:S07]  /*1600*/  IMAD.IADD R28, R28, 0x1, -R3 ;  /* 0x000000011c1c7824 */ /* 0x004fce00078e0a03 */
.L_x_1661:
[----:B------:R-:W-:Y:S01]  /*1610*/  ULDC.64 UR4, c[0x0][0xa10] ;  /* 0x0002840000047ab9 */ /* 0x000fe20000000a00 */
[----:B------:R-:W-:Y:S01]  /*1620*/  ULDC.64 UR6, c[0x0][0x208] ;  /* 0x0000820000067ab9 */ /* 0x000fe20000000a00 */
[----:B------:R-:W-:Y:S01]  /*1630*/  ISETP.NE.U32.AND P0, PT, RZ, UR4, PT ;  /* 0x00000004ff007c0c */ /* 0x000fe2000bf05070 */
[----:B------:R-:W1:Y:S03]  /*1640*/  LDC R6, c[0x0][0x448] ;  /* 0x00011200ff067b82 */ /* 0x000e660000000800 */
[----:B------:R-:W-:Y:S01]  /*1650*/  ISETP.NE.AND.EX P0, PT, RZ, UR5, PT, P0 ;  /* 0x00000005ff007c0c */ /* 0x000fe2000bf05300 */
[----:B------:R-:W-:Y:S02]  /*1660*/  ULDC.64 UR4, c[0x0][0xa30] ;  /* 0x00028c0000047ab9 */ /* 0x000fe40000000a00 */
[----:B------:R-:W-:Y:S01]  /*1670*/  ISETP.NE.U32.AND P1, PT, RZ, UR4, PT ;  /* 0x00000004ff007c0c */ /* 0x000fe2000bf25070 */
[----:B-----5:R-:W-:Y:S01]  /*1680*/  IMAD.MOV.U32 R143, RZ, RZ, R28 ;  /* 0x000000ffff8f7224 */ /* 0x020fe200078e001c */
[----:B------:R-:W2:Y:S02]  /*1690*/  LDC.64 R12, c[0x0][0x9e0] ;  /* 0x00027800ff0c7b82 */ /* 0x000ea40000000a00 */
[----:B------:R-:W-:-:S06]  /*16a0*/  ISETP.NE.AND.EX P1, PT, RZ, UR5, PT, P1 ;  /* 0x00000005ff007c0c */ /* 0x000fcc000bf25310 */
[----:B0-----:R-:W0:Y:S08]  /*16b0*/  @P0 LDC.64 R2, c[0x0][0xa10] ;  /* 0x00028400ff020b82 */ /* 0x001e300000000a00 */
[----:B------:R-:W3:Y:S01]  /*16c0*/  @P1 LDC.64 R4, c[0x0][0xa30] ;  /* 0x00028c00ff041b82 */ /* 0x000ee20000000a00 */
[----:B0-----:R-:W-:-:S05]  /*16d0*/  @P0 IMAD.WIDE R2, R27, 0x4, R2 ;  /* 0x000000041b020825 */ /* 0x001fca00078e0202 */
[----:B------:R-:W4:Y:S04]  /*16e0*/  @P0 LDG.E R0, desc[UR6][R2.64] ;  /* 0x0000000602000981 */ /* 0x000f28000c1e1900 */
[----:B------:R0:W4:Y:S01]  /*16f0*/  @P0 LDG.E R7, desc[UR6][R2.64+0x4] ;  /* 0x0000040602070981 */ /* 0x000122000c1e1900 */
[----:B---3--:R-:W-:-:S05]  /*1700*/  @P1 IMAD.WIDE R4, R27, 0x4, R4 ;  /* 0x000000041b041825 */ /* 0x008fca00078e0204 */
[----:B------:R3:W5:Y:S01]  /*1710*/  @P1 LDG.E R143, desc[UR6][R4.64] ;  /* 0x00000006048f1981 */ /* 0x000762000c1e1900 */
[----:B-1----:R-:W-:Y:S01]  /*1720*/  ISETP.NE.AND P1, PT, R6, 0x1, PT ;  /* 0x000000010600780c */ /* 0x002fe20003f25270 */
[----:B------:R-:W-:Y:S01]  /*1730*/  IMAD.SHL.U32 R177, R25, 0x80, RZ ;  /* 0x0000008019b17824 */ /* 0x000fe200078e00ff */
[----:B--2---:R-:W-:Y:S01]  /*1740*/  ISETP.GE.AND P2, PT, R13, 0x1, PT ;  /* 0x000000010d00780c */ /* 0x004fe20003f46270 */
[----:B------:R-:W-:-:S03]  /*1750*/  IMAD.IADD R11, R28, 0x1, -R11 ;  /* 0x000000011c0b7824 */ /* 0x000fc600078e0a0b */
[----:B0-----:R-:W-:-:S07]  /*1760*/  IADD3 R2, R177, 0x7f, RZ ;  /* 0x0000007fb1027810 */ /* 0x001fce0007ffe0ff */
[----:B------:R-:W0:Y:S08]  /*1770*/  @P1 LDC R9, c[0x0][0x44c] ;  /* 0x00011300ff091b82 */ /* 0x000e300000000800 */
[----:B------:R-:W1:Y:S01]  /*1780*/  @P1 LDC R6, c[0x0][0x450] ;  /* 0x00011400ff061b82 */ /* 0x000e620000000800 */
[----:B0-----:R-:W-:-:S05]  /*1790*/  @P1 IMAD.HI.U32 R3, R2, R9, RZ ;  /* 0x0000000902031227 */ /* 0x001fca00078e00ff */
[----:B-1----:R-:W-:Y:S01]  /*17a0*/  @P1 SHF.R.U32.HI R2, RZ, R6, R3 ;  /* 0x00000006ff021219 */ /* 0x002fe20000011603 */
[----:B----4-:R-:W-:-:S04]  /*17b0*/  @P0 IMAD.IADD R24, R7, 0x1, -R0 ;  /* 0x0000000107180824 */ /* 0x010fc800078e0a00 */
[----:B------:R-:W-:-:S04]  /*17c0*/  IMAD.IADD R164, R11, 0x1, R24 ;  /* 0x000000010ba47824 */ /* 0x000fc800078e0218 */
[C---:B------:R-:W-:Y:S01]  /*17d0*/  VIADD R0, R164.reuse, 0x5f ;  /* 0x0000005fa4007836 */ /* 0x040fe20000000000 */
[----:B------:R-:W-:-:S03]  /*17e0*/  IADD3 R3, R164, 0x1, -R163 ;  /* 0x00000001a4037810 */ /* 0x000fc60007ffe8a3 */
[----:B------:R-:W-:-:S04]  /*17f0*/  IMAD.HI R0, R0, 0x2aaaaaab, RZ ;  /* 0x2aaaaaab00007827 */ /* 0x000fc800078e02ff */
[----:B------:R-:W-:Y:S01]  /*1800*/  IMAD.IADD R3, R3, 0x1, R2 ;  /* 0x0000000103037824 */ /* 0x000fe200078e0202 */
[----:B------:R-:W-:-:S04]  /*1810*/  SHF.R.U32.HI R149, RZ, 0x1f, R0 ;  /* 0x0000001fff957819 */ /* 0x000fc80000011600 */
[----:B------:R-:W-:Y:S01]  /*1820*/  LEA.HI.SX32 R149, R0, R149, 0x1c ;  /* 0x0000009500957211 */ /* 0x000fe200078fe2ff */
[----:B------:R-:W-:Y:S01]  /*1830*/  IMAD.IADD R0, R3, 0x1, R12 ;  /* 0x0000000103007824 */ /* 0x000fe200078e020c */
[----:B---3--:R-:W-:Y:S06]  /*1840*/  @!P2 BRA `(.L_x_1662) ;  /* 0x000000000048a947 */ /* 0x008fec0003800000 */
[C---:B------:R-:W-:Y:S01]  /*1850*/  ISETP.GT.AND P0, PT, R3.reuse, RZ, PT ;  /* 0x000000ff0300720c */ /* 0x040fe20003f04270 */
[----:B------:R-:W-:Y:S01]  /*1860*/  BSSY B0, `(.L_x_1663) ;  /* 0x000000e000007945 */ /* 0x000fe20003800000 */
[----:B------:R-:W-:-:S11]  /*1870*/  VIADD R2, R3, 0xffffffff ;  /* 0xffffffff03027836 */ /* 0x000fd60000000000 */
        /* <DEDUP_REMOVED lines=8> */
.L_x_1664:
[----:B------:R-:W-:-:S13]  /*1900*/  ISETP.NE.AND P0, PT, R13, 0x1, PT ;  /* 0x000000010d00780c */ /* 0x000fda0003f05270 */
[----:B------:R-:W0:Y:S02]  /*1910*/  @P0 LDC.64 R4, c[0x0][0x9e8] ;  /* 0x00027a00ff040b82 */ /* 0x000e240000000a00 */
[----:B0-----:R-:W-:-:S05]  /*1920*/  @P0 IMAD.HI.U32 R4, R2, R4, RZ ;  /* 0x0000000402040227 */ /* 0x001fca00078e00ff */
[----:B------:R-:W-:-:S07]  /*1930*/  @P0 SHF.R.U32.HI R2, RZ, R5, R4 ;  /* 0x00000005ff020219 */ /* 0x000fce0000011604 */
.L_x_1665:
[----:B------:R-:W-:Y:S05]  /*1940*/  BSYNC B0 ;  /* 0x0000000000007941 */ /* 0x000fea0003800000 */
.L_x_1663:
[----:B------:R-:W-:-:S05]  /*1950*/  IMAD R3, R2, R13, R13 ;  /* 0x0000000d02037224 */ /* 0x000fca00078e020d */
[----:B------:R-:W-:-:S07]  /*1960*/  VIMNMX R0, R0, R3, PT ;  /* 0x0000000300007248 */ /* 0x000fce0003fe0100 */
.L_x_1662:
[----:B------:R-:W0:Y:S01]  /*1970*/  @P1 LDC R2, c[0x0][0x44c] ;  /* 0x00011300ff021b82 */ /* 0x000e220000000800 */
[----:B------:R-:W-:Y:S01]  /*1980*/  IMAD.MOV.U32 R3, RZ, RZ, R177 ;  /* 0x000000ffff037224 */ /* 0x000fe200078e00b1 */
[----:B------:R-:W-:Y:S01]  /*1990*/  IADD3 R148, R164, -R163, RZ ;  /* 0x800000a3a4947210 */ /* 0x000fe20007ffe0ff */
[----:B------:R-:W-:-:S05]  /*19a0*/  ULDC UR4, c[0x0][0x9dc] ;  /* 0x0002770000047ab9 */ /* 0x000fca0000000800 */
[----:B------:R-:W1:Y:S01]  /*19b0*/  @P1 LDC R5, c[0x0][0x450] ;  /* 0x00011400ff051b82 */ /* 0x000e620000000800 */
[----:B0-----:R-:W-:-:S05]  /*19c0*/  @P1 IMAD.HI.U32 R2, R177, R2, RZ ;  /* 0x00000002b1021227 */ /* 0x001fca00078e00ff */
[----:B-1----:R-:W-:-:S05]  /*19d0*/  @P1 SHF.R.U32.HI R3, RZ, R5, R2 ;  /* 0x00000005ff031219 */ /* 0x002fca0000011602 */
[----:B------:R-:W-:-:S04]  /*19e0*/  IMAD.IADD R2, R148, 0x1, R3 ;  /* 0x0000000194027824 */ /* 0x000fc800078e0203 */
[----:B------:R-:W-:Y:S01]  /*19f0*/  VIADD R3, R2, -UR4 ;  /* 0x8000000402037c36 */ /* 0x000fe20008000000 */
[----:B------:R-:W-:Y:S06]  /*1a00*/  @!P2 BRA `(.L_x_1666) ;  /* 0x000000000044a947 */ /* 0x000fec0003800000 */
[----:B------:R-:W-:Y:S01]  /*1a10*/  ISETP.GT.AND P0, PT, R2, -0x1, PT ;  /* 0xffffffff0200780c */ /* 0x000fe20003f04270 */
[----:B------:R-:W-:-:S12]  /*1a20*/  BSSY B0, `(.L_x_1667) ;  /* 0x000000d000007945 */ /* 0x000fd80003800000 */
        /* <DEDUP_REMOVED lines=8> */
.L_x_1668:
[----:B------:R-:W-:-:S13]  /*1ab0*/  ISETP.NE.AND P0, PT, R13, 0x1, PT ;  /* 0x000000010d00780c */ /* 0x000fda0003f05270 */
[----:B------:R-:W0:Y:S02]  /*1ac0*/  @P0 LDC.64 R4, c[0x0][0x9e8] ;  /* 0x00027a00ff040b82 */ /* 0x000e240000000a00 */
[----:B0-----:R-:W-:-:S05]  /*1ad0*/  @P0 IMAD.HI.U32 R4, R2, R4, RZ ;  /* 0x0000000402040227 */ /* 0x001fca00078e00ff */
[----:B------:R-:W-:-:S07]  /*1ae0*/  @P0 SHF.R.U32.HI R2, RZ, R5, R4 ;  /* 0x00000005ff020219 */ /* 0x000fce0000011604 */
.L_x_1669:
[----:B------:R-:W-:Y:S05]  /*1af0*/  BSYNC B0 ;  /* 0x0000000000007941 */ /* 0x000fea0003800000 */
.L_x_1667:
[----:B------:R-:W-:-:S05]  /*1b00*/  IMAD R2, R2, R13, RZ ;  /* 0x0000000d02027224 */ /* 0x000fca00078e02ff */
[----:B------:R-:W-:-:S07]  /*1b10*/  VIMNMX R3, R3, R2, !PT ;  /* 0x0000000203037248 */ /* 0x000fce0007fe0100 */
.L_x_1666:
[----:B------:R-:W-:Y:S02]  /*1b20*/  VIADD R0, R0, 0x5f ;  /* 0x0000005f00007836 */ /* 0x000fe40000000000 */
[----:B------:R-:W-:-:S04]  /*1b30*/  IMAD.HI R2, R3, 0x2aaaaaab, RZ ;  /* 0x2aaaaaab03027827 */ /* 0x000fc800078e02ff */
[----:B------:R-:W-:Y:S01]  /*1b40*/  IMAD.HI R0, R0, 0x2aaaaaab, RZ ;  /* 0x2aaaaaab00007827 */ /* 0x000fe200078e02ff */
[----:B------:R-:W-:-:S04]  /*1b50*/  SHF.R.U32.HI R5, RZ, 0x1f, R2 ;  /* 0x0000001fff057819 */ /* 0x000fc80000011602 */
[----:B------:R-:W-:Y:S02]  /*1b60*/  SHF.R.U32.HI R3, RZ, 0x1f, R0 ;  /* 0x0000001fff037819 */ /* 0x000fe40000011600 */
[----:B------:R-:W-:Y:S02]  /*1b70*/  LEA.HI.SX32 R5, R2, R5, 0x1c ;  /* 0x0000000502057211 */ /* 0x000fe400078fe2ff */
[----:B------:R-:W-:Y:S02]  /*1b80*/  LEA.HI.SX32 R0, R0, R3, 0x1c ;  /* 0x0000000300007211 */ /* 0x000fe400078fe2ff */
[----:B------:R-:W-:Y:S02]  /*1b90*/  VIMNMX R5, RZ, R5, !PT ;  /* 0x00000005ff057248 */ /* 0x000fe40007fe0100 */
[----:B------:R-:W-:-:S03]  /*1ba0*/  VIMNMX R0, R149, R0, PT ;  /* 0x0000000095007248 */ /* 0x000fc60003fe0100 */
[--C-:B------:R-:W-:Y:S02]  /*1bb0*/  IMAD R5, R5, 0x60, -R11.reuse ;  /* 0x0000006005057824 */ /* 0x100fe400078e0a0b */
[----:B------:R-:W-:-:S03]  /*1bc0*/  IMAD R3, R0, 0x60, -R11 ;  /* 0x0000006000037824 */ /* 0x000fc600078e0a0b */
[----:B------:R-:W-:Y:S02]  /*1bd0*/  VIMNMX R5, RZ, R5, !PT ;  /* 0x00000005ff057248 */ /* 0x000fe40007fe0100 */
[----:B------:R-:W-:-:S03]  /*1be0*/  VIMNMX R0, R3, R24, PT ;  /* 0x0000001803007248 */ /* 0x000fc60003fe0100 */
[----:B------:R-:W-:Y:S01]  /*1bf0*/  IMAD.WIDE.U32 R2, R5, -0x55555555, RZ ;  /* 0xaaaaaaab05027825 */ /* 0x000fe200078e00ff */
[----:B------:R-:W-:-:S04]  /*1c00*/  ISETP.GT.AND P0, PT, R0, R5, PT ;  /* 0x000000050000720c */ /* 0x000fc80003f04270 */
[----:B------:R-:W-:-:S05]  /*1c10*/  SHF.R.U32.HI R123, RZ, 0x6, R3 ;  /* 0x00000006ff7b7819 */ /* 0x000fca0000011603 */
[----:B------:R-:W-:-:S04]  /*1c20*/  IMAD.MOV.U32 R2, RZ, RZ, R123 ;  /* 0x000000ffff027224 */ /* 0x000fc800078e007b */
[----:B------:R-:W-:-:S04]  /*1c30*/  @P0 VIADD R0, R0, 0x5f ;  /* 0x0000005f00000836 */ /* 0x000fc80000000000 */
[----:B------:R-:W-:-:S05]  /*1c40*/  @P0 IMAD.HI R0, R0, 0x2aaaaaab, RZ ;  /* 0x2aaaaaab00000827 */ /* 0x000fca00078e02ff */
[----:B------:R-:W-:-:S04]  /*1c50*/  @P0 SHF.R.U32.HI R3, RZ, 0x1f, R0 ;  /* 0x0000001fff030819 */ /* 0x000fc80000011600 */
[----:B------:R-:W-:Y:S02]  /*1c60*/  @P0 LEA.HI.SX32 R2, R0, R3, 0x1c ;  /* 0x0000000300020211 */ /* 0x000fe400078fe2ff */
[----:B------:R-:W-:Y:S02]  /*1c70*/  PLOP3.LUT P0, PT, PT, PT, PT, 0x80, 0x0 ;  /* 0x000000000000781c */ /* 0x000fe40003f0f070 */
[----:B------:R-:W-:-:S13]  /*1c80*/  ISETP.GT.AND P1, PT, R2, R123, PT ;  /* 0x0000007b0200720c */ /* 0x000fda0003f24270 */
[----:B------:R-:W-:Y:S05]  /*1c90*/  @!P1 BRA `(.L_x_1670) ;  /* 0x0000008800d49947 */ /* 0x000fea0003800000 */
[----:B------:R-:W-:Y:S01]  /*1ca0*/  VIADD R118, R16, 0x18400 ;  /* 0x0001840010767836 */ /* 0x000fe20000000000 */
[----:B------:R-:W-:Y:S04]  /*1cb0*/  BSSY B6, `(.L_x_1671) ;  /* 0x0000013000067945 */ /* 0x000fe80003800000 */
[----:B------:R-:W-:-:S13]  /*1cc0*/  LOP3.LUT P0, RZ, R118, 0x3ff, RZ, 0xc0, !PT ;  /* 0x000003ff76ff7812 */ /* 0x000fda000780c0ff */
        /* <DEDUP_REMOVED lines=16> */
[----:B-1---5:R-:W-:Y:S05]  /*1dd0*/  CALL.ABS.NOINC R14 ;  /* 0x000000000e007343 */ /* 0x022fea0003c00000 */
.L_x_1672:
[----:B------:R-:W-:Y:S05]  /*1de0*/  BSYNC B6 ;  /* 0x0000000000067941 */ /* 0x000fea0003800000 */
.L_x_1671:
        /* <DEDUP_REMOVED lines=11> */
[----:B------:R-:W-:Y:S01]  /*1ea0*/  IMAD.U32 R10, RZ, RZ, UR6 ;  /* 0x00000006ff0a7e24 */ /* 0x000fe2000f8e00ff */
[----:B------:R-:W-:Y:S01]  /*1eb0*/  MOV R12, 0x1 ;  /* 0x00000001000c7802 */ /* 0x000fe20000000f00 */
[----:B------:R-:W-:Y:S02]  /*1ec0*/  IMAD.U32 R6, RZ, RZ, UR4 ;  /* 0x00000004ff067e24 */ /* 0x000fe4000f8e00ff */
[----:B------:R-:W-:-:S02]  /*1ed0*/  IMAD.U32 R7, RZ, RZ, UR5 ;  /* 0x00000005ff077e24 */ /* 0x000fc4000f8e00ff */
[----:B------:R-:W-:Y:S02]  /*1ee0*/  IMAD.U32 R11, RZ, RZ, UR7 ;  /* 0x00000007ff0b7e24 */ /* 0x000fe4000f8e00ff */
[----:B------:R-:W-:Y:S02]  /*1ef0*/  IMAD.MOV.U32 R8, RZ, RZ, 0x70 ;  /* 0x00000070ff087424 */ /* 0x000fe400078e00ff */
[----:B0-----:R-:W-:-:S07]  /*1f00*/  IMAD.MOV.U32 R13, RZ, RZ, RZ ;  /* 0x000000ffff0d7224 */ /* 0x001fce00078e00ff */
[----:B------:R-:W-:-:S07]  /*1f10*/  LEPC R20, `(.L_x_1674) ;  /* 0x000000001014794e */ /* 0x000fce0000000000 */
[----:B-1---5:R-:W-:Y:S05]  /*1f20*/  CALL.ABS.NOINC R14 ;  /* 0x000000000e007343 */ /* 0x022fea0003c00000 */
.L_x_1674:
[----:B------:R-:W-:Y:S05]  /*1f30*/  BSYNC B6 ;  /* 0x0000000000067941 */ /* 0x000fea0003800000 */
.L_x_1673:
[----:B------:R-:W-:Y:S01]  /*1f40*/  ULDC.64 UR4, c[0x0][0x9f8] ;  /* 0x00027e0000047ab9 */ /* 0x000fe20000000a00 */
[----:B------:R-:W-:Y:S01]  /*1f50*/  ULDC.64 UR6, c[0x0][0x208] ;  /* 0x0000820000067ab9 */ /* 0x000fe20000000a00 */
[----:B------:R-:W-:Y:S01]  /*1f60*/  ISETP.NE.U32.AND P0, PT, RZ, UR4, PT ;  /* 0x00000004ff007c0c */ /* 0x000fe2000bf05070 */
[----:B------:R-:W2:Y:S01]  /*1f70*/  LDL.LU R20, [R1+0x4] ;  /* 0x0000040001147983 */ /* 0x000ea20000300800 */
[----:B------:R-:W0:Y:S02]  /*1f80*/  LDC.64 R90, c[0x0][0x300] ;  /* 0x0000c000ff5a7b82 */ /* 0x000e240000000a00 */
[----:B------:R-:W-:Y:S01]  /*1f90*/  ISETP.NE.AND.EX P0, PT, RZ, UR5, PT, P0 ;  /* 0x00000005ff007c0c */ /* 0x000fe2000bf05300 */
[C---:B------:R-:W-:Y:S01]  /*1fa0*/  VIADD R0, R18.reuse, 0x80 ;  /* 0x0000008012007836 */ /* 0x040fe20000000000 */
[----:B------:R-:W-:Y:S01]  /*1fb0*/  SHF.R.S32.HI R8, RZ, 0x1f, R26 ;  /* 0x0000001fff087819 */ /* 0x000fe2000001141a */
[----:B------:R-:W-:Y:S01]  /*1fc0*/  IMAD.IADD R121, R121, 0x1, R28 ;  /* 0x0000000179797824 */ /* 0x000fe200078e021c */
[----:B------:R-:W-:Y:S01]  /*1fd0*/  ULDC.64 UR4, c[0x0][0x330] ;  /* 0x0000cc0000047ab9 */ /* 0x000fe20000000a00 */
[C---:B------:R-:W-:Y:S01]  /*1fe0*/  VIADD R3, R18.reuse, 0xa0 ;  /* 0x000000a012037836 */ /* 0x040fe20000000000 */
[----:B------:R-:W-:Y:S01]  /*1ff0*/  SHF.R.S32.HI R19, RZ, 0x1f, R18 ;  /* 0x0000001fff137819 */ /* 0x000fe20000011412 */
[----:B------:R-:W-:Y:S01]  /*2000*/  VIADD R85, R18, 0x60 ;  /* 0x0000006012557836 */ /* 0x000fe20000000000 */
[----:B------:R-:W1:Y:S08]  /*2010*/  LDC.64 R102, c[0x0][0x3f8] ;  /* 0x0000fe00ff667b82 */ /* 0x000e700000000a00 */
[----:B------:R-:W3:Y:S01]  /*2020*/  @P0 LDC.64 R4, c[0x0][0x9f8] ;  /* 0x00027e00ff040b82 */ /* 0x000ee20000000a00 */
[----:B------:R-:W-:-:S07]  /*2030*/  SHF.R.S32.HI R145, RZ, 0x1f, R162 ;  /* 0x0000001fff917819 */ /* 0x000fce00000114a2 */
[----:B------:R-:W4:Y:S08]  /*2040*/  LDC R21, c[0x0][0x3f4] ;  /* 0x0000fd00ff157b82 */ /* 0x000f300000000800 */
[----:B------:R-:W4:Y:S01]  /*2050*/  LDC.64 R96, c[0x0][0x408] ;  /* 0x00010200ff607b82 */ /* 0x000f220000000a00 */
[----:B---3--:R-:W-:-:S05]  /*2060*/  @P0 IMAD.WIDE R4, R27, 0x4, R4 ;  /* 0x000000041b040825 */ /* 0x008fca00078e0204 */
[----:B------:R3:W2:Y:S01]  /*2070*/  @P0 LDG.E R27, desc[UR6][R4.64] ;  /* 0x00000006041b0981 */ /* 0x0006a2000c1e1900 */
[----:B------:R-:W-:Y:S01]  /*2080*/  ULDC UR6, c[0x0][0x2f4] ;  /* 0x0000bd0000067ab9 */ /* 0x000fe20000000800 */
[----:B------:R-:W-:Y:S01]  /*2090*/  IMAD R7, R8, UR4, RZ ;  /* 0x0000000408077c24 */ /* 0x000fe2000f8e02ff */
[----:B------:R-:W-:Y:S01]  /*20a0*/  ISETP.GE.AND P2, PT, R165, UR6, PT ;  /* 0x00000006a5007c0c */ /* 0x000fe2000bf46270 */
[----:B------:R-:W-:Y:S01]  /*20b0*/  IMAD.WIDE.U32 R88, R26, UR4, R18 ;  /* 0x000000041a587c25 */ /* 0x000fe2000f8e0012 */
[----:B------:R-:W-:Y:S01]  /*20c0*/  ISETP.GE.AND P0, PT, R18, UR6, PT ;  /* 0x0000000612007c0c */ /* 0x000fe2000bf06270 */
[----:B------:R-:W4:Y:S01]  /*20d0*/  S2R R150, SR_TID.X ;  /* 0x0000000000967919 */ /* 0x000f220000002100 */
[----:B------:R-:W-:Y:S01]  /*20e0*/  ISETP.GE.AND P3, PT, R0, UR6, PT ;  /* 0x0000000600007c0c */ /* 0x000fe2000bf66270 */
[----:B------:R-:W-:Y:S01]  /*20f0*/  IMAD R7, R26, UR5, R7 ;  /* 0x000000051a077c24 */ /* 0x000fe2000f8e0207 */
[----:B------:R-:W-:Y:S01]  /*2100*/  SHF.R.S32.HI R0, RZ, 0x1f, R121 ;  /* 0x0000001fff007819 */ /* 0x000fe20000011479 */
[----:B------:R-:W-:Y:S01]  /*2110*/  ULDC.64 UR4, c[0x0][0xa08] ;  /* 0x0002820000047ab9 */ /* 0x000fe20000000a00 */
[----:B---3--:R-:W-:Y:S01]  /*2120*/  SEL R4, RZ, 0xffffffff, P2 ;  /* 0xffffffffff047807 */ /* 0x008fe20001000000 */
[----:B------:R-:W-:Y:S01]  /*2130*/  IMAD.IADD R89, R89, 0x1, R7 ;  /* 0x0000000159597824 */ /* 0x000fe200078e0207 */
[----:B------:R-:W-:Y:S01]  /*2140*/  ISETP.GE.AND P1, PT, R3, UR6, PT ;  /* 0x0000000603007c0c */ /* 0x000fe2000bf26270 */
[-C--:B0-----:R-:W-:Y:S01]  /*2150*/  IMAD R10, R0, R90.reuse, RZ ;  /* 0x0000005a000a7224 */ /* 0x081fe200078e02ff */
[----:B------:R-:W-:Y:S01]  /*2160*/  SEL R3, RZ, 0x1, P0 ;  /* 0x00000001ff037807 */ /* 0x000fe20000000000 */
[----:B------:R-:W-:Y:S01]  /*2170*/  IMAD.SHL.U32 R4, R4, 0x2, RZ ;  /* 0x0000000204047824 */ /* 0x000fe200078e00ff */
[----:B------:R-:W-:Y:S01]  /*2180*/  ISETP.GE.AND P0, PT, R166, UR6, PT ;  /* 0x00000006a6007c0c */ /* 0x000fe2000bf06270 */
[----:B------:R-:W-:Y:S01]  /*2190*/  IMAD R9, R121, R91, R10 ;  /* 0x0000005b79097224 */ /* 0x000fe200078e020a */
[----:B------:R-:W-:Y:S01]  /*21a0*/  ISETP.GE.AND P2, PT, R85, UR6, PT ;  /* 0x0000000655007c0c */ /* 0x000fe2000bf46270 */
[----:B------:R-:W-:Y:S01]  /*21b0*/  ULDC.64 UR6, c[0x0][0x308] ;  /* 0x0000c20000067ab9 */ /* 0x000fe20000000a00 */
[----:B------:R-:W-:Y:S01]  /*21c0*/  LOP3.LUT R3, R4, 0x2, R3, 0xe2, !PT ;  /* 0x0000000204037812 */ /* 0x000fe200078ee203 */
[----:B------:R-:W-:Y:S01]  /*21d0*/  IMAD.WIDE.U32 R4, R121, R90, RZ ;  /* 0x0000005a79047225 */ /* 0x000fe200078e00ff */
[----:B------:R-:W-:-:S02]  /*21e0*/  SEL R6, RZ, 0x4, P0 ;  /* 0x00000004ff067807 */ /* 0x000fc40000000000 */
[----:B------:R-:W-:Y:S01]  /*21f0*/  SEL R7, RZ, 0x8, P2 ;  /* 0x00000008ff077807 */ /* 0x000fe20001000000 */
[----:B-1----:R-:W-:Y:S01]  /*2200*/  IMAD.WIDE.U32 R100, R162, R102, R18 ;  /* 0x00000066a2647225 */ /* 0x002fe200078e0012 */
[----:B------:R-:W-:Y:S02]  /*2210*/  ISETP.NE.U32.AND P0, PT, RZ, UR4, PT ;  /* 0x00000004ff007c0c */ /* 0x000fe4000bf05070 */
[----:B------:R-:W-:Y:S01]  /*2220*/  LOP3.LUT R3, R7, R3, R6, 0xfe, !PT ;  /* 0x0000000307037212 */ /* 0x000fe200078efe06 */
[----:B------:R-:W-:Y:S01]  /*2230*/  IMAD R7, R8, UR6, RZ ;  /* 0x0000000608077c24 */ /* 0x000fe2000f8e02ff */
[----:B------:R-:W-:Y:S01]  /*2240*/  SEL R6, RZ, 0x10, P3 ;  /* 0x00000010ff067807 */ /* 0x000fe20001800000 */
[----:B----4-:R-:W-:Y:S01]  /*2250*/  IMAD.WIDE.U32 R94, R162, R96, R18 ;  /* 0x00000060a25e7225 */ /* 0x010fe200078e0012 */
[----:B------:R-:W-:Y:S02]  /*2260*/  IADD3 R5, R5, R9, RZ ;  /* 0x0000000905057210 */ /* 0x000fe40007ffe0ff */
[----:B------:R-:W-:Y:S01]  /*2270*/  LOP3.LUT R11, R3, R6, RZ, 0xfc, !PT ;  /* 0x00000006030b7212 */ /* 0x000fe200078efcff */
[C---:B------:R-:W-:Y:S01]  /*2280*/  IMAD R7, R26.reuse, UR7, R7 ;  /* 0x000000071a077c24 */ /* 0x040fe2000f8e0207 */
[----:B------:R-:W-:Y:S01]  /*2290*/  ISETP.NE.AND.EX P0, PT, RZ, UR5, PT, P0 ;  /* 0x00000005ff007c0c */ /* 0x000fe2000bf05300 */
[----:B------:R-:W-:Y:S01]  /*22a0*/  IMAD.WIDE.U32 R4, R26, UR6, R4 ;  /* 0x000000061a047c25 */ /* 0x000fe2000f8e0004 */
[----:B------:R-:W-:Y:S01]  /*22b0*/  ULDC.64 UR4, c[0x0][0x310] ;  /* 0x0000c40000047ab9 */ /* 0x000fe20000000a00 */
[----:B------:R-:W-:-:S02]  /*22c0*/  ISETP.GE.AND P3, PT, R18, R21, PT ;  /* 0x000000151200720c */ /* 0x000fc40003f66270 */
[----:B------:R-:W-:Y:S01]  /*22d0*/  IMAD.IADD R5, R5, 0x1, R7 ;  /* 0x0000000105057824 */ /* 0x000fe200078e0207 */
[--C-:B------:R-:W-:Y:S01]  /*22e0*/  SHF.R.S32.HI R161, RZ, 0x1f, R160.reuse ;  /* 0x0000001fffa17819 */ /* 0x100fe200000114a0 */
[----:B------:R-:W-:Y:S01]  /*22f0*/  IMAD R7, R145, R96, RZ ;  /* 0x0000006091077224 */ /* 0x000fe200078e02ff */
[-C--:B------:R-:W-:Y:S01]  /*2300*/  ISETP.GE.AND P2, PT, R165, R21.reuse, PT ;  /* 0x00000015a500720c */ /* 0x080fe20003f46270 */
[----:B------:R-:W-:Y:S01]  /*2310*/  IMAD.MOV.U32 R128, RZ, RZ, 0x20 ;  /* 0x00000020ff807424 */ /* 0x000fe200078e00ff */
[----:B------:R-:W-:Y:S01]  /*2320*/  ISETP.GE.AND P4, PT, R166, R21, PT ;  /* 0x00000015a600720c */ /* 0x000fe20003f86270 */
[----:B------:R-:W-:Y:S01]  /*2330*/  IMAD.WIDE.U32 R98, R162, R102, R160 ;  /* 0x00000066a2627225 */ /* 0x000fe200078e00a0 */
[----:B------:R-:W-:Y:S02]  /*2340*/  SHF.L.U64.HI R105, R96, 0x6, R97 ;  /* 0x0000000660697819 */ /* 0x000fe40000010261 */
[----:B------:R-:W-:Y:S01]  /*2350*/  SHF.L.U64.HI R134, R90, 0x6, R91 ;  /* 0x000000065a867819 */ /* 0x000fe2000001025b */
[----:B------:R-:W-:Y:S01]  /*2360*/  IMAD R7, R162, R97, R7 ;  /* 0x00000061a2077224 */ /* 0x000fe200078e0207 */
[----:B------:R-:W-:Y:S01]  /*2370*/  SHF.L.U32 R135, R90, 0x6, RZ ;  /* 0x000000065a877819 */ /* 0x000fe200000006ff */
[----:B------:R-:W-:Y:S01]  /*2380*/  IMAD.WIDE.U32 R92, R162, R96, R160 ;  /* 0x00000060a25c7225 */ /* 0x000fe200078e00a0 */
[----:B------:R-:W-:-:S02]  /*2390*/  SHF.L.U64.HI R107, R102, 0x6, R103 ;  /* 0x00000006666b7819 */ /* 0x000fc40000010267 */
[----:B------:R-:W-:Y:S01]  /*23a0*/  SHF.R.S32.HI R146, RZ, 0x1f, R188 ;  /* 0x0000001fff927819 */ /* 0x000fe200000114bc */
[----:B------:R-:W-:Y:S01]  /*23b0*/  IMAD.IADD R93, R93, 0x1, R7 ;  /* 0x000000015d5d7824 */ /* 0x000fe200078e0207 */
[----:B------:R-:W-:Y:S01]  /*23c0*/  LEA.HI R150, R150, 0x8, RZ, 0x19 ;  /* 0x0000000896967811 */ /* 0x000fe200078fc8ff */
[----:B------:R-:W-:Y:S01]  /*23d0*/  IMAD.IADD R95, R7, 0x1, R95 ;  /* 0x00000001075f7824 */ /* 0x000fe200078e025f */
[----:B------:R-:W-:Y:S01]  /*23e0*/  SEL R7, R21, RZ, P4 ;  /* 0x000000ff15077207 */ /* 0x000fe20002000000 */
[----:B------:R-:W-:Y:S02]  /*23f0*/  IMAD R133, R97, 0x60, RZ ;  /* 0x0000006061857824 */ /* 0x000fe400078e02ff */
[----:B------:R-:W-:Y:S02]  /*2400*/  IMAD.SHL.U32 R106, R96, 0x40, RZ ;  /* 0x00000040606a7824 */ /* 0x000fe400078e00ff */
[----:B-----5:R-:W-:-:S04]  /*2410*/  IMAD.WIDE.U32 R92, R143, R96, R92 ;  /* 0x000000608f5c7225 */ /* 0x020fc800078e005c */
[----:B------:R-:W-:-:S04]  /*2420*/  IMAD.WIDE.U32 R94, R143, R96, R94 ;  /* 0x000000608f5e7225 */ /* 0x000fc800078e005e */
[----:B------:R-:W-:Y:S02]  /*2430*/  IMAD R129, R91, 0x60, RZ ;  /* 0x000000605b817824 */ /* 0x000fe400078e02ff */
[----:B------:R-:W-:Y:S02]  /*2440*/  IMAD.SHL.U32 R108, R102, 0x40, RZ ;  /* 0x00000040666c7824 */ /* 0x000fe400078e00ff */
[----:B------:R-:W-:Y:S01]  /*2450*/  IMAD.SHL.U32 R122, R21, 0x2, RZ ;  /* 0x00000002157a7824 */ /* 0x000fe200078e00ff */
[----:B--2---:R-:W-:-:S04]  /*2460*/  LOP3.LUT R20, R20, 0xfffffffe, RZ, 0xc0, !PT ;  /* 0xfffffffe14147812 */ /* 0x004fc800078ec0ff */
[----:B------:R-:W-:Y:S02]  /*2470*/  @P4 LOP3.LUT R20, R20, 0x1, RZ, 0xfc, !PT ;  /* 0x0000000114144812 */ /* 0x000fe400078efcff */
[----:B------:R-:W-:-:S03]  /*2480*/  IADD3 R120, P4, R162, R121, RZ ;  /* 0x00000079a2787210 */ /* 0x000fc60007f9e0ff */
[----:B------:R0:W-:Y:S02]  /*2490*/  STL [R1+0x4], R20 ;  /* 0x0000041401007387 */ /* 0x0001e40000100800 */
[----:B------:R-:W-:Y:S01]  /*24a0*/  IMAD.X R121, R0, 0x1, R145, P4 ;  /* 0x0000000100797824 */ /* 0x000fe200020e0691 */
[----:B------:R-:W-:-:S04]  /*24b0*/  SEL R0, RZ, 0x20, P1 ;  /* 0x00000020ff007807 */ /* 0x000fc80000800000 */
[C---:B------:R-:W-:Y:S02]  /*24c0*/  LOP3.LUT R0, R11.reuse, R0, RZ, 0xfc, !PT ;  /* 0x000000000b007212 */ /* 0x040fe400078efcff */
[----:B------:R-:W-:Y:S02]  /*24d0*/  LOP3.LUT R11, R11, 0x1, RZ, 0xc0, !PT ;  /* 0x000000010b0b7812 */ /* 0x000fe400078ec0ff */
[----:B------:R-:W-:Y:S02]  /*24e0*/  LOP3.LUT R10, R0, 0x2, RZ, 0xc0, !PT ;  /* 0x00000002000a7812 */ /* 0x000fe400078ec0ff */
[----:B------:R-:W-:-:S04]  /*24f0*/  SHF.R.S32.HI R3, RZ, 0x1f, R27 ;  /* 0x0000001fff037819 */ /* 0x000fc8000001141b */
[----:B------:R-:W-:Y:S02]  /*2500*/  SEL R6, R3, RZ, !P0 ;  /* 0x000000ff03067207 */ /* 0x000fe40004000000 */
[----:B------:R-:W-:-:S03]  /*2510*/  SEL R3, R27, RZ, !P0 ;  /* 0x000000ff1b037207 */ /* 0x000fc60004000000 */
[----:B------:R-:W-:Y:S02]  /*2520*/  IMAD R8, R6, UR4, RZ ;  /* 0x0000000406087c24 */ /* 0x000fe4000f8e02ff */
[----:B------:R-:W-:-:S04]  /*2530*/  IMAD.WIDE.U32 R86, R3, UR4, R4 ;  /* 0x0000000403567c25 */ /* 0x000fc8000f8e0004 */
[-C--:B------:R-:W-:Y:S02]  /*2540*/  IMAD R4, R145, R90.reuse, RZ ;  /* 0x0000005a91047224 */ /* 0x080fe400078e02ff */
[----:B------:R-:W-:Y:S01]  /*2550*/  IMAD R9, R3, UR5, R8 ;  /* 0x0000000503097c24 */ /* 0x000fe2000f8e0208 */
[----:B------:R-:W-:Y:S01]  /*2560*/  ULDC.64 UR4, c[0x0][0x338] ;  /* 0x0000ce0000047ab9 */ /* 0x000fe20000000a00 */
[C---:B------:R-:W-:Y:S02]  /*2570*/  IMAD R13, R162.reuse, R91, R4 ;  /* 0x0000005ba20d7224 */ /* 0x040fe400078e0204 */
[----:B------:R-:W-:-:S04]  /*2580*/  IMAD.WIDE.U32 R4, R162, R90, R18 ;  /* 0x0000005aa2047225 */ /* 0x000fc800078e0012 */
[----:B------:R-:W-:Y:S01]  /*2590*/  IMAD R6, R6, UR4, RZ ;  /* 0x0000000406067c24 */ /* 0x000fe2000f8e02ff */
[----:B------:R-:W-:Y:S01]  /*25a0*/  IADD3 R27, P0, R86, R4, RZ ;  /* 0x00000004561b7210 */ /* 0x000fe20007f1e0ff */
[----:B------:R-:W-:Y:S01]  /*25b0*/  IMAD.IADD R84, R87, 0x1, R9 ;  /* 0x0000000157547824 */ /* 0x000fe200078e0209 */
[----:B------:R-:W-:Y:S01]  /*25c0*/  SEL R4, R21, RZ, P2 ;  /* 0x000000ff15047207 */ /* 0x000fe20001000000 */
[----:B------:R-:W-:-:S03]  /*25d0*/  IMAD.WIDE.U32 R88, R3, UR4, R88 ;  /* 0x0000000403587c25 */ /* 0x000fc6000f8e0058 */
[----:B------:R-:W-:Y:S01]  /*25e0*/  IADD3.X R26, R84, R5, R13, P0, !PT ;  /* 0x00000005541a7210 */ /* 0x000fe200007fe40d */
[----:B------:R-:W-:Y:S01]  /*25f0*/  IMAD R29, R3, UR5, R6 ;  /* 0x00000005031d7c24 */ /* 0x000fe2000f8e0206 */
[----:B------:R-:W-:Y:S01]  /*2600*/  LOP3.LUT P0, RZ, R199, 0x4, RZ, 0xc0, !PT ;  /* 0x00000004c7ff7812 */ /* 0x000fe2000780c0ff */
[----:B------:R-:W-:Y:S02]  /*2610*/  IMAD R3, R145, R102, RZ ;  /* 0x0000006691037224 */ /* 0x000fe400078e02ff */
[----:B------:R-:W-:Y:S01]  /*2620*/  IMAD.IADD R8, R166, 0x1, R7 ;  /* 0x00000001a6087824 */ /* 0x000fe200078e0207 */
[----:B------:R-:W-:Y:S01]  /*2630*/  SEL R128, R128, 0xffffffe0, !P0 ;  /* 0xffffffe080807807 */ /* 0x000fe20004000000 */
[----:B------:R-:W-:Y:S01]  /*2640*/  IMAD R5, R162, R103, R3 ;  /* 0x00000067a2057224 */ /* 0x000fe200078e0203 */
[----:B------:R-:W-:Y:S01]  /*2650*/  SEL R3, R21, RZ, P3 ;  /* 0x000000ff15037207 */ /* 0x000fe20001800000 */
[----:B------:R-:W-:Y:S01]  /*2660*/  IMAD.WIDE.U32 R90, R90, 0x60, RZ ;  /* 0x000000605a5a7825 */ /* 0x000fe200078e00ff */
[----:B------:R-:W-:-:S03]  /*2670*/  SHF.R.S32.HI R13, RZ, 0x1f, R8 ;  /* 0x0000001fff0d7819 */ /* 0x000fc60000011408 */
[----:B------:R-:W-:Y:S01]  /*2680*/  IMAD.IADD R3, R18, 0x1, R3 ;  /* 0x0000000112037824 */ /* 0x000fe200078e0203 */
[-C--:B------:R-:W-:Y:S01]  /*2690*/  LEA.HI R12, R13, R8.reuse, RZ, 0x3 ;  /* 0x000000080d0c7211 */ /* 0x080fe200078f18ff */
[----:B------:R-:W-:Y:S01]  /*26a0*/  IMAD.IADD R99, R99, 0x1, R5 ;  /* 0x0000000163637824 */ /* 0x000fe200078e0205 */
[----:B------:R-:W-:Y:S01]  /*26b0*/  LEA.HI R8, R13, R8, RZ, 0x6 ;  /* 0x000000080d087211 */ /* 0x000fe200078f30ff */
[----:B------:R-:W-:Y:S01]  /*26c0*/  IMAD.IADD R101, R5, 0x1, R101 ;  /* 0x0000000105657824 */ /* 0x000fe200078e0265 */
[----:B------:R-:W-:Y:S01]  /*26d0*/  IADD3 R5, R165, R4, RZ ;  /* 0x00000004a5057210 */ /* 0x000fe20007ffe0ff */
[CC--:B------:R-:W-:Y:S01]  /*26e0*/  IMAD.WIDE.U32 R98, R143.reuse, R102.reuse, R98 ;  /* 0x000000668f627225 */ /* 0x0c0fe200078e0062 */
[----:B------:R-:W-:Y:S02]  /*26f0*/  SHF.R.S32.HI R4, RZ, 0x1f, R3 ;  /* 0x0000001fff047819 */ /* 0x000fe40000011403 */
[----:B------:R-:W-:Y:S01]  /*2700*/  SHF.R.S32.HI R6, RZ, 0x1f, R5 ;  /* 0x0000001fff067819 */ /* 0x000fe20000011405 */
[----:B------:R-:W-:Y:S01]  /*2710*/  IMAD.WIDE.U32 R100, R143, R102, R100 ;  /* 0x000000668f647225 */ /* 0x000fe200078e0064 */
[----:B------:R-:W-:-:S02]  /*2720*/  LEA.HI R14, R4, R3, RZ, 0x3 ;  /* 0x00000003040e7211 */ /* 0x000fc400078f18ff */
[----:B------:R-:W-:Y:S01]  /*2730*/  LEA.HI R3, R4, R3, RZ, 0x6 ;  /* 0x0000000304037211 */ /* 0x000fe200078f30ff */
[----:B------:R-:W-:Y:S01]  /*2740*/  IMAD.IADD R129, R91, 0x1, R129 ;  /* 0x000000015b817824 */ /* 0x000fe200078e0281 */
[-C--:B------:R-:W-:Y:S02]  /*2750*/  LEA.HI R4, R6, R5.reuse, RZ, 0x6 ;  /* 0x0000000506047211 */ /* 0x080fe400078f30ff */
[----:B------:R-:W-:Y:S02]  /*2760*/  SHF.R.S32.HI R3, RZ, 0x6, R3 ;  /* 0x00000006ff037819 */ /* 0x000fe40000011403 */
[----:B------:R-:W-:Y:S02]  /*2770*/  SHF.R.S32.HI R7, RZ, 0x6, R4 ;  /* 0x00000006ff077819 */ /* 0x000fe40000011404 */
[----:B------:R-:W-:Y:S01]  /*2780*/  LOP3.LUT R4, R174, 0x38, R14, 0xf8, !PT ;  /* 0x00000038ae047812 */ /* 0x000fe200078ef80e */
[C---:B------:R-:W-:Y:S01]  /*2790*/  IMAD R142, R3.reuse, 0x1800, R176 ;  /* 0x00001800038e7824 */ /* 0x040fe200078e02b0 */
[----:B------:R-:W-:Y:S01]  /*27a0*/  LEA.HI R5, R6, R5, RZ, 0x3 ;  /* 0x0000000506057211 */ /* 0x000fe200078f18ff */
[----:B------:R-:W-:Y:S01]  /*27b0*/  IMAD R140, R3, 0x1800, R178 ;  /* 0x00001800038c7824 */ /* 0x000fe200078e02b2 */
[----:B------:R-:W-:Y:S01]  /*27c0*/  LOP3.LUT R3, R4, R175, RZ, 0x3c, !PT ;  /* 0x000000af04037212 */ /* 0x000fe200078e3cff */
[C---:B------:R-:W-:Y:S01]  /*27d0*/  IMAD R141, R7.reuse, 0x1800, R176 ;  /* 0x00001800078d7824 */ /* 0x040fe200078e02b0 */
[----:B------:R-:W-:Y:S01]  /*27e0*/  LOP3.LUT R4, R174, 0x38, R12, 0xf8, !PT ;  /* 0x00000038ae047812 */ /* 0x000fe200078ef80c */
[----:B------:R-:W-:Y:S01]  /*27f0*/  IMAD R138, R7, 0x1800, R178 ;  /* 0x00001800078a7824 */ /* 0x000fe200078e02b2 */
[----:B------:R-:W-:Y:S01]  /*2800*/  LOP3.LUT R9, R173, 0x38, R14, 0xf8, !PT ;  /* 0x00000038ad097812 */ /* 0x000fe200078ef80e */
[----:B------:R-:W-:Y:S01]  /*2810*/  IMAD.IADD R142, R142, 0x1, R3 ;  /* 0x000000018e8e7824 */ /* 0x000fe200078e0203 */
[----:B------:R-:W-:-:S02]  /*2820*/  SHF.R.S32.HI R3, RZ, 0x6, R8 ;  /* 0x00000006ff037819 */ /* 0x000fc40000011408 */
[-C--:B------:R-:W-:Y:S02]  /*2830*/  LOP3.LUT R4, R4, R175.reuse, RZ, 0x3c, !PT ;  /* 0x000000af04047212 */ /* 0x080fe400078e3cff */
[----:B------:R-:W-:Y:S01]  /*2840*/  LOP3.LUT R6, R174, 0x38, R5, 0xf8, !PT ;  /* 0x00000038ae067812 */ /* 0x000fe200078ef805 */
[----:B------:R-:W-:Y:S01]  /*2850*/  IMAD R139, R3, 0x1800, R176 ;  /* 0x00001800038b7824 */ /* 0x000fe200078e02b0 */
[----:B------:R-:W-:Y:S01]  /*2860*/  LOP3.LUT R9, R9, R208, RZ, 0x3c, !PT ;  /* 0x000000d009097212 */ /* 0x000fe200078e3cff */
[----:B------:R-:W-:Y:S01]  /*2870*/  IMAD R137, R3, 0x1800, R178 ;  /* 0x0000180003897824 */ /* 0x000fe200078e02b2 */
[----:B------:R-:W-:Y:S01]  /*2880*/  SHF.R.S32.HI R3, RZ, 0x1f, R143 ;  /* 0x0000001fff037819 */ /* 0x000fe2000001148f */
[----:B------:R-:W-:Y:S01]  /*2890*/  IMAD.IADD R139, R139, 0x1, R4 ;  /* 0x000000018b8b7824 */ /* 0x000fe200078e0204 */
[----:B------:R-:W-:Y:S01]  /*28a0*/  LOP3.LUT R6, R6, R175, RZ, 0x3c, !PT ;  /* 0x000000af06067212 */ /* 0x000fe200078e3cff */
[----:B------:R-:W-:Y:S01]  /*28b0*/  IMAD.IADD R140, R140, 0x1, R9 ;  /* 0x000000018c8c7824 */ /* 0x000fe200078e0209 */
[----:B------:R-:W-:Y:S01]  /*28c0*/  LOP3.LUT R9, R173, 0x38, R5, 0xf8, !PT ;  /* 0x00000038ad097812 */ /* 0x000fe200078ef805 */
[----:B------:R-:W-:Y:S01]  /*28d0*/  IMAD R4, R3, R96, RZ ;  /* 0x0000006003047224 */ /* 0x000fe200078e02ff */
[----:B------:R-:W-:Y:S01]  /*28e0*/  LOP3.LUT R13, R173, 0x38, R12, 0xf8, !PT ;  /* 0x00000038ad0d7812 */ /* 0x000fe200078ef80c */
[----:B------:R-:W-:Y:S01]  /*28f0*/  IMAD.IADD R141, R141, 0x1, R6 ;  /* 0x000000018d8d7824 */ /* 0x000fe200078e0206 */
[-C--:B------:R-:W-:Y:S01]  /*2900*/  LOP3.LUT R9, R9, R208.reuse, RZ, 0x3c, !PT ;  /* 0x000000d009097212 */ /* 0x080fe200078e3cff */
[----:B------:R-:W-:Y:S01]  /*2910*/  IMAD R7, R143, R97, R4 ;  /* 0x000000618f077224 */ /* 0x000fe200078e0204 */
[----:B------:R-:W-:Y:S01]  /*2920*/  LOP3.LUT R6, R13, R208, RZ, 0x3c, !PT ;  /* 0x000000d00d067212 */ /* 0x000fe200078e3cff */
[----:B------:R-:W-:Y:S01]  /*2930*/  IMAD R4, R3, R102, RZ ;  /* 0x0000006603047224 */ /* 0x000fe200078e02ff */
[----:B------:R-:W-:Y:S01]  /*2940*/  SHF.R.S32.HI R116, RZ, 0x3, R14 ;  /* 0x00000003ff747819 */ /* 0x000fe2000001140e */
[----:B------:R-:W-:Y:S01]  /*2950*/  IMAD.WIDE.U32 R96, R96, 0x60, RZ ;  /* 0x0000006060607825 */ /* 0x000fe200078e00ff */
[----:B------:R-:W-:-:S02]  /*2960*/  SHF.R.S32.HI R112, RZ, 0x3, R12 ;  /* 0x00000003ff707819 */ /* 0x000fc4000001140c */
[----:B------:R-:W-:Y:S01]  /*2970*/  LOP3.LUT R14, R14, 0xfffffff8, RZ, 0xc0, !PT ;  /* 0xfffffff80e0e7812 */ /* 0x000fe200078ec0ff */
[----:B------:R-:W-:Y:S01]  /*2980*/  IMAD R15, R143, R103, R4 ;  /* 0x000000678f0f7224 */ /* 0x000fe200078e0204 */
[----:B------:R-:W-:Y:S01]  /*2990*/  LOP3.LUT R4, R174, 0x18, R18, 0xf8, !PT ;  /* 0x00000018ae047812 */ /* 0x000fe200078ef812 */
[----:B------:R-:W-:Y:S01]  /*29a0*/  IMAD R3, R103, 0x60, RZ ;  /* 0x0000006067037824 */ /* 0x000fe200078e02ff */
[----:B------:R-:W-:Y:S01]  /*29b0*/  LOP3.LUT R13, R5, 0xfffffff8, RZ, 0xc0, !PT ;  /* 0xfffffff8050d7812 */ /* 0x000fe200078ec0ff */
[----:B------:R-:W-:Y:S01]  /*29c0*/  IMAD.WIDE.U32 R102, R102, 0x60, RZ ;  /* 0x0000006066667825 */ /* 0x000fe200078e00ff */
[----:B------:R-:W-:Y:S02]  /*29d0*/  LOP3.LUT R25, R4, R175, RZ, 0x3c, !PT ;  /* 0x000000af04197212 */ /* 0x000fe400078e3cff */
[----:B------:R-:W-:Y:S01]  /*29e0*/  LOP3.LUT R12, R12, 0xfffffff8, RZ, 0xc0, !PT ;  /* 0xfffffff80c0c7812 */ /* 0x000fe200078ec0ff */
[----:B------:R-:W-:Y:S01]  /*29f0*/  IMAD.IADD R138, R138, 0x1, R9 ;  /* 0x000000018a8a7824 */ /* 0x000fe200078e0209 */
[----:B------:R-:W-:Y:S01]  /*2a00*/  SHF.R.S32.HI R113, RZ, 0x3, R5 ;  /* 0x00000003ff717819 */ /* 0x000fe20000011405 */
[----:B------:R-:W-:Y:S01]  /*2a10*/  IMAD.IADD R25, R176, 0x1, R25 ;  /* 0x00000001b0197824 */ /* 0x000fe200078e0219 */
[----:B------:R-:W-:Y:S01]  /*2a20*/  IADD3 R133, R97, R133, RZ ;  /* 0x0000008561857210 */ /* 0x000fe20007ffe0ff */
[----:B------:R-:W-:Y:S01]  /*2a30*/  IMAD.IADD R137, R137, 0x1, R6 ;  /* 0x0000000189897824 */ /* 0x000fe200078e0206 */
[----:B------:R-:W-:Y:S01]  /*2a40*/  SHF.R.S32.HI R111, RZ, 0x1f, R14 ;  /* 0x0000001fff6f7819 */ /* 0x000fe2000001140e */
[----:B------:R-:W-:Y:S01]  /*2a50*/  IMAD.IADD R21, R93, 0x1, R7 ;  /* 0x000000015d157824 */ /* 0x000fe200078e0207 */
[----:B------:R-:W-:Y:S01]  /*2a60*/  SHF.R.S32.HI R110, RZ, 0x1f, R13 ;  /* 0x0000001fff6e7819 */ /* 0x000fe2000001140d */
[----:B0-----:R-:W-:Y:S01]  /*2a70*/  IMAD.IADD R20, R7, 0x1, R95 ;  /* 0x0000000107147824 */ /* 0x001fe200078e025f */
[----:B------:R-:W-:Y:S01]  /*2a80*/  SHF.R.S32.HI R109, RZ, 0x1f, R12 ;  /* 0x0000001fff6d7819 */ /* 0x000fe2000001140c */
[----:B------:R-:W-:Y:S01]  /*2a90*/  IMAD.IADD R104, R99, 0x1, R15 ;  /* 0x0000000163687824 */ /* 0x000fe200078e020f */
[C---:B------:R-:W-:Y:S01]  /*2aa0*/  LOP3.LUT R9, R0.reuse, 0x4, RZ, 0xc0, !PT ;  /* 0x0000000400097812 */ /* 0x040fe200078ec0ff */
[----:B------:R-:W-:Y:S01]  /*2ab0*/  IMAD.IADD R132, R103, 0x1, R3 ;  /* 0x0000000167847824 */ /* 0x000fe200078e0203 */
[----:B------:R-:W-:Y:S01]  /*2ac0*/  LOP3.LUT R8, R0, 0x8, RZ, 0xc0, !PT ;  /* 0x0000000800087812 */ /* 0x000fe200078ec0ff */
[----:B------:R-:W-:Y:S01]  /*2ad0*/  IMAD.IADD R136, R128, 0x1, R25 ;  /* 0x0000000180887824 */ /* 0x000fe200078e0219 */
[C---:B------:R-:W-:Y:S01]  /*2ae0*/  LOP3.LUT R7, R0.reuse, 0x10, RZ, 0xc0, !PT ;  /* 0x0000001000077812 */ /* 0x040fe200078ec0ff */
[----:B------:R-:W-:Y:S01]  /*2af0*/  IMAD.IADD R15, R15, 0x1, R101 ;  /* 0x000000010f0f7824 */ /* 0x000fe200078e0265 */
[----:B------:R-:W-:Y:S01]  /*2b00*/  LOP3.LUT R6, R0, 0x20, RZ, 0xc0, !PT ;  /* 0x0000002000067812 */ /* 0x000fe200078ec0ff */
[----:B------:R-:W-:-:S07]  /*2b10*/  IMAD.IADD R5, R89, 0x1, R29 ;  /* 0x0000000159057824 */ /* 0x000fce00078e021d */
.L_x_1774:
        /* <DEDUP_REMOVED lines=9> */
[----:B------:R-:W-:Y:S03]  /*2bb0*/  BSSY B0, `(.L_x_1675) ;  /* 0x000075f000007945 */ /* 0x000fe60003800000 */
[----:B------:R-:W-:Y:S01]  /*2bc0*/  IMAD R29, R28, R90, R3 ;  /* 0x0000005a1c1d7224 */ /* 0x000fe200078e0203 */
[-C--:B------:R-:W-:Y:S01]  /*2bd0*/  IADD3 R0, P1, P4, R27, R126.reuse, R135 ;  /* 0x0000007e1b007210 */ /* 0x080fe20007c3e087 */
[----:B------:R-:W-:Y:S01]  /*2be0*/  IMAD R39, R39, 0x2, R118 ;  /* 0x0000000227277824 */ /* 0x000fe200078e0276 */
[----:B------:R-:W-:Y:S01]  /*2bf0*/  IADD3 R3, P5, R27, R126, RZ ;  /* 0x0000007e1b037210 */ /* 0x000fe20007fbe0ff */
[----:B------:R-:W-:-:S04]  /*2c00*/  IMAD.IADD R80, R127, 0x1, R29 ;  /* 0x000000017f507824 */ /* 0x000fc800078e021d */
[----:B------:R-:W-:Y:S01]  /*2c10*/  IMAD.X R4, R80, 0x1, R26, P5 ;  /* 0x0000000150047824 */ /* 0x000fe200028e061a */
[----:B------:R-:W-:Y:S02]  /*2c20*/  IADD3.X R2, R26, R80, R134, P1, P4 ;  /* 0x000000501a027210 */ /* 0x000fe40000fe8486 */
[----:B------:R-:W-:Y:S02]  /*2c30*/  ISETP.GT.AND P1, PT, R31, R123, PT ;  /* 0x0000007b1f00720c */ /* 0x000fe40003f24270 */
[CC--:B0-----:R-:W-:Y:S02]  /*2c40*/  LEA R40, P0, R3.reuse, R114.reuse, 0x1 ;  /* 0x0000007203287211 */ /* 0x0c1fe400078008ff */
[----:B------:R-:W-:Y:S02]  /*2c50*/  LEA R36, P5, R0, R114, 0x1 ;  /* 0x0000007200247211 */ /* 0x000fe400078a08ff */
[----:B------:R-:W-:Y:S01]  /*2c60*/  LEA.HI.X R41, R3, R115, R4, 0x1, P0 ;  /* 0x0000007303297211 */ /* 0x000fe200000f0c04 */
[----:B------:R-:W-:Y:S01]  /*2c70*/  IMAD R3, R17, 0x4800, R136 ;  /* 0x0000480011037824 */ /* 0x000fe200078e0288 */
[----:B-1----:R-:W-:-:S02]  /*2c80*/  ISETP.GE.AND P0, PT, R119, 0x1, PT ;  /* 0x000000017700780c */ /* 0x002fc40003f06270 */
[----:B------:R-:W-:Y:S01]  /*2c90*/  LEA.HI.X R37, R0, R115, R2, 0x1, P5 ;  /* 0x0000007300257211 */ /* 0x000fe200028f0c02 */
[----:B------:R-:W-:Y:S02]  /*2ca0*/  IMAD R38, R3, 0x2, R118 ;  /* 0x0000000203267824 */ /* 0x000fe400078e0276 */
[----:B------:R-:W-:Y:S01]  /*2cb0*/  IMAD.MOV.U32 R2, RZ, RZ, R31 ;  /* 0x000000ffff027224 */ /* 0x000fe200078e001f */
[----:B--2---:R-:W-:-:S04]  /*2cc0*/  LOP3.LUT R30, R30, 0xfffffffd, RZ, 0xc0, !PT ;  /* 0xfffffffd1e1e7812 */ /* 0x004fc800078ec0ff */
[----:B------:R-:W-:-:S05]  /*2cd0*/  @P1 LOP3.LUT R30, R30, 0x2, RZ, 0xfc, !PT ;  /* 0x000000021e1e1812 */ /* 0x000fca00078efcff */
[----:B------:R0:W-:Y:S01]  /*2ce0*/  STL [R1+0x4], R30 ;  /* 0x0000041e01007387 */ /* 0x0001e20000100800 */
[----:B------:R-:W-:Y:S05]  /*2cf0*/  @!P0 BRA `(.L_x_1676) ;  /* 0x0000007000448947 */ /* 0x000fea0003800000 */
[----:B------:R-:W-:Y:S01]  /*2d00*/  ULDC.U8 UR4, c[0x0][0x410] ;  /* 0x0001040000047ab9 */ /* 0x000fe20000000000 */
[-C--:B------:R-:W-:Y:S01]  /*2d10*/  IMAD R3, R132, R31.reuse, RZ ;  /* 0x0000001f84037224 */ /* 0x080fe200078e02ff */
[----:B------:R-:W-:Y:S01]  /*2d20*/  ISETP.NE.AND P0, PT, RZ, UR4, PT ;  /* 0x00000004ff007c0c */ /* 0x000fe2000bf05270 */
[-C--:B------:R-:W-:Y:S02]  /*2d30*/  IMAD R29, R133, R31.reuse, RZ ;  /* 0x0000001f851d7224 */ /* 0x080fe400078e02ff */
[----:B------:R-:W-:Y:S02]  /*2d40*/  IMAD R3, R28, R102, R3 ;  /* 0x000000661c037224 */ /* 0x000fe400078e0203 */
[----:B------:R-:W-:Y:S02]  /*2d50*/  IMAD R4, R2, -0x60, R24 ;  /* 0xffffffa002047824 */ /* 0x000fe400078e0218 */
[----:B------:R-:W-:-:S03]  /*2d60*/  IMAD.WIDE.U32 R78, R102, R31, RZ ;  /* 0x0000001f664e7225 */ /* 0x000fc600078e00ff */
[----:B------:R-:W-:Y:S01]  /*2d70*/  VIMNMX R4, R4, 0x60, PT ;  /* 0x0000006004047848 */ /* 0x000fe20003fe0100 */
[----:B------:R-:W-:Y:S02]  /*2d80*/  IMAD R29, R28, R96, R29 ;  /* 0x000000601c1d7224 */ /* 0x000fe400078e021d */
[----:B------:R-:W-:-:S04]  /*2d90*/  IMAD.WIDE.U32 R76, R96, R31, RZ ;  /* 0x0000001f604c7225 */ /* 0x000fc800078e00ff */
[----:B------:R-:W-:Y:S02]  /*2da0*/  IMAD.IADD R0, R79, 0x1, R3 ;  /* 0x000000014f007824 */ /* 0x000fe400078e0203 */
        /* <DEDUP_REMOVED lines=22> */
[----:B0-----:R-:W-:Y:S02]  /*2f10*/  IADD3.X R30, R0, R104, RZ, P4, !PT ;  /* 0x00000068001e7210 */ /* 0x001fe400027fe4ff */
[----:B------:R-:W-:Y:S02]  /*2f20*/  CS2R R124, SRZ ;  /* 0x00000000007c7805 */ /* 0x000fe4000001ff00 */
[----:B------:R-:W-:Y:S01]  /*2f30*/  LEA R28, P4, R29, UR4, 0x1 ;  /* 0x000000041d1c7c11 */ /* 0x000fe2000f8808ff */
[----:B------:R-:W-:Y:S01]  /*2f40*/  IMAD.X R34, R3, 0x1, R21, P1 ;  /* 0x0000000103227824 */ /* 0x000fe200008e0615 */
[----:B------:R-:W-:-:S02]  /*2f50*/  ISETP.GE.AND P1, PT, R160, R119, PT ;  /* 0x00000077a000720c */ /* 0x000fc40003f26270 */
[----:B------:R-:W-:Y:S02]  /*2f60*/  CS2R R82, SRZ ;  /* 0x0000000000527805 */ /* 0x000fe4000001ff00 */
[----:B------:R-:W-:Y:S02]  /*2f70*/  LEA.HI.X R29, R29, UR5, R30, 0x1, P4 ;  /* 0x000000051d1d7c11 */ /* 0x000fe4000a0f0c1e */
[----:B------:R-:W-:Y:S02]  /*2f80*/  CS2R R126, SRZ ;  /* 0x00000000007e7805 */ /* 0x000fe4000001ff00 */
[C---:B------:R-:W-:Y:S02]  /*2f90*/  LEA R30, P4, R31.reuse, UR6, 0x1 ;  /* 0x000000061f1e7c11 */ /* 0x040fe4000f8808ff */
[----:B------:R-:W-:Y:S01]  /*2fa0*/  CS2R R114, SRZ ;  /* 0x0000000000727805 */ /* 0x000fe2000001ff00 */
[----:B------:R-:W-:Y:S01]  /*2fb0*/  ULDC.64 UR8, c[0x0][0x208] ;  /* 0x0000820000087ab9 */ /* 0x000fe20000000a00 */
[----:B------:R-:W-:-:S02]  /*2fc0*/  LEA.HI.X R31, R31, UR7, R34, 0x1, P4 ;  /* 0x000000071f1f7c11 */ /* 0x000fc4000a0f0c22 */
[-C--:B------:R-:W-:Y:S01]  /*2fd0*/  ISETP.GE.AND P4, PT, R171, R119.reuse, PT ;  /* 0x00000077ab00720c */ /* 0x080fe20003f86270 */
[----:B------:R1:W5:Y:S04]  /*2fe0*/  @!P1 LDG.E.64 R124, desc[UR8][R28.64] ;  /* 0x000000081c7c9981 */ /* 0x000368000c1e1b00 */
[----:B------:R1:W5:Y:S01]  /*2ff0*/  @!P1 LDG.E.64 R126, desc[UR8][R30.64] ;  /* 0x000000081e7e9981 */ /* 0x000362000c1e1b00 */
[----:B------:R-:W-:-:S07]  /*3000*/  ISETP.GE.AND P1, PT, R169, R119, PT ;  /* 0x00000077a900720c */ /* 0x000fce0003f26270 */
        /* <DEDUP_REMOVED lines=21> */
.L_x_1679:
[----:B------:R-:W-:Y:S05]  /*3160*/  BSYNC B1 ;  /* 0x0000000000017941 */ /* 0x000fea0003800000 */
.L_x_1678:
        /* <DEDUP_REMOVED lines=22> */
[----:B------:R-:W-:Y:S01]  /*32d0*/  IADD3 R76, P1, P5, R92, R76, R106 ;  /* 0x0000004c5c4c7210 */ /* 0x000fe20007d3e06a */
[----:B------:R-:W-:-:S03]  /*32e0*/  ULDC.64 UR8, c[0x0][0x208] ;  /* 0x0000820000087ab9 */ /* 0x000fc60000000a00 */
        /* <DEDUP_REMOVED lines=33> */
.L_x_1681:
[----:B------:R-:W-:Y:S05]  /*3500*/  BSYNC B1 ;  /* 0x0000000000017941 */ /* 0x000fea0003800000 */
.L_x_1680:
[----:B-12---:R-:W-:Y:S01]  /*3510*/  IMAD.MOV.U32 R28, RZ, RZ, R70 ;  /* 0x000000ffff1c7224 */ /* 0x006fe200078e0046 */
[----:B------:R-:W-:Y:S01]  /*3520*/  PRMT R152, R131, 0x7610, R152 ;  /* 0x0000761083987816 */ /* 0x000fe20000000098 */
[----:B------:R-:W-:Y:S01]  /*3530*/  IMAD.MOV.U32 R0, RZ, RZ, R66 ;  /* 0x000000ffff007224 */ /* 0x000fe200078e0042 */
[----:B------:R-:W-:Y:S01]  /*3540*/  PRMT R151, R151, 0x5410, R130 ;  /* 0x0000541097977816 */ /* 0x000fe20000000082 */
[----:B------:R-:W-:Y:S01]  /*3550*/  IMAD.MOV.U32 R3, RZ, RZ, R67 ;  /* 0x000000ffff037224 */ /* 0x000fe200078e0043 */
[----:B------:R-:W-:Y:S01]  /*3560*/  PRMT R209, R209, 0x5410, R28 ;  /* 0x00005410d1d17816 */ /* 0x000fe2000000001c */
[----:B------:R-:W-:Y:S01]  /*3570*/  IMAD.MOV.U32 R28, RZ, RZ, R75 ;  /* 0x000000ffff1c7224 */ /* 0x000fe200078e004b */
[----:B------:R-:W-:Y:S01]  /*3580*/  ULOP3.LUT UR4, UR60, 0x1, URZ, 0xfc, !UPT ;  /* 0x000000013c047892 */ /* 0x000fe2000f8efc3f */
[----:B------:R-:W-:Y:S01]  /*3590*/  IMAD.MOV.U32 R29, RZ, RZ, R82 ;  /* 0x000000ffff1d7224 */ /* 0x000fe200078e0052 */
[----:B------:R-:W-:Y:S01]  /*35a0*/  PRMT R179, R0, 0x5410, R3 ;  /* 0x0000541000b37816 */ /* 0x000fe20000000003 */
[----:B------:R-:W-:Y:S01]  /*35b0*/  IMAD.MOV.U32 R0, RZ, RZ, R71 ;  /* 0x000000ffff007224 */ /* 0x000fe200078e0047 */
[----:B------:R-:W-:Y:S01]  /*35c0*/  MOV R3, R74 ;  /* 0x0000004a00037202 */ /* 0x000fe20000000f00 */
[----:B------:R-:W-:Y:S01]  /*35d0*/  UISETP.NE.AND UP0, UPT, UR4, 0x3, UPT ;  /* 0x000000030400788c */ /* 0x000fe2000bf05270 */
[----:B------:R-:W-:Y:S01]  /*35e0*/  PRMT R211, R29, 0x7610, R211 ;  /* 0x000076101dd37816 */ /* 0x000fe200000000d3 */
[----:B------:R-:W-:Y:S01]  /*35f0*/  IMAD.MOV.U32 R29, RZ, RZ, R64 ;  /* 0x000000ffff1d7224 */ /* 0x000fe200078e0040 */
[----:B------:R-:W-:Y:S01]  /*3600*/  PRMT R210, R3, 0x5410, R28 ;  /* 0x0000541003d27816 */ /* 0x000fe2000000001c */
[----:B------:R-:W-:Y:S01]  /*3610*/  IMAD.MOV.U32 R3, RZ, RZ, R124 ;  /* 0x000000ffff037224 */ /* 0x000fe200078e007c */
[----:B------:R-:W-:Y:S01]  /*3620*/  PRMT R209, R0, 0x7610, R209 ;  /* 0x0000761000d17816 */ /* 0x000fe200000000d1 */
[----:B------:R-:W-:Y:S01]  /*3630*/  IMAD.MOV.U32 R28, RZ, RZ, R125 ;  /* 0x000000ffff1c7224 */ /* 0x000fe200078e007d */
[----:B------:R-:W-:Y:S01]  /*3640*/  PRMT R152, R152, 0x5410, R29 ;  /* 0x0000541098987816 */ /* 0x000fe2000000001d */
[----:B------:R-:W-:Y:S01]  /*3650*/  IMAD.MOV.U32 R0, RZ, RZ, R83 ;  /* 0x000000ffff007224 */ /* 0x000fe200078e0053 */
[----:B------:R-:W-:Y:S01]  /*3660*/  PLOP3.LUT P1, PT, PT, PT, UP0, 0x80, 0x0 ;  /* 0x000000000000781c */ /* 0x000fe20003f2f008 */
        /* <DEDUP_REMOVED lines=11> */
[----:B------:R-:W-:Y:S01]  /*3720*/  MOV R29, R114 ;  /* 0x00000072001d7202 */ /* 0x000fe20000000f00 */
[----:B------:R-:W-:Y:S01]  /*3730*/  IMAD.MOV.U32 R28, RZ, RZ, R81 ;  /* 0x000000ffff1c7224 */ /* 0x000fe200078e0051 */
[----:B------:R-:W-:Y:S01]  /*3740*/  PRMT R213, R213, 0x5410, R0 ;  /* 0x00005410d5d57816 */ /* 0x000fe20000000000 */
[----:B------:R-:W-:Y:S01]  /*3750*/  IMAD.MOV.U32 R0, RZ, RZ, R115 ;  /* 0x000000ffff007224 */ /* 0x000fe200078e0073 */
[----:B------:R-:W-:Y:S01]  /*3760*/  PRMT R215, R29, 0x7610, R215 ;  /* 0x000076101dd77816 */ /* 0x000fe200000000d7 */
[----:B-----5:R-:W-:Y:S01]  /*3770*/  IMAD.MOV.U32 R29, RZ, RZ, R32 ;  /* 0x000000ffff1d7224 */ /* 0x020fe200078e0020 */
[----:B------:R-:W-:Y:S01]  /*3780*/  PRMT R214, R3, 0x5410, R28 ;  /* 0x0000541003d67816 */ /* 0x000fe2000000001c */
[----:B------:R-:W-:Y:S01]  /*3790*/  IMAD.MOV.U32 R3, RZ, RZ, R126 ;  /* 0x000000ffff037224 */ /* 0x000fe200078e007e */
[----:B------:R-:W-:Y:S01]  /*37a0*/  PRMT R215, R215, 0x5410, R0 ;  /* 0x00005410d7d77816 */ /* 0x000fe20000000000 */
[----:B------:R-:W-:Y:S01]  /*37b0*/  IMAD.MOV.U32 R28, RZ, RZ, R127 ;  /* 0x000000ffff1c7224 */ /* 0x000fe200078e007f */
[----:B------:R-:W-:Y:S01]  /*37c0*/  PRMT R76, R76, 0x5410, R29 ;  /* 0x000054104c4c7816 */ /* 0x000fe2000000001d */
[----:B------:R-:W-:-:S02]  /*37d0*/  IMAD.MOV.U32 R0, RZ, RZ, R33 ;  /* 0x000000ffff007224 */ /* 0x000fc400078e0021 */
        /* <DEDUP_REMOVED lines=39> */
[----:B------:R-:W-:-:S04]  /*3a50*/  PRMT R200, R29, 0x5410, R28 ;  /* 0x000054101dc87816 */ /* 0x000fc8000000001c */
[----:B------:R-:W-:Y:S01]  /*3a60*/  PRMT R203, R3, 0x5410, R0 ;  /* 0x0000541003cb7816 */ /* 0x000fe20000000000 */
[----:B------:R-:W-:Y:S06]  /*3a70*/  @!P1 BRA `(.L_x_1682) ;  /* 0x0000000000049947 */ /* 0x000fec0003800000 */
[----:B------:R-:W-:Y:S01]  /*3a80*/  BPT.TRAP 0x1 ;  /* 0x000000040000795c */ /* 0x000fe20000300000 */
.L_x_1682:
[----:B------:R-:W-:Y:S01]  /*3a90*/  LEA R3, R17, R16, 0x3 ;  /* 0x0000001011037211 */ /* 0x000fe200078e18ff */
[----:B------:R-:W-:Y:S01]  /*3aa0*/  BSSY B1, `(.L_x_1683) ;  /* 0x0000004000017945 */ /* 0x000fe20003800000 */
[----:B------:R-:W-:-:S04]  /*3ab0*/  SHF.L.U32 R0, R167, 0x1f, RZ ;  /* 0x0000001fa7007819 */ /* 0x000fc800000006ff */
[----:B------:R-:W1:Y:S02]  /*3ac0*/  SYNCS.PHASECHK.TRANS64.TRYWAIT P5, [R3+URZ+0x2a890], R0 ;  /* 0x02a89000030075a7 */ /* 0x000e6400080a017f */
[----:B-1----:R-:W-:Y:S05]  /*3ad0*/  @!P5 BRA `(.L_x_1684) ;  /* 0x000002480080d947 */ /* 0x002fea0003800000 */
.L_x_2125:
[----:B------:R-:W-:Y:S05]  /*3ae0*/  BSYNC B1 ;  /* 0x0000000000017941 */ /* 0x000fea0003800000 */
.L_x_1683:
        /* <DEDUP_REMOVED lines=26> */
[----:B------:R-:W-:Y:S02]  /*3c90*/  HADD2.F32 R125, -RZ, R216.H0_H0 ;  /* 0x200000d8ff7d7230 */ /* 0x000fe40000004100 */
[----:B------:R-:W-:Y:S01]  /*3ca0*/  FMUL.FTZ R127, R156, R127 ;  /* 0x0000007f9c7f7220 */ /* 0x000fe20000410000 */
[----:B------:R-:W-:-:S02]  /*3cb0*/  HADD2.F32 R126, -RZ, R28.H1_H1 ;  /* 0x3000001cff7e7230 */ /* 0x000fc40000004100 */
[-C--:B------:R-:W-:Y:S01]  /*3cc0*/  FFMA.FTZ R31, R156, R159.reuse, -R31 ;  /* 0x0000009f9c1f7223 */ /* 0x080fe2000001081f */
[----:B------:R-:W-:Y:S02]  /*3cd0*/  HADD2.F32 R156, -RZ, R28.H0_H0 ;  /* 0x2000001cff9c7230 */ /* 0x000fe40000004100 */
[----:B------:R-:W-:Y:S01]  /*3ce0*/  FFMA.FTZ R154, R154, R159, R127 ;  /* 0x0000009f9a9a7223 */ /* 0x000fe2000001007f */
[----:B------:R-:W-:Y:S02]  /*3cf0*/  HADD2.F32 R127, -RZ, R212.H0_H0 ;  /* 0x200000d4ff7f7230 */ /* 0x000fe40000004100 */
[-C--:B------:R-:W-:Y:S01]  /*3d00*/  FMUL.FTZ R157, R126, R125.reuse ;  /* 0x0000007d7e9d7220 */ /* 0x080fe20000410000 */
[----:B------:R-:W-:Y:S02]  /*3d10*/  HADD2.F32 R28, -RZ, R216.H1_H1 ;  /* 0x300000d8ff1c7230 */ /* 0x000fe40000004100 */
        /* <DEDUP_REMOVED lines=14> */
.L_x_1690:
[----:B------:R-:W-:Y:S05]  /*3e00*/  BSYNC B3 ;  /* 0x0000000000037941 */ /* 0x000fea0003800000 */
.L_x_1689:
[----:B------:R-:W-:Y:S02]  /*3e10*/  ULDC.64 UR4, c[0x0][0x208] ;  /* 0x0000820000047ab9 */ /* 0x000fe40000000a00 */
[----:B--2---:R2:W-:Y:S03]  /*3e20*/  STG.E.128 desc[UR4][R40.64], R28 ;  /* 0x0000001c28007986 */ /* 0x0045e6000c101d04 */
.L_x_1688:
[----:B------:R-:W-:Y:S05]  /*3e30*/  BSYNC B2 ;  /* 0x0000000000027941 */ /* 0x000fea0003800000 */
.L_x_1687:
        /* <DEDUP_REMOVED lines=26> */
[----:B------:R-:W-:-:S02]  /*3fe0*/  HADD2.F32 R115, -RZ, R215.H0_H0 ;  /* 0x200000d7ff737230 */ /* 0x000fc40000004100 */
[-C--:B------:R-:W-:Y:S01]  /*3ff0*/  FFMA.FTZ R29, R29, R124.reuse, -R82 ;  /* 0x0000007c1d1d7223 */ /* 0x080fe20000010852 */
[--C-:B------:R-:W-:Y:S02]  /*4000*/  HADD2.F32 R125, -RZ, R28.reuse.H1_H1 ;  /* 0x3000001cff7d7230 */ /* 0x100fe40000004100 */
[----:B------:R-:W-:Y:S01]  /*4010*/  FFMA.FTZ R82, R83, R124, R154 ;  /* 0x0000007c53527223 */ /* 0x000fe2000001009a */
[----:B------:R-:W-:Y:S01]  /*4020*/  HADD2.F32 R126, -RZ, R28.H0_H0 ;  /* 0x2000001cff7e7230 */ /* 0x000fe20000004100 */
[----:B------:R-:W-:Y:S01]  /*4030*/  F2FP.F16.F32.PACK_AB R31, R114, R31 ;  /* 0x0000001f721f723e */ /* 0x000fe200000000ff */
[----:B------:R-:W-:Y:S02]  /*4040*/  HADD2.F32 R83, -RZ, R215.H1_H1 ;  /* 0x300000d7ff537230 */ /* 0x000fe40000004100 */
        /* <DEDUP_REMOVED lines=15> */
.L_x_1694:
[----:B------:R-:W-:Y:S05]  /*4140*/  BSYNC B3 ;  /* 0x0000000000037941 */ /* 0x000fea0003800000 */
.L_x_1693:
[----:B------:R-:W-:Y:S02]  /*4150*/  ULDC.64 UR4, c[0x0][0x208] ;  /* 0x0000820000047ab9 */ /* 0x000fe40000000a00 */
[----:B--2---:R3:W-:Y:S03]  /*4160*/  STG.E.128 desc[UR4][R40.64+0x40], R28 ;  /* 0x0000401c28007986 */ /* 0x0047e6000c101d04 */
.L_x_1692:
[----:B------:R-:W-:Y:S05]  /*4170*/  BSYNC B2 ;  /* 0x0000000000027941 */ /* 0x000fea0003800000 */
.L_x_1691:
        /* <DEDUP_REMOVED lines=34> */
[----:B------:R-:W-:Y:S02]  /*43a0*/  HADD2.F32 R28, -RZ, R30.H1_H1 ;  /* 0x3000001eff1c7230 */ /* 0x000fe40000004100 */
        /* <DEDUP_REMOVED lines=13> */
.L_x_1698:
[----:B------:R-:W-:Y:S05]  /*4480*/  BSYNC B3 ;  /* 0x0000000000037941 */ /* 0x000fea0003800000 */
.L_x_1697:
[----:B------:R-:W-:Y:S02]  /*4490*/  ULDC.64 UR4, c[0x0][0x208] ;  /* 0x0000820000047ab9 */ /* 0x000fe40000000a00 */
[----:B--2---:R4:W-:Y:S03]  /*44a0*/  STG.E.128 desc[UR4][R40.64+0x80], R28 ;  /* 0x0000801c28007986 */ /* 0x0049e6000c101d04 */
.L_x_1696:
[----:B------:R-:W-:Y:S05]  /*44b0*/  BSYNC B2 ;  /* 0x0000000000027941 */ /* 0x000fea0003800000 */
.L_x_1695:
        /* <DEDUP_REMOVED lines=14> */
[----:B------:R-:W-:Y:S02]  /*45a0*/  HADD2.F32 R73, -RZ, R73.H0_H0 ;  /* 0x20000049ff497230 */ /* 0x000fe40000004100 */
[--C-:B------:R-:W-:Y:S02]  /*45b0*/  HADD2.F32 R74, -RZ, R31.reuse.H1_H1 ;  /* 0x3000001fff4a7230 */ /* 0x100fe40000004100 */
[----:B------:R-:W-:Y:S01]  /*45c0*/  FMUL.FTZ R82, R75, R72 ;  /* 0x000000484b527220 */ /* 0x000fe20000410000 */
[----:B------:R-:W-:-:S02]  /*45d0*/  HADD2.F32 R80, -RZ, R31.H0_H0 ;  /* 0x2000001fff507230 */ /* 0x000fc40000004100 */
        /* <DEDUP_REMOVED lines=9> */
[----:B------:R-:W-:-:S02]  /*4670*/  HADD2.F32 R70, -RZ, R213.H0_H0 ;  /* 0x200000d5ff467230 */ /* 0x000fc40000004100 */
[----:B------:R-:W-:Y:S02]  /*4680*/  HADD2.F32 R213, -RZ, R213.H1_H1 ;  /* 0x300000d5ffd57230 */ /* 0x000fe40000004100 */
[----:B------:R-:W-:Y:S01]  /*4690*/  HADD2.F32 R71, -RZ, R28.H1_H1 ;  /* 0x3000001cff477230 */ /* 0x000fe20000004100 */
[----:B------:R-:W-:Y:S01]  /*46a0*/  F2FP.F16.F32.PACK_AB R31, R74, R31 ;  /* 0x0000001f4a1f723e */ /* 0x000fe200000000ff */
[----:B------:R-:W-:Y:S02]  /*46b0*/  HADD2.F32 R72, -RZ, R30.H1_H1 ;  /* 0x3000001eff487230 */ /* 0x000fe40000004100 */
[----:B------:R-:W-:Y:S02]  /*46c0*/  HADD2.F32 R28, -RZ, R28.H0_H0 ;  /* 0x2000001cff1c7230 */ /* 0x000fe40000004100 */
[----:B------:R-:W-:Y:S01]  /*46d0*/  FMUL.FTZ R73, R71, R70 ;  /* 0x0000004647497220 */ /* 0x000fe20000410000 */
[----:B------:R-:W-:Y:S02]  /*46e0*/  HADD2.F32 R30, -RZ, R30.H0_H0 ;  /* 0x2000001eff1e7230 */ /* 0x000fe40000004100 */
[----:B------:R-:W-:Y:S01]  /*46f0*/  FMUL.FTZ R81, R72, R213 ;  /* 0x000000d548517220 */ /* 0x000fe20000410000 */
[----:B------:R-:W-:-:S02]  /*4700*/  HADD2.F32 R29, -RZ, R209.H1_H1 ;  /* 0x300000d1ff1d7230 */ /* 0x000fc40000004100 */
[----:B------:R-:W-:Y:S01]  /*4710*/  FMUL.FTZ R70, R28, R70 ;  /* 0x000000461c467220 */ /* 0x000fe20000410000 */
[----:B------:R-:W-:Y:S02]  /*4720*/  HADD2.F32 R209, -RZ, R209.H0_H0 ;  /* 0x200000d1ffd17230 */ /* 0x000fe40000004100 */
[----:B------:R-:W-:Y:S01]  /*4730*/  FMUL.FTZ R213, R30, R213 ;  /* 0x000000d51ed57220 */ /* 0x000fe20000410000 */
[-C--:B------:R-:W-:Y:S01]  /*4740*/  FFMA.FTZ R73, R28, R29.reuse, -R73 ;  /* 0x0000001d1c497223 */ /* 0x080fe20000010849 */
[----:B------:R-:W-:Y:S01]  /*4750*/  FFMA.FTZ R70, R71, R29, R70 ;  /* 0x0000001d47467223 */ /* 0x000fe20000010046 */
[-C--:B------:R-:W-:Y:S01]  /*4760*/  FFMA.FTZ R81, R30, R209.reuse, -R81 ;  /* 0x000000d11e517223 */ /* 0x080fe20000010851 */
[----:B------:R-:W-:Y:S01]  /*4770*/  FFMA.FTZ R72, R72, R209, R213 ;  /* 0x000000d148487223 */ /* 0x000fe200000100d5 */
[----:B------:R-:W-:Y:S02]  /*4780*/  F2FP.F16.F32.PACK_AB R29, R75, R82 ;  /* 0x000000524b1d723e */ /* 0x000fe400000000ff */
[----:B------:R-:W-:-:S02]  /*4790*/  F2FP.F16.F32.PACK_AB R28, R70, R73 ;  /* 0x00000049461c723e */ /* 0x000fc400000000ff */
[----:B------:R-:W-:-:S07]  /*47a0*/  F2FP.F16.F32.PACK_AB R30, R72, R81 ;  /* 0x00000051481e723e */ /* 0x000fce00000000ff */
.L_x_1702:
[----:B------:R-:W-:Y:S05]  /*47b0*/  BSYNC B3 ;  /* 0x0000000000037941 */ /* 0x000fea0003800000 */
.L_x_1701:
[----:B------:R-:W-:Y:S02]  /*47c0*/  ULDC.64 UR4, c[0x0][0x208] ;  /* 0x0000820000047ab9 */ /* 0x000fe40000000a00 */
[----:B--2---:R0:W-:Y:S03]  /*47d0*/  STG.E.128 desc[UR4][R40.64+0xc0], R28 ;  /* 0x0000c01c28007986 */ /* 0x0041e6000c101d04 */
.L_x_1700:
[----:B------:R-:W-:Y:S05]  /*47e0*/  BSYNC B2 ;  /* 0x0000000000027941 */ /* 0x000fea0003800000 */
.L_x_1699:
        /* <DEDUP_REMOVED lines=8> */
[----:B--2---:R-:W-:Y:S01]  /*4870*/  HADD2.F32 R72, -RZ, R29.H1_H1 ;  /* 0x3000001dff487230 */ /* 0x004fe20000004100 */
[----:B------:R-:W-:Y:S02]  /*4880*/  SHF.R.U64 R71, R68, 0x10, R69 ;  /* 0x0000001044477819 */ /* 0x000fe40000001245 */
[----:B------:R-:W-:Y:S01]  /*4890*/  SHF.R.U32.HI R66, RZ, 0x10, R67 ;  /* 0x00000010ff427819 */ /* 0x000fe20000011643 */
[----:B------:R-:W-:Y:S01]  /*48a0*/  IMAD.MOV.U32 R67, RZ, RZ, R31 ;  /* 0x000000ffff437224 */ /* 0x000fe200078e001f */
[----:B------:R-:W-:Y:S01]  /*48b0*/  SHF.R.U32.HI R73, RZ, 0x10, R69 ;  /* 0x00000010ff497819 */ /* 0x000fe20000011645 */
[----:B------:R-:W-:Y:S02]  /*48c0*/  HADD2.F32 R31, -RZ, R70.H0_H0 ;  /* 0x20000046ff1f7230 */ /* 0x000fe40000004100 */
[----:B------:R-:W-:Y:S02]  /*48d0*/  HADD2.F32 R71, -RZ, R71.H0_H0 ;  /* 0x20000047ff477230 */ /* 0x000fe40000004100 */
[----:B------:R-:W-:-:S02]  /*48e0*/  HADD2.F32 R70, -RZ, R29.H0_H0 ;  /* 0x2000001dff467230 */ /* 0x000fc40000004100 */
[----:B------:R-:W-:Y:S02]  /*48f0*/  HADD2.F32 R73, -RZ, R73.H0_H0 ;  /* 0x20000049ff497230 */ /* 0x000fe40000004100 */
[-C--:B------:R-:W-:Y:S01]  /*4900*/  FMUL.FTZ R29, R72, R71.reuse ;  /* 0x00000047481d7220 */ /* 0x080fe20000410000 */
[--C-:B------:R-:W-:Y:S02]  /*4910*/  HADD2.F32 R68, -RZ, R67.reuse.H1_H1 ;  /* 0x30000043ff447230 */ /* 0x100fe40000004100 */
[C---:B------:R-:W-:Y:S01]  /*4920*/  FMUL.FTZ R71, R70.reuse, R71 ;  /* 0x0000004746477220 */ /* 0x040fe20000410000 */
[----:B------:R-:W-:Y:S02]  /*4930*/  HADD2.F32 R67, -RZ, R67.H0_H0 ;  /* 0x20000043ff437230 */ /* 0x000fe40000004100 */
[----:B------:R-:W-:Y:S01]  /*4940*/  FFMA.FTZ R29, R70, R31, -R29 ;  /* 0x0000001f461d7223 */ /* 0x000fe2000001081d */
[----:B------:R-:W-:Y:S02]  /*4950*/  HADD2.F32 R69, -RZ, R66.H0_H0 ;  /* 0x20000042ff457230 */ /* 0x000fe40000004100 */
[----:B------:R-:W-:Y:S01]  /*4960*/  FMUL.FTZ R74, R68, R73 ;  /* 0x00000049444a7220 */ /* 0x000fe20000410000 */
[----:B------:R-:W-:Y:S01]  /*4970*/  FFMA.FTZ R66, R72, R31, R71 ;  /* 0x0000001f48427223 */ /* 0x000fe20000010047 */
[----:B------:R-:W-:Y:S01]  /*4980*/  FMUL.FTZ R73, R67, R73 ;  /* 0x0000004943497220 */ /* 0x000fe20000410000 */
        /* <DEDUP_REMOVED lines=22> */
.L_x_1706:
[----:B------:R-:W-:Y:S05]  /*4af0*/  BSYNC B3 ;  /* 0x0000000000037941 */ /* 0x000fea0003800000 */
.L_x_1705:
[----:B------:R-:W-:Y:S02]  /*4b00*/  ULDC.64 UR4, c[0x0][0x208] ;  /* 0x0000820000047ab9 */ /* 0x000fe40000000a00 */
[----:B--2---:R0:W-:Y:S03]  /*4b10*/  STG.E.128 desc[UR4][R40.64+0x100], R28 ;  /* 0x0001001c28007986 */ /* 0x0041e6000c101d04 */
.L_x_1704:
[----:B------:R-:W-:Y:S05]  /*4b20*/  BSYNC B2 ;  /* 0x0000000000027941 */ /* 0x000fea0003800000 */
.L_x_1703:
[----:B------:R-:W-:-:S13]  /*4b30*/  ISETP.NE.AND P0, PT, R6, RZ, PT ;  /* 0x000000ff0600720c */ /* 0x000fda0003f05270 */
[----:B------:R-:W-:Y:S05]  /*4b40*/  @!P0 BRA `(.L_x_1686) ;  /* 0x0000000000c48947 */ /* 0x000fea0003800000 */
[----:B0-234-:R0:W2:Y:S01]  /*4b50*/  LDS.128 R28, [R38+0x6000] ;  /* 0x00600000261c7984 */ /* 0x01d0a20000000c00 */
[----:B------:R-:W-:Y:S01]  /*4b60*/  ISETP.GE.AND P0, PT, R172, R119, PT ;  /* 0x00000077ac00720c */ /* 0x000fe20003f06270 */
[----:B------:R-:W-:-:S12]  /*4b70*/  BSSY B2, `(.L_x_1707) ;  /* 0x000002c000027945 */ /* 0x000fd80003800000 */
[----:B0-----:R-:W-:Y:S05]  /*4b80*/  @P0 BRA `(.L_x_1708) ;  /* 0x0000000000a80947 */ /* 0x001fea0003800000 */
[----:B------:R-:W-:Y:S02]  /*4b90*/  SHF.R.U64 R67, R64, 0x10, R65 ;  /* 0x0000001040437819 */ /* 0x000fe40000001241 */
[--C-:B------:R-:W-:Y:S01]  /*4ba0*/  SHF.R.U64 R69, R62, 0x10, R63.reuse ;  /* 0x000000103e457819 */ /* 0x100fe2000000123f */
[----:B--2---:R-:W-:Y:S01]  /*4bb0*/  IMAD.MOV.U32 R62, RZ, RZ, R28 ;  /* 0x000000ffff3e7224 */ /* 0x004fe200078e001c */
[----:B------:R-:W-:Y:S01]  /*4bc0*/  SHF.R.U32.HI R66, RZ, 0x10, R63 ;  /* 0x00000010ff427819 */ /* 0x000fe2000001163f */
[----:B------:R-:W-:Y:S01]  /*4bd0*/  IMAD.MOV.U32 R63, RZ, RZ, R31 ;  /* 0x000000ffff3f7224 */ /* 0x000fe200078e001f */
[----:B------:R-:W-:Y:S01]  /*4be0*/  SHF.R.U32.HI R68, RZ, 0x10, R65 ;  /* 0x00000010ff447819 */ /* 0x000fe20000011641 */
[----:B------:R-:W-:Y:S02]  /*4bf0*/  HADD2.F32 R67, -RZ, R67.H0_H0 ;  /* 0x20000043ff437230 */ /* 0x000fe40000004100 */
[--C-:B------:R-:W-:Y:S02]  /*4c00*/  HADD2.F32 R31, -RZ, R29.reuse.H1_H1 ;  /* 0x3000001dff1f7230 */ /* 0x100fe40000004100 */
[----:B------:R-:W-:-:S02]  /*4c10*/  HADD2.F32 R28, -RZ, R29.H0_H0 ;  /* 0x2000001dff1c7230 */ /* 0x000fc40000004100 */
[--C-:B------:R-:W-:Y:S02]  /*4c20*/  HADD2.F32 R64, -RZ, R63.reuse.H1_H1 ;  /* 0x3000003fff407230 */ /* 0x100fe40000004100 */
[-C--:B------:R-:W-:Y:S01]  /*4c30*/  FMUL.FTZ R29, R31, R67.reuse ;  /* 0x000000431f1d7220 */ /* 0x080fe20000410000 */
[----:B------:R-:W-:Y:S02]  /*4c40*/  HADD2.F32 R68, -RZ, R68.H0_H0 ;  /* 0x20000044ff447230 */ /* 0x000fe40000004100 */
[----:B------:R-:W-:Y:S01]  /*4c50*/  FMUL.FTZ R70, R28, R67 ;  /* 0x000000431c467220 */ /* 0x000fe20000410000 */
[----:B------:R-:W-:Y:S02]  /*4c60*/  HADD2.F32 R63, -RZ, R63.H0_H0 ;  /* 0x2000003fff3f7230 */ /* 0x000fe40000004100 */
[----:B------:R-:W-:Y:S02]  /*4c70*/  HADD2.F32 R65, -RZ, R69.H0_H0 ;  /* 0x20000045ff417230 */ /* 0x000fe40000004100 */
[----:B------:R-:W-:Y:S01]  /*4c80*/  FMUL.FTZ R72, R64, R68 ;  /* 0x0000004440487220 */ /* 0x000fe20000410000 */
[----:B------:R-:W-:-:S02]  /*4c90*/  HADD2.F32 R66, -RZ, R66.H0_H0 ;  /* 0x20000042ff427230 */ /* 0x000fc40000004100 */
[----:B------:R-:W-:Y:S01]  /*4ca0*/  FMUL.FTZ R67, R63, R68 ;  /* 0x000000443f437220 */ /* 0x000fe20000410000 */
[-C--:B------:R-:W-:Y:S01]  /*4cb0*/  FFMA.FTZ R28, R28, R65.reuse, -R29 ;  /* 0x000000411c1c7223 */ /* 0x080fe2000001081d */
[----:B------:R-:W-:Y:S01]  /*4cc0*/  FFMA.FTZ R29, R31, R65, R70 ;  /* 0x000000411f1d7223 */ /* 0x000fe20000010046 */
[----:B------:R-:W-:Y:S02]  /*4cd0*/  HADD2.F32 R31, -RZ, R62.H1_H1 ;  /* 0x3000003eff1f7230 */ /* 0x000fe40000004100 */
[-C--:B------:R-:W-:Y:S01]  /*4ce0*/  FFMA.FTZ R72, R63, R66.reuse, -R72 ;  /* 0x000000423f487223 */ /* 0x080fe20000010848 */
[----:B------:R-:W-:Y:S01]  /*4cf0*/  FFMA.FTZ R69, R64, R66, R67 ;  /* 0x0000004240457223 */ /* 0x000fe20000010043 */
[----:B------:R-:W-:Y:S01]  /*4d00*/  HADD2.F32 R65, -RZ, R152.H1_H1 ;  /* 0x30000098ff417230 */ /* 0x000fe20000004100 */
[----:B------:R-:W-:Y:S01]  /*4d10*/  F2FP.F16.F32.PACK_AB R29, R29, R28 ;  /* 0x0000001c1d1d723e */ /* 0x000fe200000000ff */
[----:B------:R-:W-:Y:S02]  /*4d20*/  HADD2.F32 R62, -RZ, R62.H0_H0 ;  /* 0x2000003eff3e7230 */ /* 0x000fe40000004100 */
[----:B------:R-:W-:-:S02]  /*4d30*/  HADD2.F32 R66, -RZ, R153.H0_H0 ;  /* 0x20000099ff427230 */ /* 0x000fc40000004100 */
[-C--:B------:R-:W-:Y:S01]  /*4d40*/  FMUL.FTZ R67, R31, R65.reuse ;  /* 0x000000411f437220 */ /* 0x080fe20000410000 */
[--C-:B------:R-:W-:Y:S02]  /*4d50*/  HADD2.F32 R63, -RZ, R30.reuse.H1_H1 ;  /* 0x3000001eff3f7230 */ /* 0x100fe40000004100 */
[----:B------:R-:W-:Y:S01]  /*4d60*/  FMUL.FTZ R68, R62, R65 ;  /* 0x000000413e447220 */ /* 0x000fe20000410000 */
[----:B------:R-:W-:Y:S02]  /*4d70*/  HADD2.F32 R30, -RZ, R30.H0_H0 ;  /* 0x2000001eff1e7230 */ /* 0x000fe40000004100 */
[----:B------:R-:W-:Y:S02]  /*4d80*/  HADD2.F32 R64, -RZ, R151.H1_H1 ;  /* 0x30000097ff407230 */ /* 0x000fe40000004100 */
        /* <DEDUP_REMOVED lines=9> */
[----:B------:R-:W-:-:S07]  /*4e20*/  F2FP.F16.F32.PACK_AB R30, R66, R65 ;  /* 0x00000041421e723e */ /* 0x000fce00000000ff */
.L_x_1708:
[----:B------:R-:W-:Y:S05]  /*4e30*/  BSYNC B2 ;  /* 0x0000000000027941 */ /* 0x000fea0003800000 */
.L_x_1707:
[----:B------:R-:W-:Y:S02]  /*4e40*/  ULDC.64 UR4, c[0x0][0x208] ;  /* 0x0000820000047ab9 */ /* 0x000fe40000000a00 */
[----:B--2---:R0:W-:Y:S03]  /*4e50*/  STG.E.128 desc[UR4][R40.64+0x140], R28 ;  /* 0x0001401c28007986 */ /* 0x0041e6000c101d04 */
.L_x_1686:
[----:B------:R-:W-:Y:S05]  /*4e60*/  BSYNC B1 ;  /* 0x0000000000017941 */ /* 0x000fea0003800000 */
.L_x_1685:
        /* <DEDUP_REMOVED lines=11> */
[----:B------:R-:W-:Y:S01]  /*4f20*/  HADD2.F32 R30, -RZ, R29.H1_H1 ;  /* 0x3000001dff1e7230 */ /* 0x000fe20000004100 */
[--C-:B------:R-:W-:Y:S01]  /*4f30*/  SHF.R.U64 R59, R60, 0x10, R61.reuse ;  /* 0x000000103c3b7819 */ /* 0x100fe2000000123d */
[--C-:B------:R-:W-:Y:S01]  /*4f40*/  HADD2.F32 R41, -RZ, R31.reuse.H1_H1 ;  /* 0x3000001fff297230 */ /* 0x100fe20000004100 */
[----:B------:R-:W-:Y:S01]  /*4f50*/  SHF.R.U32.HI R62, RZ, 0x10, R61 ;  /* 0x00000010ff3e7819 */ /* 0x000fe2000001163d */
[----:B------:R-:W-:Y:S02]  /*4f60*/  HADD2.F32 R31, -RZ, R31.H0_H0 ;  /* 0x2000001fff1f7230 */ /* 0x000fe40000004100 */
[----:B------:R-:W-:Y:S02]  /*4f70*/  HADD2.F32 R59, -RZ, R59.H0_H0 ;  /* 0x2000003bff3b7230 */ /* 0x000fe40000004100 */
[----:B------:R-:W-:-:S02]  /*4f80*/  HADD2.F32 R62, -RZ, R62.H0_H0 ;  /* 0x2000003eff3e7230 */ /* 0x000fc40000004100 */
[----:B------:R-:W-:Y:S02]  /*4f90*/  HADD2.F32 R29, -RZ, R29.H0_H0 ;  /* 0x2000001dff1d7230 */ /* 0x000fe40000004100 */
[-C--:B------:R-:W-:Y:S01]  /*4fa0*/  FMUL.FTZ R64, R30, R59.reuse ;  /* 0x0000003b1e407220 */ /* 0x080fe20000410000 */
[----:B------:R-:W-:Y:S02]  /*4fb0*/  HADD2.F32 R58, -RZ, R58.H0_H0 ;  /* 0x2000003aff3a7230 */ /* 0x000fe40000004100 */
[-C--:B------:R-:W-:Y:S01]  /*4fc0*/  FMUL.FTZ R66, R41, R62.reuse ;  /* 0x0000003e29427220 */ /* 0x080fe20000410000 */
[----:B------:R-:W-:Y:S02]  /*4fd0*/  HADD2.F32 R60, -RZ, R63.H0_H0 ;  /* 0x2000003fff3c7230 */ /* 0x000fe40000004100 */
[----:B------:R-:W-:Y:S01]  /*4fe0*/  FMUL.FTZ R62, R31, R62 ;  /* 0x0000003e1f3e7220 */ /* 0x000fe20000410000 */
[C---:B------:R-:W-:Y:S01]  /*4ff0*/  FMUL.FTZ R59, R29.reuse, R59 ;  /* 0x0000003b1d3b7220 */ /* 0x040fe20000410000 */
[----:B------:R-:W-:Y:S01]  /*5000*/  FFMA.FTZ R64, R29, R58, -R64 ;  /* 0x0000003a1d407223 */ /* 0x000fe20000010840 */
[----:B------:R-:W-:-:S02]  /*5010*/  HADD2.F32 R29, -RZ, R28.H1_H1 ;  /* 0x3000001cff1d7230 */ /* 0x000fc40000004100 */
[----:B------:R-:W-:Y:S01]  /*5020*/  FFMA.FTZ R63, R41, R60, R62 ;  /* 0x0000003c293f7223 */ /* 0x000fe2000001003e */
[----:B------:R-:W-:Y:S01]  /*5030*/  FFMA.FTZ R61, R30, R58, R59 ;  /* 0x0000003a1e3d7223 */ /* 0x000fe2000001003b */
[--C-:B------:R-:W-:Y:S02]  /*5040*/  HADD2.F32 R41, -RZ, R203.reuse.H0_H0 ;  /* 0x200000cbff297230 */ /* 0x100fe40000004100 */
[----:B------:R-:W-:Y:S01]  /*5050*/  FFMA.FTZ R66, R31, R60, -R66 ;  /* 0x0000003c1f427223 */ /* 0x000fe20000010842 */
[----:B------:R-:W-:Y:S02]  /*5060*/  HADD2.F32 R28, -RZ, R28.H0_H0 ;  /* 0x2000001cff1c7230 */ /* 0x000fe40000004100 */
[----:B------:R-:W-:Y:S02]  /*5070*/  HADD2.F32 R203, -RZ, R203.H1_H1 ;  /* 0x300000cbffcb7230 */ /* 0x000fe40000004100 */
[----:B------:R-:W-:Y:S01]  /*5080*/  FMUL.FTZ R59, R29, R41 ;  /* 0x000000291d3b7220 */ /* 0x000fe20000410000 */
[----:B------:R-:W-:-:S02]  /*5090*/  HADD2.F32 R30, -RZ, R40.H1_H1 ;  /* 0x30000028ff1e7230 */ /* 0x000fc40000004100 */
[----:B------:R-:W-:Y:S01]  /*50a0*/  FMUL.FTZ R58, R28, R41 ;  /* 0x000000291c3a7220 */ /* 0x000fe20000410000 */
[----:B------:R-:W-:Y:S02]  /*50b0*/  HADD2.F32 R40, -RZ, R40.H0_H0 ;  /* 0x20000028ff287230 */ /* 0x000fe40000004100 */
[----:B------:R-:W-:Y:S02]  /*50c0*/  HADD2.F32 R151, -RZ, R151.H0_H0 ;  /* 0x20000097ff977230 */ /* 0x000fe40000004100 */
        /* <DEDUP_REMOVED lines=11> */
.L_x_1713:
[----:B------:R-:W-:Y:S05]  /*5180*/  BSYNC B2 ;  /* 0x0000000000027941 */ /* 0x000fea0003800000 */
.L_x_1712:
[----:B------:R-:W-:Y:S02]  /*5190*/  ULDC.64 UR4, c[0x0][0x208] ;  /* 0x0000820000047ab9 */ /* 0x000fe40000000a00 */
[----:B--2---:R0:W-:Y:S03]  /*51a0*/  STG.E.128 desc[UR4][R36.64], R28 ;  /* 0x0000001c24007986 */ /* 0x0041e6000c101d04 */
.L_x_1711:
[----:B------:R-:W-:Y:S05]  /*51b0*/  BSYNC B1 ;  /* 0x0000000000017941 */ /* 0x000fea0003800000 */
.L_x_1710:
        /* <DEDUP_REMOVED lines=23> */
[----:B------:R-:W-:Y:S02]  /*5330*/  FMUL.FTZ R55, R29, R55 ;  /* 0x000000371d377220 */ /* 0x000fe40000410000 */
[----:B------:R-:W-:Y:S01]  /*5340*/  FFMA.FTZ R61, R41, R56, R58 ;  /* 0x00000038293d7223 */ /* 0x000fe2000001003a */
[----:B------:R-:W-:Y:S01]  /*5350*/  FFMA.FTZ R60, R29, R54, -R60 ;  /* 0x000000361d3c7223 */ /* 0x000fe2000001083c */
[----:B------:R-:W-:-:S02]  /*5360*/  HADD2.F32 R29, -RZ, R28.H1_H1 ;  /* 0x3000001cff1d7230 */ /* 0x000fc40000004100 */
[----:B------:R-:W-:Y:S01]  /*5370*/  FFMA.FTZ R59, R30, R54, R55 ;  /* 0x000000361e3b7223 */ /* 0x000fe20000010037 */
[----:B------:R-:W-:Y:S02]  /*5380*/  HADD2.F32 R41, -RZ, R200.H0_H0 ;  /* 0x200000c8ff297230 */ /* 0x000fe40000004100 */
[----:B------:R-:W-:Y:S01]  /*5390*/  FFMA.FTZ R62, R31, R56, -R62 ;  /* 0x000000381f3e7223 */ /* 0x000fe2000001083e */
[----:B------:R-:W-:Y:S02]  /*53a0*/  HADD2.F32 R28, -RZ, R28.H0_H0 ;  /* 0x2000001cff1c7230 */ /* 0x000fe40000004100 */
[----:B------:R-:W-:Y:S02]  /*53b0*/  HADD2.F32 R55, -RZ, R200.H1_H1 ;  /* 0x300000c8ff377230 */ /* 0x000fe40000004100 */
[-C--:B------:R-:W-:Y:S01]  /*53c0*/  FMUL.FTZ R57, R29, R41.reuse ;  /* 0x000000291d397220 */ /* 0x080fe20000410000 */
[--C-:B------:R-:W-:Y:S02]  /*53d0*/  HADD2.F32 R30, -RZ, R40.reuse.H1_H1 ;  /* 0x30000028ff1e7230 */ /* 0x100fe40000004100 */
[----:B------:R-:W-:Y:S01]  /*53e0*/  FMUL.FTZ R54, R28, R41 ;  /* 0x000000291c367220 */ /* 0x000fe20000410000 */
[----:B------:R-:W-:-:S02]  /*53f0*/  HADD2.F32 R40, -RZ, R40.H0_H0 ;  /* 0x20000028ff287230 */ /* 0x000fc40000004100 */
[--C-:B------:R-:W-:Y:S02]  /*5400*/  HADD2.F32 R31, -RZ, R147.reuse.H0_H0 ;  /* 0x20000093ff1f7230 */ /* 0x100fe40000004100 */
[-C--:B------:R-:W-:Y:S01]  /*5410*/  FMUL.FTZ R41, R30, R55.reuse ;  /* 0x000000371e297220 */ /* 0x080fe20000410000 */
[----:B------:R-:W-:Y:S02]  /*5420*/  HADD2.F32 R147, -RZ, R147.H1_H1 ;  /* 0x30000093ff937230 */ /* 0x000fe40000004100 */
        /* <DEDUP_REMOVED lines=9> */
.L_x_1717:
[----:B------:R-:W-:Y:S05]  /*54c0*/  BSYNC B2 ;  /* 0x0000000000027941 */ /* 0x000fea0003800000 */
.L_x_1716:
[----:B------:R-:W-:Y:S02]  /*54d0*/  ULDC.64 UR4, c[0x0][0x208] ;  /* 0x0000820000047ab9 */ /* 0x000fe40000000a00 */
[----:B--2---:R0:W-:Y:S03]  /*54e0*/  STG.E.128 desc[UR4][R36.64+0x40], R28 ;  /* 0x0000401c24007986 */ /* 0x0041e6000c101d04 */
.L_x_1715:
[----:B------:R-:W-:Y:S05]  /*54f0*/  BSYNC B1 ;  /* 0x0000000000017941 */ /* 0x000fea0003800000 */
.L_x_1714:
        /* <DEDUP_REMOVED lines=35> */
[CC--:B------:R-:W-:Y:S01]  /*5730*/  FMUL.FTZ R53, R29.reuse, R153.reuse ;  /* 0x000000991d357220 */ /* 0x0c0fe20000410000 */
[--C-:B------:R-:W-:Y:S02]  /*5740*/  HADD2.F32 R31, -RZ, R144.reuse.H0_H0 ;  /* 0x20000090ff1f7230 */ /* 0x100fe40000004100 */
[----:B------:R-:W-:Y:S01]  /*5750*/  FMUL.FTZ R50, R28, R153 ;  /* 0x000000991c327220 */ /* 0x000fe20000410000 */
        /* <DEDUP_REMOVED lines=10> */
.L_x_1721:
[----:B------:R-:W-:Y:S05]  /*5800*/  BSYNC B2 ;  /* 0x0000000000027941 */ /* 0x000fea0003800000 */
.L_x_1720:
[----:B------:R-:W-:Y:S02]  /*5810*/  ULDC.64 UR4, c[0x0][0x208] ;  /* 0x0000820000047ab9 */ /* 0x000fe40000000a00 */
[----:B--2---:R0:W-:Y:S03]  /*5820*/  STG.E.128 desc[UR4][R36.64+0x80], R28 ;  /* 0x0000801c24007986 */ /* 0x0041e6000c101d04 */
.L_x_1719:
[----:B------:R-:W-:Y:S05]  /*5830*/  BSYNC B1 ;  /* 0x0000000000017941 */ /* 0x000fea0003800000 */
.L_x_1718:
        /* <DEDUP_REMOVED lines=48> */
.L_x_1725:
[----:B------:R-:W-:Y:S05]  /*5b40*/  BSYNC B2 ;  /* 0x0000000000027941 */ /* 0x000fea0003800000 */
.L_x_1724:
[----:B------:R-:W-:Y:S02]  /*5b50*/  ULDC.64 UR4, c[0x0][0x208] ;  /* 0x0000820000047ab9 */ /* 0x000fe40000000a00 */
[----:B--2---:R0:W-:Y:S03]  /*5b60*/  STG.E.128 desc[UR4][R36.64+0xc0], R28 ;  /* 0x0000c01c24007986 */ /* 0x0041e6000c101d04 */
.L_x_1723:
[----:B------:R-:W-:Y:S05]  /*5b70*/  BSYNC B1 ;  /* 0x0000000000017941 */ /* 0x000fea0003800000 */
.L_x_1722:
        /* <DEDUP_REMOVED lines=12> */
[----:B------:R-:W-:Y:S01]  /*5c40*/  HADD2.F32 R40, -RZ, R31.H1_H1 ;  /* 0x3000001fff287230 */ /* 0x000fe20000004100 */
[----:B------:R-:W-:Y:S01]  /*5c50*/  SHF.R.U32.HI R44, RZ, 0x10, R45 ;  /* 0x00000010ff2c7819 */ /* 0x000fe2000001162d */
[----:B------:R-:W-:Y:S02]  /*5c60*/  HADD2.F32 R29, -RZ, R29.H0_H0 ;  /* 0x2000001dff1d7230 */ /* 0x000fe40000004100 */
[----:B------:R-:W-:Y:S02]  /*5c70*/  HADD2.F32 R43, -RZ, R43.H0_H0 ;  /* 0x2000002bff2b7230 */ /* 0x000fe40000004100 */
[----:B------:R-:W-:-:S02]  /*5c80*/  HADD2.F32 R44, -RZ, R44.H0_H0 ;  /* 0x2000002cff2c7230 */ /* 0x000fc40000004100 */
[----:B------:R-:W-:Y:S02]  /*5c90*/  HADD2.F32 R31, -RZ, R31.H0_H0 ;  /* 0x2000001fff1f7230 */ /* 0x000fe40000004100 */
[-C--:B------:R-:W-:Y:S01]  /*5ca0*/  FMUL.FTZ R46, R30, R43.reuse ;  /* 0x0000002b1e2e7220 */ /* 0x080fe20000410000 */
[----:B------:R-:W-:Y:S02]  /*5cb0*/  HADD2.F32 R41, -RZ, R41.H0_H0 ;  /* 0x20000029ff297230 */ /* 0x000fe40000004100 */
[----:B------:R-:W-:Y:S01]  /*5cc0*/  FMUL.FTZ R43, R29, R43 ;  /* 0x0000002b1d2b7220 */ /* 0x000fe20000410000 */
[----:B------:R-:W-:Y:S02]  /*5cd0*/  HADD2.F32 R42, -RZ, R42.H0_H0 ;  /* 0x2000002aff2a7230 */ /* 0x000fe40000004100 */
[-C--:B------:R-:W-:Y:S01]  /*5ce0*/  FMUL.FTZ R45, R31, R44.reuse ;  /* 0x0000002c1f2d7220 */ /* 0x080fe20000410000 */
[----:B------:R-:W-:Y:S01]  /*5cf0*/  FMUL.FTZ R48, R40, R44 ;  /* 0x0000002c28307220 */ /* 0x000fe20000410000 */
[-C--:B------:R-:W-:Y:S01]  /*5d00*/  FFMA.FTZ R46, R29, R41.reuse, -R46 ;  /* 0x000000291d2e7223 */ /* 0x080fe2000001082e */
[----:B------:R-:W-:Y:S01]  /*5d10*/  FFMA.FTZ R43, R30, R41, R43 ;  /* 0x000000291e2b7223 */ /* 0x000fe2000001002b */
[----:B------:R-:W-:Y:S01]  /*5d20*/  FFMA.FTZ R47, R40, R42, R45 ;  /* 0x0000002a282f7223 */ /* 0x000fe2000001002d */
[----:B------:R-:W-:-:S02]  /*5d30*/  HADD2.F32 R40, -RZ, R78.H1_H1 ;  /* 0x3000004eff287230 */ /* 0x000fc40000004100 */
[----:B------:R-:W-:Y:S01]  /*5d40*/  FFMA.FTZ R48, R31, R42, -R48 ;  /* 0x0000002a1f307223 */ /* 0x000fe20000010830 */
[----:B------:R-:W-:Y:S02]  /*5d50*/  HADD2.F32 R29, -RZ, R28.H1_H1 ;  /* 0x3000001cff1d7230 */ /* 0x000fe40000004100 */
[--C-:B------:R-:W-:Y:S02]  /*5d60*/  HADD2.F32 R30, -RZ, R39.reuse.H1_H1 ;  /* 0x30000027ff1e7230 */ /* 0x100fe40000004100 */
[----:B------:R-:W-:Y:S02]  /*5d70*/  HADD2.F32 R78, -RZ, R78.H0_H0 ;  /* 0x2000004eff4e7230 */ /* 0x000fe40000004100 */
[----:B------:R-:W-:Y:S01]  /*5d80*/  FMUL.FTZ R41, R29, R40 ;  /* 0x000000281d297220 */ /* 0x000fe20000410000 */
[----:B------:R-:W-:Y:S02]  /*5d90*/  HADD2.F32 R28, -RZ, R28.H0_H0 ;  /* 0x2000001cff1c7230 */ /* 0x000fe40000004100 */
[----:B------:R-:W-:-:S02]  /*5da0*/  HADD2.F32 R39, -RZ, R39.H0_H0 ;  /* 0x20000027ff277230 */ /* 0x000fc40000004100 */
[----:B------:R-:W-:Y:S01]  /*5db0*/  FMUL.FTZ R42, R30, R78 ;  /* 0x0000004e1e2a7220 */ /* 0x000fe20000410000 */
        /* <DEDUP_REMOVED lines=12> */
.L_x_1729:
[----:B------:R-:W-:Y:S05]  /*5e80*/  BSYNC B2 ;  /* 0x0000000000027941 */ /* 0x000fea0003800000 */
.L_x_1728:
[----:B------:R-:W-:Y:S02]  /*5e90*/  ULDC.64 UR4, c[0x0][0x208] ;  /* 0x0000820000047ab9 */ /* 0x000fe40000000a00 */
[----:B--2---:R0:W-:Y:S03]  /*5ea0*/  STG.E.128 desc[UR4][R36.64+0x100], R28 ;  /* 0x0001001c24007986 */ /* 0x0041e6000c101d04 */
.L_x_1727:
[----:B------:R-:W-:Y:S05]  /*5eb0*/  BSYNC B1 ;  /* 0x0000000000017941 */ /* 0x000fea0003800000 */
.L_x_1726:
        /* <DEDUP_REMOVED lines=47> */
.L_x_1731:
[----:B------:R-:W-:Y:S05]  /*61b0*/  BSYNC B1 ;  /* 0x0000000000017941 */ /* 0x000fea0003800000 */
.L_x_1730:
[----:B------:R-:W-:Y:S02]  /*61c0*/  ULDC.64 UR4, c[0x0][0x208] ;  /* 0x0000820000047ab9 */ /* 0x000fe40000000a00 */
[----:B--2---:R0:W-:Y:S01]  /*61d0*/  STG.E.128 desc[UR4][R36.64+0x140], R28 ;  /* 0x0001401c24007986 */ /* 0x0041e2000c101d04 */
[----:B------:R-:W-:Y:S05]  /*61e0*/  BRA `(.L_x_1709) ;  /* 0x0000003c00ec7947 */ /* 0x000fea0003800000 */
.L_x_1677:
        /* <DEDUP_REMOVED lines=24> */
[----:B------:R-:W-:Y:S01]  /*6370*/  CS2R R48, SRZ ;  /* 0x0000000000307805 */ /* 0x000fe2000001ff00 */
[----:B------:R-:W-:Y:S01]  /*6380*/  ULDC.64 UR6, c[0x0][0x208] ;  /* 0x0000820000067ab9 */ /* 0x000fe20000000a00 */
[----:B------:R-:W-:Y:S01]  /*6390*/  LEA.HI.X R53, R29, UR5, R30, 0x1, P0 ;  /* 0x000000051d357c11 */ /* 0x000fe200080f0c1e */
[----:B------:R-:W-:Y:S01]  /*63a0*/  ULDC.64 UR4, c[0x0][0x400] ;  /* 0x0001000000047ab9 */ /* 0x000fe20000000a00 */
[----:B------:R-:W-:Y:S01]  /*63b0*/  ISETP.GE.AND P0, PT, R18, R119, PT ;  /* 0x000000771200720c */ /* 0x000fe20003f06270 */
[----:B------:R-:W-:Y:S01]  /*63c0*/  IMAD.X R29, R3, 0x1, R20, P1 ;  /* 0x00000001031d7824 */ /* 0x000fe200008e0614 */
[----:B------:R-:W-:-:S04]  /*63d0*/  LEA R56, P1, R28, UR4, 0x1 ;  /* 0x000000041c387c11 */ /* 0x000fc8000f8208ff */
[----:B------:R-:W-:Y:S02]  /*63e0*/  LEA.HI.X R57, R28, UR5, R29, 0x1, P1 ;  /* 0x000000051c397c11 */ /* 0x000fe400088f0c1d */
[----:B------:R-:W-:-:S05]  /*63f0*/  ISETP.GE.AND P1, PT, R165, R119, PT ;  /* 0x00000077a500720c */ /* 0x000fca0003f26270 */
        /* <DEDUP_REMOVED lines=15> */
.L_x_1733:
[----:B------:R-:W-:Y:S05]  /*64f0*/  BSYNC B1 ;  /* 0x0000000000017941 */ /* 0x000fea0003800000 */
.L_x_1732:
        /* <DEDUP_REMOVED lines=12> */
[----:B-----5:R-:W-:Y:S01]  /*65c0*/  MOV R81, R30 ;  /* 0x0000001e00517202 */ /* 0x020fe20000000f00 */
[----:B------:R-:W-:Y:S01]  /*65d0*/  IMAD.MOV.U32 R82, RZ, RZ, R31 ;  /* 0x000000ffff527224 */ /* 0x000fe200078e001f */
[----:B------:R-:W-:Y:S01]  /*65e0*/  CS2R R72, SRZ ;  /* 0x0000000000487805 */ /* 0x000fe2000001ff00 */
        /* <DEDUP_REMOVED lines=9> */
[----:B------:R-:W-:Y:S01]  /*6680*/  CS2R R72, SRZ ;  /* 0x0000000000487805 */ /* 0x000fe2000001ff00 */
[----:B------:R-:W-:Y:S01]  /*6690*/  ULDC.64 UR8, c[0x0][0x208] ;  /* 0x0000820000087ab9 */ /* 0x000fe20000000a00 */
        /* <DEDUP_REMOVED lines=22> */
.L_x_1735:
[----:B------:R-:W-:Y:S05]  /*6800*/  BSYNC B1 ;  /* 0x0000000000017941 */ /* 0x000fea0003800000 */
.L_x_1734:
[----:B------:R-:W-:Y:S01]  /*6810*/  IMAD.MOV.U32 R0, RZ, RZ, R28 ;  /* 0x000000ffff007224 */ /* 0x000fe200078e001c */
[----:B------:R-:W-:Y:S01]  /*6820*/  ULOP3.LUT UR4, UR60, 0x1, URZ, 0xfc, !UPT ;  /* 0x000000013c047892 */ /* 0x000fe2000f8efc3f */
[----:B------:R-:W-:Y:S01]  /*6830*/  IMAD.MOV.U32 R3, RZ, RZ, R29 ;  /* 0x000000ffff037224 */ /* 0x000fe200078e001d */
[----:B------:R-:W-:Y:S01]  /*6840*/  PRMT R218, R81, 0x5410, R82 ;  /* 0x0000541051da7816 */ /* 0x000fe20000000052 */
[----:B0-----:R-:W-:Y:S01]  /*6850*/  IMAD.MOV.U32 R76, RZ, RZ, R34 ;  /* 0x000000ffff4c7224 */ /* 0x001fe200078e0022 */
[----:B------:R-:W-:Y:S01]  /*6860*/  UISETP.NE.AND UP0, UPT, UR4, 0x3, UPT ;  /* 0x000000030400788c */ /* 0x000fe2000bf05270 */
        /* <DEDUP_REMOVED lines=33> */
[----:B------:R-:W-:Y:S01]  /*6a80*/  PRMT R231, R231, 0x5410, R0 ;  /* 0x00005410e7e77816 */ /* 0x000fe20000000000 */
[----:B-----5:R-:W-:Y:S01]  /*6a90*/  IMAD.MOV.U32 R77, RZ, RZ, R54 ;  /* 0x000000ffff4d7224 */ /* 0x020fe200078e0036 */
[----:B------:R-:W-:-:S02]  /*6aa0*/  MOV R0, R51 ;  /* 0x0000003300007202 */ /* 0x000fc40000000f00 */
[----:B------:R-:W-:Y:S01]  /*6ab0*/  PRMT R212, R3, 0x7610, R212 ;  /* 0x0000761003d47816 */ /* 0x000fe200000000d4 */
[----:B------:R-:W-:Y:S01]  /*6ac0*/  IMAD.MOV.U32 R3, RZ, RZ, R52 ;  /* 0x000000ffff037224 */ /* 0x000fe200078e0034 */
[----:B------:R-:W-:Y:S01]  /*6ad0*/  PRMT R210, R210, 0x5410, R0 ;  /* 0x00005410d2d27816 */ /* 0x000fe20000000000 */
[----:B------:R-:W-:Y:S01]  /*6ae0*/  IMAD.MOV.U32 R0, RZ, RZ, R55 ;  /* 0x000000ffff007224 */ /* 0x000fe200078e0037 */
[----:B------:R-:W-:Y:S01]  /*6af0*/  PRMT R203, R76, 0x7610, R203 ;  /* 0x000076104ccb7816 */ /* 0x000fe200000000cb */
[----:B------:R-:W-:Y:S01]  /*6b00*/  IMAD.MOV.U32 R76, RZ, RZ, R53 ;  /* 0x000000ffff4c7224 */ /* 0x000fe200078e0035 */
[----:B------:R-:W-:Y:S02]  /*6b10*/  PRMT R151, R77, 0x7610, R151 ;  /* 0x000076104d977816 */ /* 0x000fe40000000097 */
        /* <DEDUP_REMOVED lines=32> */
[----:B------:R-:W-:-:S02]  /*6d20*/  IMAD.MOV.U32 R3, RZ, RZ, R72 ;  /* 0x000000ffff037224 */ /* 0x000fc400078e0048 */
[----:B------:R-:W-:Y:S01]  /*6d30*/  IMAD.MOV.U32 R0, RZ, RZ, R73 ;  /* 0x000000ffff007224 */ /* 0x000fe200078e0049 */
[----:B------:R-:W-:-:S04]  /*6d40*/  PRMT R216, R77, 0x5410, R76 ;  /* 0x000054104dd87816 */ /* 0x000fc8000000004c */
[----:B------:R-:W-:Y:S01]  /*6d50*/  PRMT R217, R3, 0x5410, R0 ;  /* 0x0000541003d97816 */ /* 0x000fe20000000000 */
[----:B------:R-:W-:Y:S06]  /*6d60*/  @!P1 BRA `(.L_x_1736) ;  /* 0x0000000000049947 */ /* 0x000fec0003800000 */
[----:B------:R-:W-:Y:S01]  /*6d70*/  BPT.TRAP 0x1 ;  /* 0x000000040000795c */ /* 0x000fe20000300000 */
.L_x_1736:
[----:B------:R-:W-:Y:S01]  /*6d80*/  IMAD R3, R17, 0x8, R16 ;  /* 0x0000000811037824 */ /* 0x000fe200078e0210 */
[----:B------:R-:W-:Y:S01]  /*6d90*/  SHF.L.U32 R0, R167, 0x1f, RZ ;  /* 0x0000001fa7007819 */ /* 0x000fe200000006ff */
[----:B------:R-:W0:Y:S01]  /*6da0*/  LDC R144, c[0x0][0x2f4] ;  /* 0x0000bd00ff907b82 */ /* 0x000e220000000800 */
[----:B------:R-:W-:Y:S02]  /*6db0*/  BSSY B1, `(.L_x_1737) ;  /* 0x0000004000017945 */ /* 0x000fe40003800000 */
[----:B------:R-:W1:Y:S05]  /*6dc0*/  SYNCS.PHASECHK.TRANS64.TRYWAIT P5, [R3+URZ+0x2a890], R0 ;  /* 0x02a89000030075a7 */ /* 0x000e6a00080a017f */
[----:B------:R-:W2:Y:S01]  /*6dd0*/  LDC.64 R124, c[0x0][0x300] ;  /* 0x0000c000ff7c7b82 */ /* 0x000ea20000000a00 */
[----:B-1----:R-:W-:Y:S05]  /*6de0*/  @!P5 BRA `(.L_x_1738) ;  /* 0x0000021400d0d947 */ /* 0x002fea0003800000 */
.L_x_2126:
[----:B------:R-:W-:Y:S05]  /*6df0*/  BSYNC B1 ;  /* 0x0000000000017941 */ /* 0x000fea0003800000 */
.L_x_1737:
[----:B------:R-:W-:Y:S01]  /*6e00*/  BSSY B1, `(.L_x_1739) ;  /* 0x0000183000017945 */ /* 0x000fe20003800000 */
[----:B0-----:R-:W-:Y:S01]  /*6e10*/  IADD3 R147, -R122, R144, RZ ;  /* 0x000000907a937210 */ /* 0x001fe20007ffe1ff */
[----:B------:R-:W-:Y:S02]  /*6e20*/  IMAD.MOV.U32 R127, RZ, RZ, R80 ;  /* 0x000000ffff7f7224 */ /* 0x000fe400078e0050 */
        /* <DEDUP_REMOVED lines=15> */
[----:B------:R-:W-:Y:S01]  /*6f20*/  LEA.HI R77, R77, R159, RZ, 0x3 ;  /* 0x0000009f4d4d7211 */ /* 0x000fe200078f18ff */
[----:B------:R-:W-:-:S03]  /*6f30*/  IMAD.SHL.U32 R159, R159, 0x8, RZ ;  /* 0x000000089f9f7824 */ /* 0x000fc600078e00ff */
[----:B------:R-:W-:Y:S02]  /*6f40*/  SHF.R.S32.HI R77, RZ, 0x3, R77 ;  /* 0x00000003ff4d7819 */ /* 0x000fe4000001144d */
[----:B------:R-:W-:-:S03]  /*6f50*/  LOP3.LUT R76, R174, 0x38, R159, 0xf8, !PT ;  /* 0x00000038ae4c7812 */ /* 0x000fc600078ef89f */
[----:B------:R-:W-:Y:S01]  /*6f60*/  IMAD R77, R77, 0x1800, R176 ;  /* 0x000018004d4d7824 */ /* 0x000fe200078e02b0 */
[----:B------:R-:W-:-:S05]  /*6f70*/  LOP3.LUT R76, R76, R175, RZ, 0x3c, !PT ;  /* 0x000000af4c4c7212 */ /* 0x000fca00078e3cff */
[----:B------:R-:W-:Y:S02]  /*6f80*/  IMAD.IADD R77, R77, 0x1, R76 ;  /* 0x000000014d4d7824 */ /* 0x000fe400078e024c */
[C---:B------:R-:W-:Y:S02]  /*6f90*/  IMAD R76, R17.reuse, 0x4800, R142 ;  /* 0x00004800114c7824 */ /* 0x040fe400078e028e */
        /* <DEDUP_REMOVED lines=13> */
[----:B------:R-:W-:Y:S02]  /*7070*/  HADD2.F32 R198, -RZ, R81.H0_H0 ;  /* 0x20000051ffc67230 */ /* 0x000fe40000004100 */
[----:B------:R-:W-:Y:S02]  /*7080*/  HADD2.F32 R77, -RZ, R209.H0_H0 ;  /* 0x200000d1ff4d7230 */ /* 0x000fe40000004100 */
[----:B------:R-:W-:Y:S01]  /*7090*/  FMUL.FTZ R209, R179, R203 ;  /* 0x000000cbb3d17220 */ /* 0x000fe20000410000 */
[----:B------:R-:W-:-:S02]  /*70a0*/  HADD2.F32 R81, -RZ, R81.H1_H1 ;  /* 0x30000051ff517230 */ /* 0x000fc40000004100 */
[C---:B------:R-:W-:Y:S01]  /*70b0*/  FMUL.FTZ R203, R198.reuse, R203 ;  /* 0x000000cbc6cb7220 */ /* 0x040fe20000410000 */
[----:B------:R-:W-:Y:S02]  /*70c0*/  HADD2.F32 R212, -RZ, R212.H0_H0 ;  /* 0x200000d4ffd47230 */ /* 0x000fe40000004100 */
[-C--:B------:R-:W-:Y:S01]  /*70d0*/  FFMA.FTZ R198, R198, R77.reuse, -R209 ;  /* 0x0000004dc6c67223 */ /* 0x080fe200000108d1 */
[----:B------:R-:W-:Y:S02]  /*70e0*/  HADD2.F32 R36, -RZ, R36.H0_H0 ;  /* 0x20000024ff247230 */ /* 0x000fe40000004100 */
[----:B------:R-:W-:Y:S01]  /*70f0*/  FFMA.FTZ R179, R179, R77, R203 ;  /* 0x0000004db3b37223 */ /* 0x000fe200000100cb */
[----:B------:R-:W-:Y:S01]  /*7100*/  SHF.R.U32.HI R203, RZ, 0x10, R49 ;  /* 0x00000010ffcb7819 */ /* 0x000fe20000011631 */
[----:B------:R-:W-:Y:S01]  /*7110*/  HADD2.F32 R77, -RZ, R200.H1_H1 ;  /* 0x300000c8ff4d7230 */ /* 0x000fe20000004100 */
[----:B------:R-:W-:Y:S01]  /*7120*/  SHF.R.U32.HI R200, RZ, 0x10, R37 ;  /* 0x00000010ffc87819 */ /* 0x000fe20000011625 */
[----:B------:R-:W-:-:S02]  /*7130*/  HADD2.F32 R50, -RZ, R50.H0_H0 ;  /* 0x20000032ff327230 */ /* 0x000fc40000004100 */
[----:B------:R-:W-:Y:S02]  /*7140*/  HADD2.F32 R203, -RZ, R203.H0_H0 ;  /* 0x200000cbffcb7230 */ /* 0x000fe40000004100 */
[----:B------:R-:W-:Y:S02]  /*7150*/  HADD2.F32 R200, -RZ, R200.H0_H0 ;  /* 0x200000c8ffc87230 */ /* 0x000fe40000004100 */
[----:B------:R-:W-:Y:S02]  /*7160*/  HADD2.F32 R38, -RZ, R38.H0_H0 ;  /* 0x20000026ff267230 */ /* 0x000fe40000004100 */
[-C--:B------:R-:W-:Y:S01]  /*7170*/  FMUL.FTZ R209, R77, R203.reuse ;  /* 0x000000cb4dd17220 */ /* 0x080fe20000410000 */
[----:B------:R-:W-:-:S03]  /*7180*/  FMUL.FTZ R203, R81, R203 ;  /* 0x000000cb51cb7220 */ /* 0x000fc60000410000 */
[-C--:B------:R-:W-:Y:S01]  /*7190*/  FFMA.FTZ R81, R81, R200.reuse, -R209 ;  /* 0x000000c851517223 */ /* 0x080fe200000108d1 */
[----:B------:R-:W-:Y:S01]  /*71a0*/  FFMA.FTZ R77, R77, R200, R203 ;  /* 0x000000c84d4d7223 */ /* 0x000fe200000100cb */
[----:B------:R-:W-:Y:S01]  /*71b0*/  SHF.R.U64 R200, R48, 0x10, R49 ;  /* 0x0000001030c87819 */ /* 0x000fe20000001231 */
[----:B------:R-:W-:Y:S02]  /*71c0*/  IMAD.MOV.U32 R48, RZ, RZ, R83 ;  /* 0x000000ffff307224 */ /* 0x000fe400078e0053 */
[----:B------:R-:W-:Y:S01]  /*71d0*/  IMAD.MOV.U32 R49, RZ, RZ, R79 ;  /* 0x000000ffff317224 */ /* 0x000fe200078e004f */
[----:B------:R-:W-:Y:S01]  /*71e0*/  F2FP.F16.F32.PACK_AB R81, R81, R198 ;  /* 0x000000c65151723e */ /* 0x000fe200000000ff */
[----:B------:R-:W-:Y:S01]  /*71f0*/  HADD2.F32 R209, -RZ, R210.H1_H1 ;  /* 0x300000d2ffd17230 */ /* 0x000fe20000004100 */
[----:B------:R-:W-:Y:S01]  /*7200*/  F2FP.F16.F32.PACK_AB R179, R77, R179 ;  /* 0x000000b34db3723e */ /* 0x000fe200000000ff */
[----:B------:R-:W-:Y:S02]  /*7210*/  HADD2.F32 R83, -RZ, R48.H0_H0 ;  /* 0x20000030ff537230 */ /* 0x000fe40000004100 */
[----:B------:R-:W-:-:S02]  /*7220*/  HADD2.F32 R79, -RZ, R49.H0_H0 ;  /* 0x20000031ff4f7230 */ /* 0x000fc40000004100 */
[----:B------:R-:W-:Y:S02]  /*7230*/  HADD2.F32 R203, -RZ, R210.H0_H0 ;  /* 0x200000d2ffcb7230 */ /* 0x000fe40000004100 */
[-C--:B------:R-:W-:Y:S01]  /*7240*/  FMUL.FTZ R210, R83, R209.reuse ;  /* 0x000000d153d27220 */ /* 0x080fe20000410000 */
[----:B------:R-:W-:Y:S02]  /*7250*/  HADD2.F32 R48, -RZ, R48.H1_H1 ;  /* 0x30000030ff307230 */ /* 0x000fe40000004100 */
[C---:B------:R-:W-:Y:S01]  /*7260*/  FMUL.FTZ R209, R79.reuse, R209 ;  /* 0x000000d14fd17220 */ /* 0x040fe20000410000 */
[----:B------:R-:W-:Y:S02]  /*7270*/  HADD2.F32 R49, -RZ, R49.H1_H1 ;  /* 0x30000031ff317230 */ /* 0x000fe40000004100 */
[-C--:B------:R-:W-:Y:S01]  /*7280*/  FFMA.FTZ R79, R79, R203.reuse, -R210 ;  /* 0x000000cb4f4f7223 */ /* 0x080fe200000108d2 */
[----:B------:R-:W-:Y:S02]  /*7290*/  HADD2.F32 R200, -RZ, R200.H0_H0 ;  /* 0x200000c8ffc87230 */ /* 0x000fe40000004100 */
[----:B------:R-:W-:Y:S01]  /*72a0*/  FFMA.FTZ R209, R83, R203, R209 ;  /* 0x000000cb53d17223 */ /* 0x000fe200000100d1 */
[----:B------:R-:W-:Y:S01]  /*72b0*/  SHF.R.U32.HI R203, RZ, 0x10, R51 ;  /* 0x00000010ffcb7819 */ /* 0x000fe20000011633 */
[----:B------:R-:W-:Y:S01]  /*72c0*/  HADD2.F32 R51, -RZ, R231.H0_H0 ;  /* 0x200000e7ff337230 */ /* 0x000fe20000004100 */
[----:B------:R-:W-:Y:S01]  /*72d0*/  SHF.R.U32.HI R83, RZ, 0x10, R39 ;  /* 0x00000010ff537819 */ /* 0x000fe20000011627 */
[----:B------:R-:W-:Y:S01]  /*72e0*/  IMAD.MOV.U32 R77, RZ, RZ, R81 ;  /* 0x000000ffff4d7224 */ /* 0x000fe200078e0051 */
[----:B------:R-:W-:Y:S01]  /*72f0*/  MOV R81, R179 ;  /* 0x000000b300517202 */ /* 0x000fe20000000f00 */
[----:B------:R-:W-:-:S02]  /*7300*/  HADD2.F32 R203, -RZ, R203.H0_H0 ;  /* 0x200000cbffcb7230 */ /* 0x000fc40000004100 */
[----:B------:R-:W-:-:S03]  /*7310*/  HADD2.F32 R83, -RZ, R83.H0_H0 ;  /* 0x20000053ff537230 */ /* 0x000fc60000004100 */
[-C--:B------:R-:W-:Y:S01]  /*7320*/  FMUL.FTZ R210, R48, R203.reuse ;  /* 0x000000cb30d27220 */ /* 0x080fe20000410000 */
[----:B------:R-:W-:-:S03]  /*7330*/  FMUL.FTZ R203, R49, R203 ;  /* 0x000000cb31cb7220 */ /* 0x000fc60000410000 */
[-C--:B------:R-:W-:Y:S01]  /*7340*/  FFMA.FTZ R49, R49, R83.reuse, -R210 ;  /* 0x0000005331317223 */ /* 0x080fe200000108d2 */
[----:B------:R-:W-:Y:S01]  /*7350*/  FFMA.FTZ R48, R48, R83, R203 ;  /* 0x0000005330307223 */ /* 0x000fe200000100cb */
[----:B------:R-:W-:Y:S02]  /*7360*/  HADD2.F32 R83, -RZ, R80.H0_H0 ;  /* 0x20000050ff537230 */ /* 0x000fe40000004100 */
[----:B------:R-:W-:Y:S01]  /*7370*/  HADD2.F32 R210, -RZ, R76.H0_H0 ;  /* 0x2000004cffd27230 */ /* 0x000fe20000004100 */
[----:B------:R-:W-:Y:S01]  /*7380*/  F2FP.F16.F32.PACK_AB R79, R49, R79 ;  /* 0x0000004f314f723e */ /* 0x000fe200000000ff */
[----:B------:R-:W-:Y:S01]  /*7390*/  HADD2.F32 R80, -RZ, R80.H1_H1 ;  /* 0x30000050ff507230 */ /* 0x000fe20000004100 */
[----:B------:R-:W-:Y:S01]  /*73a0*/  F2FP.F16.F32.PACK_AB R48, R48, R209 ;  /* 0x000000d13030723e */ /* 0x000fe200000000ff */
[----:B------:R-:W-:Y:S02]  /*73b0*/  HADD2.F32 R76, -RZ, R76.H1_H1 ;  /* 0x3000004cff4c7230 */ /* 0x000fe40000004100 */
[----:B------:R-:W-:-:S02]  /*73c0*/  HADD2.F32 R203, -RZ, R211.H0_H0 ;  /* 0x200000d3ffcb7230 */ /* 0x000fc40000004100 */
[C---:B------:R-:W-:Y:S01]  /*73d0*/  FMUL.FTZ R211, R83.reuse, R212 ;  /* 0x000000d453d37220 */ /* 0x040fe20000410000 */
[----:B------:R-:W-:Y:S01]  /*73e0*/  FMUL.FTZ R37, R80, R200 ;  /* 0x000000c850257220 */ /* 0x000fe20000410000 */
[----:B------:R-:W-:Y:S01]  /*73f0*/  FMUL.FTZ R212, R210, R212 ;  /* 0x000000d4d2d47220 */ /* 0x000fe20000410000 */
[----:B------:R-:W-:Y:S01]  /*7400*/  FMUL.FTZ R200, R76, R200 ;  /* 0x000000c84cc87220 */ /* 0x000fe20000410000 */
[-C--:B------:R-:W-:Y:S01]  /*7410*/  FFMA.FTZ R211, R210, R203.reuse, -R211 ;  /* 0x000000cbd2d37223 */ /* 0x080fe200000108d3 */
[-C--:B------:R-:W-:Y:S01]  /*7420*/  FFMA.FTZ R37, R76, R36.reuse, -R37 ;  /* 0x000000244c257223 */ /* 0x080fe20000010825 */
[----:B------:R-:W-:Y:S01]  /*7430*/  FFMA.FTZ R212, R83, R203, R212 ;  /* 0x000000cb53d47223 */ /* 0x000fe200000100d4 */
[----:B------:R-:W-:Y:S01]  /*7440*/  FFMA.FTZ R200, R80, R36, R200 ;  /* 0x0000002450c87223 */ /* 0x000fe200000100c8 */
[----:B------:R-:W-:Y:S02]  /*7450*/  HADD2.F32 R83, -RZ, R232.H1_H1 ;  /* 0x300000e8ff537230 */ /* 0x000fe40000004100 */
[----:B------:R-:W-:Y:S01]  /*7460*/  HADD2.F32 R36, -RZ, R82.H0_H0 ;  /* 0x20000052ff247230 */ /* 0x000fe20000004100 */
[----:B------:R-:W-:Y:S01]  /*7470*/  F2FP.F16.F32.PACK_AB R37, R37, R211 ;  /* 0x000000d32525723e */ /* 0x000fe200000000ff */
[----:B------:R-:W-:Y:S01]  /*7480*/  HADD2.F32 R76, -RZ, R78.H0_H0 ;  /* 0x2000004eff4c7230 */ /* 0x000fe20000004100 */
[----:B------:R-:W-:Y:S01]  /*7490*/  F2FP.F16.F32.PACK_AB R200, R200, R212 ;  /* 0x000000d4c8c8723e */ /* 0x000fe200000000ff */
[----:B------:R-:W-:-:S02]  /*74a0*/  HADD2.F32 R82, -RZ, R82.H1_H1 ;  /* 0x30000052ff527230 */ /* 0x000fc40000004100 */
[-C--:B------:R-:W-:Y:S01]  /*74b0*/  FMUL.FTZ R80, R36, R83.reuse ;  /* 0x0000005324507220 */ /* 0x080fe20000410000 */
[----:B------:R-:W-:Y:S02]  /*74c0*/  HADD2.F32 R78, -RZ, R78.H1_H1 ;  /* 0x3000004eff4e7230 */ /* 0x000fe40000004100 */
[C---:B------:R-:W-:Y:S01]  /*74d0*/  FMUL.FTZ R83, R76.reuse, R83 ;  /* 0x000000534c537220 */ /* 0x040fe20000410000 */
[-C--:B------:R-:W-:Y:S01]  /*74e0*/  FFMA.FTZ R80, R76, R51.reuse, -R80 ;  /* 0x000000334c507223 */ /* 0x080fe20000010850 */
[----:B------:R-:W-:Y:S02]  /*74f0*/  IMAD.MOV.U32 R76, RZ, RZ, R37 ;  /* 0x000000ffff4c7224 */ /* 0x000fe400078e0025 */
[----:B------:R-:W-:Y:S01]  /*7500*/  FFMA.FTZ R83, R36, R51, R83 ;  /* 0x0000003324537223 */ /* 0x000fe20000010053 */
[-C--:B------:R-:W-:Y:S01]  /*7510*/  FMUL.FTZ R36, R82, R50.reuse ;  /* 0x0000003252247220 */ /* 0x080fe20000410000 */
[----:B------:R-:W-:-:S03]  /*7520*/  FMUL.FTZ R50, R78, R50 ;  /* 0x000000324e327220 */ /* 0x000fc60000410000 */
[-C--:B------:R-:W-:Y:S01]  /*7530*/  FFMA.FTZ R36, R78, R38.reuse, -R36 ;  /* 0x000000264e247223 */ /* 0x080fe20000010824 */
[----:B------:R-:W-:-:S04]  /*7540*/  FFMA.FTZ R50, R82, R38, R50 ;  /* 0x0000002652327223 */ /* 0x000fc80000010032 */
[----:B------:R-:W-:Y:S01]  /*7550*/  F2FP.F16.F32.PACK_AB R36, R36, R80 ;  /* 0x000000502424723e */ /* 0x000fe200000000ff */
[----:B------:R-:W-:Y:S01]  /*7560*/  IMAD.MOV.U32 R80, RZ, RZ, R200 ;  /* 0x000000ffff507224 */ /* 0x000fe200078e00c8 */
[----:B------:R-:W-:-:S03]  /*7570*/  F2FP.F16.F32.PACK_AB R83, R50, R83 ;  /* 0x000000533253723e */ /* 0x000fc600000000ff */
[----:B------:R-:W-:Y:S02]  /*7580*/  IMAD.MOV.U32 R78, RZ, RZ, R36 ;  /* 0x000000ffff4e7224 */ /* 0x000fe400078e0024 */
[----:B------:R-:W-:Y:S02]  /*7590*/  IMAD.MOV.U32 R82, RZ, RZ, R83 ;  /* 0x000000ffff527224 */ /* 0x000fe400078e0053 */
[----:B------:R-:W-:-:S07]  /*75a0*/  IMAD.MOV.U32 R83, RZ, RZ, R48 ;  /* 0x000000ffff537224 */ /* 0x000fce00078e0030 */
.L_x_1744:
[----:B------:R-:W-:Y:S05]  /*75b0*/  BSYNC B3 ;  /* 0x0000000000037941 */ /* 0x000fea0003800000 */
.L_x_1743:
[----:B------:R-:W-:Y:S01]  /*75c0*/  IADD3 R37, P4, P5, R86, R130, R14 ;  /* 0x0000008256257210 */ /* 0x000fe20007d9e00e */
[----:B------:R-:W-:-:S03]  /*75d0*/  ULDC.64 UR4, c[0x0][0x208] ;  /* 0x0000820000047ab9 */ /* 0x000fc60000000a00 */
[----:B------:R-:W-:Y:S02]  /*75e0*/  IADD3.X R38, R84, R155, R111, P4, P5 ;  /* 0x0000009b54267210 */ /* 0x000fe400027ea46f */
[----:B------:R-:W-:-:S13]  /*75f0*/  ISETP.GE.AND P4, PT, R159, R144, PT ;  /* 0x000000909f00720c */ /* 0x000fda0003f86270 */
[--C-:B------:R-:W-:Y:S02]  /*7600*/  @!P4 SHF.R.S32.HI R39, RZ, 0x1f, R159.reuse ;  /* 0x0000001fff27c819 */ /* 0x100fe4000001149f */
[----:B------:R-:W-:-:S04]  /*7610*/  @!P4 IADD3 R159, P5, P6, R86, R130, R159 ;  /* 0x00000082569fc210 */ /* 0x000fc80007ebe09f */
[----:B------:R-:W-:Y:S02]  /*7620*/  @!P4 IADD3.X R39, R84, R155, R39, P5, P6 ;  /* 0x0000009b5427c210 */ /* 0x000fe40002fec427 */
[----:B------:R-:W-:-:S04]  /*7630*/  LEA R36, P5, R37, R114, 0x1 ;  /* 0x0000007225247211 */ /* 0x000fc800078a08ff */
[----:B------:R-:W-:Y:S02]  /*7640*/  LEA.HI.X R37, R37, R115, R38, 0x1, P5 ;  /* 0x0000007325257211 */ /* 0x000fe400028f0c26 */
[----:B------:R-:W-:-:S03]  /*7650*/  @!P4 LEA R38, P5, R159, R114, 0x1 ;  /* 0x000000729f26c211 */ /* 0x000fc600078a08ff */
[----:B0-----:R0:W-:Y:S01]  /*7660*/  STG.E.128 desc[UR4][R36.64], R76 ;  /* 0x0000004c24007986 */ /* 0x0011e2000c101d04 */
[----:B------:R-:W-:-:S05]  /*7670*/  @!P4 LEA.HI.X R39, R159, R115, R39, 0x1, P5 ;  /* 0x000000739f27c211 */ /* 0x000fca00028f0c27 */
[----:B--2---:R0:W-:Y:S04]  /*7680*/  @!P4 STG.E.128 desc[UR4][R38.64], R80 ;  /* 0x000000502600c986 */ /* 0x0041e8000c101d04 */
.L_x_1742:
[----:B------:R-:W-:Y:S05]  /*7690*/  BSYNC B2 ;  /* 0x0000000000027941 */ /* 0x000fea0003800000 */
.L_x_1741:
[----:B------:R-:W-:Y:S01]  /*76a0*/  ISETP.NE.AND P4, PT, R10, RZ, PT ;  /* 0x000000ff0a00720c */ /* 0x000fe20003f85270 */
[----:B------:R-:W-:-:S12]  /*76b0*/  BSSY B2, `(.L_x_1745) ;  /* 0x000007e000027945 */ /* 0x000fd80003800000 */
[----:B------:R-:W-:Y:S05]  /*76c0*/  @!P4 BRA `(.L_x_1746) ;  /* 0x0000000400f0c947 */ /* 0x000fea0003800000 */
[----:B0-----:R-:W-:Y:S01]  /*76d0*/  SEL R36, R122, R147, !P2 ;  /* 0x000000937a247207 */ /* 0x001fe20005000000 */
[----:B------:R-:W-:Y:S01]  /*76e0*/  BSSY B3, `(.L_x_1747) ;  /* 0x0000077000037945 */ /* 0x000fe20003800000 */
[----:B------:R-:W-:Y:S02]  /*76f0*/  IADD3 R48, P4, P5, R86, R130, R13 ;  /* 0x0000008256307210 */ /* 0x000fe40007d9e00d */
[----:B------:R-:W-:Y:S02]  /*7700*/  SHF.R.S32.HI R37, RZ, 0x1f, R36 ;  /* 0x0000001fff257819 */ /* 0x000fe40000011424 */
[----:B------:R-:W-:Y:S02]  /*7710*/  IADD3.X R49, R84, R155, R110, P4, P5 ;  /* 0x0000009b54317210 */ /* 0x000fe400027ea46e */
[----:B------:R-:W-:-:S04]  /*7720*/  LEA.HI R36, R37, R36, RZ, 0x4 ;  /* 0x0000002425247211 */ /* 0x000fc800078f20ff */
[----:B------:R-:W-:-:S05]  /*7730*/  LEA.HI.SX32 R36, R36, R113, 0x1c ;  /* 0x0000007124247211 */ /* 0x000fca00078fe2ff */
[----:B------:R-:W-:-:S05]  /*7740*/  IMAD.SHL.U32 R37, R36, 0x8, RZ ;  /* 0x0000000824257824 */ /* 0x000fca00078e00ff */
        /* <DEDUP_REMOVED lines=12> */
[----:B------:R-:W-:-:S04]  /*7810*/  LEA.HI R36, R38, R36, RZ, 0x3 ;  /* 0x0000002426247211 */ /* 0x000fc800078f18ff */
[----:B------:R-:W-:-:S05]  /*7820*/  SHF.R.S32.HI R36, RZ, 0x3, R36 ;  /* 0x00000003ff247819 */ /* 0x000fca0000011424 */
[----:B------:R-:W-:-:S04]  /*7830*/  IMAD R36, R36, 0x1800, R176 ;  /* 0x0000180024247824 */ /* 0x000fc800078e02b0 */
[----:B------:R-:W-:Y:S02]  /*7840*/  IMAD.IADD R37, R36, 0x1, R37 ;  /* 0x0000000124257824 */ /* 0x000fe400078e0225 */
[C---:B------:R-:W-:Y:S02]  /*7850*/  IMAD R36, R17.reuse, 0x4800, R141 ;  /* 0x0000480011247824 */ /* 0x040fe400078e028d */
[----:B------:R-:W-:Y:S02]  /*7860*/  IMAD R48, R17, 0x4800, R37 ;  /* 0x0000480011307824 */ /* 0x000fe400078e0225 */
[----:B------:R-:W-:-:S03]  /*7870*/  IMAD R36, R36, 0x2, R16 ;  /* 0x0000000224247824 */ /* 0x000fc600078e0210 */
[----:B------:R-:W-:-:S03]  /*7880*/  LEA R48, R48, R16, 0x1 ;  /* 0x0000001030307211 */ /* 0x000fc600078e08ff */
[----:B------:R-:W0:Y:S04]  /*7890*/  LDS.128 R36, [R36+0x18400] ;  /* 0x0184000024247984 */ /* 0x000e280000000c00 */
[----:B------:R-:W2:Y:S01]  /*78a0*/  LDS.128 R48, [R48+0x18400] ;  /* 0x0184000030307984 */ /* 0x000ea20000000c00 */
[----:B------:R-:W-:Y:S05]  /*78b0*/  @P5 BRA `(.L_x_1748) ;  /* 0x0000000400645947 */ /* 0x000fea0003800000 */
[----:B------:R-:W-:Y:S01]  /*78c0*/  HADD2.F32 R83, -RZ, R232.H0_H0 ;  /* 0x200000e8ff537230 */ /* 0x000fe20000004100 */
[----:B------:R-:W-:Y:S01]  /*78d0*/  SHF.R.U64 R32, R32, 0x10, R33 ;  /* 0x0000001020207819 */ /* 0x000fe20000001221 */
[----:B--2---:R-:W-:Y:S01]  /*78e0*/  HADD2.F32 R81, -RZ, R49.H0_H0 ;  /* 0x20000031ff517230 */ /* 0x004fe20000004100 */
[----:B------:R-:W-:Y:S01]  /*78f0*/  SHF.R.U64 R44, R44, 0x10, R45 ;  /* 0x000000102c2c7819 */ /* 0x000fe2000000122d */
[----:B0-----:R-:W-:Y:S01]  /*7900*/  HADD2.F32 R82, -RZ, R37.H0_H0 ;  /* 0x20000025ff527230 */ /* 0x001fe20000004100 */
[----:B------:R-:W-:Y:S01]  /*7910*/  SHF.R.U64 R46, R46, 0x10, R47 ;  /* 0x000000102e2e7819 */ /* 0x000fe2000000122f */
[----:B------:R-:W-:Y:S02]  /*7920*/  HADD2.F32 R80, -RZ, R230.H1_H1 ;  /* 0x300000e6ff507230 */ /* 0x000fe40000004100 */
[-C--:B------:R-:W-:Y:S01]  /*7930*/  FMUL.FTZ R159, R81, R83.reuse ;  /* 0x00000053519f7220 */ /* 0x080fe20000410000 */
[----:B------:R-:W-:Y:S02]  /*7940*/  HADD2.F32 R49, -RZ, R49.H1_H1 ;  /* 0x30000031ff317230 */ /* 0x000fe40000004100 */
[----:B------:R-:W-:Y:S01]  /*7950*/  FMUL.FTZ R83, R82, R83 ;  /* 0x0000005352537220 */ /* 0x000fe20000410000 */
[----:B------:R-:W-:-:S02]  /*7960*/  HADD2.F32 R198, -RZ, R231.H1_H1 ;  /* 0x300000e7ffc67230 */ /* 0x000fc40000004100 */
[-C--:B------:R-:W-:Y:S01]  /*7970*/  FFMA.FTZ R82, R82, R80.reuse, -R159 ;  /* 0x0000005052527223 */ /* 0x080fe2000001089f */
[----:B------:R-:W-:Y:S01]  /*7980*/  SHF.R.U32.HI R159, RZ, 0x10, R33 ;  /* 0x00000010ff9f7819 */ /* 0x000fe20000011621 */
[----:B------:R-:W-:Y:S01]  /*7990*/  FFMA.FTZ R81, R81, R80, R83 ;  /* 0x0000005051517223 */ /* 0x000fe20000010053 */
[----:B------:R-:W-:Y:S01]  /*79a0*/  SHF.R.U32.HI R83, RZ, 0x10, R45 ;  /* 0x00000010ff537819 */ /* 0x000fe2000001162d */
[----:B------:R-:W-:Y:S01]  /*79b0*/  HADD2.F32 R80, -RZ, R37.H1_H1 ;  /* 0x30000025ff507230 */ /* 0x000fe20000004100 */
[--C-:B------:R-:W-:Y:S01]  /*79c0*/  SHF.R.U64 R33, R34, 0x10, R35.reuse ;  /* 0x0000001022217819 */ /* 0x100fe20000001223 */
[----:B------:R-:W-:Y:S01]  /*79d0*/  HADD2.F32 R37, -RZ, R159.H0_H0 ;  /* 0x2000009fff257230 */ /* 0x000fe20000004100 */
[----:B------:R-:W-:Y:S01]  /*79e0*/  SHF.R.U32.HI R34, RZ, 0x10, R35 ;  /* 0x00000010ff227819 */ /* 0x000fe20000011623 */
[----:B------:R-:W-:Y:S01]  /*79f0*/  HADD2.F32 R83, -RZ, R83.H0_H0 ;  /* 0x20000053ff537230 */ /* 0x000fe20000004100 */
[----:B------:R-:W-:Y:S01]  /*7a00*/  SHF.R.U32.HI R35, RZ, 0x10, R47 ;  /* 0x00000010ff237819 */ /* 0x000fe2000001162f */
[----:B------:R-:W-:-:S02]  /*7a10*/  HADD2.F32 R32, -RZ, R32.H0_H0 ;  /* 0x20000020ff207230 */ /* 0x000fc40000004100 */
[----:B------:R-:W-:Y:S02]  /*7a20*/  HADD2.F32 R47, -RZ, R34.H0_H0 ;  /* 0x20000022ff2f7230 */ /* 0x000fe40000004100 */
[CC--:B------:R-:W-:Y:S01]  /*7a30*/  FMUL.FTZ R159, R49.reuse, R83.reuse ;  /* 0x00000053319f7220 */ /* 0x0c0fe20000410000 */
[C---:B------:R-:W-:Y:S01]  /*7a40*/  FMUL.FTZ R83, R80.reuse, R83 ;  /* 0x0000005350537220 */ /* 0x040fe20000410000 */
[----:B------:R-:W-:Y:S02]  /*7a50*/  HADD2.F32 R45, -RZ, R35.H0_H0 ;  /* 0x20000023ff2d7230 */ /* 0x000fe40000004100 */
[-C--:B------:R-:W-:Y:S01]  /*7a60*/  FFMA.FTZ R80, R80, R37.reuse, -R159 ;  /* 0x0000002550507223 */ /* 0x080fe2000001089f */
[----:B------:R-:W-:Y:S01]  /*7a70*/  FFMA.FTZ R49, R49, R37, R83 ;  /* 0x0000002531317223 */ /* 0x000fe20000010053 */
[----:B------:R-:W-:Y:S02]  /*7a80*/  IMAD.MOV.U32 R37, RZ, RZ, R51 ;  /* 0x000000ffff257224 */ /* 0x000fe400078e0033 */
[--C-:B------:R-:W-:Y:S01]  /*7a90*/  HADD2.F32 R159, -RZ, R39.reuse.H0_H0 ;  /* 0x20000027ff9f7230 */ /* 0x100fe20000004100 */
[----:B------:R-:W-:Y:S01]  /*7aa0*/  F2FP.F16.F32.PACK_AB R80, R80, R82 ;  /* 0x000000525050723e */ /* 0x000fe200000000ff */
[----:B------:R-:W-:Y:S01]  /*7ab0*/  HADD2.F32 R39, -RZ, R39.H1_H1 ;  /* 0x30000027ff277230 */ /* 0x000fe20000004100 */
[----:B------:R-:W-:Y:S01]  /*7ac0*/  F2FP.F16.F32.PACK_AB R49, R49, R81 ;  /* 0x000000513131723e */ /* 0x000fe200000000ff */
[----:B------:R-:W-:-:S02]  /*7ad0*/  HADD2.F32 R51, -RZ, R37.H0_H0 ;  /* 0x20000025ff337230 */ /* 0x000fc40000004100 */
[----:B------:R-:W-:Y:S02]  /*7ae0*/  HADD2.F32 R37, -RZ, R37.H1_H1 ;  /* 0x30000025ff257230 */ /* 0x000fe40000004100 */
[----:B------:R-:W-:Y:S02]  /*7af0*/  HADD2.F32 R83, -RZ, R230.H0_H0 ;  /* 0x200000e6ff537230 */ /* 0x000fe40000004100 */
[-C--:B------:R-:W-:Y:S01]  /*7b00*/  FMUL.FTZ R179, R51, R198.reuse ;  /* 0x000000c633b37220 */ /* 0x080fe20000410000 */
[----:B------:R-:W-:Y:S01]  /*7b10*/  FMUL.FTZ R198, R159, R198 ;  /* 0x000000c69fc67220 */ /* 0x000fe20000410000 */
[-C--:B------:R-:W-:Y:S01]  /*7b20*/  FMUL.FTZ R34, R37, R45.reuse ;  /* 0x0000002d25227220 */ /* 0x080fe20000410000 */
[----:B------:R-:W-:Y:S02]  /*7b30*/  IMAD.MOV.U32 R35, RZ, RZ, R38 ;  /* 0x000000ffff237224 */ /* 0x000fe400078e0026 */
[----:B------:R-:W-:Y:S01]  /*7b40*/  FMUL.FTZ R45, R39, R45 ;  /* 0x0000002d272d7220 */ /* 0x000fe20000410000 */
[----:B------:R-:W-:-:S02]  /*7b50*/  HADD2.F32 R38, -RZ, R229.H1_H1 ;  /* 0x300000e5ff267230 */ /* 0x000fc40000004100 */
[----:B------:R-:W-:Y:S01]  /*7b60*/  FFMA.FTZ R34, R39, R47, -R34 ;  /* 0x0000002f27227223 */ /* 0x000fe20000010822 */
[----:B------:R-:W-:Y:S02]  /*7b70*/  HADD2.F32 R39, -RZ, R48.H0_H0 ;  /* 0x20000030ff277230 */ /* 0x000fe40000004100 */
[----:B------:R-:W-:Y:S01]  /*7b80*/  FFMA.FTZ R198, R51, R83, R198 ;  /* 0x0000005333c67223 */ /* 0x000fe200000100c6 */
[----:B------:R-:W-:Y:S01]  /*7b90*/  FFMA.FTZ R37, R37, R47, R45 ;  /* 0x0000002f25257223 */ /* 0x000fe2000001002d */
[----:B------:R-:W-:Y:S02]  /*7ba0*/  HADD2.F32 R45, -RZ, R229.H0_H0 ;  /* 0x200000e5ff2d7230 */ /* 0x000fe40000004100 */
[----:B------:R-:W-:Y:S01]  /*7bb0*/  FFMA.FTZ R179, R159, R83, -R179 ;  /* 0x000000539fb37223 */ /* 0x000fe200000108b3 */
[----:B------:R-:W-:Y:S02]  /*7bc0*/  HADD2.F32 R47, -RZ, R36.H0_H0 ;  /* 0x20000024ff2f7230 */ /* 0x000fe40000004100 */
[----:B------:R-:W-:-:S02]  /*7bd0*/  HADD2.F32 R51, -RZ, R44.H0_H0 ;  /* 0x2000002cff337230 */ /* 0x000fc40000004100 */
[-C--:B------:R-:W-:Y:S01]  /*7be0*/  FMUL.FTZ R44, R39, R38.reuse ;  /* 0x00000026272c7220 */ /* 0x080fe20000410000 */
[----:B------:R-:W-:Y:S02]  /*7bf0*/  HADD2.F32 R48, -RZ, R48.H1_H1 ;  /* 0x30000030ff307230 */ /* 0x000fe40000004100 */
[C---:B------:R-:W-:Y:S01]  /*7c00*/  FMUL.FTZ R38, R47.reuse, R38 ;  /* 0x000000262f267220 */ /* 0x040fe20000410000 */
[----:B------:R-:W-:Y:S02]  /*7c10*/  HADD2.F32 R36, -RZ, R36.H1_H1 ;  /* 0x30000024ff247230 */ /* 0x000fe40000004100 */
[----:B------:R-:W-:Y:S01]  /*7c20*/  FFMA.FTZ R44, R47, R45, -R44 ;  /* 0x0000002d2f2c7223 */ /* 0x000fe2000001082c */
[----:B------:R-:W-:Y:S02]  /*7c30*/  HADD2.F32 R46, -RZ, R46.H0_H0 ;  /* 0x2000002eff2e7230 */ /* 0x000fe40000004100 */
[----:B------:R-:W-:Y:S01]  /*7c40*/  FMUL.FTZ R47, R48, R51 ;  /* 0x00000033302f7220 */ /* 0x000fe20000410000 */
[----:B------:R-:W-:Y:S01]  /*7c50*/  FFMA.FTZ R38, R39, R45, R38 ;  /* 0x0000002d27267223 */ /* 0x000fe20000010026 */
[----:B------:R-:W-:Y:S01]  /*7c60*/  FMUL.FTZ R51, R36, R51 ;  /* 0x0000003324337220 */ /* 0x000fe20000410000 */
[----:B------:R-:W-:-:S02]  /*7c70*/  HADD2.F32 R45, -RZ, R50.H0_H0 ;  /* 0x20000032ff2d7230 */ /* 0x000fc40000004100 */
[-C--:B------:R-:W-:Y:S01]  /*7c80*/  FFMA.FTZ R47, R36, R32.reuse, -R47 ;  /* 0x00000020242f7223 */ /* 0x080fe2000001082f */
[--C-:B------:R-:W-:Y:S02]  /*7c90*/  HADD2.F32 R39, -RZ, R35.reuse.H0_H0 ;  /* 0x20000023ff277230 */ /* 0x100fe40000004100 */
[----:B------:R-:W-:Y:S01]  /*7ca0*/  FFMA.FTZ R51, R48, R32, R51 ;  /* 0x0000002030337223 */ /* 0x000fe20000010033 */
[----:B------:R-:W-:Y:S01]  /*7cb0*/  HADD2.F32 R32, -RZ, R228.H0_H0 ;  /* 0x200000e4ff207230 */ /* 0x000fe20000004100 */
[----:B------:R-:W-:Y:S01]  /*7cc0*/  F2FP.F16.F32.PACK_AB R198, R37, R198 ;  /* 0x000000c625c6723e */ /* 0x000fe200000000ff */
[----:B------:R-:W-:Y:S01]  /*7cd0*/  HADD2.F32 R50, -RZ, R50.H1_H1 ;  /* 0x30000032ff327230 */ /* 0x000fe20000004100 */
[----:B------:R-:W-:Y:S01]  /*7ce0*/  F2FP.F16.F32.PACK_AB R44, R47, R44 ;  /* 0x0000002c2f2c723e */ /* 0x000fe200000000ff */
[----:B------:R-:W-:Y:S02]  /*7cf0*/  HADD2.F32 R35, -RZ, R35.H1_H1 ;  /* 0x30000023ff237230 */ /* 0x000fe40000004100 */
[----:B------:R-:W-:Y:S01]  /*7d00*/  FMUL.FTZ R83, R39, R32 ;  /* 0x0000002027537220 */ /* 0x000fe20000410000 */
[----:B------:R-:W-:-:S02]  /*7d10*/  HADD2.F32 R48, -RZ, R33.H0_H0 ;  /* 0x20000021ff307230 */ /* 0x000fc40000004100 */
[----:B------:R-:W-:Y:S01]  /*7d20*/  FMUL.FTZ R33, R45, R32 ;  /* 0x000000202d217220 */ /* 0x000fe20000410000 */
[----:B------:R-:W-:Y:S02]  /*7d30*/  HADD2.F32 R36, -RZ, R228.H1_H1 ;  /* 0x300000e4ff247230 */ /* 0x000fe40000004100 */
[CC--:B------:R-:W-:Y:S01]  /*7d40*/  FMUL.FTZ R32, R50.reuse, R46.reuse ;  /* 0x0000002e32207220 */ /* 0x0c0fe20000410000 */
[----:B------:R-:W-:Y:S01]  /*7d50*/  FMUL.FTZ R46, R35, R46 ;  /* 0x0000002e232e7220 */ /* 0x000fe20000410000 */
[----:B------:R-:W-:Y:S01]  /*7d60*/  F2FP.F16.F32.PACK_AB R38, R51, R38 ;  /* 0x000000263326723e */ /* 0x000fe200000000ff */
[----:B------:R-:W-:Y:S02]  /*7d70*/  IMAD.MOV.U32 R37, RZ, RZ, R80 ;  /* 0x000000ffff257224 */ /* 0x000fe400078e0050 */
[-C--:B------:R-:W-:Y:S01]  /*7d80*/  FFMA.FTZ R33, R39, R36.reuse, -R33 ;  /* 0x0000002427217223 */ /* 0x080fe20000010821 */
[----:B------:R-:W-:Y:S01]  /*7d90*/  FFMA.FTZ R83, R45, R36, R83 ;  /* 0x000000242d537223 */ /* 0x000fe20000010053 */
[-C--:B------:R-:W-:Y:S01]  /*7da0*/  FFMA.FTZ R32, R35, R48.reuse, -R32 ;  /* 0x0000003023207223 */ /* 0x080fe20000010820 */
[----:B------:R-:W-:Y:S01]  /*7db0*/  FFMA.FTZ R46, R50, R48, R46 ;  /* 0x00000030322e7223 */ /* 0x000fe2000001002e */
[----:B------:R-:W-:Y:S01]  /*7dc0*/  F2FP.F16.F32.PACK_AB R34, R34, R179 ;  /* 0x000000b32222723e */ /* 0x000fe200000000ff */
[----:B------:R-:W-:-:S02]  /*7dd0*/  IMAD.MOV.U32 R48, RZ, RZ, R38 ;  /* 0x000000ffff307224 */ /* 0x000fc400078e0026 */
[----:B------:R-:W-:Y:S01]  /*7de0*/  F2FP.F16.F32.PACK_AB R32, R32, R33 ;  /* 0x000000212020723e */ /* 0x000fe200000000ff */
[----:B------:R-:W-:Y:S01]  /*7df0*/  IMAD.MOV.U32 R36, RZ, RZ, R44 ;  /* 0x000000ffff247224 */ /* 0x000fe200078e002c */
[----:B------:R-:W-:Y:S01]  /*7e00*/  F2FP.F16.F32.PACK_AB R46, R46, R83 ;  /* 0x000000532e2e723e */ /* 0x000fe200000000ff */
[----:B------:R-:W-:Y:S01]  /*7e10*/  IMAD.MOV.U32 R51, RZ, RZ, R198 ;  /* 0x000000ffff337224 */ /* 0x000fe200078e00c6 */
[----:B------:R-:W-:Y:S01]  /*7e20*/  MOV R39, R34 ;  /* 0x0000002200277202 */ /* 0x000fe20000000f00 */
[----:B------:R-:W-:Y:S02]  /*7e30*/  IMAD.MOV.U32 R38, RZ, RZ, R32 ;  /* 0x000000ffff267224 */ /* 0x000fe400078e0020 */
[----:B------:R-:W-:-:S07]  /*7e40*/  IMAD.MOV.U32 R50, RZ, RZ, R46 ;  /* 0x000000ffff327224 */ /* 0x000fce00078e002e */
.L_x_1748:
[----:B------:R-:W-:Y:S05]  /*7e50*/  BSYNC B3 ;  /* 0x0000000000037941 */ /* 0x000fea0003800000 */
.L_x_1747:
[----:B------:R-:W-:Y:S02]  /*7e60*/  ULDC.64 UR4, c[0x0][0x208] ;  /* 0x0000820000047ab9 */ /* 0x000fe40000000a00 */
[----:B0-----:R3:W-:Y:S04]  /*7e70*/  STG.E.128 desc[UR4][R76.64], R36 ;  /* 0x000000244c007986 */ /* 0x0017e8000c101d04 */
[----:B--2---:R3:W-:Y:S02]  /*7e80*/  @!P4 STG.E.128 desc[UR4][R78.64], R48 ;  /* 0x000000304e00c986 */ /* 0x0047e4000c101d04 */
.L_x_1746:
[----:B------:R-:W-:Y:S05]  /*7e90*/  BSYNC B2 ;  /* 0x0000000000027941 */ /* 0x000fea0003800000 */
.L_x_1745:
[----:B------:R-:W-:-:S13]  /*7ea0*/  ISETP.NE.AND P4, PT, R9, RZ, PT ;  /* 0x000000ff0900720c */ /* 0x000fda0003f85270 */
[----:B------:R-:W-:Y:S05]  /*7eb0*/  @!P4 BRA `(.L_x_1740) ;  /* 0x0000000400dcc947 */ /* 0x000fea0003800000 */
[----:B------:R-:W2:Y:S01]  /*7ec0*/  LDL R32, [R1+0x4] ;  /* 0x0000040001207983 */ /* 0x000ea20000100800 */
[----:B------:R-:W-:Y:S01]  /*7ed0*/  IADD3 R35, P4, P5, R86, R130, R12 ;  /* 0x0000008256237210 */ /* 0x000fe20007d9e00c */
[----:B------:R-:W-:Y:S01]  /*7ee0*/  BSSY B2, `(.L_x_1749) ;  /* 0x0000071000027945 */ /* 0x000fe20003800000 */
[----:B--2---:R-:W-:Y:S02]  /*7ef0*/  LOP3.LUT P6, RZ, R32, 0x1, RZ, 0xc0, !PT ;  /* 0x0000000120ff7812 */ /* 0x004fe400078cc0ff */
[----:B------:R-:W-:Y:S02]  /*7f00*/  IADD3.X R32, R84, R155, R109, P4, P5 ;  /* 0x0000009b54207210 */ /* 0x000fe400027ea46d */
[----:B------:R-:W-:-:S04]  /*7f10*/  SEL R33, R122, R147, !P6 ;  /* 0x000000937a217207 */ /* 0x000fc80007000000 */
[----:B------:R-:W-:-:S04]  /*7f20*/  SHF.R.S32.HI R34, RZ, 0x1f, R33 ;  /* 0x0000001fff227819 */ /* 0x000fc80000011421 */
[----:B------:R-:W-:-:S04]  /*7f30*/  LEA.HI R33, R34, R33, RZ, 0x4 ;  /* 0x0000002122217211 */ /* 0x000fc800078f20ff */
[----:B------:R-:W-:-:S05]  /*7f40*/  LEA.HI.SX32 R34, R33, R112, 0x1c ;  /* 0x0000007021227211 */ /* 0x000fca00078fe2ff */
[----:B------:R-:W-:-:S05]  /*7f50*/  IMAD.SHL.U32 R33, R34, 0x8, RZ ;  /* 0x0000000822217824 */ /* 0x000fca00078e00ff */
[----:B------:R-:W-:-:S13]  /*7f60*/  ISETP.GE.AND P4, PT, R33, R144, PT ;  /* 0x000000902100720c */ /* 0x000fda0003f86270 */
[--C-:B0--3--:R-:W-:Y:S02]  /*7f70*/  @!P4 SHF.R.S32.HI R36, RZ, 0x1f, R33.reuse ;  /* 0x0000001fff24c819 */ /* 0x109fe40000011421 */
[----:B------:R-:W-:-:S04]  /*7f80*/  @!P4 IADD3 R130, P5, P6, R86, R130, R33 ;  /* 0x000000825682c210 */ /* 0x000fc80007ebe021 */
[----:B------:R-:W-:Y:S02]  /*7f90*/  @!P4 IADD3.X R36, R84, R155, R36, P5, P6 ;  /* 0x0000009b5424c210 */ /* 0x000fe40002fec424 */
[----:B------:R-:W-:-:S04]  /*7fa0*/  LEA R44, P5, R35, R114, 0x1 ;  /* 0x00000072232c7211 */ /* 0x000fc800078a08ff */
[----:B------:R-:W-:Y:S02]  /*7fb0*/  LEA.HI.X R45, R35, R115, R32, 0x1, P5 ;  /* 0x00000073232d7211 */ /* 0x000fe400028f0c20 */
[----:B------:R-:W-:Y:S02]  /*7fc0*/  SHF.R.S32.HI R35, RZ, 0x1f, R34 ;  /* 0x0000001fff237819 */ /* 0x000fe40000011422 */
[----:B------:R-:W-:Y:S01]  /*7fd0*/  LOP3.LUT R32, R174, 0x38, R33, 0xf8, !PT ;  /* 0x00000038ae207812 */ /* 0x000fe200078ef821 */
[----:B------:R-:W-:Y:S01]  /*7fe0*/  IMAD R33, R17, 0x4800, R139 ;  /* 0x0000480011217824 */ /* 0x000fe200078e028b */
[----:B------:R-:W-:Y:S02]  /*7ff0*/  LEA.HI R35, R35, R34, RZ, 0x3 ;  /* 0x0000002223237211 */ /* 0x000fe400078f18ff */
[----:B------:R-:W-:Y:S01]  /*8000*/  LOP3.LUT R32, R32, R175, RZ, 0x3c, !PT ;  /* 0x000000af20207212 */ /* 0x000fe200078e3cff */
[----:B------:R-:W-:Y:S01]  /*8010*/  IMAD R33, R33, 0x2, R16 ;  /* 0x0000000221217824 */ /* 0x000fe200078e0210 */
[----:B------:R-:W-:-:S02]  /*8020*/  SHF.R.S32.HI R35, RZ, 0x3, R35 ;  /* 0x00000003ff237819 */ /* 0x000fc40000011423 */
[----:B------:R-:W-:-:S03]  /*8030*/  @!P4 LEA R46, P5, R130, R114, 0x1 ;  /* 0x00000072822ec211 */ /* 0x000fc600078a08ff */
[----:B------:R-:W-:Y:S01]  /*8040*/  IMAD R35, R35, 0x1800, R176 ;  /* 0x0000180023237824 */ /* 0x000fe200078e02b0 */
[----:B------:R-:W-:Y:S02]  /*8050*/  @!P4 LEA.HI.X R47, R130, R115, R36, 0x1, P5 ;  /* 0x00000073822fc211 */ /* 0x000fe400028f0c24 */
[----:B------:R-:W-:Y:S01]  /*8060*/  ISETP.GE.AND P5, PT, R166, R119, PT ;  /* 0x00000077a600720c */ /* 0x000fe20003fa6270 */
[----:B------:R-:W-:-:S04]  /*8070*/  IMAD.IADD R32, R35, 0x1, R32 ;  /* 0x0000000123207824 */ /* 0x000fc800078e0220 */
        /* <DEDUP_REMOVED lines=32> */
[--C-:B------:R-:W-:Y:S01]  /*8280*/  HADD2.F32 R39, -RZ, R35.reuse.H0_H0 ;  /* 0x20000023ff277230 */ /* 0x100fe20000004100 */
[----:B------:R-:W-:Y:S01]  /*8290*/  F2FP.F16.F32.PACK_AB R48, R49, R48 ;  /* 0x000000303130723e */ /* 0x000fe200000000ff */
[----:B------:R-:W-:Y:S02]  /*82a0*/  HADD2.F32 R42, -RZ, R42.H0_H0 ;  /* 0x2000002aff2a7230 */ /* 0x000fe40000004100 */
[----:B------:R-:W-:-:S02]  /*82b0*/  HADD2.F32 R35, -RZ, R35.H1_H1 ;  /* 0x30000023ff237230 */ /* 0x000fc40000004100 */
[-C--:B------:R-:W-:Y:S01]  /*82c0*/  FMUL.FTZ R76, R39, R37.reuse ;  /* 0x00000025274c7220 */ /* 0x080fe20000410000 */
[----:B------:R-:W-:Y:S02]  /*82d0*/  HADD2.F32 R51, -RZ, R31.H0_H0 ;  /* 0x2000001fff337230 */ /* 0x000fe40000004100 */
[----:B------:R-:W-:Y:S01]  /*82e0*/  FMUL.FTZ R31, R43, R37 ;  /* 0x000000252b1f7220 */ /* 0x000fe20000410000 */
[CC--:B------:R-:W-:Y:S01]  /*82f0*/  FMUL.FTZ R37, R50.reuse, R42.reuse ;  /* 0x0000002a32257220 */ /* 0x0c0fe20000410000 */
[C---:B------:R-:W-:Y:S01]  /*8300*/  FMUL.FTZ R42, R35.reuse, R42 ;  /* 0x0000002a232a7220 */ /* 0x040fe20000410000 */
[----:B------:R-:W-:Y:S02]  /*8310*/  HADD2.F32 R29, -RZ, R29.H0_H0 ;  /* 0x2000001dff1d7230 */ /* 0x000fe40000004100 */
[-C--:B------:R-:W-:Y:S01]  /*8320*/  FFMA.FTZ R78, R35, R51.reuse, -R37 ;  /* 0x00000033234e7223 */ /* 0x080fe20000010825 */
[----:B------:R-:W-:Y:S01]  /*8330*/  FFMA.FTZ R51, R50, R51, R42 ;  /* 0x0000003332337223 */ /* 0x000fe2000001002a */
[----:B------:R-:W-:-:S02]  /*8340*/  HADD2.F32 R50, -RZ, R36.H0_H0 ;  /* 0x20000024ff327230 */ /* 0x000fc40000004100 */
[----:B------:R-:W-:Y:S02]  /*8350*/  HADD2.F32 R42, -RZ, R32.H0_H0 ;  /* 0x20000020ff2a7230 */ /* 0x000fe40000004100 */
[----:B------:R-:W-:Y:S02]  /*8360*/  HADD2.F32 R36, -RZ, R36.H1_H1 ;  /* 0x30000024ff247230 */ /* 0x000fe40000004100 */
[----:B------:R-:W-:Y:S02]  /*8370*/  HADD2.F32 R32, -RZ, R32.H1_H1 ;  /* 0x30000020ff207230 */ /* 0x000fe40000004100 */
[----:B------:R-:W-:Y:S02]  /*8380*/  HADD2.F32 R35, -RZ, R28.H0_H0 ;  /* 0x2000001cff237230 */ /* 0x000fe40000004100 */
[-C--:B------:R-:W-:Y:S01]  /*8390*/  FMUL.FTZ R37, R36, R29.reuse ;  /* 0x0000001d24257220 */ /* 0x080fe20000410000 */
[----:B------:R-:W-:Y:S02]  /*83a0*/  HADD2.F32 R33, -RZ, R218.H1_H1 ;  /* 0x300000daff217230 */ /* 0x000fe40000004100 */
[----:B------:R-:W-:Y:S01]  /*83b0*/  FMUL.FTZ R29, R32, R29 ;  /* 0x0000001d201d7220 */ /* 0x000fe20000410000 */
[----:B------:R-:W-:-:S02]  /*83c0*/  HADD2.F32 R221, -RZ, R221.H0_H0 ;  /* 0x200000ddffdd7230 */ /* 0x000fc40000004100 */
[-C--:B------:R-:W-:Y:S01]  /*83d0*/  FFMA.FTZ R32, R32, R35.reuse, -R37 ;  /* 0x0000002320207223 */ /* 0x080fe20000010825 */
[----:B------:R-:W-:Y:S02]  /*83e0*/  HADD2.F32 R220, -RZ, R220.H0_H0 ;  /* 0x200000dcffdc7230 */ /* 0x000fe40000004100 */
[----:B------:R-:W-:Y:S01]  /*83f0*/  FFMA.FTZ R36, R36, R35, R29 ;  /* 0x0000002324247223 */ /* 0x000fe2000001001d */
[----:B------:R-:W-:Y:S02]  /*8400*/  HADD2.F32 R29, -RZ, R38.H0_H0 ;  /* 0x20000026ff1d7230 */ /* 0x000fe40000004100 */
[-C--:B------:R-:W-:Y:S01]  /*8410*/  FFMA.FTZ R31, R39, R33.reuse, -R31 ;  /* 0x00000021271f7223 */ /* 0x080fe2000001081f */
[----:B------:R-:W-:Y:S02]  /*8420*/  HADD2.F32 R41, -RZ, R41.H0_H0 ;  /* 0x20000029ff297230 */ /* 0x000fe40000004100 */
[----:B------:R-:W-:Y:S01]  /*8430*/  FFMA.FTZ R76, R43, R33, R76 ;  /* 0x000000212b4c7223 */ /* 0x000fe2000001004c */
[----:B------:R-:W-:-:S02]  /*8440*/  HADD2.F32 R35, -RZ, R34.H0_H0 ;  /* 0x20000022ff237230 */ /* 0x000fc40000004100 */
[-C--:B------:R-:W-:Y:S01]  /*8450*/  FMUL.FTZ R33, R50, R221.reuse ;  /* 0x000000dd32217220 */ /* 0x080fe20000410000 */
[----:B------:R-:W-:Y:S02]  /*8460*/  HADD2.F32 R38, -RZ, R38.H1_H1 ;  /* 0x30000026ff267230 */ /* 0x000fe40000004100 */
[----:B------:R-:W-:Y:S01]  /*8470*/  FMUL.FTZ R28, R29, R220 ;  /* 0x000000dc1d1c7220 */ /* 0x000fe20000410000 */
[----:B------:R-:W-:Y:S02]  /*8480*/  HADD2.F32 R34, -RZ, R34.H1_H1 ;  /* 0x30000022ff227230 */ /* 0x000fe40000004100 */
[----:B------:R-:W-:Y:S01]  /*8490*/  FMUL.FTZ R221, R42, R221 ;  /* 0x000000dd2add7220 */ /* 0x000fe20000410000 */
[----:B------:R-:W-:Y:S02]  /*84a0*/  HADD2.F32 R219, -RZ, R219.H0_H0 ;  /* 0x200000dbffdb7230 */ /* 0x000fe40000004100 */
[----:B------:R-:W-:Y:S01]  /*84b0*/  FMUL.FTZ R39, R38, R41 ;  /* 0x0000002926277220 */ /* 0x000fe20000410000 */
[----:B------:R-:W-:-:S02]  /*84c0*/  HADD2.F32 R218, -RZ, R218.H0_H0 ;  /* 0x200000daffda7230 */ /* 0x000fc40000004100 */
[C---:B------:R-:W-:Y:S01]  /*84d0*/  FMUL.FTZ R220, R35.reuse, R220 ;  /* 0x000000dc23dc7220 */ /* 0x040fe20000410000 */
[----:B------:R-:W-:Y:S02]  /*84e0*/  HADD2.F32 R37, -RZ, R30.H0_H0 ;  /* 0x2000001eff257230 */ /* 0x000fe40000004100 */
[----:B------:R-:W-:Y:S01]  /*84f0*/  FMUL.FTZ R41, R34, R41 ;  /* 0x0000002922297220 */ /* 0x000fe20000410000 */
[-C--:B------:R-:W-:Y:S01]  /*8500*/  FFMA.FTZ R33, R42, R219.reuse, -R33 ;  /* 0x000000db2a217223 */ /* 0x080fe20000010821 */
[-C--:B------:R-:W-:Y:S01]  /*8510*/  FFMA.FTZ R35, R35, R218.reuse, -R28 ;  /* 0x000000da23237223 */ /* 0x080fe2000001081c */
[----:B------:R-:W-:Y:S01]  /*8520*/  FFMA.FTZ R221, R50, R219, R221 ;  /* 0x000000db32dd7223 */ /* 0x000fe200000100dd */
[-C--:B------:R-:W-:Y:S01]  /*8530*/  FFMA.FTZ R34, R34, R37.reuse, -R39 ;  /* 0x0000002522227223 */ /* 0x080fe20000010827 */
[----:B------:R-:W-:Y:S01]  /*8540*/  FFMA.FTZ R29, R29, R218, R220 ;  /* 0x000000da1d1d7223 */ /* 0x000fe200000100dc */
[----:B------:R-:W-:Y:S01]  /*8550*/  FFMA.FTZ R38, R38, R37, R41 ;  /* 0x0000002526267223 */ /* 0x000fe20000010029 */
[----:B------:R-:W-:-:S02]  /*8560*/  F2FP.F16.F32.PACK_AB R31, R78, R31 ;  /* 0x0000001f4e1f723e */ /* 0x000fc400000000ff */
[----:B------:R-:W-:Y:S02]  /*8570*/  F2FP.F16.F32.PACK_AB R32, R32, R33 ;  /* 0x000000212020723e */ /* 0x000fe400000000ff */
[----:B------:R-:W-:Y:S01]  /*8580*/  F2FP.F16.F32.PACK_AB R34, R34, R35 ;  /* 0x000000232222723e */ /* 0x000fe200000000ff */
[----:B------:R-:W-:Y:S01]  /*8590*/  IMAD.MOV.U32 R35, RZ, RZ, R31 ;  /* 0x000000ffff237224 */ /* 0x000fe200078e001f */
[----:B------:R-:W-:Y:S02]  /*85a0*/  F2FP.F16.F32.PACK_AB R37, R40, R77 ;  /* 0x0000004d2825723e */ /* 0x000fe400000000ff */
[----:B------:R-:W-:Y:S02]  /*85b0*/  F2FP.F16.F32.PACK_AB R39, R51, R76 ;  /* 0x0000004c3327723e */ /* 0x000fe400000000ff */
[----:B------:R-:W-:Y:S02]  /*85c0*/  F2FP.F16.F32.PACK_AB R36, R36, R221 ;  /* 0x000000dd2424723e */ /* 0x000fe400000000ff */
[----:B------:R-:W-:-:S02]  /*85d0*/  F2FP.F16.F32.PACK_AB R38, R38, R29 ;  /* 0x0000001d2626723e */ /* 0x000fc400000000ff */
[----:B------:R-:W-:-:S07]  /*85e0*/  MOV R33, R48 ;  /* 0x0000003000217202 */ /* 0x000fce0000000f00 */
.L_x_1750:
[----:B------:R-:W-:Y:S05]  /*85f0*/  BSYNC B2 ;  /* 0x0000000000027941 */ /* 0x000fea0003800000 */
.L_x_1749:
[----:B------:R-:W-:Y:S02]  /*8600*/  ULDC.64 UR4, c[0x0][0x208] ;  /* 0x0000820000047ab9 */ /* 0x000fe40000000a00 */
[----:B0-----:R4:W-:Y:S04]  /*8610*/  STG.E.128 desc[UR4][R44.64], R32 ;  /* 0x000000202c007986 */ /* 0x0019e8000c101d04 */
[----:B--2---:R4:W-:Y:S02]  /*8620*/  @!P4 STG.E.128 desc[UR4][R46.64], R36 ;  /* 0x000000242e00c986 */ /* 0x0049e4000c101d04 */
.L_x_1740:
[----:B------:R-:W-:Y:S05]  /*8630*/  BSYNC B1 ;  /* 0x0000000000017941 */ /* 0x000fea0003800000 */
.L_x_1739:
[-C--:B--2---:R-:W-:Y:S02]  /*8640*/  IMAD R28, R146, R124.reuse, RZ ;  /* 0x0000007c921c7224 */ /* 0x084fe400078e02ff */
[----:B------:R-:W-:-:S04]  /*8650*/  IMAD.WIDE.U32 R126, R188, R124, R126 ;  /* 0x0000007cbc7e7225 */ /* 0x000fc800078e007e */
[----:B------:R-:W-:Y:S01]  /*8660*/  IMAD R125, R188, R125, R28 ;  /* 0x0000007dbc7d7224 */ /* 0x000fe200078e021c */
[----:B------:R-:W-:Y:S06]  /*8670*/  @P0 BRA `(.L_x_1709) ;  /* 0x0000001800c80947 */ /* 0x000fec0003800000 */
[----:B------:R-:W-:Y:S01]  /*8680*/  ISETP.NE.AND P0, PT, R11, RZ, PT ;  /* 0x000000ff0b00720c */ /* 0x000fe20003f05270 */
[----:B------:R-:W-:Y:S01]  /*8690*/  BSSY B1, `(.L_x_1751) ;  /* 0x0000079000017945 */ /* 0x000fe20003800000 */
[----:B------:R-:W-:-:S11]  /*86a0*/  IMAD.IADD R40, R127, 0x1, R125 ;  /* 0x000000017f287824 */ /* 0x000fd600078e027d */
[----:B------:R-:W-:Y:S05]  /*86b0*/  @!P0 BRA `(.L_x_1752) ;  /* 0x0000000400d88947 */ /* 0x000fea0003800000 */
[----:B------:R-:W-:Y:S01]  /*86c0*/  SEL R28, R122, R147, !P3 ;  /* 0x000000937a1c7207 */ /* 0x000fe20005800000 */
[----:B------:R-:W-:Y:S01]  /*86d0*/  BSSY B2, `(.L_x_1753) ;  /* 0x0000071000027945 */ /* 0x000fe20003800000 */
[----:B----4-:R-:W-:Y:S02]  /*86e0*/  IADD3 R32, P0, P4, R86, R126, R14 ;  /* 0x0000007e56207210 */ /* 0x010fe40007c1e00e */
[----:B------:R-:W-:Y:S02]  /*86f0*/  SHF.R.S32.HI R29, RZ, 0x1f, R28 ;  /* 0x0000001fff1d7819 */ /* 0x000fe4000001141c */
[----:B------:R-:W-:Y:S02]  /*8700*/  IADD3.X R34, R84, R40, R111, P0, P4 ;  /* 0x0000002854227210 */ /* 0x000fe400007e846f */
[----:B------:R-:W-:-:S04]  /*8710*/  LEA.HI R29, R29, R28, RZ, 0x4 ;  /* 0x0000001c1d1d7211 */ /* 0x000fc800078f20ff */
[----:B------:R-:W-:-:S04]  /*8720*/  LEA.HI.SX32 R29, R29, R116, 0x1c ;  /* 0x000000741d1d7211 */ /* 0x000fc800078fe2ff */
[----:B------:R-:W-:Y:S01]  /*8730*/  SHF.R.S32.HI R28, RZ, 0x1f, R29 ;  /* 0x0000001fff1c7819 */ /* 0x000fe2000001141d */
[----:B------:R-:W-:-:S03]  /*8740*/  IMAD.SHL.U32 R31, R29, 0x8, RZ ;  /* 0x000000081d1f7824 */ /* 0x000fc600078e00ff */
[----:B------:R-:W-:Y:S02]  /*8750*/  LEA.HI R28, R28, R29, RZ, 0x3 ;  /* 0x0000001d1c1c7211 */ /* 0x000fe400078f18ff */
[----:B------:R-:W-:Y:S02]  /*8760*/  ISETP.GE.AND P0, PT, R31, R144, PT ;  /* 0x000000901f00720c */ /* 0x000fe40003f06270 */
[----:B------:R-:W-:Y:S02]  /*8770*/  SHF.R.S32.HI R35, RZ, 0x3, R28 ;  /* 0x00000003ff237819 */ /* 0x000fe4000001141c */
[----:B------:R-:W-:-:S03]  /*8780*/  LOP3.LUT R29, R173, 0x38, R31, 0xf8, !PT ;  /* 0x00000038ad1d7812 */ /* 0x000fc600078ef81f */
[----:B------:R-:W-:Y:S01]  /*8790*/  IMAD R28, R35, 0x1800, R178 ;  /* 0x00001800231c7824 */ /* 0x000fe200078e02b2 */
[----:B------:R-:W-:-:S05]  /*87a0*/  LOP3.LUT R29, R29, R208, RZ, 0x3c, !PT ;  /* 0x000000d01d1d7212 */ /* 0x000fca00078e3cff */
[----:B------:R-:W-:Y:S01]  /*87b0*/  @!P0 SHF.R.S32.HI R33, RZ, 0x1f, R31 ;  /* 0x0000001fff218819 */ /* 0x000fe2000001141f */
[----:B------:R-:W-:Y:S01]  /*87c0*/  IMAD.IADD R28, R28, 0x1, R29 ;  /* 0x000000011c1c7824 */ /* 0x000fe200078e021d */
[----:B------:R-:W-:Y:S01]  /*87d0*/  @!P0 IADD3 R30, P4, P5, R86, R126, R31 ;  /* 0x0000007e561e8210 */ /* 0x000fe20007d9e01f */
[C---:B------:R-:W-:Y:S02]  /*87e0*/  IMAD R29, R17.reuse, 0x4800, R140 ;  /* 0x00004800111d7824 */ /* 0x040fe400078e028c */
[----:B------:R-:W-:Y:S01]  /*87f0*/  IMAD R31, R17, 0x4800, R28 ;  /* 0x00004800111f7824 */ /* 0x000fe200078e021c */
[----:B------:R-:W-:Y:S01]  /*8800*/  @!P0 IADD3.X R33, R84, R40, R33, P4, P5 ;  /* 0x0000002854218210 */ /* 0x000fe200027ea421 */
[----:B------:R-:W-:Y:S01]  /*8810*/  IMAD R29, R29, 0x2, R16 ;  /* 0x000000021d1d7824 */ /* 0x000fe200078e0210 */
[----:B0--3--:R-:W-:-:S04]  /*8820*/  LEA R36, P4, R32, R114, 0x1 ;  /* 0x0000007220247211 */ /* 0x009fc800078808ff */
[----:B------:R-:W-:Y:S01]  /*8830*/  LEA.HI.X R37, R32, R115, R34, 0x1, P4 ;  /* 0x0000007320257211 */ /* 0x000fe200020f0c22 */
[----:B------:R-:W-:Y:S01]  /*8840*/  IMAD R32, R31, 0x2, R16 ;  /* 0x000000021f207824 */ /* 0x000fe200078e0210 */
[----:B------:R-:W-:-:S04]  /*8850*/  @!P0 LEA R38, P4, R30, R114, 0x1 ;  /* 0x000000721e268211 */ /* 0x000fc800078808ff */
[----:B------:R-:W-:Y:S02]  /*8860*/  @!P0 LEA.HI.X R39, R30, R115, R33, 0x1, P4 ;  /* 0x000000731e278211 */ /* 0x000fe400020f0c21 */
[----:B------:R-:W0:Y:S01]  /*8870*/  LDS.128 R28, [R29+0x18400] ;  /* 0x018400001d1c7984 */ /* 0x000e220000000c00 */
[----:B------:R-:W-:-:S03]  /*8880*/  ISETP.GE.AND P4, PT, R18, R119, PT ;  /* 0x000000771200720c */ /* 0x000fc60003f86270 */
[----:B------:R-:W2:Y:S10]  /*8890*/  LDS.128 R32, [R32+0x18400] ;  /* 0x0184000020207984 */ /* 0x000eb40000000c00 */
[----:B------:R-:W-:Y:S05]  /*88a0*/  @P4 BRA `(.L_x_1754) ;  /* 0x00000004004c4947 */ /* 0x000fea0003800000 */
[----:B--2---:R-:W-:Y:S01]  /*88b0*/  MOV R45, R33 ;  /* 0x00000021002d7202 */ /* 0x004fe20000000f00 */
[----:B0-----:R-:W-:Y:S01]  /*88c0*/  IMAD.MOV.U32 R33, RZ, RZ, R31 ;  /* 0x000000ffff217224 */ /* 0x001fe200078e001f */
[----:B------:R-:W-:Y:S01]  /*88d0*/  SHF.R.U32.HI R49, RZ, 0x10, R73 ;  /* 0x00000010ff317819 */ /* 0x000fe20000011649 */
[----:B------:R-:W-:Y:S01]  /*88e0*/  HADD2.F32 R50, -RZ, R217.H1_H1 ;  /* 0x300000d9ff327230 */ /* 0x000fe20000004100 */
[--C-:B------:R-:W-:Y:S01]  /*88f0*/  SHF.R.U64 R41, R60, 0x10, R61.reuse ;  /* 0x000000103c297819 */ /* 0x100fe2000000123d */
[----:B------:R-:W-:Y:S01]  /*8900*/  HADD2.F32 R47, -RZ, R45.H0_H0 ;  /* 0x2000002dff2f7230 */ /* 0x000fe20000004100 */
[----:B------:R-:W-:Y:S01]  /*8910*/  SHF.R.U32.HI R60, RZ, 0x10, R61 ;  /* 0x00000010ff3c7819 */ /* 0x000fe2000001163d */
[----:B------:R-:W-:Y:S01]  /*8920*/  HADD2.F32 R31, -RZ, R29.H0_H0 ;  /* 0x2000001dff1f7230 */ /* 0x000fe20000004100 */
[----:B------:R-:W-:Y:S01]  /*8930*/  SHF.R.U64 R42, R72, 0x10, R73 ;  /* 0x00000010482a7819 */ /* 0x000fe20000001249 */
[----:B------:R-:W-:Y:S02]  /*8940*/  HADD2.F32 R45, -RZ, R45.H1_H1 ;  /* 0x3000002dff2d7230 */ /* 0x000fe40000004100 */
[----:B------:R-:W-:Y:S01]  /*8950*/  FMUL.FTZ R72, R47, R50 ;  /* 0x000000322f487220 */ /* 0x000fe20000410000 */
[----:B------:R-:W-:-:S02]  /*8960*/  HADD2.F32 R49, -RZ, R49.H0_H0 ;  /* 0x20000031ff317230 */ /* 0x000fc40000004100 */
[----:B------:R-:W-:Y:S01]  /*8970*/  FMUL.FTZ R50, R31, R50 ;  /* 0x000000321f327220 */ /* 0x000fe20000410000 */
[----:B------:R-:W-:Y:S01]  /*8980*/  HADD2.F32 R46, -RZ, R29.H1_H1 ;  /* 0x3000001dff2e7230 */ /* 0x000fe20000004100 */
[--C-:B------:R-:W-:Y:S01]  /*8990*/  SHF.R.U64 R44, R74, 0x10, R75.reuse ;  /* 0x000000104a2c7819 */ /* 0x100fe2000000124b */
[----:B------:R-:W-:Y:S02]  /*89a0*/  HADD2.F32 R48, -RZ, R215.H1_H1 ;  /* 0x300000d7ff307230 */ /* 0x000fe40000004100 */
[-C--:B------:R-:W-:Y:S01]  /*89b0*/  FMUL.FTZ R51, R45, R49.reuse ;  /* 0x000000312d337220 */ /* 0x080fe20000410000 */
[----:B------:R-:W-:Y:S02]  /*89c0*/  HADD2.F32 R60, -RZ, R60.H0_H0 ;  /* 0x2000003cff3c7230 */ /* 0x000fe40000004100 */
[----:B------:R-:W-:Y:S01]  /*89d0*/  FMUL.FTZ R76, R46, R49 ;  /* 0x000000312e4c7220 */ /* 0x000fe20000410000 */
[----:B------:R-:W-:Y:S01]  /*89e0*/  SHF.R.U32.HI R74, RZ, 0x10, R75 ;  /* 0x00000010ff4a7819 */ /* 0x000fe2000001164b */
[-C--:B------:R-:W-:Y:S01]  /*89f0*/  FFMA.FTZ R29, R31, R48.reuse, -R72 ;  /* 0x000000301f1d7223 */ /* 0x080fe20000010848 */
[--C-:B------:R-:W-:Y:S01]  /*8a00*/  SHF.R.U64 R43, R62, 0x10, R63.reuse ;  /* 0x000000103e2b7819 */ /* 0x100fe2000000123f */
[----:B------:R-:W-:Y:S01]  /*8a10*/  FFMA.FTZ R31, R47, R48, R50 ;  /* 0x000000302f1f7223 */ /* 0x000fe20000010032 */
[----:B------:R-:W-:Y:S01]  /*8a20*/  SHF.R.U32.HI R62, RZ, 0x10, R63 ;  /* 0x00000010ff3e7819 */ /* 0x000fe2000001163f */
[-C--:B------:R-:W-:Y:S01]  /*8a30*/  FFMA.FTZ R46, R46, R60.reuse, -R51 ;  /* 0x0000003c2e2e7223 */ /* 0x080fe20000010833 */
[----:B------:R-:W-:Y:S01]  /*8a40*/  FFMA.FTZ R48, R45, R60, R76 ;  /* 0x0000003c2d307223 */ /* 0x000fe2000001004c */
[----:B------:R-:W-:-:S02]  /*8a50*/  HADD2.F32 R76, -RZ, R216.H1_H1 ;  /* 0x300000d8ff4c7230 */ /* 0x000fc40000004100 */
[--C-:B------:R-:W-:Y:S01]  /*8a60*/  HADD2.F32 R45, -RZ, R35.reuse.H0_H0 ;  /* 0x20000023ff2d7230 */ /* 0x100fe20000004100 */
[----:B------:R-:W-:Y:S01]  /*8a70*/  F2FP.F16.F32.PACK_AB R29, R46, R29 ;  /* 0x0000001d2e1d723e */ /* 0x000fe200000000ff */
[----:B------:R-:W-:Y:S02]  /*8a80*/  HADD2.F32 R60, -RZ, R35.H1_H1 ;  /* 0x30000023ff3c7230 */ /* 0x000fe40000004100 */
[--C-:B------:R-:W-:Y:S02]  /*8a90*/  HADD2.F32 R35, -RZ, R33.reuse.H0_H0 ;  /* 0x20000021ff237230 */ /* 0x100fe40000004100 */
[----:B------:R-:W-:Y:S02]  /*8aa0*/  HADD2.F32 R49, -RZ, R74.H0_H0 ;  /* 0x2000004aff317230 */ /* 0x000fe40000004100 */
[----:B------:R-:W-:Y:S02]  /*8ab0*/  HADD2.F32 R50, -RZ, R33.H1_H1 ;  /* 0x30000021ff327230 */ /* 0x000fe40000004100 */
[----:B------:R-:W-:-:S02]  /*8ac0*/  HADD2.F32 R72, -RZ, R214.H1_H1 ;  /* 0x300000d6ff487230 */ /* 0x000fc40000004100 */
[-C--:B------:R-:W-:Y:S01]  /*8ad0*/  FMUL.FTZ R51, R60, R49.reuse ;  /* 0x000000313c337220 */ /* 0x080fe20000410000 */
[----:B------:R-:W-:Y:S02]  /*8ae0*/  HADD2.F32 R47, -RZ, R62.H0_H0 ;  /* 0x2000003eff2f7230 */ /* 0x000fe40000004100 */
[-C--:B------:R-:W-:Y:S01]  /*8af0*/  FMUL.FTZ R62, R45, R76.reuse ;  /* 0x0000004c2d3e7220 */ /* 0x080fe20000410000 */
[C---:B------:R-:W-:Y:S01]  /*8b00*/  FMUL.FTZ R76, R35.reuse, R76 ;  /* 0x0000004c234c7220 */ /* 0x040fe20000410000 */
[C---:B------:R-:W-:Y:S01]  /*8b10*/  FMUL.FTZ R49, R50.reuse, R49 ;  /* 0x0000003132317220 */ /* 0x040fe20000410000 */
[----:B------:R-:W-:Y:S02]  /*8b20*/  HADD2.F32 R217, -RZ, R217.H0_H0 ;  /* 0x200000d9ffd97230 */ /* 0x000fe40000004100 */
[-C--:B------:R-:W-:Y:S01]  /*8b30*/  FFMA.FTZ R33, R35, R72.reuse, -R62 ;  /* 0x0000004823217223 */ /* 0x080fe2000001083e */
[----:B------:R-:W-:Y:S01]  /*8b40*/  FFMA.FTZ R35, R45, R72, R76 ;  /* 0x000000482d237223 */ /* 0x000fe2000001004c */
[-C--:B------:R-:W-:Y:S01]  /*8b50*/  FFMA.FTZ R50, R50, R47.reuse, -R51 ;  /* 0x0000002f32327223 */ /* 0x080fe20000010833 */
[----:B------:R-:W-:Y:S01]  /*8b60*/  FFMA.FTZ R60, R60, R47, R49 ;  /* 0x0000002f3c3c7223 */ /* 0x000fe20000010031 */
[----:B------:R-:W-:-:S02]  /*8b70*/  HADD2.F32 R72, -RZ, R42.H0_H0 ;  /* 0x2000002aff487230 */ /* 0x000fc40000004100 */
[----:B------:R-:W-:Y:S01]  /*8b80*/  HADD2.F32 R47, -RZ, R32.H0_H0 ;  /* 0x20000020ff2f7230 */ /* 0x000fe20000004100 */
[----:B------:R-:W-:Y:S01]  /*8b90*/  F2FP.F16.F32.PACK_AB R50, R50, R33 ;  /* 0x000000213232723e */ /* 0x000fe200000000ff */
[----:B------:R-:W-:Y:S01]  /*8ba0*/  HADD2.F32 R42, -RZ, R28.H0_H0 ;  /* 0x2000001cff2a7230 */ /* 0x000fe20000004100 */
[----:B------:R-:W-:Y:S01]  /*8bb0*/  F2FP.F16.F32.PACK_AB R33, R48, R31 ;  /* 0x0000001f3021723e */ /* 0x000fe200000000ff */
[----:B------:R-:W-:Y:S01]  /*8bc0*/  HADD2.F32 R49, -RZ, R32.H1_H1 ;  /* 0x30000020ff317230 */ /* 0x000fe20000004100 */
[----:B------:R-:W-:Y:S01]  /*8bd0*/  F2FP.F16.F32.PACK_AB R35, R60, R35 ;  /* 0x000000233c23723e */ /* 0x000fe200000000ff */
[----:B------:R-:W-:Y:S02]  /*8be0*/  HADD2.F32 R215, -RZ, R215.H0_H0 ;  /* 0x200000d7ffd77230 */ /* 0x000fe40000004100 */
[-C--:B------:R-:W-:Y:S01]  /*8bf0*/  FMUL.FTZ R32, R42, R217.reuse ;  /* 0x000000d92a207220 */ /* 0x080fe20000410000 */
[----:B------:R-:W-:Y:S02]  /*8c00*/  HADD2.F32 R62, -RZ, R41.H0_H0 ;  /* 0x20000029ff3e7230 */ /* 0x000fe40000004100 */
[----:B------:R-:W-:Y:S01]  /*8c10*/  FMUL.FTZ R41, R47, R217 ;  /* 0x000000d92f297220 */ /* 0x000fe20000410000 */
[----:B------:R-:W-:-:S02]  /*8c20*/  HADD2.F32 R45, -RZ, R28.H1_H1 ;  /* 0x3000001cff2d7230 */ /* 0x000fc40000004100 */
[-C--:B------:R-:W-:Y:S01]  /*8c30*/  FMUL.FTZ R74, R49, R72.reuse ;  /* 0x00000048314a7220 */ /* 0x080fe20000410000 */
[-C--:B------:R-:W-:Y:S01]  /*8c40*/  FFMA.FTZ R32, R47, R215.reuse, R32 ;  /* 0x000000d72f207223 */ /* 0x080fe20000010020 */
[----:B------:R-:W-:Y:S01]  /*8c50*/  FFMA.FTZ R28, R42, R215, -R41 ;  /* 0x000000d72a1c7223 */ /* 0x000fe20000010829 */
[----:B------:R-:W-:Y:S02]  /*8c60*/  HADD2.F32 R42, -RZ, R34.H0_H0 ;  /* 0x20000022ff2a7230 */ /* 0x000fe40000004100 */
[C---:B------:R-:W-:Y:S01]  /*8c70*/  FMUL.FTZ R72, R45.reuse, R72 ;  /* 0x000000482d487220 */ /* 0x040fe20000410000 */
[-C--:B------:R-:W-:Y:S01]  /*8c80*/  FFMA.FTZ R47, R45, R62.reuse, -R74 ;  /* 0x0000003e2d2f7223 */ /* 0x080fe2000001084a */
[----:B------:R-:W-:Y:S02]  /*8c90*/  HADD2.F32 R45, -RZ, R44.H0_H0 ;  /* 0x2000002cff2d7230 */ /* 0x000fe40000004100 */
[----:B------:R-:W-:Y:S02]  /*8ca0*/  HADD2.F32 R41, -RZ, R30.H0_H0 ;  /* 0x2000001eff297230 */ /* 0x000fe40000004100 */
[----:B------:R-:W-:Y:S01]  /*8cb0*/  FFMA.FTZ R49, R49, R62, R72 ;  /* 0x0000003e31317223 */ /* 0x000fe20000010048 */
[----:B------:R-:W-:Y:S01]  /*8cc0*/  HADD2.F32 R34, -RZ, R34.H1_H1 ;  /* 0x30000022ff227230 */ /* 0x000fe20000004100 */
[----:B------:R-:W-:Y:S01]  /*8cd0*/  F2FP.F16.F32.PACK_AB R28, R47, R28 ;  /* 0x0000001c2f1c723e */ /* 0x000fe200000000ff */
[----:B------:R-:W-:-:S02]  /*8ce0*/  HADD2.F32 R216, -RZ, R216.H0_H0 ;  /* 0x200000d8ffd87230 */ /* 0x000fc40000004100 */
[----:B------:R-:W-:Y:S02]  /*8cf0*/  HADD2.F32 R30, -RZ, R30.H1_H1 ;  /* 0x3000001eff1e7230 */ /* 0x000fe40000004100 */
[-C--:B------:R-:W-:Y:S01]  /*8d00*/  FMUL.FTZ R61, R34, R45.reuse ;  /* 0x0000002d223d7220 */ /* 0x080fe20000410000 */
[----:B------:R-:W-:Y:S02]  /*8d10*/  HADD2.F32 R214, -RZ, R214.H0_H0 ;  /* 0x200000d6ffd67230 */ /* 0x000fe40000004100 */
[-C--:B------:R-:W-:Y:S01]  /*8d20*/  FMUL.FTZ R44, R42, R216.reuse ;  /* 0x000000d82a2c7220 */ /* 0x080fe20000410000 */
[----:B------:R-:W-:Y:S02]  /*8d30*/  HADD2.F32 R43, -RZ, R43.H0_H0 ;  /* 0x2000002bff2b7230 */ /* 0x000fe40000004100 */
[C---:B------:R-:W-:Y:S01]  /*8d40*/  FMUL.FTZ R51, R41.reuse, R216 ;  /* 0x000000d829337220 */ /* 0x040fe20000410000 */
[----:B------:R-:W-:Y:S01]  /*8d50*/  FMUL.FTZ R45, R30, R45 ;  /* 0x0000002d1e2d7220 */ /* 0x000fe20000410000 */
[----:B------:R-:W-:Y:S01]  /*8d60*/  FFMA.FTZ R44, R41, R214, -R44 ;  /* 0x000000d6292c7223 */ /* 0x000fe2000001082c */
[----:B------:R-:W-:Y:S01]  /*8d70*/  F2FP.F16.F32.PACK_AB R32, R49, R32 ;  /* 0x000000203120723e */ /* 0x000fe200000000ff */
[----:B------:R-:W-:Y:S01]  /*8d80*/  FFMA.FTZ R51, R42, R214, R51 ;  /* 0x000000d62a337223 */ /* 0x000fe20000010033 */
[-C--:B------:R-:W-:Y:S01]  /*8d90*/  FFMA.FTZ R61, R30, R43.reuse, -R61 ;  /* 0x0000002b1e3d7223 */ /* 0x080fe2000001083d */
[----:B------:R-:W-:Y:S01]  /*8da0*/  FFMA.FTZ R34, R34, R43, R45 ;  /* 0x0000002b22227223 */ /* 0x000fe2000001002d */
[----:B------:R-:W-:-:S03]  /*8db0*/  IMAD.MOV.U32 R31, RZ, RZ, R50 ;  /* 0x000000ffff1f7224 */ /* 0x000fc600078e0032 */
[----:B------:R-:W-:Y:S02]  /*8dc0*/  F2FP.F16.F32.PACK_AB R30, R61, R44 ;  /* 0x0000002c3d1e723e */ /* 0x000fe400000000ff */
[----:B------:R-:W-:-:S07]  /*8dd0*/  F2FP.F16.F32.PACK_AB R34, R34, R51 ;  /* 0x000000332222723e */ /* 0x000fce00000000ff */
.L_x_1754:
[----:B------:R-:W-:Y:S05]  /*8de0*/  BSYNC B2 ;  /* 0x0000000000027941 */ /* 0x000fea0003800000 */
.L_x_1753:
[----:B------:R-:W-:Y:S02]  /*8df0*/  ULDC.64 UR4, c[0x0][0x208] ;  /* 0x0000820000047ab9 */ /* 0x000fe40000000a00 */
[----:B0-----:R0:W-:Y:S04]  /*8e00*/  STG.E.128 desc[UR4][R36.64], R28 ;  /* 0x0000001c24007986 */ /* 0x0011e8000c101d04 */
[----:B--2---:R0:W-:Y:S02]  /*8e10*/  @!P0 STG.E.128 desc[UR4][R38.64], R32 ;  /* 0x0000002026008986 */ /* 0x0041e4000c101d04 */
.L_x_1752:
[----:B------:R-:W-:Y:S05]  /*8e20*/  BSYNC B1 ;  /* 0x0000000000017941 */ /* 0x000fea0003800000 */
.L_x_1751:
[----:B------:R-:W-:Y:S01]  /*8e30*/  ISETP.NE.AND P0, PT, R10, RZ, PT ;  /* 0x000000ff0a00720c */ /* 0x000fe20003f05270 */
[----:B------:R-:W-:-:S12]  /*8e40*/  BSSY B1, `(.L_x_1755) ;  /* 0x000007c000017945 */ /* 0x000fd80003800000 */
[----:B------:R-:W-:Y:S05]  /*8e50*/  @!P0 BRA `(.L_x_1756) ;  /* 0x0000000400e88947 */ /* 0x000fea0003800000 */
[----:B0-----:R-:W-:Y:S01]  /*8e60*/  SEL R28, R122, R147, !P2 ;  /* 0x000000937a1c7207 */ /* 0x001fe20005000000 */
        /* <DEDUP_REMOVED lines=10> */
[----:B------:R-:W-:-:S05]  /*8f10*/  SHF.R.S32.HI R31, RZ, 0x3, R31 ;  /* 0x00000003ff1f7819 */ /* 0x000fca000001141f */
[----:B------:R-:W-:-:S06]  /*8f20*/  IMAD R28, R31, 0x1800, R178 ;  /* 0x000018001f1c7824 */ /* 0x000fcc00078e02b2 */
[--C-:B------:R-:W-:Y:S02]  /*8f30*/  @!P0 SHF.R.S32.HI R33, RZ, 0x1f, R29.reuse ;  /* 0x0000001fff218819 */ /* 0x100fe4000001141d */
[--C-:B------:R-:W-:Y:S02]  /*8f40*/  @!P0 IADD3 R30, P4, P5, R86, R126, R29.reuse ;  /* 0x0000007e561e8210 */ /* 0x100fe40007d9e01d */
[----:B------:R-:W-:Y:S02]  /*8f50*/  LOP3.LUT R29, R173, 0x38, R29, 0xf8, !PT ;  /* 0x00000038ad1d7812 */ /* 0x000fe400078ef81d */
[----:B------:R-:W-:Y:S02]  /*8f60*/  @!P0 IADD3.X R33, R84, R40, R33, P4, P5 ;  /* 0x0000002854218210 */ /* 0x000fe400027ea421 */
[----:B------:R-:W-:Y:S02]  /*8f70*/  LOP3.LUT R29, R29, R208, RZ, 0x3c, !PT ;  /* 0x000000d01d1d7212 */ /* 0x000fe400078e3cff */
[----:B---3--:R-:W-:-:S03]  /*8f80*/  LEA R36, P4, R32, R114, 0x1 ;  /* 0x0000007220247211 */ /* 0x008fc600078808ff */
[----:B------:R-:W-:Y:S01]  /*8f90*/  IMAD.IADD R28, R28, 0x1, R29 ;  /* 0x000000011c1c7824 */ /* 0x000fe200078e021d */
[-C--:B------:R-:W-:Y:S01]  /*8fa0*/  LEA.HI.X R37, R32, R115.reuse, R34, 0x1, P4 ;  /* 0x0000007320257211 */ /* 0x080fe200020f0c22 */
[C---:B------:R-:W-:Y:S01]  /*8fb0*/  IMAD R29, R17.reuse, 0x4800, R138 ;  /* 0x00004800111d7824 */ /* 0x040fe200078e028a */
[C---:B------:R-:W-:Y:S01]  /*8fc0*/  @!P0 LEA R38, P4, R30.reuse, R114, 0x1 ;  /* 0x000000721e268211 */ /* 0x040fe200078808ff */
[----:B------:R-:W-:Y:S02]  /*8fd0*/  IMAD R31, R17, 0x4800, R28 ;  /* 0x00004800111f7824 */ /* 0x000fe400078e021c */
[--C-:B------:R-:W-:Y:S01]  /*8fe0*/  IMAD R29, R29, 0x2, R16.reuse ;  /* 0x000000021d1d7824 */ /* 0x100fe200078e0210 */
[----:B------:R-:W-:Y:S01]  /*8ff0*/  @!P0 LEA.HI.X R39, R30, R115, R33, 0x1, P4 ;  /* 0x000000731e278211 */ /* 0x000fe200020f0c21 */
[----:B------:R-:W-:Y:S01]  /*9000*/  IMAD R32, R31, 0x2, R16 ;  /* 0x000000021f207824 */ /* 0x000fe200078e0210 */
[----:B------:R-:W-:-:S03]  /*9010*/  ISETP.GE.AND P4, PT, R165, R119, PT ;  /* 0x00000077a500720c */ /* 0x000fc60003f86270 */
[----:B------:R-:W0:Y:S04]  /*9020*/  LDS.128 R28, [R29+0x18400] ;  /* 0x018400001d1c7984 */ /* 0x000e280000000c00 */
[----:B------:R-:W2:Y:S06]  /*9030*/  LDS.128 R32, [R32+0x18400] ;  /* 0x0184000020207984 */ /* 0x000eac0000000c00 */
[----:B------:R-:W-:Y:S05]  /*9040*/  @P4 BRA `(.L_x_1758) ;  /* 0x00000004005c4947 */ /* 0x000fea0003800000 */
[----:B0-----:R-:W-:Y:S01]  /*9050*/  MOV R45, R28 ;  /* 0x0000001c002d7202 */ /* 0x001fe20000000f00 */
[----:B--2---:R-:W-:Y:S01]  /*9060*/  IMAD.MOV.U32 R28, RZ, RZ, R33 ;  /* 0x000000ffff1c7224 */ /* 0x004fe200078e0021 */
[----:B------:R-:W-:Y:S01]  /*9070*/  SHF.R.U32.HI R50, RZ, 0x10, R69 ;  /* 0x00000010ff327819 */ /* 0x000fe20000011645 */
[----:B------:R-:W-:Y:S01]  /*9080*/  IMAD.MOV.U32 R46, RZ, RZ, R32 ;  /* 0x000000ffff2e7224 */ /* 0x000fe200078e0020 */
[----:B------:R-:W-:Y:S01]  /*9090*/  SHF.R.U32.HI R48, RZ, 0x10, R57 ;  /* 0x00000010ff307819 */ /* 0x000fe20000011639 */
[----:B------:R-:W-:Y:S01]  /*90a0*/  IMAD.MOV.U32 R47, RZ, RZ, R35 ;  /* 0x000000ffff2f7224 */ /* 0x000fe200078e0023 */
[----:B------:R-:W-:Y:S01]  /*90b0*/  SHF.R.U64 R42, R56, 0x10, R57 ;  /* 0x00000010382a7819 */ /* 0x000fe20000001239 */
[----:B------:R-:W-:Y:S01]  /*90c0*/  HADD2.F32 R51, -RZ, R213.H1_H1 ;  /* 0x300000d5ff337230 */ /* 0x000fe20000004100 */
[----:B------:R-:W-:Y:S01]  /*90d0*/  SHF.R.U64 R41, R58, 0x10, R59 ;  /* 0x000000103a297819 */ /* 0x000fe2000000123b */
[--C-:B------:R-:W-:Y:S01]  /*90e0*/  HADD2.F32 R32, -RZ, R28.reuse.H0_H0 ;  /* 0x2000001cff207230 */ /* 0x100fe20000004100 */
[----:B------:R-:W-:Y:S01]  /*90f0*/  SHF.R.U32.HI R58, RZ, 0x10, R71 ;  /* 0x00000010ff3a7819 */ /* 0x000fe20000011647 */
[----:B------:R-:W-:Y:S01]  /*9100*/  HADD2.F32 R35, -RZ, R28.H1_H1 ;  /* 0x3000001cff237230 */ /* 0x000fe20000004100 */
[----:B------:R-:W-:Y:S01]  /*9110*/  SHF.R.U32.HI R59, RZ, 0x10, R59 ;  /* 0x00000010ff3b7819 */ /* 0x000fe2000001163b */
[----:B------:R-:W-:Y:S01]  /*9120*/  IMAD.MOV.U32 R33, RZ, RZ, R31 ;  /* 0x000000ffff217224 */ /* 0x000fe200078e001f */
[----:B------:R-:W-:Y:S01]  /*9130*/  SHF.R.U64 R44, R68, 0x10, R69 ;  /* 0x00000010442c7819 */ /* 0x000fe20000001245 */
[----:B------:R-:W-:Y:S01]  /*9140*/  HADD2.F32 R28, -RZ, R29.H0_H0 ;  /* 0x2000001dff1c7230 */ /* 0x000fe20000004100 */
[----:B------:R-:W-:Y:S01]  /*9150*/  SHF.R.U64 R43, R70, 0x10, R71 ;  /* 0x00000010462b7819 */ /* 0x000fe20000001247 */
[----:B------:R-:W-:-:S02]  /*9160*/  HADD2.F32 R50, -RZ, R50.H0_H0 ;  /* 0x20000032ff327230 */ /* 0x000fc40000004100 */
[----:B------:R-:W-:Y:S02]  /*9170*/  HADD2.F32 R31, -RZ, R29.H1_H1 ;  /* 0x3000001dff1f7230 */ /* 0x000fe40000004100 */
[-C--:B------:R-:W-:Y:S01]  /*9180*/  FMUL.FTZ R29, R32, R51.reuse ;  /* 0x00000033201d7220 */ /* 0x080fe20000410000 */
[----:B------:R-:W-:Y:S02]  /*9190*/  HADD2.F32 R49, -RZ, R157.H1_H1 ;  /* 0x3000009dff317230 */ /* 0x000fe40000004100 */
[C---:B------:R-:W-:Y:S01]  /*91a0*/  FMUL.FTZ R51, R28.reuse, R51 ;  /* 0x000000331c337220 */ /* 0x040fe20000410000 */
[----:B------:R-:W-:Y:S02]  /*91b0*/  HADD2.F32 R48, -RZ, R48.H0_H0 ;  /* 0x20000030ff307230 */ /* 0x000fe40000004100 */
[-C--:B------:R-:W-:Y:S01]  /*91c0*/  FMUL.FTZ R56, R35, R50.reuse ;  /* 0x0000003223387220 */ /* 0x080fe20000410000 */
[C---:B------:R-:W-:Y:S01]  /*91d0*/  FMUL.FTZ R50, R31.reuse, R50 ;  /* 0x000000321f327220 */ /* 0x040fe20000410000 */
[-C--:B------:R-:W-:Y:S01]  /*91e0*/  FFMA.FTZ R28, R28, R49.reuse, -R29 ;  /* 0x000000311c1c7223 */ /* 0x080fe2000001081d */
[----:B------:R-:W-:Y:S01]  /*91f0*/  FFMA.FTZ R29, R32, R49, R51 ;  /* 0x00000031201d7223 */ /* 0x000fe20000010033 */
[-C--:B------:R-:W-:Y:S01]  /*9200*/  FFMA.FTZ R31, R31, R48.reuse, -R56 ;  /* 0x000000301f1f7223 */ /* 0x080fe20000010838 */
[----:B------:R-:W-:Y:S01]  /*9210*/  FFMA.FTZ R32, R35, R48, R50 ;  /* 0x0000003023207223 */ /* 0x000fe20000010032 */
[----:B------:R-:W-:-:S02]  /*9220*/  HADD2.F32 R51, -RZ, R158.H1_H1 ;  /* 0x3000009eff337230 */ /* 0x000fc40000004100 */
[--C-:B------:R-:W-:Y:S01]  /*9230*/  HADD2.F32 R48, -RZ, R47.reuse.H0_H0 ;  /* 0x2000002fff307230 */ /* 0x100fe20000004100 */
[----:B------:R-:W-:Y:S01]  /*9240*/  F2FP.F16.F32.PACK_AB R31, R31, R28 ;  /* 0x0000001c1f1f723e */ /* 0x000fe200000000ff */
[----:B------:R-:W-:Y:S02]  /*9250*/  HADD2.F32 R49, -RZ, R47.H1_H1 ;  /* 0x3000002fff317230 */ /* 0x000fe40000004100 */
[----:B------:R-:W-:Y:S02]  /*9260*/  HADD2.F32 R58, -RZ, R58.H0_H0 ;  /* 0x2000003aff3a7230 */ /* 0x000fe40000004100 */
[----:B------:R-:W-:Y:S01]  /*9270*/  FMUL.FTZ R60, R48, R51 ;  /* 0x00000033303c7220 */ /* 0x000fe20000410000 */
[--C-:B------:R-:W-:Y:S02]  /*9280*/  HADD2.F32 R35, -RZ, R33.reuse.H0_H0 ;  /* 0x20000021ff237230 */ /* 0x100fe40000004100 */
[----:B------:R-:W-:Y:S02]  /*9290*/  HADD2.F32 R50, -RZ, R156.H1_H1 ;  /* 0x3000009cff327230 */ /* 0x000fe40000004100 */
[----:B------:R-:W-:Y:S01]  /*92a0*/  FMUL.FTZ R62, R49, R58 ;  /* 0x0000003a313e7220 */ /* 0x000fe20000410000 */
[----:B------:R-:W-:-:S02]  /*92b0*/  HADD2.F32 R47, -RZ, R33.H1_H1 ;  /* 0x30000021ff2f7230 */ /* 0x000fc40000004100 */
[C---:B------:R-:W-:Y:S01]  /*92c0*/  FMUL.FTZ R51, R35.reuse, R51 ;  /* 0x0000003323337220 */ /* 0x040fe20000410000 */
[----:B------:R-:W-:Y:S02]  /*92d0*/  HADD2.F32 R56, -RZ, R59.H0_H0 ;  /* 0x2000003bff387230 */ /* 0x000fe40000004100 */
[----:B------:R-:W-:Y:S01]  /*92e0*/  FFMA.FTZ R33, R35, R50, -R60 ;  /* 0x0000003223217223 */ /* 0x000fe2000001083c */
[----:B------:R-:W-:Y:S02]  /*92f0*/  HADD2.F32 R42, -RZ, R42.H0_H0 ;  /* 0x2000002aff2a7230 */ /* 0x000fe40000004100 */
[C---:B------:R-:W-:Y:S01]  /*9300*/  FMUL.FTZ R58, R47.reuse, R58 ;  /* 0x0000003a2f3a7220 */ /* 0x040fe20000410000 */
[----:B------:R-:W-:Y:S01]  /*9310*/  FFMA.FTZ R35, R48, R50, R51 ;  /* 0x0000003230237223 */ /* 0x000fe20000010033 */
[-C--:B------:R-:W-:Y:S01]  /*9320*/  FFMA.FTZ R62, R47, R56.reuse, -R62 ;  /* 0x000000382f3e7223 */ /* 0x080fe2000001083e */
[----:B------:R-:W-:Y:S02]  /*9330*/  HADD2.F32 R47, -RZ, R46.H0_H0 ;  /* 0x2000002eff2f7230 */ /* 0x000fe40000004100 */
[----:B------:R-:W-:Y:S01]  /*9340*/  FFMA.FTZ R58, R49, R56, R58 ;  /* 0x00000038313a7223 */ /* 0x000fe2000001003a */
[----:B------:R-:W-:-:S02]  /*9350*/  HADD2.F32 R48, -RZ, R44.H0_H0 ;  /* 0x2000002cff307230 */ /* 0x000fc40000004100 */
[----:B------:R-:W-:Y:S01]  /*9360*/  HADD2.F32 R46, -RZ, R46.H1_H1 ;  /* 0x3000002eff2e7230 */ /* 0x000fe20000004100 */
[----:B------:R-:W-:Y:S01]  /*9370*/  F2FP.F16.F32.PACK_AB R62, R62, R33 ;  /* 0x000000213e3e723e */ /* 0x000fe200000000ff */
[--C-:B------:R-:W-:Y:S01]  /*9380*/  HADD2.F32 R44, -RZ, R45.reuse.H0_H0 ;  /* 0x2000002dff2c7230 */ /* 0x100fe20000004100 */
[----:B------:R-:W-:Y:S01]  /*9390*/  F2FP.F16.F32.PACK_AB R33, R32, R29 ;  /* 0x0000001d2021723e */ /* 0x000fe200000000ff */
[----:B------:R-:W-:Y:S02]  /*93a0*/  HADD2.F32 R45, -RZ, R45.H1_H1 ;  /* 0x3000002dff2d7230 */ /* 0x000fe40000004100 */
[-C--:B------:R-:W-:Y:S01]  /*93b0*/  FMUL.FTZ R56, R46, R48.reuse ;  /* 0x000000302e387220 */ /* 0x080fe20000410000 */
[----:B------:R-:W-:Y:S01]  /*93c0*/  HADD2.F32 R213, -RZ, R213.H0_H0 ;  /* 0x200000d5ffd57230 */ /* 0x000fe20000004100 */
[----:B------:R-:W-:Y:S01]  /*93d0*/  F2FP.F16.F32.PACK_AB R35, R58, R35 ;  /* 0x000000233a23723e */ /* 0x000fe200000000ff */
[----:B------:R-:W-:Y:S02]  /*93e0*/  HADD2.F32 R157, -RZ, R157.H0_H0 ;  /* 0x2000009dff9d7230 */ /* 0x000fe40000004100 */
[C---:B------:R-:W-:Y:S01]  /*93f0*/  FMUL.FTZ R51, R45.reuse, R48 ;  /* 0x000000302d337220 */ /* 0x040fe20000410000 */
[----:B------:R-:W-:Y:S01]  /*9400*/  FFMA.FTZ R56, R45, R42, -R56 ;  /* 0x0000002a2d387223 */ /* 0x000fe20000010838 */
[----:B------:R-:W-:-:S02]  /*9410*/  HADD2.F32 R45, -RZ, R43.H0_H0 ;  /* 0x2000002bff2d7230 */ /* 0x000fc40000004100 */
[-C--:B------:R-:W-:Y:S01]  /*9420*/  FMUL.FTZ R50, R44, R213.reuse ;  /* 0x000000d52c327220 */ /* 0x080fe20000410000 */
[----:B------:R-:W-:Y:S01]  /*9430*/  FFMA.FTZ R51, R46, R42, R51 ;  /* 0x0000002a2e337223 */ /* 0x000fe20000010033 */
[----:B------:R-:W-:Y:S02]  /*9440*/  HADD2.F32 R43, -RZ, R34.H0_H0 ;  /* 0x20000022ff2b7230 */ /* 0x000fe40000004100 */
[C---:B------:R-:W-:Y:S01]  /*9450*/  FMUL.FTZ R49, R47.reuse, R213 ;  /* 0x000000d52f317220 */ /* 0x040fe20000410000 */
[----:B------:R-:W-:Y:S02]  /*9460*/  HADD2.F32 R158, -RZ, R158.H0_H0 ;  /* 0x2000009eff9e7230 */ /* 0x000fe40000004100 */
[-C--:B------:R-:W-:Y:S01]  /*9470*/  FFMA.FTZ R50, R47, R157.reuse, R50 ;  /* 0x0000009d2f327223 */ /* 0x080fe20000010032 */
[----:B------:R-:W-:Y:S02]  /*9480*/  HADD2.F32 R42, -RZ, R30.H0_H0 ;  /* 0x2000001eff2a7230 */ /* 0x000fe40000004100 */
[----:B------:R-:W-:Y:S01]  /*9490*/  FFMA.FTZ R49, R44, R157, -R49 ;  /* 0x0000009d2c317223 */ /* 0x000fe20000010831 */
[----:B------:R-:W-:-:S02]  /*94a0*/  HADD2.F32 R34, -RZ, R34.H1_H1 ;  /* 0x30000022ff227230 */ /* 0x000fc40000004100 */
[-C--:B------:R-:W-:Y:S01]  /*94b0*/  FMUL.FTZ R47, R43, R158.reuse ;  /* 0x0000009e2b2f7220 */ /* 0x080fe20000410000 */
[----:B------:R-:W-:Y:S02]  /*94c0*/  HADD2.F32 R30, -RZ, R30.H1_H1 ;  /* 0x3000001eff1e7230 */ /* 0x000fe40000004100 */
[----:B------:R-:W-:Y:S01]  /*94d0*/  FMUL.FTZ R158, R42, R158 ;  /* 0x0000009e2a9e7220 */ /* 0x000fe20000410000 */
[----:B------:R-:W-:Y:S02]  /*94e0*/  HADD2.F32 R156, -RZ, R156.H0_H0 ;  /* 0x2000009cff9c7230 */ /* 0x000fe40000004100 */
[-C--:B------:R-:W-:Y:S01]  /*94f0*/  FMUL.FTZ R57, R34, R45.reuse ;  /* 0x0000002d22397220 */ /* 0x080fe20000410000 */
[----:B------:R-:W-:Y:S02]  /*9500*/  HADD2.F32 R41, -RZ, R41.H0_H0 ;  /* 0x20000029ff297230 */ /* 0x000fe40000004100 */
[----:B------:R-:W-:Y:S01]  /*9510*/  FMUL.FTZ R45, R30, R45 ;  /* 0x0000002d1e2d7220 */ /* 0x000fe20000410000 */
[----:B------:R-:W-:-:S02]  /*9520*/  IMAD.MOV.U32 R29, RZ, RZ, R31 ;  /* 0x000000ffff1d7224 */ /* 0x000fc400078e001f */
[-C--:B------:R-:W-:Y:S01]  /*9530*/  FFMA.FTZ R47, R42, R156.reuse, -R47 ;  /* 0x0000009c2a2f7223 */ /* 0x080fe2000001082f */
[----:B------:R-:W-:Y:S01]  /*9540*/  FFMA.FTZ R158, R43, R156, R158 ;  /* 0x0000009c2b9e7223 */ /* 0x000fe2000001009e */
[-C--:B------:R-:W-:Y:S01]  /*9550*/  FFMA.FTZ R30, R30, R41.reuse, -R57 ;  /* 0x000000291e1e7223 */ /* 0x080fe20000010839 */
[----:B------:R-:W-:Y:S01]  /*9560*/  FFMA.FTZ R45, R34, R41, R45 ;  /* 0x00000029222d7223 */ /* 0x000fe2000001002d */
[----:B------:R-:W-:Y:S01]  /*9570*/  F2FP.F16.F32.PACK_AB R28, R56, R49 ;  /* 0x00000031381c723e */ /* 0x000fe200000000ff */
[----:B------:R-:W-:Y:S01]  /*9580*/  IMAD.MOV.U32 R31, RZ, RZ, R62 ;  /* 0x000000ffff1f7224 */ /* 0x000fe200078e003e */
[----:B------:R-:W-:Y:S02]  /*9590*/  F2FP.F16.F32.PACK_AB R32, R51, R50 ;  /* 0x000000323320723e */ /* 0x000fe400000000ff */
[----:B------:R-:W-:Y:S02]  /*95a0*/  F2FP.F16.F32.PACK_AB R30, R30, R47 ;  /* 0x0000002f1e1e723e */ /* 0x000fe400000000ff */
[----:B------:R-:W-:-:S07]  /*95b0*/  F2FP.F16.F32.PACK_AB R34, R45, R158 ;  /* 0x0000009e2d22723e */ /* 0x000fce00000000ff */
.L_x_1758:
[----:B------:R-:W-:Y:S05]  /*95c0*/  BSYNC B2 ;  /* 0x0000000000027941 */ /* 0x000fea0003800000 */
.L_x_1757:
[----:B------:R-:W-:Y:S02]  /*95d0*/  ULDC.64 UR4, c[0x0][0x208] ;  /* 0x0000820000047ab9 */ /* 0x000fe40000000a00 */
[----:B0-----:R0:W-:Y:S04]  /*95e0*/  STG.E.128 desc[UR4][R36.64], R28 ;  /* 0x0000001c24007986 */ /* 0x0011e8000c101d04 */
[----:B--2---:R0:W-:Y:S02]  /*95f0*/  @!P0 STG.E.128 desc[UR4][R38.64], R32 ;  /* 0x0000002026008986 */ /* 0x0041e4000c101d04 */
.L_x_1756:
[----:B------:R-:W-:Y:S05]  /*9600*/  BSYNC B1 ;  /* 0x0000000000017941 */ /* 0x000fea0003800000 */
.L_x_1755:
[----:B------:R-:W-:-:S13]  /*9610*/  ISETP.NE.AND P0, PT, R9, RZ, PT ;  /* 0x000000ff0900720c */ /* 0x000fda0003f05270 */
[----:B------:R-:W-:Y:S05]  /*9620*/  @!P0 BRA `(.L_x_1709) ;  /* 0x0000000800dc8947 */ /* 0x000fea0003800000 */
[----:B0-----:R-:W2:Y:S01]  /*9630*/  LDL R28, [R1+0x4] ;  /* 0x00000400011c7983 */ /* 0x001ea20000100800 */
[----:B------:R-:W-:Y:S01]  /*9640*/  BSSY B1, `(.L_x_1759) ;  /* 0x0000070000017945 */ /* 0x000fe20003800000 */
[----:B--2---:R-:W-:-:S04]  /*9650*/  LOP3.LUT P4, RZ, R28, 0x1, RZ, 0xc0, !PT ;  /* 0x000000011cff7812 */ /* 0x004fc8000788c0ff */
[----:B------:R-:W-:Y:S02]  /*9660*/  SEL R147, R122, R147, !P4 ;  /* 0x000000937a937207 */ /* 0x000fe40006000000 */
[----:B---34-:R-:W-:Y:S02]  /*9670*/  IADD3 R37, P0, P4, R86, R126, R12 ;  /* 0x0000007e56257210 */ /* 0x018fe40007c1e00c */
[----:B------:R-:W-:Y:S02]  /*9680*/  SHF.R.S32.HI R28, RZ, 0x1f, R147 ;  /* 0x0000001fff1c7819 */ /* 0x000fe40000011493 */
[----:B------:R-:W-:Y:S02]  /*9690*/  IADD3.X R38, R84, R40, R109, P0, P4 ;  /* 0x0000002854267210 */ /* 0x000fe400007e846d */
[----:B------:R-:W-:Y:S02]  /*96a0*/  LEA.HI R147, R28, R147, RZ, 0x4 ;  /* 0x000000931c937211 */ /* 0x000fe400078f20ff */
[----:B------:R-:W-:-:S02]  /*96b0*/  ISETP.GE.AND P4, PT, R166, R119, PT ;  /* 0x00000077a600720c */ /* 0x000fc40003f86270 */
[----:B------:R-:W-:Y:S02]  /*96c0*/  LEA.HI.SX32 R147, R147, R112, 0x1c ;  /* 0x0000007093937211 */ /* 0x000fe400078fe2ff */
[----:B------:R-:W-:Y:S02]  /*96d0*/  LEA R36, P0, R37, R114, 0x1 ;  /* 0x0000007225247211 */ /* 0x000fe400078008ff */
[----:B------:R-:W-:Y:S02]  /*96e0*/  SHF.R.S32.HI R28, RZ, 0x1f, R147 ;  /* 0x0000001fff1c7819 */ /* 0x000fe40000011493 */
[----:B------:R-:W-:Y:S02]  /*96f0*/  SHF.L.U32 R39, R147, 0x3, RZ ;  /* 0x0000000393277819 */ /* 0x000fe400000006ff */
[----:B------:R-:W-:Y:S02]  /*9700*/  LEA.HI R28, R28, R147, RZ, 0x3 ;  /* 0x000000931c1c7211 */ /* 0x000fe400078f18ff */
[----:B------:R-:W-:-:S02]  /*9710*/  LOP3.LUT R29, R173, 0x38, R39, 0xf8, !PT ;  /* 0x00000038ad1d7812 */ /* 0x000fc400078ef827 */
[----:B------:R-:W-:Y:S02]  /*9720*/  SHF.R.S32.HI R31, RZ, 0x3, R28 ;  /* 0x00000003ff1f7819 */ /* 0x000fe4000001141c */
[----:B------:R-:W-:Y:S02]  /*9730*/  LOP3.LUT R29, R29, R208, RZ, 0x3c, !PT ;  /* 0x000000d01d1d7212 */ /* 0x000fe400078e3cff */
[----:B------:R-:W-:Y:S01]  /*9740*/  LEA.HI.X R37, R37, R115, R38, 0x1, P0 ;  /* 0x0000007325257211 */ /* 0x000fe200000f0c26 */
[----:B------:R-:W-:-:S04]  /*9750*/  IMAD R28, R31, 0x1800, R178 ;  /* 0x000018001f1c7824 */ /* 0x000fc800078e02b2 */
        /* <DEDUP_REMOVED lines=8> */
[----:B------:R-:W-:Y:S01]  /*97e0*/  SHF.R.U32.HI R50, RZ, 0x10, R65 ;  /* 0x00000010ff327819 */ /* 0x000fe20000011641 */
[----:B--2---:R-:W-:Y:S01]  /*97f0*/  IMAD.MOV.U32 R44, RZ, RZ, R32 ;  /* 0x000000ffff2c7224 */ /* 0x004fe200078e0020 */
[----:B------:R-:W-:Y:S01]  /*9800*/  MOV R45, R35 ;  /* 0x00000023002d7202 */ /* 0x000fe20000000f00 */
[--C-:B------:R-:W-:Y:S01]  /*9810*/  HADD2.F32 R35, -RZ, R33.reuse.H0_H0 ;  /* 0x20000021ff237230 */ /* 0x100fe20000004100 */
[----:B------:R-:W-:Y:S01]  /*9820*/  SHF.R.U32.HI R48, RZ, 0x10, R53 ;  /* 0x00000010ff307819 */ /* 0x000fe20000011635 */
[----:B0-----:R-:W-:Y:S01]  /*9830*/  IMAD.MOV.U32 R32, RZ, RZ, R31 ;  /* 0x000000ffff207224 */ /* 0x001fe200078e001f */
[----:B------:R-:W-:Y:S01]  /*9840*/  SHF.R.U64 R38, R54, 0x10, R55 ;  /* 0x0000001036267819 */ /* 0x000fe20000001237 */
[----:B------:R-:W-:Y:S01]  /*9850*/  HADD2.F32 R33, -RZ, R33.H1_H1 ;  /* 0x30000021ff217230 */ /* 0x000fe20000004100 */
[--C-:B------:R-:W-:Y:S01]  /*9860*/  SHF.R.U64 R41, R66, 0x10, R67.reuse ;  /* 0x0000001042297819 */ /* 0x100fe20000001243 */
[----:B------:R-:W-:Y:S01]  /*9870*/  HADD2.F32 R50, -RZ, R50.H0_H0 ;  /* 0x20000032ff327230 */ /* 0x000fe20000004100 */
[----:B------:R-:W-:Y:S01]  /*9880*/  SHF.R.U32.HI R66, RZ, 0x10, R67 ;  /* 0x00000010ff427819 */ /* 0x000fe20000011643 */
[----:B------:R-:W-:Y:S01]  /*9890*/  HADD2.F32 R31, -RZ, R29.H1_H1 ;  /* 0x3000001dff1f7230 */ /* 0x000fe20000004100 */
[----:B------:R-:W-:Y:S01]  /*98a0*/  SHF.R.U64 R42, R52, 0x10, R53 ;  /* 0x00000010342a7819 */ /* 0x000fe20000001235 */
[----:B------:R-:W-:-:S02]  /*98b0*/  IMAD.MOV.U32 R43, RZ, RZ, R28 ;  /* 0x000000ffff2b7224 */ /* 0x000fc400078e001c */
[-C--:B------:R-:W-:Y:S01]  /*98c0*/  FMUL.FTZ R54, R33, R50.reuse ;  /* 0x0000003221367220 */ /* 0x080fe20000410000 */
[----:B------:R-:W-:Y:S02]  /*98d0*/  HADD2.F32 R47, -RZ, R154.H1_H1 ;  /* 0x3000009aff2f7230 */ /* 0x000fe40000004100 */
[----:B------:R-:W-:Y:S01]  /*98e0*/  FMUL.FTZ R50, R31, R50 ;  /* 0x000000321f327220 */ /* 0x000fe20000410000 */
[----:B------:R-:W-:Y:S01]  /*98f0*/  HADD2.F32 R28, -RZ, R29.H0_H0 ;  /* 0x2000001dff1c7230 */ /* 0x000fe20000004100 */
[----:B------:R-:W-:Y:S01]  /*9900*/  SHF.R.U32.HI R55, RZ, 0x10, R55 ;  /* 0x00000010ff377819 */ /* 0x000fe20000011637 */
[----:B------:R-:W-:Y:S02]  /*9910*/  HADD2.F32 R48, -RZ, R48.H0_H0 ;  /* 0x20000030ff307230 */ /* 0x000fe40000004100 */
[-C--:B------:R-:W-:Y:S01]  /*9920*/  FMUL.FTZ R29, R35, R47.reuse ;  /* 0x0000002f231d7220 */ /* 0x080fe20000410000 */
[----:B------:R-:W-:Y:S02]  /*9930*/  HADD2.F32 R46, -RZ, R152.H1_H1 ;  /* 0x30000098ff2e7230 */ /* 0x000fe40000004100 */
[----:B------:R-:W-:Y:S01]  /*9940*/  FMUL.FTZ R52, R28, R47 ;  /* 0x0000002f1c347220 */ /* 0x000fe20000410000 */
[----:B------:R-:W-:-:S02]  /*9950*/  HADD2.F32 R47, -RZ, R66.H0_H0 ;  /* 0x20000042ff2f7230 */ /* 0x000fc40000004100 */
[-C--:B------:R-:W-:Y:S01]  /*9960*/  FFMA.FTZ R49, R31, R48.reuse, -R54 ;  /* 0x000000301f317223 */ /* 0x080fe20000010836 */
[----:B------:R-:W-:Y:S01]  /*9970*/  FFMA.FTZ R50, R33, R48, R50 ;  /* 0x0000003021327223 */ /* 0x000fe20000010032 */
[----:B------:R-:W-:Y:S02]  /*9980*/  HADD2.F32 R48, -RZ, R153.H1_H1 ;  /* 0x30000099ff307230 */ /* 0x000fe40000004100 */
[-C--:B------:R-:W-:Y:S01]  /*9990*/  FFMA.FTZ R28, R28, R46.reuse, -R29 ;  /* 0x0000002e1c1c7223 */ /* 0x080fe2000001081d */
[--C-:B------:R-:W-:Y:S02]  /*99a0*/  HADD2.F32 R33, -RZ, R45.reuse.H0_H0 ;  /* 0x2000002dff217230 */ /* 0x100fe40000004100 */
[----:B------:R-:W-:Y:S01]  /*99b0*/  FFMA.FTZ R29, R35, R46, R52 ;  /* 0x0000002e231d7223 */ /* 0x000fe20000010034 */
[----:B------:R-:W-:Y:S01]  /*99c0*/  HADD2.F32 R45, -RZ, R45.H1_H1 ;  /* 0x3000002dff2d7230 */ /* 0x000fe20000004100 */
[----:B------:R-:W-:Y:S01]  /*99d0*/  SHF.R.U64 R53, R64, 0x10, R65 ;  /* 0x0000001040357819 */ /* 0x000fe20000001241 */
[----:B------:R-:W-:-:S02]  /*99e0*/  HADD2.F32 R46, -RZ, R151.H1_H1 ;  /* 0x30000097ff2e7230 */ /* 0x000fc40000004100 */
[----:B------:R-:W-:Y:S01]  /*99f0*/  FMUL.FTZ R52, R33, R48 ;  /* 0x0000003021347220 */ /* 0x000fe20000410000 */
[--C-:B------:R-:W-:Y:S02]  /*9a00*/  HADD2.F32 R31, -RZ, R32.reuse.H0_H0 ;  /* 0x20000020ff1f7230 */ /* 0x100fe40000004100 */
[-C--:B------:R-:W-:Y:S01]  /*9a10*/  FMUL.FTZ R51, R45, R47.reuse ;  /* 0x0000002f2d337220 */ /* 0x080fe20000410000 */
[----:B------:R-:W-:Y:S01]  /*9a20*/  HADD2.F32 R32, -RZ, R32.H1_H1 ;  /* 0x30000020ff207230 */ /* 0x000fe20000004100 */
[----:B------:R-:W-:Y:S01]  /*9a30*/  F2FP.F16.F32.PACK_AB R49, R49, R28 ;  /* 0x0000001c3131723e */ /* 0x000fe200000000ff */
[----:B------:R-:W-:Y:S02]  /*9a40*/  HADD2.F32 R35, -RZ, R55.H0_H0 ;  /* 0x20000037ff237230 */ /* 0x000fe40000004100 */
[C---:B------:R-:W-:Y:S01]  /*9a50*/  FMUL.FTZ R48, R31.reuse, R48 ;  /* 0x000000301f307220 */ /* 0x040fe20000410000 */
[----:B------:R-:W-:Y:S01]  /*9a60*/  FFMA.FTZ R52, R31, R46, -R52 ;  /* 0x0000002e1f347223 */ /* 0x000fe20000010834 */
[----:B------:R-:W-:Y:S01]  /*9a70*/  FMUL.FTZ R54, R32, R47 ;  /* 0x0000002f20367220 */ /* 0x000fe20000410000 */
[----:B------:R-:W-:-:S02]  /*9a80*/  HADD2.F32 R154, -RZ, R154.H0_H0 ;  /* 0x2000009aff9a7230 */ /* 0x000fc40000004100 */
[-C--:B------:R-:W-:Y:S01]  /*9a90*/  FFMA.FTZ R51, R32, R35.reuse, -R51 ;  /* 0x0000002320337223 */ /* 0x080fe20000010833 */
[----:B------:R-:W-:Y:S02]  /*9aa0*/  HADD2.F32 R31, -RZ, R43.H0_H0 ;  /* 0x2000002bff1f7230 */ /* 0x000fe40000004100 */
[----:B------:R-:W-:Y:S01]  /*9ab0*/  FFMA.FTZ R47, R33, R46, R48 ;  /* 0x0000002e212f7223 */ /* 0x000fe20000010030 */
[----:B------:R-:W-:Y:S02]  /*9ac0*/  HADD2.F32 R32, -RZ, R44.H0_H0 ;  /* 0x2000002cff207230 */ /* 0x000fe40000004100 */
[----:B------:R-:W-:Y:S01]  /*9ad0*/  FFMA.FTZ R54, R45, R35, R54 ;  /* 0x000000232d367223 */ /* 0x000fe20000010036 */
[----:B------:R-:W-:Y:S02]  /*9ae0*/  HADD2.F32 R152, -RZ, R152.H0_H0 ;  /* 0x20000098ff987230 */ /* 0x000fe40000004100 */
[----:B------:R-:W-:Y:S01]  /*9af0*/  FMUL.FTZ R35, R31, R154 ;  /* 0x0000009a1f237220 */ /* 0x000fe20000410000 */
[----:B------:R-:W-:-:S02]  /*9b00*/  HADD2.F32 R33, -RZ, R53.H0_H0 ;  /* 0x20000035ff217230 */ /* 0x000fc40000004100 */
[C---:B------:R-:W-:Y:S01]  /*9b10*/  FMUL.FTZ R46, R32.reuse, R154 ;  /* 0x0000009a202e7220 */ /* 0x040fe20000410000 */
[----:B------:R-:W-:Y:S02]  /*9b20*/  HADD2.F32 R44, -RZ, R44.H1_H1 ;  /* 0x3000002cff2c7230 */ /* 0x000fe40000004100 */
[-C--:B------:R-:W-:Y:S01]  /*9b30*/  FFMA.FTZ R35, R32, R152.reuse, R35 ;  /* 0x0000009820237223 */ /* 0x080fe20000010023 */
[----:B------:R-:W-:Y:S02]  /*9b40*/  HADD2.F32 R43, -RZ, R43.H1_H1 ;  /* 0x3000002bff2b7230 */ /* 0x000fe40000004100 */
[----:B------:R-:W-:Y:S01]  /*9b50*/  FFMA.FTZ R46, R31, R152, -R46 ;  /* 0x000000981f2e7223 */ /* 0x000fe2000001082e */
[----:B------:R-:W-:Y:S02]  /*9b60*/  HADD2.F32 R42, -RZ, R42.H0_H0 ;  /* 0x2000002aff2a7230 */ /* 0x000fe40000004100 */
[----:B------:R-:W-:Y:S01]  /*9b70*/  FMUL.FTZ R48, R44, R33 ;  /* 0x000000212c307220 */ /* 0x000fe20000410000 */
[----:B------:R-:W-:-:S02]  /*9b80*/  HADD2.F32 R32, -RZ, R34.H0_H0 ;  /* 0x20000022ff207230 */ /* 0x000fc40000004100 */
[C---:B------:R-:W-:Y:S01]  /*9b90*/  FMUL.FTZ R33, R43.reuse, R33 ;  /* 0x000000212b217220 */ /* 0x040fe20000410000 */
[----:B------:R-:W-:Y:S02]  /*9ba0*/  HADD2.F32 R153, -RZ, R153.H0_H0 ;  /* 0x20000099ff997230 */ /* 0x000fe40000004100 */
[-C--:B------:R-:W-:Y:S01]  /*9bb0*/  FFMA.FTZ R43, R43, R42.reuse, -R48 ;  /* 0x0000002a2b2b7223 */ /* 0x080fe20000010830 */
[----:B------:R-:W-:Y:S02]  /*9bc0*/  HADD2.F32 R41, -RZ, R41.H0_H0 ;  /* 0x20000029ff297230 */ /* 0x000fe40000004100 */
[----:B------:R-:W-:Y:S01]  /*9bd0*/  FFMA.FTZ R42, R44, R42, R33 ;  /* 0x0000002a2c2a7223 */ /* 0x000fe20000010021 */
[----:B------:R-:W-:Y:S01]  /*9be0*/  HADD2.F32 R31, -RZ, R30.H0_H0 ;  /* 0x2000001eff1f7230 */ /* 0x000fe20000004100 */
[----:B------:R-:W-:Y:S01]  /*9bf0*/  F2FP.F16.F32.PACK_AB R47, R54, R47 ;  /* 0x0000002f362f723e */ /* 0x000fe200000000ff */
[----:B------:R-:W-:Y:S01]  /*9c00*/  HADD2.F32 R34, -RZ, R34.H1_H1 ;  /* 0x30000022ff227230 */ /* 0x000fe20000004100 */
[----:B------:R-:W-:Y:S01]  /*9c10*/  F2FP.F16.F32.PACK_AB R28, R43, R46 ;  /* 0x0000002e2b1c723e */ /* 0x000fe200000000ff */
[----:B------:R-:W-:-:S02]  /*9c20*/  HADD2.F32 R30, -RZ, R30.H1_H1 ;  /* 0x3000001eff1e7230 */ /* 0x000fc40000004100 */
[----:B------:R-:W-:Y:S02]  /*9c30*/  HADD2.F32 R33, -RZ, R38.H0_H0 ;  /* 0x20000026ff217230 */ /* 0x000fe40000004100 */
[----:B------:R-:W-:Y:S01]  /*9c40*/  FMUL.FTZ R38, R32, R153 ;  /* 0x0000009920267220 */ /* 0x000fe20000410000 */
[----:B------:R-:W-:Y:S02]  /*9c50*/  HADD2.F32 R151, -RZ, R151.H0_H0 ;  /* 0x20000097ff977230 */ /* 0x000fe40000004100 */
[----:B------:R-:W-:Y:S01]  /*9c60*/  FMUL.FTZ R45, R34, R41 ;  /* 0x00000029222d7220 */ /* 0x000fe20000410000 */
[C---:B------:R-:W-:Y:S01]  /*9c70*/  FMUL.FTZ R153, R31.reuse, R153 ;  /* 0x000000991f997220 */ /* 0x040fe20000410000 */
[----:B------:R-:W-:Y:S01]  /*9c80*/  FMUL.FTZ R41, R30, R41 ;  /* 0x000000291e297220 */ /* 0x000fe20000410000 */
[-C--:B------:R-:W-:Y:S02]  /*9c90*/  FFMA.FTZ R38, R31, R151.reuse, -R38 ;  /* 0x000000971f267223 */ /* 0x080fe40000010826 */
        /* <DEDUP_REMOVED lines=10> */
.L_x_1760:
[----:B------:R-:W-:Y:S05]  /*9d40*/  BSYNC B1 ;  /* 0x0000000000017941 */ /* 0x000fea0003800000 */
.L_x_1759:
[----:B------:R-:W-:Y:S01]  /*9d50*/  ISETP.GE.AND P0, PT, R39, R144, PT ;  /* 0x000000902700720c */ /* 0x000fe20003f06270 */
[----:B------:R-:W-:Y:S02]  /*9d60*/  ULDC.64 UR4, c[0x0][0x208] ;  /* 0x0000820000047ab9 */ /* 0x000fe40000000a00 */
[----:B0-----:R0:W-:Y:S10]  /*9d70*/  STG.E.128 desc[UR4][R36.64], R28 ;  /* 0x0000001c24007986 */ /* 0x0011f4000c101d04 */
[----:B------:R-:W-:Y:S05]  /*9d80*/  @P0 BRA `(.L_x_1709) ;  /* 0x0000000400040947 */ /* 0x000fea0003800000 */
[--C-:B------:R-:W-:Y:S01]  /*9d90*/  IADD3 R126, P0, P4, R86, R126, R39.reuse ;  /* 0x0000007e567e7210 */ /* 0x100fe20007c1e027 */
[----:B------:R-:W-:Y:S01]  /*9da0*/  ULDC.64 UR4, c[0x0][0x208] ;  /* 0x0000820000047ab9 */ /* 0x000fe20000000a00 */
[----:B------:R-:W-:-:S04]  /*9db0*/  SHF.R.S32.HI R39, RZ, 0x1f, R39 ;  /* 0x0000001fff277819 */ /* 0x000fc80000011427 */
[----:B------:R-:W-:Y:S02]  /*9dc0*/  IADD3.X R40, R84, R40, R39, P0, P4 ;  /* 0x0000002854287210 */ /* 0x000fe400007e8427 */
[----:B------:R-:W-:-:S04]  /*9dd0*/  LEA R114, P0, R126, R114, 0x1 ;  /* 0x000000727e727211 */ /* 0x000fc800078008ff */
[----:B------:R-:W-:-:S05]  /*9de0*/  LEA.HI.X R115, R126, R115, R40, 0x1, P0 ;  /* 0x000000737e737211 */ /* 0x000fca00000f0c28 */
[----:B--2---:R2:W-:Y:S01]  /*9df0*/  STG.E.128 desc[UR4][R114.64], R32 ;  /* 0x0000002072007986 */ /* 0x0045e2000c101d04 */
[----:B------:R-:W-:Y:S05]  /*9e00*/  BRA `(.L_x_1709) ;  /* 0x0000000000e47947 */ /* 0x000fea0003800000 */
.L_x_1676:
[----:B------:R-:W-:-:S04]  /*9e10*/  ULOP3.LUT UR4, UR60, 0x1, URZ, 0xfc, !UPT ;  /* 0x000000013c047892 */ /* 0x000fc8000f8efc3f */
[----:B------:R-:W-:-:S06]  /*9e20*/  UISETP.NE.AND UP0, UPT, UR4, 0x3, UPT ;  /* 0x000000030400788c */ /* 0x000fcc000bf05270 */
[----:B------:R-:W-:-:S13]  /*9e30*/  PLOP3.LUT P1, PT, PT, PT, UP0, 0x80, 0x0 ;  /* 0x000000000000781c */ /* 0x000fda0003f2f008 */
[----:B------:R-:W-:Y:S05]  /*9e40*/  @!P1 BRA `(.L_x_1761) ;  /* 0x0000000000049947 */ /* 0x000fea0003800000 */
[----:B------:R-:W-:Y:S01]  /*9e50*/  BPT.TRAP 0x1 ;  /* 0x000000040000795c */ /* 0x000fe20000300000 */
.L_x_1761:
[----:B------:R-:W-:Y:S01]  /*9e60*/  IMAD R3, R17, 0x8, R16 ;  /* 0x0000000811037824 */ /* 0x000fe200078e0210 */
[----:B------:R-:W-:Y:S01]  /*9e70*/  SHF.L.U32 R0, R167, 0x1f, RZ ;  /* 0x0000001fa7007819 */ /* 0x000fe200000006ff */
[----:B------:R-:W-:Y:S01]  /*9e80*/  IMAD R4, R2, -0x60, R24 ;  /* 0xffffffa002047824 */ /* 0x000fe200078e0218 */
[----:B------:R-:W-:Y:S02]  /*9e90*/  BSSY B1, `(.L_x_1762) ;  /* 0x0000005000017945 */ /* 0x000fe40003800000 */
[----:B------:R-:W1:Y:S02]  /*9ea0*/  SYNCS.PHASECHK.TRANS64.TRYWAIT P4, [R3+URZ+0x2a890], R0 ;  /* 0x02a89000030075a7 */ /* 0x000e64000808017f */
[----:B------:R-:W-:-:S04]  /*9eb0*/  VIMNMX R4, R4, 0x60, PT ;  /* 0x0000006004047848 */ /* 0x000fc80003fe0100 */
[----:B------:R-:W-:Y:S01]  /*9ec0*/  ISETP.GE.AND P0, PT, R162, R4, PT ;  /* 0x00000004a200720c */ /* 0x000fe20003f06270 */
[----:B-1----:R-:W-:-:S12]  /*9ed0*/  @!P4 BRA `(.L_x_1763) ;  /* 0x000001e400a8c947 */ /* 0x002fd80003800000 */
.L_x_2127:
[----:B------:R-:W-:Y:S05]  /*9ee0*/  BSYNC B1 ;  /* 0x0000000000017941 */ /* 0x000fea0003800000 */
.L_x_1762:
[----:B------:R-:W-:Y:S04]  /*9ef0*/  BSSY B1, `(.L_x_1764) ;  /* 0x0000015000017945 */ /* 0x000fe80003800000 */
[----:B------:R-:W-:Y:S05]  /*9f00*/  @P0 BRA `(.L_x_1765) ;  /* 0x00000000004c0947 */ /* 0x000fea0003800000 */
[----:B------:R-:W-:Y:S01]  /*9f10*/  ISETP.NE.AND P4, PT, R11, RZ, PT ;  /* 0x000000ff0b00720c */ /* 0x000fe20003f85270 */
[----:B------:R-:W-:Y:S01]  /*9f20*/  ULDC.64 UR4, c[0x0][0x208] ;  /* 0x0000820000047ab9 */ /* 0x000fe20000000a00 */
        /* <DEDUP_REMOVED lines=17> */
.L_x_1765:
[----:B------:R-:W-:Y:S05]  /*a040*/  BSYNC B1 ;  /* 0x0000000000017941 */ /* 0x000fea0003800000 */
.L_x_1764:
[----:B------:R-:W-:-:S13]  /*a050*/  ISETP.GE.AND P0, PT, R188, R4, PT ;  /* 0x00000004bc00720c */ /* 0x000fda0003f06270 */
[----:B------:R-:W-:Y:S05]  /*a060*/  @P0 BRA `(.L_x_1709) ;  /* 0x00000000004c0947 */ /* 0x000fea0003800000 */
[----:B------:R-:W-:Y:S01]  /*a070*/  ISETP.NE.AND P4, PT, R11, RZ, PT ;  /* 0x000000ff0b00720c */ /* 0x000fe20003f85270 */
[----:B------:R-:W-:Y:S01]  /*a080*/  ULDC.64 UR4, c[0x0][0x208] ;  /* 0x0000820000047ab9 */ /* 0x000fe20000000a00 */
        /* <DEDUP_REMOVED lines=17> */
.L_x_1709:
[----:B------:R-:W-:Y:S05]  /*a1a0*/  BSYNC B0 ;  /* 0x0000000000007941 */ /* 0x000fea0003800000 */
.L_x_1675:
        /* <DEDUP_REMOVED lines=17> */
.L_x_1767:
[----:B------:R-:W-:Y:S05]  /*a2c0*/  BSYNC B0 ;  /* 0x0000000000007941 */ /* 0x000fea0003800000 */
.L_x_1766:
[----:B------:R-:W2:Y:S01]  /*a2d0*/  SYNCS.PHASECHK.TRANS64.TRYWAIT P4, [R3+URZ+0x2a8b0], R0 ;  /* 0x02a8b000030075a7 */ /* 0x000ea2000808017f */
[----:B0-----:R-:W-:Y:S01]  /*a2e0*/  IMAD R28, R17, 0x3000, R25 ;  /* 0x00003000111c7824 */ /* 0x001fe200078e0219 */
[----:B------:R-:W-:Y:S01]  /*a2f0*/  ULDC UR61, c[0x0][0x320] ;  /* 0x0000c800003d7ab9 */ /* 0x000fe20000000800 */
[----:B------:R-:W-:Y:S01]  /*a300*/  ULDC.64 UR56, c[0x0][0x328] ;  /* 0x0000ca0000387ab9 */ /* 0x000fe20000000a00 */
[----:B------:R-:W-:Y:S01]  /*a310*/  ULDC.64 UR58, c[0x0][0x318] ;  /* 0x0000c600003a7ab9 */ /* 0x000fe20000000a00 */
[----:B------:R-:W-:Y:S01]  /*a320*/  BSSY B0, `(.L_x_1768) ;  /* 0x0000004000007945 */ /* 0x000fe20003800000 */
[----:B------:R-:W-:Y:S01]  /*a330*/  ISETP.GE.AND P1, PT, R162, R4, PT ;  /* 0x00000004a200720c */ /* 0x000fe20003f26270 */
[----:B------:R-:W-:Y:S02]  /*a340*/  IMAD.IADD R30, R128, 0x1, R28 ;  /* 0x00000001801e7824 */ /* 0x000fe400078e021c */
[----:B--2---:R-:W-:Y:S10]  /*a350*/  @!P4 BRA `(.L_x_1769) ;  /* 0x000001e0009cc947 */ /* 0x004ff40003800000 */
.L_x_2128:
[----:B------:R-:W-:Y:S05]  /*a360*/  BSYNC B0 ;  /* 0x0000000000007941 */ /* 0x000fea0003800000 */
.L_x_1768:
[----:B------:R-:W-:Y:S01]  /*a370*/  BSSY B0, `(.L_x_1770) ;  /* 0x000001a000007945 */ /* 0x000fe20003800000 */
[----:B01----:R-:W-:Y:S01]  /*a380*/  IMAD R0, R28, 0x2, R117 ;  /* 0x000000021c007824 */ /* 0x003fe200078e0275 */
[----:B------:R-:W-:Y:S01]  /*a390*/  LEA R40, R30, R117, 0x1 ;  /* 0x000000751e287211 */ /* 0x000fe200078e08ff */
[----:B------:R-:W-:Y:S01]  /*a3a0*/  IMAD.WIDE R36, R2, 0x60, R120 ;  /* 0x0000006002247825 */ /* 0x000fe200078e0278 */
[----:B------:R-:W-:Y:S06]  /*a3b0*/  @P1 BRA `(.L_x_1771) ;  /* 0x0000000000541947 */ /* 0x000fec0003800000 */
[----:B------:R-:W-:Y:S01]  /*a3c0*/  IMAD R31, R37, UR56, RZ ;  /* 0x00000038251f7c24 */ /* 0x000fe2000f8e02ff */
[----:B------:R-:W-:Y:S01]  /*a3d0*/  ISETP.GE.AND P4, PT, R18, UR61, PT ;  /* 0x0000003d12007c0c */ /* 0x000fe2000bf86270 */
[----:B------:R-:W-:Y:S01]  /*a3e0*/  IMAD.MOV.U32 R28, RZ, RZ, R88 ;  /* 0x000000ffff1c7224 */ /* 0x000fe200078e0058 */
[----:B------:R-:W-:Y:S01]  /*a3f0*/  ULDC.64 UR4, c[0x0][0x208] ;  /* 0x0000820000047ab9 */ /* 0x000fe20000000a00 */
        /* <DEDUP_REMOVED lines=17> */
.L_x_1771:
[----:B------:R-:W-:Y:S05]  /*a510*/  BSYNC B0 ;  /* 0x0000000000007941 */ /* 0x000fea0003800000 */
.L_x_1770:
[----:B------:R-:W-:Y:S01]  /*a520*/  ISETP.GE.AND P1, PT, R188, R4, PT ;  /* 0x00000004bc00720c */ /* 0x000fe20003f26270 */
[----:B------:R-:W-:-:S12]  /*a530*/  BSSY B0, `(.L_x_1772) ;  /* 0x0000018000007945 */ /* 0x000fd80003800000 */
[----:B------:R-:W-:Y:S05]  /*a540*/  @P1 BRA `(.L_x_1773) ;  /* 0x0000000000581947 */ /* 0x000fea0003800000 */
[----:B0-----:R-:W-:Y:S01]  /*a550*/  IADD3 R31, P1, R36, 0x40, RZ ;  /* 0x00000040241f7810 */ /* 0x001fe20007f3e0ff */
[----:B------:R-:W-:Y:S01]  /*a560*/  IMAD.MOV.U32 R4, RZ, RZ, R88 ;  /* 0x000000ffff047224 */ /* 0x000fe200078e0058 */
[----:B------:R-:W-:Y:S01]  /*a570*/  ISETP.GE.AND P4, PT, R18, UR61, PT ;  /* 0x0000003d12007c0c */ /* 0x000fe2000bf86270 */
[----:B------:R-:W-:Y:S02]  /*a580*/  ULDC.64 UR4, c[0x0][0x208] ;  /* 0x0000820000047ab9 */ /* 0x000fe40000000a00 */
[----:B------:R-:W-:Y:S02]  /*a590*/  IMAD.X R36, RZ, RZ, R37, P1 ;  /* 0x000000ffff247224 */ /* 0x000fe400008e0625 */
        /* <DEDUP_REMOVED lines=17> */
.L_x_1773:
[----:B------:R-:W-:Y:S05]  /*a6b0*/  BSYNC B0 ;  /* 0x0000000000007941 */ /* 0x000fea0003800000 */
.L_x_1772:
[----:B------:R-:W3:Y:S01]  /*a6c0*/  LDL R0, [R1+0x4] ;  /* 0x0000040001007983 */ /* 0x000ee20000100800 */
[----:B------:R-:W-:Y:S01]  /*a6d0*/  VIADD R17, R17, 0x1 ;  /* 0x0000000111117836 */ /* 0x000fe20000000000 */
[----:B------:R-:W-:Y:S01]  /*a6e0*/  @!P0 IADD3 R3, R3, 0x2a8c0, RZ ;  /* 0x0002a8c003038810 */ /* 0x000fe20007ffe0ff */
[----:B------:R-:W-:Y:S01]  /*a6f0*/  @!PT LDS RZ, [RZ] ;  /* 0x00000000fffff984 */ /* 0x000fe20000000800 */
[----:B------:R-:W-:Y:S01]  /*a700*/  @!PT LDS RZ, [RZ] ;  /* 0x00000000fffff984 */ /* 0x000fe20000000800 */
[----:B------:R-:W-:Y:S01]  /*a710*/  @!PT LDS RZ, [RZ] ;  /* 0x00000000fffff984 */ /* 0x000fe20000000800 */
[----:B------:R-:W-:Y:S01]  /*a720*/  @!PT LDS RZ, [RZ] ;  /* 0x00000000fffff984 */ /* 0x000fe20000000800 */
[----:B------:R1:W-:Y:S06]  /*a730*/  MEMBAR.ALL.CTA ;  /* 0x0000000000007992 */ /* 0x0003ec0000008000 */
[----:B-1----:R-:W1:Y:S02]  /*a740*/  FENCE.VIEW.ASYNC.S ;  /* 0x00000000000073c6 */ /* 0x002e640000000000 */
[----:B-1----:R1:W-:Y:S01]  /*a750*/  BAR.SYNC.DEFER_BLOCKING R150, 0x80 ;  /* 0x000200960000751d */ /* 0x0023e20000010000 */
[----:B------:R-:W-:-:S02]  /*a760*/  ISETP.NE.AND P1, PT, R17, 0x2, PT ;  /* 0x000000021100780c */ /* 0x000fc40003f25270 */
[----:B------:R-:W-:Y:S02]  /*a770*/  @!P0 PRMT R3, RZ, 0x654, R3 ;  /* 0x00000654ff038816 */ /* 0x000fe40000000003 */
[----:B------:R-:W-:Y:S02]  /*a780*/  SEL R17, R17, RZ, P1 ;  /* 0x000000ff11117207 */ /* 0x000fe40000800000 */
[----:B------:R1:W-:Y:S01]  /*a790*/  @!P0 SYNCS.ARRIVE.TRANS64.RED.A1T0 RZ, [R3+URZ], RZ ;  /* 0x000000ff03ff89a7 */ /* 0x0003e2000810043f */
[----:B------:R-:W-:Y:S02]  /*a7a0*/  PLOP3.LUT P0, PT, PT, PT, PT, 0x8, 0x0 ;  /* 0x000000000000781c */ /* 0x000fe40003f0e170 */
[----:B---3--:R-:W-:Y:S02]  /*a7b0*/  LOP3.LUT P4, RZ, R0, 0x2, RZ, 0xc0, !PT ;  /* 0x0000000200ff7812 */ /* 0x008fe4000788c0ff */
[----:B------:R-:W-:-:S04]  /*a7c0*/  SEL R0, RZ, 0x1, P1 ;  /* 0x00000001ff007807 */ /* 0x000fc80000800000 */
[----:B------:R-:W-:-:S07]  /*a7d0*/  LOP3.LUT R167, R167, R0, RZ, 0x3c, !PT ;  /* 0x00000000a7a77212 */ /* 0x000fce00078e3cff */
[----:B-1----:R-:W-:Y:S05]  /*a7e0*/  @P4 BRA `(.L_x_1774) ;  /* 0xffffff8000cc4947 */ /* 0x002fea000383ffff */
.L_x_1670:
[----:B------:R-:W1:Y:S01]  /*a7f0*/  LDC R0, c[0x0][0x448] ;  /* 0x00011200ff007b82 */ /* 0x000e620000000800 */
[----:B------:R-:W-:Y:S01]  /*a800*/  IADD3 R5, R164, 0x1, -R163 ;  /* 0x00000001a4057810 */ /* 0x000fe20007ffe8a3 */
[----:B------:R-:W-:Y:S06]  /*a810*/  BSSY B0, `(.L_x_1775) ;  /* 0x000000d000007945 */ /* 0x000fec0003800000 */
[----:B------:R-:W3:Y:S01]  /*a820*/  LDC.64 R6, c[0x0][0x9e0] ;  /* 0x00027800ff067b82 */ /* 0x000ee20000000a00 */
[----:B-1----:R-:W-:Y:S01]  /*a830*/  ISETP.NE.AND P1, PT, R0, 0x1, PT ;  /* 0x000000010000780c */ /* 0x002fe20003f25270 */
[----:B------:R-:W-:Y:S01]  /*a840*/  VIADD R0, R177, 0x7f ;  /* 0x0000007fb1007836 */ /* 0x000fe20000000000 */
[----:B---3--:R-:W-:-:S11]  /*a850*/  ISETP.GE.AND P2, PT, R7, 0x1, PT ;  /* 0x000000010700780c */ /* 0x008fd60003f46270 */
[----:B------:R-:W1:Y:S08]  /*a860*/  @P1 LDC R3, c[0x0][0x44c] ;  /* 0x00011300ff031b82 */ /* 0x000e700000000800 */
[----:B------:R-:W3:Y:S01]  /*a870*/  @P1 LDC R2, c[0x0][0x450] ;  /* 0x00011400ff021b82 */ /* 0x000ee20000000800 */
[----:B-1----:R-:W-:-:S05]  /*a880*/  @P1 IMAD.HI.U32 R3, R0, R3, RZ ;  /* 0x0000000300031227 */ /* 0x002fca00078e00ff */
[----:B---3--:R-:W-:-:S05]  /*a890*/  @P1 SHF.R.U32.HI R0, RZ, R2, R3 ;  /* 0x00000002ff001219 */ /* 0x008fca0000011603 */
[----:B------:R-:W-:Y:S01]  /*a8a0*/  IMAD.IADD R3, R5, 0x1, R0 ;  /* 0x0000000105037824 */ /* 0x000fe200078e0200 */
[----:B------:R-:W-:Y:S06]  /*a8b0*/  @P0 BRA `(.L_x_1776) ;  /* 0x0000000000080947 */ /* 0x000fec0003800000 */
[----:B------:R-:W1:Y:S02]  /*a8c0*/  FENCE.VIEW.ASYNC.G ;  /* 0x00000000000073c6 */ /* 0x000e640000000100 */
[----:B-1----:R-:W-:Y:S06]  /*a8d0*/  BAR.ARV 0xc, 0x180 ;  /* 0x0306000000007b1d */ /* 0x002fec0000002000 */
.L_x_1776:
[----:B------:R-:W-:Y:S05]  /*a8e0*/  BSYNC B0 ;  /* 0x0000000000007941 */ /* 0x000fea0003800000 */
.L_x_1775:
[----:B------:R-:W-:Y:S01]  /*a8f0*/  IMAD.IADD R0, R3, 0x1, R6 ;  /* 0x0000000103007824 */ /* 0x000fe200078e0206 */
[----:B------:R-:W-:Y:S06]  /*a900*/  @!P2 BRA `(.L_x_1777) ;  /* 0x000000000048a947 */ /* 0x000fec0003800000 */
[C---:B------:R-:W-:Y:S01]  /*a910*/  ISETP.GT.AND P0, PT, R3.reuse, RZ, PT ;  /* 0x000000ff0300720c */ /* 0x040fe20003f04270 */
[----:B------:R-:W-:Y:S01]  /*a920*/  BSSY B0, `(.L_x_1778) ;  /* 0x000000e000007945 */ /* 0x000fe20003800000 */
[----:B------:R-:W-:-:S11]  /*a930*/  VIADD R2, R3, 0xffffffff ;  /* 0xffffffff03027836 */ /* 0x000fd60000000000 */
[----:B------:R-:W-:Y:S05]  /*a940*/  @P0 BRA `(.L_x_1779) ;  /* 0x00000000001c0947 */ /* 0x000fea0003800000 */
[----:B------:R-:W-:Y:S01]  /*a950*/  ISETP.NE.AND P0, PT, R7, 0x1, PT ;  /* 0x000000010700780c */ /* 0x000fe20003f05270 */
[----:B------:R-:W-:-:S12]  /*a960*/  IMAD.MOV R3, RZ, RZ, -R3 ;  /* 0x000000ffff037224 */ /* 0x000fd800078e0a03 */
[----:B------:R-:W1:Y:S02]  /*a970*/  @P0 LDC.64 R4, c[0x0][0x9e8] ;  /* 0x00027a00ff040b82 */ /* 0x000e640000000a00 */
[----:B-1----:R-:W-:-:S05]  /*a980*/  @P0 IMAD.HI.U32 R2, R3, R4, RZ ;  /* 0x0000000403020227 */ /* 0x002fca00078e00ff */
[----:B------:R-:W-:-:S04]  /*a990*/  @P0 SHF.R.U32.HI R3, RZ, R5, R2 ;  /* 0x00000005ff030219 */ /* 0x000fc80000011602 */
[----:B------:R-:W-:Y:S01]  /*a9a0*/  LOP3.LUT R2, RZ, R3, RZ, 0x33, !PT ;  /* 0x00000003ff027212 */ /* 0x000fe200078e33ff */
[----:B------:R-:W-:Y:S06]  /*a9b0*/  BRA `(.L_x_1780) ;  /* 0x0000000000107947 */ /* 0x000fec0003800000 */
.L_x_1779:
[----:B------:R-:W-:-:S13]  /*a9c0*/  ISETP.NE.AND P0, PT, R7, 0x1, PT ;  /* 0x000000010700780c */ /* 0x000fda0003f05270 */
[----:B------:R-:W1:Y:S02]  /*a9d0*/  @P0 LDC.64 R4, c[0x0][0x9e8] ;  /* 0x00027a00ff040b82 */ /* 0x000e640000000a00 */
[----:B-1----:R-:W-:-:S05]  /*a9e0*/  @P0 IMAD.HI.U32 R4, R2, R4, RZ ;  /* 0x0000000402040227 */ /* 0x002fca00078e00ff */
[----:B------:R-:W-:-:S07]  /*a9f0*/  @P0 SHF.R.U32.HI R2, RZ, R5, R4 ;  /* 0x00000005ff020219 */ /* 0x000fce0000011604 */
.L_x_1780:
[----:B------:R-:W-:Y:S05]  /*aa00*/  BSYNC B0 ;  /* 0x0000000000007941 */ /* 0x000fea0003800000 */
.L_x_1778:
[----:B------:R-:W-:-:S05]  /*aa10*/  IMAD R3, R2, R7, R7 ;  /* 0x0000000702037224 */ /* 0x000fca00078e0207 */
[----:B------:R-:W-:-:S07]  /*aa20*/  VIMNMX R0, R0, R3, PT ;  /* 0x0000000300007248 */ /* 0x000fce0003fe0100 */
.L_x_1777:
[----:B------:R-:W1:Y:S01]  /*aa30*/  @P1 LDC R2, c[0x0][0x44c] ;  /* 0x00011300ff021b82 */ /* 0x000e620000000800 */
[----:B------:R-:W-:Y:S01]  /*aa40*/  IADD3 R0, R0, 0x5f, RZ ;  /* 0x0000005f00007810 */ /* 0x000fe20007ffe0ff */
[----:B------:R-:W-:Y:S01]  /*aa50*/  IMAD.MOV.U32 R5, RZ, RZ, R177 ;  /* 0x000000ffff057224 */ /* 0x000fe200078e00b1 */
[----:B------:R-:W-:-:S03]  /*aa60*/  ULDC UR4, c[0x0][0x9dc] ;  /* 0x0002770000047ab9 */ /* 0x000fc60000000800 */
[----:B------:R-:W-:Y:S02]  /*aa70*/  IMAD.HI R0, R0, 0x2aaaaaab, RZ ;  /* 0x2aaaaaab00007827 */ /* 0x000fe400078e02ff */
[----:B------:R-:W3:Y:S03]  /*aa80*/  @P1 LDC R9, c[0x0][0x450] ;  /* 0x00011400ff091b82 */ /* 0x000ee60000000800 */
[----:B------:R-:W-:Y:S01]  /*aa90*/  SHF.R.U32.HI R3, RZ, 0x1f, R0 ;  /* 0x0000001fff037819 */ /* 0x000fe20000011600 */
[----:B-1----:R-:W-:-:S05]  /*aaa0*/  @P1 IMAD.HI.U32 R2, R177, R2, RZ ;  /* 0x00000002b1021227 */ /* 0x002fca00078e00ff */
[----:B---3--:R-:W-:Y:S02]  /*aab0*/  @P1 SHF.R.U32.HI R5, RZ, R9, R2 ;  /* 0x00000009ff051219 */ /* 0x008fe40000011602 */
[----:B------:R-:W-:-:S03]  /*aac0*/  LEA.HI.SX32 R2, R0, R3, 0x1c ;  /* 0x0000000300027211 */ /* 0x000fc600078fe2ff */
[----:B------:R-:W-:Y:S01]  /*aad0*/  IMAD.IADD R0, R148, 0x1, R5 ;  /* 0x0000000194007824 */ /* 0x000fe200078e0205 */
[----:B------:R-:W-:-:S03]  /*aae0*/  VIMNMX R2, R149, R2, PT ;  /* 0x0000000295027248 */ /* 0x000fc60003fe0100 */
[----:B------:R-:W-:Y:S01]  /*aaf0*/  VIADD R3, R0, -UR4 ;  /* 0x8000000400037c36 */ /* 0x000fe20008000000 */
[----:B------:R-:W-:Y:S06]  /*ab00*/  @!P2 BRA `(.L_x_1781) ;  /* 0x000000000044a947 */ /* 0x000fec0003800000 */
[----:B------:R-:W-:Y:S01]  /*ab10*/  ISETP.GT.AND P0, PT, R0, -0x1, PT ;  /* 0xffffffff0000780c */ /* 0x000fe20003f04270 */
[----:B------:R-:W-:-:S12]  /*ab20*/  BSSY B0, `(.L_x_1782) ;  /* 0x000000d000007945 */ /* 0x000fd80003800000 */
[----:B------:R-:W-:Y:S05]  /*ab30*/  @P0 BRA `(.L_x_1783) ;  /* 0x00000000001c0947 */ /* 0x000fea0003800000 */
[----:B------:R-:W-:Y:S02]  /*ab40*/  ISETP.NE.AND P0, PT, R7, 0x1, PT ;  /* 0x000000010700780c */ /* 0x000fe40003f05270 */
[----:B------:R-:W-:-:S11]  /*ab50*/  LOP3.LUT R5, RZ, R0, RZ, 0x33, !PT ;  /* 0x00000000ff057212 */ /* 0x000fd600078e33ff */
[----:B------:R-:W1:Y:S02]  /*ab60*/  @P0 LDC.64 R8, c[0x0][0x9e8] ;  /* 0x00027a00ff080b82 */ /* 0x000e640000000a00 */
[----:B-1----:R-:W-:-:S05]  /*ab70*/  @P0 IMAD.HI.U32 R0, R5, R8, RZ ;  /* 0x0000000805000227 */ /* 0x002fca00078e00ff */
[----:B------:R-:W-:-:S04]  /*ab80*/  @P0 SHF.R.U32.HI R5, RZ, R9, R0 ;  /* 0x00000009ff050219 */ /* 0x000fc80000011600 */
[----:B------:R-:W-:Y:S01]  /*ab90*/  LOP3.LUT R0, RZ, R5, RZ, 0x33, !PT ;  /* 0x00000005ff007212 */ /* 0x000fe200078e33ff */
[----:B------:R-:W-:Y:S06]  /*aba0*/  BRA `(.L_x_1784) ;  /* 0x0000000000107947 */ /* 0x000fec0003800000 */
.L_x_1783:
[----:B------:R-:W-:-:S13]  /*abb0*/  ISETP.NE.AND P0, PT, R7, 0x1, PT ;  /* 0x000000010700780c */ /* 0x000fda0003f05270 */
[----:B------:R-:W1:Y:S02]  /*abc0*/  @P0 LDC.64 R4, c[0x0][0x9e8] ;  /* 0x00027a00ff040b82 */ /* 0x000e640000000a00 */
[----:B-1----:R-:W-:-:S05]  /*abd0*/  @P0 IMAD.HI.U32 R4, R0, R4, RZ ;  /* 0x0000000400040227 */ /* 0x002fca00078e00ff */
[----:B------:R-:W-:-:S07]  /*abe0*/  @P0 SHF.R.U32.HI R0, RZ, R5, R4 ;  /* 0x00000005ff000219 */ /* 0x000fce0000011604 */
.L_x_1784:
[----:B------:R-:W-:Y:S05]  /*abf0*/  BSYNC B0 ;  /* 0x0000000000007941 */ /* 0x000fea0003800000 */
.L_x_1782:
[----:B------:R-:W-:-:S05]  /*ac00*/  IMAD R0, R0, R7, RZ ;  /* 0x0000000700007224 */ /* 0x000fca00078e02ff */
[----:B------:R-:W-:-:S07]  /*ac10*/  VIMNMX R3, R3, R0, !PT ;  /* 0x0000000003037248 */ /* 0x000fce0007fe0100 */
.L_x_1781:
[----:B------:R-:W-:Y:S01]  /*ac20*/  IMAD.HI R3, R3, 0x2aaaaaab, RZ ;  /* 0x2aaaaaab03037827 */ /* 0x000fe200078e02ff */
[----:B------:R-:W-:Y:S02]  /*ac30*/  PLOP3.LUT P0, PT, PT, PT, PT, 0x80, 0x0 ;  /* 0x000000000000781c */ /* 0x000fe40003f0f070 */
[----:B------:R-:W-:Y:S02]  /*ac40*/  CS2R R20, SRZ ;  /* 0x0000000000147805 */ /* 0x000fe4000001ff00 */
[----:B------:R-:W-:Y:S02]  /*ac50*/  CS2R R86, SRZ ;  /* 0x0000000000567805 */ /* 0x000fe4000001ff00 */
[----:B------:R-:W-:Y:S02]  /*ac60*/  CS2R R84, SRZ ;  /* 0x0000000000547805 */ /* 0x000fe4000001ff00 */
[----:B------:R-:W-:Y:S02]  /*ac70*/  SHF.R.U32.HI R0, RZ, 0x1f, R3 ;  /* 0x0000001fff007819 */ /* 0x000fe40000011603 */
[----:B------:R-:W-:-:S02]  /*ac80*/  CS2R R82, SRZ ;  /* 0x0000000000527805 */ /* 0x000fc4000001ff00 */
[----:B------:R-:W-:Y:S02]  /*ac90*/  CS2R R80, SRZ ;  /* 0x0000000000507805 */ /* 0x000fe4000001ff00 */
[----:B------:R-:W-:Y:S02]  /*aca0*/  CS2R R42, SRZ ;  /* 0x00000000002a7805 */ /* 0x000fe4000001ff00 */
[----:B------:R-:W-:Y:S01]  /*acb0*/  LEA.HI.SX32 R179, R3, R0, 0x1c ;  /* 0x0000000003b37211 */ /* 0x000fe200078fe2ff */
[----:B------:R-:W-:Y:S01]  /*acc0*/  IMAD.MOV.U32 R0, RZ, RZ, RZ ;  /* 0x000000ffff007224 */ /* 0x000fe200078e00ff */
[----:B0-----:R-:W-:Y:S02]  /*acd0*/  CS2R R38, SRZ ;  /* 0x0000000000267805 */ /* 0x001fe4000001ff00 */
[----:B------:R-:W-:Y:S02]  /*ace0*/  CS2R R76, SRZ ;  /* 0x00000000004c7805 */ /* 0x000fe4000001ff00 */
[----:B------:R-:W-:-:S02]  /*acf0*/  VIMNMX R179, RZ, R179, !PT ;  /* 0x000000b3ffb37248 */ /* 0x000fc40007fe0100 */
[----:B--2---:R-:W-:Y:S02]  /*ad00*/  CS2R R36, SRZ ;  /* 0x0000000000247805 */ /* 0x004fe4000001ff00 */
        /* <DEDUP_REMOVED lines=21> */
[----:B------:R-:W-:Y:S01]  /*ae60*/  IMAD.MOV.U32 R30, RZ, RZ, RZ ;  /* 0x000000ffff1e7224 */ /* 0x000fe200078e00ff */
[----:B------:R-:W-:Y:S01]  /*ae70*/  CS2R R6, SRZ ;  /* 0x0000000000067805 */ /* 0x000fe2000001ff00 */
[----:B------:R-:W-:Y:S01]  /*ae80*/  IMAD.MOV.U32 R97, RZ, RZ, RZ ;  /* 0x000000ffff617224 */ /* 0x000fe200078e00ff */
[----:B------:R-:W-:Y:S01]  /*ae90*/  MOV R28, RZ ;  /* 0x000000ff001c7202 */ /* 0x000fe20000000f00 */
[----:B------:R-:W-:-:S02]  /*aea0*/  IMAD.MOV.U32 R32, RZ, RZ, RZ ;  /* 0x000000ffff207224 */ /* 0x000fc400078e00ff */
[----:B------:R-:W-:Y:S01]  /*aeb0*/  IMAD.MOV.U32 R99, RZ, RZ, RZ ;  /* 0x000000ffff637224 */ /* 0x000fe200078e00ff */
[----:B------:R-:W-:Y:S06]  /*aec0*/  @!P1 BRA `(.L_x_1785) ;  /* 0x0000013000549947 */ /* 0x000fec0003800000 */
[----:B------:R-:W2:Y:S04]  /*aed0*/  LDL R4, [R1] ;  /* 0x0000000001047983 */ /* 0x000ea80000100800 */
[----:B------:R-:W0:Y:S02]  /*aee0*/  SHFL.IDX PT, R0, R222, RZ, 0x1f ;  /* 0x00001fffde007589 */ /* 0x000e2400000e0000 */
[----:B0-----:R-:W-:-:S04]  /*aef0*/  LEA.HI R3, R0, R0, RZ, 0x1 ;  /* 0x0000000000037211 */ /* 0x001fc800078f08ff */
[----:B------:R-:W-:-:S05]  /*af00*/  LOP3.LUT R3, R3, 0x1e, RZ, 0xc0, !PT ;  /* 0x0000001e03037812 */ /* 0x000fca00078ec0ff */
[----:B------:R-:W-:Y:S01]  /*af10*/  IMAD.IADD R3, R0, 0x1, -R3 ;  /* 0x0000000100037824 */ /* 0x000fe200078e0a03 */
[----:B--2---:R-:W-:-:S13]  /*af20*/  R2UR UR4, R4 ;  /* 0x00000000040472ca */ /* 0x004fda00000e0000 */
[----:B------:R-:W-:Y:S02]  /*af30*/  ULOP3.LUT UP0, URZ, UR4, 0x1bf, URZ, 0xc0, !UPT ;  /* 0x000001bf043f7892 */ /* 0x000fe4000f80c03f */
[----:B------:R-:W-:-:S04]  /*af40*/  LEA R3, R3, UR4, 0xd ;  /* 0x0000000403037c11 */ /* 0x000fc8000f8e68ff */
[----:B------:R-:W-:Y:S02]  /*af50*/  SHF.R.U32.HI R3, RZ, 0x4, R3 ;  /* 0x00000004ff037819 */ /* 0x000fe40000011603 */
[----:B------:R-:W-:Y:S02]  /*af60*/  PLOP3.LUT P0, PT, PT, PT, UP0, 0x80, 0x0 ;  /* 0x000000000000781c */ /* 0x000fe40003f0f008 */
[----:B------:R-:W-:-:S11]  /*af70*/  LOP3.LUT R68, R3, 0x3fff, RZ, 0xc0, !PT ;  /* 0x00003fff03447812 */ /* 0x000fd600078ec0ff */
        /* <DEDUP_REMOVED lines=9> */
[----:B------:R-:W-:Y:S01]  /*b010*/  MOV R7, UR5 ;  /* 0x0000000500077c02 */ /* 0x000fe20008000f00 */
[----:B------:R-:W-:Y:S02]  /*b020*/  IMAD.U32 R6, RZ, RZ, UR4 ;  /* 0x00000004ff067e24 */ /* 0x000fe4000f8e00ff */
[----:B------:R-:W-:-:S02]  /*b030*/  IMAD.U32 R11, RZ, RZ, UR7 ;  /* 0x00000007ff0b7e24 */ /* 0x000fc4000f8e00ff */
[----:B------:R-:W-:Y:S02]  /*b040*/  IMAD.MOV.U32 R8, RZ, RZ, 0x70 ;  /* 0x00000070ff087424 */ /* 0x000fe400078e00ff */
[----:B------:R-:W-:Y:S02]  /*b050*/  IMAD.MOV.U32 R12, RZ, RZ, 0x1 ;  /* 0x00000001ff0c7424 */ /* 0x000fe400078e00ff */
[----:B0-----:R-:W-:-:S07]  /*b060*/  IMAD.MOV.U32 R13, RZ, RZ, RZ ;  /* 0x000000ffff0d7224 */ /* 0x001fce00078e00ff */
[----:B------:R-:W-:-:S07]  /*b070*/  LEPC R20, `(.L_x_1786) ;  /* 0x000000001014794e */ /* 0x000fce0000000000 */
[----:B-1---5:R-:W-:Y:S05]  /*b080*/  CALL.ABS.NOINC R14 ;  /* 0x000000000e007343 */ /* 0x022fea0003c00000 */
.L_x_1786:
        /* <DEDUP_REMOVED lines=12> */
.L_x_1790:
[----:B-1----:R1:W2:Y:S02]  /*b150*/  SYNCS.PHASECHK.TRANS64.TRYWAIT P0, [R16+URZ+0x2a800], R3 ;  /* 0x02a80003100075a7 */ /* 0x0022a4000800017f */
[----:B--2---:R-:W-:Y:S05]  /*b160*/  @!P0 NANOSLEEP.SYNCS 0x989680 ;  /* 0x009896800000895d */ /* 0x004fea0003900000 */
[----:B------:R-:W2:Y:S02]  /*b170*/  @!P0 SYNCS.PHASECHK.TRANS64 P0, [R16+URZ+0x2a800], R3 ;  /* 0x02a80003100085a7 */ /* 0x000ea4000800007f */
[----:B--2---:R-:W-:Y:S05]  /*b180*/  @!P0 BRA `(.L_x_1790) ;  /* 0xfffffffc00f08947 */ /* 0x004fea000383ffff */
.L_x_1789:
[----:B------:R-:W-:Y:S05]  /*b190*/  BSYNC B0 ;  /* 0x0000000000007941 */ /* 0x000fea0003800000 */
.L_x_1788:
[----:B------:R-:W-:Y:S05]  /*b1a0*/  BRA `(.L_x_1791) ;  /* 0x0000006c00147947 */ /* 0x000fea0003800000 */
.L_x_1787:
[----:B------:R-:W2:Y:S01]  /*b1b0*/  LDL R0, [R1] ;  /* 0x0000000001007983 */ /* 0x000ea20000100800 */
[----:B------:R-:W-:Y:S02]  /*b1c0*/  ULDC.64 UR6, c[0x0][0x408] ;  /* 0x0001020000067ab9 */ /* 0x000fe40000000a00 */
[----:B-----5:R-:W-:Y:S01]  /*b1d0*/  IMAD.WIDE.U32 R26, R143, UR6, RZ ;  /* 0x000000068f1a7c25 */ /* 0x020fe2000f8e00ff */
[----:B--2---:R-:W-:Y:S02]  /*b1e0*/  R2UR UR4, R0 ;  /* 0x00000000000472ca */ /* 0x004fe400000e0000 */
[----:B------:R-:W-:-:S11]  /*b1f0*/  SHF.R.S32.HI R0, RZ, 0x1f, R143 ;  /* 0x0000001fff007819 */ /* 0x000fd6000001148f */
[----:B------:R-:W-:-:S03]  /*b200*/  ULOP3.LUT UP0, URZ, UR4, 0x3ff, URZ, 0xc0, !UPT ;  /* 0x000003ff043f7892 */ /* 0x000fc6000f80c03f */
[----:B------:R-:W-:Y:S02]  /*b210*/  ULDC.64 UR4, c[0x0][0x3f8] ;  /* 0x0000fe0000047ab9 */ /* 0x000fe40000000a00 */
[C---:B------:R-:W-:Y:S01]  /*b220*/  IMAD R4, R0.reuse, UR4, RZ ;  /* 0x0000000400047c24 */ /* 0x040fe2000f8e02ff */
[----:B------:R-:W-:Y:S01]  /*b230*/  PLOP3.LUT P0, PT, PT, PT, UP0, 0x80, 0x0 ;  /* 0x000000000000781c */ /* 0x000fe20003f0f008 */
[----:B------:R-:W-:Y:S02]  /*b240*/  IMAD R0, R0, UR6, RZ ;  /* 0x0000000600007c24 */ /* 0x000fe4000f8e02ff */
[----:B------:R-:W-:-:S04]  /*b250*/  IMAD.WIDE.U32 R24, R143, UR4, RZ ;  /* 0x000000048f187c25 */ /* 0x000fc8000f8e00ff */
[C---:B------:R-:W-:Y:S02]  /*b260*/  IMAD R29, R143.reuse, UR5, R4 ;  /* 0x000000058f1d7c24 */ /* 0x040fe4000f8e0204 */
[----:B------:R-:W-:-:S03]  /*b270*/  IMAD R31, R143, UR7, R0 ;  /* 0x000000078f1f7c24 */ /* 0x000fc6000f8e0200 */
[----:B------:R-:W-:Y:S01]  /*b280*/  IADD3 R29, R29, R25, RZ ;  /* 0x000000191d1d7210 */ /* 0x000fe20007ffe0ff */
[----:B------:R-:W-:Y:S01]  /*b290*/  IMAD.IADD R31, R31, 0x1, R27 ;  /* 0x000000011f1f7824 */ /* 0x000fe200078e021b */
[----:B------:R-:W-:Y:S06]  /*b2a0*/  @!P0 BRA `(.L_x_1792) ;  /* 0x0000000000408947 */ /* 0x000fec0003800000 */
        /* <DEDUP_REMOVED lines=15> */
[----:B-1----:R-:W-:Y:S05]  /*b3a0*/  CALL.ABS.NOINC R14 ;  /* 0x000000000e007343 */ /* 0x002fea0003c00000 */
.L_x_1792:
[----:B------:R-:W-:Y:S01]  /*b3b0*/  ULDC.U8 UR4, c[0x0][0x410] ;  /* 0x0001040000047ab9 */ /* 0x000fe20000000000 */
[----:B------:R-:W-:Y:S01]  /*b3c0*/  BSSY B0, `(.L_x_1793) ;  /* 0x000069b000007945 */ /* 0x000fe20003800000 */
[----:B------:R-:W-:Y:S01]  /*b3d0*/  ISETP.NE.AND P0, PT, RZ, UR4, PT ;  /* 0x00000004ff007c0c */ /* 0x000fe2000bf05270 */
[----:B------:R-:W-:-:S12]  /*b3e0*/  IMAD.IADD R10, R162, 0x1, R177 ;  /* 0x00000001a20a7824 */ /* 0x000fd800078e02b1 */
[----:B------:R-:W-:Y:S05]  /*b3f0*/  @!P0 BRA `(.L_x_1794) ;  /* 0x00000034006c8947 */ /* 0x000fea0003800000 */
[----:B------:R-:W0:Y:S01]  /*b400*/  LDC R20, c[0x0][0x448] ;  /* 0x00011200ff147b82 */ /* 0x000e220000000800 */
[----:B------:R-:W-:Y:S01]  /*b410*/  IMAD R3, R189, 0x40, R10 ;  /* 0x00000040bd037824 */ /* 0x000fe200078e020a */
[----:B------:R-:W-:Y:S01]  /*b420*/  ULDC.64 UR4, c[0x0][0x3f8] ;  /* 0x0000fe0000047ab9 */ /* 0x000fe20000000a00 */
[----:B------:R-:W-:Y:S01]  /*b430*/  MOV R9, R29 ;  /* 0x0000001d00097202 */ /* 0x000fe20000000f00 */
[----:B------:R-:W-:Y:S01]  /*b440*/  ULDC.64 UR6, c[0x0][0x408] ;  /* 0x0001020000067ab9 */ /* 0x000fe20000000a00 */
[----:B------:R-:W-:Y:S02]  /*b450*/  IMAD.MOV.U32 R8, RZ, RZ, R24 ;  /* 0x000000ffff087224 */ /* 0x000fe400078e0018 */
[----:B------:R-:W-:Y:S02]  /*b460*/  IMAD.MOV.U32 R12, RZ, RZ, R26 ;  /* 0x000000ffff0c7224 */ /* 0x000fe400078e001a */
[----:B------:R-:W-:Y:S01]  /*b470*/  IMAD.MOV.U32 R13, RZ, RZ, R31 ;  /* 0x000000ffff0d7224 */ /* 0x000fe200078e001f */
[----:B0-----:R-:W-:-:S13]  /*b480*/  ISETP.NE.AND P0, PT, R20, 0x1, PT ;  /* 0x000000011400780c */ /* 0x001fda0003f05270 */
[----:B------:R-:W0:Y:S08]  /*b490*/  @P0 LDC R0, c[0x0][0x44c] ;  /* 0x00011300ff000b82 */ /* 0x000e300000000800 */
[----:B------:R-:W1:Y:S01]  /*b4a0*/  @P0 LDC R5, c[0x0][0x450] ;  /* 0x00011400ff050b82 */ /* 0x000e620000000800 */
[----:B0-----:R-:W-:-:S05]  /*b4b0*/  @P0 IMAD.HI.U32 R0, R3, R0, RZ ;  /* 0x0000000003000227 */ /* 0x001fca00078e00ff */
[----:B-1----:R-:W-:-:S04]  /*b4c0*/  @P0 SHF.R.U32.HI R3, RZ, R5, R0 ;  /* 0x00000005ff030219 */ /* 0x002fc80000011600 */
[----:B------:R-:W-:Y:S01]  /*b4d0*/  SHF.R.S32.HI R0, RZ, 0x1f, R3 ;  /* 0x0000001fff007819 */ /* 0x000fe20000011403 */
[----:B------:R-:W-:-:S04]  /*b4e0*/  IMAD.WIDE.U32 R8, R3, UR4, R8 ;  /* 0x0000000403087c25 */ /* 0x000fc8000f8e0008 */
[C---:B------:R-:W-:Y:S02]  /*b4f0*/  IMAD R4, R0.reuse, UR4, RZ ;  /* 0x0000000400047c24 */ /* 0x040fe4000f8e02ff */
[----:B------:R-:W-:Y:S02]  /*b500*/  IMAD R0, R0, UR6, RZ ;  /* 0x0000000600007c24 */ /* 0x000fe4000f8e02ff */
[C---:B------:R-:W-:Y:S01]  /*b510*/  IMAD R7, R3.reuse, UR5, R4 ;  /* 0x0000000503077c24 */ /* 0x040fe2000f8e0204 */
[----:B------:R-:W-:Y:S01]  /*b520*/  ULDC.64 UR4, c[0x0][0x3e8] ;  /* 0x0000fa0000047ab9 */ /* 0x000fe20000000a00 */
[C---:B------:R-:W-:Y:S01]  /*b530*/  IMAD.WIDE.U32 R12, R3.reuse, UR6, R12 ;  /* 0x00000006030c7c25 */ /* 0x040fe2000f8e000c */
[----:B------:R-:W-:Y:S01]  /*b540*/  LEA R6, P0, R8, UR4, 0x1 ;  /* 0x0000000408067c11 */ /* 0x000fe2000f8008ff */
[----:B------:R-:W-:Y:S02]  /*b550*/  UMOV UR4, 0xffffffff ;  /* 0xffffffff00047882 */ /* 0x000fe40000000000 */
[----:B------:R-:W-:Y:S01]  /*b560*/  IMAD R3, R3, UR7, R0 ;  /* 0x0000000703037c24 */ /* 0x000fe2000f8e0200 */
[----:B------:R-:W-:Y:S01]  /*b570*/  ULDC.64 UR6, c[0x0][0x400] ;  /* 0x0001000000067ab9 */ /* 0x000fe20000000a00 */
[----:B------:R-:W-:Y:S01]  /*b580*/  IMAD.IADD R7, R9, 0x1, R7 ;  /* 0x0000000109077824 */ /* 0x000fe200078e0207 */
[----:B------:R-:W-:Y:S01]  /*b590*/  LEA R4, P1, R12, UR6, 0x1 ;  /* 0x000000060c047c11 */ /* 0x000fe2000f8208ff */
[----:B------:R-:W-:-:S03]  /*b5a0*/  IMAD.IADD R3, R13, 0x1, R3 ;  /* 0x000000010d037824 */ /* 0x000fc600078e0203 */
[----:B------:R-:W-:Y:S02]  /*b5b0*/  LEA.HI.X R7, R8, UR5, R7, 0x1, P0 ;  /* 0x0000000508077c11 */ /* 0x000fe400080f0c07 */
[----:B------:R-:W-:Y:S01]  /*b5c0*/  LEA.HI.X R8, R12, UR7, R3, 0x1, P1 ;  /* 0x000000070c087c11 */ /* 0x000fe200088f0c03 */
[----:B------:R-:W-:Y:S06]  /*b5d0*/  BRA.DIV UR4, `(.L_x_1795) ;  /* 0x000001d204107947 */ /* 0x000fec000b800000 */
[----:B------:R0:W1:Y:S04]  /*b5e0*/  SHFL.IDX PT, R3, R7, RZ, 0x1c1f ;  /* 0x001c1fff07037589 */ /* 0x00006800000e0000 */
[----:B------:R0:W2:Y:S04]  /*b5f0*/  SHFL.IDX PT, R0, R6, RZ, 0x1c1f ;  /* 0x001c1fff06007589 */ /* 0x0000a800000e0000 */
[----:B------:R0:W3:Y:S04]  /*b600*/  SHFL.IDX PT, R5, R8, RZ, 0x1c1f ;  /* 0x001c1fff08057589 */ /* 0x0000e800000e0000 */
[----:B------:R0:W4:Y:S02]  /*b610*/  SHFL.IDX PT, R14, R4, RZ, 0x1c1f ;  /* 0x001c1fff040e7589 */ /* 0x00012400000e0000 */
.L_x_2134:
[----:B------:R-:W-:Y:S01]  /*b620*/  IMAD R63, R163, R20, RZ ;  /* 0x00000014a33f7224 */ /* 0x000fe200078e02ff */
[----:B------:R-:W-:Y:S01]  /*b630*/  BSSY B1, `(.L_x_1796) ;  /* 0x0000052000017945 */ /* 0x000fe20003800000 */
[----:B------:R-:W-:Y:S02]  /*b640*/  CS2R R58, SRZ ;  /* 0x00000000003a7805 */ /* 0x000fe4000001ff00 */
[----:B------:R-:W-:Y:S02]  /*b650*/  CS2R R56, SRZ ;  /* 0x0000000000387805 */ /* 0x000fe4000001ff00 */
[----:B------:R-:W-:Y:S02]  /*b660*/  CS2R R50, SRZ ;  /* 0x0000000000327805 */ /* 0x000fe4000001ff00 */
[----:B------:R-:W-:Y:S02]  /*b670*/  ISETP.GE.AND P0, PT, R10, R63, PT ;  /* 0x0000003f0a00720c */ /* 0x000fe40003f06270 */
        /* <DEDUP_REMOVED lines=10> */
[----:B------:R-:W-:Y:S01]  /*b720*/  ULDC UR4, c[0x0][0x3f4] ;  /* 0x0000fd0000047ab9 */ /* 0x000fe20000000800 */
[----:B------:R-:W-:Y:S02]  /*b730*/  CS2R R60, SRZ ;  /* 0x00000000003c7805 */ /* 0x000fe4000001ff00 */
[----:B------:R-:W-:Y:S02]  /*b740*/  ISETP.GE.AND P3, PT, R171, UR4, PT ;  /* 0x00000004ab007c0c */ /* 0x000fe4000bf66270 */
[----:B------:R-:W-:Y:S02]  /*b750*/  CS2R R58, SRZ ;  /* 0x00000000003a7805 */ /* 0x000fe4000001ff00 */
[----:B------:R-:W-:Y:S01]  /*b760*/  ISETP.GE.AND P2, PT, R169, UR4, PT ;  /* 0x00000004a9007c0c */ /* 0x000fe2000bf46270 */
[----:B------:R-:W-:Y:S01]  /*b770*/  ULDC.64 UR6, c[0x0][0x208] ;  /* 0x0000820000067ab9 */ /* 0x000fe20000000a00 */
[----:B------:R-:W-:Y:S02]  /*b780*/  ISETP.GE.AND P1, PT, R170, UR4, PT ;  /* 0x00000004aa007c0c */ /* 0x000fe4000bf26270 */
[----:B------:R-:W-:-:S02]  /*b790*/  ISETP.GE.AND P0, PT, R168, UR4, PT ;  /* 0x00000004a8007c0c */ /* 0x000fc4000bf06270 */
[----:B------:R-:W-:-:S03]  /*b7a0*/  ISETP.GE.AND P4, PT, R160, UR4, PT ;  /* 0x00000004a0007c0c */ /* 0x000fc6000bf86270 */
[C---:B------:R-:W-:Y:S01]  /*b7b0*/  @!P3 IMAD.SHL.U32 R27, R171.reuse, 0x2, RZ ;  /* 0x00000002ab1bb824 */ /* 0x040fe200078e00ff */
[----:B------:R-:W-:-:S03]  /*b7c0*/  @!P3 SHF.L.U64.HI R20, R171, 0x1, R197 ;  /* 0x00000001ab14b819 */ /* 0x000fc600000102c5 */
[C---:B------:R-:W-:Y:S01]  /*b7d0*/  @!P2 IMAD.SHL.U32 R31, R169.reuse, 0x2, RZ ;  /* 0x00000002a91fa824 */ /* 0x040fe200078e00ff */
[----:B------:R-:W-:Y:S02]  /*b7e0*/  @!P2 SHF.L.U64.HI R12, R169, 0x1, R196 ;  /* 0x00000001a90ca819 */ /* 0x000fe400000102c4 */
[-C--:B--2---:R-:W-:Y:S01]  /*b7f0*/  @!P3 IADD3 R24, P6, R0, R27.reuse, RZ ;  /* 0x0000001b0018b210 */ /* 0x084fe20007fde0ff */
[----:B------:R-:W-:Y:S01]  /*b800*/  @!P0 IMAD.SHL.U32 R65, R168, 0x2, RZ ;  /* 0x00000002a8418824 */ /* 0x000fe200078e00ff */
[----:B----4-:R-:W-:Y:S01]  /*b810*/  @!P3 IADD3 R26, P5, R14, R27, RZ ;  /* 0x0000001b0e1ab210 */ /* 0x010fe20007fbe0ff */
[----:B---3--:R-:W-:Y:S01]  /*b820*/  @!P4 IMAD.MOV.U32 R15, RZ, RZ, R5 ;  /* 0x000000ffff0fc224 */ /* 0x008fe200078e0005 */
[----:B------:R-:W-:Y:S01]  /*b830*/  @!P1 SHF.L.U32 R39, R170, 0x1, RZ ;  /* 0x00000001aa279819 */ /* 0x000fe200000006ff */
[--C-:B-1----:R-:W-:Y:S01]  /*b840*/  @!P3 IMAD.X R25, R3, 0x1, R20.reuse, P6 ;  /* 0x000000010319b824 */ /* 0x102fe200030e0614 */
[-C--:B------:R-:W-:Y:S01]  /*b850*/  @!P2 IADD3 R28, P6, R0, R31.reuse, RZ ;  /* 0x0000001f001ca210 */ /* 0x080fe20007fde0ff */
[----:B------:R-:W-:Y:S01]  /*b860*/  @!P3 IMAD.X R27, R5, 0x1, R20, P5 ;  /* 0x00000001051bb824 */ /* 0x000fe200028e0614 */
[----:B------:R-:W-:Y:S01]  /*b870*/  @!P2 IADD3 R30, P5, R14, R31, RZ ;  /* 0x0000001f0e1ea210 */ /* 0x000fe20007fbe0ff */
[----:B------:R-:W-:Y:S01]  /*b880*/  @!P4 IMAD.MOV.U32 R13, RZ, RZ, R3 ;  /* 0x000000ffff0dc224 */ /* 0x000fe200078e0003 */
[----:B------:R-:W-:Y:S01]  /*b890*/  @!P1 SHF.L.U64.HI R20, R170, 0x1, R195 ;  /* 0x00000001aa149819 */ /* 0x000fe200000102c3 */
[--C-:B------:R-:W-:Y:S01]  /*b8a0*/  @!P2 IMAD.X R29, R3, 0x1, R12.reuse, P6 ;  /* 0x00000001031da824 */ /* 0x100fe200030e060c */
[----:B------:R-:W-:Y:S01]  /*b8b0*/  @!P1 IADD3 R36, P6, R0, R39, RZ ;  /* 0x0000002700249210 */ /* 0x000fe20007fde0ff */
[----:B------:R-:W-:Y:S01]  /*b8c0*/  @!P2 IMAD.X R31, R5, 0x1, R12, P5 ;  /* 0x00000001051fa824 */ /* 0x000fe200028e060c */
[----:B------:R-:W-:-:S02]  /*b8d0*/  ISETP.GE.AND P5, PT, R172, UR4, PT ;  /* 0x00000004ac007c0c */ /* 0x000fc4000bfa6270 */
[----:B------:R-:W-:Y:S01]  /*b8e0*/  @!P0 SHF.L.U64.HI R34, R168, 0x1, R194 ;  /* 0x00000001a8228819 */ /* 0x000fe200000102c2 */
[----:B------:R-:W-:Y:S01]  /*b8f0*/  @!P1 IMAD.X R37, R3, 0x1, R20, P6 ;  /* 0x0000000103259824 */ /* 0x000fe200030e0614 */
[----:B------:R-:W-:Y:S02]  /*b900*/  @!P1 IADD3 R38, P6, R14, R39, RZ ;  /* 0x000000270e269210 */ /* 0x000fe40007fde0ff */
[----:B------:R-:W-:-:S03]  /*b910*/  @!P4 MOV R12, R0 ;  /* 0x00000000000cc202 */ /* 0x000fc60000000f00 */
[----:B------:R-:W-:Y:S01]  /*b920*/  @!P1 IMAD.X R39, R5, 0x1, R20, P6 ;  /* 0x0000000105279824 */ /* 0x000fe200030e0614 */
[----:B------:R-:W-:Y:S01]  /*b930*/  @!P0 IADD3 R48, P6, R0, R65, RZ ;  /* 0x0000004100308210 */ /* 0x000fe20007fde0ff */
[----:B------:R-:W-:-:S04]  /*b940*/  @!P4 IMAD.WIDE R20, R160, 0x2, R14 ;  /* 0x00000002a014c825 */ /* 0x000fc800078e020e */
[----:B------:R-:W-:Y:S01]  /*b950*/  @!P0 IMAD.X R49, R3, 0x1, R34, P6 ;  /* 0x0000000103318824 */ /* 0x000fe200030e0622 */
[----:B------:R-:W-:Y:S01]  /*b960*/  @!P0 IADD3 R64, P6, R14, R65, RZ ;  /* 0x000000410e408210 */ /* 0x000fe20007fde0ff */
[----:B------:R-:W-:Y:S01]  /*b970*/  @!P4 IMAD.WIDE R12, R160, 0x2, R12 ;  /* 0x00000002a00cc825 */ /* 0x000fe200078e020c */
[----:B------:R1:W5:Y:S03]  /*b980*/  @!P4 LD.E.64 R58, desc[UR6][R20.64] ;  /* 0x00000006143ac980 */ /* 0x000366000c101b00 */
[C---:B------:R-:W-:Y:S01]  /*b990*/  @!P5 IMAD.SHL.U32 R15, R172.reuse, 0x2, RZ ;  /* 0x00000002ac0fd824 */ /* 0x040fe200078e00ff */
[----:B------:R1:W5:Y:S01]  /*b9a0*/  @!P4 LD.E.64 R60, desc[UR6][R12.64] ;  /* 0x000000060c3cc980 */ /* 0x000362000c101b00 */
[----:B------:R-:W-:Y:S01]  /*b9b0*/  @!P0 IMAD.X R65, R5, 0x1, R34, P6 ;  /* 0x0000000105418824 */ /* 0x000fe200030e0622 */
[----:B------:R-:W-:Y:S02]  /*b9c0*/  @!P5 SHF.L.U64.HI R32, R172, 0x1, R193 ;  /* 0x00000001ac20d819 */ /* 0x000fe400000102c1 */
[----:B------:R-:W-:-:S02]  /*b9d0*/  @!P5 IADD3 R14, P6, R14, R15, RZ ;  /* 0x0000000f0e0ed210 */ /* 0x000fc40007fde0ff */
[----:B------:R-:W-:Y:S02]  /*b9e0*/  @!P5 IADD3 R66, P4, R0, R15, RZ ;  /* 0x0000000f0042d210 */ /* 0x000fe40007f9e0ff */
[----:B------:R-:W-:Y:S02]  /*b9f0*/  CS2R R54, SRZ ;  /* 0x0000000000367805 */ /* 0x000fe4000001ff00 */
[----:B------:R-:W-:Y:S01]  /*ba00*/  CS2R R56, SRZ ;  /* 0x0000000000387805 */ /* 0x000fe2000001ff00 */
[----:B------:R-:W-:Y:S01]  /*ba10*/  @!P5 IMAD.X R15, R5, 0x1, R32, P6 ;  /* 0x00000001050fd824 */ /* 0x000fe200030e0620 */
[----:B------:R-:W-:Y:S02]  /*ba20*/  @!P5 IADD3.X R67, R3, R32, RZ, P4, !PT ;  /* 0x000000200343d210 */ /* 0x000fe400027fe4ff */
        /* <DEDUP_REMOVED lines=8> */
[----:B------:R1:W5:Y:S04]  /*bab0*/  @!P3 LD.E.64 R54, desc[UR6][R24.64] ;  /* 0x000000061836b980 */ /* 0x000368000c101b00 */
        /* <DEDUP_REMOVED lines=8> */
[----:B------:R1:W5:Y:S02]  /*bb40*/  @!P5 LD.E.64 R34, desc[UR6][R14.64] ;  /* 0x000000060e22d980 */ /* 0x000364000c101b00 */
.L_x_1797:
[----:B------:R-:W-:Y:S05]  /*bb50*/  BSYNC B1 ;  /* 0x0000000000017941 */ /* 0x000fea0003800000 */
.L_x_1796:
[----:B--2--5:R-:W-:Y:S01]  /*bb60*/  IMAD.MOV.U32 R0, RZ, RZ, R58 ;  /* 0x000000ffff007224 */ /* 0x024fe200078e003a */
[----:B------:R-:W-:Y:S01]  /*bb70*/  UMOV UR4, 0xffffffff ;  /* 0xffffffff00047882 */ /* 0x000fe20000000000 */
[----:B---3--:R-:W-:Y:S01]  /*bb80*/  IMAD.MOV.U32 R5, RZ, RZ, R56 ;  /* 0x000000ffff057224 */ /* 0x008fe200078e0038 */
[----:B-1----:R-:W-:Y:S01]  /*bb90*/  CS2R R30, SRZ ;  /* 0x00000000001e7805 */ /* 0x002fe2000001ff00 */
[----:B------:R-:W-:Y:S01]  /*bba0*/  IMAD.MOV.U32 R9, RZ, RZ, R57 ;  /* 0x000000ffff097224 */ /* 0x000fe200078e0039 */
[----:B------:R-:W-:Y:S01]  /*bbb0*/  PRMT R88, R0, 0x7610, R88 ;  /* 0x0000761000587816 */ /* 0x000fe20000000058 */
[----:B------:R-:W-:Y:S02]  /*bbc0*/  IMAD.MOV.U32 R3, RZ, RZ, R59 ;  /* 0x000000ffff037224 */ /* 0x000fe400078e003b */
[----:B------:R-:W-:Y:S01]  /*bbd0*/  IMAD.MOV.U32 R0, RZ, RZ, R50 ;  /* 0x000000ffff007224 */ /* 0x000fe200078e0032 */
[----:B------:R-:W-:Y:S01]  /*bbe0*/  PRMT R85, R5, 0x5410, R9 ;  /* 0x0000541005557816 */ /* 0x000fe20000000009 */
[----:B------:R-:W-:Y:S01]  /*bbf0*/  IMAD.MOV.U32 R5, RZ, RZ, R46 ;  /* 0x000000ffff057224 */ /* 0x000fe200078e002e */
[----:B------:R-:W-:Y:S01]  /*bc00*/  PRMT R87, R87, 0x5410, R3 ;  /* 0x0000541057577816 */ /* 0x000fe20000000003 */
[----:B------:R-:W-:Y:S01]  /*bc10*/  IMAD.MOV.U32 R9, RZ, RZ, R47 ;  /* 0x000000ffff097224 */ /* 0x000fe200078e002f */
[----:B------:R-:W-:-:S04]  /*bc20*/  MOV R3, R51 ;  /* 0x0000003300037202 */ /* 0x000fc80000000f00 */
[----:B------:R-:W-:Y:S01]  /*bc30*/  PRMT R83, R0, 0x5410, R3 ;  /* 0x0000541000537816 */ /* 0x000fe20000000003 */
[----:B------:R-:W-:Y:S01]  /*bc40*/  IMAD.MOV.U32 R0, RZ, RZ, R40 ;  /* 0x000000ffff007224 */ /* 0x000fe200078e0028 */
[----:B------:R-:W-:Y:S01]  /*bc50*/  PRMT R81, R5, 0x5410, R9 ;  /* 0x0000541005517816 */ /* 0x000fe20000000009 */
[----:B------:R-:W-:Y:S02]  /*bc60*/  IMAD.MOV.U32 R3, RZ, RZ, R41 ;  /* 0x000000ffff037224 */ /* 0x000fe400078e0029 */
[----:B------:R-:W-:Y:S02]  /*bc70*/  IMAD.MOV.U32 R5, RZ, RZ, R34 ;  /* 0x000000ffff057224 */ /* 0x000fe400078e0022 */
        /* <DEDUP_REMOVED lines=17> */
[----:B------:R-:W-:Y:S02]  /*bd90*/  IMAD.MOV.U32 R3, RZ, RZ, R43 ;  /* 0x000000ffff037224 */ /* 0x000fe400078e002b */
[----:B------:R-:W-:Y:S02]  /*bda0*/  IMAD.MOV.U32 R5, RZ, RZ, R32 ;  /* 0x000000ffff057224 */ /* 0x000fe400078e0020 */
[----:B------:R-:W-:Y:S01]  /*bdb0*/  IMAD.MOV.U32 R9, RZ, RZ, R33 ;  /* 0x000000ffff097224 */ /* 0x000fe200078e0021 */
[----:B------:R-:W-:-:S04]  /*bdc0*/  PRMT R80, R0, 0x5410, R3 ;  /* 0x0000541000507816 */ /* 0x000fc80000000003 */
[----:B------:R-:W-:Y:S01]  /*bdd0*/  PRMT R78, R5, 0x5410, R9 ;  /* 0x00005410054e7816 */ /* 0x000fe20000000009 */
[----:B------:R-:W-:Y:S06]  /*bde0*/  BRA.DIV UR4, `(.L_x_1798) ;  /* 0x000001ca047c7947 */ /* 0x000fec000b800000 */
[----:B------:R1:W2:Y:S04]  /*bdf0*/  SHFL.IDX PT, R3, R7, 0x1, 0x1c1f ;  /* 0x003c1f0007037f89 */ /* 0x0002a800000e0000 */
[----:B------:R1:W3:Y:S04]  /*be00*/  SHFL.IDX PT, R0, R6, 0x1, 0x1c1f ;  /* 0x003c1f0006007f89 */ /* 0x0002e800000e0000 */
[----:B------:R1:W1:Y:S04]  /*be10*/  SHFL.IDX PT, R5, R8, 0x1, 0x1c1f ;  /* 0x003c1f0008057f89 */ /* 0x00026800000e0000 */
[----:B0-----:R-:W0:Y:S02]  /*be20*/  SHFL.IDX PT, R4, R4, 0x1, 0x1c1f ;  /* 0x003c1f0004047f89 */ /* 0x001e2400000e0000 */
.L_x_2140:
[----:B------:R-:W-:Y:S01]  /*be30*/  VIADD R10, R10, 0x40 ;  /* 0x000000400a0a7836 */ /* 0x000fe20000000000 */
[----:B-1----:R-:W-:Y:S01]  /*be40*/  LOP3.LUT R6, R174, 0x18, R18, 0xf8, !PT ;  /* 0x00000018ae067812 */ /* 0x002fe200078ef812 */
[----:B------:R-:W-:Y:S01]  /*be50*/  BSSY B1, `(.L_x_1799) ;  /* 0x0000054000017945 */ /* 0x000fe20003800000 */
[----:B------:R-:W-:Y:S02]  /*be60*/  LOP3.LUT P0, RZ, R199, 0x4, RZ, 0xc0, !PT ;  /* 0x00000004c7ff7812 */ /* 0x000fe4000780c0ff */
[----:B------:R-:W-:Y:S02]  /*be70*/  CS2R R36, SRZ ;  /* 0x0000000000247805 */ /* 0x000fe4000001ff00 */
[----:B------:R-:W-:Y:S02]  /*be80*/  ISETP.GE.AND P1, PT, R10, R63, PT ;  /* 0x0000003f0a00720c */ /* 0x000fe40003f26270 */
[----:B------:R-:W-:Y:S02]  /*be90*/  CS2R R26, SRZ ;  /* 0x00000000001a7805 */ /* 0x000fe4000001ff00 */
[----:B------:R-:W-:-:S02]  /*bea0*/  LOP3.LUT R7, R6, R175, RZ, 0x3c, !PT ;  /* 0x000000af06077212 */ /* 0x000fc400078e3cff */
[----:B------:R-:W-:Y:S02]  /*beb0*/  CS2R R20, SRZ ;  /* 0x0000000000147805 */ /* 0x000fe4000001ff00 */
[----:B------:R-:W-:Y:S02]  /*bec0*/  CS2R R12, SRZ ;  /* 0x00000000000c7805 */ /* 0x000fe4000001ff00 */
[----:B------:R-:W-:Y:S02]  /*bed0*/  CS2R R8, SRZ ;  /* 0x0000000000087805 */ /* 0x000fe4000001ff00 */
[----:B------:R-:W-:Y:S01]  /*bee0*/  CS2R R48, SRZ ;  /* 0x0000000000307805 */ /* 0x000fe2000001ff00 */
[----:B------:R-:W-:Y:S01]  /*bef0*/  IMAD.IADD R7, R176, 0x1, R7 ;  /* 0x00000001b0077824 */ /* 0x000fe200078e0207 */
[----:B------:R-:W-:Y:S02]  /*bf00*/  CS2R R38, SRZ ;  /* 0x0000000000267805 */ /* 0x000fe4000001ff00 */
[----:B------:R-:W-:-:S02]  /*bf10*/  CS2R R28, SRZ ;  /* 0x00000000001c7805 */ /* 0x000fc4000001ff00 */
[----:B------:R-:W-:Y:S02]  /*bf20*/  CS2R R24, SRZ ;  /* 0x0000000000187805 */ /* 0x000fe4000001ff00 */
[----:B----4-:R-:W-:Y:S02]  /*bf30*/  CS2R R14, SRZ ;  /* 0x00000000000e7805 */ /* 0x010fe4000001ff00 */
[----:B------:R-:W-:Y:S02]  /*bf40*/  LEA R62, R7, R16, 0x1 ;  /* 0x00000010073e7211 */ /* 0x000fe400078e08ff */
        /* <DEDUP_REMOVED lines=9> */
[----:B------:R-:W-:-:S05]  /*bfe0*/  ISETP.GE.AND P1, PT, R168, UR4, PT ;  /* 0x00000004a8007c0c */ /* 0x000fca000bf26270 */
[C---:B------:R-:W-:Y:S01]  /*bff0*/  @!P4 IMAD.SHL.U32 R9, R171.reuse, 0x2, RZ ;  /* 0x00000002ab09c824 */ /* 0x040fe200078e00ff */
[----:B------:R-:W-:-:S03]  /*c000*/  @!P4 SHF.L.U64.HI R6, R171, 0x1, R197 ;  /* 0x00000001ab06c819 */ /* 0x000fc600000102c5 */
[C---:B------:R-:W-:Y:S01]  /*c010*/  @!P3 IMAD.SHL.U32 R73, R169.reuse, 0x2, RZ ;  /* 0x00000002a949b824 */ /* 0x040fe200078e00ff */
[----:B------:R-:W-:Y:S01]  /*c020*/  @!P3 SHF.L.U64.HI R12, R169, 0x1, R196 ;  /* 0x00000001a90cb819 */ /* 0x000fe200000102c4 */
[----:B------:R-:W-:Y:S01]  /*c030*/  @!P2 IMAD.SHL.U32 R67, R170, 0x2, RZ ;  /* 0x00000002aa43a824 */ /* 0x000fe200078e00ff */
[-C--:B---3--:R-:W-:Y:S02]  /*c040*/  @!P4 IADD3 R10, P5, R0, R9.reuse, RZ ;  /* 0x00000009000ac210 */ /* 0x088fe40007fbe0ff */
[----:B0-----:R-:W-:Y:S02]  /*c050*/  @!P4 IADD3 R8, P6, R4, R9, RZ ;  /* 0x000000090408c210 */ /* 0x001fe40007fde0ff */
[----:B------:R-:W-:Y:S01]  /*c060*/  @!P2 SHF.L.U64.HI R14, R170, 0x1, R195 ;  /* 0x00000001aa0ea819 */ /* 0x000fe200000102c3 */
[--C-:B--2---:R-:W-:Y:S01]  /*c070*/  @!P4 IMAD.X R11, R3, 0x1, R6.reuse, P5 ;  /* 0x00000001030bc824 */ /* 0x104fe200028e0606 */
[-C--:B------:R-:W-:Y:S01]  /*c080*/  @!P3 IADD3 R76, P5, R0, R73.reuse, RZ ;  /* 0x00000049004cb210 */ /* 0x080fe20007fbe0ff */
[----:B------:R-:W-:Y:S01]  /*c090*/  @!P4 IMAD.X R9, R5, 0x1, R6, P6 ;  /* 0x000000010509c824 */ /* 0x000fe200030e0606 */
[----:B------:R-:W-:-:S02]  /*c0a0*/  @!P3 IADD3 R72, P6, R4, R73, RZ ;  /* 0x000000490448b210 */ /* 0x000fc40007fde0ff */
[----:B------:R-:W-:Y:S01]  /*c0b0*/  @!P1 SHF.L.U32 R7, R168, 0x1, RZ ;  /* 0x00000001a8079819 */ /* 0x000fe200000006ff */
[--C-:B------:R-:W-:Y:S01]  /*c0c0*/  @!P3 IMAD.X R77, R3, 0x1, R12.reuse, P5 ;  /* 0x00000001034db824 */ /* 0x100fe200028e060c */
[-C--:B------:R-:W-:Y:S01]  /*c0d0*/  @!P2 IADD3 R70, P5, R0, R67.reuse, RZ ;  /* 0x000000430046a210 */ /* 0x080fe20007fbe0ff */
[----:B------:R-:W-:Y:S01]  /*c0e0*/  @!P3 IMAD.X R73, R5, 0x1, R12, P6 ;  /* 0x000000010549b824 */ /* 0x000fe200030e060c */
[----:B------:R-:W-:Y:S02]  /*c0f0*/  @!P1 SHF.L.U64.HI R20, R168, 0x1, R194 ;  /* 0x00000001a8149819 */ /* 0x000fe400000102c2 */
[----:B------:R-:W-:Y:S01]  /*c100*/  @!P2 IADD3 R66, P6, R4, R67, RZ ;  /* 0x000000430442a210 */ /* 0x000fe20007fde0ff */
[----:B------:R-:W-:Y:S01]  /*c110*/  @!P2 IMAD.X R71, R3, 0x1, R14, P5 ;  /* 0x000000010347a824 */ /* 0x000fe200028e060e */
[----:B------:R-:W-:-:S03]  /*c120*/  @!P1 IADD3 R64, P5, R0, R7, RZ ;  /* 0x0000000700409210 */ /* 0x000fc60007fbe0ff */
[----:B------:R-:W-:Y:S01]  /*c130*/  @!P2 IMAD.X R67, R5, 0x1, R14, P6 ;  /* 0x000000010543a824 */ /* 0x000fe200030e060e */
[----:B------:R-:W-:Y:S01]  /*c140*/  ISETP.GE.AND P6, PT, R160, UR4, PT ;  /* 0x00000004a0007c0c */ /* 0x000fe2000bfc6270 */
[----:B------:R-:W-:Y:S01]  /*c150*/  @!P1 IMAD.X R65, R3, 0x1, R20, P5 ;  /* 0x0000000103419824 */ /* 0x000fe200028e0614 */
[----:B------:R-:W-:-:S05]  /*c160*/  @!P1 IADD3 R6, P5, R4, R7, RZ ;  /* 0x0000000704069210 */ /* 0x000fca0007fbe0ff */
[----:B------:R-:W-:Y:S01]  /*c170*/  @!P1 IMAD.X R7, R5, 0x1, R20, P5 ;  /* 0x0000000105079824 */ /* 0x000fe200028e0614 */
[----:B------:R-:W-:-:S05]  /*c180*/  ISETP.GE.AND P5, PT, R172, UR4, PT ;  /* 0x00000004ac007c0c */ /* 0x000fca000bfa6270 */
[----:B------:R-:W-:Y:S01]  /*c190*/  @!P6 MOV R13, R3 ;  /* 0x00000003000de202 */ /* 0x000fe20000000f00 */
[----:B------:R-:W-:Y:S02]  /*c1a0*/  @!P6 IMAD.MOV.U32 R12, RZ, RZ, R0 ;  /* 0x000000ffff0ce224 */ /* 0x000fe400078e0000 */
[----:B------:R-:W-:-:S04]  /*c1b0*/  @!P6 IMAD.WIDE R14, R160, 0x2, R4 ;  /* 0x00000002a00ee825 */ /* 0x000fc800078e0204 */
[----:B------:R-:W-:Y:S01]  /*c1c0*/  @!P6 IMAD.WIDE R12, R160, 0x2, R12 ;  /* 0x00000002a00ce825 */ /* 0x000fe200078e020c */
[----:B------:R0:W5:Y:S03]  /*c1d0*/  @!P6 LD.E.64 R30, desc[UR6][R14.64] ;  /* 0x000000060e1ee980 */ /* 0x000166000c101b00 */
[C---:B------:R-:W-:Y:S01]  /*c1e0*/  @!P5 IMAD.SHL.U32 R21, R172.reuse, 0x2, RZ ;  /* 0x00000002ac15d824 */ /* 0x040fe200078e00ff */
[----:B------:R1:W5:Y:S01]  /*c1f0*/  @!P6 LD.E.64 R48, desc[UR6][R12.64] ;  /* 0x000000060c30e980 */ /* 0x000362000c101b00 */
[----:B------:R-:W-:-:S03]  /*c200*/  @!P5 SHF.L.U64.HI R20, R172, 0x1, R193 ;  /* 0x00000001ac14d819 */ /* 0x000fc600000102c1 */
[-C--:B------:R-:W-:Y:S02]  /*c210*/  @!P5 IADD3 R74, P6, R0, R21.reuse, RZ ;  /* 0x00000015004ad210 */ /* 0x080fe40007fde0ff */
[----:B------:R-:W-:Y:S02]  /*c220*/  CS2R R38, SRZ ;  /* 0x0000000000267805 */ /* 0x000fe4000001ff00 */
[----:B------:R-:W-:Y:S01]  /*c230*/  CS2R R36, SRZ ;  /* 0x0000000000247805 */ /* 0x000fe2000001ff00 */
[----:B------:R-:W-:Y:S01]  /*c240*/  @!P5 IMAD.X R75, R3, 0x1, R20, P6 ;  /* 0x00000001034bd824 */ /* 0x000fe200030e0614 */
[----:B------:R-:W-:Y:S02]  /*c250*/  @!P5 IADD3 R4, P6, R4, R21, RZ ;  /* 0x000000150404d210 */ /* 0x000fe40007fde0ff */
[----:B------:R2:W5:Y:S01]  /*c260*/  @!P4 LD.E.64 R38, desc[UR6][R10.64] ;  /* 0x000000060a26c980 */ /* 0x000562000c101b00 */
[----:B------:R-:W-:Y:S02]  /*c270*/  CS2R R28, SRZ ;  /* 0x00000000001c7805 */ /* 0x000fe4000001ff00 */
[----:B------:R-:W-:-:S02]  /*c280*/  CS2R R26, SRZ ;  /* 0x00000000001a7805 */ /* 0x000fc4000001ff00 */
[----:B------:R-:W-:Y:S01]  /*c290*/  CS2R R24, SRZ ;  /* 0x0000000000187805 */ /* 0x000fe2000001ff00 */
[----:B------:R-:W-:Y:S01]  /*c2a0*/  @!P5 IMAD.X R5, R5, 0x1, R20, P6 ;  /* 0x000000010505d824 */ /* 0x000fe200030e0614 */
[----:B------:R3:W5:Y:S01]  /*c2b0*/  @!P4 LD.E.64 R36, desc[UR6][R8.64] ;  /* 0x000000060824c980 */ /* 0x000762000c101b00 */
[----:B------:R-:W-:Y:S02]  /*c2c0*/  CS2R R20, SRZ ;  /* 0x0000000000147805 */ /* 0x000fe4000001ff00 */
[----:B0-----:R-:W-:Y:S02]  /*c2d0*/  CS2R R14, SRZ ;  /* 0x00000000000e7805 */ /* 0x001fe4000001ff00 */
[----:B-1----:R-:W-:Y:S01]  /*c2e0*/  CS2R R12, SRZ ;  /* 0x00000000000c7805 */ /* 0x002fe2000001ff00 */
[----:B------:R1:W5:Y:S01]  /*c2f0*/  @!P3 LD.E.64 R28, desc[UR6][R76.64] ;  /* 0x000000064c1cb980 */ /* 0x000362000c101b00 */
[----:B--2---:R-:W-:-:S03]  /*c300*/  CS2R R10, SRZ ;  /* 0x00000000000a7805 */ /* 0x004fc6000001ff00 */
[----:B------:R1:W5:Y:S01]  /*c310*/  @!P3 LD.E.64 R26, desc[UR6][R72.64] ;  /* 0x00000006481ab980 */ /* 0x000362000c101b00 */
[----:B---3--:R-:W-:-:S03]  /*c320*/  CS2R R8, SRZ ;  /* 0x0000000000087805 */ /* 0x008fc6000001ff00 */
[----:B------:R1:W5:Y:S04]  /*c330*/  @!P2 LD.E.64 R24, desc[UR6][R70.64] ;  /* 0x000000064618a980 */ /* 0x000368000c101b00 */
[----:B------:R1:W5:Y:S04]  /*c340*/  @!P2 LD.E.64 R20, desc[UR6][R66.64] ;  /* 0x000000064214a980 */ /* 0x000368000c101b00 */
[----:B------:R1:W5:Y:S04]  /*c350*/  @!P1 LD.E.64 R14, desc[UR6][R64.64] ;  /* 0x00000006400e9980 */ /* 0x000368000c101b00 */
[----:B------:R1:W5:Y:S04]  /*c360*/  @!P1 LD.E.64 R12, desc[UR6][R6.64] ;  /* 0x00000006060c9980 */ /* 0x000368000c101b00 */
[----:B------:R1:W5:Y:S04]  /*c370*/  @!P5 LD.E.64 R10, desc[UR6][R74.64] ;  /* 0x000000064a0ad980 */ /* 0x000368000c101b00 */
[----:B------:R1:W5:Y:S02]  /*c380*/  @!P5 LD.E.64 R8, desc[UR6][R4.64] ;  /* 0x000000060408d980 */ /* 0x000364000c101b00 */
.L_x_1800:
[----:B------:R-:W-:Y:S05]  /*c390*/  BSYNC B1 ;  /* 0x0000000000017941 */ /* 0x000fea0003800000 */
.L_x_1799:
[----:B01---5:R-:W-:Y:S01]  /*c3a0*/  IMAD.MOV.U32 R4, RZ, RZ, R30 ;  /* 0x000000ffff047224 */ /* 0x023fe200078e001e */
[----:B--2---:R-:W-:Y:S01]  /*c3b0*/  LEA.HI R3, R187, R187, RZ, 0x1 ;  /* 0x000000bbbb037211 */ /* 0x004fe200078f08ff */
[C---:B------:R-:W-:Y:S01]  /*c3c0*/  VIADD R5, R62.reuse, 0xc400 ;  /* 0x0000c4003e057836 */ /* 0x040fe20000000000 */
[----:B------:R-:W-:Y:S01]  /*c3d0*/  VIADDMNMX R71, R63, -R177, 0x80, PT ;  /* 0x000000803f477446 */ /* 0x000fe200038009b1 */
[----:B---3--:R-:W-:Y:S01]  /*c3e0*/  VIADD R0, R62, 0xc440 ;  /* 0x0000c4403e007836 */ /* 0x008fe20000000000 */
[----:B------:R-:W-:Y:S01]  /*c3f0*/  PRMT R75, R4, 0x7610, R75 ;  /* 0x00007610044b7816 */ /* 0x000fe2000000004b */
[----:B------:R-:W-:Y:S01]  /*c400*/  IMAD.MOV.U32 R6, RZ, RZ, R36 ;  /* 0x000000ffff067224 */ /* 0x000fe200078e0024 */
[----:B------:R-:W-:Y:S01]  /*c410*/  LOP3.LUT R4, R3, 0xfffffffe, RZ, 0xc0, !PT ;  /* 0xfffffffe03047812 */ /* 0x000fe200078ec0ff */
[----:B------:R-:W-:Y:S01]  /*c420*/  IMAD.MOV.U32 R7, RZ, RZ, R37 ;  /* 0x000000ffff077224 */ /* 0x000fe200078e0025 */
[----:B------:R-:W-:Y:S01]  /*c430*/  @P0 IADD3 R0, R5, -0x40, RZ ;  /* 0xffffffc005000810 */ /* 0x000fe20007ffe0ff */
[----:B------:R-:W-:Y:S01]  /*c440*/  IMAD.MOV.U32 R5, RZ, RZ, R31 ;  /* 0x000000ffff057224 */ /* 0x000fe200078e001f */
[----:B------:R-:W-:Y:S01]  /*c450*/  BSSY B1, `(.L_x_1801) ;  /* 0x0000028000017945 */ /* 0x000fe20003800000 */
[----:B------:R-:W-:Y:S01]  /*c460*/  IMAD.IADD R4, R187, 0x1, -R4 ;  /* 0x00000001bb047824 */ /* 0x000fe200078e0a04 */
[----:B------:R-:W-:Y:S01]  /*c470*/  PRMT R73, R6, 0x5410, R7 ;  /* 0x0000541006497816 */ /* 0x000fe20000000007 */
[----:B------:R-:W-:Y:S01]  /*c480*/  IMAD.MOV.U32 R3, RZ, RZ, R26 ;  /* 0x000000ffff037224 */ /* 0x000fe200078e001a */
[----:B------:R-:W-:Y:S01]  /*c490*/  PRMT R75, R75, 0x5410, R5 ;  /* 0x000054104b4b7816 */ /* 0x000fe20000000005 */
[----:B------:R-:W-:Y:S01]  /*c4a0*/  IMAD.MOV.U32 R6, RZ, RZ, R27 ;  /* 0x000000ffff067224 */ /* 0x000fe200078e001b */
[----:B------:R-:W-:Y:S01]  /*c4b0*/  SHF.L.U32 R5, R4, 0x1f, RZ ;  /* 0x0000001f04057819 */ /* 0x000fe200000006ff */
[----:B------:R-:W-:Y:S01]  /*c4c0*/  IMAD.MOV.U32 R4, RZ, RZ, R12 ;  /* 0x000000ffff047224 */ /* 0x000fe200078e000c */
[----:B------:R-:W-:Y:S01]  /*c4d0*/  MOV R7, R20 ;  /* 0x0000001400077202 */ /* 0x000fe20000000f00 */
[----:B------:R-:W-:Y:S01]  /*c4e0*/  IMAD.MOV.U32 R65, RZ, RZ, R38 ;  /* 0x000000ffff417224 */ /* 0x000fe200078e0026 */
[----:B------:R-:W0:Y:S01]  /*c4f0*/  SYNCS.PHASECHK.TRANS64.TRYWAIT P0, [R16+URZ+0x2a800], R5 ;  /* 0x02a80005100075a7 */ /* 0x000e22000800017f */
        /* <DEDUP_REMOVED lines=17> */
[----:B------:R-:W-:Y:S01]  /*c610*/  ISETP.GE.AND P1, PT, R162, R71, PT ;  /* 0x00000047a200720c */ /* 0x000fe20003f26270 */
[----:B------:R-:W-:Y:S01]  /*c620*/  IMAD.MOV.U32 R7, RZ, RZ, R29 ;  /* 0x000000ffff077224 */ /* 0x000fe200078e001d */
[----:B------:R-:W-:Y:S01]  /*c630*/  PRMT R74, R74, 0x5410, R4 ;  /* 0x000054104a4a7816 */ /* 0x000fe20000000004 */
[----:B------:R-:W-:-:S03]  /*c640*/  IMAD.MOV.U32 R4, RZ, RZ, R24 ;  /* 0x000000ffff047224 */ /* 0x000fc600078e0018 */
[----:B------:R-:W-:Y:S01]  /*c650*/  PRMT R72, R6, 0x5410, R7 ;  /* 0x0000541006487816 */ /* 0x000fe20000000007 */
[----:B------:R-:W-:Y:S01]  /*c660*/  IMAD.MOV.U32 R6, RZ, RZ, R25 ;  /* 0x000000ffff067224 */ /* 0x000fe200078e0019 */
[----:B------:R-:W-:-:S04]  /*c670*/  MOV R7, R14 ;  /* 0x0000000e00077202 */ /* 0x000fc80000000f00 */
[----:B------:R-:W-:Y:S01]  /*c680*/  PRMT R67, R4, 0x5410, R6 ;  /* 0x0000541004437816 */ /* 0x000fe20000000006 */
[----:B------:R-:W-:Y:S01]  /*c690*/  IMAD.MOV.U32 R4, RZ, RZ, R10 ;  /* 0x000000ffff047224 */ /* 0x000fe200078e000a */
[----:B------:R-:W-:Y:S01]  /*c6a0*/  PRMT R65, R7, 0x5410, R63 ;  /* 0x0000541007417816 */ /* 0x000fe2000000003f */
[----:B------:R-:W-:Y:S01]  /*c6b0*/  IMAD.MOV.U32 R6, RZ, RZ, R11 ;  /* 0x000000ffff067224 */ /* 0x000fe200078e000b */
[----:B0-----:R-:W-:Y:S06]  /*c6c0*/  @!P0 BRA `(.L_x_1802) ;  /* 0x000001c000b88947 */ /* 0x001fec0003800000 */
.L_x_2141:
[----:B------:R-:W-:Y:S05]  /*c6d0*/  BSYNC B1 ;  /* 0x0000000000017941 */ /* 0x000fea0003800000 */
.L_x_1801:
        /* <DEDUP_REMOVED lines=13> */
[----:B------:R-:W-:Y:S01]  /*c7b0*/  SHF.R.U32.HI R90, RZ, 0x10, R59 ;  /* 0x00000010ff5a7819 */ /* 0x000fe2000001163b */
[--C-:B------:R-:W-:Y:S01]  /*c7c0*/  HADD2.F32 R77, -RZ, R88.reuse.H1_H1 ;  /* 0x30000058ff4d7230 */ /* 0x100fe20000004100 */
[--C-:B------:R-:W-:Y:S01]  /*c7d0*/  SHF.R.U32.HI R91, RZ, 0x10, R61.reuse ;  /* 0x00000010ff5b7819 */ /* 0x100fe2000001163d */
[----:B------:R-:W-:Y:S01]  /*c7e0*/  HADD2.F32 R89, -RZ, R88.H0_H0 ;  /* 0x20000058ff597230 */ /* 0x000fe20000004100 */
[----:B------:R-:W-:Y:S01]  /*c7f0*/  SHF.R.U64 R94, R60, 0x10, R61 ;  /* 0x000000103c5e7819 */ /* 0x000fe2000000123d */
[----:B------:R-:W-:Y:S01]  /*c800*/  HADD2.F32 R90, -RZ, R90.H0_H0 ;  /* 0x2000005aff5a7230 */ /* 0x000fe20000004100 */
[----:B------:R-:W-:Y:S01]  /*c810*/  SHF.R.U64 R93, R58, 0x10, R59 ;  /* 0x000000103a5d7819 */ /* 0x000fe2000000123b */
[----:B------:R-:W-:Y:S02]  /*c820*/  HADD2.F32 R88, -RZ, R91.H0_H0 ;  /* 0x2000005bff587230 */ /* 0x000fe40000004100 */
[----:B0-----:R-:W-:-:S02]  /*c830*/  HADD2.F32 R61, -RZ, R7.H1_H1 ;  /* 0x30000007ff3d7230 */ /* 0x001fc40000004100 */
[----:B------:R-:W-:Y:S02]  /*c840*/  HADD2.F32 R60, -RZ, R7.H0_H0 ;  /* 0x20000007ff3c7230 */ /* 0x000fe40000004100 */
[--C-:B------:R-:W-:Y:S02]  /*c850*/  HADD2.F32 R7, -RZ, R4.reuse.H0_H0 ;  /* 0x20000004ff077230 */ /* 0x100fe40000004100 */
[C---:B------:R-:W-:Y:S01]  /*c860*/  FMUL.FTZ R91, R61.reuse, R90 ;  /* 0x0000005a3d5b7220 */ /* 0x040fe20000410000 */
[----:B------:R-:W-:Y:S01]  /*c870*/  FMUL.FTZ R61, R61, R88 ;  /* 0x000000583d3d7220 */ /* 0x000fe20000410000 */
[----:B------:R-:W-:Y:S02]  /*c880*/  HADD2.F32 R4, -RZ, R4.H1_H1 ;  /* 0x30000004ff047230 */ /* 0x000fe40000004100 */
[--C-:B------:R-:W-:Y:S02]  /*c890*/  HADD2.F32 R58, -RZ, R6.reuse.H0_H0 ;  /* 0x20000006ff3a7230 */ /* 0x100fe40000004100 */
[----:B------:R-:W-:Y:S01]  /*c8a0*/  FFMA.FTZ R90, R60, R90, R61 ;  /* 0x0000005a3c5a7223 */ /* 0x000fe2000001003d */
[----:B------:R-:W-:-:S02]  /*c8b0*/  HADD2.F32 R59, -RZ, R6.H1_H1 ;  /* 0x30000006ff3b7230 */ /* 0x000fc40000004100 */
[----:B------:R-:W-:Y:S01]  /*c8c0*/  FFMA.FTZ R91, R60, R88, -R91 ;  /* 0x000000583c5b7223 */ /* 0x000fe2000001085b */
[----:B------:R-:W-:Y:S02]  /*c8d0*/  HADD2.F32 R61, -RZ, R87.H1_H1 ;  /* 0x30000057ff3d7230 */ /* 0x000fe40000004100 */
[C---:B------:R-:W-:Y:S01]  /*c8e0*/  FMUL.FTZ R92, R4.reuse, R89 ;  /* 0x00000059045c7220 */ /* 0x040fe20000410000 */
[----:B------:R-:W-:Y:S02]  /*c8f0*/  HADD2.F32 R6, -RZ, R5.H0_H0 ;  /* 0x20000005ff067230 */ /* 0x000fe40000004100 */
[-C--:B------:R-:W-:Y:S01]  /*c900*/  FMUL.FTZ R88, R4, R77.reuse ;  /* 0x0000004d04587220 */ /* 0x080fe20000410000 */
[----:B------:R-:W-:Y:S02]  /*c910*/  HADD2.F32 R87, -RZ, R87.H0_H0 ;  /* 0x20000057ff577230 */ /* 0x000fe40000004100 */
[----:B------:R-:W-:Y:S01]  /*c920*/  FFMA.FTZ R92, R7, R77, -R92 ;  /* 0x0000004d075c7223 */ /* 0x000fe2000001085c */
[----:B------:R-:W-:-:S02]  /*c930*/  HADD2.F32 R5, -RZ, R5.H1_H1 ;  /* 0x30000005ff057230 */ /* 0x000fc40000004100 */
[----:B------:R-:W-:Y:S01]  /*c940*/  FFMA.FTZ R89, R7, R89, R88 ;  /* 0x0000005907597223 */ /* 0x000fe20000010058 */
[----:B------:R-:W-:Y:S02]  /*c950*/  HADD2.F32 R60, -RZ, R93.H0_H0 ;  /* 0x2000005dff3c7230 */ /* 0x000fe40000004100 */
[C---:B------:R-:W-:Y:S01]  /*c960*/  FMUL.FTZ R77, R59.reuse, R61 ;  /* 0x0000003d3b4d7220 */ /* 0x040fe20000410000 */
[----:B------:R-:W-:Y:S02]  /*c970*/  HADD2.F32 R4, -RZ, R94.H0_H0 ;  /* 0x2000005eff047230 */ /* 0x000fe40000004100 */
[-C--:B------:R-:W-:Y:S01]  /*c980*/  FMUL.FTZ R88, R59, R87.reuse ;  /* 0x000000573b587220 */ /* 0x080fe20000410000 */
[C---:B------:R-:W-:Y:S01]  /*c990*/  FMUL.FTZ R7, R5.reuse, R60 ;  /* 0x0000003c05077220 */ /* 0x040fe20000410000 */
[C---:B------:R-:W-:Y:S01]  /*c9a0*/  FFMA.FTZ R77, R58.reuse, R87, -R77 ;  /* 0x000000573a4d7223 */ /* 0x040fe2000001084d */
[-C--:B------:R-:W-:Y:S01]  /*c9b0*/  FMUL.FTZ R59, R5, R4.reuse ;  /* 0x00000004053b7220 */ /* 0x080fe20000410000 */
[----:B------:R-:W-:Y:S01]  /*c9c0*/  FFMA.FTZ R88, R58, R61, R88 ;  /* 0x0000003d3a587223 */ /* 0x000fe20000010058 */
[----:B------:R-:W-:Y:S01]  /*c9d0*/  FFMA.FTZ R5, R6, R4, -R7 ;  /* 0x0000000406057223 */ /* 0x000fe20000010807 */
[----:B------:R-:W-:Y:S01]  /*c9e0*/  F2FP.F16.F32.PACK_AB R7, R90, R91 ;  /* 0x0000005b5a07723e */ /* 0x000fe200000000ff */
[----:B------:R-:W-:Y:S01]  /*c9f0*/  FFMA.FTZ R60, R6, R60, R59 ;  /* 0x0000003c063c7223 */ /* 0x000fe2000001003b */
[----:B------:R-:W-:-:S02]  /*ca00*/  F2FP.F16.F32.PACK_AB R4, R89, R92 ;  /* 0x0000005c5904723e */ /* 0x000fc400000000ff */
[----:B------:R-:W-:Y:S02]  /*ca10*/  F2FP.F16.F32.PACK_AB R6, R88, R77 ;  /* 0x0000004d5806723e */ /* 0x000fe400000000ff */
[----:B------:R-:W-:-:S05]  /*ca20*/  F2FP.F16.F32.PACK_AB R5, R60, R5 ;  /* 0x000000053c05723e */ /* 0x000fca00000000ff */
[----:B------:R0:W-:Y:S02]  /*ca30*/  STS.128 [R62+0xc400], R4 ;  /* 0x00c400043e007388 */ /* 0x0001e40000000c00 */
.L_x_1806:
[----:B------:R-:W-:Y:S05]  /*ca40*/  BSYNC B2 ;  /* 0x0000000000027941 */ /* 0x000fea0003800000 */
.L_x_1805:
[----:B------:R-:W-:Y:S04]  /*ca50*/  BSSY B2, `(.L_x_1807) ;  /* 0x000002c000027945 */ /* 0x000fe80003800000 */
[----:B------:R-:W-:Y:S05]  /*ca60*/  @P1 BRA `(.L_x_1808) ;  /* 0x0000000000a81947 */ /* 0x000fea0003800000 */
[----:B0-----:R-:W0:Y:S01]  /*ca70*/  LDS.128 R4, [R0] ;  /* 0x0000000000047984 */ /* 0x001e220000000c00 */
[----:B------:R-:W-:Y:S01]  /*ca80*/  SHF.R.U32.HI R59, RZ, 0x10, R55 ;  /* 0x00000010ff3b7819 */ /* 0x000fe20000011637 */
[----:B------:R-:W-:Y:S01]  /*ca90*/  HADD2.F32 R58, -RZ, R86.H0_H0 ;  /* 0x20000056ff3a7230 */ /* 0x000fe20000004100 */
[--C-:B------:R-:W-:Y:S01]  /*caa0*/  SHF.R.U32.HI R61, RZ, 0x10, R57.reuse ;  /* 0x00000010ff3d7819 */ /* 0x100fe20000011639 */
[----:B------:R-:W-:Y:S01]  /*cab0*/  HADD2.F32 R60, -RZ, R85.H0_H0 ;  /* 0x20000055ff3c7230 */ /* 0x000fe20000004100 */
[----:B------:R-:W-:Y:S01]  /*cac0*/  SHF.R.U64 R87, R56, 0x10, R57 ;  /* 0x0000001038577819 */ /* 0x000fe20000001239 */
[----:B------:R-:W-:Y:S01]  /*cad0*/  HADD2.F32 R59, -RZ, R59.H0_H0 ;  /* 0x2000003bff3b7230 */ /* 0x000fe20000004100 */
[----:B------:R-:W-:Y:S01]  /*cae0*/  SHF.R.U64 R89, R54, 0x10, R55 ;  /* 0x0000001036597819 */ /* 0x000fe20000001237 */
[----:B------:R-:W-:Y:S02]  /*caf0*/  HADD2.F32 R61, -RZ, R61.H0_H0 ;  /* 0x2000003dff3d7230 */ /* 0x000fe40000004100 */
[----:B------:R-:W-:-:S02]  /*cb00*/  HADD2.F32 R85, -RZ, R85.H1_H1 ;  /* 0x30000055ff557230 */ /* 0x000fc40000004100 */
[----:B------:R-:W-:Y:S02]  /*cb10*/  HADD2.F32 R86, -RZ, R86.H1_H1 ;  /* 0x30000056ff567230 */ /* 0x000fe40000004100 */
[--C-:B0-----:R-:W-:Y:S02]  /*cb20*/  HADD2.F32 R57, -RZ, R7.reuse.H1_H1 ;  /* 0x30000007ff397230 */ /* 0x101fe40000004100 */
[----:B------:R-:W-:Y:S02]  /*cb30*/  HADD2.F32 R56, -RZ, R7.H0_H0 ;  /* 0x20000007ff387230 */ /* 0x000fe40000004100 */
[--C-:B------:R-:W-:Y:S02]  /*cb40*/  HADD2.F32 R7, -RZ, R4.reuse.H0_H0 ;  /* 0x20000004ff077230 */ /* 0x100fe40000004100 */
[C---:B------:R-:W-:Y:S01]  /*cb50*/  FMUL.FTZ R90, R57.reuse, R59 ;  /* 0x0000003b395a7220 */ /* 0x040fe20000410000 */
[----:B------:R-:W-:Y:S02]  /*cb60*/  HADD2.F32 R4, -RZ, R4.H1_H1 ;  /* 0x30000004ff047230 */ /* 0x000fe40000004100 */
[----:B------:R-:W-:Y:S01]  /*cb70*/  FMUL.FTZ R77, R57, R61 ;  /* 0x0000003d394d7220 */ /* 0x000fe20000410000 */
[----:B------:R-:W-:-:S02]  /*cb80*/  HADD2.F32 R54, -RZ, R6.H0_H0 ;  /* 0x20000006ff367230 */ /* 0x000fc40000004100 */
[----:B------:R-:W-:Y:S01]  /*cb90*/  FFMA.FTZ R92, R56, R61, R90 ;  /* 0x0000003d385c7223 */ /* 0x000fe2000001005a */
[----:B------:R-:W-:Y:S02]  /*cba0*/  HADD2.F32 R55, -RZ, R6.H1_H1 ;  /* 0x30000006ff377230 */ /* 0x000fe40000004100 */
[----:B------:R-:W-:Y:S01]  /*cbb0*/  FMUL.FTZ R88, R4, R60 ;  /* 0x0000003c04587220 */ /* 0x000fe20000410000 */
[--C-:B------:R-:W-:Y:S02]  /*cbc0*/  HADD2.F32 R6, -RZ, R5.reuse.H0_H0 ;  /* 0x20000005ff067230 */ /* 0x100fe40000004100 */
[----:B------:R-:W-:Y:S01]  /*cbd0*/  FFMA.FTZ R77, R56, R59, -R77 ;  /* 0x0000003b384d7223 */ /* 0x000fe2000001084d */
[-C--:B------:R-:W-:Y:S01]  /*cbe0*/  FMUL.FTZ R90, R4, R58.reuse ;  /* 0x0000003a045a7220 */ /* 0x080fe20000410000 */
[----:B------:R-:W-:Y:S02]  /*cbf0*/  HADD2.F32 R5, -RZ, R5.H1_H1 ;  /* 0x30000005ff057230 */ /* 0x000fe40000004100 */
[----:B------:R-:W-:Y:S01]  /*cc00*/  FFMA.FTZ R88, R7, R58, -R88 ;  /* 0x0000003a07587223 */ /* 0x000fe20000010858 */
[----:B------:R-:W-:-:S02]  /*cc10*/  HADD2.F32 R56, -RZ, R87.H0_H0 ;  /* 0x20000057ff387230 */ /* 0x000fc40000004100 */
[----:B------:R-:W-:Y:S01]  /*cc20*/  FFMA.FTZ R57, R7, R60, R90 ;  /* 0x0000003c07397223 */ /* 0x000fe2000001005a */
[----:B------:R-:W-:Y:S02]  /*cc30*/  HADD2.F32 R4, -RZ, R89.H0_H0 ;  /* 0x20000059ff047230 */ /* 0x000fe40000004100 */
[CC--:B------:R-:W-:Y:S01]  /*cc40*/  FMUL.FTZ R59, R55.reuse, R85.reuse ;  /* 0x00000055373b7220 */ /* 0x0c0fe20000410000 */
[----:B------:R-:W-:Y:S01]  /*cc50*/  FMUL.FTZ R58, R55, R86 ;  /* 0x00000056373a7220 */ /* 0x000fe20000410000 */
[C---:B------:R-:W-:Y:S01]  /*cc60*/  FMUL.FTZ R7, R5.reuse, R56 ;  /* 0x0000003805077220 */ /* 0x040fe20000410000 */
[----:B------:R-:W-:Y:S01]  /*cc70*/  FMUL.FTZ R55, R5, R4 ;  /* 0x0000000405377220 */ /* 0x000fe20000410000 */
[C---:B------:R-:W-:Y:S01]  /*cc80*/  FFMA.FTZ R59, R54.reuse, R86, -R59 ;  /* 0x00000056363b7223 */ /* 0x040fe2000001083b */
[----:B------:R-:W-:Y:S01]  /*cc90*/  FFMA.FTZ R58, R54, R85, R58 ;  /* 0x00000055363a7223 */ /* 0x000fe2000001003a */
[C---:B------:R-:W-:Y:S01]  /*cca0*/  FFMA.FTZ R5, R6.reuse, R4, -R7 ;  /* 0x0000000406057223 */ /* 0x040fe20000010807 */
[----:B------:R-:W-:Y:S01]  /*ccb0*/  FFMA.FTZ R56, R6, R56, R55 ;  /* 0x0000003806387223 */ /* 0x000fe20000010037 */
[----:B------:R-:W-:-:S02]  /*ccc0*/  F2FP.F16.F32.PACK_AB R7, R92, R77 ;  /* 0x0000004d5c07723e */ /* 0x000fc400000000ff */
[----:B------:R-:W-:Y:S02]  /*ccd0*/  F2FP.F16.F32.PACK_AB R6, R58, R59 ;  /* 0x0000003b3a06723e */ /* 0x000fe400000000ff */
[----:B------:R-:W-:Y:S02]  /*cce0*/  F2FP.F16.F32.PACK_AB R4, R57, R88 ;  /* 0x000000583904723e */ /* 0x000fe400000000ff */
[----:B------:R-:W-:-:S05]  /*ccf0*/  F2FP.F16.F32.PACK_AB R5, R56, R5 ;  /* 0x000000053805723e */ /* 0x000fca00000000ff */
[----:B------:R1:W-:Y:S02]  /*cd00*/  STS.128 [R0], R4 ;  /* 0x0000000400007388 */ /* 0x0003e40000000c00 */
.L_x_1808:
[----:B------:R-:W-:Y:S05]  /*cd10*/  BSYNC B2 ;  /* 0x0000000000027941 */ /* 0x000fea0003800000 */
.L_x_1807:
[----:B------:R-:W-:Y:S04]  /*cd20*/  BSSY B2, `(.L_x_1809) ;  /* 0x000002c000027945 */ /* 0x000fe80003800000 */
[----:B------:R-:W-:Y:S05]  /*cd30*/  @P2 BRA `(.L_x_1810) ;  /* 0x0000000000a82947 */ /* 0x000fea0003800000 */
[----:B01----:R-:W0:Y:S01]  /*cd40*/  LDS.128 R4, [R62+0x10400] ;  /* 0x010400003e047984 */ /* 0x003e220000000c00 */
[----:B------:R-:W-:Y:S01]  /*cd50*/  SHF.R.U32.HI R55, RZ, 0x10, R53 ;  /* 0x00000010ff377819 */ /* 0x000fe20000011635 */
[----:B------:R-:W-:Y:S01]  /*cd60*/  HADD2.F32 R54, -RZ, R84.H0_H0 ;  /* 0x20000054ff367230 */ /* 0x000fe20000004100 */
[----:B------:R-:W-:Y:S01]  /*cd70*/  SHF.R.U32.HI R57, RZ, 0x10, R51 ;  /* 0x00000010ff397819 */ /* 0x000fe20000011633 */
        /* <DEDUP_REMOVED lines=37> */
[----:B------:R2:W-:Y:S02]  /*cfd0*/  STS.128 [R62+0x10400], R4 ;  /* 0x010400043e007388 */ /* 0x0005e40000000c00 */
.L_x_1810:
[----:B------:R-:W-:Y:S05]  /*cfe0*/  BSYNC B2 ;  /* 0x0000000000027941 */ /* 0x000fea0003800000 */
.L_x_1809:
[----:B------:R-:W-:Y:S04]  /*cff0*/  BSSY B2, `(.L_x_1811) ;  /* 0x000002c000027945 */ /* 0x000fe80003800000 */
[----:B------:R-:W-:Y:S05]  /*d000*/  @P3 BRA `(.L_x_1812) ;  /* 0x0000000000a83947 */ /* 0x000fea0003800000 */
[----:B012---:R-:W0:Y:S01]  /*d010*/  LDS.128 R4, [R0+0x4000] ;  /* 0x0040000000047984 */ /* 0x007e220000000c00 */
        /* <DEDUP_REMOVED lines=41> */
.L_x_1812:
[----:B------:R-:W-:Y:S05]  /*d2b0*/  BSYNC B2 ;  /* 0x0000000000027941 */ /* 0x000fea0003800000 */
.L_x_1811:
[----:B------:R-:W-:Y:S04]  /*d2c0*/  BSSY B2, `(.L_x_1813) ;  /* 0x000002c000027945 */ /* 0x000fe80003800000 */
[----:B------:R-:W-:Y:S05]  /*d2d0*/  @P4 BRA `(.L_x_1814) ;  /* 0x0000000000a84947 */ /* 0x000fea0003800000 */
[----:B0123--:R-:W0:Y:S01]  /*d2e0*/  LDS.128 R4, [R62+0x14400] ;  /* 0x014400003e047984 */ /* 0x00fe220000000c00 */
        /* <DEDUP_REMOVED lines=41> */
.L_x_1814:
[----:B------:R-:W-:Y:S05]  /*d580*/  BSYNC B2 ;  /* 0x0000000000027941 */ /* 0x000fea0003800000 */
.L_x_1813:
[----:B------:R-:W-:Y:S05]  /*d590*/  @P5 BRA `(.L_x_1804) ;  /* 0x0000000000a85947 */ /* 0x000fea0003800000 */
[----:B01234-:R-:W0:Y:S01]  /*d5a0*/  LDS.128 R4, [R0+0x8000] ;  /* 0x0080000000047984 */ /* 0x01fe220000000c00 */
[----:B------:R-:W-:Y:S01]  /*d5b0*/  SHF.R.U32.HI R41, RZ, 0x10, R33 ;  /* 0x00000010ff297819 */ /* 0x000fe20000011621 */
[----:B------:R-:W-:Y:S01]  /*d5c0*/  HADD2.F32 R40, -RZ, R78.H0_H0 ;  /* 0x2000004eff287230 */ /* 0x000fe20000004100 */
[--C-:B------:R-:W-:Y:S01]  /*d5d0*/  SHF.R.U32.HI R43, RZ, 0x10, R35.reuse ;  /* 0x00000010ff2b7819 */ /* 0x100fe20000011623 */
[----:B------:R-:W-:Y:S01]  /*d5e0*/  HADD2.F32 R42, -RZ, R69.H1_H1 ;  /* 0x30000045ff2a7230 */ /* 0x000fe20000004100 */
[----:B------:R-:W-:Y:S01]  /*d5f0*/  SHF.R.U64 R47, R34, 0x10, R35 ;  /* 0x00000010222f7819 */ /* 0x000fe20000001223 */
[----:B------:R-:W-:Y:S01]  /*d600*/  HADD2.F32 R41, -RZ, R41.H0_H0 ;  /* 0x20000029ff297230 */ /* 0x000fe20000004100 */
[----:B------:R-:W-:Y:S01]  /*d610*/  SHF.R.U64 R51, R32, 0x10, R33 ;  /* 0x0000001020337819 */ /* 0x000fe20000001221 */
[----:B------:R-:W-:Y:S02]  /*d620*/  HADD2.F32 R43, -RZ, R43.H0_H0 ;  /* 0x2000002bff2b7230 */ /* 0x000fe40000004100 */
[----:B------:R-:W-:-:S02]  /*d630*/  HADD2.F32 R69, -RZ, R69.H0_H0 ;  /* 0x20000045ff457230 */ /* 0x000fc40000004100 */
        /* <DEDUP_REMOVED lines=32> */
.L_x_1804:
[----:B------:R-:W-:Y:S05]  /*d840*/  BSYNC B1 ;  /* 0x0000000000017941 */ /* 0x000fea0003800000 */
.L_x_1803:
        /* <DEDUP_REMOVED lines=53> */
.L_x_1817:
[----:B------:R-:W-:Y:S05]  /*dba0*/  BSYNC B1 ;  /* 0x0000000000017941 */ /* 0x000fea0003800000 */
.L_x_1816:
[----:B------:R-:W-:Y:S04]  /*dbb0*/  BSSY B1, `(.L_x_1818) ;  /* 0x000002c000017945 */ /* 0x000fe80003800000 */
[----:B------:R-:W-:Y:S05]  /*dbc0*/  @P1 BRA `(.L_x_1819) ;  /* 0x0000000000a81947 */ /* 0x000fea0003800000 */
[----:B0-----:R-:W0:Y:S01]  /*dbd0*/  LDS.128 R4, [R0+0x2000] ;  /* 0x0020000000047984 */ /* 0x001e220000000c00 */
[----:B------:R-:W-:Y:S01]  /*dbe0*/  SHF.R.U32.HI R35, RZ, 0x10, R39 ;  /* 0x00000010ff237819 */ /* 0x000fe20000011627 */
[----:B------:R-:W-:Y:S01]  /*dbf0*/  HADD2.F32 R34, -RZ, R74.H0_H0 ;  /* 0x2000004aff227230 */ /* 0x000fe20000004100 */
[--C-:B------:R-:W-:Y:S01]  /*dc00*/  SHF.R.U64 R41, R36, 0x10, R37.reuse ;  /* 0x0000001024297819 */ /* 0x100fe20000001225 */
[----:B------:R-:W-:Y:S01]  /*dc10*/  HADD2.F32 R36, -RZ, R73.H0_H0 ;  /* 0x20000049ff247230 */ /* 0x000fe20000004100 */
[----:B------:R-:W-:Y:S01]  /*dc20*/  SHF.R.U32.HI R37, RZ, 0x10, R37 ;  /* 0x00000010ff257819 */ /* 0x000fe20000011625 */
[----:B------:R-:W-:Y:S01]  /*dc30*/  HADD2.F32 R35, -RZ, R35.H0_H0 ;  /* 0x20000023ff237230 */ /* 0x000fe20000004100 */
[----:B------:R-:W-:Y:S01]  /*dc40*/  SHF.R.U64 R43, R38, 0x10, R39 ;  /* 0x00000010262b7819 */ /* 0x000fe20000001227 */
[----:B------:R-:W-:Y:S02]  /*dc50*/  HADD2.F32 R73, -RZ, R73.H1_H1 ;  /* 0x30000049ff497230 */ /* 0x000fe40000004100 */
        /* <DEDUP_REMOVED lines=33> */
.L_x_1819:
[----:B------:R-:W-:Y:S05]  /*de70*/  BSYNC B1 ;  /* 0x0000000000017941 */ /* 0x000fea0003800000 */
.L_x_1818:
[----:B------:R-:W-:Y:S04]  /*de80*/  BSSY B1, `(.L_x_1820) ;  /* 0x000002c000017945 */ /* 0x000fe80003800000 */
[----:B------:R-:W-:Y:S05]  /*de90*/  @P2 BRA `(.L_x_1821) ;  /* 0x0000000000a82947 */ /* 0x000fea0003800000 */
[----:B01----:R-:W0:Y:S01]  /*dea0*/  LDS.128 R4, [R62+0x12400] ;  /* 0x012400003e047984 */ /* 0x003e220000000c00 */
[----:B------:R-:W-:Y:S01]  /*deb0*/  SHF.R.U32.HI R31, RZ, 0x10, R29 ;  /* 0x00000010ff1f7819 */ /* 0x000fe2000001161d */
[----:B------:R-:W-:Y:S01]  /*dec0*/  HADD2.F32 R30, -RZ, R72.H0_H0 ;  /* 0x20000048ff1e7230 */ /* 0x000fe20000004100 */
[----:B------:R-:W-:Y:S01]  /*ded0*/  SHF.R.U32.HI R33, RZ, 0x10, R27 ;  /* 0x00000010ff217819 */ /* 0x000fe2000001161b */
[--C-:B------:R-:W-:Y:S01]  /*dee0*/  HADD2.F32 R32, -RZ, R70.reuse.H0_H0 ;  /* 0x20000046ff207230 */ /* 0x100fe20000004100 */
        /* <DEDUP_REMOVED lines=24> */
[C---:B------:R-:W-:Y:S01]  /*e070*/  FMUL.FTZ R31, R27.reuse, R70 ;  /* 0x000000461b1f7220 */ /* 0x040fe20000410000 */
        /* <DEDUP_REMOVED lines=12> */
.L_x_1821:
[----:B------:R-:W-:Y:S05]  /*e140*/  BSYNC B1 ;  /* 0x0000000000017941 */ /* 0x000fea0003800000 */
.L_x_1820:
[----:B------:R-:W-:Y:S04]  /*e150*/  BSSY B1, `(.L_x_1822) ;  /* 0x000002c000017945 */ /* 0x000fe80003800000 */
[----:B------:R-:W-:Y:S05]  /*e160*/  @P3 BRA `(.L_x_1823) ;  /* 0x0000000000a83947 */ /* 0x000fea0003800000 */
[----:B012---:R-:W0:Y:S01]  /*e170*/  LDS.128 R4, [R0+0x6000] ;  /* 0x0060000000047984 */ /* 0x007e220000000c00 */
        /* <DEDUP_REMOVED lines=29> */
[-C--:B------:R-:W-:Y:S01]  /*e350*/  FMUL.FTZ R29, R21, R67.reuse ;  /* 0x00000043151d7220 */ /* 0x080fe20000410000 */
        /* <DEDUP_REMOVED lines=11> */
.L_x_1823:
[----:B------:R-:W-:Y:S05]  /*e410*/  BSYNC B1 ;  /* 0x0000000000017941 */ /* 0x000fea0003800000 */
.L_x_1822:
[----:B------:R-:W-:Y:S04]  /*e420*/  BSSY B1, `(.L_x_1824) ;  /* 0x000002c000017945 */ /* 0x000fe80003800000 */
[----:B------:R-:W-:Y:S05]  /*e430*/  @P4 BRA `(.L_x_1825) ;  /* 0x0000000000a84947 */ /* 0x000fea0003800000 */
[----:B0123--:R-:W0:Y:S01]  /*e440*/  LDS.128 R4, [R62+0x16400] ;  /* 0x016400003e047984 */ /* 0x00fe220000000c00 */
        /* <DEDUP_REMOVED lines=41> */
.L_x_1825:
[----:B------:R-:W-:Y:S05]  /*e6e0*/  BSYNC B1 ;  /* 0x0000000000017941 */ /* 0x000fea0003800000 */
.L_x_1824:
[----:B------:R-:W-:Y:S05]  /*e6f0*/  @P5 BRA `(.L_x_1815) ;  /* 0x00000034009c5947 */ /* 0x000fea0003800000 */
[----:B01234-:R-:W0:Y:S01]  /*e700*/  LDS.128 R4, [R0+0xa000] ;  /* 0x00a0000000047984 */ /* 0x01fe220000000c00 */
        /* <DEDUP_REMOVED lines=9> */
[--C-:B0-----:R-:W-:Y:S02]  /*e7a0*/  HADD2.F32 R11, -RZ, R7.reuse.H1_H1 ;  /* 0x30000007ff0b7230 */ /* 0x101fe40000004100 */
[----:B------:R-:W-:Y:S02]  /*e7b0*/  HADD2.F32 R10, -RZ, R7.H0_H0 ;  /* 0x20000007ff0a7230 */ /* 0x000fe40000004100 */
[--C-:B------:R-:W-:Y:S02]  /*e7c0*/  HADD2.F32 R7, -RZ, R4.reuse.H0_H0 ;  /* 0x20000004ff077230 */ /* 0x100fe40000004100 */
[C---:B------:R-:W-:Y:S01]  /*e7d0*/  FMUL.FTZ R21, R11.reuse, R15 ;  /* 0x0000000f0b157220 */ /* 0x040fe20000410000 */
[----:B------:R-:W-:Y:S02]  /*e7e0*/  HADD2.F32 R4, -RZ, R4.H1_H1 ;  /* 0x30000004ff047230 */ /* 0x000fe40000004100 */
[----:B------:R-:W-:Y:S01]  /*e7f0*/  FMUL.FTZ R24, R11, R13 ;  /* 0x0000000d0b187220 */ /* 0x000fe20000410000 */
[----:B------:R-:W-:-:S02]  /*e800*/  HADD2.F32 R8, -RZ, R6.H0_H0 ;  /* 0x20000006ff087230 */ /* 0x000fc40000004100 */
[C---:B------:R-:W-:Y:S01]  /*e810*/  FFMA.FTZ R21, R10.reuse, R13, -R21 ;  /* 0x0000000d0a157223 */ /* 0x040fe20000010815 */
[----:B------:R-:W-:Y:S02]  /*e820*/  HADD2.F32 R9, -RZ, R6.H1_H1 ;  /* 0x30000006ff097230 */ /* 0x000fe40000004100 */
[----:B------:R-:W-:Y:S01]  /*e830*/  FFMA.FTZ R26, R10, R15, R24 ;  /* 0x0000000f0a1a7223 */ /* 0x000fe20000010018 */
[----:B------:R-:W-:Y:S02]  /*e840*/  HADD2.F32 R6, -RZ, R5.H0_H0 ;  /* 0x20000005ff067230 */ /* 0x000fe40000004100 */
[C---:B------:R-:W-:Y:S01]  /*e850*/  FMUL.FTZ R20, R4.reuse, R14 ;  /* 0x0000000e04147220 */ /* 0x040fe20000410000 */
[----:B------:R-:W-:Y:S01]  /*e860*/  FMUL.FTZ R24, R4, R12 ;  /* 0x0000000c04187220 */ /* 0x000fe20000410000 */
[----:B------:R-:W-:Y:S02]  /*e870*/  HADD2.F32 R10, -RZ, R3.H1_H1 ;  /* 0x30000003ff0a7230 */ /* 0x000fe40000004100 */
[----:B------:R-:W-:Y:S01]  /*e880*/  FMUL.FTZ R15, R9, R63 ;  /* 0x0000003f090f7220 */ /* 0x000fe20000410000 */
[----:B------:R-:W-:-:S02]  /*e890*/  HADD2.F32 R5, -RZ, R5.H1_H1 ;  /* 0x30000005ff057230 */ /* 0x000fc40000004100 */
[C---:B------:R-:W-:Y:S01]  /*e8a0*/  FFMA.FTZ R20, R7.reuse, R12, -R20 ;  /* 0x0000000c07147223 */ /* 0x040fe20000010814 */
[----:B------:R-:W-:Y:S02]  /*e8b0*/  HADD2.F32 R4, -RZ, R25.H0_H0 ;  /* 0x20000019ff047230 */ /* 0x000fe40000004100 */
[----:B------:R-:W-:Y:S01]  /*e8c0*/  FFMA.FTZ R11, R7, R14, R24 ;  /* 0x0000000e070b7223 */ /* 0x000fe20000010018 */
[----:B------:R-:W-:Y:S02]  /*e8d0*/  HADD2.F32 R3, -RZ, R27.H0_H0 ;  /* 0x2000001bff037230 */ /* 0x000fe40000004100 */
[-C--:B------:R-:W-:Y:S01]  /*e8e0*/  FMUL.FTZ R13, R9, R10.reuse ;  /* 0x0000000a090d7220 */ /* 0x080fe20000410000 */
[C---:B------:R-:W-:Y:S01]  /*e8f0*/  FFMA.FTZ R10, R8.reuse, R10, R15 ;  /* 0x0000000a080a7223 */ /* 0x040fe2000001000f */
[C---:B------:R-:W-:Y:S01]  /*e900*/  FMUL.FTZ R7, R5.reuse, R4 ;  /* 0x0000000405077220 */ /* 0x040fe20000410000 */
[----:B------:R-:W-:Y:S01]  /*e910*/  FMUL.FTZ R9, R5, R3 ;  /* 0x0000000305097220 */ /* 0x000fe20000410000 */
[----:B------:R-:W-:-:S02]  /*e920*/  FFMA.FTZ R13, R8, R63, -R13 ;  /* 0x0000003f080d7223 */ /* 0x000fc4000001080d */
[----:B------:R-:W-:Y:S01]  /*e930*/  FFMA.FTZ R5, R6, R3, -R7 ;  /* 0x0000000306057223 */ /* 0x000fe20000010807 */
[----:B------:R-:W-:Y:S01]  /*e940*/  F2FP.F16.F32.PACK_AB R7, R26, R21 ;  /* 0x000000151a07723e */ /* 0x000fe200000000ff */
[----:B------:R-:W-:Y:S01]  /*e950*/  FFMA.FTZ R8, R6, R4, R9 ;  /* 0x0000000406087223 */ /* 0x000fe20000010009 */
[----:B------:R-:W-:Y:S02]  /*e960*/  F2FP.F16.F32.PACK_AB R4, R11, R20 ;  /* 0x000000140b04723e */ /* 0x000fe400000000ff */
[----:B------:R-:W-:Y:S02]  /*e970*/  F2FP.F16.F32.PACK_AB R6, R10, R13 ;  /* 0x0000000d0a06723e */ /* 0x000fe400000000ff */
[----:B------:R-:W-:-:S05]  /*e980*/  F2FP.F16.F32.PACK_AB R5, R8, R5 ;  /* 0x000000050805723e */ /* 0x000fca00000000ff */
[----:B------:R0:W-:Y:S01]  /*e990*/  STS.128 [R0+0xa000], R4 ;  /* 0x00a0000400007388 */ /* 0x0001e20000000c00 */
[----:B------:R-:W-:Y:S05]  /*e9a0*/  BRA `(.L_x_1815) ;  /* 0x0000003000f07947 */ /* 0x000fea0003800000 */
.L_x_1794:
[----:B------:R-:W0:Y:S01]  /*e9b0*/  LDC R28, c[0x0][0x448] ;  /* 0x00011200ff1c7b82 */ /* 0x000e220000000800 */
[----:B------:R-:W-:Y:S01]  /*e9c0*/  IMAD R3, R189, 0x40, R10 ;  /* 0x00000040bd037824 */ /* 0x000fe200078e020a */
[----:B------:R-:W-:Y:S01]  /*e9d0*/  ULDC.64 UR4, c[0x0][0x3f8] ;  /* 0x0000fe0000047ab9 */ /* 0x000fe20000000a00 */
[----:B------:R-:W-:Y:S01]  /*e9e0*/  ULDC.64 UR6, c[0x0][0x408] ;  /* 0x0001020000067ab9 */ /* 0x000fe20000000a00 */
[----:B------:R-:W-:Y:S01]  /*e9f0*/  IMAD.MOV.U32 R8, RZ, RZ, R24 ;  /* 0x000000ffff087224 */ /* 0x000fe200078e0018 */
[----:B------:R-:W-:Y:S01]  /*ea00*/  MOV R4, R26 ;  /* 0x0000001a00047202 */ /* 0x000fe20000000f00 */
[----:B------:R-:W-:Y:S01]  /*ea10*/  IMAD.MOV.U32 R9, RZ, RZ, R29 ;  /* 0x000000ffff097224 */ /* 0x000fe200078e001d */
[----:B0-----:R-:W-:-:S13]  /*ea20*/  ISETP.NE.AND P0, PT, R28, 0x1, PT ;  /* 0x000000011c00780c */ /* 0x001fda0003f05270 */
[----:B------:R-:W0:Y:S08]  /*ea30*/  @P0 LDC R0, c[0x0][0x44c] ;  /* 0x00011300ff000b82 */ /* 0x000e300000000800 */
[----:B------:R-:W1:Y:S01]  /*ea40*/  @P0 LDC R5, c[0x0][0x450] ;  /* 0x00011400ff050b82 */ /* 0x000e620000000800 */
[----:B0-----:R-:W-:-:S05]  /*ea50*/  @P0 IMAD.HI.U32 R0, R3, R0, RZ ;  /* 0x0000000003000227 */ /* 0x001fca00078e00ff */
[----:B-1----:R-:W-:Y:S01]  /*ea60*/  @P0 SHF.R.U32.HI R3, RZ, R5, R0 ;  /* 0x00000005ff030219 */ /* 0x002fe20000011600 */
[----:B------:R-:W-:-:S03]  /*ea70*/  IMAD.MOV.U32 R5, RZ, RZ, R31 ;  /* 0x000000ffff057224 */ /* 0x000fc600078e001f */
        /* <DEDUP_REMOVED lines=17> */
[----:B------:R-:W0:Y:S04]  /*eb90*/  SHFL.IDX PT, R3, R8, RZ, 0x1c1f ;  /* 0x001c1fff08037589 */ /* 0x000e2800000e0000 */
[----:B------:R-:W1:Y:S04]  /*eba0*/  SHFL.IDX PT, R0, R6, RZ, 0x1c1f ;  /* 0x001c1fff06007589 */ /* 0x000e6800000e0000 */
[----:B------:R2:W3:Y:S04]  /*ebb0*/  SHFL.IDX PT, R5, R7, RZ, 0x1c1f ;  /* 0x001c1fff07057589 */ /* 0x0004e800000e0000 */
[----:B------:R2:W4:Y:S01]  /*ebc0*/  SHFL.IDX PT, R14, R9, RZ, 0x1c1f ;  /* 0x001c1fff090e7589 */ /* 0x00052200000e0000 */
[----:B0-----:R-:W-:-:S02]  /*ebd0*/  IMAD.MOV.U32 R21, RZ, RZ, R3 ;  /* 0x000000ffff157224 */ /* 0x001fc400078e0003 */
[----:B-12---:R-:W-:-:S07]  /*ebe0*/  IMAD.MOV.U32 R20, RZ, RZ, R0 ;  /* 0x000000ffff147224 */ /* 0x006fce00078e0000 */
.L_x_2147:
[----:B------:R-:W-:Y:S01]  /*ebf0*/  IMAD R73, R163, R28, RZ ;  /* 0x0000001ca3497224 */ /* 0x000fe200078e02ff */
[----:B------:R-:W-:Y:S01]  /*ec00*/  BSSY B1, `(.L_x_1827) ;  /* 0x0000030000017945 */ /* 0x000fe20003800000 */
[----:B----4-:R-:W-:Y:S01]  /*ec10*/  IMAD.MOV.U32 R50, RZ, RZ, R14 ;  /* 0x000000ffff327224 */ /* 0x010fe200078e000e */
[----:B---3--:R-:W-:Y:S02]  /*ec20*/  MOV R51, R5 ;  /* 0x0000000500337202 */ /* 0x008fe40000000f00 */
[----:B------:R-:W-:Y:S02]  /*ec30*/  CS2R R44, SRZ ;  /* 0x00000000002c7805 */ /* 0x000fe4000001ff00 */
[----:B------:R-:W-:Y:S02]  /*ec40*/  ISETP.GE.AND P0, PT, R10, R73, PT ;  /* 0x000000490a00720c */ /* 0x000fe40003f06270 */
        /* <DEDUP_REMOVED lines=19> */
[----:B------:R-:W-:-:S02]  /*ed80*/  CS2R R44, SRZ ;  /* 0x00000000002c7805 */ /* 0x000fc4000001ff00 */
[----:B------:R-:W-:Y:S02]  /*ed90*/  CS2R R46, SRZ ;  /* 0x00000000002e7805 */ /* 0x000fe4000001ff00 */
[----:B------:R-:W-:Y:S02]  /*eda0*/  CS2R R28, SRZ ;  /* 0x00000000001c7805 */ /* 0x000fe4000001ff00 */
[----:B------:R-:W-:Y:S01]  /*edb0*/  CS2R R30, SRZ ;  /* 0x00000000001e7805 */ /* 0x000fe2000001ff00 */
[----:B------:R-:W-:-:S04]  /*edc0*/  @!P0 IMAD.WIDE R4, R18, 0x2, R20 ;  /* 0x0000000212048825 */ /* 0x000fc800078e0214 */
[----:B------:R-:W-:Y:S01]  /*edd0*/  @!P1 IMAD.SHL.U32 R15, R191, 0x8, RZ ;  /* 0x00000008bf0f9824 */ /* 0x000fe200078e00ff */
[----:B------:R0:W5:Y:S01]  /*ede0*/  @!P0 LD.E.128 R32, desc[UR6][R4.64] ;  /* 0x0000000604208980 */ /* 0x000162000c101d00 */
[----:B------:R-:W-:Y:S01]  /*edf0*/  @!P2 IMAD.SHL.U32 R49, R192, 0x8, RZ ;  /* 0x00000008c031a824 */ /* 0x000fe200078e00ff */
        /* <DEDUP_REMOVED lines=9> */
[----:B------:R-:W-:-:S03]  /*ee90*/  @!P1 IMAD.WIDE R14, R15, 0x2, R50 ;  /* 0x000000020f0e9825 */ /* 0x000fc600078e0232 */
[----:B------:R1:W5:Y:S01]  /*eea0*/  @!P2 LD.E.128 R24, desc[UR6][R20.64] ;  /* 0x000000061418a980 */ /* 0x000362000c101d00 */
[----:B------:R-:W-:-:S03]  /*eeb0*/  @!P2 IMAD.WIDE R48, R49, 0x2, R50 ;  /* 0x000000023130a825 */ /* 0x000fc600078e0232 */
[----:B------:R1:W5:Y:S01]  /*eec0*/  @!P1 LD.E.128 R40, desc[UR6][R14.64] ;  /* 0x000000060e289980 */ /* 0x000362000c101d00 */
[----:B0-----:R-:W-:-:S03]  /*eed0*/  @!P0 IMAD.WIDE R4, R18, 0x2, R50 ;  /* 0x0000000212048825 */ /* 0x001fc600078e0232 */
[----:B------:R1:W5:Y:S04]  /*eee0*/  @!P2 LD.E.128 R36, desc[UR6][R48.64] ;  /* 0x000000063024a980 */ /* 0x000368000c101d00 */
[----:B------:R1:W5:Y:S02]  /*eef0*/  @!P0 LD.E.128 R44, desc[UR6][R4.64] ;  /* 0x00000006042c8980 */ /* 0x000364000c101d00 */
.L_x_1828:
[----:B------:R-:W-:Y:S05]  /*ef00*/  BSYNC B1 ;  /* 0x0000000000017941 */ /* 0x000fea0003800000 */
.L_x_1827:
[----:B-1---5:R-:W-:Y:S01]  /*ef10*/  IMAD.MOV.U32 R4, RZ, RZ, R46 ;  /* 0x000000ffff047224 */ /* 0x022fe200078e002e */
[----:B------:R-:W-:Y:S01]  /*ef20*/  UMOV UR4, 0xffffffff ;  /* 0xffffffff00047882 */ /* 0x000fe20000000000 */
[----:B------:R-:W-:Y:S02]  /*ef30*/  IMAD.MOV.U32 R5, RZ, RZ, R47 ;  /* 0x000000ffff057224 */ /* 0x000fe400078e002f */
        /* <DEDUP_REMOVED lines=14> */
[----:B------:R-:W-:Y:S01]  /*f020*/  MOV R5, R39 ;  /* 0x0000002700057202 */ /* 0x000fe20000000f00 */
[----:B------:R-:W-:-:S03]  /*f030*/  IMAD.MOV.U32 R3, RZ, RZ, R37 ;  /* 0x000000ffff037224 */ /* 0x000fc600078e0025 */
[----:B------:R-:W-:Y:S01]  /*f040*/  PRMT R75, R4, 0x5410, R5 ;  /* 0x00005410044b7816 */ /* 0x000fe20000000005 */
        /* <DEDUP_REMOVED lines=19> */
[----:B------:R-:W-:Y:S02]  /*f180*/  PRMT R77, R4, 0x5410, R5 ;  /* 0x00005410044d7816 */ /* 0x000fe40000000005 */
[----:B------:R-:W-:-:S02]  /*f190*/  CS2R R4, SRZ ;  /* 0x0000000000047805 */ /* 0x000fc4000001ff00 */
[----:B------:R-:W-:Y:S01]  /*f1a0*/  PRMT R76, R0, 0x5410, R3 ;  /* 0x00005410004c7816 */ /* 0x000fe20000000003 */
[----:B------:R-:W-:Y:S06]  /*f1b0*/  BRA.DIV UR4, `(.L_x_1829) ;  /* 0x0000019a04887947 */ /* 0x000fec000b800000 */
[----:B------:R-:W0:Y:S04]  /*f1c0*/  SHFL.IDX PT, R3, R8, 0x1, 0x1c1f ;  /* 0x003c1f0008037f89 */ /* 0x000e2800000e0000 */
[----:B------:R-:W1:Y:S04]  /*f1d0*/  SHFL.IDX PT, R0, R6, 0x1, 0x1c1f ;  /* 0x003c1f0006007f89 */ /* 0x000e6800000e0000 */
[----:B------:R-:W2:Y:S04]  /*f1e0*/  SHFL.IDX PT, R7, R7, 0x1, 0x1c1f ;  /* 0x003c1f0007077f89 */ /* 0x000ea800000e0000 */
[----:B------:R3:W4:Y:S01]  /*f1f0*/  SHFL.IDX PT, R14, R9, 0x1, 0x1c1f ;  /* 0x003c1f00090e7f89 */ /* 0x00072200000e0000 */
[----:B0-----:R-:W-:Y:S01]  /*f200*/  MOV R61, R3 ;  /* 0x00000003003d7202 */ /* 0x001fe20000000f00 */
[----:B-1-3--:R-:W-:-:S07]  /*f210*/  IMAD.MOV.U32 R60, RZ, RZ, R0 ;  /* 0x000000ffff3c7224 */ /* 0x00afce00078e0000 */
.L_x_2153:
[----:B------:R-:W-:Y:S01]  /*f220*/  VIADD R10, R10, 0x40 ;  /* 0x000000400a0a7836 */ /* 0x000fe20000000000 */
[----:B------:R-:W-:Y:S01]  /*f230*/  BSSY B1, `(.L_x_1830) ;  /* 0x000002f000017945 */ /* 0x000fe20003800000 */
[----:B----4-:R-:W-:Y:S01]  /*f240*/  IMAD.MOV.U32 R62, RZ, RZ, R14 ;  /* 0x000000ffff3e7224 */ /* 0x010fe200078e000e */
[----:B------:R-:W-:Y:S01]  /*f250*/  CS2R R8, SRZ ;  /* 0x0000000000087805 */ /* 0x000fe2000001ff00 */
[----:B--2---:R-:W-:Y:S01]  /*f260*/  IMAD.MOV.U32 R63, RZ, RZ, R7 ;  /* 0x000000ffff3f7224 */ /* 0x004fe200078e0007 */
        /* <DEDUP_REMOVED lines=33> */
[----:B------:R-:W-:Y:S02]  /*f480*/  CS2R R14, SRZ ;  /* 0x00000000000e7805 */ /* 0x000fe4000001ff00 */
[----:B0-----:R-:W-:Y:S01]  /*f490*/  CS2R R12, SRZ ;  /* 0x00000000000c7805 */ /* 0x001fe2000001ff00 */
[--C-:B------:R-:W-:Y:S01]  /*f4a0*/  @!P1 IMAD.WIDE R64, R65, 0x2, R62.reuse ;  /* 0x0000000241409825 */ /* 0x100fe200078e023e */
[----:B------:R0:W5:Y:S03]  /*f4b0*/  @!P1 LD.E.128 R52, desc[UR6][R20.64] ;  /* 0x0000000614349980 */ /* 0x000166000c101d00 */
[--C-:B------:R-:W-:Y:S01]  /*f4c0*/  @!P2 IMAD.WIDE R66, R67, 0x2, R62.reuse ;  /* 0x000000024342a825 */ /* 0x100fe200078e023e */
[----:B------:R0:W5:Y:S03]  /*f4d0*/  @!P1 LD.E.128 R8, desc[UR6][R64.64] ;  /* 0x0000000640089980 */ /* 0x000166000c101d00 */
[----:B------:R-:W-:Y:S01]  /*f4e0*/  @!P0 IMAD.WIDE R62, R18, 0x2, R62 ;  /* 0x00000002123e8825 */ /* 0x000fe200078e023e */
[----:B------:R0:W5:Y:S04]  /*f4f0*/  @!P2 LD.E.128 R56, desc[UR6][R60.64] ;  /* 0x000000063c38a980 */ /* 0x000168000c101d00 */
[----:B------:R0:W5:Y:S04]  /*f500*/  @!P0 LD.E.128 R4, desc[UR6][R62.64] ;  /* 0x000000063e048980 */ /* 0x000168000c101d00 */
[----:B------:R0:W5:Y:S02]  /*f510*/  @!P2 LD.E.128 R12, desc[UR6][R66.64] ;  /* 0x00000006420ca980 */ /* 0x000164000c101d00 */
.L_x_1831:
[----:B------:R-:W-:Y:S05]  /*f520*/  BSYNC B1 ;  /* 0x0000000000017941 */ /* 0x000fea0003800000 */
.L_x_1830:
[----:B------:R-:W-:Y:S01]  /*f530*/  LEA.HI R0, R187, R187, RZ, 0x1 ;  /* 0x000000bbbb007211 */ /* 0x000fe200078f08ff */
[----:B-----5:R-:W-:Y:S01]  /*f540*/  IMAD.MOV.U32 R3, RZ, RZ, R4 ;  /* 0x000000ffff037224 */ /* 0x020fe200078e0004 */
[----:B0-----:R-:W-:Y:S01]  /*f550*/  MOV R20, R5 ;  /* 0x0000000500147202 */ /* 0x001fe20000000f00 */
[----:B------:R-:W-:Y:S01]  /*f560*/  IMAD.MOV.U32 R21, RZ, RZ, R7 ;  /* 0x000000ffff157224 */ /* 0x000fe200078e0007 */
[----:B------:R-:W-:Y:S01]  /*f570*/  LOP3.LUT R0, R0, 0xfffffffe, RZ, 0xc0, !PT ;  /* 0xfffffffe00007812 */ /* 0x000fe200078ec0ff */
[----:B------:R-:W-:Y:S01]  /*f580*/  IMAD.MOV.U32 R60, RZ, RZ, R10 ;  /* 0x000000ffff3c7224 */ /* 0x000fe200078e000a */
[----:B------:R-:W-:Y:S01]  /*f590*/  PRMT R78, R3, 0x5410, R20 ;  /* 0x00005410034e7816 */ /* 0x000fe20000000014 */
[----:B------:R-:W-:Y:S01]  /*f5a0*/  IMAD.MOV.U32 R3, RZ, RZ, R6 ;  /* 0x000000ffff037224 */ /* 0x000fe200078e0006 */
[----:B------:R-:W-:Y:S01]  /*f5b0*/  MOV R62, R50 ;  /* 0x00000032003e7202 */ /* 0x000fe20000000f00 */
        /* <DEDUP_REMOVED lines=15> */
[----:B------:R-:W-:Y:S01]  /*f6b0*/  BSSY B1, `(.L_x_1832) ;  /* 0x0000017000017945 */ /* 0x000fe20003800000 */
[----:B------:R-:W-:-:S02]  /*f6c0*/  MOV R62, R57 ;  /* 0x00000039003e7202 */ /* 0x000fc40000000f00 */
[----:B------:R-:W-:Y:S01]  /*f6d0*/  PRMT R0, R3, 0x5410, R20 ;  /* 0x0000541003007816 */ /* 0x000fe20000000014 */
[----:B------:R-:W-:Y:S01]  /*f6e0*/  IMAD.MOV.U32 R20, RZ, RZ, R15 ;  /* 0x000000ffff147224 */ /* 0x000fe200078e000f */
[----:B------:R-:W-:Y:S01]  /*f6f0*/  PRMT R3, R60, 0x7610, R3 ;  /* 0x000076103c037816 */ /* 0x000fe20000000003 */
[----:B------:R-:W-:Y:S01]  /*f700*/  IMAD.MOV.U32 R60, RZ, RZ, R48 ;  /* 0x000000ffff3c7224 */ /* 0x000fe200078e0030 */
[----:B------:R-:W-:Y:S02]  /*f710*/  VIADDMNMX R73, R73, -R177, 0x80, PT ;  /* 0x0000008049497446 */ /* 0x000fe400038009b1 */
        /* <DEDUP_REMOVED lines=9> */
[----:B------:R-:W-:Y:S02]  /*f7b0*/  IMAD.MOV.U32 R60, RZ, RZ, R55 ;  /* 0x000000ffff3c7224 */ /* 0x000fe400078e0037 */
[----:B------:R-:W-:-:S03]  /*f7c0*/  IMAD.MOV.U32 R61, RZ, RZ, R56 ;  /* 0x000000ffff3d7224 */ /* 0x000fc600078e0038 */
[----:B------:R-:W-:Y:S01]  /*f7d0*/  PRMT R72, R20, 0x5410, R60 ;  /* 0x0000541014487816 */ /* 0x000fe2000000003c */
[----:B------:R-:W-:Y:S01]  /*f7e0*/  IMAD.MOV.U32 R60, RZ, RZ, R58 ;  /* 0x000000ffff3c7224 */ /* 0x000fe200078e003a */
[----:B------:R-:W-:Y:S01]  /*f7f0*/  PRMT R20, R61, 0x5410, R62 ;  /* 0x000054103d147816 */ /* 0x000fe2000000003e */
[----:B------:R-:W-:Y:S01]  /*f800*/  IMAD.MOV.U32 R61, RZ, RZ, R59 ;  /* 0x000000ffff3d7224 */ /* 0x000fe200078e003b */
[----:B0-----:R-:W-:Y:S06]  /*f810*/  @!P0 BRA `(.L_x_1833) ;  /* 0x0000019400688947 */ /* 0x001fec0003800000 */
.L_x_2154:
[----:B------:R-:W-:Y:S05]  /*f820*/  BSYNC B1 ;  /* 0x0000000000017941 */ /* 0x000fea0003800000 */
.L_x_1832:
[----:B------:R-:W-:Y:S01]  /*f830*/  BSSY B1, `(.L_x_1834) ;  /* 0x000012c000017945 */ /* 0x000fe20003800000 */
[----:B0-----:R-:W-:-:S03]  /*f840*/  PRMT R21, R60, 0x5410, R61 ;  /* 0x000054103c157816 */ /* 0x001fc6000000003d */
[----:B------:R-:W-:Y:S05]  /*f850*/  @P1 BRA `(.L_x_1835) ;  /* 0x0000001000a41947 */ /* 0x000fea0003800000 */
[----:B------:R-:W0:Y:S01]  /*f860*/  LDC R82, c[0x0][0x3f4] ;  /* 0x0000fd00ff527b82 */ /* 0x000e220000000800 */
[----:B------:R-:W-:Y:S01]  /*f870*/  BSSY B2, `(.L_x_1836) ;  /* 0x0000067000027945 */ /* 0x000fe20003800000 */
[-C--:B0-----:R-:W-:Y:S02]  /*f880*/  ISETP.GE.AND P0, PT, R18, R82.reuse, PT ;  /* 0x000000521200720c */ /* 0x081fe40003f06270 */
[-C--:B------:R-:W-:Y:S02]  /*f890*/  ISETP.GE.AND P1, PT, R165, R82.reuse, PT ;  /* 0x00000052a500720c */ /* 0x080fe40003f26270 */
[----:B------:R-:W-:-:S09]  /*f8a0*/  ISETP.GE.AND P2, PT, R166, R82, PT ;  /* 0x00000052a600720c */ /* 0x000fd20003f46270 */
[----:B------:R-:W-:Y:S05]  /*f8b0*/  @P0 BRA `(.L_x_1837) ;  /* 0x0000000400880947 */ /* 0x000fea0003800000 */
[----:B------:R-:W-:Y:S01]  /*f8c0*/  LEA.HI R62, R82, R189, RZ, 0x1d ;  /* 0x000000bd523e7211 */ /* 0x000fe200078fe8ff */
[--C-:B------:R-:W-:Y:S01]  /*f8d0*/  HADD2.F32 R97, -RZ, R92.reuse.H0_H0 ;  /* 0x2000005cff617230 */ /* 0x100fe20000004100 */
[----:B------:R-:W-:Y:S01]  /*f8e0*/  LOP3.LUT R60, R174, 0x38, R18, 0xf8, !PT ;  /* 0x00000038ae3c7812 */ /* 0x000fe200078ef812 */
[----:B------:R-:W-:Y:S01]  /*f8f0*/  HADD2.F32 R96, -RZ, R92.H1_H1 ;  /* 0x3000005cff607230 */ /* 0x000fe20000004100 */
[----:B------:R-:W-:Y:S01]  /*f900*/  SHF.R.S32.HI R65, RZ, 0x1f, R62 ;  /* 0x0000001fff417819 */ /* 0x000fe2000001143e */
[----:B------:R-:W-:Y:S01]  /*f910*/  IMAD.SHL.U32 R63, R62, 0x8, RZ ;  /* 0x000000083e3f7824 */ /* 0x000fe200078e00ff */
[-C--:B------:R-:W-:Y:S02]  /*f920*/  LOP3.LUT R61, R60, R175.reuse, RZ, 0x3c, !PT ;  /* 0x000000af3c3d7212 */ /* 0x080fe400078e3cff */
[----:B------:R-:W-:Y:S02]  /*f930*/  LEA.HI R65, R65, R62, RZ, 0x3 ;  /* 0x0000003e41417211 */ /* 0x000fe400078f18ff */
[----:B------:R-:W-:Y:S01]  /*f940*/  LOP3.LUT R60, R174, 0x38, R63, 0xf8, !PT ;  /* 0x00000038ae3c7812 */ /* 0x000fe200078ef83f */
[----:B------:R-:W-:Y:S01]  /*f950*/  IMAD.IADD R61, R176, 0x1, R61 ;  /* 0x00000001b03d7824 */ /* 0x000fe200078e023d */
[--C-:B------:R-:W-:Y:S01]  /*f960*/  SHF.R.U64 R44, R44, 0x10, R45.reuse ;  /* 0x000000102c2c7819 */ /* 0x100fe2000000122d */
[----:B------:R-:W-:Y:S01]  /*f970*/  IMAD.SHL.U32 R65, R65, 0x400, RZ ;  /* 0x0000040041417824 */ /* 0x000fe200078e00ff */
[----:B------:R-:W-:Y:S01]  /*f980*/  LOP3.LUT R64, R60, R175, RZ, 0x3c, !PT ;  /* 0x000000af3c407212 */ /* 0x000fe200078e3cff */
[----:B------:R-:W-:Y:S01]  /*f990*/  IMAD R87, R61, 0x2, R16 ;  /* 0x000000023d577824 */ /* 0x000fe200078e0210 */
[----:B------:R-:W-:-:S02]  /*f9a0*/  SHF.R.U32.HI R99, RZ, 0x10, R45 ;  /* 0x00000010ff637819 */ /* 0x000fc4000001162d */
[----:B------:R-:W-:Y:S02]  /*f9b0*/  LOP3.LUT R65, R65, 0x7fffe000, RZ, 0xc0, !PT ;  /* 0x7fffe00041417812 */ /* 0x000fe400078ec0ff */
[----:B------:R-:W0:Y:S01]  /*f9c0*/  LDS.128 R60, [R87+0xc400] ;  /* 0x00c40000573c7984 */ /* 0x000e220000000c00 */
[--C-:B------:R-:W-:Y:S01]  /*f9d0*/  SHF.R.U64 R32, R32, 0x10, R33.reuse ;  /* 0x0000001020207819 */ /* 0x100fe20000001221 */
[----:B------:R-:W-:Y:S01]  /*f9e0*/  HADD2.F32 R99, -RZ, R99.H0_H0 ;  /* 0x20000063ff637230 */ /* 0x000fe20000004100 */
[----:B------:R-:W-:Y:S02]  /*f9f0*/  IADD3 R65, R64, R65, R176 ;  /* 0x0000004140417210 */ /* 0x000fe40007ffe0b0 */
[----:B------:R-:W-:Y:S02]  /*fa00*/  SHF.R.U32.HI R98, RZ, 0x10, R33 ;  /* 0x00000010ff627819 */ /* 0x000fe40000011621 */
[----:B------:R-:W-:Y:S02]  /*fa10*/  LEA R89, R65, R16, 0x1 ;  /* 0x0000001041597211 */ /* 0x000fe400078e08ff */
[----:B------:R-:W-:-:S02]  /*fa20*/  SHF.R.U64 R33, R34, 0x10, R35 ;  /* 0x0000001022217819 */ /* 0x000fc40000001223 */
[----:B------:R-:W-:Y:S01]  /*fa30*/  SHF.R.U64 R34, R46, 0x10, R47 ;  /* 0x000000102e227819 */ /* 0x000fe2000000122f */
[----:B------:R-:W1:Y:S01]  /*fa40*/  LDS.128 R64, [R89+0xc400] ;  /* 0x00c4000059407984 */ /* 0x000e620000000c00 */
[----:B------:R-:W-:Y:S01]  /*fa50*/  SHF.R.U32.HI R105, RZ, 0x10, R35 ;  /* 0x00000010ff697819 */ /* 0x000fe20000011623 */
[----:B------:R-:W-:Y:S01]  /*fa60*/  HADD2.F32 R33, -RZ, R33.H0_H0 ;  /* 0x20000021ff217230 */ /* 0x000fe20000004100 */
[----:B------:R-:W-:Y:S01]  /*fa70*/  SHF.R.U32.HI R104, RZ, 0x10, R47 ;  /* 0x00000010ff687819 */ /* 0x000fe2000001162f */
[--C-:B0-----:R-:W-:Y:S02]  /*fa80*/  HADD2.F32 R46, -RZ, R61.reuse.H0_H0 ;  /* 0x2000003dff2e7230 */ /* 0x101fe40000004100 */
[----:B------:R-:W-:Y:S02]  /*fa90*/  HADD2.F32 R61, -RZ, R61.H1_H1 ;  /* 0x3000003dff3d7230 */ /* 0x000fe40000004100 */
[----:B------:R-:W-:Y:S02]  /*faa0*/  HADD2.F32 R35, -RZ, R60.H0_H0 ;  /* 0x2000003cff237230 */ /* 0x000fe40000004100 */
[----:B------:R-:W-:-:S02]  /*fab0*/  HADD2.F32 R47, -RZ, R62.H0_H0 ;  /* 0x2000003eff2f7230 */ /* 0x000fc40000004100 */
[--C-:B------:R-:W-:Y:S02]  /*fac0*/  HADD2.F32 R93, -RZ, R63.reuse.H0_H0 ;  /* 0x2000003fff5d7230 */ /* 0x100fe40000004100 */
[----:B------:R-:W-:Y:S02]  /*fad0*/  HADD2.F32 R63, -RZ, R63.H1_H1 ;  /* 0x3000003fff3f7230 */ /* 0x000fe40000004100 */
[--C-:B-1----:R-:W-:Y:S02]  /*fae0*/  HADD2.F32 R45, -RZ, R65.reuse.H0_H0 ;  /* 0x20000041ff2d7230 */ /* 0x102fe40000004100 */
[----:B------:R-:W-:Y:S02]  /*faf0*/  HADD2.F32 R92, -RZ, R65.H1_H1 ;  /* 0x30000041ff5c7230 */ /* 0x000fe40000004100 */
[----:B------:R-:W-:Y:S02]  /*fb00*/  HADD2.F32 R65, -RZ, R64.H0_H0 ;  /* 0x20000040ff417230 */ /* 0x000fe40000004100 */
[C---:B------:R-:W-:Y:S01]  /*fb10*/  FMUL.FTZ R101, R45.reuse, R97 ;  /* 0x000000612d657220 */ /* 0x040fe20000410000 */
[----:B------:R-:W-:Y:S01]  /*fb20*/  FMUL.FTZ R103, R45, R96 ;  /* 0x000000602d677220 */ /* 0x000fe20000410000 */
[----:B------:R-:W-:Y:S01]  /*fb30*/  FMUL.FTZ R100, R92, R99 ;  /* 0x000000635c647220 */ /* 0x000fe20000410000 */
[----:B------:R-:W-:-:S02]  /*fb40*/  HADD2.F32 R94, -RZ, R66.H0_H0 ;  /* 0x20000042ff5e7230 */ /* 0x000fc40000004100 */
[C---:B------:R-:W-:Y:S01]  /*fb50*/  FFMA.FTZ R45, R46.reuse, R96, -R101 ;  /* 0x000000602e2d7223 */ /* 0x040fe20000010865 */
[----:B------:R-:W-:Y:S02]  /*fb60*/  HADD2.F32 R96, -RZ, R98.H0_H0 ;  /* 0x20000062ff607230 */ /* 0x000fe40000004100 */
[----:B------:R-:W-:Y:S01]  /*fb70*/  FFMA.FTZ R103, R46, R97, R103 ;  /* 0x000000612e677223 */ /* 0x000fe20000010067 */
[--C-:B------:R-:W-:Y:S02]  /*fb80*/  HADD2.F32 R98, -RZ, R91.reuse.H1_H1 ;  /* 0x3000005bff627230 */ /* 0x100fe40000004100 */
[----:B------:R-:W-:Y:S02]  /*fb90*/  HADD2.F32 R46, -RZ, R91.H0_H0 ;  /* 0x2000005bff2e7230 */ /* 0x000fe40000004100 */
[----:B------:R-:W-:Y:S01]  /*fba0*/  FMUL.FTZ R102, R92, R96 ;  /* 0x000000605c667220 */ /* 0x000fe20000410000 */
[--C-:B------:R-:W-:Y:S02]  /*fbb0*/  HADD2.F32 R91, -RZ, R90.reuse.H1_H1 ;  /* 0x3000005aff5b7230 */ /* 0x100fe40000004100 */
[----:B------:R-:W-:Y:S01]  /*fbc0*/  FMUL.FTZ R92, R65, R98 ;  /* 0x00000062415c7220 */ /* 0x000fe20000410000 */
[----:B------:R-:W-:Y:S01]  /*fbd0*/  FFMA.FTZ R100, R61, R96, -R100 ;  /* 0x000000603d647223 */ /* 0x000fe20000010864 */
[----:B------:R-:W-:Y:S01]  /*fbe0*/  FMUL.FTZ R97, R65, R46 ;  /* 0x0000002e41617220 */ /* 0x000fe20000410000 */
[----:B------:R-:W-:-:S02]  /*fbf0*/  HADD2.F32 R90, -RZ, R90.H0_H0 ;  /* 0x2000005aff5a7230 */ /* 0x000fc40000004100 */
[C---:B------:R-:W-:Y:S01]  /*fc00*/  FFMA.FTZ R65, R35.reuse, R46, -R92 ;  /* 0x0000002e23417223 */ /* 0x040fe2000001085c */
[--C-:B------:R-:W-:Y:S02]  /*fc10*/  HADD2.F32 R95, -RZ, R67.reuse.H0_H0 ;  /* 0x20000043ff5f7230 */ /* 0x100fe40000004100 */
[C---:B------:R-:W-:Y:S01]  /*fc20*/  FMUL.FTZ R96, R94.reuse, R91 ;  /* 0x0000005b5e607220 */ /* 0x040fe20000410000 */
[--C-:B------:R-:W-:Y:S02]  /*fc30*/  HADD2.F32 R92, -RZ, R88.reuse.H0_H0 ;  /* 0x20000058ff5c7230 */ /* 0x100fe40000004100 */
[----:B------:R-:W-:Y:S01]  /*fc40*/  FFMA.FTZ R97, R35, R98, R97 ;  /* 0x0000006223617223 */ /* 0x000fe20000010061 */
[----:B------:R-:W-:Y:S02]  /*fc50*/  HADD2.F32 R46, -RZ, R88.H1_H1 ;  /* 0x30000058ff2e7230 */ /* 0x000fe40000004100 */
[-C--:B------:R-:W-:Y:S01]  /*fc60*/  FMUL.FTZ R94, R94, R90.reuse ;  /* 0x0000005a5e5e7220 */ /* 0x080fe20000410000 */
[----:B------:R-:W-:Y:S01]  /*fc70*/  FFMA.FTZ R96, R47, R90, -R96 ;  /* 0x0000005a2f607223 */ /* 0x000fe20000010860 */
[----:B------:R-:W-:-:S02]  /*fc80*/  HADD2.F32 R67, -RZ, R67.H1_H1 ;  /* 0x30000043ff437230 */ /* 0x000fc40000004100 */
[----:B------:R-:W-:Y:S01]  /*fc90*/  FMUL.FTZ R98, R95, R92 ;  /* 0x0000005c5f627220 */ /* 0x000fe20000410000 */
[----:B------:R-:W-:Y:S02]  /*fca0*/  HADD2.F32 R90, -RZ, R104.H0_H0 ;  /* 0x20000068ff5a7230 */ /* 0x000fe40000004100 */
[----:B------:R-:W-:Y:S01]  /*fcb0*/  FFMA.FTZ R102, R61, R99, R102 ;  /* 0x000000633d667223 */ /* 0x000fe20000010066 */
[----:B------:R-:W-:Y:S02]  /*fcc0*/  HADD2.F32 R88, -RZ, R105.H0_H0 ;  /* 0x20000069ff587230 */ /* 0x000fe40000004100 */
[-C--:B------:R-:W-:Y:S01]  /*fcd0*/  FMUL.FTZ R95, R95, R46.reuse ;  /* 0x0000002e5f5f7220 */ /* 0x080fe20000410000 */
[----:B------:R-:W-:Y:S01]  /*fce0*/  FFMA.FTZ R94, R47, R91, R94 ;  /* 0x0000005b2f5e7223 */ /* 0x000fe2000001005e */
[----:B------:R-:W-:Y:S01]  /*fcf0*/  FFMA.FTZ R98, R93, R46, -R98 ;  /* 0x0000002e5d627223 */ /* 0x000fe20000010862 */
[----:B------:R-:W-:Y:S02]  /*fd00*/  HADD2.F32 R64, -RZ, R64.H1_H1 ;  /* 0x30000040ff407230 */ /* 0x000fe40000004100 */
[----:B------:R-:W-:Y:S01]  /*fd10*/  FMUL.FTZ R104, R67, R90 ;  /* 0x0000005a43687220 */ /* 0x000fe20000410000 */
[----:B------:R-:W-:-:S02]  /*fd20*/  HADD2.F32 R66, -RZ, R66.H1_H1 ;  /* 0x30000042ff427230 */ /* 0x000fc40000004100 */
[-C--:B------:R-:W-:Y:S01]  /*fd30*/  FMUL.FTZ R46, R67, R88.reuse ;  /* 0x00000058432e7220 */ /* 0x080fe20000410000 */
[----:B------:R-:W-:Y:S02]  /*fd40*/  HADD2.F32 R47, -RZ, R44.H0_H0 ;  /* 0x2000002cff2f7230 */ /* 0x000fe40000004100 */
[C---:B------:R-:W-:Y:S01]  /*fd50*/  FFMA.FTZ R91, R63.reuse, R88, -R104 ;  /* 0x000000583f5b7223 */ /* 0x040fe20000010868 */
[----:B------:R-:W-:Y:S02]  /*fd60*/  HADD2.F32 R61, -RZ, R34.H0_H0 ;  /* 0x20000022ff3d7230 */ /* 0x000fe40000004100 */
[----:B------:R-:W-:Y:S01]  /*fd70*/  FFMA.FTZ R46, R63, R90, R46 ;  /* 0x0000005a3f2e7223 */ /* 0x000fe2000001002e */
[----:B------:R-:W-:Y:S02]  /*fd80*/  HADD2.F32 R35, -RZ, R32.H0_H0 ;  /* 0x20000020ff237230 */ /* 0x000fe40000004100 */
[----:B------:R-:W-:Y:S01]  /*fd90*/  FMUL.FTZ R63, R64, R47 ;  /* 0x0000002f403f7220 */ /* 0x000fe20000410000 */
[----:B------:R-:W-:-:S02]  /*fda0*/  HADD2.F32 R60, -RZ, R60.H1_H1 ;  /* 0x3000003cff3c7230 */ /* 0x000fc40000004100 */
[----:B------:R-:W-:Y:S01]  /*fdb0*/  FMUL.FTZ R67, R66, R61 ;  /* 0x0000003d42437220 */ /* 0x000fe20000410000 */
[----:B------:R-:W-:Y:S02]  /*fdc0*/  HADD2.F32 R62, -RZ, R62.H1_H1 ;  /* 0x3000003eff3e7230 */ /* 0x000fe40000004100 */
[----:B------:R-:W-:Y:S01]  /*fdd0*/  FMUL.FTZ R64, R64, R35 ;  /* 0x0000002340407220 */ /* 0x000fe20000410000 */
[----:B------:R-:W-:Y:S01]  /*fde0*/  FMUL.FTZ R66, R66, R33 ;  /* 0x0000002142427220 */ /* 0x000fe20000410000 */
[----:B------:R-:W-:Y:S01]  /*fdf0*/  FFMA.FTZ R95, R93, R92, R95 ;  /* 0x0000005c5d5f7223 */ /* 0x000fe2000001005f */
[----:B------:R-:W-:Y:S01]  /*fe00*/  FFMA.FTZ R32, R60, R35, -R63 ;  /* 0x000000233c207223 */ /* 0x000fe2000001083f */
[----:B------:R-:W-:Y:S01]  /*fe10*/  FFMA.FTZ R67, R62, R33, -R67 ;  /* 0x000000213e437223 */ /* 0x000fe20000010843 */
[----:B------:R-:W-:Y:S01]  /*fe20*/  FFMA.FTZ R44, R60, R47, R64 ;  /* 0x0000002f3c2c7223 */ /* 0x000fe20000010040 */
[----:B------:R-:W-:Y:S01]  /*fe30*/  FFMA.FTZ R61, R62, R61, R66 ;  /* 0x0000003d3e3d7223 */ /* 0x000fe20000010042 */
[----:B------:R-:W-:-:S02]  /*fe40*/  F2FP.F16.F32.PACK_AB R35, R91, R98 ;  /* 0x000000625b23723e */ /* 0x000fc400000000ff */
[----:B------:R-:W-:Y:S02]  /*fe50*/  F2FP.F16.F32.PACK_AB R33, R100, R45 ;  /* 0x0000002d6421723e */ /* 0x000fe400000000ff */
[----:B------:R-:W-:Y:S02]  /*fe60*/  F2FP.F16.F32.PACK_AB R47, R46, R95 ;  /* 0x0000005f2e2f723e */ /* 0x000fe400000000ff */
[----:B------:R-:W-:Y:S02]  /*fe70*/  F2FP.F16.F32.PACK_AB R32, R32, R65 ;  /* 0x000000412020723e */ /* 0x000fe400000000ff */
[----:B------:R-:W-:Y:S02]  /*fe80*/  F2FP.F16.F32.PACK_AB R34, R67, R96 ;  /* 0x000000604322723e */ /* 0x000fe400000000ff */
[----:B------:R-:W-:Y:S02]  /*fe90*/  F2FP.F16.F32.PACK_AB R45, R102, R103 ;  /* 0x00000067662d723e */ /* 0x000fe400000000ff */
[----:B------:R-:W-:Y:S01]  /*fea0*/  F2FP.F16.F32.PACK_AB R44, R44, R97 ;  /* 0x000000612c2c723e */ /* 0x000fe200000000ff */
[----:B------:R0:W-:Y:S01]  /*feb0*/  STS.128 [R87+0xc400], R32 ;  /* 0x00c4002057007388 */ /* 0x0001e20000000c00 */
[----:B------:R-:W-:-:S05]  /*fec0*/  F2FP.F16.F32.PACK_AB R46, R61, R94 ;  /* 0x0000005e3d2e723e */ /* 0x000fca00000000ff */
[----:B------:R0:W-:Y:S02]  /*fed0*/  STS.128 [R89+0xc400], R44 ;  /* 0x00c4002c59007388 */ /* 0x0001e40000000c00 */
.L_x_1837:
[----:B------:R-:W-:Y:S05]  /*fee0*/  BSYNC B2 ;  /* 0x0000000000027941 */ /* 0x000fea0003800000 */
.L_x_1836:
[----:B------:R-:W-:Y:S04]  /*fef0*/  BSSY B2, `(.L_x_1838) ;  /* 0x0000060000027945 */ /* 0x000fe80003800000 */
[----:B------:R-:W-:Y:S05]  /*ff00*/  @P1 BRA `(.L_x_1839) ;  /* 0x0000000400781947 */ /* 0x000fea0003800000 */
[----:B0-----:R-:W-:Y:S01]  /*ff10*/  LEA.HI R32, R82, R191, RZ, 0x1d ;  /* 0x000000bf52207211 */ /* 0x001fe200078fe8ff */
[----:B------:R-:W-:Y:S01]  /*ff20*/  HADD2.F32 R62, -RZ, R85.H1_H1 ;  /* 0x30000055ff3e7230 */ /* 0x000fe20000004100 */
[--C-:B------:R-:W-:Y:S01]  /*ff30*/  SHF.R.U64 R87, R40, 0x10, R41.reuse ;  /* 0x0000001028577819 */ /* 0x100fe20000001229 */
[--C-:B------:R-:W-:Y:S01]  /*ff40*/  HADD2.F32 R64, -RZ, R83.reuse.H1_H1 ;  /* 0x30000053ff407230 */ /* 0x100fe20000004100 */
[----:B------:R-:W-:Y:S01]  /*ff50*/  SHF.R.S32.HI R35, RZ, 0x1f, R32 ;  /* 0x0000001fff237819 */ /* 0x000fe20000011420 */
[----:B------:R-:W-:Y:S01]  /*ff60*/  IMAD.SHL.U32 R33, R32, 0x8, RZ ;  /* 0x0000000820217824 */ /* 0x000fe200078e00ff */
[----:B------:R-:W-:Y:S01]  /*ff70*/  SHF.R.U32.HI R66, RZ, 0x10, R41 ;  /* 0x00000010ff427819 */ /* 0x000fe20000011629 */
[----:B------:R-:W-:Y:S01]  /*ff80*/  HADD2.F32 R83, -RZ, R83.H0_H0 ;  /* 0x20000053ff537230 */ /* 0x000fe20000004100 */
[----:B------:R-:W-:Y:S01]  /*ff90*/  LEA.HI R35, R35, R32, RZ, 0x3 ;  /* 0x0000002023237211 */ /* 0x000fe200078f18ff */
[----:B------:R-:W-:Y:S01]  /*ffa0*/  HADD2.F32 R85, -RZ, R85.H0_H0 ;  /* 0x20000055ff557230 */ /* 0x000fe20000004100 */
[----:B------:R-:W-:Y:S01]  /*ffb0*/  LOP3.LUT R32, R174, 0x38, R33, 0xf8, !PT ;  /* 0x00000038ae207812 */ /* 0x000fe200078ef821 */
[----:B------:R-:W-:Y:S01]  /*ffc0*/  HADD2.F32 R66, -RZ, R66.H0_H0 ;  /* 0x20000042ff427230 */ /* 0x000fe20000004100 */
[----:B------:R-:W-:Y:S01]  /*ffd0*/  SHF.R.U64 R93, R28, 0x10, R29 ;  /* 0x000000101c5d7819 */ /* 0x000fe2000000121d */
[----:B------:R-:W-:Y:S01]  /*ffe0*/  IMAD.SHL.U32 R35, R35, 0x400, RZ ;  /* 0x0000040023237824 */ /* 0x000fe200078e00ff */
[----:B------:R-:W-:-:S02]  /*fff0*/  LOP3.LUT R44, R32, R175, RZ, 0x3c, !PT ;  /* 0x000000af202c7212 */ /* 0x000fc400078e3cff */
[----:B------:R-:W-:Y:S02]  /*10000*/  SHF.R.U32.HI R61, RZ, 0x10, R29 ;  /* 0x00000010ff3d7819 */ /* 0x000fe4000001161d */
[----:B------:R-:W-:Y:S02]  /*10010*/  LOP3.LUT R45, R35, 0x7fffe000, RZ, 0xc0, !PT ;  /* 0x7fffe000232d7812 */ /* 0x000fe400078ec0ff */
[----:B------:R-:W0:Y:S01]  /*10020*/  LDS.128 R32, [R207] ;  /* 0x00000000cf207984 */ /* 0x000e220000000c00 */
[--C-:B------:R-:W-:Y:S02]  /*10030*/  SHF.R.U64 R67, R42, 0x10, R43.reuse ;  /* 0x000000102a437819 */ /* 0x100fe4000000122b */
[----:B------:R-:W-:Y:S02]  /*10040*/  IADD3 R45, R44, R45, R176 ;  /* 0x0000002d2c2d7210 */ /* 0x000fe40007ffe0b0 */
[----:B------:R-:W-:Y:S02]  /*10050*/  SHF.R.U32.HI R65, RZ, 0x10, R43 ;  /* 0x00000010ff417819 */ /* 0x000fe4000001162b */
[--C-:B------:R-:W-:Y:S01]  /*10060*/  SHF.R.U32.HI R89, RZ, 0x10, R31.reuse ;  /* 0x00000010ff597819 */ /* 0x100fe2000001161f */
[----:B------:R-:W-:Y:S01]  /*10070*/  IMAD R60, R45, 0x2, R16 ;  /* 0x000000022d3c7824 */ /* 0x000fe200078e0210 */
[----:B------:R-:W-:-:S04]  /*10080*/  SHF.R.U64 R91, R30, 0x10, R31 ;  /* 0x000000101e5b7819 */ /* 0x000fc8000000121f */
[----:B------:R-:W1:Y:S01]  /*10090*/  LDS.128 R44, [R60+0xc400] ;  /* 0x00c400003c2c7984 */ /* 0x000e620000000c00 */
[--C-:B0-----:R-:W-:Y:S02]  /*100a0*/  HADD2.F32 R29, -RZ, R33.reuse.H0_H0 ;  /* 0x20000021ff1d7230 */ /* 0x101fe40000004100 */
[----:B------:R-:W-:Y:S02]  /*100b0*/  HADD2.F32 R28, -RZ, R32.H0_H0 ;  /* 0x20000020ff1c7230 */ /* 0x000fe40000004100 */
[----:B------:R-:W-:Y:S02]  /*100c0*/  HADD2.F32 R33, -RZ, R33.H1_H1 ;  /* 0x30000021ff217230 */ /* 0x000fe40000004100 */
[----:B------:R-:W-:Y:S02]  /*100d0*/  HADD2.F32 R30, -RZ, R34.H0_H0 ;  /* 0x20000022ff1e7230 */ /* 0x000fe40000004100 */
[--C-:B------:R-:W-:Y:S02]  /*100e0*/  HADD2.F32 R31, -RZ, R35.reuse.H0_H0 ;  /* 0x20000023ff1f7230 */ /* 0x100fe40000004100 */
[----:B------:R-:W-:-:S02]  /*100f0*/  HADD2.F32 R35, -RZ, R35.H1_H1 ;  /* 0x30000023ff237230 */ /* 0x000fc40000004100 */
[----:B------:R-:W-:Y:S02]  /*10100*/  HADD2.F32 R32, -RZ, R32.H1_H1 ;  /* 0x30000020ff207230 */ /* 0x000fe40000004100 */
[--C-:B-1----:R-:W-:Y:S02]  /*10110*/  HADD2.F32 R41, -RZ, R45.reuse.H0_H0 ;  /* 0x2000002dff297230 */ /* 0x102fe40000004100 */
[----:B------:R-:W-:Y:S02]  /*10120*/  HADD2.F32 R40, -RZ, R44.H0_H0 ;  /* 0x2000002cff287230 */ /* 0x000fe40000004100 */
[----:B------:R-:W-:Y:S02]  /*10130*/  HADD2.F32 R45, -RZ, R45.H1_H1 ;  /* 0x3000002dff2d7230 */ /* 0x000fe40000004100 */
[C---:B------:R-:W-:Y:S01]  /*10140*/  FMUL.FTZ R88, R41.reuse, R64 ;  /* 0x0000004029587220 */ /* 0x040fe20000410000 */
[----:B------:R-:W-:Y:S01]  /*10150*/  FMUL.FTZ R90, R41, R62 ;  /* 0x0000003e295a7220 */ /* 0x000fe20000410000 */
[----:B------:R-:W-:-:S02]  /*10160*/  HADD2.F32 R41, -RZ, R84.H0_H0 ;  /* 0x20000054ff297230 */ /* 0x000fc40000004100 */
[C---:B------:R-:W-:Y:S01]  /*10170*/  FFMA.FTZ R88, R29.reuse, R62, -R88 ;  /* 0x0000003e1d587223 */ /* 0x040fe20000010858 */
[----:B------:R-:W-:Y:S01]  /*10180*/  FFMA.FTZ R90, R29, R64, R90 ;  /* 0x000000401d5a7223 */ /* 0x000fe2000001005a */
[----:B------:R-:W-:Y:S02]  /*10190*/  HADD2.F32 R62, -RZ, R61.H0_H0 ;  /* 0x2000003dff3e7230 */ /* 0x000fe40000004100 */
[C---:B------:R-:W-:Y:S01]  /*101a0*/  FMUL.FTZ R29, R40.reuse, R83 ;  /* 0x00000053281d7220 */ /* 0x040fe20000410000 */
[-C--:B------:R-:W-:Y:S01]  /*101b0*/  FMUL.FTZ R40, R40, R85.reuse ;  /* 0x0000005528287220 */ /* 0x080fe20000410000 */
[----:B------:R-:W-:Y:S02]  /*101c0*/  HADD2.F32 R42, -RZ, R46.H0_H0 ;  /* 0x2000002eff2a7230 */ /* 0x000fe40000004100 */
[----:B------:R-:W-:Y:S01]  /*101d0*/  FMUL.FTZ R92, R45, R66 ;  /* 0x000000422d5c7220 */ /* 0x000fe20000410000 */
[----:B------:R-:W-:Y:S01]  /*101e0*/  FFMA.FTZ R85, R28, R85, -R29 ;  /* 0x000000551c557223 */ /* 0x000fe2000001081d */
[----:B------:R-:W-:-:S02]  /*101f0*/  HADD2.F32 R43, -RZ, R47.H0_H0 ;  /* 0x2000002fff2b7230 */ /* 0x000fc40000004100 */
[-C--:B------:R-:W-:Y:S01]  /*10200*/  FMUL.FTZ R64, R45, R62.reuse ;  /* 0x0000003e2d407220 */ /* 0x080fe20000410000 */
[----:B------:R-:W-:Y:S02]  /*10210*/  HADD2.F32 R29, -RZ, R86.H0_H0 ;  /* 0x20000056ff1d7230 */ /* 0x000fe40000004100 */
[C---:B------:R-:W-:Y:S01]  /*10220*/  FFMA.FTZ R45, R33.reuse, R62, -R92 ;  /* 0x0000003e212d7223 */ /* 0x040fe2000001085c */
[----:B------:R-:W-:Y:S02]  /*10230*/  HADD2.F32 R84, -RZ, R84.H1_H1 ;  /* 0x30000054ff547230 */ /* 0x000fe40000004100 */
[----:B------:R-:W-:Y:S01]  /*10240*/  FFMA.FTZ R61, R33, R66, R64 ;  /* 0x00000042213d7223 */ /* 0x000fe20000010040 */
[----:B------:R-:W-:Y:S02]  /*10250*/  HADD2.F32 R86, -RZ, R86.H1_H1 ;  /* 0x30000056ff567230 */ /* 0x000fe40000004100 */
[----:B------:R-:W-:Y:S01]  /*10260*/  FFMA.FTZ R83, R28, R83, R40 ;  /* 0x000000531c537223 */ /* 0x000fe20000010028 */
[----:B------:R-:W-:-:S02]  /*10270*/  HADD2.F32 R47, -RZ, R47.H1_H1 ;  /* 0x3000002fff2f7230 */ /* 0x000fc40000004100 */
[C---:B------:R-:W-:Y:S01]  /*10280*/  FMUL.FTZ R33, R42.reuse, R41 ;  /* 0x000000292a217220 */ /* 0x040fe20000410000 */
[-C--:B------:R-:W-:Y:S01]  /*10290*/  FMUL.FTZ R63, R42, R29.reuse ;  /* 0x0000001d2a3f7220 */ /* 0x080fe20000410000 */
[----:B------:R-:W-:Y:S02]  /*102a0*/  HADD2.F32 R40, -RZ, R65.H0_H0 ;  /* 0x20000041ff287230 */ /* 0x000fe40000004100 */
[C---:B------:R-:W-:Y:S01]  /*102b0*/  FMUL.FTZ R62, R43.reuse, R84 ;  /* 0x000000542b3e7220 */ /* 0x040fe20000410000 */
[----:B------:R-:W-:Y:S02]  /*102c0*/  HADD2.F32 R28, -RZ, R89.H0_H0 ;  /* 0x20000059ff1c7230 */ /* 0x000fe40000004100 */
[----:B------:R-:W-:Y:S01]  /*102d0*/  FMUL.FTZ R43, R43, R86 ;  /* 0x000000562b2b7220 */ /* 0x000fe20000410000 */
[C---:B------:R-:W-:Y:S01]  /*102e0*/  FFMA.FTZ R42, R30.reuse, R29, -R33 ;  /* 0x0000001d1e2a7223 */ /* 0x040fe20000010821 */
[----:B------:R-:W-:Y:S01]  /*102f0*/  FFMA.FTZ R63, R30, R41, R63 ;  /* 0x000000291e3f7223 */ /* 0x000fe2000001003f */
[----:B------:R-:W-:-:S02]  /*10300*/  HADD2.F32 R44, -RZ, R44.H1_H1 ;  /* 0x3000002cff2c7230 */ /* 0x000fc40000004100 */
[----:B------:R-:W-:Y:S01]  /*10310*/  FMUL.FTZ R30, R47, R40 ;  /* 0x000000282f1e7220 */ /* 0x000fe20000410000 */
[----:B------:R-:W-:Y:S02]  /*10320*/  HADD2.F32 R46, -RZ, R46.H1_H1 ;  /* 0x3000002eff2e7230 */ /* 0x000fe40000004100 */
[C---:B------:R-:W-:Y:S01]  /*10330*/  FFMA.FTZ R62, R31.reuse, R86, -R62 ;  /* 0x000000561f3e7223 */ /* 0x040fe2000001083e */
[----:B------:R-:W-:Y:S01]  /*10340*/  FFMA.FTZ R84, R31, R84, R43 ;  /* 0x000000541f547223 */ /* 0x000fe2000001002b */
[-C--:B------:R-:W-:Y:S01]  /*10350*/  FMUL.FTZ R64, R47, R28.reuse ;  /* 0x0000001c2f407220 */ /* 0x080fe20000410000 */
[----:B------:R-:W-:Y:S02]  /*10360*/  HADD2.F32 R33, -RZ, R87.H0_H0 ;  /* 0x20000057ff217230 */ /* 0x000fe40000004100 */
[C---:B------:R-:W-:Y:S01]  /*10370*/  FFMA.FTZ R47, R35.reuse, R28, -R30 ;  /* 0x0000001c232f7223 */ /* 0x040fe2000001081e */
[----:B------:R-:W-:Y:S02]  /*10380*/  HADD2.F32 R41, -RZ, R67.H0_H0 ;  /* 0x20000043ff297230 */ /* 0x000fe40000004100 */
[----:B------:R-:W-:Y:S01]  /*10390*/  FFMA.FTZ R65, R35, R40, R64 ;  /* 0x0000002823417223 */ /* 0x000fe20000010040 */
[----:B------:R-:W-:-:S02]  /*103a0*/  HADD2.F32 R29, -RZ, R93.H0_H0 ;  /* 0x2000005dff1d7230 */ /* 0x000fc40000004100 */
[----:B------:R-:W-:Y:S01]  /*103b0*/  FMUL.FTZ R35, R44, R33 ;  /* 0x000000212c237220 */ /* 0x000fe20000410000 */
[----:B------:R-:W-:Y:S02]  /*103c0*/  HADD2.F32 R31, -RZ, R91.H0_H0 ;  /* 0x2000005bff1f7230 */ /* 0x000fe40000004100 */
[----:B------:R-:W-:Y:S01]  /*103d0*/  FMUL.FTZ R43, R46, R41 ;  /* 0x000000292e2b7220 */ /* 0x000fe20000410000 */
[----:B------:R-:W-:Y:S02]  /*103e0*/  HADD2.F32 R34, -RZ, R34.H1_H1 ;  /* 0x30000022ff227230 */ /* 0x000fe40000004100 */
[-C--:B------:R-:W-:Y:S01]  /*103f0*/  FMUL.FTZ R44, R44, R29.reuse ;  /* 0x0000001d2c2c7220 */ /* 0x080fe20000410000 */
[----:B------:R-:W-:Y:S01]  /*10400*/  FFMA.FTZ R28, R32, R29, -R35 ;  /* 0x0000001d201c7223 */ /* 0x000fe20000010823 */
[-C--:B------:R-:W-:Y:S01]  /*10410*/  FMUL.FTZ R46, R46, R31.reuse ;  /* 0x0000001f2e2e7220 */ /* 0x080fe20000410000 */
[----:B------:R-:W-:Y:S01]  /*10420*/  F2FP.F16.F32.PACK_AB R29, R45, R88 ;  /* 0x000000582d1d723e */ /* 0x000fe200000000ff */
[----:B------:R-:W-:Y:S01]  /*10430*/  FFMA.FTZ R43, R34, R31, -R43 ;  /* 0x0000001f222b7223 */ /* 0x000fe2000001082b */
        /* <DEDUP_REMOVED lines=11> */
.L_x_1839:
[----:B------:R-:W-:Y:S05]  /*104f0*/  BSYNC B2 ;  /* 0x0000000000027941 */ /* 0x000fea0003800000 */
.L_x_1838:
[----:B------:R-:W-:Y:S05]  /*10500*/  @P2 BRA `(.L_x_1835) ;  /* 0x0000000400782947 */ /* 0x000fea0003800000 */
[----:B------:R-:W-:Y:S01]  /*10510*/  LEA.HI R82, R82, R192, RZ, 0x1d ;  /* 0x000000c052527211 */ /* 0x000fe200078fe8ff */
[----:B------:R-:W-:Y:S01]  /*10520*/  HADD2.F32 R41, -RZ, R76.H1_H1 ;  /* 0x3000004cff297230 */ /* 0x000fe20000004100 */
[----:B------:R-:W-:Y:S01]  /*10530*/  SHF.R.U64 R63, R36, 0x10, R37 ;  /* 0x00000010243f7819 */ /* 0x000fe20000001225 */
[--C-:B------:R-:W-:Y:S01]  /*10540*/  HADD2.F32 R42, -RZ, R74.reuse.H1_H1 ;  /* 0x3000004aff2a7230 */ /* 0x100fe20000004100 */
[----:B-1----:R-:W-:Y:S01]  /*10550*/  SHF.R.S32.HI R31, RZ, 0x1f, R82 ;  /* 0x0000001fff1f7819 */ /* 0x002fe20000011452 */
[----:B------:R-:W-:Y:S01]  /*10560*/  IMAD.SHL.U32 R29, R82, 0x8, RZ ;  /* 0x00000008521d7824 */ /* 0x000fe200078e00ff */
[----:B------:R-:W-:Y:S01]  /*10570*/  SHF.R.U32.HI R43, RZ, 0x10, R25 ;  /* 0x00000010ff2b7819 */ /* 0x000fe20000011619 */
[----:B------:R-:W-:Y:S01]  /*10580*/  HADD2.F32 R74, -RZ, R74.H0_H0 ;  /* 0x2000004aff4a7230 */ /* 0x000fe20000004100 */
[----:B------:R-:W-:Y:S01]  /*10590*/  LEA.HI R31, R31, R82, RZ, 0x3 ;  /* 0x000000521f1f7211 */ /* 0x000fe200078f18ff */
[----:B------:R-:W-:Y:S01]  /*105a0*/  HADD2.F32 R76, -RZ, R76.H0_H0 ;  /* 0x2000004cff4c7230 */ /* 0x000fe20000004100 */
[----:B------:R-:W-:-:S02]  /*105b0*/  LOP3.LUT R28, R174, 0x38, R29, 0xf8, !PT ;  /* 0x00000038ae1c7812 */ /* 0x000fc400078ef81d */
[----:B0-----:R-:W-:Y:S01]  /*105c0*/  SHF.R.U32.HI R44, RZ, 0x10, R37 ;  /* 0x00000010ff2c7819 */ /* 0x001fe20000011625 */
[----:B------:R-:W-:Y:S01]  /*105d0*/  IMAD.SHL.U32 R31, R31, 0x400, RZ ;  /* 0x000004001f1f7824 */ /* 0x000fe200078e00ff */
[----:B------:R-:W-:Y:S02]  /*105e0*/  LOP3.LUT R32, R28, R175, RZ, 0x3c, !PT ;  /* 0x000000af1c207212 */ /* 0x000fe400078e3cff */
[----:B------:R-:W-:Y:S01]  /*105f0*/  SHF.R.U64 R65, R24, 0x10, R25 ;  /* 0x0000001018417819 */ /* 0x000fe20000001219 */
[----:B------:R-:W-:Y:S01]  /*10600*/  HADD2.F32 R44, -RZ, R44.H0_H0 ;  /* 0x2000002cff2c7230 */ /* 0x000fe20000004100 */
[----:B------:R-:W-:Y:S02]  /*10610*/  LOP3.LUT R33, R31, 0x7fffe000, RZ, 0xc0, !PT ;  /* 0x7fffe0001f217812 */ /* 0x000fe400078ec0ff */
[----:B------:R-:W0:Y:S01]  /*10620*/  LDS.128 R28, [R205] ;  /* 0x00000000cd1c7984 */ /* 0x000e220000000c00 */
[----:B------:R-:W-:Y:S02]  /*10630*/  SHF.R.U64 R61, R38, 0x10, R39 ;  /* 0x00000010263d7819 */ /* 0x000fe40000001227 */
[----:B------:R-:W-:-:S02]  /*10640*/  IADD3 R33, R32, R33, R176 ;  /* 0x0000002120217210 */ /* 0x000fc40007ffe0b0 */
[----:B------:R-:W-:Y:S02]  /*10650*/  SHF.R.U64 R64, R26, 0x10, R27 ;  /* 0x000000101a407819 */ /* 0x000fe4000000121b */
[----:B------:R-:W-:Y:S01]  /*10660*/  SHF.R.U32.HI R45, RZ, 0x10, R39 ;  /* 0x00000010ff2d7819 */ /* 0x000fe20000011627 */
[----:B------:R-:W-:Y:S01]  /*10670*/  IMAD R40, R33, 0x2, R16 ;  /* 0x0000000221287824 */ /* 0x000fe200078e0210 */
[----:B------:R-:W-:-:S04]  /*10680*/  SHF.R.U32.HI R47, RZ, 0x10, R27 ;  /* 0x00000010ff2f7819 */ /* 0x000fc8000001161b */
        /* <DEDUP_REMOVED lines=9> */
[----:B------:R-:W-:Y:S02]  /*10720*/  HADD2.F32 R37, -RZ, R33.H1_H1 ;  /* 0x30000021ff257230 */ /* 0x000fe40000004100 */
[----:B------:R-:W-:Y:S02]  /*10730*/  HADD2.F32 R33, -RZ, R32.H0_H0 ;  /* 0x20000020ff217230 */ /* 0x000fe40000004100 */
[C---:B------:R-:W-:Y:S01]  /*10740*/  FMUL.FTZ R46, R36.reuse, R42 ;  /* 0x0000002a242e7220 */ /* 0x040fe20000410000 */
[----:B------:R-:W-:Y:S01]  /*10750*/  FMUL.FTZ R60, R36, R41 ;  /* 0x00000029243c7220 */ /* 0x000fe20000410000 */
[----:B------:R-:W-:-:S02]  /*10760*/  HADD2.F32 R36, -RZ, R43.H0_H0 ;  /* 0x2000002bff247230 */ /* 0x000fc40000004100 */
[----:B------:R-:W-:Y:S01]  /*10770*/  FMUL.FTZ R62, R37, R44 ;  /* 0x0000002c253e7220 */ /* 0x000fe20000410000 */
[C---:B------:R-:W-:Y:S01]  /*10780*/  FFMA.FTZ R46, R25.reuse, R41, -R46 ;  /* 0x00000029192e7223 */ /* 0x040fe2000001082e */
[----:B------:R-:W-:Y:S01]  /*10790*/  FFMA.FTZ R60, R25, R42, R60 ;  /* 0x0000002a193c7223 */ /* 0x000fe2000001003c */
[----:B------:R-:W-:Y:S01]  /*107a0*/  FMUL.FTZ R25, R33, R74 ;  /* 0x0000004a21197220 */ /* 0x000fe20000410000 */
[----:B------:R-:W-:Y:S01]  /*107b0*/  FMUL.FTZ R42, R37, R36 ;  /* 0x00000024252a7220 */ /* 0x000fe20000410000 */
[----:B------:R-:W-:Y:S02]  /*107c0*/  HADD2.F32 R38, -RZ, R34.H0_H0 ;  /* 0x20000022ff267230 */ /* 0x000fe40000004100 */
[-C--:B------:R-:W-:Y:S01]  /*107d0*/  FMUL.FTZ R33, R33, R76.reuse ;  /* 0x0000004c21217220 */ /* 0x080fe20000410000 */
[----:B------:R-:W-:Y:S02]  /*107e0*/  HADD2.F32 R37, -RZ, R75.H0_H0 ;  /* 0x2000004bff257230 */ /* 0x000fe40000004100 */
[----:B------:R-:W-:Y:S01]  /*107f0*/  FFMA.FTZ R76, R24, R76, -R25 ;  /* 0x0000004c184c7223 */ /* 0x000fe20000010819 */
[----:B------:R-:W-:Y:S01]  /*10800*/  FFMA.FTZ R43, R29, R44, R42 ;  /* 0x0000002c1d2b7223 */ /* 0x000fe2000001002a */
[----:B------:R-:W-:-:S02]  /*10810*/  HADD2.F32 R25, -RZ, R77.H0_H0 ;  /* 0x2000004dff197230 */ /* 0x000fc40000004100 */
[----:B------:R-:W-:Y:S01]  /*10820*/  FFMA.FTZ R41, R29, R36, -R62 ;  /* 0x000000241d297223 */ /* 0x000fe2000001083e */
[----:B------:R-:W-:Y:S02]  /*10830*/  HADD2.F32 R39, -RZ, R35.H0_H0 ;  /* 0x20000023ff277230 */ /* 0x000fe40000004100 */
[----:B------:R-:W-:Y:S01]  /*10840*/  FFMA.FTZ R74, R24, R74, R33 ;  /* 0x0000004a184a7223 */ /* 0x000fe20000010021 */
[----:B------:R-:W-:Y:S02]  /*10850*/  HADD2.F32 R42, -RZ, R75.H1_H1 ;  /* 0x3000004bff2a7230 */ /* 0x000fe40000004100 */
[C---:B------:R-:W-:Y:S01]  /*10860*/  FMUL.FTZ R29, R38.reuse, R37 ;  /* 0x00000025261d7220 */ /* 0x040fe20000410000 */
[----:B------:R-:W-:Y:S02]  /*10870*/  HADD2.F32 R24, -RZ, R77.H1_H1 ;  /* 0x3000004dff187230 */ /* 0x000fe40000004100 */
[----:B------:R-:W-:Y:S01]  /*10880*/  FMUL.FTZ R33, R38, R25 ;  /* 0x0000001926217220 */ /* 0x000fe20000410000 */
[----:B------:R-:W-:-:S02]  /*10890*/  HADD2.F32 R35, -RZ, R35.H1_H1 ;  /* 0x30000023ff237230 */ /* 0x000fc40000004100 */
[C---:B------:R-:W-:Y:S01]  /*108a0*/  FFMA.FTZ R44, R26.reuse, R25, -R29 ;  /* 0x000000191a2c7223 */ /* 0x040fe2000001081d */
[----:B------:R-:W-:Y:S02]  /*108b0*/  HADD2.F32 R38, -RZ, R45.H0_H0 ;  /* 0x2000002dff267230 */ /* 0x000fe40000004100 */
[C---:B------:R-:W-:Y:S01]  /*108c0*/  FMUL.FTZ R62, R39.reuse, R42 ;  /* 0x0000002a273e7220 */ /* 0x040fe20000410000 */
[----:B------:R-:W-:Y:S02]  /*108d0*/  HADD2.F32 R36, -RZ, R47.H0_H0 ;  /* 0x2000002fff247230 */ /* 0x000fe40000004100 */
[-C--:B------:R-:W-:Y:S01]  /*108e0*/  FMUL.FTZ R25, R39, R24.reuse ;  /* 0x0000001827197220 */ /* 0x080fe20000410000 */
[----:B------:R-:W-:Y:S01]  /*108f0*/  FFMA.FTZ R39, R26, R37, R33 ;  /* 0x000000251a277223 */ /* 0x000fe20000010021 */
[----:B------:R-:W-:Y:S01]  /*10900*/  FFMA.FTZ R62, R27, R24, -R62 ;  /* 0x000000181b3e7223 */ /* 0x000fe2000001083e */
[----:B------:R-:W-:Y:S02]  /*10910*/  HADD2.F32 R32, -RZ, R32.H1_H1 ;  /* 0x30000020ff207230 */ /* 0x000fe40000004100 */
[----:B------:R-:W-:Y:S01]  /*10920*/  FMUL.FTZ R26, R35, R38 ;  /* 0x00000026231a7220 */ /* 0x000fe20000410000 */
[----:B------:R-:W-:-:S02]  /*10930*/  HADD2.F32 R34, -RZ, R34.H1_H1 ;  /* 0x30000022ff227230 */ /* 0x000fc40000004100 */
[----:B------:R-:W-:Y:S01]  /*10940*/  FFMA.FTZ R42, R27, R42, R25 ;  /* 0x0000002a1b2a7223 */ /* 0x000fe20000010019 */
[-C--:B------:R-:W-:Y:S01]  /*10950*/  FMUL.FTZ R24, R35, R36.reuse ;  /* 0x0000002423187220 */ /* 0x080fe20000410000 */
[----:B------:R-:W-:Y:S02]  /*10960*/  HADD2.F32 R29, -RZ, R63.H0_H0 ;  /* 0x2000003fff1d7230 */ /* 0x000fe40000004100 */
[C---:B------:R-:W-:Y:S01]  /*10970*/  FFMA.FTZ R47, R31.reuse, R36, -R26 ;  /* 0x000000241f2f7223 */ /* 0x040fe2000001081a */
[----:B------:R-:W-:Y:S02]  /*10980*/  HADD2.F32 R33, -RZ, R61.H0_H0 ;  /* 0x2000003dff217230 */ /* 0x000fe40000004100 */
[----:B------:R-:W-:Y:S01]  /*10990*/  FFMA.FTZ R61, R31, R38, R24 ;  /* 0x000000261f3d7223 */ /* 0x000fe20000010018 */
[----:B------:R-:W-:Y:S02]  /*109a0*/  HADD2.F32 R25, -RZ, R65.H0_H0 ;  /* 0x20000041ff197230 */ /* 0x000fe40000004100 */
[----:B------:R-:W-:Y:S01]  /*109b0*/  FMUL.FTZ R31, R32, R29 ;  /* 0x0000001d201f7220 */ /* 0x000fe20000410000 */
[----:B------:R-:W-:-:S02]  /*109c0*/  HADD2.F32 R27, -RZ, R64.H0_H0 ;  /* 0x20000040ff1b7230 */ /* 0x000fc40000004100 */
        /* <DEDUP_REMOVED lines=18> */
.L_x_1835:
[----:B------:R-:W-:Y:S05]  /*10af0*/  BSYNC B1 ;  /* 0x0000000000017941 */ /* 0x000fea0003800000 */
.L_x_1834:
[----:B------:R-:W-:-:S13]  /*10b00*/  ISETP.GE.AND P0, PT, R188, R73, PT ;  /* 0x00000049bc00720c */ /* 0x000fda0003f06270 */
[----:B------:R-:W-:Y:S05]  /*10b10*/  @P0 BRA `(.L_x_1815) ;  /* 0x0000001000940947 */ /* 0x000fea0003800000 */
[----:B01----:R-:W0:Y:S01]  /*10b20*/  LDC R32, c[0x0][0x3f4] ;  /* 0x0000fd00ff207b82 */ /* 0x003e220000000800 */
[----:B------:R-:W-:Y:S01]  /*10b30*/  BSSY B1, `(.L_x_1840) ;  /* 0x0000063000017945 */ /* 0x000fe20003800000 */
[-C--:B0-----:R-:W-:Y:S02]  /*10b40*/  ISETP.GE.AND P0, PT, R18, R32.reuse, PT ;  /* 0x000000201200720c */ /* 0x081fe40003f06270 */
[-C--:B------:R-:W-:Y:S02]  /*10b50*/  ISETP.GE.AND P1, PT, R165, R32.reuse, PT ;  /* 0x00000020a500720c */ /* 0x080fe40003f26270 */
[----:B------:R-:W-:-:S09]  /*10b60*/  ISETP.GE.AND P2, PT, R166, R32, PT ;  /* 0x00000020a600720c */ /* 0x000fd20003f46270 */
[----:B------:R-:W-:Y:S05]  /*10b70*/  @P0 BRA `(.L_x_1841) ;  /* 0x0000000400780947 */ /* 0x000fea0003800000 */
[----:B--2---:R-:W-:Y:S01]  /*10b80*/  LEA.HI R24, R32, R189, RZ, 0x1d ;  /* 0x000000bd20187211 */ /* 0x004fe200078fe8ff */
[----:B------:R-:W-:Y:S01]  /*10b90*/  HADD2.F32 R38, -RZ, R80.H1_H1 ;  /* 0x30000050ff267230 */ /* 0x000fe20000004100 */
[----:B------:R-:W-:Y:S01]  /*10ba0*/  SHF.R.U32.HI R41, RZ, 0x10, R49 ;  /* 0x00000010ff297819 */ /* 0x000fe20000011631 */
[--C-:B------:R-:W-:Y:S01]  /*10bb0*/  HADD2.F32 R39, -RZ, R78.reuse.H1_H1 ;  /* 0x3000004eff277230 */ /* 0x100fe20000004100 */
[----:B------:R-:W-:Y:S01]  /*10bc0*/  SHF.R.S32.HI R25, RZ, 0x1f, R24 ;  /* 0x0000001fff197819 */ /* 0x000fe20000011418 */
[----:B------:R-:W-:Y:S01]  /*10bd0*/  HADD2.F32 R78, -RZ, R78.H0_H0 ;  /* 0x2000004eff4e7230 */ /* 0x000fe20000004100 */
[----:B------:R-:W-:Y:S01]  /*10be0*/  SHF.L.U32 R26, R24, 0x3, RZ ;  /* 0x00000003181a7819 */ /* 0x000fe200000006ff */
[----:B------:R-:W-:Y:S01]  /*10bf0*/  HADD2.F32 R80, -RZ, R80.H0_H0 ;  /* 0x20000050ff507230 */ /* 0x000fe20000004100 */
[----:B------:R-:W-:Y:S02]  /*10c00*/  LEA.HI R24, R25, R24, RZ, 0x3 ;  /* 0x0000001819187211 */ /* 0x000fe400078f18ff */
[----:B------:R-:W-:-:S02]  /*10c10*/  LOP3.LUT R25, R173, 0x38, R26, 0xf8, !PT ;  /* 0x00000038ad197812 */ /* 0x000fc400078ef81a */
[----:B------:R-:W-:Y:S01]  /*10c20*/  SHF.R.U32.HI R40, RZ, 0x10, R5 ;  /* 0x00000010ff287819 */ /* 0x000fe20000011605 */
        /* <DEDUP_REMOVED lines=9> */
[----:B------:R-:W-:Y:S01]  /*10cc0*/  SHF.R.U64 R47, R6, 0x10, R7 ;  /* 0x00000010062f7819 */ /* 0x000fe20000001207 */
[----:B------:R-:W-:Y:S01]  /*10cd0*/  IMAD R33, R29, 0x2, R16 ;  /* 0x000000021d217824 */ /* 0x000fe200078e0210 */
[----:B------:R-:W-:Y:S02]  /*10ce0*/  SHF.R.U32.HI R50, RZ, 0x10, R51 ;  /* 0x00000010ff327819 */ /* 0x000fe40000011633 */
[----:B------:R-:W-:Y:S02]  /*10cf0*/  SHF.R.U32.HI R43, RZ, 0x10, R7 ;  /* 0x00000010ff2b7819 */ /* 0x000fe40000011607 */
[----:B------:R-:W1:Y:S01]  /*10d00*/  LDS.128 R28, [R33+0xc400] ;  /* 0x00c40000211c7984 */ /* 0x000e620000000c00 */
[----:B0-----:R-:W-:Y:S02]  /*10d10*/  HADD2.F32 R5, -RZ, R25.H0_H0 ;  /* 0x20000019ff057230 */ /* 0x001fe40000004100 */
[----:B------:R-:W-:-:S02]  /*10d20*/  HADD2.F32 R4, -RZ, R24.H0_H0 ;  /* 0x20000018ff047230 */ /* 0x000fc40000004100 */
[----:B------:R-:W-:Y:S02]  /*10d30*/  HADD2.F32 R25, -RZ, R25.H1_H1 ;  /* 0x30000019ff197230 */ /* 0x000fe40000004100 */
[----:B------:R-:W-:Y:S02]  /*10d40*/  HADD2.F32 R6, -RZ, R26.H0_H0 ;  /* 0x2000001aff067230 */ /* 0x000fe40000004100 */
[--C-:B------:R-:W-:Y:S02]  /*10d50*/  HADD2.F32 R7, -RZ, R27.reuse.H0_H0 ;  /* 0x2000001bff077230 */ /* 0x100fe40000004100 */
[----:B------:R-:W-:Y:S02]  /*10d60*/  HADD2.F32 R27, -RZ, R27.H1_H1 ;  /* 0x3000001bff1b7230 */ /* 0x000fe40000004100 */
[----:B------:R-:W-:Y:S02]  /*10d70*/  HADD2.F32 R24, -RZ, R24.H1_H1 ;  /* 0x30000018ff187230 */ /* 0x000fe40000004100 */
[----:B-1----:R-:W-:-:S02]  /*10d80*/  HADD2.F32 R34, -RZ, R29.H0_H0 ;  /* 0x2000001dff227230 */ /* 0x002fc40000004100 */
[----:B------:R-:W-:Y:S02]  /*10d90*/  HADD2.F32 R35, -RZ, R29.H1_H1 ;  /* 0x3000001dff237230 */ /* 0x000fe40000004100 */
[----:B------:R-:W-:Y:S02]  /*10da0*/  HADD2.F32 R29, -RZ, R28.H0_H0 ;  /* 0x2000001cff1d7230 */ /* 0x000fe40000004100 */
[CC--:B------:R-:W-:Y:S01]  /*10db0*/  FMUL.FTZ R42, R34.reuse, R39.reuse ;  /* 0x00000027222a7220 */ /* 0x0c0fe20000410000 */
[-C--:B------:R-:W-:Y:S01]  /*10dc0*/  FMUL.FTZ R44, R34, R38.reuse ;  /* 0x00000026222c7220 */ /* 0x080fe20000410000 */
[----:B------:R-:W-:Y:S02]  /*10dd0*/  HADD2.F32 R34, -RZ, R41.H0_H0 ;  /* 0x20000029ff227230 */ /* 0x000fe40000004100 */
[C---:B------:R-:W-:Y:S01]  /*10de0*/  FFMA.FTZ R42, R5.reuse, R38, -R42 ;  /* 0x00000026052a7223 */ /* 0x040fe2000001082a */
[----:B------:R-:W-:Y:S01]  /*10df0*/  FFMA.FTZ R44, R5, R39, R44 ;  /* 0x00000027052c7223 */ /* 0x000fe2000001002c */
[----:B------:R-:W-:Y:S01]  /*10e00*/  FMUL.FTZ R5, R29, R78 ;  /* 0x0000004e1d057220 */ /* 0x000fe20000410000 */
[C---:B------:R-:W-:Y:S01]  /*10e10*/  FMUL.FTZ R38, R35.reuse, R40 ;  /* 0x0000002823267220 */ /* 0x040fe20000410000 */
[----:B------:R-:W-:Y:S01]  /*10e20*/  FMUL.FTZ R46, R35, R34 ;  /* 0x00000022232e7220 */ /* 0x000fe20000410000 */
[----:B------:R-:W-:-:S02]  /*10e30*/  HADD2.F32 R36, -RZ, R30.H0_H0 ;  /* 0x2000001eff247230 */ /* 0x000fc40000004100 */
[-C--:B------:R-:W-:Y:S01]  /*10e40*/  FMUL.FTZ R29, R29, R80.reuse ;  /* 0x000000501d1d7220 */ /* 0x080fe20000410000 */
[----:B------:R-:W-:Y:S02]  /*10e50*/  HADD2.F32 R35, -RZ, R79.H0_H0 ;  /* 0x2000004fff237230 */ /* 0x000fe40000004100 */
[C---:B------:R-:W-:Y:S01]  /*10e60*/  FFMA.FTZ R80, R4.reuse, R80, -R5 ;  /* 0x0000005004507223 */ /* 0x040fe20000010805 */
[C---:B------:R-:W-:Y:S01]  /*10e70*/  FFMA.FTZ R39, R25.reuse, R34, -R38 ;  /* 0x0000002219277223 */ /* 0x040fe20000010826 */
[----:B------:R-:W-:Y:S02]  /*10e80*/  HADD2.F32 R5, -RZ, R81.H0_H0 ;  /* 0x20000051ff057230 */ /* 0x000fe40000004100 */
[----:B------:R-:W-:Y:S01]  /*10e90*/  FFMA.FTZ R41, R25, R40, R46 ;  /* 0x0000002819297223 */ /* 0x000fe2000001002e */
[----:B------:R-:W-:Y:S02]  /*10ea0*/  HADD2.F32 R37, -RZ, R31.H0_H0 ;  /* 0x2000001fff257230 */ /* 0x000fe40000004100 */
[----:B------:R-:W-:Y:S01]  /*10eb0*/  FFMA.FTZ R78, R4, R78, R29 ;  /* 0x0000004e044e7223 */ /* 0x000fe2000001001d */
[----:B------:R-:W-:-:S02]  /*10ec0*/  HADD2.F32 R38, -RZ, R79.H1_H1 ;  /* 0x3000004fff267230 */ /* 0x000fc40000004100 */
[C---:B------:R-:W-:Y:S01]  /*10ed0*/  FMUL.FTZ R25, R36.reuse, R35 ;  /* 0x0000002324197220 */ /* 0x040fe20000410000 */
[----:B------:R-:W-:Y:S02]  /*10ee0*/  HADD2.F32 R4, -RZ, R81.H1_H1 ;  /* 0x30000051ff047230 */ /* 0x000fe40000004100 */
[-C--:B------:R-:W-:Y:S01]  /*10ef0*/  FMUL.FTZ R29, R36, R5.reuse ;  /* 0x00000005241d7220 */ /* 0x080fe20000410000 */
[----:B------:R-:W-:Y:S02]  /*10f00*/  HADD2.F32 R31, -RZ, R31.H1_H1 ;  /* 0x3000001fff1f7230 */ /* 0x000fe40000004100 */
[----:B------:R-:W-:Y:S01]  /*10f10*/  FFMA.FTZ R40, R6, R5, -R25 ;  /* 0x0000000506287223 */ /* 0x000fe20000010819 */
[----:B------:R-:W-:Y:S02]  /*10f20*/  HADD2.F32 R36, -RZ, R43.H0_H0 ;  /* 0x2000002bff247230 */ /* 0x000fe40000004100 */
[----:B------:R-:W-:Y:S01]  /*10f30*/  FMUL.FTZ R46, R37, R38 ;  /* 0x00000026252e7220 */ /* 0x000fe20000410000 */
[----:B------:R-:W-:-:S02]  /*10f40*/  HADD2.F32 R34, -RZ, R50.H0_H0 ;  /* 0x20000032ff227230 */ /* 0x000fc40000004100 */
[-C--:B------:R-:W-:Y:S01]  /*10f50*/  FMUL.FTZ R5, R37, R4.reuse ;  /* 0x0000000425057220 */ /* 0x080fe20000410000 */
[----:B------:R-:W-:Y:S01]  /*10f60*/  FFMA.FTZ R37, R6, R35, R29 ;  /* 0x0000002306257223 */ /* 0x000fe2000001001d */
[----:B------:R-:W-:Y:S01]  /*10f70*/  FFMA.FTZ R46, R7, R4, -R46 ;  /* 0x00000004072e7223 */ /* 0x000fe2000001082e */
[----:B------:R-:W-:Y:S02]  /*10f80*/  HADD2.F32 R28, -RZ, R28.H1_H1 ;  /* 0x3000001cff1c7230 */ /* 0x000fe40000004100 */
[----:B------:R-:W-:Y:S01]  /*10f90*/  FMUL.FTZ R6, R31, R36 ;  /* 0x000000241f067220 */ /* 0x000fe20000410000 */
[----:B------:R-:W-:Y:S02]  /*10fa0*/  HADD2.F32 R30, -RZ, R30.H1_H1 ;  /* 0x3000001eff1e7230 */ /* 0x000fe40000004100 */
[----:B------:R-:W-:Y:S01]  /*10fb0*/  FFMA.FTZ R38, R7, R38, R5 ;  /* 0x0000002607267223 */ /* 0x000fe20000010005 */
[----:B------:R-:W-:Y:S01]  /*10fc0*/  FMUL.FTZ R4, R31, R34 ;  /* 0x000000221f047220 */ /* 0x000fe20000410000 */
[----:B------:R-:W-:-:S02]  /*10fd0*/  HADD2.F32 R25, -RZ, R48.H0_H0 ;  /* 0x20000030ff197230 */ /* 0x000fc40000004100 */
[C---:B------:R-:W-:Y:S01]  /*10fe0*/  FFMA.FTZ R45, R27.reuse, R34, -R6 ;  /* 0x000000221b2d7223 */ /* 0x040fe20000010806 */
[----:B------:R-:W-:Y:S02]  /*10ff0*/  HADD2.F32 R29, -RZ, R47.H0_H0 ;  /* 0x2000002fff1d7230 */ /* 0x000fe40000004100 */
[----:B------:R-:W-:Y:S01]  /*11000*/  FFMA.FTZ R47, R27, R36, R4 ;  /* 0x000000241b2f7223 */ /* 0x000fe20000010004 */
[----:B------:R-:W-:Y:S02]  /*11010*/  HADD2.F32 R5, -RZ, R60.H0_H0 ;  /* 0x2000003cff057230 */ /* 0x000fe40000004100 */
[----:B------:R-:W-:Y:S01]  /*11020*/  FMUL.FTZ R27, R28, R25 ;  /* 0x000000191c1b7220 */ /* 0x000fe20000410000 */
[----:B------:R-:W-:Y:S02]  /*11030*/  HADD2.F32 R7, -RZ, R49.H0_H0 ;  /* 0x20000031ff077230 */ /* 0x000fe40000004100 */
[----:B------:R-:W-:Y:S01]  /*11040*/  FMUL.FTZ R43, R30, R29 ;  /* 0x0000001d1e2b7220 */ /* 0x000fe20000410000 */
[----:B------:R-:W-:-:S02]  /*11050*/  HADD2.F32 R26, -RZ, R26.H1_H1 ;  /* 0x3000001aff1a7230 */ /* 0x000fc40000004100 */
[-C--:B------:R-:W-:Y:S01]  /*11060*/  FMUL.FTZ R28, R28, R5.reuse ;  /* 0x000000051c1c7220 */ /* 0x080fe20000410000 */
[----:B------:R-:W-:Y:S01]  /*11070*/  FFMA.FTZ R31, R24, R5, -R27 ;  /* 0x00000005181f7223 */ /* 0x000fe2000001081b */
[-C--:B------:R-:W-:Y:S01]  /*11080*/  FMUL.FTZ R30, R30, R7.reuse ;  /* 0x000000071e1e7220 */ /* 0x080fe20000410000 */
[----:B------:R-:W-:Y:S01]  /*11090*/  F2FP.F16.F32.PACK_AB R5, R39, R42 ;  /* 0x0000002a2705723e */ /* 0x000fe200000000ff */
[----:B------:R-:W-:Y:S01]  /*110a0*/  FFMA.FTZ R43, R26, R7, -R43 ;  /* 0x000000071a2b7223 */ /* 0x000fe2000001082b */
[----:B------:R-:W-:Y:S01]  /*110b0*/  FFMA.FTZ R35, R24, R25, R28 ;  /* 0x0000001918237223 */ /* 0x000fe2000001001c */
[----:B------:R-:W-:Y:S01]  /*110c0*/  FFMA.FTZ R26, R26, R29, R30 ;  /* 0x0000001d1a1a7223 */ /* 0x000fe2000001001e */
        /* <DEDUP_REMOVED lines=9> */
.L_x_1841:
[----:B------:R-:W-:Y:S05]  /*11160*/  BSYNC B1 ;  /* 0x0000000000017941 */ /* 0x000fea0003800000 */
.L_x_1840:
[----:B------:R-:W-:Y:S04]  /*11170*/  BSSY B1, `(.L_x_1842) ;  /* 0x0000060000017945 */ /* 0x000fe80003800000 */
[----:B------:R-:W-:Y:S05]  /*11180*/  @P1 BRA `(.L_x_1843) ;  /* 0x0000000400781947 */ /* 0x000fea0003800000 */
[----:B0-----:R-:W-:Y:S01]  /*11190*/  LEA.HI R4, R32, R191, RZ, 0x1d ;  /* 0x000000bf20047211 */ /* 0x001fe200078fe8ff */
[----:B------:R-:W-:Y:S01]  /*111a0*/  HADD2.F32 R35, -RZ, R69.H1_H1 ;  /* 0x30000045ff237230 */ /* 0x000fe20000004100 */
[----:B------:R-:W-:Y:S01]  /*111b0*/  SHF.R.U32.HI R36, RZ, 0x10, R9 ;  /* 0x00000010ff247819 */ /* 0x000fe20000011609 */
[----:B------:R-:W-:Y:S01]  /*111c0*/  HADD2.F32 R34, -RZ, R71.H1_H1 ;  /* 0x30000047ff227230 */ /* 0x000fe20000004100 */
[----:B------:R-:W-:Y:S01]  /*111d0*/  SHF.R.S32.HI R5, RZ, 0x1f, R4 ;  /* 0x0000001fff057819 */ /* 0x000fe20000011404 */
[----:B------:R-:W-:Y:S01]  /*111e0*/  IMAD.SHL.U32 R6, R4, 0x8, RZ ;  /* 0x0000000804067824 */ /* 0x000fe200078e00ff */
[----:B------:R-:W-:Y:S01]  /*111f0*/  SHF.R.U64 R47, R52, 0x10, R53 ;  /* 0x00000010342f7819 */ /* 0x000fe20000001235 */
[----:B------:R-:W-:Y:S01]  /*11200*/  HADD2.F32 R36, -RZ, R36.H0_H0 ;  /* 0x20000024ff247230 */ /* 0x000fe20000004100 */
[----:B------:R-:W-:Y:S02]  /*11210*/  LEA.HI R4, R5, R4, RZ, 0x3 ;  /* 0x0000000405047211 */ /* 0x000fe400078f18ff */
[----:B------:R-:W-:-:S02]  /*11220*/  LOP3.LUT R5, R173, 0x38, R6, 0xf8, !PT ;  /* 0x00000038ad057812 */ /* 0x000fc400078ef806 */
[----:B------:R-:W-:Y:S01]  /*11230*/  SHF.R.U64 R45, R8, 0x10, R9 ;  /* 0x00000010082d7819 */ /* 0x000fe20000001209 */
[----:B------:R-:W-:Y:S01]  /*11240*/  IMAD.SHL.U32 R4, R4, 0x400, RZ ;  /* 0x0000040004047824 */ /* 0x000fe200078e00ff */
[----:B--2---:R-:W-:Y:S02]  /*11250*/  LOP3.LUT R25, R5, R208, RZ, 0x3c, !PT ;  /* 0x000000d005197212 */ /* 0x004fe400078e3cff */
[----:B------:R-:W-:Y:S02]  /*11260*/  SHF.R.U32.HI R52, RZ, 0x10, R53 ;  /* 0x00000010ff347819 */ /* 0x000fe40000011635 */
[----:B------:R-:W-:Y:S02]  /*11270*/  LOP3.LUT R24, R4, 0x7fffe000, RZ, 0xc0, !PT ;  /* 0x7fffe00004187812 */ /* 0x000fe400078ec0ff */
[----:B------:R-:W0:Y:S01]  /*11280*/  LDS.128 R4, [R204] ;  /* 0x00000000cc047984 */ /* 0x000e220000000c00 */
[----:B------:R-:W-:Y:S02]  /*11290*/  SHF.R.U64 R43, R10, 0x10, R11 ;  /* 0x000000100a2b7819 */ /* 0x000fe4000000120b */
[----:B------:R-:W-:-:S02]  /*112a0*/  IADD3 R25, R25, R24, R178 ;  /* 0x0000001819197210 */ /* 0x000fc40007ffe0b2 */
[--C-:B------:R-:W-:Y:S02]  /*112b0*/  SHF.R.U64 R46, R54, 0x10, R55.reuse ;  /* 0x00000010362e7819 */ /* 0x100fe40000001237 */
[----:B------:R-:W-:Y:S01]  /*112c0*/  SHF.R.U32.HI R54, RZ, 0x10, R55 ;  /* 0x00000010ff367819 */ /* 0x000fe20000011637 */
[----:B------:R-:W-:Y:S01]  /*112d0*/  IMAD R28, R25, 0x2, R16 ;  /* 0x00000002191c7824 */ /* 0x000fe200078e0210 */
[----:B------:R-:W-:-:S04]  /*112e0*/  SHF.R.U32.HI R41, RZ, 0x10, R11 ;  /* 0x00000010ff297819 */ /* 0x000fc8000001160b */
[----:B------:R-:W1:Y:S01]  /*112f0*/  LDS.128 R24, [R28+0xc400] ;  /* 0x00c400001c187984 */ /* 0x000e620000000c00 */
[--C-:B0-----:R-:W-:Y:S02]  /*11300*/  HADD2.F32 R8, -RZ, R5.reuse.H0_H0 ;  /* 0x20000005ff087230 */ /* 0x101fe40000004100 */
[----:B------:R-:W-:Y:S02]  /*11310*/  HADD2.F32 R9, -RZ, R5.H1_H1 ;  /* 0x30000005ff097230 */ /* 0x000fe40000004100 */
[----:B------:R-:W-:Y:S02]  /*11320*/  HADD2.F32 R5, -RZ, R4.H0_H0 ;  /* 0x20000004ff057230 */ /* 0x000fe40000004100 */
        /* <DEDUP_REMOVED lines=12> */
[----:B------:R-:W-:Y:S02]  /*113f0*/  HADD2.F32 R34, -RZ, R69.H0_H0 ;  /* 0x20000045ff227230 */ /* 0x000fe40000004100 */
[----:B------:R-:W-:Y:S01]  /*11400*/  FFMA.FTZ R39, R8, R35, R39 ;  /* 0x0000002308277223 */ /* 0x000fe20000010027 */
[----:B------:R-:W-:Y:S02]  /*11410*/  HADD2.F32 R8, -RZ, R71.H0_H0 ;  /* 0x20000047ff087230 */ /* 0x000fe40000004100 */
[-C--:B------:R-:W-:Y:S01]  /*11420*/  FMUL.FTZ R40, R30, R29.reuse ;  /* 0x0000001d1e287220 */ /* 0x080fe20000410000 */
[----:B------:R-:W-:Y:S01]  /*11430*/  FFMA.FTZ R38, R9, R29, -R38 ;  /* 0x0000001d09267223 */ /* 0x000fe20000010826 */
[----:B------:R-:W-:Y:S01]  /*11440*/  FMUL.FTZ R30, R25, R34 ;  /* 0x00000022191e7220 */ /* 0x000fe20000410000 */
[----:B------:R-:W-:-:S02]  /*11450*/  HADD2.F32 R31, -RZ, R26.H0_H0 ;  /* 0x2000001aff1f7230 */ /* 0x000fc40000004100 */
        /* <DEDUP_REMOVED lines=8> */
[----:B------:R-:W-:Y:S01]  /*114e0*/  FFMA.FTZ R40, R9, R36, R40 ;  /* 0x0000002409287223 */ /* 0x000fe20000010028 */
[----:B------:R-:W-:Y:S02]  /*114f0*/  HADD2.F32 R72, -RZ, R72.H1_H1 ;  /* 0x30000048ff487230 */ /* 0x000fe40000004100 */
[-C--:B------:R-:W-:Y:S01]  /*11500*/  FMUL.FTZ R9, R31, R8.reuse ;  /* 0x000000081f097220 */ /* 0x080fe20000410000 */
[----:B------:R-:W-:Y:S01]  /*11510*/  FFMA.FTZ R31, R10, R8, -R5 ;  /* 0x000000080a1f7223 */ /* 0x000fe20000010805 */
[C---:B------:R-:W-:Y:S01]  /*11520*/  FMUL.FTZ R36, R33.reuse, R70 ;  /* 0x0000004621247220 */ /* 0x040fe20000410000 */
[----:B------:R-:W-:Y:S02]  /*11530*/  HADD2.F32 R27, -RZ, R27.H1_H1 ;  /* 0x3000001bff1b7230 */ /* 0x000fe40000004100 */
[-C--:B------:R-:W-:Y:S01]  /*11540*/  FMUL.FTZ R33, R33, R72.reuse ;  /* 0x0000004821217220 */ /* 0x080fe20000410000 */
[----:B------:R-:W-:Y:S02]  /*11550*/  HADD2.F32 R30, -RZ, R41.H0_H0 ;  /* 0x20000029ff1e7230 */ /* 0x000fe40000004100 */
[----:B------:R-:W-:Y:S01]  /*11560*/  FFMA.FTZ R36, R11, R72, -R36 ;  /* 0x000000480b247223 */ /* 0x000fe20000010824 */
[----:B------:R-:W-:-:S02]  /*11570*/  HADD2.F32 R8, -RZ, R54.H0_H0 ;  /* 0x20000036ff087230 */ /* 0x000fc40000004100 */
[----:B------:R-:W-:Y:S01]  /*11580*/  FFMA.FTZ R33, R11, R70, R33 ;  /* 0x000000460b217223 */ /* 0x000fe20000010021 */
[----:B------:R-:W-:Y:S02]  /*11590*/  HADD2.F32 R24, -RZ, R24.H1_H1 ;  /* 0x30000018ff187230 */ /* 0x000fe40000004100 */
[C---:B------:R-:W-:Y:S01]  /*115a0*/  FMUL.FTZ R42, R27.reuse, R30 ;  /* 0x0000001e1b2a7220 */ /* 0x040fe20000410000 */
[----:B------:R-:W-:Y:S02]  /*115b0*/  HADD2.F32 R11, -RZ, R45.H0_H0 ;  /* 0x2000002dff0b7230 */ /* 0x000fe40000004100 */
[----:B------:R-:W-:Y:S01]  /*115c0*/  FMUL.FTZ R44, R27, R8 ;  /* 0x000000081b2c7220 */ /* 0x000fe20000410000 */
[----:B------:R-:W-:Y:S02]  /*115d0*/  HADD2.F32 R5, -RZ, R47.H0_H0 ;  /* 0x2000002fff057230 */ /* 0x000fe40000004100 */
[----:B------:R-:W-:Y:S01]  /*115e0*/  FFMA.FTZ R10, R10, R29, R9 ;  /* 0x0000001d0a0a7223 */ /* 0x000fe20000010009 */
[----:B------:R-:W-:-:S02]  /*115f0*/  HADD2.F32 R26, -RZ, R26.H1_H1 ;  /* 0x3000001aff1a7230 */ /* 0x000fc40000004100 */
[C---:B------:R-:W-:Y:S01]  /*11600*/  FFMA.FTZ R41, R7.reuse, R8, -R42 ;  /* 0x0000000807297223 */ /* 0x040fe2000001082a */
[----:B------:R-:W-:Y:S02]  /*11610*/  HADD2.F32 R25, -RZ, R43.H0_H0 ;  /* 0x2000002bff197230 */ /* 0x000fe40000004100 */
[----:B------:R-:W-:Y:S01]  /*11620*/  FFMA.FTZ R44, R7, R30, R44 ;  /* 0x0000001e072c7223 */ /* 0x000fe2000001002c */
[----:B------:R-:W-:Y:S02]  /*11630*/  HADD2.F32 R9, -RZ, R46.H0_H0 ;  /* 0x2000002eff097230 */ /* 0x000fe40000004100 */
[C---:B------:R-:W-:Y:S01]  /*11640*/  FMUL.FTZ R7, R24.reuse, R11 ;  /* 0x0000000b18077220 */ /* 0x040fe20000410000 */
[----:B------:R-:W-:Y:S02]  /*11650*/  HADD2.F32 R6, -RZ, R6.H1_H1 ;  /* 0x30000006ff067230 */ /* 0x000fe40000004100 */
        /* <DEDUP_REMOVED lines=17> */
.L_x_1843:
[----:B------:R-:W-:Y:S05]  /*11770*/  BSYNC B1 ;  /* 0x0000000000017941 */ /* 0x000fea0003800000 */
.L_x_1842:
[----:B------:R-:W-:Y:S05]  /*11780*/  @P2 BRA `(.L_x_1815) ;  /* 0x0000000400782947 */ /* 0x000fea0003800000 */
[----:B------:R-:W-:Y:S01]  /*11790*/  LEA.HI R32, R32, R192, RZ, 0x1d ;  /* 0x000000c020207211 */ /* 0x000fe200078fe8ff */
[----:B--2---:R-:W-:Y:S01]  /*117a0*/  HADD2.F32 R29, -RZ, R20.H1_H1 ;  /* 0x30000014ff1d7230 */ /* 0x004fe20000004100 */
[--C-:B------:R-:W-:Y:S01]  /*117b0*/  SHF.R.U64 R40, R56, 0x10, R57.reuse ;  /* 0x0000001038287819 */ /* 0x100fe20000001239 */
[--C-:B------:R-:W-:Y:S01]  /*117c0*/  HADD2.F32 R31, -RZ, R0.reuse.H1_H1 ;  /* 0x30000000ff1f7230 */ /* 0x100fe20000004100 */
[----:B01----:R-:W-:Y:S01]  /*117d0*/  SHF.R.S32.HI R5, RZ, 0x1f, R32 ;  /* 0x0000001fff057819 */ /* 0x003fe20000011420 */
[----:B------:R-:W-:Y:S01]  /*117e0*/  IMAD.SHL.U32 R4, R32, 0x8, RZ ;  /* 0x0000000820047824 */ /* 0x000fe200078e00ff */
[----:B------:R-:W-:Y:S01]  /*117f0*/  SHF.R.U32.HI R56, RZ, 0x10, R57 ;  /* 0x00000010ff387819 */ /* 0x000fe20000011639 */
[----:B------:R-:W-:Y:S01]  /*11800*/  HADD2.F32 R30, -RZ, R0.H0_H0 ;  /* 0x20000000ff1e7230 */ /* 0x000fe20000004100 */
[----:B------:R-:W-:Y:S01]  /*11810*/  LEA.HI R32, R5, R32, RZ, 0x3 ;  /* 0x0000002005207211 */ /* 0x000fe200078f18ff */
[----:B------:R-:W-:Y:S01]  /*11820*/  HADD2.F32 R20, -RZ, R20.H0_H0 ;  /* 0x20000014ff147230 */ /* 0x000fe20000004100 */
[----:B------:R-:W-:-:S02]  /*11830*/  LOP3.LUT R5, R173, 0x38, R4, 0xf8, !PT ;  /* 0x00000038ad057812 */ /* 0x000fc400078ef804 */
[----:B------:R-:W-:Y:S02]  /*11840*/  SHF.L.U32 R32, R32, 0xa, RZ ;  /* 0x0000000a20207819 */ /* 0x000fe400000006ff */
[----:B------:R-:W-:Y:S02]  /*11850*/  LOP3.LUT R9, R5, R208, RZ, 0x3c, !PT ;  /* 0x000000d005097212 */ /* 0x000fe400078e3cff */
[----:B------:R-:W-:Y:S01]  /*11860*/  LOP3.LUT R32, R32, 0x7fffe000, RZ, 0xc0, !PT ;  /* 0x7fffe00020207812 */ /* 0x000fe200078ec0ff */
[----:B------:R-:W0:Y:S01]  /*11870*/  LDS.128 R4, [R202] ;  /* 0x00000000ca047984 */ /* 0x000e220000000c00 */
[--C-:B------:R-:W-:Y:S02]  /*11880*/  SHF.R.U64 R38, R12, 0x10, R13.reuse ;  /* 0x000000100c267819 */ /* 0x100fe4000000120d */
[----:B------:R-:W-:Y:S02]  /*11890*/  IADD3 R9, R9, R32, R178 ;  /* 0x0000002009097210 */ /* 0x000fe40007ffe0b2 */
[----:B------:R-:W-:-:S02]  /*118a0*/  SHF.R.U32.HI R32, RZ, 0x10, R13 ;  /* 0x00000010ff207819 */ /* 0x000fc4000001160d */
[----:B------:R-:W-:Y:S01]  /*118b0*/  SHF.R.U64 R37, R14, 0x10, R15 ;  /* 0x000000100e257819 */ /* 0x000fe2000000120f */
[----:B------:R-:W-:Y:S01]  /*118c0*/  IMAD R24, R9, 0x2, R16 ;  /* 0x0000000209187824 */ /* 0x000fe200078e0210 */
[--C-:B------:R-:W-:Y:S01]  /*118d0*/  SHF.R.U64 R39, R58, 0x10, R59.reuse ;  /* 0x000000103a277819 */ /* 0x100fe2000000123b */
[----:B------:R-:W-:Y:S01]  /*118e0*/  HADD2.F32 R32, -RZ, R32.H0_H0 ;  /* 0x20000020ff207230 */ /* 0x000fe20000004100 */
[----:B------:R-:W-:Y:S02]  /*118f0*/  SHF.R.U32.HI R58, RZ, 0x10, R59 ;  /* 0x00000010ff3a7819 */ /* 0x000fe4000001163b */
[----:B------:R-:W1:Y:S01]  /*11900*/  LDS.128 R8, [R24+0xc400] ;  /* 0x00c4000018087984 */ /* 0x000e620000000c00 */
[----:B------:R-:W-:Y:S01]  /*11910*/  SHF.R.U32.HI R36, RZ, 0x10, R15 ;  /* 0x00000010ff247819 */ /* 0x000fe2000001160f */
[--C-:B0-----:R-:W-:Y:S02]  /*11920*/  HADD2.F32 R13, -RZ, R5.reuse.H1_H1 ;  /* 0x30000005ff0d7230 */ /* 0x101fe40000004100 */
[----:B------:R-:W-:-:S02]  /*11930*/  HADD2.F32 R12, -RZ, R5.H0_H0 ;  /* 0x20000005ff0c7230 */ /* 0x000fc40000004100 */
[----:B------:R-:W-:Y:S02]  /*11940*/  HADD2.F32 R5, -RZ, R4.H0_H0 ;  /* 0x20000004ff057230 */ /* 0x000fe40000004100 */
[----:B------:R-:W-:Y:S02]  /*11950*/  HADD2.F32 R14, -RZ, R6.H0_H0 ;  /* 0x20000006ff0e7230 */ /* 0x000fe40000004100 */
[--C-:B------:R-:W-:Y:S02]  /*11960*/  HADD2.F32 R15, -RZ, R7.reuse.H0_H0 ;  /* 0x20000007ff0f7230 */ /* 0x100fe40000004100 */
[----:B------:R-:W-:Y:S02]  /*11970*/  HADD2.F32 R7, -RZ, R7.H1_H1 ;  /* 0x30000007ff077230 */ /* 0x000fe40000004100 */
[----:B------:R-:W-:Y:S02]  /*11980*/  HADD2.F32 R4, -RZ, R4.H1_H1 ;  /* 0x30000004ff047230 */ /* 0x000fe40000004100 */
[----:B-1----:R-:W-:-:S02]  /*11990*/  HADD2.F32 R25, -RZ, R9.H0_H0 ;  /* 0x20000009ff197230 */ /* 0x002fc40000004100 */
        /* <DEDUP_REMOVED lines=8> */
[----:B------:R-:W-:-:S02]  /*11a20*/  HADD2.F32 R27, -RZ, R10.H0_H0 ;  /* 0x2000000aff1b7230 */ /* 0x000fc40000004100 */
[-C--:B------:R-:W-:Y:S01]  /*11a30*/  FMUL.FTZ R34, R26, R25.reuse ;  /* 0x000000191a227220 */ /* 0x080fe20000410000 */
[----:B------:R-:W-:Y:S01]  /*11a40*/  FFMA.FTZ R26, R13, R25, -R0 ;  /* 0x000000190d1a7223 */ /* 0x000fe20000010800 */
[C---:B------:R-:W-:Y:S01]  /*11a50*/  FMUL.FTZ R0, R9.reuse, R30 ;  /* 0x0000001e09007220 */ /* 0x040fe20000410000 */
[----:B------:R-:W-:Y:S02]  /*11a60*/  HADD2.F32 R12, -RZ, R3.H0_H0 ;  /* 0x20000003ff0c7230 */ /* 0x000fe40000004100 */
[----:B------:R-:W-:Y:S01]  /*11a70*/  FMUL.FTZ R9, R9, R20 ;  /* 0x0000001409097220 */ /* 0x000fe20000410000 */
[----:B------:R-:W-:Y:S01]  /*11a80*/  FFMA.FTZ R34, R13, R32, R34 ;  /* 0x000000200d227223 */ /* 0x000fe20000010022 */
[C---:B------:R-:W-:Y:S01]  /*11a90*/  FFMA.FTZ R13, R5.reuse, R20, -R0 ;  /* 0x00000014050d7223 */ /* 0x040fe20000010800 */
[----:B------:R-:W-:Y:S02]  /*11aa0*/  HADD2.F32 R0, -RZ, R21.H0_H0 ;  /* 0x20000015ff007230 */ /* 0x000fe40000004100 */
[----:B------:R-:W-:Y:S01]  /*11ab0*/  FFMA.FTZ R30, R5, R30, R9 ;  /* 0x0000001e051e7223 */ /* 0x000fe20000010009 */
[----:B------:R-:W-:Y:S01]  /*11ac0*/  FMUL.FTZ R5, R27, R12 ;  /* 0x0000000c1b057220 */ /* 0x000fe20000410000 */
[----:B------:R-:W-:-:S02]  /*11ad0*/  HADD2.F32 R28, -RZ, R11.H0_H0 ;  /* 0x2000000bff1c7230 */ /* 0x000fc40000004100 */
[----:B------:R-:W-:Y:S02]  /*11ae0*/  HADD2.F32 R3, -RZ, R3.H1_H1 ;  /* 0x30000003ff037230 */ /* 0x000fe40000004100 */
[-C--:B------:R-:W-:Y:S01]  /*11af0*/  FMUL.FTZ R27, R27, R0.reuse ;  /* 0x000000001b1b7220 */ /* 0x080fe20000410000 */
[----:B------:R-:W-:Y:S02]  /*11b00*/  HADD2.F32 R21, -RZ, R21.H1_H1 ;  /* 0x30000015ff157230 */ /* 0x000fe40000004100 */
[----:B------:R-:W-:Y:S01]  /*11b10*/  FFMA.FTZ R25, R14, R0, -R5 ;  /* 0x000000000e197223 */ /* 0x000fe20000010805 */
[----:B------:R-:W-:Y:S02]  /*11b20*/  HADD2.F32 R11, -RZ, R11.H1_H1 ;  /* 0x3000000bff0b7230 */ /* 0x000fe40000004100 */
[C---:B------:R-:W-:Y:S01]  /*11b30*/  FMUL.FTZ R32, R28.reuse, R3 ;  /* 0x000000031c207220 */ /* 0x040fe20000410000 */
[----:B------:R-:W-:Y:S02]  /*11b40*/  HADD2.F32 R20, -RZ, R36.H0_H0 ;  /* 0x20000024ff147230 */ /* 0x000fe40000004100 */
[----:B------:R-:W-:Y:S01]  /*11b50*/  FMUL.FTZ R28, R28, R21 ;  /* 0x000000151c1c7220 */ /* 0x000fe20000410000 */
[----:B------:R-:W-:-:S02]  /*11b60*/  HADD2.F32 R0, -RZ, R58.H0_H0 ;  /* 0x2000003aff007230 */ /* 0x000fc40000004100 */
[----:B------:R-:W-:Y:S01]  /*11b70*/  FFMA.FTZ R27, R14, R12, R27 ;  /* 0x0000000c0e1b7223 */ /* 0x000fe2000001001b */
[----:B------:R-:W-:Y:S02]  /*11b80*/  HADD2.F32 R8, -RZ, R8.H1_H1 ;  /* 0x30000008ff087230 */ /* 0x000fe40000004100 */
[C---:B------:R-:W-:Y:S01]  /*11b90*/  FMUL.FTZ R12, R11.reuse, R20 ;  /* 0x000000140b0c7220 */ /* 0x040fe20000410000 */
[----:B------:R-:W-:Y:S02]  /*11ba0*/  HADD2.F32 R10, -RZ, R10.H1_H1 ;  /* 0x3000000aff0a7230 */ /* 0x000fe40000004100 */
[----:B------:R-:W-:Y:S01]  /*11bb0*/  FMUL.FTZ R14, R11, R0 ;  /* 0x000000000b0e7220 */ /* 0x000fe20000410000 */
[C---:B------:R-:W-:Y:S01]  /*11bc0*/  FFMA.FTZ R28, R15.reuse, R3, R28 ;  /* 0x000000030f1c7223 */ /* 0x040fe2000001001c */
[----:B------:R-:W-:Y:S02]  /*11bd0*/  HADD2.F32 R9, -RZ, R38.H0_H0 ;  /* 0x20000026ff097230 */ /* 0x000fe40000004100 */
[----:B------:R-:W-:Y:S01]  /*11be0*/  FFMA.FTZ R32, R15, R21, -R32 ;  /* 0x000000150f207223 */ /* 0x000fe20000010820 */
[----:B------:R-:W-:-:S02]  /*11bf0*/  HADD2.F32 R11, -RZ, R37.H0_H0 ;  /* 0x20000025ff0b7230 */ /* 0x000fc40000004100 */
[C---:B------:R-:W-:Y:S01]  /*11c00*/  FFMA.FTZ R21, R7.reuse, R0, -R12 ;  /* 0x0000000007157223 */ /* 0x040fe2000001080c */
[----:B------:R-:W-:Y:S02]  /*11c10*/  HADD2.F32 R3, -RZ, R40.H0_H0 ;  /* 0x20000028ff037230 */ /* 0x000fe40000004100 */
[----:B------:R-:W-:Y:S01]  /*11c20*/  FFMA.FTZ R29, R7, R20, R14 ;  /* 0x00000014071d7223 */ /* 0x000fe2000001000e */
[----:B------:R-:W-:Y:S02]  /*11c30*/  HADD2.F32 R5, -RZ, R39.H0_H0 ;  /* 0x20000027ff057230 */ /* 0x000fe40000004100 */
[----:B------:R-:W-:Y:S01]  /*11c40*/  FMUL.FTZ R7, R8, R9 ;  /* 0x0000000908077220 */ /* 0x000fe20000410000 */
[----:B------:R-:W-:Y:S02]  /*11c50*/  HADD2.F32 R6, -RZ, R6.H1_H1 ;  /* 0x30000006ff067230 */ /* 0x000fe40000004100 */
[----:B------:R-:W-:Y:S01]  /*11c60*/  FMUL.FTZ R15, R10, R11 ;  /* 0x0000000b0a0f7220 */ /* 0x000fe20000410000 */
[----:B------:R-:W-:Y:S01]  /*11c70*/  FMUL.FTZ R8, R8, R3 ;  /* 0x0000000308087220 */ /* 0x000fe20000410000 */
[----:B------:R-:W-:Y:S01]  /*11c80*/  FMUL.FTZ R12, R10, R5 ;  /* 0x000000050a0c7220 */ /* 0x000fe20000410000 */
        /* <DEDUP_REMOVED lines=14> */
.L_x_1815:
[----:B------:R-:W-:Y:S05]  /*11d70*/  BSYNC B0 ;  /* 0x0000000000007941 */ /* 0x000fea0003800000 */
.L_x_1793:
        /* <DEDUP_REMOVED lines=8> */
.L_x_1791:
[----:B------:R-:W-:-:S06]  /*11e00*/  ULOP3.LUT UR4, UR60, 0x1, URZ, 0xfc, !UPT ;  /* 0x000000013c047892 */ /* 0x000fcc000f8efc3f */
[----:B01-3--:R-:W-:-:S05]  /*11e10*/  IMAD.U32 R0, RZ, RZ, UR4 ;  /* 0x00000004ff007e24 */ /* 0x00bfca000f8e00ff */
[----:B------:R-:W-:-:S13]  /*11e20*/  ISETP.NE.AND P0, PT, R0, 0x3, PT ;  /* 0x000000030000780c */ /* 0x000fda0003f05270 */
[----:B------:R-:W-:Y:S05]  /*11e30*/  @!P0 BRA `(.L_x_1844) ;  /* 0x0000000000048947 */ /* 0x000fea0003800000 */
[----:B------:R-:W-:Y:S01]  /*11e40*/  BPT.TRAP 0x1 ;  /* 0x000000040000795c */ /* 0x000fe20000300000 */
.L_x_1844:
[----:B--2-4-:R-:W-:Y:S01]  /*11e50*/  IMAD R7, R22, 0x8, R16 ;  /* 0x0000000816077824 */ /* 0x014fe200078e0210 */
[----:B------:R-:W-:-:S04]  /*11e60*/  SHF.L.U32 R0, R23, 0x1f, RZ ;  /* 0x0000001f17007819 */ /* 0x000fc800000006ff */
[----:B------:R0:W1:Y:S01]  /*11e70*/  SYNCS.PHASECHK.TRANS64.TRYWAIT P2, [R7+URZ+0x2a830], R0 ;  /* 0x02a83000070075a7 */ /* 0x000062000804017f */
[----:B------:R-:W-:Y:S05]  /*11e80*/  @!P0 BRA `(.L_x_1845) ;  /* 0x0000000000048947 */ /* 0x000fea0003800000 */
[----:B------:R-:W-:Y:S01]  /*11e90*/  BPT.TRAP 0x1 ;  /* 0x000000040000795c */ /* 0x000fe20000300000 */
.L_x_1845:
[----:B------:R-:W2:Y:S02]  /*11ea0*/  S2R R3, SR_TID.X ;  /* 0x0000000000037919 */ /* 0x000ea40000002100 */
[----:B--2---:R-:W-:-:S04]  /*11eb0*/  LOP3.LUT R3, R3, 0x7f, RZ, 0xc0, !PT ;  /* 0x0000007f03037812 */ /* 0x004fc800078ec0ff */
[----:B------:R-:W-:Y:S01]  /*11ec0*/  ISETP.NE.AND P1, PT, R3, RZ, PT ;  /* 0x000000ff0300720c */ /* 0x000fe20003f25270 */
[----:B-1----:R-:W-:-:S12]  /*11ed0*/  @P2 BRA `(.L_x_1846) ;  /* 0x0000000000082947 */ /* 0x002fd80003800000 */
[----:B------:R-:W1:Y:S02]  /*11ee0*/  SYNCS.PHASECHK.TRANS64.TRYWAIT P2, [R7+URZ+0x2a830], R0 ;  /* 0x02a83000070075a7 */ /* 0x000e64000804017f */
[----:B-1----:R-:W-:Y:S05]  /*11ef0*/  @!P2 BRA `(.L_x_1847) ;  /* 0x0000016c00c4a947 */ /* 0x002fea0003800000 */
.L_x_1846:
[----:B------:R-:W-:Y:S05]  /*11f00*/  WARPSYNC.ALL ;  /* 0x0000000000007948 */ /* 0x000fea0003800000 */
[----:B01----:R-:W-:Y:S01]  /*11f10*/  VIADD R0, R16, 0x18400 ;  /* 0x0001840010007836 */ /* 0x003fe20000000000 */
[----:B------:R-:W-:Y:S01]  /*11f20*/  R2UR UR4, R68 ;  /* 0x00000000440472ca */ /* 0x000fe200000e0000 */
[----:B------:R-:W-:Y:S01]  /*11f30*/  IMAD.MOV.U32 R5, RZ, RZ, 0x40000040 ;  /* 0x40000040ff057424 */ /* 0x000fe200078e00ff */
[----:B------:R-:W-:Y:S01]  /*11f40*/  WARPGROUP.ARRIVE ;  /* 0x00000000000079c5 */ /* 0x000fe20000000000 */
[----:B------:R-:W-:Y:S01]  /*11f50*/  UMOV UR9, 0x40000040 ;  /* 0x4000004000097882 */ /* 0x000fe20000000000 */
[----:B------:R-:W-:Y:S01]  /*11f60*/  SHF.R.U32.HI R0, RZ, 0x4, R0 ;  /* 0x00000004ff007819 */ /* 0x000fe20000011600 */
[----:B------:R-:W-:Y:S01]  /*11f70*/  IMAD.MOV.U32 R11, RZ, RZ, 0x40000040 ;  /* 0x40000040ff0b7424 */ /* 0x000fe200078e00ff */
[----:B------:R-:W-:Y:S01]  /*11f80*/  R2UR UR11, R5 ;  /* 0x00000000050b72ca */ /* 0x000fe200000e0000 */
[----:B------:R-:W-:Y:S01]  /*11f90*/  UMOV UR53, 0x40000040 ;  /* 0x4000004000357882 */ /* 0x000fe20000000000 */
[----:B------:R-:W-:Y:S01]  /*11fa0*/  LOP3.LUT R0, R0, 0x3fff, RZ, 0xc0, !PT ;  /* 0x00003fff00007812 */ /* 0x000fe200078ec0ff */
[----:B------:R-:W-:Y:S01]  /*11fb0*/  UMOV UR49, 0x40000040 ;  /* 0x4000004000317882 */ /* 0x000fe20000000000 */
[----:B------:R-:W-:Y:S01]  /*11fc0*/  MOV R13, UR9 ;  /* 0x00000009000d7c02 */ /* 0x000fe20008000f00 */
[----:B------:R-:W-:Y:S01]  /*11fd0*/  UMOV UR45, 0x40000040 ;  /* 0x40000040002d7882 */ /* 0x000fe20000000000 */
[----:B------:R-:W-:Y:S01]  /*11fe0*/  LOP3.LUT R8, R0, 0x10000, RZ, 0xfc, !PT ;  /* 0x0001000000087812 */ /* 0x000fe200078efcff */
[----:B------:R-:W-:Y:S01]  /*11ff0*/  ULOP3.LUT UR4, UR4, 0x10000, URZ, 0xfc, !UPT ;  /* 0x0001000004047892 */ /* 0x000fe2000f8efc3f */
[----:B------:R-:W0:Y:S03]  /*12000*/  LDC R198, c[0x0][0x448] ;  /* 0x00011200ffc67b82 */ /* 0x000e260000000800 */
[----:B------:R-:W-:Y:S01]  /*12010*/  IMAD R4, R22, 0x900, R8 ;  /* 0x0000090016047824 */ /* 0x000fe200078e0208 */
[----:B------:R-:W-:-:S02]  /*12020*/  UIADD3 UR5, UR4, 0x2, URZ ;  /* 0x0000000204057890 */ /* 0x000fc4000fffe03f */
[----:B------:R-:W-:Y:S01]  /*12030*/  UMOV UR8, UR4 ;  /* 0x0000000400087c82 */ /* 0x000fe20008000000 */
[C---:B------:R-:W-:Y:S01]  /*12040*/  VIADD R10, R4.reuse, 0x2 ;  /* 0x00000002040a7836 */ /* 0x040fe20000000000 */
[----:B------:R-:W-:Y:S01]  /*12050*/  R2UR UR10, R4 ;  /* 0x00000000040a72ca */ /* 0x000fe200000e0000 */
[----:B------:R-:W-:-:S05]  /*12060*/  IMAD.U32 R12, RZ, RZ, UR8 ;  /* 0x00000008ff0c7e24 */ /* 0x000fca000f8e00ff */
[----:B------:R1:W-:Y:S07]  /*12070*/  STL.64 [R1+0x38], R12 ;  /* 0x0000380c01007387 */ /* 0x0003ee0000100a00 */
[----:B------:R-:W-:Y:S01]  /*12080*/  HGMMA.64x96x16.F32 R24, gdesc[UR8], RZ, !UPT, gsb0 ;  /* 0x01600000081879f0 */ /* 0x000fe2000c0008ff */
[----:B------:R-:W-:Y:S01]  /*12090*/  R2UR UR10, R10 ;  /* 0x000000000a0a72ca */ /* 0x000fe200000e0000 */
[----:B------:R-:W-:Y:S01]  /*120a0*/  UMOV UR8, UR5 ;  /* 0x0000000500087c82 */ /* 0x000fe20008000000 */
[----:B------:R-:W-:Y:S01]  /*120b0*/  R2UR UR11, R11 ;  /* 0x000000000b0b72ca */ /* 0x000fe200000e0000 */
[----:B------:R-:W-:Y:S01]  /*120c0*/  UMOV UR9, 0x40000040 ;  /* 0x4000004000097882 */ /* 0x000fe20000000000 */
[----:B------:R-:W-:Y:S01]  /*120d0*/  VIADD R10, R4, 0x4 ;  /* 0x00000004040a7836 */ /* 0x000fe20000000000 */
[----:B------:R-:W-:Y:S01]  /*120e0*/  UIADD3 UR5, UR4, 0x4, URZ ;  /* 0x0000000404057890 */ /* 0x000fe2000fffe03f */
[----:B------:R-:W-:-:S02]  /*120f0*/  IMAD.MOV.U32 R11, RZ, RZ, 0x40000040 ;  /* 0x40000040ff0b7424 */ /* 0x000fc400078e00ff */
[----:B-1----:R-:W-:Y:S02]  /*12100*/  IMAD.U32 R12, RZ, RZ, UR8 ;  /* 0x00000008ff0c7e24 */ /* 0x002fe4000f8e00ff */
[----:B------:R-:W-:-:S05]  /*12110*/  IMAD.U32 R13, RZ, RZ, UR9 ;  /* 0x00000009ff0d7e24 */ /* 0x000fca000f8e00ff */
[----:B------:R1:W-:Y:S01]  /*12120*/  STL.64 [R1+0x30], R12 ;  /* 0x0000300c01007387 */ /* 0x0003e20000100a00 */
[----:B------:R-:W-:Y:S02]  /*12130*/  WARPGROUP.DEPBAR.LE gsb0, 0x0 ;  /* 0x00008000000079c5 */ /* 0x000fe40000010000 */
[----:B------:R-:W-:-:S06]  /*12140*/  WARPGROUP.ARRIVE ;  /* 0x00000000000079c5 */ /* 0x000fcc0000000000 */
[----:B------:R-:W-:Y:S01]  /*12150*/  HGMMA.64x96x16.F32 R24, gdesc[UR8], R24, gsb0 ;  /* 0x01600000081879f0 */ /* 0x000fe20008000818 */
[----:B------:R-:W-:Y:S01]  /*12160*/  R2UR UR10, R10 ;  /* 0x000000000a0a72ca */ /* 0x000fe200000e0000 */
[----:B------:R-:W-:Y:S01]  /*12170*/  UMOV UR8, UR5 ;  /* 0x0000000500087c82 */ /* 0x000fe20008000000 */
[----:B------:R-:W-:Y:S01]  /*12180*/  R2UR UR11, R11 ;  /* 0x000000000b0b72ca */ /* 0x000fe200000e0000 */
[----:B------:R-:W-:Y:S01]  /*12190*/  UMOV UR9, 0x40000040 ;  /* 0x4000004000097882 */ /* 0x000fe20000000000 */
[----:B------:R-:W-:Y:S01]  /*121a0*/  VIADD R10, R4, 0x6 ;  /* 0x00000006040a7836 */ /* 0x000fe20000000000 */
[----:B------:R-:W-:Y:S01]  /*121b0*/  UIADD3 UR5, UR4, 0x6, URZ ;  /* 0x0000000604057890 */ /* 0x000fe2000fffe03f */
[----:B------:R-:W-:Y:S01]  /*121c0*/  IMAD.MOV.U32 R11, RZ, RZ, 0x40000040 ;  /* 0x40000040ff0b7424 */ /* 0x000fe200078e00ff */
[----:B-1----:R-:W-:Y:S01]  /*121d0*/  MOV R12, UR8 ;  /* 0x00000008000c7c02 */ /* 0x002fe20008000f00 */
        /* <DEDUP_REMOVED lines=10> */
[----:B------:R-:W-:Y:S01]  /*12280*/  MOV R11, 0x40000040 ;  /* 0x40000040000b7802 */ /* 0x000fe20000000f00 */
[----:B------:R-:W-:Y:S01]  /*12290*/  UIADD3 UR5, UR4, 0x400, URZ ;  /* 0x0000040004057890 */ /* 0x000fe2000fffe03f */
        /* <DEDUP_REMOVED lines=12> */
[----:B------:R-:W-:Y:S02]  /*12360*/  IMAD.MOV.U32 R11, RZ, RZ, 0x40000040 ;  /* 0x40000040ff0b7424 */ /* 0x000fe400078e00ff */
        /* <DEDUP_REMOVED lines=10> */
[----:B------:R-:W-:Y:S01]  /*12410*/  IMAD.MOV.U32 R11, RZ, RZ, 0x40000040 ;  /* 0x40000040ff0b7424 */ /* 0x000fe200078e00ff */
[----:B------:R-:W-:Y:S01]  /*12420*/  IADD3 R10, R4, 0x304, RZ ;  /* 0x00000304040a7810 */ /* 0x000fe20007ffe0ff */
[----:B------:R-:W-:Y:S01]  /*12430*/  UIADD3 UR5, UR4, 0x404, URZ ;  /* 0x0000040404057890 */ /* 0x000fe2000fffe03f */
[----:B-1----:R-:W-:Y:S02]  /*12440*/  IMAD.U32 R12, RZ, RZ, UR8 ;  /* 0x00000008ff0c7e24 */ /* 0x002fe4000f8e00ff */
[----:B------:R-:W-:Y:S01]  /*12450*/  IMAD.U32 R13, RZ, RZ, UR9 ;  /* 0x00000009ff0d7e24 */ /* 0x000fe2000f8e00ff */
[----:B------:R-:W-:-:S02]  /*12460*/  UIADD3 UR52, UR4, 0x406, URZ ;  /* 0x0000040604347890 */ /* 0x000fc4000fffe03f */
[----:B------:R-:W-:Y:S02]  /*12470*/  UIADD3 UR48, UR4, 0x800, URZ ;  /* 0x0000080004307890 */ /* 0x000fe4000fffe03f */
[----:B------:R1:W-:Y:S04]  /*12480*/  STL.64 [R1+0x10], R12 ;  /* 0x0000100c01007387 */ /* 0x0003e80000100a00 */
[----:B------:R-:W2:Y:S01]  /*12490*/  LDL.LU R14, [R1+0x4] ;  /* 0x00000400010e7983 */ /* 0x000ea20000300800 */
[----:B------:R-:W-:Y:S02]  /*124a0*/  WARPGROUP.DEPBAR.LE gsb0, 0x0 ;  /* 0x00008000000079c5 */ /* 0x000fe40000010000 */
[----:B------:R-:W-:-:S06]  /*124b0*/  WARPGROUP.ARRIVE ;  /* 0x00000000000079c5 */ /* 0x000fcc0000000000 */
[----:B------:R-:W-:Y:S01]  /*124c0*/  HGMMA.64x96x16.F32 R24, gdesc[UR8], R24, gsb0 ;  /* 0x01600000081879f0 */ /* 0x000fe20008000818 */
[----:B------:R-:W-:Y:S01]  /*124d0*/  R2UR UR10, R10 ;  /* 0x000000000a0a72ca */ /* 0x000fe200000e0000 */
[----:B------:R-:W-:Y:S01]  /*124e0*/  UMOV UR8, UR5 ;  /* 0x0000000500087c82 */ /* 0x000fe20008000000 */
[----:B------:R-:W-:Y:S01]  /*124f0*/  R2UR UR11, R11 ;  /* 0x000000000b0b72ca */ /* 0x000fe200000e0000 */
[----:B------:R-:W-:Y:S01]  /*12500*/  UMOV UR9, 0x40000040 ;  /* 0x4000004000097882 */ /* 0x000fe20000000000 */
[----:B------:R-:W-:Y:S02]  /*12510*/  VIADD R10, R4, 0x306 ;  /* 0x00000306040a7836 */ /* 0x000fe40000000000 */
[----:B------:R-:W-:Y:S01]  /*12520*/  IMAD.MOV.U32 R11, RZ, RZ, 0x40000040 ;  /* 0x40000040ff0b7424 */ /* 0x000fe200078e00ff */
[----:B------:R-:W-:Y:S02]  /*12530*/  UIADD3 UR44, UR4, 0x802, URZ ;  /* 0x00000802042c7890 */ /* 0x000fe4000fffe03f */
[----:B------:R-:W-:Y:S01]  /*12540*/  UIADD3 UR40, UR4, 0x804, URZ ;  /* 0x0000080404287890 */ /* 0x000fe2000fffe03f */
[----:B------:R-:W-:-:S02]  /*12550*/  WARPGROUP.DEPBAR.LE gsb0, 0x0 ;  /* 0x00008000000079c5 */ /* 0x000fc40000010000 */
[----:B------:R-:W-:Y:S01]  /*12560*/  WARPGROUP.ARRIVE ;  /* 0x00000000000079c5 */ /* 0x000fe20000000000 */
[----:B------:R-:W-:Y:S01]  /*12570*/  UMOV UR41, 0x40000040 ;  /* 0x4000004000297882 */ /* 0x000fe20000000000 */
[----:B------:R-:W-:Y:S01]  /*12580*/  IMAD.MOV.U32 R5, RZ, RZ, 0x40000040 ;  /* 0x40000040ff057424 */ /* 0x000fe200078e00ff */
[----:B------:R-:W-:Y:S01]  /*12590*/  UIADD3 UR36, UR4, 0x806, URZ ;  /* 0x0000080604247890 */ /* 0x000fe2000fffe03f */
[----:B------:R-:W-:Y:S02]  /*125a0*/  UMOV UR37, 0x40000040 ;  /* 0x4000004000257882 */ /* 0x000fe40000000000 */
[----:B------:R-:W-:Y:S01]  /*125b0*/  HGMMA.64x96x16.F32 R24, gdesc[UR8], R24, gsb0 ;  /* 0x01600000081879f0 */ /* 0x000fe20008000818 */
[----:B------:R-:W-:Y:S01]  /*125c0*/  R2UR UR54, R10 ;  /* 0x000000000a3672ca */ /* 0x000fe200000e0000 */
[----:B-1----:R-:W-:Y:S01]  /*125d0*/  IMAD.U32 R12, RZ, RZ, UR8 ;  /* 0x00000008ff0c7e24 */ /* 0x002fe2000f8e00ff */
[----:B------:R-:W-:Y:S01]  /*125e0*/  R2UR UR55, R11 ;  /* 0x000000000b3772ca */ /* 0x000fe200000e0000 */
[----:B------:R-:W-:Y:S01]  /*125f0*/  VIADD R10, R4, 0x600 ;  /* 0x00000600040a7836 */ /* 0x000fe20000000000 */
[----:B------:R-:W-:Y:S01]  /*12600*/  MOV R11, 0x40000040 ;  /* 0x40000040000b7802 */ /* 0x000fe20000000f00 */
[----:B------:R-:W-:Y:S01]  /*12610*/  IMAD.U32 R13, RZ, RZ, UR9 ;  /* 0x00000009ff0d7e24 */ /* 0x000fe2000f8e00ff */
[----:B------:R-:W-:Y:S01]  /*12620*/  R2UR UR39, R5 ;  /* 0x00000000052772ca */ /* 0x000fe200000e0000 */
[----:B------:R-:W-:Y:S01]  /*12630*/  ULDC UR4, c[0x0][0x9dc] ;  /* 0x0002770000047ab9 */ /* 0x000fe20000000800 */
[----:B------:R-:W-:Y:S01]  /*12640*/  R2UR UR50, R10 ;  /* 0x000000000a3272ca */ /* 0x000fe200000e0000 */
[----:B------:R-:W-:-:S02]  /*12650*/  WARPGROUP.DEPBAR.LE gsb0, 0x0 ;  /* 0x00008000000079c5 */ /* 0x000fc40000010000 */
[----:B------:R-:W-:-:S06]  /*12660*/  WARPGROUP.ARRIVE ;  /* 0x00000000000079c5 */ /* 0x000fcc0000000000 */
[----:B------:R-:W-:Y:S01]  /*12670*/  HGMMA.64x96x16.F32 R24, gdesc[UR52], R24, gsb0 ;  /* 0x01600000341879f0 */ /* 0x000fe20008000818 */
[----:B------:R-:W-:Y:S01]  /*12680*/  R2UR UR51, R11 ;  /* 0x000000000b3372ca */ /* 0x000fe200000e0000 */
[----:B------:R-:W-:Y:S02]  /*12690*/  VIADD R10, R4, 0x602 ;  /* 0x00000602040a7836 */ /* 0x000fe40000000000 */
[----:B------:R-:W-:-:S03]  /*126a0*/  IMAD.MOV.U32 R11, RZ, RZ, 0x40000040 ;  /* 0x40000040ff0b7424 */ /* 0x000fc600078e00ff */
[----:B------:R-:W-:Y:S02]  /*126b0*/  R2UR UR46, R10 ;  /* 0x000000000a2e72ca */ /* 0x000fe400000e0000 */
[----:B------:R-:W-:Y:S01]  /*126c0*/  R2UR UR47, R11 ;  /* 0x000000000b2f72ca */ /* 0x000fe200000e0000 */
[----:B------:R-:W-:Y:S02]  /*126d0*/  WARPGROUP.DEPBAR.LE gsb0, 0x0 ;  /* 0x00008000000079c5 */ /* 0x000fe40000010000 */
[----:B------:R-:W-:-:S06]  /*126e0*/  WARPGROUP.ARRIVE ;  /* 0x00000000000079c5 */ /* 0x000fcc0000000000 */
[----:B------:R-:W-:Y:S01]  /*126f0*/  HGMMA.64x96x16.F32 R24, gdesc[UR48], R24, gsb0 ;  /* 0x01600000301879f0 */ /* 0x000fe20008000818 */
[----:B------:R-:W-:Y:S02]  /*12700*/  VIADD R10, R4, 0x604 ;  /* 0x00000604040a7836 */ /* 0x000fe40000000000 */
[----:B------:R-:W-:-:S03]  /*12710*/  IMAD.MOV.U32 R11, RZ, RZ, 0x40000040 ;  /* 0x40000040ff0b7424 */ /* 0x000fc600078e00ff */
[----:B------:R-:W-:Y:S02]  /*12720*/  R2UR UR42, R10 ;  /* 0x000000000a2a72ca */ /* 0x000fe400000e0000 */
[----:B------:R-:W-:Y:S01]  /*12730*/  R2UR UR43, R11 ;  /* 0x000000000b2b72ca */ /* 0x000fe200000e0000 */
[----:B------:R-:W-:Y:S02]  /*12740*/  WARPGROUP.DEPBAR.LE gsb0, 0x0 ;  /* 0x00008000000079c5 */ /* 0x000fe40000010000 */
[----:B------:R-:W-:-:S06]  /*12750*/  WARPGROUP.ARRIVE ;  /* 0x00000000000079c5 */ /* 0x000fcc0000000000 */
[----:B------:R-:W-:Y:S01]  /*12760*/  HGMMA.64x96x16.F32 R24, gdesc[UR44], R24, gsb0 ;  /* 0x016000002c1879f0 */ /* 0x000fe20008000818 */
[----:B------:R-:W-:-:S05]  /*12770*/  VIADD R4, R4, 0x606 ;  /* 0x0000060604047836 */ /* 0x000fca0000000000 */
[----:B------:R-:W-:Y:S01]  /*12780*/  R2UR UR38, R4 ;  /* 0x00000000042672ca */ /* 0x000fe200000e0000 */
[----:B------:R-:W-:Y:S02]  /*12790*/  WARPGROUP.DEPBAR.LE gsb0, 0x0 ;  /* 0x00008000000079c5 */ /* 0x000fe40000010000 */
[----:B------:R-:W-:-:S06]  /*127a0*/  WARPGROUP.ARRIVE ;  /* 0x00000000000079c5 */ /* 0x000fcc0000000000 */
[----:B------:R-:W-:Y:S01]  /*127b0*/  HGMMA.64x96x16.F32 R24, gdesc[UR40], R24, gsb0 ;  /* 0x01600000281879f0 */ /* 0x000fe20008000818 */
[----:B0-----:R-:W-:Y:S01]  /*127c0*/  ISETP.NE.AND P2, PT, R198, 0x1, PT ;  /* 0x00000001c600780c */ /* 0x001fe20003f45270 */
[----:B------:R0:W-:-:S12]  /*127d0*/  STL.64 [R1+0x8], R12 ;  /* 0x0000080c01007387 */ /* 0x0001d80000100a00 */
[----:B------:R-:W1:Y:S08]  /*127e0*/  @P2 LDC R3, c[0x0][0x44c] ;  /* 0x00011300ff032b82 */ /* 0x000e700000000800 */
[----:B------:R-:W3:Y:S08]  /*127f0*/  @P2 LDC R4, c[0x0][0x450] ;  /* 0x00011400ff042b82 */ /* 0x000ef00000000800 */
[----:B0-----:R-:W0:Y:S01]  /*12800*/  LDC.64 R12, c[0x0][0x9e0] ;  /* 0x00027800ff0c7b82 */ /* 0x001e220000000a00 */
[----:B------:R-:W-:Y:S01]  /*12810*/  IADD3 R0, R181, R177, RZ ;  /* 0x000000b1b5007210 */ /* 0x000fe20007ffe0ff */
[----:B------:R-:W-:-:S02]  /*12820*/  WARPGROUP.DEPBAR.LE gsb0, 0x0 ;  /* 0x00008000000079c5 */ /* 0x000fc40000010000 */
[----:B------:R-:W-:-:S06]  /*12830*/  WARPGROUP.ARRIVE ;  /* 0x00000000000079c5 */ /* 0x000fcc0000000000 */
[----:B------:R-:W-:Y:S01]  /*12840*/  HGMMA.64x96x16.F32 R24, gdesc[UR36], R24, gsb0 ;  /* 0x01600000241879f0 */ /* 0x000fe20008000818 */
[----:B-1----:R-:W-:Y:S01]  /*12850*/  @P2 IMAD.HI.U32 R3, R0, R3, RZ ;  /* 0x0000000300032227 */ /* 0x002fe200078e00ff */
[----:B--2---:R-:W-:-:S03]  /*12860*/  LOP3.LUT R14, R14, 0xffdfffff, RZ, 0xc0, !PT ;  /* 0xffdfffff0e0e7812 */ /* 0x004fc600078ec0ff */
[----:B------:R-:W-:Y:S01]  /*12870*/  IMAD.MOV.U32 R5, RZ, RZ, R0 ;  /* 0x000000ffff057224 */ /* 0x000fe200078e0000 */
[----:B------:R-:W-:Y:S02]  /*12880*/  @P2 LOP3.LUT R14, R14, 0x200000, RZ, 0xfc, !PT ;  /* 0x002000000e0e2812 */ /* 0x000fe400078efcff */
[----:B---3--:R-:W-:Y:S02]  /*12890*/  @P2 SHF.R.U32.HI R5, RZ, R4, R3 ;  /* 0x00000004ff052219 */ /* 0x008fe40000011603 */
[----:B0-----:R-:W-:Y:S02]  /*128a0*/  ISETP.GE.AND P2, PT, R13, 0x1, PT ;  /* 0x000000010d00780c */ /* 0x001fe40003f46270 */
[----:B------:R-:W-:Y:S01]  /*128b0*/  LOP3.LUT R14, R14, 0xffefffff, RZ, 0xc0, !PT ;  /* 0xffefffff0e0e7812 */ /* 0x000fe200078ec0ff */
[----:B------:R-:W-:Y:S01]  /*128c0*/  @!P1 VIADD R0, R7, 0x2a840 ;  /* 0x0002a84007009836 */ /* 0x000fe20000000000 */
[----:B------:R-:W0:Y:S01]  /*128d0*/  SHFL.IDX PT, R6, R5, RZ, 0x1c1f ;  /* 0x001c1fff05067589 */ /* 0x000e2200000e0000 */
[----:B------:R-:W-:-:S03]  /*128e0*/  IMAD.MOV.U32 R7, RZ, RZ, -0x60 ;  /* 0xffffffa0ff077424 */ /* 0x000fc600078e00ff */
[----:B------:R-:W-:-:S05]  /*128f0*/  @!P1 PRMT R0, RZ, 0x654, R0 ;  /* 0x00000654ff009816 */ /* 0x000fca0000000000 */
[----:B------:R-:W-:Y:S01]  /*12900*/  @P2 LOP3.LUT R14, R14, 0x100000, RZ, 0xfc, !PT ;  /* 0x001000000e0e2812 */ /* 0x000fe200078efcff */
[----:B------:R-:W-:-:S04]  /*12910*/  IMAD R7, R2, R7, 0x61 ;  /* 0x0000006102077424 */ /* 0x000fc800078e0207 */
[----:B------:R1:W-:Y:S01]  /*12920*/  STL [R1+0x4], R14 ;  /* 0x0000040e01007387 */ /* 0x0003e20000100800 */
[----:B------:R-:W-:Y:S02]  /*12930*/  IMAD.U32 R9, RZ, RZ, UR4 ;  /* 0x00000004ff097e24 */ /* 0x000fe4000f8e00ff */
[----:B------:R-:W-:-:S05]  /*12940*/  IMAD R4, R180, -0x2, R7 ;  /* 0xfffffffeb4047824 */ /* 0x000fca00078e0207 */
[--C-:B------:R-:W-:Y:S01]  /*12950*/  IADD3 R11, -R163, R4, R164.reuse ;  /* 0x00000004a30b7210 */ /* 0x100fe20007ffe1a4 */
[----:B------:R-:W-:Y:S02]  /*12960*/  VIADD R21, R7, 0xffffffff ;  /* 0xffffffff07157836 */ /* 0x000fe40000000000 */
[----:B------:R-:W-:Y:S01]  /*12970*/  VIADD R76, R4, 0xffffffff ;  /* 0xffffffff044c7836 */ /* 0x000fe20000000000 */
[----:B------:R-:W-:Y:S02]  /*12980*/  WARPGROUP.DEPBAR.LE gsb0, 0x0 ;  /* 0x00008000000079c5 */ /* 0x000fe40000010000 */
[----:B------:R2:W-:Y:S02]  /*12990*/  @!P1 SYNCS.ARRIVE.TRANS64.RED.A1T0 RZ, [R0+URZ], RZ ;  /* 0x000000ff00ff99a7 */ /* 0x0005e4000810043f */
[----:B--2---:R-:W-:-:S04]  /*129a0*/  IMAD R0, R2, -0x60, R164 ;  /* 0xffffffa002007824 */ /* 0x004fc800078e02a4 */
[----:B------:R-:W-:Y:S01]  /*129b0*/  VIADD R3, R0, 0x60 ;  /* 0x0000006000037836 */ /* 0x000fe20000000000 */
[----:B------:R-:W-:-:S03]  /*129c0*/  LOP3.LUT R0, RZ, R9, RZ, 0x33, !PT ;  /* 0x00000009ff007212 */ /* 0x000fc600078e33ff */
[----:B------:R-:W-:Y:S02]  /*129d0*/  IMAD R96, R180, -0x2, R3 ;  /* 0xfffffffeb4607824 */ /* 0x000fe400078e0203 */
[C---:B------:R-:W-:Y:S01]  /*129e0*/  IMAD.IADD R15, R11.reuse, 0x1, R0 ;  /* 0x000000010b0f7824 */ /* 0x040fe200078e0200 */
[----:B------:R-:W-:-:S03]  /*129f0*/  IADD3 R11, R11, R12, RZ ;  /* 0x0000000c0b0b7210 */ /* 0x000fc60007ffe0ff */
[----:B0-----:R-:W-:Y:S01]  /*12a00*/  IMAD.IADD R3, R15, 0x1, R6 ;  /* 0x000000010f037824 */ /* 0x001fe200078e0206 */
[----:B------:R-:W-:Y:S01]  /*12a10*/  VIADDMNMX R74, R6, R11, R96, PT ;  /* 0x0000000b064a7246 */ /* 0x000fe20003800160 */
[----:B-1----:R-:W-:Y:S06]  /*12a20*/  @!P2 BRA `(.L_x_1848) ;  /* 0x00000000004ca947 */ /* 0x002fec0003800000 */
        /* <DEDUP_REMOVED lines=11> */
.L_x_1850:
[----:B------:R-:W-:-:S13]  /*12ae0*/  ISETP.NE.AND P2, PT, R13, 0x1, PT ;  /* 0x000000010d00780c */ /* 0x000fda0003f45270 */
[----:B------:R-:W0:Y:S02]  /*12af0*/  @P2 LDC.64 R6, c[0x0][0x9e8] ;  /* 0x00027a00ff062b82 */ /* 0x000e240000000a00 */
[----:B0-----:R-:W-:-:S05]  /*12b00*/  @P2 IMAD.HI.U32 R4, R0, R6, RZ ;  /* 0x0000000600042227 */ /* 0x001fca00078e00ff */
[----:B------:R-:W-:-:S07]  /*12b10*/  @P2 SHF.R.U32.HI R0, RZ, R7, R4 ;  /* 0x00000007ff002219 */ /* 0x000fce0000011604 */
.L_x_1851:
[----:B------:R-:W-:Y:S05]  /*12b20*/  BSYNC B0 ;  /* 0x0000000000007941 */ /* 0x000fea0003800000 */
.L_x_1849:
[----:B------:R-:W-:-:S05]  /*12b30*/  IMAD R0, R0, R13, R76 ;  /* 0x0000000d00007224 */ /* 0x000fca00078e024c */
[----:B------:R-:W-:Y:S02]  /*12b40*/  VIMNMX R3, R3, R0, !PT ;  /* 0x0000000003037248 */ /* 0x000fe40007fe0100 */
[----:B------:R-:W-:-:S07]  /*12b50*/  VIADDMNMX R74, R0, R13, R74, PT ;  /* 0x0000000d004a7246 */ /* 0x000fce000380014a */
.L_x_1848:
[C---:B------:R-:W-:Y:S02]  /*12b60*/  ISETP.GE.AND P2, PT, R21.reuse, 0x2, PT ;  /* 0x000000021500780c */ /* 0x040fe40003f46270 */
[----:B------:R-:W-:Y:S02]  /*12b70*/  ISETP.GE.AND P6, PT, R21, 0x9, PT ;  /* 0x000000091500780c */ /* 0x000fe40003fc6270 */
[----:B------:R-:W-:Y:S02]  /*12b80*/  ISETP.GT.AND P3, PT, R3, 0x1, !P2 ;  /* 0x000000010300780c */ /* 0x000fe40005764270 */
[----:B------:R-:W-:Y:S02]  /*12b90*/  ISETP.GE.AND P4, PT, R21, 0xa, PT ;  /* 0x0000000a1500780c */ /* 0x000fe40003f86270 */
[----:B------:R-:W-:Y:S02]  /*12ba0*/  ISETP.LT.OR P3, PT, R74, 0x2, P3 ;  /* 0x000000024a00780c */ /* 0x000fe40001f61670 */
[----:B------:R-:W-:-:S02]  /*12bb0*/  P2R R7, PR, RZ, 0x10 ;  /* 0x00000010ff077803 */ /* 0x000fc40000000000 */
[----:B------:R-:W-:Y:S02]  /*12bc0*/  FSEL R102, R25, -INF , !P3 ;  /* 0xff80000019667808 */ /* 0x000fe40005800000 */
[----:B------:R-:W-:-:S04]  /*12bd0*/  ISETP.GT.AND P3, PT, R3, 0x8, !P6 ;  /* 0x000000080300780c */ /* 0x000fc80007764270 */
[----:B------:R-:W-:-:S04]  /*12be0*/  ISETP.LT.OR P3, PT, R74, 0x9, P3 ;  /* 0x000000094a00780c */ /* 0x000fc80001f61670 */
        /* <DEDUP_REMOVED lines=10> */
[----:B------:R-:W-:Y:S01]  /*12c90*/  ISETP.GT.AND P3, PT, R3, 0x11, !P4 ;  /* 0x000000110300780c */ /* 0x000fe20006764270 */
[----:B------:R-:W0:Y:S01]  /*12ca0*/  SHFL.IDX PT, R32, R5, 0x1, 0x1c1f ;  /* 0x003c1f0005207f89 */ /* 0x000e2200000e0000 */
        /* <DEDUP_REMOVED lines=11> */
[C---:B------:R-:W-:Y:S01]  /*12d60*/  ISETP.LT.OR P3, PT, R74.reuse, 0x1a, P3 ;  /* 0x0000001a4a00780c */ /* 0x040fe20001f61670 */
[----:B0-----:R-:W-:Y:S01]  /*12d70*/  IMAD.IADD R25, R15, 0x1, R32 ;  /* 0x000000010f197824 */ /* 0x001fe200078e0220 */
        /* <DEDUP_REMOVED lines=29> */
[C---:B------:R-:W-:Y:S02]  /*12f50*/  ISETP.LT.OR P3, PT, R74.reuse, 0x32, P3 ;  /* 0x000000324a00780c */ /* 0x040fe40001f61670 */
        /* <DEDUP_REMOVED lines=40> */
[----:B------:R-:W-:-:S02]  /*131e0*/  VIADDMNMX R96, R32, R11, R96, PT ;  /* 0x0000000b20607246 */ /* 0x000fc40003800160 */
        /* <DEDUP_REMOVED lines=27> */
.L_x_1854:
[----:B------:R-:W-:-:S13]  /*133a0*/  ISETP.NE.AND P5, PT, R13, 0x1, PT ;  /* 0x000000010d00780c */ /* 0x000fda0003fa5270 */
[----:B------:R-:W0:Y:S02]  /*133b0*/  @P5 LDC.64 R32, c[0x0][0x9e8] ;  /* 0x00027a00ff205b82 */ /* 0x000e240000000a00 */
[----:B0-----:R-:W-:-:S05]  /*133c0*/  @P5 IMAD.HI.U32 R32, R3, R32, RZ ;  /* 0x0000002003205227 */ /* 0x001fca00078e00ff */
[----:B------:R-:W-:-:S07]  /*133d0*/  @P5 SHF.R.U32.HI R3, RZ, R33, R32 ;  /* 0x00000021ff035219 */ /* 0x000fce0000011620 */
.L_x_1855:
[----:B------:R-:W-:Y:S05]  /*133e0*/  BSYNC B0 ;  /* 0x0000000000007941 */ /* 0x000fea0003800000 */
.L_x_1853:
[----:B------:R-:W-:-:S05]  /*133f0*/  IMAD R32, R3, R13, R76 ;  /* 0x0000000d03207224 */ /* 0x000fca00078e024c */
[----:B------:R-:W-:Y:S02]  /*13400*/  VIMNMX R25, R25, R32, !PT ;  /* 0x0000002019197248 */ /* 0x000fe40007fe0100 */
[----:B------:R-:W-:-:S07]  /*13410*/  VIADDMNMX R96, R32, R13, R96, PT ;  /* 0x0000000d20607246 */ /* 0x000fce0003800160 */
.L_x_1852:
[C---:B------:R-:W-:Y:S01]  /*13420*/  ISETP.GT.AND P2, PT, R25.reuse, 0x1, !P2 ;  /* 0x000000011900780c */ /* 0x040fe20005744270 */
[----:B------:R-:W-:Y:S01]  /*13430*/  ULDC UR4, c[0x0][0x988] ;  /* 0x0002620000047ab9 */ /* 0x000fe20000000800 */
[----:B------:R-:W-:Y:S02]  /*13440*/  ISETP.GT.AND P6, PT, R25, 0x8, !P6 ;  /* 0x000000081900780c */ /* 0x000fe400077c4270 */
[C---:B------:R-:W-:Y:S02]  /*13450*/  ISETP.LT.OR P2, PT, R96.reuse, 0x2, P2 ;  /* 0x000000026000780c */ /* 0x040fe40001741670 */
[----:B------:R-:W-:Y:S02]  /*13460*/  ISETP.LT.OR P6, PT, R96, 0x9, P6 ;  /* 0x000000096000780c */ /* 0x000fe400037c1670 */
[----:B------:R-:W-:Y:S02]  /*13470*/  FSEL R32, R27, -INF , !P2 ;  /* 0xff8000001b207808 */ /* 0x000fe40005000000 */
[----:B------:R-:W-:Y:S01]  /*13480*/  ISETP.NE.AND P2, PT, R7, RZ, PT ;  /* 0x000000ff0700720c */ /* 0x000fe20003f45270 */
[----:B------:R-:W-:Y:S01]  /*13490*/  IMAD.U32 R7, RZ, RZ, UR4 ;  /* 0x00000004ff077e24 */ /* 0x000fe2000f8e00ff */
[----:B------:R-:W-:-:S02]  /*134a0*/  FSEL R30, R30, -INF , !P6 ;  /* 0xff8000001e1e7808 */ /* 0x000fc40007000000 */
[----:B------:R-:W-:Y:S02]  /*134b0*/  ISETP.GT.AND P2, PT, R25, 0x9, !P2 ;  /* 0x000000091900780c */ /* 0x000fe40005744270 */
[----:B------:R-:W-:Y:S02]  /*134c0*/  ISETP.NE.AND P6, PT, R36, RZ, PT ;  /* 0x000000ff2400720c */ /* 0x000fe40003fc5270 */
[----:B------:R-:W-:Y:S02]  /*134d0*/  ISETP.LT.OR P2, PT, R96, 0xa, P2 ;  /* 0x0000000a6000780c */ /* 0x000fe40001741670 */
[----:B------:R-:W-:Y:S02]  /*134e0*/  FMNMX.FTZ R3, R156, R102, !PT ;  /* 0x000000669c037209 */ /* 0x000fe40007810000 */
[----:B------:R-:W-:Y:S02]  /*134f0*/  FSEL R36, R31, -INF , !P2 ;  /* 0xff8000001f247808 */ /* 0x000fe40005000000 */
[----:B------:R-:W-:-:S02]  /*13500*/  ISETP.NE.AND P2, PT, R29, RZ, PT ;  /* 0x000000ff1d00720c */ /* 0x000fc40003f45270 */
[----:B------:R-:W-:Y:S02]  /*13510*/  ISETP.NE.AND P5, PT, R37, RZ, PT ;  /* 0x000000ff2500720c */ /* 0x000fe40003fa5270 */
[----:B------:R-:W-:Y:S02]  /*13520*/  ISETP.GT.AND P2, PT, R25, 0x10, !P2 ;  /* 0x000000101900780c */ /* 0x000fe40005744270 */
[----:B------:R-:W-:Y:S02]  /*13530*/  FMNMX.FTZ R3, R100, R3, !PT ;  /* 0x0000000364037209 */ /* 0x000fe40007810000 */
[----:B------:R-:W-:Y:S02]  /*13540*/  ISETP.LT.OR P2, PT, R96, 0x11, P2 ;  /* 0x000000116000780c */ /* 0x000fe40001741670 */
[----:B------:R-:W-:Y:S02]  /*13550*/  FMNMX.FTZ R3, R98, R3, !PT ;  /* 0x0000000362037209 */ /* 0x000fe40007810000 */
        /* <DEDUP_REMOVED lines=20> */
[----:B------:R-:W-:Y:S02]  /*136a0*/  ISETP.GT.AND P2, PT, R25, 0x20, !P5 ;  /* 0x000000201900780c */ /* 0x000fe40006f44270 */
[----:B------:R-:W-:Y:S02]  /*136b0*/  ISETP.NE.AND P5, PT, R80, RZ, PT ;  /* 0x000000ff5000720c */ /* 0x000fe40003fa5270 */
        /* <DEDUP_REMOVED lines=23> */
[----:B------:R-:W-:Y:S01]  /*13830*/  FSEL R82, R47, -INF , !P2 ;  /* 0xff8000002f527808 */ /* 0x000fe20005000000 */
[----:B------:R-:W-:Y:S01]  /*13840*/  IMAD.MOV.U32 R47, RZ, RZ, R177 ;  /* 0x000000ffff2f7224 */ /* 0x000fe200078e00b1 */
[----:B------:R-:W-:Y:S02]  /*13850*/  ISETP.NE.AND P2, PT, R45, RZ, PT ;  /* 0x000000ff2d00720c */ /* 0x000fe40003f45270 */
[----:B------:R-:W-:Y:S02]  /*13860*/  FMNMX.FTZ R3, R68, R3, !PT ;  /* 0x0000000344037209 */ /* 0x000fe40007810000 */
[----:B------:R-:W-:-:S02]  /*13870*/  ISETP.GT.AND P2, PT, R25, 0x30, !P2 ;  /* 0x000000301900780c */ /* 0x000fc40005744270 */
[----:B------:R-:W-:Y:S02]  /*13880*/  FMNMX.FTZ R5, R24, R3, !PT ;  /* 0x0000000318057209 */ /* 0x000fe40007810000 */
[----:B------:R-:W-:Y:S02]  /*13890*/  ISETP.LT.OR P2, PT, R96, 0x31, P2 ;  /* 0x000000316000780c */ /* 0x000fe40001741670 */
[----:B------:R-:W-:Y:S01]  /*138a0*/  ISETP.NE.AND P6, PT, R57, RZ, PT ;  /* 0x000000ff3900720c */ /* 0x000fe20003fc5270 */
[----:B------:R-:W0:Y:S01]  /*138b0*/  SHFL.BFLY PT, R104, R5, 0x2, 0x1f ;  /* 0x0c401f0005687f89 */ /* 0x000e2200000e0000 */
[----:B------:R-:W-:Y:S02]  /*138c0*/  FSEL R50, R50, -INF , !P2 ;  /* 0xff80000032327808 */ /* 0x000fe40005000000 */
[----:B------:R-:W-:Y:S02]  /*138d0*/  ISETP.NE.AND P2, PT, R81, RZ, PT ;  /* 0x000000ff5100720c */ /* 0x000fe40003f45270 */
[----:B------:R-:W-:-:S02]  /*138e0*/  ISETP.GT.AND P4, PT, R25, RZ, !P4 ;  /* 0x000000ff1900720c */ /* 0x000fc40006784270 */
[----:B------:R-:W-:Y:S02]  /*138f0*/  ISETP.GT.AND P2, PT, R25, 0x31, !P2 ;  /* 0x000000311900780c */ /* 0x000fe40005744270 */
[C---:B------:R-:W-:Y:S02]  /*13900*/  ISETP.LT.OR P4, PT, R96.reuse, 0x1, P4 ;  /* 0x000000016000780c */ /* 0x040fe40002781670 */
[----:B------:R-:W-:Y:S02]  /*13910*/  ISETP.LT.OR P2, PT, R96, 0x32, P2 ;  /* 0x000000326000780c */ /* 0x000fe40001741670 */
[----:B------:R-:W-:Y:S02]  /*13920*/  FSEL R26, R26, -INF , !P4 ;  /* 0xff8000001a1a7808 */ /* 0x000fe40006000000 */
[----:B------:R-:W-:Y:S02]  /*13930*/  FSEL R84, R51, -INF , !P2 ;  /* 0xff80000033547808 */ /* 0x000fe40005000000 */
[----:B------:R-:W-:-:S02]  /*13940*/  ISETP.NE.AND P2, PT, R49, RZ, PT ;  /* 0x000000ff3100720c */ /* 0x000fc40003f45270 */
[C---:B------:R-:W-:Y:S02]  /*13950*/  ISETP.GT.AND P3, PT, R25.reuse, 0x58, !P3 ;  /* 0x000000581900780c */ /* 0x040fe40005f64270 */
[----:B------:R-:W-:Y:S02]  /*13960*/  ISETP.GT.AND P2, PT, R25, 0x38, !P2 ;  /* 0x000000381900780c */ /* 0x000fe40005744270 */
[C---:B------:R-:W-:Y:S02]  /*13970*/  ISETP.LT.OR P3, PT, R96.reuse, 0x59, P3 ;  /* 0x000000596000780c */ /* 0x040fe40001f61670 */
[----:B------:R-:W-:Y:S02]  /*13980*/  ISETP.LT.OR P2, PT, R96, 0x39, P2 ;  /* 0x000000396000780c */ /* 0x000fe40001741670 */
[----:B0-----:R-:W-:Y:S02]  /*13990*/  FMNMX.FTZ R104, R5, R104, !PT ;  /* 0x0000006805687209 */ /* 0x001fe40007810000 */
[----:B------:R-:W-:-:S02]  /*139a0*/  FSEL R54, R54, -INF , !P2 ;  /* 0xff80000036367808 */ /* 0x000fc40005000000 */
[----:B------:R-:W-:Y:S01]  /*139b0*/  ISETP.NE.AND P2, PT, R83, RZ, PT ;  /* 0x000000ff5300720c */ /* 0x000fe20003f45270 */
[----:B------:R-:W0:Y:S01]  /*139c0*/  SHFL.BFLY PT, R3, R104, 0x1, 0x1f ;  /* 0x0c201f0068037f89 */ /* 0x000e2200000e0000 */
[----:B------:R-:W-:Y:S02]  /*139d0*/  FMNMX.FTZ R5, R26, R32, !PT ;  /* 0x000000201a057209 */ /* 0x000fe40007810000 */
[----:B------:R-:W-:Y:S02]  /*139e0*/  ISETP.GT.AND P2, PT, R25, 0x39, !P2 ;  /* 0x000000391900780c */ /* 0x000fe40005744270 */
[----:B------:R-:W-:Y:S02]  /*139f0*/  FMNMX.FTZ R5, R30, R5, !PT ;  /* 0x000000051e057209 */ /* 0x000fe40007810000 */
[----:B------:R-:W-:Y:S02]  /*13a00*/  ISETP.LT.OR P2, PT, R96, 0x3a, P2 ;  /* 0x0000003a6000780c */ /* 0x000fe40001741670 */
[----:B------:R-:W-:-:S02]  /*13a10*/  FMNMX.FTZ R5, R36, R5, !PT ;  /* 0x0000000524057209 */ /* 0x000fc40007810000 */
[----:B------:R-:W-:Y:S02]  /*13a20*/  FSEL R86, R55, -INF , !P2 ;  /* 0xff80000037567808 */ /* 0x000fe40005000000 */
[----:B------:R-:W-:Y:S02]  /*13a30*/  ISETP.NE.AND P2, PT, R53, RZ, PT ;  /* 0x000000ff3500720c */ /* 0x000fe40003f45270 */
[----:B------:R-:W-:Y:S02]  /*13a40*/  FSEL R70, R70, -INF , !P3 ;  /* 0xff80000046467808 */ /* 0x000fe40005800000 */
[----:B------:R-:W-:-:S04]  /*13a50*/  ISETP.GT.AND P2, PT, R25, 0x40, !P2 ;  /* 0x000000401900780c */ /* 0x000fc80005744270 */
[----:B------:R-:W-:Y:S02]  /*13a60*/  ISETP.LT.OR P2, PT, R96, 0x41, P2 ;  /* 0x000000416000780c */ /* 0x000fe40001741670 */
[----:B0-----:R-:W-:Y:S02]  /*13a70*/  FMNMX.FTZ R3, R104, R3, !PT ;  /* 0x0000000368037209 */ /* 0x001fe40007810000 */
[----:B------:R-:W-:Y:S02]  /*13a80*/  FSEL R58, R58, -INF , !P2 ;  /* 0xff8000003a3a7808 */ /* 0x000fe40005000000 */
[----:B------:R-:W-:Y:S01]  /*13a90*/  ISETP.NE.AND P2, PT, R85, RZ, PT ;  /* 0x000000ff5500720c */ /* 0x000fe20003f45270 */
[----:B------:R-:W-:-:S03]  /*13aa0*/  FMUL.FTZ R11, R3, R7 ;  /* 0x00000007030b7220 */ /* 0x000fc60000410000 */
[----:B------:R-:W-:-:S04]  /*13ab0*/  ISETP.GT.AND P2, PT, R25, 0x41, !P2 ;  /* 0x000000411900780c */ /* 0x000fc80005744270 */
[----:B------:R-:W-:-:S04]  /*13ac0*/  ISETP.LT.OR P2, PT, R96, 0x42, P2 ;  /* 0x000000426000780c */ /* 0x000fc80001741670 */
[----:B------:R-:W-:Y:S02]  /*13ad0*/  FSEL R88, R59, -INF , !P2 ;  /* 0xff8000003b587808 */ /* 0x000fe40005000000 */
[----:B------:R-:W-:Y:S02]  /*13ae0*/  ISETP.GT.AND P2, PT, R25, 0x48, !P6 ;  /* 0x000000481900780c */ /* 0x000fe40007744270 */
[----:B------:R-:W-:Y:S02]  /*13af0*/  ISETP.NE.AND P6, PT, R87, RZ, PT ;  /* 0x000000ff5700720c */ /* 0x000fe40003fc5270 */
[----:B------:R-:W-:-:S04]  /*13b00*/  ISETP.LT.OR P2, PT, R96, 0x49, P2 ;  /* 0x000000496000780c */ /* 0x000fc80001741670 */
[----:B------:R-:W-:Y:S02]  /*13b10*/  FSEL R62, R62, -INF , !P2 ;  /* 0xff8000003e3e7808 */ /* 0x000fe40005000000 */
[----:B------:R-:W-:Y:S02]  /*13b20*/  ISETP.GT.AND P2, PT, R25, 0x49, !P5 ;  /* 0x000000491900780c */ /* 0x000fe40006f44270 */
[----:B------:R-:W-:Y:S02]  /*13b30*/  ISETP.NE.AND P5, PT, R61, RZ, PT ;  /* 0x000000ff3d00720c */ /* 0x000fe40003fa5270 */
[----:B------:R-:W-:-:S04]  /*13b40*/  ISETP.LT.OR P2, PT, R96, 0x4a, P2 ;  /* 0x0000004a6000780c */ /* 0x000fc80001741670 */
[----:B------:R-:W-:Y:S02]  /*13b50*/  FSEL R90, R63, -INF , !P2 ;  /* 0xff8000003f5a7808 */ /* 0x000fe40005000000 */
[----:B------:R-:W-:-:S04]  /*13b60*/  FSETP.NEU.FTZ.AND P2, PT, R3, -INF , PT ;  /* 0xff8000000300780b */ /* 0x000fc80003f5d000 */
[----:B------:R-:W-:Y:S02]  /*13b70*/  FSEL R41, R11, RZ, P2 ;  /* 0x000000ff0b297208 */ /* 0x000fe40001000000 */
[----:B------:R-:W-:Y:S02]  /*13b80*/  FMNMX.FTZ R11, R34, R5, !PT ;  /* 0x00000005220b7209 */ /* 0x000fe40007810000 */
[----:B------:R-:W-:Y:S01]  /*13b90*/  ISETP.GT.AND P2, PT, R25, 0x50, !P5 ;  /* 0x000000501900780c */ /* 0x000fe20006f44270 */
[--C-:B------:R-:W-:Y:S01]  /*13ba0*/  FFMA.FTZ R29, R40, R7, -R41.reuse ;  /* 0x00000007281d7223 */ /* 0x100fe20000010829 */
[----:B------:R-:W-:Y:S01]  /*13bb0*/  FMNMX.FTZ R11, R74, R11, !PT ;  /* 0x0000000b4a0b7209 */ /* 0x000fe20007810000 */
[-CC-:B------:R-:W-:Y:S01]  /*13bc0*/  FFMA.FTZ R72, R72, R7.reuse, -R41.reuse ;  /* 0x0000000748487223 */ /* 0x180fe20000010829 */
[----:B------:R-:W-:Y:S01]  /*13bd0*/  ISETP.NE.AND P5, PT, R21, RZ, PT ;  /* 0x000000ff1500720c */ /* 0x000fe20003fa5270 */
[--C-:B------:R-:W-:Y:S01]  /*13be0*/  FFMA.FTZ R37, R4, R7, -R41.reuse ;  /* 0x0000000704257223 */ /* 0x100fe20000010829 */
[----:B------:R-:W-:Y:S01]  /*13bf0*/  FMNMX.FTZ R11, R38, R11, !PT ;  /* 0x0000000b260b7209 */ /* 0x000fe20007810000 */
[-CC-:B------:R-:W-:Y:S01]  /*13c00*/  FFMA.FTZ R156, R156, R7.reuse, -R41.reuse ;  /* 0x000000079c9c7223 */ /* 0x180fe20000010829 */
[----:B------:R-:W-:Y:S01]  /*13c10*/  ISETP.LT.OR P2, PT, R96, 0x51, P2 ;  /* 0x000000516000780c */ /* 0x000fe20001741670 */
[--C-:B------:R-:W-:Y:S01]  /*13c20*/  FFMA.FTZ R102, R102, R7, -R41.reuse ;  /* 0x0000000766667223 */ /* 0x100fe20000010829 */
[----:B------:R-:W-:Y:S01]  /*13c30*/  FMNMX.FTZ R11, R76, R11, !PT ;  /* 0x0000000b4c0b7209 */ /* 0x000fe20007810000 */
[--C-:B------:R-:W-:Y:S01]  /*13c40*/  FFMA.FTZ R158, R100, R7, -R41.reuse ;  /* 0x00000007649e7223 */ /* 0x100fe20000010829 */
[----:B------:R-:W-:Y:S01]  /*13c50*/  FSEL R66, R66, -INF , !P2 ;  /* 0xff80000042427808 */ /* 0x000fe20005000000 */
[----:B------:R-:W-:Y:S01]  /*13c60*/  MUFU.EX2 R156, R156 ;  /* 0x0000009c009c7308 */ /* 0x000fe20000000800 */
[----:B------:R-:W-:Y:S01]  /*13c70*/  FMNMX.FTZ R15, R42, R11, !PT ;  /* 0x0000000b2a0f7209 */ /* 0x000fe20007810000 */
[-CC-:B------:R-:W-:Y:S01]  /*13c80*/  FFMA.FTZ R98, R98, R7.reuse, -R41.reuse ;  /* 0x0000000762627223 */ /* 0x180fe20000010829 */
[C---:B------:R-:W-:Y:S01]  /*13c90*/  ISETP.GT.AND P2, PT, R25.reuse, 0x51, !P6 ;  /* 0x000000511900780c */ /* 0x040fe20007744270 */
[--C-:B------:R-:W-:Y:S01]  /*13ca0*/  FFMA.FTZ R152, R94, R7, -R41.reuse ;  /* 0x000000075e987223 */ /* 0x100fe20000010829 */
[----:B------:R-:W-:Y:S01]  /*13cb0*/  FMNMX.FTZ R15, R80, R15, !PT ;  /* 0x0000000f500f7209 */ /* 0x000fe20007810000 */
[--C-:B------:R-:W-:Y:S01]  /*13cc0*/  FFMA.FTZ R92, R92, R7, -R41.reuse ;  /* 0x000000075c5c7223 */ /* 0x100fe20000010829 */
[----:B------:R-:W-:Y:S01]  /*13cd0*/  ISETP.LT.OR P2, PT, R96, 0x52, P2 ;  /* 0x000000526000780c */ /* 0x000fe20001741670 */
[----:B------:R-:W0:Y:S01]  /*13ce0*/  MUFU.EX2 R5, R102 ;  /* 0x0000006600057308 */ /* 0x000e220000000800 */
[----:B------:R-:W-:Y:S01]  /*13cf0*/  FMNMX.FTZ R15, R46, R15, !PT ;  /* 0x0000000f2e0f7209 */ /* 0x000fe20007810000 */
[-CC-:B------:R-:W-:Y:S01]  /*13d00*/  FFMA.FTZ R154, R78, R7.reuse, -R41.reuse ;  /* 0x000000074e9a7223 */ /* 0x180fe20000010829 */
[----:B------:R-:W-:Y:S01]  /*13d10*/  ISETP.GT.AND P4, PT, R25, 0x59, !P5 ;  /* 0x000000591900780c */ /* 0x000fe20006f84270 */
[--C-:B------:R-:W-:Y:S01]  /*13d20*/  FFMA.FTZ R28, R28, R7, -R41.reuse ;  /* 0x000000071c1c7223 */ /* 0x100fe20000010829 */
[----:B------:R-:W-:Y:S01]  /*13d30*/  FMNMX.FTZ R15, R82, R15, !PT ;  /* 0x0000000f520f7209 */ /* 0x000fe20007810000 */
[--C-:B------:R-:W-:Y:S01]  /*13d40*/  FFMA.FTZ R150, R44, R7, -R41.reuse ;  /* 0x000000072c967223 */ /* 0x100fe20000010829 */
[----:B------:R-:W-:Y:S01]  /*13d50*/  FSEL R40, R67, -INF , !P2 ;  /* 0xff80000043287808 */ /* 0x000fe20005000000 */
[----:B------:R1:W-:Y:S01]  /*13d60*/  MUFU.EX2 R25, R29 ;  /* 0x0000001d00197308 */ /* 0x0003e20000000800 */
[----:B------:R-:W-:Y:S01]  /*13d70*/  FMNMX.FTZ R21, R50, R15, !PT ;  /* 0x0000000f32157209 */ /* 0x000fe20007810000 */
[-CC-:B------:R-:W-:Y:S01]  /*13d80*/  FFMA.FTZ R144, R48, R7.reuse, -R41.reuse ;  /* 0x0000000730907223 */ /* 0x180fe20000010829 */
[----:B------:R-:W-:Y:S01]  /*13d90*/  ISETP.LT.OR P4, PT, R96, 0x5a, P4 ;  /* 0x0000005a6000780c */ /* 0x000fe20002781670 */
[--C-:B------:R-:W-:Y:S01]  /*13da0*/  FFMA.FTZ R146, R52, R7, -R41.reuse ;  /* 0x0000000734927223 */ /* 0x100fe20000010829 */
[----:B------:R-:W-:Y:S01]  /*13db0*/  FMNMX.FTZ R21, R84, R21, !PT ;  /* 0x0000001554157209 */ /* 0x000fe20007810000 */
[-CC-:B------:R-:W-:Y:S01]  /*13dc0*/  FFMA.FTZ R31, R14, R7.reuse, -R41.reuse ;  /* 0x000000070e1f7223 */ /* 0x180fe20000010829 */
[-CC-:B------:R-:W-:Y:S01]  /*13dd0*/  FFMA.FTZ R140, R56, R7.reuse, -R41.reuse ;  /* 0x00000007388c7223 */ /* 0x180fe20000010829 */
[--C-:B------:R-:W-:Y:S01]  /*13de0*/  FFMA.FTZ R142, R60, R7, -R41.reuse ;  /* 0x000000073c8e7223 */ /* 0x100fe20000010829 */
[----:B------:R-:W-:Y:S01]  /*13df0*/  FMNMX.FTZ R21, R54, R21, !PT ;  /* 0x0000001536157209 */ /* 0x000fe20007810000 */
[-CC-:B-1----:R-:W-:Y:S01]  /*13e00*/  FFMA.FTZ R29, R20, R7.reuse, -R41.reuse ;  /* 0x00000007141d7223 */ /* 0x182fe20000010829 */
[-CC-:B------:R-:W-:Y:S01]  /*13e10*/  FFMA.FTZ R35, R6, R7.reuse, -R41.reuse ;  /* 0x0000000706237223 */ /* 0x180fe20000010829 */
[--C-:B------:R-:W-:Y:S01]  /*13e20*/  FFMA.FTZ R136, R64, R7, -R41.reuse ;  /* 0x0000000740887223 */ /* 0x100fe20000010829 */
[----:B------:R-:W-:Y:S01]  /*13e30*/  FMNMX.FTZ R21, R86, R21, !PT ;  /* 0x0000001556157209 */ /* 0x000fe20007810000 */
[----:B------:R-:W-:Y:S01]  /*13e40*/  FFMA.FTZ R138, R68, R7, -R41 ;  /* 0x00000007448a7223 */ /* 0x000fe20000010829 */
[----:B------:R-:W1:Y:S01]  /*13e50*/  MUFU.EX2 R158, R158 ;  /* 0x0000009e009e7308 */ /* 0x000e620000000800 */
[----:B0-----:R-:W-:Y:S01]  /*13e60*/  FADD.FTZ R43, R156, R5 ;  /* 0x000000059c2b7221 */ /* 0x001fe20000010000 */
[----:B------:R-:W-:-:S02]  /*13e70*/  FMNMX.FTZ R27, R58, R21, !PT ;  /* 0x000000153a1b7209 */ /* 0x000fc40007810000 */
[----:B------:R-:W-:Y:S02]  /*13e80*/  ISETP.NE.AND P5, PT, R198, 0x1, PT ;  /* 0x00000001c600780c */ /* 0x000fe40003fa5270 */
[----:B------:R-:W-:Y:S02]  /*13e90*/  FMNMX.FTZ R27, R88, R27, !PT ;  /* 0x0000001b581b7209 */ /* 0x000fe40007810000 */
[----:B------:R0:W-:Y:S01]  /*13ea0*/  MUFU.EX2 R21, R72 ;  /* 0x0000004800157308 */ /* 0x0001e20000000800 */
[----:B------:R-:W-:Y:S02]  /*13eb0*/  F2FP.F16.F32.PACK_AB R156, R5, R156 ;  /* 0x0000009c059c723e */ /* 0x000fe400000000ff */
[----:B------:R-:W-:-:S04]  /*13ec0*/  FMNMX.FTZ R27, R62, R27, !PT ;  /* 0x0000001b3e1b7209 */ /* 0x000fc80007810000 */
[----:B------:R-:W-:Y:S01]  /*13ed0*/  FMNMX.FTZ R27, R90, R27, !PT ;  /* 0x0000001b5a1b7209 */ /* 0x000fe20007810000 */
[----:B------:R-:W2:Y:S01]  /*13ee0*/  MUFU.EX2 R11, R98 ;  /* 0x00000062000b7308 */ /* 0x000ea20000000800 */
[----:B0-----:R-:W-:Y:S01]  /*13ef0*/  FSEL R72, R71, -INF , !P4 ;  /* 0xff80000047487808 */ /* 0x001fe20006000000 */
[----:B-1----:R-:W-:Y:S01]  /*13f00*/  FADD.FTZ R6, R158, R43 ;  /* 0x0000002b9e067221 */ /* 0x002fe20000010000 */
[----:B------:R-:W-:Y:S01]  /*13f10*/  FMNMX.FTZ R27, R66, R27, !PT ;  /* 0x0000001b421b7209 */ /* 0x000fe20007810000 */
[----:B------:R-:W0:Y:S03]  /*13f20*/  @P5 LDC R14, c[0x0][0x44c] ;  /* 0x00011300ff0e5b82 */ /* 0x000e260000000800 */
[----:B------:R-:W-:Y:S01]  /*13f30*/  FMNMX.FTZ R27, R40, R27, !PT ;  /* 0x0000001b281b7209 */ /* 0x000fe20007810000 */
[----:B------:R-:W1:Y:S03]  /*13f40*/  MUFU.EX2 R152, R152 ;  /* 0x0000009800987308 */ /* 0x000e660000000800 */
[----:B------:R-:W-:Y:S01]  /*13f50*/  FMNMX.FTZ R27, R70, R27, !PT ;  /* 0x0000001b461b7209 */ /* 0x000fe20007810000 */
[----:B------:R-:W3:Y:S03]  /*13f60*/  @P5 LDC R49, c[0x0][0x450] ;  /* 0x00011400ff315b82 */ /* 0x000ee60000000800 */
[----:B------:R-:W-:Y:S01]  /*13f70*/  FMNMX.FTZ R33, R72, R27, !PT ;  /* 0x0000001b48217209 */ /* 0x000fe20007810000 */
[----:B------:R-:W-:Y:S01]  /*13f80*/  FFMA.FTZ R27, R0, R7, -R41 ;  /* 0x00000007001b7223 */ /* 0x000fe20000010829 */
[----:B------:R-:W4:Y:S01]  /*13f90*/  MUFU.EX2 R15, R92 ;  /* 0x0000005c000f7308 */ /* 0x000f220000000800 */
[C---:B--2---:R-:W-:Y:S01]  /*13fa0*/  FADD.FTZ R43, R11.reuse, R6 ;  /* 0x000000060b2b7221 */ /* 0x044fe20000010000 */
[----:B------:R-:W-:Y:S01]  /*13fb0*/  F2FP.F16.F32.PACK_AB R158, R11, R158 ;  /* 0x0000009e0b9e723e */ /* 0x000fe200000000ff */
[----:B------:R-:W2:Y:S02]  /*13fc0*/  SHFL.BFLY PT, R0, R33, 0x2, 0x1f ;  /* 0x0c401f0021007f89 */ /* 0x000ea400000e0000 */
[----:B-1----:R-:W-:-:S03]  /*13fd0*/  FADD.FTZ R6, R152, R43 ;  /* 0x0000002b98067221 */ /* 0x002fc60000010000 */
[----:B------:R-:W1:Y:S01]  /*13fe0*/  MUFU.EX2 R154, R154 ;  /* 0x0000009a009a7308 */ /* 0x000e620000000800 */
[----:B0-----:R-:W-:-:S04]  /*13ff0*/  @P5 IMAD.HI.U32 R14, R177, R14, RZ ;  /* 0x0000000eb10e5227 */ /* 0x001fc800078e00ff */
[----:B----4-:R-:W-:-:S03]  /*14000*/  FADD.FTZ R45, R15, R6 ;  /* 0x000000060f2d7221 */ /* 0x010fc60000010000 */
[----:B------:R-:W0:Y:S01]  /*14010*/  MUFU.EX2 R28, R28 ;  /* 0x0000001c001c7308 */ /* 0x000e220000000800 */
[----:B---3--:R-:W-:Y:S02]  /*14020*/  @P5 SHF.R.U32.HI R47, RZ, R49, R14 ;  /* 0x00000031ff2f5219 */ /* 0x008fe4000001160e */
[----:B------:R-:W-:Y:S02]  /*14030*/  ISETP.GE.AND P5, PT, R13, 0x1, PT ;  /* 0x000000010d00780c */ /* 0x000fe40003fa6270 */
[----:B------:R-:W-:Y:S02]  /*14040*/  IADD3 R47, R148, R47, RZ ;  /* 0x0000002f942f7210 */ /* 0x000fe40007ffe0ff */
[----:B------:R-:W-:Y:S01]  /*14050*/  F2FP.F16.F32.PACK_AB R152, R15, R152 ;  /* 0x000000980f98723e */ /* 0x000fe200000000ff */
[----:B------:R-:W3:Y:S01]  /*14060*/  MUFU.EX2 R150, R150 ;  /* 0x0000009600967308 */ /* 0x000ee20000000800 */
[----:B--2---:R-:W-:Y:S01]  /*14070*/  FMNMX.FTZ R0, R33, R0, !PT ;  /* 0x0000000021007209 */ /* 0x004fe20007810000 */
[----:B------:R-:W-:Y:S01]  /*14080*/  FFMA.FTZ R33, R10, R7, -R41 ;  /* 0x000000070a217223 */ /* 0x000fe20000010829 */
[----:B-1----:R-:W-:Y:S01]  /*14090*/  FADD.FTZ R10, R154, R45 ;  /* 0x0000002d9a0a7221 */ /* 0x002fe20000010000 */
[----:B------:R-:W-:Y:S01]  /*140a0*/  F2FP.F16.F32.PACK_AB R154, R21, R154 ;  /* 0x0000009a159a723e */ /* 0x000fe200000000ff */
[----:B------:R-:W-:Y:S01]  /*140b0*/  IMAD.IADD R12, R47, 0x1, R12 ;  /* 0x000000012f0c7824 */ /* 0x000fe200078e020c */
[----:B------:R-:W1:Y:S01]  /*140c0*/  SHFL.BFLY PT, R39, R0, 0x1, 0x1f ;  /* 0x0c201f0000277f89 */ /* 0x000e6200000e0000 */
[----:B------:R-:W-:Y:S01]  /*140d0*/  FADD.FTZ R10, R21, R10 ;  /* 0x0000000a150a7221 */ /* 0x000fe20000010000 */
[----:B------:R-:W2:Y:S01]  /*140e0*/  MUFU.EX2 R27, R27 ;  /* 0x0000001b001b7308 */ /* 0x000ea20000000800 */
[----:B0-----:R-:W-:-:S02]  /*140f0*/  F2FP.F16.F32.PACK_AB R148, R28, R25 ;  /* 0x000000191c94723e */ /* 0x001fc400000000ff */
[----:B------:R-:W-:-:S04]  /*14100*/  FADD.FTZ R45, R25, R10 ;  /* 0x0000000a192d7221 */ /* 0x000fc80000010000 */
[----:B------:R-:W-:Y:S01]  /*14110*/  FADD.FTZ R45, R28, R45 ;  /* 0x0000002d1c2d7221 */ /* 0x000fe20000010000 */
[----:B------:R-:W0:Y:S03]  /*14120*/  MUFU.EX2 R144, R144 ;  /* 0x0000009000907308 */ /* 0x000e260000000800 */
[----:B---3--:R-:W-:-:S05]  /*14130*/  FADD.FTZ R10, R150, R45 ;  /* 0x0000002d960a7221 */ /* 0x008fca0000010000 */
[----:B------:R-:W3:Y:S01]  /*14140*/  MUFU.EX2 R29, R29 ;  /* 0x0000001d001d7308 */ /* 0x000ee20000000800 */
[C---:B--2---:R-:W-:Y:S01]  /*14150*/  FADD.FTZ R45, R27.reuse, R10 ;  /* 0x0000000a1b2d7221 */ /* 0x044fe20000010000 */
[----:B------:R-:W-:Y:S02]  /*14160*/  F2FP.F16.F32.PACK_AB R150, R27, R150 ;  /* 0x000000961b96723e */ /* 0x000fe400000000ff */
[----:B-1----:R-:W-:Y:S01]  /*14170*/  FMNMX.FTZ R4, R0, R39, !PT ;  /* 0x0000002700047209 */ /* 0x002fe20007810000 */
[----:B------:R-:W-:-:S03]  /*14180*/  FFMA.FTZ R39, R24, R7, -R41 ;  /* 0x0000000718277223 */ /* 0x000fc60000010829 */
[----:B------:R-:W1:Y:S01]  /*14190*/  MUFU.EX2 R146, R146 ;  /* 0x0000009200927308 */ /* 0x000e620000000800 */
[----:B0-----:R-:W-:Y:S01]  /*141a0*/  FADD.FTZ R10, R144, R45 ;  /* 0x0000002d900a7221 */ /* 0x001fe20000010000 */
[C---:B------:R-:W-:Y:S01]  /*141b0*/  FSETP.NEU.FTZ.AND P2, PT, R4.reuse, -INF , PT ;  /* 0xff8000000400780b */ /* 0x040fe20003f5d000 */
[----:B------:R-:W-:-:S05]  /*141c0*/  FMUL.FTZ R0, R4, R7 ;  /* 0x0000000704007220 */ /* 0x000fca0000410000 */
[----:B------:R-:W-:Y:S01]  /*141d0*/  FSEL R41, R0, RZ, P2 ;  /* 0x000000ff00297208 */ /* 0x000fe20001000000 */
[----:B------:R-:W0:Y:S01]  /*141e0*/  MUFU.EX2 R31, R31 ;  /* 0x0000001f001f7308 */ /* 0x000e220000000800 */
[C---:B---3--:R-:W-:Y:S01]  /*141f0*/  FADD.FTZ R45, R29.reuse, R10 ;  /* 0x0000000a1d2d7221 */ /* 0x048fe20000010000 */
[----:B------:R-:W-:Y:S02]  /*14200*/  F2FP.F16.F32.PACK_AB R144, R29, R144 ;  /* 0x000000901d90723e */ /* 0x000fe400000000ff */
        /* <DEDUP_REMOVED lines=14> */
[----:B------:R-:W2:Y:S01]  /*142f0*/  MUFU.EX2 R0, R0 ;  /* 0x0000000000007308 */ /* 0x000ea20000000800 */
[-CC-:B------:R-:W-:Y:S01]  /*14300*/  FFMA.FTZ R84, R84, R7.reuse, -R41.reuse ;  /* 0x0000000754547223 */ /* 0x180fe20000010829 */
[-CC-:B------:R-:W-:Y:S01]  /*14310*/  FFMA.FTZ R54, R54, R7.reuse, -R41.reuse ;  /* 0x0000000736367223 */ /* 0x180fe20000010829 */
[-CC-:B------:R-:W-:Y:S01]  /*14320*/  FFMA.FTZ R86, R86, R7.reuse, -R41.reuse ;  /* 0x0000000756567223 */ /* 0x180fe20000010829 */
[-CC-:B------:R-:W-:Y:S01]  /*14330*/  FFMA.FTZ R58, R58, R7.reuse, -R41.reuse ;  /* 0x000000073a3a7223 */ /* 0x180fe20000010829 */
[-CC-:B------:R-:W-:Y:S01]  /*14340*/  FFMA.FTZ R88, R88, R7.reuse, -R41.reuse ;  /* 0x0000000758587223 */ /* 0x180fe20000010829 */
[-CC-:B------:R-:W-:Y:S01]  /*14350*/  FFMA.FTZ R62, R62, R7.reuse, -R41.reuse ;  /* 0x000000073e3e7223 */ /* 0x180fe20000010829 */
[-C--:B------:R-:W-:Y:S01]  /*14360*/  FFMA.FTZ R90, R90, R7.reuse, -R41 ;  /* 0x000000075a5a7223 */ /* 0x080fe20000010829 */
[----:B------:R-:W3:Y:S01]  /*14370*/  MUFU.EX2 R30, R30 ;  /* 0x0000001e001e7308 */ /* 0x000ee20000000800 */
[----:B-1----:R-:W-:Y:S01]  /*14380*/  FADD.FTZ R10, R146, R45 ;  /* 0x0000002d920a7221 */ /* 0x002fe20000010000 */
[-CC-:B------:R-:W-:Y:S01]  /*14390*/  FFMA.FTZ R66, R66, R7.reuse, -R41.reuse ;  /* 0x0000000742427223 */ /* 0x180fe20000010829 */
[-CC-:B------:R-:W-:Y:S01]  /*143a0*/  FFMA.FTZ R40, R40, R7.reuse, -R41.reuse ;  /* 0x0000000728287223 */ /* 0x180fe20000010829 */
[-CC-:B------:R-:W-:Y:S01]  /*143b0*/  FFMA.FTZ R70, R70, R7.reuse, -R41.reuse ;  /* 0x0000000746467223 */ /* 0x180fe20000010829 */
[C---:B0-----:R-:W-:Y:S01]  /*143c0*/  FADD.FTZ R45, R31.reuse, R10 ;  /* 0x0000000a1f2d7221 */ /* 0x041fe20000010000 */
[----:B------:R-:W-:Y:S01]  /*143d0*/  FFMA.FTZ R41, R72, R7, -R41 ;  /* 0x0000000748297223 */ /* 0x000fe20000010829 */
[----:B------:R-:W-:Y:S01]  /*143e0*/  F2FP.F16.F32.PACK_AB R146, R31, R146 ;  /* 0x000000921f92723e */ /* 0x000fe200000000ff */
[----:B------:R-:W0:Y:S01]  /*143f0*/  MUFU.EX2 R159, R36 ;  /* 0x00000024009f7308 */ /* 0x000e220000000800 */
[----:B--2---:R-:W-:Y:S01]  /*14400*/  FADD.FTZ R43, R157, R0 ;  /* 0x000000009d2b7221 */ /* 0x004fe20000010000 */
[----:B------:R-:W-:-:S06]  /*14410*/  F2FP.F16.F32.PACK_AB R157, R0, R157 ;  /* 0x0000009d009d723e */ /* 0x000fcc00000000ff */
[----:B------:R-:W1:Y:S01]  /*14420*/  MUFU.EX2 R34, R34 ;  /* 0x0000002200227308 */ /* 0x000e620000000800 */
[----:B---3--:R-:W-:-:S07]  /*14430*/  FADD.FTZ R6, R30, R43 ;  /* 0x0000002b1e067221 */ /* 0x008fce0000010000 */
[----:B------:R-:W2:Y:S01]  /*14440*/  MUFU.EX2 R153, R74 ;  /* 0x0000004a00997308 */ /* 0x000ea20000000800 */
[C---:B0-----:R-:W-:Y:S01]  /*14450*/  FADD.FTZ R43, R159.reuse, R6 ;  /* 0x000000069f2b7221 */ /* 0x041fe20000010000 */
[----:B------:R-:W-:-:S06]  /*14460*/  F2FP.F16.F32.PACK_AB R159, R159, R30 ;  /* 0x0000001e9f9f723e */ /* 0x000fcc00000000ff */
        /* <DEDUP_REMOVED lines=42> */
[----:B-----5:R-:W2:Y:S01]  /*14710*/  MUFU.EX2 R143, R90 ;  /* 0x0000005a008f7308 */ /* 0x020ea20000000800 */
        /* <DEDUP_REMOVED lines=17> */
[----:B------:R-:W0:Y:S01]  /*14830*/  MUFU.EX2 R39, R39 ;  /* 0x0000002700277308 */ /* 0x000e220000000800 */
[----:B-1----:R-:W-:-:S07]  /*14840*/  FADD.FTZ R10, R138, R11 ;  /* 0x0000000b8a0a7221 */ /* 0x002fce0000010000 */
[----:B------:R-:W1:Y:S01]  /*14850*/  MUFU.EX2 R41, R41 ;  /* 0x0000002900297308 */ /* 0x000e620000000800 */
[----:B--2---:R-:W-:Y:S01]  /*14860*/  FADD.FTZ R0, R70, R5 ;  /* 0x0000000546007221 */ /* 0x004fe20000010000 */
[C---:B0-----:R-:W-:Y:S01]  /*14870*/  FADD.FTZ R6, R39.reuse, R10 ;  /* 0x0000000a27067221 */ /* 0x041fe20000010000 */
[----:B------:R-:W-:Y:S01]  /*14880*/  F2FP.F16.F32.PACK_AB R138, R39, R138 ;  /* 0x0000008a278a723e */ /* 0x000fe200000000ff */
[----:B------:R-:W-:Y:S02]  /*14890*/  VIADD R10, R2, 0xfffffffe ;  /* 0xfffffffe020a7836 */ /* 0x000fe40000000000 */
[C---:B-1----:R-:W-:Y:S01]  /*148a0*/  FADD.FTZ R5, R41.reuse, R0 ;  /* 0x0000000029057221 */ /* 0x042fe20000010000 */
[----:B------:R-:W-:Y:S01]  /*148b0*/  F2FP.F16.F32.PACK_AB R139, R41, R70 ;  /* 0x00000046298b723e */ /* 0x000fe200000000ff */
[----:B------:R-:W-:Y:S06]  /*148c0*/  @!P5 BRA `(.L_x_1856) ;  /* 0x000000000048d947 */ /* 0x000fec0003800000 */
        /* <DEDUP_REMOVED lines=11> */
.L_x_1858:
[----:B------:R-:W-:-:S13]  /*14980*/  ISETP.NE.AND P2, PT, R13, 0x1, PT ;  /* 0x000000010d00780c */ /* 0x000fda0003f45270 */
[----:B------:R-:W0:Y:S02]  /*14990*/  @P2 LDC.64 R14, c[0x0][0x9e8] ;  /* 0x00027a00ff0e2b82 */ /* 0x000e240000000a00 */
[----:B0-----:R-:W-:-:S05]  /*149a0*/  @P2 IMAD.HI.U32 R2, R0, R14, RZ ;  /* 0x0000000e00022227 */ /* 0x001fca00078e00ff */
[----:B------:R-:W-:-:S07]  /*149b0*/  @P2 SHF.R.U32.HI R0, RZ, R15, R2 ;  /* 0x0000000fff002219 */ /* 0x000fce0000011602 */
.L_x_1859:
[----:B------:R-:W-:Y:S05]  /*149c0*/  BSYNC B0 ;  /* 0x0000000000007941 */ /* 0x000fea0003800000 */
.L_x_1857:
[----:B------:R-:W-:-:S05]  /*149d0*/  IMAD R13, R0, R13, R13 ;  /* 0x0000000d000d7224 */ /* 0x000fca00078e020d */
[----:B------:R-:W-:-:S07]  /*149e0*/  VIMNMX R12, R12, R13, PT ;  /* 0x0000000d0c0c7248 */ /* 0x000fce0003fe0100 */
.L_x_1856:
[----:B------:R-:W-:Y:S01]  /*149f0*/  IMAD.HI R12, R12, 0x2aaaaaab, RZ ;  /* 0x2aaaaaab0c0c7827 */ /* 0x000fe200078e02ff */
[----:B------:R-:W-:Y:S01]  /*14a00*/  ULDC UR46, c[0x0][0x9e4] ;  /* 0x00027900002e7ab9 */ /* 0x000fe20000000800 */
[----:B------:R-:W-:Y:S01]  /*14a10*/  ULDC UR39, c[0x0][0x9e4] ;  /* 0x0002790000277ab9 */ /* 0x000fe20000000800 */
[----:B------:R-:W-:Y:S01]  /*14a20*/  ULDC UR47, c[0x0][0x9dc] ;  /* 0x00027700002f7ab9 */ /* 0x000fe20000000800 */
[----:B------:R-:W-:Y:S01]  /*14a30*/  ULDC UR51, c[0x0][0x9dc] ;  /* 0x0002770000337ab9 */ /* 0x000fe20000000800 */
[----:B------:R-:W-:Y:S01]  /*14a40*/  SHF.R.U32.HI R11, RZ, 0x1f, R12 ;  /* 0x0000001fff0b7819 */ /* 0x000fe2000001160c */
[----:B------:R-:W-:Y:S01]  /*14a50*/  ULDC UR38, c[0x0][0x988] ;  /* 0x0002620000267ab9 */ /* 0x000fe20000000800 */
[----:B------:R-:W-:Y:S01]  /*14a60*/  ULDC UR43, c[0x0][0x988] ;  /* 0x00026200002b7ab9 */ /* 0x000fe20000000800 */
[----:B------:R-:W-:Y:S01]  /*14a70*/  ULDC UR42, c[0x0][0x988] ;  /* 0x00026200002a7ab9 */ /* 0x000fe20000000800 */
[----:B------:R-:W-:Y:S01]  /*14a80*/  LEA.HI.SX32 R12, R12, R11, 0x1c ;  /* 0x0000000b0c0c7211 */ /* 0x000fe200078fe2ff */
[----:B------:R-:W-:Y:S01]  /*14a90*/  ULDC UR54, c[0x0][0x9e0] ;  /* 0x0002780000367ab9 */ /* 0x000fe20000000800 */
[----:B------:R-:W-:Y:S01]  /*14aa0*/  ULDC UR50, c[0x0][0x9e0] ;  /* 0x0002780000327ab9 */ /* 0x000fe20000000800 */
[----:B------:R-:W-:Y:S01]  /*14ab0*/  BSSY B0, `(.L_x_1860) ;  /* 0x000033d000007945 */ /* 0x000fe20003800000 */
[----:B------:R-:W-:Y:S01]  /*14ac0*/  VIMNMX R11, R179, R12, !PT ;  /* 0x0000000cb30b7248 */ /* 0x000fe20007fe0100 */
[----:B------:R-:W-:Y:S01]  /*14ad0*/  IMAD.MOV.U32 R2, RZ, RZ, 0x3f800000 ;  /* 0x3f800000ff027424 */ /* 0x000fe200078e00ff */
[----:B------:R-:W-:Y:S01]  /*14ae0*/  CS2R R86, SRZ ;  /* 0x0000000000567805 */ /* 0x000fe2000001ff00 */
[----:B------:R-:W-:Y:S01]  /*14af0*/  IMAD.MOV.U32 R0, RZ, RZ, 0x3f800000 ;  /* 0x3f800000ff007424 */ /* 0x000fe200078e00ff */
[----:B------:R-:W-:-:S02]  /*14b00*/  ISETP.GE.AND P2, PT, R10, R11, PT ;  /* 0x0000000b0a00720c */ /* 0x000fc40003f46270 */
        /* <DEDUP_REMOVED lines=31> */
[----:B------:R-:W-:Y:S06]  /*14d00*/  @!P2 BRA `(.L_x_1861) ;  /* 0x00000030005ca947 */ /* 0x000fec0003800000 */
[----:B------:R-:W-:Y:S01]  /*14d10*/  BSSY B1, `(.L_x_1862) ;  /* 0x0000312000017945 */ /* 0x000fe20003800000 */
[----:B------:R-:W-:Y:S01]  /*14d20*/  MOV R2, 0x3f800000 ;  /* 0x3f80000000027802 */ /* 0x000fe20000000f00 */
[----:B------:R-:W-:-:S07]  /*14d30*/  IMAD.MOV.U32 R87, RZ, RZ, RZ ;  /* 0x000000ffff577224 */ /* 0x000fce00078e00ff */
.L_x_1881:
[----:B------:R-:W-:-:S05]  /*14d40*/  VIADD R20, R22, 0x1 ;  /* 0x0000000116147836 */ /* 0x000fca0000000000 */
[----:B------:R-:W-:-:S04]  /*14d50*/  ISETP.NE.AND P2, PT, R20, 0x2, PT ;  /* 0x000000021400780c */ /* 0x000fc80003f45270 */
[----:B------:R-:W-:Y:S02]  /*14d60*/  SEL R12, RZ, 0x1, P2 ;  /* 0x00000001ff0c7807 */ /* 0x000fe40001000000 */
[----:B------:R-:W-:Y:S02]  /*14d70*/  SEL R20, R20, RZ, P2 ;  /* 0x000000ff14147207 */ /* 0x000fe40001000000 */
[----:B------:R-:W-:Y:S01]  /*14d80*/  LOP3.LUT R21, R23, R12, RZ, 0x3c, !PT ;  /* 0x0000000c17157212 */ /* 0x000fe200078e3cff */
[----:B------:R-:W-:Y:S06]  /*14d90*/  @!P0 BRA `(.L_x_1863) ;  /* 0x0000000000048947 */ /* 0x000fec0003800000 */
[----:B------:R-:W-:Y:S01]  /*14da0*/  BPT.TRAP 0x1 ;  /* 0x000000040000795c */ /* 0x000fe20000300000 */
.L_x_1863:
[----:B------:R-:W-:Y:S01]  /*14db0*/  IMAD R7, R20, 0x8, R16 ;  /* 0x0000000814077824 */ /* 0x000fe200078e0210 */
[----:B------:R-:W-:-:S04]  /*14dc0*/  SHF.L.U32 R14, R21, 0x1f, RZ ;  /* 0x0000001f150e7819 */ /* 0x000fc800000006ff */
[----:B------:R0:W1:Y:S01]  /*14dd0*/  SYNCS.PHASECHK.TRANS64.TRYWAIT P2, [R7+URZ+0x2a830], R14 ;  /* 0x02a8300e070075a7 */ /* 0x000062000804017f */
[----:B------:R-:W-:Y:S05]  /*14de0*/  @!P0 BRA `(.L_x_1864) ;  /* 0x0000000000048947 */ /* 0x000fea0003800000 */
[----:B------:R-:W-:Y:S01]  /*14df0*/  BPT.TRAP 0x1 ;  /* 0x000000040000795c */ /* 0x000fe20000300000 */
.L_x_1864:
[----:B------:R-:W-:Y:S01]  /*14e00*/  BSSY B2, `(.L_x_1865) ;  /* 0x0000006000027945 */ /* 0x000fe20003800000 */
[----:B------:R-:W-:Y:S02]  /*14e10*/  IMAD R12, R20, 0x900, R8 ;  /* 0x00000900140c7824 */ /* 0x000fe400078e0208 */
[----:B------:R-:W-:Y:S01]  /*14e20*/  IMAD.MOV.U32 R13, RZ, RZ, 0x40000040 ;  /* 0x40000040ff0d7424 */ /* 0x000fe200078e00ff */
[----:B-1----:R-:W-:Y:S06]  /*14e30*/  @P2 BRA `(.L_x_1866) ;  /* 0x0000000000082947 */ /* 0x002fec0003800000 */
[----:B------:R-:W1:Y:S02]  /*14e40*/  SYNCS.PHASECHK.TRANS64.TRYWAIT P2, [R7+URZ+0x2a830], R14 ;  /* 0x02a8300e070075a7 */ /* 0x000e64000804017f */
[----:B-1----:R-:W-:Y:S05]  /*14e50*/  @!P2 BRA `(.L_x_1867) ;  /* 0x000001400000a947 */ /* 0x002fea0003800000 */
.L_x_1866:
[----:B------:R-:W-:Y:S05]  /*14e60*/  BSYNC B2 ;  /* 0x0000000000027941 */ /* 0x000fea0003800000 */
.L_x_1865:
[----:B------:R-:W2:Y:S04]  /*14e70*/  LDL.64 R88, [R1+0x38] ;  /* 0x0000380001587983 */ /* 0x000ea80000100a00 */
[----:B------:R-:W3:Y:S04]  /*14e80*/  LDL.64 R220, [R1+0x30] ;  /* 0x0000300001dc7983 */ /* 0x000ee80000100a00 */
[----:B------:R-:W4:Y:S01]  /*14e90*/  LDL.64 R218, [R1+0x28] ;  /* 0x0000280001da7983 */ /* 0x000f220000100a00 */
[----:B------:R-:W-:-:S03]  /*14ea0*/  R2UR UR6, R12 ;  /* 0x000000000c0672ca */ /* 0x000fc600000e0000 */
[----:B------:R-:W5:Y:S01]  /*14eb0*/  LDL.64 R216, [R1+0x20] ;  /* 0x0000200001d87983 */ /* 0x000f620000100a00 */
[----:B------:R-:W-:Y:S01]  /*14ec0*/  R2UR UR7, R13 ;  /* 0x000000000d0772ca */ /* 0x000fe200000e0000 */
[----:B01----:R-:W-:Y:S02]  /*14ed0*/  VIADD R14, R12, 0x2 ;  /* 0x000000020c0e7836 */ /* 0x003fe40000000000 */
[----:B------:R-:W-:Y:S01]  /*14ee0*/  IMAD.MOV.U32 R15, RZ, RZ, 0x40000040 ;  /* 0x40000040ff0f7424 */ /* 0x000fe200078e00ff */
[----:B------:R-:W5:Y:S04]  /*14ef0*/  LDL.64 R214, [R1+0x18] ;  /* 0x0000180001d67983 */ /* 0x000f680000100a00 */
[----:B------:R-:W5:Y:S04]  /*14f00*/  LDL.64 R212, [R1+0x10] ;  /* 0x0000100001d47983 */ /* 0x000f680000100a00 */
[----:B------:R-:W5:Y:S01]  /*14f10*/  LDL.64 R210, [R1+0x8] ;  /* 0x0000080001d27983 */ /* 0x000f620000100a00 */
[----:B--2---:R-:W-:-:S02]  /*14f20*/  R2UR UR4, R88 ;  /* 0x00000000580472ca */ /* 0x004fc400000e0000 */
[----:B------:R-:W-:Y:S02]  /*14f30*/  R2UR UR5, R89 ;  /* 0x00000000590572ca */ /* 0x000fe400000e0000 */
[----:B------:R-:W-:-:S11]  /*14f40*/  WARPGROUP.ARRIVE ;  /* 0x00000000000079c5 */ /* 0x000fd60000000000 */
[----:B------:R-:W-:Y:S01]  /*14f50*/  HGMMA.64x96x16.F32 R88, gdesc[UR4], RZ, !UPT, gsb0 ;  /* 0x01600000045879f0 */ /* 0x000fe2000c0008ff */
[----:B------:R-:W-:Y:S02]  /*14f60*/  R2UR UR6, R14 ;  /* 0x000000000e0672ca */ /* 0x000fe400000e0000 */
[----:B------:R-:W-:Y:S02]  /*14f70*/  R2UR UR7, R15 ;  /* 0x000000000f0772ca */ /* 0x000fe400000e0000 */
[----:B---3--:R-:W-:Y:S02]  /*14f80*/  R2UR UR4, R220 ;  /* 0x00000000dc0472ca */ /* 0x008fe400000e0000 */
[----:B------:R-:W-:Y:S01]  /*14f90*/  R2UR UR5, R221 ;  /* 0x00000000dd0572ca */ /* 0x000fe200000e0000 */
[----:B------:R-:W-:Y:S01]  /*14fa0*/  IMAD.MOV.U32 R15, RZ, RZ, 0x40000040 ;  /* 0x40000040ff0f7424 */ /* 0x000fe200078e00ff */
[----:B------:R-:W-:Y:S01]  /*14fb0*/  IADD3 R14, R12, 0x4, RZ ;  /* 0x000000040c0e7810 */ /* 0x000fe20007ffe0ff */
[----:B------:R-:W-:-:S02]  /*14fc0*/  WARPGROUP.DEPBAR.LE gsb0, 0x0 ;  /* 0x00008000000079c5 */ /* 0x000fc40000010000 */
[----:B------:R-:W-:-:S08]  /*14fd0*/  WARPGROUP.ARRIVE ;  /* 0x00000000000079c5 */ /* 0x000fd00000000000 */
[----:B------:R-:W-:Y:S01]  /*14fe0*/  HGMMA.64x96x16.F32 R88, gdesc[UR4], R88, gsb0 ;  /* 0x01600000045879f0 */ /* 0x000fe20008000858 */
[----:B------:R-:W-:Y:S02]  /*14ff0*/  R2UR UR6, R14 ;  /* 0x000000000e0672ca */ /* 0x000fe400000e0000 */
[----:B------:R-:W-:Y:S02]  /*15000*/  R2UR UR7, R15 ;  /* 0x000000000f0772ca */ /* 0x000fe400000e0000 */
[----:B----4-:R-:W-:Y:S02]  /*15010*/  R2UR UR4, R218 ;  /* 0x00000000da0472ca */ /* 0x010fe400000e0000 */
[----:B------:R-:W-:Y:S01]  /*15020*/  R2UR UR5, R219 ;  /* 0x00000000db0572ca */ /* 0x000fe200000e0000 */
[----:B------:R-:W-:Y:S02]  /*15030*/  VIADD R14, R12, 0x6 ;  /* 0x000000060c0e7836 */ /* 0x000fe40000000000 */
[----:B------:R-:W-:Y:S01]  /*15040*/  IMAD.MOV.U32 R15, RZ, RZ, 0x40000040 ;  /* 0x40000040ff0f7424 */ /* 0x000fe200078e00ff */
[----:B------:R-:W-:-:S02]  /*15050*/  WARPGROUP.DEPBAR.LE gsb0, 0x0 ;  /* 0x00008000000079c5 */ /* 0x000fc40000010000 */
[----:B------:R-:W-:-:S07]  /*15060*/  WARPGROUP.ARRIVE ;  /* 0x00000000000079c5 */ /* 0x000fce0000000000 */
[----:B------:R-:W-:Y:S01]  /*15070*/  HGMMA.64x96x16.F32 R88, gdesc[UR4], R88, gsb0 ;  /* 0x01600000045879f0 */ /* 0x000fe20008000858 */
[----:B------:R-:W-:Y:S02]  /*15080*/  R2UR UR6, R14 ;  /* 0x000000000e0672ca */ /* 0x000fe400000e0000 */
[----:B------:R-:W-:Y:S02]  /*15090*/  R2UR UR7, R15 ;  /* 0x000000000f0772ca */ /* 0x000fe400000e0000 */
[----:B-----5:R-:W-:Y:S02]  /*150a0*/  R2UR UR4, R216 ;  /* 0x00000000d80472ca */ /* 0x020fe400000e0000 */
        /* <DEDUP_REMOVED lines=8> */
[----:B------:R-:W-:Y:S02]  /*15130*/  R2UR UR4, R214 ;  /* 0x00000000d60472ca */ /* 0x000fe400000e0000 */
[----:B------:R-:W-:Y:S01]  /*15140*/  R2UR UR5, R215 ;  /* 0x00000000d70572ca */ /* 0x000fe200000e0000 */
[----:B------:R-:W-:Y:S01]  /*15150*/  VIADD R14, R12, 0x302 ;  /* 0x000003020c0e7836 */ /* 0x000fe20000000000 */
[----:B------:R-:W-:Y:S01]  /*15160*/  MOV R15, 0x40000040 ;  /* 0x40000040000f7802 */ /* 0x000fe20000000f00 */
[----:B------:R-:W-:-:S02]  /*15170*/  WARPGROUP.DEPBAR.LE gsb0, 0x0 ;  /* 0x00008000000079c5 */ /* 0x000fc40000010000 */
[----:B------:R-:W-:-:S08]  /*15180*/  WARPGROUP.ARRIVE ;  /* 0x00000000000079c5 */ /* 0x000fd00000000000 */
[----:B------:R-:W-:Y:S01]  /*15190*/  HGMMA.64x96x16.F32 R88, gdesc[UR4], R88, gsb0 ;  /* 0x01600000045879f0 */ /* 0x000fe20008000858 */
[----:B------:R-:W-:Y:S02]  /*151a0*/  R2UR UR6, R14 ;  /* 0x000000000e0672ca */ /* 0x000fe400000e0000 */
[----:B------:R-:W-:Y:S02]  /*151b0*/  R2UR UR7, R15 ;  /* 0x000000000f0772ca */ /* 0x000fe400000e0000 */
[----:B------:R-:W-:Y:S02]  /*151c0*/  R2UR UR4, R212 ;  /* 0x00000000d40472ca */ /* 0x000fe400000e0000 */
        /* <DEDUP_REMOVED lines=16> */
[----:B------:R-:W-:Y:S01]  /*152d0*/  R2UR UR7, R15 ;  /* 0x000000000f0772ca */ /* 0x000fe200000e0000 */
[----:B------:R-:W-:Y:S01]  /*152e0*/  UMOV UR4, UR52 ;  /* 0x0000003400047c82 */ /* 0x000fe20008000000 */
[----:B------:R-:W-:Y:S01]  /*152f0*/  UMOV UR5, UR53 ;  /* 0x0000003500057c82 */ /* 0x000fe20008000000 */
[----:B------:R-:W-:Y:S02]  /*15300*/  VIADD R14, R12, 0x600 ;  /* 0x000006000c0e7836 */ /* 0x000fe40000000000 */
[----:B------:R-:W-:Y:S01]  /*15310*/  IMAD.MOV.U32 R15, RZ, RZ, 0x40000040 ;  /* 0x40000040ff0f7424 */ /* 0x000fe200078e00ff */
[----:B------:R-:W-:Y:S02]  /*15320*/  WARPGROUP.DEPBAR.LE gsb0, 0x0 ;  /* 0x00008000000079c5 */ /* 0x000fe40000010000 */
[----:B------:R-:W-:-:S06]  /*15330*/  WARPGROUP.ARRIVE ;  /* 0x00000000000079c5 */ /* 0x000fcc0000000000 */
[----:B------:R-:W-:Y:S01]  /*15340*/  HGMMA.64x96x16.F32 R88, gdesc[UR4], R88, gsb0 ;  /* 0x01600000045879f0 */ /* 0x000fe20008000858 */
[----:B------:R-:W-:Y:S02]  /*15350*/  R2UR UR6, R14 ;  /* 0x000000000e0672ca */ /* 0x000fe400000e0000 */
[----:B------:R-:W-:Y:S01]  /*15360*/  R2UR UR7, R15 ;  /* 0x000000000f0772ca */ /* 0x000fe200000e0000 */
[----:B------:R-:W-:Y:S01]  /*15370*/  UMOV UR4, UR48 ;  /* 0x0000003000047c82 */ /* 0x000fe20008000000 */
[----:B------:R-:W-:Y:S01]  /*15380*/  UMOV UR5, UR49 ;  /* 0x0000003100057c82 */ /* 0x000fe20008000000 */
[----:B------:R-:W-:Y:S01]  /*15390*/  IMAD.MOV.U32 R15, RZ, RZ, 0x40000040 ;  /* 0x40000040ff0f7424 */ /* 0x000fe200078e00ff */
[----:B------:R-:W-:Y:S01]  /*153a0*/  IADD3 R14, R12, 0x602, RZ ;  /* 0x000006020c0e7810 */ /* 0x000fe20007ffe0ff */
[----:B------:R-:W-:Y:S02]  /*153b0*/  WARPGROUP.DEPBAR.LE gsb0, 0x0 ;  /* 0x00008000000079c5 */ /* 0x000fe40000010000 */
[----:B------:R-:W-:-:S06]  /*153c0*/  WARPGROUP.ARRIVE ;  /* 0x00000000000079c5 */ /* 0x000fcc0000000000 */
        /* <DEDUP_REMOVED lines=23> */
[----:B------:R-:W-:Y:S02]  /*15540*/  WARPGROUP.DEPBAR.LE gsb0, 0x0 ;  /* 0x00008000000079c5 */ /* 0x000fe40000010000 */
[----:B------:R-:W-:-:S08]  /*15550*/  WARPGROUP.ARRIVE ;  /* 0x00000000000079c5 */ /* 0x000fd00000000000 */
[----:B------:R-:W-:Y:S01]  /*15560*/  HGMMA.64x96x16.F32 R88, gdesc[UR4], R88, gsb0 ;  /* 0x01600000045879f0 */ /* 0x000fe20008000858 */
        /* <DEDUP_REMOVED lines=65> */
[----:B------:R-:W-:Y:S05]  /*15980*/  @!P0 BRA `(.L_x_1868) ;  /* 0x0000000000048947 */ /* 0x000fea0003800000 */
[----:B------:R-:W-:Y:S01]  /*15990*/  BPT.TRAP 0x1 ;  /* 0x000000040000795c */ /* 0x000fe20000300000 */
.L_x_1868:
[----:B------:R-:W-:Y:S01]  /*159a0*/  SHF.L.U32 R9, R23, 0x1f, RZ ;  /* 0x0000001f17097819 */ /* 0x000fe200000006ff */
[----:B------:R-:W-:-:S04]  /*159b0*/  IMAD R14, R22, 0x8, R16 ;  /* 0x00000008160e7824 */ /* 0x000fc800078e0210 */
[----:B------:R0:W1:Y:S01]  /*159c0*/  SYNCS.PHASECHK.TRANS64.TRYWAIT P2, [R14+URZ+0x2a850], R9 ;  /* 0x02a850090e0075a7 */ /* 0x000062000804017f */
[----:B------:R-:W-:Y:S05]  /*159d0*/  @!P0 BRA `(.L_x_1869) ;  /* 0x0000000000048947 */ /* 0x000fea0003800000 */
[----:B------:R-:W-:Y:S01]  /*159e0*/  BPT.TRAP 0x1 ;  /* 0x000000040000795c */ /* 0x000fe20000300000 */
.L_x_1869:
[----:B------:R-:W-:Y:S01]  /*159f0*/  IADD3 R0, R16, 0x400, RZ ;  /* 0x0000040010007810 */ /* 0x000fe20007ffe0ff */
[----:B------:R-:W-:Y:S03]  /*15a00*/  BSSY B2, `(.L_x_1870) ;  /* 0x0000008000027945 */ /* 0x000fe60003800000 */
[----:B------:R-:W-:-:S04]  /*15a10*/  SHF.R.U32.HI R0, RZ, 0x4, R0 ;  /* 0x00000004ff007819 */ /* 0x000fc80000011600 */
[----:B------:R-:W-:-:S04]  /*15a20*/  LOP3.LUT R0, R0, 0x3fff, RZ, 0xc0, !PT ;  /* 0x00003fff00007812 */ /* 0x000fc800078ec0ff */
[----:B------:R-:W-:-:S05]  /*15a30*/  LOP3.LUT R13, R0, 0x3000000, RZ, 0xfc, !PT ;  /* 0x03000000000d7812 */ /* 0x000fca00078efcff */
[----:B------:R-:W-:Y:S01]  /*15a40*/  IMAD R0, R22, 0x600, R13 ;  /* 0x0000060016007824 */ /* 0x000fe200078e020d */
[----:B-1----:R-:W-:Y:S06]  /*15a50*/  @P2 BRA `(.L_x_1871) ;  /* 0x0000000000082947 */ /* 0x002fec0003800000 */
[----:B------:R-:W1:Y:S02]  /*15a60*/  SYNCS.PHASECHK.TRANS64.TRYWAIT P2, [R14+URZ+0x2a850], R9 ;  /* 0x02a850090e0075a7 */ /* 0x000e64000804017f */
[----:B-1----:R-:W-:Y:S05]  /*15a70*/  @!P2 BRA `(.L_x_1872) ;  /* 0x00000134000ca947 */ /* 0x002fea0003800000 */
.L_x_1871:
[----:B------:R-:W-:Y:S05]  /*15a80*/  BSYNC B2 ;  /* 0x0000000000027941 */ /* 0x000fea0003800000 */
.L_x_1870:
[----:B------:R-:W-:Y:S01]  /*15a90*/  IMAD.MOV.U32 R12, RZ, RZ, R0 ;  /* 0x000000ffff0c7224 */ /* 0x000fe200078e0000 */
[----:B------:R-:W2:Y:S01]  /*15aa0*/  LDL R200, [R1+0x4] ;  /* 0x0000040001c87983 */ /* 0x000ea20000100800 */
[----:B------:R-:W-:Y:S01]  /*15ab0*/  IMAD.MOV.U32 R13, RZ, RZ, 0x40000040 ;  /* 0x40000040ff0d7424 */ /* 0x000fe200078e00ff */
[----:B------:R-:W-:Y:S01]  /*15ac0*/  WARPGROUP.ARRIVE ;  /* 0x00000000000079c5 */ /* 0x000fe20000000000 */
[----:B------:R-:W-:Y:S01]  /*15ad0*/  ISETP.NE.AND P3, PT, R198, 0x1, PT ;  /* 0x00000001c600780c */ /* 0x000fe20003f65270 */
[----:B------:R-:W-:Y:S01]  /*15ae0*/  IMAD.IADD R15, R181, 0x1, R177 ;  /* 0x00000001b50f7824 */ /* 0x000fe200078e02b1 */
[----:B------:R-:W-:Y:S01]  /*15af0*/  R2UR UR6, R12 ;  /* 0x000000000c0672ca */ /* 0x000fe200000e0000 */
[----:B------:R-:W-:Y:S01]  /*15b00*/  VIADD R12, R0, 0x80 ;  /* 0x00000080000c7836 */ /* 0x000fe20000000000 */
[----:B------:R-:W-:Y:S01]  /*15b10*/  R2UR UR7, R13 ;  /* 0x000000000d0772ca */ /* 0x000fe200000e0000 */
[----:B------:R-:W-:Y:S01]  /*15b20*/  IMAD.MOV.U32 R13, RZ, RZ, 0x40000040 ;  /* 0x40000040ff0d7424 */ /* 0x000fe200078e00ff */
[----:B------:R-:W-:-:S04]  /*15b30*/  @!P1 IADD3 R7, R7, 0x2a840, RZ ;  /* 0x0002a84007079810 */ /* 0x000fc80007ffe0ff */
[----:B------:R-:W-:-:S03]  /*15b40*/  @!P1 PRMT R7, RZ, 0x654, R7 ;  /* 0x00000654ff079816 */ /* 0x000fc60000000007 */
[----:B01----:R-:W0:Y:S04]  /*15b50*/  @P3 LDC R9, c[0x0][0x450] ;  /* 0x00011400ff093b82 */ /* 0x003e280000000800 */
        /* <DEDUP_REMOVED lines=12> */
[----:B--2---:R-:W-:Y:S01]  /*15c20*/  LOP3.LUT P2, RZ, R200, 0x100000, RZ, 0xc0, !PT ;  /* 0x00100000c8ff7812 */ /* 0x004fe2000784c0ff */
        /* <DEDUP_REMOVED lines=14> */
[----:B------:R-:W1:Y:S02]  /*15d10*/  @P3 LDC R0, c[0x0][0x44c] ;  /* 0x00011300ff003b82 */ /* 0x000e640000000800 */
[----:B-1----:R-:W-:-:S05]  /*15d20*/  @P3 IMAD.HI.U32 R0, R15, R0, RZ ;  /* 0x000000000f003227 */ /* 0x002fca00078e00ff */
[----:B0-----:R-:W-:-:S05]  /*15d30*/  @P3 SHF.R.U32.HI R15, RZ, R9, R0 ;  /* 0x00000009ff0f3219 */ /* 0x001fca0000011600 */
[----:B------:R-:W0:Y:S01]  /*15d40*/  SHFL.IDX PT, R2, R15, RZ, 0x1c1f ;  /* 0x001c1fff0f027589 */ /* 0x000e2200000e0000 */
[----:B------:R-:W-:Y:S02]  /*15d50*/  WARPGROUP.DEPBAR.LE gsb0, 0x0 ;  /* 0x00008000000079c5 */ /* 0x000fe40000010000 */
[----:B------:R-:W-:-:S06]  /*15d60*/  WARPGROUP.ARRIVE ;  /* 0x00000000000079c5 */ /* 0x000fcc0000000000 */
[----:B------:R-:W-:Y:S01]  /*15d70*/  HGMMA.64x128x16.F32 R24, R140, gdesc[UR4].tnspB, R24, gsb0 ;  /* 0x41e000048c187df0 */ /* 0x000fe20008000818 */
[----:B------:R-:W-:Y:S02]  /*15d80*/  R2UR UR6, R12 ;  /* 0x000000000c0672ca */ /* 0x000fe400000e0000 */
[----:B------:R-:W-:Y:S01]  /*15d90*/  R2UR UR7, R13 ;  /* 0x000000000d0772ca */ /* 0x000fe200000e0000 */
[----:B------:R-:W-:Y:S02]  /*15da0*/  WARPGROUP.DEPBAR.LE gsb0, 0x0 ;  /* 0x00008000000079c5 */ /* 0x000fe40000010000 */
[----:B------:R-:W-:Y:S01]  /*15db0*/  WARPGROUP.ARRIVE ;  /* 0x00000000000079c5 */ /* 0x000fe20000000000 */
[----:B------:R-:W-:-:S04]  /*15dc0*/  IMAD R140, R10, -0x60, RZ ;  /* 0xffffffa00a8c7824 */ /* 0x000fc800078e02ff */
[----:B------:R-:W-:-:S05]  /*15dd0*/  VIADD R9, R140, 0x1 ;  /* 0x000000018c097836 */ /* 0x000fca0000000000 */
[----:B------:R-:W-:Y:S01]  /*15de0*/  HGMMA.64x128x16.F32 R24, R136, gdesc[UR4].tnspB, R24, gsb0 ;  /* 0x41e0000488187df0 */ /* 0x000fe20008000818 */
[----:B------:R-:W-:Y:S02]  /*15df0*/  IMAD R0, R180, -0x2, R9 ;  /* 0xfffffffeb4007824 */ /* 0x000fe400078e0209 */
[----:B------:R-:W-:-:S05]  /*15e00*/  IMAD.U32 R9, RZ, RZ, UR47 ;  /* 0x0000002fff097e24 */ /* 0x000fca000f8e00ff */
[----:B------:R-:W-:Y:S01]  /*15e10*/  LOP3.LUT R12, RZ, R9, RZ, 0x33, !PT ;  /* 0x00000009ff0c7212 */ /* 0x000fe200078e33ff */
[----:B------:R-:W-:Y:S02]  /*15e20*/  WARPGROUP.DEPBAR.LE gsb0, 0x0 ;  /* 0x00008000000079c5 */ /* 0x000fe40000010000 */
[----:B------:R1:W-:Y:S02]  /*15e30*/  @!P1 SYNCS.ARRIVE.TRANS64.RED.A1T0 RZ, [R7+URZ], RZ ;  /* 0x000000ff07ff99a7 */ /* 0x0003e4000810043f */
[----:B-1----:R-:W-:Y:S01]  /*15e40*/  IADD3 R7, -R163, R0, R164 ;  /* 0x00000000a3077210 */ /* 0x002fe20007ffe1a4 */
[----:B------:R-:W-:-:S04]  /*15e50*/  VIADD R0, R0, 0xffffffff ;  /* 0xffffffff00007836 */ /* 0x000fc80000000000 */
[----:B------:R-:W-:Y:S02]  /*15e60*/  VIADD R23, R7, UR54 ;  /* 0x0000003607177c36 */ /* 0x000fe40008000000 */
[----:B------:R-:W-:Y:S02]  /*15e70*/  IMAD.IADD R7, R12, 0x1, R7 ;  /* 0x000000010c077824 */ /* 0x000fe400078e0207 */
[----:B0-----:R-:W-:-:S03]  /*15e80*/  IMAD.IADD R139, R23, 0x1, R2 ;  /* 0x00000001178b7824 */ /* 0x001fc600078e0202 */
[----:B------:R-:W-:Y:S01]  /*15e90*/  IADD3 R137, R7, R2, RZ ;  /* 0x0000000207897210 */ /* 0x000fe20007ffe0ff */
        /* <DEDUP_REMOVED lines=13> */
.L_x_1875:
[----:B------:R-:W-:-:S05]  /*15f70*/  IMAD.U32 R22, RZ, RZ, UR46 ;  /* 0x0000002eff167e24 */ /* 0x000fca000f8e00ff */
[----:B------:R-:W-:-:S13]  /*15f80*/  ISETP.NE.AND P2, PT, R22, 0x1, PT ;  /* 0x000000011600780c */ /* 0x000fda0003f45270 */
[----:B------:R-:W0:Y:S02]  /*15f90*/  @P2 LDC.64 R12, c[0x0][0x9e8] ;  /* 0x00027a00ff0c2b82 */ /* 0x000e240000000a00 */
[----:B0-----:R-:W-:-:S05]  /*15fa0*/  @P2 IMAD.HI.U32 R12, R141, R12, RZ ;  /* 0x0000000c8d0c2227 */ /* 0x001fca00078e00ff */
[----:B------:R-:W-:-:S07]  /*15fb0*/  @P2 SHF.R.U32.HI R141, RZ, R13, R12 ;  /* 0x0000000dff8d2219 */ /* 0x000fce000001160c */
.L_x_1876:
[----:B------:R-:W-:Y:S05]  /*15fc0*/  BSYNC B2 ;  /* 0x0000000000027941 */ /* 0x000fea0003800000 */
.L_x_1874:
[----:B------:R-:W-:-:S05]  /*15fd0*/  IMAD R2, R141, R22, R0 ;  /* 0x000000168d027224 */ /* 0x000fca00078e0200 */
[----:B------:R-:W-:Y:S02]  /*15fe0*/  VIADDMNMX R139, R2, R22, R139, PT ;  /* 0x00000016028b7246 */ /* 0x000fe4000380018b */
[----:B------:R-:W-:-:S07]  /*15ff0*/  VIMNMX R137, R137, R2, !PT ;  /* 0x0000000289897248 */ /* 0x000fce0007fe0100 */
.L_x_1873:
        /* <DEDUP_REMOVED lines=12> */
[--C-:B0-----:R-:W-:Y:S01]  /*160c0*/  IMAD.IADD R23, R23, 0x1, R12.reuse ;  /* 0x0000000117177824 */ /* 0x101fe200078e020c */
[----:B------:R-:W-:Y:S01]  /*160d0*/  ISETP.GE.AND P5, PT, R140, 0x11, PT ;  /* 0x000000118c00780c */ /* 0x000fe20003fa6270 */
[----:B------:R-:W-:Y:S01]  /*160e0*/  IMAD.IADD R89, R7, 0x1, R12 ;  /* 0x0000000107597824 */ /* 0x000fe200078e020c */
        /* <DEDUP_REMOVED lines=104> */
[----:B------:R-:W-:-:S13]  /*16770*/  LOP3.LUT P6, RZ, R200, 0x100000, RZ, 0xc0, !PT ;  /* 0x00100000c8ff7812 */ /* 0x000fda00078cc0ff */
        /* <DEDUP_REMOVED lines=13> */
.L_x_1879:
[----:B------:R-:W-:-:S05]  /*16850*/  IMAD.U32 R15, RZ, RZ, UR46 ;  /* 0x0000002eff0f7e24 */ /* 0x000fca000f8e00ff */
[----:B------:R-:W-:-:S13]  /*16860*/  ISETP.NE.AND P6, PT, R15, 0x1, PT ;  /* 0x000000010f00780c */ /* 0x000fda0003fc5270 */
[----:B------:R-:W0:Y:S02]  /*16870*/  @P6 LDC.64 R12, c[0x0][0x9e8] ;  /* 0x00027a00ff0c6b82 */ /* 0x000e240000000a00 */
[----:B0-----:R-:W-:-:S05]  /*16880*/  @P6 IMAD.HI.U32 R12, R7, R12, RZ ;  /* 0x0000000c070c6227 */ /* 0x001fca00078e00ff */
[----:B------:R-:W-:-:S07]  /*16890*/  @P6 SHF.R.U32.HI R7, RZ, R13, R12 ;  /* 0x0000000dff076219 */ /* 0x000fce000001160c */
.L_x_1880:
[----:B------:R-:W-:Y:S05]  /*168a0*/  BSYNC B2 ;  /* 0x0000000000027941 */ /* 0x000fea0003800000 */
.L_x_1878:
[----:B------:R-:W-:-:S05]  /*168b0*/  IMAD R0, R7, R15, R0 ;  /* 0x0000000f07007224 */ /* 0x000fca00078e0200 */
[----:B------:R-:W-:Y:S02]  /*168c0*/  VIADDMNMX R23, R0, R15, R23, PT ;  /* 0x0000000f00177246 */ /* 0x000fe40003800117 */
[----:B------:R-:W-:-:S07]  /*168d0*/  VIMNMX R89, R89, R0, !PT ;  /* 0x0000000059597248 */ /* 0x000fce0007fe0100 */
.L_x_1877:
[C---:B------:R-:W-:Y:S01]  /*168e0*/  ISETP.GT.AND P2, PT, R89.reuse, 0x1, !P2 ;  /* 0x000000015900780c */ /* 0x040fe20005744270 */
[----:B------:R-:W-:Y:S01]  /*168f0*/  @!P1 VIADD R14, R14, 0x2a860 ;  /* 0x0002a8600e0e9836 */ /* 0x000fe20000000000 */
[----:B------:R-:W-:Y:S02]  /*16900*/  ISETP.GT.AND P3, PT, R89, 0x8, !P3 ;  /* 0x000000085900780c */ /* 0x000fe40005f64270 */
        /* <DEDUP_REMOVED lines=66> */
[----:B------:R-:W-:Y:S02]  /*16d30*/  ISETP.LT.OR P2, PT, R23, 0x31, P2 ;  /* 0x000000311700780c */ /* 0x000fe40001741670 */
[----:B------:R-:W-:Y:S01]  /*16d40*/  ISETP.NE.AND P3, PT, R157, RZ, PT ;  /* 0x000000ff9d00720c */ /* 0x000fe20003f65270 */
[----:B------:R-:W0:Y:S01]  /*16d50*/  SHFL.BFLY PT, R7, R0, 0x2, 0x1f ;  /* 0x0c401f0000077f89 */ /* 0x000e2200000e0000 */
        /* <DEDUP_REMOVED lines=13> */
[----:B0-----:R-:W-:-:S02]  /*16e30*/  FMNMX.FTZ R15, R0, R7, !PT ;  /* 0x00000007000f7209 */ /* 0x001fc40007810000 */
[----:B------:R-:W-:Y:S02]  /*16e40*/  FSEL R118, R118, -INF , !P2 ;  /* 0xff80000076767808 */ /* 0x000fe40005000000 */
[----:B------:R-:W-:Y:S01]  /*16e50*/  ISETP.NE.AND P2, PT, R153, RZ, PT ;  /* 0x000000ff9900720c */ /* 0x000fe20003f45270 */
[----:B------:R-:W0:Y:S01]  /*16e60*/  SHFL.BFLY PT, R106, R15, 0x1, 0x1f ;  /* 0x0c201f000f6a7f89 */ /* 0x000e2200000e0000 */
[----:B------:R-:W-:Y:S02]  /*16e70*/  MOV R7, UR43 ;  /* 0x0000002b00077c02 */ /* 0x000fe40008000f00 */
[----:B------:R-:W-:Y:S02]  /*16e80*/  ISETP.GT.AND P2, PT, R89, 0x39, !P2 ;  /* 0x000000395900780c */ /* 0x000fe40005744270 */
[C---:B------:R-:W-:Y:S02]  /*16e90*/  ISETP.LT.OR P5, PT, R23.reuse, 0x59, P5 ;  /* 0x000000591700780c */ /* 0x040fe40002fa1670 */
[----:B------:R-:W-:-:S02]  /*16ea0*/  ISETP.LT.OR P2, PT, R23, 0x3a, P2 ;  /* 0x0000003a1700780c */ /* 0x000fc40001741670 */
[----:B------:R-:W-:Y:S02]  /*16eb0*/  FSEL R134, R134, -INF , !P5 ;  /* 0xff80000086867808 */ /* 0x000fe40006800000 */
[----:B------:R-:W-:Y:S02]  /*16ec0*/  FSEL R218, R119, -INF , !P2 ;  /* 0xff80000077da7808 */ /* 0x000fe40005000000 */
[----:B------:R-:W-:-:S04]  /*16ed0*/  ISETP.NE.AND P2, PT, R117, RZ, PT ;  /* 0x000000ff7500720c */ /* 0x000fc80003f45270 */
        /* <DEDUP_REMOVED lines=24> */
[----:B------:R-:W-:-:S02]  /*17060*/  FSEL R103, R90, -INF , !P2 ;  /* 0xff8000005a677808 */ /* 0x000fc40005000000 */
[----:B------:R-:W-:Y:S02]  /*17070*/  FSETP.NEU.FTZ.AND P2, PT, R106, -INF , PT ;  /* 0xff8000006a00780b */ /* 0x000fe40003f5d000 */
        /* <DEDUP_REMOVED lines=27> */
[----:B------:R-:W-:-:S02]  /*17230*/  FFMA.FTZ R109, R132, R7, -R105 ;  /* 0x00000007846d7223 */ /* 0x000fc40000010869 */
        /* <DEDUP_REMOVED lines=24> */
[----:B------:R2:W3:Y:S01]  /*173c0*/  MUFU.EX2 R100, R142 ;  /* 0x0000008e00647308 */ /* 0x0004e20000000800 */
[-CC-:B0-----:R-:W-:Y:S01]  /*173d0*/  FFMA.FTZ R104, R144, R7.reuse, -R105.reuse ;  /* 0x0000000790687223 */ /* 0x181fe20000010869 */
[--C-:B------:R-:W-:Y:S01]  /*173e0*/  FFMA.FTZ R144, R112, R7, -R105.reuse ;  /* 0x0000000770907223 */ /* 0x100fe20000010869 */
[----:B------:R-:W-:Y:S01]  /*173f0*/  FMNMX.FTZ R0, R138, R97, !PT ;  /* 0x000000618a007209 */ /* 0x000fe20007810000 */
[-CC-:B------:R-:W-:Y:S01]  /*17400*/  FFMA.FTZ R97, R148, R7.reuse, -R105.reuse ;  /* 0x0000000794617223 */ /* 0x180fe20000010869 */
[--C-:B------:R-:W-:Y:S01]  /*17410*/  FFMA.FTZ R112, R140, R7, -R105.reuse ;  /* 0x000000078c707223 */ /* 0x100fe20000010869 */
[----:B-1----:R-:W-:Y:S02]  /*17420*/  F2FP.F16.F32.PACK_AB R154, R96, R93 ;  /* 0x0000005d609a723e */ /* 0x002fe400000000ff */
[----:B------:R-:W0:Y:S01]  /*17430*/  SHFL.BFLY PT, R101, R0, 0x2, 0x1f ;  /* 0x0c401f0000657f89 */ /* 0x000e2200000e0000 */
[----:B------:R1:W-:Y:S01]  /*17440*/  MUFU.EX2 R89, R108 ;  /* 0x0000006c00597308 */ /* 0x0003e20000000800 */
[----:B--2---:R-:W-:-:S07]  /*17450*/  FFMA.FTZ R142, R124, R7, -R105 ;  /* 0x000000077c8e7223 */ /* 0x004fce0000010869 */
[----:B------:R-:W2:Y:S01]  /*17460*/  MUFU.EX2 R104, R104 ;  /* 0x0000006800687308 */ /* 0x000ea20000000800 */
[----:B-1----:R-:W-:Y:S01]  /*17470*/  FFMA.FTZ R108, R150, R7, -R105 ;  /* 0x00000007966c7223 */ /* 0x002fe20000010869 */
[----:B---3--:R-:W-:-:S06]  /*17480*/  F2FP.F16.F32.PACK_AB R148, R100, R95 ;  /* 0x0000005f6494723e */ /* 0x008fcc00000000ff */
[----:B------:R-:W-:Y:S01]  /*17490*/  MUFU.EX2 R144, R144 ;  /* 0x0000009000907308 */ /* 0x000fe20000000800 */
[----:B0-----:R-:W-:-:S07]  /*174a0*/  FMNMX.FTZ R90, R0, R101, !PT ;  /* 0x00000065005a7209 */ /* 0x001fce0007810000 */
[----:B------:R-:W-:Y:S01]  /*174b0*/  MUFU.EX2 R23, R23 ;  /* 0x0000001700177308 */ /* 0x000fe20000000800 */
[----:B------:R-:W-:Y:S01]  /*174c0*/  FSEL R0, R106, RZ, P2 ;  /* 0x000000ff6a007208 */ /* 0x000fe20001000000 */
[----:B------:R-:W-:Y:S01]  /*174d0*/  FFMA.FTZ R101, R152, R7, -R105 ;  /* 0x0000000798657223 */ /* 0x000fe20000010869 */
[----:B------:R-:W-:Y:S01]  /*174e0*/  @!P1 PRMT R105, RZ, 0x654, R14 ;  /* 0x00000654ff699816 */ /* 0x000fe2000000000e */
[----:B------:R-:W0:Y:S01]  /*174f0*/  SHFL.BFLY PT, R111, R90, 0x1, 0x1f ;  /* 0x0c201f005a6f7f89 */ /* 0x000e2200000e0000 */
[----:B------:R-:W-:Y:S01]  /*17500*/  F2FP.F16.F32.PACK_AB R152, R92, R91 ;  /* 0x0000005b5c98723e */ /* 0x000fe200000000ff */
[----:B------:R-:W-:Y:S01]  /*17510*/  FADD.FTZ R0, -R0, R3 ;  /* 0x0000000300007221 */ /* 0x000fe20000010100 */
[----:B------:R1:W-:Y:S01]  /*17520*/  @!P1 SYNCS.ARRIVE.TRANS64.RED.A1T0 RZ, [R105+URZ], RZ ;  /* 0x000000ff69ff99a7 */ /* 0x0003e2000810043f */
[----:B------:R-:W-:Y:S01]  /*17530*/  MUFU.EX2 R146, R146 ;  /* 0x0000009200927308 */ /* 0x000fe20000000800 */
[----:B--2---:R-:W-:Y:S01]  /*17540*/  F2FP.F16.F32.PACK_AB R150, R104, R89 ;  /* 0x000000596896723e */ /* 0x004fe200000000ff */
[----:B------:R-:W-:-:S06]  /*17550*/  FMUL.FTZ R0, R0, R7 ;  /* 0x0000000700007220 */ /* 0x000fcc0000410000 */
[----:B------:R-:W2:Y:S08]  /*17560*/  MUFU.EX2 R0, R0 ;  /* 0x0000000000007308 */ /* 0x000eb00000000800 */
[----:B------:R-:W-:Y:S01]  /*17570*/  MUFU.EX2 R97, R97 ;  /* 0x0000006100617308 */ /* 0x000fe20000000800 */
[----:B0-----:R-:W-:-:S04]  /*17580*/  FMNMX.FTZ R90, R90, R111, !PT ;  /* 0x0000006f5a5a7209 */ /* 0x001fc80007810000 */
[C---:B------:R-:W-:Y:S01]  /*17590*/  FSETP.NEU.FTZ.AND P2, PT, R90.reuse, -INF , PT ;  /* 0xff8000005a00780b */ /* 0x040fe20003f5d000 */
[----:B------:R-:W-:Y:S02]  /*175a0*/  FMUL.FTZ R3, R90, R7 ;  /* 0x000000075a037220 */ /* 0x000fe40000410000 */
[----:B------:R-:W-:Y:S03]  /*175b0*/  MUFU.EX2 R99, R99 ;  /* 0x0000006300637308 */ /* 0x000fe60000000800 */
[----:B------:R-:W-:-:S05]  /*175c0*/  FSEL R3, R3, RZ, P2 ;  /* 0x000000ff03037208 */ /* 0x000fca0001000000 */
[----:B------:R-:W-:Y:S01]  /*175d0*/  MUFU.EX2 R108, R108 ;  /* 0x0000006c006c7308 */ /* 0x000fe20000000800 */
[-CC-:B------:R-:W-:Y:S01]  /*175e0*/  FFMA.FTZ R157, R103, R7.reuse, -R3.reuse ;  /* 0x00000007679d7223 */ /* 0x180fe20000010803 */
[----:B------:R-:W-:Y:S01]  /*175f0*/  FSEL R103, R90, RZ, P2 ;  /* 0x000000ff5a677208 */ /* 0x000fe20001000000 */
[-CC-:B------:R-:W-:Y:S01]  /*17600*/  FFMA.FTZ R12, R12, R7.reuse, -R3.reuse ;  /* 0x000000070c0c7223 */ /* 0x180fe20000010803 */
[-CC-:B------:R-:W-:Y:S01]  /*17610*/  FFMA.FTZ R159, R94, R7.reuse, -R3.reuse ;  /* 0x000000075e9f7223 */ /* 0x180fe20000010803 */
[-CC-:B------:R-:W-:Y:S01]  /*17620*/  FFMA.FTZ R94, R156, R7.reuse, -R3.reuse ;  /* 0x000000079c5e7223 */ /* 0x180fe20000010803 */
[-C--:B------:R-:W-:Y:S01]  /*17630*/  FFMA.FTZ R153, R98, R7.reuse, -R3 ;  /* 0x0000000762997223 */ /* 0x080fe20000010803 */
[----:B------:R-:W-:Y:S01]  /*17640*/  FADD.FTZ R2, -R103, R4 ;  /* 0x0000000467027221 */ /* 0x000fe20000010100 */
[----:B------:R-:W-:Y:S01]  /*17650*/  MUFU.EX2 R157, R157 ;  /* 0x0000009d009d7308 */ /* 0x000fe20000000800 */
[----:B--2---:R-:W-:Y:S01]  /*17660*/  FFMA.FTZ R103, R0, R6, R13 ;  /* 0x0000000600677223 */ /* 0x004fe2000001000d */
[-CC-:B------:R-:W-:Y:S01]  /*17670*/  FFMA.FTZ R98, R158, R7.reuse, -R3.reuse ;  /* 0x000000079e627223 */ /* 0x180fe20000010803 */
[-C--:B------:R-:W-:Y:S01]  /*17680*/  FMUL.FTZ R2, R2, R7.reuse ;  /* 0x0000000702027220 */ /* 0x080fe20000410000 */
[-C--:B------:R-:W-:Y:S01]  /*17690*/  FFMA.FTZ R155, R102, R7.reuse, -R3 ;  /* 0x00000007669b7223 */ /* 0x080fe20000010803 */
[----:B------:R-:W-:Y:S01]  /*176a0*/  FADD.FTZ R6, R88, R103 ;  /* 0x0000006758067221 */ /* 0x000fe20000010000 */
[-CC-:B------:R-:W-:Y:S01]  /*176b0*/  FFMA.FTZ R102, R200, R7.reuse, -R3.reuse ;  /* 0x00000007c8667223 */ /* 0x180fe20000010803 */
[-CC-:B------:R-:W-:Y:S01]  /*176c0*/  FFMA.FTZ R149, R210, R7.reuse, -R3.reuse ;  /* 0x00000007d2957223 */ /* 0x180fe20000010803 */
[----:B------:R-:W-:Y:S01]  /*176d0*/  MUFU.EX2 R12, R12 ;  /* 0x0000000c000c7308 */ /* 0x000fe20000000800 */
[----:B------:R-:W-:Y:S01]  /*176e0*/  FADD.FTZ R103, R15, R6 ;  /* 0x000000060f677221 */ /* 0x000fe20000010000 */
        /* <DEDUP_REMOVED lines=24> */
[----:B------:R-:W-:Y:S02]  /*17870*/  F2FP.F16.F32.PACK_AB R156, R88, R13 ;  /* 0x0000000d589c723e */ /* 0x000fe400000000ff */
[----:B------:R-:W-:Y:S01]  /*17880*/  FADD.FTZ R6, R12, R5 ;  /* 0x000000050c067221 */ /* 0x000fe20000010000 */
[----:B------:R-:W-:Y:S01]  /*17890*/  FADD.FTZ R118, R100, R103 ;  /* 0x0000006764767221 */ /* 0x000fe20000010000 */
[----:B------:R-:W-:Y:S01]  /*178a0*/  ISETP.GT.AND P2, PT, R10, R11, PT ;  /* 0x0000000b0a00720c */ /* 0x000fe20003f44270 */
[----:B------:R-:W0:Y:S01]  /*178b0*/  MUFU.EX2 R153, R153 ;  /* 0x0000009900997308 */ /* 0x000e220000000800 */
[----:B--2---:R-:W-:Y:S01]  /*178c0*/  FADD.FTZ R5, R159, R6 ;  /* 0x000000069f057221 */ /* 0x004fe20000010000 */
[----:B------:R-:W-:Y:S01]  /*178d0*/  FADD.FTZ R103, R89, R118 ;  /* 0x0000007659677221 */ /* 0x000fe20000010000 */
[-CC-:B------:R-:W-:Y:S01]  /*178e0*/  FFMA.FTZ R118, R228, R7.reuse, -R3.reuse ;  /* 0x00000007e4767223 */ /* 0x180fe20000010803 */
[----:B------:R-:W-:Y:S01]  /*178f0*/  FFMA.FTZ R3, R138, R7, -R3 ;  /* 0x000000078a037223 */ /* 0x000fe20000010803 */
[----:B------:R-:W-:Y:S01]  /*17900*/  F2FP.F16.F32.PACK_AB R140, R108, R99 ;  /* 0x000000636c8c723e */ /* 0x000fe200000000ff */
[----:B------:R-:W-:Y:S01]  /*17910*/  FADD.FTZ R103, R104, R103 ;  /* 0x0000006768677221 */ /* 0x000fe20000010000 */
[----:B------:R-:W-:Y:S01]  /*17920*/  F2FP.F16.F32.PACK_AB R157, R12, R157 ;  /* 0x0000009d0c9d723e */ /* 0x000fe200000000ff */
[----:B------:R-:W2:Y:S01]  /*17930*/  MUFU.EX2 R98, R98 ;  /* 0x0000006200627308 */ /* 0x000ea20000000800 */
[----:B---3--:R-:W-:Y:S01]  /*17940*/  FADD.FTZ R6, R94, R5 ;  /* 0x000000055e067221 */ /* 0x008fe20000010000 */
[----:B------:R-:W-:Y:S01]  /*17950*/  FADD.FTZ R120, R144, R103 ;  /* 0x0000006790787221 */ /* 0x000fe20000010000 */
[C---:B------:R-:W-:Y:S01]  /*17960*/  F2FP.F16.F32.PACK_AB R144, R23.reuse, R144 ;  /* 0x000000901790723e */ /* 0x040fe200000000ff */
[----:B------:R-:W-:Y:S01]  /*17970*/  VIADD R10, R10, 0xffffffff ;  /* 0xffffffff0a0a7836 */ /* 0x000fe20000000000 */
[----:B------:R-:W-:Y:S01]  /*17980*/  F2FP.F16.F32.PACK_AB R159, R94, R159 ;  /* 0x0000009f5e9f723e */ /* 0x000fe200000000ff */
[----:B------:R-:W-:Y:S01]  /*17990*/  FADD.FTZ R103, R23, R120 ;  /* 0x0000007817677221 */ /* 0x000fe20000010000 */
[----:B------:R-:W-:Y:S01]  /*179a0*/  IMAD.MOV.U32 R23, RZ, RZ, R21 ;  /* 0x000000ffff177224 */ /* 0x000fe200078e0015 */
[----:B------:R-:W3:Y:S01]  /*179b0*/  MUFU.EX2 R155, R155 ;  /* 0x0000009b009b7308 */ /* 0x000ee20000000800 */
[----:B0-----:R-:W-:Y:S01]  /*179c0*/  FADD.FTZ R5, R153, R6 ;  /* 0x0000000699057221 */ /* 0x001fe20000010000 */
[----:B------:R-:W-:Y:S01]  /*179d0*/  FADD.FTZ R120, R146, R103 ;  /* 0x0000006792787221 */ /* 0x000fe20000010000 */
[----:B------:R-:W-:-:S03]  /*179e0*/  F2FP.F16.F32.PACK_AB R146, R97, R146 ;  /* 0x000000926192723e */ /* 0x000fc600000000ff */
[----:B------:R-:W-:Y:S02]  /*179f0*/  FADD.FTZ R120, R97, R120 ;  /* 0x0000007861787221 */ /* 0x000fe40000010000 */
[----:B------:R-:W0:Y:S01]  /*17a00*/  MUFU.EX2 R102, R102 ;  /* 0x0000006600667308 */ /* 0x000e220000000800 */
[C---:B--2---:R-:W-:Y:S01]  /*17a10*/  FADD.FTZ R6, R98.reuse, R5 ;  /* 0x0000000562067221 */ /* 0x044fe20000010000 */
[----:B------:R-:W-:Y:S01]  /*17a20*/  FADD.FTZ R103, R99, R120 ;  /* 0x0000007863677221 */ /* 0x000fe20000010000 */
[----:B------:R-:W-:-:S03]  /*17a30*/  F2FP.F16.F32.PACK_AB R153, R98, R153 ;  /* 0x000000996299723e */ /* 0x000fc600000000ff */
[----:B------:R-:W-:Y:S02]  /*17a40*/  FADD.FTZ R103, R108, R103 ;  /* 0x000000676c677221 */ /* 0x000fe40000010000 */
[----:B------:R-:W2:Y:S01]  /*17a50*/  MUFU.EX2 R149, R149 ;  /* 0x0000009500957308 */ /* 0x000ea20000000800 */
[----:B---3--:R-:W-:-:S07]  /*17a60*/  FADD.FTZ R5, R155, R6 ;  /* 0x000000069b057221 */ /* 0x008fce0000010000 */
[----:B------:R-:W3:Y:S01]  /*17a70*/  MUFU.EX2 R116, R116 ;  /* 0x0000007400747308 */ /* 0x000ee20000000800 */
[C---:B0-----:R-:W-:Y:S01]  /*17a80*/  FADD.FTZ R6, R102.reuse, R5 ;  /* 0x0000000566067221 */ /* 0x041fe20000010000 */
[----:B------:R-:W-:-:S06]  /*17a90*/  F2FP.F16.F32.PACK_AB R155, R102, R155 ;  /* 0x0000009b669b723e */ /* 0x000fcc00000000ff */
[----:B------:R-:W0:Y:S01]  /*17aa0*/  MUFU.EX2 R151, R151 ;  /* 0x0000009700977308 */ /* 0x000e220000000800 */
[----:B--2---:R-:W-:-:S07]  /*17ab0*/  FADD.FTZ R5, R149, R6 ;  /* 0x0000000695057221 */ /* 0x004fce0000010000 */
[----:B------:R-:W2:Y:S01]  /*17ac0*/  MUFU.EX2 R4, R214 ;  /* 0x000000d600047308 */ /* 0x000ea20000000800 */
[C---:B---3--:R-:W-:Y:S01]  /*17ad0*/  FADD.FTZ R6, R116.reuse, R5 ;  /* 0x0000000574067221 */ /* 0x048fe20000010000 */
[----:B------:R-:W-:-:S06]  /*17ae0*/  F2FP.F16.F32.PACK_AB R149, R116, R149 ;  /* 0x000000957495723e */ /* 0x000fcc00000000ff */
[----:B------:R-:W3:Y:S01]  /*17af0*/  MUFU.EX2 R145, R145 ;  /* 0x0000009100917308 */ /* 0x000ee20000000800 */
[----:B0-----:R-:W-:-:S07]  /*17b00*/  FADD.FTZ R5, R151, R6 ;  /* 0x0000000697057221 */ /* 0x001fce0000010000 */
[----:B------:R-:W0:Y:S01]  /*17b10*/  MUFU.EX2 R110, R110 ;  /* 0x0000006e006e7308 */ /* 0x000e220000000800 */
[C---:B--2---:R-:W-:Y:S01]  /*17b20*/  FADD.FTZ R6, R4.reuse, R5 ;  /* 0x0000000504067221 */ /* 0x044fe20000010000 */
[----:B------:R-:W-:Y:S01]  /*17b30*/  F2FP.F16.F32.PACK_AB R151, R4, R151 ;  /* 0x000000970497723e */ /* 0x000fe200000000ff */
[----:B------:R-:W-:-:S05]  /*17b40*/  IMAD.MOV.U32 R4, RZ, RZ, R90 ;  /* 0x000000ffff047224 */ /* 0x000fca00078e005a */
        /* <DEDUP_REMOVED lines=17> */
[----:B------:R-:W3:Y:S01]  /*17c60*/  MUFU.EX2 R101, R101 ;  /* 0x0000006500657308 */ /* 0x000ee20000000800 */
[----:B0-----:R-:W-:-:S07]  /*17c70*/  FADD.FTZ R22, R142, R103 ;  /* 0x000000678e167221 */ /* 0x001fce0000010000 */
[----:B------:R-:W0:Y:S01]  /*17c80*/  MUFU.EX2 R130, R130 ;  /* 0x0000008200827308 */ /* 0x000e220000000800 */
[C---:B--2---:R-:W-:Y:S01]  /*17c90*/  FADD.FTZ R5, R118.reuse, R5 ;  /* 0x0000000576057221 */ /* 0x044fe20000010000 */
[----:B------:R-:W-:-:S06]  /*17ca0*/  F2FP.F16.F32.PACK_AB R143, R118, R143 ;  /* 0x0000008f768f723e */ /* 0x000fcc00000000ff */
[----:B------:R-:W2:Y:S01]  /*17cb0*/  MUFU.EX2 R136, R136 ;  /* 0x0000008800887308 */ /* 0x000ea20000000800 */
[C---:B---3--:R-:W-:Y:S01]  /*17cc0*/  FADD.FTZ R13, R101.reuse, R22 ;  /* 0x00000016650d7221 */ /* 0x048fe20000010000 */
[----:B------:R-:W-:-:S06]  /*17cd0*/  F2FP.F16.F32.PACK_AB R142, R101, R142 ;  /* 0x0000008e658e723e */ /* 0x000fcc00000000ff */
[----:B------:R-:W3:Y:S01]  /*17ce0*/  MUFU.EX2 R137, R230 ;  /* 0x000000e600897308 */ /* 0x000ee20000000800 */
[----:B0-----:R-:W-:-:S07]  /*17cf0*/  FADD.FTZ R5, R130, R5 ;  /* 0x0000000582057221 */ /* 0x001fce0000010000 */
[----:B------:R-:W0:Y:S01]  /*17d00*/  MUFU.EX2 R107, R107 ;  /* 0x0000006b006b7308 */ /* 0x000e220000000800 */
[----:B--2---:R-:W-:-:S07]  /*17d10*/  FADD.FTZ R22, R136, R13 ;  /* 0x0000000d88167221 */ /* 0x004fce0000010000 */
[----:B------:R-:W2:Y:S01]  /*17d20*/  MUFU.EX2 R134, R134 ;  /* 0x0000008600867308 */ /* 0x000ea20000000800 */
[C---:B---3--:R-:W-:Y:S01]  /*17d30*/  FADD.FTZ R5, R137.reuse, R5 ;  /* 0x0000000589057221 */ /* 0x048fe20000010000 */
[----:B------:R-:W-:-:S06]  /*17d40*/  F2FP.F16.F32.PACK_AB R137, R137, R130 ;  /* 0x000000828989723e */ /* 0x000fcc00000000ff */
[----:B------:R-:W3:Y:S01]  /*17d50*/  MUFU.EX2 R109, R109 ;  /* 0x0000006d006d7308 */ /* 0x000ee20000000800 */
[C---:B0-----:R-:W-:Y:S01]  /*17d60*/  FADD.FTZ R22, R107.reuse, R22 ;  /* 0x000000166b167221 */ /* 0x041fe20000010000 */
[----:B------:R-:W-:-:S06]  /*17d70*/  F2FP.F16.F32.PACK_AB R136, R107, R136 ;  /* 0x000000886b88723e */ /* 0x000fcc00000000ff */
[----:B------:R-:W0:Y:S01]  /*17d80*/  MUFU.EX2 R3, R3 ;  /* 0x0000000300037308 */ /* 0x000e220000000800 */
[----:B--2---:R-:W-:-:S07]  /*17d90*/  FADD.FTZ R5, R134, R5 ;  /* 0x0000000586057221 */ /* 0x004fce0000010000 */
[----:B------:R-:W2:Y:S01]  /*17da0*/  MUFU.EX2 R112, R112 ;  /* 0x0000007000707308 */ /* 0x000ea20000000800 */
[----:B---3--:R-:W-:Y:S01]  /*17db0*/  FADD.FTZ R13, R109, R22 ;  /* 0x000000166d0d7221 */ /* 0x008fe20000010000 */
[----:B------:R-:W-:Y:S02]  /*17dc0*/  IMAD.MOV.U32 R22, RZ, RZ, R20 ;  /* 0x000000ffff167224 */ /* 0x000fe400078e0014 */
[C---:B0-----:R-:W-:Y:S01]  /*17dd0*/  FADD.FTZ R5, R3.reuse, R5 ;  /* 0x0000000503057221 */ /* 0x041fe20000010000 */
[----:B------:R-:W-:Y:S01]  /*17de0*/  F2FP.F16.F32.PACK_AB R139, R3, R134 ;  /* 0x00000086038b723e */ /* 0x000fe200000000ff */
[----:B------:R-:W-:Y:S02]  /*17df0*/  IMAD.MOV.U32 R3, RZ, RZ, R106 ;  /* 0x000000ffff037224 */ /* 0x000fe400078e006a */
[C---:B--2---:R-:W-:Y:S01]  /*17e00*/  FADD.FTZ R6, R112.reuse, R13 ;  /* 0x0000000d70067221 */ /* 0x044fe20000010000 */
[----:B------:R-:W-:Y:S01]  /*17e10*/  F2FP.F16.F32.PACK_AB R138, R112, R109 ;  /* 0x0000006d708a723e */ /* 0x000fe200000000ff */
[----:B-1----:R-:W-:Y:S06]  /*17e20*/  @P2 BRA `(.L_x_1881) ;  /* 0xffffffcc00c42947 */ /* 0x002fec000383ffff */
[----:B------:R-:W-:Y:S05]  /*17e30*/  BSYNC B1 ;  /* 0x0000000000017941 */ /* 0x000fea0003800000 */
.L_x_1862:
[----:B------:R-:W-:Y:S01]  /*17e40*/  MOV R4, R90 ;  /* 0x0000005a00047202 */ /* 0x000fe20000000f00 */
[----:B------:R-:W-:Y:S02]  /*17e50*/  IMAD.MOV.U32 R3, RZ, RZ, R106 ;  /* 0x000000ffff037224 */ /* 0x000fe400078e006a */
[----:B------:R-:W-:Y:S02]  /*17e60*/  IMAD.MOV.U32 R22, RZ, RZ, R20 ;  /* 0x000000ffff167224 */ /* 0x000fe400078e0014 */
[----:B------:R-:W-:-:S07]  /*17e70*/  IMAD.MOV.U32 R23, RZ, RZ, R21 ;  /* 0x000000ffff177224 */ /* 0x000fce00078e0015 */
.L_x_1861:
[----:B------:R-:W-:Y:S05]  /*17e80*/  BSYNC B0 ;  /* 0x0000000000007941 */ /* 0x000fea0003800000 */
.L_x_1860:
        /* <DEDUP_REMOVED lines=11> */
[----:B------:R-:W-:-:S06]  /*17f40*/  IMAD.IADD R11, R12, 0x1, -R9 ;  /* 0x000000010c0b7824 */ /* 0x000fcc00078e0a09 */
[----:B------:R-:W-:Y:S05]  /*17f50*/  @!P2 BRA `(.L_x_1882) ;  /* 0x000000000048a947 */ /* 0x000fea0003800000 */
[----:B------:R-:W-:Y:S01]  /*17f60*/  MOV R9, R12 ;  /* 0x0000000c00097202 */ /* 0x000fe20000000f00 */
        /* <DEDUP_REMOVED lines=10> */
.L_x_1884:
[----:B------:R-:W-:-:S13]  /*18010*/  ISETP.NE.AND P2, PT, R20, 0x1, PT ;  /* 0x000000011400780c */ /* 0x000fda0003f45270 */
[----:B------:R-:W0:Y:S02]  /*18020*/  @P2 LDC.64 R12, c[0x0][0x9e8] ;  /* 0x00027a00ff0c2b82 */ /* 0x000e240000000a00 */
[----:B0-----:R-:W-:-:S05]  /*18030*/  @P2 IMAD.HI.U32 R12, R9, R12, RZ ;  /* 0x0000000c090c2227 */ /* 0x001fca00078e00ff */
[----:B------:R-:W-:-:S07]  /*18040*/  @P2 SHF.R.U32.HI R9, RZ, R13, R12 ;  /* 0x0000000dff092219 */ /* 0x000fce000001160c */
.L_x_1885:
[----:B------:R-:W-:Y:S05]  /*18050*/  BSYNC B0 ;  /* 0x0000000000007941 */ /* 0x000fea0003800000 */
.L_x_1883:
[----:B------:R-:W-:-:S05]  /*18060*/  IMAD R12, R9, R20, RZ ;  /* 0x00000014090c7224 */ /* 0x000fca00078e02ff */
[----:B------:R-:W-:-:S07]  /*18070*/  VIMNMX R11, R11, R12, !PT ;  /* 0x0000000c0b0b7248 */ /* 0x000fce0007fe0100 */
.L_x_1882:
[----:B------:R-:W-:Y:S01]  /*18080*/  VIADD R11, R11, 0x5f ;  /* 0x0000005f0b0b7836 */ /* 0x000fe20000000000 */
[----:B------:R-:W-:Y:S03]  /*18090*/  BSSY B0, `(.L_x_1886) ;  /* 0x0000204000007945 */ /* 0x000fe60003800000 */
[----:B------:R-:W-:-:S05]  /*180a0*/  IMAD.HI R11, R11, 0x2aaaaaab, RZ ;  /* 0x2aaaaaab0b0b7827 */ /* 0x000fca00078e02ff */
[----:B------:R-:W-:-:S04]  /*180b0*/  SHF.R.U32.HI R12, RZ, 0x1f, R11 ;  /* 0x0000001fff0c7819 */ /* 0x000fc8000001160b */
[----:B------:R-:W-:-:S04]  /*180c0*/  LEA.HI.SX32 R12, R11, R12, 0x1c ;  /* 0x0000000c0b0c7211 */ /* 0x000fc800078fe2ff */
[----:B------:R-:W-:-:S04]  /*180d0*/  VIMNMX R14, R179, R12, !PT ;  /* 0x0000000cb30e7248 */ /* 0x000fc80007fe0100 */
[----:B------:R-:W-:-:S13]  /*180e0*/  ISETP.GE.AND P2, PT, R10, R14, PT ;  /* 0x0000000e0a00720c */ /* 0x000fda0003f46270 */
[----:B------:R-:W-:Y:S05]  /*180f0*/  @!P2 BRA `(.L_x_1887) ;  /* 0x0000001c00f4a947 */ /* 0x000fea0003800000 */
[----:B------:R-:W-:Y:S01]  /*18100*/  BSSY B1, `(.L_x_1887) ;  /* 0x00001fc000017945 */ /* 0x000fe20003800000 */
[----:B------:R-:W-:Y:S02]  /*18110*/  IMAD.MOV.U32 R9, RZ, RZ, R4 ;  /* 0x000000ffff097224 */ /* 0x000fe400078e0004 */
[----:B------:R-:W-:Y:S02]  /*18120*/  IMAD.MOV.U32 R21, RZ, RZ, R3 ;  /* 0x000000ffff157224 */ /* 0x000fe400078e0003 */
[----:B------:R-:W-:Y:S02]  /*18130*/  IMAD.MOV.U32 R15, RZ, RZ, R10 ;  /* 0x000000ffff0f7224 */ /* 0x000fe400078e000a */
[----:B------:R-:W-:Y:S02]  /*18140*/  IMAD.MOV.U32 R198, RZ, RZ, R23 ;  /* 0x000000ffffc67224 */ /* 0x000fe400078e0017 */
[----:B------:R-:W-:-:S07]  /*18150*/  IMAD.MOV.U32 R200, RZ, RZ, R22 ;  /* 0x000000ffffc87224 */ /* 0x000fce00078e0016 */
.L_x_1898:
[----:B------:R-:W-:-:S04]  /*18160*/  IADD3 R22, R200, 0x1, RZ ;  /* 0x00000001c8167810 */ /* 0x000fc80007ffe0ff */
[----:B------:R-:W-:-:S04]  /*18170*/  ISETP.NE.AND P2, PT, R22, 0x2, PT ;  /* 0x000000021600780c */ /* 0x000fc80003f45270 */
[----:B------:R-:W-:Y:S02]  /*18180*/  SEL R23, RZ, 0x1, P2 ;  /* 0x00000001ff177807 */ /* 0x000fe40001000000 */
[----:B------:R-:W-:Y:S02]  /*18190*/  SEL R22, R22, RZ, P2 ;  /* 0x000000ff16167207 */ /* 0x000fe40001000000 */
[----:B------:R-:W-:Y:S01]  /*181a0*/  LOP3.LUT R23, R198, R23, RZ, 0x3c, !PT ;  /* 0x00000017c6177212 */ /* 0x000fe200078e3cff */
[----:B------:R-:W-:Y:S06]  /*181b0*/  @!P0 BRA `(.L_x_1888) ;  /* 0x0000000000048947 */ /* 0x000fec0003800000 */
[----:B------:R-:W-:Y:S01]  /*181c0*/  BPT.TRAP 0x1 ;  /* 0x000000040000795c */ /* 0x000fe20000300000 */
.L_x_1888:
[----:B------:R-:W-:Y:S01]  /*181d0*/  IMAD R3, R22, 0x8, R16 ;  /* 0x0000000816037824 */ /* 0x000fe200078e0210 */
[----:B------:R-:W-:-:S04]  /*181e0*/  SHF.L.U32 R4, R23, 0x1f, RZ ;  /* 0x0000001f17047819 */ /* 0x000fc800000006ff */
[----:B------:R0:W1:Y:S01]  /*181f0*/  SYNCS.PHASECHK.TRANS64.TRYWAIT P2, [R3+URZ+0x2a830], R4 ;  /* 0x02a83004030075a7 */ /* 0x000062000804017f */
[----:B------:R-:W-:Y:S05]  /*18200*/  @!P0 BRA `(.L_x_1889) ;  /* 0x0000000000048947 */ /* 0x000fea0003800000 */
[----:B------:R-:W-:Y:S01]  /*18210*/  BPT.TRAP 0x1 ;  /* 0x000000040000795c */ /* 0x000fe20000300000 */
.L_x_1889:
[----:B------:R-:W-:Y:S01]  /*18220*/  BSSY B2, `(.L_x_1890) ;  /* 0x0000006000027945 */ /* 0x000fe20003800000 */
[----:B------:R-:W-:Y:S02]  /*18230*/  IMAD R10, R22, 0x900, R8 ;  /* 0x00000900160a7824 */ /* 0x000fe400078e0208 */
[----:B------:R-:W-:Y:S01]  /*18240*/  IMAD.MOV.U32 R11, RZ, RZ, 0x40000040 ;  /* 0x40000040ff0b7424 */ /* 0x000fe200078e00ff */
[----:B-1----:R-:W-:Y:S06]  /*18250*/  @P2 BRA `(.L_x_1891) ;  /* 0x0000000000082947 */ /* 0x002fec0003800000 */
[----:B------:R-:W1:Y:S02]  /*18260*/  SYNCS.PHASECHK.TRANS64.TRYWAIT P2, [R3+URZ+0x2a830], R4 ;  /* 0x02a83004030075a7 */ /* 0x000e64000804017f */
[----:B-1----:R-:W-:Y:S05]  /*18270*/  @!P2 BRA `(.L_x_1892) ;  /* 0x0000010c0020a947 */ /* 0x002fea0003800000 */
.L_x_1891:
[----:B------:R-:W-:Y:S05]  /*18280*/  BSYNC B2 ;  /* 0x0000000000027941 */ /* 0x000fea0003800000 */
.L_x_1890:
[----:B------:R-:W2:Y:S04]  /*18290*/  LDL.64 R88, [R1+0x38] ;  /* 0x0000380001587983 */ /* 0x000ea80000100a00 */
[----:B------:R-:W3:Y:S04]  /*182a0*/  LDL.64 R220, [R1+0x30] ;  /* 0x0000300001dc7983 */ /* 0x000ee80000100a00 */
[----:B------:R-:W4:Y:S01]  /*182b0*/  LDL.64 R218, [R1+0x28] ;  /* 0x0000280001da7983 */ /* 0x000f220000100a00 */
[----:B------:R-:W-:-:S03]  /*182c0*/  R2UR UR6, R10 ;  /* 0x000000000a0672ca */ /* 0x000fc600000e0000 */
[----:B------:R-:W5:Y:S01]  /*182d0*/  LDL.64 R216, [R1+0x20] ;  /* 0x0000200001d87983 */ /* 0x000f620000100a00 */
[----:B------:R-:W-:Y:S01]  /*182e0*/  R2UR UR7, R11 ;  /* 0x000000000b0772ca */ /* 0x000fe200000e0000 */
[----:B------:R-:W-:Y:S02]  /*182f0*/  VIADD R12, R10, 0x2 ;  /* 0x000000020a0c7836 */ /* 0x000fe40000000000 */
        /* <DEDUP_REMOVED lines=19> */
[----:B----4-:R-:W-:Y:S02]  /*18430*/  R2UR UR4, R218 ;  /* 0x00000000da0472ca */ /* 0x010fe400000e0000 */
        /* <DEDUP_REMOVED lines=152> */
.L_x_1893:
[----:B01----:R-:W-:Y:S01]  /*18dc0*/  SHF.L.U32 R3, R198, 0x1f, RZ ;  /* 0x0000001fc6037819 */ /* 0x003fe200000006ff */
[----:B------:R-:W-:-:S04]  /*18dd0*/  IMAD R198, R200, 0x8, R16 ;  /* 0x00000008c8c67824 */ /* 0x000fc800078e0210 */
[----:B------:R0:W1:Y:S01]  /*18de0*/  SYNCS.PHASECHK.TRANS64.TRYWAIT P2, [R198+URZ+0x2a850], R3 ;  /* 0x02a85003c60075a7 */ /* 0x000062000804017f */
[----:B------:R-:W-:Y:S05]  /*18df0*/  @!P0 BRA `(.L_x_1894) ;  /* 0x0000000000048947 */ /* 0x000fea0003800000 */
[----:B------:R-:W-:Y:S01]  /*18e00*/  BPT.TRAP 0x1 ;  /* 0x000000040000795c */ /* 0x000fe20000300000 */
.L_x_1894:
[----:B------:R-:W-:Y:S04]  /*18e10*/  BSSY B2, `(.L_x_1895) ;  /* 0x0000004000027945 */ /* 0x000fe80003800000 */
[----:B-1----:R-:W-:Y:S05]  /*18e20*/  @P2 BRA `(.L_x_1896) ;  /* 0x0000000000082947 */ /* 0x002fea0003800000 */
[----:B------:R-:W1:Y:S02]  /*18e30*/  SYNCS.PHASECHK.TRANS64.TRYWAIT P2, [R198+URZ+0x2a850], R3 ;  /* 0x02a85003c60075a7 */ /* 0x000e64000804017f */
[----:B-1----:R-:W-:Y:S05]  /*18e40*/  @!P2 BRA `(.L_x_1897) ;  /* 0x000001000040a947 */ /* 0x002fea0003800000 */
.L_x_1896:
[----:B------:R-:W-:Y:S05]  /*18e50*/  BSYNC B2 ;  /* 0x0000000000027941 */ /* 0x000fea0003800000 */
.L_x_1895:
[----:B------:R-:W-:Y:S01]  /*18e60*/  VIADD R0, R16, 0x400 ;  /* 0x0000040010007836 */ /* 0x000fe20000000000 */
[----:B------:R-:W-:Y:S01]  /*18e70*/  WARPGROUP.ARRIVE ;  /* 0x00000000000079c5 */ /* 0x000fe20000000000 */
[----:B01----:R-:W-:Y:S01]  /*18e80*/  IMAD.MOV.U32 R3, RZ, RZ, 0x40000040 ;  /* 0x40000040ff037424 */ /* 0x003fe200078e00ff */
[----:B------:R-:W-:Y:S01]  /*18e90*/  FMNMX.FTZ R4, R90, R9, !PT ;  /* 0x000000095a047209 */ /* 0x000fe20007810000 */
[----:B------:R-:W-:Y:S01]  /*18ea0*/  IMAD.MOV.U32 R13, RZ, RZ, 0x40000040 ;  /* 0x40000040ff0d7424 */ /* 0x000fe200078e00ff */
[----:B------:R-:W-:Y:S01]  /*18eb0*/  SHF.R.U32.HI R0, RZ, 0x4, R0 ;  /* 0x00000004ff007819 */ /* 0x000fe20000011600 */
[----:B------:R-:W-:Y:S01]  /*18ec0*/  @!P1 VIADD R198, R198, 0x2a860 ;  /* 0x0002a860c6c69836 */ /* 0x000fe20000000000 */
[----:B------:R-:W-:Y:S02]  /*18ed0*/  ISETP.GT.AND P2, PT, R15, R14, PT ;  /* 0x0000000e0f00720c */ /* 0x000fe40003f44270 */
[----:B------:R-:W-:Y:S02]  /*18ee0*/  LOP3.LUT R0, R0, 0x3fff, RZ, 0xc0, !PT ;  /* 0x00003fff00007812 */ /* 0x000fe400078ec0ff */
[----:B------:R-:W-:-:S02]  /*18ef0*/  @!P1 PRMT R198, RZ, 0x654, R198 ;  /* 0x00000654ffc69816 */ /* 0x000fc400000000c6 */
[----:B------:R-:W-:Y:S02]  /*18f00*/  LOP3.LUT R11, R0, 0x3000000, RZ, 0xfc, !PT ;  /* 0x03000000000b7812 */ /* 0x000fe400078efcff */
[----:B------:R-:W-:-:S03]  /*18f10*/  FMNMX.FTZ R0, R88, R21, !PT ;  /* 0x0000001558007209 */ /* 0x000fc60007810000 */
[----:B------:R-:W-:Y:S01]  /*18f20*/  IMAD R10, R200, 0x600, R11 ;  /* 0x00000600c80a7824 */ /* 0x000fe200078e020b */
[----:B------:R-:W-:Y:S01]  /*18f30*/  FMNMX.FTZ R7, R89, R0, !PT ;  /* 0x0000000059077209 */ /* 0x000fe20007810000 */
[----:B------:R-:W-:Y:S02]  /*18f40*/  IMAD.MOV.U32 R11, RZ, RZ, 0x40000040 ;  /* 0x40000040ff0b7424 */ /* 0x000fe400078e00ff */
[----:B------:R-:W-:Y:S01]  /*18f50*/  IMAD.MOV.U32 R200, RZ, RZ, R22 ;  /* 0x000000ffffc87224 */ /* 0x000fe200078e0016 */
[C---:B------:R-:W-:Y:S02]  /*18f60*/  R2UR UR6, R10.reuse ;  /* 0x000000000a0672ca */ /* 0x040fe400000e0000 */
[----:B------:R-:W-:Y:S02]  /*18f70*/  R2UR UR7, R11 ;  /* 0x000000000b0772ca */ /* 0x000fe400000e0000 */
[----:B------:R-:W-:Y:S02]  /*18f80*/  IADD3 R2, R10, 0x80, RZ ;  /* 0x000000800a027810 */ /* 0x000fe40007ffe0ff */
[----:B------:R-:W-:-:S09]  /*18f90*/  FMNMX.FTZ R0, R92, R7, !PT ;  /* 0x000000075c007209 */ /* 0x000fd20007810000 */
[----:B------:R-:W-:Y:S01]  /*18fa0*/  HGMMA.64x128x16.F32 R24, R156, gdesc[UR4].tnspB, R24, gsb0 ;  /* 0x41e000049c187df0 */ /* 0x000fe20008000818 */
[----:B------:R-:W-:Y:S01]  /*18fb0*/  R2UR UR6, R2 ;  /* 0x00000000020672ca */ /* 0x000fe200000e0000 */
[----:B------:R-:W-:Y:S01]  /*18fc0*/  VIADD R2, R10, 0x100 ;  /* 0x000001000a027836 */ /* 0x000fe20000000000 */
[----:B------:R-:W-:Y:S02]  /*18fd0*/  R2UR UR7, R3 ;  /* 0x00000000030772ca */ /* 0x000fe400000e0000 */
        /* <DEDUP_REMOVED lines=19> */
[----:B------:R-:W-:Y:S01]  /*19110*/  FMNMX.FTZ R0, R132, R3, !PT ;  /* 0x0000000384007209 */ /* 0x000fe20007810000 */
[----:B------:R-:W-:-:S03]  /*19120*/  IMAD.MOV.U32 R3, RZ, RZ, 0x40000040 ;  /* 0x40000040ff037424 */ /* 0x000fc600078e00ff */
[----:B------:R-:W-:-:S05]  /*19130*/  FMNMX.FTZ R0, R133, R0, !PT ;  /* 0x0000000085007209 */ /* 0x000fca0007810000 */
[----:B------:R-:W0:Y:S02]  /*19140*/  SHFL.BFLY PT, R7, R0, 0x2, 0x1f ;  /* 0x0c401f0000077f89 */ /* 0x000e2400000e0000 */
[----:B0-----:R-:W-:Y:S01]  /*19150*/  FMNMX.FTZ R11, R0, R7, !PT ;  /* 0x00000007000b7209 */ /* 0x001fe20007810000 */
[----:B------:R-:W-:Y:S01]  /*19160*/  IMAD.U32 R7, RZ, RZ, UR42 ;  /* 0x0000002aff077e24 */ /* 0x000fe2000f8e00ff */
[----:B------:R-:W-:Y:S02]  /*19170*/  WARPGROUP.DEPBAR.LE gsb0, 0x0 ;  /* 0x00008000000079c5 */ /* 0x000fe40000010000 */
[----:B------:R-:W-:-:S06]  /*19180*/  WARPGROUP.ARRIVE ;  /* 0x00000000000079c5 */ /* 0x000fcc0000000000 */
[----:B------:R-:W-:Y:S01]  /*19190*/  HGMMA.64x128x16.F32 R24, R152, gdesc[UR4].tnspB, R24, gsb0 ;  /* 0x41e0000498187df0 */ /* 0x000fe20008000818 */
[----:B------:R-:W-:Y:S02]  /*191a0*/  R2UR UR6, R2 ;  /* 0x00000000020672ca */ /* 0x000fe400000e0000 */
[----:B------:R-:W-:Y:S01]  /*191b0*/  R2UR UR7, R3 ;  /* 0x00000000030772ca */ /* 0x000fe200000e0000 */
[----:B------:R-:W0:Y:S02]  /*191c0*/  SHFL.BFLY PT, R2, R11, 0x1, 0x1f ;  /* 0x0c201f000b027f89 */ /* 0x000e2400000e0000 */
[----:B0-----:R-:W-:Y:S02]  /*191d0*/  FMNMX.FTZ R3, R11, R2, !PT ;  /* 0x000000020b037209 */ /* 0x001fe40007810000 */
[----:B------:R-:W-:-:S03]  /*191e0*/  FMNMX.FTZ R11, R91, R4, !PT ;  /* 0x000000045b0b7209 */ /* 0x000fc60007810000 */
[----:B------:R-:W-:Y:S01]  /*191f0*/  FADD.FTZ R2, -R3, R21 ;  /* 0x0000001503027221 */ /* 0x000fe20000010100 */
[----:B------:R-:W-:-:S03]  /*19200*/  FMNMX.FTZ R4, R94, R11, !PT ;  /* 0x0000000b5e047209 */ /* 0x000fc60007810000 */
[-C--:B------:R-:W-:Y:S01]  /*19210*/  FMUL.FTZ R12, R2, R7.reuse ;  /* 0x00000007020c7220 */ /* 0x080fe20000410000 */
[----:B------:R-:W-:Y:S01]  /*19220*/  FMNMX.FTZ R11, R95, R4, !PT ;  /* 0x000000045f0b7209 */ /* 0x000fe20007810000 */
[----:B------:R-:W-:Y:S02]  /*19230*/  FMUL.FTZ R2, R3, R7 ;  /* 0x0000000703027220 */ /* 0x000fe40000410000 */
[----:B------:R0:W-:Y:S01]  /*19240*/  MUFU.EX2 R0, R12 ;  /* 0x0000000c00007308 */ /* 0x0001e20000000800 */
        /* <DEDUP_REMOVED lines=8> */
[----:B0-----:R-:W-:Y:S01]  /*192d0*/  VIADD R12, R10, 0x180 ;  /* 0x000001800a0c7836 */ /* 0x001fe20000000000 */
[----:B------:R-:W-:Y:S01]  /*192e0*/  FMNMX.FTZ R4, R102, R11, !PT ;  /* 0x0000000b66047209 */ /* 0x000fe20007810000 */
[-CC-:B------:R-:W-:Y:S01]  /*192f0*/  FFMA.FTZ R101, R113, R7.reuse, -R2.reuse ;  /* 0x0000000771657223 */ /* 0x180fe20000010802 */
[-CC-:B------:R-:W-:Y:S01]  /*19300*/  FFMA.FTZ R105, R105, R7.reuse, -R2.reuse ;  /* 0x0000000769697223 */ /* 0x180fe20000010802 */
[-CC-:B------:R-:W-:Y:S01]  /*19310*/  FFMA.FTZ R88, R120, R7.reuse, -R2.reuse ;  /* 0x0000000778587223 */ /* 0x180fe20000010802 */
[----:B------:R-:W-:Y:S01]  /*19320*/  FMNMX.FTZ R11, R103, R4, !PT ;  /* 0x00000004670b7209 */ /* 0x000fe20007810000 */
[-CC-:B------:R-:W-:Y:S01]  /*19330*/  FFMA.FTZ R113, R121, R7.reuse, -R2.reuse ;  /* 0x0000000779717223 */ /* 0x180fe20000010802 */
[-CC-:B------:R-:W-:Y:S01]  /*19340*/  FFMA.FTZ R92, R124, R7.reuse, -R2.reuse ;  /* 0x000000077c5c7223 */ /* 0x180fe20000010802 */
[----:B------:R-:W-:Y:S01]  /*19350*/  FFMA.FTZ R133, R133, R7, -R2 ;  /* 0x0000000785857223 */ /* 0x000fe20000010802 */
[----:B------:R-:W-:Y:S01]  /*19360*/  FMNMX.FTZ R4, R106, R11, !PT ;  /* 0x0000000b6a047209 */ /* 0x000fe20007810000 */
[----:B------:R-:W0:Y:S03]  /*19370*/  MUFU.EX2 R21, R21 ;  /* 0x0000001500157308 */ /* 0x000e260000000800 */
[----:B------:R-:W-:-:S04]  /*19380*/  FMNMX.FTZ R11, R107, R4, !PT ;  /* 0x000000046b0b7209 */ /* 0x000fc80007810000 */
[----:B------:R-:W-:Y:S01]  /*19390*/  FMNMX.FTZ R4, R110, R11, !PT ;  /* 0x0000000b6e047209 */ /* 0x000fe20007810000 */
[----:B------:R-:W1:Y:S03]  /*193a0*/  MUFU.EX2 R156, R156 ;  /* 0x0000009c009c7308 */ /* 0x000e660000000800 */
[----:B------:R-:W-:-:S04]  /*193b0*/  FMNMX.FTZ R11, R111, R4, !PT ;  /* 0x000000046f0b7209 */ /* 0x000fc80007810000 */
[----:B------:R-:W-:Y:S01]  /*193c0*/  FMNMX.FTZ R4, R114, R11, !PT ;  /* 0x0000000b72047209 */ /* 0x000fe20007810000 */
[----:B------:R-:W2:Y:S03]  /*193d0*/  MUFU.EX2 R158, R158 ;  /* 0x0000009e009e7308 */ /* 0x000ea60000000800 */
[----:B------:R-:W-:-:S04]  /*193e0*/  FMNMX.FTZ R11, R115, R4, !PT ;  /* 0x00000004730b7209 */ /* 0x000fc80007810000 */
[----:B------:R-:W-:Y:S01]  /*193f0*/  FMNMX.FTZ R4, R118, R11, !PT ;  /* 0x0000000b76047209 */ /* 0x000fe20007810000 */
[----:B------:R-:W3:Y:S03]  /*19400*/  MUFU.EX2 R89, R89 ;  /* 0x0000005900597308 */ /* 0x000ee60000000800 */
        /* <DEDUP_REMOVED lines=12> */
[----:B------:R-:W-:-:S05]  /*194d0*/  FMNMX.FTZ R4, R135, R4, !PT ;  /* 0x0000000487047209 */ /* 0x000fca0007810000 */
[----:B------:R-:W4:Y:S01]  /*194e0*/  SHFL.BFLY PT, R11, R4, 0x2, 0x1f ;  /* 0x0c401f00040b7f89 */ /* 0x000f2200000e0000 */
[----:B------:R-:W-:Y:S08]  /*194f0*/  MUFU.EX2 R88, R88 ;  /* 0x0000005800587308 */ /* 0x000ff00000000800 */
[----:B------:R-:W-:Y:S08]  /*19500*/  MUFU.EX2 R113, R113 ;  /* 0x0000007100717308 */ /* 0x000ff00000000800 */
[----:B------:R-:W-:Y:S01]  /*19510*/  MUFU.EX2 R92, R92 ;  /* 0x0000005c005c7308 */ /* 0x000fe20000000800 */
[----:B------:R-:W-:-:S02]  /*19520*/  WARPGROUP.DEPBAR.LE gsb0, 0x0 ;  /* 0x00008000000079c5 */ /* 0x000fc40000010000 */
[----:B------:R-:W-:Y:S01]  /*19530*/  WARPGROUP.ARRIVE ;  /* 0x00000000000079c5 */ /* 0x000fe20000000000 */
[-CC-:B------:R-:W-:Y:S01]  /*19540*/  FFMA.FTZ R152, R96, R7.reuse, -R2.reuse ;  /* 0x0000000760987223 */ /* 0x180fe20000010802 */
[-CC-:B------:R-:W-:Y:S01]  /*19550*/  FFMA.FTZ R154, R100, R7.reuse, -R2.reuse ;  /* 0x00000007649a7223 */ /* 0x180fe20000010802 */
[----:B------:R-:W-:Y:S01]  /*19560*/  FFMA.FTZ R96, R132, R7, -R2 ;  /* 0x0000000784607223 */ /* 0x000fe20000010802 */
[----:B----4-:R-:W-:Y:S02]  /*19570*/  FMNMX.FTZ R11, R4, R11, !PT ;  /* 0x0000000b040b7209 */ /* 0x010fe40007810000 */
[----:B------:R-:W-:Y:S01]  /*19580*/  HGMMA.64x128x16.F32 R24, R148, gdesc[UR4].tnspB, R24, gsb0 ;  /* 0x41e0000494187df0 */ /* 0x000fe20008000818 */
[----:B------:R-:W-:Y:S01]  /*19590*/  R2UR UR6, R12 ;  /* 0x000000000c0672ca */ /* 0x000fe200000e0000 */
[----:B------:R-:W-:Y:S01]  /*195a0*/  MUFU.EX2 R152, R152 ;  /* 0x0000009800987308 */ /* 0x000fe20000000800 */
[----:B------:R-:W-:Y:S01]  /*195b0*/  R2UR UR7, R13 ;  /* 0x000000000d0772ca */ /* 0x000fe200000e0000 */
[----:B------:R-:W-:Y:S01]  /*195c0*/  IMAD.MOV.U32 R13, RZ, RZ, 0x40000040 ;  /* 0x40000040ff0d7424 */ /* 0x000fe200078e00ff */
[C---:B------:R-:W-:Y:S01]  /*195d0*/  IADD3 R12, R10.reuse, 0x200, RZ ;  /* 0x000002000a0c7810 */ /* 0x040fe20007ffe0ff */
[----:B------:R-:W4:Y:S01]  /*195e0*/  SHFL.BFLY PT, R4, R11, 0x1, 0x1f ;  /* 0x0c201f000b047f89 */ /* 0x000f2200000e0000 */
[----:B------:R-:W-:-:S03]  /*195f0*/  VIADD R10, R10, 0x280 ;  /* 0x000002800a0a7836 */ /* 0x000fc60000000000 */
[----:B------:R-:W-:Y:S08]  /*19600*/  MUFU.EX2 R154, R154 ;  /* 0x0000009a009a7308 */ /* 0x000ff00000000800 */
[----:B------:R-:W-:Y:S01]  /*19610*/  MUFU.EX2 R96, R96 ;  /* 0x0000006000607308 */ /* 0x000fe20000000800 */
[----:B----4-:R-:W-:Y:S01]  /*19620*/  FMNMX.FTZ R4, R11, R4, !PT ;  /* 0x000000040b047209 */ /* 0x010fe20007810000 */
[----:B------:R-:W-:-:S04]  /*19630*/  IMAD.MOV.U32 R11, RZ, RZ, 0x40000040 ;  /* 0x40000040ff0b7424 */ /* 0x000fc800078e00ff */
[----:B------:R-:W-:-:S04]  /*19640*/  FMUL.FTZ R100, R4, R7 ;  /* 0x0000000704647220 */ /* 0x000fc80000410000 */
[-CC-:B------:R-:W-:Y:S01]  /*19650*/  FFMA.FTZ R157, R90, R7.reuse, -R100.reuse ;  /* 0x000000075a9d7223 */ /* 0x180fe20000010864 */
[-CC-:B------:R-:W-:Y:S01]  /*19660*/  FFMA.FTZ R90, R91, R7.reuse, -R100.reuse ;  /* 0x000000075b5a7223 */ /* 0x180fe20000010864 */
[-CC-:B------:R-:W-:Y:S01]  /*19670*/  FFMA.FTZ R159, R94, R7.reuse, -R100.reuse ;  /* 0x000000075e9f7223 */ /* 0x180fe20000010864 */
[-CC-:B------:R-:W-:Y:S01]  /*19680*/  FFMA.FTZ R94, R95, R7.reuse, -R100.reuse ;  /* 0x000000075f5e7223 */ /* 0x180fe20000010864 */
[-CC-:B------:R-:W-:Y:S01]  /*19690*/  FFMA.FTZ R153, R98, R7.reuse, -R100.reuse ;  /* 0x0000000762997223 */ /* 0x180fe20000010864 */
[-CC-:B------:R-:W-:Y:S01]  /*196a0*/  FFMA.FTZ R98, R99, R7.reuse, -R100.reuse ;  /* 0x0000000763627223 */ /* 0x180fe20000010864 */
[----:B------:R-:W-:Y:S01]  /*196b0*/  MUFU.EX2 R157, R157 ;  /* 0x0000009d009d7308 */ /* 0x000fe20000000800 */
[----:B0-----:R-:W-:Y:S01]  /*196c0*/  FFMA.FTZ R95, R0, R6, R21 ;  /* 0x00000006005f7223 */ /* 0x001fe20000010015 */
[-CC-:B------:R-:W-:Y:S01]  /*196d0*/  FFMA.FTZ R155, R102, R7.reuse, -R100.reuse ;  /* 0x00000007669b7223 */ /* 0x180fe20000010864 */
[-CC-:B------:R-:W-:Y:S01]  /*196e0*/  FFMA.FTZ R102, R103, R7.reuse, -R100.reuse ;  /* 0x0000000767667223 */ /* 0x180fe20000010864 */
[-CC-:B------:R-:W-:Y:S01]  /*196f0*/  FFMA.FTZ R115, R115, R7.reuse, -R100.reuse ;  /* 0x0000000773737223 */ /* 0x180fe20000010864 */
[C---:B-1----:R-:W-:Y:S01]  /*19700*/  FADD.FTZ R95, R156.reuse, R95 ;  /* 0x0000005f9c5f7221 */ /* 0x042fe20000010000 */
[--C-:B------:R-:W-:Y:S01]  /*19710*/  FFMA.FTZ R6, R119, R7, -R100.reuse ;  /* 0x0000000777067223 */ /* 0x100fe20000010864 */
[----:B------:R-:W-:Y:S01]  /*19720*/  F2FP.F16.F32.PACK_AB R156, R156, R21 ;  /* 0x000000159c9c723e */ /* 0x000fe200000000ff */
        /* <DEDUP_REMOVED lines=18> */
[-CC-:B------:R-:W-:Y:S01]  /*19850*/  FFMA.FTZ R151, R110, R7.reuse, -R100.reuse ;  /* 0x000000076e977223 */ /* 0x180fe20000010864 */
[----:B--2---:R-:W-:Y:S01]  /*19860*/  FADD.FTZ R110, R158, R95 ;  /* 0x0000005f9e6e7221 */ /* 0x004fe20000010000 */
[-C--:B------:R-:W-:Y:S01]  /*19870*/  FFMA.FTZ R149, R106, R7.reuse, -R100 ;  /* 0x000000076a957223 */ /* 0x080fe20000010864 */
[----:B------:R-:W-:Y:S01]  /*19880*/  HGMMA.64x128x16.F32 R24, R144, gdesc[UR4].tnspB, R24, gsb0 ;  /* 0x41e0000490187df0 */ /* 0x000fe20008000818 */
[----:B------:R-:W-:Y:S01]  /*19890*/  R2UR UR6, R12 ;  /* 0x000000000c0672ca */ /* 0x000fe200000e0000 */
[-CC-:B------:R-:W-:Y:S01]  /*198a0*/  FFMA.FTZ R12, R128, R7.reuse, -R2.reuse ;  /* 0x00000007800c7223 */ /* 0x180fe20000010802 */
[----:B------:R-:W-:Y:S01]  /*198b0*/  R2UR UR7, R13 ;  /* 0x000000000d0772ca */ /* 0x000fe200000e0000 */
[-C--:B------:R-:W-:Y:S01]  /*198c0*/  FFMA.FTZ R13, R125, R7.reuse, -R2 ;  /* 0x000000077d0d7223 */ /* 0x080fe20000010802 */
[-CC-:B------:R-:W-:Y:S01]  /*198d0*/  FFMA.FTZ R104, R107, R7.reuse, -R100.reuse ;  /* 0x000000076b687223 */ /* 0x180fe20000010864 */
[----:B------:R-:W-:Y:S01]  /*198e0*/  MUFU.EX2 R148, R148 ;  /* 0x0000009400947308 */ /* 0x000fe20000000800 */
[----:B------:R-:W-:Y:S01]  /*198f0*/  FFMA.FTZ R106, R111, R7, -R100 ;  /* 0x000000076f6a7223 */ /* 0x000fe20000010864 */
[----:B---3--:R-:W-:-:S06]  /*19900*/  F2FP.F16.F32.PACK_AB R158, R89, R158 ;  /* 0x0000009e599e723e */ /* 0x008fcc00000000ff */
        /* <DEDUP_REMOVED lines=12> */
[-CC-:B------:R-:W-:Y:S01]  /*199d0*/  FFMA.FTZ R146, R116, R7.reuse, -R2.reuse ;  /* 0x0000000774927223 */ /* 0x180fe20000010802 */
[----:B------:R-:W-:Y:S01]  /*199e0*/  FFMA.FTZ R117, R129, R7, -R2 ;  /* 0x0000000781757223 */ /* 0x000fe20000010802 */
[----:B------:R-:W-:Y:S01]  /*199f0*/  HGMMA.64x128x16.F32 R24, R140, gdesc[UR4].tnspB, R24, gsb0 ;  /* 0x41e000048c187df0 */ /* 0x000fe20008000818 */
[----:B------:R-:W-:Y:S01]  /*19a00*/  R2UR UR6, R10 ;  /* 0x000000000a0672ca */ /* 0x000fe200000e0000 */
[----:B------:R-:W-:Y:S01]  /*19a10*/  FADD.FTZ R2, -R4, R9 ;  /* 0x0000000904027221 */ /* 0x000fe20000010100 */
[----:B------:R-:W-:Y:S01]  /*19a20*/  R2UR UR7, R11 ;  /* 0x000000000b0772ca */ /* 0x000fe200000e0000 */
[----:B------:R-:W-:-:S02]  /*19a30*/  @!P1 IMAD R11, R22, 0x8, R16 ;  /* 0x00000008160b9824 */ /* 0x000fc400078e0210 */
[-CC-:B------:R-:W-:Y:S01]  /*19a40*/  FFMA.FTZ R10, R114, R7.reuse, -R100.reuse ;  /* 0x00000007720a7223 */ /* 0x180fe20000010864 */
[-C--:B------:R-:W-:Y:S01]  /*19a50*/  FMUL.FTZ R2, R2, R7.reuse ;  /* 0x0000000702027220 */ /* 0x080fe20000410000 */
[----:B------:R-:W-:Y:S01]  /*19a60*/  MUFU.EX2 R145, R145 ;  /* 0x0000009100917308 */ /* 0x000fe20000000800 */
[----:B------:R-:W-:Y:S02]  /*19a70*/  @!P1 VIADD R11, R11, 0x2a840 ;  /* 0x0002a8400b0b9836 */ /* 0x000fe40000000000 */
[----:B------:R-:W-:-:S03]  /*19a80*/  FFMA.FTZ R147, R118, R7, -R100 ;  /* 0x0000000776937223 */ /* 0x000fc60000010864 */
[----:B------:R-:W-:Y:S02]  /*19a90*/  @!P1 PRMT R91, RZ, 0x654, R11 ;  /* 0x00000654ff5b9816 */ /* 0x000fe4000000000b */
[----:B------:R-:W0:Y:S08]  /*19aa0*/  MUFU.EX2 R2, R2 ;  /* 0x0000000200027308 */ /* 0x000e300000000800 */
[----:B------:R-:W-:Y:S08]  /*19ab0*/  MUFU.EX2 R144, R144 ;  /* 0x0000009000907308 */ /* 0x000ff00000000800 */
[----:B------:R-:W-:Y:S01]  /*19ac0*/  MUFU.EX2 R10, R10 ;  /* 0x0000000a000a7308 */ /* 0x000fe20000000800 */
[----:B0-----:R-:W-:Y:S01]  /*19ad0*/  FFMA.FTZ R5, R2, R5, R157 ;  /* 0x0000000502057223 */ /* 0x001fe2000001009d */
[----:B------:R-:W-:-:S03]  /*19ae0*/  F2FP.F16.F32.PACK_AB R157, R90, R157 ;  /* 0x0000009d5a9d723e */ /* 0x000fc600000000ff */
[----:B------:R-:W-:-:S03]  /*19af0*/  FADD.FTZ R108, R90, R5 ;  /* 0x000000055a6c7221 */ /* 0x000fc60000010000 */
[----:B------:R-:W-:Y:S01]  /*19b00*/  MUFU.EX2 R11, R115 ;  /* 0x00000073000b7308 */ /* 0x000fe20000000800 */
[----:B------:R-:W-:Y:S01]  /*19b10*/  FADD.FTZ R5, R159, R108 ;  /* 0x0000006c9f057221 */ /* 0x000fe20000010000 */
[----:B------:R-:W-:Y:S01]  /*19b20*/  FFMA.FTZ R108, R123, R7, -R100 ;  /* 0x000000077b6c7223 */ /* 0x000fe20000010864 */
[----:B------:R-:W-:-:S05]  /*19b30*/  F2FP.F16.F32.PACK_AB R159, R94, R159 ;  /* 0x0000009f5e9f723e */ /* 0x000fca00000000ff */
        /* <DEDUP_REMOVED lines=9> */
[-CC-:B------:R-:W-:Y:S01]  /*19bd0*/  FFMA.FTZ R143, R126, R7.reuse, -R100.reuse ;  /* 0x000000077e8f7223 */ /* 0x180fe20000010864 */
[----:B------:R-:W-:Y:S01]  /*19be0*/  FFMA.FTZ R100, R135, R7, -R100 ;  /* 0x0000000787647223 */ /* 0x000fe20000010864 */
[----:B------:R-:W-:Y:S02]  /*19bf0*/  F2FP.F16.F32.PACK_AB R140, R113, R88 ;  /* 0x00000058718c723e */ /* 0x000fe400000000ff */
[----:B------:R-:W-:Y:S01]  /*19c00*/  HGMMA.64x128x16.F32 R24, R136, gdesc[UR4].tnspB, R24, gsb0 ;  /* 0x41e0000488187df0 */ /* 0x000fe20008000818 */
[----:B------:R-:W1:Y:S01]  /*19c10*/  MUFU.EX2 R141, R141 ;  /* 0x0000008d008d7308 */ /* 0x000e620000000800 */
[----:B------:R-:W-:-:S07]  /*19c20*/  F2FP.F16.F32.PACK_AB R142, R13, R92 ;  /* 0x0000005c0d8e723e */ /* 0x000fce00000000ff */
[----:B------:R-:W2:Y:S08]  /*19c30*/  MUFU.EX2 R143, R143 ;  /* 0x0000008f008f7308 */ /* 0x000eb00000000800 */
[----:B------:R-:W-:Y:S01]  /*19c40*/  MUFU.EX2 R100, R100 ;  /* 0x0000006400647308 */ /* 0x000fe20000000800 */
[----:B------:R-:W-:Y:S02]  /*19c50*/  WARPGROUP.DEPBAR.LE gsb0, 0x0 ;  /* 0x00008000000079c5 */ /* 0x000fe40000010000 */
[----:B------:R3:W-:Y:S05]  /*19c60*/  @!P1 SYNCS.ARRIVE.TRANS64.RED.A1T0 RZ, [R91+URZ], RZ ;  /* 0x000000ff5bff99a7 */ /* 0x0007ea000810043f */
[----:B------:R-:W4:Y:S01]  /*19c70*/  MUFU.EX2 R137, R130 ;  /* 0x0000008200897308 */ /* 0x000f220000000800 */
[----:B0-----:R-:W-:-:S02]  /*19c80*/  F2FP.F16.F32.PACK_AB R138, R9, R96 ;  /* 0x00000060098a723e */ /* 0x001fc400000000ff */
[----:B------:R-:W-:Y:S01]  /*19c90*/  F2FP.F16.F32.PACK_AB R136, R117, R12 ;  /* 0x0000000c7588723e */ /* 0x000fe200000000ff */
[----:B---3--:R-:W-:Y:S01]  /*19ca0*/  FADD.FTZ R91, R89, R110 ;  /* 0x0000006e595b7221 */ /* 0x008fe20000010000 */
[----:B------:R-:W-:-:S03]  /*19cb0*/  FADD.FTZ R110, R94, R5 ;  /* 0x000000055e6e7221 */ /* 0x000fc60000010000 */
[----:B------:R-:W0:Y:S01]  /*19cc0*/  MUFU.EX2 R139, R134 ;  /* 0x00000086008b7308 */ /* 0x000e220000000800 */
[----:B------:R3:W-:Y:S01]  /*19cd0*/  @!P1 SYNCS.ARRIVE.TRANS64.RED.A1T0 RZ, [R198+URZ], RZ ;  /* 0x000000ffc6ff99a7 */ /* 0x0007e2000810043f */
[----:B------:R-:W-:Y:S01]  /*19ce0*/  FADD.FTZ R112, R152, R91 ;  /* 0x0000005b98707221 */ /* 0x000fe20000010000 */
[----:B------:R-:W-:Y:S01]  /*19cf0*/  FADD.FTZ R5, R153, R110 ;  /* 0x0000006e99057221 */ /* 0x000fe20000010000 */
[C---:B------:R-:W-:Y:S02]  /*19d00*/  F2FP.F16.F32.PACK_AB R152, R93.reuse, R152 ;  /* 0x000000985d98723e */ /* 0x040fe400000000ff */
[----:B------:R-:W-:Y:S01]  /*19d10*/  FADD.FTZ R91, R93, R112 ;  /* 0x000000705d5b7221 */ /* 0x000fe20000010000 */
[C---:B------:R-:W-:Y:S01]  /*19d20*/  FADD.FTZ R110, R98.reuse, R5 ;  /* 0x00000005626e7221 */ /* 0x040fe20000010000 */
[----:B------:R-:W-:Y:S01]  /*19d30*/  F2FP.F16.F32.PACK_AB R153, R98, R153 ;  /* 0x000000996299723e */ /* 0x000fe200000000ff */
[----:B---3--:R-:W-:Y:S02]  /*19d40*/  IMAD.MOV.U32 R198, RZ, RZ, R23 ;  /* 0x000000ffffc67224 */ /* 0x008fe400078e0017 */
        /* <DEDUP_REMOVED lines=20> */
[----:B------:R-:W-:-:S02]  /*19e90*/  IADD3 R10, R15, -0x1, RZ ;  /* 0xffffffff0f0a7810 */ /* 0x000fc40007ffe0ff */
[----:B------:R-:W-:Y:S01]  /*19ea0*/  FADD.FTZ R5, R101, R90 ;  /* 0x0000005a65057221 */ /* 0x000fe20000010000 */
[----:B------:R-:W-:Y:S01]  /*19eb0*/  FADD.FTZ R94, R11, R94 ;  /* 0x0000005e0b5e7221 */ /* 0x000fe20000010000 */
[----:B------:R-:W-:Y:S01]  /*19ec0*/  F2FP.F16.F32.PACK_AB R151, R106, R151 ;  /* 0x000000976a97723e */ /* 0x000fe200000000ff */
[----:B------:R-:W-:Y:S02]  /*19ed0*/  IMAD.MOV.U32 R15, RZ, RZ, R10 ;  /* 0x000000ffff0f7224 */ /* 0x000fe400078e000a */
[----:B------:R-:W-:Y:S01]  /*19ee0*/  FADD.FTZ R90, R146, R5 ;  /* 0x00000005925a7221 */ /* 0x000fe20000010000 */
[----:B------:R-:W-:Y:S01]  /*19ef0*/  FADD.FTZ R5, R147, R94 ;  /* 0x0000005e93057221 */ /* 0x000fe20000010000 */
[C---:B------:R-:W-:Y:S02]  /*19f00*/  F2FP.F16.F32.PACK_AB R147, R6.reuse, R147 ;  /* 0x000000930693723e */ /* 0x040fe400000000ff */
[----:B------:R-:W-:Y:S01]  /*19f10*/  FADD.FTZ R21, R109, R90 ;  /* 0x0000005a6d157221 */ /* 0x000fe20000010000 */
[----:B------:R-:W-:Y:S01]  /*19f20*/  FADD.FTZ R90, R6, R5 ;  /* 0x00000005065a7221 */ /* 0x000fe20000010000 */
[----:B------:R-:W-:-:S02]  /*19f30*/  F2FP.F16.F32.PACK_AB R144, R101, R144 ;  /* 0x000000906590723e */ /* 0x000fc400000000ff */
[----:B------:R-:W-:Y:S01]  /*19f40*/  FADD.FTZ R94, R88, R21 ;  /* 0x00000015585e7221 */ /* 0x000fe20000010000 */
[----:B-1----:R-:W-:Y:S01]  /*19f50*/  FADD.FTZ R5, R141, R90 ;  /* 0x0000005a8d057221 */ /* 0x002fe20000010000 */
[----:B------:R-:W-:Y:S02]  /*19f60*/  F2FP.F16.F32.PACK_AB R146, R109, R146 ;  /* 0x000000926d92723e */ /* 0x000fe400000000ff */
[----:B------:R-:W-:Y:S01]  /*19f70*/  FADD.FTZ R21, R113, R94 ;  /* 0x0000005e71157221 */ /* 0x000fe20000010000 */
[C---:B------:R-:W-:Y:S01]  /*19f80*/  FADD.FTZ R90, R108.reuse, R5 ;  /* 0x000000056c5a7221 */ /* 0x040fe20000010000 */
[----:B------:R-:W-:Y:S02]  /*19f90*/  F2FP.F16.F32.PACK_AB R141, R108, R141 ;  /* 0x0000008d6c8d723e */ /* 0x000fe400000000ff */
[----:B------:R-:W-:Y:S01]  /*19fa0*/  FADD.FTZ R94, R92, R21 ;  /* 0x000000155c5e7221 */ /* 0x000fe20000010000 */
[----:B--2---:R-:W-:Y:S01]  /*19fb0*/  FADD.FTZ R90, R143, R90 ;  /* 0x0000005a8f5a7221 */ /* 0x004fe20000010000 */
[----:B------:R-:W-:Y:S01]  /*19fc0*/  F2FP.F16.F32.PACK_AB R143, R127, R143 ;  /* 0x0000008f7f8f723e */ /* 0x000fe200000000ff */
[----:B------:R-:W-:-:S02]  /*19fd0*/  IMAD.MOV.U32 R21, RZ, RZ, R3 ;  /* 0x000000ffff157224 */ /* 0x000fc400078e0003 */
[----:B------:R-:W-:Y:S01]  /*19fe0*/  FADD.FTZ R5, R13, R94 ;  /* 0x0000005e0d057221 */ /* 0x000fe20000010000 */
[----:B------:R-:W-:-:S03]  /*19ff0*/  FADD.FTZ R90, R127, R90 ;  /* 0x0000005a7f5a7221 */ /* 0x000fc60000010000 */
[----:B------:R-:W-:Y:S01]  /*1a000*/  FADD.FTZ R6, R12, R5 ;  /* 0x000000050c067221 */ /* 0x000fe20000010000 */
[----:B----4-:R-:W-:Y:S01]  /*1a010*/  FADD.FTZ R90, R137, R90 ;  /* 0x0000005a895a7221 */ /* 0x010fe20000010000 */
[----:B------:R-:W-:Y:S02]  /*1a020*/  F2FP.F16.F32.PACK_AB R137, R131, R137 ;  /* 0x000000898389723e */ /* 0x000fe400000000ff */
[----:B------:R-:W-:Y:S01]  /*1a030*/  FADD.FTZ R5, R117, R6 ;  /* 0x0000000675057221 */ /* 0x000fe20000010000 */
[----:B------:R-:W-:-:S03]  /*1a040*/  FADD.FTZ R90, R131, R90 ;  /* 0x0000005a835a7221 */ /* 0x000fc60000010000 */
[----:B------:R-:W-:Y:S01]  /*1a050*/  FADD.FTZ R6, R96, R5 ;  /* 0x0000000560067221 */ /* 0x000fe20000010000 */
[----:B0-----:R-:W-:Y:S01]  /*1a060*/  FADD.FTZ R90, R139, R90 ;  /* 0x0000005a8b5a7221 */ /* 0x001fe20000010000 */
[C---:B------:R-:W-:Y:S02]  /*1a070*/  F2FP.F16.F32.PACK_AB R139, R100.reuse, R139 ;  /* 0x0000008b648b723e */ /* 0x040fe400000000ff */
[----:B------:R-:W-:Y:S01]  /*1a080*/  FADD.FTZ R6, R9, R6 ;  /* 0x0000000609067221 */ /* 0x000fe20000010000 */
[----:B------:R-:W-:Y:S01]  /*1a090*/  FADD.FTZ R5, R100, R90 ;  /* 0x0000005a64057221 */ /* 0x000fe20000010000 */
[----:B------:R-:W-:Y:S01]  /*1a0a0*/  IMAD.MOV.U32 R9, RZ, RZ, R4 ;  /* 0x000000ffff097224 */ /* 0x000fe200078e0004 */
[----:B------:R-:W-:Y:S06]  /*1a0b0*/  @P2 BRA `(.L_x_1898) ;  /* 0xffffffe000282947 */ /* 0x000fec000383ffff */
[----:B------:R-:W-:Y:S05]  /*1a0c0*/  BSYNC B1 ;  /* 0x0000000000017941 */ /* 0x000fea0003800000 */
.L_x_1887:
[----:B------:R-:W-:Y:S05]  /*1a0d0*/  BSYNC B0 ;  /* 0x0000000000007941 */ /* 0x000fea0003800000 */
.L_x_1886:
[----:B------:R-:W-:Y:S01]  /*1a0e0*/  ISETP.GE.AND P2, PT, R10, R179, PT ;  /* 0x000000b30a00720c */ /* 0x000fe20003f46270 */
[----:B------:R-:W-:-:S12]  /*1a0f0*/  BSSY B0, `(.L_x_1899) ;  /* 0x0000315000007945 */ /* 0x000fd80003800000 */
[----:B------:R-:W-:Y:S05]  /*1a100*/  @!P2 BRA `(.L_x_1900) ;  /* 0x00000030004ca947 */ /* 0x000fea0003800000 */
[----:B------:R-:W-:Y:S01]  /*1a110*/  IMAD.MOV.U32 R9, RZ, RZ, R4 ;  /* 0x000000ffff097224 */ /* 0x000fe200078e0004 */
[----:B------:R-:W-:Y:S01]  /*1a120*/  MOV R11, R3 ;  /* 0x00000003000b7202 */ /* 0x000fe20000000f00 */
[----:B------:R-:W-:Y:S02]  /*1a130*/  IMAD.MOV.U32 R21, RZ, RZ, R23 ;  /* 0x000000ffff157224 */ /* 0x000fe400078e0017 */
[----:B------:R-:W-:-:S07]  /*1a140*/  IMAD.MOV.U32 R198, RZ, RZ, R22 ;  /* 0x000000ffffc67224 */ /* 0x000fce00078e0016 */
.L_x_1919:
[----:B------:R-:W-:-:S05]  /*1a150*/  VIADD R4, R198, 0x1 ;  /* 0x00000001c6047836 */ /* 0x000fca0000000000 */
[----:B------:R-:W-:-:S04]  /*1a160*/  ISETP.NE.AND P2, PT, R4, 0x2, PT ;  /* 0x000000020400780c */ /* 0x000fc80003f45270 */
[----:B------:R-:W-:Y:S02]  /*1a170*/  SEL R4, R4, RZ, P2 ;  /* 0x000000ff04047207 */ /* 0x000fe40001000000 */
[----:B------:R-:W-:-:S03]  /*1a180*/  SEL R12, RZ, 0x1, P2 ;  /* 0x00000001ff0c7807 */ /* 0x000fc60001000000 */
[----:B------:R-:W-:Y:S01]  /*1a190*/  IMAD.MOV.U32 R22, RZ, RZ, R4 ;  /* 0x000000ffff167224 */ /* 0x000fe200078e0004 */
[----:B------:R-:W-:Y:S01]  /*1a1a0*/  LOP3.LUT R23, R21, R12, RZ, 0x3c, !PT ;  /* 0x0000000c15177212 */ /* 0x000fe200078e3cff */
[----:B------:R-:W-:Y:S06]  /*1a1b0*/  @!P0 BRA `(.L_x_1901) ;  /* 0x0000000000048947 */ /* 0x000fec0003800000 */
[----:B------:R-:W-:Y:S01]  /*1a1c0*/  BPT.TRAP 0x1 ;  /* 0x000000040000795c */ /* 0x000fe20000300000 */
.L_x_1901:
[----:B------:R-:W-:Y:S01]  /*1a1d0*/  IMAD R3, R22, 0x8, R16 ;  /* 0x0000000816037824 */ /* 0x000fe200078e0210 */
[----:B------:R-:W-:-:S04]  /*1a1e0*/  SHF.L.U32 R14, R23, 0x1f, RZ ;  /* 0x0000001f170e7819 */ /* 0x000fc800000006ff */
[----:B------:R0:W1:Y:S01]  /*1a1f0*/  SYNCS.PHASECHK.TRANS64.TRYWAIT P2, [R3+URZ+0x2a830], R14 ;  /* 0x02a8300e030075a7 */ /* 0x000062000804017f */
[----:B------:R-:W-:Y:S05]  /*1a200*/  @!P0 BRA `(.L_x_1902) ;  /* 0x0000000000048947 */ /* 0x000fea0003800000 */
[----:B------:R-:W-:Y:S01]  /*1a210*/  BPT.TRAP 0x1 ;  /* 0x000000040000795c */ /* 0x000fe20000300000 */
.L_x_1902:
[----:B------:R-:W-:Y:S01]  /*1a220*/  BSSY B1, `(.L_x_1903) ;  /* 0x0000006000017945 */ /* 0x000fe20003800000 */
[----:B------:R-:W-:Y:S02]  /*1a230*/  IMAD R12, R22, 0x900, R8 ;  /* 0x00000900160c7824 */ /* 0x000fe400078e0208 */
[----:B------:R-:W-:Y:S01]  /*1a240*/  IMAD.MOV.U32 R13, RZ, RZ, 0x40000040 ;  /* 0x40000040ff0d7424 */ /* 0x000fe200078e00ff */
[----:B-1----:R-:W-:Y:S06]  /*1a250*/  @P2 BRA `(.L_x_1904) ;  /* 0x0000000000082947 */ /* 0x002fec0003800000 */
[----:B------:R-:W1:Y:S02]  /*1a260*/  SYNCS.PHASECHK.TRANS64.TRYWAIT P2, [R3+URZ+0x2a830], R14 ;  /* 0x02a8300e030075a7 */ /* 0x000e64000804017f */
[----:B-1----:R-:W-:Y:S05]  /*1a270*/  @!P2 BRA `(.L_x_1905) ;  /* 0x000000ec0048a947 */ /* 0x002fea0003800000 */
.L_x_1904:
[----:B------:R-:W-:Y:S05]  /*1a280*/  BSYNC B1 ;  /* 0x0000000000017941 */ /* 0x000fea0003800000 */
.L_x_1903:
[----:B------:R-:W2:Y:S04]  /*1a290*/  LDL.64 R88, [R1+0x38] ;  /* 0x0000380001587983 */ /* 0x000ea80000100a00 */
[----:B------:R-:W3:Y:S04]  /*1a2a0*/  LDL.64 R220, [R1+0x30] ;  /* 0x0000300001dc7983 */ /* 0x000ee80000100a00 */
[----:B------:R-:W4:Y:S01]  /*1a2b0*/  LDL.64 R218, [R1+0x28] ;  /* 0x0000280001da7983 */ /* 0x000f220000100a00 */
[----:B------:R-:W-:-:S03]  /*1a2c0*/  R2UR UR6, R12 ;  /* 0x000000000c0672ca */ /* 0x000fc600000e0000 */
[----:B------:R-:W5:Y:S01]  /*1a2d0*/  LDL.64 R216, [R1+0x20] ;  /* 0x0000200001d87983 */ /* 0x000f620000100a00 */
[----:B------:R-:W-:Y:S01]  /*1a2e0*/  R2UR UR7, R13 ;  /* 0x000000000d0772ca */ /* 0x000fe200000e0000 */
[----:B------:R-:W-:Y:S01]  /*1a2f0*/  IMAD.MOV.U32 R15, RZ, RZ, 0x40000040 ;  /* 0x40000040ff0f7424 */ /* 0x000fe200078e00ff */
[----:B01----:R-:W-:Y:S01]  /*1a300*/  IADD3 R14, R12, 0x2, RZ ;  /* 0x000000020c0e7810 */ /* 0x003fe20007ffe0ff */
        /* <DEDUP_REMOVED lines=92> */
[----:B------:R-:W-:Y:S01]  /*1a8d0*/  VIADD R12, R12, 0x606 ;  /* 0x000006060c0c7836 */ /* 0x000fe20000000000 */
[----:B------:R-:W-:Y:S01]  /*1a8e0*/  MOV R13, 0x40000040 ;  /* 0x40000040000d7802 */ /* 0x000fe20000000f00 */
        /* <DEDUP_REMOVED lines=77> */
.L_x_1906:
[----:B------:R-:W-:Y:S01]  /*1adc0*/  SHF.L.U32 R3, R21, 0x1f, RZ ;  /* 0x0000001f15037819 */ /* 0x000fe200000006ff */
[----:B------:R-:W-:-:S04]  /*1add0*/  IMAD R12, R198, 0x8, R16 ;  /* 0x00000008c60c7824 */ /* 0x000fc800078e0210 */
[----:B------:R0:W1:Y:S01]  /*1ade0*/  SYNCS.PHASECHK.TRANS64.TRYWAIT P2, [R12+URZ+0x2a850], R3 ;  /* 0x02a850030c0075a7 */ /* 0x000062000804017f */
[----:B------:R-:W-:Y:S05]  /*1adf0*/  @!P0 BRA `(.L_x_1907) ;  /* 0x0000000000048947 */ /* 0x000fea0003800000 */
[----:B------:R-:W-:Y:S01]  /*1ae00*/  BPT.TRAP 0x1 ;  /* 0x000000040000795c */ /* 0x000fe20000300000 */
.L_x_1907:
[----:B------:R-:W-:Y:S01]  /*1ae10*/  VIADD R0, R16, 0x400 ;  /* 0x0000040010007836 */ /* 0x000fe20000000000 */
[----:B------:R-:W-:Y:S04]  /*1ae20*/  BSSY B1, `(.L_x_1908) ;  /* 0x0000008000017945 */ /* 0x000fe80003800000 */
[----:B------:R-:W-:-:S04]  /*1ae30*/  SHF.R.U32.HI R0, RZ, 0x4, R0 ;  /* 0x00000004ff007819 */ /* 0x000fc80000011600 */
[----:B------:R-:W-:-:S04]  /*1ae40*/  LOP3.LUT R0, R0, 0x3fff, RZ, 0xc0, !PT ;  /* 0x00003fff00007812 */ /* 0x000fc800078ec0ff */
[----:B------:R-:W-:-:S05]  /*1ae50*/  LOP3.LUT R7, R0, 0x3000000, RZ, 0xfc, !PT ;  /* 0x0300000000077812 */ /* 0x000fca00078efcff */
[----:B------:R-:W-:Y:S01]  /*1ae60*/  IMAD R0, R198, 0x600, R7 ;  /* 0x00000600c6007824 */ /* 0x000fe200078e0207 */
[----:B-1----:R-:W-:Y:S06]  /*1ae70*/  @P2 BRA `(.L_x_1909) ;  /* 0x0000000000082947 */ /* 0x002fec0003800000 */
[----:B------:R-:W1:Y:S02]  /*1ae80*/  SYNCS.PHASECHK.TRANS64.TRYWAIT P2, [R12+URZ+0x2a850], R3 ;  /* 0x02a850030c0075a7 */ /* 0x000e64000804017f */
[----:B-1----:R-:W-:Y:S05]  /*1ae90*/  @!P2 BRA `(.L_x_1910) ;  /* 0x000000e00054a947 */ /* 0x002fea0003800000 */
.L_x_1909:
[----:B------:R-:W-:Y:S05]  /*1aea0*/  BSYNC B1 ;  /* 0x0000000000017941 */ /* 0x000fea0003800000 */
.L_x_1908:
[----:B------:R-:W-:Y:S01]  /*1aeb0*/  IMAD.MOV.U32 R2, RZ, RZ, R0 ;  /* 0x000000ffff027224 */ /* 0x000fe200078e0000 */
[----:B------:R-:W-:Y:S01]  /*1aec0*/  WARPGROUP.ARRIVE ;  /* 0x00000000000079c5 */ /* 0x000fe20000000000 */
[----:B01----:R-:W-:Y:S01]  /*1aed0*/  IMAD.MOV.U32 R3, RZ, RZ, 0x40000040 ;  /* 0x40000040ff037424 */ /* 0x003fe200078e00ff */
[----:B------:R-:W-:Y:S01]  /*1aee0*/  ISETP.NE.AND P2, PT, R203, 0x1, PT ;  /* 0x00000001cb00780c */ /* 0x000fe20003f45270 */
[----:B------:R-:W-:Y:S01]  /*1aef0*/  IMAD.IADD R13, R181, 0x1, R177 ;  /* 0x00000001b50d7824 */ /* 0x000fe200078e02b1 */
[----:B------:R-:W-:Y:S01]  /*1af00*/  R2UR UR6, R2 ;  /* 0x00000000020672ca */ /* 0x000fe200000e0000 */
[----:B------:R-:W-:Y:S01]  /*1af10*/  VIADD R2, R0, 0x80 ;  /* 0x0000008000027836 */ /* 0x000fe20000000000 */
[----:B------:R-:W-:Y:S01]  /*1af20*/  R2UR UR7, R3 ;  /* 0x00000000030772ca */ /* 0x000fe200000e0000 */
[----:B------:R-:W-:Y:S01]  /*1af30*/  IMAD.MOV.U32 R3, RZ, RZ, 0x40000040 ;  /* 0x40000040ff037424 */ /* 0x000fe200078e00ff */
[----:B------:R-:W-:-:S11]  /*1af40*/  ULOP3.LUT UR4, URZ, UR51, URZ, 0x33, !UPT ;  /* 0x000000333f047292 */ /* 0x000fd6000f8e333f */
        /* <DEDUP_REMOVED lines=25> */
[----:B------:R-:W0:Y:S01]  /*1b0e0*/  @P2 LDC R0, c[0x0][0x44c] ;  /* 0x00011300ff002b82 */ /* 0x000e220000000800 */
[----:B------:R-:W-:Y:S01]  /*1b0f0*/  MOV R3, 0x40000040 ;  /* 0x4000004000037802 */ /* 0x000fe20000000f00 */
[----:B------:R-:W-:Y:S02]  /*1b100*/  WARPGROUP.DEPBAR.LE gsb0, 0x0 ;  /* 0x00008000000079c5 */ /* 0x000fe40000010000 */
[----:B------:R-:W-:-:S08]  /*1b110*/  WARPGROUP.ARRIVE ;  /* 0x00000000000079c5 */ /* 0x000fd00000000000 */
[----:B------:R-:W-:Y:S01]  /*1b120*/  HGMMA.64x128x16.F32 R24, R140, gdesc[UR4].tnspB, R24, gsb0 ;  /* 0x41e000048c187df0 */ /* 0x000fe20008000818 */
[----:B------:R-:W-:Y:S01]  /*1b130*/  R2UR UR6, R2 ;  /* 0x00000000020672ca */ /* 0x000fe200000e0000 */
[----:B0-----:R-:W-:Y:S01]  /*1b140*/  @P2 IMAD.HI.U32 R2, R13, R0, RZ ;  /* 0x000000000d022227 */ /* 0x001fe200078e00ff */
[----:B------:R-:W-:Y:S02]  /*1b150*/  R2UR UR7, R3 ;  /* 0x00000000030772ca */ /* 0x000fe400000e0000 */
[----:B------:R-:W0:Y:S01]  /*1b160*/  @P2 LDC R3, c[0x0][0x450] ;  /* 0x00011400ff032b82 */ /* 0x000e220000000800 */
[----:B------:R-:W-:-:S04]  /*1b170*/  @!P1 IMAD R0, R4, 0x8, R16 ;  /* 0x0000000804009824 */ /* 0x000fc800078e0210 */
[----:B------:R-:W-:-:S05]  /*1b180*/  @!P1 VIADD R0, R0, 0x2a840 ;  /* 0x0002a84000009836 */ /* 0x000fca0000000000 */
[----:B------:R-:W-:Y:S02]  /*1b190*/  @!P1 PRMT R0, RZ, 0x654, R0 ;  /* 0x00000654ff009816 */ /* 0x000fe40000000000 */
[----:B0-----:R-:W-:Y:S02]  /*1b1a0*/  @P2 SHF.R.U32.HI R13, RZ, R3, R2 ;  /* 0x00000003ff0d2219 */ /* 0x001fe40000011602 */
[----:B------:R-:W-:-:S03]  /*1b1b0*/  ISETP.GE.AND P2, PT, R20, 0x1, PT ;  /* 0x000000011400780c */ /* 0x000fc60003f46270 */
[----:B------:R-:W0:Y:S01]  /*1b1c0*/  SHFL.IDX PT, R2, R13, RZ, 0x1c1f ;  /* 0x001c1fff0d027589 */ /* 0x000e2200000e0000 */
[----:B------:R-:W-:Y:S02]  /*1b1d0*/  WARPGROUP.DEPBAR.LE gsb0, 0x0 ;  /* 0x00008000000079c5 */ /* 0x000fe40000010000 */
[----:B------:R-:W-:-:S06]  /*1b1e0*/  WARPGROUP.ARRIVE ;  /* 0x00000000000079c5 */ /* 0x000fcc0000000000 */
[----:B------:R-:W-:Y:S03]  /*1b1f0*/  HGMMA.64x128x16.F32 R24, R136, gdesc[UR4].tnspB, R24, gsb0 ;  /* 0x41e0000488187df0 */ /* 0x000fe60008000818 */
[----:B------:R-:W-:Y:S02]  /*1b200*/  WARPGROUP.DEPBAR.LE gsb0, 0x0 ;  /* 0x00008000000079c5 */ /* 0x000fe40000010000 */
[----:B------:R-:W-:Y:S01]  /*1b210*/  IMAD R139, R10, -0x60, RZ ;  /* 0xffffffa00a8b7824 */ /* 0x000fe200078e02ff */
[----:B------:R1:W-:Y:S03]  /*1b220*/  @!P1 SYNCS.ARRIVE.TRANS64.RED.A1T0 RZ, [R0+URZ], RZ ;  /* 0x000000ff00ff99a7 */ /* 0x0003e6000810043f */
[----:B------:R-:W-:-:S04]  /*1b230*/  VIADD R3, R139, 0x1 ;  /* 0x000000018b037836 */ /* 0x000fc80000000000 */
[----:B------:R-:W-:-:S05]  /*1b240*/  IMAD R3, R180, -0x2, R3 ;  /* 0xfffffffeb4037824 */ /* 0x000fca00078e0203 */
[----:B------:R-:W-:Y:S02]  /*1b250*/  IADD3 R7, -R163, R3, R164 ;  /* 0x00000003a3077210 */ /* 0x000fe40007ffe1a4 */
[----:B-1----:R-:W-:-:S03]  /*1b260*/  IADD3 R0, R3, -0x1, RZ ;  /* 0xffffffff03007810 */ /* 0x002fc60007ffe0ff */
        /* <DEDUP_REMOVED lines=17> */
.L_x_1913:
[----:B------:R-:W-:-:S05]  /*1b380*/  IMAD.U32 R4, RZ, RZ, UR39 ;  /* 0x00000027ff047e24 */ /* 0x000fca000f8e00ff */
[----:B------:R-:W-:-:S13]  /*1b390*/  ISETP.NE.AND P2, PT, R4, 0x1, PT ;  /* 0x000000010400780c */ /* 0x000fda0003f45270 */
[----:B------:R-:W0:Y:S02]  /*1b3a0*/  @P2 LDC.64 R2, c[0x0][0x9e8] ;  /* 0x00027a00ff022b82 */ /* 0x000e240000000a00 */
[----:B0-----:R-:W-:-:S05]  /*1b3b0*/  @P2 IMAD.HI.U32 R2, R141, R2, RZ ;  /* 0x000000028d022227 */ /* 0x001fca00078e00ff */
[----:B------:R-:W-:-:S07]  /*1b3c0*/  @P2 SHF.R.U32.HI R141, RZ, R3, R2 ;  /* 0x00000003ff8d2219 */ /* 0x000fce0000011602 */
.L_x_1914:
[----:B------:R-:W-:Y:S05]  /*1b3d0*/  BSYNC B1 ;  /* 0x0000000000017941 */ /* 0x000fea0003800000 */
.L_x_1912:
[----:B------:R-:W-:-:S05]  /*1b3e0*/  IMAD R2, R141, R4, R0 ;  /* 0x000000048d027224 */ /* 0x000fca00078e0200 */
[----:B------:R-:W-:Y:S02]  /*1b3f0*/  VIADDMNMX R137, R2, R4, R137, PT ;  /* 0x0000000402897246 */ /* 0x000fe40003800189 */
[----:B------:R-:W-:-:S07]  /*1b400*/  VIMNMX R21, R21, R2, !PT ;  /* 0x0000000215157248 */ /* 0x000fce0007fe0100 */
.L_x_1911:
        /* <DEDUP_REMOVED lines=125> */
[----:B------:R-:W-:Y:S02]  /*1bbe0*/  MOV R13, UR39 ;  /* 0x00000027000d7c02 */ /* 0x000fe40008000f00 */
[----:B------:R-:W-:Y:S02]  /*1bbf0*/  LOP3.LUT R7, RZ, R7, RZ, 0x33, !PT ;  /* 0x00000007ff077212 */ /* 0x000fe400078e33ff */
[----:B------:R-:W-:-:S13]  /*1bc00*/  ISETP.NE.AND P6, PT, R13, 0x1, PT ;  /* 0x000000010d00780c */ /* 0x000fda0003fc5270 */
[----:B------:R-:W0:Y:S02]  /*1bc10*/  @P6 LDC.64 R2, c[0x0][0x9e8] ;  /* 0x00027a00ff026b82 */ /* 0x000e240000000a00 */
[----:B0-----:R-:W-:-:S05]  /*1bc20*/  @P6 IMAD.HI.U32 R2, R7, R2, RZ ;  /* 0x0000000207026227 */ /* 0x001fca00078e00ff */
[----:B------:R-:W-:-:S04]  /*1bc30*/  @P6 SHF.R.U32.HI R7, RZ, R3, R2 ;  /* 0x00000003ff076219 */ /* 0x000fc80000011602 */
[----:B------:R-:W-:Y:S01]  /*1bc40*/  LOP3.LUT R7, RZ, R7, RZ, 0x33, !PT ;  /* 0x00000007ff077212 */ /* 0x000fe200078e33ff */
[----:B------:R-:W-:Y:S06]  /*1bc50*/  BRA `(.L_x_1918) ;  /* 0x0000000000147947 */ /* 0x000fec0003800000 */
.L_x_1917:
[----:B------:R-:W-:-:S05]  /*1bc60*/  IMAD.U32 R13, RZ, RZ, UR39 ;  /* 0x00000027ff0d7e24 */ /* 0x000fca000f8e00ff */
[----:B------:R-:W-:-:S13]  /*1bc70*/  ISETP.NE.AND P6, PT, R13, 0x1, PT ;  /* 0x000000010d00780c */ /* 0x000fda0003fc5270 */
[----:B------:R-:W0:Y:S02]  /*1bc80*/  @P6 LDC.64 R2, c[0x0][0x9e8] ;  /* 0x00027a00ff026b82 */ /* 0x000e240000000a00 */
[----:B0-----:R-:W-:-:S05]  /*1bc90*/  @P6 IMAD.HI.U32 R2, R7, R2, RZ ;  /* 0x0000000207026227 */ /* 0x001fca00078e00ff */
[----:B------:R-:W-:-:S07]  /*1bca0*/  @P6 SHF.R.U32.HI R7, RZ, R3, R2 ;  /* 0x00000003ff076219 */ /* 0x000fce0000011602 */
.L_x_1918:
[----:B------:R-:W-:Y:S05]  /*1bcb0*/  BSYNC B1 ;  /* 0x0000000000017941 */ /* 0x000fea0003800000 */
.L_x_1916:
[----:B------:R-:W-:-:S05]  /*1bcc0*/  IMAD R0, R7, R13, R0 ;  /* 0x0000000d07007224 */ /* 0x000fca00078e0200 */
[----:B------:R-:W-:Y:S02]  /*1bcd0*/  VIADDMNMX R15, R0, R13, R15, PT ;  /* 0x0000000d000f7246 */ /* 0x000fe4000380010f */
[----:B------:R-:W-:-:S07]  /*1bce0*/  VIMNMX R21, R21, R0, !PT ;  /* 0x0000000015157248 */ /* 0x000fce0007fe0100 */
.L_x_1915:
[C---:B------:R-:W-:Y:S01]  /*1bcf0*/  ISETP.GT.AND P2, PT, R21.reuse, 0x1, !P2 ;  /* 0x000000011500780c */ /* 0x040fe20005744270 */
[----:B------:R-:W-:Y:S01]  /*1bd00*/  IMAD.U32 R7, RZ, RZ, UR38 ;  /* 0x00000026ff077e24 */ /* 0x000fe2000f8e00ff */
[----:B------:R-:W-:Y:S01]  /*1bd10*/  ISETP.GT.AND P3, PT, R21, 0x8, !P3 ;  /* 0x000000081500780c */ /* 0x000fe20005f64270 */
[----:B------:R-:W-:Y:S01]  /*1bd20*/  @!P1 VIADD R12, R12, 0x2a860 ;  /* 0x0002a8600c0c9836 */ /* 0x000fe20000000000 */
        /* <DEDUP_REMOVED lines=130> */
[----:B------:R0:W-:Y:S01]  /*1c550*/  MUFU.EX2 R89, R92 ;  /* 0x0000005c00597308 */ /* 0x0001e20000000800 */
        /* <DEDUP_REMOVED lines=9> */
[-CC-:B0-----:R-:W-:Y:S01]  /*1c5f0*/  FFMA.FTZ R92, R100, R7.reuse, -R101.reuse ;  /* 0x00000007645c7223 */ /* 0x181fe20000010865 */
        /* <DEDUP_REMOVED lines=9> */
[----:B------:R-:W-:Y:S01]  /*1c690*/  MUFU.EX2 R13, R13 ;  /* 0x0000000d000d7308 */ /* 0x000fe20000000800 */
[----:B------:R-:W-:-:S04]  /*1c6a0*/  FMNMX.FTZ R93, R200, R91, !PT ;  /* 0x0000005bc85d7209 */ /* 0x000fc80007810000 */
[----:B------:R-:W-:-:S03]  /*1c6b0*/  FMNMX.FTZ R93, R110, R93, !PT ;  /* 0x0000005d6e5d7209 */ /* 0x000fc60007810000 */
[----:B------:R0:W-:Y:S01]  /*1c6c0*/  MUFU.EX2 R91, R136 ;  /* 0x00000088005b7308 */ /* 0x0001e20000000800 */
[----:B------:R-:W-:-:S04]  /*1c6d0*/  FMNMX.FTZ R93, R210, R93, !PT ;  /* 0x0000005dd25d7209 */ /* 0x000fc80007810000 */
[----:B------:R-:W-:-:S03]  /*1c6e0*/  FMNMX.FTZ R93, R114, R93, !PT ;  /* 0x0000005d725d7209 */ /* 0x000fc60007810000 */
[----:B------:R-:W-:Y:S01]  /*1c6f0*/  MUFU.EX2 R21, R108 ;  /* 0x0000006c00157308 */ /* 0x000fe20000000800 */
[----:B------:R-:W-:Y:S01]  /*1c700*/  FMNMX.FTZ R95, R212, R93, !PT ;  /* 0x0000005dd45f7209 */ /* 0x000fe20007810000 */
[----:B0-----:R-:W-:-:S03]  /*1c710*/  FFMA.FTZ R136, R128, R7, -R101 ;  /* 0x0000000780887223 */ /* 0x001fc60000010865 */
[----:B------:R-:W-:-:S03]  /*1c720*/  FMNMX.FTZ R95, R118, R95, !PT ;  /* 0x0000005f765f7209 */ /* 0x000fc60007810000 */
[----:B------:R0:W-:Y:S01]  /*1c730*/  MUFU.EX2 R93, R138 ;  /* 0x0000008a005d7308 */ /* 0x0001e20000000800 */
[----:B------:R-:W-:-:S04]  /*1c740*/  FMNMX.FTZ R97, R214, R95, !PT ;  /* 0x0000005fd6617209 */ /* 0x000fc80007810000 */
[----:B------:R-:W-:-:S03]  /*1c750*/  FMNMX.FTZ R97, R122, R97, !PT ;  /* 0x000000617a617209 */ /* 0x000fc60007810000 */
[----:B------:R1:W-:Y:S01]  /*1c760*/  MUFU.EX2 R95, R104 ;  /* 0x00000068005f7308 */ /* 0x0003e20000000800 */
[----:B------:R-:W-:Y:S01]  /*1c770*/  FMNMX.FTZ R97, R216, R97, !PT ;  /* 0x00000061d8617209 */ /* 0x000fe20007810000 */
[----:B0-----:R-:W-:-:S03]  /*1c780*/  FFMA.FTZ R138, R132, R7, -R101 ;  /* 0x00000007848a7223 */ /* 0x001fc60000010865 */
[----:B------:R-:W-:-:S03]  /*1c790*/  FMNMX.FTZ R97, R126, R97, !PT ;  /* 0x000000617e617209 */ /* 0x000fc60007810000 */
[----:B------:R-:W-:Y:S01]  /*1c7a0*/  MUFU.EX2 R88, R88 ;  /* 0x0000005800587308 */ /* 0x000fe20000000800 */
[----:B------:R-:W-:Y:S02]  /*1c7b0*/  FMNMX.FTZ R97, R218, R97, !PT ;  /* 0x00000061da617209 */ /* 0x000fe40007810000 */
[----:B-1----:R-:W-:Y:S02]  /*1c7c0*/  FSEL R104, R135, -INF , !P3 ;  /* 0xff80000087687808 */ /* 0x002fe40005800000 */
[----:B------:R-:W-:-:S03]  /*1c7d0*/  FMNMX.FTZ R97, R130, R97, !PT ;  /* 0x0000006182617209 */ /* 0x000fc60007810000 */
[----:B------:R-:W-:Y:S01]  /*1c7e0*/  MUFU.EX2 R14, R14 ;  /* 0x0000000e000e7308 */ /* 0x000fe20000000800 */
[----:B------:R-:W-:-:S04]  /*1c7f0*/  FMNMX.FTZ R97, R220, R97, !PT ;  /* 0x00000061dc617209 */ /* 0x000fc80007810000 */
[----:B------:R-:W-:-:S03]  /*1c800*/  FMNMX.FTZ R97, R134, R97, !PT ;  /* 0x0000006186617209 */ /* 0x000fc60007810000 */
[----:B------:R-:W0:Y:S01]  /*1c810*/  MUFU.EX2 R90, R90 ;  /* 0x0000005a005a7308 */ /* 0x000e220000000800 */
[----:B------:R-:W-:Y:S01]  /*1c820*/  FMNMX.FTZ R0, R104, R97, !PT ;  /* 0x0000006168007209 */ /* 0x000fe20007810000 */
[----:B------:R-:W-:-:S04]  /*1c830*/  FFMA.FTZ R97, R116, R7, -R101 ;  /* 0x0000000774617223 */ /* 0x000fc80000010865 */
[----:B------:R-:W1:Y:S02]  /*1c840*/  SHFL.BFLY PT, R103, R0, 0x2, 0x1f ;  /* 0x0c401f0000677f89 */ /* 0x000e6400000e0000 */
[----:B------:R-:W-:Y:S08]  /*1c850*/  MUFU.EX2 R92, R92 ;  /* 0x0000005c005c7308 */ /* 0x000ff00000000800 */
[----:B------:R-:W2:Y:S01]  /*1c860*/  MUFU.EX2 R96, R96 ;  /* 0x0000006000607308 */ /* 0x000ea20000000800 */
[----:B0-----:R-:W-:-:S07]  /*1c870*/  F2FP.F16.F32.PACK_AB R152, R91, R90 ;  /* 0x0000005a5b98723e */ /* 0x001fce00000000ff */
[----:B------:R-:W0:Y:S01]  /*1c880*/  MUFU.EX2 R100, R100 ;  /* 0x0000006400647308 */ /* 0x000e220000000800 */
[----:B-1----:R-:W-:Y:S01]  /*1c890*/  FMNMX.FTZ R4, R0, R103, !PT ;  /* 0x0000006700047209 */ /* 0x002fe20007810000 */
[----:B------:R-:W-:Y:S01]  /*1c8a0*/  FFMA.FTZ R103, R150, R7, -R101 ;  /* 0x0000000796677223 */ /* 0x000fe20000010865 */
[----:B------:R-:W-:-:S05]  /*1c8b0*/  FSEL R0, R3, RZ, P2 ;  /* 0x000000ff03007208 */ /* 0x000fca0001000000 */
[----:B------:R-:W-:Y:S01]  /*1c8c0*/  MUFU.EX2 R15, R15 ;  /* 0x0000000f000f7308 */ /* 0x000fe20000000800 */
[----:B--2---:R-:W-:Y:S01]  /*1c8d0*/  F2FP.F16.F32.PACK_AB R148, R96, R95 ;  /* 0x0000005f6094723e */ /* 0x004fe200000000ff */
[----:B------:R-:W1:Y:S01]  /*1c8e0*/  SHFL.BFLY PT, R107, R4, 0x1, 0x1f ;  /* 0x0c201f00046b7f89 */ /* 0x000e6200000e0000 */
[----:B------:R-:W-:-:S04]  /*1c8f0*/  FADD.FTZ R0, -R0, R11 ;  /* 0x0000000b00007221 */ /* 0x000fc80000010100 */
[----:B------:R-:W-:Y:S01]  /*1c900*/  FMUL.FTZ R0, R0, R7 ;  /* 0x0000000700007220 */ /* 0x000fe20000410000 */
[----:B------:R-:W-:Y:S01]  /*1c910*/  MUFU.EX2 R144, R144 ;  /* 0x0000009000907308 */ /* 0x000fe20000000800 */
[----:B0-----:R-:W-:-:S07]  /*1c920*/  F2FP.F16.F32.PACK_AB R150, R100, R21 ;  /* 0x000000156496723e */ /* 0x001fce00000000ff */
[----:B------:R-:W0:Y:S08]  /*1c930*/  MUFU.EX2 R0, R0 ;  /* 0x0000000000007308 */ /* 0x000e300000000800 */
[----:B------:R-:W-:Y:S01]  /*1c940*/  MUFU.EX2 R97, R97 ;  /* 0x0000006100617308 */ /* 0x000fe20000000800 */
[----:B-1----:R-:W-:Y:S02]  /*1c950*/  FMNMX.FTZ R4, R4, R107, !PT ;  /* 0x0000006b04047209 */ /* 0x002fe40007810000 */
[----:B------:R-:W-:-:S02]  /*1c960*/  @!P1 PRMT R107, RZ, 0x654, R12 ;  /* 0x00000654ff6b9816 */ /* 0x000fc4000000000c */
[C---:B------:R-:W-:Y:S01]  /*1c970*/  FSETP.NEU.FTZ.AND P2, PT, R4.reuse, -INF , PT ;  /* 0xff8000000400780b */ /* 0x040fe20003f5d000 */
[----:B------:R-:W-:Y:S01]  /*1c980*/  FMUL.FTZ R101, R4, R7 ;  /* 0x0000000704657220 */ /* 0x000fe20000410000 */
[----:B------:R1:W-:Y:S01]  /*1c990*/  @!P1 SYNCS.ARRIVE.TRANS64.RED.A1T0 RZ, [R107+URZ], RZ ;  /* 0x000000ff6bff99a7 */ /* 0x0003e2000810043f */
[----:B------:R-:W-:Y:S03]  /*1c9a0*/  MUFU.EX2 R146, R146 ;  /* 0x0000009200927308 */ /* 0x000fe60000000800 */
[----:B------:R-:W-:-:S05]  /*1c9b0*/  FSEL R101, R101, RZ, P2 ;  /* 0x000000ff65657208 */ /* 0x000fca0001000000 */
[-CC-:B------:R-:W-:Y:S01]  /*1c9c0*/  FFMA.FTZ R108, R2, R7.reuse, -R101.reuse ;  /* 0x00000007026c7223 */ /* 0x180fe20000010865 */
[----:B------:R-:W-:Y:S01]  /*1c9d0*/  FSEL R2, R4, RZ, P2 ;  /* 0x000000ff04027208 */ /* 0x000fe20001000000 */
[-CC-:B------:R-:W-:Y:S01]  /*1c9e0*/  FFMA.FTZ R157, R228, R7.reuse, -R101.reuse ;  /* 0x00000007e49d7223 */ /* 0x180fe20000010865 */
[-CC-:B------:R-:W-:Y:S01]  /*1c9f0*/  FFMA.FTZ R159, R94, R7.reuse, -R101.reuse ;  /* 0x000000075e9f7223 */ /* 0x180fe20000010865 */
[-CC-:B------:R-:W-:Y:S01]  /*1ca00*/  FFMA.FTZ R94, R156, R7.reuse, -R101.reuse ;  /* 0x000000079c5e7223 */ /* 0x180fe20000010865 */
[-C--:B------:R-:W-:Y:S01]  /*1ca10*/  FFMA.FTZ R153, R98, R7.reuse, -R101 ;  /* 0x0000000762997223 */ /* 0x080fe20000010865 */
[----:B------:R-:W-:Y:S01]  /*1ca20*/  FADD.FTZ R2, -R2, R9 ;  /* 0x0000000902027221 */ /* 0x000fe20000010100 */
[----:B0-----:R-:W-:Y:S01]  /*1ca30*/  FFMA.FTZ R9, R0, R6, R13 ;  /* 0x0000000600097223 */ /* 0x001fe2000001000d */
[----:B------:R-:W-:Y:S01]  /*1ca40*/  MUFU.EX2 R157, R157 ;  /* 0x0000009d009d7308 */ /* 0x000fe20000000800 */
[-C--:B------:R-:W-:Y:S01]  /*1ca50*/  FFMA.FTZ R98, R158, R7.reuse, -R101 ;  /* 0x000000079e627223 */ /* 0x080fe20000010865 */
[-C--:B------:R-:W-:Y:S01]  /*1ca60*/  FMUL.FTZ R2, R2, R7.reuse ;  /* 0x0000000702027220 */ /* 0x080fe20000410000 */
[----:B------:R-:W-:Y:S01]  /*1ca70*/  FADD.FTZ R6, R88, R9 ;  /* 0x0000000958067221 */ /* 0x000fe20000010000 */
[-CC-:B------:R-:W-:Y:S01]  /*1ca80*/  FFMA.FTZ R155, R102, R7.reuse, -R101.reuse ;  /* 0x00000007669b7223 */ /* 0x180fe20000010865 */
[-CC-:B------:R-:W-:Y:S01]  /*1ca90*/  FFMA.FTZ R102, R198, R7.reuse, -R101.reuse ;  /* 0x00000007c6667223 */ /* 0x180fe20000010865 */
[-CC-:B------:R-:W-:Y:S01]  /*1caa0*/  FFMA.FTZ R149, R106, R7.reuse, -R101.reuse ;  /* 0x000000076a957223 */ /* 0x180fe20000010865 */
[----:B------:R-:W-:Y:S01]  /*1cab0*/  FADD.FTZ R9, R89, R6 ;  /* 0x0000000659097221 */ /* 0x000fe20000010000 */
[----:B------:R-:W0:Y:S01]  /*1cac0*/  MUFU.EX2 R2, R2 ;  /* 0x0000000200027308 */ /* 0x000e220000000800 */
[-CC-:B------:R-:W-:Y:S01]  /*1cad0*/  FFMA.FTZ R106, R200, R7.reuse, -R101.reuse ;  /* 0x00000007c86a7223 */ /* 0x180fe20000010865 */
[-C--:B------:R-:W-:Y:S01]  /*1cae0*/  FFMA.FTZ R151, R110, R7.reuse, -R101 ;  /* 0x000000076e977223 */ /* 0x080fe20000010865 */
[----:B------:R-:W-:Y:S01]  /*1caf0*/  FADD.FTZ R9, R14, R9 ;  /* 0x000000090e097221 */ /* 0x000fe20000010000 */
[-CC-:B------:R-:W-:Y:S01]  /*1cb00*/  FFMA.FTZ R110, R210, R7.reuse, -R101.reuse ;  /* 0x00000007d26e7223 */ /* 0x180fe20000010865 */
[-CC-:B------:R-:W-:Y:S01]  /*1cb10*/  FFMA.FTZ R145, R114, R7.reuse, -R101.reuse ;  /* 0x0000000772917223 */ /* 0x180fe20000010865 */
[-C--:B------:R-:W-:Y:S01]  /*1cb20*/  FFMA.FTZ R112, R212, R7.reuse, -R101 ;  /* 0x00000007d4707223 */ /* 0x080fe20000010865 */
[----:B------:R-:W-:Y:S01]  /*1cb30*/  FADD.FTZ R6, R90, R9 ;  /* 0x000000095a067221 */ /* 0x000fe20000010000 */
[----:B------:R-:W2:Y:S01]  /*1cb40*/  MUFU.EX2 R108, R108 ;  /* 0x0000006c006c7308 */ /* 0x000ea20000000800 */
[-CC-:B------:R-:W-:Y:S01]  /*1cb50*/  FFMA.FTZ R147, R118, R7.reuse, -R101.reuse ;  /* 0x0000000776937223 */ /* 0x180fe20000010865 */
[-CC-:B------:R-:W-:Y:S01]  /*1cb60*/  FFMA.FTZ R114, R214, R7.reuse, -R101.reuse ;  /* 0x00000007d6727223 */ /* 0x180fe20000010865 */
[----:B------:R-:W-:Y:S01]  /*1cb70*/  FADD.FTZ R9, R91, R6 ;  /* 0x000000065b097221 */ /* 0x000fe20000010000 */
[-CC-:B------:R-:W-:Y:S01]  /*1cb80*/  FFMA.FTZ R141, R122, R7.reuse, -R101.reuse ;  /* 0x000000077a8d7223 */ /* 0x180fe20000010865 */
[-CC-:B------:R-:W-:Y:S01]  /*1cb90*/  FFMA.FTZ R12, R216, R7.reuse, -R101.reuse ;  /* 0x00000007d80c7223 */ /* 0x180fe20000010865 */
[----:B------:R-:W-:Y:S01]  /*1cba0*/  FFMA.FTZ R143, R126, R7, -R101 ;  /* 0x000000077e8f7223 */ /* 0x000fe20000010865 */
[----:B------:R-:W-:Y:S01]  /*1cbb0*/  FADD.FTZ R116, R92, R9 ;  /* 0x000000095c747221 */ /* 0x000fe20000010000 */
[----:B------:R-:W3:Y:S01]  /*1cbc0*/  MUFU.EX2 R159, R159 ;  /* 0x0000009f009f7308 */ /* 0x000ee20000000800 */
[----:B0-----:R-:W-:Y:S01]  /*1cbd0*/  FFMA.FTZ R5, R2, R5, R157 ;  /* 0x0000000502057223 */ /* 0x001fe2000001009d */
[-CC-:B------:R-:W-:Y:S01]  /*1cbe0*/  FFMA.FTZ R218, R218, R7.reuse, -R101.reuse ;  /* 0x00000007dada7223 */ /* 0x180fe20000010865 */
[----:B------:R-:W-:Y:S01]  /*1cbf0*/  FADD.FTZ R116, R93, R116 ;  /* 0x000000745d747221 */ /* 0x000fe20000010000 */
[-CC-:B------:R-:W-:Y:S01]  /*1cc00*/  FFMA.FTZ R130, R130, R7.reuse, -R101.reuse ;  /* 0x0000000782827223 */ /* 0x180fe20000010865 */
[-CC-:B------:R-:W-:Y:S01]  /*1cc10*/  FFMA.FTZ R220, R220, R7.reuse, -R101.reuse ;  /* 0x00000007dcdc7223 */ /* 0x180fe20000010865 */
[-C--:B------:R-:W-:Y:S01]  /*1cc20*/  FFMA.FTZ R134, R134, R7.reuse, -R101 ;  /* 0x0000000786867223 */ /* 0x080fe20000010865 */
[----:B------:R-:W-:Y:S01]  /*1cc30*/  FADD.FTZ R9, R95, R116 ;  /* 0x000000745f097221 */ /* 0x000fe20000010000 */
[----:B------:R-:W0:Y:S01]  /*1cc40*/  MUFU.EX2 R94, R94 ;  /* 0x0000005e005e7308 */ /* 0x000e220000000800 */
[----:B--2---:R-:W-:Y:S01]  /*1cc50*/  FADD.FTZ R6, R108, R5 ;  /* 0x000000056c067221 */ /* 0x004fe20000010000 */
[----:B------:R-:W-:Y:S01]  /*1cc60*/  FFMA.FTZ R101, R104, R7, -R101 ;  /* 0x0000000768657223 */ /* 0x000fe20000010865 */
[----:B------:R-:W-:Y:S01]  /*1cc70*/  FADD.FTZ R116, R96, R9 ;  /* 0x0000000960747221 */ /* 0x000fe20000010000 */
[----:B------:R-:W-:Y:S01]  /*1cc80*/  F2FP.F16.F32.PACK_AB R158, R14, R89 ;  /* 0x000000590e9e723e */ /* 0x000fe200000000ff */
[----:B------:R-:W-:Y:S01]  /*1cc90*/  IMAD.MOV.U32 R198, RZ, RZ, R22 ;  /* 0x000000ffffc67224 */ /* 0x000fe200078e0016 */
[----:B------:R-:W-:Y:S01]  /*1cca0*/  ISETP.GT.AND P2, PT, R10, R179, PT ;  /* 0x000000b30a00720c */ /* 0x000fe20003f44270 */
[----:B------:R-:W-:Y:S01]  /*1ccb0*/  FADD.FTZ R9, R21, R116 ;  /* 0x0000007415097221 */ /* 0x000fe20000010000 */
[----:B------:R-:W2:Y:S01]  /*1ccc0*/  MUFU.EX2 R153, R153 ;  /* 0x0000009900997308 */ /* 0x000ea20000000800 */
[----:B---3--:R-:W-:Y:S01]  /*1ccd0*/  FADD.FTZ R5, R159, R6 ;  /* 0x000000069f057221 */ /* 0x008fe20000010000 */
[----:B------:R-:W-:Y:S01]  /*1cce0*/  F2FP.F16.F32.PACK_AB R156, R88, R13 ;  /* 0x0000000d589c723e */ /* 0x000fe200000000ff */
[----:B------:R-:W-:Y:S01]  /*1ccf0*/  FADD.FTZ R116, R100, R9 ;  /* 0x0000000964747221 */ /* 0x000fe20000010000 */
[----:B------:R-:W-:Y:S01]  /*1cd00*/  F2FP.F16.F32.PACK_AB R157, R108, R157 ;  /* 0x0000009d6c9d723e */ /* 0x000fe200000000ff */
[----:B------:R-:W-:-:S02]  /*1cd10*/  VIADD R10, R10, 0xffffffff ;  /* 0xffffffff0a0a7836 */ /* 0x000fc40000000000 */
[----:B------:R-:W-:Y:S01]  /*1cd20*/  FADD.FTZ R9, R15, R116 ;  /* 0x000000740f097221 */ /* 0x000fe20000010000 */
[----:B------:R-:W3:Y:S01]  /*1cd30*/  MUFU.EX2 R98, R98 ;  /* 0x0000006200627308 */ /* 0x000ee20000000800 */
[C---:B0-----:R-:W-:Y:S01]  /*1cd40*/  FADD.FTZ R6, R94.reuse, R5 ;  /* 0x000000055e067221 */ /* 0x041fe20000010000 */
[----:B------:R-:W-:Y:S01]  /*1cd50*/  F2FP.F16.F32.PACK_AB R159, R94, R159 ;  /* 0x0000009f5e9f723e */ /* 0x000fe200000000ff */
[C---:B------:R-:W-:Y:S01]  /*1cd60*/  FADD.FTZ R116, R144.reuse, R9 ;  /* 0x0000000990747221 */ /* 0x040fe20000010000 */
[----:B------:R-:W-:Y:S01]  /*1cd70*/  F2FP.F16.F32.PACK_AB R144, R144, R15 ;  /* 0x0000000f9090723e */ /* 0x000fe200000000ff */
[----:B------:R-:W-:Y:S02]  /*1cd80*/  IMAD.MOV.U32 R21, RZ, RZ, R23 ;  /* 0x000000ffff157224 */ /* 0x000fe400078e0017 */
[----:B------:R-:W-:Y:S01]  /*1cd90*/  FADD.FTZ R9, R97, R116 ;  /* 0x0000007461097221 */ /* 0x000fe20000010000 */
[----:B------:R-:W0:Y:S01]  /*1cda0*/  MUFU.EX2 R155, R155 ;  /* 0x0000009b009b7308 */ /* 0x000e220000000800 */
[----:B--2---:R-:W-:-:S02]  /*1cdb0*/  FADD.FTZ R5, R153, R6 ;  /* 0x0000000699057221 */ /* 0x004fc40000010000 */
[C---:B------:R-:W-:Y:S01]  /*1cdc0*/  FADD.FTZ R9, R146.reuse, R9 ;  /* 0x0000000992097221 */ /* 0x040fe20000010000 */
        /* <DEDUP_REMOVED lines=32> */
[----:B---3--:R-:W-:-:S07]  /*1cfd0*/  FADD.FTZ R5, R141, R6 ;  /* 0x000000068d057221 */ /* 0x008fce0000010000 */
[----:B------:R-:W3:Y:S01]  /*1cfe0*/  MUFU.EX2 R142, R142 ;  /* 0x0000008e008e7308 */ /* 0x000ee20000000800 */
[C---:B0-----:R-:W-:Y:S01]  /*1cff0*/  FADD.FTZ R9, R99.reuse, R116 ;  /* 0x0000007463097221 */ /* 0x041fe20000010000 */
[----:B------:R-:W-:-:S06]  /*1d000*/  F2FP.F16.F32.PACK_AB R140, R99, R140 ;  /* 0x0000008c638c723e */ /* 0x000fcc00000000ff */
        /* <DEDUP_REMOVED lines=23> */
[----:B------:R0:W4:Y:S01]  /*1d180*/  MUFU.EX2 R11, R154 ;  /* 0x0000009a000b7308 */ /* 0x0001220000000800 */
[----:B--2---:R-:W-:Y:S01]  /*1d190*/  FADD.FTZ R14, R138, R9 ;  /* 0x000000098a0e7221 */ /* 0x004fe20000010000 */
[----:B------:R-:W-:-:S06]  /*1d1a0*/  IMAD.MOV.U32 R9, RZ, RZ, R4 ;  /* 0x000000ffff097224 */ /* 0x000fcc00078e0004 */
[----:B------:R-:W2:Y:S01]  /*1d1b0*/  MUFU.EX2 R101, R101 ;  /* 0x0000006500657308 */ /* 0x000ea20000000800 */
[----:B---3--:R-:W-:Y:S01]  /*1d1c0*/  FADD.FTZ R5, R134, R5 ;  /* 0x0000000586057221 */ /* 0x008fe20000010000 */
[----:B0-----:R-:W-:Y:S01]  /*1d1d0*/  F2FP.F16.F32.PACK_AB R154, R93, R92 ;  /* 0x0000005c5d9a723e */ /* 0x001fe200000000ff */
[C---:B----4-:R-:W-:Y:S01]  /*1d1e0*/  FADD.FTZ R6, R11.reuse, R14 ;  /* 0x0000000e0b067221 */ /* 0x050fe20000010000 */
[----:B------:R-:W-:Y:S02]  /*1d1f0*/  F2FP.F16.F32.PACK_AB R138, R11, R138 ;  /* 0x0000008a0b8a723e */ /* 0x000fe400000000ff */
[----:B------:R-:W-:Y:S01]  /*1d200*/  MOV R11, R3 ;  /* 0x00000003000b7202 */ /* 0x000fe20000000f00 */
[C---:B--2---:R-:W-:Y:S01]  /*1d210*/  FADD.FTZ R5, R101.reuse, R5 ;  /* 0x0000000565057221 */ /* 0x044fe20000010000 */
[----:B------:R-:W-:Y:S01]  /*1d220*/  F2FP.F16.F32.PACK_AB R139, R101, R134 ;  /* 0x00000086658b723e */ /* 0x000fe200000000ff */
[----:B-1----:R-:W-:Y:S06]  /*1d230*/  @P2 BRA `(.L_x_1919) ;  /* 0xffffffcc00c42947 */ /* 0x002fec000383ffff */
.L_x_1900:
[----:B------:R-:W-:Y:S05]  /*1d240*/  BSYNC B0 ;  /* 0x0000000000007941 */ /* 0x000fea0003800000 */
.L_x_1899:
        /* <DEDUP_REMOVED lines=67> */
.L_x_1920:
[----:B------:R-:W-:Y:S01]  /*1d680*/  IMAD R13, R22, 0x8, R16 ;  /* 0x00000008160d7824 */ /* 0x000fe200078e0210 */
[----:B------:R-:W-:-:S04]  /*1d690*/  SHF.L.U32 R0, R23, 0x1f, RZ ;  /* 0x0000001f17007819 */ /* 0x000fc800000006ff */
[----:B------:R0:W1:Y:S01]  /*1d6a0*/  SYNCS.PHASECHK.TRANS64.TRYWAIT P2, [R13+URZ+0x2a850], R0 ;  /* 0x02a850000d0075a7 */ /* 0x000062000804017f */
[----:B------:R-:W-:Y:S05]  /*1d6b0*/  @!P0 BRA `(.L_x_1921) ;  /* 0x0000000000048947 */ /* 0x000fea0003800000 */
[----:B------:R-:W-:Y:S01]  /*1d6c0*/  BPT.TRAP 0x1 ;  /* 0x000000040000795c */ /* 0x000fe20000300000 */
.L_x_1921:
        /* <DEDUP_REMOVED lines=9> */
.L_x_1923:
[----:B------:R-:W-:Y:S05]  /*1d760*/  BSYNC B0 ;  /* 0x0000000000007941 */ /* 0x000fea0003800000 */
.L_x_1922:
[----:B------:R-:W-:Y:S01]  /*1d770*/  IMAD.MOV.U32 R9, RZ, RZ, 0x40000040 ;  /* 0x40000040ff097424 */ /* 0x000fe200078e00ff */
[C---:B------:R-:W-:Y:S01]  /*1d780*/  R2UR UR6, R8.reuse ;  /* 0x00000000080672ca */ /* 0x040fe200000e0000 */
[----:B------:R-:W-:Y:S01]  /*1d790*/  WARPGROUP.ARRIVE ;  /* 0x00000000000079c5 */ /* 0x000fe20000000000 */
[----:B------:R-:W-:Y:S01]  /*1d7a0*/  VIADD R10, R8, 0x80 ;  /* 0x00000080080a7836 */ /* 0x000fe20000000000 */
[----:B01----:R-:W0:Y:S01]  /*1d7b0*/  SHFL.BFLY PT, R0, R5, 0x2, 0x1f ;  /* 0x0c401f0005007f89 */ /* 0x003e2200000e0000 */
[----:B------:R-:W-:Y:S01]  /*1d7c0*/  R2UR UR7, R9 ;  /* 0x00000000090772ca */ /* 0x000fe200000e0000 */
[----:B------:R-:W-:Y:S01]  /*1d7d0*/  IMAD.MOV.U32 R11, RZ, RZ, 0x40000040 ;  /* 0x40000040ff0b7424 */ /* 0x000fe200078e00ff */
[----:B------:R-:W-:Y:S01]  /*1d7e0*/  MOV R9, 0x40000040 ;  /* 0x4000004000097802 */ /* 0x000fe20000000f00 */
[----:B------:R-:W-:Y:S01]  /*1d7f0*/  VIADD R22, R22, 0x1 ;  /* 0x0000000116167836 */ /* 0x000fe20000000000 */
[----:B------:R-:W-:Y:S01]  /*1d800*/  IADD3 R187, R187, 0x1, RZ ;  /* 0x00000001bbbb7810 */ /* 0x000fe20007ffe0ff */
[----:B------:R-:W-:-:S03]  /*1d810*/  IMAD.MOV.U32 R20, RZ, RZ, -0x800000 ;  /* 0xff800000ff147424 */ /* 0x000fc600078e00ff */
[----:B------:R-:W-:-:S04]  /*1d820*/  ISETP.NE.AND P2, PT, R22, 0x2, PT ;  /* 0x000000021600780c */ /* 0x000fc80003f45270 */
[----:B------:R-:W-:Y:S01]  /*1d830*/  SEL R22, R22, RZ, P2 ;  /* 0x000000ff16167207 */ /* 0x000fe20001000000 */
[----:B------:R-:W-:Y:S01]  /*1d840*/  HGMMA.64x128x16.F32 R24, R156, gdesc[UR4].tnspB, R24, gsb0 ;  /* 0x41e000049c187df0 */ /* 0x000fe20008000818 */
[----:B------:R-:W-:Y:S02]  /*1d850*/  R2UR UR6, R10 ;  /* 0x000000000a0672ca */ /* 0x000fe400000e0000 */
[----:B------:R-:W-:Y:S01]  /*1d860*/  R2UR UR7, R11 ;  /* 0x000000000b0772ca */ /* 0x000fe200000e0000 */
[----:B------:R-:W-:Y:S01]  /*1d870*/  IMAD.MOV.U32 R11, RZ, RZ, 0x40000040 ;  /* 0x40000040ff0b7424 */ /* 0x000fe200078e00ff */
[----:B------:R-:W-:Y:S01]  /*1d880*/  IADD3 R10, R8, 0x100, RZ ;  /* 0x00000100080a7810 */ /* 0x000fe20007ffe0ff */
[----:B0-----:R-:W-:Y:S01]  /*1d890*/  FADD.FTZ R2, R0, R5 ;  /* 0x0000000500027221 */ /* 0x001fe20000010000 */
[----:B------:R-:W-:Y:S01]  /*1d8a0*/  IMAD.MOV.U32 R5, RZ, RZ, RZ ;  /* 0x000000ffff057224 */ /* 0x000fe200078e00ff */
        /* <DEDUP_REMOVED lines=19> */
[----:B------:R-:W-:Y:S02]  /*1d9e0*/  R2UR UR7, R11 ;  /* 0x000000000b0772ca */ /* 0x000fe400000e0000 */
[----:B------:R-:W0:Y:S02]  /*1d9f0*/  SHFL.BFLY PT, R11, R2, 0x1, 0x1f ;  /* 0x0c201f00020b7f89 */ /* 0x000e2400000e0000 */
[----:B0-----:R-:W-:Y:S01]  /*1da00*/  FADD.FTZ R14, R2, R11 ;  /* 0x0000000b020e7221 */ /* 0x001fe20000010000 */
[----:B------:R-:W-:-:S04]  /*1da10*/  @!P1 VIADD R11, R13, 0x2a860 ;  /* 0x0002a8600d0b9836 */ /* 0x000fc80000000000 */
[----:B------:R-:W-:Y:S02]  /*1da20*/  FSETP.NE.FTZ.AND P3, PT, R14, RZ, PT ;  /* 0x000000ff0e00720b */ /* 0x000fe40003f75000 */
[----:B------:R-:W-:-:S11]  /*1da30*/  @!P1 PRMT R11, RZ, 0x654, R11 ;  /* 0x00000654ff0b9816 */ /* 0x000fd6000000000b */
[----:B------:R-:W0:Y:S01]  /*1da40*/  @P3 MUFU.LG2 R10, R14 ;  /* 0x0000000e000a3308 */ /* 0x000e220000000c00 */
[----:B------:R-:W-:Y:S01]  /*1da50*/  @P3 FMUL.FTZ R16, R7, 0.69314718246459960938 ;  /* 0x3f31721807103820 */ /* 0x000fe20000410000 */
[----:B------:R-:W-:Y:S02]  /*1da60*/  WARPGROUP.DEPBAR.LE gsb0, 0x0 ;  /* 0x00008000000079c5 */ /* 0x000fe40000010000 */
[----:B------:R-:W-:-:S06]  /*1da70*/  WARPGROUP.ARRIVE ;  /* 0x00000000000079c5 */ /* 0x000fcc0000000000 */
[----:B------:R-:W-:Y:S01]  /*1da80*/  HGMMA.64x128x16.F32 R24, R140, gdesc[UR4].tnspB, R24, gsb0 ;  /* 0x41e000048c187df0 */ /* 0x000fe20008000818 */
[----:B------:R-:W-:Y:S01]  /*1da90*/  R2UR UR6, R8 ;  /* 0x00000000080672ca */ /* 0x000fe200000e0000 */
[----:B------:R-:W-:Y:S01]  /*1daa0*/  IMAD.MOV.U32 R8, RZ, RZ, RZ ;  /* 0x000000ffff087224 */ /* 0x000fe200078e00ff */
[----:B------:R-:W-:Y:S02]  /*1dab0*/  R2UR UR7, R9 ;  /* 0x00000000090772ca */ /* 0x000fe400000e0000 */
[----:B------:R-:W1:Y:S03]  /*1dac0*/  SHFL.BFLY PT, R9, R6, 0x2, 0x1f ;  /* 0x0c401f0006097f89 */ /* 0x000e6600000e0000 */
[----:B------:R-:W-:Y:S01]  /*1dad0*/  @P3 MUFU.RCP R8, R14 ;  /* 0x0000000e00083308 */ /* 0x000fe20000001000 */
[----:B-1----:R-:W-:-:S05]  /*1dae0*/  FADD.FTZ R9, R9, R6 ;  /* 0x0000000609097221 */ /* 0x002fca0000010000 */
[----:B------:R-:W1:Y:S02]  /*1daf0*/  SHFL.BFLY PT, R0, R9, 0x1, 0x1f ;  /* 0x0c201f0009007f89 */ /* 0x000e6400000e0000 */
[----:B-1----:R-:W-:Y:S01]  /*1db00*/  FADD.FTZ R12, R9, R0 ;  /* 0x00000000090c7221 */ /* 0x002fe20000010000 */
[----:B------:R-:W-:Y:S01]  /*1db10*/  SEL R0, RZ, 0x1, P2 ;  /* 0x00000001ff007807 */ /* 0x000fe20001000000 */
[----:B0-----:R-:W-:-:S03]  /*1db20*/  @P3 FMUL.FTZ R9, R10, 0.69314718246459960938 ;  /* 0x3f3172180a093820 */ /* 0x001fc60000410000 */
[----:B------:R-:W-:Y:S01]  /*1db30*/  FSETP.NE.FTZ.AND P0, PT, R12, RZ, PT ;  /* 0x000000ff0c00720b */ /* 0x000fe20003f15000 */
[----:B------:R-:W-:Y:S01]  /*1db40*/  @P3 FFMA.FTZ R20, R16, R4, R9 ;  /* 0x0000000410143223 */ /* 0x000fe20000010009 */
[----:B------:R-:W-:Y:S01]  /*1db50*/  LOP3.LUT R23, R23, R0, RZ, 0x3c, !PT ;  /* 0x0000000017177212 */ /* 0x000fe200078e3cff */
[----:B------:R-:W-:-:S10]  /*1db60*/  IMAD.MOV.U32 R0, RZ, RZ, -0x800000 ;  /* 0xff800000ff007424 */ /* 0x000fd400078e00ff */
[----:B------:R-:W0:Y:S01]  /*1db70*/  @P0 MUFU.LG2 R6, R12 ;  /* 0x0000000c00060308 */ /* 0x000e220000000c00 */
[----:B------:R-:W-:-:S07]  /*1db80*/  @P0 FMUL.FTZ R2, R7, 0.69314718246459960938 ;  /* 0x3f31721807020820 */ /* 0x000fce0000410000 */
        /* <DEDUP_REMOVED lines=8> */
[----:B------:R0:W-:Y:S01]  /*1dc10*/  @!P1 SYNCS.ARRIVE.TRANS64.RED.A1T0 RZ, [R11+URZ], RZ ;  /* 0x000000ff0bff99a7 */ /* 0x0001e2000810043f */
[-C--:B-1----:R-:W-:Y:S01]  /*1dc20*/  FMUL.FTZ R21, R36, R5.reuse ;  /* 0x0000000524157220 */ /* 0x082fe20000410000 */
        /* <DEDUP_REMOVED lines=62> */
[----:B0-----:R-:W-:-:S07]  /*1e010*/  FMUL.FTZ R87, R87, R8 ;  /* 0x0000000857577220 */ /* 0x001fce0000410000 */
.L_x_1785:
[----:B------:R-:W0:Y:S08]  /*1e020*/  S2UR UR5, SR_CgaCtaId ;  /* 0x00000000000579c3 */ /* 0x000e300000008800 */
[----:B------:R-:W-:Y:S06]  /*1e030*/  BAR.SYNC.DEFER_BLOCKING 0x5, 0x180 ;  /* 0x0146000000007b1d */ /* 0x000fec0000010000 */
[----:B------:R-:W-:Y:S01]  /*1e040*/  UMOV UR4, 0x400 ;  /* 0x0000040000047882 */ /* 0x000fe20000000000 */
[----:B------:R-:W-:Y:S01]  /*1e050*/  BSSY B0, `(.L_x_1925) ;  /* 0x0000201000007945 */ /* 0x000fe20003800000 */
[----:B0-----:R-:W-:-:S06]  /*1e060*/  ULEA UR4, UR5, UR4, 0x18 ;  /* 0x0000000405047291 */ /* 0x001fcc000f8ec03f */
[----:B------:R-:W-:-:S05]  /*1e070*/  IMAD.U32 R16, RZ, RZ, UR4 ;  /* 0x00000004ff107e24 */ /* 0x000fca000f8e00ff */
[----:B------:R0:W1:Y:S01]  /*1e080*/  LDS.128 R24, [R16+0x2a8d0] ;  /* 0x02a8d00010187984 */ /* 0x0000620000000c00 */
[----:B------:R-:W-:Y:S06]  /*1e090*/  BAR.ARV 0x4, 0x180 ;  /* 0x0106000000007b1d */ /* 0x000fec0000002000 */
[----:B------:R-:W-:Y:S05]  /*1e0a0*/  @P0 BRA `(.L_x_1926) ;  /* 0x0000001400200947 */ /* 0x000fea0003800000 */
[----:B------:R-:W2:Y:S01]  /*1e0b0*/  S2R R5, SR_SWINHI ;  /* 0x0000000000057919 */ /* 0x000ea20000002f00 */
[----:B------:R-:W-:Y:S01]  /*1e0c0*/  ULDC.64 UR4, c[0x0][0xc00] ;  /* 0x0003000000047ab9 */ /* 0x000fe20000000a00 */
[----:B------:R-:W-:Y:S01]  /*1e0d0*/  F2FP.F16.F32.PACK_AB R35, R46, R35 ;  /* 0x000000232e23723e */ /* 0x000fe200000000ff */
[----:B------:R-:W-:Y:S01]  /*1e0e0*/  ULDC.64 UR6, c[0x0][0x208] ;  /* 0x0000820000067ab9 */ /* 0x000fe20000000a00 */
[----:B------:R-:W-:Y:S02]  /*1e0f0*/  F2FP.F16.F32.PACK_AB R37, R38, R37 ;  /* 0x000000252625723e */ /* 0x000fe400000000ff */
[----:B------:R-:W-:Y:S02]  /*1e100*/  F2FP.F16.F32.PACK_AB R36, R73, R36 ;  /* 0x000000244924723e */ /* 0x000fe400000000ff */
[----:B------:R-:W-:Y:S02]  /*1e110*/  F2FP.F16.F32.PACK_AB R38, R77, R76 ;  /* 0x0000004c4d26723e */ /* 0x000fe400000000ff */
[----:B------:R-:W-:-:S02]  /*1e120*/  F2FP.F16.F32.PACK_AB R39, R42, R39 ;  /* 0x000000272a27723e */ /* 0x000fc400000000ff */
[----:B------:R-:W-:Y:S02]  /*1e130*/  MOV R2, R16 ;  /* 0x0000001000027202 */ /* 0x000fe40000000f00 */
[----:B--2---:R-:W-:-:S03]  /*1e140*/  MOV R3, R5 ;  /* 0x0000000500037202 */ /* 0x004fc60000000f00 */
[----:B------:R-:W-:-:S03]  /*1e150*/  IMAD.WIDE R4, R224, 0x2, R2 ;  /* 0x00000002e0047825 */ /* 0x000fc600078e0202 */
[C---:B------:R-:W-:Y:S02]  /*1e160*/  IADD3 R101, P3, R4.reuse, 0x4000, RZ ;  /* 0x0000400004657810 */ /* 0x040fe40007f7e0ff */
[----:B------:R-:W-:Y:S02]  /*1e170*/  LOP3.LUT R15, R4, 0x380, RZ, 0xc0, !PT ;  /* 0x00000380040f7812 */ /* 0x000fe400078ec0ff */
[----:B------:R-:W-:Y:S02]  /*1e180*/  LOP3.LUT R14, R101, 0x380, RZ, 0xc0, !PT ;  /* 0x00000380650e7812 */ /* 0x000fe400078ec0ff */
[----:B------:R-:W-:Y:S02]  /*1e190*/  SHF.R.U64 R15, R15, 0x3, RZ ;  /* 0x000000030f0f7819 */ /* 0x000fe400000012ff */
[----:B------:R-:W-:Y:S01]  /*1e1a0*/  SHF.R.U64 R14, R14, 0x3, RZ ;  /* 0x000000030e0e7819 */ /* 0x000fe200000012ff */
[----:B------:R-:W-:Y:S01]  /*1e1b0*/  BAR.SYNC.DEFER_BLOCKING 0x1, 0x100 ;  /* 0x0044000000007b1d */ /* 0x000fe20000010000 */
[----:B------:R-:W-:-:S02]  /*1e1c0*/  IADD3 R71, P6, R4, 0x20, RZ ;  /* 0x0000002004477810 */ /* 0x000fc40007fde0ff */
[C---:B------:R-:W-:Y:S02]  /*1e1d0*/  IADD3 R75, P5, R4.reuse, 0x40, RZ ;  /* 0x00000040044b7810 */ /* 0x040fe40007fbe0ff */
[C---:B------:R-:W-:Y:S01]  /*1e1e0*/  IADD3 R79, P4, R4.reuse, 0x60, RZ ;  /* 0x00000060044f7810 */ /* 0x040fe20007f9e0ff */
[--C-:B------:R-:W-:Y:S01]  /*1e1f0*/  IMAD.X R9, RZ, RZ, R5.reuse, P6 ;  /* 0x000000ffff097224 */ /* 0x100fe200030e0605 */
[C---:B------:R-:W-:Y:S01]  /*1e200*/  IADD3 R103, P2, R4.reuse, 0x4020, RZ ;  /* 0x0000402004677810 */ /* 0x040fe20007f5e0ff */
[--C-:B------:R-:W-:Y:S01]  /*1e210*/  IMAD.X R11, RZ, RZ, R5.reuse, P5 ;  /* 0x000000ffff0b7224 */ /* 0x100fe200028e0605 */
[C---:B------:R-:W-:Y:S01]  /*1e220*/  IADD3 R105, P1, R4.reuse, 0x4040, RZ ;  /* 0x0000404004697810 */ /* 0x040fe20007f3e0ff */
[--C-:B------:R-:W-:Y:S01]  /*1e230*/  IMAD.X R13, RZ, RZ, R5.reuse, P4 ;  /* 0x000000ffff0d7224 */ /* 0x100fe200020e0605 */
[----:B------:R-:W-:Y:S01]  /*1e240*/  IADD3 R107, P0, R4, 0x4060, RZ ;  /* 0x00004060046b7810 */ /* 0x000fe20007f1e0ff */
[--C-:B------:R-:W-:Y:S01]  /*1e250*/  IMAD.X R29, RZ, RZ, R5.reuse, P2 ;  /* 0x000000ffff1d7224 */ /* 0x100fe200010e0605 */
[----:B------:R-:W-:Y:S01]  /*1e260*/  LOP3.LUT R4, R15, R4, RZ, 0x3c, !PT ;  /* 0x000000040f047212 */ /* 0x000fe200078e3cff */
[--C-:B------:R-:W-:Y:S01]  /*1e270*/  IMAD.X R15, RZ, RZ, R5.reuse, P3 ;  /* 0x000000ffff0f7224 */ /* 0x100fe200018e0605 */
[----:B------:R-:W-:Y:S01]  /*1e280*/  LOP3.LUT R14, R14, R101, RZ, 0x3c, !PT ;  /* 0x000000650e0e7212 */ /* 0x000fe200078e3cff */
[----:B------:R-:W-:Y:S01]  /*1e290*/  IMAD.X R33, RZ, RZ, R5, P0 ;  /* 0x000000ffff217224 */ /* 0x000fe200000e0605 */
[----:B------:R-:W-:-:S02]  /*1e2a0*/  ISETP.NE.U32.AND P0, PT, RZ, UR4, PT ;  /* 0x00000004ff007c0c */ /* 0x000fc4000bf05070 */
[----:B------:R-:W-:Y:S02]  /*1e2b0*/  MOV R74, R14 ;  /* 0x0000000e004a7202 */ /* 0x000fe40000000f00 */
[----:B------:R-:W-:Y:S02]  /*1e2c0*/  F2FP.F16.F32.PACK_AB R15, R55, R54 ;  /* 0x00000036370f723e */ /* 0x000fe400000000ff */
[----:B------:R-:W2:Y:S01]  /*1e2d0*/  LDC R55, c[0x0][0xbe8] ;  /* 0x0002fa00ff377b82 */ /* 0x000ea20000000800 */
[----:B------:R-:W-:Y:S01]  /*1e2e0*/  ISETP.NE.AND.EX P0, PT, RZ, UR5, PT, P0 ;  /* 0x00000005ff007c0c */ /* 0x000fe2000bf05300 */
[----:B------:R-:W-:Y:S01]  /*1e2f0*/  ULDC.64 UR4, c[0x0][0xc08] ;  /* 0x0003020000047ab9 */ /* 0x000fe20000000a00 */
[----:B------:R-:W-:Y:S02]  /*1e300*/  IADD3.X R31, RZ, R5, RZ, P1, !PT ;  /* 0x00000005ff1f7210 */ /* 0x000fe40000ffe4ff */
[----:B------:R-:W-:Y:S02]  /*1e310*/  LOP3.LUT R8, R71, 0x380, RZ, 0xc0, !PT ;  /* 0x0000038047087812 */ /* 0x000fe400078ec0ff */
[----:B------:R-:W-:-:S02]  /*1e320*/  LOP3.LUT R10, R75, 0x380, RZ, 0xc0, !PT ;  /* 0x000003804b0a7812 */ /* 0x000fc400078ec0ff */
[----:B------:R-:W-:Y:S02]  /*1e330*/  MOV R96, R4 ;  /* 0x0000000400607202 */ /* 0x000fe40000000f00 */
[----:B------:R-:W-:Y:S02]  /*1e340*/  LOP3.LUT R12, R79, 0x380, RZ, 0xc0, !PT ;  /* 0x000003804f0c7812 */ /* 0x000fe400078ec0ff */
[----:B------:R-:W-:Y:S02]  /*1e350*/  F2FP.F16.F32.PACK_AB R5, R32, R99 ;  /* 0x000000632005723e */ /* 0x000fe400000000ff */
[----:B-1----:R-:W-:Y:S02]  /*1e360*/  LOP3.LUT R24, R103, 0x380, RZ, 0xc0, !PT ;  /* 0x0000038067187812 */ /* 0x002fe400078ec0ff */
[----:B------:R-:W-:Y:S02]  /*1e370*/  LOP3.LUT R32, R105, 0x380, RZ, 0xc0, !PT ;  /* 0x0000038069207812 */ /* 0x000fe400078ec0ff */
[----:B------:R-:W-:-:S02]  /*1e380*/  ISETP.NE.U32.AND P2, PT, RZ, UR4, PT ;  /* 0x00000004ff007c0c */ /* 0x000fc4000bf45070 */
[----:B------:R-:W-:Y:S02]  /*1e390*/  LOP3.LUT R70, R107, 0x380, RZ, 0xc0, !PT ;  /* 0x000003806b467812 */ /* 0x000fe400078ec0ff */
[----:B------:R-:W-:Y:S02]  /*1e3a0*/  SHF.R.U64 R8, R8, 0x3, RZ ;  /* 0x0000000308087819 */ /* 0x000fe400000012ff */
[----:B------:R-:W-:Y:S02]  /*1e3b0*/  SHF.R.U64 R10, R10, 0x3, RZ ;  /* 0x000000030a0a7819 */ /* 0x000fe400000012ff */
[----:B------:R-:W-:Y:S02]  /*1e3c0*/  F2FP.F16.F32.PACK_AB R4, R91, R6 ;  /* 0x000000065b04723e */ /* 0x000fe400000000ff */
[----:B------:R-:W-:Y:S02]  /*1e3d0*/  SHF.R.U64 R12, R12, 0x3, RZ ;  /* 0x000000030c0c7819 */ /* 0x000fe400000012ff */
[----:B------:R-:W-:-:S02]  /*1e3e0*/  F2FP.F16.F32.PACK_AB R6, R7, R28 ;  /* 0x0000001c0706723e */ /* 0x000fc400000000ff */
[----:B------:R-:W-:Y:S02]  /*1e3f0*/  SHF.R.U64 R24, R24, 0x3, RZ ;  /* 0x0000000318187819 */ /* 0x000fe400000012ff */
[----:B------:R-:W-:Y:S02]  /*1e400*/  SHF.R.U64 R32, R32, 0x3, RZ ;  /* 0x0000000320207819 */ /* 0x000fe400000012ff */
[----:B------:R-:W-:Y:S02]  /*1e410*/  F2FP.F16.F32.PACK_AB R7, R30, R97 ;  /* 0x000000611e07723e */ /* 0x000fe400000000ff */
[----:B------:R-:W-:Y:S02]  /*1e420*/  ISETP.NE.AND.EX P2, PT, RZ, UR5, PT, P2 ;  /* 0x00000005ff007c0c */ /* 0x000fe4000bf45320 */
[----:B------:R-:W-:Y:S01]  /*1e430*/  SHF.R.U64 R70, R70, 0x3, RZ ;  /* 0x0000000346467819 */ /* 0x000fe200000012ff */
[----:B------:R1:W-:Y:S01]  /*1e440*/  STSM.16.M88.4 [R96], R4 ;  /* 0x0000000460007844 */ /* 0x0003e20000000200 */
[----:B------:R-:W-:-:S02]  /*1e450*/  LOP3.LUT R8, R8, R71, RZ, 0x3c, !PT ;  /* 0x0000004708087212 */ /* 0x000fc400078e3cff */
[----:B------:R-:W-:Y:S02]  /*1e460*/  LOP3.LUT R10, R10, R75, RZ, 0x3c, !PT ;  /* 0x0000004b0a0a7212 */ /* 0x000fe400078e3cff */
[----:B------:R-:W-:Y:S02]  /*1e470*/  LOP3.LUT R12, R12, R79, RZ, 0x3c, !PT ;  /* 0x0000004f0c0c7212 */ /* 0x000fe400078e3cff */
[----:B------:R-:W-:Y:S02]  /*1e480*/  LOP3.LUT R28, R24, R103, RZ, 0x3c, !PT ;  /* 0x00000067181c7212 */ /* 0x000fe400078e3cff */
[----:B------:R-:W-:Y:S02]  /*1e490*/  LOP3.LUT R30, R32, R105, RZ, 0x3c, !PT ;  /* 0x00000069201e7212 */ /* 0x000fe400078e3cff */
[----:B------:R-:W-:Y:S02]  /*1e4a0*/  LOP3.LUT R32, R70, R107, RZ, 0x3c, !PT ;  /* 0x0000006b46207212 */ /* 0x000fe400078e3cff */
[----:B------:R-:W-:-:S02]  /*1e4b0*/  MOV R79, R8 ;  /* 0x00000008004f7202 */ /* 0x000fc40000000f00 */
[----:B------:R-:W-:Y:S02]  /*1e4c0*/  MOV R78, R10 ;  /* 0x0000000a004e7202 */ /* 0x000fe40000000f00 */
[----:B-1----:R-:W-:Y:S02]  /*1e4d0*/  F2FP.F16.F32.PACK_AB R4, R88, R89 ;  /* 0x000000595804723e */ /* 0x002fe400000000ff */
[----:B------:R-:W-:Y:S02]  /*1e4e0*/  F2FP.F16.F32.PACK_AB R5, R94, R95 ;  /* 0x0000005f5e05723e */ /* 0x000fe400000000ff */
[----:B------:R-:W-:Y:S02]  /*1e4f0*/  F2FP.F16.F32.PACK_AB R6, R90, R21 ;  /* 0x000000155a06723e */ /* 0x000fe400000000ff */
[----:B------:R-:W-:Y:S02]  /*1e500*/  F2FP.F16.F32.PACK_AB R7, R92, R93 ;  /* 0x0000005d5c07723e */ /* 0x000fe400000000ff */
[----:B------:R-:W-:-:S02]  /*1e510*/  MOV R75, R12 ;  /* 0x0000000c004b7202 */ /* 0x000fc40000000f00 */
[----:B------:R-:W-:Y:S01]  /*1e520*/  F2FP.F16.F32.PACK_AB R8, R41, R40 ;  /* 0x000000282908723e */ /* 0x000fe200000000ff */
[----:B------:R-:W-:Y:S01]  /*1e530*/  STSM.16.M88.4 [R79], R4 ;  /* 0x000000044f007844 */ /* 0x000fe20000000200 */
[----:B------:R-:W-:Y:S01]  /*1e540*/  F2FP.F16.F32.PACK_AB R9, R43, R72 ;  /* 0x000000482b09723e */ /* 0x000fe200000000ff */
[----:B------:R-:W1:Y:S01]  /*1e550*/  LDC.64 R40, c[0x0][0xc00] ;  /* 0x00030000ff287b82 */ /* 0x000e620000000a00 */
[----:B------:R-:W-:Y:S02]  /*1e560*/  F2FP.F16.F32.PACK_AB R10, R45, R44 ;  /* 0x0000002c2d0a723e */ /* 0x000fe400000000ff */
[----:B------:R-:W-:Y:S02]  /*1e570*/  F2FP.F16.F32.PACK_AB R11, R47, R34 ;  /* 0x000000222f0b723e */ /* 0x000fe400000000ff */
[----:B------:R-:W-:Y:S02]  /*1e580*/  MOV R71, R28 ;  /* 0x0000001c00477202 */ /* 0x000fe40000000f00 */
[----:B------:R-:W-:Y:S01]  /*1e590*/  MOV R70, R30 ;  /* 0x0000001e00467202 */ /* 0x000fe20000000f00 */
[----:B------:R3:W-:Y:S01]  /*1e5a0*/  STSM.16.M88.4 [R78], R8 ;  /* 0x000000084e007844 */ /* 0x0007e20000000200 */
[----:B------:R-:W-:-:S02]  /*1e5b0*/  F2FP.F16.F32.PACK_AB R12, R49, R48 ;  /* 0x00000030310c723e */ /* 0x000fc400000000ff */
[----:B------:R-:W-:Y:S02]  /*1e5c0*/  F2FP.F16.F32.PACK_AB R14, R53, R52 ;  /* 0x00000034350e723e */ /* 0x000fe400000000ff */
[----:B--2---:R-:W-:Y:S01]  /*1e5d0*/  ISETP.NE.AND P1, PT, R55, 0x1, PT ;  /* 0x000000013700780c */ /* 0x004fe20003f25270 */
[----:B------:R-:W-:Y:S01]  /*1e5e0*/  ULDC UR4, c[0x0][0xa88] ;  /* 0x0002a20000047ab9 */ /* 0x000fe20000000800 */
[----:B------:R-:W-:Y:S01]  /*1e5f0*/  F2FP.F16.F32.PACK_AB R13, R51, R50 ;  /* 0x00000032330d723e */ /* 0x000fe200000000ff */
[----:B------:R-:W-:Y:S01]  /*1e600*/  IMAD.MOV.U32 R48, RZ, RZ, RZ ;  /* 0x000000ffff307224 */ /* 0x000fe200078e00ff */
[----:B------:R-:W-:Y:S02]  /*1e610*/  MOV R24, R32 ;  /* 0x0000002000187202 */ /* 0x000fe40000000f00 */
[----:B------:R-:W-:Y:S01]  /*1e620*/  F2FP.F16.F32.PACK_AB R28, R57, R56 ;  /* 0x00000038391c723e */ /* 0x000fe200000000ff */
[----:B------:R2:W-:Y:S01]  /*1e630*/  STSM.16.M88.4 [R75], R12 ;  /* 0x0000000c4b007844 */ /* 0x0005e20000000200 */
[----:B------:R-:W-:-:S02]  /*1e640*/  F2FP.F16.F32.PACK_AB R29, R59, R58 ;  /* 0x0000003a3b1d723e */ /* 0x000fc400000000ff */
[----:B------:R-:W-:Y:S01]  /*1e650*/  F2FP.F16.F32.PACK_AB R30, R61, R60 ;  /* 0x0000003c3d1e723e */ /* 0x000fe200000000ff */
[----:B---3--:R-:W3:Y:S01]  /*1e660*/  @P2 LDC.64 R8, c[0x0][0xc08] ;  /* 0x00030200ff082b82 */ /* 0x008ee20000000a00 */
[----:B------:R-:W-:Y:S01]  /*1e670*/  F2FP.F16.F32.PACK_AB R31, R63, R62 ;  /* 0x0000003e3f1f723e */ /* 0x000fe200000000ff */
[----:B-1----:R-:W-:Y:S01]  /*1e680*/  IMAD.WIDE R40, R186, 0x4, R40 ;  /* 0x00000004ba287825 */ /* 0x002fe200078e0228 */
[----:B------:R-:W-:Y:S02]  /*1e690*/  F2FP.F16.F32.PACK_AB R32, R65, R64 ;  /* 0x000000404120723e */ /* 0x000fe400000000ff */
[----:B------:R-:W-:Y:S01]  /*1e6a0*/  F2FP.F16.F32.PACK_AB R33, R67, R66 ;  /* 0x000000424321723e */ /* 0x000fe200000000ff */
[----:B------:R-:W-:Y:S01]  /*1e6b0*/  STSM.16.M88.4 [R74], R28 ;  /* 0x0000001c4a007844 */ /* 0x000fe20000000200 */
[----:B------:R-:W-:Y:S01]  /*1e6c0*/  F2FP.F16.F32.PACK_AB R34, R69, R68 ;  /* 0x000000444522723e */ /* 0x000fe200000000ff */
[----:B------:R-:W1:Y:S01]  /*1e6d0*/  @P1 LDC R10, c[0x0][0xbec] ;  /* 0x0002fb00ff0a1b82 */ /* 0x000e620000000800 */
[----:B------:R-:W-:-:S02]  /*1e6e0*/  F2FP.F16.F32.PACK_AB R4, R81, R80 ;  /* 0x000000505104723e */ /* 0x000fc400000000ff */
[----:B------:R-:W-:Y:S01]  /*1e6f0*/  F2FP.F16.F32.PACK_AB R5, R83, R82 ;  /* 0x000000525305723e */ /* 0x000fe200000000ff */
[----:B------:R-:W-:Y:S01]  /*1e700*/  STSM.16.M88.4 [R71], R32 ;  /* 0x0000002047007844 */ /* 0x000fe20000000200 */
[----:B------:R-:W-:Y:S02]  /*1e710*/  F2FP.F16.F32.PACK_AB R6, R85, R84 ;  /* 0x000000545506723e */ /* 0x000fe400000000ff */
[----:B------:R-:W-:Y:S01]  /*1e720*/  F2FP.F16.F32.PACK_AB R7, R87, R86 ;  /* 0x000000565707723e */ /* 0x000fe200000000ff */
[----:B------:R-:W-:Y:S01]  /*1e730*/  STSM.16.M88.4 [R70], R36 ;  /* 0x0000002446007844 */ /* 0x000fe20000000200 */
[----:B--2---:R-:W2:Y:S03]  /*1e740*/  @P1 LDC R13, c[0x0][0xbf0] ;  /* 0x0002fc00ff0d1b82 */ /* 0x004ea60000000800 */
[----:B------:R4:W-:Y:S05]  /*1e750*/  STSM.16.M88.4 [R24], R4 ;  /* 0x0000000418007844 */ /* 0x0009ea0000000200 */
[----:B------:R-:W-:Y:S01]  /*1e760*/  BAR.SYNC.DEFER_BLOCKING 0x1, 0x100 ;  /* 0x0044000000007b1d */ /* 0x000fe20000010000 */
[----:B----4-:R-:W-:-:S02]  /*1e770*/  IMAD.U32 R6, RZ, RZ, UR4 ;  /* 0x00000004ff067e24 */ /* 0x010fc4000f8e00ff */
[----:B---3--:R-:W-:-:S03]  /*1e780*/  @P2 IMAD.WIDE R4, R186, 0x4, R8 ;  /* 0x00000004ba042825 */ /* 0x008fc600078e0208 */
[----:B------:R3:W5:Y:S04]  /*1e790*/  @P0 LDG.E R48, desc[UR6][R40.64] ;  /* 0x0000000628300981 */ /* 0x000768000c1e1900 */
[----:B------:R3:W5:Y:S01]  /*1e7a0*/  @P2 LDG.E R6, desc[UR6][R4.64] ;  /* 0x0000000604062981 */ /* 0x000762000c1e1900 */
[----:B------:R-:W-:Y:S05]  /*1e7b0*/  @P2 BRA `(.L_x_1927) ;  /* 0x0000000000142947 */ /* 0x000fea0003800000 */
[----:B------:R-:W-:Y:S05]  /*1e7c0*/  @!P0 BRA `(.L_x_1927) ;  /* 0x0000000000108947 */ /* 0x000fea0003800000 */
[----:B------:R-:W-:Y:S02]  /*1e7d0*/  ULDC.64 UR4, c[0x0][0x208] ;  /* 0x0000820000047ab9 */ /* 0x000fe40000000a00 */
[----:B---3--:R-:W3:Y:S04]  /*1e7e0*/  LDG.E R5, desc[UR4][R40.64] ;  /* 0x0000000428057981 */ /* 0x008ee8000c1e1900 */
[----:B-----5:R-:W3:Y:S02]  /*1e7f0*/  LDG.E R6, desc[UR4][R40.64+0x4] ;  /* 0x0000040428067981 */ /* 0x020ee4000c1e1900 */
[----:B---3--:R-:W-:-:S07]  /*1e800*/  IMAD.IADD R6, R6, 0x1, -R5 ;  /* 0x0000000106067824 */ /* 0x008fce00078e0a05 */
.L_x_1927:
[----:B------:R-:W-:Y:S01]  /*1e810*/  SHF.R.S32.HI R54, RZ, 0x1f, R185 ;  /* 0x0000001fff367819 */ /* 0x000fe200000114b9 */
[--C-:B------:R-:W-:Y:S01]  /*1e820*/  IMAD.IADD R15, R181, 0x1, R177.reuse ;  /* 0x00000001b50f7824 */ /* 0x100fe200078e02b1 */
[----:B------:R-:W-:Y:S01]  /*1e830*/  ULDC.64 UR4, c[0x0][0xb90] ;  /* 0x0002e40000047ab9 */ /* 0x000fe20000000a00 */
[----:B-----5:R-:W-:Y:S01]  /*1e840*/  SHF.R.S32.HI R49, RZ, 0x1f, R48 ;  /* 0x0000001fff317819 */ /* 0x020fe20000011430 */
[----:B------:R-:W-:Y:S01]  /*1e850*/  IMAD.IADD R14, R223, 0x1, R177 ;  /* 0x00000001df0e7824 */ /* 0x000fe200078e02b1 */
[----:B------:R-:W-:Y:S01]  /*1e860*/  LEA R9, R190, R182, 0x6 ;  /* 0x000000b6be097211 */ /* 0x000fe200078e30ff */
[----:B---3--:R-:W-:Y:S01]  /*1e870*/  IMAD R4, R54, UR4, RZ ;  /* 0x0000000436047c24 */ /* 0x008fe2000f8e02ff */
[----:B------:R-:W-:Y:S01]  /*1e880*/  SEL R57, R186, RZ, !P0 ;  /* 0x000000ffba397207 */ /* 0x000fe20004000000 */
[----:B-1----:R-:W-:Y:S01]  /*1e890*/  @P1 IMAD.HI.U32 R8, R15, R10, RZ ;  /* 0x0000000a0f081227 */ /* 0x002fe200078e00ff */
[----:B------:R-:W-:Y:S01]  /*1e8a0*/  SHF.R.S32.HI R10, RZ, 0x1f, R186 ;  /* 0x0000001fff0a7819 */ /* 0x000fe200000114ba */
[----:B------:R-:W-:-:S02]  /*1e8b0*/  ULDC.64 UR6, c[0x0][0x208] ;  /* 0x0000820000067ab9 */ /* 0x000fc40000000a00 */
[----:B------:R-:W-:Y:S01]  /*1e8c0*/  IMAD.MOV.U32 R7, RZ, RZ, R15 ;  /* 0x000000ffff077224 */ /* 0x000fe200078e000f */
[----:B--2---:R-:W-:Y:S01]  /*1e8d0*/  @P1 SHF.R.U32.HI R7, RZ, R13, R8 ;  /* 0x0000000dff071219 */ /* 0x004fe20000011608 */
[C---:B------:R-:W-:Y:S01]  /*1e8e0*/  IMAD R11, R185.reuse, UR5, R4 ;  /* 0x00000005b90b7c24 */ /* 0x040fe2000f8e0204 */
[----:B------:R-:W-:Y:S01]  /*1e8f0*/  SEL R24, R10, RZ, !P0 ;  /* 0x000000ff0a187207 */ /* 0x000fe20004000000 */
[----:B------:R-:W-:Y:S01]  /*1e900*/  IMAD.WIDE.U32 R4, R185, UR4, R48 ;  /* 0x00000004b9047c25 */ /* 0x000fe2000f8e0030 */
[----:B------:R-:W-:-:S03]  /*1e910*/  ULDC.64 UR4, c[0x0][0xb98] ;  /* 0x0002e60000047ab9 */ /* 0x000fc60000000a00 */
[----:B------:R-:W-:Y:S01]  /*1e920*/  IMAD.IADD R5, R5, 0x1, R11 ;  /* 0x0000000105057824 */ /* 0x000fe200078e020b */
[--C-:B------:R-:W-:Y:S01]  /*1e930*/  SHF.R.S32.HI R11, RZ, 0x1f, R7.reuse ;  /* 0x0000001fff0b7819 */ /* 0x100fe20000011407 */
[----:B------:R-:W-:Y:S02]  /*1e940*/  IMAD.MOV R10, RZ, RZ, -R7 ;  /* 0x000000ffff0a7224 */ /* 0x000fe400078e0a07 */
[----:B------:R-:W-:-:S04]  /*1e950*/  IMAD.WIDE.U32 R4, R57, UR4, R4 ;  /* 0x0000000439047c25 */ /* 0x000fc8000f8e0004 */
[----:B------:R-:W-:Y:S01]  /*1e960*/  IMAD.WIDE R2, R9, 0x2, R2 ;  /* 0x0000000209027825 */ /* 0x000fe200078e0202 */
[----:B------:R-:W-:-:S03]  /*1e970*/  IADD3 R4, P2, R7, R4, RZ ;  /* 0x0000000407047210 */ /* 0x000fc60007f5e0ff */
[----:B------:R-:W-:Y:S01]  /*1e980*/  IMAD R8, R24, UR4, RZ ;  /* 0x0000000418087c24 */ /* 0x000fe2000f8e02ff */
[C---:B------:R-:W-:Y:S01]  /*1e990*/  IADD3 R13, P3, R2.reuse, 0x2000, RZ ;  /* 0x00002000020d7810 */ /* 0x040fe20007f7e0ff */
[----:B------:R-:W-:Y:S01]  /*1e9a0*/  IMAD R9, R55, R10, R15 ;  /* 0x0000000a37097224 */ /* 0x000fe200078e020f */
[----:B------:R-:W-:Y:S01]  /*1e9b0*/  IADD3 R15, P0, R2, 0x1000, RZ ;  /* 0x00001000020f7810 */ /* 0x000fe20007f1e0ff */
[----:B------:R-:W-:Y:S01]  /*1e9c0*/  IMAD R8, R57, UR5, R8 ;  /* 0x0000000539087c24 */ /* 0x000fe2000f8e0208 */
[----:B------:R-:W-:Y:S01]  /*1e9d0*/  ULDC.64 UR4, c[0x0][0xb88] ;  /* 0x0002e20000047ab9 */ /* 0x000fe20000000a00 */
[----:B------:R-:W-:Y:S01]  /*1e9e0*/  IMAD R59, R6, R55, RZ ;  /* 0x00000037063b7224 */ /* 0x000fe200078e02ff */
[----:B------:R-:W-:Y:S02]  /*1e9f0*/  SHF.R.S32.HI R7, RZ, 0x1f, R9 ;  /* 0x0000001fff077819 */ /* 0x000fe40000011409 */
[----:B------:R-:W-:Y:S02]  /*1ea00*/  IADD3.X R5, R11, R5, R8, P2, !PT ;  /* 0x000000050b057210 */ /* 0x000fe400017fe408 */
[----:B------:R-:W-:Y:S01]  /*1ea10*/  IADD3 R29, P2, R2, 0x3000, RZ ;  /* 0x00003000021d7810 */ /* 0x000fe20007f5e0ff */
[----:B------:R-:W-:Y:S01]  /*1ea20*/  IMAD R10, R7, UR4, RZ ;  /* 0x00000004070a7c24 */ /* 0x000fe2000f8e02ff */
[----:B------:R-:W-:Y:S01]  /*1ea30*/  LOP3.LUT R12, R13, 0x380, RZ, 0xc0, !PT ;  /* 0x000003800d0c7812 */ /* 0x000fe200078ec0ff */
[----:B------:R-:W-:Y:S01]  /*1ea40*/  IMAD.WIDE.U32 R4, R9, UR4, R4 ;  /* 0x0000000409047c25 */ /* 0x000fe2000f8e0004 */
[----:B------:R-:W-:-:S02]  /*1ea50*/  LOP3.LUT R28, R29, 0x380, RZ, 0xc0, !PT ;  /* 0x000003801d1c7812 */ /* 0x000fc400078ec0ff */
[----:B------:R-:W-:Y:S01]  /*1ea60*/  SHF.R.U64 R12, R12, 0x3, RZ ;  /* 0x000000030c0c7819 */ /* 0x000fe200000012ff */
[----:B------:R-:W-:Y:S01]  /*1ea70*/  IMAD R7, R9, UR5, R10 ;  /* 0x0000000509077c24 */ /* 0x000fe2000f8e020a */
[----:B------:R-:W-:Y:S01]  /*1ea80*/  ULDC.64 UR4, c[0x0][0xb50] ;  /* 0x0002d40000047ab9 */ /* 0x000fe20000000a00 */
[----:B------:R-:W-:Y:S01]  /*1ea90*/  SHF.R.U64 R28, R28, 0x3, RZ ;  /* 0x000000031c1c7819 */ /* 0x000fe200000012ff */
[----:B------:R-:W-:Y:S01]  /*1eaa0*/  IMAD.X R9, RZ, RZ, R3, P0 ;  /* 0x000000ffff097224 */ /* 0x000fe200000e0603 */
[----:B------:R-:W-:Y:S01]  /*1eab0*/  LEA R10, P4, R4, UR4, 0x2 ;  /* 0x00000004040a7c11 */ /* 0x000fe2000f8810ff */
[----:B------:R-:W-:Y:S01]  /*1eac0*/  IMAD.IADD R5, R5, 0x1, R7 ;  /* 0x0000000105057824 */ /* 0x000fe200078e0207 */
[----:B------:R-:W-:Y:S02]  /*1ead0*/  LOP3.LUT P0, RZ, R201, 0x3, RZ, 0xc0, !PT ;  /* 0x00000003c9ff7812 */ /* 0x000fe4000780c0ff */
[----:B------:R-:W-:Y:S01]  /*1eae0*/  LOP3.LUT R28, R28, R29, RZ, 0x3c, !PT ;  /* 0x0000001d1c1c7212 */ /* 0x000fe200078e3cff */
[----:B------:R-:W-:Y:S01]  /*1eaf0*/  SHFL.IDX PT, R50, R10, RZ, 0x1c1f ;  /* 0x001c1fff0a327589 */ /* 0x000fe200000e0000 */
[----:B------:R-:W-:Y:S01]  /*1eb00*/  LEA.HI.X R11, R4, UR5, R5, 0x2, P4 ;  /* 0x00000005040b7c11 */ /* 0x000fe2000a0f1405 */
[----:B------:R-:W-:Y:S01]  /*1eb10*/  IMAD.X R29, RZ, RZ, R3, P2 ;  /* 0x000000ffff1d7224 */ /* 0x000fe200010e0603 */
[C---:B------:R-:W-:Y:S01]  /*1eb20*/  ISETP.GE.OR P2, PT, R14.reuse, R59, P0 ;  /* 0x0000003b0e00720c */ /* 0x040fe20000746670 */
[----:B------:R-:W-:Y:S01]  /*1eb30*/  SHFL.IDX PT, R52, R10, 0x1, 0x1c1f ;  /* 0x003c1f000a347f89 */ /* 0x000fe200000e0000 */
[----:B------:R-:W-:Y:S01]  /*1eb40*/  VIADD R4, R14, 0x8 ;  /* 0x000000080e047836 */ /* 0x000fe20000000000 */
[----:B------:R-:W-:Y:S01]  /*1eb50*/  LOP3.LUT R12, R12, R13, RZ, 0x3c, !PT ;  /* 0x0000000d0c0c7212 */ /* 0x000fe200078e3cff */
[----:B------:R-:W-:Y:S01]  /*1eb60*/  ULDC.64 UR4, c[0x0][0xaa0] ;  /* 0x0002a80000047ab9 */ /* 0x000fe20000000a00 */
[----:B------:R-:W1:Y:S01]  /*1eb70*/  SHFL.IDX PT, R51, R11, RZ, 0x1c1f ;  /* 0x001c1fff0b337589 */ /* 0x000e6200000e0000 */
[----:B------:R-:W-:-:S02]  /*1eb80*/  IADD3.X R13, RZ, R3, RZ, P3, !PT ;  /* 0x00000003ff0d7210 */ /* 0x000fc40001ffe4ff */
[----:B------:R-:W-:Y:S01]  /*1eb90*/  IADD3 R5, P3, R2, 0x7000, RZ ;  /* 0x0000700002057810 */ /* 0x000fe20007f7e0ff */
[----:B------:R-:W2:Y:S01]  /*1eba0*/  SHFL.IDX PT, R53, R11, 0x1, 0x1c1f ;  /* 0x003c1f000b357f89 */ /* 0x000ea200000e0000 */
[----:B------:R-:W-:Y:S02]  /*1ebb0*/  ISETP.GE.OR P0, PT, R4, R59, P0 ;  /* 0x0000003b0400720c */ /* 0x000fe40000706670 */
[C---:B------:R-:W-:Y:S02]  /*1ebc0*/  IADD3 R33, P6, R2.reuse, 0x4000, RZ ;  /* 0x0000400002217810 */ /* 0x040fe40007fde0ff */
[C---:B------:R-:W-:Y:S02]  /*1ebd0*/  IADD3 R37, P5, R2.reuse, 0x5000, RZ ;  /* 0x0000500002257810 */ /* 0x040fe40007fbe0ff */
[C---:B------:R-:W-:Y:S02]  /*1ebe0*/  IADD3 R41, P4, R2.reuse, 0x6000, RZ ;  /* 0x0000600002297810 */ /* 0x040fe40007f9e0ff */
[----:B------:R-:W-:Y:S01]  /*1ebf0*/  LOP3.LUT R7, R2, 0x380, RZ, 0xc0, !PT ;  /* 0x0000038002077812 */ /* 0x000fe200078ec0ff */
[----:B------:R-:W-:Y:S01]  /*1ec00*/  IMAD R21, R49, UR4, RZ ;  /* 0x0000000431157c24 */ /* 0x000fe2000f8e02ff */
[----:B------:R-:W-:Y:S01]  /*1ec10*/  LOP3.LUT R4, R5, 0x380, RZ, 0xc0, !PT ;  /* 0x0000038005047812 */ /* 0x000fe200078ec0ff */
[----:B------:R-:W3:Y:S01]  /*1ec20*/  @P1 LDC R49, c[0x0][0xbf0] ;  /* 0x0002fc00ff311b82 */ /* 0x000ee20000000800 */
[----:B------:R-:W-:Y:S01]  /*1ec30*/  LOP3.LUT R32, R33, 0x380, RZ, 0xc0, !PT ;  /* 0x0000038021207812 */ /* 0x000fe200078ec0ff */
[----:B------:R-:W-:Y:S01]  /*1ec40*/  IMAD.X R45, RZ, RZ, R3, P3 ;  /* 0x000000ffff2d7224 */ /* 0x000fe200018e0603 */
[----:B------:R-:W-:-:S02]  /*1ec50*/  LOP3.LUT R36, R37, 0x380, RZ, 0xc0, !PT ;  /* 0x0000038025247812 */ /* 0x000fc400078ec0ff */
[----:B------:R-:W-:Y:S02]  /*1ec60*/  LOP3.LUT R40, R41, 0x380, RZ, 0xc0, !PT ;  /* 0x0000038029287812 */ /* 0x000fe400078ec0ff */
[----:B------:R-:W-:Y:S01]  /*1ec70*/  SHF.R.U64 R7, R7, 0x3, RZ ;  /* 0x0000000307077819 */ /* 0x000fe200000012ff */
[----:B-1----:R1:W-:Y:S01]  /*1ec80*/  @!P2 ST.E desc[UR6][R50.64], R0 ;  /* 0x000000003200a985 */ /* 0x0023e2000c101906 */
[----:B------:R-:W-:Y:S02]  /*1ec90*/  SHF.R.U64 R4, R4, 0x3, RZ ;  /* 0x0000000304047819 */ /* 0x000fe400000012ff */
[----:B------:R-:W-:Y:S01]  /*1eca0*/  SHF.R.U64 R32, R32, 0x3, RZ ;  /* 0x0000000320207819 */ /* 0x000fe200000012ff */
[----:B--2---:R2:W-:Y:S01]  /*1ecb0*/  @!P0 ST.E desc[UR6][R52.64], R20 ;  /* 0x0000001434008985 */ /* 0x0045e2000c101906 */
[----:B------:R-:W-:Y:S02]  /*1ecc0*/  SHF.R.U64 R36, R36, 0x3, RZ ;  /* 0x0000000324247819 */ /* 0x000fe400000012ff */
[----:B------:R-:W-:Y:S01]  /*1ecd0*/  SHF.R.U64 R40, R40, 0x3, RZ ;  /* 0x0000000328287819 */ /* 0x000fe200000012ff */
[----:B------:R-:W-:Y:S01]  /*1ece0*/  IMAD R21, R48, UR5, R21 ;  /* 0x0000000530157c24 */ /* 0x000fe2000f8e0215 */
[----:B------:R-:W-:Y:S01]  /*1ecf0*/  LOP3.LUT R2, R7, R2, RZ, 0x3c, !PT ;  /* 0x0000000207027212 */ /* 0x000fe200078e3cff */
[----:B------:R-:W5:Y:S01]  /*1ed00*/  LD.E.128 R28, desc[UR6][R28.64] ;  /* 0x000000061c1c7980 */ /* 0x000f62000c101d00 */
[----:B------:R-:W-:Y:S01]  /*1ed10*/  LOP3.LUT R32, R32, R33, RZ, 0x3c, !PT ;  /* 0x0000002120207212 */ /* 0x000fe200078e3cff */
[----:B-1----:R-:W1:Y:S01]  /*1ed20*/  @P1 LDC R51, c[0x0][0xbec] ;  /* 0x0002fb00ff331b82 */ /* 0x002e620000000800 */
[----:B------:R-:W-:Y:S01]  /*1ed30*/  LOP3.LUT R36, R36, R37, RZ, 0x3c, !PT ;  /* 0x0000002524247212 */ /* 0x000fe200078e3cff */
[--C-:B------:R-:W-:Y:S01]  /*1ed40*/  IMAD.X R33, RZ, RZ, R3.reuse, P6 ;  /* 0x000000ffff217224 */ /* 0x100fe200030e0603 */
[----:B------:R-:W-:Y:S01]  /*1ed50*/  LOP3.LUT R40, R40, R41, RZ, 0x3c, !PT ;  /* 0x0000002928287212 */ /* 0x000fe200078e3cff */
[--C-:B------:R-:W-:Y:S01]  /*1ed60*/  IMAD.X R37, RZ, RZ, R3.reuse, P5 ;  /* 0x000000ffff257224 */ /* 0x100fe200028e0603 */
[----:B------:R-:W-:Y:S01]  /*1ed70*/  LOP3.LUT R44, R4, R5, RZ, 0x3c, !PT ;  /* 0x00000005042c7212 */ /* 0x000fe200078e3cff */
[----:B------:R-:W-:Y:S01]  /*1ed80*/  IMAD.X R41, RZ, RZ, R3, P4 ;  /* 0x000000ffff297224 */ /* 0x000fe200020e0603 */
[----:B------:R4:W5:Y:S01]  /*1ed90*/  LD.E.128 R4, desc[UR6][R2.64] ;  /* 0x0000000602047980 */ /* 0x000962000c101d00 */
[----:B------:R-:W-:-:S02]  /*1eda0*/  LEA R0, R184, R190, 0x5 ;  /* 0x000000beb8007211 */ /* 0x000fc400078e28ff */
[----:B------:R-:W-:Y:S01]  /*1edb0*/  LOP3.LUT R8, R15, 0x380, RZ, 0xc0, !PT ;  /* 0x000003800f087812 */ /* 0x000fe200078ec0ff */
[----:B------:R-:W5:Y:S03]  /*1edc0*/  LD.E.128 R32, desc[UR6][R32.64] ;  /* 0x0000000620207980 */ /* 0x000f66000c101d00 */
[----:B------:R-:W-:Y:S01]  /*1edd0*/  SHF.R.U64 R8, R8, 0x3, RZ ;  /* 0x0000000308087819 */ /* 0x000fe200000012ff */
[----:B------:R-:W5:Y:S01]  /*1ede0*/  LD.E.128 R36, desc[UR6][R36.64] ;  /* 0x0000000624247980 */ /* 0x000f62000c101d00 */
[----:B----4-:R-:W-:Y:S01]  /*1edf0*/  IMAD.WIDE.U32 R2, R48, UR4, RZ ;  /* 0x0000000430027c25 */ /* 0x010fe2000f8e00ff */
[----:B------:R-:W-:Y:S01]  /*1ee00*/  ULDC.64 UR4, c[0x0][0xae8] ;  /* 0x0002ba0000047ab9 */ /* 0x000fe20000000a00 */
[----:B------:R-:W-:Y:S01]  /*1ee10*/  LOP3.LUT R8, R8, R15, RZ, 0x3c, !PT ;  /* 0x0000000f08087212 */ /* 0x000fe200078e3cff */
[----:B------:R-:W5:Y:S01]  /*1ee20*/  LD.E.128 R40, desc[UR6][R40.64] ;  /* 0x0000000628287980 */ /* 0x000f62000c101d00 */
[----:B------:R-:W-:-:S02]  /*1ee30*/  IMAD.IADD R3, R3, 0x1, R21 ;  /* 0x0000000103037824 */ /* 0x000fc400078e0215 */
[----:B--2---:R-:W-:Y:S01]  /*1ee40*/  IMAD R20, R54, UR4, RZ ;  /* 0x0000000436147c24 */ /* 0x004fe2000f8e02ff */
[----:B------:R-:W5:Y:S01]  /*1ee50*/  LD.E.128 R12, desc[UR6][R12.64] ;  /* 0x000000060c0c7980 */ /* 0x000f62000c101d00 */
[----:B------:R-:W-:Y:S02]  /*1ee60*/  IMAD.IADD R48, R177, 0x1, R0 ;  /* 0x00000001b1307824 */ /* 0x000fe400078e0200 */
[C---:B------:R-:W-:Y:S01]  /*1ee70*/  IMAD R21, R185.reuse, UR5, R20 ;  /* 0x00000005b9157c24 */ /* 0x040fe2000f8e0214 */
[----:B------:R-:W5:Y:S01]  /*1ee80*/  LD.E.128 R8, desc[UR6][R8.64] ;  /* 0x0000000608087980 */ /* 0x000f62000c101d00 */
[----:B------:R-:W-:Y:S01]  /*1ee90*/  IMAD.WIDE.U32 R2, R185, UR4, R2 ;  /* 0x00000004b9027c25 */ /* 0x000fe2000f8e0002 */
[----:B------:R-:W-:Y:S02]  /*1eea0*/  ULDC.64 UR4, c[0x0][0xaf0] ;  /* 0x0002bc0000047ab9 */ /* 0x000fe40000000a00 */
[----:B------:R-:W5:Y:S01]  /*1eeb0*/  LD.E.128 R44, desc[UR6][R44.64] ;  /* 0x000000062c2c7980 */ /* 0x000f62000c101d00 */
[----:B-1----:R-:W-:Y:S01]  /*1eec0*/  @P1 IMAD.HI.U32 R0, R48, R51, RZ ;  /* 0x0000003330001227 */ /* 0x002fe200078e00ff */
[----:B------:R-:W-:Y:S01]  /*1eed0*/  @!PT LDS RZ, [RZ] ;  /* 0x00000000fffff984 */ /* 0x000fe20000000800 */
[----:B------:R-:W-:Y:S01]  /*1eee0*/  @!PT LDS RZ, [RZ] ;  /* 0x00000000fffff984 */ /* 0x000fe20000000800 */
[----:B------:R-:W-:Y:S01]  /*1eef0*/  @!PT LDS RZ, [RZ] ;  /* 0x00000000fffff984 */ /* 0x000fe20000000800 */
[----:B------:R-:W-:Y:S01]  /*1ef00*/  @!PT LDS RZ, [RZ] ;  /* 0x00000000fffff984 */ /* 0x000fe20000000800 */
[----:B------:R1:W-:Y:S06]  /*1ef10*/  MEMBAR.ALL.CTA ;  /* 0x0000000000007992 */ /* 0x0003ec0000008000 */
[----:B-1----:R-:W1:Y:S01]  /*1ef20*/  FENCE.VIEW.ASYNC.S ;  /* 0x00000000000073c6 */ /* 0x002e620000000000 */
[----:B------:R-:W-:-:S02]  /*1ef30*/  IMAD.IADD R3, R3, 0x1, R21 ;  /* 0x0000000103037824 */ /* 0x000fc400078e0215 */
[----:B------:R-:W-:Y:S01]  /*1ef40*/  IMAD.MOV.U32 R21, RZ, RZ, R48 ;  /* 0x000000ffff157224 */ /* 0x000fe200078e0030 */
[----:B---3--:R-:W-:Y:S01]  /*1ef50*/  @P1 SHF.R.U32.HI R21, RZ, R49, R0 ;  /* 0x00000031ff151219 */ /* 0x008fe20000011600 */
        /* <DEDUP_REMOVED lines=13> */
[----:B------:R-:W-:Y:S01]  /*1f030*/  IMAD.IADD R50, R190, 0x1, R177 ;  /* 0x00000001be327824 */ /* 0x000fe200078e02b1 */
[----:B------:R-:W-:Y:S01]  /*1f040*/  IADD3 R3, R3, R51, RZ ;  /* 0x0000003303037210 */ /* 0x000fe20007ffe0ff */
[----:B------:R-:W-:Y:S02]  /*1f050*/  IMAD R20, R0, UR4, RZ ;  /* 0x0000000400147c24 */ /* 0x000fe4000f8e02ff */
[----:B------:R-:W-:Y:S02]  /*1f060*/  VIADD R0, R50, 0x20 ;  /* 0x0000002032007836 */ /* 0x000fe40000000000 */
[----:B------:R-:W-:-:S02]  /*1f070*/  IMAD R21, R49, UR5, R20 ;  /* 0x0000000531157c24 */ /* 0x000fc4000f8e0214 */
[----:B------:R-:W-:Y:S01]  /*1f080*/  IMAD.WIDE.U32 R2, R49, UR4, R2 ;  /* 0x0000000431027c25 */ /* 0x000fe2000f8e0002 */
[-C--:B------:R-:W-:Y:S01]  /*1f090*/  ISETP.GE.AND P0, PT, R0, R59.reuse, PT ;  /* 0x0000003b0000720c */ /* 0x080fe20003f06270 */
[----:B------:R-:W-:Y:S01]  /*1f0a0*/  ULDC.64 UR4, c[0x0][0xa80] ;  /* 0x0002a00000047ab9 */ /* 0x000fe20000000a00 */
[-C--:B------:R-:W-:Y:S01]  /*1f0b0*/  ISETP.GE.AND P2, PT, R50, R59.reuse, PT ;  /* 0x0000003b3200720c */ /* 0x080fe20003f46270 */
[----:B------:R-:W-:Y:S01]  /*1f0c0*/  VIADD R0, R16, 0x2a820 ;  /* 0x0002a82010007836 */ /* 0x000fe20000000000 */
[----:B------:R-:W-:Y:S01]  /*1f0d0*/  LEA R24, P3, R2, UR4, 0x1 ;  /* 0x0000000402187c11 */ /* 0x000fe2000f8608ff */
[----:B------:R-:W-:Y:S02]  /*1f0e0*/  IMAD.IADD R3, R3, 0x1, R21 ;  /* 0x0000000103037824 */ /* 0x000fe400078e0215 */
[----:B------:R-:W-:Y:S01]  /*1f0f0*/  VIADD R20, R50, 0x40 ;  /* 0x0000004032147836 */ /* 0x000fe20000000000 */
[----:B------:R-:W-:Y:S02]  /*1f100*/  PRMT R0, RZ, 0x654, R0 ;  /* 0x00000654ff007816 */ /* 0x000fe40000000000 */
[----:B------:R-:W-:Y:S01]  /*1f110*/  LEA.HI.X R48, R2, UR5, R3, 0x1, P3 ;  /* 0x0000000502307c11 */ /* 0x000fe200098f0c03 */
[----:B------:R-:W-:Y:S01]  /*1f120*/  BSSY B1, `(.L_x_1928) ;  /* 0x0000010000017945 */ /* 0x000fe20003800000 */
[----:B------:R-:W-:Y:S01]  /*1f130*/  ISETP.GE.AND P1, PT, R20, R59, PT ;  /* 0x0000003b1400720c */ /* 0x000fe20003f26270 */
[----:B-1----:R1:W-:Y:S01]  /*1f140*/  SYNCS.ARRIVE.TRANS64.RED.A1T0 RZ, [R0+URZ], RZ ;  /* 0x000000ff00ff79a7 */ /* 0x0023e2000810043f */
[----:B------:R2:W3:Y:S04]  /*1f150*/  SHFL.IDX PT, R20, R24, RZ, 0x181f ;  /* 0x00181fff18147589 */ /* 0x0004e800000e0000 */
[----:B-1----:R2:W1:Y:S01]  /*1f160*/  SHFL.IDX PT, R0, R48, RZ, 0x181f ;  /* 0x00181fff30007589 */ /* 0x00246200000e0000 */
[----:B------:R-:W-:Y:S06]  /*1f170*/  @P2 BRA `(.L_x_1929) ;  /* 0x0000000000282947 */ /* 0x000fec0003800000 */
[----:B------:R-:W-:Y:S01]  /*1f180*/  ULDC UR4, c[0x0][0xac8] ;  /* 0x0002b20000047ab9 */ /* 0x000fe20000000800 */
[----:B------:R-:W-:Y:S01]  /*1f190*/  ULDC.64 UR6, c[0x0][0x208] ;  /* 0x0000820000067ab9 */ /* 0x000fe20000000a00 */
[----:B------:R-:W-:Y:S02]  /*1f1a0*/  ISETP.GE.AND P2, PT, R182, UR4, PT ;  /* 0x00000004b6007c0c */ /* 0x000fe4000bf46270 */
[----:B------:R-:W-:-:S11]  /*1f1b0*/  ISETP.GE.AND P3, PT, R183, UR4, PT ;  /* 0x00000004b7007c0c */ /* 0x000fd6000bf66270 */
[CC--:B---3--:R-:W-:Y:S02]  /*1f1c0*/  @!P2 LEA R2, P4, R182.reuse, R20.reuse, 0x1 ;  /* 0x00000014b602a211 */ /* 0x0c8fe400078808ff */
[C---:B------:R-:W-:Y:S02]  /*1f1d0*/  @!P3 LEA R20, P5, R183.reuse, R20, 0x1 ;  /* 0x00000014b714b211 */ /* 0x040fe400078a08ff */
[-C--:B-1----:R-:W-:Y:S02]  /*1f1e0*/  @!P2 LEA.HI.X R3, R182, R0.reuse, R226, 0x1, P4 ;  /* 0x00000000b603a211 */ /* 0x082fe400020f0ce2 */
[----:B------:R-:W-:-:S03]  /*1f1f0*/  @!P3 LEA.HI.X R21, R183, R0, R225, 0x1, P5 ;  /* 0x00000000b715b211 */ /* 0x000fc600028f0ce1 */
[----:B-----5:R4:W-:Y:S04]  /*1f200*/  @!P2 ST.E.128 desc[UR6][R2.64], R4 ;  /* 0x000000040200a985 */ /* 0x0209e8000c101d06 */
[----:B------:R4:W-:Y:S02]  /*1f210*/  @!P3 ST.E.128 desc[UR6][R20.64], R32 ;  /* 0x000000201400b985 */ /* 0x0009e4000c101d06 */
.L_x_1929:
[----:B------:R-:W-:Y:S05]  /*1f220*/  BSYNC B1 ;  /* 0x0000000000017941 */ /* 0x000fea0003800000 */
.L_x_1928:
[----:B-1----:R1:W0:Y:S01]  /*1f230*/  SHFL.IDX PT, R0, R48, 0x1, 0x181f ;  /* 0x00381f0030007f89 */ /* 0x00222200000e0000 */
[----:B------:R-:W-:Y:S03]  /*1f240*/  BSSY B1, `(.L_x_1930) ;  /* 0x000000d000017945 */ /* 0x000fe60003800000 */
[----:B----45:R1:W4:Y:S01]  /*1f250*/  SHFL.IDX PT, R4, R24, 0x1, 0x181f ;  /* 0x00381f0018047f89 */ /* 0x03032200000e0000 */
[----:B------:R-:W-:Y:S05]  /*1f260*/  @P0 BRA `(.L_x_1931) ;  /* 0x0000000000280947 */ /* 0x000fea0003800000 */
[----:B------:R-:W-:Y:S01]  /*1f270*/  ULDC UR4, c[0x0][0xac8] ;  /* 0x0002b20000047ab9 */ /* 0x000fe20000000800 */
[----:B------:R-:W-:Y:S01]  /*1f280*/  ULDC.64 UR6, c[0x0][0x208] ;  /* 0x0000820000067ab9 */ /* 0x000fe20000000a00 */
[----:B------:R-:W-:Y:S02]  /*1f290*/  ISETP.GE.AND P3, PT, R182, UR4, PT ;  /* 0x00000004b6007c0c */ /* 0x000fe4000bf66270 */
[----:B------:R-:W-:-:S11]  /*1f2a0*/  ISETP.GE.AND P4, PT, R183, UR4, PT ;  /* 0x00000004b7007c0c */ /* 0x000fd6000bf86270 */
[CC--:B----4-:R-:W-:Y:S02]  /*1f2b0*/  @!P3 LEA R2, P0, R182.reuse, R4.reuse, 0x1 ;  /* 0x00000004b602b211 */ /* 0x0d0fe400078008ff */
[C---:B------:R-:W-:Y:S02]  /*1f2c0*/  @!P4 LEA R4, P2, R183.reuse, R4, 0x1 ;  /* 0x00000004b704c211 */ /* 0x040fe400078408ff */
[-C--:B0-----:R-:W-:Y:S02]  /*1f2d0*/  @!P3 LEA.HI.X R3, R182, R0.reuse, R226, 0x1, P0 ;  /* 0x00000000b603b211 */ /* 0x081fe400000f0ce2 */
[----:B------:R-:W-:-:S03]  /*1f2e0*/  @!P4 LEA.HI.X R5, R183, R0, R225, 0x1, P2 ;  /* 0x00000000b705c211 */ /* 0x000fc600010f0ce1 */
[----:B------:R0:W-:Y:S04]  /*1f2f0*/  @!P3 ST.E.128 desc[UR6][R2.64], R8 ;  /* 0x000000080200b985 */ /* 0x0001e8000c101d06 */
[----:B------:R0:W-:Y:S02]  /*1f300*/  @!P4 ST.E.128 desc[UR6][R4.64], R36 ;  /* 0x000000240400c985 */ /* 0x0001e4000c101d06 */
.L_x_1931:
[----:B------:R-:W-:Y:S05]  /*1f310*/  BSYNC B1 ;  /* 0x0000000000017941 */ /* 0x000fea0003800000 */
.L_x_1930:
[----:B0-----:R0:W0:Y:S01]  /*1f320*/  SHFL.IDX PT, R0, R48, 0x2, 0x181f ;  /* 0x00581f0030007f89 */ /* 0x00102200000e0000 */
[----:B------:R-:W-:Y:S03]  /*1f330*/  BSSY B1, `(.L_x_1932) ;  /* 0x000000d000017945 */ /* 0x000fe60003800000 */
[----:B----4-:R4:W0:Y:S01]  /*1f340*/  SHFL.IDX PT, R4, R24, 0x2, 0x181f ;  /* 0x00581f0018047f89 */ /* 0x01082200000e0000 */
[----:B------:R-:W-:Y:S05]  /*1f350*/  @P1 BRA `(.L_x_1933) ;  /* 0x0000000000281947 */ /* 0x000fea0003800000 */
[----:B------:R-:W-:Y:S01]  /*1f360*/  ULDC UR4, c[0x0][0xac8] ;  /* 0x0002b20000047ab9 */ /* 0x000fe20000000800 */
[----:B------:R-:W-:Y:S01]  /*1f370*/  ULDC.64 UR6, c[0x0][0x208] ;  /* 0x0000820000067ab9 */ /* 0x000fe20000000a00 */
        /* <DEDUP_REMOVED lines=8> */
.L_x_1933:
[----:B------:R-:W-:Y:S05]  /*1f400*/  BSYNC B1 ;  /* 0x0000000000017941 */ /* 0x000fea0003800000 */
.L_x_1932:
[----:B0-----:R-:W-:Y:S01]  /*1f410*/  VIADD R0, R50, 0x60 ;  /* 0x0000006032007836 */ /* 0x001fe20000000000 */
[----:B-12---:R-:W0:Y:S04]  /*1f420*/  SHFL.IDX PT, R48, R48, 0x3, 0x181f ;  /* 0x00781f0030307f89 */ /* 0x006e2800000e0000 */
[----:B------:R-:W-:Y:S01]  /*1f430*/  ISETP.GE.AND P0, PT, R0, R59, PT ;  /* 0x0000003b0000720c */ /* 0x000fe20003f06270 */
[----:B----4-:R-:W1:-:S12]  /*1f440*/  SHFL.IDX PT, R24, R24, 0x3, 0x181f ;  /* 0x00781f0018187f89 */ /* 0x010e5800000e0000 */
[----:B------:R-:W-:Y:S05]  /*1f450*/  @P0 BRA `(.L_x_1934) ;  /* 0x0000000c00000947 */ /* 0x000fea0003800000 */
[----:B------:R-:W-:Y:S01]  /*1f460*/  ULDC UR4, c[0x0][0xac8] ;  /* 0x0002b20000047ab9 */ /* 0x000fe20000000800 */
[----:B------:R-:W-:Y:S01]  /*1f470*/  ULDC.64 UR6, c[0x0][0x208] ;  /* 0x0000820000067ab9 */ /* 0x000fe20000000a00 */
[----:B------:R-:W-:-:S13]  /*1f480*/  ISETP.GE.AND P1, PT, R182, UR4, PT ;  /* 0x00000004b6007c0c */ /* 0x000fda000bf26270 */
[----:B-1----:R-:W-:-:S04]  /*1f490*/  @!P1 LEA R2, P0, R182, R24, 0x1 ;  /* 0x00000018b6029211 */ /* 0x002fc800078008ff */
[----:B0-----:R-:W-:Y:S02]  /*1f4a0*/  @!P1 LEA.HI.X R3, R182, R48, R226, 0x1, P0 ;  /* 0x00000030b6039211 */ /* 0x001fe400000f0ce2 */
[----:B------:R-:W-:-:S03]  /*1f4b0*/  ISETP.GE.AND P0, PT, R183, UR4, PT ;  /* 0x00000004b7007c0c */ /* 0x000fc6000bf06270 */
[----:B------:R0:W-:Y:S10]  /*1f4c0*/  @!P1 ST.E.128 desc[UR6][R2.64], R28 ;  /* 0x0000001c02009985 */ /* 0x0001f4000c101d06 */
[----:B------:R-:W-:Y:S05]  /*1f4d0*/  @P0 BRA `(.L_x_1934) ;  /* 0x0000000800e00947 */ /* 0x000fea0003800000 */
[----:B0-----:R-:W-:Y:S01]  /*1f4e0*/  LEA R2, P0, R183, R24, 0x1 ;  /* 0x00000018b7027211 */ /* 0x001fe200078008ff */
[----:B------:R-:W-:-:S03]  /*1f4f0*/  ULDC.64 UR4, c[0x0][0x208] ;  /* 0x0000820000047ab9 */ /* 0x000fc60000000a00 */
[----:B------:R-:W-:-:S05]  /*1f500*/  LEA.HI.X R3, R183, R48, R225, 0x1, P0 ;  /* 0x00000030b7037211 */ /* 0x000fca00000f0ce1 */
[----:B------:R0:W-:Y:S01]  /*1f510*/  ST.E.128 desc[UR4][R2.64], R44 ;  /* 0x0000002c02007985 */ /* 0x0001e2000c101d04 */
[----:B------:R-:W-:Y:S05]  /*1f520*/  BRA `(.L_x_1934) ;  /* 0x0000000800cc7947 */ /* 0x000fea0003800000 */
.L_x_1926:
[----:B------:R-:W-:Y:S01]  /*1f530*/  ULDC.64 UR4, c[0x0][0xc00] ;  /* 0x0003000000047ab9 */ /* 0x000fe20000000a00 */
[----:B------:R-:W2:Y:S01]  /*1f540*/  LDC R21, c[0x0][0xbe8] ;  /* 0x0002fa00ff157b82 */ /* 0x000ea20000000800 */
[----:B------:R-:W-:Y:S01]  /*1f550*/  ISETP.NE.U32.AND P0, PT, RZ, UR4, PT ;  /* 0x00000004ff007c0c */ /* 0x000fe2000bf05070 */
[----:B------:R-:W-:Y:S01]  /*1f560*/  IMAD.MOV.U32 R6, RZ, RZ, RZ ;  /* 0x000000ffff067224 */ /* 0x000fe200078e00ff */
[----:B------:R-:W-:Y:S02]  /*1f570*/  ULDC.64 UR6, c[0x0][0x208] ;  /* 0x0000820000067ab9 */ /* 0x000fe40000000a00 */
[----:B------:R-:W-:Y:S01]  /*1f580*/  ISETP.NE.AND.EX P0, PT, RZ, UR5, PT, P0 ;  /* 0x00000005ff007c0c */ /* 0x000fe2000bf05300 */
[----:B------:R-:W-:Y:S02]  /*1f590*/  ULDC.64 UR4, c[0x0][0xc08] ;  /* 0x0003020000047ab9 */ /* 0x000fe40000000a00 */
[----:B------:R-:W-:Y:S01]  /*1f5a0*/  ISETP.NE.U32.AND P1, PT, RZ, UR4, PT ;  /* 0x00000004ff007c0c */ /* 0x000fe2000bf25070 */
[----:B------:R-:W3:Y:S03]  /*1f5b0*/  LDC.64 R2, c[0x0][0xc00] ;  /* 0x00030000ff027b82 */ /* 0x000ee60000000a00 */
[----:B------:R-:W-:-:S02]  /*1f5c0*/  ISETP.NE.AND.EX P1, PT, RZ, UR5, PT, P1 ;  /* 0x00000005ff007c0c */ /* 0x000fc4000bf25310 */
[----:B--2---:R-:W-:-:S11]  /*1f5d0*/  ISETP.NE.AND P2, PT, R21, 0x1, PT ;  /* 0x000000011500780c */ /* 0x004fd60003f45270 */
[----:B------:R-:W2:Y:S01]  /*1f5e0*/  @P1 LDC.64 R4, c[0x0][0xc08] ;  /* 0x00030200ff041b82 */ /* 0x000ea20000000a00 */
[----:B------:R-:W-:Y:S01]  /*1f5f0*/  ULDC UR4, c[0x0][0xa88] ;  /* 0x0002a20000047ab9 */ /* 0x000fe20000000800 */
[----:B---3--:R-:W-:-:S06]  /*1f600*/  IMAD.WIDE R2, R186, 0x4, R2 ;  /* 0x00000004ba027825 */ /* 0x008fcc00078e0202 */
[----:B------:R-:W3:Y:S08]  /*1f610*/  @P2 LDC R20, c[0x0][0xbec] ;  /* 0x0002fb00ff142b82 */ /* 0x000ef00000000800 */
[----:B------:R-:W4:Y:S01]  /*1f620*/  @P2 LDC R29, c[0x0][0xbf0] ;  /* 0x0002fc00ff1d2b82 */ /* 0x000f220000000800 */
[----:B------:R-:W-:Y:S01]  /*1f630*/  MOV R0, UR4 ;  /* 0x0000000400007c02 */ /* 0x000fe20008000f00 */
[----:B------:R0:W5:Y:S01]  /*1f640*/  @P0 LDG.E R6, desc[UR6][R2.64] ;  /* 0x0000000602060981 */ /* 0x000162000c1e1900 */
[----:B--2---:R-:W-:Y:S01]  /*1f650*/  @P1 IMAD.WIDE R4, R186, 0x4, R4 ;  /* 0x00000004ba041825 */ /* 0x004fe200078e0204 */
[----:B------:R-:W-:-:S04]  /*1f660*/  ISETP.GE.AND P3, PT, R227, 0x80, PT ;  /* 0x00000080e300780c */ /* 0x000fc80003f66270 */
[----:B------:R0:W5:Y:S01]  /*1f670*/  @P1 LDG.E R0, desc[UR6][R4.64] ;  /* 0x0000000604001981 */ /* 0x000162000c1e1900 */
[----:B------:R-:W-:Y:S01]  /*1f680*/  SHF.R.S32.HI R7, RZ, 0x1f, R186 ;  /* 0x0000001fff077819 */ /* 0x000fe200000114ba */
[----:B------:R-:W-:Y:S07]  /*1f690*/  @P1 BRA `(.L_x_1935) ;  /* 0x0000000000141947 */ /* 0x000fee0003800000 */
[----:B------:R-:W-:Y:S05]  /*1f6a0*/  @!P0 BRA `(.L_x_1935) ;  /* 0x0000000000108947 */ /* 0x000fea0003800000 */
[----:B------:R-:W-:Y:S02]  /*1f6b0*/  ULDC.64 UR4, c[0x0][0x208] ;  /* 0x0000820000047ab9 */ /* 0x000fe40000000a00 */
[----:B0-----:R-:W2:Y:S04]  /*1f6c0*/  LDG.E R5, desc[UR4][R2.64] ;  /* 0x0000000402057981 */ /* 0x001ea8000c1e1900 */
[----:B-----5:R-:W2:Y:S02]  /*1f6d0*/  LDG.E R0, desc[UR4][R2.64+0x4] ;  /* 0x0000040402007981 */ /* 0x020ea4000c1e1900 */
[----:B--2---:R-:W-:-:S07]  /*1f6e0*/  IMAD.IADD R0, R0, 0x1, -R5 ;  /* 0x0000000100007824 */ /* 0x004fce00078e0a05 */
.L_x_1935:
[----:B------:R-:W-:Y:S01]  /*1f6f0*/  BSSY B1, `(.L_x_1936) ;  /* 0x000002e000017945 */ /* 0x000fe20003800000 */
[----:B------:R-:W-:Y:S02]  /*1f700*/  SHF.R.S32.HI R10, RZ, 0x1f, R185 ;  /* 0x0000001fff0a7819 */ /* 0x000fe400000114b9 */
[----:B------:R-:W-:Y:S02]  /*1f710*/  SEL R13, R186, RZ, !P0 ;  /* 0x000000ffba0d7207 */ /* 0x000fe40004000000 */
[----:B------:R-:W-:Y:S02]  /*1f720*/  SEL R12, R7, RZ, !P0 ;  /* 0x000000ff070c7207 */ /* 0x000fe40004000000 */
[----:B-----5:R-:W-:Y:S01]  /*1f730*/  SHF.R.S32.HI R11, RZ, 0x1f, R6 ;  /* 0x0000001fff0b7819 */ /* 0x020fe20000011406 */
[----:B------:R-:W-:Y:S06]  /*1f740*/  @P3 BRA `(.L_x_1937) ;  /* 0x0000000000a03947 */ /* 0x000fec0003800000 */
[----:B0-----:R-:W0:Y:S01]  /*1f750*/  S2R R4, SR_TID.X ;  /* 0x0000000000047919 */ /* 0x001e220000002100 */
[----:B------:R-:W2:Y:S02]  /*1f760*/  LDC R14, c[0x0][0xbe8] ;  /* 0x0002fa00ff0e7b82 */ /* 0x000ea40000000800 */
[----:B--2---:R-:W-:Y:S01]  /*1f770*/  IMAD R2, R0, R14, RZ ;  /* 0x0000000e00027224 */ /* 0x004fe200078e02ff */
[----:B0-----:R-:W-:-:S04]  /*1f780*/  IADD3 R9, R177, -0x80, R4 ;  /* 0xffffff80b1097810 */ /* 0x001fc80007ffe004 */
[----:B------:R-:W-:-:S13]  /*1f790*/  ISETP.GE.AND P0, PT, R9, R2, PT ;  /* 0x000000020900720c */ /* 0x000fda0003f06270 */
[----:B------:R-:W-:Y:S05]  /*1f7a0*/  @P0 BRA `(.L_x_1937) ;  /* 0x0000000000880947 */ /* 0x000fea0003800000 */
[----:B------:R-:W-:Y:S01]  /*1f7b0*/  ISETP.NE.AND P0, PT, R14, 0x1, PT ;  /* 0x000000010e00780c */ /* 0x000fe20003f05270 */
[----:B------:R-:W-:Y:S01]  /*1f7c0*/  ULDC.64 UR4, c[0x0][0xb90] ;  /* 0x0002e40000047ab9 */ /* 0x000fe20000000a00 */
[----:B------:R-:W-:Y:S01]  /*1f7d0*/  IMAD.MOV.U32 R2, RZ, RZ, R6 ;  /* 0x000000ffff027224 */ /* 0x000fe200078e0006 */
[----:B------:R-:W-:Y:S01]  /*1f7e0*/  ULDC.64 UR6, c[0x0][0x208] ;  /* 0x0000820000067ab9 */ /* 0x000fe20000000a00 */
        /* <DEDUP_REMOVED lines=8> */
[----:B------:R-:W2:Y:S01]  /*1f870*/  @P0 LDC R15, c[0x0][0xbf0] ;  /* 0x0002fc00ff0f0b82 */ /* 0x000ea20000000800 */
[----:B------:R-:W-:-:S04]  /*1f880*/  IMAD.WIDE.U32 R2, R13, UR4, R2 ;  /* 0x000000040d027c25 */ /* 0x000fc8000f8e0002 */
[----:B0-----:R-:W-:-:S05]  /*1f890*/  @P0 IMAD.HI.U32 R4, R9, R4, RZ ;  /* 0x0000000409040227 */ /* 0x001fca00078e00ff */
[----:B--2---:R-:W-:Y:S01]  /*1f8a0*/  @P0 SHF.R.U32.HI R5, RZ, R15, R4 ;  /* 0x0000000fff050219 */ /* 0x004fe20000011604 */
        /* <DEDUP_REMOVED lines=18> */
.L_x_1937:
[----:B------:R-:W-:Y:S05]  /*1f9d0*/  BSYNC B1 ;  /* 0x0000000000017941 */ /* 0x000fea0003800000 */
.L_x_1936:
[----:B------:R-:W-:Y:S01]  /*1f9e0*/  ULDC.64 UR4, c[0x0][0xaa0] ;  /* 0x0002a80000047ab9 */ /* 0x000fe20000000a00 */
[----:B0-2---:R-:W-:Y:S01]  /*1f9f0*/  IMAD R4, R184, 0x20, R190 ;  /* 0x00000020b8047824 */ /* 0x005fe200078e02be */
[----:B------:R-:W-:Y:S01]  /*1fa00*/  BSSY B1, `(.L_x_1938) ;  /* 0x0000038000017945 */ /* 0x000fe20003800000 */
[----:B------:R-:W-:Y:S02]  /*1fa10*/  IMAD R3, R11, UR4, RZ ;  /* 0x000000040b037c24 */ /* 0x000fe4000f8e02ff */
[----:B------:R-:W-:Y:S02]  /*1fa20*/  IMAD.IADD R9, R177, 0x1, R4 ;  /* 0x00000001b1097824 */ /* 0x000fe400078e0204 */
[C---:B------:R-:W-:Y:S02]  /*1fa30*/  IMAD R5, R6.reuse, UR5, R3 ;  /* 0x0000000506057c24 */ /* 0x040fe4000f8e0203 */
[----:B------:R-:W-:Y:S01]  /*1fa40*/  IMAD.WIDE.U32 R2, R6, UR4, RZ ;  /* 0x0000000406027c25 */ /* 0x000fe2000f8e00ff */
[----:B------:R-:W-:-:S03]  /*1fa50*/  ULDC.64 UR4, c[0x0][0xae8] ;  /* 0x0002ba0000047ab9 */ /* 0x000fc60000000a00 */
[----:B------:R-:W-:Y:S02]  /*1fa60*/  IMAD.IADD R3, R3, 0x1, R5 ;  /* 0x0000000103037824 */ /* 0x000fe400078e0205 */
[----:B------:R-:W-:Y:S02]  /*1fa70*/  IMAD R6, R10, UR4, RZ ;  /* 0x000000040a067c24 */ /* 0x000fe4000f8e02ff */
[----:B---3--:R-:W-:-:S04]  /*1fa80*/  @P2 IMAD.HI.U32 R4, R9, R20, RZ ;  /* 0x0000001409042227 */ /* 0x008fc800078e00ff */
[C---:B------:R-:W-:Y:S02]  /*1fa90*/  IMAD R7, R185.reuse, UR5, R6 ;  /* 0x00000005b9077c24 */ /* 0x040fe4000f8e0206 */
[----:B------:R-:W-:Y:S01]  /*1faa0*/  IMAD.WIDE.U32 R2, R185, UR4, R2 ;  /* 0x00000004b9027c25 */ /* 0x000fe2000f8e0002 */
[----:B------:R-:W-:-:S03]  /*1fab0*/  ULDC.64 UR4, c[0x0][0xaf0] ;  /* 0x0002bc0000047ab9 */ /* 0x000fc60000000a00 */
[----:B------:R-:W-:Y:S01]  /*1fac0*/  IMAD.MOV.U32 R5, RZ, RZ, R9 ;  /* 0x000000ffff057224 */ /* 0x000fe200078e0009 */
[----:B----4-:R-:W-:Y:S01]  /*1fad0*/  @P2 SHF.R.U32.HI R5, RZ, R29, R4 ;  /* 0x0000001dff052219 */ /* 0x010fe20000011604 */
[----:B------:R-:W-:Y:S02]  /*1fae0*/  IMAD R6, R12, UR4, RZ ;  /* 0x000000040c067c24 */ /* 0x000fe4000f8e02ff */
[----:B------:R-:W-:Y:S01]  /*1faf0*/  IMAD.IADD R3, R3, 0x1, R7 ;  /* 0x0000000103037824 */ /* 0x000fe200078e0207 */
[----:B------:R-:W-:Y:S01]  /*1fb00*/  SHF.R.S32.HI R4, RZ, 0x1f, R5 ;  /* 0x0000001fff047819 */ /* 0x000fe20000011405 */
[----:B------:R-:W-:Y:S01]  /*1fb10*/  IMAD R7, R13, UR5, R6 ;  /* 0x000000050d077c24 */ /* 0x000fe2000f8e0206 */
[----:B------:R-:W-:Y:S01]  /*1fb20*/  IADD3 R6, -R5, RZ, RZ ;  /* 0x000000ff05067210 */ /* 0x000fe20007ffe1ff */
[----:B------:R-:W-:Y:S01]  /*1fb30*/  IMAD.WIDE.U32 R2, R13, UR4, R2 ;  /* 0x000000040d027c25 */ /* 0x000fe2000f8e0002 */
[----:B------:R-:W-:-:S03]  /*1fb40*/  ULDC.64 UR4, c[0x0][0xae0] ;  /* 0x0002b80000047ab9 */ /* 0x000fc60000000a00 */
        /* <DEDUP_REMOVED lines=25> */
[----:B------:R-:W-:Y:S01]  /*1fce0*/  ULDC UR4, c[0x0][0xac8] ;  /* 0x0002b20000047ab9 */ /* 0x000fe20000000800 */
[----:B------:R-:W-:Y:S01]  /*1fcf0*/  ULDC.64 UR6, c[0x0][0x208] ;  /* 0x0000820000067ab9 */ /* 0x000fe20000000a00 */
        /* <DEDUP_REMOVED lines=8> */
.L_x_1939:
[----:B------:R-:W-:Y:S05]  /*1fd80*/  BSYNC B1 ;  /* 0x0000000000017941 */ /* 0x000fea0003800000 */
.L_x_1938:
[----:B---3--:R3:W0:Y:S01]  /*1fd90*/  SHFL.IDX PT, R0, R5, 0x1, 0x181f ;  /* 0x00381f0005007f89 */ /* 0x00862200000e0000 */
[----:B------:R-:W-:Y:S03]  /*1fda0*/  BSSY B1, `(.L_x_1940) ;  /* 0x000000d000017945 */ /* 0x000fe60003800000 */
[----:B--2-4-:R3:W2:Y:S01]  /*1fdb0*/  SHFL.IDX PT, R2, R4, 0x1, 0x181f ;  /* 0x00381f0004027f89 */ /* 0x0146a200000e0000 */
[----:B------:R-:W-:Y:S05]  /*1fdc0*/  @P1 BRA `(.L_x_1941) ;  /* 0x0000000000281947 */ /* 0x000fea0003800000 */
        /* <DEDUP_REMOVED lines=10> */
.L_x_1941:
[----:B------:R-:W-:Y:S05]  /*1fe70*/  BSYNC B1 ;  /* 0x0000000000017941 */ /* 0x000fea0003800000 */
.L_x_1940:
[----:B0-----:R0:W0:Y:S01]  /*1fe80*/  SHFL.IDX PT, R0, R5, 0x2, 0x181f ;  /* 0x00581f0005007f89 */ /* 0x00102200000e0000 */
[----:B------:R-:W-:Y:S03]  /*1fe90*/  BSSY B1, `(.L_x_1942) ;  /* 0x000000d000017945 */ /* 0x000fe60003800000 */
[----:B--2-4-:R2:W4:Y:S01]  /*1fea0*/  SHFL.IDX PT, R2, R4, 0x2, 0x181f ;  /* 0x00581f0004027f89 */ /* 0x01452200000e0000 */
        /* <DEDUP_REMOVED lines=11> */
.L_x_1943:
[----:B------:R-:W-:Y:S05]  /*1ff60*/  BSYNC B1 ;  /* 0x0000000000017941 */ /* 0x000fea0003800000 */
.L_x_1942:
[----:B0-----:R-:W-:Y:S01]  /*1ff70*/  IADD3 R0, R6, 0x60, RZ ;  /* 0x0000006006007810 */ /* 0x001fe20007ffe0ff */
[----:B---3--:R-:W0:Y:S03]  /*1ff80*/  SHFL.IDX PT, R5, R5, 0x3, 0x181f ;  /* 0x00781f0005057f89 */ /* 0x008e2600000e0000 */
[----:B------:R-:W-:Y:S01]  /*1ff90*/  ISETP.GE.AND P0, PT, R0, R21, PT ;  /* 0x000000150000720c */ /* 0x000fe20003f06270 */
[----:B----4-:R3:W4:-:S12]  /*1ffa0*/  SHFL.IDX PT, R2, R4, 0x3, 0x181f ;  /* 0x00781f0004027f89 */ /* 0x01071800000e0000 */
[----:B---3--:R-:W-:Y:S05]  /*1ffb0*/  @P0 BRA `(.L_x_1934) ;  /* 0x0000000000280947 */ /* 0x008fea0003800000 */
        /* <DEDUP_REMOVED lines=10> */
.L_x_1934:
[----:B------:R-:W-:Y:S05]  /*20060*/  BSYNC B0 ;  /* 0x0000000000007941 */ /* 0x000fea0003800000 */
.L_x_1925:
[----:B------:R-:W-:Y:S02]  /*20070*/  ULDC UR4, c[0x0][0xc3c] ;  /* 0x00030f0000047ab9 */ /* 0x000fe40000000800 */
[----:B-1----:R-:W-:-:S13]  /*20080*/  ISETP.GE.AND P0, PT, R27, UR4, PT ;  /* 0x000000041b007c0c */ /* 0x002fda000bf06270 */
[----:B------:R-:W-:Y:S05]  /*20090*/  @!P0 BRA `(.L_x_1944) ;  /* 0xfffffe10006c8947 */ /* 0x000fea000383ffff */
[----:B------:R-:W-:Y:S05]  /*200a0*/  BRA `(.L_x_1658) ;  /* 0x0000008400047947 */ /* 0x000fea0003800000 */
.L_x_1656:
[----:B------:R-:W-:-:S08]  /*200b0*/  NOP ;  /* 0x0000000000007918 */ /* 0x000fd00000000000 */
[----:B------:R-:W0:-:S00]  /*200c0*/  USETMAXREG.DEALLOC.CTAPOOL 0x18 ;  /* 0x00000018000079c8 */ /* 0x000e0000080e0500 */
        /* <DEDUP_REMOVED lines=16> */
.L_x_1945:
[----:B------:R-:W-:Y:S01]  /*201d0*/  LOP3.LUT R0, R4, 0x1f, RZ, 0xc0, !PT ;  /* 0x0000001f04007812 */ /* 0x000fe200078ec0ff */
[----:B------:R-:W-:Y:S01]  /*201e0*/  ULDC UR4, c[0x0][0xc3c] ;  /* 0x00030f0000047ab9 */ /* 0x000fe20000000800 */
[----:B------:R-:W-:Y:S01]  /*201f0*/  ULDC.64 UR6, c[0x0][0x208] ;  /* 0x0000820000067ab9 */ /* 0x000fe20000000a00 */
[----:B------:R-:W-:Y:S01]  /*20200*/  ULDC UR5, c[0x0][0xc38] ;  /* 0x00030e0000057ab9 */ /* 0x000fe20000000800 */
[----:B------:R-:W-:-:S04]  /*20210*/  ISETP.NE.AND P0, PT, R0, 0x1f, PT ;  /* 0x0000001f0000780c */ /* 0x000fc80003f05270 */
[----:B------:R-:W-:-:S13]  /*20220*/  ISETP.GE.OR P1, PT, R0, UR4, !P0 ;  /* 0x0000000400007c0c */ /* 0x000fda000c726670 */
[----:B0-----:R-:W0:Y:S02]  /*20230*/  @!P1 LDC.64 R2, c[0x0][0xc80] ;  /* 0x00032000ff029b82 */ /* 0x001e240000000a00 */
[----:B0-----:R-:W-:-:S05]  /*20240*/  @!P1 IMAD.WIDE.U32 R2, R0, 0x4, R2 ;  /* 0x0000000400029825 */ /* 0x001fca00078e0002 */
[----:B------:R-:W2:Y:S01]  /*20250*/  @!P1 LDG.E R5, desc[UR6][R2.64] ;  /* 0x0000000602059981 */ /* 0x000ea2000c1e1900 */
[C---:B------:R-:W-:Y:S01]  /*20260*/  ISETP.NE.AND P1, PT, R0.reuse, RZ, PT ;  /* 0x000000ff0000720c */ /* 0x040fe20003f25270 */
[----:B------:R-:W0:Y:S01]  /*20270*/  S2UR UR6, SR_CTAID.X ;  /* 0x00000000000679c3 */ /* 0x000e220000002500 */
[C---:B------:R-:W-:Y:S01]  /*20280*/  ISETP.GE.U32.AND P2, PT, R0.reuse, 0x2, PT ;  /* 0x000000020000780c */ /* 0x040fe20003f46070 */
[----:B------:R-:W-:Y:S01]  /*20290*/  UMOV UR4, URZ ;  /* 0x0000003f00047c82 */ /* 0x000fe20008000000 */
[C---:B------:R-:W-:Y:S02]  /*202a0*/  ISETP.GE.U32.AND P3, PT, R0.reuse, 0x4, PT ;  /* 0x000000040000780c */ /* 0x040fe40003f66070 */
[C---:B------:R-:W-:Y:S02]  /*202b0*/  ISETP.GE.U32.AND P4, PT, R0.reuse, 0x8, PT ;  /* 0x000000080000780c */ /* 0x040fe40003f86070 */
[----:B------:R-:W-:Y:S02]  /*202c0*/  ISETP.GE.U32.AND P5, PT, R0, 0x10, PT ;  /* 0x000000100000780c */ /* 0x000fe40003fa6070 */
[----:B------:R-:W-:Y:S01]  /*202d0*/  MOV R16, RZ ;  /* 0x000000ff00107202 */ /* 0x000fe20000000f00 */
        /* <DEDUP_REMOVED lines=25> */
.L_x_1951:
        /* <DEDUP_REMOVED lines=13> */
.L_x_1950:
[----:B------:R-:W-:Y:S05]  /*20540*/  BSYNC B0 ;  /* 0x0000000000007941 */ /* 0x000fea0003800000 */
.L_x_1949:
[----:B0----5:R-:W0:Y:S02]  /*20550*/  SHFL.UP PT, R2, R5, 0x1, RZ ;  /* 0x0420000005027989 */ /* 0x021e2400000e00ff */
        /* <DEDUP_REMOVED lines=20> */
.L_x_1947:
[----:B------:R-:W-:Y:S01]  /*206a0*/  IMAD.IADD R7, R7, 0x1, -R2 ;  /* 0x0000000107077824 */ /* 0x000fe200078e0a02 */
[----:B------:R-:W-:-:S03]  /*206b0*/  ULDC.64 UR8, c[0x0][0x208] ;  /* 0x0000820000087ab9 */ /* 0x000fc60000000a00 */
[----:B------:R-:W-:-:S05]  /*206c0*/  IMAD R2, R6, UR5, R7 ;  /* 0x0000000506027c24 */ /* 0x000fca000f8e0207 */
[----:B------:R-:W-:Y:S02]  /*206d0*/  ISETP.GT.AND P0, PT, R2, UR6, PT ;  /* 0x0000000602007c0c */ /* 0x000fe4000bf04270 */
[----:B------:R-:W0:Y:S11]  /*206e0*/  LDC.64 R2, c[0x0][0xc90] ;  /* 0x00032400ff027b82 */ /* 0x000e360000000a00 */
[----:B------:R-:W-:-:S04]  /*206f0*/  VOTE.ANY R12, PT, !P0 ;  /* 0x00000000000c7806 */ /* 0x000fc800040e0100 */
[----:B------:R-:W1:Y:S02]  /*20700*/  POPC R8, R12 ;  /* 0x0000000c00087309 */ /* 0x000e640000000000 */
[----:B-1----:R-:W-:-:S05]  /*20710*/  IADD3 R19, R8, UR4, RZ ;  /* 0x0000000408137c10 */ /* 0x002fca000fffe0ff */
        /* <DEDUP_REMOVED lines=13> */
.L_x_1952:
[----:B-1----:R-:W-:Y:S02]  /*207f0*/  IMAD.MOV R2, RZ, RZ, -R3 ;  /* 0x000000ffff027224 */ /* 0x002fe400078e0a03 */
[----:B---3--:R-:W-:Y:S02]  /*20800*/  IMAD R16, R16, UR5, R7 ;  /* 0x0000000510107c24 */ /* 0x008fe4000f8e0207 */
[----:B------:R-:W-:Y:S02]  /*20810*/  IMAD R7, R2, R11, RZ ;  /* 0x0000000b02077224 */ /* 0x000fe400078e02ff */
[----:B------:R-:W-:-:S04]  /*20820*/  IMAD.MOV.U32 R2, RZ, RZ, RZ ;  /* 0x000000ffff027224 */ /* 0x000fc800078e00ff */
[----:B------:R-:W-:Y:S01]  /*20830*/  IMAD.HI.U32 R3, R3, R7, R2 ;  /* 0x0000000703037227 */ /* 0x000fe200078e0002 */
[----:B------:R-:W-:Y:S02]  /*20840*/  IADD3 R2, -R16, UR6, RZ ;  /* 0x0000000610027c10 */ /* 0x000fe4000fffe1ff */
[----:B------:R-:W-:Y:S02]  /*20850*/  IABS R7, R9 ;  /* 0x0000000900077213 */ /* 0x000fe40000000000 */
[----:B--2---:R-:W-:-:S03]  /*20860*/  IABS R6, R2 ;  /* 0x0000000200067213 */ /* 0x004fc60000000000 */
        /* <DEDUP_REMOVED lines=18> */
[----:B------:R-:W-:-:S04]  /*20990*/  VIADDMNMX R10, R3, UR5, R10, PT ;  /* 0x00000005030a7c46 */ /* 0x000fc8000b80010a */
[----:B------:R-:W-:-:S04]  /*209a0*/  IABS R7, R10 ;  /* 0x0000000a00077213 */ /* 0x000fc80000000000 */
[----:B------:R-:W1:Y:S08]  /*209b0*/  I2F.RP R8, R7 ;  /* 0x0000000700087306 */ /* 0x000e700000209400 */
[----:B-1----:R-:W1:Y:S02]  /*209c0*/  MUFU.RCP R8, R8 ;  /* 0x0000000800087308 */ /* 0x002e640000001000 */
[----:B-1----:R-:W-:Y:S01]  /*209d0*/  VIADD R3, R8, 0xffffffe ;  /* 0x0ffffffe08037836 */ /* 0x002fe20000000000 */
[----:B------:R-:W-:-:S05]  /*209e0*/  IABS R8, R10 ;  /* 0x0000000a00087213 */ /* 0x000fca0000000000 */
[----:B------:R-:W1:Y:S01]  /*209f0*/  F2I.FTZ.U32.TRUNC.NTZ R3, R3 ;  /* 0x0000000300037305 */ /* 0x000e62000021f000 */
[----:B------:R-:W-:Y:S01]  /*20a00*/  IMAD.MOV R8, RZ, RZ, -R8 ;  /* 0x000000ffff087224 */ /* 0x000fe200078e0a08 */
[----:B-1----:R-:W-:-:S05]  /*20a10*/  IADD3 R2, RZ, -R3, RZ ;  /* 0x80000003ff027210 */ /* 0x002fca0007ffe0ff */
[----:B------:R-:W-:Y:S02]  /*20a20*/  IMAD R11, R2, R7, RZ ;  /* 0x00000007020b7224 */ /* 0x000fe400078e02ff */
[----:B------:R-:W-:-:S04]  /*20a30*/  IMAD.MOV.U32 R2, RZ, RZ, RZ ;  /* 0x000000ffff027224 */ /* 0x000fc800078e00ff */
[----:B------:R-:W-:Y:S01]  /*20a40*/  IMAD.HI.U32 R2, R3, R11, R2 ;  /* 0x0000000b03027227 */ /* 0x000fe200078e0002 */
[----:B------:R-:W-:Y:S02]  /*20a50*/  IABS R11, R9 ;  /* 0x00000009000b7213 */ /* 0x000fe40000000000 */
[C---:B------:R-:W-:Y:S02]  /*20a60*/  LOP3.LUT R3, R9.reuse, R10, RZ, 0x3c, !PT ;  /* 0x0000000a09037212 */ /* 0x040fe400078e3cff */
[----:B------:R-:W-:Y:S01]  /*20a70*/  IADD3 R9, R9, R6, RZ ;  /* 0x0000000609097210 */ /* 0x000fe20007ffe0ff */
[----:B------:R-:W-:Y:S01]  /*20a80*/  IMAD.HI.U32 R2, R2, R11, RZ ;  /* 0x0000000b02027227 */ /* 0x000fe200078e00ff */
[----:B------:R-:W-:-:S03]  /*20a90*/  ISETP.GE.AND P2, PT, R3, RZ, PT ;  /* 0x000000ff0300720c */ /* 0x000fc60003f46270 */
        /* <DEDUP_REMOVED lines=9> */
[----:B------:R-:W-:-:S04]  /*20b30*/  IMAD.MOV R10, RZ, RZ, -R10 ;  /* 0x000000ffff0a7224 */ /* 0x000fc800078e0a0a */
[----:B------:R-:W-:Y:S01]  /*20b40*/  IMAD R18, R2, R10, R9 ;  /* 0x0000000a02127224 */ /* 0x000fe200078e0209 */
[----:B------:R-:W-:-:S05]  /*20b50*/  LOP3.LUT R2, RZ, R2, RZ, 0x33, !PT ;  /* 0x00000002ff027212 */ /* 0x000fca00078e33ff */
[----:B------:R-:W-:Y:S01]  /*20b60*/  IMAD.IADD R17, R5, 0x1, R2 ;  /* 0x0000000105117824 */ /* 0x000fe200078e0202 */
[----:B------:R-:W-:Y:S06]  /*20b70*/  BRA `(.L_x_1953) ;  /* 0x00000000000c7947 */ /* 0x000fec0003800000 */
.L_x_1948:
[----:B------:R-:W-:Y:S02]  /*20b80*/  IMAD.MOV.U32 R17, RZ, RZ, RZ ;  /* 0x000000ffff117224 */ /* 0x000fe400078e00ff */
[----:B------:R-:W-:Y:S02]  /*20b90*/  IMAD.U32 R16, RZ, RZ, UR6 ;  /* 0x00000006ff107e24 */ /* 0x000fe4000f8e00ff */
[----:B------:R-:W-:-:S07]  /*20ba0*/  IMAD.MOV.U32 R18, RZ, RZ, RZ ;  /* 0x000000ffff127224 */ /* 0x000fce00078e00ff */
.L_x_1953:
[----:B------:R-:W-:-:S13]  /*20bb0*/  ISETP.NE.AND P0, PT, R0, RZ, PT ;  /* 0x000000ff0000720c */ /* 0x000fda0003f05270 */
[----:B------:R-:W1:Y:S01]  /*20bc0*/  @!P0 S2R R3, SR_CgaCtaId ;  /* 0x0000000000038919 */ /* 0x000e620000008800 */
[----:B------:R-:W-:-:S04]  /*20bd0*/  @!P0 MOV R0, 0x400 ;  /* 0x0000040000008802 */ /* 0x000fc80000000f00 */
[----:B-1----:R-:W-:-:S05]  /*20be0*/  @!P0 LEA R0, R3, R0, 0x18 ;  /* 0x0000000003008211 */ /* 0x002fca00078ec0ff */
[----:B------:R2:W-:Y:S01]  /*20bf0*/  @!P0 STS.128 [R0+0x2a8d0], R16 ;  /* 0x02a8d01000008388 */ /* 0x0005e20000000c00 */
[----:B------:R-:W-:Y:S06]  /*20c00*/  BAR.ARV 0x5, 0x180 ;  /* 0x0146000000007b1d */ /* 0x000fec0000002000 */
.L_x_1946:
        /* <DEDUP_REMOVED lines=12> */
[C---:B------:R-:W-:Y:S01]  /*20cd0*/  LOP3.LUT R3, R0.reuse, 0x1f8, RZ, 0xc0, !PT ;  /* 0x000001f800037812 */ /* 0x040fe200078ec0ff */
[----:B------:R-:W-:Y:S01]  /*20ce0*/  BSSY B8, `(.L_x_1954) ;  /* 0x0000743000087945 */ /* 0x000fe20003800000 */
[C---:B------:R-:W-:Y:S01]  /*20cf0*/  ISETP.NE.AND P1, PT, R7.reuse, RZ, PT ;  /* 0x000000ff0700720c */ /* 0x040fe20003f25270 */
[----:B0-----:R-:W-:Y:S01]  /*20d00*/  IMAD.SHL.U32 R2, R7, 0x8, RZ ;  /* 0x0000000807027824 */ /* 0x001fe200078e00ff */
[----:B------:R-:W-:Y:S01]  /*20d10*/  LOP3.LUT R3, R3, 0x38, R4, 0x78, !PT ;  /* 0x0000003803037812 */ /* 0x000fe200078e7804 */
[----:B------:R-:W-:Y:S01]  /*20d20*/  ULDC.64 UR38, c[0x0][0x198] ;  /* 0x0000660000267ab9 */ /* 0x000fe20000000a00 */
[----:B------:R-:W-:Y:S01]  /*20d30*/  LOP3.LUT R0, R0, 0x38, RZ, 0xc0, !PT ;  /* 0x0000003800007812 */ /* 0x000fe200078ec0ff */
[----:B------:R-:W-:Y:S01]  /*20d40*/  ULOP3.LUT UR37, UR60, 0x2, URZ, 0xfc, !UPT ;  /* 0x000000023c257892 */ /* 0x000fe2000f8efc3f */
[----:B------:R-:W-:Y:S01]  /*20d50*/  LOP3.LUT R2, R3, 0x200, R2, 0xf8, !PT ;  /* 0x0000020003027812 */ /* 0x000fe200078ef802 */
[----:B------:R-:W-:Y:S01]  /*20d60*/  ULDC UR36, c[0x0][0xc] ;  /* 0x0000030000247ab9 */ /* 0x000fe20000000800 */
[C---:B------:R-:W-:Y:S01]  /*20d70*/  LOP3.LUT P0, R3, R4.reuse, 0x1f, RZ, 0xc0, !PT ;  /* 0x0000001f04037812 */ /* 0x040fe2000780c0ff */
[----:B------:R-:W-:Y:S01]  /*20d80*/  IMAD.SHL.U32 R4, R4, 0x10, RZ ;  /* 0x0000001004047824 */ /* 0x000fe200078e00ff */
[----:B------:R-:W-:-:S03]  /*20d90*/  SHF.R.U32.HI R6, RZ, 0x3, R7 ;  /* 0x00000003ff067819 */ /* 0x000fc60000011607 */
[----:B------:R0:W-:Y:S01]  /*20da0*/  STL [R1+0x28], R3 ;  /* 0x0000280301007387 */ /* 0x0001e20000100800 */
[----:B------:R-:W-:Y:S01]  /*20db0*/  LOP3.LUT R4, R6, 0x70, R4, 0xf8, !PT ;  /* 0x0000007006047812 */ /* 0x000fe200078ef804 */
[----:B-1----:R-:W-:-:S06]  /*20dc0*/  ULEA UR4, UR5, UR4, 0x18 ;  /* 0x0000000405047291 */ /* 0x002fcc000f8ec03f */
[----:B0-----:R-:W-:-:S04]  /*20dd0*/  IMAD.U32 R3, RZ, RZ, UR4 ;  /* 0x00000004ff037e24 */ /* 0x001fc8000f8e00ff */
[----:B------:R-:W-:Y:S01]  /*20de0*/  IMAD R2, R2, 0x2, R3 ;  /* 0x0000000202027824 */ /* 0x000fe200078e0203 */
[----:B------:R0:W-:Y:S04]  /*20df0*/  STL [R1], R3 ;  /* 0x0000000301007387 */ /* 0x0001e80000100800 */
[----:B------:R1:W-:Y:S04]  /*20e00*/  STL [R1+0x2c], R2 ;  /* 0x00002c0201007387 */ /* 0x0003e80000100800 */
[----:B------:R-:W-:Y:S01]  /*20e10*/  STL [R1+0x48], RZ ;  /* 0x000048ff01007387 */ /* 0x000fe20000100800 */
[----:B0-----:R-:W-:-:S02]  /*20e20*/  IMAD.MOV.U32 R3, RZ, RZ, 0x1 ;  /* 0x00000001ff037424 */ /* 0x001fc400078e00ff */
[----:B-1----:R-:W-:Y:S01]  /*20e30*/  IMAD.MOV.U32 R2, RZ, RZ, 0x1 ;  /* 0x00000001ff027424 */ /* 0x002fe200078e00ff */
        /* <DEDUP_REMOVED lines=8> */
[----:B------:R0:W-:Y:S04]  /*20ec0*/  STL [R1+0x20], R2 ;  /* 0x0000200201007387 */ /* 0x0001e80000100800 */
[----:B------:R1:W-:Y:S04]  /*20ed0*/  STL [R1+0xc], RZ ;  /* 0x00000cff01007387 */ /* 0x0003e80000100800 */
[----:B------:R1:W-:Y:S01]  /*20ee0*/  STL [R1+0x8], RZ ;  /* 0x000008ff01007387 */ /* 0x0003e20000100800 */
[----:B0-----:R-:W-:-:S03]  /*20ef0*/  LOP3.LUT R2, R0, 0x40, RZ, 0xfc, !PT ;  /* 0x0000004000027812 */ /* 0x001fc600078efcff */
[----:B------:R1:W-:Y:S01]  /*20f00*/  STL [R1+0x18], R3 ;  /* 0x0000180301007387 */ /* 0x0003e20000100800 */
[----:B------:R-:W-:-:S07]  /*20f10*/  LOP3.LUT R0, R0, 0x80, RZ, 0xfc, !PT ;  /* 0x0000008000007812 */ /* 0x000fce00078efcff */
.L_x_2114:
[----:B0-----:R-:W0:Y:S01]  /*20f20*/  LDC.64 R12, c[0x0][0xa00] ;  /* 0x00028000ff0c7b82 */ /* 0x001e220000000a00 */
[----:B------:R-:W-:Y:S05]  /*20f30*/  YIELD ;  /* 0x0000000000007946 */ /* 0x000fea0003800000 */
[----:B------:R-:W-:Y:S01]  /*20f40*/  ULDC.64 UR4, c[0x0][0xa28] ;  /* 0x00028a0000047ab9 */ /* 0x000fe20000000a00 */
[----:B------:R-:W-:Y:S02]  /*20f50*/  CS2R R6, SRZ ;  /* 0x0000000000067805 */ /* 0x000fe4000001ff00 */
[----:B------:R-:W-:Y:S01]  /*20f60*/  ISETP.NE.U32.AND P0, PT, RZ, UR4, PT ;  /* 0x00000004ff007c0c */ /* 0x000fe2000bf05070 */
[----:B------:R-:W-:Y:S01]  /*20f70*/  ULDC.64 UR10, c[0x0][0x208] ;  /* 0x00008200000a7ab9 */ /* 0x000fe20000000a00 */
[----:B------:R-:W-:Y:S01]  /*20f80*/  ULDC.64 UR8, c[0x0][0xa18] ;  /* 0x0002860000087ab9 */ /* 0x000fe20000000a00 */
[----:B--2---:R-:W2:Y:S01]  /*20f90*/  LDC.64 R4, c[0x0][0xa08] ;  /* 0x00028200ff047b82 */ /* 0x004ea20000000a00 */
[----:B------:R-:W-:Y:S01]  /*20fa0*/  ISETP.NE.AND.EX P0, PT, RZ, UR5, PT, P0 ;  /* 0x00000005ff007c0c */ /* 0x000fe2000bf05300 */
[----:B------:R-:W-:Y:S01]  /*20fb0*/  ULDC.64 UR4, c[0x0][0xa00] ;  /* 0x0002800000047ab9 */ /* 0x000fe20000000a00 */
[----:B------:R-:W-:Y:S01]  /*20fc0*/  ULDC.64 UR6, c[0x0][0xa08] ;  /* 0x0002820000067ab9 */ /* 0x000fe20000000a00 */
[----:B------:R-:W-:-:S04]  /*20fd0*/  ISETP.NE.U32.AND P1, PT, RZ, UR4, PT ;  /* 0x00000004ff007c0c */ /* 0x000fc8000bf25070 */
[----:B------:R-:W-:Y:S01]  /*20fe0*/  ISETP.NE.AND.EX P1, PT, RZ, UR5, PT, P1 ;  /* 0x00000005ff007c0c */ /* 0x000fe2000bf25310 */
[----:B------:R-:W-:Y:S01]  /*20ff0*/  ULDC.64 UR4, c[0x0][0xa10] ;  /* 0x0002840000047ab9 */ /* 0x000fe20000000a00 */
[----:B0-----:R-:W-:Y:S01]  /*21000*/  IMAD.WIDE R12, R19, 0x4, R12 ;  /* 0x00000004130c7825 */ /* 0x001fe200078e020c */
[----:B------:R-:W-:-:S03]  /*21010*/  ISETP.NE.U32.AND P3, PT, RZ, UR8, PT ;  /* 0x00000008ff007c0c */ /* 0x000fc6000bf65070 */
[----:B-1----:R-:W0:Y:S07]  /*21020*/  @P0 LDC.64 R2, c[0x0][0xa28] ;  /* 0x00028a00ff020b82 */ /* 0x002e2e0000000a00 */
[----:B------:R-:W3:Y:S01]  /*21030*/  @P1 LDG.E R7, desc[UR10][R12.64] ;  /* 0x0000000a0c071981 */ /* 0x000ee2000c1e1900 */
[----:B------:R-:W-:-:S13]  /*21040*/  ISETP.NE.AND.EX P3, PT, RZ, UR9, PT, P3 ;  /* 0x00000009ff007c0c */ /* 0x000fda000bf65330 */
[----:B------:R-:W1:Y:S01]  /*21050*/  @P3 LDC.64 R10, c[0x0][0xa18] ;  /* 0x00028600ff0a3b82 */ /* 0x000e620000000a00 */
[----:B0-----:R-:W-:-:S05]  /*21060*/  @P0 IMAD.WIDE R2, R19, 0x4, R2 ;  /* 0x0000000413020825 */ /* 0x001fca00078e0202 */
[----:B-----5:R0:W5:Y:S01]  /*21070*/  @P0 LDG.E R6, desc[UR10][R2.64] ;  /* 0x0000000a02060981 */ /* 0x020162000c1e1900 */
[----:B------:R-:W-:Y:S01]  /*21080*/  ISETP.NE.U32.AND P0, PT, RZ, UR4, PT ;  /* 0x00000004ff007c0c */ /* 0x000fe2000bf05070 */
[----:B------:R-:W-:Y:S01]  /*21090*/  ULDC UR4, c[0x0][0x288] ;  /* 0x0000a20000047ab9 */ /* 0x000fe20000000800 */
[----:B------:R-:W-:Y:S01]  /*210a0*/  ISETP.NE.U32.AND P2, PT, RZ, UR6, PT ;  /* 0x00000006ff007c0c */ /* 0x000fe2000bf45070 */
[----:B------:R-:W-:Y:S01]  /*210b0*/  IMAD.MOV.U32 R0, RZ, RZ, RZ ;  /* 0x000000ffff007224 */ /* 0x000fe200078e00ff */
[----:B------:R-:W-:Y:S01]  /*210c0*/  ISETP.NE.AND.EX P0, PT, RZ, UR5, PT, P0 ;  /* 0x00000005ff007c0c */ /* 0x000fe2000bf05300 */
[C---:B--2---:R-:W-:Y:S01]  /*210d0*/  IMAD.WIDE R4, R19.reuse, 0x4, R4 ;  /* 0x0000000413047825 */ /* 0x044fe200078e0204 */
[----:B------:R-:W-:Y:S02]  /*210e0*/  ISETP.NE.AND.EX P2, PT, RZ, UR7, PT, P2 ;  /* 0x00000007ff007c0c */ /* 0x000fe4000bf45320 */
[----:B------:R-:W-:Y:S01]  /*210f0*/  MOV R8, RZ ;  /* 0x000000ff00087202 */ /* 0x000fe20000000f00 */
[----:B0-----:R-:W0:Y:S01]  /*21100*/  LDC.64 R2, c[0x0][0xa10] ;  /* 0x00028400ff027b82 */ /* 0x001e220000000a00 */
[----:B-1----:R-:W-:-:S09]  /*21110*/  @P3 IMAD.WIDE R10, R19, 0x4, R10 ;  /* 0x00000004130a3825 */ /* 0x002fd200078e020a */
[----:B------:R-:W5:Y:S01]  /*21120*/  @P2 LDG.E R8, desc[UR10][R4.64] ;  /* 0x0000000a04082981 */ /* 0x000f62000c1e1900 */
[----:B0-----:R-:W-:-:S05]  /*21130*/  IMAD.WIDE R2, R19, 0x4, R2 ;  /* 0x0000000413027825 */ /* 0x001fca00078e0202 */
[----:B------:R-:W5:Y:S04]  /*21140*/  @P0 LDG.E R0, desc[UR10][R2.64] ;  /* 0x0000000a02000981 */ /* 0x000f68000c1e1900 */
[----:B---3--:R0:W-:Y:S02]  /*21150*/  STL [R1+0x40], R7 ;  /* 0x0000400701007387 */ /* 0x0081e40000100800 */
        /* <DEDUP_REMOVED lines=10> */
[----:B0-----:R-:W-:Y:S01]  /*21200*/  IMAD.U32 R10, RZ, RZ, UR5 ;  /* 0x00000005ff0a7e24 */ /* 0x001fe2000f8e00ff */
[----:B--2---:R0:W-:Y:S01]  /*21210*/  STL [R1+0x3c], R7 ;  /* 0x00003c0701007387 */ /* 0x0041e20000100800 */
[----:B------:R-:W-:Y:S02]  /*21220*/  IMAD.MOV.U32 R11, RZ, RZ, R7 ;  /* 0x000000ffff0b7224 */ /* 0x000fe400078e0007 */
[----:B0-----:R-:W-:Y:S01]  /*21230*/  IMAD.U32 R7, RZ, RZ, UR4 ;  /* 0x00000004ff077e24 */ /* 0x001fe2000f8e00ff */
[----:B----4-:R-:W-:Y:S06]  /*21240*/  @P3 BRA `(.L_x_1955) ;  /* 0x0000000000183947 */ /* 0x010fec0003800000 */
[----:B------:R-:W-:Y:S05]  /*21250*/  @!P1 BRA `(.L_x_1955) ;  /* 0x0000000000149947 */ /* 0x000fea0003800000 */
[----:B------:R-:W-:Y:S02]  /*21260*/  ULDC.64 UR4, c[0x0][0x208] ;  /* 0x0000820000047ab9 */ /* 0x000fe40000000a00 */
[----:B------:R-:W2:Y:S04]  /*21270*/  LDG.E R9, desc[UR4][R12.64] ;  /* 0x000000040c097981 */ /* 0x000ea8000c1e1900 */
[----:B------:R-:W2:Y:S02]  /*21280*/  LDG.E R12, desc[UR4][R12.64+0x4] ;  /* 0x000004040c0c7981 */ /* 0x000ea4000c1e1900 */
[----:B--2---:R-:W-:-:S05]  /*21290*/  IMAD.IADD R11, R12, 0x1, -R9 ;  /* 0x000000010c0b7824 */ /* 0x004fca00078e0a09 */
[----:B------:R0:W-:Y:S02]  /*212a0*/  STL [R1+0x3c], R11 ;  /* 0x00003c0b01007387 */ /* 0x0001e40000100800 */
.L_x_1955:
[----:B-----5:R-:W-:Y:S01]  /*212b0*/  IADD3 R8, R8, R6, RZ ;  /* 0x0000000608087210 */ /* 0x020fe20007ffe0ff */
[----:B------:R-:W-:Y:S02]  /*212c0*/  ULDC.64 UR4, c[0x0][0xa20] ;  /* 0x0002880000047ab9 */ /* 0x000fe40000000a00 */
[----:B------:R-:W-:Y:S02]  /*212d0*/  ISETP.NE.U32.AND P1, PT, RZ, UR4, PT ;  /* 0x00000004ff007c0c */ /* 0x000fe4000bf25070 */
[----:B------:R1:W-:Y:S02]  /*212e0*/  STL [R1+0x1c], R8 ;  /* 0x00001c0801007387 */ /* 0x0003e40000100800 */
[----:B------:R-:W-:-:S13]  /*212f0*/  ISETP.NE.AND.EX P1, PT, RZ, UR5, PT, P1 ;  /* 0x00000005ff007c0c */ /* 0x000fda000bf25310 */
[----:B-1----:R-:W-:Y:S05]  /*21300*/  @!P1 BRA `(.L_x_1956) ;  /* 0x0000000000149947 */ /* 0x002fea0003800000 */
[----:B------:R-:W1:Y:S01]  /*21310*/  LDC.64 R4, c[0x0][0xa20] ;  /* 0x00028800ff047b82 */ /* 0x000e620000000a00 */
[----:B------:R-:W-:Y:S01]  /*21320*/  ULDC.64 UR4, c[0x0][0x208] ;  /* 0x0000820000047ab9 */ /* 0x000fe20000000a00 */
[----:B-1----:R-:W-:-:S05]  /*21330*/  IMAD.WIDE R4, R19, 0x4, R4 ;  /* 0x0000000413047825 */ /* 0x002fca00078e0204 */
[----:B------:R1:W5:Y:S01]  /*21340*/  LDG.E R7, desc[UR4][R4.64] ;  /* 0x0000000404077981 */ /* 0x000362000c1e1900 */
[----:B------:R-:W-:Y:S05]  /*21350*/  BRA `(.L_x_1957) ;  /* 0x0000000000147947 */ /* 0x000fea0003800000 */
.L_x_1956:
[----:B------:R-:W-:Y:S05]  /*21360*/  @!P2 BRA `(.L_x_1957) ;  /* 0x000000000010a947 */ /* 0x000fea0003800000 */
[----:B------:R-:W-:Y:S02]  /*21370*/  ULDC.64 UR4, c[0x0][0x208] ;  /* 0x0000820000047ab9 */ /* 0x000fe40000000a00 */
[----:B------:R-:W2:Y:S04]  /*21380*/  LDG.E R7, desc[UR4][R4.64] ;  /* 0x0000000404077981 */ /* 0x000ea8000c1e1900 */
[----:B------:R-:W2:Y:S02]  /*21390*/  LDG.E R4, desc[UR4][R4.64+0x4] ;  /* 0x0000040404047981 */ /* 0x000ea4000c1e1900 */
[----:B--2---:R-:W-:-:S07]  /*213a0*/  IMAD.IADD R7, R4, 0x1, -R7 ;  /* 0x0000000104077824 */ /* 0x004fce00078e0a07 */
.L_x_1957:
[----:B------:R-:W-:Y:S02]  /*213b0*/  ULDC.64 UR4, c[0x0][0x208] ;  /* 0x0000820000047ab9 */ /* 0x000fe40000000a00 */
[----:B-1----:R-:W2:Y:S04]  /*213c0*/  @P0 LDG.E R4, desc[UR4][R2.64] ;  /* 0x0000000402040981 */ /* 0x002ea8000c1e1900 */
[----:B------:R1:W2:Y:S01]  /*213d0*/  @P0 LDG.E R2, desc[UR4][R2.64+0x4] ;  /* 0x0000040402020981 */ /* 0x0002a2000c1e1900 */
[----:B------:R-:W-:Y:S02]  /*213e0*/  IMAD.SHL.U32 R12, R17, 0x80, RZ ;  /* 0x00000080110c7824 */ /* 0x000fe400078e00ff */
[----:B-----5:R-:W-:Y:S02]  /*213f0*/  IMAD.IADD R9, R7, 0x1, -R6 ;  /* 0x0000000107097824 */ /* 0x020fe400078e0a06 */
[----:B------:R-:W-:Y:S01]  /*21400*/  VIADD R7, R12, 0x7f ;  /* 0x0000007f0c077836 */ /* 0x000fe20000000000 */
[----:B------:R3:W-:Y:S01]  /*21410*/  STL [R1+0x34], R12 ;  /* 0x0000340c01007387 */ /* 0x0007e20000100800 */
[----:B-1----:R-:W1:Y:S02]  /*21420*/  LDC R3, c[0x0][0x448] ;  /* 0x00011200ff037b82 */ /* 0x002e640000000800 */
[----:B-1----:R-:W-:-:S13]  /*21430*/  ISETP.NE.AND P1, PT, R3, 0x1, PT ;  /* 0x000000010300780c */ /* 0x002fda0003f25270 */
[----:B------:R-:W1:Y:S08]  /*21440*/  @P1 LDC R3, c[0x0][0x44c] ;  /* 0x00011300ff031b82 */ /* 0x000e700000000800 */
[----:B------:R-:W4:Y:S01]  /*21450*/  @P1 LDC R5, c[0x0][0x450] ;  /* 0x00011400ff051b82 */ /* 0x000f220000000800 */
[----:B--2---:R-:W-:Y:S02]  /*21460*/  @P0 IMAD.IADD R10, R2, 0x1, -R4 ;  /* 0x00000001020a0824 */ /* 0x004fe400078e0a04 */
[----:B-1----:R-:W-:-:S04]  /*21470*/  @P1 IMAD.HI.U32 R2, R7, R3, RZ ;  /* 0x0000000307021227 */ /* 0x002fc800078e00ff */
[----:B------:R-:W-:Y:S01]  /*21480*/  IMAD.IADD R6, R9, 0x1, R10 ;  /* 0x0000000109067824 */ /* 0x000fe200078e020a */
[----:B----4-:R-:W-:-:S04]  /*21490*/  @P1 SHF.R.U32.HI R7, RZ, R5, R2 ;  /* 0x00000005ff071219 */ /* 0x010fc80000011602 */
[C---:B------:R-:W-:Y:S02]  /*214a0*/  IADD3 R2, R6.reuse, 0x5f, RZ ;  /* 0x0000005f06027810 */ /* 0x040fe40007ffe0ff */
[----:B------:R-:W-:-:S03]  /*214b0*/  IADD3 R17, R6, 0x1, -R11 ;  /* 0x0000000106117810 */ /* 0x000fc60007ffe80b */
[----:B------:R-:W-:-:S04]  /*214c0*/  IMAD.HI R2, R2, 0x2aaaaaab, RZ ;  /* 0x2aaaaaab02027827 */ /* 0x000fc800078e02ff */
[----:B------:R-:W-:Y:S01]  /*214d0*/  IMAD.IADD R7, R17, 0x1, R7 ;  /* 0x0000000111077824 */ /* 0x000fe200078e0207 */
[----:B------:R-:W-:-:S04]  /*214e0*/  SHF.R.U32.HI R21, RZ, 0x1f, R2 ;  /* 0x0000001fff157819 */ /* 0x000fc80000011602 */
[----:B------:R-:W-:Y:S02]  /*214f0*/  LEA.HI.SX32 R21, R2, R21, 0x1c ;  /* 0x0000001502157211 */ /* 0x000fe400078fe2ff */
[----:B------:R-:W1:Y:S02]  /*21500*/  LDC.64 R2, c[0x0][0x9e0] ;  /* 0x00027800ff027b82 */ /* 0x000e640000000a00 */
[----:B-1----:R-:W-:Y:S01]  /*21510*/  ISETP.GE.AND P2, PT, R3, 0x1, PT ;  /* 0x000000010300780c */ /* 0x002fe20003f46270 */
        /* <DEDUP_REMOVED lines=13> */
.L_x_1960:
[----:B------:R-:W-:-:S13]  /*215f0*/  ISETP.NE.AND P3, PT, R3, 0x1, PT ;  /* 0x000000010300780c */ /* 0x000fda0003f65270 */
[----:B------:R-:W1:Y:S02]  /*21600*/  @P3 LDC.64 R4, c[0x0][0x9e8] ;  /* 0x00027a00ff043b82 */ /* 0x000e640000000a00 */
[----:B-1----:R-:W-:-:S05]  /*21610*/  @P3 IMAD.HI.U32 R4, R2, R4, RZ ;  /* 0x0000000402043227 */ /* 0x002fca00078e00ff */
[----:B------:R-:W-:-:S07]  /*21620*/  @P3 SHF.R.U32.HI R2, RZ, R5, R4 ;  /* 0x00000005ff023219 */ /* 0x000fce0000011604 */
.L_x_1961:
[----:B------:R-:W-:Y:S05]  /*21630*/  BSYNC B0 ;  /* 0x0000000000007941 */ /* 0x000fea0003800000 */
.L_x_1959:
[----:B------:R-:W-:-:S05]  /*21640*/  IMAD R2, R2, R3, R3 ;  /* 0x0000000302027224 */ /* 0x000fca00078e0203 */
[----:B------:R-:W-:-:S07]  /*21650*/  VIMNMX R8, R8, R2, PT ;  /* 0x0000000208087248 */ /* 0x000fce0003fe0100 */
.L_x_1958:
[----:B------:R-:W1:Y:S01]  /*21660*/  @P1 LDC R4, c[0x0][0x44c] ;  /* 0x00011300ff041b82 */ /* 0x000e620000000800 */
[----:B------:R-:W-:Y:S01]  /*21670*/  IMAD.MOV.U32 R2, RZ, RZ, R12 ;  /* 0x000000ffff027224 */ /* 0x000fe200078e000c */
[----:B------:R-:W-:Y:S01]  /*21680*/  ULDC UR4, c[0x0][0x9dc] ;  /* 0x0002770000047ab9 */ /* 0x000fe20000000800 */
[----:B------:R-:W-:-:S05]  /*21690*/  IMAD.IADD R20, R6, 0x1, -R11 ;  /* 0x0000000106147824 */ /* 0x000fca00078e0a0b */
[----:B------:R-:W2:Y:S01]  /*216a0*/  @P1 LDC R5, c[0x0][0x450] ;  /* 0x00011400ff051b82 */ /* 0x000ea20000000800 */
[----:B-1----:R-:W-:-:S05]  /*216b0*/  @P1 IMAD.HI.U32 R4, R12, R4, RZ ;  /* 0x000000040c041227 */ /* 0x002fca00078e00ff */
[----:B--2---:R-:W-:-:S04]  /*216c0*/  @P1 SHF.R.U32.HI R2, RZ, R5, R4 ;  /* 0x00000005ff021219 */ /* 0x004fc80000011604 */
[----:B------:R-:W-:-:S05]  /*216d0*/  IADD3 R2, R20, R2, RZ ;  /* 0x0000000214027210 */ /* 0x000fca0007ffe0ff */
        /* <DEDUP_REMOVED lines=12> */
.L_x_1964:
[----:B------:R-:W-:-:S13]  /*217a0*/  ISETP.NE.AND P1, PT, R3, 0x1, PT ;  /* 0x000000010300780c */ /* 0x000fda0003f25270 */
[----:B------:R-:W1:Y:S02]  /*217b0*/  @P1 LDC.64 R4, c[0x0][0x9e8] ;  /* 0x00027a00ff041b82 */ /* 0x000e640000000a00 */
[----:B-1----:R-:W-:-:S05]  /*217c0*/  @P1 IMAD.HI.U32 R4, R2, R4, RZ ;  /* 0x0000000402041227 */ /* 0x002fca00078e00ff */
[----:B------:R-:W-:-:S07]  /*217d0*/  @P1 SHF.R.U32.HI R2, RZ, R5, R4 ;  /* 0x00000005ff021219 */ /* 0x000fce0000011604 */
.L_x_1965:
[----:B------:R-:W-:Y:S05]  /*217e0*/  BSYNC B0 ;  /* 0x0000000000007941 */ /* 0x000fea0003800000 */
.L_x_1963:
[----:B------:R-:W-:-:S05]  /*217f0*/  IMAD R2, R2, R3, RZ ;  /* 0x0000000302027224 */ /* 0x000fca00078e02ff */
[----:B------:R-:W-:-:S07]  /*21800*/  VIMNMX R6, R6, R2, !PT ;  /* 0x0000000206067248 */ /* 0x000fce0007fe0100 */
.L_x_1962:
[----:B------:R-:W-:Y:S01]  /*21810*/  VIADD R8, R8, 0x5f ;  /* 0x0000005f08087836 */ /* 0x000fe20000000000 */
[----:B------:R-:W-:Y:S01]  /*21820*/  BSSY B0, `(.L_x_1966) ;  /* 0x000014d000007945 */ /* 0x000fe20003800000 */
[----:B------:R-:W-:Y:S01]  /*21830*/  IMAD.HI R6, R6, 0x2aaaaaab, RZ ;  /* 0x2aaaaaab06067827 */ /* 0x000fe200078e02ff */
[----:B------:R-:W-:-:S03]  /*21840*/  PLOP3.LUT P5, PT, PT, PT, PT, 0x80, 0x0 ;  /* 0x000000000000781c */ /* 0x000fc60003faf070 */
        /* <DEDUP_REMOVED lines=18> */
[----:B------:R-:W-:-:S04]  /*21970*/  @P1 LEA.HI.SX32 R4, R2, R5, 0x1c ;  /* 0x0000000502041211 */ /* 0x000fc800078fe2ff */
[----:B------:R-:W-:-:S13]  /*21980*/  ISETP.GT.AND P1, PT, R4, R3, PT ;  /* 0x000000030400720c */ /* 0x000fda0003f24270 */
[----:B------:R-:W-:Y:S05]  /*21990*/  @!P1 BRA `(.L_x_1967) ;  /* 0x0000001000d49947 */ /* 0x000fea0003800000 */
[----:B------:R-:W-:Y:S01]  /*219a0*/  UMOV UR4, 0xffffffff ;  /* 0xffffffff00047882 */ /* 0x000fe20000000000 */
[----:B------:R-:W-:Y:S02]  /*219b0*/  SEL R2, R19, RZ, !P0 ;  /* 0x000000ff13027207 */ /* 0x000fe40004000000 */
[----:B------:R-:W-:Y:S05]  /*219c0*/  BRA.DIV UR4, `(.L_x_1968) ;  /* 0x0000007604b07947 */ /* 0x000fea000b800000 */
[----:B------:R-:W1:Y:S02]  /*219d0*/  S2R R5, SR_TID.X ;  /* 0x0000000000057919 */ /* 0x000e640000002100 */
[----:B-1----:R-:W-:-:S04]  /*219e0*/  SHF.R.U32.HI R5, RZ, 0x5, R5 ;  /* 0x00000005ff057819 */ /* 0x002fc80000011605 */
[----:B------:R-:W-:-:S05]  /*219f0*/  LOP3.LUT R5, R5, 0x3, RZ, 0xc0, !PT ;  /* 0x0000000305057812 */ /* 0x000fca00078ec0ff */
[----:B------:R1:W2:Y:S02]  /*21a00*/  SHFL.IDX PT, R14, R5, RZ, 0x1f ;  /* 0x00001fff050e7589 */ /* 0x0002a400000e0000 */
.L_x_2157:
[----:B--2---:R-:W-:Y:S02]  /*21a10*/  ISETP.NE.AND P0, PT, R14, RZ, PT ;  /* 0x000000ff0e00720c */ /* 0x004fe40003f05270 */
[----:B------:R-:W-:-:S11]  /*21a20*/  PLOP3.LUT P2, PT, PT, PT, PT, 0x8, 0x0 ;  /* 0x000000000000781c */ /* 0x000fd60003f4e170 */
[----:B------:R-:W-:Y:S05]  /*21a30*/  @P0 BRA `(.L_x_1969) ;  /* 0x00000000000c0947 */ /* 0x000fea0003800000 */
[----:B------:R-:W-:-:S03]  /*21a40*/  UMOV UR4, 0xffffffff ;  /* 0xffffffff00047882 */ /* 0x000fc60000000000 */
[----:B------:R-:W-:Y:S05]  /*21a50*/  BRA.DIV UR4, `(.L_x_1970) ;  /* 0x0000007604c07947 */ /* 0x000fea000b800000 */
[----:B------:R-:W-:-:S13]  /*21a60*/  ELECT P2, URZ, PT ;  /* 0x00000000003f782f */ /* 0x000fda0003840000 */
.L_x_1969:
[----:B-1----:R-:W2:Y:S04]  /*21a70*/  LDL R5, [R1+0x48] ;  /* 0x0000480001057983 */ /* 0x002ea80000100800 */
[----:B------:R-:W3:Y:S01]  /*21a80*/  LDL R7, [R1] ;  /* 0x0000000001077983 */ /* 0x000ee20000100800 */
[----:B------:R-:W-:Y:S01]  /*21a90*/  BSSY B1, `(.L_x_1971) ;  /* 0x0000008000017945 */ /* 0x000fe20003800000 */
[----:B--2---:R-:W-:-:S05]  /*21aa0*/  VIADD R5, R5, 0x1 ;  /* 0x0000000105057836 */ /* 0x004fca0000000000 */
[----:B------:R-:W-:-:S04]  /*21ab0*/  LEA.HI R6, R5, R5, RZ, 0x1 ;  /* 0x0000000505067211 */ /* 0x000fc800078f08ff */
[----:B------:R-:W-:-:S05]  /*21ac0*/  LOP3.LUT R6, R6, 0xfffffffe, RZ, 0xc0, !PT ;  /* 0xfffffffe06067812 */ /* 0x000fca00078ec0ff */
[----:B------:R-:W-:-:S05]  /*21ad0*/  IMAD.IADD R5, R5, 0x1, -R6 ;  /* 0x0000000105057824 */ /* 0x000fca00078e0a06 */
[----:B------:R-:W-:-:S04]  /*21ae0*/  SHF.L.U32 R5, R5, 0x1f, RZ ;  /* 0x0000001f05057819 */ /* 0x000fc800000006ff */
[----:B---3--:R-:W1:Y:S02]  /*21af0*/  SYNCS.PHASECHK.TRANS64.TRYWAIT P0, [R7+URZ+0x2a820], R5 ;  /* 0x02a82005070075a7 */ /* 0x008e64000800017f */
[----:B-1----:R-:W-:Y:S05]  /*21b00*/  @!P0 BRA `(.L_x_1972) ;  /* 0x0000007400b88947 */ /* 0x002fea0003800000 */
.L_x_2160:
[----:B------:R-:W-:Y:S05]  /*21b10*/  BSYNC B1 ;  /* 0x0000000000017941 */ /* 0x000fea0003800000 */
.L_x_1971:
[----:B------:R-:W-:Y:S04]  /*21b20*/  BSSY B1, `(.L_x_1973) ;  /* 0x0000081000017945 */ /* 0x000fe80003800000 */
[----:B------:R-:W-:Y:S05]  /*21b30*/  @!P2 BRA `(.L_x_1974) ;  /* 0x0000000400fca947 */ /* 0x000fea0003800000 */
[----:B------:R-:W2:Y:S04]  /*21b40*/  LDL R9, [R1] ;  /* 0x0000000001097983 */ /* 0x000ea80000100800 */
[----:B------:R-:W2:Y:S04]  /*21b50*/  LDL R7, [R1+0xc] ;  /* 0x00000c0001077983 */ /* 0x000ea80000100800 */
[----:B------:R-:W3:Y:S01]  /*21b60*/  LDL R8, [R1+0x20] ;  /* 0x0000200001087983 */ /* 0x000ee20000100800 */
[----:B------:R-:W-:Y:S01]  /*21b70*/  BSSY B2, `(.L_x_1975) ;  /* 0x0000008000027945 */ /* 0x000fe20003800000 */
[----:B-1----:R-:W1:Y:S02]  /*21b80*/  S2R R6, SR_TID.X ;  /* 0x0000000000067919 */ /* 0x002e640000002100 */
[----:B-1----:R-:W-:-:S04]  /*21b90*/  LOP3.LUT R6, R6, 0x7f, RZ, 0xc0, !PT ;  /* 0x0000007f06067812 */ /* 0x002fc800078ec0ff */
[----:B------:R-:W-:Y:S02]  /*21ba0*/  ISETP.NE.AND P4, PT, R6, RZ, PT ;  /* 0x000000ff0600720c */ /* 0x000fe40003f85270 */
[----:B--2---:R-:W-:Y:S02]  /*21bb0*/  LEA R7, R7, R9, 0x3 ;  /* 0x0000000907077211 */ /* 0x004fe400078e18ff */
[----:B---3--:R-:W-:-:S04]  /*21bc0*/  SHF.L.U32 R10, R8, 0x1f, RZ ;  /* 0x0000001f080a7819 */ /* 0x008fc800000006ff */
[----:B------:R-:W1:Y:S02]  /*21bd0*/  SYNCS.PHASECHK.TRANS64.TRYWAIT P0, [R7+URZ+0x2a8a0], R10 ;  /* 0x02a8a00a070075a7 */ /* 0x000e64000800017f */
[----:B-1----:R-:W-:Y:S05]  /*21be0*/  @!P0 BRA `(.L_x_1976) ;  /* 0x0000007400988947 */ /* 0x002fea0003800000 */
.L_x_2161:
[----:B------:R-:W-:Y:S05]  /*21bf0*/  BSYNC B2 ;  /* 0x0000000000027941 */ /* 0x000fea0003800000 */
.L_x_1975:
        /* <DEDUP_REMOVED lines=8> */
.L_x_1978:
[----:B------:R-:W-:Y:S05]  /*21c80*/  BSYNC B2 ;  /* 0x0000000000027941 */ /* 0x000fea0003800000 */
.L_x_1977:
[----:B------:R-:W3:Y:S04]  /*21c90*/  LDL R8, [R1] ;  /* 0x0000000001087983 */ /* 0x000ee80000100800 */
[----:B--2---:R-:W3:Y:S01]  /*21ca0*/  LDL R5, [R1+0xc] ;  /* 0x00000c0001057983 */ /* 0x004ee20000100800 */
[----:B------:R-:W-:Y:S01]  /*21cb0*/  IMAD.MOV.U32 R12, RZ, RZ, RZ ;  /* 0x000000ffff0c7224 */ /* 0x000fe200078e00ff */
[----:B------:R-:W-:Y:S01]  /*21cc0*/  UIADD3 UR4, UP0, UR38, 0x570, URZ ;  /* 0x0000057026047890 */ /* 0x000fe2000ff1e03f */
[----:B------:R-:W-:Y:S01]  /*21cd0*/  IMAD R6, R4, 0x60, R0 ;  /* 0x0000006004067824 */ /* 0x000fe200078e0200 */
[----:B------:R-:W-:Y:S01]  /*21ce0*/  PLOP3.LUT P0, PT, PT, PT, PT, 0x80, 0x0 ;  /* 0x000000000000781c */ /* 0x000fe20003f0f070 */
[----:B------:R-:W-:Y:S01]  /*21cf0*/  UMOV UR6, 0x0 ;  /* 0x0000000000067882 */ /* 0x000fe20000000000 */
[----:B------:R-:W-:Y:S01]  /*21d00*/  R2UR UR10, R12 ;  /* 0x000000000c0a72ca */ /* 0x000fe200000e0000 */
[----:B------:R-:W-:Y:S01]  /*21d10*/  VIADD R6, R6, 0xffffffa0 ;  /* 0xffffffa006067836 */ /* 0x000fe20000000000 */
[----:B------:R-:W-:Y:S01]  /*21d20*/  UIADD3.X UR5, URZ, UR39, URZ, UP0, !UPT ;  /* 0x000000273f057290 */ /* 0x000fe200087fe43f */
[----:B------:R-:W-:Y:S01]  /*21d30*/  UMOV UR7, 0x12f00000 ;  /* 0x12f0000000077882 */ /* 0x000fe20000000000 */
[----:B---3--:R-:W-:-:S02]  /*21d40*/  IMAD R9, R5, 0x9000, R8 ;  /* 0x0000900005097824 */ /* 0x008fc400078e0208 */
[----:B------:R-:W-:Y:S02]  /*21d50*/  VIADD R5, R7, 0x2a890 ;  /* 0x0002a89007057836 */ /* 0x000fe40000000000 */
[----:B------:R-:W-:-:S07]  /*21d60*/  VIADD R8, R9, 0x18400 ;  /* 0x0001840009087836 */ /* 0x000fce0000000000 */
.L_x_1979:
        /* <DEDUP_REMOVED lines=12> */
[----:B------:R-:W-:Y:S01]  /*21e30*/  UMOV UR6, 0x0 ;  /* 0x0000000000067882 */ /* 0x000fe20000000000 */
[----:B------:R-:W-:Y:S01]  /*21e40*/  IADD3 R8, R9, 0x1b400, RZ ;  /* 0x0001b40009087810 */ /* 0x000fe20007ffe0ff */
[----:B------:R-:W-:Y:S01]  /*21e50*/  UMOV UR7, 0x12f00000 ;  /* 0x12f0000000077882 */ /* 0x000fe20000000000 */
[----:B------:R-:W-:-:S15]  /*21e60*/  R2UR UR10, R13 ;  /* 0x000000000d0a72ca */ /* 0x000fde00000e0000 */
.L_x_1980:
        /* <DEDUP_REMOVED lines=15> */
.L_x_1981:
        /* <DEDUP_REMOVED lines=10> */
[----:B------:R-:W2:Y:S01]  /*22000*/  SYNCS.PHASECHK.TRANS64.TRYWAIT P0, [R7+URZ+0x2a8c0], R10 ;  /* 0x02a8c00a070075a7 */ /* 0x000ea2000800017f */
[----:B------:R-:W-:Y:S04]  /*22010*/  BSSY B2, `(.L_x_1982) ;  /* 0x0000002000027945 */ /* 0x000fe80003800000 */
[----:B--2---:R-:W-:Y:S05]  /*22020*/  @!P0 BRA `(.L_x_1983) ;  /* 0x00000070009c8947 */ /* 0x004fea0003800000 */
.L_x_2162:
[----:B------:R-:W-:Y:S05]  /*22030*/  BSYNC B2 ;  /* 0x0000000000027941 */ /* 0x000fea0003800000 */
.L_x_1982:
[----:B------:R-:W-:Y:S01]  /*22040*/  BSSY B2, `(.L_x_1984) ;  /* 0x000000a000027945 */ /* 0x000fe20003800000 */
[----:B-12---:R-:W-:Y:S02]  /*22050*/  IMAD.MOV.U32 R10, RZ, RZ, 0x0 ;  /* 0x00000000ff0a7424 */ /* 0x006fe400078e00ff */
[----:B0-----:R-:W-:Y:S01]  /*22060*/  IMAD.MOV.U32 R11, RZ, RZ, 0x12f00000 ;  /* 0x12f00000ff0b7424 */ /* 0x001fe200078e00ff */
[----:B------:R-:W-:Y:S06]  /*22070*/  @P4 BRA `(.L_x_1985) ;  /* 0x0000000000184947 */ /* 0x000fec0003800000 */
[----:B------:R-:W2:Y:S02]  /*22080*/  LDL R5, [R1+0x4] ;  /* 0x0000040001057983 */ /* 0x000ea40000100800 */
[----:B--2---:R-:W-:Y:S01]  /*22090*/  LOP3.LUT P0, RZ, R5, 0x1, RZ, 0xc0, !PT ;  /* 0x0000000105ff7812 */ /* 0x004fe2000780c0ff */
[----:B------:R-:W-:-:S04]  /*220a0*/  IMAD.MOV.U32 R5, RZ, RZ, 0x6000 ;  /* 0x00006000ff057424 */ /* 0x000fc800078e00ff */
[----:B------:R0:W-:Y:S08]  /*220b0*/  SYNCS.ARRIVE.TRANS64 RZ, [R7+URZ+0x2a8b0], R5 ;  /* 0x02a8b00507ff79a7 */ /* 0x0001f0000800003f */
[----:B------:R-:W-:Y:S05]  /*220c0*/  @!P0 BRA `(.L_x_1985) ;  /* 0x0000000000048947 */ /* 0x000fea0003800000 */
[----:B------:R-:W-:Y:S01]  /*220d0*/  BPT.TRAP 0x1 ;  /* 0x000000040000795c */ /* 0x000fe20000300000 */
.L_x_1985:
[----:B------:R-:W-:Y:S05]  /*220e0*/  BSYNC B2 ;  /* 0x0000000000027941 */ /* 0x000fea0003800000 */
.L_x_1984:
[----:B------:R-:W2:Y:S04]  /*220f0*/  LDL R8, [R1] ;  /* 0x0000000001087983 */ /* 0x000ea80000100800 */
[----:B0-----:R-:W2:Y:S01]  /*22100*/  LDL R5, [R1+0xc] ;  /* 0x00000c0001057983 */ /* 0x001ea20000100800 */
[----:B------:R-:W-:Y:S01]  /*22110*/  R2UR UR10, R12 ;  /* 0x000000000c0a72ca */ /* 0x000fe200000e0000 */
[----:B------:R-:W-:Y:S01]  /*22120*/  UIADD3 UR4, UP0, UR38, 0x670, URZ ;  /* 0x0000067026047890 */ /* 0x000fe2000ff1e03f */
[----:B------:R-:W-:Y:S01]  /*22130*/  R2UR UR6, R10 ;  /* 0x000000000a0672ca */ /* 0x000fe200000e0000 */
[----:B------:R-:W-:Y:S01]  /*22140*/  VIADD R7, R7, 0x2a8b0 ;  /* 0x0002a8b007077836 */ /* 0x000fe20000000000 */
[----:B------:R-:W-:Y:S01]  /*22150*/  R2UR UR7, R11 ;  /* 0x000000000b0772ca */ /* 0x000fe200000e0000 */
[----:B------:R-:W-:Y:S01]  /*22160*/  UIADD3.X UR5, URZ, UR39, URZ, UP0, !UPT ;  /* 0x000000273f057290 */ /* 0x000fe200087fe43f */
[----:B------:R-:W-:Y:S01]  /*22170*/  PLOP3.LUT P0, PT, PT, PT, PT, 0x80, 0x0 ;  /* 0x000000000000781c */ /* 0x000fe20003f0f070 */
[----:B--2---:R-:W-:-:S04]  /*22180*/  IMAD R8, R5, 0x6000, R8 ;  /* 0x0000600005087824 */ /* 0x004fc800078e0208 */
[----:B------:R-:W-:-:S08]  /*22190*/  VIADD R5, R8, 0x400 ;  /* 0x0000040008057836 */ /* 0x000fd00000000000 */
.L_x_1986:
        /* <DEDUP_REMOVED lines=15> */
.L_x_1987:
        /* <DEDUP_REMOVED lines=10> */
.L_x_1974:
[----:B------:R-:W-:Y:S05]  /*22330*/  BSYNC B1 ;  /* 0x0000000000017941 */ /* 0x000fea0003800000 */
.L_x_1973:
[----:B------:R-:W1:Y:S04]  /*22340*/  LDL.LU R9, [R1+0xc] ;  /* 0x00000c0001097983 */ /* 0x000e680000300800 */
[----:B------:R-:W2:Y:S01]  /*22350*/  LDL.LU R8, [R1+0x20] ;  /* 0x0000200001087983 */ /* 0x000ea20000300800 */
[----:B------:R-:W-:Y:S01]  /*22360*/  PLOP3.LUT P5, PT, PT, PT, PT, 0x8, 0x0 ;  /* 0x000000000000781c */ /* 0x000fe20003fae170 */
[----:B-1----:R-:W-:Y:S02]  /*22370*/  VIADD R5, R9, 0x1 ;  /* 0x0000000109057836 */ /* 0x002fe40000000000 */
[----:B------:R-:W-:-:S03]  /*22380*/  VIADD R9, R4, 0xfffffffe ;  /* 0xfffffffe04097836 */ /* 0x000fc60000000000 */
[----:B------:R-:W-:-:S04]  /*22390*/  ISETP.NE.AND P0, PT, R5, 0x2, PT ;  /* 0x000000020500780c */ /* 0x000fc80003f05270 */
[----:B------:R-:W-:Y:S02]  /*223a0*/  SEL R6, RZ, 0x1, P0 ;  /* 0x00000001ff067807 */ /* 0x000fe40000000000 */
[----:B------:R-:W-:Y:S02]  /*223b0*/  SEL R4, R5, RZ, P0 ;  /* 0x000000ff05047207 */ /* 0x000fe40000000000 */
[----:B--2---:R-:W-:Y:S02]  /*223c0*/  LOP3.LUT R8, R8, R6, RZ, 0x3c, !PT ;  /* 0x0000000608087212 */ /* 0x004fe400078e3cff */
[----:B------:R-:W-:-:S03]  /*223d0*/  ISETP.GE.AND P0, PT, R9, R3, PT ;  /* 0x000000030900720c */ /* 0x000fc60003f06270 */
[----:B------:R1:W-:Y:S04]  /*223e0*/  STL [R1+0x20], R8 ;  /* 0x0000200801007387 */ /* 0x0003e80000100800 */
[----:B------:R1:W-:Y:S06]  /*223f0*/  STL [R1+0xc], R4 ;  /* 0x00000c0401007387 */ /* 0x0003ec0000100800 */
[----:B------:R-:W-:Y:S05]  /*22400*/  @!P0 BRA `(.L_x_1967) ;  /* 0x0000000800388947 */ /* 0x000fea0003800000 */
.L_x_2003:
[----:B------:R-:W-:Y:S05]  /*22410*/  YIELD ;  /* 0x0000000000007946 */ /* 0x000fea0003800000 */
[----:B------:R-:W-:Y:S04]  /*22420*/  BSSY B1, `(.L_x_1988) ;  /* 0x0000080000017945 */ /* 0x000fe80003800000 */
[----:B--2---:R-:W-:Y:S05]  /*22430*/  @!P2 BRA `(.L_x_1989) ;  /* 0x0000000400f8a947 */ /* 0x004fea0003800000 */
[----:B------:R-:W2:Y:S04]  /*22440*/  LDL R7, [R1] ;  /* 0x0000000001077983 */ /* 0x000ea80000100800 */
[----:B------:R-:W2:Y:S04]  /*22450*/  LDL R6, [R1+0xc] ;  /* 0x00000c0001067983 */ /* 0x000ea80000100800 */
[----:B------:R-:W3:Y:S01]  /*22460*/  LDL R5, [R1+0x20] ;  /* 0x0000200001057983 */ /* 0x000ee20000100800 */
[----:B------:R-:W-:Y:S01]  /*22470*/  BSSY B2, `(.L_x_1990) ;  /* 0x0000008000027945 */ /* 0x000fe20003800000 */
[----:B-1----:R-:W1:Y:S02]  /*22480*/  S2R R4, SR_TID.X ;  /* 0x0000000000047919 */ /* 0x002e640000002100 */
[----:B-1----:R-:W-:-:S04]  /*22490*/  LOP3.LUT R4, R4, 0x7f, RZ, 0xc0, !PT ;  /* 0x0000007f04047812 */ /* 0x002fc800078ec0ff */
[----:B------:R-:W-:Y:S01]  /*224a0*/  ISETP.NE.AND P1, PT, R4, RZ, PT ;  /* 0x000000ff0400720c */ /* 0x000fe20003f25270 */
[----:B--2---:R-:W-:Y:S01]  /*224b0*/  IMAD R8, R6, 0x8, R7 ;  /* 0x0000000806087824 */ /* 0x004fe200078e0207 */
[----:B---3--:R-:W-:-:S04]  /*224c0*/  SHF.L.U32 R7, R5, 0x1f, RZ ;  /* 0x0000001f05077819 */ /* 0x008fc800000006ff */
[----:B------:R-:W1:Y:S02]  /*224d0*/  SYNCS.PHASECHK.TRANS64.TRYWAIT P0, [R8+URZ+0x2a8a0], R7 ;  /* 0x02a8a007080075a7 */ /* 0x000e64000800017f */
[----:B-1----:R-:W-:Y:S05]  /*224e0*/  @!P0 BRA `(.L_x_1991) ;  /* 0x0000006c00808947 */ /* 0x002fea0003800000 */
.L_x_2163:
[----:B------:R-:W-:Y:S05]  /*224f0*/  BSYNC B2 ;  /* 0x0000000000027941 */ /* 0x000fea0003800000 */
.L_x_1990:
        /* <DEDUP_REMOVED lines=8> */
.L_x_1993:
[----:B------:R-:W-:Y:S05]  /*22580*/  BSYNC B2 ;  /* 0x0000000000027941 */ /* 0x000fea0003800000 */
.L_x_1992:
[----:B------:R-:W3:Y:S04]  /*22590*/  LDL R5, [R1] ;  /* 0x0000000001057983 */ /* 0x000ee80000100800 */
[----:B--2---:R-:W3:Y:S01]  /*225a0*/  LDL R4, [R1+0xc] ;  /* 0x00000c0001047983 */ /* 0x004ee20000100800 */
[----:B------:R-:W-:Y:S01]  /*225b0*/  IMAD.MOV.U32 R12, RZ, RZ, RZ ;  /* 0x000000ffff0c7224 */ /* 0x000fe200078e00ff */
[----:B------:R-:W-:Y:S01]  /*225c0*/  UIADD3 UR4, UP0, UR38, 0x570, URZ ;  /* 0x0000057026047890 */ /* 0x000fe2000ff1e03f */
[----:B------:R-:W-:Y:S01]  /*225d0*/  PLOP3.LUT P0, PT, PT, PT, PT, 0x80, 0x0 ;  /* 0x000000000000781c */ /* 0x000fe20003f0f070 */
[----:B------:R-:W-:Y:S01]  /*225e0*/  UMOV UR6, 0x0 ;  /* 0x0000000000067882 */ /* 0x000fe20000000000 */
[----:B------:R-:W-:Y:S01]  /*225f0*/  UMOV UR7, 0x12f00000 ;  /* 0x12f0000000077882 */ /* 0x000fe20000000000 */
[----:B------:R-:W-:Y:S01]  /*22600*/  R2UR UR10, R12 ;  /* 0x000000000c0a72ca */ /* 0x000fe200000e0000 */
[----:B------:R-:W-:Y:S01]  /*22610*/  UIADD3.X UR5, URZ, UR39, URZ, UP0, !UPT ;  /* 0x000000273f057290 */ /* 0x000fe200087fe43f */
[----:B---3--:R-:W-:-:S02]  /*22620*/  IMAD R6, R4, 0x9000, R5 ;  /* 0x0000900004067824 */ /* 0x008fc400078e0205 */
[----:B------:R-:W-:Y:S02]  /*22630*/  IMAD R5, R9, 0x60, R0 ;  /* 0x0000006009057824 */ /* 0x000fe400078e0200 */
[----:B------:R-:W-:Y:S01]  /*22640*/  VIADD R4, R8, 0x2a890 ;  /* 0x0002a89008047836 */ /* 0x000fe20000000000 */
[----:B------:R-:W-:-:S08]  /*22650*/  IADD3 R10, R6, 0x18400, RZ ;  /* 0x00018400060a7810 */ /* 0x000fd00007ffe0ff */
.L_x_1994:
        /* <DEDUP_REMOVED lines=16> */
.L_x_1995:
        /* <DEDUP_REMOVED lines=10> */
[----:B------:R-:W-:Y:S01]  /*22800*/  VIADD R6, R6, 0x1e400 ;  /* 0x0001e40006067836 */ /* 0x000fe20000000000 */
[----:B------:R-:W-:Y:S01]  /*22810*/  PLOP3.LUT P0, PT, PT, PT, PT, 0x80, 0x0 ;  /* 0x000000000000781c */ /* 0x000fe20003f0f070 */
[----:B------:R-:W-:Y:S01]  /*22820*/  UMOV UR6, 0x0 ;  /* 0x0000000000067882 */ /* 0x000fe20000000000 */
[----:B------:R-:W-:Y:S01]  /*22830*/  UMOV UR7, 0x12f00000 ;  /* 0x12f0000000077882 */ /* 0x000fe20000000000 */
[----:B------:R-:W-:-:S10]  /*22840*/  UMOV UR10, 0x80 ;  /* 0x00000080000a7882 */ /* 0x000fd40000000000 */
.L_x_1996:
        /* <DEDUP_REMOVED lines=13> */
.L_x_2164:
[----:B------:R-:W-:Y:S05]  /*22920*/  BSYNC B2 ;  /* 0x0000000000027941 */ /* 0x000fea0003800000 */
.L_x_1997:
[----:B------:R-:W-:Y:S01]  /*22930*/  BSSY B2, `(.L_x_1999) ;  /* 0x000000a000027945 */ /* 0x000fe20003800000 */
[----:B------:R-:W-:Y:S02]  /*22940*/  IMAD.MOV.U32 R10, RZ, RZ, 0x0 ;  /* 0x00000000ff0a7424 */ /* 0x000fe400078e00ff */
[----:B0-----:R-:W-:Y:S01]  /*22950*/  IMAD.MOV.U32 R11, RZ, RZ, 0x12f00000 ;  /* 0x12f00000ff0b7424 */ /* 0x001fe200078e00ff */
[----:B------:R-:W-:Y:S06]  /*22960*/  @P1 BRA `(.L_x_2000) ;  /* 0x0000000000181947 */ /* 0x000fec0003800000 */
[----:B------:R-:W3:Y:S02]  /*22970*/  LDL R4, [R1+0x4] ;  /* 0x0000040001047983 */ /* 0x000ee40000100800 */
[----:B---3--:R-:W-:Y:S01]  /*22980*/  LOP3.LUT P0, RZ, R4, 0x1, RZ, 0xc0, !PT ;  /* 0x0000000104ff7812 */ /* 0x008fe2000780c0ff */
[----:B------:R-:W-:-:S04]  /*22990*/  IMAD.MOV.U32 R4, RZ, RZ, 0x6000 ;  /* 0x00006000ff047424 */ /* 0x000fc800078e00ff */
[----:B------:R0:W-:Y:S08]  /*229a0*/  SYNCS.ARRIVE.TRANS64 RZ, [R8+URZ+0x2a8b0], R4 ;  /* 0x02a8b00408ff79a7 */ /* 0x0001f0000800003f */
[----:B------:R-:W-:Y:S05]  /*229b0*/  @!P0 BRA `(.L_x_2000) ;  /* 0x0000000000048947 */ /* 0x000fea0003800000 */
[----:B------:R-:W-:Y:S01]  /*229c0*/  BPT.TRAP 0x1 ;  /* 0x000000040000795c */ /* 0x000fe20000300000 */
.L_x_2000:
[----:B------:R-:W-:Y:S05]  /*229d0*/  BSYNC B2 ;  /* 0x0000000000027941 */ /* 0x000fea0003800000 */
.L_x_1999:
[----:B------:R-:W3:Y:S04]  /*229e0*/  LDL R6, [R1] ;  /* 0x0000000001067983 */ /* 0x000ee80000100800 */
[----:B0-----:R-:W3:Y:S01]  /*229f0*/  LDL R4, [R1+0xc] ;  /* 0x00000c0001047983 */ /* 0x001ee20000100800 */
[----:B------:R-:W-:Y:S01]  /*22a00*/  R2UR UR10, R12 ;  /* 0x000000000c0a72ca */ /* 0x000fe200000e0000 */
[----:B------:R-:W-:Y:S01]  /*22a10*/  UIADD3 UR4, UP0, UR38, 0x670, URZ ;  /* 0x0000067026047890 */ /* 0x000fe2000ff1e03f */
[----:B------:R-:W-:Y:S02]  /*22a20*/  R2UR UR6, R10 ;  /* 0x000000000a0672ca */ /* 0x000fe400000e0000 */
[----:B------:R-:W-:Y:S01]  /*22a30*/  R2UR UR7, R11 ;  /* 0x000000000b0772ca */ /* 0x000fe200000e0000 */
[----:B------:R-:W-:Y:S01]  /*22a40*/  UIADD3.X UR5, URZ, UR39, URZ, UP0, !UPT ;  /* 0x000000273f057290 */ /* 0x000fe200087fe43f */
[----:B------:R-:W-:-:S02]  /*22a50*/  PLOP3.LUT P0, PT, PT, PT, PT, 0x80, 0x0 ;  /* 0x000000000000781c */ /* 0x000fc40003f0f070 */
[----:B-12---:R-:W-:Y:S01]  /*22a60*/  IADD3 R8, R8, 0x2a8b0, RZ ;  /* 0x0002a8b008087810 */ /* 0x006fe20007ffe0ff */
[----:B---3--:R-:W-:-:S04]  /*22a70*/  IMAD R4, R4, 0x6000, R6 ;  /* 0x0000600004047824 */ /* 0x008fc800078e0206 */
[----:B------:R-:W-:-:S07]  /*22a80*/  VIADD R6, R4, 0x400 ;  /* 0x0000040004067836 */ /* 0x000fce0000000000 */
.L_x_2001:
        /* <DEDUP_REMOVED lines=15> */
.L_x_2002:
        /* <DEDUP_REMOVED lines=10> */
.L_x_1989:
[----:B------:R-:W-:Y:S05]  /*22c20*/  BSYNC B1 ;  /* 0x0000000000017941 */ /* 0x000fea0003800000 */
.L_x_1988:
[----:B------:R-:W1:Y:S04]  /*22c30*/  LDL.LU R7, [R1+0xc] ;  /* 0x00000c0001077983 */ /* 0x000e680000300800 */
[----:B------:R-:W2:Y:S01]  /*22c40*/  LDL.LU R6, [R1+0x20] ;  /* 0x0000200001067983 */ /* 0x000ea20000300800 */
[----:B-1----:R-:W-:-:S05]  /*22c50*/  VIADD R4, R7, 0x1 ;  /* 0x0000000107047836 */ /* 0x002fca0000000000 */
[----:B------:R-:W-:-:S04]  /*22c60*/  ISETP.NE.AND P0, PT, R4, 0x2, PT ;  /* 0x000000020400780c */ /* 0x000fc80003f05270 */
[----:B------:R-:W-:Y:S02]  /*22c70*/  SEL R5, RZ, 0x1, P0 ;  /* 0x00000001ff057807 */ /* 0x000fe40000000000 */
[----:B------:R-:W-:Y:S02]  /*22c80*/  SEL R4, R4, RZ, P0 ;  /* 0x000000ff04047207 */ /* 0x000fe40000000000 */
[----:B--2---:R-:W-:Y:S02]  /*22c90*/  LOP3.LUT R6, R6, R5, RZ, 0x3c, !PT ;  /* 0x0000000506067212 */ /* 0x004fe400078e3cff */
[C---:B------:R-:W-:Y:S01]  /*22ca0*/  ISETP.GT.AND P0, PT, R9.reuse, R3, PT ;  /* 0x000000030900720c */ /* 0x040fe20003f04270 */
[----:B------:R-:W-:Y:S02]  /*22cb0*/  VIADD R9, R9, 0xffffffff ;  /* 0xffffffff09097836 */ /* 0x000fe40000000000 */
[----:B------:R2:W-:Y:S04]  /*22cc0*/  STL [R1+0x20], R6 ;  /* 0x0000200601007387 */ /* 0x0005e80000100800 */
[----:B------:R2:W-:Y:S06]  /*22cd0*/  STL [R1+0xc], R4 ;  /* 0x00000c0401007387 */ /* 0x0005ec0000100800 */
[----:B------:R-:W-:Y:S05]  /*22ce0*/  @P0 BRA `(.L_x_2003) ;  /* 0xfffffff400c80947 */ /* 0x000fea000383ffff */
.L_x_1967:
[----:B------:R-:W-:Y:S05]  /*22cf0*/  BSYNC B0 ;  /* 0x0000000000007941 */ /* 0x000fea0003800000 */
.L_x_1966:
[----:B------:R-:W3:Y:S01]  /*22d00*/  LDL R7, [R1+0x34] ;  /* 0x0000340001077983 */ /* 0x000ee20000100800 */
[----:B------:R-:W4:Y:S01]  /*22d10*/  LDC R0, c[0x0][0x448] ;  /* 0x00011200ff007b82 */ /* 0x000f220000000800 */
[----:B------:R-:W-:Y:S07]  /*22d20*/  @!P5 WARPSYNC.ALL ;  /* 0x000000000000d948 */ /* 0x000fee0003800000 */
[----:B------:R-:W-:Y:S01]  /*22d30*/  @!P5 BAR.SYNC.DEFER_BLOCKING 0xc, 0x180 ;  /* 0x030600000000db1d */ /* 0x000fe20000010000 */
[----:B----4-:R-:W-:-:S13]  /*22d40*/  ISETP.NE.AND P0, PT, R0, 0x1, PT ;  /* 0x000000010000780c */ /* 0x010fda0003f05270 */
[----:B------:R-:W4:Y:S08]  /*22d50*/  @P0 LDC R2, c[0x0][0x44c] ;  /* 0x00011300ff020b82 */ /* 0x000f300000000800 */
[----:B------:R-:W5:Y:S01]  /*22d60*/  @P0 LDC R3, c[0x0][0x450] ;  /* 0x00011400ff030b82 */ /* 0x000f620000000800 */
[----:B---3--:R-:W-:-:S04]  /*22d70*/  VIADD R0, R7, 0x7f ;  /* 0x0000007f07007836 */ /* 0x008fc80000000000 */
[----:B----4-:R-:W-:-:S05]  /*22d80*/  @P0 IMAD.HI.U32 R2, R0, R2, RZ ;  /* 0x0000000200020227 */ /* 0x010fca00078e00ff */
[----:B-----5:R-:W-:Y:S02]  /*22d90*/  @P0 SHF.R.U32.HI R0, RZ, R3, R2 ;  /* 0x00000003ff000219 */ /* 0x020fe40000011602 */
[----:B------:R-:W3:Y:S03]  /*22da0*/  LDC.64 R2, c[0x0][0x9e0] ;  /* 0x00027800ff027b82 */ /* 0x000ee60000000a00 */
[----:B------:R-:W-:Y:S01]  /*22db0*/  IMAD.IADD R0, R17, 0x1, R0 ;  /* 0x0000000111007824 */ /* 0x000fe200078e0200 */
[----:B---3--:R-:W-:-:S04]  /*22dc0*/  ISETP.GE.AND P1, PT, R3, 0x1, PT ;  /* 0x000000010300780c */ /* 0x008fc80003f26270 */
[----:B------:R-:W-:-:S09]  /*22dd0*/  IADD3 R2, R0, R2, RZ ;  /* 0x0000000200027210 */ /* 0x000fd20007ffe0ff */
[----:B------:R-:W-:Y:S05]  /*22de0*/  @!P1 BRA `(.L_x_2004) ;  /* 0x0000000000489947 */ /* 0x000fea0003800000 */
[C---:B------:R-:W-:Y:S01]  /*22df0*/  ISETP.GT.AND P2, PT, R0.reuse, RZ, PT ;  /* 0x000000ff0000720c */ /* 0x040fe20003f44270 */
[----:B------:R-:W-:Y:S01]  /*22e00*/  BSSY B0, `(.L_x_2005) ;  /* 0x000000e000007945 */ /* 0x000fe20003800000 */
[----:B--2---:R-:W-:-:S11]  /*22e10*/  VIADD R6, R0, 0xffffffff ;  /* 0xffffffff00067836 */ /* 0x004fd60000000000 */
[----:B------:R-:W-:Y:S05]  /*22e20*/  @P2 BRA `(.L_x_2006) ;  /* 0x00000000001c2947 */ /* 0x000fea0003800000 */
[----:B------:R-:W-:Y:S01]  /*22e30*/  ISETP.NE.AND P2, PT, R3, 0x1, PT ;  /* 0x000000010300780c */ /* 0x000fe20003f45270 */
[----:B------:R-:W-:-:S12]  /*22e40*/  IMAD.MOV R0, RZ, RZ, -R0 ;  /* 0x000000ffff007224 */ /* 0x000fd800078e0a00 */
[----:B-1----:R-:W1:Y:S02]  /*22e50*/  @P2 LDC.64 R4, c[0x0][0x9e8] ;  /* 0x00027a00ff042b82 */ /* 0x002e640000000a00 */
[----:B-1----:R-:W-:-:S05]  /*22e60*/  @P2 IMAD.HI.U32 R4, R0, R4, RZ ;  /* 0x0000000400042227 */ /* 0x002fca00078e00ff */
[----:B------:R-:W-:-:S04]  /*22e70*/  @P2 SHF.R.U32.HI R0, RZ, R5, R4 ;  /* 0x00000005ff002219 */ /* 0x000fc80000011604 */
[----:B------:R-:W-:Y:S01]  /*22e80*/  LOP3.LUT R6, RZ, R0, RZ, 0x33, !PT ;  /* 0x00000000ff067212 */ /* 0x000fe200078e33ff */
[----:B------:R-:W-:Y:S06]  /*22e90*/  BRA `(.L_x_2007) ;  /* 0x0000000000107947 */ /* 0x000fec0003800000 */
.L_x_2006:
[----:B------:R-:W-:-:S13]  /*22ea0*/  ISETP.NE.AND P2, PT, R3, 0x1, PT ;  /* 0x000000010300780c */ /* 0x000fda0003f45270 */
[----:B-1----:R-:W1:Y:S02]  /*22eb0*/  @P2 LDC.64 R4, c[0x0][0x9e8] ;  /* 0x00027a00ff042b82 */ /* 0x002e640000000a00 */
[----:B-1----:R-:W-:-:S05]  /*22ec0*/  @P2 IMAD.HI.U32 R4, R6, R4, RZ ;  /* 0x0000000406042227 */ /* 0x002fca00078e00ff */
[----:B------:R-:W-:-:S07]  /*22ed0*/  @P2 SHF.R.U32.HI R6, RZ, R5, R4 ;  /* 0x00000005ff062219 */ /* 0x000fce0000011604 */
.L_x_2007:
[----:B------:R-:W-:Y:S05]  /*22ee0*/  BSYNC B0 ;  /* 0x0000000000007941 */ /* 0x000fea0003800000 */
.L_x_2005:
[----:B------:R-:W-:-:S05]  /*22ef0*/  IMAD R6, R6, R3, R3 ;  /* 0x0000000306067224 */ /* 0x000fca00078e0203 */
[----:B------:R-:W-:-:S07]  /*22f00*/  VIMNMX R2, R2, R6, PT ;  /* 0x0000000602027248 */ /* 0x000fce0003fe0100 */
.L_x_2004:
[----:B------:R-:W-:Y:S01]  /*22f10*/  VIADD R0, R2, 0x5f ;  /* 0x0000005f02007836 */ /* 0x000fe20000000000 */
[----:B-12---:R-:W1:Y:S01]  /*22f20*/  @P0 LDC R4, c[0x0][0x450] ;  /* 0x00011400ff040b82 */ /* 0x006e620000000800 */
[----:B------:R-:W-:Y:S02]  /*22f30*/  ULDC UR4, c[0x0][0x9dc] ;  /* 0x0002770000047ab9 */ /* 0x000fe40000000800 */
[----:B------:R-:W-:-:S05]  /*22f40*/  IMAD.HI R0, R0, 0x2aaaaaab, RZ ;  /* 0x2aaaaaab00007827 */ /* 0x000fca00078e02ff */
[----:B------:R-:W-:-:S04]  /*22f50*/  SHF.R.U32.HI R2, RZ, 0x1f, R0 ;  /* 0x0000001fff027819 */ /* 0x000fc80000011600 */
[----:B------:R-:W-:Y:S02]  /*22f60*/  LEA.HI.SX32 R2, R0, R2, 0x1c ;  /* 0x0000000200027211 */ /* 0x000fe400078fe2ff */
[----:B------:R-:W2:Y:S02]  /*22f70*/  @P0 LDC R0, c[0x0][0x44c] ;  /* 0x00011300ff000b82 */ /* 0x000ea40000000800 */
[----:B------:R-:W-:Y:S01]  /*22f80*/  VIMNMX R6, R21, R2, PT ;  /* 0x0000000215067248 */ /* 0x000fe20003fe0100 */
[----:B------:R-:W-:-:S04]  /*22f90*/  IMAD.MOV.U32 R2, RZ, RZ, R7 ;  /* 0x000000ffff027224 */ /* 0x000fc800078e0007 */
[----:B------:R3:W-:Y:S01]  /*22fa0*/  STL [R1+0x38], R6 ;  /* 0x0000380601007387 */ /* 0x0007e20000100800 */
[----:B--2---:R-:W-:-:S05]  /*22fb0*/  @P0 IMAD.HI.U32 R0, R7, R0, RZ ;  /* 0x0000000007000227 */ /* 0x004fca00078e00ff */
[----:B-1----:R-:W-:-:S05]  /*22fc0*/  @P0 SHF.R.U32.HI R2, RZ, R4, R0 ;  /* 0x00000004ff020219 */ /* 0x002fca0000011600 */
[----:B------:R-:W-:-:S04]  /*22fd0*/  IMAD.IADD R0, R20, 0x1, R2 ;  /* 0x0000000114007824 */ /* 0x000fc800078e0202 */
[----:B------:R-:W-:Y:S01]  /*22fe0*/  VIADD R2, R0, -UR4 ;  /* 0x8000000400027c36 */ /* 0x000fe20008000000 */
[----:B---3--:R-:W-:Y:S06]  /*22ff0*/  @!P1 BRA `(.L_x_2008) ;  /* 0x0000000000449947 */ /* 0x008fec0003800000 */
        /* <DEDUP_REMOVED lines=10> */
.L_x_2010:
[----:B------:R-:W-:-:S13]  /*230a0*/  ISETP.NE.AND P0, PT, R3, 0x1, PT ;  /* 0x000000010300780c */ /* 0x000fda0003f05270 */
[----:B------:R-:W1:Y:S02]  /*230b0*/  @P0 LDC.64 R4, c[0x0][0x9e8] ;  /* 0x00027a00ff040b82 */ /* 0x000e640000000a00 */
[----:B-1----:R-:W-:-:S05]  /*230c0*/  @P0 IMAD.HI.U32 R4, R0, R4, RZ ;  /* 0x0000000400040227 */ /* 0x002fca00078e00ff */
[----:B------:R-:W-:-:S07]  /*230d0*/  @P0 SHF.R.U32.HI R0, RZ, R5, R4 ;  /* 0x00000005ff000219 */ /* 0x000fce0000011604 */
.L_x_2011:
[----:B------:R-:W-:Y:S05]  /*230e0*/  BSYNC B0 ;  /* 0x0000000000007941 */ /* 0x000fea0003800000 */
.L_x_2009:
[----:B------:R-:W-:-:S05]  /*230f0*/  IMAD R0, R0, R3, RZ ;  /* 0x0000000300007224 */ /* 0x000fca00078e02ff */
[----:B------:R-:W-:-:S07]  /*23100*/  VIMNMX R2, R2, R0, !PT ;  /* 0x0000000002027248 */ /* 0x000fce0007fe0100 */
.L_x_2008:
[----:B------:R-:W-:Y:S01]  /*23110*/  IMAD.HI R2, R2, 0x2aaaaaab, RZ ;  /* 0x2aaaaaab02027827 */ /* 0x000fe200078e02ff */
[----:B------:R-:W-:Y:S04]  /*23120*/  BSSY B7, `(.L_x_2012) ;  /* 0x0000435000077945 */ /* 0x000fe80003800000 */
[----:B------:R-:W-:-:S04]  /*23130*/  SHF.R.U32.HI R0, RZ, 0x1f, R2 ;  /* 0x0000001fff007819 */ /* 0x000fc80000011602 */
[----:B------:R-:W-:-:S04]  /*23140*/  LEA.HI.SX32 R0, R2, R0, 0x1c ;  /* 0x0000000002007211 */ /* 0x000fc800078fe2ff */
[----:B------:R-:W-:-:S04]  /*23150*/  VIMNMX R3, RZ, R0, !PT ;  /* 0x00000000ff037248 */ /* 0x000fc80007fe0100 */
[----:B------:R-:W-:Y:S01]  /*23160*/  ISETP.GT.AND P0, PT, R6, R3, PT ;  /* 0x000000030600720c */ /* 0x000fe20003f04270 */
[----:B------:R1:W-:-:S12]  /*23170*/  STL [R1+0x30], R3 ;  /* 0x0000300301007387 */ /* 0x0003d80000100800 */
[----:B-1----:R-:W-:Y:S05]  /*23180*/  @P0 BRA `(.L_x_2013) ;  /* 0x0000000000480947 */ /* 0x002fea0003800000 */
[----:B------:R-:W1:Y:S02]  /*23190*/  S2R R3, SR_TID.X ;  /* 0x0000000000037919 */ /* 0x000e640000002100 */
[----:B-1----:R-:W-:-:S04]  /*231a0*/  LOP3.LUT R3, R3, 0x7f, RZ, 0xc0, !PT ;  /* 0x0000007f03037812 */ /* 0x002fc800078ec0ff */
[----:B------:R-:W-:-:S13]  /*231b0*/  ISETP.NE.AND P1, PT, R3, RZ, PT ;  /* 0x000000ff0300720c */ /* 0x000fda0003f25270 */
[----:B------:R-:W-:Y:S05]  /*231c0*/  @P1 BRA `(.L_x_2014) ;  /* 0x0000004000a81947 */ /* 0x000fea0003800000 */
[----:B------:R-:W1:Y:S01]  /*231d0*/  S2R R3, SR_LANEID ;  /* 0x0000000000037919 */ /* 0x000e620000000000 */
[----:B------:R-:W-:Y:S01]  /*231e0*/  VOTEU.ANY UR4, UPT, PT ;  /* 0x0000000000047886 */ /* 0x000fe200038e0100 */
[----:B------:R-:W-:Y:S01]  /*231f0*/  ULDC.64 UR6, c[0x0][0x208] ;  /* 0x0000820000067ab9 */ /* 0x000fe20000000a00 */
[----:B------:R-:W1:Y:S08]  /*23200*/  FLO.U32 R0, UR4 ;  /* 0x0000000400007d00 */ /* 0x000e7000080e0000 */
[----:B------:R-:W2:Y:S01]  /*23210*/  POPC R5, UR4 ;  /* 0x0000000400057d09 */ /* 0x000ea20008000000 */
[----:B-1----:R-:W-:-:S02]  /*23220*/  ISETP.EQ.U32.AND P0, PT, R0, R3, PT ;  /* 0x000000030000720c */ /* 0x002fc40003f02070 */
[----:B------:R-:W2:Y:S11]  /*23230*/  LDC.64 R2, c[0x0][0xc60] ;  /* 0x00031800ff027b82 */ /* 0x000eb60000000a00 */
[----:B--2---:R-:W2:Y:S01]  /*23240*/  @P0 ATOMG.E.ADD.STRONG.GPU PT, R3, desc[UR6][R2.64], R5 ;  /* 0x00000005020309a8 */ /* 0x004ea200081ee1c6 */
[----:B------:R-:W1:Y:S02]  /*23250*/  S2R R4, SR_LTMASK ;  /* 0x0000000000047919 */ /* 0x000e640000003900 */
[----:B-1----:R-:W-:-:S04]  /*23260*/  LOP3.LUT R4, R4, UR4, RZ, 0xc0, !PT ;  /* 0x0000000404047c12 */ /* 0x002fc8000f8ec0ff */
[----:B------:R-:W1:Y:S01]  /*23270*/  POPC R7, R4 ;  /* 0x0000000400077309 */ /* 0x000e620000000000 */
[----:B--2---:R-:W1:Y:S02]  /*23280*/  SHFL.IDX PT, R0, R3, R0, 0x1f ;  /* 0x00001f0003007589 */ /* 0x004e6400000e0000 */
[----:B-1----:R-:W-:Y:S01]  /*23290*/  IADD3 R16, R0, UR36, R7 ;  /* 0x0000002400107c10 */ /* 0x002fe2000fffe007 */
[----:B------:R-:W-:Y:S06]  /*232a0*/  BRA `(.L_x_2014) ;  /* 0x0000004000707947 */ /* 0x000fec0003800000 */
.L_x_2013:
[----:B------:R-:W2:Y:S01]  /*232b0*/  LDL R17, [R1] ;  /* 0x0000000001117983 */ /* 0x000ea20000100800 */
        /* <DEDUP_REMOVED lines=8> */
[----:B------:R-:W-:Y:S01]  /*23340*/  IMAD.U32 R4, RZ, RZ, UR6 ;  /* 0x00000006ff047e24 */ /* 0x000fe2000f8e00ff */
[----:B------:R-:W-:Y:S01]  /*23350*/  MOV R8, 0x70 ;  /* 0x0000007000087802 */ /* 0x000fe20000000f00 */
[----:B------:R-:W1:Y:S01]  /*23360*/  LDC.64 R2, c[0x4][R2] ;  /* 0x0100000002027b82 */ /* 0x000e620000000a00 */
[----:B------:R-:W-:Y:S02]  /*23370*/  IMAD.U32 R5, RZ, RZ, UR7 ;  /* 0x00000007ff057e24 */ /* 0x000fe4000f8e00ff */
[----:B------:R-:W-:Y:S02]  /*23380*/  IMAD.U32 R6, RZ, RZ, UR8 ;  /* 0x00000008ff067e24 */ /* 0x000fe4000f8e00ff */
[----:B------:R-:W-:-:S02]  /*23390*/  IMAD.U32 R7, RZ, RZ, UR9 ;  /* 0x00000009ff077e24 */ /* 0x000fc4000f8e00ff */
[----:B------:R-:W-:Y:S02]  /*233a0*/  IMAD.U32 R10, RZ, RZ, UR4 ;  /* 0x00000004ff0a7e24 */ /* 0x000fe4000f8e00ff */
[----:B0-----:R-:W-:Y:S02]  /*233b0*/  IMAD.U32 R11, RZ, RZ, UR5 ;  /* 0x00000005ff0b7e24 */ /* 0x001fe4000f8e00ff */
[----:B------:R-:W-:Y:S02]  /*233c0*/  IMAD.MOV.U32 R12, RZ, RZ, 0x1 ;  /* 0x00000001ff0c7424 */ /* 0x000fe400078e00ff */
[----:B------:R-:W-:-:S07]  /*233d0*/  IMAD.MOV.U32 R13, RZ, RZ, RZ ;  /* 0x000000ffff0d7224 */ /* 0x000fce00078e00ff */
[----:B------:R-:W-:-:S07]  /*233e0*/  LEPC R20, `(.L_x_2016) ;  /* 0x000000001014794e */ /* 0x000fce0000000000 */
[----:B-1----:R-:W-:Y:S05]  /*233f0*/  CALL.ABS.NOINC R2 ;  /* 0x0000000002007343 */ /* 0x002fea0003c00000 */
.L_x_2016:
[----:B------:R-:W-:Y:S05]  /*23400*/  BSYNC B6 ;  /* 0x0000000000067941 */ /* 0x000fea0003800000 */
.L_x_2015:
        /* <DEDUP_REMOVED lines=8> */
[----:B------:R1:W2:Y:S01]  /*23490*/  LDC.64 R2, c[0x4][R17] ;  /* 0x0100000011027b82 */ /* 0x0002a20000000a00 */
[----:B------:R-:W-:Y:S01]  /*234a0*/  IMAD.U32 R4, RZ, RZ, UR6 ;  /* 0x00000006ff047e24 */ /* 0x000fe2000f8e00ff */
[----:B------:R-:W-:Y:S01]  /*234b0*/  MOV R7, UR9 ;  /* 0x0000000900077c02 */ /* 0x000fe20008000f00 */
[----:B------:R-:W-:Y:S02]  /*234c0*/  IMAD.U32 R5, RZ, RZ, UR7 ;  /* 0x00000007ff057e24 */ /* 0x000fe4000f8e00ff */
[----:B------:R-:W-:Y:S02]  /*234d0*/  IMAD.U32 R6, RZ, RZ, UR8 ;  /* 0x00000008ff067e24 */ /* 0x000fe4000f8e00ff */
[----:B------:R-:W-:-:S02]  /*234e0*/  IMAD.U32 R10, RZ, RZ, UR4 ;  /* 0x00000004ff0a7e24 */ /* 0x000fc4000f8e00ff */
[----:B0-----:R-:W-:Y:S02]  /*234f0*/  IMAD.U32 R11, RZ, RZ, UR5 ;  /* 0x00000005ff0b7e24 */ /* 0x001fe4000f8e00ff */
[----:B------:R-:W-:Y:S02]  /*23500*/  IMAD.MOV.U32 R8, RZ, RZ, 0x70 ;  /* 0x00000070ff087424 */ /* 0x000fe400078e00ff */
[----:B------:R-:W-:Y:S02]  /*23510*/  IMAD.MOV.U32 R12, RZ, RZ, 0x1 ;  /* 0x00000001ff0c7424 */ /* 0x000fe400078e00ff */
[----:B-1----:R-:W-:-:S07]  /*23520*/  IMAD.MOV.U32 R13, RZ, RZ, RZ ;  /* 0x000000ffff0d7224 */ /* 0x002fce00078e00ff */
[----:B------:R-:W-:-:S07]  /*23530*/  LEPC R20, `(.L_x_2019) ;  /* 0x000000001014794e */ /* 0x000fce0000000000 */
[----:B--2---:R-:W-:Y:S05]  /*23540*/  CALL.ABS.NOINC R2 ;  /* 0x0000000002007343 */ /* 0x004fea0003c00000 */
.L_x_2019:
[----:B------:R0:W1:Y:S01]  /*23550*/  LDC.64 R2, c[0x4][R17] ;  /* 0x0100000011027b82 */ /* 0x0000620000000a00 */
[----:B------:R-:W-:Y:S01]  /*23560*/  ULDC.64 UR4, c[0x4][0x118] ;  /* 0x0100460000047ab9 */ /* 0x000fe20000000a00 */
[----:B------:R-:W-:Y:S01]  /*23570*/  ULDC.64 UR6, c[0x4][0x120] ;  /* 0x0100480000067ab9 */ /* 0x000fe20000000a00 */
[----:B------:R-:W-:Y:S01]  /*23580*/  ULDC.64 UR8, c[0x4][0xb0] ;  /* 0x01002c0000087ab9 */ /* 0x000fe20000000a00 */
[----:B------:R-:W-:Y:S01]  /*23590*/  IMAD.U32 R4, RZ, RZ, UR4 ;  /* 0x00000004ff047e24 */ /* 0x000fe2000f8e00ff */
[----:B------:R-:W-:Y:S01]  /*235a0*/  MOV R5, UR5 ;  /* 0x0000000500057c02 */ /* 0x000fe20008000f00 */
[----:B------:R-:W-:Y:S01]  /*235b0*/  IMAD.U32 R6, RZ, RZ, UR6 ;  /* 0x00000006ff067e24 */ /* 0x000fe2000f8e00ff */
[----:B------:R-:W-:Y:S01]  /*235c0*/  MOV R13, RZ ;  /* 0x000000ff000d7202 */ /* 0x000fe20000000f00 */
[----:B------:R-:W-:Y:S02]  /*235d0*/  IMAD.U32 R7, RZ, RZ, UR7 ;  /* 0x00000007ff077e24 */ /* 0x000fe4000f8e00ff */
[----:B------:R-:W-:-:S02]  /*235e0*/  IMAD.U32 R10, RZ, RZ, UR8 ;  /* 0x00000008ff0a7e24 */ /* 0x000fc4000f8e00ff */
[----:B------:R-:W-:Y:S02]  /*235f0*/  IMAD.U32 R11, RZ, RZ, UR9 ;  /* 0x00000009ff0b7e24 */ /* 0x000fe4000f8e00ff */
[----:B------:R-:W-:Y:S02]  /*23600*/  IMAD.MOV.U32 R8, RZ, RZ, 0x70 ;  /* 0x00000070ff087424 */ /* 0x000fe400078e00ff */
[----:B0-----:R-:W-:-:S07]  /*23610*/  IMAD.MOV.U32 R12, RZ, RZ, 0x1 ;  /* 0x00000001ff0c7424 */ /* 0x001fce00078e00ff */
[----:B------:R-:W-:-:S07]  /*23620*/  LEPC R20, `(.L_x_2018) ;  /* 0x000000001014794e */ /* 0x000fce0000000000 */
[----:B-1----:R-:W-:Y:S05]  /*23630*/  CALL.ABS.NOINC R2 ;  /* 0x0000000002007343 */ /* 0x002fea0003c00000 */
.L_x_2018:
[----:B------:R-:W-:Y:S05]  /*23640*/  BSYNC B6 ;  /* 0x0000000000067941 */ /* 0x000fea0003800000 */
.L_x_2017:
[----:B------:R-:W-:Y:S01]  /*23650*/  ULDC.64 UR4, c[0x0][0x9f8] ;  /* 0x00027e0000047ab9 */ /* 0x000fe20000000a00 */
[----:B------:R-:W2:Y:S01]  /*23660*/  LDL R17, [R1+0x38] ;  /* 0x0000380001117983 */ /* 0x000ea20000100800 */
[----:B------:R-:W-:Y:S01]  /*23670*/  ISETP.NE.U32.AND P0, PT, RZ, UR4, PT ;  /* 0x00000004ff007c0c */ /* 0x000fe2000bf05070 */
[----:B------:R-:W-:Y:S01]  /*23680*/  IMAD.MOV.U32 R7, RZ, RZ, R19 ;  /* 0x000000ffff077224 */ /* 0x000fe200078e0013 */
[----:B------:R-:W-:Y:S02]  /*23690*/  ULDC.64 UR6, c[0x0][0x208] ;  /* 0x0000820000067ab9 */ /* 0x000fe40000000a00 */
[----:B------:R-:W-:Y:S01]  /*236a0*/  ISETP.NE.AND.EX P0, PT, RZ, UR5, PT, P0 ;  /* 0x00000005ff007c0c */ /* 0x000fe2000bf05300 */
[----:B------:R-:W-:-:S12]  /*236b0*/  ULDC.64 UR4, c[0x0][0xa08] ;  /* 0x0002820000047ab9 */ /* 0x000fd80000000a00 */
[----:B------:R-:W1:Y:S02]  /*236c0*/  @P0 LDC.64 R2, c[0x0][0x9f8] ;  /* 0x00027e00ff020b82 */ /* 0x000e640000000a00 */
[----:B-1----:R-:W-:-:S05]  /*236d0*/  @P0 IMAD.WIDE R2, R19, 0x4, R2 ;  /* 0x0000000413020825 */ /* 0x002fca00078e0202 */
[----:B------:R1:W3:Y:S02]  /*236e0*/  @P0 LDG.E R7, desc[UR6][R2.64] ;  /* 0x0000000602070981 */ /* 0x0002e4000c1e1900 */
[----:B-1----:R-:W1:Y:S02]  /*236f0*/  LDC.64 R2, c[0x0][0x418] ;  /* 0x00010600ff027b82 */ /* 0x002e640000000a00 */
[----:B-1----:R-:W-:Y:S01]  /*23700*/  LOP3.LUT P0, RZ, R2, UR4, RZ, 0xfc, !PT ;  /* 0x0000000402ff7c12 */ /* 0x002fe2000f80fcff */
[----:B------:R-:W-:-:S03]  /*23710*/  UMOV UR4, 0xffffffff ;  /* 0xffffffff00047882 */ /* 0x000fc60000000000 */
[----:B------:R-:W-:Y:S01]  /*23720*/  LOP3.LUT P0, RZ, R3, UR5, RZ, 0xfc, P0 ;  /* 0x0000000503ff7c12 */ /* 0x000fe2000800fcff */
[----:B--2---:R-:W-:Y:S01]  /*23730*/  VIADD R0, R17, 0xffffffff ;  /* 0xffffffff11007836 */ /* 0x004fe20000000000 */
[----:B---3--:R-:W-:Y:S01]  /*23740*/  SHF.R.S32.HI R8, RZ, 0x1f, R7 ;  /* 0x0000001fff087819 */ /* 0x008fe20000011407 */
[----:B------:R1:W-:Y:S01]  /*23750*/  STL [R1+0x14], R7 ;  /* 0x0000140701007387 */ /* 0x0003e20000100800 */
[----:B------:R-:W-:-:S03]  /*23760*/  SEL R17, R7, RZ, !P0 ;  /* 0x000000ff07117207 */ /* 0x000fc60004000000 */
[----:B------:R1:W-:Y:S01]  /*23770*/  STL [R1+0x24], R8 ;  /* 0x0000240801007387 */ /* 0x0003e20000100800 */
[----:B------:R-:W-:Y:S05]  /*23780*/  BRA.DIV UR4, `(.L_x_2020) ;  /* 0x0000005e04007947 */ /* 0x000fea000b800000 */
[----:B------:R-:W2:Y:S02]  /*23790*/  S2R R4, SR_TID.X ;  /* 0x0000000000047919 */ /* 0x000ea40000002100 */
[----:B--2---:R-:W-:-:S04]  /*237a0*/  SHF.R.U32.HI R4, RZ, 0x5, R4 ;  /* 0x00000005ff047819 */ /* 0x004fc80000011604 */
[----:B------:R-:W-:-:S05]  /*237b0*/  LOP3.LUT R4, R4, 0x3, RZ, 0xc0, !PT ;  /* 0x0000000304047812 */ /* 0x000fca00078ec0ff */
[----:B------:R2:W3:Y:S02]  /*237c0*/  SHFL.IDX PT, R14, R4, RZ, 0x1f ;  /* 0x00001fff040e7589 */ /* 0x0004e400000e0000 */
.L_x_2167:
[----:B--2---:R-:W2:Y:S01]  /*237d0*/  LDL.LU R4, [R1+0x4] ;  /* 0x0000040001047983 */ /* 0x004ea20000300800 */
[----:B------:R-:W-:Y:S02]  /*237e0*/  PLOP3.LUT P1, PT, PT, PT, PT, 0x8, 0x0 ;  /* 0x000000000000781c */ /* 0x000fe40003f2e170 */
[----:B---3--:R-:W-:Y:S01]  /*237f0*/  ISETP.NE.AND P0, PT, R14, RZ, PT ;  /* 0x000000ff0e00720c */ /* 0x008fe20003f05270 */
[----:B------:R3:W-:Y:S01]  /*23800*/  STL [R1+0x10], R0 ;  /* 0x0000100001007387 */ /* 0x0007e20000100800 */
[----:B--2---:R-:W-:-:S09]  /*23810*/  LOP3.LUT R4, R4, 0xfffffffb, RZ, 0xc0, !PT ;  /* 0xfffffffb04047812 */ /* 0x004fd200078ec0ff */
[----:B------:R-:W-:-:S05]  /*23820*/  @P1 LOP3.LUT R4, R4, 0x4, RZ, 0xfc, !PT ;  /* 0x0000000404041812 */ /* 0x000fca00078efcff */
[----:B------:R3:W-:Y:S01]  /*23830*/  STL [R1+0x4], R4 ;  /* 0x0000040401007387 */ /* 0x0007e20000100800 */
[----:B------:R-:W-:Y:S05]  /*23840*/  @P0 BRA `(.L_x_2021) ;  /* 0x0000000400440947 */ /* 0x000fea0003800000 */
[----:B------:R-:W-:-:S03]  /*23850*/  UMOV UR4, 0xffffffff ;  /* 0xffffffff00047882 */ /* 0x000fc60000000000 */
[----:B------:R-:W-:Y:S05]  /*23860*/  BRA.DIV UR4, `(.L_x_2022) ;  /* 0x0000005a04fc7947 */ /* 0x000fea000b800000 */
[----:B------:R-:W-:-:S13]  /*23870*/  ELECT P6, URZ, PT ;  /* 0x00000000003f782f */ /* 0x000fda00038c0000 */
.L_x_2170:
[----:B------:R-:W-:Y:S05]  /*23880*/  @!P6 BRA `(.L_x_2021) ;  /* 0x000000040034e947 */ /* 0x000fea0003800000 */
[----:B------:R-:W-:-:S04]  /*23890*/  ISETP.NE.U32.AND P0, PT, R2, RZ, PT ;  /* 0x000000ff0200720c */ /* 0x000fc80003f05070 */
[----:B------:R-:W-:-:S13]  /*238a0*/  ISETP.NE.AND.EX P0, PT, R3, RZ, PT, P0 ;  /* 0x000000ff0300720c */ /* 0x000fda0003f05300 */
[----:B------:R-:W-:Y:S05]  /*238b0*/  @!P0 BRA `(.L_x_2023) ;  /* 0x0000000000548947 */ /* 0x000fea0003800000 */
[----:B------:R-:W2:Y:S01]  /*238c0*/  LDC R6, c[0x0][0x43c] ;  /* 0x00010f00ff067b82 */ /* 0x000ea20000000800 */
[----:B------:R-:W-:Y:S01]  /*238d0*/  IMAD.MOV.U32 R9, RZ, RZ, R0 ;  /* 0x000000ffff097224 */ /* 0x000fe200078e0000 */
[----:B------:R-:W-:Y:S01]  /*238e0*/  ULDC.64 UR4, c[0x0][0x428] ;  /* 0x00010a0000047ab9 */ /* 0x000fe20000000a00 */
[----:B------:R-:W-:Y:S02]  /*238f0*/  ULDC.64 UR6, c[0x0][0x208] ;  /* 0x0000820000067ab9 */ /* 0x000fe40000000a00 */
[----:B---3--:R-:W-:Y:S01]  /*23900*/  IMAD.MOV.U32 R0, RZ, RZ, R9 ;  /* 0x000000ffff007224 */ /* 0x008fe200078e0009 */
[----:B--2---:R-:W-:-:S13]  /*23910*/  ISETP.NE.AND P0, PT, R6, 0x1, PT ;  /* 0x000000010600780c */ /* 0x004fda0003f05270 */
[----:B------:R-:W2:Y:S02]  /*23920*/  @P0 LDC.64 R4, c[0x0][0x440] ;  /* 0x00011000ff040b82 */ /* 0x000ea40000000a00 */
[----:B--2---:R-:W-:-:S05]  /*23930*/  @P0 IMAD.HI.U32 R4, R9, R4, RZ ;  /* 0x0000000409040227 */ /* 0x004fca00078e00ff */
        /* <DEDUP_REMOVED lines=8> */
[----:B------:R-:W-:-:S03]  /*239c0*/  IMAD.WIDE.U32 R4, R7, UR4, R4 ;  /* 0x0000000407047c25 */ /* 0x000fc6000f8e0004 */
[----:B------:R-:W-:Y:S02]  /*239d0*/  LEA R2, P0, R4, R2, 0x2 ;  /* 0x0000000204027211 */ /* 0x000fe400078010ff */
[----:B------:R-:W-:-:S04]  /*239e0*/  IADD3 R0, R5, R0, RZ ;  /* 0x0000000005007210 */ /* 0x000fc80007ffe0ff */
[----:B------:R-:W-:-:S05]  /*239f0*/  LEA.HI.X R3, R4, R3, R0, 0x2, P0 ;  /* 0x0000000304037211 */ /* 0x000fca00000f1400 */
[----:B------:R2:W5:Y:S02]  /*23a00*/  LDG.E R17, desc[UR6][R2.64] ;  /* 0x0000000602117981 */ /* 0x000564000c1e1900 */
.L_x_2023:
[----:B-1----:R-:W4:Y:S04]  /*23a10*/  LDL R7, [R1] ;  /* 0x0000000001077983 */ /* 0x002f280000100800 */
[----:B---3--:R-:W4:Y:S04]  /*23a20*/  LDL R0, [R1+0x8] ;  /* 0x0000080001007983 */ /* 0x008f280000100800 */
[----:B--2---:R-:W2:Y:S01]  /*23a30*/  LDL R2, [R1+0x18] ;  /* 0x0000180001027983 */ /* 0x004ea20000100800 */
[----:B----4-:R-:W-:Y:S01]  /*23a40*/  IMAD R0, R0, 0x8, R7 ;  /* 0x0000000800007824 */ /* 0x010fe200078e0207 */
[----:B--2---:R-:W-:-:S04]  /*23a50*/  SHF.L.U32 R2, R2, 0x1f, RZ ;  /* 0x0000001f02027819 */ /* 0x004fc800000006ff */
[----:B------:R-:W1:Y:S02]  /*23a60*/  SYNCS.PHASECHK.TRANS64.TRYWAIT P0, [R0+URZ+0x2a840], R2 ;  /* 0x02a84002000075a7 */ /* 0x000e64000800017f */
[----:B-1----:R-:W-:Y:S05]  /*23a70*/  @!P0 BRA `(.L_x_2024) ;  /* 0x0000005800988947 */ /* 0x002fea0003800000 */
.L_x_2171:
[----:B------:R2:W5:Y:S01]  /*23a80*/  LDL R3, [R1+0x4] ;  /* 0x0000040001037983 */ /* 0x0005620000100800 */
[----:B------:R-:W3:Y:S02]  /*23a90*/  S2R R4, SR_TID.X ;  /* 0x0000000000047919 */ /* 0x000ee40000002100 */
[----:B---3--:R-:W-:-:S04]  /*23aa0*/  LOP3.LUT R4, R4, 0x7f, RZ, 0xc0, !PT ;  /* 0x0000007f04047812 */ /* 0x008fc800078ec0ff */
[----:B------:R-:W-:-:S13]  /*23ab0*/  ISETP.NE.AND P0, PT, R4, RZ, PT ;  /* 0x000000ff0400720c */ /* 0x000fda0003f05270 */
[----:B--2---:R-:W-:Y:S05]  /*23ac0*/  @P0 BRA `(.L_x_2025) ;  /* 0x0000000000140947 */ /* 0x004fea0003800000 */
[----:B-----5:R-:W-:Y:S01]  /*23ad0*/  LOP3.LUT P1, RZ, R3, 0x1, RZ, 0xc0, !PT ;  /* 0x0000000103ff7812 */ /* 0x020fe2000782c0ff */
[----:B-1----:R-:W-:-:S04]  /*23ae0*/  IMAD.MOV.U32 R2, RZ, RZ, 0x9000 ;  /* 0x00009000ff027424 */ /* 0x002fc800078e00ff */
[----:B------:R2:W-:Y:S08]  /*23af0*/  SYNCS.ARRIVE.TRANS64 RZ, [R0+URZ+0x2a830], R2 ;  /* 0x02a8300200ff79a7 */ /* 0x0005f0000800003f */
[----:B------:R-:W-:Y:S05]  /*23b00*/  @!P1 BRA `(.L_x_2025) ;  /* 0x0000000000049947 */ /* 0x000fea0003800000 */
[----:B------:R-:W-:Y:S01]  /*23b10*/  BPT.TRAP 0x1 ;  /* 0x000000040000795c */ /* 0x000fe20000300000 */
.L_x_2025:
[----:B------:R-:W3:Y:S04]  /*23b20*/  LDL R6, [R1] ;  /* 0x0000000001067983 */ /* 0x000ee80000100800 */
[----:B------:R-:W3:Y:S04]  /*23b30*/  LDL R5, [R1+0x8] ;  /* 0x0000080001057983 */ /* 0x000ee80000100800 */
[----:B------:R-:W4:Y:S04]  /*23b40*/  LDL R4, [R1+0x10] ;  /* 0x0000100001047983 */ /* 0x000f280000100800 */
[----:B-12---:R-:W2:Y:S01]  /*23b50*/  LDL R2, [R1+0x1c] ;  /* 0x00001c0001027983 */ /* 0x006ea20000100800 */
        /* <DEDUP_REMOVED lines=8> */
[----:B------:R-:W-:Y:S01]  /*23be0*/  LOP3.LUT R3, R3, 0xfffffffb, RZ, 0xc0, !PT ;  /* 0xfffffffb03037812 */ /* 0x000fe200078ec0ff */
[----:B------:R-:W-:-:S04]  /*23bf0*/  UMOV UR17, 0x40 ;  /* 0x0000004000117882 */ /* 0x000fc80000000000 */
[----:B------:R-:W-:-:S06]  /*23c00*/  UIADD3 UR9, UR9, 0x2a830, URZ ;  /* 0x0002a83009097890 */ /* 0x000fcc000fffe03f */
[----:B------:R-:W-:-:S05]  /*23c10*/  @P0 LOP3.LUT R3, R3, 0x4, RZ, 0xfc, !PT ;  /* 0x0000000403030812 */ /* 0x000fca00078efcff */
[----:B------:R1:W-:Y:S01]  /*23c20*/  STL [R1+0x4], R3 ;  /* 0x0000040301007387 */ /* 0x0003e20000100800 */
[----:B---3--:R-:W-:Y:S01]  /*23c30*/  IMAD R0, R5, 0x9000, R6 ;  /* 0x0000900005007824 */ /* 0x008fe200078e0206 */
[----:B----4-:R-:W-:-:S04]  /*23c40*/  R2UR UR11, R4 ;  /* 0x00000000040b72ca */ /* 0x010fc800000e0000 */
[----:B------:R-:W-:Y:S02]  /*23c50*/  R2UR UR8, R0 ;  /* 0x00000000000872ca */ /* 0x000fe400000e0000 */
[----:B--2---:R-:W-:-:S11]  /*23c60*/  R2UR UR5, R2 ;  /* 0x00000000020572ca */ /* 0x004fd600000e0000 */
[----:B------:R-:W-:Y:S02]  /*23c70*/  UIADD3 UR14, UR8, 0x18400, URZ ;  /* 0x00018400080e7890 */ /* 0x000fe4000fffe03f */
[----:B------:R-:W-:Y:S02]  /*23c80*/  UIMAD UR11, UR11, 0x60, UR5 ;  /* 0x000000600b0b78a4 */ /* 0x000fe4000f8e0205 */
        /* <DEDUP_REMOVED lines=12> */
[----:B-1----:R-:W-:Y:S01]  /*23d50*/  NOP ;  /* 0x0000000000007918 */ /* 0x002fe20000000000 */
.L_x_2021:
[----:B---3--:R-:W2:Y:S04]  /*23d60*/  LDL R4, [R1] ;  /* 0x0000000001047983 */ /* 0x008ea80000100800 */
[----:B------:R-:W3:Y:S01]  /*23d70*/  LDL.LU R3, [R1+0x40] ;  /* 0x0000400001037983 */ /* 0x000ee20000300800 */
[----:B------:R-:W-:Y:S05]  /*23d80*/  WARPSYNC.ALL ;  /* 0x0000000000007948 */ /* 0x000fea0003800000 */
[----:B------:R-:W-:Y:S01]  /*23d90*/  ULDC.64 UR4, c[0x0][0x298] ;  /* 0x0000a60000047ab9 */ /* 0x000fe20000000a00 */
[----:B------:R-:W-:Y:S01]  /*23da0*/  BSSY B6, `(.L_x_2026) ;  /* 0x000001c000067945 */ /* 0x000fe20003800000 */
[----:B------:R-:W-:Y:S01]  /*23db0*/  BAR.SYNC.DEFER_BLOCKING 0x8, 0x180 ;  /* 0x0206000000007b1d */ /* 0x000fe20000010000 */
[----:B---3--:R-:W-:-:S05]  /*23dc0*/  SHF.R.S32.HI R0, RZ, 0x1f, R3 ;  /* 0x0000001fff007819 */ /* 0x008fca0000011403 */
[----:B------:R-:W-:Y:S02]  /*23dd0*/  IMAD R2, R0, UR4, RZ ;  /* 0x0000000400027c24 */ /* 0x000fe4000f8e02ff */
[----:B--2---:R-:W-:Y:S02]  /*23de0*/  VIADD R0, R4, 0xc400 ;  /* 0x0000c40004007836 */ /* 0x004fe40000000000 */
[C---:B------:R-:W-:Y:S02]  /*23df0*/  IMAD R2, R3.reuse, UR5, R2 ;  /* 0x0000000503027c24 */ /* 0x040fe4000f8e0202 */
[----:B------:R-:W-:Y:S01]  /*23e00*/  IMAD.WIDE.U32 R4, R3, UR4, RZ ;  /* 0x0000000403047c25 */ /* 0x000fe2000f8e00ff */
[----:B------:R-:W-:-:S03]  /*23e10*/  LOP3.LUT P0, RZ, R0, 0x3ff, RZ, 0xc0, !PT ;  /* 0x000003ff00ff7812 */ /* 0x000fc6000780c0ff */
[----:B------:R-:W-:Y:S01]  /*23e20*/  IMAD.IADD R0, R5, 0x1, R2 ;  /* 0x0000000105007824 */ /* 0x000fe200078e0202 */
[----:B------:R2:W-:Y:S04]  /*23e30*/  STL.64 [R1+0x40], R4 ;  /* 0x0000400401007387 */ /* 0x0005e80000100a00 */
[----:B------:R2:W-:Y:S05]  /*23e40*/  STL [R1+0x4c], R0 ;  /* 0x00004c0001007387 */ /* 0x0005ea0000100800 */
[----:B------:R-:W-:Y:S05]  /*23e50*/  @!P0 BRA `(.L_x_2027) ;  /* 0x0000000000408947 */ /* 0x000fea0003800000 */
[----:B------:R-:W-:Y:S01]  /*23e60*/  MOV R2, 0x0 ;  /* 0x0000000000027802 */ /* 0x000fe20000000f00 */
[----:B------:R-:W-:Y:S01]  /*23e70*/  ULDC.64 UR4, c[0x4][0x118] ;  /* 0x0100460000047ab9 */ /* 0x000fe20000000a00 */
[----:B------:R-:W-:Y:S01]  /*23e80*/  ULDC.64 UR6, c[0x4][0x120] ;  /* 0x0100480000067ab9 */ /* 0x000fe20000000a00 */
[----:B------:R-:W-:Y:S01]  /*23e90*/  ULDC.64 UR8, c[0x4][0x88] ;  /* 0x0100220000087ab9 */ /* 0x000fe20000000a00 */
[----:B--2---:R-:W-:Y:S01]  /*23ea0*/  IMAD.U32 R4, RZ, RZ, UR4 ;  /* 0x00000004ff047e24 */ /* 0x004fe2000f8e00ff */
[----:B------:R-:W-:Y:S01]  /*23eb0*/  MOV R6, UR6 ;  /* 0x0000000600067c02 */ /* 0x000fe20008000f00 */
[----:B------:R-:W2:Y:S01]  /*23ec0*/  LDC.64 R2, c[0x4][R2] ;  /* 0x0100000002027b82 */ /* 0x000ea20000000a00 */
[----:B------:R-:W-:Y:S02]  /*23ed0*/  IMAD.U32 R5, RZ, RZ, UR5 ;  /* 0x00000005ff057e24 */ /* 0x000fe4000f8e00ff */
[----:B-1----:R-:W-:Y:S02]  /*23ee0*/  IMAD.U32 R7, RZ, RZ, UR7 ;  /* 0x00000007ff077e24 */ /* 0x002fe4000f8e00ff */
[----:B------:R-:W-:-:S02]  /*23ef0*/  IMAD.U32 R10, RZ, RZ, UR8 ;  /* 0x00000008ff0a7e24 */ /* 0x000fc4000f8e00ff */
[----:B0-----:R-:W-:Y:S02]  /*23f00*/  IMAD.U32 R11, RZ, RZ, UR9 ;  /* 0x00000009ff0b7e24 */ /* 0x001fe4000f8e00ff */
[----:B------:R-:W-:Y:S02]  /*23f10*/  IMAD.MOV.U32 R8, RZ, RZ, 0x70 ;  /* 0x00000070ff087424 */ /* 0x000fe400078e00ff */
[----:B------:R-:W-:Y:S02]  /*23f20*/  IMAD.MOV.U32 R12, RZ, RZ, 0x1 ;  /* 0x00000001ff0c7424 */ /* 0x000fe400078e00ff */
[----:B------:R-:W-:-:S07]  /*23f30*/  IMAD.MOV.U32 R13, RZ, RZ, RZ ;  /* 0x000000ffff0d7224 */ /* 0x000fce00078e00ff */
[----:B------:R-:W-:-:S07]  /*23f40*/  LEPC R20, `(.L_x_2027) ;  /* 0x000000001014794e */ /* 0x000fce0000000000 */
[----:B--2---:R-:W-:Y:S05]  /*23f50*/  CALL.ABS.NOINC R2 ;  /* 0x0000000002007343 */ /* 0x004fea0003c00000 */
.L_x_2027:
[----:B------:R-:W-:Y:S05]  /*23f60*/  BSYNC B6 ;  /* 0x0000000000067941 */ /* 0x000fea0003800000 */
.L_x_2026:
[----:B--2---:R-:W2:Y:S01]  /*23f70*/  LDL.LU R0, [R1+0x4c] ;  /* 0x00004c0001007983 */ /* 0x004ea20000300800 */
[----:B-1----:R-:W1:Y:S01]  /*23f80*/  LDC R7, c[0x0][0x448] ;  /* 0x00011200ff077b82 */ /* 0x002e620000000800 */
[----:B------:R-:W-:Y:S02]  /*23f90*/  ULDC.64 UR4, c[0x0][0x2d8] ;  /* 0x0000b60000047ab9 */ /* 0x000fe40000000a00 */
[----:B------:R-:W2:Y:S04]  /*23fa0*/  LDL.LU.64 R2, [R1+0x40] ;  /* 0x0000400001027983 */ /* 0x000ea80000300a00 */
[----:B0-----:R-:W3:Y:S01]  /*23fb0*/  LDL R11, [R1+0x34] ;  /* 0x00003400010b7983 */ /* 0x001ee20000100800 */
[----:B------:R-:W0:Y:S01]  /*23fc0*/  S2R R5, SR_TID.X ;  /* 0x0000000000057919 */ /* 0x000e220000002100 */
[----:B------:R-:W4:Y:S01]  /*23fd0*/  S2R R8, SR_TID.X ;  /* 0x0000000000087919 */ /* 0x000f220000002100 */
[----:B0-----:R-:W-:-:S04]  /*23fe0*/  LOP3.LUT R5, R5, 0x7f, RZ, 0xc0, !PT ;  /* 0x0000007f05057812 */ /* 0x001fc800078ec0ff */
[----:B------:R-:W-:Y:S01]  /*23ff0*/  SHF.R.U32.HI R5, RZ, 0x3, R5 ;  /* 0x00000003ff057819 */ /* 0x000fe20000011605 */
[----:B----4-:R-:W-:-:S05]  /*24000*/  IMAD.SHL.U32 R8, R8, 0x10, RZ ;  /* 0x0000001008087824 */ /* 0x010fca00078e00ff */
[----:B------:R-:W-:Y:S01]  /*24010*/  LOP3.LUT R8, R5, 0x70, R8, 0xf8, !PT ;  /* 0x0000007005087812 */ /* 0x000fe200078ef808 */
[----:B------:R-:W0:Y:S01]  /*24020*/  S2R R9, SR_TID.X ;  /* 0x0000000000097919 */ /* 0x000e220000002100 */
[----:B------:R-:W4:Y:S01]  /*24030*/  S2R R10, SR_TID.X ;  /* 0x00000000000a7919 */ /* 0x000f220000002100 */
[----:B0-----:R-:W-:-:S05]  /*24040*/  IMAD.SHL.U32 R9, R9, 0x8, RZ ;  /* 0x0000000809097824 */ /* 0x001fca00078e00ff */
[----:B------:R-:W-:-:S04]  /*24050*/  LOP3.LUT R9, R9, 0x38, RZ, 0xc0, !PT ;  /* 0x0000003809097812 */ /* 0x000fc800078ec0ff */
[C---:B------:R-:W-:Y:S02]  /*24060*/  LOP3.LUT R12, R9.reuse, 0x40, RZ, 0xfc, !PT ;  /* 0x00000040090c7812 */ /* 0x040fe400078efcff */
[----:B------:R-:W-:Y:S02]  /*24070*/  LOP3.LUT R9, R9, 0x80, RZ, 0xfc, !PT ;  /* 0x0000008009097812 */ /* 0x000fe400078efcff */
[----:B----4-:R-:W-:-:S04]  /*24080*/  LOP3.LUT R10, R10, 0x7f, RZ, 0xc0, !PT ;  /* 0x0000007f0a0a7812 */ /* 0x010fc800078ec0ff */
[----:B------:R-:W-:Y:S02]  /*24090*/  SHF.R.U32.HI R10, RZ, 0x3, R10 ;  /* 0x00000003ff0a7819 */ /* 0x000fe4000001160a */
[----:B--2---:R-:W-:Y:S02]  /*240a0*/  MOV R3, R0 ;  /* 0x0000000000037202 */ /* 0x004fe40000000f00 */
        /* <DEDUP_REMOVED lines=12> */
[----:B-1----:R-:W-:-:S13]  /*24170*/  ISETP.NE.AND P0, PT, R7, 0x1, PT ;  /* 0x000000010700780c */ /* 0x002fda0003f05270 */
[----:B------:R-:W0:Y:S08]  /*24180*/  @P0 LDC R5, c[0x0][0x44c] ;  /* 0x00011300ff050b82 */ /* 0x000e300000000800 */
[----:B------:R-:W1:Y:S01]  /*24190*/  @P0 LDC R6, c[0x0][0x450] ;  /* 0x00011400ff060b82 */ /* 0x000e620000000800 */
[----:B------:R-:W-:Y:S02]  /*241a0*/  IMAD R4, R4, UR4, RZ ;  /* 0x0000000404047c24 */ /* 0x000fe4000f8e02ff */
[----:B------:R-:W-:-:S04]  /*241b0*/  IMAD.WIDE.U32 R2, R0, UR4, R2 ;  /* 0x0000000400027c25 */ /* 0x000fc8000f8e0002 */
[----:B------:R-:W-:Y:S01]  /*241c0*/  IMAD R0, R0, UR5, R4 ;  /* 0x0000000500007c24 */ /* 0x000fe2000f8e0204 */
[----:B------:R-:W-:Y:S01]  /*241d0*/  ULDC.64 UR4, c[0x0][0x2d0] ;  /* 0x0000b40000047ab9 */ /* 0x000fe20000000a00 */
[----:B---3--:R-:W-:Y:S02]  /*241e0*/  IMAD.IADD R4, R8, 0x1, R11 ;  /* 0x0000000108047824 */ /* 0x008fe400078e020b */
[----:B------:R-:W-:Y:S02]  /*241f0*/  IMAD.IADD R3, R3, 0x1, R0 ;  /* 0x0000000103037824 */ /* 0x000fe400078e0200 */
[----:B0-----:R-:W-:-:S04]  /*24200*/  @P0 IMAD.HI.U32 R5, R4, R5, RZ ;  /* 0x0000000504050227 */ /* 0x001fc800078e00ff */
[----:B------:R-:W-:Y:S01]  /*24210*/  IMAD.MOV.U32 R0, RZ, RZ, R4 ;  /* 0x000000ffff007224 */ /* 0x000fe200078e0004 */
[----:B-1----:R-:W-:Y:S01]  /*24220*/  @P0 SHF.R.U32.HI R0, RZ, R6, R5 ;  /* 0x00000006ff000219 */ /* 0x002fe20000011605 */
[----:B------:R-:W0:Y:S04]  /*24230*/  S2R R8, SR_TID.X ;  /* 0x0000000000087919 */ /* 0x000e280000002100 */
[----:B------:R-:W-:-:S04]  /*24240*/  IMAD.MOV R5, RZ, RZ, -R0 ;  /* 0x000000ffff057224 */ /* 0x000fc800078e0a00 */
[----:B------:R-:W-:Y:S01]  /*24250*/  IMAD R4, R7, R5, R4 ;  /* 0x0000000507047224 */ /* 0x000fe200078e0204 */
[----:B------:R-:W-:Y:S01]  /*24260*/  SHF.R.S32.HI R5, RZ, 0x1f, R0 ;  /* 0x0000001fff057819 */ /* 0x000fe20000011400 */
[----:B------:R-:W-:-:S04]  /*24270*/  IMAD.WIDE.U32 R2, R0, UR4, R2 ;  /* 0x0000000400027c25 */ /* 0x000fc8000f8e0002 */
[----:B------:R-:W-:-:S04]  /*24280*/  IMAD R5, R5, UR4, RZ ;  /* 0x0000000405057c24 */ /* 0x000fc8000f8e02ff */
[----:B------:R-:W-:Y:S01]  /*24290*/  IMAD R0, R0, UR5, R5 ;  /* 0x0000000500007c24 */ /* 0x000fe2000f8e0205 */
[----:B------:R-:W-:-:S04]  /*242a0*/  ULDC.64 UR4, c[0x0][0x2c8] ;  /* 0x0000b20000047ab9 */ /* 0x000fc80000000a00 */
[----:B------:R-:W-:Y:S02]  /*242b0*/  IADD3 R3, R3, R0, RZ ;  /* 0x0000000003037210 */ /* 0x000fe40007ffe0ff */
[----:B------:R-:W-:-:S05]  /*242c0*/  SHF.R.S32.HI R0, RZ, 0x1f, R4 ;  /* 0x0000001fff007819 */ /* 0x000fca0000011404 */
[----:B------:R-:W-:Y:S02]  /*242d0*/  IMAD R0, R0, UR4, RZ ;  /* 0x0000000400007c24 */ /* 0x000fe4000f8e02ff */
[----:B------:R-:W-:-:S04]  /*242e0*/  IMAD.WIDE.U32 R2, R4, UR4, R2 ;  /* 0x0000000404027c25 */ /* 0x000fc8000f8e0002 */
[----:B------:R-:W-:Y:S01]  /*242f0*/  IMAD R4, R4, UR5, R0 ;  /* 0x0000000504047c24 */ /* 0x000fe2000f8e0200 */
[----:B------:R-:W-:Y:S01]  /*24300*/  ULDC.64 UR4, c[0x0][0x280] ;  /* 0x0000a00000047ab9 */ /* 0x000fe20000000a00 */
[----:B0-----:R-:W-:Y:S02]  /*24310*/  IMAD.SHL.U32 R8, R8, 0x8, RZ ;  /* 0x0000000808087824 */ /* 0x001fe400078e00ff */
[----:B------:R-:W-:Y:S01]  /*24320*/  IMAD.IADD R3, R3, 0x1, R4 ;  /* 0x0000000103037824 */ /* 0x000fe200078e0204 */
[----:B------:R-:W-:Y:S01]  /*24330*/  LEA R4, P0, R2, UR4, 0x1 ;  /* 0x0000000402047c11 */ /* 0x000fe2000f8008ff */
[----:B------:R-:W-:Y:S01]  /*24340*/  ULDC UR4, c[0x0][0x2b8] ;  /* 0x0000ae0000047ab9 */ /* 0x000fe20000000800 */
[----:B------:R-:W-:Y:S02]  /*24350*/  LOP3.LUT R8, R8, 0x38, RZ, 0xc0, !PT ;  /* 0x0000003808087812 */ /* 0x000fe400078ec0ff */
[----:B------:R-:W-:Y:S01]  /*24360*/  LEA.HI.X R3, R2, UR5, R3, 0x1, P0 ;  /* 0x0000000502037c11 */ /* 0x000fe200080f0c03 */
[----:B------:R-:W-:Y:S01]  /*24370*/  UMOV UR5, 0xffffffff ;  /* 0xffffffff00057882 */ /* 0x000fe20000000000 */
[----:B------:R-:W-:-:S02]  /*24380*/  ISETP.GE.AND P3, PT, R8, UR4, PT ;  /* 0x0000000408007c0c */ /* 0x000fc4000bf66270 */
[----:B------:R-:W-:Y:S02]  /*24390*/  ISETP.GE.AND P0, PT, R12, UR4, PT ;  /* 0x000000040c007c0c */ /* 0x000fe4000bf06270 */
[----:B------:R-:W-:Y:S01]  /*243a0*/  ISETP.GE.AND P1, PT, R9, UR4, PT ;  /* 0x0000000409007c0c */ /* 0x000fe2000bf26270 */
[----:B------:R-:W-:-:S12]  /*243b0*/  BRA.DIV UR5, `(.L_x_2028) ;  /* 0x00000052055c7947 */ /* 0x000fd8000b800000 */
[----:B------:R-:W2:Y:S04]  /*243c0*/  LDL.LU R6, [R1+0x3c] ;  /* 0x00003c0001067983 */ /* 0x000ea80000300800 */
[----:B------:R-:W3:Y:S04]  /*243d0*/  LDL.LU R11, [R1+0x34] ;  /* 0x00003400010b7983 */ /* 0x000ee80000300800 */
[----:B------:R-:W4:Y:S01]  /*243e0*/  LDL R9, [R1+0x2c] ;  /* 0x00002c0001097983 */ /* 0x000f220000100800 */
[----:B------:R-:W-:Y:S01]  /*243f0*/  ULDC.64 UR4, c[0x0][0x208] ;  /* 0x0000820000047ab9 */ /* 0x000fe20000000a00 */
[----:B--2---:R-:W-:-:S02]  /*24400*/  IMAD R2, R6, R7, RZ ;  /* 0x0000000706027224 */ /* 0x004fc400078e02ff */
[----:B------:R-:W0:Y:S01]  /*24410*/  SHFL.IDX PT, R7, R4, RZ, 0x181f ;  /* 0x00181fff04077589 */ /* 0x000e2200000e0000 */
[----:B---3--:R-:W-:-:S03]  /*24420*/  IMAD.IADD R0, R10, 0x1, R11 ;  /* 0x000000010a007824 */ /* 0x008fc600078e020b */
[----:B------:R-:W1:Y:S01]  /*24430*/  SHFL.IDX PT, R6, R3, RZ, 0x181f ;  /* 0x00181fff03067589 */ /* 0x000e6200000e0000 */
[C---:B------:R-:W-:Y:S01]  /*24440*/  VIADD R5, R0.reuse, 0x10 ;  /* 0x0000001000057836 */ /* 0x040fe20000000000 */
[----:B------:R-:W-:-:S13]  /*24450*/  ISETP.GE.AND P2, PT, R0, R2, PT ;  /* 0x000000020000720c */ /* 0x000fda0003f46270 */
[----:B0-----:R-:W-:-:S05]  /*24460*/  @!P2 LEA R7, P4, R8, R7, 0x1 ;  /* 0x000000070807a211 */ /* 0x001fca00078808ff */
[----:B-1----:R-:W-:-:S05]  /*24470*/  @!P2 IMAD.X R6, RZ, RZ, R6, P4 ;  /* 0x000000ffff06a224 */ /* 0x002fca00020e0606 */
[----:B------:R-:W-:-:S04]  /*24480*/  @!P2 LOP3.LUT R7, R7, R6, RZ, 0x3c, !PT ;  /* 0x000000060707a212 */ /* 0x000fc800078e3cff */
[----:B------:R-:W-:-:S04]  /*24490*/  @!P2 LOP3.LUT R6, R7, R6, RZ, 0x3c, !PT ;  /* 0x000000060706a212 */ /* 0x000fc800078e3cff */
[----:B------:R-:W-:-:S05]  /*244a0*/  @!P2 LOP3.LUT R7, R7, R6, RZ, 0x3c, !PT ;  /* 0x000000060707a212 */ /* 0x000fca00078e3cff */
[----:B------:R-:W-:Y:S01]  /*244b0*/  @!PT LDS RZ, [RZ] ;  /* 0x00000000fffff984 */ /* 0x000fe20000000800 */
[----:B----4-:R-:W-:Y:S04]  /*244c0*/  @!P2 LDGSTS.E.BYPASS.LTC128B.128 [R9+0xc400], desc[UR4][R6.64], !P3 ;  /* 0x0c4000000609afae */ /* 0x010fe8000d901d44 */
        /* <DEDUP_REMOVED lines=64> */
[----:B------:R0:W1:Y:S04]  /*248d0*/  SHFL.IDX PT, R5, R3, 0x7, 0x181f ;  /* 0x00f81f0003057f89 */ /* 0x00006800000e0000 */
[----:B------:R0:W-:Y:S04]  /*248e0*/  @!P2 LDGSTS.E.BYPASS.LTC128B.128 [R9+0xf400], desc[UR4][R6.64], !P3 ;  /* 0x0f4000000609afae */ /* 0x0001e8000d901d44 */
[----:B------:R0:W-:Y:S04]  /*248f0*/  @!P2 LDGSTS.E.BYPASS.LTC128B.128 [R9+0x13400], desc[UR4][R6.64+0x80], !P0 ;  /* 0x134000800609afae */ /* 0x0001e8000c101d44 */
[----:B------:R0:W-:Y:S04]  /*24900*/  @!P2 LDGSTS.E.BYPASS.LTC128B.128 [R9+0x17400], desc[UR4][R6.64+0x100], !P1 ;  /* 0x174001000609afae */ /* 0x0001e8000c901d44 */
[----:B------:R0:W2:Y:S02]  /*24910*/  SHFL.IDX PT, R3, R4, 0x7, 0x181f ;  /* 0x00f81f0004037f89 */ /* 0x0000a400000e0000 */
.L_x_2188:
[----:B------:R-:W-:Y:S01]  /*24920*/  VIADD R0, R0, 0x70 ;  /* 0x0000007000007836 */ /* 0x000fe20000000000 */
[----:B------:R-:W-:Y:S04]  /*24930*/  BSSY B0, `(.L_x_2029) ;  /* 0x000000d000007945 */ /* 0x000fe80003800000 */
[----:B------:R-:W-:-:S13]  /*24940*/  ISETP.GE.AND P2, PT, R0, R2, PT ;  /* 0x000000020000720c */ /* 0x000fda0003f46270 */
[----:B------:R-:W-:Y:S05]  /*24950*/  @P2 BRA `(.L_x_2030) ;  /* 0x0000000000282947 */ /* 0x000fea0003800000 */
[----:B0-----:R-:W3:Y:S01]  /*24960*/  LDL R4, [R1+0x2c] ;  /* 0x00002c0001047983 */ /* 0x001ee20000100800 */
[----:B--2---:R-:W-:Y:S01]  /*24970*/  LEA R2, P2, R8, R3, 0x1 ;  /* 0x0000000308027211 */ /* 0x004fe200078408ff */
[----:B------:R-:W-:-:S04]  /*24980*/  ULDC.64 UR4, c[0x0][0x208] ;  /* 0x0000820000047ab9 */ /* 0x000fc80000000a00 */
[----:B-1----:R-:W-:-:S05]  /*24990*/  IMAD.X R3, RZ, RZ, R5, P2 ;  /* 0x000000ffff037224 */ /* 0x002fca00010e0605 */
[----:B------:R-:W-:Y:S01]  /*249a0*/  @!PT LDS RZ, [RZ] ;  /* 0x00000000fffff984 */ /* 0x000fe20000000800 */
[----:B------:R-:W-:Y:S01]  /*249b0*/  @!PT LDS RZ, [RZ] ;  /* 0x00000000fffff984 */ /* 0x000fe20000000800 */
[----:B------:R-:W-:Y:S01]  /*249c0*/  @!PT LDS RZ, [RZ] ;  /* 0x00000000fffff984 */ /* 0x000fe20000000800 */
[----:B---3--:R3:W-:Y:S04]  /*249d0*/  LDGSTS.E.BYPASS.LTC128B.128 [R4+0xfc00], desc[UR4][R2.64], !P3 ;  /* 0x0fc0000002047fae */ /* 0x0087e8000d901d44 */
[----:B------:R3:W-:Y:S04]  /*249e0*/  LDGSTS.E.BYPASS.LTC128B.128 [R4+0x13c00], desc[UR4][R2.64+0x80], !P0 ;  /* 0x13c0008002047fae */ /* 0x0007e8000c101d44 */
[----:B------:R3:W-:Y:S02]  /*249f0*/  LDGSTS.E.BYPASS.LTC128B.128 [R4+0x17c00], desc[UR4][R2.64+0x100], !P1 ;  /* 0x17c0010002047fae */ /* 0x0007e4000c901d44 */
.L_x_2030:
[----:B------:R-:W-:Y:S05]  /*24a00*/  BSYNC B0 ;  /* 0x0000000000007941 */ /* 0x000fea0003800000 */
.L_x_2029:
[----:B------:R4:W5:Y:S01]  /*24a10*/  LDL R8, [R1] ;  /* 0x0000000001087983 */ /* 0x0009620000100800 */
[----:B------:R-:W-:Y:S01]  /*24a20*/  PLOP3.LUT P0, PT, PT, PT, PT, 0x80, 0x0 ;  /* 0x000000000000781c */ /* 0x000fe20003f0f070 */
[----:B------:R-:W-:-:S12]  /*24a30*/  NOP ;  /* 0x0000000000007918 */ /* 0x000fd80000000000 */
.L_x_2031:
[----:B---3--:R-:W3:Y:S01]  /*24a40*/  LDL R2, [R1] ;  /* 0x0000000001027983 */ /* 0x008ee20000100800 */
[----:B------:R-:W-:Y:S02]  /*24a50*/  PLOP3.LUT P1, PT, P1, P0, PT, 0xa2, 0x0 ;  /* 0x000000000000781c */ /* 0x000fe40000f21472 */
[----:B---3--:R-:W-:-:S08]  /*24a60*/  @P0 R2UR P1, UR4, R2 ;  /* 0x00000000020402ca */ /* 0x008fd00000020000 */
[----:B------:R-:W-:-:S05]  /*24a70*/  @P0 PLOP3.LUT P0, PT, P1, PT, PT, 0x80, 0x0 ;  /* 0x000000000000081c */ /* 0x000fca0000f0f070 */
[----:B------:R-:W-:Y:S01]  /*24a80*/  @!P1 SYNCS.ARRIVE.TRANS64.RED.A0T1 RZ, [UR4+0x2a800], RZ ;  /* 0x02a800ffffff99a7 */ /* 0x000fe20008200404 */
[----:B------:R-:W-:Y:S07]  /*24a90*/  @!P1 ARRIVES.LDGSTSBAR.64.TRANSCNT [UR4+0x2a800] ;  /* 0x02a80000ff0099b0 */ /* 0x000fee0008000a84 */
[----:B------:R-:W-:Y:S05]  /*24aa0*/  @P0 BRA.U.ANY `(.L_x_2031) ;  /* 0xfffffffd00e40947 */ /* 0x000fea000393ffff */
[----:B0-2---:R-:W2:Y:S02]  /*24ab0*/  LDL.LU R3, [R1+0x48] ;  /* 0x0000480001037983 */ /* 0x005ea40000300800 */
        /* <DEDUP_REMOVED lines=9> */
[----:B------:R-:W2:Y:S03]  /*24b50*/  SYNCS.PHASECHK.TRANS64.TRYWAIT P0, [R2+URZ+0x2a820], R0 ;  /* 0x02a82000020075a7 */ /* 0x000ea6000800017f */
[----:B0-2---:R-:W-:Y:S05]  /*24b60*/  @!P0 BRA `(.L_x_2033) ;  /* 0x00000054005c8947 */ /* 0x005fea0003800000 */
.L_x_2189:
[----:B------:R-:W-:Y:S05]  /*24b70*/  BSYNC B0 ;  /* 0x0000000000007941 */ /* 0x000fea0003800000 */
.L_x_2032:
[----:B------:R-:W2:Y:S04]  /*24b80*/  LDL R3, [R1+0x38] ;  /* 0x0000380001037983 */ /* 0x000ea80000100800 */
[----:B0-----:R-:W3:Y:S01]  /*24b90*/  LDL R2, [R1+0x30] ;  /* 0x0000300001027983 */ /* 0x001ee20000100800 */
[----:B------:R-:W-:Y:S01]  /*24ba0*/  BSSY B0, `(.L_x_2034) ;  /* 0x000022b000007945 */ /* 0x000fe20003800000 */
[----:B--2---:R-:W-:-:S05]  /*24bb0*/  VIADD R0, R3, 0xfffffffe ;  /* 0xfffffffe03007836 */ /* 0x004fca0000000000 */
[----:B---3--:R-:W-:-:S13]  /*24bc0*/  ISETP.GE.AND P0, PT, R0, R2, PT ;  /* 0x000000020000720c */ /* 0x008fda0003f06270 */
[----:B------:R-:W-:Y:S05]  /*24bd0*/  @!P0 BRA `(.L_x_2035) ;  /* 0x00000020009c8947 */ /* 0x000fea0003800000 */
[----:B------:R-:W-:Y:S01]  /*24be0*/  LOP3.LUT R2, RZ, R2, RZ, 0x33, !PT ;  /* 0x00000002ff027212 */ /* 0x000fe200078e33ff */
[----:B------:R-:W-:Y:S01]  /*24bf0*/  BSSY B2, `(.L_x_2036) ;  /* 0x00000bb000027945 */ /* 0x000fe20003800000 */
[----:B-----5:R-:W-:-:S04]  /*24c00*/  IADD3 R8, -R3, RZ, RZ ;  /* 0x000000ff03087210 */ /* 0x020fc80007ffe1ff */
[----:B------:R-:W-:-:S05]  /*24c10*/  VIADDMNMX R8, R8, 0x1, R2, !PT ;  /* 0x0000000108087846 */ /* 0x000fca0007800102 */
[----:B------:R-:W-:-:S05]  /*24c20*/  IMAD.IADD R2, R3, 0x1, R8 ;  /* 0x0000000103027824 */ /* 0x000fca00078e0208 */
[----:B------:R-:W-:-:S04]  /*24c30*/  LOP3.LUT R2, R2, 0x1, RZ, 0xc0, !PT ;  /* 0x0000000102027812 */ /* 0x000fc800078ec0ff */
[----:B------:R-:W-:-:S13]  /*24c40*/  ISETP.NE.U32.AND P0, PT, R2, 0x1, PT ;  /* 0x000000010200780c */ /* 0x000fda0003f05070 */
[----:B------:R-:W-:Y:S05]  /*24c50*/  @P0 BRA `(.L_x_2037) ;  /* 0x0000000800d00947 */ /* 0x000fea0003800000 */
[----:B-1----:R-:W2:Y:S04]  /*24c60*/  LDL R5, [R1+0x4] ;  /* 0x0000040001057983 */ /* 0x002ea80000100800 */
[----:B------:R-:W3:Y:S04]  /*24c70*/  LDL R4, [R1+0x8] ;  /* 0x0000080001047983 */ /* 0x000ee80000100800 */
[----:B------:R-:W5:Y:S01]  /*24c80*/  LDL R3, [R1+0x18] ;  /* 0x0000180001037983 */ /* 0x000f620000100800 */
[----:B------:R-:W-:Y:S01]  /*24c90*/  BSSY B1, `(.L_x_2038) ;  /* 0x00000ac000017945 */ /* 0x000fe20003800000 */
[----:B--2---:R-:W-:Y:S01]  /*24ca0*/  LOP3.LUT P1, RZ, R5, 0x4, RZ, 0xc0, !PT ;  /* 0x0000000405ff7812 */ /* 0x004fe2000782c0ff */
[----:B---3--:R-:W-:-:S05]  /*24cb0*/  VIADD R7, R4, 0x1 ;  /* 0x0000000104077836 */ /* 0x008fca0000000000 */
[----:B------:R-:W-:-:S04]  /*24cc0*/  ISETP.NE.AND P0, PT, R7, 0x2, PT ;  /* 0x000000020700780c */ /* 0x000fc80003f05270 */
[----:B------:R-:W-:Y:S02]  /*24cd0*/  SEL R9, RZ, 0x1, P0 ;  /* 0x00000001ff097807 */ /* 0x000fe40000000000 */
[----:B------:R-:W-:Y:S02]  /*24ce0*/  SEL R7, R7, RZ, P0 ;  /* 0x000000ff07077207 */ /* 0x000fe40000000000 */
[----:B-----5:R-:W-:Y:S01]  /*24cf0*/  LOP3.LUT R9, R3, R9, RZ, 0x3c, !PT ;  /* 0x0000000903097212 */ /* 0x020fe200078e3cff */
        /* <DEDUP_REMOVED lines=10> */
[----:B------:R-:W-:Y:S01]  /*24da0*/  ULDC.64 UR8, c[0x0][0x208] ;  /* 0x0000820000087ab9 */ /* 0x000fe20000000a00 */
        /* <DEDUP_REMOVED lines=15> */
.L_x_2040:
[----:B------:R-:W2:Y:S01]  /*24ea0*/  LDL R2, [R1] ;  /* 0x0000000001027983 */ /* 0x000ea20000100800 */
[----:B------:R-:W-:Y:S01]  /*24eb0*/  BSSY B3, `(.L_x_2041) ;  /* 0x0000005000037945 */ /* 0x000fe20003800000 */
[----:B--2---:R-:W-:Y:S02]  /*24ec0*/  LEA R3, R7, R2, 0x3 ;  /* 0x0000000207037211 */ /* 0x004fe400078e18ff */
[----:B------:R-:W-:-:S04]  /*24ed0*/  SHF.L.U32 R2, R9, 0x1f, RZ ;  /* 0x0000001f09027819 */ /* 0x000fc800000006ff */
[----:B------:R-:W1:Y:S02]  /*24ee0*/  SYNCS.PHASECHK.TRANS64.TRYWAIT P0, [R3+URZ+0x2a840], R2 ;  /* 0x02a84002030075a7 */ /* 0x000e64000800017f */
[----:B-1----:R-:W-:Y:S05]  /*24ef0*/  @!P0 BRA `(.L_x_2042) ;  /* 0x0000005000908947 */ /* 0x002fea0003800000 */
.L_x_2190:
[----:B------:R-:W-:Y:S05]  /*24f00*/  BSYNC B3 ;  /* 0x0000000000037941 */ /* 0x000fea0003800000 */
.L_x_2041:
[----:B0-----:R-:W0:Y:S01]  /*24f10*/  S2R R5, SR_TID.X ;  /* 0x0000000000057919 */ /* 0x001e220000002100 */
        /* <DEDUP_REMOVED lines=10> */
.L_x_2044:
[----:B------:R-:W-:Y:S05]  /*24fc0*/  BSYNC B3 ;  /* 0x0000000000037941 */ /* 0x000fea0003800000 */
.L_x_2043:
        /* <DEDUP_REMOVED lines=13> */
.L_x_2045:
        /* <DEDUP_REMOVED lines=16> */
.L_x_2046:
        /* <DEDUP_REMOVED lines=11> */
[----:B------:R-:W-:Y:S01]  /*25250*/  UMOV UR6, 0x0 ;  /* 0x0000000000067882 */ /* 0x000fe20000000000 */
[----:B------:R-:W-:Y:S01]  /*25260*/  IADD3 R5, R6, 0x1e400, RZ ;  /* 0x0001e40006057810 */ /* 0x000fe20007ffe0ff */
[----:B------:R-:W-:Y:S01]  /*25270*/  UMOV UR7, 0x14f00000 ;  /* 0x14f0000000077882 */ /* 0x000fe20000000000 */
[----:B------:R-:W-:-:S09]  /*25280*/  UMOV UR10, 0x80 ;  /* 0x00000080000a7882 */ /* 0x000fd20000000000 */
.L_x_2047:
        /* <DEDUP_REMOVED lines=11> */
[----:B------:R-:W3:Y:S04]  /*25340*/  LDL R12, [R1] ;  /* 0x00000000010c7983 */ /* 0x000ee80000100800 */
[----:B------:R-:W3:Y:S01]  /*25350*/  LDL R6, [R1+0x8] ;  /* 0x0000080001067983 */ /* 0x000ee20000100800 */
[----:B------:R-:W-:Y:S01]  /*25360*/  BSSY B3, `(.L_x_2048) ;  /* 0x0000005000037945 */ /* 0x000fe20003800000 */
[----:B--2---:R-:W-:Y:S01]  /*25370*/  SHF.L.U32 R3, R13, 0x1f, RZ ;  /* 0x0000001f0d037819 */ /* 0x004fe200000006ff */
[----:B---3--:R-:W-:-:S04]  /*25380*/  IMAD R2, R6, 0x8, R12 ;  /* 0x0000000806027824 */ /* 0x008fc800078e020c */
[----:B------:R-:W0:Y:S02]  /*25390*/  SYNCS.PHASECHK.TRANS64.TRYWAIT P0, [R2+URZ+0x2a860], R3 ;  /* 0x02a86003020075a7 */ /* 0x000e24000800017f */
[----:B0-----:R-:W-:Y:S05]  /*253a0*/  @!P0 BRA `(.L_x_2049) ;  /* 0x0000004c00788947 */ /* 0x001fea0003800000 */
.L_x_2191:
[----:B------:R-:W-:Y:S05]  /*253b0*/  BSYNC B3 ;  /* 0x0000000000037941 */ /* 0x000fea0003800000 */
.L_x_2048:
        /* <DEDUP_REMOVED lines=10> */
.L_x_2050:
[----:B------:R-:W2:Y:S01]  /*25460*/  LDL R3, [R1+0x4] ;  /* 0x0000040001037983 */ /* 0x000ea20000100800 */
[----:B------:R-:W-:Y:S01]  /*25470*/  BSSY B3, `(.L_x_2051) ;  /* 0x0000004000037945 */ /* 0x000fe20003800000 */
[----:B--2---:R-:W-:-:S13]  /*25480*/  LOP3.LUT P0, RZ, R3, 0x8, RZ, 0xc0, !PT ;  /* 0x0000000803ff7812 */ /* 0x004fda000780c0ff */
[----:B------:R-:W-:Y:S05]  /*25490*/  @P0 BRA `(.L_x_2052) ;  /* 0x0000000000040947 */ /* 0x000fea0003800000 */
[----:B------:R-:W-:Y:S01]  /*254a0*/  BPT.TRAP 0x1 ;  /* 0x000000040000795c */ /* 0x000fe20000300000 */
.L_x_2052:
[----:B------:R-:W-:Y:S05]  /*254b0*/  BSYNC B3 ;  /* 0x0000000000037941 */ /* 0x000fea0003800000 */
.L_x_2051:
[----:B------:R-:W2:Y:S04]  /*254c0*/  LDL R12, [R1] ;  /* 0x00000000010c7983 */ /* 0x000ea80000100800 */
        /* <DEDUP_REMOVED lines=10> */
[----:B--2---:R-:W-:-:S02]  /*25570*/  IMAD R6, R6, 0x6000, R12 ;  /* 0x0000600006067824 */ /* 0x004fc400078e020c */
[----:B---3--:R-:W-:Y:S02]  /*25580*/  IMAD R3, R3, 0x60, R5 ;  /* 0x0000006003037824 */ /* 0x008fe400078e0205 */
[----:B------:R-:W-:-:S07]  /*25590*/  VIADD R5, R6, 0x400 ;  /* 0x0000040006057836 */ /* 0x000fce0000000000 */
.L_x_2053:
        /* <DEDUP_REMOVED lines=12> */
[----:B------:R-:W-:Y:S01]  /*25660*/  PLOP3.LUT P0, PT, PT, PT, PT, 0x80, 0x0 ;  /* 0x000000000000781c */ /* 0x000fe20003f0f070 */
[----:B------:R-:W-:Y:S01]  /*25670*/  UMOV UR6, 0x0 ;  /* 0x0000000000067882 */ /* 0x000fe20000000000 */
[----:B------:R-:W-:-:S11]  /*25680*/  UMOV UR7, 0x14f00000 ;  /* 0x14f0000000077882 */ /* 0x000fd60000000000 */
.L_x_2054:
        /* <DEDUP_REMOVED lines=12> */
.L_x_2039:
[----:B------:R-:W-:Y:S05]  /*25750*/  BSYNC B1 ;  /* 0x0000000000017941 */ /* 0x000fea0003800000 */
.L_x_2038:
[----:B0-----:R-:W2:Y:S04]  /*25760*/  LDL R0, [R1+0x38] ;  /* 0x0000380001007983 */ /* 0x001ea80000100800 */
[----:B------:R0:W-:Y:S04]  /*25770*/  STL [R1+0x8], R7 ;  /* 0x0000080701007387 */ /* 0x0001e80000100800 */
[----:B------:R0:W-:Y:S02]  /*25780*/  STL [R1+0x18], R9 ;  /* 0x0000180901007387 */ /* 0x0001e40000100800 */
[----:B0-2---:R-:W-:-:S07]  /*25790*/  IADD3 R0, R0, -0x3, RZ ;  /* 0xfffffffd00007810 */ /* 0x005fce0007ffe0ff */
.L_x_2037:
[----:B------:R-:W-:Y:S05]  /*257a0*/  BSYNC B2 ;  /* 0x0000000000027941 */ /* 0x000fea0003800000 */
.L_x_2036:
[----:B------:R-:W2:Y:S01]  /*257b0*/  LDL.LU R2, [R1+0x38] ;  /* 0x0000380001027983 */ /* 0x000ea20000300800 */
[----:B------:R-:W-:Y:S01]  /*257c0*/  VIADD R8, R8, 0xfffffffe ;  /* 0xfffffffe08087836 */ /* 0x000fe20000000000 */
[----:B--2---:R-:W-:-:S04]  /*257d0*/  LOP3.LUT R2, RZ, R2, RZ, 0x33, !PT ;  /* 0x00000002ff027212 */ /* 0x004fc800078e33ff */
[----:B------:R-:W-:-:S13]  /*257e0*/  ISETP.NE.AND P0, PT, R8, R2, PT ;  /* 0x000000020800720c */ /* 0x000fda0003f05270 */
[----:B------:R-:W-:Y:S05]  /*257f0*/  @!P0 BRA `(.L_x_2035) ;  /* 0x0000001400948947 */ /* 0x000fea0003800000 */
[----:B------:R-:W-:-:S07]  /*25800*/  IMAD.MOV.U32 R9, RZ, RZ, R17 ;  /* 0x000000ffff097224 */ /* 0x000fce00078e0011 */
.L_x_2089:
[----:B------:R-:W2:Y:S04]  /*25810*/  LDL R4, [R1+0x4] ;  /* 0x0000040001047983 */ /* 0x000ea80000100800 */
[----:B------:R-:W3:Y:S04]  /*25820*/  LDL R3, [R1+0x8] ;  /* 0x0000080001037983 */ /* 0x000ee80000100800 */
[----:B------:R-:W5:Y:S01]  /*25830*/  LDL R2, [R1+0x18] ;  /* 0x0000180001027983 */ /* 0x000f620000100800 */
[----:B------:R-:W-:Y:S05]  /*25840*/  YIELD ;  /* 0x0000000000007946 */ /* 0x000fea0003800000 */
[----:B------:R-:W-:Y:S01]  /*25850*/  BSSY B1, `(.L_x_2055) ;  /* 0x00000ac000017945 */ /* 0x000fe20003800000 */
[----:B--2---:R-:W-:Y:S01]  /*25860*/  LOP3.LUT P1, RZ, R4, 0x4, RZ, 0xc0, !PT ;  /* 0x0000000404ff7812 */ /* 0x004fe2000782c0ff */
[----:B---3--:R-:W-:-:S05]  /*25870*/  VIADD R4, R3, 0x1 ;  /* 0x0000000103047836 */ /* 0x008fca0000000000 */
[----:B------:R-:W-:-:S04]  /*25880*/  ISETP.NE.AND P0, PT, R4, 0x2, PT ;  /* 0x000000020400780c */ /* 0x000fc80003f05270 */
[----:B-1----:R-:W-:Y:S02]  /*25890*/  SEL R5, RZ, 0x1, P0 ;  /* 0x00000001ff057807 */ /* 0x002fe40000000000 */
[----:B------:R-:W-:Y:S02]  /*258a0*/  SEL R4, R4, RZ, P0 ;  /* 0x000000ff04047207 */ /* 0x000fe40000000000 */
[----:B-----5:R-:W-:Y:S01]  /*258b0*/  LOP3.LUT R5, R2, R5, RZ, 0x3c, !PT ;  /* 0x0000000502057212 */ /* 0x020fe200078e3cff */
        /* <DEDUP_REMOVED lines=21> */
[----:B------:R-:W-:-:S05]  /*25a10*/  IMAD.WIDE.U32 R2, R8, UR6, R2 ;  /* 0x0000000608027c25 */ /* 0x000fca000f8e0002 */
[----:B------:R-:W-:Y:S02]  /*25a20*/  IADD3 R3, R7, R3, RZ ;  /* 0x0000000307037210 */ /* 0x000fe40007ffe0ff */
[----:B------:R-:W-:-:S04]  /*25a30*/  LEA R8, P0, R2, UR4, 0x2 ;  /* 0x0000000402087c11 */ /* 0x000fc8000f8010ff */
[----:B------:R-:W-:-:S06]  /*25a40*/  LEA.HI.X R9, R2, UR5, R3, 0x2, P0 ;  /* 0x0000000502097c11 */ /* 0x000fcc00080f1403 */
[----:B------:R0:W5:Y:S03]  /*25a50*/  LDG.E R9, desc[UR8][R8.64] ;  /* 0x0000000808097981 */ /* 0x000166000c1e1900 */
.L_x_2057:
[----:B------:R-:W2:Y:S01]  /*25a60*/  LDL R2, [R1] ;  /* 0x0000000001027983 */ /* 0x000ea20000100800 */
[----:B------:R-:W-:Y:S01]  /*25a70*/  BSSY B2, `(.L_x_2058) ;  /* 0x0000005000027945 */ /* 0x000fe20003800000 */
[----:B--2---:R-:W-:Y:S01]  /*25a80*/  IMAD R3, R4, 0x8, R2 ;  /* 0x0000000804037824 */ /* 0x004fe200078e0202 */
[----:B------:R-:W-:-:S04]  /*25a90*/  SHF.L.U32 R2, R5, 0x1f, RZ ;  /* 0x0000001f05027819 */ /* 0x000fc800000006ff */
[----:B------:R-:W1:Y:S02]  /*25aa0*/  SYNCS.PHASECHK.TRANS64.TRYWAIT P0, [R3+URZ+0x2a840], R2 ;  /* 0x02a84002030075a7 */ /* 0x000e64000800017f */
[----:B-1----:R-:W-:Y:S05]  /*25ab0*/  @!P0 BRA `(.L_x_2059) ;  /* 0x0000004400c88947 */ /* 0x002fea0003800000 */
.L_x_2192:
[----:B------:R-:W-:Y:S05]  /*25ac0*/  BSYNC B2 ;  /* 0x0000000000027941 */ /* 0x000fea0003800000 */
.L_x_2058:
[----:B------:R-:W2:Y:S01]  /*25ad0*/  S2R R7, SR_TID.X ;  /* 0x0000000000077919 */ /* 0x000ea20000002100 */
[----:B------:R-:W-:Y:S01]  /*25ae0*/  BSSY B2, `(.L_x_2060) ;  /* 0x000000a000027945 */ /* 0x000fe20003800000 */
[----:B--2---:R-:W-:-:S04]  /*25af0*/  LOP3.LUT R7, R7, 0x7f, RZ, 0xc0, !PT ;  /* 0x0000007f07077812 */ /* 0x004fc800078ec0ff */
[----:B------:R-:W-:-:S13]  /*25b00*/  ISETP.NE.AND P0, PT, R7, RZ, PT ;  /* 0x000000ff0700720c */ /* 0x000fda0003f05270 */
[----:B------:R-:W-:Y:S05]  /*25b10*/  @P0 BRA `(.L_x_2061) ;  /* 0x0000000000180947 */ /* 0x000fea0003800000 */
[----:B------:R-:W2:Y:S01]  /*25b20*/  LDL R7, [R1+0x4] ;  /* 0x0000040001077983 */ /* 0x000ea20000100800 */
[----:B-1----:R-:W-:-:S04]  /*25b30*/  IMAD.MOV.U32 R2, RZ, RZ, 0x9000 ;  /* 0x00009000ff027424 */ /* 0x002fc800078e00ff */
[----:B------:R3:W-:Y:S01]  /*25b40*/  SYNCS.ARRIVE.TRANS64 RZ, [R3+URZ+0x2a830], R2 ;  /* 0x02a8300203ff79a7 */ /* 0x0007e2000800003f */
[----:B--2---:R-:W-:-:S13]  /*25b50*/  LOP3.LUT P1, RZ, R7, 0x1, RZ, 0xc0, !PT ;  /* 0x0000000107ff7812 */ /* 0x004fda000782c0ff */
[----:B---3--:R-:W-:Y:S05]  /*25b60*/  @!P1 BRA `(.L_x_2061) ;  /* 0x0000000000049947 */ /* 0x008fea0003800000 */
[----:B------:R-:W-:Y:S01]  /*25b70*/  BPT.TRAP 0x1 ;  /* 0x000000040000795c */ /* 0x000fe20000300000 */
.L_x_2061:
[----:B------:R-:W-:Y:S05]  /*25b80*/  BSYNC B2 ;  /* 0x0000000000027941 */ /* 0x000fea0003800000 */
.L_x_2060:
        /* <DEDUP_REMOVED lines=12> */
[----:B0-----:R-:W-:-:S08]  /*25c50*/  VIADD R8, R7, 0x18400 ;  /* 0x0001840007087836 */ /* 0x001fd00000000000 */
.L_x_2062:
        /* <DEDUP_REMOVED lines=16> */
.L_x_2063:
        /* <DEDUP_REMOVED lines=15> */
.L_x_2064:
        /* <DEDUP_REMOVED lines=18> */
.L_x_2193:
[----:B------:R-:W-:Y:S05]  /*25f70*/  BSYNC B2 ;  /* 0x0000000000027941 */ /* 0x000fea0003800000 */
.L_x_2065:
        /* <DEDUP_REMOVED lines=10> */
.L_x_2067:
[----:B------:R-:W2:Y:S01]  /*26020*/  LDL R3, [R1+0x4] ;  /* 0x0000040001037983 */ /* 0x000ea20000100800 */
[----:B------:R-:W-:Y:S01]  /*26030*/  BSSY B2, `(.L_x_2068) ;  /* 0x0000004000027945 */ /* 0x000fe20003800000 */
[----:B--2---:R-:W-:-:S13]  /*26040*/  LOP3.LUT P0, RZ, R3, 0x8, RZ, 0xc0, !PT ;  /* 0x0000000803ff7812 */ /* 0x004fda000780c0ff */
[----:B------:R-:W-:Y:S05]  /*26050*/  @P0 BRA `(.L_x_2069) ;  /* 0x0000000000040947 */ /* 0x000fea0003800000 */
[----:B------:R-:W-:Y:S01]  /*26060*/  BPT.TRAP 0x1 ;  /* 0x000000040000795c */ /* 0x000fe20000300000 */
.L_x_2069:
[----:B------:R-:W-:Y:S05]  /*26070*/  BSYNC B2 ;  /* 0x0000000000027941 */ /* 0x000fea0003800000 */
.L_x_2068:
        /* <DEDUP_REMOVED lines=14> */
.L_x_2070:
        /* <DEDUP_REMOVED lines=15> */
.L_x_2071:
        /* <DEDUP_REMOVED lines=11> */
[----:B------:R-:W-:-:S07]  /*26300*/  MOV R17, R9 ;  /* 0x0000000900117202 */ /* 0x000fce0000000f00 */
.L_x_2056:
[----:B------:R-:W-:Y:S05]  /*26310*/  BSYNC B1 ;  /* 0x0000000000017941 */ /* 0x000fea0003800000 */
.L_x_2055:
[----:B------:R-:W2:Y:S01]  /*26320*/  LDL R2, [R1+0x4] ;  /* 0x0000040001027983 */ /* 0x000ea20000100800 */
[----:B------:R-:W-:Y:S01]  /*26330*/  VIADD R3, R4, 0x1 ;  /* 0x0000000104037836 */ /* 0x000fe20000000000 */
[----:B------:R-:W-:Y:S01]  /*26340*/  BSSY B1, `(.L_x_2072) ;  /* 0x00000ac000017945 */ /* 0x000fe20003800000 */
[----:B0-----:R-:W-:-:S03]  /*26350*/  VIADD R6, R0, 0xffffffff ;  /* 0xffffffff00067836 */ /* 0x001fc60000000000 */
        /* <DEDUP_REMOVED lines=13> */
[----:B------:R-:W2:Y:S01]  /*26430*/  LDL R13, [R1+0x24] ;  /* 0x00002400010d7983 */ /* 0x000ea20000100800 */
[----:B------:R-:W1:Y:S01]  /*26440*/  LDC R8, c[0x0][0x43c] ;  /* 0x00010f00ff087b82 */ /* 0x000e620000000800 */
[----:B------:R-:W-:Y:S02]  /*26450*/  ULDC.64 UR6, c[0x0][0x428] ;  /* 0x00010a0000067ab9 */ /* 0x000fe40000000a00 */
[----:B------:R-:W3:Y:S01]  /*26460*/  LDL R12, [R1+0x14] ;  /* 0x00001400010c7983 */ /* 0x000ee20000100800 */
[----:B------:R-:W-:Y:S01]  /*26470*/  ULDC.64 UR8, c[0x0][0x208] ;  /* 0x0000820000087ab9 */ /* 0x000fe20000000a00 */
[----:B-1----:R-:W-:-:S13]  /*26480*/  ISETP.NE.AND P0, PT, R8, 0x1, PT ;  /* 0x000000010800780c */ /* 0x002fda0003f05270 */
[----:B------:R-:W1:Y:S02]  /*26490*/  @P0 LDC.64 R2, c[0x0][0x440] ;  /* 0x00011000ff020b82 */ /* 0x000e640000000a00 */
[----:B-1----:R-:W-:-:S04]  /*264a0*/  @P0 IMAD.HI.U32 R7, R6, R2, RZ ;  /* 0x0000000206070227 */ /* 0x002fc800078e00ff */
        /* <DEDUP_REMOVED lines=10> */
[----:B------:R-:W-:-:S06]  /*26550*/  LEA.HI.X R9, R2, UR5, R3, 0x2, P0 ;  /* 0x0000000502097c11 */ /* 0x000fcc00080f1403 */
[----:B------:R1:W5:Y:S03]  /*26560*/  LDG.E R9, desc[UR8][R8.64] ;  /* 0x0000000808097981 */ /* 0x000366000c1e1900 */
.L_x_2074:
[----:B------:R-:W2:Y:S01]  /*26570*/  LDL R2, [R1] ;  /* 0x0000000001027983 */ /* 0x000ea20000100800 */
[----:B------:R-:W-:Y:S01]  /*26580*/  BSSY B2, `(.L_x_2075) ;  /* 0x0000005000027945 */ /* 0x000fe20003800000 */
[----:B--2---:R-:W-:Y:S02]  /*26590*/  LEA R3, R11, R2, 0x3 ;  /* 0x000000020b037211 */ /* 0x004fe400078e18ff */
[----:B------:R-:W-:-:S04]  /*265a0*/  SHF.L.U32 R2, R10, 0x1f, RZ ;  /* 0x0000001f0a027819 */ /* 0x000fc800000006ff */
[----:B------:R-:W2:Y:S02]  /*265b0*/  SYNCS.PHASECHK.TRANS64.TRYWAIT P0, [R3+URZ+0x2a840], R2 ;  /* 0x02a84002030075a7 */ /* 0x000ea4000800017f */
[----:B--2---:R-:W-:Y:S05]  /*265c0*/  @!P0 BRA `(.L_x_2076) ;  /* 0x0000003c002c8947 */ /* 0x004fea0003800000 */
.L_x_2194:
[----:B------:R-:W-:Y:S05]  /*265d0*/  BSYNC B2 ;  /* 0x0000000000027941 */ /* 0x000fea0003800000 */
.L_x_2075:
[----:B-1----:R-:W1:Y:S01]  /*265e0*/  S2R R8, SR_TID.X ;  /* 0x0000000000087919 */ /* 0x002e620000002100 */
[----:B------:R-:W-:Y:S01]  /*265f0*/  BSSY B2, `(.L_x_2077) ;  /* 0x000000a000027945 */ /* 0x000fe20003800000 */
[----:B-1----:R-:W-:-:S04]  /*26600*/  LOP3.LUT R8, R8, 0x7f, RZ, 0xc0, !PT ;  /* 0x0000007f08087812 */ /* 0x002fc800078ec0ff */
[----:B------:R-:W-:-:S13]  /*26610*/  ISETP.NE.AND P0, PT, R8, RZ, PT ;  /* 0x000000ff0800720c */ /* 0x000fda0003f05270 */
[----:B------:R-:W-:Y:S05]  /*26620*/  @P0 BRA `(.L_x_2078) ;  /* 0x0000000000180947 */ /* 0x000fea0003800000 */
[----:B------:R-:W3:Y:S01]  /*26630*/  LDL R8, [R1+0x4] ;  /* 0x0000040001087983 */ /* 0x000ee20000100800 */
[----:B--2---:R-:W-:-:S04]  /*26640*/  IMAD.MOV.U32 R2, RZ, RZ, 0x9000 ;  /* 0x00009000ff027424 */ /* 0x004fc800078e00ff */
[----:B------:R1:W-:Y:S01]  /*26650*/  SYNCS.ARRIVE.TRANS64 RZ, [R3+URZ+0x2a830], R2 ;  /* 0x02a8300203ff79a7 */ /* 0x0003e2000800003f */
[----:B---3--:R-:W-:-:S13]  /*26660*/  LOP3.LUT P1, RZ, R8, 0x1, RZ, 0xc0, !PT ;  /* 0x0000000108ff7812 */ /* 0x008fda000782c0ff */
[----:B-1----:R-:W-:Y:S05]  /*26670*/  @!P1 BRA `(.L_x_2078) ;  /* 0x0000000000049947 */ /* 0x002fea0003800000 */
[----:B------:R-:W-:Y:S01]  /*26680*/  BPT.TRAP 0x1 ;  /* 0x000000040000795c */ /* 0x000fe20000300000 */
.L_x_2078:
[----:B------:R-:W-:Y:S05]  /*26690*/  BSYNC B2 ;  /* 0x0000000000027941 */ /* 0x000fea0003800000 */
.L_x_2077:
[----:B0-----:R-:W3:Y:S04]  /*266a0*/  LDL R10, [R1] ;  /* 0x00000000010a7983 */ /* 0x001ee80000100800 */
        /* <DEDUP_REMOVED lines=13> */
.L_x_2079:
        /* <DEDUP_REMOVED lines=16> */
.L_x_2080:
        /* <DEDUP_REMOVED lines=15> */
.L_x_2081:
        /* <DEDUP_REMOVED lines=10> */
[----:B------:R-:W2:Y:S01]  /*26a10*/  LDL R10, [R1] ;  /* 0x00000000010a7983 */ /* 0x000ea20000100800 */
[----:B------:R-:W-:Y:S01]  /*26a20*/  SHF.L.U32 R5, R5, 0x1f, RZ ;  /* 0x0000001f05057819 */ /* 0x000fe200000006ff */
[----:B------:R-:W-:Y:S01]  /*26a30*/  BSSY B2, `(.L_x_2082) ;  /* 0x0000004000027945 */ /* 0x000fe20003800000 */
[----:B--2---:R-:W-:-:S04]  /*26a40*/  IMAD R2, R4, 0x8, R10 ;  /* 0x0000000804027824 */ /* 0x004fc800078e020a */
[----:B------:R-:W0:Y:S02]  /*26a50*/  SYNCS.PHASECHK.TRANS64.TRYWAIT P0, [R2+URZ+0x2a860], R5 ;  /* 0x02a86005020075a7 */ /* 0x000e24000800017f */
[----:B0-----:R-:W-:Y:S05]  /*26a60*/  @!P0 BRA `(.L_x_2083) ;  /* 0x0000003800188947 */ /* 0x001fea0003800000 */
.L_x_2195:
[----:B------:R-:W-:Y:S05]  /*26a70*/  BSYNC B2 ;  /* 0x0000000000027941 */ /* 0x000fea0003800000 */
.L_x_2082:
[----:B------:R-:W1:Y:S01]  /*26a80*/  S2R R3, SR_TID.X ;  /* 0x0000000000037919 */ /* 0x000e620000002100 */
[----:B------:R-:W-:-:S04]  /*26a90*/  UPRMT UR4, UR37, 0x9910, URZ ;  /* 0x0000991025047896 */ /* 0x000fc8000800003f */
[----:B------:R-:W-:Y:S01]  /*26aa0*/  UISETP.NE.AND UP0, UPT, UR4, 0x2, UPT ;  /* 0x000000020400788c */ /* 0x000fe2000bf05270 */
[----:B-1----:R-:W-:-:S04]  /*26ab0*/  LOP3.LUT R3, R3, 0x7f, RZ, 0xc0, !PT ;  /* 0x0000007f03037812 */ /* 0x002fc800078ec0ff */
[----:B------:R-:W-:-:S13]  /*26ac0*/  ISETP.NE.AND P0, PT, R3, RZ, PT ;  /* 0x000000ff0300720c */ /* 0x000fda0003f05270 */
[----:B------:R-:W-:-:S04]  /*26ad0*/  @!P0 IMAD.MOV.U32 R3, RZ, RZ, 0x6000 ;  /* 0x00006000ff038424 */ /* 0x000fc800078e00ff */
[----:B------:R1:W-:Y:S01]  /*26ae0*/  @!P0 SYNCS.ARRIVE.TRANS64 RZ, [R2+URZ+0x2a850], R3 ;  /* 0x02a8500302ff89a7 */ /* 0x0003e2000800003f */
[----:B------:R-:W-:-:S13]  /*26af0*/  PLOP3.LUT P0, PT, PT, PT, UP0, 0x80, 0x0 ;  /* 0x000000000000781c */ /* 0x000fda0003f0f008 */
[----:B-1----:R-:W-:Y:S05]  /*26b00*/  @P0 BRA `(.L_x_2084) ;  /* 0x0000000000040947 */ /* 0x002fea0003800000 */
[----:B------:R-:W-:Y:S01]  /*26b10*/  BPT.TRAP 0x1 ;  /* 0x000000040000795c */ /* 0x000fe20000300000 */
.L_x_2084:
[----:B------:R-:W2:Y:S01]  /*26b20*/  LDL R3, [R1+0x4] ;  /* 0x0000040001037983 */ /* 0x000ea20000100800 */
[----:B------:R-:W-:Y:S01]  /*26b30*/  BSSY B2, `(.L_x_2085) ;  /* 0x0000004000027945 */ /* 0x000fe20003800000 */
[----:B--2---:R-:W-:-:S13]  /*26b40*/  LOP3.LUT P0, RZ, R3, 0x8, RZ, 0xc0, !PT ;  /* 0x0000000803ff7812 */ /* 0x004fda000780c0ff */
[----:B------:R-:W-:Y:S05]  /*26b50*/  @P0 BRA `(.L_x_2086) ;  /* 0x0000000000040947 */ /* 0x000fea0003800000 */
[----:B------:R-:W-:Y:S01]  /*26b60*/  BPT.TRAP 0x1 ;  /* 0x000000040000795c */ /* 0x000fe20000300000 */
.L_x_2086:
[----:B------:R-:W-:Y:S05]  /*26b70*/  BSYNC B2 ;  /* 0x0000000000027941 */ /* 0x000fea0003800000 */
.L_x_2085:
[----:B------:R-:W2:Y:S04]  /*26b80*/  LDL R8, [R1] ;  /* 0x0000000001087983 */ /* 0x000ea80000100800 */
[----:B0-----:R-:W3:Y:S04]  /*26b90*/  LDL R5, [R1+0x1c] ;  /* 0x00001c0001057983 */ /* 0x001ee80000100800 */
        /* <DEDUP_REMOVED lines=11> */
.L_x_2087:
        /* <DEDUP_REMOVED lines=15> */
.L_x_2088:
        /* <DEDUP_REMOVED lines=12> */
.L_x_2073:
[----:B------:R-:W-:Y:S05]  /*26e00*/  BSYNC B1 ;  /* 0x0000000000017941 */ /* 0x000fea0003800000 */
.L_x_2072:
[----:B------:R-:W2:Y:S01]  /*26e10*/  LDL R2, [R1+0x30] ;  /* 0x0000300001027983 */ /* 0x000ea20000100800 */
[----:B------:R-:W-:Y:S02]  /*26e20*/  IADD3 R0, R0, -0x2, RZ ;  /* 0xfffffffe00007810 */ /* 0x000fe40007ffe0ff */
[----:B--2---:R-:W-:-:S13]  /*26e30*/  ISETP.GT.AND P0, PT, R6, R2, PT ;  /* 0x000000020600720c */ /* 0x004fda0003f04270 */
[----:B------:R-:W-:Y:S05]  /*26e40*/  @P0 BRA `(.L_x_2089) ;  /* 0xffffffe800700947 */ /* 0x000fea000383ffff */
.L_x_2035:
[----:B------:R-:W-:Y:S05]  /*26e50*/  BSYNC B0 ;  /* 0x0000000000007941 */ /* 0x000fea0003800000 */
.L_x_2034:
[----:B------:R-:W2:Y:S01]  /*26e60*/  S2R R2, SR_TID.X ;  /* 0x0000000000027919 */ /* 0x000ea20000002100 */
[----:B------:R-:W-:Y:S01]  /*26e70*/  BSSY B0, `(.L_x_2090) ;  /* 0x0000011000007945 */ /* 0x000fe20003800000 */
[----:B--2---:R-:W-:-:S04]  /*26e80*/  LOP3.LUT R2, R2, 0x7f, RZ, 0xc0, !PT ;  /* 0x0000007f02027812 */ /* 0x004fc800078ec0ff */
[----:B------:R-:W-:-:S13]  /*26e90*/  ISETP.NE.AND P0, PT, R2, RZ, PT ;  /* 0x000000ff0200720c */ /* 0x000fda0003f05270 */
[----:B------:R-:W-:Y:S05]  /*26ea0*/  @P0 BRA `(.L_x_2091) ;  /* 0x0000000000340947 */ /* 0x000fea0003800000 */
[----:B------:R-:W2:Y:S01]  /*26eb0*/  S2R R2, SR_LANEID ;  /* 0x0000000000027919 */ /* 0x000ea20000000000 */
[----:B------:R-:W-:Y:S01]  /*26ec0*/  VOTEU.ANY UR4, UPT, PT ;  /* 0x0000000000047886 */ /* 0x000fe200038e0100 */
[----:B-1----:R-:W1:Y:S01]  /*26ed0*/  LDC.64 R4, c[0x0][0xc60] ;  /* 0x00031800ff047b82 */ /* 0x002e620000000a00 */
[----:B------:R-:W2:Y:S01]  /*26ee0*/  FLO.U32 R0, UR4 ;  /* 0x0000000400007d00 */ /* 0x000ea200080e0000 */
[----:B------:R-:W-:Y:S01]  /*26ef0*/  ULDC.64 UR6, c[0x0][0x208] ;  /* 0x0000820000067ab9 */ /* 0x000fe20000000a00 */
[----:B--2---:R-:W-:-:S06]  /*26f00*/  ISETP.EQ.U32.AND P0, PT, R0, R2, PT ;  /* 0x000000020000720c */ /* 0x004fcc0003f02070 */
[----:B------:R-:W1:Y:S07]  /*26f10*/  POPC R2, UR4 ;  /* 0x0000000400027d09 */ /* 0x000e6e0008000000 */
[----:B-1----:R-:W2:Y:S04]  /*26f20*/  @P0 ATOMG.E.ADD.STRONG.GPU PT, R2, desc[UR6][R4.64], R2 ;  /* 0x00000002040209a8 */ /* 0x002ea800081ee1c6 */
[----:B--2---:R1:W2:Y:S02]  /*26f30*/  SHFL.IDX PT, R2, R2, R0, 0x1f ;  /* 0x00001f0002027589 */ /* 0x0042a400000e0000 */
[----:B-1----:R-:W1:Y:S02]  /*26f40*/  S2R R0, SR_LTMASK ;  /* 0x0000000000007919 */ /* 0x002e640000003900 */
[----:B-1----:R-:W-:-:S06]  /*26f50*/  LOP3.LUT R0, R0, UR4, RZ, 0xc0, !PT ;  /* 0x0000000400007c12 */ /* 0x002fcc000f8ec0ff */
[----:B------:R-:W2:Y:S02]  /*26f60*/  POPC R0, R0 ;  /* 0x0000000000007309 */ /* 0x000ea40000000000 */
[----:B--2---:R-:W-:-:S07]  /*26f70*/  IADD3 R16, R2, UR36, R0 ;  /* 0x0000002402107c10 */ /* 0x004fce000fffe000 */
.L_x_2091:
[----:B------:R-:W-:Y:S05]  /*26f80*/  BSYNC B0 ;  /* 0x0000000000007941 */ /* 0x000fea0003800000 */
.L_x_2090:
[----:B------:R-:W2:Y:S01]  /*26f90*/  LDL R0, [R1+0x4] ;  /* 0x0000040001007983 */ /* 0x000ea20000100800 */
[----:B------:R-:W-:Y:S01]  /*26fa0*/  BSSY B0, `(.L_x_2092) ;  /* 0x0000043000007945 */ /* 0x000fe20003800000 */
[----:B--2---:R-:W-:-:S13]  /*26fb0*/  LOP3.LUT P0, RZ, R0, 0x4, RZ, 0xc0, !PT ;  /* 0x0000000400ff7812 */ /* 0x004fda000780c0ff */
[----:B------:R-:W-:Y:S05]  /*26fc0*/  @!P0 BRA `(.L_x_2093) ;  /* 0x0000000400008947 */ /* 0x000fea0003800000 */
[----:B------:R-:W2:Y:S04]  /*26fd0*/  LDL R3, [R1] ;  /* 0x0000000001037983 */ /* 0x000ea80000100800 */
[----:B------:R-:W2:Y:S04]  /*26fe0*/  LDL R0, [R1+0x8] ;  /* 0x0000080001007983 */ /* 0x000ea80000100800 */
[----:B------:R-:W3:Y:S01]  /*26ff0*/  LDL R2, [R1+0x18] ;  /* 0x0000180001027983 */ /* 0x000ee20000100800 */
[----:B------:R-:W-:Y:S01]  /*27000*/  BSSY B1, `(.L_x_2094) ;  /* 0x0000005000017945 */ /* 0x000fe20003800000 */
[----:B--2---:R-:W-:Y:S01]  /*27010*/  IMAD R0, R0, 0x8, R3 ;  /* 0x0000000800007824 */ /* 0x004fe200078e0203 */
[----:B---3--:R-:W-:-:S04]  /*27020*/  SHF.L.U32 R2, R2, 0x1f, RZ ;  /* 0x0000001f02027819 */ /* 0x008fc800000006ff */
[----:B------:R-:W2:Y:S02]  /*27030*/  SYNCS.PHASECHK.TRANS64.TRYWAIT P0, [R0+URZ+0x2a860], R2 ;  /* 0x02a86002000075a7 */ /* 0x000ea4000800017f */
[----:B--2---:R-:W-:Y:S05]  /*27040*/  @!P0 BRA `(.L_x_2095) ;  /* 0x0000003000b48947 */ /* 0x004fea0003800000 */
.L_x_2196:
[----:B------:R-:W-:Y:S05]  /*27050*/  BSYNC B1 ;  /* 0x0000000000017941 */ /* 0x000fea0003800000 */
.L_x_2094:
        /* <DEDUP_REMOVED lines=10> */
.L_x_2096:
[----:B------:R-:W2:Y:S01]  /*27100*/  LDL R2, [R1+0x4] ;  /* 0x0000040001027983 */ /* 0x000ea20000100800 */
[----:B------:R-:W-:Y:S01]  /*27110*/  BSSY B1, `(.L_x_2097) ;  /* 0x0000004000017945 */ /* 0x000fe20003800000 */
[----:B--2---:R-:W-:-:S13]  /*27120*/  LOP3.LUT P0, RZ, R2, 0x8, RZ, 0xc0, !PT ;  /* 0x0000000802ff7812 */ /* 0x004fda000780c0ff */
[----:B------:R-:W-:Y:S05]  /*27130*/  @P0 BRA `(.L_x_2098) ;  /* 0x0000000000040947 */ /* 0x000fea0003800000 */
[----:B------:R-:W-:Y:S01]  /*27140*/  BPT.TRAP 0x1 ;  /* 0x000000040000795c */ /* 0x000fe20000300000 */
.L_x_2098:
[----:B------:R-:W-:Y:S05]  /*27150*/  BSYNC B1 ;  /* 0x0000000000017941 */ /* 0x000fea0003800000 */
.L_x_2097:
[----:B-1----:R-:W2:Y:S04]  /*27160*/  LDL.LU R5, [R1+0x1c] ;  /* 0x00001c0001057983 */ /* 0x002ea80000300800 */
[----:B------:R-:W2:Y:S04]  /*27170*/  LDL.LU R3, [R1+0x10] ;  /* 0x0000100001037983 */ /* 0x000ea80000300800 */
[----:B------:R-:W3:Y:S04]  /*27180*/  LDL R4, [R1] ;  /* 0x0000000001047983 */ /* 0x000ee80000100800 */
[----:B------:R-:W3:Y:S01]  /*27190*/  LDL R2, [R1+0x8] ;  /* 0x0000080001027983 */ /* 0x000ee20000100800 */
[----:B------:R-:W-:Y:S01]  /*271a0*/  UIADD3 UR4, UP0, UR38, 0x470, URZ ;  /* 0x0000047026047890 */ /* 0x000fe2000ff1e03f */
[----:B------:R-:W-:Y:S01]  /*271b0*/  PLOP3.LUT P0, PT, PT, PT, PT, 0x80, 0x0 ;  /* 0x000000000000781c */ /* 0x000fe20003f0f070 */
[----:B------:R-:W-:Y:S01]  /*271c0*/  VIADD R0, R0, 0x2a850 ;  /* 0x0002a85000007836 */ /* 0x000fe20000000000 */
[----:B------:R-:W-:Y:S01]  /*271d0*/  UMOV UR6, 0x0 ;  /* 0x0000000000067882 */ /* 0x000fe20000000000 */
[----:B------:R-:W-:Y:S01]  /*271e0*/  UIADD3.X UR5, URZ, UR39, URZ, UP0, !UPT ;  /* 0x000000273f057290 */ /* 0x000fe200087fe43f */
[----:B------:R-:W-:Y:S01]  /*271f0*/  UMOV UR7, 0x14f00000 ;  /* 0x14f0000000077882 */ /* 0x000fe20000000000 */
[----:B------:R-:W-:Y:S01]  /*27200*/  UMOV UR10, URZ ;  /* 0x0000003f000a7c82 */ /* 0x000fe20008000000 */
[----:B--2---:R-:W-:-:S02]  /*27210*/  IMAD R3, R3, 0x60, R5 ;  /* 0x0000006003037824 */ /* 0x004fc400078e0205 */
[----:B---3--:R-:W-:-:S04]  /*27220*/  IMAD R2, R2, 0x6000, R4 ;  /* 0x0000600002027824 */ /* 0x008fc800078e0204 */
[----:B------:R-:W-:-:S07]  /*27230*/  VIADD R4, R2, 0x400 ;  /* 0x0000040002047836 */ /* 0x000fce0000000000 */
.L_x_2099:
        /* <DEDUP_REMOVED lines=15> */
.L_x_2100:
        /* <DEDUP_REMOVED lines=10> */
.L_x_2093:
[----:B------:R-:W-:Y:S05]  /*273d0*/  BSYNC B0 ;  /* 0x0000000000007941 */ /* 0x000fea0003800000 */
.L_x_2092:
[----:B-1----:R-:W2:Y:S04]  /*273e0*/  LDL.LU R5, [R1+0x8] ;  /* 0x0000080001057983 */ /* 0x002ea80000300800 */
        /* <DEDUP_REMOVED lines=8> */
.L_x_2014:
[----:B------:R-:W-:Y:S05]  /*27470*/  BSYNC B7 ;  /* 0x0000000000077941 */ /* 0x000fea0003800000 */
.L_x_2012:
[----:B------:R-:W2:Y:S02]  /*27480*/  LDL R7, [R1+0x4] ;  /* 0x0000040001077983 */ /* 0x000ea40000100800 */
[----:B--2---:R-:W-:-:S13]  /*27490*/  LOP3.LUT P0, RZ, R7, 0x10, RZ, 0xc0, !PT ;  /* 0x0000001007ff7812 */ /* 0x004fda000780c0ff */
[----:B------:R-:W-:Y:S05]  /*274a0*/  @!P0 BRA `(.L_x_2101) ;  /* 0x0000000000288947 */ /* 0x000fea0003800000 */
[----:B------:R-:W-:Y:S05]  /*274b0*/  WARPSYNC.ALL ;  /* 0x0000000000007948 */ /* 0x000fea0003800000 */
[----:B------:R-:W2:Y:S08]  /*274c0*/  S2UR UR5, SR_CgaCtaId ;  /* 0x00000000000579c3 */ /* 0x000eb00000008800 */
[----:B------:R-:W-:Y:S06]  /*274d0*/  BAR.SYNC.DEFER_BLOCKING 0x5, 0x180 ;  /* 0x0146000000007b1d */ /* 0x000fec0000010000 */
[----:B------:R-:W-:-:S02]  /*274e0*/  UMOV UR4, 0x400 ;  /* 0x0000040000047882 */ /* 0x000fc40000000000 */
[----:B--2---:R-:W-:-:S06]  /*274f0*/  ULEA UR4, UR5, UR4, 0x18 ;  /* 0x0000000405047291 */ /* 0x004fcc000f8ec03f */
[----:B-1----:R-:W-:-:S05]  /*27500*/  MOV R0, UR4 ;  /* 0x0000000400007c02 */ /* 0x002fca0008000f00 */
[----:B------:R2:W3:Y:S04]  /*27510*/  LDS.128 R16, [R0+0x2a8d0] ;  /* 0x02a8d00000107984 */ /* 0x0004e80000000c00 */
[----:B------:R2:W-:Y:S01]  /*27520*/  STL [R1], R0 ;  /* 0x0000000001007387 */ /* 0x0005e20000100800 */
[----:B------:R-:W-:Y:S06]  /*27530*/  BAR.ARV 0x4, 0x180 ;  /* 0x0106000000007b1d */ /* 0x000fec0000002000 */
[----:B------:R-:W-:Y:S05]  /*27540*/  BRA `(.L_x_2102) ;  /* 0x0000000800e47947 */ /* 0x000fea0003800000 */
.L_x_2101:
[----:B------:R-:W2:Y:S01]  /*27550*/  LDL R6, [R1+0x28] ;  /* 0x0000280001067983 */ /* 0x000ea20000100800 */
[----:B------:R-:W-:Y:S01]  /*27560*/  UMOV UR4, 0xffffffff ;  /* 0xffffffff00047882 */ /* 0x000fe20000000000 */
[----:B--2---:R-:W-:Y:S02]  /*27570*/  ISETP.NE.AND P5, PT, R6, 0x1f, PT ;  /* 0x0000001f0600780c */ /* 0x004fe40003fa5270 */
[----:B------:R-:W-:Y:S11]  /*27580*/  BRA.DIV UR4, `(.L_x_2103) ;  /* 0x0000002e04787947 */ /* 0x000ff6000b800000 */
[----:B------:R-:W-:Y:S01]  /*27590*/  IMAD.IADD R5, R19, 0x1, R6 ;  /* 0x0000000113057824 */ /* 0x000fe200078e0206 */
[----:B------:R-:W-:Y:S01]  /*275a0*/  ULDC UR4, c[0x0][0xc3c] ;  /* 0x00030f0000047ab9 */ /* 0x000fe20000000800 */
[----:B------:R-:W-:Y:S01]  /*275b0*/  ULDC.64 UR6, c[0x0][0x208] ;  /* 0x0000820000067ab9 */ /* 0x000fe20000000a00 */
[----:B------:R-:W-:Y:S02]  /*275c0*/  LOP3.LUT P4, RZ, R7, 0x1, RZ, 0xc0, !PT ;  /* 0x0000000107ff7812 */ /* 0x000fe4000788c0ff */
[----:B------:R-:W-:-:S13]  /*275d0*/  ISETP.GE.OR P0, PT, R5, UR4, !P5 ;  /* 0x0000000405007c0c */ /* 0x000fda000ef06670 */
[----:B------:R-:W2:Y:S02]  /*275e0*/  @!P0 LDC.64 R2, c[0x0][0xc80] ;  /* 0x00032000ff028b82 */ /* 0x000ea40000000a00 */
[----:B--2---:R-:W-:-:S06]  /*275f0*/  @!P0 IMAD.WIDE R2, R5, 0x4, R2 ;  /* 0x0000000405028825 */ /* 0x004fcc00078e0202 */
[----:B------:R2:W3:Y:S01]  /*27600*/  @!P0 LDG.E R2, desc[UR6][R2.64] ;  /* 0x0000000602028981 */ /* 0x0004e2000c1e1900 */
[C---:B------:R-:W-:Y:S02]  /*27610*/  ISETP.GE.U32.AND P1, PT, R6.reuse, 0x4, PT ;  /* 0x000000040600780c */ /* 0x040fe40003f26070 */
[C---:B------:R-:W-:Y:S02]  /*27620*/  ISETP.GE.U32.AND P2, PT, R6.reuse, 0x8, PT ;  /* 0x000000080600780c */ /* 0x040fe40003f46070 */
[C---:B------:R-:W-:Y:S01]  /*27630*/  ISETP.GE.U32.AND P3, PT, R6.reuse, 0x10, PT ;  /* 0x000000100600780c */ /* 0x040fe20003f66070 */
[----:B--2---:R-:W-:Y:S02]  /*27640*/  IMAD.MOV.U32 R3, RZ, RZ, RZ ;  /* 0x000000ffff037224 */ /* 0x004fe400078e00ff */
[----:B---3--:R-:W-:Y:S01]  /*27650*/  @!P0 IMAD.MOV.U32 R3, RZ, RZ, R2 ;  /* 0x000000ffff038224 */ /* 0x008fe200078e0002 */
[----:B------:R-:W-:-:S04]  /*27660*/  ISETP.GE.U32.AND P0, PT, R6, 0x2, PT ;  /* 0x000000020600780c */ /* 0x000fc80003f06070 */
[----:B------:R-:W1:Y:S02]  /*27670*/  SHFL.UP PT, R2, R3, 0x1, RZ ;  /* 0x0420000003027989 */ /* 0x000e6400000e00ff */
[----:B-1----:R-:W-:-:S05]  /*27680*/  SEL R0, R2, RZ, P4 ;  /* 0x000000ff02007207 */ /* 0x002fca0002000000 */
[----:B------:R-:W-:Y:S02]  /*27690*/  IMAD.IADD R2, R3, 0x1, R0 ;  /* 0x0000000103027824 */ /* 0x000fe400078e0200 */
[----:B------:R-:W-:Y:S04]  /*276a0*/  SHFL.IDX PT, R0, R16, RZ, 0x1f ;  /* 0x00001fff10007589 */ /* 0x000fe800000e0000 */
[----:B------:R-:W1:Y:S02]  /*276b0*/  SHFL.UP PT, R4, R2, 0x2, RZ ;  /* 0x0440000002047989 */ /* 0x000e6400000e00ff */
[----:B-1----:R-:W-:-:S05]  /*276c0*/  SEL R5, R4, RZ, P0 ;  /* 0x000000ff04057207 */ /* 0x002fca0000000000 */
[----:B------:R-:W-:-:S05]  /*276d0*/  IMAD.IADD R2, R2, 0x1, R5 ;  /* 0x0000000102027824 */ /* 0x000fca00078e0205 */
[----:B------:R-:W1:Y:S02]  /*276e0*/  SHFL.UP PT, R4, R2, 0x4, RZ ;  /* 0x0480000002047989 */ /* 0x000e6400000e00ff */
[----:B-1----:R-:W-:-:S05]  /*276f0*/  SEL R5, R4, RZ, P1 ;  /* 0x000000ff04057207 */ /* 0x002fca0000800000 */
[----:B------:R-:W-:-:S05]  /*27700*/  IMAD.IADD R2, R2, 0x1, R5 ;  /* 0x0000000102027824 */ /* 0x000fca00078e0205 */
[----:B------:R-:W1:Y:S02]  /*27710*/  SHFL.UP PT, R4, R2, 0x8, RZ ;  /* 0x0500000002047989 */ /* 0x000e6400000e00ff */
[----:B-1----:R-:W-:-:S04]  /*27720*/  SEL R5, R4, RZ, P2 ;  /* 0x000000ff04057207 */ /* 0x002fc80001000000 */
[----:B------:R-:W-:-:S05]  /*27730*/  IADD3 R2, R2, R5, RZ ;  /* 0x0000000502027210 */ /* 0x000fca0007ffe0ff */
[----:B------:R-:W1:Y:S02]  /*27740*/  SHFL.UP PT, R4, R2, 0x10, RZ ;  /* 0x0600000002047989 */ /* 0x000e6400000e00ff */
[----:B-1----:R-:W-:-:S05]  /*27750*/  SEL R5, R4, RZ, P3 ;  /* 0x000000ff04057207 */ /* 0x002fca0001800000 */
[----:B------:R-:W-:Y:S02]  /*27760*/  IMAD.IADD R2, R2, 0x1, R5 ;  /* 0x0000000102027824 */ /* 0x000fe400078e0205 */
[----:B------:R1:W2:Y:S04]  /*27770*/  SHFL.IDX PT, R5, R16, 0x1, 0x1f ;  /* 0x00201f0010057f89 */ /* 0x0002a800000e0000 */
[----:B------:R1:W3:Y:S02]  /*27780*/  SHFL.IDX PT, R16, R2, 0x1f, 0x1f ;  /* 0x03e01f0002107f89 */ /* 0x0002e400000e0000 */
.L_x_2206:
[----:B------:R-:W-:Y:S02]  /*27790*/  ULDC UR4, c[0x0][0xc38] ;  /* 0x00030e0000047ab9 */ /* 0x000fe40000000800 */
[----:B------:R-:W-:-:S04]  /*277a0*/  IMAD.U32 R4, RZ, RZ, UR4 ;  /* 0x00000004ff047e24 */ /* 0x000fc8000f8e00ff */
[----:B-1-3--:R-:W-:-:S04]  /*277b0*/  IMAD R16, R16, R4, RZ ;  /* 0x0000000410107224 */ /* 0x00afc800078e02ff */
[----:B--2---:R-:W-:-:S05]  /*277c0*/  IMAD.IADD R5, R5, 0x1, R16 ;  /* 0x0000000105057824 */ /* 0x004fca00078e0210 */
[----:B------:R-:W-:-:S13]  /*277d0*/  ISETP.GT.AND P4, PT, R5, R0, PT ;  /* 0x000000000500720c */ /* 0x000fda0003f84270 */
[----:B------:R-:W-:Y:S05]  /*277e0*/  @P4 BRA `(.L_x_2104) ;  /* 0x0000000000a44947 */ /* 0x000fea0003800000 */
.L_x_2109:
[----:B-1----:R-:W1:Y:S01]  /*277f0*/  LDC R3, c[0x0][0xc3c] ;  /* 0x00030f00ff037b82 */ /* 0x002e620000000800 */
[----:B------:R-:W-:-:S05]  /*27800*/  VIADD R19, R19, 0x1f ;  /* 0x0000001f13137836 */ /* 0x000fca0000000000 */
[----:B-1----:R-:W-:-:S13]  /*27810*/  ISETP.GE.AND P4, PT, R19, R3, PT ;  /* 0x000000031300720c */ /* 0x002fda0003f86270 */
[----:B------:R-:W-:Y:S05]  /*27820*/  @P4 BRA `(.L_x_2105) ;  /* 0x0000000400e44947 */ /* 0x000fea0003800000 */
[----:B------:R-:W2:Y:S01]  /*27830*/  LDL R2, [R1+0x28] ;  /* 0x0000280001027983 */ /* 0x000ea20000100800 */
[----:B------:R-:W-:Y:S01]  /*27840*/  BSSY B0, `(.L_x_2106) ;  /* 0x0000009000007945 */ /* 0x000fe20003800000 */
[----:B--2---:R-:W-:-:S05]  /*27850*/  IMAD.IADD R4, R19, 0x1, R2 ;  /* 0x0000000113047824 */ /* 0x004fca00078e0202 */
[----:B------:R-:W-:Y:S01]  /*27860*/  ISETP.GE.OR P4, PT, R4, R3, !P5 ;  /* 0x000000030400720c */ /* 0x000fe20006f86670 */
[----:B------:R-:W-:-:S12]  /*27870*/  IMAD.MOV.U32 R3, RZ, RZ, RZ ;  /* 0x000000ffff037224 */ /* 0x000fd800078e00ff */
[----:B------:R-:W-:Y:S05]  /*27880*/  @P4 BRA `(.L_x_2107) ;  /* 0x0000000000104947 */ /* 0x000fea0003800000 */
[----:B------:R-:W1:Y:S01]  /*27890*/  LDC.64 R2, c[0x0][0xc80] ;  /* 0x00032000ff027b82 */ /* 0x000e620000000a00 */
[----:B------:R-:W-:Y:S01]  /*278a0*/  ULDC.64 UR4, c[0x0][0x208] ;  /* 0x0000820000047ab9 */ /* 0x000fe20000000a00 */
[----:B-1----:R-:W-:-:S06]  /*278b0*/  IMAD.WIDE R2, R4, 0x4, R2 ;  /* 0x0000000404027825 */ /* 0x002fcc00078e0202 */
[----:B------:R1:W5:Y:S02]  /*278c0*/  LDG.E R3, desc[UR4][R2.64] ;  /* 0x0000000402037981 */ /* 0x000364000c1e1900 */
.L_x_2107:
[----:B------:R-:W-:Y:S05]  /*278d0*/  BSYNC B0 ;  /* 0x0000000000007941 */ /* 0x000fea0003800000 */
.L_x_2106:
[----:B------:R-:W-:-:S03]  /*278e0*/  UMOV UR4, 0xffffffff ;  /* 0xffffffff00047882 */ /* 0x000fc60000000000 */
[----:B------:R-:W-:Y:S05]  /*278f0*/  BRA.DIV UR4, `(.L_x_2108) ;  /* 0x0000002e04dc7947 */ /* 0x000fea000b800000 */
[----:B------:R-:W2:Y:S04]  /*27900*/  LDL R4, [R1+0x4] ;  /* 0x0000040001047983 */ /* 0x000ea80000100800 */
[----:B-----5:R-:W1:Y:S01]  /*27910*/  SHFL.UP PT, R14, R3, 0x1, RZ ;  /* 0x04200000030e7989 */ /* 0x020e6200000e00ff */
[----:B--2---:R-:W-:-:S04]  /*27920*/  LOP3.LUT P4, RZ, R4, 0x1, RZ, 0xc0, !PT ;  /* 0x0000000104ff7812 */ /* 0x004fc8000788c0ff */
[----:B-1----:R-:W-:-:S04]  /*27930*/  SEL R2, R14, RZ, P4 ;  /* 0x000000ff0e027207 */ /* 0x002fc80002000000 */
[----:B------:R-:W-:-:S05]  /*27940*/  IADD3 R2, R3, R2, RZ ;  /* 0x0000000203027210 */ /* 0x000fca0007ffe0ff */
        /* <DEDUP_REMOVED lines=12> */
[----:B------:R1:W2:Y:S02]  /*27a10*/  SHFL.IDX PT, R16, R2, 0x1f, 0x1f ;  /* 0x03e01f0002107f89 */ /* 0x0002a400000e0000 */
.L_x_2214:
[----:B------:R-:W-:Y:S02]  /*27a20*/  ULDC UR4, c[0x0][0xc38] ;  /* 0x00030e0000047ab9 */ /* 0x000fe40000000800 */
[----:B------:R-:W-:-:S04]  /*27a30*/  IMAD.U32 R4, RZ, RZ, UR4 ;  /* 0x00000004ff047e24 */ /* 0x000fc8000f8e00ff */
[----:B--2---:R-:W-:-:S04]  /*27a40*/  IMAD R16, R16, R4, RZ ;  /* 0x0000000410107224 */ /* 0x004fc800078e02ff */
[----:B------:R-:W-:-:S05]  /*27a50*/  IMAD.IADD R5, R16, 0x1, R5 ;  /* 0x0000000110057824 */ /* 0x000fca00078e0205 */
[----:B------:R-:W-:-:S13]  /*27a60*/  ISETP.GT.AND P4, PT, R5, R0, PT ;  /* 0x000000000500720c */ /* 0x000fda0003f84270 */
[----:B------:R-:W-:Y:S05]  /*27a70*/  @!P4 BRA `(.L_x_2109) ;  /* 0xfffffffc005cc947 */ /* 0x000fea000383ffff */
.L_x_2104:
        /* <DEDUP_REMOVED lines=8> */
.L_x_2218:
[----:B------:R-:W-:Y:S01]  /*27b00*/  ISETP.NE.AND P0, PT, R5, RZ, PT ;  /* 0x000000ff0500720c */ /* 0x000fe20003f05270 */
[----:B------:R-:W-:-:S12]  /*27b10*/  IMAD.MOV.U32 R5, RZ, RZ, RZ ;  /* 0x000000ffff057224 */ /* 0x000fd800078e00ff */
[----:B------:R-:W-:Y:S05]  /*27b20*/  @!P0 BRA `(.L_x_2111) ;  /* 0x0000000000148947 */ /* 0x000fea0003800000 */
[----:B------:R-:W-:Y:S01]  /*27b30*/  UMOV UR4, 0xffffffff ;  /* 0xffffffff00047882 */ /* 0x000fe20000000000 */
[----:B------:R-:W-:Y:S02]  /*27b40*/  VIADD R12, R6, 0xffffffff ;  /* 0xffffffff060c7836 */ /* 0x000fe40000000000 */
[----:B------:R-:W-:Y:S05]  /*27b50*/  BRA.DIV UR4, `(.L_x_2112) ;  /* 0x0000003204687947 */ /* 0x000fea000b800000 */
[----:B-1----:R1:W0:Y:S02]  /*27b60*/  SHFL.IDX PT, R2, R2, R12, 0x1f ;  /* 0x00001f0c02027589 */ /* 0x00222400000e0000 */
.L_x_2221:
[----:B0-----:R-:W-:-:S07]  /*27b70*/  IMAD.MOV.U32 R5, RZ, RZ, R2 ;  /* 0x000000ffff057224 */ /* 0x001fce00078e0002 */
.L_x_2111:
[----:B-12---:R-:W1:Y:S01]  /*27b80*/  LDC.64 R2, c[0x0][0xc90] ;  /* 0x00032400ff027b82 */ /* 0x006e620000000a00 */
[----:B------:R-:W-:Y:S01]  /*27b90*/  IMAD.IADD R19, R6, 0x1, R19 ;  /* 0x0000000106137824 */ /* 0x000fe200078e0213 */
[----:B------:R-:W-:-:S03]  /*27ba0*/  ULDC.64 UR4, c[0x0][0x208] ;  /* 0x0000820000047ab9 */ /* 0x000fc60000000a00 */
[----:B-1----:R-:W-:-:S05]  /*27bb0*/  IMAD.WIDE R2, R19, 0x4, R2 ;  /* 0x0000000413027825 */ /* 0x002fca00078e0202 */
[----:B------:R-:W3:Y:S01]  /*27bc0*/  LDG.E R7, desc[UR4][R2.64] ;  /* 0x0000000402077981 */ /* 0x000ee2000c1e1900 */
[----:B------:R-:W-:-:S04]  /*27bd0*/  IMAD R16, R5, R4, R16 ;  /* 0x0000000405107224 */ /* 0x000fc800078e0210 */
[----:B------:R-:W-:Y:S02]  /*27be0*/  IMAD.IADD R0, R0, 0x1, -R16 ;  /* 0x0000000100007824 */ /* 0x000fe400078e0a10 */
[----:B---3--:R-:W-:-:S05]  /*27bf0*/  IMAD R6, R17, R7, RZ ;  /* 0x0000000711067224 */ /* 0x008fca00078e02ff */
[----:B-----5:R-:W-:-:S04]  /*27c00*/  IABS R8, R6 ;  /* 0x0000000600087213 */ /* 0x020fc80000000000 */
[----:B------:R-:W1:Y:S08]  /*27c10*/  I2F.RP R2, R8 ;  /* 0x0000000800027306 */ /* 0x000e700000209400 */
[----:B-1----:R-:W1:Y:S02]  /*27c20*/  MUFU.RCP R2, R2 ;  /* 0x0000000200027308 */ /* 0x002e640000001000 */
[----:B-1----:R-:W-:-:S06]  /*27c30*/  VIADD R2, R2, 0xffffffe ;  /* 0x0ffffffe02027836 */ /* 0x002fcc0000000000 */
[----:B------:R-:W1:Y:S02]  /*27c40*/  F2I.FTZ.U32.TRUNC.NTZ R3, R2 ;  /* 0x0000000200037305 */ /* 0x000e64000021f000 */
[----:B-1----:R-:W-:-:S04]  /*27c50*/  IMAD.MOV R2, RZ, RZ, -R3 ;  /* 0x000000ffff027224 */ /* 0x002fc800078e0a03 */
[----:B------:R-:W-:Y:S01]  /*27c60*/  IMAD R9, R2, R8, RZ ;  /* 0x0000000802097224 */ /* 0x000fe200078e02ff */
[----:B------:R-:W-:-:S05]  /*27c70*/  MOV R2, RZ ;  /* 0x000000ff00027202 */ /* 0x000fca0000000f00 */
        /* <DEDUP_REMOVED lines=13> */
[----:B------:R-:W-:-:S04]  /*27d50*/  @P0 VIADD R9, R9, 0x1 ;  /* 0x0000000109090836 */ /* 0x000fc80000000000 */
[----:B------:R-:W-:-:S05]  /*27d60*/  IMAD.MOV.U32 R2, RZ, RZ, R9 ;  /* 0x000000ffff027224 */ /* 0x000fca00078e0009 */
[----:B------:R-:W-:Y:S02]  /*27d70*/  @!P1 IADD3 R2, -R2, RZ, RZ ;  /* 0x000000ff02029210 */ /* 0x000fe40007ffe1ff */
[----:B------:R-:W-:-:S05]  /*27d80*/  @!P2 LOP3.LUT R2, RZ, R6, RZ, 0x33, !PT ;  /* 0x00000006ff02a212 */ /* 0x000fca00078e33ff */
[----:B------:R-:W-:Y:S02]  /*27d90*/  IMAD R5, R7, R2, RZ ;  /* 0x0000000207057224 */ /* 0x000fe400078e02ff */
[----:B------:R-:W-:Y:S02]  /*27da0*/  IMAD.MOV R2, RZ, RZ, -R2 ;  /* 0x000000ffff027224 */ /* 0x000fe400078e0a02 */
[----:B------:R-:W-:Y:S02]  /*27db0*/  IMAD.MOV R3, RZ, RZ, -R5 ;  /* 0x000000ffff037224 */ /* 0x000fe400078e0a05 */
[----:B------:R-:W-:-:S03]  /*27dc0*/  IMAD R0, R6, R2, R0 ;  /* 0x0000000206007224 */ /* 0x000fc600078e0200 */
[----:B------:R-:W-:-:S04]  /*27dd0*/  VIADDMNMX R4, R3, R4, R7, PT ;  /* 0x0000000403047246 */ /* 0x000fc80003800107 */
[----:B------:R-:W-:-:S04]  /*27de0*/  IABS R7, R4 ;  /* 0x0000000400077213 */ /* 0x000fc80000000000 */
[----:B------:R-:W1:Y:S08]  /*27df0*/  I2F.RP R3, R7 ;  /* 0x0000000700037306 */ /* 0x000e700000209400 */
[----:B-1----:R-:W1:Y:S02]  /*27e00*/  MUFU.RCP R3, R3 ;  /* 0x0000000300037308 */ /* 0x002e640000001000 */
[----:B-1----:R-:W-:-:S06]  /*27e10*/  VIADD R3, R3, 0xffffffe ;  /* 0x0ffffffe03037836 */ /* 0x002fcc0000000000 */
[----:B------:R-:W1:Y:S02]  /*27e20*/  F2I.FTZ.U32.TRUNC.NTZ R3, R3 ;  /* 0x0000000300037305 */ /* 0x000e64000021f000 */
[----:B-1----:R-:W-:-:S04]  /*27e30*/  IMAD.MOV R2, RZ, RZ, -R3 ;  /* 0x000000ffff027224 */ /* 0x002fc800078e0a03 */
        /* <DEDUP_REMOVED lines=9> */
[-C--:B------:R-:W-:Y:S01]  /*27ed0*/  @!P2 IADD3 R3, R3, -R7.reuse, RZ ;  /* 0x800000070303a210 */ /* 0x080fe20007ffe0ff */
[----:B------:R-:W-:Y:S01]  /*27ee0*/  @!P2 VIADD R2, R2, 0x1 ;  /* 0x000000010202a836 */ /* 0x000fe20000000000 */
[----:B------:R-:W-:Y:S02]  /*27ef0*/  ISETP.NE.AND P2, PT, R4, RZ, PT ;  /* 0x000000ff0400720c */ /* 0x000fe40003f45270 */
[----:B------:R-:W-:Y:S02]  /*27f00*/  ISETP.GE.U32.AND P0, PT, R3, R7, PT ;  /* 0x000000070300720c */ /* 0x000fe40003f06070 */
[C---:B------:R-:W-:Y:S01]  /*27f10*/  LOP3.LUT R3, R0.reuse, R4, RZ, 0x3c, !PT ;  /* 0x0000000400037212 */ /* 0x040fe200078e3cff */
[----:B------:R-:W-:-:S03]  /*27f20*/  IMAD.IADD R0, R0, 0x1, R5 ;  /* 0x0000000100007824 */ /* 0x000fc600078e0205 */
        /* <DEDUP_REMOVED lines=9> */
.L_x_2105:
[----:B------:R-:W-:Y:S01]  /*27fc0*/  UMOV UR4, URZ ;  /* 0x0000003f00047c82 */ /* 0x000fe20008000000 */
[----:B------:R-:W-:Y:S01]  /*27fd0*/  UMOV UR5, URZ ;  /* 0x0000003f00057c82 */ /* 0x000fe20008000000 */
[----:B------:R-:W-:Y:S01]  /*27fe0*/  ULDC UR6, c[0x0][0xc3c] ;  /* 0x00030f0000067ab9 */ /* 0x000fe20000000800 */
[----:B------:R-:W-:Y:S01]  /*27ff0*/  MOV R16, R0 ;  /* 0x0000000000107202 */ /* 0x000fe20000000f00 */
[----:B------:R-:W-:Y:S02]  /*28000*/  IMAD.U32 R17, RZ, RZ, UR4 ;  /* 0x00000004ff117e24 */ /* 0x000fe4000f8e00ff */
[----:B------:R-:W-:Y:S02]  /*28010*/  IMAD.U32 R18, RZ, RZ, UR5 ;  /* 0x00000005ff127e24 */ /* 0x000fe4000f8e00ff */
[----:B------:R-:W-:-:S07]  /*28020*/  IMAD.U32 R19, RZ, RZ, UR6 ;  /* 0x00000006ff137e24 */ /* 0x000fce000f8e00ff */
.L_x_2113:
[----:B------:R-:W2:Y:S04]  /*28030*/  LDL R0, [R1+0x28] ;  /* 0x0000280001007983 */ /* 0x000ea80000100800 */
[----:B------:R1:W3:Y:S01]  /*28040*/  LDL R3, [R1] ;  /* 0x0000000001037983 */ /* 0x0002e20000100800 */
[----:B------:R-:W-:Y:S05]  /*28050*/  WARPSYNC.ALL ;  /* 0x0000000000007948 */ /* 0x000fea0003800000 */
[----:B------:R-:W-:Y:S01]  /*28060*/  BAR.SYNC.DEFER_BLOCKING 0x4, 0x180 ;  /* 0x0106000000007b1d */ /* 0x000fe20000010000 */
[----:B--2---:R-:W-:-:S13]  /*28070*/  ISETP.NE.AND P0, PT, R0, RZ, PT ;  /* 0x000000ff0000720c */ /* 0x004fda0003f05270 */
[----:B------:R-:W3:Y:S01]  /*28080*/  @!P0 S2R R0, SR_CgaCtaId ;  /* 0x0000000000008919 */ /* 0x000ee20000008800 */
[----:B------:R-:W-:-:S04]  /*28090*/  @!P0 MOV R2, 0x400 ;  /* 0x0000040000028802 */ /* 0x000fc80000000f00 */
[----:B---3--:R-:W-:-:S05]  /*280a0*/  @!P0 LEA R3, R0, R2, 0x18 ;  /* 0x0000000200038211 */ /* 0x008fca00078ec0ff */
[----:B------:R1:W-:Y:S04]  /*280b0*/  @!P0 STS.128 [R3+0x2a8d0], R16 ;  /* 0x02a8d01003008388 */ /* 0x0003e80000000c00 */
[----:B------:R1:W-:Y:S01]  /*280c0*/  @!P0 STL [R1], R3 ;  /* 0x0000000301008387 */ /* 0x0003e20000100800 */
[----:B------:R-:W-:Y:S06]  /*280d0*/  BAR.ARV 0x5, 0x180 ;  /* 0x0146000000007b1d */ /* 0x000fec0000002000 */
.L_x_2102:
[----:B------:R-:W-:Y:S02]  /*280e0*/  ULDC UR4, c[0x0][0xc3c] ;  /* 0x00030f0000047ab9 */ /* 0x000fe40000000800 */
[----:B---3--:R-:W-:-:S13]  /*280f0*/  ISETP.GE.AND P0, PT, R19, UR4, PT ;  /* 0x0000000413007c0c */ /* 0x008fda000bf06270 */
[----:B------:R-:W-:Y:S05]  /*28100*/  @!P0 BRA `(.L_x_2114) ;  /* 0xffffff8c00848947 */ /* 0x000fea000383ffff */
[----:B------:R-:W-:Y:S05]  /*28110*/  BSYNC B8 ;  /* 0x0000000000087941 */ /* 0x000fea0003800000 */
.L_x_1954:
[----:B--2---:R-:W2:Y:S01]  /*28120*/  LDL.LU R0, [R1+0x48] ;  /* 0x0000480001007983 */ /* 0x004ea20000300800 */
[----:B------:R-:W-:Y:S01]  /*28130*/  BSSY B0, `(.L_x_2115) ;  /* 0x000000b000007945 */ /* 0x000fe20003800000 */
[----:B------:R-:W3:Y:S01]  /*28140*/  S2R R5, SR_CgaCtaId ;  /* 0x0000000000057919 */ /* 0x000ee20000008800 */
[----:B--2---:R-:W-:-:S05]  /*28150*/  VIADD R0, R0, 0x1 ;  /* 0x0000000100007836 */ /* 0x004fca0000000000 */
[----:B0-----:R-:W-:-:S04]  /*28160*/  LEA.HI R2, R0, R0, RZ, 0x1 ;  /* 0x0000000000027211 */ /* 0x001fc800078f08ff */
[----:B-1----:R-:W-:-:S05]  /*28170*/  LOP3.LUT R3, R2, 0xfffffffe, RZ, 0xc0, !PT ;  /* 0xfffffffe02037812 */ /* 0x002fca00078ec0ff */
[----:B------:R-:W-:Y:S01]  /*28180*/  IMAD.IADD R3, R0, 0x1, -R3 ;  /* 0x0000000100037824 */ /* 0x000fe200078e0a03 */
[----:B------:R-:W-:-:S04]  /*28190*/  MOV R0, 0x400 ;  /* 0x0000040000007802 */ /* 0x000fc80000000f00 */
[----:B---3--:R-:W-:Y:S02]  /*281a0*/  LEA R0, R5, R0, 0x18 ;  /* 0x0000000005007211 */ /* 0x008fe400078ec0ff */
[----:B------:R-:W-:-:S04]  /*281b0*/  SHF.L.U32 R3, R3, 0x1f, RZ ;  /* 0x0000001f03037819 */ /* 0x000fc800000006ff */
[----:B------:R-:W0:Y:S02]  /*281c0*/  SYNCS.PHASECHK.TRANS64.TRYWAIT P0, [R0+URZ+0x2a820], R3 ;  /* 0x02a82003000075a7 */ /* 0x000e24000800017f */
[----:B0-----:R-:W-:Y:S05]  /*281d0*/  @!P0 BRA `(.L_x_2116) ;  /* 0x0000002800f08947 */ /* 0x001fea0003800000 */
.L_x_2222:
[----:B------:R-:W-:Y:S05]  /*281e0*/  BSYNC B0 ;  /* 0x0000000000007941 */ /* 0x000fea0003800000 */
.L_x_2115:
[----:B------:R-:W-:-:S03]  /*281f0*/  UMOV UR4, 0xffffffff ;  /* 0xffffffff00047882 */ /* 0x000fc60000000000 */
[----:B------:R-:W-:Y:S05]  /*28200*/  BRA.DIV UR4, `(.L_x_2117) ;  /* 0x0000002a04f87947 */ /* 0x000fea000b800000 */
[----:B------:R-:W1:Y:S02]  /*28210*/  S2R R2, SR_TID.X ;  /* 0x0000000000027919 */ /* 0x000e640000002100 */
[----:B-1----:R-:W-:-:S04]  /*28220*/  SHF.R.U32.HI R2, RZ, 0x5, R2 ;  /* 0x00000005ff027819 */ /* 0x002fc80000011602 */
[----:B------:R-:W-:-:S05]  /*28230*/  LOP3.LUT R2, R2, 0x3, RZ, 0xc0, !PT ;  /* 0x0000000302027812 */ /* 0x000fca00078ec0ff */
[----:B------:R1:W2:Y:S02]  /*28240*/  SHFL.IDX PT, R14, R2, RZ, 0x1f ;  /* 0x00001fff020e7589 */ /* 0x0002a400000e0000 */
.L_x_2225:
[----:B--2---:R-:W-:-:S13]  /*28250*/  ISETP.NE.AND P0, PT, R14, RZ, PT ;  /* 0x000000ff0e00720c */ /* 0x004fda0003f05270 */
[----:B------:R-:W-:Y:S05]  /*28260*/  @P0 BRA `(.L_x_1658) ;  /* 0x0000000000940947 */ /* 0x000fea0003800000 */
[----:B------:R-:W-:-:S03]  /*28270*/  UMOV UR4, 0xffffffff ;  /* 0xffffffff00047882 */ /* 0x000fc60000000000 */
[----:B------:R-:W-:Y:S05]  /*28280*/  BRA.DIV UR4, `(.L_x_2118) ;  /* 0x0000002e040c7947 */ /* 0x000fea000b800000 */
[----:B------:R-:W-:-:S13]  /*28290*/  ELECT P6, URZ, PT ;  /* 0x00000000003f782f */ /* 0x000fda00038c0000 */
.L_x_2228:
[----:B------:R-:W-:Y:S05]  /*282a0*/  @!P6 BRA `(.L_x_1658) ;  /* 0x000000000084e947 */ /* 0x000fea0003800000 */
[----:B------:R-:W-:-:S06]  /*282b0*/  ULOP3.LUT UR4, UR60, 0x2, URZ, 0xfc, !UPT ;  /* 0x000000023c047892 */ /* 0x000fcc000f8efc3f */
[----:B-1----:R-:W-:-:S05]  /*282c0*/  IMAD.U32 R2, RZ, RZ, UR4 ;  /* 0x00000004ff027e24 */ /* 0x002fca000f8e00ff */
[----:B------:R-:W-:-:S13]  /*282d0*/  ISETP.NE.AND P2, PT, R2, 0x3, PT ;  /* 0x000000030200780c */ /* 0x000fda0003f45270 */
[----:B------:R-:W-:Y:S05]  /*282e0*/  @!P2 BRA `(.L_x_2119) ;  /* 0x000000000004a947 */ /* 0x000fea0003800000 */
[----:B------:R-:W-:Y:S01]  /*282f0*/  BPT.TRAP 0x1 ;  /* 0x000000040000795c */ /* 0x000fe20000300000 */
.L_x_2119:
[----:B0-----:R-:W2:Y:S04]  /*28300*/  LDL R3, [R1+0x8] ;  /* 0x0000080001037983 */ /* 0x001ea80000100800 */
[----:B------:R-:W3:Y:S01]  /*28310*/  LDL.LU R7, [R1+0x18] ;  /* 0x0000180001077983 */ /* 0x000ee20000300800 */
[----:B------:R-:W-:-:S05]  /*28320*/  IADD3 R2, R0, 0x2a840, RZ ;  /* 0x0002a84000027810 */ /* 0x000fca0007ffe0ff */
        /* <DEDUP_REMOVED lines=11> */
.L_x_2229:
[----:B------:R-:W1:Y:S02]  /*283e0*/  SYNCS.PHASECHK.TRANS64.TRYWAIT P0, [R7+URZ], R2 ;  /* 0x00000002070075a7 */ /* 0x000e64000800017f */
[----:B-1----:R-:W-:Y:S05]  /*283f0*/  @!P0 BRA `(.L_x_2121) ;  /* 0x0000002800e48947 */ /* 0x002fea0003800000 */
.L_x_2230:
[----:B------:R-:W-:Y:S05]  /*28400*/  @!P2 BRA `(.L_x_2122) ;  /* 0x000000000004a947 */ /* 0x000fea0003800000 */
[----:B------:R-:W-:Y:S01]  /*28410*/  BPT.TRAP 0x1 ;  /* 0x000000040000795c */ /* 0x000fe20000300000 */
.L_x_2122:
[----:B------:R-:W2:Y:S01]  /*28420*/  LDL.LU R4, [R1+0x8] ;  /* 0x0000080001047983 */ /* 0x000ea20000300800 */
[----:B------:R-:W-:-:S04]  /*28430*/  VIADD R0, R0, 0x2a860 ;  /* 0x0002a86000007836 */ /* 0x000fc80000000000 */
[----:B--2---:R-:W-:-:S04]  /*28440*/  IMAD R4, R4, 0x8, R0 ;  /* 0x0000000804047824 */ /* 0x004fc800078e0200 */
[----:B------:R-:W2:Y:S02]  /*28450*/  SYNCS.PHASECHK.TRANS64.TRYWAIT P0, [R4+URZ], R5 ;  /* 0x00000005040075a7 */ /* 0x000ea4000800017f */
[----:B--2---:R-:W-:Y:S05]  /*28460*/  @!P0 BRA `(.L_x_2123) ;  /* 0x0000002800dc8947 */ /* 0x004fea0003800000 */
.L_x_2231:
[----:B------:R-:W-:-:S07]  /*28470*/  IMAD R3, R3, 0x8, R0 ;  /* 0x0000000803037824 */ /* 0x000fce00078e0200 */
.L_x_2124:
[----:B---3--:R3:W0:Y:S02]  /*28480*/  SYNCS.PHASECHK.TRANS64.TRYWAIT P0, [R3+URZ], R2 ;  /* 0x00000002030075a7 */ /* 0x008624000800017f */
[----:B0-----:R-:W-:Y:S05]  /*28490*/  @!P0 NANOSLEEP.SYNCS 0x989680 ;  /* 0x009896800000895d */ /* 0x001fea0003900000 */
[----:B------:R-:W0:Y:S02]  /*284a0*/  @!P0 SYNCS.PHASECHK.TRANS64 P0, [R3+URZ], R2 ;  /* 0x00000002030085a7 */ /* 0x000e24000800007f */
[----:B0-----:R-:W-:Y:S05]  /*284b0*/  @!P0 BRA `(.L_x_2124) ;  /* 0xfffffffc00f08947 */ /* 0x001fea000383ffff */
.L_x_1658:
[----:B------:R-:W-:Y:S05]  /*284c0*/  BSYNC B9 ;  /* 0x0000000000097941 */ /* 0x000fea0003800000 */
.L_x_1655:
[----:B------:R-:W-:Y:S05]  /*284d0*/  EXIT ;  /* 0x000000000000794d */ /* 0x000fea0003800000 */
.L_x_1684:
[----:B-1----:R1:W2:Y:S02]  /*284e0*/  SYNCS.PHASECHK.TRANS64.TRYWAIT P5, [R3+URZ+0x2a890], R0 ;  /* 0x02a89000030075a7 */ /* 0x0022a400080a017f */
[----:B--2---:R-:W-:Y:S05]  /*284f0*/  @!P5 NANOSLEEP.SYNCS 0x989680 ;  /* 0x009896800000d95d */ /* 0x004fea0003900000 */
[----:B------:R-:W2:Y:S02]  /*28500*/  @!P5 SYNCS.PHASECHK.TRANS64 P5, [R3+URZ+0x2a890], R0 ;  /* 0x02a890000300d5a7 */ /* 0x000ea400080a007f */
[----:B--2---:R-:W-:Y:S05]  /*28510*/  @!P5 BRA `(.L_x_1684) ;  /* 0xfffffffc00f0d947 */ /* 0x004fea000383ffff */
[----:B------:R-:W-:Y:S05]  /*28520*/  BRA `(.L_x_2125) ;  /* 0xfffffdb4006c7947 */ /* 0x000fea000383ffff */
.L_x_1738:
[----:B-1----:R1:W3:Y:S02]  /*28530*/  SYNCS.PHASECHK.TRANS64.TRYWAIT P5, [R3+URZ+0x2a890], R0 ;  /* 0x02a89000030075a7 */ /* 0x0022e400080a017f */
[----:B---3--:R-:W-:Y:S05]  /*28540*/  @!P5 NANOSLEEP.SYNCS 0x989680 ;  /* 0x009896800000d95d */ /* 0x008fea0003900000 */
[----:B------:R-:W3:Y:S02]  /*28550*/  @!P5 SYNCS.PHASECHK.TRANS64 P5, [R3+URZ+0x2a890], R0 ;  /* 0x02a890000300d5a7 */ /* 0x000ee400080a007f */
[----:B---3--:R-:W-:Y:S05]  /*28560*/  @!P5 BRA `(.L_x_1738) ;  /* 0xfffffffc00f0d947 */ /* 0x008fea000383ffff */
[----:B------:R-:W-:Y:S05]  /*28570*/  BRA `(.L_x_2126) ;  /* 0xfffffde8001c7947 */ /* 0x000fea000383ffff */
.L_x_1763:
[----:B-1----:R1:W2:Y:S02]  /*28580*/  SYNCS.PHASECHK.TRANS64.TRYWAIT P4, [R3+URZ+0x2a890], R0 ;  /* 0x02a89000030075a7 */ /* 0x0022a4000808017f */
[----:B--2---:R-:W-:Y:S05]  /*28590*/  @!P4 NANOSLEEP.SYNCS 0x989680 ;  /* 0x009896800000c95d */ /* 0x004fea0003900000 */
[----:B------:R-:W2:Y:S02]  /*285a0*/  @!P4 SYNCS.PHASECHK.TRANS64 P4, [R3+URZ+0x2a890], R0 ;  /* 0x02a890000300c5a7 */ /* 0x000ea4000808007f */
[----:B--2---:R-:W-:Y:S05]  /*285b0*/  @!P4 BRA `(.L_x_1763) ;  /* 0xfffffffc00f0c947 */ /* 0x004fea000383ffff */
[----:B------:R-:W-:Y:S05]  /*285c0*/  BRA `(.L_x_2127) ;  /* 0xfffffe1800447947 */ /* 0x000fea000383ffff */
.L_x_1769:
[----:B0-----:R0:W2:Y:S02]  /*285d0*/  SYNCS.PHASECHK.TRANS64.TRYWAIT P4, [R3+URZ+0x2a8b0], R0 ;  /* 0x02a8b000030075a7 */ /* 0x0010a4000808017f */
[----:B--2---:R-:W-:Y:S05]  /*285e0*/  @!P4 NANOSLEEP.SYNCS 0x989680 ;  /* 0x009896800000c95d */ /* 0x004fea0003900000 */
[----:B------:R-:W2:Y:S02]  /*285f0*/  @!P4 SYNCS.PHASECHK.TRANS64 P4, [R3+URZ+0x2a8b0], R0 ;  /* 0x02a8b0000300c5a7 */ /* 0x000ea4000808007f */
[----:B--2---:R-:W-:Y:S05]  /*28600*/  @!P4 BRA `(.L_x_1769) ;  /* 0xfffffffc00f0c947 */ /* 0x004fea000383ffff */
[----:B------:R-:W-:Y:S05]  /*28610*/  BRA `(.L_x_2128) ;  /* 0xfffffe1c00507947 */ /* 0x000fea000383ffff */
.L_x_1795:
[----:B------:R-:W-:Y:S01]  /*28620*/  BSSY B1, `(.L_x_2129) ;  /* 0x0000008000017945 */ /* 0x000fe20003800000 */
[----:B------:R-:W-:Y:S01]  /*28630*/  MOV R13, R7 ;  /* 0x00000007000d7202 */ /* 0x000fe20000000f00 */
[----:B------:R-:W-:Y:S02]  /*28640*/  IMAD.MOV.U32 R12, RZ, RZ, RZ ;  /* 0x000000ffff0c7224 */ /* 0x000fe400078e00ff */
[----:B------:R-:W-:Y:S02]  /*28650*/  IMAD.MOV.U32 R11, RZ, RZ, 0x1c1f ;  /* 0x00001c1fff0b7424 */ /* 0x000fe400078e00ff */
[----:B------:R-:W-:-:S07]  /*28660*/  IMAD.MOV.U32 R15, RZ, RZ, -0x1 ;  /* 0xffffffffff0f7424 */ /* 0x000fce00078e00ff */
[----:B------:R-:W-:Y:S05]  /*28670*/  WARPSYNC.COLLECTIVE R15, `(.L_x_2130) ;  /* 0x000000000f087348 */ /* 0x000fea0003c00000 */
[----:B------:R0:W1:Y:S02]  /*28680*/  SHFL.IDX P6, R14, R13, R12, R11 ;  /* 0x0000000c0d0e7389 */ /* 0x00006400000c000b */
[----:B01----:R-:W-:Y:S01]  /*28690*/  ENDCOLLECTIVE ;  /* 0x000000000000791b */ /* 0x003fe20003800000 */
.L_x_2130:
[----:B------:R-:W-:Y:S05]  /*286a0*/  BSYNC B1 ;  /* 0x0000000000017941 */ /* 0x000fea0003800000 */
.L_x_2129:
[----:B------:R-:W-:Y:S01]  /*286b0*/  IMAD.MOV.U32 R13, RZ, RZ, R6 ;  /* 0x000000ffff0d7224 */ /* 0x000fe200078e0006 */
[----:B------:R-:W-:Y:S01]  /*286c0*/  MOV R11, 0x1c1f ;  /* 0x00001c1f000b7802 */ /* 0x000fe20000000f00 */
[----:B------:R-:W-:Y:S02]  /*286d0*/  IMAD.MOV.U32 R12, RZ, RZ, RZ ;  /* 0x000000ffff0c7224 */ /* 0x000fe400078e00ff */
[----:B------:R-:W-:Y:S02]  /*286e0*/  IMAD.MOV.U32 R15, RZ, RZ, -0x1 ;  /* 0xffffffffff0f7424 */ /* 0x000fe400078e00ff */
[----:B------:R-:W-:-:S07]  /*286f0*/  IMAD.MOV.U32 R3, RZ, RZ, R14 ;  /* 0x000000ffff037224 */ /* 0x000fce00078e000e */
[----:B------:R-:W-:Y:S05]  /*28700*/  WARPSYNC.COLLECTIVE R15, `(.L_x_2131) ;  /* 0x000000000f087348 */ /* 0x000fea0003c00000 */
[----:B------:R0:W1:Y:S02]  /*28710*/  SHFL.IDX P6, R14, R13, R12, R11 ;  /* 0x0000000c0d0e7389 */ /* 0x00006400000c000b */
[----:B01----:R-:W-:Y:S01]  /*28720*/  ENDCOLLECTIVE ;  /* 0x000000000000791b */ /* 0x003fe20003800000 */
.L_x_2131:
[----:B------:R-:W-:Y:S02]  /*28730*/  IMAD.MOV.U32 R13, RZ, RZ, R8 ;  /* 0x000000ffff0d7224 */ /* 0x000fe400078e0008 */
[----:B------:R-:W-:-:S07]  /*28740*/  IMAD.MOV.U32 R0, RZ, RZ, R14 ;  /* 0x000000ffff007224 */ /* 0x000fce00078e000e */
[----:B------:R-:W-:Y:S05]  /*28750*/  WARPSYNC.COLLECTIVE R15, `(.L_x_2132) ;  /* 0x000000000f087348 */ /* 0x000fea0003c00000 */
[----:B------:R0:W1:Y:S02]  /*28760*/  SHFL.IDX P6, R14, R13, R12, R11 ;  /* 0x0000000c0d0e7389 */ /* 0x00006400000c000b */
[----:B01----:R-:W-:Y:S01]  /*28770*/  ENDCOLLECTIVE ;  /* 0x000000000000791b */ /* 0x003fe20003800000 */
.L_x_2132:
[----:B------:R-:W-:Y:S02]  /*28780*/  IMAD.MOV.U32 R13, RZ, RZ, R4 ;  /* 0x000000ffff0d7224 */ /* 0x000fe400078e0004 */
[----:B------:R-:W-:-:S07]  /*28790*/  IMAD.MOV.U32 R5, RZ, RZ, R14 ;  /* 0x000000ffff057224 */ /* 0x000fce00078e000e */
[----:B------:R-:W-:Y:S05]  /*287a0*/  WARPSYNC.COLLECTIVE R15, `(.L_x_2133) ;  /* 0x000000000f087348 */ /* 0x000fea0003c00000 */
[----:B------:R0:W1:Y:S02]  /*287b0*/  SHFL.IDX P6, R14, R13, R12, R11 ;  /* 0x0000000c0d0e7389 */ /* 0x00006400000c000b */
[----:B01----:R-:W-:Y:S01]  /*287c0*/  ENDCOLLECTIVE ;  /* 0x000000000000791b */ /* 0x003fe20003800000 */
.L_x_2133:
[----:B------:R-:W-:Y:S05]  /*287d0*/  BRA `(.L_x_2134) ;  /* 0xfffffe2c00907947 */ /* 0x000fea000383ffff */
.L_x_1798:
[----:B------:R-:W-:Y:S01]  /*287e0*/  BSSY B1, `(.L_x_2135) ;  /* 0x0000008000017945 */ /* 0x000fe20003800000 */
[----:B------:R-:W-:Y:S01]  /*287f0*/  IMAD.MOV.U32 R13, RZ, RZ, R7 ;  /* 0x000000ffff0d7224 */ /* 0x000fe200078e0007 */
[----:B------:R-:W-:Y:S01]  /*28800*/  MOV R12, 0x1 ;  /* 0x00000001000c7802 */ /* 0x000fe20000000f00 */
[----:B------:R-:W-:Y:S02]  /*28810*/  IMAD.MOV.U32 R11, RZ, RZ, 0x1c1f ;  /* 0x00001c1fff0b7424 */ /* 0x000fe400078e00ff */
[----:B------:R-:W-:-:S07]  /*28820*/  IMAD.MOV.U32 R15, RZ, RZ, -0x1 ;  /* 0xffffffffff0f7424 */ /* 0x000fce00078e00ff */
[----:B0---4-:R-:W-:Y:S05]  /*28830*/  WARPSYNC.COLLECTIVE R15, `(.L_x_2136) ;  /* 0x000000000f087348 */ /* 0x011fea0003c00000 */
[----:B----4-:R1:W2:Y:S02]  /*28840*/  SHFL.IDX P6, R14, R13, R12, R11 ;  /* 0x0000000c0d0e7389 */ /* 0x0102a400000c000b */
[----:B012---:R-:W-:Y:S01]  /*28850*/  ENDCOLLECTIVE ;  /* 0x000000000000791b */ /* 0x007fe20003800000 */
.L_x_2136:
[----:B------:R-:W-:Y:S05]  /*28860*/  BSYNC B1 ;  /* 0x0000000000017941 */ /* 0x000fea0003800000 */
.L_x_2135:
[----:B------:R-:W-:Y:S01]  /*28870*/  IMAD.MOV.U32 R13, RZ, RZ, R6 ;  /* 0x000000ffff0d7224 */ /* 0x000fe200078e0006 */
[----:B------:R-:W-:Y:S01]  /*28880*/  MOV R15, 0xffffffff ;  /* 0xffffffff000f7802 */ /* 0x000fe20000000f00 */
[----:B------:R-:W-:Y:S02]  /*28890*/  IMAD.MOV.U32 R12, RZ, RZ, 0x1 ;  /* 0x00000001ff0c7424 */ /* 0x000fe400078e00ff */
[----:B------:R-:W-:Y:S02]  /*288a0*/  IMAD.MOV.U32 R11, RZ, RZ, 0x1c1f ;  /* 0x00001c1fff0b7424 */ /* 0x000fe400078e00ff */
[----:B------:R-:W-:-:S07]  /*288b0*/  IMAD.MOV.U32 R3, RZ, RZ, R14 ;  /* 0x000000ffff037224 */ /* 0x000fce00078e000e */
[----:B------:R-:W-:Y:S05]  /*288c0*/  WARPSYNC.COLLECTIVE R15, `(.L_x_2137) ;  /* 0x000000000f087348 */ /* 0x000fea0003c00000 */
[----:B------:R0:W1:Y:S02]  /*288d0*/  SHFL.IDX P6, R14, R13, R12, R11 ;  /* 0x0000000c0d0e7389 */ /* 0x00006400000c000b */
[----:B01----:R-:W-:Y:S01]  /*288e0*/  ENDCOLLECTIVE ;  /* 0x000000000000791b */ /* 0x003fe20003800000 */
.L_x_2137:
[----:B------:R-:W-:Y:S02]  /*288f0*/  IMAD.MOV.U32 R13, RZ, RZ, R8 ;  /* 0x000000ffff0d7224 */ /* 0x000fe400078e0008 */
[----:B------:R-:W-:-:S07]  /*28900*/  IMAD.MOV.U32 R0, RZ, RZ, R14 ;  /* 0x000000ffff007224 */ /* 0x000fce00078e000e */
[----:B------:R-:W-:Y:S05]  /*28910*/  WARPSYNC.COLLECTIVE R15, `(.L_x_2138) ;  /* 0x000000000f087348 */ /* 0x000fea0003c00000 */
[----:B------:R0:W1:Y:S02]  /*28920*/  SHFL.IDX P6, R14, R13, R12, R11 ;  /* 0x0000000c0d0e7389 */ /* 0x00006400000c000b */
[----:B01----:R-:W-:Y:S01]  /*28930*/  ENDCOLLECTIVE ;  /* 0x000000000000791b */ /* 0x003fe20003800000 */
.L_x_2138:
[----:B------:R-:W-:Y:S02]  /*28940*/  IMAD.MOV.U32 R13, RZ, RZ, R4 ;  /* 0x000000ffff0d7224 */ /* 0x000fe400078e0004 */
[----:B------:R-:W-:-:S07]  /*28950*/  IMAD.MOV.U32 R5, RZ, RZ, R14 ;  /* 0x000000ffff057224 */ /* 0x000fce00078e000e */
[----:B------:R-:W-:Y:S05]  /*28960*/  WARPSYNC.COLLECTIVE R15, `(.L_x_2139) ;  /* 0x000000000f087348 */ /* 0x000fea0003c00000 */
[----:B------:R0:W1:Y:S02]  /*28970*/  SHFL.IDX P6, R14, R13, R12, R11 ;  /* 0x0000000c0d0e7389 */ /* 0x00006400000c000b */
[----:B01----:R-:W-:Y:S01]  /*28980*/  ENDCOLLECTIVE ;  /* 0x000000000000791b */ /* 0x003fe20003800000 */
.L_x_2139:
[----:B------:R-:W-:Y:S01]  /*28990*/  IMAD.MOV.U32 R4, RZ, RZ, R14 ;  /* 0x000000ffff047224 */ /* 0x000fe200078e000e */
[----:B------:R-:W-:Y:S06]  /*289a0*/  BRA `(.L_x_2140) ;  /* 0xfffffe3400207947 */ /* 0x000fec000383ffff */
.L_x_1802:
[----:B0-----:R0:W1:Y:S02]  /*289b0*/  SYNCS.PHASECHK.TRANS64.TRYWAIT P0, [R16+URZ+0x2a800], R5 ;  /* 0x02a80005100075a7 */ /* 0x001064000800017f */
[----:B-1----:R-:W-:Y:S05]  /*289c0*/  @!P0 NANOSLEEP.SYNCS 0x989680 ;  /* 0x009896800000895d */ /* 0x002fea0003900000 */
[----:B------:R-:W1:Y:S02]  /*289d0*/  @!P0 SYNCS.PHASECHK.TRANS64 P0, [R16+URZ+0x2a800], R5 ;  /* 0x02a80005100085a7 */ /* 0x000e64000800007f */
[----:B-1----:R-:W-:Y:S05]  /*289e0*/  @!P0 BRA `(.L_x_1802) ;  /* 0xfffffffc00f08947 */ /* 0x002fea000383ffff */
[----:B------:R-:W-:Y:S05]  /*289f0*/  BRA `(.L_x_2141) ;  /* 0xfffffe3c00347947 */ /* 0x000fea000383ffff */
.L_x_1826:
        /* <DEDUP_REMOVED lines=8> */
.L_x_2143:
[----:B------:R-:W-:Y:S05]  /*28a80*/  BSYNC B1 ;  /* 0x0000000000017941 */ /* 0x000fea0003800000 */
.L_x_2142:
[----:B------:R-:W-:Y:S01]  /*28a90*/  IMAD.MOV.U32 R13, RZ, RZ, R6 ;  /* 0x000000ffff0d7224 */ /* 0x000fe200078e0006 */
[----:B------:R-:W-:Y:S01]  /*28aa0*/  MOV R15, 0xffffffff ;  /* 0xffffffff000f7802 */ /* 0x000fe20000000f00 */
[----:B------:R-:W-:Y:S02]  /*28ab0*/  IMAD.MOV.U32 R12, RZ, RZ, RZ ;  /* 0x000000ffff0c7224 */ /* 0x000fe400078e00ff */
[----:B------:R-:W-:Y:S02]  /*28ac0*/  IMAD.MOV.U32 R11, RZ, RZ, 0x1c1f ;  /* 0x00001c1fff0b7424 */ /* 0x000fe400078e00ff */
[----:B------:R-:W-:-:S07]  /*28ad0*/  IMAD.MOV.U32 R3, RZ, RZ, R14 ;  /* 0x000000ffff037224 */ /* 0x000fce00078e000e */
[----:B------:R-:W-:Y:S05]  /*28ae0*/  WARPSYNC.COLLECTIVE R15, `(.L_x_2144) ;  /* 0x000000000f087348 */ /* 0x000fea0003c00000 */
[----:B------:R0:W1:Y:S02]  /*28af0*/  SHFL.IDX P6, R14, R13, R12, R11 ;  /* 0x0000000c0d0e7389 */ /* 0x00006400000c000b */
[----:B01----:R-:W-:Y:S01]  /*28b00*/  ENDCOLLECTIVE ;  /* 0x000000000000791b */ /* 0x003fe20003800000 */
.L_x_2144:
[----:B------:R-:W-:Y:S02]  /*28b10*/  IMAD.MOV.U32 R21, RZ, RZ, R3 ;  /* 0x000000ffff157224 */ /* 0x000fe400078e0003 */
[----:B------:R-:W-:Y:S02]  /*28b20*/  IMAD.MOV.U32 R13, RZ, RZ, R7 ;  /* 0x000000ffff0d7224 */ /* 0x000fe400078e0007 */
[----:B------:R-:W-:-:S07]  /*28b30*/  IMAD.MOV.U32 R0, RZ, RZ, R14 ;  /* 0x000000ffff007224 */ /* 0x000fce00078e000e */
[----:B------:R-:W-:Y:S05]  /*28b40*/  WARPSYNC.COLLECTIVE R15, `(.L_x_2145) ;  /* 0x000000000f087348 */ /* 0x000fea0003c00000 */
[----:B------:R0:W1:Y:S02]  /*28b50*/  SHFL.IDX P6, R14, R13, R12, R11 ;  /* 0x0000000c0d0e7389 */ /* 0x00006400000c000b */
[----:B01----:R-:W-:Y:S01]  /*28b60*/  ENDCOLLECTIVE ;  /* 0x000000000000791b */ /* 0x003fe20003800000 */
.L_x_2145:
[----:B------:R-:W-:Y:S02]  /*28b70*/  IMAD.MOV.U32 R20, RZ, RZ, R0 ;  /* 0x000000ffff147224 */ /* 0x000fe400078e0000 */
[----:B------:R-:W-:Y:S02]  /*28b80*/  IMAD.MOV.U32 R13, RZ, RZ, R9 ;  /* 0x000000ffff0d7224 */ /* 0x000fe400078e0009 */
[----:B------:R-:W-:-:S07]  /*28b90*/  IMAD.MOV.U32 R5, RZ, RZ, R14 ;  /* 0x000000ffff057224 */ /* 0x000fce00078e000e */
[----:B------:R-:W-:Y:S05]  /*28ba0*/  WARPSYNC.COLLECTIVE R15, `(.L_x_2146) ;  /* 0x000000000f087348 */ /* 0x000fea0003c00000 */
[----:B------:R0:W1:Y:S02]  /*28bb0*/  SHFL.IDX P6, R14, R13, R12, R11 ;  /* 0x0000000c0d0e7389 */ /* 0x00006400000c000b */
[----:B01----:R-:W-:Y:S01]  /*28bc0*/  ENDCOLLECTIVE ;  /* 0x000000000000791b */ /* 0x003fe20003800000 */
.L_x_2146:
[----:B------:R-:W-:Y:S05]  /*28bd0*/  BRA `(.L_x_2147) ;  /* 0xfffffe6000047947 */ /* 0x000fea000383ffff */
.L_x_1829:
[----:B------:R-:W-:Y:S01]  /*28be0*/  BSSY B1, `(.L_x_2148) ;  /* 0x0000008000017945 */ /* 0x000fe20003800000 */
[----:B------:R-:W-:Y:S01]  /*28bf0*/  MOV R13, R8 ;  /* 0x00000008000d7202 */ /* 0x000fe20000000f00 */
[----:B------:R-:W-:Y:S02]  /*28c00*/  IMAD.MOV.U32 R12, RZ, RZ, 0x1 ;  /* 0x00000001ff0c7424 */ /* 0x000fe400078e00ff */
[----:B------:R-:W-:Y:S02]  /*28c10*/  IMAD.MOV.U32 R11, RZ, RZ, 0x1c1f ;  /* 0x00001c1fff0b7424 */ /* 0x000fe400078e00ff */
[----:B------:R-:W-:-:S07]  /*28c20*/  IMAD.MOV.U32 R15, RZ, RZ, -0x1 ;  /* 0xffffffffff0f7424 */ /* 0x000fce00078e00ff */
[----:B------:R-:W-:Y:S05]  /*28c30*/  WARPSYNC.COLLECTIVE R15, `(.L_x_2149) ;  /* 0x000000000f087348 */ /* 0x000fea0003c00000 */
[----:B------:R0:W1:Y:S02]  /*28c40*/  SHFL.IDX P6, R14, R13, R12, R11 ;  /* 0x0000000c0d0e7389 */ /* 0x00006400000c000b */
[----:B01----:R-:W-:Y:S01]  /*28c50*/  ENDCOLLECTIVE ;  /* 0x000000000000791b */ /* 0x003fe20003800000 */
.L_x_2149:
[----:B------:R-:W-:Y:S05]  /*28c60*/  BSYNC B1 ;  /* 0x0000000000017941 */ /* 0x000fea0003800000 */
.L_x_2148:
[----:B------:R-:W-:Y:S01]  /*28c70*/  IMAD.MOV.U32 R13, RZ, RZ, R6 ;  /* 0x000000ffff0d7224 */ /* 0x000fe200078e0006 */
[----:B------:R-:W-:Y:S01]  /*28c80*/  MOV R11, 0x1c1f ;  /* 0x00001c1f000b7802 */ /* 0x000fe20000000f00 */
[----:B------:R-:W-:Y:S02]  /*28c90*/  IMAD.MOV.U32 R12, RZ, RZ, 0x1 ;  /* 0x00000001ff0c7424 */ /* 0x000fe400078e00ff */
[----:B------:R-:W-:Y:S02]  /*28ca0*/  IMAD.MOV.U32 R15, RZ, RZ, -0x1 ;  /* 0xffffffffff0f7424 */ /* 0x000fe400078e00ff */
[----:B------:R-:W-:-:S07]  /*28cb0*/  IMAD.MOV.U32 R3, RZ, RZ, R14 ;  /* 0x000000ffff037224 */ /* 0x000fce00078e000e */
[----:B------:R-:W-:Y:S05]  /*28cc0*/  WARPSYNC.COLLECTIVE R15, `(.L_x_2150) ;  /* 0x000000000f087348 */ /* 0x000fea0003c00000 */
[----:B------:R0:W1:Y:S02]  /*28cd0*/  SHFL.IDX P6, R14, R13, R12, R11 ;  /* 0x0000000c0d0e7389 */ /* 0x00006400000c000b */
[----:B01----:R-:W-:Y:S01]  /*28ce0*/  ENDCOLLECTIVE ;  /* 0x000000000000791b */ /* 0x003fe20003800000 */
.L_x_2150:
[----:B------:R-:W-:Y:S01]  /*28cf0*/  MOV R61, R3 ;  /* 0x00000003003d7202 */ /* 0x000fe20000000f00 */
[----:B------:R-:W-:Y:S02]  /*28d00*/  IMAD.MOV.U32 R13, RZ, RZ, R7 ;  /* 0x000000ffff0d7224 */ /* 0x000fe400078e0007 */
[----:B------:R-:W-:-:S07]  /*28d10*/  IMAD.MOV.U32 R0, RZ, RZ, R14 ;  /* 0x000000ffff007224 */ /* 0x000fce00078e000e */
[----:B------:R-:W-:Y:S05]  /*28d20*/  WARPSYNC.COLLECTIVE R15, `(.L_x_2151) ;  /* 0x000000000f087348 */ /* 0x000fea0003c00000 */
[----:B------:R0:W1:Y:S02]  /*28d30*/  SHFL.IDX P6, R14, R13, R12, R11 ;  /* 0x0000000c0d0e7389 */ /* 0x00006400000c000b */
[----:B01----:R-:W-:Y:S01]  /*28d40*/  ENDCOLLECTIVE ;  /* 0x000000000000791b */ /* 0x003fe20003800000 */
.L_x_2151:
[----:B------:R-:W-:Y:S02]  /*28d50*/  IMAD.MOV.U32 R60, RZ, RZ, R0 ;  /* 0x000000ffff3c7224 */ /* 0x000fe400078e0000 */
[----:B------:R-:W-:Y:S02]  /*28d60*/  IMAD.MOV.U32 R13, RZ, RZ, R9 ;  /* 0x000000ffff0d7224 */ /* 0x000fe400078e0009 */
[----:B------:R-:W-:-:S07]  /*28d70*/  IMAD.MOV.U32 R7, RZ, RZ, R14 ;  /* 0x000000ffff077224 */ /* 0x000fce00078e000e */
[----:B------:R-:W-:Y:S05]  /*28d80*/  WARPSYNC.COLLECTIVE R15, `(.L_x_2152) ;  /* 0x000000000f087348 */ /* 0x000fea0003c00000 */
[----:B------:R0:W1:Y:S02]  /*28d90*/  SHFL.IDX P6, R14, R13, R12, R11 ;  /* 0x0000000c0d0e7389 */ /* 0x00006400000c000b */
[----:B01----:R-:W-:Y:S01]  /*28da0*/  ENDCOLLECTIVE ;  /* 0x000000000000791b */ /* 0x003fe20003800000 */
.L_x_2152:
[----:B------:R-:W-:Y:S05]  /*28db0*/  BRA `(.L_x_2153) ;  /* 0xfffffe6400187947 */ /* 0x000fea000383ffff */
.L_x_1833:
[----:B0-----:R0:W1:Y:S02]  /*28dc0*/  SYNCS.PHASECHK.TRANS64.TRYWAIT P0, [R16+URZ+0x2a800], R21 ;  /* 0x02a80015100075a7 */ /* 0x001064000800017f */
[----:B-1----:R-:W-:Y:S05]  /*28dd0*/  @!P0 NANOSLEEP.SYNCS 0x989680 ;  /* 0x009896800000895d */ /* 0x002fea0003900000 */
[----:B------:R-:W1:Y:S02]  /*28de0*/  @!P0 SYNCS.PHASECHK.TRANS64 P0, [R16+URZ+0x2a800], R21 ;  /* 0x02a80015100085a7 */ /* 0x000e64000800007f */
[----:B-1----:R-:W-:Y:S05]  /*28df0*/  @!P0 BRA `(.L_x_1833) ;  /* 0xfffffffc00f08947 */ /* 0x002fea000383ffff */
[----:B------:R-:W-:Y:S05]  /*28e00*/  BRA `(.L_x_2154) ;  /* 0xfffffe6800847947 */ /* 0x000fea000383ffff */
.L_x_1847:
[----:B-1----:R1:W2:Y:S02]  /*28e10*/  SYNCS.PHASECHK.TRANS64.TRYWAIT P2, [R7+URZ+0x2a830], R0 ;  /* 0x02a83000070075a7 */ /* 0x0022a4000804017f */
[----:B--2---:R-:W-:Y:S05]  /*28e20*/  @!P2 NANOSLEEP.SYNCS 0x989680 ;  /* 0x009896800000a95d */ /* 0x004fea0003900000 */
[----:B------:R-:W2:Y:S02]  /*28e30*/  @!P2 SYNCS.PHASECHK.TRANS64 P2, [R7+URZ+0x2a830], R0 ;  /* 0x02a830000700a5a7 */ /* 0x000ea4000804007f */
[----:B--2---:R-:W-:Y:S05]  /*28e40*/  @!P2 BRA `(.L_x_1847) ;  /* 0xfffffffc00f0a947 */ /* 0x004fea000383ffff */
[----:B------:R-:W-:Y:S05]  /*28e50*/  BRA `(.L_x_1846) ;  /* 0xfffffe9000287947 */ /* 0x000fea000383ffff */
.L_x_1867:
[----:B-1----:R1:W2:Y:S02]  /*28e60*/  SYNCS.PHASECHK.TRANS64.TRYWAIT P2, [R7+URZ+0x2a830], R14 ;  /* 0x02a8300e070075a7 */ /* 0x0022a4000804017f */
[----:B--2---:R-:W-:Y:S05]  /*28e70*/  @!P2 NANOSLEEP.SYNCS 0x989680 ;  /* 0x009896800000a95d */ /* 0x004fea0003900000 */
[----:B------:R-:W2:Y:S02]  /*28e80*/  @!P2 SYNCS.PHASECHK.TRANS64 P2, [R7+URZ+0x2a830], R14 ;  /* 0x02a8300e0700a5a7 */ /* 0x000ea4000804007f */
[----:B--2---:R-:W-:Y:S05]  /*28e90*/  @!P2 BRA `(.L_x_1867) ;  /* 0xfffffffc00f0a947 */ /* 0x004fea000383ffff */
[----:B------:R-:W-:Y:S05]  /*28ea0*/  BRA `(.L_x_1866) ;  /* 0xfffffebc00ec7947 */ /* 0x000fea000383ffff */
.L_x_1872:
[----:B-1----:R1:W2:Y:S02]  /*28eb0*/  SYNCS.PHASECHK.TRANS64.TRYWAIT P2, [R14+URZ+0x2a850], R9 ;  /* 0x02a850090e0075a7 */ /* 0x0022a4000804017f */
[----:B--2---:R-:W-:Y:S05]  /*28ec0*/  @!P2 NANOSLEEP.SYNCS 0x989680 ;  /* 0x009896800000a95d */ /* 0x004fea0003900000 */
[----:B------:R-:W2:Y:S02]  /*28ed0*/  @!P2 SYNCS.PHASECHK.TRANS64 P2, [R14+URZ+0x2a850], R9 ;  /* 0x02a850090e00a5a7 */ /* 0x000ea4000804007f */
[----:B--2---:R-:W-:Y:S05]  /*28ee0*/  @!P2 BRA `(.L_x_1872) ;  /* 0xfffffffc00f0a947 */ /* 0x004fea000383ffff */
[----:B------:R-:W-:Y:S05]  /*28ef0*/  BRA `(.L_x_1871) ;  /* 0xfffffec800e07947 */ /* 0x000fea000383ffff */
.L_x_1892:
[----:B-1----:R1:W2:Y:S02]  /*28f00*/  SYNCS.PHASECHK.TRANS64.TRYWAIT P2, [R3+URZ+0x2a830], R4 ;  /* 0x02a83004030075a7 */ /* 0x0022a4000804017f */
[----:B--2---:R-:W-:Y:S05]  /*28f10*/  @!P2 NANOSLEEP.SYNCS 0x989680 ;  /* 0x009896800000a95d */ /* 0x004fea0003900000 */
[----:B------:R-:W2:Y:S02]  /*28f20*/  @!P2 SYNCS.PHASECHK.TRANS64 P2, [R3+URZ+0x2a830], R4 ;  /* 0x02a830040300a5a7 */ /* 0x000ea4000804007f */
[----:B--2---:R-:W-:Y:S05]  /*28f30*/  @!P2 BRA `(.L_x_1892) ;  /* 0xfffffffc00f0a947 */ /* 0x004fea000383ffff */
[----:B------:R-:W-:Y:S05]  /*28f40*/  BRA `(.L_x_1891) ;  /* 0xfffffef000cc7947 */ /* 0x000fea000383ffff */
.L_x_1897:
[----:B-1----:R1:W2:Y:S02]  /*28f50*/  SYNCS.PHASECHK.TRANS64.TRYWAIT P2, [R198+URZ+0x2a850], R3 ;  /* 0x02a85003c60075a7 */ /* 0x0022a4000804017f */
[----:B--2---:R-:W-:Y:S05]  /*28f60*/  @!P2 NANOSLEEP.SYNCS 0x989680 ;  /* 0x009896800000a95d */ /* 0x004fea0003900000 */
[----:B------:R-:W2:Y:S02]  /*28f70*/  @!P2 SYNCS.PHASECHK.TRANS64 P2, [R198+URZ+0x2a850], R3 ;  /* 0x02a85003c600a5a7 */ /* 0x000ea4000804007f */
[----:B--2---:R-:W-:Y:S05]  /*28f80*/  @!P2 BRA `(.L_x_1897) ;  /* 0xfffffffc00f0a947 */ /* 0x004fea000383ffff */
[----:B------:R-:W-:Y:S05]  /*28f90*/  BRA `(.L_x_1896) ;  /* 0xfffffefc00ac7947 */ /* 0x000fea000383ffff */
.L_x_1905:
[----:B-1----:R1:W2:Y:S02]  /*28fa0*/  SYNCS.PHASECHK.TRANS64.TRYWAIT P2, [R3+URZ+0x2a830], R14 ;  /* 0x02a8300e030075a7 */ /* 0x0022a4000804017f */
[----:B--2---:R-:W-:Y:S05]  /*28fb0*/  @!P2 NANOSLEEP.SYNCS 0x989680 ;  /* 0x009896800000a95d */ /* 0x004fea0003900000 */
[----:B------:R-:W2:Y:S02]  /*28fc0*/  @!P2 SYNCS.PHASECHK.TRANS64 P2, [R3+URZ+0x2a830], R14 ;  /* 0x02a8300e0300a5a7 */ /* 0x000ea4000804007f */
[----:B--2---:R-:W-:Y:S05]  /*28fd0*/  @!P2 BRA `(.L_x_1905) ;  /* 0xfffffffc00f0a947 */ /* 0x004fea000383ffff */
[----:B------:R-:W-:Y:S05]  /*28fe0*/  BRA `(.L_x_1904) ;  /* 0xffffff1000a47947 */ /* 0x000fea000383ffff */
.L_x_1910:
[----:B-1----:R1:W2:Y:S02]  /*28ff0*/  SYNCS.PHASECHK.TRANS64.TRYWAIT P2, [R12+URZ+0x2a850], R3 ;  /* 0x02a850030c0075a7 */ /* 0x0022a4000804017f */
[----:B--2---:R-:W-:Y:S05]  /*29000*/  @!P2 NANOSLEEP.SYNCS 0x989680 ;  /* 0x009896800000a95d */ /* 0x004fea0003900000 */
[----:B------:R-:W2:Y:S02]  /*29010*/  @!P2 SYNCS.PHASECHK.TRANS64 P2, [R12+URZ+0x2a850], R3 ;  /* 0x02a850030c00a5a7 */ /* 0x000ea4000804007f */
[----:B--2---:R-:W-:Y:S05]  /*29020*/  @!P2 BRA `(.L_x_1910) ;  /* 0xfffffffc00f0a947 */ /* 0x004fea000383ffff */
[----:B------:R-:W-:Y:S05]  /*29030*/  BRA `(.L_x_1909) ;  /* 0xffffff1c00987947 */ /* 0x000fea000383ffff */
.L_x_1924:
[----:B-1----:R1:W2:Y:S02]  /*29040*/  SYNCS.PHASECHK.TRANS64.TRYWAIT P0, [R13+URZ+0x2a850], R0 ;  /* 0x02a850000d0075a7 */ /* 0x0022a4000800017f */
[----:B--2---:R-:W-:Y:S05]  /*29050*/  @!P0 NANOSLEEP.SYNCS 0x989680 ;  /* 0x009896800000895d */ /* 0x004fea0003900000 */
[----:B------:R-:W2:Y:S02]  /*29060*/  @!P0 SYNCS.PHASECHK.TRANS64 P0, [R13+URZ+0x2a850], R0 ;  /* 0x02a850000d0085a7 */ /* 0x000ea4000800007f */
[----:B--2---:R-:W-:Y:S05]  /*29070*/  @!P0 BRA `(.L_x_1924) ;  /* 0xfffffffc00f08947 */ /* 0x004fea000383ffff */
[----:B------:R-:W-:Y:S05]  /*29080*/  BRA `(.L_x_1923) ;  /* 0xffffff4400b47947 */ /* 0x000fea000383ffff */
.L_x_1968:
[----:B------:R-:W1:Y:S01]  /*29090*/  S2R R7, SR_TID.X ;  /* 0x0000000000077919 */ /* 0x000e620000002100 */
[----:B------:R-:W-:Y:S01]  /*290a0*/  BSSY B1, `(.L_x_2155) ;  /* 0x000000a000017945 */ /* 0x000fe20003800000 */
[----:B------:R-:W-:Y:S02]  /*290b0*/  IMAD.MOV.U32 R12, RZ, RZ, RZ ;  /* 0x000000ffff0c7224 */ /* 0x000fe400078e00ff */
[----:B0-----:R-:W-:Y:S02]  /*290c0*/  IMAD.MOV.U32 R11, RZ, RZ, 0x1f ;  /* 0x0000001fff0b7424 */ /* 0x001fe400078e00ff */
[----:B------:R-:W-:Y:S01]  /*290d0*/  IMAD.MOV.U32 R15, RZ, RZ, -0x1 ;  /* 0xffffffffff0f7424 */ /* 0x000fe200078e00ff */
[----:B-1----:R-:W-:-:S04]  /*290e0*/  SHF.R.U32.HI R7, RZ, 0x5, R7 ;  /* 0x00000005ff077819 */ /* 0x002fc80000011607 */
[----:B------:R-:W-:-:S05]  /*290f0*/  LOP3.LUT R7, R7, 0x3, RZ, 0xc0, !PT ;  /* 0x0000000307077812 */ /* 0x000fca00078ec0ff */
[----:B------:R-:W-:-:S07]  /*29100*/  IMAD.MOV.U32 R13, RZ, RZ, R7 ;  /* 0x000000ffff0d7224 */ /* 0x000fce00078e0007 */
[----:B------:R-:W-:Y:S05]  /*29110*/  WARPSYNC.COLLECTIVE R15, `(.L_x_2156) ;  /* 0x000000000f087348 */ /* 0x000fea0003c00000 */
[----:B------:R0:W1:Y:S02]  /*29120*/  SHFL.IDX P6, R14, R13, R12, R11 ;  /* 0x0000000c0d0e7389 */ /* 0x00006400000c000b */
[----:B01----:R-:W-:Y:S01]  /*29130*/  ENDCOLLECTIVE ;  /* 0x000000000000791b */ /* 0x003fe20003800000 */
.L_x_2156:
[----:B------:R-:W-:Y:S05]  /*29140*/  BSYNC B1 ;  /* 0x0000000000017941 */ /* 0x000fea0003800000 */
.L_x_2155:
[----:B------:R-:W-:Y:S05]  /*29150*/  BRA `(.L_x_2157) ;  /* 0xffffff88002c7947 */ /* 0x000fea000383ffff */
.L_x_1970:
[----:B------:R-:W-:Y:S01]  /*29160*/  BSSY B1, `(.L_x_2158) ;  /* 0x0000006000017945 */ /* 0x000fe20003800000 */
[----:B------:R-:W-:-:S07]  /*29170*/  IMAD.MOV.U32 R15, RZ, RZ, -0x1 ;  /* 0xffffffffff0f7424 */ /* 0x000fce00078e00ff */
[----:B01----:R-:W-:Y:S05]  /*29180*/  WARPSYNC.COLLECTIVE R15, `(.L_x_2159) ;  /* 0x000000000f0c7348 */ /* 0x003fea0003c00000 */
[----:B------:R-:W-:Y:S02]  /*29190*/  ELECT P6, UR62, PT ;  /* 0x00000000003e782f */ /* 0x000fe400038c0000 */
[----:B------:R-:W-:Y:S01]  /*291a0*/  MOV R14, UR62 ;  /* 0x0000003e000e7c02 */ /* 0x000fe20008000f00 */
[----:B01----:R-:W-:Y:S10]  /*291b0*/  ENDCOLLECTIVE ;  /* 0x000000000000791b */ /* 0x003ff40003800000 */
.L_x_2159:
[----:B------:R-:W-:Y:S05]  /*291c0*/  BSYNC B1 ;  /* 0x0000000000017941 */ /* 0x000fea0003800000 */
.L_x_2158:
[----:B------:R-:W-:Y:S01]  /*291d0*/  PLOP3.LUT P2, PT, P6, PT, PT, 0x80, 0x0 ;  /* 0x000000000000781c */ /* 0x000fe2000374f070 */
[----:B------:R-:W-:-:S12]  /*291e0*/  BRA `(.L_x_1969) ;  /* 0xffffff8800207947 */ /* 0x000fd8000383ffff */
.L_x_1972:
[----:B-1----:R-:W2:Y:S02]  /*291f0*/  LDL R6, [R1] ;  /* 0x0000000001067983 */ /* 0x002ea40000100800 */
[----:B--2---:R1:W2:Y:S02]  /*29200*/  SYNCS.PHASECHK.TRANS64.TRYWAIT P0, [R6+URZ+0x2a820], R5 ;  /* 0x02a82005060075a7 */ /* 0x0042a4000800017f */
[----:B--2---:R-:W-:Y:S05]  /*29210*/  @!P0 NANOSLEEP.SYNCS 0x989680 ;  /* 0x009896800000895d */ /* 0x004fea0003900000 */
[----:B------:R-:W2:Y:S02]  /*29220*/  @!P0 SYNCS.PHASECHK.TRANS64 P0, [R6+URZ+0x2a820], R5 ;  /* 0x02a82005060085a7 */ /* 0x000ea4000800007f */
[----:B--2---:R-:W-:Y:S05]  /*29230*/  @!P0 BRA `(.L_x_1972) ;  /* 0xfffffffc00ec8947 */ /* 0x004fea000383ffff */
[----:B------:R-:W-:Y:S05]  /*29240*/  BRA `(.L_x_2160) ;  /* 0xffffff8800307947 */ /* 0x000fea000383ffff */
.L_x_1976:
[----:B-1----:R1:W2:Y:S02]  /*29250*/  SYNCS.PHASECHK.TRANS64.TRYWAIT P0, [R7+URZ+0x2a8a0], R10 ;  /* 0x02a8a00a070075a7 */ /* 0x0022a4000800017f */
[----:B--2---:R-:W-:Y:S05]  /*29260*/  @!P0 NANOSLEEP.SYNCS 0x989680 ;  /* 0x009896800000895d */ /* 0x004fea0003900000 */
[----:B------:R-:W2:Y:S02]  /*29270*/  @!P0 SYNCS.PHASECHK.TRANS64 P0, [R7+URZ+0x2a8a0], R10 ;  /* 0x02a8a00a070085a7 */ /* 0x000ea4000800007f */
[----:B--2---:R-:W-:Y:S05]  /*29280*/  @!P0 BRA `(.L_x_1976) ;  /* 0xfffffffc00f08947 */ /* 0x004fea000383ffff */
[----:B------:R-:W-:Y:S05]  /*29290*/  BRA `(.L_x_2161) ;  /* 0xffffff8800547947 */ /* 0x000fea000383ffff */
.L_x_1983:
[----:B--2---:R2:W3:Y:S02]  /*292a0*/  SYNCS.PHASECHK.TRANS64.TRYWAIT P0, [R7+URZ+0x2a8c0], R10 ;  /* 0x02a8c00a070075a7 */ /* 0x0044e4000800017f */
[----:B---3--:R-:W-:Y:S05]  /*292b0*/  @!P0 NANOSLEEP.SYNCS 0x989680 ;  /* 0x009896800000895d */ /* 0x008fea0003900000 */
[----:B------:R-:W3:Y:S02]  /*292c0*/  @!P0 SYNCS.PHASECHK.TRANS64 P0, [R7+URZ+0x2a8c0], R10 ;  /* 0x02a8c00a070085a7 */ /* 0x000ee4000800007f */
[----:B---3--:R-:W-:Y:S05]  /*292d0*/  @!P0 BRA `(.L_x_1983) ;  /* 0xfffffffc00f08947 */ /* 0x008fea000383ffff */
[----:B------:R-:W-:Y:S05]  /*292e0*/  BRA `(.L_x_2162) ;  /* 0xffffff8c00507947 */ /* 0x000fea000383ffff */
.L_x_1991:
[----:B-1----:R1:W2:Y:S02]  /*292f0*/  SYNCS.PHASECHK.TRANS64.TRYWAIT P0, [R8+URZ+0x2a8a0], R7 ;  /* 0x02a8a007080075a7 */ /* 0x0022a4000800017f */
[----:B--2---:R-:W-:Y:S05]  /*29300*/  @!P0 NANOSLEEP.SYNCS 0x989680 ;  /* 0x009896800000895d */ /* 0x004fea0003900000 */
[----:B------:R-:W2:Y:S02]  /*29310*/  @!P0 SYNCS.PHASECHK.TRANS64 P0, [R8+URZ+0x2a8a0], R7 ;  /* 0x02a8a007080085a7 */ /* 0x000ea4000800007f */
[----:B--2---:R-:W-:Y:S05]  /*29320*/  @!P0 BRA `(.L_x_1991) ;  /* 0xfffffffc00f08947 */ /* 0x004fea000383ffff */
[----:B------:R-:W-:Y:S05]  /*29330*/  BRA `(.L_x_2163) ;  /* 0xffffff90006c7947 */ /* 0x000fea000383ffff */
.L_x_1998:
[----:B--2---:R2:W3:Y:S02]  /*29340*/  SYNCS.PHASECHK.TRANS64.TRYWAIT P0, [R8+URZ+0x2a8c0], R7 ;  /* 0x02a8c007080075a7 */ /* 0x0044e4000800017f */
[----:B---3--:R-:W-:Y:S05]  /*29350*/  @!P0 NANOSLEEP.SYNCS 0x989680 ;  /* 0x009896800000895d */ /* 0x008fea0003900000 */
[----:B------:R-:W3:Y:S02]  /*29360*/  @!P0 SYNCS.PHASECHK.TRANS64 P0, [R8+URZ+0x2a8c0], R7 ;  /* 0x02a8c007080085a7 */ /* 0x000ee4000800007f */
[----:B---3--:R-:W-:Y:S05]  /*29370*/  @!P0 BRA `(.L_x_1998) ;  /* 0xfffffffc00f08947 */ /* 0x008fea000383ffff */
[----:B------:R-:W-:Y:S05]  /*29380*/  BRA `(.L_x_2164) ;  /* 0xffffff9400647947 */ /* 0x000fea000383ffff */
.L_x_2020:
[----:B------:R-:W2:Y:S01]  /*29390*/  S2R R4, SR_TID.X ;  /* 0x0000000000047919 */ /* 0x000ea20000002100 */
[----:B------:R-:W-:Y:S01]  /*293a0*/  BSSY B0, `(.L_x_2165) ;  /* 0x000000a000007945 */ /* 0x000fe20003800000 */
[----:B------:R-:W-:Y:S01]  /*293b0*/  MOV R12, RZ ;  /* 0x000000ff000c7202 */ /* 0x000fe20000000f00 */
[----:B0-----:R-:W-:Y:S02]  /*293c0*/  IMAD.MOV.U32 R11, RZ, RZ, 0x1f ;  /* 0x0000001fff0b7424 */ /* 0x001fe400078e00ff */
[----:B------:R-:W-:Y:S01]  /*293d0*/  IMAD.MOV.U32 R15, RZ, RZ, -0x1 ;  /* 0xffffffffff0f7424 */ /* 0x000fe200078e00ff */
[----:B--2---:R-:W-:-:S04]  /*293e0*/  SHF.R.U32.HI R4, RZ, 0x5, R4 ;  /* 0x00000005ff047819 */ /* 0x004fc80000011604 */
[----:B------:R-:W-:-:S05]  /*293f0*/  LOP3.LUT R4, R4, 0x3, RZ, 0xc0, !PT ;  /* 0x0000000304047812 */ /* 0x000fca00078ec0ff */
[----:B------:R-:W-:-:S07]  /*29400*/  IMAD.MOV.U32 R13, RZ, RZ, R4 ;  /* 0x000000ffff0d7224 */ /* 0x000fce00078e0004 */
[----:B-1----:R-:W-:Y:S05]  /*29410*/  WARPSYNC.COLLECTIVE R15, `(.L_x_2166) ;  /* 0x000000000f087348 */ /* 0x002fea0003c00000 */
[----:B------:R0:W2:Y:S02]  /*29420*/  SHFL.IDX P6, R14, R13, R12, R11 ;  /* 0x0000000c0d0e7389 */ /* 0x0000a400000c000b */
[----:B012---:R-:W-:Y:S01]  /*29430*/  ENDCOLLECTIVE ;  /* 0x000000000000791b */ /* 0x007fe20003800000 */
.L_x_2166:
[----:B------:R-:W-:Y:S05]  /*29440*/  BSYNC B0 ;  /* 0x0000000000007941 */ /* 0x000fea0003800000 */
.L_x_2165:
[----:B------:R-:W-:Y:S05]  /*29450*/  BRA `(.L_x_2167) ;  /* 0xffffffa000dc7947 */ /* 0x000fea000383ffff */
.L_x_2022:
[----:B------:R-:W-:Y:S01]  /*29460*/  BSSY B0, `(.L_x_2168) ;  /* 0x0000006000007945 */ /* 0x000fe20003800000 */
[----:B------:R-:W-:-:S07]  /*29470*/  IMAD.MOV.U32 R15, RZ, RZ, -0x1 ;  /* 0xffffffffff0f7424 */ /* 0x000fce00078e00ff */
[----:B01-3--:R-:W-:Y:S05]  /*29480*/  WARPSYNC.COLLECTIVE R15, `(.L_x_2169) ;  /* 0x000000000f0c7348 */ /* 0x00bfea0003c00000 */
[----:B------:R-:W-:Y:S02]  /*29490*/  ELECT P6, UR62, PT ;  /* 0x00000000003e782f */ /* 0x000fe400038c0000 */
[----:B------:R-:W-:Y:S01]  /*294a0*/  MOV R14, UR62 ;  /* 0x0000003e000e7c02 */ /* 0x000fe20008000f00 */
[----:B01-3--:R-:W-:Y:S10]  /*294b0*/  ENDCOLLECTIVE ;  /* 0x000000000000791b */ /* 0x00bff40003800000 */
.L_x_2169:
[----:B------:R-:W-:Y:S05]  /*294c0*/  BSYNC B0 ;  /* 0x0000000000007941 */ /* 0x000fea0003800000 */
.L_x_2168:
[----:B------:R-:W-:Y:S05]  /*294d0*/  BRA `(.L_x_2170) ;  /* 0xffffffa000e87947 */ /* 0x000fea000383ffff */
.L_x_2024:
[----:B-1----:R1:W2:Y:S02]  /*294e0*/  SYNCS.PHASECHK.TRANS64.TRYWAIT P0, [R0+URZ+0x2a840], R2 ;  /* 0x02a84002000075a7 */ /* 0x0022a4000800017f */
[----:B--2---:R-:W-:Y:S05]  /*294f0*/  @!P0 NANOSLEEP.SYNCS 0x989680 ;  /* 0x009896800000895d */ /* 0x004fea0003900000 */
[----:B------:R-:W2:Y:S02]  /*29500*/  @!P0 SYNCS.PHASECHK.TRANS64 P0, [R0+URZ+0x2a840], R2 ;  /* 0x02a84002000085a7 */ /* 0x000ea4000800007f */
[----:B--2---:R-:W-:Y:S05]  /*29510*/  @!P0 BRA `(.L_x_2024) ;  /* 0xfffffffc00f08947 */ /* 0x004fea000383ffff */
[----:B------:R-:W-:Y:S05]  /*29520*/  BRA `(.L_x_2171) ;  /* 0xffffffa400547947 */ /* 0x000fea000383ffff */
.L_x_2028:
[----:B------:R0:W5:Y:S01]  /*29530*/  LDL.LU R9, [R1+0x3c] ;  /* 0x00003c0001097983 */ /* 0x0001620000300800 */
[----:B------:R-:W-:Y:S01]  /*29540*/  IMAD.MOV.U32 R5, RZ, RZ, R11 ;  /* 0x000000ffff057224 */ /* 0x000fe200078e000b */
[----:B------:R-:W-:Y:S01]  /*29550*/  MOV R11, 0x181f ;  /* 0x0000181f000b7802 */ /* 0x000fe20000000f00 */
[----:B------:R-:W-:Y:S02]  /*29560*/  IMAD.MOV.U32 R13, RZ, RZ, R3 ;  /* 0x000000ffff0d7224 */ /* 0x000fe400078e0003 */
[----:B------:R-:W-:Y:S02]  /*29570*/  IMAD.MOV.U32 R12, RZ, RZ, RZ ;  /* 0x000000ffff0c7224 */ /* 0x000fe400078e00ff */
[----:B------:R-:W-:-:S07]  /*29580*/  IMAD.MOV.U32 R15, RZ, RZ, -0x1 ;  /* 0xffffffffff0f7424 */ /* 0x000fce00078e00ff */
[----:B0----5:R-:W-:Y:S05]  /*29590*/  WARPSYNC.COLLECTIVE R15, `(.L_x_2172) ;  /* 0x000000000f087348 */ /* 0x021fea0003c00000 */
[----:B------:R1:W2:Y:S02]  /*295a0*/  SHFL.IDX P6, R14, R13, R12, R11 ;  /* 0x0000000c0d0e7389 */ /* 0x0002a400000c000b */
[----:B012--5:R-:W-:Y:S01]  /*295b0*/  ENDCOLLECTIVE ;  /* 0x000000000000791b */ /* 0x027fe20003800000 */
.L_x_2172:
[----:B------:R-:W-:Y:S02]  /*295c0*/  IMAD.MOV.U32 R13, RZ, RZ, R4 ;  /* 0x000000ffff0d7224 */ /* 0x000fe400078e0004 */
[----:B------:R-:W-:-:S07]  /*295d0*/  IMAD.MOV.U32 R6, RZ, RZ, R14 ;  /* 0x000000ffff067224 */ /* 0x000fce00078e000e */
[----:B------:R-:W-:Y:S05]  /*295e0*/  WARPSYNC.COLLECTIVE R15, `(.L_x_2173) ;  /* 0x000000000f087348 */ /* 0x000fea0003c00000 */
[----:B------:R0:W1:Y:S02]  /*295f0*/  SHFL.IDX P6, R14, R13, R12, R11 ;  /* 0x0000000c0d0e7389 */ /* 0x00006400000c000b */
[----:B01----:R-:W-:Y:S01]  /*29600*/  ENDCOLLECTIVE ;  /* 0x000000000000791b */ /* 0x003fe20003800000 */
.L_x_2173:
[----:B------:R-:W-:Y:S02]  /*29610*/  IMAD.IADD R0, R10, 0x1, R5 ;  /* 0x000000010a007824 */ /* 0x000fe400078e0205 */
[----:B------:R-:W-:Y:S02]  /*29620*/  IMAD R2, R9, R7, RZ ;  /* 0x0000000709027224 */ /* 0x000fe400078e02ff */
[----:B------:R-:W2:Y:S01]  /*29630*/  LDL R9, [R1+0x2c] ;  /* 0x00002c0001097983 */ /* 0x000ea20000100800 */
[----:B------:R-:W-:Y:S01]  /*29640*/  IMAD.MOV.U32 R7, RZ, RZ, R14 ;  /* 0x000000ffff077224 */ /* 0x000fe200078e000e */
[----:B------:R-:W-:Y:S01]  /*29650*/  ULDC.64 UR4, c[0x0][0x208] ;  /* 0x0000820000047ab9 */ /* 0x000fe20000000a00 */
[C---:B------:R-:W-:Y:S01]  /*29660*/  ISETP.GE.AND P2, PT, R0.reuse, R2, PT ;  /* 0x000000020000720c */ /* 0x040fe20003f46270 */
[----:B------:R-:W-:Y:S01]  /*29670*/  IMAD.MOV.U32 R13, RZ, RZ, R3 ;  /* 0x000000ffff0d7224 */ /* 0x000fe200078e0003 */
[----:B------:R-:W-:Y:S01]  /*29680*/  IADD3 R5, R0, 0x10, RZ ;  /* 0x0000001000057810 */ /* 0x000fe20007ffe0ff */
[----:B------:R-:W-:-:S10]  /*29690*/  IMAD.MOV.U32 R12, RZ, RZ, 0x1 ;  /* 0x00000001ff0c7424 */ /* 0x000fd400078e00ff */
        /* <DEDUP_REMOVED lines=8> */
[----:B--2---:R0:W-:Y:S04]  /*29720*/  @!P2 LDGSTS.E.BYPASS.LTC128B.128 [R9+0xc400], desc[UR4][R6.64], !P3 ;  /* 0x0c4000000609afae */ /* 0x0041e8000d901d44 */
[----:B------:R0:W-:Y:S04]  /*29730*/  @!P2 LDGSTS.E.BYPASS.LTC128B.128 [R9+0x10400], desc[UR4][R6.64+0x80], !P0 ;  /* 0x104000800609afae */ /* 0x0001e8000c101d44 */
[----:B------:R0:W-:Y:S01]  /*29740*/  @!P2 LDGSTS.E.BYPASS.LTC128B.128 [R9+0x14400], desc[UR4][R6.64+0x100], !P1 ;  /* 0x144001000609afae */ /* 0x0001e2000c901d44 */
[----:B------:R-:W-:-:S13]  /*29750*/  ISETP.GE.AND P2, PT, R5, R2, PT ;  /* 0x000000020500720c */ /* 0x000fda0003f46270 */
[----:B0-----:R-:W-:Y:S05]  /*29760*/  WARPSYNC.COLLECTIVE R15, `(.L_x_2174) ;  /* 0x000000000f087348 */ /* 0x001fea0003c00000 */
[----:B------:R1:W2:Y:S02]  /*29770*/  SHFL.IDX P6, R14, R13, R12, R11 ;  /* 0x0000000c0d0e7389 */ /* 0x0002a400000c000b */
[----:B012---:R-:W-:Y:S01]  /*29780*/  ENDCOLLECTIVE ;  /* 0x000000000000791b */ /* 0x007fe20003800000 */
.L_x_2174:
[----:B------:R-:W-:Y:S02]  /*29790*/  IMAD.MOV.U32 R13, RZ, RZ, R4 ;  /* 0x000000ffff0d7224 */ /* 0x000fe400078e0004 */
[----:B------:R-:W-:-:S07]  /*297a0*/  IMAD.MOV.U32 R6, RZ, RZ, R14 ;  /* 0x000000ffff067224 */ /* 0x000fce00078e000e */
[----:B------:R-:W-:Y:S05]  /*297b0*/  WARPSYNC.COLLECTIVE R15, `(.L_x_2175) ;  /* 0x000000000f087348 */ /* 0x000fea0003c00000 */
[----:B------:R0:W1:Y:S02]  /*297c0*/  SHFL.IDX P6, R14, R13, R12, R11 ;  /* 0x0000000c0d0e7389 */ /* 0x00006400000c000b */
[----:B01----:R-:W-:Y:S01]  /*297d0*/  ENDCOLLECTIVE ;  /* 0x000000000000791b */ /* 0x003fe20003800000 */
.L_x_2175:
[----:B------:R-:W-:Y:S01]  /*297e0*/  ULDC.64 UR4, c[0x0][0x208] ;  /* 0x0000820000047ab9 */ /* 0x000fe20000000a00 */
[----:B------:R-:W-:Y:S02]  /*297f0*/  IMAD.MOV.U32 R13, RZ, RZ, R3 ;  /* 0x000000ffff0d7224 */ /* 0x000fe400078e0003 */
[----:B------:R-:W-:Y:S02]  /*29800*/  IMAD.MOV.U32 R12, RZ, RZ, 0x2 ;  /* 0x00000002ff0c7424 */ /* 0x000fe400078e00ff */
[----:B------:R-:W-:-:S05]  /*29810*/  IMAD.MOV.U32 R5, RZ, RZ, R14 ;  /* 0x000000ffff057224 */ /* 0x000fca00078e000e */
[----:B------:R-:W-:-:S05]  /*29820*/  @!P2 LEA R5, P4, R8, R5, 0x1 ;  /* 0x000000050805a211 */ /* 0x000fca00078808ff */
[----:B------:R-:W-:-:S05]  /*29830*/  @!P2 IMAD.X R6, RZ, RZ, R6, P4 ;  /* 0x000000ffff06a224 */ /* 0x000fca00020e0606 */
[----:B------:R-:W-:Y:S01]  /*29840*/  @!P2 MOV R7, R6 ;  /* 0x000000060007a202 */ /* 0x000fe20000000f00 */
        /* <DEDUP_REMOVED lines=12> */
.L_x_2176:
[----:B------:R-:W-:Y:S02]  /*29910*/  IMAD.MOV.U32 R13, RZ, RZ, R4 ;  /* 0x000000ffff0d7224 */ /* 0x000fe400078e0004 */
[----:B------:R-:W-:-:S07]  /*29920*/  IMAD.MOV.U32 R6, RZ, RZ, R14 ;  /* 0x000000ffff067224 */ /* 0x000fce00078e000e */
[----:B------:R-:W-:Y:S05]  /*29930*/  WARPSYNC.COLLECTIVE R15, `(.L_x_2177) ;  /* 0x000000000f087348 */ /* 0x000fea0003c00000 */
[----:B------:R0:W1:Y:S02]  /*29940*/  SHFL.IDX P6, R14, R13, R12, R11 ;  /* 0x0000000c0d0e7389 */ /* 0x00006400000c000b */
[----:B01----:R-:W-:Y:S01]  /*29950*/  ENDCOLLECTIVE ;  /* 0x000000000000791b */ /* 0x003fe20003800000 */
.L_x_2177:
[----:B------:R-:W-:Y:S01]  /*29960*/  ULDC.64 UR4, c[0x0][0x208] ;  /* 0x0000820000047ab9 */ /* 0x000fe20000000a00 */
[----:B------:R-:W-:Y:S02]  /*29970*/  IMAD.MOV.U32 R13, RZ, RZ, R3 ;  /* 0x000000ffff0d7224 */ /* 0x000fe400078e0003 */
[----:B------:R-:W-:Y:S01]  /*29980*/  IMAD.MOV.U32 R12, RZ, RZ, 0x3 ;  /* 0x00000003ff0c7424 */ /* 0x000fe200078e00ff */
[----:B------:R-:W-:-:S04]  /*29990*/  MOV R5, R14 ;  /* 0x0000000e00057202 */ /* 0x000fc80000000f00 */
        /* <DEDUP_REMOVED lines=15> */
.L_x_2178:
[----:B------:R-:W-:Y:S01]  /*29a90*/  IMAD.MOV.U32 R13, RZ, RZ, R4 ;  /* 0x000000ffff0d7224 */ /* 0x000fe200078e0004 */
[----:B------:R-:W-:-:S07]  /*29aa0*/  MOV R6, R14 ;  /* 0x0000000e00067202 */ /* 0x000fce0000000f00 */
[----:B------:R-:W-:Y:S05]  /*29ab0*/  WARPSYNC.COLLECTIVE R15, `(.L_x_2179) ;  /* 0x000000000f087348 */ /* 0x000fea0003c00000 */
[----:B------:R0:W1:Y:S02]  /*29ac0*/  SHFL.IDX P6, R14, R13, R12, R11 ;  /* 0x0000000c0d0e7389 */ /* 0x00006400000c000b */
[----:B01----:R-:W-:Y:S01]  /*29ad0*/  ENDCOLLECTIVE ;  /* 0x000000000000791b */ /* 0x003fe20003800000 */
.L_x_2179:
[----:B------:R-:W-:Y:S01]  /*29ae0*/  ULDC.64 UR4, c[0x0][0x208] ;  /* 0x0000820000047ab9 */ /* 0x000fe20000000a00 */
[----:B------:R-:W-:Y:S01]  /*29af0*/  MOV R13, R3 ;  /* 0x00000003000d7202 */ /* 0x000fe20000000f00 */
        /* <DEDUP_REMOVED lines=17> */
.L_x_2180:
[----:B------:R-:W-:Y:S02]  /*29c10*/  IMAD.MOV.U32 R13, RZ, RZ, R4 ;  /* 0x000000ffff0d7224 */ /* 0x000fe400078e0004 */
[----:B------:R-:W-:-:S07]  /*29c20*/  IMAD.MOV.U32 R6, RZ, RZ, R14 ;  /* 0x000000ffff067224 */ /* 0x000fce00078e000e */
[----:B------:R-:W-:Y:S05]  /*29c30*/  WARPSYNC.COLLECTIVE R15, `(.L_x_2181) ;  /* 0x000000000f087348 */ /* 0x000fea0003c00000 */
[----:B------:R0:W1:Y:S02]  /*29c40*/  SHFL.IDX P6, R14, R13, R12, R11 ;  /* 0x0000000c0d0e7389 */ /* 0x00006400000c000b */
[----:B01----:R-:W-:Y:S01]  /*29c50*/  ENDCOLLECTIVE ;  /* 0x000000000000791b */ /* 0x003fe20003800000 */
.L_x_2181:
[----:B------:R-:W-:Y:S01]  /*29c60*/  ULDC.64 UR4, c[0x0][0x208] ;  /* 0x0000820000047ab9 */ /* 0x000fe20000000a00 */
[----:B------:R-:W-:Y:S02]  /*29c70*/  IMAD.MOV.U32 R13, RZ, RZ, R3 ;  /* 0x000000ffff0d7224 */ /* 0x000fe400078e0003 */
[----:B------:R-:W-:Y:S02]  /*29c80*/  IMAD.MOV.U32 R12, RZ, RZ, 0x5 ;  /* 0x00000005ff0c7424 */ /* 0x000fe400078e00ff */
[----:B------:R-:W-:-:S05]  /*29c90*/  IMAD.MOV.U32 R5, RZ, RZ, R14 ;  /* 0x000000ffff057224 */ /* 0x000fca00078e000e */
[----:B------:R-:W-:-:S05]  /*29ca0*/  @!P2 LEA R5, P4, R8, R5, 0x1 ;  /* 0x000000050805a211 */ /* 0x000fca00078808ff */
[----:B------:R-:W-:-:S04]  /*29cb0*/  @!P2 IMAD.X R6, RZ, RZ, R6, P4 ;  /* 0x000000ffff06a224 */ /* 0x000fc800020e0606 */
[----:B------:R-:W-:Y:S01]  /*29cc0*/  @!P2 IMAD.MOV.U32 R7, RZ, RZ, R6 ;  /* 0x000000ffff07a224 */ /* 0x000fe200078e0006 */
[----:B------:R-:W-:Y:S01]  /*29cd0*/  @!P2 MOV R6, R5 ;  /* 0x000000050006a202 */ /* 0x000fe20000000f00 */
[----:B------:R-:W-:-:S04]  /*29ce0*/  VIADD R5, R0, 0x50 ;  /* 0x0000005000057836 */ /* 0x000fc80000000000 */
        /* <DEDUP_REMOVED lines=10> */
.L_x_2182:
[----:B------:R-:W-:Y:S02]  /*29d90*/  IMAD.MOV.U32 R13, RZ, RZ, R4 ;  /* 0x000000ffff0d7224 */ /* 0x000fe400078e0004 */
[----:B------:R-:W-:-:S07]  /*29da0*/  IMAD.MOV.U32 R6, RZ, RZ, R14 ;  /* 0x000000ffff067224 */ /* 0x000fce00078e000e */
[----:B------:R-:W-:Y:S05]  /*29db0*/  WARPSYNC.COLLECTIVE R15, `(.L_x_2183) ;  /* 0x000000000f087348 */ /* 0x000fea0003c00000 */
[----:B------:R0:W1:Y:S02]  /*29dc0*/  SHFL.IDX P6, R14, R13, R12, R11 ;  /* 0x0000000c0d0e7389 */ /* 0x00006400000c000b */
[----:B01----:R-:W-:Y:S01]  /*29dd0*/  ENDCOLLECTIVE ;  /* 0x000000000000791b */ /* 0x003fe20003800000 */
.L_x_2183:
[----:B------:R-:W-:Y:S01]  /*29de0*/  ULDC.64 UR4, c[0x0][0x208] ;  /* 0x0000820000047ab9 */ /* 0x000fe20000000a00 */
[----:B------:R-:W-:Y:S02]  /*29df0*/  IMAD.MOV.U32 R13, RZ, RZ, R3 ;  /* 0x000000ffff0d7224 */ /* 0x000fe400078e0003 */
[----:B------:R-:W-:Y:S02]  /*29e00*/  IMAD.MOV.U32 R12, RZ, RZ, 0x6 ;  /* 0x00000006ff0c7424 */ /* 0x000fe400078e00ff */
[----:B------:R-:W-:-:S05]  /*29e10*/  IMAD.MOV.U32 R5, RZ, RZ, R14 ;  /* 0x000000ffff057224 */ /* 0x000fca00078e000e */
[----:B------:R-:W-:-:S04]  /*29e20*/  @!P2 LEA R5, P4, R8, R5, 0x1 ;  /* 0x000000050805a211 */ /* 0x000fc800078808ff */
[----:B------:R-:W-:-:S05]  /*29e30*/  @!P2 IADD3.X R6, RZ, R6, RZ, P4, !PT ;  /* 0x00000006ff06a210 */ /* 0x000fca00027fe4ff */
        /* <DEDUP_REMOVED lines=13> */
.L_x_2184:
[----:B------:R-:W-:Y:S01]  /*29f10*/  MOV R13, R4 ;  /* 0x00000004000d7202 */ /* 0x000fe20000000f00 */
[----:B------:R-:W-:-:S07]  /*29f20*/  IMAD.MOV.U32 R6, RZ, RZ, R14 ;  /* 0x000000ffff067224 */ /* 0x000fce00078e000e */
[----:B------:R-:W-:Y:S05]  /*29f30*/  WARPSYNC.COLLECTIVE R15, `(.L_x_2185) ;  /* 0x000000000f087348 */ /* 0x000fea0003c00000 */
[----:B------:R0:W1:Y:S02]  /*29f40*/  SHFL.IDX P6, R14, R13, R12, R11 ;  /* 0x0000000c0d0e7389 */ /* 0x00006400000c000b */
[----:B01----:R-:W-:Y:S01]  /*29f50*/  ENDCOLLECTIVE ;  /* 0x000000000000791b */ /* 0x003fe20003800000 */
.L_x_2185:
        /* <DEDUP_REMOVED lines=17> */
.L_x_2186:
[----:B------:R-:W-:Y:S01]  /*2a070*/  IMAD.MOV.U32 R13, RZ, RZ, R4 ;  /* 0x000000ffff0d7224 */ /* 0x000fe200078e0004 */
[----:B------:R-:W-:-:S07]  /*2a080*/  MOV R5, R14 ;  /* 0x0000000e00057202 */ /* 0x000fce0000000f00 */
[----:B------:R-:W-:Y:S05]  /*2a090*/  WARPSYNC.COLLECTIVE R15, `(.L_x_2187) ;  /* 0x000000000f087348 */ /* 0x000fea0003c00000 */
[----:B------:R0:W1:Y:S02]  /*2a0a0*/  SHFL.IDX P6, R14, R13, R12, R11 ;  /* 0x0000000c0d0e7389 */ /* 0x00006400000c000b */
[----:B01----:R-:W-:Y:S01]  /*2a0b0*/  ENDCOLLECTIVE ;  /* 0x000000000000791b */ /* 0x003fe20003800000 */
.L_x_2187:
[----:B------:R-:W-:Y:S01]  /*2a0c0*/  IMAD.MOV.U32 R3, RZ, RZ, R14 ;  /* 0x000000ffff037224 */ /* 0x000fe200078e000e */
[----:B------:R-:W-:Y:S06]  /*2a0d0*/  BRA `(.L_x_2188) ;  /* 0xffffffa800107947 */ /* 0x000fec000383ffff */
.L_x_2033:
[----:B0-----:R-:W2:Y:S02]  /*2a0e0*/  LDL R2, [R1] ;  /* 0x0000000001027983 */ /* 0x001ea40000100800 */
[----:B--2---:R0:W2:Y:S02]  /*2a0f0*/  SYNCS.PHASECHK.TRANS64.TRYWAIT P0, [R2+URZ+0x2a820], R0 ;  /* 0x02a82000020075a7 */ /* 0x0040a4000800017f */
[----:B--2---:R-:W-:Y:S05]  /*2a100*/  @!P0 NANOSLEEP.SYNCS 0x989680 ;  /* 0x009896800000895d */ /* 0x004fea0003900000 */
[----:B------:R-:W2:Y:S02]  /*2a110*/  @!P0 SYNCS.PHASECHK.TRANS64 P0, [R2+URZ+0x2a820], R0 ;  /* 0x02a82000020085a7 */ /* 0x000ea4000800007f */
[----:B--2---:R-:W-:Y:S05]  /*2a120*/  @!P0 BRA `(.L_x_2033) ;  /* 0xfffffffc00ec8947 */ /* 0x004fea000383ffff */
[----:B------:R-:W-:Y:S05]  /*2a130*/  BRA `(.L_x_2189) ;  /* 0xffffffa8008c7947 */ /* 0x000fea000383ffff */
.L_x_2042:
[----:B-1----:R1:W2:Y:S02]  /*2a140*/  SYNCS.PHASECHK.TRANS64.TRYWAIT P0, [R3+URZ+0x2a840], R2 ;  /* 0x02a84002030075a7 */ /* 0x0022a4000800017f */
[----:B--2---:R-:W-:Y:S05]  /*2a150*/  @!P0 NANOSLEEP.SYNCS 0x989680 ;  /* 0x009896800000895d */ /* 0x004fea0003900000 */
[----:B------:R-:W2:Y:S02]  /*2a160*/  @!P0 SYNCS.PHASECHK.TRANS64 P0, [R3+URZ+0x2a840], R2 ;  /* 0x02a84002030085a7 */ /* 0x000ea4000800007f */
[----:B--2---:R-:W-:Y:S05]  /*2a170*/  @!P0 BRA `(.L_x_2042) ;  /* 0xfffffffc00f08947 */ /* 0x004fea000383ffff */
[----:B------:R-:W-:Y:S05]  /*2a180*/  BRA `(.L_x_2190) ;  /* 0xffffffac005c7947 */ /* 0x000fea000383ffff */
.L_x_2049:
[----:B0-----:R0:W1:Y:S02]  /*2a190*/  SYNCS.PHASECHK.TRANS64.TRYWAIT P0, [R2+URZ+0x2a860], R3 ;  /* 0x02a86003020075a7 */ /* 0x001064000800017f */
[----:B-1----:R-:W-:Y:S05]  /*2a1a0*/  @!P0 NANOSLEEP.SYNCS 0x989680 ;  /* 0x009896800000895d */ /* 0x002fea0003900000 */
[----:B------:R-:W1:Y:S02]  /*2a1b0*/  @!P0 SYNCS.PHASECHK.TRANS64 P0, [R2+URZ+0x2a860], R3 ;  /* 0x02a86003020085a7 */ /* 0x000e64000800007f */
[----:B-1----:R-:W-:Y:S05]  /*2a1c0*/  @!P0 BRA `(.L_x_2049) ;  /* 0xfffffffc00f08947 */ /* 0x002fea000383ffff */
[----:B------:R-:W-:Y:S05]  /*2a1d0*/  BRA `(.L_x_2191) ;  /* 0xffffffb000747947 */ /* 0x000fea000383ffff */
.L_x_2059:
[----:B-1----:R1:W2:Y:S02]  /*2a1e0*/  SYNCS.PHASECHK.TRANS64.TRYWAIT P0, [R3+URZ+0x2a840], R2 ;  /* 0x02a84002030075a7 */ /* 0x0022a4000800017f */
[----:B--2---:R-:W-:Y:S05]  /*2a1f0*/  @!P0 NANOSLEEP.SYNCS 0x989680 ;  /* 0x009896800000895d */ /* 0x004fea0003900000 */
[----:B------:R-:W2:Y:S02]  /*2a200*/  @!P0 SYNCS.PHASECHK.TRANS64 P0, [R3+URZ+0x2a840], R2 ;  /* 0x02a84002030085a7 */ /* 0x000ea4000800007f */
[----:B--2---:R-:W-:Y:S05]  /*2a210*/  @!P0 BRA `(.L_x_2059) ;  /* 0xfffffffc00f08947 */ /* 0x004fea000383ffff */
[----:B------:R-:W-:Y:S05]  /*2a220*/  BRA `(.L_x_2192) ;  /* 0xffffffb800247947 */ /* 0x000fea000383ffff */
.L_x_2066:
[----:B0-----:R0:W1:Y:S02]  /*2a230*/  SYNCS.PHASECHK.TRANS64.TRYWAIT P0, [R2+URZ+0x2a860], R3 ;  /* 0x02a86003020075a7 */ /* 0x001064000800017f */
[----:B-1----:R-:W-:Y:S05]  /*2a240*/  @!P0 NANOSLEEP.SYNCS 0x989680 ;  /* 0x009896800000895d */ /* 0x002fea0003900000 */
[----:B------:R-:W1:Y:S02]  /*2a250*/  @!P0 SYNCS.PHASECHK.TRANS64 P0, [R2+URZ+0x2a860], R3 ;  /* 0x02a86003020085a7 */ /* 0x000e64000800007f */
[----:B-1----:R-:W-:Y:S05]  /*2a260*/  @!P0 BRA `(.L_x_2066) ;  /* 0xfffffffc00f08947 */ /* 0x002fea000383ffff */
[----:B------:R-:W-:Y:S05]  /*2a270*/  BRA `(.L_x_2193) ;  /* 0xffffffbc003c7947 */ /* 0x000fea000383ffff */
.L_x_2076:
[----:B--2---:R2:W3:Y:S02]  /*2a280*/  SYNCS.PHASECHK.TRANS64.TRYWAIT P0, [R3+URZ+0x2a840], R2 ;  /* 0x02a84002030075a7 */ /* 0x0044e4000800017f */
[----:B---3--:R-:W-:Y:S05]  /*2a290*/  @!P0 NANOSLEEP.SYNCS 0x989680 ;  /* 0x009896800000895d */ /* 0x008fea0003900000 */
[----:B------:R-:W3:Y:S02]  /*2a2a0*/  @!P0 SYNCS.PHASECHK.TRANS64 P0, [R3+URZ+0x2a840], R2 ;  /* 0x02a84002030085a7 */ /* 0x000ee4000800007f */
[----:B---3--:R-:W-:Y:S05]  /*2a2b0*/  @!P0 BRA `(.L_x_2076) ;  /* 0xfffffffc00f08947 */ /* 0x008fea000383ffff */
[----:B------:R-:W-:Y:S05]  /*2a2c0*/  BRA `(.L_x_2194) ;  /* 0xffffffc000c07947 */ /* 0x000fea000383ffff */
.L_x_2083:
[----:B0-----:R0:W1:Y:S02]  /*2a2d0*/  SYNCS.PHASECHK.TRANS64.TRYWAIT P0, [R2+URZ+0x2a860], R5 ;  /* 0x02a86005020075a7 */ /* 0x001064000800017f */
[----:B-1----:R-:W-:Y:S05]  /*2a2e0*/  @!P0 NANOSLEEP.SYNCS 0x989680 ;  /* 0x009896800000895d */ /* 0x002fea0003900000 */
[----:B------:R-:W1:Y:S02]  /*2a2f0*/  @!P0 SYNCS.PHASECHK.TRANS64 P0, [R2+URZ+0x2a860], R5 ;  /* 0x02a86005020085a7 */ /* 0x000e64000800007f */
[----:B-1----:R-:W-:Y:S05]  /*2a300*/  @!P0 BRA `(.L_x_2083) ;  /* 0xfffffffc00f08947 */ /* 0x002fea000383ffff */
[----:B------:R-:W-:Y:S05]  /*2a310*/  BRA `(.L_x_2195) ;  /* 0xffffffc400d47947 */ /* 0x000fea000383ffff */
.L_x_2095:
[----:B--2---:R2:W3:Y:S02]  /*2a320*/  SYNCS.PHASECHK.TRANS64.TRYWAIT P0, [R0+URZ+0x2a860], R2 ;  /* 0x02a86002000075a7 */ /* 0x0044e4000800017f */
[----:B---3--:R-:W-:Y:S05]  /*2a330*/  @!P0 NANOSLEEP.SYNCS 0x989680 ;  /* 0x009896800000895d */ /* 0x008fea0003900000 */
[----:B------:R-:W3:Y:S02]  /*2a340*/  @!P0 SYNCS.PHASECHK.TRANS64 P0, [R0+URZ+0x2a860], R2 ;  /* 0x02a86002000085a7 */ /* 0x000ee4000800007f */
[----:B---3--:R-:W-:Y:S05]  /*2a350*/  @!P0 BRA `(.L_x_2095) ;  /* 0xfffffffc00f08947 */ /* 0x008fea000383ffff */
[----:B------:R-:W-:Y:S05]  /*2a360*/  BRA `(.L_x_2196) ;  /* 0xffffffcc00387947 */ /* 0x000fea000383ffff */
.L_x_2103:
[----:B------:R-:W-:Y:S01]  /*2a370*/  BSSY B0, `(.L_x_2197) ;  /* 0x0000008000007945 */ /* 0x000fe20003800000 */
[----:B------:R-:W-:Y:S02]  /*2a380*/  IMAD.MOV.U32 R13, RZ, RZ, R16 ;  /* 0x000000ffff0d7224 */ /* 0x000fe400078e0010 */
[----:B------:R-:W-:Y:S02]  /*2a390*/  IMAD.MOV.U32 R12, RZ, RZ, RZ ;  /* 0x000000ffff0c7224 */ /* 0x000fe400078e00ff */
[----:B0-----:R-:W-:Y:S02]  /*2a3a0*/  IMAD.MOV.U32 R11, RZ, RZ, 0x1f ;  /* 0x0000001fff0b7424 */ /* 0x001fe400078e00ff */
[----:B------:R-:W-:-:S07]  /*2a3b0*/  IMAD.MOV.U32 R15, RZ, RZ, -0x1 ;  /* 0xffffffffff0f7424 */ /* 0x000fce00078e00ff */
[----:B-1--45:R-:W-:Y:S05]  /*2a3c0*/  WARPSYNC.COLLECTIVE R15, `(.L_x_2198) ;  /* 0x000000000f087348 */ /* 0x032fea0003c00000 */
[----:B------:R0:W2:Y:S02]  /*2a3d0*/  SHFL.IDX P6, R14, R13, R12, R11 ;  /* 0x0000000c0d0e7389 */ /* 0x0000a400000c000b */
[----:B012-45:R-:W-:Y:S01]  /*2a3e0*/  ENDCOLLECTIVE ;  /* 0x000000000000791b */ /* 0x037fe20003800000 */
.L_x_2198:
[----:B------:R-:W-:Y:S05]  /*2a3f0*/  BSYNC B0 ;  /* 0x0000000000007941 */ /* 0x000fea0003800000 */
.L_x_2197:
[----:B------:R-:W-:Y:S01]  /*2a400*/  IMAD.MOV.U32 R13, RZ, RZ, R16 ;  /* 0x000000ffff0d7224 */ /* 0x000fe200078e0010 */
[----:B------:R-:W-:Y:S01]  /*2a410*/  MOV R0, R14 ;  /* 0x0000000e00007202 */ /* 0x000fe20000000f00 */
[----:B------:R-:W-:Y:S01]  /*2a420*/  IMAD.MOV.U32 R12, RZ, RZ, 0x1 ;  /* 0x00000001ff0c7424 */ /* 0x000fe200078e00ff */
[----:B------:R-:W-:Y:S01]  /*2a430*/  LOP3.LUT P1, RZ, R7, 0x1, RZ, 0xc0, !PT ;  /* 0x0000000107ff7812 */ /* 0x000fe2000782c0ff */
[----:B------:R-:W-:Y:S02]  /*2a440*/  IMAD.MOV.U32 R11, RZ, RZ, 0x1f ;  /* 0x0000001fff0b7424 */ /* 0x000fe400078e00ff */
[----:B------:R-:W-:Y:S02]  /*2a450*/  IMAD.MOV.U32 R15, RZ, RZ, -0x1 ;  /* 0xffffffffff0f7424 */ /* 0x000fe400078e00ff */
[----:B------:R-:W-:-:S08]  /*2a460*/  IMAD.IADD R4, R19, 0x1, R6 ;  /* 0x0000000113047824 */ /* 0x000fd000078e0206 */
[----:B------:R-:W-:Y:S05]  /*2a470*/  WARPSYNC.COLLECTIVE R15, `(.L_x_2199) ;  /* 0x000000000f087348 */ /* 0x000fea0003c00000 */
[----:B------:R0:W1:Y:S02]  /*2a480*/  SHFL.IDX P6, R14, R13, R12, R11 ;  /* 0x0000000c0d0e7389 */ /* 0x00006400000c000b */
[----:B01----:R-:W-:Y:S01]  /*2a490*/  ENDCOLLECTIVE ;  /* 0x000000000000791b */ /* 0x003fe20003800000 */
.L_x_2199:
        /* <DEDUP_REMOVED lines=17> */
.L_x_2200:
[----:B------:R-:W-:Y:S01]  /*2a5b0*/  MOV R12, 0x2 ;  /* 0x00000002000c7802 */ /* 0x000fe20000000f00 */
[----:B------:R-:W-:-:S05]  /*2a5c0*/  IMAD.MOV.U32 R2, RZ, RZ, R14 ;  /* 0x000000ffff027224 */ /* 0x000fca00078e000e */
[----:B------:R-:W-:Y:S02]  /*2a5d0*/  SEL R4, R2, RZ, P1 ;  /* 0x000000ff02047207 */ /* 0x000fe40000800000 */
[----:B------:R-:W-:-:S03]  /*2a5e0*/  ISETP.GE.U32.AND P1, PT, R6, 0x4, PT ;  /* 0x000000040600780c */ /* 0x000fc60003f26070 */
[----:B------:R-:W-:-:S04]  /*2a5f0*/  IMAD.IADD R2, R3, 0x1, R4 ;  /* 0x0000000103027824 */ /* 0x000fc800078e0204 */
[----:B------:R-:W-:-:S07]  /*2a600*/  IMAD.MOV.U32 R13, RZ, RZ, R2 ;  /* 0x000000ffff0d7224 */ /* 0x000fce00078e0002 */
[----:B------:R-:W-:Y:S05]  /*2a610*/  WARPSYNC.COLLECTIVE R15, `(.L_x_2201) ;  /* 0x000000000f087348 */ /* 0x000fea0003c00000 */
[----:B------:R0:W1:Y:S02]  /*2a620*/  SHFL.UP P6, R14, R13, R12, R11 ;  /* 0x0400000c0d0e7389 */ /* 0x00006400000c000b */
[----:B01----:R-:W-:Y:S01]  /*2a630*/  ENDCOLLECTIVE ;  /* 0x000000000000791b */ /* 0x003fe20003800000 */
.L_x_2201:
        /* <DEDUP_REMOVED lines=8> */
.L_x_2202:
[----:B------:R-:W-:Y:S02]  /*2a6c0*/  IMAD.MOV.U32 R12, RZ, RZ, 0x8 ;  /* 0x00000008ff0c7424 */ /* 0x000fe400078e00ff */
[----:B------:R-:W-:-:S05]  /*2a6d0*/  IMAD.MOV.U32 R4, RZ, RZ, R14 ;  /* 0x000000ffff047224 */ /* 0x000fca00078e000e */
[----:B------:R-:W-:-:S05]  /*2a6e0*/  SEL R4, R4, RZ, P1 ;  /* 0x000000ff04047207 */ /* 0x000fca0000800000 */
[----:B------:R-:W-:-:S05]  /*2a6f0*/  IMAD.IADD R2, R2, 0x1, R4 ;  /* 0x0000000102027824 */ /* 0x000fca00078e0204 */
[----:B------:R-:W-:-:S07]  /*2a700*/  MOV R13, R2 ;  /* 0x00000002000d7202 */ /* 0x000fce0000000f00 */
[----:B------:R-:W-:Y:S05]  /*2a710*/  WARPSYNC.COLLECTIVE R15, `(.L_x_2203) ;  /* 0x000000000f087348 */ /* 0x000fea0003c00000 */
[----:B------:R0:W1:Y:S02]  /*2a720*/  SHFL.UP P6, R14, R13, R12, R11 ;  /* 0x0400000c0d0e7389 */ /* 0x00006400000c000b */
[----:B01----:R-:W-:Y:S01]  /*2a730*/  ENDCOLLECTIVE ;  /* 0x000000000000791b */ /* 0x003fe20003800000 */
.L_x_2203:
        /* <DEDUP_REMOVED lines=8> */
.L_x_2204:
[----:B------:R-:W-:Y:S02]  /*2a7c0*/  IMAD.MOV.U32 R12, RZ, RZ, 0x1f ;  /* 0x0000001fff0c7424 */ /* 0x000fe400078e00ff */
        /* <DEDUP_REMOVED lines=8> */
.L_x_2205:
[----:B------:R-:W-:Y:S01]  /*2a850*/  IMAD.MOV.U32 R16, RZ, RZ, R14 ;  /* 0x000000ffff107224 */ /* 0x000fe200078e000e */
[----:B------:R-:W-:Y:S06]  /*2a860*/  BRA `(.L_x_2206) ;  /* 0xffffffcc00c87947 */ /* 0x000fec000383ffff */
.L_x_2108:
[----:B------:R-:W-:Y:S01]  /*2a870*/  BSSY B0, `(.L_x_2207) ;  /* 0x0000008000007945 */ /* 0x000fe20003800000 */
[----:B-----5:R-:W-:Y:S01]  /*2a880*/  IMAD.MOV.U32 R13, RZ, RZ, R3 ;  /* 0x000000ffff0d7224 */ /* 0x020fe200078e0003 */
[----:B0-----:R-:W-:Y:S01]  /*2a890*/  MOV R11, RZ ;  /* 0x000000ff000b7202 */ /* 0x001fe20000000f00 */
[----:B------:R-:W-:Y:S02]  /*2a8a0*/  IMAD.MOV.U32 R12, RZ, RZ, 0x1 ;  /* 0x00000001ff0c7424 */ /* 0x000fe400078e00ff */
[----:B------:R-:W-:-:S07]  /*2a8b0*/  IMAD.MOV.U32 R15, RZ, RZ, -0x1 ;  /* 0xffffffffff0f7424 */ /* 0x000fce00078e00ff */
[----:B-1--4-:R-:W-:Y:S05]  /*2a8c0*/  WARPSYNC.COLLECTIVE R15, `(.L_x_2208) ;  /* 0x000000000f087348 */ /* 0x012fea0003c00000 */
[----:B------:R0:W2:Y:S02]  /*2a8d0*/  SHFL.UP P6, R14, R13, R12, R11 ;  /* 0x0400000c0d0e7389 */ /* 0x0000a400000c000b */
[----:B012-4-:R-:W-:Y:S01]  /*2a8e0*/  ENDCOLLECTIVE ;  /* 0x000000000000791b */ /* 0x017fe20003800000 */
.L_x_2208:
[----:B------:R-:W-:Y:S05]  /*2a8f0*/  BSYNC B0 ;  /* 0x0000000000007941 */ /* 0x000fea0003800000 */
.L_x_2207:
[----:B------:R-:W2:Y:S01]  /*2a900*/  LDL R2, [R1+0x4] ;  /* 0x0000040001027983 */ /* 0x000ea20000100800 */
[----:B------:R-:W-:Y:S02]  /*2a910*/  IMAD.MOV.U32 R12, RZ, RZ, 0x2 ;  /* 0x00000002ff0c7424 */ /* 0x000fe400078e00ff */
[----:B------:R-:W-:Y:S02]  /*2a920*/  IMAD.MOV.U32 R11, RZ, RZ, RZ ;  /* 0x000000ffff0b7224 */ /* 0x000fe400078e00ff */
[----:B------:R-:W-:Y:S01]  /*2a930*/  IMAD.MOV.U32 R15, RZ, RZ, -0x1 ;  /* 0xffffffffff0f7424 */ /* 0x000fe200078e00ff */
[----:B--2---:R-:W-:-:S04]  /*2a940*/  LOP3.LUT P4, RZ, R2, 0x1, RZ, 0xc0, !PT ;  /* 0x0000000102ff7812 */ /* 0x004fc8000788c0ff */
[----:B------:R-:W-:-:S05]  /*2a950*/  SEL R2, R14, RZ, P4 ;  /* 0x000000ff0e027207 */ /* 0x000fca0002000000 */
[----:B------:R-:W-:-:S04]  /*2a960*/  IMAD.IADD R2, R3, 0x1, R2 ;  /* 0x0000000103027824 */ /* 0x000fc800078e0202 */
[----:B------:R-:W-:-:S07]  /*2a970*/  IMAD.MOV.U32 R13, RZ, RZ, R2 ;  /* 0x000000ffff0d7224 */ /* 0x000fce00078e0002 */
[----:B------:R-:W-:Y:S05]  /*2a980*/  WARPSYNC.COLLECTIVE R15, `(.L_x_2209) ;  /* 0x000000000f087348 */ /* 0x000fea0003c00000 */
[----:B------:R0:W1:Y:S02]  /*2a990*/  SHFL.UP P6, R14, R13, R12, R11 ;  /* 0x0400000c0d0e7389 */ /* 0x00006400000c000b */
[----:B01----:R-:W-:Y:S01]  /*2a9a0*/  ENDCOLLECTIVE ;  /* 0x000000000000791b */ /* 0x003fe20003800000 */
.L_x_2209:
[----:B------:R-:W-:Y:S01]  /*2a9b0*/  IMAD.MOV.U32 R12, RZ, RZ, 0x4 ;  /* 0x00000004ff0c7424 */ /* 0x000fe200078e00ff */
[----:B------:R-:W-:-:S04]  /*2a9c0*/  MOV R4, R14 ;  /* 0x0000000e00047202 */ /* 0x000fc80000000f00 */
[----:B------:R-:W-:-:S05]  /*2a9d0*/  SEL R4, R4, RZ, P0 ;  /* 0x000000ff04047207 */ /* 0x000fca0000000000 */
[----:B------:R-:W-:-:S04]  /*2a9e0*/  IMAD.IADD R2, R2, 0x1, R4 ;  /* 0x0000000102027824 */ /* 0x000fc800078e0204 */
[----:B------:R-:W-:-:S07]  /*2a9f0*/  IMAD.MOV.U32 R13, RZ, RZ, R2 ;  /* 0x000000ffff0d7224 */ /* 0x000fce00078e0002 */
[----:B------:R-:W-:Y:S05]  /*2aa00*/  WARPSYNC.COLLECTIVE R15, `(.L_x_2210) ;  /* 0x000000000f087348 */ /* 0x000fea0003c00000 */
[----:B------:R0:W1:Y:S02]  /*2aa10*/  SHFL.UP P6, R14, R13, R12, R11 ;  /* 0x0400000c0d0e7389 */ /* 0x00006400000c000b */
[----:B01----:R-:W-:Y:S01]  /*2aa20*/  ENDCOLLECTIVE ;  /* 0x000000000000791b */ /* 0x003fe20003800000 */
.L_x_2210:
[----:B------:R-:W-:Y:S01]  /*2aa30*/  MOV R12, 0x8 ;  /* 0x00000008000c7802 */ /* 0x000fe20000000f00 */
[----:B------:R-:W-:-:S05]  /*2aa40*/  IMAD.MOV.U32 R4, RZ, RZ, R14 ;  /* 0x000000ffff047224 */ /* 0x000fca00078e000e */
[----:B------:R-:W-:-:S05]  /*2aa50*/  SEL R4, R4, RZ, P1 ;  /* 0x000000ff04047207 */ /* 0x000fca0000800000 */
[----:B------:R-:W-:-:S04]  /*2aa60*/  IMAD.IADD R2, R2, 0x1, R4 ;  /* 0x0000000102027824 */ /* 0x000fc800078e0204 */
[----:B------:R-:W-:-:S07]  /*2aa70*/  IMAD.MOV.U32 R13, RZ, RZ, R2 ;  /* 0x000000ffff0d7224 */ /* 0x000fce00078e0002 */
[----:B------:R-:W-:Y:S05]  /*2aa80*/  WARPSYNC.COLLECTIVE R15, `(.L_x_2211) ;  /* 0x000000000f087348 */ /* 0x000fea0003c00000 */
[----:B------:R0:W1:Y:S02]  /*2aa90*/  SHFL.UP P6, R14, R13, R12, R11 ;  /* 0x0400000c0d0e7389 */ /* 0x00006400000c000b */
[----:B01----:R-:W-:Y:S01]  /*2aaa0*/  ENDCOLLECTIVE ;  /* 0x000000000000791b */ /* 0x003fe20003800000 */
.L_x_2211:
        /* <DEDUP_REMOVED lines=8> */
.L_x_2212:
[----:B------:R-:W-:Y:S02]  /*2ab30*/  IMAD.MOV.U32 R12, RZ, RZ, 0x1f ;  /* 0x0000001fff0c7424 */ /* 0x000fe400078e00ff */
[----:B------:R-:W-:Y:S02]  /*2ab40*/  IMAD.MOV.U32 R11, RZ, RZ, 0x1f ;  /* 0x0000001fff0b7424 */ /* 0x000fe400078e00ff */
[----:B------:R-:W-:-:S05]  /*2ab50*/  IMAD.MOV.U32 R4, RZ, RZ, R14 ;  /* 0x000000ffff047224 */ /* 0x000fca00078e000e */
[----:B------:R-:W-:-:S05]  /*2ab60*/  SEL R4, R4, RZ, P3 ;  /* 0x000000ff04047207 */ /* 0x000fca0001800000 */
[----:B------:R-:W-:-:S05]  /*2ab70*/  IMAD.IADD R2, R2, 0x1, R4 ;  /* 0x0000000102027824 */ /* 0x000fca00078e0204 */
[----:B------:R-:W-:-:S07]  /*2ab80*/  MOV R13, R2 ;  /* 0x00000002000d7202 */ /* 0x000fce0000000f00 */
[----:B------:R-:W-:Y:S05]  /*2ab90*/  WARPSYNC.COLLECTIVE R15, `(.L_x_2213) ;  /* 0x000000000f087348 */ /* 0x000fea0003c00000 */
[----:B------:R0:W1:Y:S02]  /*2aba0*/  SHFL.IDX P6, R14, R13, R12, R11 ;  /* 0x0000000c0d0e7389 */ /* 0x00006400000c000b */
[----:B01----:R-:W-:Y:S01]  /*2abb0*/  ENDCOLLECTIVE ;  /* 0x000000000000791b */ /* 0x003fe20003800000 */
.L_x_2213:
[----:B------:R-:W-:Y:S01]  /*2abc0*/  IMAD.MOV.U32 R16, RZ, RZ, R14 ;  /* 0x000000ffff107224 */ /* 0x000fe200078e000e */
[----:B------:R-:W-:Y:S06]  /*2abd0*/  BRA `(.L_x_2214) ;  /* 0xffffffcc00907947 */ /* 0x000fec000383ffff */
.L_x_2110:
[----:B------:R-:W-:Y:S01]  /*2abe0*/  BSSY B0, `(.L_x_2215) ;  /* 0x0000006000007945 */ /* 0x000fe20003800000 */
[----:B------:R-:W-:Y:S01]  /*2abf0*/  PLOP3.LUT P6, PT, P6, PT, PT, 0x8, 0x0 ;  /* 0x000000000000781c */ /* 0x000fe200037ce170 */
[----:B------:R-:W-:-:S12]  /*2ac00*/  IMAD.MOV.U32 R15, RZ, RZ, -0x1 ;  /* 0xffffffffff0f7424 */ /* 0x000fd800078e00ff */
[----:B01--45:R-:W-:Y:S05]  /*2ac10*/  WARPSYNC.COLLECTIVE R15, `(.L_x_2216) ;  /* 0x000000000f087348 */ /* 0x033fea0003c00000 */
[----:B------:R-:W-:Y:S01]  /*2ac20*/  VOTE.ANY R14, PT, P6 ;  /* 0x00000000000e7806 */ /* 0x000fe200030e0100 */
[----:B01--45:R-:W-:Y:S06]  /*2ac30*/  ENDCOLLECTIVE ;  /* 0x000000000000791b */ /* 0x033fec0003800000 */
.L_x_2216:
[----:B------:R-:W-:Y:S05]  /*2ac40*/  BSYNC B0 ;  /* 0x0000000000007941 */ /* 0x000fea0003800000 */
.L_x_2215:
[----:B------:R-:W-:Y:S02]  /*2ac50*/  IMAD.MOV.U32 R5, RZ, RZ, R14 ;  /* 0x000000ffff057224 */ /* 0x000fe400078e000e */
[----:B------:R-:W-:Y:S02]  /*2ac60*/  IMAD.MOV.U32 R13, RZ, RZ, R3 ;  /* 0x000000ffff0d7224 */ /* 0x000fe400078e0003 */
[----:B------:R-:W0:Y:S01]  /*2ac70*/  POPC R6, R5 ;  /* 0x0000000500067309 */ /* 0x000e220000000000 */
[----:B------:R-:W-:Y:S02]  /*2ac80*/  IMAD.MOV.U32 R11, RZ, RZ, 0x1f ;  /* 0x0000001fff0b7424 */ /* 0x000fe400078e00ff */
[----:B------:R-:W-:Y:S01]  /*2ac90*/  IMAD.MOV.U32 R15, RZ, RZ, -0x1 ;  /* 0xffffffffff0f7424 */ /* 0x000fe200078e00ff */
[----:B0-----:R-:W-:-:S07]  /*2aca0*/  MOV R12, R6 ;  /* 0x00000006000c7202 */ /* 0x001fce0000000f00 */
[----:B------:R-:W-:Y:S05]  /*2acb0*/  WARPSYNC.COLLECTIVE R15, `(.L_x_2217) ;  /* 0x000000000f087348 */ /* 0x000fea0003c00000 */
[----:B------:R0:W1:Y:S02]  /*2acc0*/  SHFL.IDX P6, R14, R13, R12, R11 ;  /* 0x0000000c0d0e7389 */ /* 0x00006400000c000b */
[----:B01----:R-:W-:Y:S01]  /*2acd0*/  ENDCOLLECTIVE ;  /* 0x000000000000791b */ /* 0x003fe20003800000 */
.L_x_2217:
[----:B------:R-:W-:Y:S01]  /*2ace0*/  IMAD.MOV.U32 R17, RZ, RZ, R14 ;  /* 0x000000ffff117224 */ /* 0x000fe200078e000e */
[----:B------:R-:W-:Y:S06]  /*2acf0*/  BRA `(.L_x_2218) ;  /* 0xffffffcc00807947 */ /* 0x000fec000383ffff */
.L_x_2112:
[----:B------:R-:W-:Y:S01]  /*2ad00*/  BSSY B0, `(.L_x_2219) ;  /* 0x0000007000007945 */ /* 0x000fe20003800000 */
[----:B------:R-:W-:Y:S02]  /*2ad10*/  IMAD.MOV.U32 R13, RZ, RZ, R2 ;  /* 0x000000ffff0d7224 */ /* 0x000fe400078e0002 */
[----:B0-----:R-:W-:Y:S02]  /*2ad20*/  IMAD.MOV.U32 R11, RZ, RZ, 0x1f ;  /* 0x0000001fff0b7424 */ /* 0x001fe400078e00ff */
[----:B------:R-:W-:-:S07]  /*2ad30*/  IMAD.MOV.U32 R15, RZ, RZ, -0x1 ;  /* 0xffffffffff0f7424 */ /* 0x000fce00078e00ff */
[----:B-12345:R-:W-:Y:S05]  /*2ad40*/  WARPSYNC.COLLECTIVE R15, `(.L_x_2220) ;  /* 0x000000000f087348 */ /* 0x03efea0003c00000 */
[----:B------:R0:W0:Y:S02]  /*2ad50*/  SHFL.IDX P6, R14, R13, R12, R11 ;  /* 0x0000000c0d0e7389 */ /* 0x00002400000c000b */
[----:B012345:R-:W-:Y:S01]  /*2ad60*/  ENDCOLLECTIVE ;  /* 0x000000000000791b */ /* 0x03ffe20003800000 */
.L_x_2220:
[----:B------:R-:W-:Y:S05]  /*2ad70*/  BSYNC B0 ;  /* 0x0000000000007941 */ /* 0x000fea0003800000 */
.L_x_2219:
[----:B------:R-:W-:Y:S01]  /*2ad80*/  MOV R2, R14 ;  /* 0x0000000e00027202 */ /* 0x000fe20000000f00 */
[----:B------:R-:W-:Y:S06]  /*2ad90*/  BRA `(.L_x_2221) ;  /* 0xffffffcc00747947 */ /* 0x000fec000383ffff */
.L_x_2116:
[----:B0-----:R0:W1:Y:S02]  /*2ada0*/  SYNCS.PHASECHK.TRANS64.TRYWAIT P0, [R0+URZ+0x2a820], R3 ;  /* 0x02a82003000075a7 */ /* 0x001064000800017f */
[----:B-1----:R-:W-:Y:S05]  /*2adb0*/  @!P0 NANOSLEEP.SYNCS 0x989680 ;  /* 0x009896800000895d */ /* 0x002fea0003900000 */
[----:B------:R-:W1:Y:S02]  /*2adc0*/  @!P0 SYNCS.PHASECHK.TRANS64 P0, [R0+URZ+0x2a820], R3 ;  /* 0x02a82003000085a7 */ /* 0x000e64000800007f */
[----:B-1----:R-:W-:Y:S05]  /*2add0*/  @!P0 BRA `(.L_x_2116) ;  /* 0xfffffffc00f08947 */ /* 0x002fea000383ffff */
[----:B------:R-:W-:Y:S05]  /*2ade0*/  BRA `(.L_x_2222) ;  /* 0xffffffd000fc7947 */ /* 0x000fea000383ffff */
.L_x_2117:
        /* <DEDUP_REMOVED lines=8> */
[----:B0---45:R-:W-:Y:S05]  /*2ae70*/  WARPSYNC.COLLECTIVE R15, `(.L_x_2224) ;  /* 0x000000000f087348 */ /* 0x031fea0003c00000 */
[----:B------:R1:W2:Y:S02]  /*2ae80*/  SHFL.IDX P6, R14, R13, R12, R11 ;  /* 0x0000000c0d0e7389 */ /* 0x0002a400000c000b */
[----:B012-45:R-:W-:Y:S01]  /*2ae90*/  ENDCOLLECTIVE ;  /* 0x000000000000791b */ /* 0x037fe20003800000 */
.L_x_2224:
[----:B------:R-:W-:Y:S05]  /*2aea0*/  BSYNC B0 ;  /* 0x0000000000007941 */ /* 0x000fea0003800000 */
.L_x_2223:
[----:B------:R-:W-:Y:S05]  /*2aeb0*/  BRA `(.L_x_2225) ;  /* 0xffffffd000e47947 */ /* 0x000fea000383ffff */
.L_x_2118:
[----:B------:R-:W-:Y:S01]  /*2aec0*/  BSSY B0, `(.L_x_2226) ;  /* 0x0000006000007945 */ /* 0x000fe20003800000 */
[----:B------:R-:W-:-:S07]  /*2aed0*/  IMAD.MOV.U32 R15, RZ, RZ, -0x1 ;  /* 0xffffffffff0f7424 */ /* 0x000fce00078e00ff */
[----:B01--45:R-:W-:Y:S05]  /*2aee0*/  WARPSYNC.COLLECTIVE R15, `(.L_x_2227) ;  /* 0x000000000f0c7348 */ /* 0x033fea0003c00000 */
[----:B------:R-:W-:Y:S02]  /*2aef0*/  ELECT P6, UR62, PT ;  /* 0x00000000003e782f */ /* 0x000fe400038c0000 */
[----:B------:R-:W-:Y:S01]  /*2af00*/  MOV R14, UR62 ;  /* 0x0000003e000e7c02 */ /* 0x000fe20008000f00 */
[----:B01--45:R-:W-:Y:S10]  /*2af10*/  ENDCOLLECTIVE ;  /* 0x000000000000791b */ /* 0x033ff40003800000 */
.L_x_2227:
[----:B------:R-:W-:Y:S05]  /*2af20*/  BSYNC B0 ;  /* 0x0000000000007941 */ /* 0x000fea0003800000 */
.L_x_2226:
[----:B------:R-:W-:Y:S05]  /*2af30*/  BRA `(.L_x_2228) ;  /* 0xffffffd000d87947 */ /* 0x000fea000383ffff */
.L_x_2120:
[----:B0-----:R0:W1:Y:S02]  /*2af40*/  SYNCS.PHASECHK.TRANS64.TRYWAIT P0, [R6+URZ], R5 ;  /* 0x00000005060075a7 */ /* 0x001064000800017f */
[----:B-1----:R-:W-:Y:S05]  /*2af50*/  @!P0 NANOSLEEP.SYNCS 0x989680 ;  /* 0x009896800000895d */ /* 0x002fea0003900000 */
[----:B------:R-:W1:Y:S02]  /*2af60*/  @!P0 SYNCS.PHASECHK.TRANS64 P0, [R6+URZ], R5 ;  /* 0x00000005060085a7 */ /* 0x000e64000800007f */
[----:B-1----:R-:W-:Y:S05]  /*2af70*/  @!P0 BRA `(.L_x_2120) ;  /* 0xfffffffc00f08947 */ /* 0x002fea000383ffff */
[----:B------:R-:W-:Y:S05]  /*2af80*/  BRA `(.L_x_2229) ;  /* 0xffffffd400147947 */ /* 0x000fea000383ffff */
.L_x_2121:
[----:B-1----:R1:W2:Y:S02]  /*2af90*/  SYNCS.PHASECHK.TRANS64.TRYWAIT P0, [R7+URZ], R2 ;  /* 0x00000002070075a7 */ /* 0x0022a4000800017f */
[----:B--2---:R-:W-:Y:S05]  /*2afa0*/  @!P0 NANOSLEEP.SYNCS 0x989680 ;  /* 0x009896800000895d */ /* 0x004fea0003900000 */
[----:B------:R-:W2:Y:S02]  /*2afb0*/  @!P0 SYNCS.PHASECHK.TRANS64 P0, [R7+URZ], R2 ;  /* 0x00000002070085a7 */ /* 0x000ea4000800007f */
[----:B--2---:R-:W-:Y:S05]  /*2afc0*/  @!P0 BRA `(.L_x_2121) ;  /* 0xfffffffc00f08947 */ /* 0x004fea000383ffff */
[----:B------:R-:W-:Y:S05]  /*2afd0*/  BRA `(.L_x_2230) ;  /* 0xffffffd400087947 */ /* 0x000fea000383ffff */
.L_x_2123:
[----:B--2---:R2:W3:Y:S02]  /*2afe0*/  SYNCS.PHASECHK.TRANS64.TRYWAIT P0, [R4+URZ], R5 ;  /* 0x00000005040075a7 */ /* 0x0044e4000800017f */
[----:B---3--:R-:W-:Y:S05]  /*2aff0*/  @!P0 NANOSLEEP.SYNCS 0x989680 ;  /* 0x009896800000895d */ /* 0x008fea0003900000 */
[----:B------:R-:W3:Y:S02]  /*2b000*/  @!P0 SYNCS.PHASECHK.TRANS64 P0, [R4+URZ], R5 ;  /* 0x00000005040085a7 */ /* 0x000ee4000800007f */
[----:B---3--:R-:W-:Y:S05]  /*2b010*/  @!P0 BRA `(.L_x_2123) ;  /* 0xfffffffc00f08947 */ /* 0x008fea000383ffff */
[----:B------:R-:W-:Y:S05]  /*2b020*/  BRA `(.L_x_2231) ;  /* 0xffffffd400107947 */ /* 0x000fea000383ffff */
.L_x_2232:
        /* <DEDUP_REMOVED lines=13> */
.L_x_15112:


//--------------------- .text._ZN7cutlass13device_kernelIN5flash11enable_sm90INS1_16FlashAttnFwdSm90INS1_25CollectiveMainloopFwdSm90ILi2EN4cute5tupleIJNS5_1CILi1EEES8_S8_EEENS6_IJNS7_ILi128EEESA_NS7_ILi192EEEEEELi128ENS_6half_tEfNS_4arch4Sm90ELb1ELb0ELb0ELb0ELb0ELb0ELb0ELb1ELb1ELb1ELb0ELb0EEENS1_21CollectiveEpilogueFwdINS6_IJSA_SA_SA_EEES9_SD_SF_Li256ELb0ELb1ELb0ELb0EEENS1_30DynamicPersistentTileSchedulerILi256ELi128ELb0ELb1ELb1EEEEEEEEEvNT_6ParamsE --------------------------
	.section	.text._ZN7cutlass13device_kernelIN5flash11enable_sm90INS1_16FlashAttnFwdSm90INS1_25CollectiveMainloopFwdSm90ILi2EN4cute5tupleIJNS5_1CILi1EEES8_S8_EEENS6_IJNS7_ILi128EEESA_NS7_ILi192EEEEEELi128ENS_6half_tEfNS_4arch4Sm90ELb1ELb0ELb0ELb0ELb0ELb0ELb0ELb1ELb1ELb1ELb0ELb0EEENS1_21CollectiveEpilogueFwdINS6_IJSA_SA_SA_EEES9_SD_SF_Li256ELb0ELb1ELb0ELb0EEENS1_30DynamicPersistentTileSchedulerILi256ELi128ELb0ELb1ELb1EEEEEEEEEvNT_6ParamsE,"ax",@progbits
	.align	128
.text._ZN7cutlass13device_kernelIN5flash11enable_sm90INS1_16FlashAttnFwdSm90INS1_25CollectiveMainloopFwdSm90ILi2EN4cute5tupleIJNS5_1CILi1EEES8_S8_EEENS6_IJNS7_ILi128EEESA_NS7_ILi192EEEEEELi128ENS_6half_tEfNS_4arch4Sm90ELb1ELb0ELb0ELb0ELb0ELb0ELb0ELb1ELb1ELb1ELb0ELb0EEENS1_21CollectiveEpilogueFwdINS6_IJSA_SA_SA_EEES9_SD_SF_Li256ELb0ELb1ELb0ELb0EEENS1_30DynamicPersistentTileSchedulerILi256ELi128ELb0ELb1ELb1EEEEEEEEEvNT_6ParamsE:
        .type           _ZN7cutlass13device_kernelIN5flash11enable_sm90INS1_16FlashAttnFwdSm90INS1_25CollectiveMainloopFwdSm90ILi2EN4cute5tupleIJNS5_1CILi1EEES8_S8_EEENS6_IJNS7_ILi128EEESA_NS7_ILi192EEEEEELi128ENS_6half_tEfNS_4arch4Sm90ELb1ELb0ELb0ELb0ELb0ELb0ELb0ELb1ELb1ELb1ELb0ELb0EEENS1_21CollectiveEpilogueFwdINS6_IJSA_SA_SA_EEES9_SD_SF_Li256ELb0ELb1ELb0ELb0EEENS1_30DynamicPersistentTileSchedulerILi256ELi128ELb0ELb1ELb1EEEEEEEEEvNT_6ParamsE,@function
        .size           _ZN7cutlass13device_kernelIN5flash11enable_sm90INS1_16FlashAttnFwdSm90INS1_25CollectiveMainloopFwdSm90ILi2EN4cute5tupleIJNS5_1CILi1EEES8_S8_EEENS6_IJNS7_ILi128EEESA_NS7_ILi192EEEEEELi128ENS_6half_tEfNS_4arch4Sm90ELb1ELb0ELb0ELb0ELb0ELb0ELb0ELb1ELb1ELb1ELb0ELb0EEENS1_21CollectiveEpilogueFwdINS6_IJSA_SA_SA_EEES9_SD_SF_Li256ELb0ELb1ELb0ELb0EEENS1_30DynamicPersistentTileSchedulerILi256ELi128ELb0ELb1ELb1EEEEEEEEEvNT_6ParamsE,(.L_x_15113 - _ZN7cutlass13device_kernelIN5flash11enable_sm90INS1_16FlashAttnFwdSm90INS1_25CollectiveMainloopFwdSm90ILi2EN4cute5tupleIJNS5_1CILi1EEES8_S8_EEENS6_IJNS7_ILi128EEESA_NS7_ILi192EEEEEELi128ENS_6half_tEfNS_4arch4Sm90ELb1ELb0ELb0ELb0ELb0ELb0ELb0ELb1ELb1ELb1ELb0ELb0EEENS1_21CollectiveEpilogueFwdINS6_IJSA_SA_SA_EEES9_SD_SF_Li256ELb0ELb1ELb0ELb0EEENS1_30DynamicPersistentTileSchedulerILi256ELi128ELb0ELb1ELb1EEEEEEEEEvNT_6ParamsE)
        .other          _ZN7cutlass13device_kernelIN5flash11enable_sm90INS1_16FlashAttnFwdSm90INS1_25CollectiveMainloopFwdSm90ILi2EN4cute5tupleIJNS5_1CILi1EEES8_S8_EEENS6_IJNS7_ILi128EEESA_NS7_ILi192EEEEEELi128ENS_6half_tEfNS_4arch4Sm90ELb1ELb0ELb0ELb0ELb0ELb0ELb0ELb1ELb1ELb1ELb0ELb0EEENS1_21CollectiveEpilogueFwdINS6_IJSA_SA_SA_EEES9_SD_SF_Li256ELb0ELb1ELb0ELb0EEENS1_30DynamicPersistentTileSchedulerILi256ELi128ELb0ELb1ELb1EEEEEEEEEvNT_6ParamsE,@"STO_CUDA_ENTRY STV_DEFAULT"
_ZN7cutlass13device_kernelIN5flash11enable_sm90INS1_16FlashAttnFwdSm90INS1_25CollectiveMainloopFwdSm90ILi2EN4cute5tupleIJNS5_1CILi1EEES8_S8_EEENS6_IJNS7_ILi128EEESA_NS7_ILi192EEEEEELi128ENS_6half_tEfNS_4arch4Sm90ELb1ELb0ELb0ELb0ELb0ELb0ELb0ELb1ELb1ELb1ELb0ELb0EEENS1_21CollectiveEpilogueFwdINS6_IJSA_SA_SA_EEES9_SD_SF_Li256ELb0ELb1ELb0ELb0EEENS1_30DynamicPersistentTileSchedulerILi256ELi128ELb0ELb1ELb1EEEEEEEEEvNT_6ParamsE:
        /* <DEDUP_REMOVED lines=18> */
.L_x_2234:
[----:B------:R-:W-:Y:S05]  /*0120*/  BSYNC B0 ;  /* 0x0000000000007941 */ /* 0x000fea0003800000 */
.L_x_2233:
        /* <DEDUP_REMOVED lines=41> */
.L_x_2235:
        /* <DEDUP_REMOVED lines=22> */
.L_x_2236:
        /* <DEDUP_REMOVED lines=18> */
.L_x_2237:
        /* <DEDUP_REMOVED lines=22> */
.L_x_2238:
        /* <DEDUP_REMOVED lines=22> */
.L_x_2239:
        /* <DEDUP_REMOVED lines=8> */
.L_x_2241:
        /* <DEDUP_REMOVED lines=11> */
[----:B------:R-:W-:Y:S01]  /*0a30*/  UMOV UR37, URZ ;  /* 0x0000003f00257c82 */ /* 0x000fe20008000000 */
[----:B------:R-:W-:Y:S01]  /*0a40*/  UMOV UR36, URZ ;  /* 0x0000003f00247c82 */ /* 0x000fe20008000000 */
[----:B0-----:R-:W0:Y:S02]  /*0a50*/  S2R R2, SR_TID.X ;  /* 0x0000000000027919 */ /* 0x001e240000002100 */
[----:B0-----:R-:W-:Y:S01]  /*0a60*/  VIADD R194, R2, 0xffffff80 ;  /* 0xffffff8002c27836 */ /* 0x001fe20000000000 */
[----:B--2---:R-:W-:-:S04]  /*0a70*/  R2UR UR5, R3 ;  /* 0x00000000030572ca */ /* 0x004fc800000e0000 */
[----:B------:R-:W-:-:S04]  /*0a80*/  SHF.R.S32.HI R3, RZ, 0x1f, R194 ;  /* 0x0000001fff037819 */ /* 0x000fc800000114c2 */
[CC--:B------:R-:W-:Y:S02]  /*0a90*/  LEA.HI R5, R3.reuse, R194.reuse, RZ, 0x7 ;  /* 0x000000c203057211 */ /* 0x0c0fe400078f38ff */
[-C--:B------:R-:W-:Y:S02]  /*0aa0*/  LEA.HI R2, R3, R194.reuse, RZ, 0x5 ;  /* 0x000000c203027211 */ /* 0x080fe400078f28ff */
[----:B------:R-:W-:Y:S02]  /*0ab0*/  LOP3.LUT R187, R5, 0xffffff80, RZ, 0xc0, !PT ;  /* 0xffffff8005bb7812 */ /* 0x000fe400078ec0ff */
[----:B------:R-:W-:Y:S01]  /*0ac0*/  LEA.HI R0, R3, R194, RZ, 0x4 ;  /* 0x000000c203007211 */ /* 0x000fe200078f20ff */
[----:B------:R-:W-:Y:S01]  /*0ad0*/  IMAD.SHL.U32 R2, R2, 0x20, RZ ;  /* 0x0000002002027824 */ /* 0x000fe200078e00ff */
[----:B------:R-:W-:Y:S01]  /*0ae0*/  SHF.R.S32.HI R188, RZ, 0x7, R5 ;  /* 0x00000007ffbc7819 */ /* 0x000fe20000011405 */
[----:B------:R-:W-:Y:S01]  /*0af0*/  IMAD.IADD R187, R194, 0x1, -R187 ;  /* 0x00000001c2bb7824 */ /* 0x000fe200078e0abb */
[----:B------:R-:W-:Y:S01]  /*0b00*/  SHF.R.S32.HI R9, RZ, 0x4, R0 ;  /* 0x00000004ff097819 */ /* 0x000fe20000011400 */
[----:B------:R-:W-:Y:S01]  /*0b10*/  ULOP3.LUT UR6, UR5, 0x1, URZ, 0xfc, !UPT ;  /* 0x0000000105067892 */ /* 0x000fe2000f8efc3f */
[----:B------:R-:W-:-:S02]  /*0b20*/  LOP3.LUT R7, R0, 0x3fffff0, RZ, 0xc0, !PT ;  /* 0x03fffff000077812 */ /* 0x000fc400078ec0ff */
[----:B------:R-:W-:Y:S01]  /*0b30*/  SHF.R.S32.HI R4, RZ, 0x1f, R187 ;  /* 0x0000001fff047819 */ /* 0x000fe200000114bb */
[----:B------:R-:W-:Y:S01]  /*0b40*/  UMOV UR5, URZ ;  /* 0x0000003f00057c82 */ /* 0x000fe20008000000 */
[----:B------:R-:W-:Y:S01]  /*0b50*/  LOP3.LUT R2, R2, 0xfffffc00, RZ, 0xc0, !PT ;  /* 0xfffffc0002027812 */ /* 0x000fe200078ec0ff */
[----:B------:R-:W-:Y:S01]  /*0b60*/  IMAD.IADD R7, R194, 0x1, -R7 ;  /* 0x00000001c2077824 */ /* 0x000fe200078e0a07 */
[----:B------:R-:W-:Y:S01]  /*0b70*/  LEA.HI R0, R0, R9, RZ, 0x1 ;  /* 0x0000000900007211 */ /* 0x000fe200078f08ff */
[----:B------:R-:W-:Y:S01]  /*0b80*/  IMAD.U32 R191, RZ, RZ, UR6 ;  /* 0x00000006ffbf7e24 */ /* 0x000fe2000f8e00ff */
[----:B------:R-:W-:Y:S01]  /*0b90*/  LEA.HI R6, R4, R187, RZ, 0x2 ;  /* 0x000000bb04067211 */ /* 0x000fe200078f10ff */
[----:B------:R-:W-:Y:S01]  /*0ba0*/  IMAD R7, R7, 0x40, R2 ;  /* 0x0000004007077824 */ /* 0x000fe200078e0202 */
[----:B------:R-:W-:Y:S01]  /*0bb0*/  LOP3.LUT R0, R0, 0x1ffffffe, RZ, 0xc0, !PT ;  /* 0x1ffffffe00007812 */ /* 0x000fe200078ec0ff */
[----:B------:R-:W-:Y:S01]  /*0bc0*/  IMAD.U32 R186, RZ, RZ, UR5 ;  /* 0x00000005ffba7e24 */ /* 0x000fe2000f8e00ff */
[----:B------:R-:W-:-:S02]  /*0bd0*/  LEA.HI R2, R3, R194, RZ, 0x2 ;  /* 0x000000c203027211 */ /* 0x000fc400078f10ff */
[----:B------:R-:W-:Y:S01]  /*0be0*/  SHF.R.S32.HI R8, RZ, 0x2, R6 ;  /* 0x00000002ff087819 */ /* 0x000fe20000011406 */
[----:B------:R-:W-:Y:S01]  /*0bf0*/  IMAD.IADD R0, R9, 0x1, -R0 ;  /* 0x0000000109007824 */ /* 0x000fe200078e0a00 */
[----:B------:R-:W-:Y:S02]  /*0c00*/  SHF.R.S32.HI R11, RZ, 0x1f, R6 ;  /* 0x0000001fff0b7819 */ /* 0x000fe40000011406 */
[----:B------:R-:W-:Y:S01]  /*0c10*/  LOP3.LUT R9, R2, 0xfffffffc, RZ, 0xc0, !PT ;  /* 0xfffffffc02097812 */ /* 0x000fe200078ec0ff */
[----:B------:R-:W-:Y:S01]  /*0c20*/  IMAD R190, R0, 0x8, R7 ;  /* 0x0000000800be7824 */ /* 0x000fe200078e0207 */
[----:B------:R-:W-:Y:S02]  /*0c30*/  LEA.HI R3, R3, R194, RZ, 0x3 ;  /* 0x000000c203037211 */ /* 0x000fe400078f18ff */
[----:B------:R-:W-:Y:S01]  /*0c40*/  LEA.HI R11, R11, R8, RZ, 0x3 ;  /* 0x000000080b0b7211 */ /* 0x000fe200078f18ff */
[----:B------:R-:W-:Y:S01]  /*0c50*/  IMAD.IADD R9, R194, 0x1, -R9 ;  /* 0x00000001c2097824 */ /* 0x000fe200078e0a09 */
[----:B------:R-:W-:-:S02]  /*0c60*/  LEA.HI R0, R5, R188, RZ, 0x1 ;  /* 0x000000bc05007211 */ /* 0x000fc400078f08ff */
[----:B------:R-:W-:Y:S02]  /*0c70*/  LOP3.LUT R5, R3, 0xfffffff8, RZ, 0xc0, !PT ;  /* 0xfffffff803057812 */ /* 0x000fe400078ec0ff */
[----:B------:R-:W-:Y:S02]  /*0c80*/  LOP3.LUT R11, R11, 0xfffffff8, RZ, 0xc0, !PT ;  /* 0xfffffff80b0b7812 */ /* 0x000fe400078ec0ff */
[----:B------:R-:W-:Y:S01]  /*0c90*/  LEA.HI R4, R4, R187, RZ, 0x5 ;  /* 0x000000bb04047211 */ /* 0x000fe200078f28ff */
[----:B------:R-:W-:Y:S01]  /*0ca0*/  IMAD.IADD R22, R194, 0x1, -R5 ;  /* 0x00000001c2167824 */ /* 0x000fe200078e0a05 */
[----:B------:R-:W-:Y:S01]  /*0cb0*/  LEA.HI R2, R9, R9, RZ, 0x1 ;  /* 0x0000000909027211 */ /* 0x000fe200078f08ff */
[----:B------:R-:W-:Y:S01]  /*0cc0*/  IMAD.IADD R11, R8, 0x1, -R11 ;  /* 0x00000001080b7824 */ /* 0x000fe200078e0a0b */
[----:B------:R-:W-:Y:S01]  /*0cd0*/  SHF.R.S32.HI R4, RZ, 0x5, R4 ;  /* 0x00000005ff047819 */ /* 0x000fe20000011404 */
[----:B------:R-:W-:Y:S01]  /*0ce0*/  IMAD.SHL.U32 R16, R22, 0x8, RZ ;  /* 0x0000000816107824 */ /* 0x000fe200078e00ff */
[----:B------:R-:W-:-:S02]  /*0cf0*/  LOP3.LUT R7, R0, 0x3fffffe, RZ, 0xc0, !PT ;  /* 0x03fffffe00077812 */ /* 0x000fc400078ec0ff */
[----:B------:R-:W-:Y:S01]  /*0d00*/  LOP3.LUT R2, R2, 0x1ffffffe, RZ, 0xc0, !PT ;  /* 0x1ffffffe02027812 */ /* 0x000fe200078ec0ff */
[----:B------:R-:W-:Y:S01]  /*0d10*/  IMAD R4, R4, 0x10, R11 ;  /* 0x0000001004047824 */ /* 0x000fe200078e020b */
[----:B------:R-:W-:Y:S01]  /*0d20*/  LOP3.LUT R6, R6, 0x7ffffffc, RZ, 0xc0, !PT ;  /* 0x7ffffffc06067812 */ /* 0x000fe200078ec0ff */
[----:B------:R-:W-:Y:S01]  /*0d30*/  IMAD.IADD R7, R188, 0x1, -R7 ;  /* 0x00000001bc077824 */ /* 0x000fe200078e0a07 */
[----:B------:R-:W-:Y:S01]  /*0d40*/  SHF.R.S32.HI R185, RZ, 0x3, R3 ;  /* 0x00000003ffb97819 */ /* 0x000fe20000011403 */
[----:B------:R-:W-:Y:S01]  /*0d50*/  VIADD R19, R16, 0x40 ;  /* 0x0000004010137836 */ /* 0x000fe20000000000 */
[----:B------:R-:W-:Y:S01]  /*0d60*/  SHF.R.S32.HI R193, RZ, 0x1f, R16 ;  /* 0x0000001fffc17819 */ /* 0x000fe20000011410 */
[----:B------:R-:W-:Y:S02]  /*0d70*/  IMAD.IADD R2, R9, 0x1, -R2 ;  /* 0x0000000109027824 */ /* 0x000fe400078e0a02 */
[----:B------:R-:W-:Y:S01]  /*0d80*/  IMAD R189, R7, 0x40, R4 ;  /* 0x0000004007bd7824 */ /* 0x000fe200078e0204 */
[----:B------:R-:W-:Y:S01]  /*0d90*/  SHF.R.S32.HI R192, RZ, 0x1f, R19 ;  /* 0x0000001fffc07819 */ /* 0x000fe20000011413 */
[----:B------:R-:W-:-:S02]  /*0da0*/  IMAD.IADD R17, R187, 0x1, -R6 ;  /* 0x00000001bb117824 */ /* 0x000fc400078e0a06 */
[----:B------:R-:W-:-:S07]  /*0db0*/  IMAD R18, R2, 0x8, R189 ;  /* 0x0000000802127824 */ /* 0x000fce00078e02bd */
.L_x_2292:
[----:B------:R-:W-:Y:S01]  /*0dc0*/  ULDC UR5, c[0x0][0xc60] ;  /* 0x0003180000057ab9 */ /* 0x000fe20000000800 */
[----:B------:R-:W-:Y:S01]  /*0dd0*/  UMOV UR8, UR4 ;  /* 0x0000000400087c82 */ /* 0x000fe20008000000 */
[----:B------:R-:W-:-:S11]  /*0de0*/  UISETP.NE.AND UP0, UPT, UR5, 0x1, UPT ;  /* 0x000000010500788c */ /* 0x000fd6000bf05270 */
[----:B------:R-:W-:Y:S01]  /*0df0*/  @UP0 ULDC UR6, c[0x0][0xc64] ;  /* 0x0003190000060ab9 */ /* 0x000fe20000000800 */
[----:B------:R-:W-:Y:S01]  /*0e00*/  @UP0 ULDC UR9, c[0x0][0xc68] ;  /* 0x00031a0000090ab9 */ /* 0x000fe20000000800 */
[----:B------:R-:W-:-:S04]  /*0e10*/  UIMAD.WIDE.U32 UR6, UR4, UR6, URZ ;  /* 0x00000006040672a5 */ /* 0x000fc8000f8e003f */
[----:B------:R-:W-:-:S03]  /*0e20*/  @UP0 USHF.R.U32.HI UR8, URZ, UR9, UR7 ;  /* 0x000000093f080299 */ /* 0x000fc60008011607 */
[----:B------:R-:W-:Y:S02]  /*0e30*/  ULDC UR6, c[0x0][0xc78] ;  /* 0x00031e0000067ab9 */ /* 0x000fe40000000800 */
[----:B------:R-:W-:Y:S02]  /*0e40*/  UISETP.GE.AND UP0, UPT, UR8, UR6, UPT ;  /* 0x000000060800728c */ /* 0x000fe4000bf06270 */
[----:B------:R-:W-:-:S04]  /*0e50*/  UIADD3 UR6, -UR8, URZ, URZ ;  /* 0x0000003f08067290 */ /* 0x000fc8000fffe13f */
[----:B------:R-:W-:Y:S01]  /*0e60*/  PLOP3.LUT P0, PT, PT, PT, UP0, 0x80, 0x0 ;  /* 0x000000000000781c */ /* 0x000fe20003f0f008 */
[----:B------:R-:W-:-:S12]  /*0e70*/  UIMAD UR9, UR5, UR6, UR4 ;  /* 0x00000006050972a4 */ /* 0x000fd8000f8e0204 */
[----:B012345:R-:W-:Y:S05]  /*0e80*/  @!P0 BRA `(.L_x_2242) ;  /* 0x0000000000208947 */ /* 0x03ffea0003800000 */
        /* <DEDUP_REMOVED lines=8> */
.L_x_2242:
[----:B------:R-:W-:Y:S01]  /*0f10*/  ULDC UR7, c[0x0][0xc54] ;  /* 0x0003150000077ab9 */ /* 0x000fe20000000800 */
[----:B------:R-:W-:Y:S01]  /*0f20*/  UMOV UR6, UR9 ;  /* 0x0000000900067c82 */ /* 0x000fe20008000000 */
[----:B------:R-:W-:-:S11]  /*0f30*/  UISETP.NE.AND UP0, UPT, UR7, 0x1, UPT ;  /* 0x000000010700788c */ /* 0x000fd6000bf05270 */
[----:B------:R-:W-:Y:S02]  /*0f40*/  @UP0 ULDC.64 UR10, c[0x0][0xc58] ;  /* 0x00031600000a0ab9 */ /* 0x000fe40000000a00 */
[----:B------:R-:W-:-:S04]  /*0f50*/  UIMAD.WIDE.U32 UR4, UR9, UR10, URZ ;  /* 0x0000000a090472a5 */ /* 0x000fc8000f8e003f */
[----:B------:R-:W-:-:S04]  /*0f60*/  @UP0 USHF.R.U32.HI UR6, URZ, UR11, UR5 ;  /* 0x0000000b3f060299 */ /* 0x000fc80008011605 */
[----:B------:R-:W-:-:S12]  /*0f70*/  UIMAD UR4, UR6, UR7, URZ ;  /* 0x00000007060472a4 */ /* 0x000fd8000f8e023f */
.L_x_2243:
[----:B------:R-:W-:Y:S01]  /*0f80*/  ULDC.64 UR12, c[0x0][0x418] ;  /* 0x00010600000c7ab9 */ /* 0x000fe20000000a00 */
[----:B------:R-:W-:Y:S01]  /*0f90*/  ULOP3.LUT UR6, URZ, UR6, URZ, 0x33, !UPT ;  /* 0x000000063f067292 */ /* 0x000fe2000f8e333f */
[----:B------:R-:W-:Y:S01]  /*0fa0*/  PLOP3.LUT P0, PT, PT, PT, PT, 0x80, 0x0 ;  /* 0x000000000000781c */ /* 0x000fe20003f0f070 */
[----:B------:R-:W-:Y:S01]  /*0fb0*/  UISETP.NE.U32.AND UP0, UPT, UR12, URZ, UPT ;  /* 0x0000003f0c00728c */ /* 0x000fe2000bf05070 */
[----:B------:R-:W-:Y:S01]  /*0fc0*/  CS2R R88, SRZ ;  /* 0x0000000000587805 */ /* 0x000fe2000001ff00 */
[----:B------:R-:W-:Y:S01]  /*0fd0*/  ULDC UR5, c[0x0][0xc3c] ;  /* 0x00030f0000057ab9 */ /* 0x000fe20000000800 */
[----:B------:R-:W-:Y:S01]  /*0fe0*/  ULDC UR12, c[0x0][0x448] ;  /* 0x00011200000c7ab9 */ /* 0x000fe20000000800 */
[----:B------:R-:W-:Y:S01]  /*0ff0*/  UIADD3 UR6, UR6, UR5, URZ ;  /* 0x0000000506067290 */ /* 0x000fe2000fffe03f */
[----:B------:R-:W-:Y:S01]  /*1000*/  CS2R R86, SRZ ;  /* 0x0000000000567805 */ /* 0x000fe2000001ff00 */
[----:B------:R-:W-:Y:S01]  /*1010*/  UISETP.NE.AND UP2, UPT, UR12, 0x1, UPT ;  /* 0x000000010c00788c */ /* 0x000fe2000bf45270 */
[----:B------:R-:W-:Y:S01]  /*1020*/  CS2R R84, SRZ ;  /* 0x0000000000547805 */ /* 0x000fe2000001ff00 */
[----:B------:R-:W-:Y:S01]  /*1030*/  UIADD3 UR4, UR9, -UR4, URZ ;  /* 0x8000000409047290 */ /* 0x000fe2000fffe03f */
[----:B------:R-:W-:Y:S01]  /*1040*/  CS2R R82, SRZ ;  /* 0x0000000000527805 */ /* 0x000fe2000001ff00 */
[----:B------:R-:W-:Y:S01]  /*1050*/  USHF.L.U32 UR60, UR6, 0x7, URZ ;  /* 0x00000007063c7899 */ /* 0x000fe2000800063f */
[----:B------:R-:W-:Y:S01]  /*1060*/  CS2R R80, SRZ ;  /* 0x0000000000507805 */ /* 0x000fe2000001ff00 */
[----:B------:R-:W-:Y:S01]  /*1070*/  ULDC UR11, c[0x0][0xc54] ;  /* 0x00031500000b7ab9 */ /* 0x000fe20000000800 */
[----:B------:R-:W-:Y:S01]  /*1080*/  UISETP.NE.AND.EX UP0, UPT, UR13, URZ, UPT, UP0 ;  /* 0x0000003f0d00728c */ /* 0x000fe2000bf05300 */
[----:B------:R-:W-:Y:S01]  /*1090*/  CS2R R78, SRZ ;  /* 0x00000000004e7805 */ /* 0x000fe2000001ff00 */
[----:B------:R-:W-:Y:S01]  /*10a0*/  UIADD3 UR6, UR60, 0x7f, URZ ;  /* 0x0000007f3c067890 */ /* 0x000fe2000fffe03f */
[----:B------:R-:W-:Y:S01]  /*10b0*/  CS2R R76, SRZ ;  /* 0x00000000004c7805 */ /* 0x000fe2000001ff00 */
[----:B------:R-:W-:Y:S01]  /*10c0*/  UIMAD UR11, UR8, UR11, UR4 ;  /* 0x0000000b080b72a4 */ /* 0x000fe2000f8e0204 */
[----:B------:R-:W-:Y:S01]  /*10d0*/  CS2R R74, SRZ ;  /* 0x00000000004a7805 */ /* 0x000fe2000001ff00 */
[----:B------:R-:W-:Y:S01]  /*10e0*/  ULDC UR61, c[0x0][0x424] ;  /* 0x00010900003d7ab9 */ /* 0x000fe20000000800 */
[----:B------:R-:W-:Y:S01]  /*10f0*/  ULDC UR7, c[0x0][0x288] ;  /* 0x0000a20000077ab9 */ /* 0x000fe20000000800 */
[----:B------:R-:W-:Y:S01]  /*1100*/  @UP2 ULDC UR4, c[0x0][0x44c] ;  /* 0x0001130000042ab9 */ /* 0x000fe20000000800 */
[----:B------:R-:W-:Y:S01]  /*1110*/  UIADD3 UR7, -UR7, 0x80, URZ ;  /* 0x0000008007077890 */ /* 0x000fe2000fffe13f */
[----:B------:R-:W-:Y:S01]  /*1120*/  CS2R R72, SRZ ;  /* 0x0000000000487805 */ /* 0x000fe2000001ff00 */
[----:B------:R-:W-:Y:S01]  /*1130*/  UIMAD.WIDE.U32 UR4, UR6, UR4, URZ ;  /* 0x00000004060472a5 */ /* 0x000fe2000f8e003f */
[----:B------:R-:W-:Y:S01]  /*1140*/  CS2R R70, SRZ ;  /* 0x0000000000467805 */ /* 0x000fe2000001ff00 */
[----:B------:R-:W-:Y:S01]  /*1150*/  USEL UR61, UR61, 0x1, UP0 ;  /* 0x000000013d3d7887 */ /* 0x000fe20008000000 */
[----:B------:R-:W-:Y:S01]  /*1160*/  CS2R R68, SRZ ;  /* 0x0000000000447805 */ /* 0x000fe2000001ff00 */
[----:B------:R-:W-:Y:S01]  /*1170*/  ULDC UR10, c[0x0][0x2f0] ;  /* 0x0000bc00000a7ab9 */ /* 0x000fe20000000800 */
[----:B------:R-:W-:Y:S01]  /*1180*/  @UP2 ULDC UR12, c[0x0][0x450] ;  /* 0x00011400000c2ab9 */ /* 0x000fe20000000800 */
[----:B------:R-:W-:Y:S01]  /*1190*/  UIMAD UR7, UR61, UR10, UR7 ;  /* 0x0000000a3d0772a4 */ /* 0x000fe2000f8e0207 */
[----:B------:R-:W-:Y:S01]  /*11a0*/  CS2R R66, SRZ ;  /* 0x0000000000427805 */ /* 0x000fe2000001ff00 */
[----:B------:R-:W-:Y:S01]  /*11b0*/  @UP2 USHF.R.U32.HI UR6, URZ, UR12, UR5 ;  /* 0x0000000c3f062299 */ /* 0x000fe20008011605 */
[----:B------:R-:W-:Y:S01]  /*11c0*/  CS2R R64, SRZ ;  /* 0x0000000000407805 */ /* 0x000fe2000001ff00 */
[----:B------:R-:W-:Y:S01]  /*11d0*/  UIMAD UR4, UR61, UR10, 0x7f ;  /* 0x0000007f3d0474a4 */ /* 0x000fe2000f8e020a */
[----:B------:R-:W-:Y:S01]  /*11e0*/  CS2R R62, SRZ ;  /* 0x00000000003e7805 */ /* 0x000fe2000001ff00 */
[----:B------:R-:W-:Y:S01]  /*11f0*/  UIADD3 UR6, UR7, UR6, URZ ;  /* 0x0000000607067290 */ /* 0x000fe2000fffe03f */
[----:B------:R-:W-:Y:S01]  /*1200*/  CS2R R60, SRZ ;  /* 0x00000000003c7805 */ /* 0x000fe2000001ff00 */
[----:B------:R-:W-:Y:S01]  /*1210*/  USHF.R.S32.HI UR5, URZ, 0x1f, UR4 ;  /* 0x0000001f3f057899 */ /* 0x000fe20008011404 */
[----:B------:R-:W-:Y:S01]  /*1220*/  CS2R R58, SRZ ;  /* 0x00000000003a7805 */ /* 0x000fe2000001ff00 */
[----:B------:R-:W-:Y:S01]  /*1230*/  USHF.R.S32.HI UR7, URZ, 0x1f, UR6 ;  /* 0x0000001f3f077899 */ /* 0x000fe20008011406 */
[----:B------:R-:W-:Y:S01]  /*1240*/  CS2R R56, SRZ ;  /* 0x0000000000387805 */ /* 0x000fe2000001ff00 */
[----:B------:R-:W-:Y:S01]  /*1250*/  ULEA.HI UR5, UR5, UR4, URZ, 0x7 ;  /* 0x0000000405057291 */ /* 0x000fe2000f8f383f */
[----:B------:R-:W-:Y:S01]  /*1260*/  CS2R R54, SRZ ;  /* 0x0000000000367805 */ /* 0x000fe2000001ff00 */
[----:B------:R-:W-:Y:S01]  /*1270*/  ULEA.HI UR7, UR7, UR6, URZ, 0x7 ;  /* 0x0000000607077291 */ /* 0x000fe2000f8f383f */
[----:B------:R-:W-:Y:S01]  /*1280*/  CS2R R52, SRZ ;  /* 0x0000000000347805 */ /* 0x000fe2000001ff00 */
[----:B------:R-:W-:Y:S01]  /*1290*/  ULDC UR9, c[0x0][0xc48] ;  /* 0x0003120000097ab9 */ /* 0x000fe20000000800 */
[----:B------:R-:W-:Y:S01]  /*12a0*/  USHF.R.S32.HI UR6, URZ, 0x7, UR5 ;  /* 0x000000073f067899 */ /* 0x000fe20008011405 */
[----:B------:R-:W-:Y:S01]  /*12b0*/  CS2R R50, SRZ ;  /* 0x0000000000327805 */ /* 0x000fe2000001ff00 */
[----:B------:R-:W-:Y:S01]  /*12c0*/  UISETP.NE.AND UP1, UPT, UR9, 0x1, UPT ;  /* 0x000000010900788c */ /* 0x000fe2000bf25270 */
[----:B------:R-:W-:Y:S01]  /*12d0*/  CS2R R48, SRZ ;  /* 0x0000000000307805 */ /* 0x000fe2000001ff00 */
[----:B------:R-:W-:Y:S01]  /*12e0*/  USHF.R.S32.HI UR7, URZ, 0x7, UR7 ;  /* 0x000000073f077899 */ /* 0x000fe20008011407 */
[----:B------:R-:W-:Y:S01]  /*12f0*/  CS2R R46, SRZ ;  /* 0x00000000002e7805 */ /* 0x000fe2000001ff00 */
[----:B------:R-:W-:Y:S01]  /*1300*/  UMOV UR14, UR11 ;  /* 0x0000000b000e7c82 */ /* 0x000fe20008000000 */
[----:B------:R-:W-:Y:S01]  /*1310*/  CS2R R44, SRZ ;  /* 0x00000000002c7805 */ /* 0x000fe2000001ff00 */
[----:B------:R-:W-:Y:S01]  /*1320*/  UISETP.LT.AND UP0, UPT, UR6, UR7, UPT ;  /* 0x000000070600728c */ /* 0x000fe2000bf01270 */
[----:B------:R-:W-:-:S02]  /*1330*/  CS2R R42, SRZ ;  /* 0x00000000002a7805 */ /* 0x000fc4000001ff00 */
[----:B------:R-:W-:Y:S02]  /*1340*/  CS2R R90, SRZ ;  /* 0x00000000005a7805 */ /* 0x000fe4000001ff00 */
[----:B------:R-:W-:Y:S01]  /*1350*/  CS2R R98, SRZ ;  /* 0x0000000000627805 */ /* 0x000fe2000001ff00 */
[----:B------:R-:W-:Y:S01]  /*1360*/  USEL UR15, UR6, UR7, UP0 ;  /* 0x00000007060f7287 */ /* 0x000fe20008000000 */
[----:B------:R-:W-:Y:S01]  /*1370*/  CS2R R94, SRZ ;  /* 0x00000000005e7805 */ /* 0x000fe2000001ff00 */
[----:B------:R-:W-:Y:S01]  /*1380*/  @UP1 ULDC UR8, c[0x0][0xc4c] ;  /* 0x0003130000081ab9 */ /* 0x000fe20000000800 */
[----:B------:R-:W-:Y:S01]  /*1390*/  CS2R R92, SRZ ;  /* 0x00000000005c7805 */ /* 0x000fe2000001ff00 */
[----:B------:R-:W-:Y:S01]  /*13a0*/  UIMAD.WIDE.U32 UR4, UR11, UR8, URZ ;  /* 0x000000080b0472a5 */ /* 0x000fe2000f8e003f */
[----:B------:R-:W-:Y:S01]  /*13b0*/  CS2R R100, SRZ ;  /* 0x0000000000647805 */ /* 0x000fe2000001ff00 */
[----:B------:R-:W-:Y:S02]  /*13c0*/  UISETP.GE.AND UP0, UPT, UR15, 0x1, UPT ;  /* 0x000000010f00788c */ /* 0x000fe4000bf06270 */
[----:B------:R-:W-:Y:S01]  /*13d0*/  IMAD.U32 R106, RZ, RZ, UR15 ;  /* 0x0000000fff6a7e24 */ /* 0x000fe2000f8e00ff */
[----:B------:R-:W-:Y:S01]  /*13e0*/  @UP1 ULDC UR8, c[0x0][0xc50] ;  /* 0x0003140000081ab9 */ /* 0x000fe20000000800 */
[----:B------:R-:W-:Y:S01]  /*13f0*/  CS2R R102, SRZ ;  /* 0x0000000000667805 */ /* 0x000fe2000001ff00 */
[----:B------:R-:W-:Y:S01]  /*1400*/  @UP1 USHF.R.U32.HI UR14, URZ, UR8, UR5 ;  /* 0x000000083f0e1299 */ /* 0x000fe20008011605 */
[----:B------:R-:W-:-:S02]  /*1410*/  CS2R R96, SRZ ;  /* 0x0000000000607805 */ /* 0x000fc4000001ff00 */
[----:B------:R-:W-:Y:S02]  /*1420*/  PLOP3.LUT P1, PT, PT, PT, UP0, 0x80, 0x0 ;  /* 0x000000000000781c */ /* 0x000fe40003f2f008 */
[----:B------:R-:W-:Y:S01]  /*1430*/  CS2R R6, SRZ ;  /* 0x0000000000067805 */ /* 0x000fe2000001ff00 */
[----:B------:R-:W-:Y:S01]  /*1440*/  UIADD3 UR4, -UR14, URZ, URZ ;  /* 0x0000003f0e047290 */ /* 0x000fe2000fffe13f */
[----:B------:R-:W-:Y:S01]  /*1450*/  CS2R R104, SRZ ;  /* 0x0000000000687805 */ /* 0x000fe2000001ff00 */
[----:B------:R-:W-:Y:S02]  /*1460*/  IMAD.U32 R184, RZ, RZ, UR14 ;  /* 0x0000000effb87e24 */ /* 0x000fe4000f8e00ff */
[----:B------:R-:W-:-:S06]  /*1470*/  UIMAD UR4, UR9, UR4, UR11 ;  /* 0x00000004090472a4 */ /* 0x000fcc000f8e020b */
[----:B------:R-:W-:Y:S01]  /*1480*/  IMAD.U32 R23, RZ, RZ, UR4 ;  /* 0x00000004ff177e24 */ /* 0x000fe2000f8e00ff */
        /* <DEDUP_REMOVED lines=32> */
.L_x_2245:
[----:B------:R-:W-:Y:S02]  /*1690*/  R2UR UR6, R186 ;  /* 0x00000000ba0672ca */ /* 0x000fe400000e0000 */
[----:B------:R-:W-:-:S11]  /*16a0*/  R2UR UR5, R191 ;  /* 0x00000000bf0572ca */ /* 0x000fd600000e0000 */
[----:B------:R-:W-:Y:S02]  /*16b0*/  ULEA.HI UR4, UR6, UR6, URZ, 0x1 ;  /* 0x0000000606047291 */ /* 0x000fe4000f8f083f */
[----:B------:R-:W-:Y:S02]  /*16c0*/  IMAD.U32 R2, RZ, RZ, UR5 ;  /* 0x00000005ff027e24 */ /* 0x000fe4000f8e00ff */
[----:B------:R-:W-:-:S03]  /*16d0*/  ULOP3.LUT UR4, UR4, 0xfffffffe, URZ, 0xc0, !UPT ;  /* 0xfffffffe04047892 */ /* 0x000fc6000f8ec03f */
[----:B------:R-:W-:Y:S01]  /*16e0*/  ISETP.NE.AND P0, PT, R2, 0x3, PT ;  /* 0x000000030200780c */ /* 0x000fe20003f05270 */
[----:B------:R-:W-:-:S06]  /*16f0*/  UIADD3 UR4, UR6, -UR4, URZ ;  /* 0x8000000406047290 */ /* 0x000fcc000fffe03f */
[----:B------:R-:W-:-:S05]  /*1700*/  IMAD.U32 R0, RZ, RZ, UR4 ;  /* 0x00000004ff007e24 */ /* 0x000fca000f8e00ff */
[----:B------:R-:W-:-:S04]  /*1710*/  SHF.L.U32 R0, R0, 0x1f, RZ ;  /* 0x0000001f00007819 */ /* 0x000fc800000006ff */
[----:B------:R-:W0:Y:S02]  /*1720*/  SYNCS.PHASECHK.TRANS64.TRYWAIT P1, [UR38+0x34800], R0 ;  /* 0x03480000ff0075a7 */ /* 0x000e240008020166 */
[----:B0-----:R-:W-:Y:S05]  /*1730*/  @!P1 BRA `(.L_x_2246) ;  /* 0x000000e800609947 */ /* 0x001fea0003800000 */
.L_x_2396:
[----:B------:R-:W-:Y:S05]  /*1740*/  @!P0 BRA `(.L_x_2247) ;  /* 0x0000000000048947 */ /* 0x000fea0003800000 */
[----:B------:R-:W-:Y:S01]  /*1750*/  BPT.TRAP 0x1 ;  /* 0x000000040000795c */ /* 0x000fe20000300000 */
.L_x_2247:
[----:B------:R-:W-:Y:S02]  /*1760*/  IMAD.U32 R2, RZ, RZ, UR36 ;  /* 0x00000024ff027e24 */ /* 0x000fe4000f8e00ff */
[----:B0-----:R-:W-:-:S03]  /*1770*/  IMAD.U32 R3, RZ, RZ, UR37 ;  /* 0x00000025ff037e24 */ /* 0x001fc6000f8e00ff */
[----:B------:R-:W-:Y:S02]  /*1780*/  LEA R2, R2, UR38, 0x3 ;  /* 0x0000002602027c11 */ /* 0x000fe4000f8e18ff */
[----:B------:R-:W-:-:S04]  /*1790*/  SHF.L.U32 R3, R3, 0x1f, RZ ;  /* 0x0000001f03037819 */ /* 0x000fc800000006ff */
[----:B------:R0:W1:Y:S01]  /*17a0*/  SYNCS.PHASECHK.TRANS64.TRYWAIT P2, [R2+URZ+0x34830], R3 ;  /* 0x03483003020075a7 */ /* 0x000062000804017f */
[----:B------:R-:W-:Y:S05]  /*17b0*/  @!P0 BRA `(.L_x_2248) ;  /* 0x0000000000048947 */ /* 0x000fea0003800000 */
[----:B------:R-:W-:Y:S01]  /*17c0*/  BPT.TRAP 0x1 ;  /* 0x000000040000795c */ /* 0x000fe20000300000 */
.L_x_2248:
[----:B------:R-:W2:Y:S02]  /*17d0*/  S2R R0, SR_TID.X ;  /* 0x0000000000007919 */ /* 0x000ea40000002100 */
[----:B--2---:R-:W-:Y:S01]  /*17e0*/  LOP3.LUT P1, RZ, R0, 0x7f, RZ, 0xc0, !PT ;  /* 0x0000007f00ff7812 */ /* 0x004fe2000782c0ff */
[----:B-1----:R-:W-:-:S12]  /*17f0*/  @P2 BRA `(.L_x_2249) ;  /* 0x0000000000082947 */ /* 0x002fd80003800000 */
[----:B------:R-:W1:Y:S02]  /*1800*/  SYNCS.PHASECHK.TRANS64.TRYWAIT P2, [R2+URZ+0x34830], R3 ;  /* 0x03483003020075a7 */ /* 0x000e64000804017f */
[----:B-1----:R-:W-:Y:S05]  /*1810*/  @!P2 BRA `(.L_x_2250) ;  /* 0x000000e80040a947 */ /* 0x002fea0003800000 */
.L_x_2249:
        /* <DEDUP_REMOVED lines=10> */
[----:B------:R-:W-:Y:S01]  /*18c0*/  VIADD R0, R18, UR60 ;  /* 0x0000003c12007c36 */ /* 0x000fe20008000000 */
[----:B------:R-:W-:Y:S01]  /*18d0*/  UMOV UR53, 0x40000040 ;  /* 0x4000004000357882 */ /* 0x000fe20000000000 */
[----:B------:R-:W-:Y:S01]  /*18e0*/  UMOV UR55, 0x40000040 ;  /* 0x4000004000377882 */ /* 0x000fe20000000000 */
[----:B------:R-:W-:Y:S01]  /*18f0*/  ULOP3.LUT UR39, UR4, 0x10000, URZ, 0xfc, !UPT ;  /* 0x0001000004277892 */ /* 0x000fe2000f8efc3f */
[----:B------:R-:W-:Y:S01]  /*1900*/  R2UR UR6, R106 ;  /* 0x000000006a0672ca */ /* 0x000fe200000e0000 */
[----:B------:R-:W-:Y:S01]  /*1910*/  ULOP3.LUT UR4, UR40, 0x10000, URZ, 0xfc, !UPT ;  /* 0x0001000028047892 */ /* 0x000fe2000f8efc3f */
[----:B01----:R-:W-:Y:S01]  /*1920*/  IMAD.MOV.U32 R3, RZ, RZ, R0 ;  /* 0x000000ffff037224 */ /* 0x003fe200078e0000 */
[----:B------:R-:W-:Y:S01]  /*1930*/  UIMAD UR5, UR36, 0xc00, UR39 ;  /* 0x00000c00240578a4 */ /* 0x000fe2000f8e0227 */
[----:B------:R-:W-:Y:S01]  /*1940*/  @!P1 VIADD R2, R2, 0x34840 ;  /* 0x0003484002029836 */ /* 0x000fe20000000000 */
[----:B------:R-:W-:Y:S01]  /*1950*/  UIADD3 UR56, UR4, 0x2, URZ ;  /* 0x0000000204387890 */ /* 0x000fe2000fffe03f */
[----:B------:R-:W-:Y:S01]  /*1960*/  CS2R R150, SRZ ;  /* 0x0000000000967805 */ /* 0x000fe2000001ff00 */
[----:B------:R-:W-:Y:S01]  /*1970*/  UIADD3 UR58, UR5, 0x2, URZ ;  /* 0x00000002053a7890 */ /* 0x000fe2000fffe03f */
[----:B------:R-:W-:Y:S01]  /*1980*/  CS2R R148, SRZ ;  /* 0x0000000000947805 */ /* 0x000fe2000001ff00 */
[----:B------:R-:W-:Y:S01]  /*1990*/  UMOV UR8, UR4 ;  /* 0x0000000400087c82 */ /* 0x000fe20008000000 */
[----:B------:R-:W-:Y:S01]  /*19a0*/  UMOV UR10, UR5 ;  /* 0x00000005000a7c82 */ /* 0x000fe20008000000 */
[----:B------:R-:W-:Y:S01]  /*19b0*/  UIADD3 UR52, UR4, 0x4, URZ ;  /* 0x0000000404347890 */ /* 0x000fe2000fffe03f */
[----:B------:R-:W-:Y:S01]  /*19c0*/  HGMMA.64x128x16.F32 R24, gdesc[UR8], RZ, !UPT, gsb0 ;  /* 0x01e00000081879f0 */ /* 0x000fe2000c0008ff */
[----:B------:R-:W-:Y:S01]  /*19d0*/  UIADD3 UR54, UR5, 0x4, URZ ;  /* 0x0000000405367890 */ /* 0x000fe2000fffe03f */
[----:B------:R-:W-:Y:S01]  /*19e0*/  IMAD.U32 R8, RZ, RZ, UR8 ;  /* 0x00000008ff087e24 */ /* 0x000fe2000f8e00ff */
[----:B------:R-:W-:Y:S01]  /*19f0*/  UIADD3 UR48, UR4, 0x6, URZ ;  /* 0x0000000604307890 */ /* 0x000fe2000fffe03f */
[----:B------:R-:W-:Y:S01]  /*1a00*/  @!P1 PRMT R2, RZ, 0x654, R2 ;  /* 0x00000654ff029816 */ /* 0x000fe20000000002 */
[----:B------:R-:W-:Y:S01]  /*1a10*/  UIADD3 UR50, UR5, 0x6, URZ ;  /* 0x0000000605327890 */ /* 0x000fe2000fffe03f */
[----:B------:R-:W-:Y:S01]  /*1a20*/  CS2R R146, SRZ ;  /* 0x0000000000927805 */ /* 0x000fe2000001ff00 */
[----:B------:R-:W-:Y:S01]  /*1a30*/  UMOV UR49, 0x40000040 ;  /* 0x4000004000317882 */ /* 0x000fe20000000000 */
[----:B------:R-:W-:Y:S01]  /*1a40*/  UMOV UR51, 0x40000040 ;  /* 0x4000004000337882 */ /* 0x000fe20000000000 */
[----:B------:R-:W-:Y:S01]  /*1a50*/  UIADD3 UR44, UR4, 0x400, URZ ;  /* 0x00000400042c7890 */ /* 0x000fe2000fffe03f */
[----:B------:R-:W-:Y:S01]  /*1a60*/  CS2R R144, SRZ ;  /* 0x0000000000907805 */ /* 0x000fe2000001ff00 */
        /* <DEDUP_REMOVED lines=42> */
[----:B------:R-:W-:Y:S02]  /*1d10*/  ULDC UR4, c[0x0][0x448] ;  /* 0x0001120000047ab9 */ /* 0x000fe40000000800 */
[----:B------:R-:W-:-:S06]  /*1d20*/  UISETP.NE.AND UP0, UPT, UR4, 0x1, UPT ;  /* 0x000000010400788c */ /* 0x000fcc000bf05270 */
[----:B------:R-:W-:-:S05]  /*1d30*/  PLOP3.LUT P2, PT, PT, PT, UP0, 0x80, 0x0 ;  /* 0x000000000000781c */ /* 0x000fca0003f4f008 */
[----:B------:R-:W-:-:S08]  /*1d40*/  @UP0 ULDC UR4, c[0x0][0x44c] ;  /* 0x0001130000040ab9 */ /* 0x000fd00000000800 */
[----:B------:R-:W-:Y:S01]  /*1d50*/  @P2 IMAD.HI.U32 R4, R0, UR4, RZ ;  /* 0x0000000400042c27 */ /* 0x000fe2000f8e00ff */
[----:B------:R-:W-:-:S04]  /*1d60*/  @UP0 ULDC UR4, c[0x0][0x450] ;  /* 0x0001140000040ab9 */ /* 0x000fc80000000800 */
[----:B------:R-:W-:Y:S01]  /*1d70*/  @P2 SHF.R.U32.HI R3, RZ, UR4, R4 ;  /* 0x00000004ff032c19 */ /* 0x000fe20008011604 */
[----:B------:R-:W-:Y:S02]  /*1d80*/  UMOV UR4, 0xffffff80 ;  /* 0xffffff8000047882 */ /* 0x000fe40000000000 */
[----:B------:R-:W-:Y:S02]  /*1d90*/  UIMAD UR4, UR6, UR4, 0x80 ;  /* 0x00000080060474a4 */ /* 0x000fe4000f8e0204 */
[----:B------:R-:W0:Y:S02]  /*1da0*/  SHFL.IDX PT, R7, R3, 0x1, 0x1c1f ;  /* 0x003c1f0003077f89 */ /* 0x000e2400000e0000 */
[----:B------:R-:W-:Y:S02]  /*1db0*/  UIADD3 UR5, UR4, 0x1, URZ ;  /* 0x0000000104057890 */ /* 0x000fe4000fffe03f */
[----:B------:R-:W1:Y:S04]  /*1dc0*/  SHFL.IDX PT, R3, R3, RZ, 0x1c1f ;  /* 0x001c1fff03037589 */ /* 0x000e6800000e0000 */
[----:B------:R-:W-:Y:S01]  /*1dd0*/  IMAD.U32 R0, RZ, RZ, UR5 ;  /* 0x00000005ff007e24 */ /* 0x000fe2000f8e00ff */
[----:B------:R-:W-:-:S03]  /*1de0*/  UMOV UR5, UR60 ;  /* 0x0000003c00057c82 */ /* 0x000fc60008000000 */
[----:B------:R-:W-:Y:S01]  /*1df0*/  IMAD R0, R17, -0x2, R0 ;  /* 0xfffffffe11007824 */ /* 0x000fe200078e0200 */
        /* <DEDUP_REMOVED lines=15> */
[----:B------:R-:W-:Y:S01]  /*1ef0*/  ULDC UR10, c[0x0][0x2f0] ;  /* 0x0000bc00000a7ab9 */ /* 0x000fe20000000800 */
[----:B------:R-:W-:Y:S01]  /*1f00*/  ULDC UR11, c[0x0][0x288] ;  /* 0x0000a200000b7ab9 */ /* 0x000fe20000000800 */
[----:B------:R-:W-:Y:S02]  /*1f10*/  UIMAD UR4, UR61, UR10, UR4 ;  /* 0x0000000a3d0472a4 */ /* 0x000fe4000f8e0204 */
[----:B------:R-:W-:Y:S01]  /*1f20*/  IMAD.U32 R5, RZ, RZ, UR10 ;  /* 0x0000000aff057e24 */ /* 0x000fe2000f8e00ff */
[----:B------:R-:W-:-:S03]  /*1f30*/  UIMAD UR10, UR61, UR10, -UR11 ;  /* 0x0000000a3d0a72a4 */ /* 0x000fc6000f8e0a0b */
[----:B------:R-:W-:Y:S02]  /*1f40*/  IMAD R6, R5, UR61, R0 ;  /* 0x0000003d05067c24 */ /* 0x000fe4000f8e0200 */
[----:B------:R-:W-:Y:S01]  /*1f50*/  IMAD.U32 R4, RZ, RZ, UR4 ;  /* 0x00000004ff047e24 */ /* 0x000fe2000f8e00ff */
[----:B------:R-:W-:Y:S02]  /*1f60*/  ULDC UR4, c[0x0][0x988] ;  /* 0x0002620000047ab9 */ /* 0x000fe40000000800 */
[----:B0-----:R-:W-:Y:S01]  /*1f70*/  IADD3 R0, R7, -UR11, R6 ;  /* 0x8000000b07007c10 */ /* 0x001fe2000fffe006 */
[----:B------:R-:W-:Y:S02]  /*1f80*/  IMAD R5, R17, -0x2, R4 ;  /* 0xfffffffe11057824 */ /* 0x000fe400078e0204 */
[----:B------:R-:W-:Y:S01]  /*1f90*/  VIADD R6, R6, -UR11 ;  /* 0x8000000b06067c36 */ /* 0x000fe20008000000 */
[----:B------:R-:W-:Y:S02]  /*1fa0*/  @UP0 ULDC UR11, c[0x0][0x450] ;  /* 0x00011400000b0ab9 */ /* 0x000fe40000000800 */
[----:B------:R-:W-:-:S02]  /*1fb0*/  VIMNMX R0, R5, R0, PT ;  /* 0x0000000005007248 */ /* 0x000fc40003fe0100 */
[----:B-1----:R-:W-:Y:S02]  /*1fc0*/  VIADDMNMX R5, R3, R6, R5, PT ;  /* 0x0000000603057246 */ /* 0x002fe40003800105 */
[C---:B------:R-:W-:Y:S02]  /*1fd0*/  ISETP.GT.AND P3, PT, R0.reuse, RZ, PT ;  /* 0x000000ff0000720c */ /* 0x040fe40003f64270 */
[C---:B------:R-:W-:Y:S02]  /*1fe0*/  ISETP.GT.AND P4, PT, R0.reuse, 0x1, PT ;  /* 0x000000010000780c */ /* 0x040fe40003f84270 */
[----:B------:R-:W-:Y:S01]  /*1ff0*/  ISETP.GT.AND P5, PT, R0, 0x8, PT ;  /* 0x000000080000780c */ /* 0x000fe20003fa4270 */
        /* <DEDUP_REMOVED lines=19> */
[----:B------:R-:W-:Y:S01]  /*2130*/  FSEL R7, R26, -INF , P3 ;  /* 0xff8000001a077808 */ /* 0x000fe20001800000 */
[----:B------:R0:W-:Y:S01]  /*2140*/  @!P1 SYNCS.ARRIVE.TRANS64.RED.A1T0 RZ, [R2+URZ], RZ ;  /* 0x000000ff02ff99a7 */ /* 0x0001e2000810043f */
[----:B------:R-:W-:Y:S02]  /*2150*/  FSEL R27, R27, -INF , P4 ;  /* 0xff8000001b1b7808 */ /* 0x000fe40002000000 */
[----:B------:R-:W-:Y:S02]  /*2160*/  ISETP.GT.AND P3, PT, R0, 0x9, PT ;  /* 0x000000090000780c */ /* 0x000fe40003f64270 */
[----:B------:R-:W-:-:S02]  /*2170*/  FSEL R11, R30, -INF , P5 ;  /* 0xff8000001e0b7808 */ /* 0x000fc40002800000 */
[----:B------:R-:W-:Y:S02]  /*2180*/  FMNMX.FTZ R4, R7, R27, !PT ;  /* 0x0000001b07047209 */ /* 0x000fe40007810000 */
[C---:B------:R-:W-:Y:S02]  /*2190*/  ISETP.GT.AND P4, PT, R0.reuse, 0x10, PT ;  /* 0x000000100000780c */ /* 0x040fe40003f84270 */
[----:B------:R-:W-:Y:S02]  /*21a0*/  FSEL R31, R31, -INF , P3 ;  /* 0xff8000001f1f7808 */ /* 0x000fe40001800000 */
[----:B------:R-:W-:Y:S02]  /*21b0*/  FMNMX.FTZ R4, R11, R4, !PT ;  /* 0x000000040b047209 */ /* 0x000fe40007810000 */
        /* <DEDUP_REMOVED lines=78> */
[----:B------:R-:W-:Y:S01]  /*26a0*/  ISETP.GT.AND P3, PT, R0, 0x79, PT ;  /* 0x000000790000780c */ /* 0x000fe20003f64270 */
[----:B------:R-:W-:Y:S01]  /*26b0*/  IMAD.U32 R0, RZ, RZ, UR4 ;  /* 0x00000004ff007e24 */ /* 0x000fe2000f8e00ff */
[----:B------:R-:W-:Y:S01]  /*26c0*/  FSEL R121, R86, -INF , P4 ;  /* 0xff80000056797808 */ /* 0x000fe20002000000 */
[----:B------:R-:W-:Y:S01]  /*26d0*/  UIADD3 UR4, UR6, -0x2, URZ ;  /* 0xfffffffe06047890 */ /* 0x000fe2000fffe03f */
[----:B------:R-:W-:-:S02]  /*26e0*/  FMNMX.FTZ R4, R83, R4, !PT ;  /* 0x0000000453047209 */ /* 0x000fc40007810000 */
[----:B------:R-:W-:Y:S01]  /*26f0*/  FSEL R87, R87, -INF , P3 ;  /* 0xff80000057577808 */ /* 0x000fe20001800000 */
[----:B------:R-:W-:Y:S01]  /*2700*/  @UP0 ULDC UR6, c[0x0][0x44c] ;  /* 0x0001130000060ab9 */ /* 0x000fe20000000800 */
[----:B------:R-:W-:Y:S01]  /*2710*/  FMNMX.FTZ R4, R121, R4, !PT ;  /* 0x0000000479047209 */ /* 0x000fe20007810000 */
[----:B------:R-:W-:Y:S01]  /*2720*/  UIMAD.WIDE.U32 UR6, UR60, UR6, URZ ;  /* 0x000000063c0672a5 */ /* 0x000fe2000f8e003f */
[----:B------:R-:W-:Y:S02]  /*2730*/  ISETP.GT.AND P4, PT, R5, 0x1, PT ;  /* 0x000000010500780c */ /* 0x000fe40003f84270 */
[----:B------:R-:W-:Y:S01]  /*2740*/  FMNMX.FTZ R10, R87, R4, !PT ;  /* 0x00000004570a7209 */ /* 0x000fe20007810000 */
[----:B------:R-:W-:Y:S01]  /*2750*/  @UP0 USHF.R.U32.HI UR5, URZ, UR11, UR7 ;  /* 0x0000000b3f050299 */ /* 0x000fe20008011607 */
[----:B------:R-:W-:Y:S02]  /*2760*/  ISETP.GT.AND P5, PT, R5, 0x8, PT ;  /* 0x000000080500780c */ /* 0x000fe40003fa4270 */
[----:B------:R-:W-:Y:S01]  /*2770*/  FSEL R25, R25, -INF , P4 ;  /* 0xff80000019197808 */ /* 0x000fe20002000000 */
[----:B------:R-:W1:Y:S01]  /*2780*/  SHFL.BFLY PT, R13, R10, 0x2, 0x1f ;  /* 0x0c401f000a0d7f89 */ /* 0x000e6200000e0000 */
[----:B------:R-:W-:Y:S01]  /*2790*/  ISETP.GT.AND P4, PT, R5, 0x10, PT ;  /* 0x000000100500780c */ /* 0x000fe20003f84270 */
[----:B------:R-:W-:-:S04]  /*27a0*/  UIADD3 UR10, UR10, UR5, URZ ;  /* 0x000000050a0a7290 */ /* 0x000fc8000fffe03f */
[----:B------:R-:W-:-:S04]  /*27b0*/  USHF.R.S32.HI UR5, URZ, 0x1f, UR10 ;  /* 0x0000001f3f057899 */ /* 0x000fc8000801140a */
[----:B------:R-:W-:-:S04]  /*27c0*/  ULEA.HI UR5, UR5, UR10, URZ, 0x7 ;  /* 0x0000000a05057291 */ /* 0x000fc8000f8f383f */
[----:B------:R-:W-:-:S04]  /*27d0*/  USHF.R.S32.HI UR5, URZ, 0x7, UR5 ;  /* 0x000000073f057899 */ /* 0x000fc80008011405 */
[----:B------:R-:W-:-:S04]  /*27e0*/  UISETP.LT.AND UP1, UPT, URZ, UR5, UPT ;  /* 0x000000053f00728c */ /* 0x000fc8000bf21270 */
[----:B------:R-:W-:Y:S01]  /*27f0*/  USEL UR11, URZ, UR5, !UP1 ;  /* 0x000000053f0b7287 */ /* 0x000fe2000c800000 */
[----:B-1----:R-:W-:-:S03]  /*2800*/  FMNMX.FTZ R13, R10, R13, !PT ;  /* 0x0000000d0a0d7209 */ /* 0x002fc60007810000 */
[----:B------:R-:W-:Y:S02]  /*2810*/  UISETP.GE.AND UP1, UPT, UR4, UR11, UPT ;  /* 0x0000000b0400728c */ /* 0x000fe4000bf26270 */
[----:B------:R-:W1:Y:S02]  /*2820*/  SHFL.BFLY PT, R4, R13, 0x1, 0x1f ;  /* 0x0c201f000d047f89 */ /* 0x000e6400000e0000 */
[----:B-1----:R-:W-:Y:S02]  /*2830*/  FMNMX.FTZ R4, R13, R4, !PT ;  /* 0x000000040d047209 */ /* 0x002fe40007810000 */
[----:B------:R-:W-:Y:S02]  /*2840*/  FSEL R13, R32, -INF , P4 ;  /* 0xff800000200d7808 */ /* 0x000fe40002000000 */
[C---:B------:R-:W-:Y:S01]  /*2850*/  FSETP.NEU.FTZ.AND P3, PT, R4.reuse, -INF , PT ;  /* 0xff8000000400780b */ /* 0x040fe20003f7d000 */
[----:B------:R-:W-:Y:S01]  /*2860*/  FMUL.FTZ R12, R4, R0 ;  /* 0x00000000040c7220 */ /* 0x000fe20000410000 */
[----:B------:R-:W-:-:S04]  /*2870*/  ISETP.GT.AND P4, PT, R5, 0x18, PT ;  /* 0x000000180500780c */ /* 0x000fc80003f84270 */
[----:B------:R-:W-:Y:S02]  /*2880*/  FSEL R38, R12, RZ, P3 ;  /* 0x000000ff0c267208 */ /* 0x000fe40001800000 */
[----:B------:R-:W-:-:S03]  /*2890*/  ISETP.GT.AND P3, PT, R5, RZ, PT ;  /* 0x000000ff0500720c */ /* 0x000fc60003f64270 */
[-CC-:B------:R-:W-:Y:S01]  /*28a0*/  FFMA.FTZ R183, R11, R0.reuse, -R38.reuse ;  /* 0x000000000bb77223 */ /* 0x180fe20000010826 */
[----:B------:R-:W-:Y:S01]  /*28b0*/  FSEL R3, R24, -INF , P3 ;  /* 0xff80000018037808 */ /* 0x000fe20001800000 */
[-CC-:B------:R-:W-:Y:S01]  /*28c0*/  FFMA.FTZ R177, R15, R0.reuse, -R38.reuse ;  /* 0x000000000fb17223 */ /* 0x180fe20000010826 */
[----:B------:R-:W-:Y:S01]  /*28d0*/  ISETP.GT.AND P3, PT, R5, 0x9, PT ;  /* 0x000000090500780c */ /* 0x000fe20003f64270 */
[-CC-:B------:R-:W-:Y:S01]  /*28e0*/  FFMA.FTZ R27, R27, R0.reuse, -R38.reuse ;  /* 0x000000001b1b7223 */ /* 0x180fe20000010826 */
[----:B------:R-:W-:Y:S01]  /*28f0*/  FSEL R11, R28, -INF , P5 ;  /* 0xff8000001c0b7808 */ /* 0x000fe20002800000 */
[-CC-:B------:R-:W-:Y:S01]  /*2900*/  FFMA.FTZ R10, R31, R0.reuse, -R38.reuse ;  /* 0x000000001f0a7223 */ /* 0x180fe20000010826 */
[----:B------:R-:W-:Y:S01]  /*2910*/  FMNMX.FTZ R12, R3, R25, !PT ;  /* 0x00000019030c7209 */ /* 0x000fe20007810000 */
[----:B------:R1:W-:Y:S01]  /*2920*/  MUFU.EX2 R6, R27 ;  /* 0x0000001b00067308 */ /* 0x0003e20000000800 */
[----:B------:R-:W-:Y:S01]  /*2930*/  FSEL R29, R29, -INF , P3 ;  /* 0xff8000001d1d7808 */ /* 0x000fe20001800000 */
[--C-:B------:R-:W-:Y:S01]  /*2940*/  FFMA.FTZ R35, R35, R0, -R38.reuse ;  /* 0x0000000023237223 */ /* 0x100fe20000010826 */
[----:B------:R-:W-:Y:S01]  /*2950*/  FMNMX.FTZ R12, R11, R12, !PT ;  /* 0x0000000c0b0c7209 */ /* 0x000fe20007810000 */
[-CC-:B------:R-:W-:Y:S01]  /*2960*/  FFMA.FTZ R39, R39, R0.reuse, -R38.reuse ;  /* 0x0000000027277223 */ /* 0x180fe20000010826 */
[----:B------:R-:W-:Y:S01]  /*2970*/  ISETP.GT.AND P3, PT, R5, 0x11, PT ;  /* 0x000000110500780c */ /* 0x000fe20003f64270 */
[--C-:B------:R-:W-:Y:S01]  /*2980*/  FFMA.FTZ R43, R43, R0, -R38.reuse ;  /* 0x000000002b2b7223 */ /* 0x100fe20000010826 */
[----:B------:R-:W-:Y:S01]  /*2990*/  FMNMX.FTZ R12, R29, R12, !PT ;  /* 0x0000000c1d0c7209 */ /* 0x000fe20007810000 */
[-CC-:B------:R-:W-:Y:S01]  /*29a0*/  FFMA.FTZ R181, R7, R0.reuse, -R38.reuse ;  /* 0x0000000007b57223 */ /* 0x180fe20000010826 */
[----:B------:R-:W-:Y:S01]  /*29b0*/  FSEL R33, R33, -INF , P3 ;  /* 0xff80000021217808 */ /* 0x000fe20001800000 */
[--C-:B------:R-:W-:Y:S01]  /*29c0*/  FFMA.FTZ R7, R47, R0, -R38.reuse ;  /* 0x000000002f077223 */ /* 0x100fe20000010826 */
[----:B------:R-:W-:Y:S01]  /*29d0*/  FMNMX.FTZ R12, R13, R12, !PT ;  /* 0x0000000c0d0c7209 */ /* 0x000fe20007810000 */
[----:B------:R-:W-:Y:S01]  /*29e0*/  MUFU.EX2 R183, R183 ;  /* 0x000000b700b77308 */ /* 0x000fe20000000800 */
[----:B------:R-:W-:Y:S01]  /*29f0*/  ISETP.GT.AND P3, PT, R5, 0x19, PT ;  /* 0x000000190500780c */ /* 0x000fe20003f64270 */
[-CC-:B------:R-:W-:Y:S01]  /*2a00*/  FFMA.FTZ R179, R89, R0.reuse, -R38.reuse ;  /* 0x0000000059b37223 */ /* 0x180fe20000010826 */
[----:B------:R-:W-:Y:S01]  /*2a10*/  FSEL R15, R36, -INF , P4 ;  /* 0xff800000240f7808 */ /* 0x000fe20002000000 */
[--C-:B------:R-:W-:Y:S01]  /*2a20*/  FFMA.FTZ R173, R91, R0, -R38.reuse ;  /* 0x000000005bad7223 */ /* 0x100fe20000010826 */
[----:B------:R-:W-:Y:S01]  /*2a30*/  FMNMX.FTZ R14, R33, R12, !PT ;  /* 0x0000000c210e7209 */ /* 0x000fe20007810000 */
[-CC-:B------:R-:W-:Y:S01]  /*2a40*/  FFMA.FTZ R175, R93, R0.reuse, -R38.reuse ;  /* 0x000000005daf7223 */ /* 0x180fe20000010826 */
[----:B------:R-:W-:Y:S01]  /*2a50*/  ISETP.GT.AND P4, PT, R5, 0x20, PT ;  /* 0x000000200500780c */ /* 0x000fe20003f84270 */
[----:B------:R-:W-:Y:S01]  /*2a60*/  MUFU.EX2 R12, R35 ;  /* 0x00000023000c7308 */ /* 0x000fe20000000800 */
[----:B------:R-:W-:Y:S01]  /*2a70*/  FSEL R37, R37, -INF , P3 ;  /* 0xff80000025257808 */ /* 0x000fe20001800000 */
[--C-:B------:R-:W-:Y:S01]  /*2a80*/  FFMA.FTZ R169, R95, R0, -R38.reuse ;  /* 0x000000005fa97223 */ /* 0x100fe20000010826 */
[----:B------:R-:W-:Y:S01]  /*2a90*/  FMNMX.FTZ R14, R15, R14, !PT ;  /* 0x0000000e0f0e7209 */ /* 0x000fe20007810000 */
[-CC-:B------:R-:W-:Y:S01]  /*2aa0*/  FFMA.FTZ R97, R97, R0.reuse, -R38.reuse ;  /* 0x0000000061617223 */ /* 0x180fe20000010826 */
[----:B------:R-:W-:Y:S01]  /*2ab0*/  ISETP.GT.AND P3, PT, R5, 0x21, PT ;  /* 0x000000210500780c */ /* 0x000fe20003f64270 */
[--C-:B------:R-:W-:Y:S01]  /*2ac0*/  FFMA.FTZ R171, R99, R0, -R38.reuse ;  /* 0x0000000063ab7223 */ /* 0x100fe20000010826 */
[----:B------:R-:W-:Y:S01]  /*2ad0*/  FSEL R21, R40, -INF , P4 ;  /* 0xff80000028157808 */ /* 0x000fe20002000000 */
[----:B------:R-:W2:Y:S01]  /*2ae0*/  MUFU.EX2 R181, R181 ;  /* 0x000000b500b57308 */ /* 0x000ea20000000800 */
[----:B------:R-:W-:Y:S01]  /*2af0*/  FMNMX.FTZ R14, R37, R14, !PT ;  /* 0x0000000e250e7209 */ /* 0x000fe20007810000 */
[-CC-:B------:R-:W-:Y:S01]  /*2b00*/  FFMA.FTZ R101, R101, R0.reuse, -R38.reuse ;  /* 0x0000000065657223 */ /* 0x180fe20000010826 */
[----:B------:R-:W-:Y:S01]  /*2b10*/  ISETP.GT.AND P4, PT, R5, 0x28, PT ;  /* 0x000000280500780c */ /* 0x000fe20003f84270 */
[-CC-:B------:R-:W-:Y:S01]  /*2b20*/  FFMA.FTZ R165, R103, R0.reuse, -R38.reuse ;  /* 0x0000000067a57223 */ /* 0x180fe20000010826 */
[----:B------:R-:W-:Y:S01]  /*2b30*/  FSEL R41, R41, -INF , P3 ;  /* 0xff80000029297808 */ /* 0x000fe20001800000 */
[--C-:B------:R-:W-:Y:S01]  /*2b40*/  FFMA.FTZ R105, R105, R0, -R38.reuse ;  /* 0x0000000069697223 */ /* 0x100fe20000010826 */
[----:B------:R-:W-:Y:S01]  /*2b50*/  FMNMX.FTZ R14, R21, R14, !PT ;  /* 0x0000000e150e7209 */ /* 0x000fe20007810000 */
[----:B------:R-:W-:Y:S01]  /*2b60*/  MUFU.EX2 R10, R10 ;  /* 0x0000000a000a7308 */ /* 0x000fe20000000800 */
[----:B------:R-:W-:Y:S01]  /*2b70*/  ISETP.GT.AND P3, PT, R5, 0x29, PT ;  /* 0x000000290500780c */ /* 0x000fe20003f64270 */
[-CC-:B------:R-:W-:Y:S01]  /*2b80*/  FFMA.FTZ R167, R107, R0.reuse, -R38.reuse ;  /* 0x000000006ba77223 */ /* 0x180fe20000010826 */
[----:B-1----:R-:W-:Y:S01]  /*2b90*/  FSEL R27, R44, -INF , P4 ;  /* 0xff8000002c1b7808 */ /* 0x002fe20002000000 */
[--C-:B------:R-:W-:Y:S01]  /*2ba0*/  FFMA.FTZ R161, R111, R0, -R38.reuse ;  /* 0x000000006fa17223 */ /* 0x100fe20000010826 */
[----:B------:R-:W-:Y:S01]  /*2bb0*/  FMNMX.FTZ R20, R41, R14, !PT ;  /* 0x0000000e29147209 */ /* 0x000fe20007810000 */
[-CC-:B------:R-:W-:Y:S01]  /*2bc0*/  FFMA.FTZ R67, R67, R0.reuse, -R38.reuse ;  /* 0x0000000043437223 */ /* 0x180fe20000010826 */
[----:B------:R-:W-:Y:S01]  /*2bd0*/  ISETP.GT.AND P4, PT, R5, 0x30, PT ;  /* 0x000000300500780c */ /* 0x000fe20003f84270 */
[----:B------:R1:W-:Y:S01]  /*2be0*/  MUFU.EX2 R14, R39 ;  /* 0x00000027000e7308 */ /* 0x0003e20000000800 */
[----:B------:R-:W-:Y:S01]  /*2bf0*/  FSEL R45, R45, -INF , P3 ;  /* 0xff8000002d2d7808 */ /* 0x000fe20001800000 */
[--C-:B------:R-:W-:Y:S01]  /*2c00*/  FFMA.FTZ R163, R113, R0, -R38.reuse ;  /* 0x0000000071a37223 */ /* 0x100fe20000010826 */
[----:B------:R-:W-:Y:S01]  /*2c10*/  FMNMX.FTZ R20, R27, R20, !PT ;  /* 0x000000141b147209 */ /* 0x000fe20007810000 */
[-CC-:B------:R-:W-:Y:S01]  /*2c20*/  FFMA.FTZ R71, R71, R0.reuse, -R38.reuse ;  /* 0x0000000047477223 */ /* 0x180fe20000010826 */
[----:B------:R-:W-:Y:S01]  /*2c30*/  ISETP.GT.AND P3, PT, R5, 0x31, PT ;  /* 0x000000310500780c */ /* 0x000fe20003f64270 */
[----:B------:R-:W-:Y:S01]  /*2c40*/  FFMA.FTZ R115, R115, R0, -R38 ;  /* 0x0000000073737223 */ /* 0x000fe20000010826 */
[----:B------:R-:W-:Y:S01]  /*2c50*/  FSEL R31, R48, -INF , P4 ;  /* 0xff800000301f7808 */ /* 0x000fe20002000000 */
[----:B------:R-:W-:Y:S01]  /*2c60*/  MUFU.EX2 R177, R177 ;  /* 0x000000b100b17308 */ /* 0x000fe20000000800 */
[----:B------:R-:W-:Y:S01]  /*2c70*/  FMNMX.FTZ R20, R45, R20, !PT ;  /* 0x000000142d147209 */ /* 0x000fe20007810000 */
[----:B--2---:R-:W-:Y:S01]  /*2c80*/  FADD.FTZ R48, R181, R6 ;  /* 0x00000006b5307221 */ /* 0x004fe20000010000 */
        /* <DEDUP_REMOVED lines=13> */
[----:B------:R2:W-:Y:S01]  /*2d60*/  MUFU.EX2 R20, R43 ;  /* 0x0000002b00147308 */ /* 0x0005e20000000800 */
[----:B------:R-:W-:Y:S01]  /*2d70*/  FSEL R53, R53, -INF , P3 ;  /* 0xff80000035357808 */ /* 0x000fe20001800000 */
[----:B------:R-:W-:Y:S01]  /*2d80*/  FFMA.FTZ R121, R121, R0, -R38 ;  /* 0x0000000079797223 */ /* 0x000fe20000010826 */
[----:B------:R-:W-:-:S02]  /*2d90*/  FMNMX.FTZ R24, R35, R24, !PT ;  /* 0x0000001823187209 */ /* 0x000fc40007810000 */
[----:B------:R-:W-:Y:S02]  /*2da0*/  CS2R R112, SRZ ;  /* 0x0000000000707805 */ /* 0x000fe4000001ff00 */
[----:B------:R-:W-:Y:S02]  /*2db0*/  ISETP.GT.AND P3, PT, R5, 0x41, PT ;  /* 0x000000410500780c */ /* 0x000fe40003f64270 */
[----:B------:R-:W-:Y:S02]  /*2dc0*/  CS2R R110, SRZ ;  /* 0x00000000006e7805 */ /* 0x000fe4000001ff00 */
[----:B-1----:R-:W-:Y:S01]  /*2dd0*/  FSEL R39, R56, -INF , P4 ;  /* 0xff80000038277808 */ /* 0x002fe20002000000 */
[----:B------:R-:W-:Y:S01]  /*2de0*/  MUFU.EX2 R173, R173 ;  /* 0x000000ad00ad7308 */ /* 0x000fe20000000800 */
[----:B------:R-:W-:Y:S02]  /*2df0*/  FMNMX.FTZ R24, R53, R24, !PT ;  /* 0x0000001835187209 */ /* 0x000fe40007810000 */
[----:B------:R-:W-:-:S02]  /*2e00*/  CS2R R106, SRZ ;  /* 0x00000000006a7805 */ /* 0x000fc4000001ff00 */
[----:B------:R-:W-:Y:S02]  /*2e10*/  ISETP.GT.AND P4, PT, R5, 0x48, PT ;  /* 0x000000480500780c */ /* 0x000fe40003f84270 */
[----:B------:R-:W-:Y:S02]  /*2e20*/  CS2R R102, SRZ ;  /* 0x0000000000667805 */ /* 0x000fe4000001ff00 */
[----:B------:R-:W-:Y:S02]  /*2e30*/  FSEL R57, R57, -INF , P3 ;  /* 0xff80000039397808 */ /* 0x000fe40001800000 */
[----:B------:R-:W-:Y:S02]  /*2e40*/  CS2R R98, SRZ ;  /* 0x0000000000627805 */ /* 0x000fe4000001ff00 */
[----:B------:R-:W-:Y:S01]  /*2e50*/  FMNMX.FTZ R24, R39, R24, !PT ;  /* 0x0000001827187209 */ /* 0x000fe20007810000 */
[----:B------:R-:W-:Y:S01]  /*2e60*/  MUFU.EX2 R175, R175 ;  /* 0x000000af00af7308 */ /* 0x000fe20000000800 */
[----:B------:R-:W-:-:S02]  /*2e70*/  ISETP.GT.AND P3, PT, R5, 0x49, PT ;  /* 0x000000490500780c */ /* 0x000fc40003f64270 */
[----:B------:R-:W-:Y:S02]  /*2e80*/  CS2R R94, SRZ ;  /* 0x00000000005e7805 */ /* 0x000fe4000001ff00 */
[----:B--2---:R-:W-:Y:S02]  /*2e90*/  FSEL R43, R60, -INF , P4 ;  /* 0xff8000003c2b7808 */ /* 0x004fe40002000000 */
[----:B------:R-:W-:Y:S02]  /*2ea0*/  CS2R R92, SRZ ;  /* 0x00000000005c7805 */ /* 0x000fe4000001ff00 */
[----:B------:R-:W-:Y:S02]  /*2eb0*/  FMNMX.FTZ R26, R57, R24, !PT ;  /* 0x00000018391a7209 */ /* 0x000fe40007810000 */
[----:B------:R-:W-:Y:S02]  /*2ec0*/  CS2R R90, SRZ ;  /* 0x00000000005a7805 */ /* 0x000fe4000001ff00 */
[----:B------:R-:W-:Y:S01]  /*2ed0*/  ISETP.GT.AND P4, PT, R5, 0x50, PT ;  /* 0x000000500500780c */ /* 0x000fe20003f84270 */
[----:B------:R-:W-:Y:S01]  /*2ee0*/  MUFU.EX2 R24, R7 ;  /* 0x0000000700187308 */ /* 0x000fe20000000800 */
[----:B------:R-:W-:-:S02]  /*2ef0*/  FSEL R61, R61, -INF , P3 ;  /* 0xff8000003d3d7808 */ /* 0x000fc40001800000 */
[----:B------:R-:W-:Y:S02]  /*2f00*/  CS2R R88, SRZ ;  /* 0x0000000000587805 */ /* 0x000fe4000001ff00 */
[----:B------:R-:W-:Y:S02]  /*2f10*/  FMNMX.FTZ R26, R43, R26, !PT ;  /* 0x0000001a2b1a7209 */ /* 0x000fe40007810000 */
[----:B------:R-:W-:Y:S02]  /*2f20*/  ISETP.GT.AND P3, PT, R5, 0x51, PT ;  /* 0x000000510500780c */ /* 0x000fe40003f64270 */
[----:B------:R-:W-:Y:S01]  /*2f30*/  FSEL R47, R64, -INF , P4 ;  /* 0xff800000402f7808 */ /* 0x000fe20002000000 */
[----:B------:R-:W-:Y:S01]  /*2f40*/  MUFU.EX2 R169, R169 ;  /* 0x000000a900a97308 */ /* 0x000fe20000000800 */
[----:B------:R-:W-:Y:S02]  /*2f50*/  FMNMX.FTZ R26, R61, R26, !PT ;  /* 0x0000001a3d1a7209 */ /* 0x000fe40007810000 */
[----:B------:R-:W-:-:S02]  /*2f60*/  ISETP.GT.AND P4, PT, R5, 0x58, PT ;  /* 0x000000580500780c */ /* 0x000fc40003f84270 */
[----:B------:R-:W-:Y:S02]  /*2f70*/  FSEL R65, R65, -INF , P3 ;  /* 0xff80000041417808 */ /* 0x000fe40001800000 */
[----:B------:R-:W-:Y:S01]  /*2f80*/  FMNMX.FTZ R26, R47, R26, !PT ;  /* 0x0000001a2f1a7209 */ /* 0x000fe20007810000 */
[----:B------:R-:W-:Y:S01]  /*2f90*/  MUFU.EX2 R171, R171 ;  /* 0x000000ab00ab7308 */ /* 0x000fe20000000800 */
[----:B------:R-:W-:Y:S02]  /*2fa0*/  ISETP.GT.AND P3, PT, R5, 0x59, PT ;  /* 0x000000590500780c */ /* 0x000fe40003f64270 */
[----:B------:R-:W-:Y:S02]  /*2fb0*/  FSEL R51, R68, -INF , P4 ;  /* 0xff80000044337808 */ /* 0x000fe40002000000 */
[----:B------:R-:W-:Y:S02]  /*2fc0*/  FMNMX.FTZ R28, R65, R26, !PT ;  /* 0x0000001a411c7209 */ /* 0x000fe40007810000 */
[----:B------:R-:W-:Y:S01]  /*2fd0*/  ISETP.GT.AND P4, PT, R5, 0x60, PT ;  /* 0x000000600500780c */ /* 0x000fe20003f84270 */
[----:B------:R1:W-:Y:S01]  /*2fe0*/  MUFU.EX2 R26, R97 ;  /* 0x00000061001a7308 */ /* 0x0003e20000000800 */
[----:B------:R-:W-:-:S02]  /*2ff0*/  FSEL R69, R69, -INF , P3 ;  /* 0xff80000045457808 */ /* 0x000fc40001800000 */
[----:B------:R-:W-:Y:S02]  /*3000*/  FMNMX.FTZ R28, R51, R28, !PT ;  /* 0x0000001c331c7209 */ /* 0x000fe40007810000 */
[----:B------:R-:W-:Y:S02]  /*3010*/  ISETP.GT.AND P3, PT, R5, 0x61, PT ;  /* 0x000000610500780c */ /* 0x000fe40003f64270 */
[----:B------:R-:W-:Y:S01]  /*3020*/  FSEL R55, R72, -INF , P4 ;  /* 0xff80000048377808 */ /* 0x000fe20002000000 */
[----:B------:R-:W-:Y:S01]  /*3030*/  MUFU.EX2 R165, R165 ;  /* 0x000000a500a57308 */ /* 0x000fe20000000800 */
[----:B------:R-:W-:Y:S02]  /*3040*/  FMNMX.FTZ R28, R69, R28, !PT ;  /* 0x0000001c451c7209 */ /* 0x000fe40007810000 */
[----:B-1----:R-:W-:Y:S02]  /*3050*/  CS2R R96, SRZ ;  /* 0x0000000000607805 */ /* 0x002fe4000001ff00 */
        /* <DEDUP_REMOVED lines=23> */
[----:B------:R-:W-:Y:S01]  /*31d0*/  FSEL R85, R85, -INF , P3 ;  /* 0xff80000055557808 */ /* 0x000fe20001800000 */
[----:B------:R1:W-:Y:S01]  /*31e0*/  MUFU.EX2 R30, R105 ;  /* 0x00000069001e7308 */ /* 0x0003e20000000800 */
[----:B------:R-:W-:-:S02]  /*31f0*/  FMNMX.FTZ R32, R5, R32, !PT ;  /* 0x0000002005207209 */ /* 0x000fc40007810000 */
[----:B------:R-:W-:Y:S02]  /*3200*/  F2FP.F16.F32.PACK_AB R181, R6, R181 ;  /* 0x000000b506b5723e */ /* 0x000fe400000000ff */
[----:B------:R-:W-:Y:S01]  /*3210*/  FMNMX.FTZ R7, R85, R32, !PT ;  /* 0x0000002055077209 */ /* 0x000fe20007810000 */
[-CC-:B------:R-:W-:Y:S01]  /*3220*/  FFMA.FTZ R32, R109, R0.reuse, -R38.reuse ;  /* 0x000000006d207223 */ /* 0x180fe20000010826 */
[----:B------:R-:W-:Y:S01]  /*3230*/  FFMA.FTZ R38, R87, R0, -R38 ;  /* 0x0000000057267223 */ /* 0x000fe20000010826 */
[----:B------:R-:W-:Y:S01]  /*3240*/  MUFU.EX2 R163, R163 ;  /* 0x000000a300a37308 */ /* 0x000fe20000000800 */
[----:B------:R-:W-:Y:S01]  /*3250*/  CS2R R108, SRZ ;  /* 0x00000000006c7805 */ /* 0x000fe2000001ff00 */
[----:B------:R-:W2:Y:S01]  /*3260*/  SHFL.BFLY PT, R34, R7, 0x2, 0x1f ;  /* 0x0c401f0007227f89 */ /* 0x000ea200000e0000 */
[----:B-1----:R-:W-:-:S05]  /*3270*/  CS2R R104, SRZ ;  /* 0x0000000000687805 */ /* 0x002fca000001ff00 */
[----:B------:R-:W-:Y:S08]  /*3280*/  MUFU.EX2 R32, R32 ;  /* 0x0000002000207308 */ /* 0x000ff00000000800 */
[----:B------:R-:W-:Y:S08]  /*3290*/  MUFU.EX2 R40, R71 ;  /* 0x0000004700287308 */ /* 0x000ff00000000800 */
[----:B------:R-:W-:Y:S01]  /*32a0*/  MUFU.EX2 R115, R115 ;  /* 0x0000007300737308 */ /* 0x000fe20000000800 */
[----:B--2---:R-:W-:-:S05]  /*32b0*/  FMNMX.FTZ R34, R7, R34, !PT ;  /* 0x0000002207227209 */ /* 0x004fca0007810000 */
[----:B------:R-:W1:Y:S02]  /*32c0*/  SHFL.BFLY PT, R7, R34, 0x1, 0x1f ;  /* 0x0c201f0022077f89 */ /* 0x000e6400000e0000 */
[----:B------:R-:W2:Y:S08]  /*32d0*/  MUFU.EX2 R42, R75 ;  /* 0x0000004b002a7308 */ /* 0x000eb00000000800 */
[----:B------:R-:W-:Y:S08]  /*32e0*/  MUFU.EX2 R117, R117 ;  /* 0x0000007500757308 */ /* 0x000ff00000000800 */
[----:B------:R-:W3:Y:S01]  /*32f0*/  MUFU.EX2 R44, R79 ;  /* 0x0000004f002c7308 */ /* 0x000ee20000000800 */
[----:B--2---:R-:W-:-:S02]  /*3300*/  F2FP.F16.F32.PACK_AB R157, R42, R115 ;  /* 0x000000732a9d723e */ /* 0x004fc400000000ff */
[----:B-1----:R-:W-:-:S05]  /*3310*/  FMNMX.FTZ R7, R34, R7, !PT ;  /* 0x0000000722077209 */ /* 0x002fca0007810000 */
[----:B------:R-:W-:Y:S01]  /*3320*/  MUFU.EX2 R119, R119 ;  /* 0x0000007700777308 */ /* 0x000fe20000000800 */
[C---:B------:R-:W-:Y:S01]  /*3330*/  FSETP.NEU.FTZ.AND P3, PT, R7.reuse, -INF , PT ;  /* 0xff8000000700780b */ /* 0x040fe20003f7d000 */
[----:B------:R-:W-:-:S06]  /*3340*/  FMUL.FTZ R34, R7, R0 ;  /* 0x0000000007227220 */ /* 0x000fcc0000410000 */
[----:B------:R-:W-:Y:S01]  /*3350*/  MUFU.EX2 R46, R83 ;  /* 0x00000053002e7308 */ /* 0x000fe20000000800 */
[----:B------:R-:W-:Y:S02]  /*3360*/  FSEL R34, R34, RZ, P3 ;  /* 0x000000ff22227208 */ /* 0x000fe40001800000 */
[----:B------:R-:W-:Y:S02]  /*3370*/  PLOP3.LUT P3, PT, PT, PT, UP1, 0x80, 0x0 ;  /* 0x000000000000781c */ /* 0x000fe40003f6f018 */
[----:B---3--:R-:W-:Y:S01]  /*3380*/  F2FP.F16.F32.PACK_AB R159, R44, R117 ;  /* 0x000000752c9f723e */ /* 0x008fe200000000ff */
        /* <DEDUP_REMOVED lines=13> */
[----:B------:R-:W2:Y:S01]  /*3460*/  MUFU.EX2 R3, R3 ;  /* 0x0000000300037308 */ /* 0x000ea20000000800 */
        /* <DEDUP_REMOVED lines=8> */
[----:B------:R-:W-:Y:S01]  /*34f0*/  FADD.FTZ R25, R177, R48 ;  /* 0x00000030b1197221 */ /* 0x000fe20000010000 */
[-CC-:B------:R-:W-:Y:S01]  /*3500*/  FFMA.FTZ R57, R57, R0.reuse, -R34.reuse ;  /* 0x0000000039397223 */ /* 0x180fe20000010822 */
[-CC-:B------:R-:W-:Y:S01]  /*3510*/  FFMA.FTZ R43, R43, R0.reuse, -R34.reuse ;  /* 0x000000002b2b7223 */ /* 0x180fe20000010822 */
[-CC-:B------:R-:W-:Y:S01]  /*3520*/  FFMA.FTZ R61, R61, R0.reuse, -R34.reuse ;  /* 0x000000003d3d7223 */ /* 0x180fe20000010822 */
[----:B------:R-:W-:Y:S01]  /*3530*/  FADD.FTZ R48, R12, R25 ;  /* 0x000000190c307221 */ /* 0x000fe20000010000 */
[-CC-:B------:R-:W-:Y:S01]  /*3540*/  FFMA.FTZ R47, R47, R0.reuse, -R34.reuse ;  /* 0x000000002f2f7223 */ /* 0x180fe20000010822 */
[-C--:B------:R-:W-:Y:S01]  /*3550*/  FFMA.FTZ R65, R65, R0.reuse, -R34 ;  /* 0x0000000041417223 */ /* 0x080fe20000010822 */
[----:B------:R3:W4:Y:S01]  /*3560*/  MUFU.EX2 R182, R29 ;  /* 0x0000001d00b67308 */ /* 0x0007220000000800 */
[----:B------:R-:W-:Y:S01]  /*3570*/  FADD.FTZ R25, R179, R48 ;  /* 0x00000030b3197221 */ /* 0x000fe20000010000 */
[----:B--2---:R-:W-:Y:S01]  /*3580*/  FADD.FTZ R48, R3, R180 ;  /* 0x000000b403307221 */ /* 0x004fe20000010000 */
[-CC-:B------:R-:W-:Y:S01]  /*3590*/  FFMA.FTZ R51, R51, R0.reuse, -R34.reuse ;  /* 0x0000000033337223 */ /* 0x180fe20000010822 */
[----:B------:R-:W-:Y:S01]  /*35a0*/  F2FP.F16.F32.PACK_AB R183, R10, R183 ;  /* 0x000000b70ab7723e */ /* 0x000fe200000000ff */
[----:B------:R-:W-:Y:S01]  /*35b0*/  FADD.FTZ R50, R14, R25 ;  /* 0x000000190e327221 */ /* 0x000fe20000010000 */
[-CC-:B------:R-:W-:Y:S01]  /*35c0*/  FFMA.FTZ R69, R69, R0.reuse, -R34.reuse ;  /* 0x0000000045457223 */ /* 0x180fe20000010822 */
[-C--:B------:R-:W-:Y:S01]  /*35d0*/  FFMA.FTZ R55, R55, R0.reuse, -R34 ;  /* 0x0000000037377223 */ /* 0x080fe20000010822 */
[----:B------:R-:W2:Y:S01]  /*35e0*/  MUFU.EX2 R13, R13 ;  /* 0x0000000d000d7308 */ /* 0x000ea20000000800 */
[----:B-1----:R-:W-:Y:S01]  /*35f0*/  FADD.FTZ R25, R11, R48 ;  /* 0x000000300b197221 */ /* 0x002fe20000010000 */
[----:B---3--:R-:W-:Y:S01]  /*3600*/  FADD.FTZ R29, R173, R50 ;  /* 0x00000032ad1d7221 */ /* 0x008fe20000010000 */
[-CC-:B------:R-:W-:Y:S01]  /*3610*/  FFMA.FTZ R73, R73, R0.reuse, -R34.reuse ;  /* 0x0000000049497223 */ /* 0x180fe20000010822 */
[-CC-:B------:R-:W-:Y:S01]  /*3620*/  FFMA.FTZ R59, R59, R0.reuse, -R34.reuse ;  /* 0x000000003b3b7223 */ /* 0x180fe20000010822 */
[-CC-:B------:R-:W-:Y:S01]  /*3630*/  FFMA.FTZ R77, R77, R0.reuse, -R34.reuse ;  /* 0x000000004d4d7223 */ /* 0x180fe20000010822 */
[----:B------:R-:W-:Y:S01]  /*3640*/  FADD.FTZ R50, R20, R29 ;  /* 0x0000001d14327221 */ /* 0x000fe20000010000 */
[-C--:B------:R-:W-:Y:S01]  /*3650*/  FFMA.FTZ R63, R63, R0.reuse, -R34 ;  /* 0x000000003f3f7223 */ /* 0x080fe20000010822 */
[----:B------:R-:W1:Y:S01]  /*3660*/  MUFU.EX2 R176, R33 ;  /* 0x0000002100b07308 */ /* 0x000e620000000800 */
[----:B----4-:R-:W-:Y:S01]  /*3670*/  FADD.FTZ R48, R182, R25 ;  /* 0x00000019b6307221 */ /* 0x010fe20000010000 */
[----:B------:R-:W-:Y:S01]  /*3680*/  FADD.FTZ R29, R175, R50 ;  /* 0x00000032af1d7221 */ /* 0x000fe20000010000 */
[----:B------:R-:W-:Y:S01]  /*3690*/  FFMA.FTZ R81, R81, R0, -R34 ;  /* 0x0000000051517223 */ /* 0x000fe20000010822 */
[----:B------:R-:W-:-:S02]  /*36a0*/  F2FP.F16.F32.PACK_AB R180, R180, R3 ;  /* 0x00000003b4b4723e */ /* 0x000fc400000000ff */
[----:B------:R-:W-:Y:S01]  /*36b0*/  FADD.FTZ R50, R24, R29 ;  /* 0x0000001d18327221 */ /* 0x000fe20000010000 */
[----:B------:R-:W-:Y:S01]  /*36c0*/  F2FP.F16.F32.PACK_AB R182, R182, R11 ;  /* 0x0000000bb6b6723e */ /* 0x000fe200000000ff */
[----:B------:R-:W3:Y:S01]  /*36d0*/  MUFU.EX2 R15, R15 ;  /* 0x0000000f000f7308 */ /* 0x000ee20000000800 */
[----:B--2---:R-:W-:Y:S01]  /*36e0*/  FADD.FTZ R25, R13, R48 ;  /* 0x000000300d197221 */ /* 0x004fe20000010000 */
[----:B------:R-:W-:Y:S01]  /*36f0*/  FADD.FTZ R29, R169, R50 ;  /* 0x00000032a91d7221 */ /* 0x000fe20000010000 */
[----:B------:R-:W-:Y:S02]  /*3700*/  F2FP.F16.F32.PACK_AB R153, R46, R119 ;  /* 0x000000772e99723e */ /* 0x000fe400000000ff */
[----:B------:R-:W-:Y:S01]  /*3710*/  F2FP.F16.F32.PACK_AB R177, R12, R177 ;  /* 0x000000b10cb1723e */ /* 0x000fe200000000ff */
[----:B------:R-:W-:Y:S01]  /*3720*/  FADD.FTZ R50, R26, R29 ;  /* 0x0000001d1a327221 */ /* 0x000fe20000010000 */
[----:B------:R-:W-:Y:S01]  /*3730*/  F2FP.F16.F32.PACK_AB R179, R14, R179 ;  /* 0x000000b30eb3723e */ /* 0x000fe200000000ff */
[----:B------:R-:W2:Y:S01]  /*3740*/  MUFU.EX2 R178, R37 ;  /* 0x0000002500b27308 */ /* 0x000ea20000000800 */
[----:B-1----:R-:W-:Y:S01]  /*3750*/  FADD.FTZ R48, R176, R25 ;  /* 0x00000019b0307221 */ /* 0x002fe20000010000 */
[----:B------:R-:W-:Y:S01]  /*3760*/  FADD.FTZ R29, R171, R50 ;  /* 0x00000032ab1d7221 */ /* 0x000fe20000010000 */
[----:B------:R-:W-:-:S02]  /*3770*/  F2FP.F16.F32.PACK_AB R173, R20, R173 ;  /* 0x000000ad14ad723e */ /* 0x000fc400000000ff */
[----:B------:R-:W-:Y:S02]  /*3780*/  F2FP.F16.F32.PACK_AB R175, R24, R175 ;  /* 0x000000af18af723e */ /* 0x000fe400000000ff */
[----:B------:R-:W-:Y:S01]  /*3790*/  F2FP.F16.F32.PACK_AB R169, R26, R169 ;  /* 0x000000a91aa9723e */ /* 0x000fe200000000ff */
[----:B------:R-:W1:Y:S01]  /*37a0*/  MUFU.EX2 R21, R21 ;  /* 0x0000001500157308 */ /* 0x000e620000000800 */
[----:B---3--:R-:W-:Y:S01]  /*37b0*/  FADD.FTZ R25, R15, R48 ;  /* 0x000000300f197221 */ /* 0x008fe20000010000 */
[----:B------:R-:W-:Y:S02]  /*37c0*/  F2FP.F16.F32.PACK_AB R171, R28, R171 ;  /* 0x000000ab1cab723e */ /* 0x000fe400000000ff */
[----:B------:R-:W-:-:S04]  /*37d0*/  F2FP.F16.F32.PACK_AB R176, R176, R13 ;  /* 0x0000000db0b0723e */ /* 0x000fc800000000ff */
[----:B------:R-:W0:Y:S01]  /*37e0*/  MUFU.EX2 R172, R41 ;  /* 0x0000002900ac7308 */ /* 0x000e220000000800 */
[C---:B--2---:R-:W-:Y:S01]  /*37f0*/  FADD.FTZ R48, R178.reuse, R25 ;  /* 0x00000019b2307221 */ /* 0x044fe20000010000 */
[----:B------:R-:W-:-:S06]  /*3800*/  F2FP.F16.F32.PACK_AB R178, R178, R15 ;  /* 0x0000000fb2b2723e */ /* 0x000fcc00000000ff */
[----:B------:R-:W2:Y:S01]  /*3810*/  MUFU.EX2 R27, R27 ;  /* 0x0000001b001b7308 */ /* 0x000ea20000000800 */
[----:B-1----:R-:W-:Y:S01]  /*3820*/  FADD.FTZ R25, R21, R48 ;  /* 0x0000003015197221 */ /* 0x002fe20000010000 */
[----:B------:R-:W-:-:S04]  /*3830*/  FADD.FTZ R48, R28, R29 ;  /* 0x0000001d1c307221 */ /* 0x000fc80000010000 */
[----:B------:R-:W-:Y:S01]  /*3840*/  FADD.FTZ R29, R165, R48 ;  /* 0x00000030a51d7221 */ /* 0x000fe20000010000 */
[----:B------:R-:W-:Y:S01]  /*3850*/  F2FP.F16.F32.PACK_AB R165, R30, R165 ;  /* 0x000000a51ea5723e */ /* 0x000fe200000000ff */
[----:B------:R-:W1:Y:S01]  /*3860*/  MUFU.EX2 R174, R45 ;  /* 0x0000002d00ae7308 */ /* 0x000e620000000800 */
[----:B0-----:R-:W-:Y:S01]  /*3870*/  FADD.FTZ R2, R172, R25 ;  /* 0x00000019ac027221 */ /* 0x001fe20000010000 */
[----:B------:R-:W-:Y:S01]  /*3880*/  FADD.FTZ R48, R30, R29 ;  /* 0x0000001d1e307221 */ /* 0x000fe20000010000 */
[----:B------:R-:W-:-:S03]  /*3890*/  F2FP.F16.F32.PACK_AB R172, R172, R21 ;  /* 0x00000015acac723e */ /* 0x000fc600000000ff */
[----:B------:R-:W-:Y:S01]  /*38a0*/  FADD.FTZ R29, R167, R48 ;  /* 0x00000030a71d7221 */ /* 0x000fe20000010000 */
[C---:B------:R-:W-:Y:S01]  /*38b0*/  F2FP.F16.F32.PACK_AB R167, R32.reuse, R167 ;  /* 0x000000a720a7723e */ /* 0x040fe200000000ff */
[----:B------:R-:W0:Y:S01]  /*38c0*/  MUFU.EX2 R31, R31 ;  /* 0x0000001f001f7308 */ /* 0x000e220000000800 */
[----:B--2---:R-:W-:Y:S01]  /*38d0*/  FADD.FTZ R25, R27, R2 ;  /* 0x000000021b197221 */ /* 0x004fe20000010000 */
[----:B------:R-:W-:-:S06]  /*38e0*/  FADD.FTZ R50, R32, R29 ;  /* 0x0000001d20327221 */ /* 0x000fcc0000010000 */
[----:B------:R-:W2:Y:S01]  /*38f0*/  MUFU.EX2 R168, R49 ;  /* 0x0000003100a87308 */ /* 0x000ea20000000800 */
[C---:B-1----:R-:W-:Y:S01]  /*3900*/  FADD.FTZ R2, R174.reuse, R25 ;  /* 0x00000019ae027221 */ /* 0x042fe20000010000 */
[----:B------:R-:W-:-:S06]  /*3910*/  F2FP.F16.F32.PACK_AB R174, R174, R27 ;  /* 0x0000001baeae723e */ /* 0x000fcc00000000ff */
[----:B------:R-:W1:Y:S01]  /*3920*/  MUFU.EX2 R35, R35 ;  /* 0x0000002300237308 */ /* 0x000e620000000800 */
[----:B0-----:R-:W-:Y:S01]  /*3930*/  FADD.FTZ R25, R31, R2 ;  /* 0x000000021f197221 */ /* 0x001fe20000010000 */
[-CC-:B------:R-:W-:Y:S01]  /*3940*/  FFMA.FTZ R2, R5, R0.reuse, -R34.reuse ;  /* 0x0000000005027223 */ /* 0x180fe20000010822 */
[----:B------:R-:W-:-:S05]  /*3950*/  FFMA.FTZ R34, R85, R0, -R34 ;  /* 0x0000000055227223 */ /* 0x000fca0000010822 */
[----:B------:R-:W0:Y:S01]  /*3960*/  MUFU.EX2 R170, R53 ;  /* 0x0000003500aa7308 */ /* 0x000e220000000800 */
[----:B--2---:R-:W-:Y:S01]  /*3970*/  FADD.FTZ R48, R168, R25 ;  /* 0x00000019a8307221 */ /* 0x004fe20000010000 */
[----:B------:R-:W-:Y:S01]  /*3980*/  FADD.FTZ R25, R161, R50 ;  /* 0x00000032a1197221 */ /* 0x000fe20000010000 */
[----:B------:R-:W-:Y:S02]  /*3990*/  F2FP.F16.F32.PACK_AB R161, R36, R161 ;  /* 0x000000a124a1723e */ /* 0x000fe400000000ff */
[----:B------:R-:W-:Y:S01]  /*39a0*/  F2FP.F16.F32.PACK_AB R168, R168, R31 ;  /* 0x0000001fa8a8723e */ /* 0x000fe200000000ff */
[----:B------:R-:W-:Y:S02]  /*39b0*/  FADD.FTZ R50, R36, R25 ;  /* 0x0000001924327221 */ /* 0x000fe40000010000 */
[----:B------:R-:W2:Y:S01]  /*39c0*/  MUFU.EX2 R39, R39 ;  /* 0x0000002700277308 */ /* 0x000ea20000000800 */
[----:B-1----:R-:W-:Y:S01]  /*39d0*/  FADD.FTZ R5, R35, R48 ;  /* 0x0000003023057221 */ /* 0x002fe20000010000 */
[----:B------:R-:W-:Y:S01]  /*39e0*/  FADD.FTZ R25, R163, R50 ;  /* 0x00000032a3197221 */ /* 0x000fe20000010000 */
[----:B------:R-:W-:-:S03]  /*39f0*/  F2FP.F16.F32.PACK_AB R163, R40, R163 ;  /* 0x000000a328a3723e */ /* 0x000fc600000000ff */
[----:B------:R-:W-:Y:S02]  /*3a00*/  FADD.FTZ R10, R40, R25 ;  /* 0x00000019280a7221 */ /* 0x000fe40000010000 */
[----:B------:R-:W1:Y:S01]  /*3a10*/  MUFU.EX2 R164, R57 ;  /* 0x0000003900a47308 */ /* 0x000e620000000800 */
[C---:B0-----:R-:W-:Y:S01]  /*3a20*/  FADD.FTZ R48, R170.reuse, R5 ;  /* 0x00000005aa307221 */ /* 0x041fe20000010000 */
[----:B------:R-:W-:Y:S01]  /*3a30*/  FADD.FTZ R25, R115, R10 ;  /* 0x0000000a73197221 */ /* 0x000fe20000010000 */
[----:B------:R-:W-:Y:S02]  /*3a40*/  F2FP.F16.F32.PACK_AB R170, R170, R35 ;  /* 0x00000023aaaa723e */ /* 0x000fe400000000ff */
[----:B------:R-:W-:Y:S01]  /*3a50*/  CS2R R114, SRZ ;  /* 0x0000000000727805 */ /* 0x000fe2000001ff00 */
[----:B------:R-:W-:Y:S02]  /*3a60*/  FADD.FTZ R10, R42, R25 ;  /* 0x000000192a0a7221 */ /* 0x000fe40000010000 */
[----:B------:R-:W0:Y:S01]  /*3a70*/  MUFU.EX2 R43, R43 ;  /* 0x0000002b002b7308 */ /* 0x000e220000000800 */
[----:B--2---:R-:W-:Y:S01]  /*3a80*/  FADD.FTZ R5, R39, R48 ;  /* 0x0000003027057221 */ /* 0x004fe20000010000 */
[----:B------:R-:W-:Y:S01]  /*3a90*/  FADD.FTZ R25, R117, R10 ;  /* 0x0000000a75197221 */ /* 0x000fe20000010000 */
[----:B------:R-:W-:-:S03]  /*3aa0*/  CS2R R116, SRZ ;  /* 0x0000000000747805 */ /* 0x000fc6000001ff00 */
[----:B------:R-:W-:Y:S02]  /*3ab0*/  FADD.FTZ R10, R44, R25 ;  /* 0x000000192c0a7221 */ /* 0x000fe40000010000 */
[----:B------:R-:W2:Y:S01]  /*3ac0*/  MUFU.EX2 R166, R61 ;  /* 0x0000003d00a67308 */ /* 0x000ea20000000800 */
[C---:B-1----:R-:W-:Y:S01]  /*3ad0*/  FADD.FTZ R6, R164.reuse, R5 ;  /* 0x00000005a4067221 */ /* 0x042fe20000010000 */
[----:B------:R-:W-:Y:S01]  /*3ae0*/  FADD.FTZ R25, R119, R10 ;  /* 0x0000000a77197221 */ /* 0x000fe20000010000 */
[----:B------:R-:W-:Y:S02]  /*3af0*/  F2FP.F16.F32.PACK_AB R164, R164, R39 ;  /* 0x00000027a4a4723e */ /* 0x000fe400000000ff */
[----:B------:R-:W-:Y:S01]  /*3b00*/  CS2R R118, SRZ ;  /* 0x0000000000767805 */ /* 0x000fe2000001ff00 */
[----:B------:R-:W-:Y:S02]  /*3b10*/  FADD.FTZ R10, R46, R25 ;  /* 0x000000192e0a7221 */ /* 0x000fe40000010000 */
        /* <DEDUP_REMOVED lines=24> */
[----:B------:R-:W-:Y:S02]  /*3ca0*/  F2FP.F16.F32.PACK_AB R155, R38, R121 ;  /* 0x00000079269b723e */ /* 0x000fe400000000ff */
[----:B------:R-:W-:-:S04]  /*3cb0*/  CS2R R120, SRZ ;  /* 0x0000000000787805 */ /* 0x000fc8000001ff00 */
        /* <DEDUP_REMOVED lines=9> */
[----:B------:R-:W-:-:S03]  /*3d50*/  F2FP.F16.F32.PACK_AB R152, R152, R63 ;  /* 0x0000003f9898723e */ /* 0x000fc600000000ff */
[----:B-1----:R-:W-:-:S04]  /*3d60*/  FADD.FTZ R6, R2, R11 ;  /* 0x0000000b02067221 */ /* 0x002fc80000010000 */
[C---:B0-----:R-:W-:Y:S01]  /*3d70*/  FADD.FTZ R6, R3.reuse, R6 ;  /* 0x0000000603067221 */ /* 0x041fe20000010000 */
[----:B------:R-:W-:Y:S01]  /*3d80*/  F2FP.F16.F32.PACK_AB R154, R3, R2 ;  /* 0x00000002039a723e */ /* 0x000fe200000000ff */
[----:B------:R-:W-:Y:S02]  /*3d90*/  IMAD.MOV.U32 R2, RZ, RZ, 0x3f800000 ;  /* 0x3f800000ff027424 */ /* 0x000fe400078e00ff */
[----:B------:R-:W-:Y:S01]  /*3da0*/  IMAD.MOV.U32 R3, RZ, RZ, 0x3f800000 ;  /* 0x3f800000ff037424 */ /* 0x000fe200078e00ff */
[----:B------:R-:W-:Y:S06]  /*3db0*/  @!P3 BRA `(.L_x_2251) ;  /* 0x0000002800c0b947 */ /* 0x000fec0003800000 */
[----:B------:R-:W-:Y:S01]  /*3dc0*/  IMAD.MOV.U32 R10, RZ, RZ, R4 ;  /* 0x000000ffff0a7224 */ /* 0x000fe200078e0004 */
[----:B------:R-:W-:Y:S01]  /*3dd0*/  UMOV UR5, UR37 ;  /* 0x0000002500057c82 */ /* 0x000fe20008000000 */
[----:B------:R-:W-:Y:S01]  /*3de0*/  IMAD.MOV.U32 R11, RZ, RZ, R7 ;  /* 0x000000ffff0b7224 */ /* 0x000fe200078e0007 */
[----:B------:R-:W-:Y:S01]  /*3df0*/  UMOV UR6, UR36 ;  /* 0x0000002400067c82 */ /* 0x000fe20008000000 */
[----:B------:R-:W-:Y:S01]  /*3e00*/  IMAD.MOV.U32 R2, RZ, RZ, 0x3f800000 ;  /* 0x3f800000ff027424 */ /* 0x000fe200078e00ff */
[----:B------:R-:W-:Y:S01]  /*3e10*/  ULDC UR42, c[0x0][0x288] ;  /* 0x0000a200002a7ab9 */ /* 0x000fe20000000800 */
[----:B------:R-:W-:-:S07]  /*3e20*/  IMAD.MOV.U32 R151, RZ, RZ, RZ ;  /* 0x000000ffff977224 */ /* 0x000fce00078e00ff */
.L_x_2260:
[----:B------:R-:W-:-:S04]  /*3e30*/  UIADD3 UR7, UR6, 0x1, URZ ;  /* 0x0000000106077890 */ /* 0x000fc8000fffe03f */
[----:B------:R-:W-:-:S04]  /*3e40*/  UISETP.NE.AND UP1, UPT, UR7, 0x2, UPT ;  /* 0x000000020700788c */ /* 0x000fc8000bf25270 */
[----:B------:R-:W-:Y:S02]  /*3e50*/  USEL UR37, URZ, 0x1, UP1 ;  /* 0x000000013f257887 */ /* 0x000fe40008800000 */
[----:B------:R-:W-:Y:S02]  /*3e60*/  USEL UR36, UR7, URZ, UP1 ;  /* 0x0000003f07247287 */ /* 0x000fe40008800000 */
[----:B------:R-:W-:Y:S01]  /*3e70*/  ULOP3.LUT UR37, UR5, UR37, URZ, 0x3c, !UPT ;  /* 0x0000002505257292 */ /* 0x000fe2000f8e3c3f */
[----:B------:R-:W-:Y:S11]  /*3e80*/  @!P0 BRA `(.L_x_2252) ;  /* 0x0000000000048947 */ /* 0x000ff60003800000 */
[----:B------:R-:W-:Y:S01]  /*3e90*/  BPT.TRAP 0x1 ;  /* 0x000000040000795c */ /* 0x000fe20000300000 */
.L_x_2252:
[----:B------:R-:W-:Y:S01]  /*3ea0*/  ULEA UR7, UR36, UR38, 0x3 ;  /* 0x0000002624077291 */ /* 0x000fe2000f8e183f */
[----:B------:R-:W-:-:S05]  /*3eb0*/  IMAD.U32 R0, RZ, RZ, UR37 ;  /* 0x00000025ff007e24 */ /* 0x000fca000f8e00ff */
[----:B------:R-:W-:-:S04]  /*3ec0*/  SHF.L.U32 R0, R0, 0x1f, RZ ;  /* 0x0000001f00007819 */ /* 0x000fc800000006ff */
[----:B------:R0:W1:Y:S01]  /*3ed0*/  SYNCS.PHASECHK.TRANS64.TRYWAIT P3, [UR7+0x34830], R0 ;  /* 0x03483000ff0075a7 */ /* 0x0000620008060147 */
[----:B------:R-:W-:Y:S05]  /*3ee0*/  @!P0 BRA `(.L_x_2253) ;  /* 0x0000000000048947 */ /* 0x000fea0003800000 */
[----:B------:R-:W-:Y:S01]  /*3ef0*/  BPT.TRAP 0x1 ;  /* 0x000000040000795c */ /* 0x000fe20000300000 */
.L_x_2253:
[----:B-1----:R-:W-:Y:S05]  /*3f00*/  @P3 BRA `(.L_x_2254) ;  /* 0x0000000000083947 */ /* 0x002fea0003800000 */
[----:B------:R-:W1:Y:S02]  /*3f10*/  SYNCS.PHASECHK.TRANS64.TRYWAIT P3, [UR7+0x34830], R0 ;  /* 0x03483000ff0075a7 */ /* 0x000e640008060147 */
[----:B-1----:R-:W-:Y:S05]  /*3f20*/  @!P3 BRA `(.L_x_2255) ;  /* 0x000000c00090b947 */ /* 0x002fea0003800000 */
.L_x_2254:
        /* <DEDUP_REMOVED lines=141> */
.L_x_2256:
[----:B------:R-:W-:Y:S01]  /*4800*/  ULEA UR10, UR6, UR38, 0x3 ;  /* 0x00000026060a7291 */ /* 0x000fe2000f8e183f */
[----:B01----:R-:W-:-:S05]  /*4810*/  IMAD.U32 R0, RZ, RZ, UR5 ;  /* 0x00000005ff007e24 */ /* 0x003fca000f8e00ff */
[----:B------:R-:W-:-:S04]  /*4820*/  SHF.L.U32 R0, R0, 0x1f, RZ ;  /* 0x0000001f00007819 */ /* 0x000fc800000006ff */
[----:B------:R0:W1:Y:S01]  /*4830*/  SYNCS.PHASECHK.TRANS64.TRYWAIT P3, [UR10+0x34850], R0 ;  /* 0x03485000ff0075a7 */ /* 0x000062000806014a */
[----:B------:R-:W-:Y:S05]  /*4840*/  @!P0 BRA `(.L_x_2257) ;  /* 0x0000000000048947 */ /* 0x000fea0003800000 */
[----:B------:R-:W-:Y:S01]  /*4850*/  BPT.TRAP 0x1 ;  /* 0x000000040000795c */ /* 0x000fe20000300000 */
.L_x_2257:
[----:B-1----:R-:W-:Y:S05]  /*4860*/  @P3 BRA `(.L_x_2258) ;  /* 0x0000000000083947 */ /* 0x002fea0003800000 */
[----:B------:R-:W1:Y:S02]  /*4870*/  SYNCS.PHASECHK.TRANS64.TRYWAIT P3, [UR10+0x34850], R0 ;  /* 0x03485000ff0075a7 */ /* 0x000e64000806014a */
[----:B-1----:R-:W-:Y:S05]  /*4880*/  @!P3 BRA `(.L_x_2259) ;  /* 0x000000b80050b947 */ /* 0x002fea0003800000 */
.L_x_2258:
[----:B------:R-:W-:Y:S01]  /*4890*/  UIADD3 UR5, UR38, 0x400, URZ ;  /* 0x0000040026057890 */ /* 0x000fe2000fffe03f */
[----:B------:R-:W-:Y:S01]  /*48a0*/  WARPGROUP.ARRIVE ;  /* 0x00000000000079c5 */ /* 0x000fe20000000000 */
[----:B------:R-:W-:Y:S01]  /*48b0*/  UMOV UR15, 0x40000040 ;  /* 0x40000040000f7882 */ /* 0x000fe20000000000 */
[----:B------:R-:W-:Y:S01]  /*48c0*/  VIADD R14, R18, UR60 ;  /* 0x0000003c120e7c36 */ /* 0x000fe20008000000 */
[----:B------:R-:W-:Y:S01]  /*48d0*/  USHF.R.U32.HI UR5, URZ, 0x4, UR5 ;  /* 0x000000043f057899 */ /* 0x000fe20008011605 */
[----:B------:R-:W2:Y:S01]  /*48e0*/  LDC R7, c[0x0][0x2f0] ;  /* 0x0000bc00ff077b82 */ /* 0x000ea20000000800 */
[----:B------:R-:W-:Y:S02]  /*48f0*/  UISETP.GT.AND UP1, UPT, UR4, UR11, UPT ;  /* 0x0000000b0400728c */ /* 0x000fe4000bf24270 */
[----:B------:R-:W-:-:S04]  /*4900*/  ULOP3.LUT UR5, UR5, 0x3fff, URZ, 0xc0, !UPT ;  /* 0x00003fff05057892 */ /* 0x000fc8000f8ec03f */
[----:B------:R-:W-:-:S04]  /*4910*/  ULOP3.LUT UR5, UR5, 0x4000000, URZ, 0xfc, !UPT ;  /* 0x0400000005057892 */ /* 0x000fc8000f8efc3f */
[----:B------:R-:W-:-:S03]  /*4920*/  ULEA UR5, UR6, UR5, 0xb ;  /* 0x0000000506057291 */ /* 0x000fc6000f8e583f */
[----:B------:R-:W-:Y:S02]  /*4930*/  @UP0 ULDC UR6, c[0x0][0x44c] ;  /* 0x0001130000060ab9 */ /* 0x000fe40000000800 */
[----:B01----:R-:W-:Y:S01]  /*4940*/  @P2 IMAD.HI.U32 R0, R14, UR6, RZ ;  /* 0x000000060e002c27 */ /* 0x003fe2000f8e00ff */
[----:B------:R-:W-:Y:S01]  /*4950*/  @UP0 ULDC UR6, c[0x0][0x450] ;  /* 0x0001140000060ab9 */ /* 0x000fe20000000800 */
[----:B------:R-:W-:Y:S02]  /*4960*/  UMOV UR14, UR5 ;  /* 0x00000005000e7c82 */ /* 0x000fe40008000000 */
[----:B------:R-:W-:Y:S01]  /*4970*/  HGMMA.64x128x16.F32 R88, R180, gdesc[UR12].tnspB, R88, gsb0 ;  /* 0x41e0000cb4587df0 */ /* 0x000fe20008000858 */
[----:B------:R-:W-:Y:S01]  /*4980*/  UIADD3 UR14, UR5, 0x80, URZ ;  /* 0x00000080050e7890 */ /* 0x000fe2000fffe03f */
[----:B------:R-:W-:Y:S01]  /*4990*/  @P2 SHF.R.U32.HI R14, RZ, UR6, R0 ;  /* 0x00000006ff0e2c19 */ /* 0x000fe20008011600 */
[----:B------:R-:W-:Y:S01]  /*49a0*/  UMOV UR15, 0x40000040 ;  /* 0x40000040000f7882 */ /* 0x000fe20000000000 */
[----:B------:R-:W-:-:S02]  /*49b0*/  UMOV UR6, 0xffffff80 ;  /* 0xffffff8000067882 */ /* 0x000fc40000000000 */
[----:B------:R-:W-:Y:S01]  /*49c0*/  UIMAD UR6, UR4, UR6, 0x1 ;  /* 0x00000001040674a4 */ /* 0x000fe2000f8e0206 */
[----:B------:R-:W0:Y:S01]  /*49d0*/  SHFL.IDX PT, R3, R14, 0x1, 0x1c1f ;  /* 0x003c1f000e037f89 */ /* 0x000e2200000e0000 */
[----:B------:R-:W-:-:S04]  /*49e0*/  UIADD3 UR4, UR4, -0x1, URZ ;  /* 0xffffffff04047890 */ /* 0x000fc8000fffe03f */
[----:B------:R-:W-:Y:S01]  /*49f0*/  IMAD.U32 R2, RZ, RZ, UR6 ;  /* 0x00000006ff027e24 */ /* 0x000fe2000f8e00ff */
[----:B------:R-:W-:-:S03]  /*4a00*/  UIADD3 UR6, UR5, 0x380, URZ ;  /* 0x0000038005067890 */ /* 0x000fc6000fffe03f */
[----:B------:R-:W-:-:S04]  /*4a10*/  IMAD R2, R17, -0x2, R2 ;  /* 0xfffffffe11027824 */ /* 0x000fc800078e0202 */
[----:B--2---:R-:W-:-:S05]  /*4a20*/  IMAD R2, R7, UR61, R2 ;  /* 0x0000003d07027c24 */ /* 0x004fca000f8e0202 */
[----:B0-----:R-:W-:-:S04]  /*4a30*/  IADD3 R0, R3, -UR42, R2 ;  /* 0x8000002a03007c10 */ /* 0x001fc8000fffe002 */
[C---:B------:R-:W-:Y:S02]  /*4a40*/  ISETP.GT.AND P3, PT, R0.reuse, RZ, PT ;  /* 0x000000ff0000720c */ /* 0x040fe40003f64270 */
[----:B------:R-:W-:-:S04]  /*4a50*/  ISETP.GT.AND P4, PT, R0, 0x1, PT ;  /* 0x000000010000780c */ /* 0x000fc80003f84270 */
[----:B------:R-:W-:Y:S02]  /*4a60*/  FSEL R199, R27, -INF , P4 ;  /* 0xff8000001bc77808 */ /* 0x000fe40002000000 */
[----:B------:R-:W-:-:S04]  /*4a70*/  ISETP.GT.AND P4, PT, R0, 0x9, PT ;  /* 0x000000090000780c */ /* 0x000fc80003f84270 */
[----:B------:R-:W-:Y:S02]  /*4a80*/  FSEL R197, R31, -INF , P4 ;  /* 0xff8000001fc57808 */ /* 0x000fe40002000000 */
[----:B------:R-:W-:-:S04]  /*4a90*/  ISETP.GT.AND P4, PT, R0, 0x11, PT ;  /* 0x000000110000780c */ /* 0x000fc80003f84270 */
[----:B------:R-:W-:Y:S02]  /*4aa0*/  FSEL R195, R35, -INF , P4 ;  /* 0xff80000023c37808 */ /* 0x000fe40002000000 */
[----:B------:R-:W-:Y:S01]  /*4ab0*/  ISETP.GT.AND P4, PT, R0, 0x19, PT ;  /* 0x000000190000780c */ /* 0x000fe20003f84270 */
[----:B------:R-:W-:Y:S02]  /*4ac0*/  WARPGROUP.DEPBAR.LE gsb0, 0x0 ;  /* 0x00008000000079c5 */ /* 0x000fe40000010000 */
[----:B------:R-:W-:Y:S01]  /*4ad0*/  WARPGROUP.ARRIVE ;  /* 0x00000000000079c5 */ /* 0x000fe20000000000 */
[----:B------:R-:W-:Y:S02]  /*4ae0*/  FSEL R181, R26, -INF , P3 ;  /* 0xff8000001ab57808 */ /* 0x000fe40001800000 */
[----:B------:R-:W-:Y:S02]  /*4af0*/  ISETP.GT.AND P3, PT, R0, 0x8, PT ;  /* 0x000000080000780c */ /* 0x000fe40003f64270 */
[----:B------:R-:W-:Y:S01]  /*4b00*/  FMNMX.FTZ R4, R181, R10, !PT ;  /* 0x0000000ab5047209 */ /* 0x000fe20007810000 */
[----:B------:R-:W-:Y:S01]  /*4b10*/  HGMMA.64x128x16.F32 R88, R176, gdesc[UR12].tnspB, R88, gsb0 ;  /* 0x41e0000cb0587df0 */ /* 0x000fe20008000858 */
[----:B------:R-:W-:Y:S01]  /*4b20*/  UIADD3 UR14, UR5, 0x100, URZ ;  /* 0x00000100050e7890 */ /* 0x000fe2000fffe03f */
[----:B------:R-:W-:Y:S01]  /*4b30*/  FSEL R183, R30, -INF , P3 ;  /* 0xff8000001eb77808 */ /* 0x000fe20001800000 */
[----:B------:R-:W-:Y:S01]  /*4b40*/  UMOV UR15, 0x40000040 ;  /* 0x40000040000f7882 */ /* 0x000fe20000000000 */
[----:B------:R-:W-:-:S02]  /*4b50*/  FMNMX.FTZ R4, R199, R4, !PT ;  /* 0x00000004c7047209 */ /* 0x000fc40007810000 */
[----:B------:R-:W-:Y:S02]  /*4b60*/  ISETP.GT.AND P3, PT, R0, 0x10, PT ;  /* 0x000000100000780c */ /* 0x000fe40003f64270 */
[----:B------:R-:W-:-:S04]  /*4b70*/  FMNMX.FTZ R4, R183, R4, !PT ;  /* 0x00000004b7047209 */ /* 0x000fc80007810000 */
[----:B------:R-:W-:Y:S01]  /*4b80*/  FMNMX.FTZ R4, R197, R4, !PT ;  /* 0x00000004c5047209 */ /* 0x000fe20007810000 */
        /* <DEDUP_REMOVED lines=10> */
[C---:B------:R-:W-:Y:S02]  /*4c30*/  ISETP.GT.AND P3, PT, R0.reuse, 0x20, PT ;  /* 0x000000200000780c */ /* 0x040fe40003f64270 */
[----:B------:R-:W-:Y:S01]  /*4c40*/  FMNMX.FTZ R4, R179, R4, !PT ;  /* 0x00000004b3047209 */ /* 0x000fe20007810000 */
[----:B------:R-:W-:Y:S02]  /*4c50*/  WARPGROUP.DEPBAR.LE gsb0, 0x0 ;  /* 0x00008000000079c5 */ /* 0x000fe40000010000 */
[----:B------:R-:W-:Y:S01]  /*4c60*/  WARPGROUP.ARRIVE ;  /* 0x00000000000079c5 */ /* 0x000fe20000000000 */
[----:B------:R-:W-:Y:S02]  /*4c70*/  FSEL R175, R39, -INF , P4 ;  /* 0xff80000027af7808 */ /* 0x000fe40002000000 */
[----:B------:R-:W-:Y:S02]  /*4c80*/  ISETP.GT.AND P4, PT, R0, 0x21, PT ;  /* 0x000000210000780c */ /* 0x000fe40003f84270 */
[----:B------:R-:W-:Y:S01]  /*4c90*/  FSEL R173, R42, -INF , P3 ;  /* 0xff8000002aad7808 */ /* 0x000fe20001800000 */
[----:B------:R-:W-:Y:S01]  /*4ca0*/  HGMMA.64x128x16.F32 R88, R168, gdesc[UR12].tnspB, R88, gsb0 ;  /* 0x41e0000ca8587df0 */ /* 0x000fe20008000858 */
[----:B------:R-:W-:Y:S01]  /*4cb0*/  UIADD3 UR14, UR5, 0x200, URZ ;  /* 0x00000200050e7890 */ /* 0x000fe2000fffe03f */
[----:B------:R-:W-:Y:S01]  /*4cc0*/  FMNMX.FTZ R4, R175, R4, !PT ;  /* 0x00000004af047209 */ /* 0x000fe20007810000 */
[----:B------:R-:W-:Y:S01]  /*4cd0*/  UMOV UR15, 0x40000040 ;  /* 0x40000040000f7882 */ /* 0x000fe20000000000 */
[----:B------:R-:W-:-:S02]  /*4ce0*/  ISETP.GT.AND P3, PT, R0, 0x28, PT ;  /* 0x000000280000780c */ /* 0x000fc40003f64270 */
[----:B------:R-:W-:Y:S01]  /*4cf0*/  FMNMX.FTZ R4, R173, R4, !PT ;  /* 0x00000004ad047209 */ /* 0x000fe20007810000 */
[----:B------:R-:W-:Y:S02]  /*4d00*/  WARPGROUP.DEPBAR.LE gsb0, 0x0 ;  /* 0x00008000000079c5 */ /* 0x000fe40000010000 */
[----:B------:R-:W-:Y:S01]  /*4d10*/  WARPGROUP.ARRIVE ;  /* 0x00000000000079c5 */ /* 0x000fe20000000000 */
[----:B------:R-:W-:Y:S02]  /*4d20*/  FSEL R171, R43, -INF , P4 ;  /* 0xff8000002bab7808 */ /* 0x000fe40002000000 */
[----:B------:R-:W-:Y:S02]  /*4d30*/  ISETP.GT.AND P4, PT, R0, 0x29, PT ;  /* 0x000000290000780c */ /* 0x000fe40003f84270 */
[----:B------:R-:W-:Y:S01]  /*4d40*/  FSEL R169, R46, -INF , P3 ;  /* 0xff8000002ea97808 */ /* 0x000fe20001800000 */
[----:B------:R-:W-:Y:S01]  /*4d50*/  HGMMA.64x128x16.F32 R88, R164, gdesc[UR12].tnspB, R88, gsb0 ;  /* 0x41e0000ca4587df0 */ /* 0x000fe20008000858 */
[----:B------:R-:W-:Y:S01]  /*4d60*/  FMNMX.FTZ R4, R171, R4, !PT ;  /* 0x00000004ab047209 */ /* 0x000fe20007810000 */
[----:B------:R-:W-:Y:S01]  /*4d70*/  UIADD3 UR14, UR5, 0x280, URZ ;  /* 0x00000280050e7890 */ /* 0x000fe2000fffe03f */
[----:B------:R-:W-:Y:S01]  /*4d80*/  ISETP.GT.AND P3, PT, R0, 0x30, PT ;  /* 0x000000300000780c */ /* 0x000fe20003f64270 */
[----:B------:R-:W-:Y:S01]  /*4d90*/  UMOV UR15, 0x40000040 ;  /* 0x40000040000f7882 */ /* 0x000fe20000000000 */
[----:B------:R-:W-:-:S02]  /*4da0*/  FSEL R47, R47, -INF , P4 ;  /* 0xff8000002f2f7808 */ /* 0x000fc40002000000 */
[----:B------:R-:W-:Y:S02]  /*4db0*/  FMNMX.FTZ R4, R169, R4, !PT ;  /* 0x00000004a9047209 */ /* 0x000fe40007810000 */
[----:B------:R-:W-:Y:S02]  /*4dc0*/  ISETP.GT.AND P4, PT, R0, 0x31, PT ;  /* 0x000000310000780c */ /* 0x000fe40003f84270 */
[----:B------:R-:W-:Y:S02]  /*4dd0*/  FSEL R43, R50, -INF , P3 ;  /* 0xff800000322b7808 */ /* 0x000fe40001800000 */
[----:B------:R-:W-:Y:S02]  /*4de0*/  FMNMX.FTZ R4, R47, R4, !PT ;  /* 0x000000042f047209 */ /* 0x000fe40007810000 */
[----:B------:R-:W-:Y:S02]  /*4df0*/  ISETP.GT.AND P3, PT, R0, 0x38, PT ;  /* 0x000000380000780c */ /* 0x000fe40003f64270 */
[----:B------:R-:W-:-:S02]  /*4e00*/  FSEL R51, R51, -INF , P4 ;  /* 0xff80000033337808 */ /* 0x000fc40002000000 */
[----:B------:R-:W-:Y:S02]  /*4e10*/  FMNMX.FTZ R4, R43, R4, !PT ;  /* 0x000000042b047209 */ /* 0x000fe40007810000 */
[----:B------:R-:W-:Y:S02]  /*4e20*/  ISETP.GT.AND P4, PT, R0, 0x39, PT ;  /* 0x000000390000780c */ /* 0x000fe40003f84270 */
[----:B------:R-:W-:Y:S01]  /*4e30*/  FSEL R39, R54, -INF , P3 ;  /* 0xff80000036277808 */ /* 0x000fe20001800000 */
[----:B------:R-:W-:Y:S01]  /*4e40*/  IMAD.U32 R54, RZ, RZ, UR10 ;  /* 0x0000000aff367e24 */ /* 0x000fe2000f8e00ff */
[----:B------:R-:W-:Y:S02]  /*4e50*/  FMNMX.FTZ R4, R51, R4, !PT ;  /* 0x0000000433047209 */ /* 0x000fe40007810000 */
[----:B------:R-:W-:Y:S02]  /*4e60*/  ISETP.GT.AND P3, PT, R0, 0x40, PT ;  /* 0x000000400000780c */ /* 0x000fe40003f64270 */
        /* <DEDUP_REMOVED lines=46> */
[----:B------:R-:W0:Y:S01]  /*5150*/  LDC R0, c[0x0][0x988] ;  /* 0x00026200ff007b82 */ /* 0x000e220000000800 */
[----:B------:R-:W-:Y:S02]  /*5160*/  FMNMX.FTZ R4, R83, R4, !PT ;  /* 0x0000000453047209 */ /* 0x000fe40007810000 */
[----:B------:R-:W-:Y:S02]  /*5170*/  FSEL R87, R87, -INF , P4 ;  /* 0xff80000057577808 */ /* 0x000fe40002000000 */
[----:B------:R-:W-:-:S04]  /*5180*/  FMNMX.FTZ R4, R35, R4, !PT ;  /* 0x0000000423047209 */ /* 0x000fc80007810000 */
[----:B------:R-:W-:Y:S01]  /*5190*/  FMNMX.FTZ R20, R87, R4, !PT ;  /* 0x0000000457147209 */ /* 0x000fe20007810000 */
[----:B------:R-:W-:Y:S02]  /*51a0*/  WARPGROUP.DEPBAR.LE gsb0, 0x0 ;  /* 0x00008000000079c5 */ /* 0x000fe40000010000 */
[----:B------:R-:W-:Y:S02]  /*51b0*/  WARPGROUP.ARRIVE ;  /* 0x00000000000079c5 */ /* 0x000fe40000000000 */
[----:B------:R-:W1:Y:S04]  /*51c0*/  SHFL.BFLY PT, R165, R20, 0x2, 0x1f ;  /* 0x0c401f0014a57f89 */ /* 0x000e6800000e0000 */
[----:B------:R-:W-:Y:S01]  /*51d0*/  HGMMA.64x128x16.F32 R88, R160, gdesc[UR12].tnspB, R88, gsb0 ;  /* 0x41e0000ca0587df0 */ /* 0x000fe20008000858 */
[----:B------:R-:W-:Y:S01]  /*51e0*/  UIADD3 UR14, UR5, 0x300, URZ ;  /* 0x00000300050e7890 */ /* 0x000fe2000fffe03f */
[----:B------:R-:W-:-:S02]  /*51f0*/  UMOV UR15, 0x40000040 ;  /* 0x40000040000f7882 */ /* 0x000fc40000000000 */
[----:B------:R-:W-:Y:S01]  /*5200*/  UMOV UR5, UR37 ;  /* 0x0000002500057c82 */ /* 0x000fe20008000000 */
[----:B-1----:R-:W-:Y:S02]  /*5210*/  FMNMX.FTZ R26, R20, R165, !PT ;  /* 0x000000a5141a7209 */ /* 0x002fe40007810000 */
[----:B------:R-:W1:Y:S04]  /*5220*/  SHFL.IDX PT, R165, R14, RZ, 0x1c1f ;  /* 0x001c1fff0ea57589 */ /* 0x000e6800000e0000 */
[----:B------:R-:W2:Y:S01]  /*5230*/  SHFL.BFLY PT, R167, R26, 0x1, 0x1f ;  /* 0x0c201f001aa77f89 */ /* 0x000ea200000e0000 */
[----:B-1----:R-:W-:-:S04]  /*5240*/  IADD3 R30, R165, -UR42, R2 ;  /* 0x8000002aa51e7c10 */ /* 0x002fc8000fffe002 */
[C---:B------:R-:W-:Y:S02]  /*5250*/  ISETP.GT.AND P4, PT, R30.reuse, RZ, PT ;  /* 0x000000ff1e00720c */ /* 0x040fe40003f84270 */
[----:B------:R-:W-:Y:S02]  /*5260*/  ISETP.GT.AND P5, PT, R30, 0x1, PT ;  /* 0x000000011e00780c */ /* 0x000fe40003fa4270 */
[----:B------:R-:W-:Y:S02]  /*5270*/  FSEL R2, R24, -INF , P4 ;  /* 0xff80000018027808 */ /* 0x000fe40002000000 */
[----:B------:R-:W-:Y:S02]  /*5280*/  ISETP.GT.AND P4, PT, R30, 0x8, PT ;  /* 0x000000081e00780c */ /* 0x000fe40003f84270 */
[----:B------:R-:W-:Y:S02]  /*5290*/  FSEL R25, R25, -INF , P5 ;  /* 0xff80000019197808 */ /* 0x000fe40002800000 */
[----:B------:R-:W-:-:S02]  /*52a0*/  FMNMX.FTZ R20, R2, R11, !PT ;  /* 0x0000000b02147209 */ /* 0x000fc40007810000 */
[C---:B------:R-:W-:Y:S02]  /*52b0*/  ISETP.GT.AND P5, PT, R30.reuse, 0x9, PT ;  /* 0x000000091e00780c */ /* 0x040fe40003fa4270 */
[----:B------:R-:W-:Y:S02]  /*52c0*/  FMNMX.FTZ R20, R25, R20, !PT ;  /* 0x0000001419147209 */ /* 0x000fe40007810000 */
[----:B------:R-:W-:Y:S02]  /*52d0*/  FSEL R29, R29, -INF , P5 ;  /* 0xff8000001d1d7808 */ /* 0x000fe40002800000 */
[----:B------:R-:W-:Y:S02]  /*52e0*/  ISETP.GT.AND P5, PT, R30, 0x11, PT ;  /* 0x000000111e00780c */ /* 0x000fe40003fa4270 */
[----:B--2---:R-:W-:Y:S02]  /*52f0*/  FMNMX.FTZ R4, R26, R167, !PT ;  /* 0x000000a71a047209 */ /* 0x004fe40007810000 */
[----:B------:R-:W-:-:S02]  /*5300*/  FSEL R33, R33, -INF , P5 ;  /* 0xff80000021217808 */ /* 0x000fc40002800000 */
[----:B------:R-:W-:Y:S01]  /*5310*/  ISETP.GT.AND P5, PT, R30, 0x19, PT ;  /* 0x000000191e00780c */ /* 0x000fe20003fa4270 */
[C---:B0-----:R-:W-:Y:S01]  /*5320*/  FMUL.FTZ R12, R4.reuse, R0 ;  /* 0x00000000040c7220 */ /* 0x041fe20000410000 */
[----:B------:R-:W-:Y:S02]  /*5330*/  FSETP.NEU.FTZ.AND P3, PT, R4, -INF , PT ;  /* 0xff8000000400780b */ /* 0x000fe40003f7d000 */
[----:B------:R-:W-:Y:S02]  /*5340*/  FSEL R37, R37, -INF , P5 ;  /* 0xff80000025257808 */ /* 0x000fe40002800000 */
[----:B------:R-:W-:Y:S02]  /*5350*/  ISETP.GT.AND P5, PT, R30, 0x21, PT ;  /* 0x000000211e00780c */ /* 0x000fe40003fa4270 */
[----:B------:R-:W-:Y:S02]  /*5360*/  FSEL R12, R12, RZ, P3 ;  /* 0x000000ff0c0c7208 */ /* 0x000fe40001800000 */
[----:B------:R-:W-:-:S02]  /*5370*/  FSEL R41, R41, -INF , P5 ;  /* 0xff80000029297808 */ /* 0x000fc40002800000 */
[C---:B------:R-:W-:Y:S01]  /*5380*/  ISETP.GT.AND P5, PT, R30.reuse, 0x29, PT ;  /* 0x000000291e00780c */ /* 0x040fe20003fa4270 */
[-CC-:B------:R-:W-:Y:S01]  /*5390*/  FFMA.FTZ R197, R197, R0.reuse, -R12.reuse ;  /* 0x00000000c5c57223 */ /* 0x180fe2000001080c */
[-CC-:B------:R-:W-:Y:S01]  /*53a0*/  FFMA.FTZ R14, R199, R0.reuse, -R12.reuse ;  /* 0x00000000c70e7223 */ /* 0x180fe2000001080c */
[-CC-:B------:R-:W-:Y:S01]  /*53b0*/  FFMA.FTZ R34, R171, R0.reuse, -R12.reuse ;  /* 0x00000000ab227223 */ /* 0x180fe2000001080c */
[----:B------:R-:W-:Y:S01]  /*53c0*/  FSEL R45, R45, -INF , P5 ;  /* 0xff8000002d2d7808 */ /* 0x000fe20002800000 */
[-CC-:B------:R-:W-:Y:S01]  /*53d0*/  FFMA.FTZ R175, R175, R0.reuse, -R12.reuse ;  /* 0x00000000afaf7223 */ /* 0x180fe2000001080c */
[C---:B------:R-:W-:Y:S01]  /*53e0*/  ISETP.GT.AND P5, PT, R30.reuse, 0x31, PT ;  /* 0x000000311e00780c */ /* 0x040fe20003fa4270 */
[-CC-:B------:R-:W-:Y:S01]  /*53f0*/  FFMA.FTZ R46, R7, R0.reuse, -R12.reuse ;  /* 0x00000000072e7223 */ /* 0x180fe2000001080c */
[-CC-:B------:R-:W-:Y:S01]  /*5400*/  FFMA.FTZ R181, R181, R0.reuse, -R12.reuse ;  /* 0x00000000b5b57223 */ /* 0x180fe2000001080c */
[-CC-:B------:R-:W-:Y:S01]  /*5410*/  FFMA.FTZ R183, R183, R0.reuse, -R12.reuse ;  /* 0x00000000b7b77223 */ /* 0x180fe2000001080c */
[----:B------:R-:W-:Y:S01]  /*5420*/  FSEL R49, R49, -INF , P5 ;  /* 0xff80000031317808 */ /* 0x000fe20002800000 */
[----:B------:R-:W-:Y:S01]  /*5430*/  MUFU.EX2 R14, R14 ;  /* 0x0000000e000e7308 */ /* 0x000fe20000000800 */
[C---:B------:R-:W-:Y:S01]  /*5440*/  ISETP.GT.AND P5, PT, R30.reuse, 0x39, PT ;  /* 0x000000391e00780c */ /* 0x040fe20003fa4270 */
[-CC-:B------:R-:W-:Y:S01]  /*5450*/  FFMA.FTZ R177, R177, R0.reuse, -R12.reuse ;  /* 0x00000000b1b17223 */ /* 0x180fe2000001080c */
[-CC-:B------:R-:W-:Y:S01]  /*5460*/  FFMA.FTZ R179, R179, R0.reuse, -R12.reuse ;  /* 0x00000000b3b37223 */ /* 0x180fe2000001080c */
[-CC-:B------:R-:W-:Y:S01]  /*5470*/  FFMA.FTZ R173, R173, R0.reuse, -R12.reuse ;  /* 0x00000000adad7223 */ /* 0x180fe2000001080c */
[----:B------:R-:W-:Y:S01]  /*5480*/  FSEL R53, R53, -INF , P5 ;  /* 0xff80000035357808 */ /* 0x000fe20002800000 */
[-CC-:B------:R-:W-:Y:S01]  /*5490*/  FFMA.FTZ R51, R51, R0.reuse, -R12.reuse ;  /* 0x0000000033337223 */ /* 0x180fe2000001080c */
[C---:B------:R-:W-:Y:S01]  /*54a0*/  ISETP.GT.AND P5, PT, R30.reuse, 0x41, PT ;  /* 0x000000411e00780c */ /* 0x040fe20003fa4270 */
[----:B------:R-:W-:Y:S01]  /*54b0*/  MUFU.EX2 R181, R181 ;  /* 0x000000b500b57308 */ /* 0x000fe20000000800 */
[-CC-:B------:R-:W-:Y:S01]  /*54c0*/  FFMA.FTZ R27, R27, R0.reuse, -R12.reuse ;  /* 0x000000001b1b7223 */ /* 0x180fe2000001080c */
[-CC-:B------:R-:W-:Y:S01]  /*54d0*/  FFMA.FTZ R15, R15, R0.reuse, -R12.reuse ;  /* 0x000000000f0f7223 */ /* 0x180fe2000001080c */
[----:B------:R-:W-:Y:S01]  /*54e0*/  FSEL R57, R57, -INF , P5 ;  /* 0xff80000039397808 */ /* 0x000fe20002800000 */
[-CC-:B------:R-:W-:Y:S01]  /*54f0*/  FFMA.FTZ R13, R13, R0.reuse, -R12.reuse ;  /* 0x000000000d0d7223 */ /* 0x180fe2000001080c */
[----:B------:R-:W-:Y:S01]  /*5500*/  ISETP.GT.AND P5, PT, R30, 0x49, PT ;  /* 0x000000491e00780c */ /* 0x000fe20003fa4270 */
[-CC-:B------:R-:W-:Y:S01]  /*5510*/  FFMA.FTZ R31, R31, R0.reuse, -R12.reuse ;  /* 0x000000001f1f7223 */ /* 0x180fe2000001080c */
[----:B------:R-:W-:Y:S01]  /*5520*/  FFMA.FTZ R35, R35, R0, -R12 ;  /* 0x0000000023237223 */ /* 0x000fe2000001080c */
[----:B------:R-:W-:Y:S01]  /*5530*/  MUFU.EX2 R183, R183 ;  /* 0x000000b700b77308 */ /* 0x000fe20000000800 */
[----:B------:R-:W-:-:S02]  /*5540*/  FSEL R61, R61, -INF , P5 ;  /* 0xff8000003d3d7808 */ /* 0x000fc40002800000 */
[----:B------:R-:W-:-:S04]  /*5550*/  ISETP.GT.AND P5, PT, R30, 0x51, PT ;  /* 0x000000511e00780c */ /* 0x000fc80003fa4270 */
[----:B------:R-:W-:Y:S01]  /*5560*/  FSEL R65, R65, -INF , P5 ;  /* 0xff80000041417808 */ /* 0x000fe20002800000 */
[----:B------:R-:W-:Y:S01]  /*5570*/  MUFU.EX2 R177, R177 ;  /* 0x000000b100b17308 */ /* 0x000fe20000000800 */
[----:B------:R-:W-:-:S04]  /*5580*/  ISETP.GT.AND P5, PT, R30, 0x59, PT ;  /* 0x000000591e00780c */ /* 0x000fc80003fa4270 */
[----:B------:R-:W-:Y:S02]  /*5590*/  FSEL R69, R69, -INF , P5 ;  /* 0xff80000045457808 */ /* 0x000fe40002800000 */
[C---:B------:R-:W-:Y:S01]  /*55a0*/  ISETP.GT.AND P5, PT, R30.reuse, 0x61, PT ;  /* 0x000000611e00780c */ /* 0x040fe20003fa4270 */
[----:B------:R-:W-:Y:S03]  /*55b0*/  MUFU.EX2 R179, R179 ;  /* 0x000000b300b37308 */ /* 0x000fe60000000800 */
[----:B------:R-:W-:Y:S02]  /*55c0*/  FSEL R73, R73, -INF , P5 ;  /* 0xff80000049497808 */ /* 0x000fe40002800000 */
[----:B------:R-:W-:-:S03]  /*55d0*/  ISETP.GT.AND P5, PT, R30, 0x69, PT ;  /* 0x000000691e00780c */ /* 0x000fc60003fa4270 */
[----:B------:R-:W-:Y:S01]  /*55e0*/  MUFU.EX2 R173, R173 ;  /* 0x000000ad00ad7308 */ /* 0x000fe20000000800 */
[----:B------:R-:W-:Y:S02]  /*55f0*/  FSEL R77, R77, -INF , P5 ;  /* 0xff8000004d4d7808 */ /* 0x000fe40002800000 */
[----:B------:R-:W-:Y:S01]  /*5600*/  ISETP.GT.AND P5, PT, R30, 0x71, PT ;  /* 0x000000711e00780c */ /* 0x000fe20003fa4270 */
[----:B------:R-:W-:Y:S02]  /*5610*/  WARPGROUP.DEPBAR.LE gsb0, 0x0 ;  /* 0x00008000000079c5 */ /* 0x000fe40000010000 */
[----:B------:R-:W-:Y:S01]  /*5620*/  FSEL R161, R28, -INF , P4 ;  /* 0xff8000001ca17808 */ /* 0x000fe20002000000 */
[----:B------:R-:W-:Y:S01]  /*5630*/  FFMA.FTZ R28, R195, R0, -R12 ;  /* 0x00000000c31c7223 */ /* 0x000fe2000001080c */
[----:B------:R-:W-:Y:S01]  /*5640*/  ISETP.GT.AND P4, PT, R30, 0x10, PT ;  /* 0x000000101e00780c */ /* 0x000fe20003f84270 */
[----:B------:R-:W-:Y:S01]  /*5650*/  WARPGROUP.ARRIVE ;  /* 0x00000000000079c5 */ /* 0x000fe20000000000 */
[----:B------:R-:W-:Y:S01]  /*5660*/  FMNMX.FTZ R20, R161, R20, !PT ;  /* 0x00000014a1147209 */ /* 0x000fe20007810000 */
[----:B------:R-:W-:Y:S01]  /*5670*/  MUFU.EX2 R27, R27 ;  /* 0x0000001b001b7308 */ /* 0x000fe20000000800 */
[----:B------:R-:W-:-:S02]  /*5680*/  FSEL R163, R32, -INF , P4 ;  /* 0xff80000020a37808 */ /* 0x000fc40002000000 */
[----:B------:R-:W-:Y:S01]  /*5690*/  FMNMX.FTZ R20, R29, R20, !PT ;  /* 0x000000141d147209 */ /* 0x000fe20007810000 */
[----:B------:R-:W-:Y:S01]  /*56a0*/  HGMMA.64x128x16.F32 R88, R156, gdesc[UR12].tnspB, R88, gsb0 ;  /* 0x41e0000c9c587df0 */ /* 0x000fe20008000858 */
[----:B------:R-:W-:Y:S02]  /*56b0*/  ISETP.GT.AND P4, PT, R30, 0x18, PT ;  /* 0x000000181e00780c */ /* 0x000fe40003f84270 */
[----:B------:R-:W-:Y:S01]  /*56c0*/  FMNMX.FTZ R24, R163, R20, !PT ;  /* 0x00000014a3187209 */ /* 0x000fe20007810000 */
[----:B------:R-:W-:Y:S01]  /*56d0*/  MUFU.EX2 R15, R15 ;  /* 0x0000000f000f7308 */ /* 0x000fe20000000800 */
[----:B------:R-:W-:Y:S01]  /*56e0*/  FSEL R165, R36, -INF , P4 ;  /* 0xff80000024a57808 */ /* 0x000fe20002000000 */
[----:B------:R-:W-:Y:S01]  /*56f0*/  FFMA.FTZ R36, R47, R0, -R12 ;  /* 0x000000002f247223 */ /* 0x000fe2000001080c */
[----:B------:R-:W-:Y:S02]  /*5700*/  FMNMX.FTZ R24, R33, R24, !PT ;  /* 0x0000001821187209 */ /* 0x000fe40007810000 */
[----:B------:R-:W-:-:S02]  /*5710*/  ISETP.GT.AND P4, PT, R30, 0x20, PT ;  /* 0x000000201e00780c */ /* 0x000fc40003f84270 */
[----:B------:R-:W-:Y:S01]  /*5720*/  FMNMX.FTZ R24, R165, R24, !PT ;  /* 0x00000018a5187209 */ /* 0x000fe20007810000 */
[----:B------:R0:W-:Y:S01]  /*5730*/  MUFU.EX2 R20, R197 ;  /* 0x000000c500147308 */ /* 0x0001e20000000800 */
[----:B------:R-:W-:Y:S01]  /*5740*/  FSEL R167, R40, -INF , P4 ;  /* 0xff80000028a77808 */ /* 0x000fe20002000000 */
[--C-:B------:R-:W-:Y:S01]  /*5750*/  FFMA.FTZ R40, R39, R0, -R12.reuse ;  /* 0x0000000027287223 */ /* 0x100fe2000001080c */
[----:B------:R-:W-:Y:S01]  /*5760*/  FMNMX.FTZ R24, R37, R24, !PT ;  /* 0x0000001825187209 */ /* 0x000fe20007810000 */
[--C-:B------:R-:W-:Y:S01]  /*5770*/  FFMA.FTZ R39, R55, R0, -R12.reuse ;  /* 0x0000000037277223 */ /* 0x100fe2000001080c */
[----:B------:R-:W-:Y:S02]  /*5780*/  ISETP.GT.AND P4, PT, R30, 0x28, PT ;  /* 0x000000281e00780c */ /* 0x000fe40003f84270 */
[----:B------:R-:W-:Y:S01]  /*5790*/  FMNMX.FTZ R26, R167, R24, !PT ;  /* 0x00000018a71a7209 */ /* 0x000fe20007810000 */
[----:B------:R-:W-:Y:S01]  /*57a0*/  MUFU.EX2 R13, R13 ;  /* 0x0000000d000d7308 */ /* 0x000fe20000000800 */
[----:B------:R-:W-:Y:S01]  /*57b0*/  FSEL R195, R44, -INF , P4 ;  /* 0xff8000002cc37808 */ /* 0x000fe20002000000 */
[----:B------:R-:W-:Y:S01]  /*57c0*/  FFMA.FTZ R44, R75, R0, -R12 ;  /* 0x000000004b2c7223 */ /* 0x000fe2000001080c */
[----:B------:R-:W-:-:S02]  /*57d0*/  FMNMX.FTZ R26, R41, R26, !PT ;  /* 0x0000001a291a7209 */ /* 0x000fc40007810000 */
[----:B------:R-:W-:Y:S02]  /*57e0*/  ISETP.GT.AND P4, PT, R30, 0x30, PT ;  /* 0x000000301e00780c */ /* 0x000fe40003f84270 */
[----:B------:R-:W-:Y:S01]  /*57f0*/  FMNMX.FTZ R26, R195, R26, !PT ;  /* 0x0000001ac31a7209 */ /* 0x000fe20007810000 */
[----:B------:R1:W-:Y:S01]  /*5800*/  MUFU.EX2 R24, R28 ;  /* 0x0000001c00187308 */ /* 0x0003e20000000800 */
[----:B0-----:R-:W-:Y:S02]  /*5810*/  FSEL R197, R48, -INF , P4 ;  /* 0xff80000030c57808 */ /* 0x001fe40002000000 */
[----:B------:R-:W-:Y:S02]  /*5820*/  FMNMX.FTZ R26, R45, R26, !PT ;  /* 0x0000001a2d1a7209 */ /* 0x000fe40007810000 */
[----:B------:R-:W-:Y:S02]  /*5830*/  ISETP.GT.AND P4, PT, R30, 0x38, PT ;  /* 0x000000381e00780c */ /* 0x000fe40003f84270 */
[----:B------:R-:W-:Y:S01]  /*5840*/  FSEL R81, R81, -INF , P5 ;  /* 0xff80000051517808 */ /* 0x000fe20002800000 */
[----:B------:R-:W-:Y:S01]  /*5850*/  MUFU.EX2 R39, R39 ;  /* 0x0000002700277308 */ /* 0x000fe20000000800 */
[----:B-1----:R-:W-:-:S02]  /*5860*/  FMNMX.FTZ R28, R197, R26, !PT ;  /* 0x0000001ac51c7209 */ /* 0x002fc40007810000 */
[----:B------:R-:W-:Y:S02]  /*5870*/  FSEL R199, R52, -INF , P4 ;  /* 0xff80000034c77808 */ /* 0x000fe40002000000 */
[----:B------:R-:W-:Y:S02]  /*5880*/  FMNMX.FTZ R28, R49, R28, !PT ;  /* 0x0000001c311c7209 */ /* 0x000fe40007810000 */
[----:B------:R-:W-:Y:S01]  /*5890*/  ISETP.GT.AND P4, PT, R30, 0x40, PT ;  /* 0x000000401e00780c */ /* 0x000fe20003f84270 */
[----:B------:R0:W-:Y:S01]  /*58a0*/  MUFU.EX2 R26, R175 ;  /* 0x000000af001a7308 */ /* 0x0001e20000000800 */
[----:B------:R-:W-:Y:S02]  /*58b0*/  FMNMX.FTZ R28, R199, R28, !PT ;  /* 0x0000001cc71c7209 */ /* 0x000fe40007810000 */
[----:B------:R-:W-:Y:S02]  /*58c0*/  FSEL R201, R56, -INF , P4 ;  /* 0xff80000038c97808 */ /* 0x000fe40002000000 */
[----:B------:R-:W-:-:S02]  /*58d0*/  FMNMX.FTZ R28, R53, R28, !PT ;  /* 0x0000001c351c7209 */ /* 0x000fc40007810000 */
[----:B------:R-:W-:Y:S01]  /*58e0*/  ISETP.GT.AND P4, PT, R30, 0x48, PT ;  /* 0x000000481e00780c */ /* 0x000fe20003f84270 */
[----:B------:R-:W1:Y:S01]  /*58f0*/  MUFU.EX2 R44, R44 ;  /* 0x0000002c002c7308 */ /* 0x000e620000000800 */
[----:B------:R-:W-:Y:S01]  /*5900*/  FMNMX.FTZ R32, R201, R28, !PT ;  /* 0x0000001cc9207209 */ /* 0x000fe20007810000 */
[-CC-:B0-----:R-:W-:Y:S01]  /*5910*/  FFMA.FTZ R175, R169, R0.reuse, -R12.reuse ;  /* 0x00000000a9af7223 */ /* 0x181fe2000001080c */
[----:B------:R-:W-:Y:S01]  /*5920*/  FSEL R171, R60, -INF , P4 ;  /* 0xff8000003cab7808 */ /* 0x000fe20002000000 */
[----:B------:R-:W-:Y:S01]  /*5930*/  FFMA.FTZ R169, R43, R0, -R12 ;  /* 0x000000002ba97223 */ /* 0x000fe2000001080c */
[----:B------:R-:W-:Y:S02]  /*5940*/  FMNMX.FTZ R32, R57, R32, !PT ;  /* 0x0000002039207209 */ /* 0x000fe40007810000 */
[----:B------:R-:W-:Y:S01]  /*5950*/  ISETP.GT.AND P4, PT, R30, 0x50, PT ;  /* 0x000000501e00780c */ /* 0x000fe20003f84270 */
[----:B------:R0:W-:Y:S01]  /*5960*/  MUFU.EX2 R28, R34 ;  /* 0x00000022001c7308 */ /* 0x0001e20000000800 */
[----:B------:R-:W-:-:S02]  /*5970*/  FMNMX.FTZ R32, R171, R32, !PT ;  /* 0x00000020ab207209 */ /* 0x000fc40007810000 */
[----:B------:R-:W-:Y:S02]  /*5980*/  FSEL R203, R64, -INF , P4 ;  /* 0xff80000040cb7808 */ /* 0x000fe40002000000 */
[----:B------:R-:W-:Y:S02]  /*5990*/  FMNMX.FTZ R32, R61, R32, !PT ;  /* 0x000000203d207209 */ /* 0x000fe40007810000 */
[----:B------:R-:W-:Y:S01]  /*59a0*/  ISETP.GT.AND P4, PT, R30, 0x58, PT ;  /* 0x000000581e00780c */ /* 0x000fe20003f84270 */
[----:B------:R-:W-:Y:S01]  /*59b0*/  MUFU.EX2 R175, R175 ;  /* 0x000000af00af7308 */ /* 0x000fe20000000800 */
[----:B0-----:R-:W-:Y:S02]  /*59c0*/  FMNMX.FTZ R34, R203, R32, !PT ;  /* 0x00000020cb227209 */ /* 0x001fe40007810000 */
[----:B------:R-:W-:Y:S02]  /*59d0*/  FSEL R47, R68, -INF , P4 ;  /* 0xff800000442f7808 */ /* 0x000fe40002000000 */
[----:B------:R-:W-:-:S02]  /*59e0*/  FMNMX.FTZ R34, R65, R34, !PT ;  /* 0x0000002241227209 */ /* 0x000fc40007810000 */
[----:B------:R-:W-:Y:S01]  /*59f0*/  ISETP.GT.AND P4, PT, R30, 0x60, PT ;  /* 0x000000601e00780c */ /* 0x000fe20003f84270 */
[----:B------:R0:W-:Y:S01]  /*5a00*/  MUFU.EX2 R32, R36 ;  /* 0x0000002400207308 */ /* 0x0001e20000000800 */
[----:B------:R-:W-:Y:S02]  /*5a10*/  FMNMX.FTZ R34, R47, R34, !PT ;  /* 0x000000222f227209 */ /* 0x000fe40007810000 */
[----:B------:R-:W-:Y:S02]  /*5a20*/  FSEL R43, R72, -INF , P4 ;  /* 0xff800000482b7808 */ /* 0x000fe40002000000 */
[----:B------:R-:W-:Y:S02]  /*5a30*/  FMNMX.FTZ R34, R69, R34, !PT ;  /* 0x0000002245227209 */ /* 0x000fe40007810000 */
[----:B------:R-:W-:Y:S01]  /*5a40*/  ISETP.GT.AND P4, PT, R30, 0x68, PT ;  /* 0x000000681e00780c */ /* 0x000fe20003f84270 */
[----:B------:R-:W-:Y:S01]  /*5a50*/  MUFU.EX2 R169, R169 ;  /* 0x000000a900a97308 */ /* 0x000fe20000000800 */
[----:B0-----:R-:W-:-:S02]  /*5a60*/  FMNMX.FTZ R36, R43, R34, !PT ;  /* 0x000000222b247209 */ /* 0x001fc40007810000 */
[----:B------:R-:W-:Y:S02]  /*5a70*/  FSEL R205, R76, -INF , P4 ;  /* 0xff8000004ccd7808 */ /* 0x000fe40002000000 */
[----:B------:R-:W-:Y:S02]  /*5a80*/  FMNMX.FTZ R36, R73, R36, !PT ;  /* 0x0000002449247209 */ /* 0x000fe40007810000 */
[----:B------:R-:W-:Y:S01]  /*5a90*/  ISETP.GT.AND P4, PT, R30, 0x70, PT ;  /* 0x000000701e00780c */ /* 0x000fe20003f84270 */
[----:B------:R0:W-:Y:S01]  /*5aa0*/  MUFU.EX2 R34, R51 ;  /* 0x0000003300227308 */ /* 0x0001e20000000800 */
[----:B------:R-:W-:Y:S02]  /*5ab0*/  FMNMX.FTZ R38, R205, R36, !PT ;  /* 0x00000024cd267209 */ /* 0x000fe40007810000 */
[----:B------:R-:W-:Y:S02]  /*5ac0*/  FSEL R207, R80, -INF , P4 ;  /* 0xff80000050cf7808 */ /* 0x000fe40002000000 */
[----:B------:R-:W-:-:S02]  /*5ad0*/  FMNMX.FTZ R38, R77, R38, !PT ;  /* 0x000000264d267209 */ /* 0x000fc40007810000 */
[C---:B------:R-:W-:Y:S01]  /*5ae0*/  ISETP.GT.AND P4, PT, R30.reuse, 0x78, PT ;  /* 0x000000781e00780c */ /* 0x040fe20003f84270 */
[----:B------:R2:W-:Y:S01]  /*5af0*/  MUFU.EX2 R36, R40 ;  /* 0x0000002800247308 */ /* 0x0005e20000000800 */
[----:B------:R-:W-:Y:S01]  /*5b00*/  FMNMX.FTZ R38, R207, R38, !PT ;  /* 0x00000026cf267209 */ /* 0x000fe20007810000 */
[-CC-:B0-----:R-:W-:Y:S01]  /*5b10*/  FFMA.FTZ R51, R63, R0.reuse, -R12.reuse ;  /* 0x000000003f337223 */ /* 0x181fe2000001080c */
[----:B------:R-:W-:Y:S01]  /*5b20*/  ISETP.GT.AND P5, PT, R30, 0x79, PT ;  /* 0x000000791e00780c */ /* 0x000fe20003fa4270 */
[-CC-:B------:R-:W-:Y:S01]  /*5b30*/  FFMA.FTZ R30, R21, R0.reuse, -R12.reuse ;  /* 0x00000000151e7223 */ /* 0x180fe2000001080c */
[----:B------:R-:W-:Y:S01]  /*5b40*/  FSEL R209, R84, -INF , P4 ;  /* 0xff80000054d17808 */ /* 0x000fe20002000000 */
[--C-:B------:R-:W-:Y:S01]  /*5b50*/  FFMA.FTZ R21, R3, R0, -R12.reuse ;  /* 0x0000000003157223 */ /* 0x100fe2000001080c */
[----:B------:R-:W-:Y:S01]  /*5b60*/  FMNMX.FTZ R38, R81, R38, !PT ;  /* 0x0000002651267209 */ /* 0x000fe20007810000 */
[----:B------:R-:W-:Y:S01]  /*5b70*/  MUFU.EX2 R51, R51 ;  /* 0x0000003300337308 */ /* 0x000fe20000000800 */
[----:B------:R-:W-:Y:S01]  /*5b80*/  FSEL R85, R85, -INF , P5 ;  /* 0xff80000055557808 */ /* 0x000fe20002800000 */
[----:B--2---:R-:W-:Y:S01]  /*5b90*/  FFMA.FTZ R40, R59, R0, -R12 ;  /* 0x000000003b287223 */ /* 0x004fe2000001080c */
[----:B------:R-:W-:-:S04]  /*5ba0*/  FMNMX.FTZ R38, R209, R38, !PT ;  /* 0x00000026d1267209 */ /* 0x000fc80007810000 */
[----:B------:R-:W-:Y:S01]  /*5bb0*/  FMNMX.FTZ R42, R85, R38, !PT ;  /* 0x00000026552a7209 */ /* 0x000fe20007810000 */
[----:B------:R-:W-:Y:S01]  /*5bc0*/  MUFU.EX2 R40, R40 ;  /* 0x0000002800287308 */ /* 0x000fe20000000800 */
[----:B------:R-:W-:-:S03]  /*5bd0*/  FFMA.FTZ R38, R67, R0, -R12 ;  /* 0x0000000043267223 */ /* 0x000fc6000001080c */
[----:B------:R-:W0:Y:S04]  /*5be0*/  SHFL.BFLY PT, R55, R42, 0x2, 0x1f ;  /* 0x0c401f002a377f89 */ /* 0x000e2800000e0000 */
[----:B------:R-:W-:Y:S08]  /*5bf0*/  MUFU.EX2 R30, R30 ;  /* 0x0000001e001e7308 */ /* 0x000ff00000000800 */
[----:B------:R-:W-:Y:S08]  /*5c00*/  MUFU.EX2 R21, R21 ;  /* 0x0000001500157308 */ /* 0x000ff00000000800 */
[----:B------:R-:W-:Y:S01]  /*5c10*/  MUFU.EX2 R38, R38 ;  /* 0x0000002600267308 */ /* 0x000fe20000000800 */
[----:B------:R-:W-:-:S02]  /*5c20*/  WARPGROUP.DEPBAR.LE gsb0, 0x0 ;  /* 0x00008000000079c5 */ /* 0x000fc40000010000 */
[----:B0-----:R-:W-:Y:S01]  /*5c30*/  FMNMX.FTZ R3, R42, R55, !PT ;  /* 0x000000372a037209 */ /* 0x001fe20007810000 */
[----:B------:R-:W-:Y:S01]  /*5c40*/  WARPGROUP.ARRIVE ;  /* 0x00000000000079c5 */ /* 0x000fe20000000000 */
[-CC-:B------:R-:W-:Y:S01]  /*5c50*/  FFMA.FTZ R42, R71, R0.reuse, -R12.reuse ;  /* 0x00000000472a7223 */ /* 0x180fe2000001080c */
[----:B------:R-:W-:Y:S02]  /*5c60*/  FFMA.FTZ R55, R79, R0, -R12 ;  /* 0x000000004f377223 */ /* 0x000fe4000001080c */
[----:B------:R-:W-:Y:S01]  /*5c70*/  MUFU.EX2 R46, R46 ;  /* 0x0000002e002e7308 */ /* 0x000fe20000000800 */
[----:B------:R-:W0:Y:S01]  /*5c80*/  SHFL.BFLY PT, R48, R3, 0x1, 0x1f ;  /* 0x0c201f0003307f89 */ /* 0x000e2200000e0000 */
[----:B-1----:R-:W-:-:S06]  /*5c90*/  F2FP.F16.F32.PACK_AB R157, R44, R13 ;  /* 0x0000000d2c9d723e */ /* 0x002fcc00000000ff */
[----:B------:R-:W-:Y:S08]  /*5ca0*/  MUFU.EX2 R42, R42 ;  /* 0x0000002a002a7308 */ /* 0x000ff00000000800 */
[----:B------:R-:W-:Y:S08]  /*5cb0*/  MUFU.EX2 R55, R55 ;  /* 0x0000003700377308 */ /* 0x000ff00000000800 */
[----:B------:R-:W-:Y:S01]  /*5cc0*/  MUFU.EX2 R31, R31 ;  /* 0x0000001f001f7308 */ /* 0x000fe20000000800 */
[----:B0-----:R-:W-:Y:S01]  /*5cd0*/  FMNMX.FTZ R7, R3, R48, !PT ;  /* 0x0000003003077209 */ /* 0x001fe20007810000 */
[-CC-:B------:R-:W-:Y:S01]  /*5ce0*/  FFMA.FTZ R48, R83, R0.reuse, -R12.reuse ;  /* 0x0000000053307223 */ /* 0x180fe2000001080c */
[----:B------:R-:W-:Y:S01]  /*5cf0*/  FSEL R3, R4, RZ, P3 ;  /* 0x000000ff04037208 */ /* 0x000fe20001800000 */
[-C--:B------:R-:W-:Y:S01]  /*5d00*/  FFMA.FTZ R12, R87, R0.reuse, -R12 ;  /* 0x00000000570c7223 */ /* 0x080fe2000001080c */
[C---:B------:R-:W-:Y:S01]  /*5d10*/  FSETP.NEU.FTZ.AND P4, PT, R7.reuse, -INF , PT ;  /* 0xff8000000700780b */ /* 0x040fe20003f9d000 */
[-C--:B------:R-:W-:Y:S01]  /*5d20*/  FMUL.FTZ R50, R7, R0.reuse ;  /* 0x0000000007327220 */ /* 0x080fe20000410000 */
[----:B------:R-:W-:Y:S01]  /*5d30*/  PLOP3.LUT P3, PT, PT, PT, UP1, 0x80, 0x0 ;  /* 0x000000000000781c */ /* 0x000fe20003f6f018 */
[----:B------:R-:W-:Y:S01]  /*5d40*/  FADD.FTZ R3, -R3, R10 ;  /* 0x0000000a03037221 */ /* 0x000fe20000010100 */
[----:B------:R-:W-:Y:S01]  /*5d50*/  IMAD.U32 R10, RZ, RZ, UR7 ;  /* 0x00000007ff0a7e24 */ /* 0x000fe2000f8e00ff */
[----:B------:R-:W-:Y:S01]  /*5d60*/  UMOV UR7, 0x40000040 ;  /* 0x4000004000077882 */ /* 0x000fe20000000000 */
[----:B------:R-:W-:Y:S01]  /*5d70*/  FSEL R50, R50, RZ, P4 ;  /* 0x000000ff32327208 */ /* 0x000fe20002000000 */
[----:B------:R-:W-:Y:S01]  /*5d80*/  HGMMA.64x128x16.F32 R88, R152, gdesc[UR4].tnspB, R88, gsb0 ;  /* 0x41e0000498587df0 */ /* 0x000fe20008000858 */
[-C--:B------:R-:W-:Y:S01]  /*5d90*/  FMUL.FTZ R52, R3, R0.reuse ;  /* 0x0000000003347220 */ /* 0x080fe20000410000 */
[----:B------:R-:W-:Y:S01]  /*5da0*/  @!P1 VIADD R10, R10, 0x34840 ;  /* 0x000348400a0a9836 */ /* 0x000fe20000000000 */
[----:B------:R-:W-:Y:S01]  /*5db0*/  MUFU.EX2 R48, R48 ;  /* 0x0000003000307308 */ /* 0x000fe20000000800 */
[-CC-:B------:R-:W-:Y:S01]  /*5dc0*/  FFMA.FTZ R180, R2, R0.reuse, -R50.reuse ;  /* 0x0000000002b47223 */ /* 0x180fe20000010832 */
[----:B------:R-:W-:Y:S01]  /*5dd0*/  FSEL R2, R7, RZ, P4 ;  /* 0x000000ff07027208 */ /* 0x000fe20002000000 */
[-CC-:B------:R-:W-:Y:S01]  /*5de0*/  FFMA.FTZ R25, R25, R0.reuse, -R50.reuse ;  /* 0x0000000019197223 */ /* 0x180fe20000010832 */
[-CC-:B------:R-:W-:Y:S01]  /*5df0*/  FFMA.FTZ R182, R161, R0.reuse, -R50.reuse ;  /* 0x00000000a1b67223 */ /* 0x180fe20000010832 */
[-CC-:B------:R-:W-:Y:S01]  /*5e00*/  FFMA.FTZ R29, R29, R0.reuse, -R50.reuse ;  /* 0x000000001d1d7223 */ /* 0x180fe20000010832 */
[-CC-:B------:R-:W-:Y:S01]  /*5e10*/  FFMA.FTZ R176, R163, R0.reuse, -R50.reuse ;  /* 0x00000000a3b07223 */ /* 0x180fe20000010832 */
[----:B------:R-:W-:Y:S01]  /*5e20*/  FADD.FTZ R3, -R2, R11 ;  /* 0x0000000b02037221 */ /* 0x000fe20000010100 */
[----:B------:R-:W-:Y:S01]  /*5e30*/  MUFU.EX2 R180, R180 ;  /* 0x000000b400b47308 */ /* 0x000fe20000000800 */
[-CC-:B------:R-:W-:Y:S01]  /*5e40*/  FFMA.FTZ R33, R33, R0.reuse, -R50.reuse ;  /* 0x0000000021217223 */ /* 0x180fe20000010832 */
[-CC-:B------:R-:W-:Y:S01]  /*5e50*/  FFMA.FTZ R11, R57, R0.reuse, -R50.reuse ;  /* 0x00000000390b7223 */ /* 0x180fe20000010832 */
[-C--:B------:R-:W-:Y:S01]  /*5e60*/  FMUL.FTZ R3, R3, R0.reuse ;  /* 0x0000000003037220 */ /* 0x080fe20000410000 */
[-C--:B------:R-:W-:Y:S01]  /*5e70*/  FFMA.FTZ R178, R165, R0.reuse, -R50 ;  /* 0x00000000a5b27223 */ /* 0x080fe20000010832 */
[----:B------:R-:W-:Y:S01]  /*5e80*/  @!P1 PRMT R10, RZ, 0x654, R10 ;  /* 0x00000654ff0a9816 */ /* 0x000fe2000000000a */
        /* <DEDUP_REMOVED lines=19> */
[----:B0-----:R-:W-:Y:S01]  /*5fc0*/  FFMA.FTZ R57, R2, R5, R181 ;  /* 0x0000000502397223 */ /* 0x001fe200000100b5 */
[-CC-:B------:R-:W-:Y:S01]  /*5fd0*/  FFMA.FTZ R43, R43, R0.reuse, -R50.reuse ;  /* 0x000000002b2b7223 */ /* 0x180fe20000010832 */
[-CC-:B------:R-:W-:Y:S01]  /*5fe0*/  FFMA.FTZ R73, R73, R0.reuse, -R50.reuse ;  /* 0x0000000049497223 */ /* 0x180fe20000010832 */
[-CC-:B------:R-:W-:Y:S01]  /*5ff0*/  FFMA.FTZ R205, R205, R0.reuse, -R50.reuse ;  /* 0x00000000cdcd7223 */ /* 0x180fe20000010832 */
[-CC-:B------:R-:W-:Y:S01]  /*6000*/  FFMA.FTZ R77, R77, R0.reuse, -R50.reuse ;  /* 0x000000004d4d7223 */ /* 0x180fe20000010832 */
[-CC-:B------:R-:W-:Y:S01]  /*6010*/  FFMA.FTZ R207, R207, R0.reuse, -R50.reuse ;  /* 0x00000000cfcf7223 */ /* 0x180fe20000010832 */
[----:B------:R-:W-:Y:S01]  /*6020*/  FFMA.FTZ R81, R81, R0, -R50 ;  /* 0x0000000051517223 */ /* 0x000fe20000010832 */
[----:B------:R-:W0:Y:S01]  /*6030*/  MUFU.EX2 R182, R182 ;  /* 0x000000b600b67308 */ /* 0x000e220000000800 */
[----:B-1----:R-:W-:Y:S01]  /*6040*/  FFMA.FTZ R6, R3, R6, R180 ;  /* 0x0000000603067223 */ /* 0x002fe200000100b4 */
[-CC-:B------:R-:W-:Y:S01]  /*6050*/  FFMA.FTZ R209, R209, R0.reuse, -R50.reuse ;  /* 0x00000000d1d17223 */ /* 0x180fe20000010832 */
[----:B------:R-:W-:Y:S01]  /*6060*/  FFMA.FTZ R50, R85, R0, -R50 ;  /* 0x0000000055327223 */ /* 0x000fe20000010832 */
[----:B------:R-:W-:Y:S01]  /*6070*/  @!P1 VIADD R52, R54, 0x34860 ;  /* 0x0003486036349836 */ /* 0x000fe20000000000 */
[----:B------:R-:W-:Y:S01]  /*6080*/  UMOV UR6, UR36 ;  /* 0x0000002400067c82 */ /* 0x000fe20008000000 */
[----:B------:R-:W-:-:S02]  /*6090*/  F2FP.F16.F32.PACK_AB R181, R14, R181 ;  /* 0x000000b50eb5723e */ /* 0x000fc400000000ff */
[----:B------:R-:W1:Y:S01]  /*60a0*/  MUFU.EX2 R29, R29 ;  /* 0x0000001d001d7308 */ /* 0x000e620000000800 */
[C---:B--2---:R-:W-:Y:S01]  /*60b0*/  FADD.FTZ R59, R25.reuse, R6 ;  /* 0x00000006193b7221 */ /* 0x044fe20000010000 */
[----:B------:R-:W-:Y:S01]  /*60c0*/  FADD.FTZ R6, R14, R57 ;  /* 0x000000390e067221 */ /* 0x000fe20000010000 */
[----:B------:R-:W-:Y:S02]  /*60d0*/  F2FP.F16.F32.PACK_AB R180, R25, R180 ;  /* 0x000000b419b4723e */ /* 0x000fe400000000ff */
[----:B------:R-:W-:Y:S01]  /*60e0*/  @!P1 PRMT R52, RZ, 0x654, R52 ;  /* 0x00000654ff349816 */ /* 0x000fe20000000034 */
[----:B------:R-:W-:Y:S01]  /*60f0*/  FADD.FTZ R57, R183, R6 ;  /* 0x00000006b7397221 */ /* 0x000fe20000010000 */
[C---:B------:R-:W-:Y:S01]  /*6100*/  F2FP.F16.F32.PACK_AB R183, R20.reuse, R183 ;  /* 0x000000b714b7723e */ /* 0x040fe200000000ff */
[----:B------:R-:W2:Y:S01]  /*6110*/  MUFU.EX2 R176, R176 ;  /* 0x000000b000b07308 */ /* 0x000ea20000000800 */
[----:B------:R-:W-:Y:S01]  /*6120*/  F2FP.F16.F32.PACK_AB R171, R39, R36 ;  /* 0x0000002427ab723e */ /* 0x000fe200000000ff */
[----:B------:R-:W-:Y:S01]  /*6130*/  FADD.FTZ R6, R20, R57 ;  /* 0x0000003914067221 */ /* 0x000fe20000010000 */
[----:B------:R-:W-:-:S02]  /*6140*/  F2FP.F16.F32.PACK_AB R165, R40, R27 ;  /* 0x0000001b28a5723e */ /* 0x000fc400000000ff */
[----:B------:R-:W-:Y:S01]  /*6150*/  F2FP.F16.F32.PACK_AB R167, R51, R30 ;  /* 0x0000001e33a7723e */ /* 0x000fe200000000ff */
[----:B------:R-:W-:Y:S01]  /*6160*/  FADD.FTZ R57, R177, R6 ;  /* 0x00000006b1397221 */ /* 0x000fe20000010000 */
[----:B------:R-:W-:Y:S01]  /*6170*/  F2FP.F16.F32.PACK_AB R177, R24, R177 ;  /* 0x000000b118b1723e */ /* 0x000fe200000000ff */
[----:B------:R-:W3:Y:S01]  /*6180*/  MUFU.EX2 R33, R33 ;  /* 0x0000002100217308 */ /* 0x000ee20000000800 */
[----:B------:R-:W-:Y:S01]  /*6190*/  F2FP.F16.F32.PACK_AB R161, R38, R21 ;  /* 0x0000001526a1723e */ /* 0x000fe200000000ff */
[----:B------:R-:W-:Y:S01]  /*61a0*/  FADD.FTZ R6, R24, R57 ;  /* 0x0000003918067221 */ /* 0x000fe20000010000 */
[----:B------:R-:W-:Y:S02]  /*61b0*/  F2FP.F16.F32.PACK_AB R163, R42, R15 ;  /* 0x0000000f2aa3723e */ /* 0x000fe400000000ff */
[----:B------:R-:W-:Y:S01]  /*61c0*/  F2FP.F16.F32.PACK_AB R159, R55, R46 ;  /* 0x0000002e379f723e */ /* 0x000fe200000000ff */
[----:B------:R-:W-:Y:S01]  /*61d0*/  FADD.FTZ R57, R179, R6 ;  /* 0x00000006b3397221 */ /* 0x000fe20000010000 */
[C---:B------:R-:W-:Y:S01]  /*61e0*/  F2FP.F16.F32.PACK_AB R179, R26.reuse, R179 ;  /* 0x000000b31ab3723e */ /* 0x040fe200000000ff */
[----:B------:R-:W4:Y:S02]  /*61f0*/  MUFU.EX2 R178, R178 ;  /* 0x000000b200b27308 */ /* 0x000f240000000800 */
[----:B------:R-:W-:-:S04]  /*6200*/  FADD.FTZ R6, R26, R57 ;  /* 0x000000391a067221 */ /* 0x000fc80000010000 */
[----:B------:R-:W-:Y:S01]  /*6210*/  FADD.FTZ R57, R173, R6 ;  /* 0x00000006ad397221 */ /* 0x000fe20000010000 */
[C---:B------:R-:W-:Y:S01]  /*6220*/  F2FP.F16.F32.PACK_AB R173, R28.reuse, R173 ;  /* 0x000000ad1cad723e */ /* 0x040fe200000000ff */
[----:B------:R-:W5:Y:S02]  /*6230*/  MUFU.EX2 R37, R37 ;  /* 0x0000002500257308 */ /* 0x000f640000000800 */
[----:B------:R-:W-:-:S06]  /*6240*/  FADD.FTZ R6, R28, R57 ;  /* 0x000000391c067221 */ /* 0x000fcc0000010000 */
[----:B------:R-:W5:Y:S08]  /*6250*/  MUFU.EX2 R172, R172 ;  /* 0x000000ac00ac7308 */ /* 0x000f700000000800 */
[----:B------:R-:W5:Y:S08]  /*6260*/  MUFU.EX2 R41, R41 ;  /* 0x0000002900297308 */ /* 0x000f700000000800 */
[----:B------:R-:W5:Y:S08]  /*6270*/  MUFU.EX2 R174, R174 ;  /* 0x000000ae00ae7308 */ /* 0x000f700000000800 */
[----:B------:R-:W5:Y:S08]  /*6280*/  MUFU.EX2 R45, R45 ;  /* 0x0000002d002d7308 */ /* 0x000f700000000800 */
[----:B------:R-:W5:Y:S08]  /*6290*/  MUFU.EX2 R168, R168 ;  /* 0x000000a800a87308 */ /* 0x000f700000000800 */
[----:B------:R-:W5:Y:S08]  /*62a0*/  MUFU.EX2 R49, R49 ;  /* 0x0000003100317308 */ /* 0x000f700000000800 */
[----:B------:R-:W5:Y:S01]  /*62b0*/  MUFU.EX2 R170, R170 ;  /* 0x000000aa00aa7308 */ /* 0x000f620000000800 */
[----:B------:R-:W-:-:S02]  /*62c0*/  WARPGROUP.DEPBAR.LE gsb0, 0x0 ;  /* 0x00008000000079c5 */ /* 0x000fc40000010000 */
[----:B------:R0:W-:Y:S01]  /*62d0*/  @!P1 SYNCS.ARRIVE.TRANS64.RED.A1T0 RZ, [R10+URZ], RZ ;  /* 0x000000ff0aff99a7 */ /* 0x0001e2000810043f */
[----:B------:R-:W-:-:S04]  /*62e0*/  F2FP.F16.F32.PACK_AB R153, R48, R31 ;  /* 0x0000001f3099723e */ /* 0x000fc800000000ff */
[----:B------:R2:W-:Y:S01]  /*62f0*/  MUFU.EX2 R162, R47 ;  /* 0x0000002f00a27308 */ /* 0x0005e20000000800 */
[----:B0-----:R-:W-:Y:S01]  /*6300*/  FADD.FTZ R10, R182, R59 ;  /* 0x0000003bb60a7221 */ /* 0x001fe20000010000 */
[C---:B-1----:R-:W-:Y:S01]  /*6310*/  F2FP.F16.F32.PACK_AB R182, R29.reuse, R182 ;  /* 0x000000b61db6723e */ /* 0x042fe200000000ff */
[----:B------:R0:W-:Y:S05]  /*6320*/  @!P1 SYNCS.ARRIVE.TRANS64.RED.A1T0 RZ, [R52+URZ], RZ ;  /* 0x000000ff34ff99a7 */ /* 0x0001ea000810043f */
[----:B------:R-:W1:Y:S01]  /*6330*/  MUFU.EX2 R53, R53 ;  /* 0x0000003500357308 */ /* 0x000e620000000800 */
[----:B------:R-:W-:Y:S01]  /*6340*/  FADD.FTZ R59, R29, R10 ;  /* 0x0000000a1d3b7221 */ /* 0x000fe20000010000 */
[----:B--2---:R-:W-:Y:S01]  /*6350*/  FADD.FTZ R47, R175, R6 ;  /* 0x00000006af2f7221 */ /* 0x004fe20000010000 */
[----:B------:R-:W-:-:S02]  /*6360*/  F2FP.F16.F32.PACK_AB R175, R32, R175 ;  /* 0x000000af20af723e */ /* 0x000fc400000000ff */
[----:B------:R-:W-:Y:S01]  /*6370*/  FADD.FTZ R10, R176, R59 ;  /* 0x0000003bb00a7221 */ /* 0x000fe20000010000 */
[----:B------:R-:W-:Y:S01]  /*6380*/  FADD.FTZ R6, R32, R47 ;  /* 0x0000002f20067221 */ /* 0x000fe20000010000 */
[C---:B---3--:R-:W-:Y:S01]  /*6390*/  F2FP.F16.F32.PACK_AB R176, R33.reuse, R176 ;  /* 0x000000b021b0723e */ /* 0x048fe200000000ff */
[----:B------:R-:W2:Y:S01]  /*63a0*/  MUFU.EX2 R164, R164 ;  /* 0x000000a400a47308 */ /* 0x000ea20000000800 */
[----:B------:R-:W-:Y:S01]  /*63b0*/  FADD.FTZ R59, R33, R10 ;  /* 0x0000000a213b7221 */ /* 0x000fe20000010000 */
[----:B------:R-:W-:Y:S01]  /*63c0*/  FADD.FTZ R25, R169, R6 ;  /* 0x00000006a9197221 */ /* 0x000fe20000010000 */
[----:B------:R-:W-:Y:S02]  /*63d0*/  F2FP.F16.F32.PACK_AB R169, R34, R169 ;  /* 0x000000a922a9723e */ /* 0x000fe400000000ff */
[----:B----4-:R-:W-:Y:S01]  /*63e0*/  FADD.FTZ R10, R178, R59 ;  /* 0x0000003bb20a7221 */ /* 0x010fe20000010000 */
[----:B------:R-:W-:Y:S01]  /*63f0*/  FADD.FTZ R25, R34, R25 ;  /* 0x0000001922197221 */ /* 0x000fe20000010000 */
[C---:B-----5:R-:W-:Y:S01]  /*6400*/  F2FP.F16.F32.PACK_AB R178, R37.reuse, R178 ;  /* 0x000000b225b2723e */ /* 0x060fe200000000ff */
[----:B------:R-:W3:Y:S01]  /*6410*/  MUFU.EX2 R11, R11 ;  /* 0x0000000b000b7308 */ /* 0x000ee20000000800 */
[----:B------:R-:W-:-:S04]  /*6420*/  FADD.FTZ R59, R37, R10 ;  /* 0x0000000a253b7221 */ /* 0x000fc80000010000 */
[----:B------:R-:W-:Y:S01]  /*6430*/  FADD.FTZ R10, R172, R59 ;  /* 0x0000003bac0a7221 */ /* 0x000fe20000010000 */
[C---:B------:R-:W-:Y:S02]  /*6440*/  F2FP.F16.F32.PACK_AB R172, R41.reuse, R172 ;  /* 0x000000ac29ac723e */ /* 0x040fe400000000ff */
[----:B------:R-:W4:Y:S01]  /*6450*/  MUFU.EX2 R166, R166 ;  /* 0x000000a600a67308 */ /* 0x000f220000000800 */
[----:B------:R-:W-:-:S04]  /*6460*/  FADD.FTZ R59, R41, R10 ;  /* 0x0000000a293b7221 */ /* 0x000fc80000010000 */
[----:B------:R-:W-:Y:S01]  /*6470*/  FADD.FTZ R10, R174, R59 ;  /* 0x0000003bae0a7221 */ /* 0x000fe20000010000 */
[C---:B------:R-:W-:Y:S02]  /*6480*/  F2FP.F16.F32.PACK_AB R174, R45.reuse, R174 ;  /* 0x000000ae2dae723e */ /* 0x040fe400000000ff */
[----:B------:R-:W5:Y:S01]  /*6490*/  MUFU.EX2 R5, R61 ;  /* 0x0000003d00057308 */ /* 0x000f620000000800 */
[----:B------:R-:W-:-:S04]  /*64a0*/  FADD.FTZ R57, R45, R10 ;  /* 0x0000000a2d397221 */ /* 0x000fc80000010000 */
[----:B------:R-:W-:Y:S01]  /*64b0*/  FADD.FTZ R10, R168, R57 ;  /* 0x00000039a80a7221 */ /* 0x000fe20000010000 */
[C---:B------:R-:W-:Y:S02]  /*64c0*/  F2FP.F16.F32.PACK_AB R168, R49.reuse, R168 ;  /* 0x000000a831a8723e */ /* 0x040fe400000000ff */
[----:B------:R-:W0:Y:S01]  /*64d0*/  MUFU.EX2 R160, R160 ;  /* 0x000000a000a07308 */ /* 0x000e220000000800 */
[----:B------:R-:W-:Y:S01]  /*64e0*/  FADD.FTZ R47, R49, R10 ;  /* 0x0000000a312f7221 */ /* 0x000fe20000010000 */
[----:B------:R-:W-:-:S03]  /*64f0*/  FADD.FTZ R10, R36, R25 ;  /* 0x00000019240a7221 */ /* 0x000fc60000010000 */
[----:B------:R-:W-:Y:S01]  /*6500*/  FADD.FTZ R6, R170, R47 ;  /* 0x0000002faa067221 */ /* 0x000fe20000010000 */
[----:B------:R-:W-:Y:S01]  /*6510*/  FADD.FTZ R10, R39, R10 ;  /* 0x0000000a270a7221 */ /* 0x000fe20000010000 */
[C---:B-1----:R-:W-:Y:S01]  /*6520*/  F2FP.F16.F32.PACK_AB R170, R53.reuse, R170 ;  /* 0x000000aa35aa723e */ /* 0x042fe200000000ff */
[----:B------:R-:W1:Y:S01]  /*6530*/  MUFU.EX2 R65, R65 ;  /* 0x0000004100417308 */ /* 0x000e620000000800 */
[----:B------:R-:W-:-:S04]  /*6540*/  FADD.FTZ R25, R53, R6 ;  /* 0x0000000635197221 */ /* 0x000fc80000010000 */
[----:B--2---:R-:W-:Y:S01]  /*6550*/  FADD.FTZ R6, R164, R25 ;  /* 0x00000019a4067221 */ /* 0x004fe20000010000 */
[----:B------:R-:W-:Y:S01]  /*6560*/  FADD.FTZ R25, R27, R10 ;  /* 0x0000000a1b197221 */ /* 0x000fe20000010000 */
[C---:B---3--:R-:W-:Y:S01]  /*6570*/  F2FP.F16.F32.PACK_AB R164, R11.reuse, R164 ;  /* 0x000000a40ba4723e */ /* 0x048fe200000000ff */
[----:B------:R-:W2:Y:S01]  /*6580*/  MUFU.EX2 R69, R69 ;  /* 0x0000004500457308 */ /* 0x000ea20000000800 */
[----:B------:R-:W-:Y:S01]  /*6590*/  FADD.FTZ R29, R11, R6 ;  /* 0x000000060b1d7221 */ /* 0x000fe20000010000 */
[----:B------:R-:W-:Y:S01]  /*65a0*/  FADD.FTZ R25, R40, R25 ;  /* 0x0000001928197221 */ /* 0x000fe20000010000 */
[----:B------:R-:W-:Y:S02]  /*65b0*/  IMAD.MOV.U32 R11, RZ, RZ, R7 ;  /* 0x000000ffff0b7224 */ /* 0x000fe400078e0007 */
[----:B----4-:R-:W-:Y:S01]  /*65c0*/  FADD.FTZ R6, R166, R29 ;  /* 0x0000001da6067221 */ /* 0x010fe20000010000 */
[----:B------:R-:W-:Y:S01]  /*65d0*/  FADD.FTZ R10, R30, R25 ;  /* 0x000000191e0a7221 */ /* 0x000fe20000010000 */
[C---:B-----5:R-:W-:Y:S01]  /*65e0*/  F2FP.F16.F32.PACK_AB R166, R5.reuse, R166 ;  /* 0x000000a605a6723e */ /* 0x060fe200000000ff */
[----:B------:R-:W3:Y:S01]  /*65f0*/  MUFU.EX2 R156, R43 ;  /* 0x0000002b009c7308 */ /* 0x000ee20000000800 */
[----:B------:R-:W-:Y:S01]  /*6600*/  FADD.FTZ R25, R5, R6 ;  /* 0x0000000605197221 */ /* 0x000fe20000010000 */
[----:B------:R-:W-:-:S03]  /*6610*/  FADD.FTZ R10, R51, R10 ;  /* 0x0000000a330a7221 */ /* 0x000fc60000010000 */
[----:B0-----:R-:W-:Y:S01]  /*6620*/  FADD.FTZ R25, R160, R25 ;  /* 0x00000019a0197221 */ /* 0x001fe20000010000 */
[----:B------:R-:W-:Y:S01]  /*6630*/  FADD.FTZ R29, R21, R10 ;  /* 0x0000000a151d7221 */ /* 0x000fe20000010000 */
[C---:B-1----:R-:W-:Y:S01]  /*6640*/  F2FP.F16.F32.PACK_AB R160, R65.reuse, R160 ;  /* 0x000000a041a0723e */ /* 0x042fe200000000ff */
[----:B------:R-:W0:Y:S01]  /*6650*/  MUFU.EX2 R73, R73 ;  /* 0x0000004900497308 */ /* 0x000e220000000800 */
[----:B------:R-:W-:Y:S01]  /*6660*/  FADD.FTZ R25, R65, R25 ;  /* 0x0000001941197221 */ /* 0x000fe20000010000 */
[----:B------:R-:W-:Y:S01]  /*6670*/  FADD.FTZ R6, R38, R29 ;  /* 0x0000001d26067221 */ /* 0x000fe20000010000 */
[----:B------:R-:W-:Y:S02]  /*6680*/  IMAD.MOV.U32 R10, RZ, RZ, R4 ;  /* 0x000000ffff0a7224 */ /* 0x000fe400078e0004 */
[----:B------:R-:W-:Y:S01]  /*6690*/  FADD.FTZ R25, R162, R25 ;  /* 0x00000019a2197221 */ /* 0x000fe20000010000 */
[----:B------:R-:W-:Y:S01]  /*66a0*/  FADD.FTZ R5, R15, R6 ;  /* 0x000000060f057221 */ /* 0x000fe20000010000 */
[C---:B--2---:R-:W-:Y:S01]  /*66b0*/  F2FP.F16.F32.PACK_AB R162, R69.reuse, R162 ;  /* 0x000000a245a2723e */ /* 0x044fe200000000ff */
[----:B------:R-:W1:Y:S01]  /*66c0*/  MUFU.EX2 R158, R205 ;  /* 0x000000cd009e7308 */ /* 0x000e620000000800 */
[----:B------:R-:W-:Y:S01]  /*66d0*/  FADD.FTZ R25, R69, R25 ;  /* 0x0000001945197221 */ /* 0x000fe20000010000 */
[----:B------:R-:W-:-:S03]  /*66e0*/  FADD.FTZ R6, R42, R5 ;  /* 0x000000052a067221 */ /* 0x000fc60000010000 */
[----:B---3--:R-:W-:Y:S01]  /*66f0*/  FADD.FTZ R25, R156, R25 ;  /* 0x000000199c197221 */ /* 0x008fe20000010000 */
[----:B------:R-:W-:Y:S02]  /*6700*/  FADD.FTZ R5, R13, R6 ;  /* 0x000000060d057221 */ /* 0x000fe40000010000 */
[----:B------:R-:W2:Y:S01]  /*6710*/  MUFU.EX2 R77, R77 ;  /* 0x0000004d004d7308 */ /* 0x000ea20000000800 */
[C---:B0-----:R-:W-:Y:S01]  /*6720*/  FADD.FTZ R25, R73.reuse, R25 ;  /* 0x0000001949197221 */ /* 0x041fe20000010000 */
[----:B------:R-:W-:Y:S01]  /*6730*/  FADD.FTZ R5, R44, R5 ;  /* 0x000000052c057221 */ /* 0x000fe20000010000 */
[----:B------:R-:W-:-:S03]  /*6740*/  F2FP.F16.F32.PACK_AB R156, R73, R156 ;  /* 0x0000009c499c723e */ /* 0x000fc600000000ff */
[----:B------:R-:W-:Y:S02]  /*6750*/  FADD.FTZ R6, R46, R5 ;  /* 0x000000052e067221 */ /* 0x000fe40000010000 */
[----:B------:R-:W0:Y:S01]  /*6760*/  MUFU.EX2 R152, R207 ;  /* 0x000000cf00987308 */ /* 0x000e220000000800 */
[----:B-1----:R-:W-:Y:S01]  /*6770*/  FADD.FTZ R25, R158, R25 ;  /* 0x000000199e197221 */ /* 0x002fe20000010000 */
[----:B------:R-:W-:-:S04]  /*6780*/  FADD.FTZ R6, R55, R6 ;  /* 0x0000000637067221 */ /* 0x000fc80000010000 */
[----:B------:R-:W-:Y:S02]  /*6790*/  FADD.FTZ R5, R31, R6 ;  /* 0x000000061f057221 */ /* 0x000fe40000010000 */
[----:B------:R-:W1:Y:S01]  /*67a0*/  MUFU.EX2 R81, R81 ;  /* 0x0000005100517308 */ /* 0x000e620000000800 */
[C---:B--2---:R-:W-:Y:S01]  /*67b0*/  FADD.FTZ R25, R77.reuse, R25 ;  /* 0x000000194d197221 */ /* 0x044fe20000010000 */
[----:B------:R-:W-:Y:S01]  /*67c0*/  FADD.FTZ R6, R48, R5 ;  /* 0x0000000530067221 */ /* 0x000fe20000010000 */
[----:B------:R-:W-:-:S05]  /*67d0*/  F2FP.F16.F32.PACK_AB R158, R77, R158 ;  /* 0x0000009e4d9e723e */ /* 0x000fca00000000ff */
        /* <DEDUP_REMOVED lines=8> */
[----:B0-----:R-:W-:-:S04]  /*6860*/  FADD.FTZ R25, R154, R25 ;  /* 0x000000199a197221 */ /* 0x001fc80000010000 */
[C---:B-1----:R-:W-:Y:S01]  /*6870*/  FADD.FTZ R6, R50.reuse, R25 ;  /* 0x0000001932067221 */ /* 0x042fe20000010000 */
[----:B------:R-:W-:Y:S01]  /*6880*/  F2FP.F16.F32.PACK_AB R154, R50, R154 ;  /* 0x0000009a329a723e */ /* 0x000fe200000000ff */
[C---:B--2---:R-:W-:Y:S01]  /*6890*/  FADD.FTZ R5, R12.reuse, R5 ;  /* 0x000000050c057221 */ /* 0x044fe20000010000 */
[----:B------:R-:W-:Y:S01]  /*68a0*/  F2FP.F16.F32.PACK_AB R155, R12, R35 ;  /* 0x000000230c9b723e */ /* 0x000fe200000000ff */
[----:B------:R-:W-:Y:S06]  /*68b0*/  @P3 BRA `(.L_x_2260) ;  /* 0xffffffd4005c3947 */ /* 0x000fec000383ffff */
.L_x_2251:
[----:B------:R-:W-:-:S13]  /*68c0*/  ISETP.LE.AND P2, PT, RZ, UR4, PT ;  /* 0x00000004ff007c0c */ /* 0x000fda000bf43270 */
[----:B------:R-:W-:Y:S05]  /*68d0*/  @!P2 BRA `(.L_x_2261) ;  /* 0x000000200068a947 */ /* 0x000fea0003800000 */
[----:B------:R-:W-:Y:S01]  /*68e0*/  IMAD.MOV.U32 R11, RZ, RZ, R4 ;  /* 0x000000ffff0b7224 */ /* 0x000fe200078e0004 */
[----:B------:R-:W-:Y:S01]  /*68f0*/  UMOV UR5, UR37 ;  /* 0x0000002500057c82 */ /* 0x000fe20008000000 */
[----:B------:R-:W-:Y:S01]  /*6900*/  IMAD.MOV.U32 R10, RZ, RZ, R7 ;  /* 0x000000ffff0a7224 */ /* 0x000fe200078e0007 */
[----:B------:R-:W-:-:S06]  /*6910*/  UMOV UR6, UR36 ;  /* 0x0000002400067c82 */ /* 0x000fcc0008000000 */
.L_x_2270:
        /* <DEDUP_REMOVED lines=8> */
.L_x_2262:
[----:B------:R-:W-:Y:S01]  /*69a0*/  ULEA UR7, UR36, UR38, 0x3 ;  /* 0x0000002624077291 */ /* 0x000fe2000f8e183f */
[----:B------:R-:W-:-:S05]  /*69b0*/  IMAD.U32 R0, RZ, RZ, UR37 ;  /* 0x00000025ff007e24 */ /* 0x000fca000f8e00ff */
[----:B------:R-:W-:-:S04]  /*69c0*/  SHF.L.U32 R0, R0, 0x1f, RZ ;  /* 0x0000001f00007819 */ /* 0x000fc800000006ff */
[----:B------:R0:W1:Y:S01]  /*69d0*/  SYNCS.PHASECHK.TRANS64.TRYWAIT P2, [UR7+0x34830], R0 ;  /* 0x03483000ff0075a7 */ /* 0x0000620008040147 */
[----:B------:R-:W-:Y:S05]  /*69e0*/  @!P0 BRA `(.L_x_2263) ;  /* 0x0000000000048947 */ /* 0x000fea0003800000 */
[----:B------:R-:W-:Y:S01]  /*69f0*/  BPT.TRAP 0x1 ;  /* 0x000000040000795c */ /* 0x000fe20000300000 */
.L_x_2263:
[----:B-1----:R-:W-:Y:S05]  /*6a00*/  @P2 BRA `(.L_x_2264) ;  /* 0x0000000000082947 */ /* 0x002fea0003800000 */
[----:B------:R-:W1:Y:S02]  /*6a10*/  SYNCS.PHASECHK.TRANS64.TRYWAIT P2, [UR7+0x34830], R0 ;  /* 0x03483000ff0075a7 */ /* 0x000e640008040147 */
[----:B-1----:R-:W-:Y:S05]  /*6a20*/  @!P2 BRA `(.L_x_2265) ;  /* 0x000000980000a947 */ /* 0x002fea0003800000 */
.L_x_2264:
        /* <DEDUP_REMOVED lines=141> */
.L_x_2266:
[----:B------:R-:W-:Y:S01]  /*7300*/  ULEA UR11, UR6, UR38, 0x3 ;  /* 0x00000026060b7291 */ /* 0x000fe2000f8e183f */
[----:B01----:R-:W-:-:S05]  /*7310*/  IMAD.U32 R0, RZ, RZ, UR5 ;  /* 0x00000005ff007e24 */ /* 0x003fca000f8e00ff */
[----:B------:R-:W-:-:S04]  /*7320*/  SHF.L.U32 R0, R0, 0x1f, RZ ;  /* 0x0000001f00007819 */ /* 0x000fc800000006ff */
[----:B------:R0:W1:Y:S01]  /*7330*/  SYNCS.PHASECHK.TRANS64.TRYWAIT P2, [UR11+0x34850], R0 ;  /* 0x03485000ff0075a7 */ /* 0x000062000804014b */
[----:B------:R-:W-:Y:S05]  /*7340*/  @!P0 BRA `(.L_x_2267) ;  /* 0x0000000000048947 */ /* 0x000fea0003800000 */
[----:B------:R-:W-:Y:S01]  /*7350*/  BPT.TRAP 0x1 ;  /* 0x000000040000795c */ /* 0x000fe20000300000 */
.L_x_2267:
[----:B-1----:R-:W-:Y:S05]  /*7360*/  @P2 BRA `(.L_x_2268) ;  /* 0x0000000000082947 */ /* 0x002fea0003800000 */
[----:B------:R-:W1:Y:S02]  /*7370*/  SYNCS.PHASECHK.TRANS64.TRYWAIT P2, [UR11+0x34850], R0 ;  /* 0x03485000ff0075a7 */ /* 0x000e64000804014b */
[----:B-1----:R-:W-:Y:S05]  /*7380*/  @!P2 BRA `(.L_x_2269) ;  /* 0x0000008c00c0a947 */ /* 0x002fea0003800000 */
.L_x_2268:
[----:B------:R-:W-:Y:S01]  /*7390*/  UIADD3 UR5, UR38, 0x400, URZ ;  /* 0x0000040026057890 */ /* 0x000fe2000fffe03f */
[----:B------:R-:W-:Y:S01]  /*73a0*/  WARPGROUP.ARRIVE ;  /* 0x00000000000079c5 */ /* 0x000fe20000000000 */
[----:B------:R-:W-:Y:S01]  /*73b0*/  UMOV UR7, 0x40000040 ;  /* 0x4000004000077882 */ /* 0x000fe20000000000 */
[----:B01----:R-:W-:Y:S01]  /*73c0*/  FMNMX.FTZ R0, R24, R10, !PT ;  /* 0x0000000a18007209 */ /* 0x003fe20007810000 */
[----:B------:R-:W-:Y:S01]  /*73d0*/  USHF.R.U32.HI UR5, URZ, 0x4, UR5 ;  /* 0x000000043f057899 */ /* 0x000fe20008011605 */
[----:B------:R-:W-:Y:S02]  /*73e0*/  ISETP.LT.AND P2, PT, RZ, UR4, PT ;  /* 0x00000004ff007c0c */ /* 0x000fe4000bf41270 */
[----:B------:R-:W-:Y:S01]  /*73f0*/  FMNMX.FTZ R3, R25, R0, !PT ;  /* 0x0000000019037209 */ /* 0x000fe20007810000 */
[----:B------:R-:W-:-:S03]  /*7400*/  ULOP3.LUT UR5, UR5, 0x3fff, URZ, 0xc0, !UPT ;  /* 0x00003fff05057892 */ /* 0x000fc6000f8ec03f */
[----:B------:R-:W-:Y:S01]  /*7410*/  FMNMX.FTZ R0, R28, R3, !PT ;  /* 0x000000031c007209 */ /* 0x000fe20007810000 */
[----:B------:R-:W-:-:S03]  /*7420*/  ULOP3.LUT UR5, UR5, 0x4000000, URZ, 0xfc, !UPT ;  /* 0x0400000005057892 */ /* 0x000fc6000f8efc3f */
[----:B------:R-:W-:Y:S01]  /*7430*/  FMNMX.FTZ R3, R29, R0, !PT ;  /* 0x000000001d037209 */ /* 0x000fe20007810000 */
[----:B------:R-:W-:-:S03]  /*7440*/  ULEA UR5, UR6, UR5, 0xb ;  /* 0x0000000506057291 */ /* 0x000fc6000f8e583f */
[----:B------:R-:W-:-:S04]  /*7450*/  FMNMX.FTZ R0, R32, R3, !PT ;  /* 0x0000000320007209 */ /* 0x000fc80007810000 */
[----:B------:R-:W-:Y:S01]  /*7460*/  UMOV UR6, UR5 ;  /* 0x0000000500067c82 */ /* 0x000fe20008000000 */
[----:B------:R-:W-:Y:S01]  /*7470*/  FMNMX.FTZ R3, R33, R0, !PT ;  /* 0x0000000021037209 */ /* 0x000fe20007810000 */
[----:B------:R-:W-:Y:S01]  /*7480*/  HGMMA.64x128x16.F32 R88, R180, gdesc[UR4].tnspB, R88, gsb0 ;  /* 0x41e00004b4587df0 */ /* 0x000fe20008000858 */
[----:B------:R-:W-:Y:S01]  /*7490*/  UIADD3 UR6, UR5, 0x80, URZ ;  /* 0x0000008005067890 */ /* 0x000fe2000fffe03f */
[----:B------:R-:W-:Y:S01]  /*74a0*/  UMOV UR7, 0x40000040 ;  /* 0x4000004000077882 */ /* 0x000fe20000000000 */
        /* <DEDUP_REMOVED lines=26> */
[----:B------:R-:W0:Y:S03]  /*7650*/  LDC R0, c[0x0][0x988] ;  /* 0x00026200ff007b82 */ /* 0x000e260000000800 */
[----:B------:R-:W1:Y:S02]  /*7660*/  SHFL.BFLY PT, R3, R2, 0x2, 0x1f ;  /* 0x0c401f0002037f89 */ /* 0x000e6400000e0000 */
[----:B-1----:R-:W-:Y:S02]  /*7670*/  FMNMX.FTZ R4, R2, R3, !PT ;  /* 0x0000000302047209 */ /* 0x002fe40007810000 */
[----:B------:R-:W-:-:S03]  /*7680*/  FMNMX.FTZ R2, R26, R11, !PT ;  /* 0x0000000b1a027209 */ /* 0x000fc60007810000 */
[----:B------:R-:W1:Y:S01]  /*7690*/  SHFL.BFLY PT, R7, R4, 0x1, 0x1f ;  /* 0x0c201f0004077f89 */ /* 0x000e6200000e0000 */
[----:B------:R-:W-:Y:S01]  /*76a0*/  FMNMX.FTZ R21, R27, R2, !PT ;  /* 0x000000021b157209 */ /* 0x000fe20007810000 */
[----:B------:R-:W-:Y:S02]  /*76b0*/  WARPGROUP.DEPBAR.LE gsb0, 0x0 ;  /* 0x00008000000079c5 */ /* 0x000fe40000010000 */
[----:B------:R-:W-:Y:S01]  /*76c0*/  WARPGROUP.ARRIVE ;  /* 0x00000000000079c5 */ /* 0x000fe20000000000 */
[----:B------:R-:W-:-:S05]  /*76d0*/  FMNMX.FTZ R2, R30, R21, !PT ;  /* 0x000000151e027209 */ /* 0x000fca0007810000 */
[----:B------:R-:W-:Y:S01]  /*76e0*/  HGMMA.64x128x16.F32 R88, R176, gdesc[UR4].tnspB, R88, gsb0 ;  /* 0x41e00004b0587df0 */ /* 0x000fe20008000858 */
[----:B------:R-:W-:Y:S01]  /*76f0*/  UIADD3 UR6, UR5, 0x100, URZ ;  /* 0x0000010005067890 */ /* 0x000fe2000fffe03f */
[----:B------:R-:W-:Y:S01]  /*7700*/  UMOV UR7, 0x40000040 ;  /* 0x4000004000077882 */ /* 0x000fe20000000000 */
[----:B-1----:R-:W-:-:S05]  /*7710*/  FMNMX.FTZ R7, R4, R7, !PT ;  /* 0x0000000704077209 */ /* 0x002fca0007810000 */
[----:B------:R-:W-:-:S04]  /*7720*/  FADD.FTZ R3, -R7, R10 ;  /* 0x0000000a07037221 */ /* 0x000fc80000010100 */
[----:B0-----:R-:W-:-:S06]  /*7730*/  FMUL.FTZ R3, R3, R0 ;  /* 0x0000000003037220 */ /* 0x001fcc0000410000 */
[----:B------:R-:W-:Y:S01]  /*7740*/  MUFU.EX2 R3, R3 ;  /* 0x0000000300037308 */ /* 0x000fe20000000800 */
        /* <DEDUP_REMOVED lines=11> */
[----:B------:R-:W-:Y:S01]  /*7800*/  WARPGROUP.ARRIVE ;  /* 0x00000000000079c5 */ /* 0x000fe20000000000 */
[----:B------:R-:W-:-:S04]  /*7810*/  FMUL.FTZ R169, R7, R0 ;  /* 0x0000000007a97220 */ /* 0x000fc80000410000 */
[--C-:B------:R-:W-:Y:S02]  /*7820*/  FFMA.FTZ R13, R25, R0, -R169.reuse ;  /* 0x00000000190d7223 */ /* 0x100fe400000108a9 */
[----:B------:R-:W-:Y:S01]  /*7830*/  HGMMA.64x128x16.F32 R88, R164, gdesc[UR4].tnspB, R88, gsb0 ;  /* 0x41e00004a4587df0 */ /* 0x000fe20008000858 */
[----:B------:R-:W-:Y:S01]  /*7840*/  UIADD3 UR6, UR5, 0x280, URZ ;  /* 0x0000028005067890 */ /* 0x000fe2000fffe03f */
[----:B------:R-:W-:Y:S01]  /*7850*/  FMNMX.FTZ R25, R31, R2, !PT ;  /* 0x000000021f197209 */ /* 0x000fe20007810000 */
[----:B------:R-:W-:Y:S01]  /*7860*/  UMOV UR7, 0x40000040 ;  /* 0x4000004000077882 */ /* 0x000fe20000000000 */
[-CC-:B------:R-:W-:Y:S01]  /*7870*/  FFMA.FTZ R15, R29, R0.reuse, -R169.reuse ;  /* 0x000000001d0f7223 */ /* 0x180fe200000108a9 */
[-CC-:B------:R-:W-:Y:S01]  /*7880*/  FFMA.FTZ R33, R33, R0.reuse, -R169.reuse ;  /* 0x0000000021217223 */ /* 0x180fe200000108a9 */
[----:B------:R-:W-:Y:S01]  /*7890*/  FMNMX.FTZ R2, R34, R25, !PT ;  /* 0x0000001922027209 */ /* 0x000fe20007810000 */
[-CC-:B------:R-:W-:Y:S01]  /*78a0*/  FFMA.FTZ R37, R37, R0.reuse, -R169.reuse ;  /* 0x0000000025257223 */ /* 0x180fe200000108a9 */
[--C-:B------:R-:W-:Y:S01]  /*78b0*/  FFMA.FTZ R41, R41, R0, -R169.reuse ;  /* 0x0000000029297223 */ /* 0x100fe200000108a9 */
[----:B------:R0:W-:Y:S01]  /*78c0*/  MUFU.EX2 R21, R33 ;  /* 0x0000002100157308 */ /* 0x0001e20000000800 */
[----:B------:R-:W-:Y:S01]  /*78d0*/  FMNMX.FTZ R25, R35, R2, !PT ;  /* 0x0000000223197209 */ /* 0x000fe20007810000 */
[-CC-:B------:R-:W-:Y:S01]  /*78e0*/  FFMA.FTZ R45, R45, R0.reuse, -R169.reuse ;  /* 0x000000002d2d7223 */ /* 0x180fe200000108a9 */
[-CC-:B------:R-:W-:Y:S01]  /*78f0*/  FFMA.FTZ R49, R49, R0.reuse, -R169.reuse ;  /* 0x0000000031317223 */ /* 0x180fe200000108a9 */
[-CC-:B------:R-:W-:Y:S01]  /*7900*/  FFMA.FTZ R4, R61, R0.reuse, -R169.reuse ;  /* 0x000000003d047223 */ /* 0x180fe200000108a9 */
[----:B------:R-:W-:Y:S01]  /*7910*/  FMNMX.FTZ R2, R38, R25, !PT ;  /* 0x0000001926027209 */ /* 0x000fe20007810000 */
[-CC-:B------:R-:W-:Y:S01]  /*7920*/  FFMA.FTZ R180, R24, R0.reuse, -R169.reuse ;  /* 0x0000000018b47223 */ /* 0x180fe200000108a9 */
[--C-:B------:R-:W-:Y:S01]  /*7930*/  FFMA.FTZ R182, R28, R0, -R169.reuse ;  /* 0x000000001cb67223 */ /* 0x100fe200000108a9 */
[----:B------:R-:W-:Y:S01]  /*7940*/  MUFU.EX2 R25, R37 ;  /* 0x0000002500197308 */ /* 0x000fe20000000800 */
[----:B------:R-:W-:Y:S01]  /*7950*/  FMNMX.FTZ R29, R39, R2, !PT ;  /* 0x00000002271d7209 */ /* 0x000fe20007810000 */
[-CC-:B------:R-:W-:Y:S01]  /*7960*/  FFMA.FTZ R176, R32, R0.reuse, -R169.reuse ;  /* 0x0000000020b07223 */ /* 0x180fe200000108a9 */
[-CC-:B------:R-:W-:Y:S01]  /*7970*/  FFMA.FTZ R178, R36, R0.reuse, -R169.reuse ;  /* 0x0000000024b27223 */ /* 0x180fe200000108a9 */
[-CC-:B------:R-:W-:Y:S01]  /*7980*/  FFMA.FTZ R174, R44, R0.reuse, -R169.reuse ;  /* 0x000000002cae7223 */ /* 0x180fe200000108a9 */
[----:B------:R-:W-:Y:S01]  /*7990*/  FMNMX.FTZ R2, R42, R29, !PT ;  /* 0x0000001d2a027209 */ /* 0x000fe20007810000 */
[-CC-:B------:R-:W-:Y:S01]  /*79a0*/  FFMA.FTZ R172, R40, R0.reuse, -R169.reuse ;  /* 0x0000000028ac7223 */ /* 0x180fe200000108a9 */
[--C-:B------:R-:W-:Y:S01]  /*79b0*/  FFMA.FTZ R53, R53, R0, -R169.reuse ;  /* 0x0000000035357223 */ /* 0x100fe200000108a9 */
[----:B------:R-:W1:Y:S01]  /*79c0*/  MUFU.EX2 R180, R180 ;  /* 0x000000b400b47308 */ /* 0x000e620000000800 */
        /* <DEDUP_REMOVED lines=8> */
[----:B0-----:R-:W-:Y:S01]  /*7a50*/  FMNMX.FTZ R33, R47, R2, !PT ;  /* 0x000000022f217209 */ /* 0x001fe20007810000 */
[-CC-:B------:R-:W-:Y:S01]  /*7a60*/  FFMA.FTZ R14, R80, R0.reuse, -R169.reuse ;  /* 0x00000000500e7223 */ /* 0x180fe200000108a9 */
[-CC-:B------:R-:W-:Y:S01]  /*7a70*/  FFMA.FTZ R20, R84, R0.reuse, -R169.reuse ;  /* 0x0000000054147223 */ /* 0x180fe200000108a9 */
[----:B------:R-:W-:Y:S01]  /*7a80*/  FFMA.FTZ R85, R85, R0, -R169 ;  /* 0x0000000055557223 */ /* 0x000fe200000108a9 */
[----:B------:R-:W-:-:S03]  /*7a90*/  FMNMX.FTZ R2, R50, R33, !PT ;  /* 0x0000002132027209 */ /* 0x000fc60007810000 */
[----:B------:R-:W0:Y:S01]  /*7aa0*/  MUFU.EX2 R13, R13 ;  /* 0x0000000d000d7308 */ /* 0x000e220000000800 */
[----:B------:R-:W-:Y:S01]  /*7ab0*/  FMNMX.FTZ R33, R51, R2, !PT ;  /* 0x0000000233217209 */ /* 0x000fe20007810000 */
[----:B-1----:R-:W-:-:S03]  /*7ac0*/  FFMA.FTZ R6, R3, R6, R180 ;  /* 0x0000000603067223 */ /* 0x002fc600000100b4 */
[----:B------:R-:W-:-:S03]  /*7ad0*/  FMNMX.FTZ R2, R54, R33, !PT ;  /* 0x0000002136027209 */ /* 0x000fc60007810000 */
[----:B------:R1:W-:Y:S01]  /*7ae0*/  MUFU.EX2 R33, R45 ;  /* 0x0000002d00217308 */ /* 0x0003e20000000800 */
[----:B------:R-:W-:-:S04]  /*7af0*/  FMNMX.FTZ R37, R55, R2, !PT ;  /* 0x0000000237257209 */ /* 0x000fc80007810000 */
[----:B------:R-:W-:-:S03]  /*7b00*/  FMNMX.FTZ R2, R58, R37, !PT ;  /* 0x000000253a027209 */ /* 0x000fc60007810000 */
[----:B------:R-:W-:Y:S01]  /*7b10*/  MUFU.EX2 R182, R182 ;  /* 0x000000b600b67308 */ /* 0x000fe20000000800 */
[----:B------:R-:W-:Y:S02]  /*7b20*/  FMNMX.FTZ R37, R59, R2, !PT ;  /* 0x000000023b257209 */ /* 0x000fe40007810000 */
[----:B0-----:R-:W-:Y:S02]  /*7b30*/  F2FP.F16.F32.PACK_AB R180, R13, R180 ;  /* 0x000000b40db4723e */ /* 0x001fe400000000ff */
[----:B------:R-:W-:-:S03]  /*7b40*/  FMNMX.FTZ R2, R62, R37, !PT ;  /* 0x000000253e027209 */ /* 0x000fc60007810000 */
[----:B------:R0:W-:Y:S01]  /*7b50*/  MUFU.EX2 R37, R49 ;  /* 0x0000003100257308 */ /* 0x0001e20000000800 */
[----:B------:R-:W-:-:S04]  /*7b60*/  FMNMX.FTZ R41, R63, R2, !PT ;  /* 0x000000023f297209 */ /* 0x000fc80007810000 */
[----:B------:R-:W-:-:S03]  /*7b70*/  FMNMX.FTZ R2, R66, R41, !PT ;  /* 0x0000002942027209 */ /* 0x000fc60007810000 */
[----:B------:R-:W-:Y:S01]  /*7b80*/  MUFU.EX2 R15, R15 ;  /* 0x0000000f000f7308 */ /* 0x000fe20000000800 */
[----:B------:R-:W-:-:S04]  /*7b90*/  FMNMX.FTZ R41, R67, R2, !PT ;  /* 0x0000000243297209 */ /* 0x000fc80007810000 */
[----:B------:R-:W-:-:S03]  /*7ba0*/  FMNMX.FTZ R2, R70, R41, !PT ;  /* 0x0000002946027209 */ /* 0x000fc60007810000 */
[----:B------:R-:W-:Y:S01]  /*7bb0*/  MUFU.EX2 R176, R176 ;  /* 0x000000b000b07308 */ /* 0x000fe20000000800 */
[----:B-1----:R-:W-:-:S04]  /*7bc0*/  FMNMX.FTZ R45, R71, R2, !PT ;  /* 0x00000002472d7209 */ /* 0x002fc80007810000 */
[----:B------:R-:W-:-:S03]  /*7bd0*/  FMNMX.FTZ R2, R74, R45, !PT ;  /* 0x0000002d4a027209 */ /* 0x000fc60007810000 */
[----:B------:R-:W-:Y:S01]  /*7be0*/  MUFU.EX2 R178, R178 ;  /* 0x000000b200b27308 */ /* 0x000fe20000000800 */
[----:B------:R-:W-:-:S04]  /*7bf0*/  FMNMX.FTZ R45, R75, R2, !PT ;  /* 0x000000024b2d7209 */ /* 0x000fc80007810000 */
[----:B------:R-:W-:-:S03]  /*7c00*/  FMNMX.FTZ R2, R78, R45, !PT ;  /* 0x0000002d4e027209 */ /* 0x000fc60007810000 */
[----:B------:R-:W-:Y:S01]  /*7c10*/  MUFU.EX2 R172, R172 ;  /* 0x000000ac00ac7308 */ /* 0x000fe20000000800 */
[----:B0-----:R-:W-:-:S04]  /*7c20*/  FMNMX.FTZ R49, R79, R2, !PT ;  /* 0x000000024f317209 */ /* 0x001fc80007810000 */
[----:B------:R-:W-:-:S03]  /*7c30*/  FMNMX.FTZ R2, R82, R49, !PT ;  /* 0x0000003152027209 */ /* 0x000fc60007810000 */
[----:B------:R-:W-:Y:S01]  /*7c40*/  MUFU.EX2 R174, R174 ;  /* 0x000000ae00ae7308 */ /* 0x000fe20000000800 */
[----:B------:R-:W-:-:S04]  /*7c50*/  FMNMX.FTZ R49, R83, R2, !PT ;  /* 0x0000000253317209 */ /* 0x000fc80007810000 */
[----:B------:R-:W-:-:S03]  /*7c60*/  FMNMX.FTZ R2, R86, R49, !PT ;  /* 0x0000003156027209 */ /* 0x000fc60007810000 */
[----:B------:R0:W-:Y:S01]  /*7c70*/  MUFU.EX2 R49, R4 ;  /* 0x0000000400317308 */ /* 0x0001e20000000800 */
[----:B------:R-:W-:-:S05]  /*7c80*/  FMNMX.FTZ R2, R87, R2, !PT ;  /* 0x0000000257027209 */ /* 0x000fca0007810000 */
[----:B------:R-:W1:Y:S02]  /*7c90*/  SHFL.BFLY PT, R61, R2, 0x2, 0x1f ;  /* 0x0c401f00023d7f89 */ /* 0x000e6400000e0000 */
[----:B------:R2:W-:Y:S01]  /*7ca0*/  MUFU.EX2 R41, R53 ;  /* 0x0000003500297308 */ /* 0x0005e20000000800 */
[----:B0-----:R-:W-:-:S07]  /*7cb0*/  FFMA.FTZ R4, R73, R0, -R169 ;  /* 0x0000000049047223 */ /* 0x001fce00000108a9 */
[----:B------:R0:W-:Y:S01]  /*7cc0*/  MUFU.EX2 R45, R57 ;  /* 0x00000039002d7308 */ /* 0x0001e20000000800 */
[-CC-:B--2---:R-:W-:Y:S01]  /*7cd0*/  FFMA.FTZ R53, R65, R0.reuse, -R169.reuse ;  /* 0x0000000041357223 */ /* 0x184fe200000108a9 */
[----:B------:R-:W-:-:S06]  /*7ce0*/  FFMA.FTZ R65, R77, R0, -R169 ;  /* 0x000000004d417223 */ /* 0x000fcc00000108a9 */
[----:B------:R-:W-:Y:S01]  /*7cf0*/  MUFU.EX2 R168, R168 ;  /* 0x000000a800a87308 */ /* 0x000fe20000000800 */
[-CC-:B0-----:R-:W-:Y:S01]  /*7d00*/  FFMA.FTZ R57, R69, R0.reuse, -R169.reuse ;  /* 0x0000000045397223 */ /* 0x181fe200000108a9 */
[-CC-:B------:R-:W-:Y:S01]  /*7d10*/  FFMA.FTZ R69, R81, R0.reuse, -R169.reuse ;  /* 0x0000000051457223 */ /* 0x180fe200000108a9 */
[----:B------:R-:W-:Y:S02]  /*7d20*/  WARPGROUP.DEPBAR.LE gsb0, 0x0 ;  /* 0x00008000000079c5 */ /* 0x000fe40000010000 */
[----:B------:R-:W-:Y:S01]  /*7d30*/  WARPGROUP.ARRIVE ;  /* 0x00000000000079c5 */ /* 0x000fe20000000000 */
[----:B-1----:R-:W-:Y:S01]  /*7d40*/  FMNMX.FTZ R24, R2, R61, !PT ;  /* 0x0000003d02187209 */ /* 0x002fe20007810000 */
[-CC-:B------:R-:W-:Y:S01]  /*7d50*/  FFMA.FTZ R164, R56, R0.reuse, -R169.reuse ;  /* 0x0000000038a47223 */ /* 0x180fe200000108a9 */
[----:B------:R0:W-:Y:S01]  /*7d60*/  MUFU.EX2 R61, R4 ;  /* 0x00000004003d7308 */ /* 0x0001e20000000800 */
[----:B------:R-:W-:Y:S02]  /*7d70*/  FFMA.FTZ R166, R60, R0, -R169 ;  /* 0x000000003ca67223 */ /* 0x000fe400000108a9 */
[----:B------:R-:W-:Y:S01]  /*7d80*/  HGMMA.64x128x16.F32 R88, R160, gdesc[UR4].tnspB, R88, gsb0 ;  /* 0x41e00004a0587df0 */ /* 0x000fe20008000858 */
[----:B------:R-:W-:Y:S01]  /*7d90*/  UIADD3 UR6, UR5, 0x300, URZ ;  /* 0x0000030005067890 */ /* 0x000fe2000fffe03f */
[----:B------:R-:W0:Y:S01]  /*7da0*/  SHFL.BFLY PT, R73, R24, 0x1, 0x1f ;  /* 0x0c201f0018497f89 */ /* 0x000e2200000e0000 */
[----:B------:R-:W-:-:S02]  /*7db0*/  UMOV UR7, 0x40000040 ;  /* 0x4000004000077882 */ /* 0x000fc40000000000 */
[----:B------:R-:W-:Y:S08]  /*7dc0*/  MUFU.EX2 R170, R170 ;  /* 0x000000aa00aa7308 */ /* 0x000ff00000000800 */
[----:B------:R-:W-:Y:S08]  /*7dd0*/  MUFU.EX2 R164, R164 ;  /* 0x000000a400a47308 */ /* 0x000ff00000000800 */
[----:B------:R-:W-:Y:S01]  /*7de0*/  MUFU.EX2 R166, R166 ;  /* 0x000000a600a67308 */ /* 0x000fe20000000800 */
[----:B0-----:R-:W-:-:S07]  /*7df0*/  FMNMX.FTZ R4, R24, R73, !PT ;  /* 0x0000004918047209 */ /* 0x001fce0007810000 */
[----:B------:R-:W-:Y:S01]  /*7e00*/  MUFU.EX2 R53, R53 ;  /* 0x0000003500357308 */ /* 0x000fe20000000800 */
[----:B------:R-:W-:-:S04]  /*7e10*/  FADD.FTZ R73, -R4, R11 ;  /* 0x0000000b04497221 */ /* 0x000fc80000010100 */
[-C--:B------:R-:W-:Y:S01]  /*7e20*/  FMUL.FTZ R2, R73, R0.reuse ;  /* 0x0000000049027220 */ /* 0x080fe20000410000 */
[-C--:B------:R-:W-:Y:S02]  /*7e30*/  FMUL.FTZ R73, R4, R0.reuse ;  /* 0x0000000004497220 */ /* 0x080fe40000410000 */
[----:B------:R-:W-:Y:S02]  /*7e40*/  MUFU.EX2 R57, R57 ;  /* 0x0000003900397308 */ /* 0x000fe40000000800 */
[-CC-:B------:R-:W-:Y:S01]  /*7e50*/  FFMA.FTZ R24, R27, R0.reuse, -R73.reuse ;  /* 0x000000001b187223 */ /* 0x180fe20000010849 */
[-CC-:B------:R-:W-:Y:S01]  /*7e60*/  FFMA.FTZ R181, R26, R0.reuse, -R73.reuse ;  /* 0x000000001ab57223 */ /* 0x180fe20000010849 */
[----:B------:R-:W-:Y:S02]  /*7e70*/  IMAD.U32 R27, RZ, RZ, UR10 ;  /* 0x0000000aff1b7e24 */ /* 0x000fe4000f8e00ff */
[-CC-:B------:R-:W-:Y:S01]  /*7e80*/  FFMA.FTZ R183, R30, R0.reuse, -R73.reuse ;  /* 0x000000001eb77223 */ /* 0x180fe20000010849 */
[-CC-:B------:R-:W-:Y:S01]  /*7e90*/  FFMA.FTZ R26, R31, R0.reuse, -R73.reuse ;  /* 0x000000001f1a7223 */ /* 0x180fe20000010849 */
[----:B------:R-:W-:Y:S01]  /*7ea0*/  MUFU.EX2 R2, R2 ;  /* 0x0000000200027308 */ /* 0x000fe20000000800 */
[----:B------:R-:W-:Y:S01]  /*7eb0*/  FFMA.FTZ R177, R34, R0, -R73 ;  /* 0x0000000022b17223 */ /* 0x000fe20000010849 */
[----:B------:R-:W-:Y:S01]  /*7ec0*/  @!P1 LEA R27, R27, UR38, 0x3 ;  /* 0x000000261b1b9c11 */ /* 0x000fe2000f8e18ff */
[----:B------:R-:W-:-:S02]  /*7ed0*/  IMAD.U32 R31, RZ, RZ, UR11 ;  /* 0x0000000bff1f7e24 */ /* 0x000fc4000f8e00ff */
[-CC-:B------:R-:W-:Y:S01]  /*7ee0*/  FFMA.FTZ R28, R35, R0.reuse, -R73.reuse ;  /* 0x00000000231c7223 */ /* 0x180fe20000010849 */
[-CC-:B------:R-:W-:Y:S01]  /*7ef0*/  FFMA.FTZ R179, R38, R0.reuse, -R73.reuse ;  /* 0x0000000026b37223 */ /* 0x180fe20000010849 */
[-CC-:B------:R-:W-:Y:S01]  /*7f00*/  FFMA.FTZ R173, R42, R0.reuse, -R73.reuse ;  /* 0x000000002aad7223 */ /* 0x180fe20000010849 */
[----:B------:R-:W-:Y:S01]  /*7f10*/  @!P1 VIADD R27, R27, 0x34840 ;  /* 0x000348401b1b9836 */ /* 0x000fe20000000000 */
[----:B------:R-:W0:Y:S01]  /*7f20*/  MUFU.EX2 R181, R181 ;  /* 0x000000b500b57308 */ /* 0x000e220000000800 */
[-CC-:B------:R-:W-:Y:S01]  /*7f30*/  FFMA.FTZ R30, R39, R0.reuse, -R73.reuse ;  /* 0x00000000271e7223 */ /* 0x180fe20000010849 */
[-CC-:B------:R-:W-:Y:S01]  /*7f40*/  FFMA.FTZ R32, R43, R0.reuse, -R73.reuse ;  /* 0x000000002b207223 */ /* 0x180fe20000010849 */
[-C--:B------:R-:W-:Y:S01]  /*7f50*/  FFMA.FTZ R175, R46, R0.reuse, -R73 ;  /* 0x000000002eaf7223 */ /* 0x080fe20000010849 */
[----:B------:R-:W-:Y:S01]  /*7f60*/  @!P1 PRMT R27, RZ, 0x654, R27 ;  /* 0x00000654ff1b9816 */ /* 0x000fe2000000001b */
        /* <DEDUP_REMOVED lines=12> */
[----:B0-----:R-:W-:Y:S01]  /*8030*/  FFMA.FTZ R5, R2, R5, R181 ;  /* 0x0000000502057223 */ /* 0x001fe200000100b5 */
[-CC-:B------:R-:W-:Y:S01]  /*8040*/  FFMA.FTZ R71, R71, R0.reuse, -R73.reuse ;  /* 0x0000000047477223 */ /* 0x180fe20000010849 */
[-CC-:B------:R-:W-:Y:S01]  /*8050*/  FFMA.FTZ R74, R74, R0.reuse, -R73.reuse ;  /* 0x000000004a4a7223 */ /* 0x180fe20000010849 */
[-CC-:B------:R-:W-:Y:S01]  /*8060*/  FFMA.FTZ R75, R75, R0.reuse, -R73.reuse ;  /* 0x000000004b4b7223 */ /* 0x180fe20000010849 */
[-CC-:B------:R-:W-:Y:S01]  /*8070*/  FFMA.FTZ R78, R78, R0.reuse, -R73.reuse ;  /* 0x000000004e4e7223 */ /* 0x180fe20000010849 */
[-CC-:B------:R-:W-:Y:S01]  /*8080*/  FFMA.FTZ R79, R79, R0.reuse, -R73.reuse ;  /* 0x000000004f4f7223 */ /* 0x180fe20000010849 */
[-C--:B------:R-:W-:Y:S01]  /*8090*/  FFMA.FTZ R82, R82, R0.reuse, -R73 ;  /* 0x0000000052527223 */ /* 0x080fe20000010849 */
[----:B------:R-:W0:Y:S01]  /*80a0*/  MUFU.EX2 R26, R26 ;  /* 0x0000001a001a7308 */ /* 0x000e220000000800 */
[C---:B-1----:R-:W-:Y:S01]  /*80b0*/  FADD.FTZ R42, R24.reuse, R5 ;  /* 0x00000005182a7221 */ /* 0x042fe20000010000 */
[----:B------:R-:W-:Y:S01]  /*80c0*/  F2FP.F16.F32.PACK_AB R181, R24, R181 ;  /* 0x000000b518b5723e */ /* 0x000fe200000000ff */
[-CC-:B------:R-:W-:Y:S01]  /*80d0*/  FFMA.FTZ R83, R83, R0.reuse, -R73.reuse ;  /* 0x0000000053537223 */ /* 0x180fe20000010849 */
[----:B------:R-:W-:-:S04]  /*80e0*/  FFMA.FTZ R86, R86, R0, -R73 ;  /* 0x0000000056567223 */ /* 0x000fc80000010849 */
        /* <DEDUP_REMOVED lines=18> */
[----:B------:R-:W-:Y:S02]  /*8210*/  WARPGROUP.DEPBAR.LE gsb0, 0x0 ;  /* 0x00008000000079c5 */ /* 0x000fe40000010000 */
[----:B------:R-:W-:Y:S01]  /*8220*/  WARPGROUP.ARRIVE ;  /* 0x00000000000079c5 */ /* 0x000fe20000000000 */
[-CC-:B------:R-:W-:Y:S01]  /*8230*/  FFMA.FTZ R160, R64, R0.reuse, -R169.reuse ;  /* 0x0000000040a07223 */ /* 0x180fe200000108a9 */
[-C--:B------:R-:W-:Y:S01]  /*8240*/  FFMA.FTZ R162, R68, R0.reuse, -R169 ;  /* 0x0000000044a27223 */ /* 0x080fe200000108a9 */
[----:B------:R-:W-:Y:S01]  /*8250*/  FFMA.FTZ R169, R50, R0, -R73 ;  /* 0x0000000032a97223 */ /* 0x000fe20000010849 */
[C---:B0-----:R-:W-:Y:S01]  /*8260*/  FADD.FTZ R42, R32.reuse, R5 ;  /* 0x00000005202a7221 */ /* 0x041fe20000010000 */
[----:B------:R-:W-:Y:S01]  /*8270*/  MUFU.EX2 R36, R36 ;  /* 0x0000002400247308 */ /* 0x000fe20000000800 */
[----:B------:R-:W-:Y:S01]  /*8280*/  HGMMA.64x128x16.F32 R88, R156, gdesc[UR4].tnspB, R88, gsb0 ;  /* 0x41e000049c587df0 */ /* 0x000fe20008000858 */
[----:B------:R-:W-:Y:S01]  /*8290*/  UIADD3 UR6, UR5, 0x380, URZ ;  /* 0x0000038005067890 */ /* 0x000fe2000fffe03f */
[----:B-1----:R-:W-:Y:S01]  /*82a0*/  FADD.FTZ R5, R175, R42 ;  /* 0x0000002aaf057221 */ /* 0x002fe20000010000 */
[----:B------:R-:W-:Y:S01]  /*82b0*/  UMOV UR7, 0x40000040 ;  /* 0x4000004000077882 */ /* 0x000fe20000000000 */
[----:B------:R-:W-:Y:S01]  /*82c0*/  UMOV UR5, UR37 ;  /* 0x0000002500057c82 */ /* 0x000fe20008000000 */
[----:B------:R-:W-:-:S02]  /*82d0*/  F2FP.F16.F32.PACK_AB R173, R32, R173 ;  /* 0x000000ad20ad723e */ /* 0x000fc400000000ff */
[----:B------:R-:W0:Y:S01]  /*82e0*/  MUFU.EX2 R169, R169 ;  /* 0x000000a900a97308 */ /* 0x000e220000000800 */
[C---:B--2---:R-:W-:Y:S01]  /*82f0*/  FADD.FTZ R42, R34.reuse, R5 ;  /* 0x00000005222a7221 */ /* 0x044fe20000010000 */
[----:B------:R-:W-:-:S06]  /*8300*/  F2FP.F16.F32.PACK_AB R175, R34, R175 ;  /* 0x000000af22af723e */ /* 0x000fcc00000000ff */
[----:B------:R-:W1:Y:S08]  /*8310*/  MUFU.EX2 R171, R171 ;  /* 0x000000ab00ab7308 */ /* 0x000e700000000800 */
[----:B------:R-:W2:Y:S01]  /*8320*/  MUFU.EX2 R38, R38 ;  /* 0x0000002600267308 */ /* 0x000ea20000000800 */
[----:B0-----:R-:W-:Y:S01]  /*8330*/  FADD.FTZ R5, R169, R42 ;  /* 0x0000002aa9057221 */ /* 0x001fe20000010000 */
[----:B------:R-:W-:-:S03]  /*8340*/  F2FP.F16.F32.PACK_AB R169, R36, R169 ;  /* 0x000000a924a9723e */ /* 0x000fc600000000ff */
[----:B------:R-:W-:-:S03]  /*8350*/  FADD.FTZ R24, R36, R5 ;  /* 0x0000000524187221 */ /* 0x000fc60000010000 */
[----:B------:R-:W0:Y:S01]  /*8360*/  MUFU.EX2 R165, R165 ;  /* 0x000000a500a57308 */ /* 0x000e220000000800 */
[----:B-1----:R-:W-:-:S07]  /*8370*/  FADD.FTZ R5, R171, R24 ;  /* 0x00000018ab057221 */ /* 0x002fce0000010000 */
[----:B------:R-:W1:Y:S01]  /*8380*/  MUFU.EX2 R40, R40 ;  /* 0x0000002800287308 */ /* 0x000e620000000800 */
[C---:B--2---:R-:W-:Y:S01]  /*8390*/  FADD.FTZ R24, R38.reuse, R5 ;  /* 0x0000000526187221 */ /* 0x044fe20000010000 */
[----:B------:R-:W-:-:S06]  /*83a0*/  F2FP.F16.F32.PACK_AB R171, R38, R171 ;  /* 0x000000ab26ab723e */ /* 0x000fcc00000000ff */
[----:B------:R-:W2:Y:S01]  /*83b0*/  MUFU.EX2 R167, R167 ;  /* 0x000000a700a77308 */ /* 0x000ea20000000800 */
[----:B0-----:R-:W-:-:S07]  /*83c0*/  FADD.FTZ R5, R165, R24 ;  /* 0x00000018a5057221 */ /* 0x001fce0000010000 */
[----:B------:R-:W-:Y:S01]  /*83d0*/  MUFU.EX2 R160, R160 ;  /* 0x000000a000a07308 */ /* 0x000fe20000000800 */
[C---:B-1----:R-:W-:Y:S01]  /*83e0*/  FADD.FTZ R24, R40.reuse, R5 ;  /* 0x0000000528187221 */ /* 0x042fe20000010000 */
[----:B------:R-:W-:-:S06]  /*83f0*/  F2FP.F16.F32.PACK_AB R165, R40, R165 ;  /* 0x000000a528a5723e */ /* 0x000fcc00000000ff */
[----:B------:R-:W-:Y:S01]  /*8400*/  MUFU.EX2 R66, R66 ;  /* 0x0000004200427308 */ /* 0x000fe20000000800 */
[----:B--2---:R-:W-:-:S07]  /*8410*/  FADD.FTZ R5, R167, R24 ;  /* 0x00000018a7057221 */ /* 0x004fce0000010000 */
[----:B------:R-:W0:Y:S08]  /*8420*/  MUFU.EX2 R67, R67 ;  /* 0x0000004300437308 */ /* 0x000e300000000800 */
[----:B------:R-:W-:Y:S08]  /*8430*/  MUFU.EX2 R162, R162 ;  /* 0x000000a200a27308 */ /* 0x000ff00000000800 */
[----:B------:R-:W-:Y:S01]  /*8440*/  MUFU.EX2 R70, R70 ;  /* 0x0000004600467308 */ /* 0x000fe20000000800 */
[----:B0-----:R-:W-:-:S07]  /*8450*/  F2FP.F16.F32.PACK_AB R161, R67, R66 ;  /* 0x0000004243a1723e */ /* 0x001fce00000000ff */
[----:B------:R-:W0:Y:S08]  /*8460*/  MUFU.EX2 R71, R71 ;  /* 0x0000004700477308 */ /* 0x000e300000000800 */
[----:B------:R-:W1:Y:S08]  /*8470*/  MUFU.EX2 R10, R10 ;  /* 0x0000000a000a7308 */ /* 0x000e700000000800 */
[----:B------:R-:W-:Y:S01]  /*8480*/  MUFU.EX2 R74, R74 ;  /* 0x0000004a004a7308 */ /* 0x000fe20000000800 */
[----:B0-----:R-:W-:-:S07]  /*8490*/  F2FP.F16.F32.PACK_AB R163, R71, R70 ;  /* 0x0000004647a3723e */ /* 0x001fce00000000ff */
[----:B------:R-:W0:Y:S08]  /*84a0*/  MUFU.EX2 R75, R75 ;  /* 0x0000004b004b7308 */ /* 0x000e300000000800 */
[----:B------:R-:W-:Y:S08]  /*84b0*/  MUFU.EX2 R12, R12 ;  /* 0x0000000c000c7308 */ /* 0x000ff00000000800 */
[----:B------:R-:W-:Y:S01]  /*84c0*/  MUFU.EX2 R78, R78 ;  /* 0x0000004e004e7308 */ /* 0x000fe20000000800 */
[----:B------:R-:W-:-:S02]  /*84d0*/  WARPGROUP.DEPBAR.LE gsb0, 0x0 ;  /* 0x00008000000079c5 */ /* 0x000fc40000010000 */
[----:B------:R-:W-:-:S05]  /*84e0*/  WARPGROUP.ARRIVE ;  /* 0x00000000000079c5 */ /* 0x000fca0000000000 */
[----:B------:R-:W2:Y:S01]  /*84f0*/  MUFU.EX2 R65, R65 ;  /* 0x0000004100417308 */ /* 0x000ea20000000800 */
[----:B-1----:R-:W-:Y:S02]  /*8500*/  F2FP.F16.F32.PACK_AB R156, R61, R10 ;  /* 0x0000000a3d9c723e */ /* 0x002fe400000000ff */
[----:B0-----:R-:W-:Y:S01]  /*8510*/  F2FP.F16.F32.PACK_AB R157, R75, R74 ;  /* 0x0000004a4b9d723e */ /* 0x001fe200000000ff */
[----:B------:R-:W-:Y:S01]  /*8520*/  HGMMA.64x128x16.F32 R88, R152, gdesc[UR4].tnspB, R88, gsb0 ;  /* 0x41e0000498587df0 */ /* 0x000fe20008000858 */
[----:B------:R-:W-:-:S03]  /*8530*/  UIADD3 UR6, UR4, -0x1, URZ ;  /* 0xffffffff04067890 */ /* 0x000fc6000fffe03f */
[----:B------:R-:W0:Y:S04]  /*8540*/  MUFU.EX2 R79, R79 ;  /* 0x0000004f004f7308 */ /* 0x000e280000000800 */
[----:B------:R-:W-:Y:S01]  /*8550*/  UMOV UR4, UR6 ;  /* 0x0000000600047c82 */ /* 0x000fe20008000000 */
[----:B------:R-:W-:-:S03]  /*8560*/  UMOV UR6, UR36 ;  /* 0x0000002400067c82 */ /* 0x000fc60008000000 */
[----:B------:R-:W-:Y:S01]  /*8570*/  MUFU.EX2 R14, R14 ;  /* 0x0000000e000e7308 */ /* 0x000fe20000000800 */
[----:B--2---:R-:W-:-:S07]  /*8580*/  F2FP.F16.F32.PACK_AB R158, R65, R12 ;  /* 0x0000000c419e723e */ /* 0x004fce00000000ff */
[----:B------:R-:W-:Y:S01]  /*8590*/  MUFU.EX2 R82, R82 ;  /* 0x0000005200527308 */ /* 0x000fe20000000800 */
[----:B0-----:R-:W-:-:S07]  /*85a0*/  F2FP.F16.F32.PACK_AB R159, R79, R78 ;  /* 0x0000004e4f9f723e */ /* 0x001fce00000000ff */
[----:B------:R-:W-:Y:S08]  /*85b0*/  MUFU.EX2 R69, R69 ;  /* 0x0000004500457308 */ /* 0x000ff00000000800 */
[----:B------:R-:W-:Y:S08]  /*85c0*/  MUFU.EX2 R83, R83 ;  /* 0x0000005300537308 */ /* 0x000ff00000000800 */
[----:B------:R-:W-:Y:S08]  /*85d0*/  MUFU.EX2 R20, R20 ;  /* 0x0000001400147308 */ /* 0x000ff00000000800 */
[----:B------:R-:W-:Y:S08]  /*85e0*/  MUFU.EX2 R86, R86 ;  /* 0x0000005600567308 */ /* 0x000ff00000000800 */
[----:B------:R-:W0:Y:S01]  /*85f0*/  MUFU.EX2 R11, R85 ;  /* 0x00000055000b7308 */ /* 0x000e220000000800 */
[----:B------:R-:W-:-:S02]  /*8600*/  WARPGROUP.DEPBAR.LE gsb0, 0x0 ;  /* 0x00008000000079c5 */ /* 0x000fc40000010000 */
[----:B------:R1:W-:Y:S01]  /*8610*/  @!P1 SYNCS.ARRIVE.TRANS64.RED.A1T0 RZ, [R27+URZ], RZ ;  /* 0x000000ff1bff99a7 */ /* 0x0003e2000810043f */
[----:B0-----:R-:W-:Y:S02]  /*8620*/  F2FP.F16.F32.PACK_AB R154, R11, R20 ;  /* 0x000000140b9a723e */ /* 0x001fe400000000ff */
[----:B------:R-:W-:Y:S02]  /*8630*/  F2FP.F16.F32.PACK_AB R152, R69, R14 ;  /* 0x0000000e4598723e */ /* 0x000fe400000000ff */
[----:B------:R-:W-:Y:S01]  /*8640*/  F2FP.F16.F32.PACK_AB R153, R83, R82 ;  /* 0x000000525399723e */ /* 0x000fe200000000ff */
[----:B-1----:R-:W-:-:S05]  /*8650*/  @!P1 VIADD R27, R31, 0x34860 ;  /* 0x000348601f1b9836 */ /* 0x002fca0000000000 */
[----:B------:R-:W-:Y:S01]  /*8660*/  @!P1 PRMT R31, RZ, 0x654, R27 ;  /* 0x00000654ff1f9816 */ /* 0x000fe2000000001b */
[----:B------:R-:W-:Y:S01]  /*8670*/  FADD.FTZ R27, R13, R6 ;  /* 0x000000060d1b7221 */ /* 0x000fe20000010000 */
[-CC-:B------:R-:W-:Y:S01]  /*8680*/  FFMA.FTZ R6, R63, R0.reuse, -R73.reuse ;  /* 0x000000003f067223 */ /* 0x180fe20000010849 */
[----:B------:R-:W-:Y:S01]  /*8690*/  FFMA.FTZ R73, R87, R0, -R73 ;  /* 0x0000000057497223 */ /* 0x000fe20000010849 */
[----:B------:R0:W-:Y:S01]  /*86a0*/  @!P1 SYNCS.ARRIVE.TRANS64.RED.A1T0 RZ, [R31+URZ], RZ ;  /* 0x000000ff1fff99a7 */ /* 0x0001e2000810043f */
[----:B------:R-:W-:Y:S01]  /*86b0*/  FADD.FTZ R44, R182, R27 ;  /* 0x0000001bb62c7221 */ /* 0x000fe20000010000 */
[C---:B------:R-:W-:Y:S02]  /*86c0*/  F2FP.F16.F32.PACK_AB R182, R15.reuse, R182 ;  /* 0x000000b60fb6723e */ /* 0x040fe400000000ff */
[----:B------:R-:W1:Y:S01]  /*86d0*/  MUFU.EX2 R6, R6 ;  /* 0x0000000600067308 */ /* 0x000e620000000800 */
[----:B------:R-:W-:-:S04]  /*86e0*/  FADD.FTZ R27, R15, R44 ;  /* 0x0000002c0f1b7221 */ /* 0x000fc80000010000 */
[----:B------:R-:W-:Y:S01]  /*86f0*/  FADD.FTZ R44, R176, R27 ;  /* 0x0000001bb02c7221 */ /* 0x000fe20000010000 */
[C---:B------:R-:W-:Y:S02]  /*8700*/  F2FP.F16.F32.PACK_AB R176, R21.reuse, R176 ;  /* 0x000000b015b0723e */ /* 0x040fe400000000ff */
[----:B------:R-:W2:Y:S01]  /*8710*/  MUFU.EX2 R73, R73 ;  /* 0x0000004900497308 */ /* 0x000ea20000000800 */
[----:B------:R-:W-:-:S04]  /*8720*/  FADD.FTZ R27, R21, R44 ;  /* 0x0000002c151b7221 */ /* 0x000fc80000010000 */
[----:B------:R-:W-:Y:S01]  /*8730*/  FADD.FTZ R44, R178, R27 ;  /* 0x0000001bb22c7221 */ /* 0x000fe20000010000 */
[----:B------:R-:W-:-:S03]  /*8740*/  F2FP.F16.F32.PACK_AB R178, R25, R178 ;  /* 0x000000b219b2723e */ /* 0x000fc600000000ff */
[----:B------:R-:W-:Y:S01]  /*8750*/  FADD.FTZ R27, R25, R44 ;  /* 0x0000002c191b7221 */ /* 0x000fe20000010000 */
[C---:B-1----:R-:W-:Y:S01]  /*8760*/  FADD.FTZ R5, R6.reuse, R5 ;  /* 0x0000000506057221 */ /* 0x042fe20000010000 */
[----:B------:R-:W-:Y:S02]  /*8770*/  F2FP.F16.F32.PACK_AB R167, R6, R167 ;  /* 0x000000a706a7723e */ /* 0x000fe400000000ff */
[----:B------:R-:W-:Y:S01]  /*8780*/  FADD.FTZ R44, R172, R27 ;  /* 0x0000001bac2c7221 */ /* 0x000fe20000010000 */
[----:B------:R-:W-:Y:S01]  /*8790*/  FADD.FTZ R5, R66, R5 ;  /* 0x0000000542057221 */ /* 0x000fe20000010000 */
[C---:B------:R-:W-:Y:S02]  /*87a0*/  F2FP.F16.F32.PACK_AB R172, R29.reuse, R172 ;  /* 0x000000ac1dac723e */ /* 0x040fe400000000ff */
[----:B------:R-:W-:Y:S01]  /*87b0*/  FADD.FTZ R27, R29, R44 ;  /* 0x0000002c1d1b7221 */ /* 0x000fe20000010000 */
[----:B------:R-:W-:Y:S01]  /*87c0*/  FADD.FTZ R5, R67, R5 ;  /* 0x0000000543057221 */ /* 0x000fe20000010000 */
[----:B--2---:R-:W-:-:S02]  /*87d0*/  F2FP.F16.F32.PACK_AB R155, R73, R86 ;  /* 0x00000056499b723e */ /* 0x004fc400000000ff */
[----:B------:R-:W-:Y:S01]  /*87e0*/  FADD.FTZ R44, R174, R27 ;  /* 0x0000001bae2c7221 */ /* 0x000fe20000010000 */
[----:B------:R-:W-:Y:S01]  /*87f0*/  FADD.FTZ R5, R70, R5 ;  /* 0x0000000546057221 */ /* 0x000fe20000010000 */
[C---:B------:R-:W-:Y:S02]  /*8800*/  F2FP.F16.F32.PACK_AB R174, R33.reuse, R174 ;  /* 0x000000ae21ae723e */ /* 0x040fe400000000ff */
        /* <DEDUP_REMOVED lines=23> */
[----:B------:R-:W-:-:S03]  /*8980*/  F2FP.F16.F32.PACK_AB R160, R53, R160 ;  /* 0x000000a035a0723e */ /* 0x000fc600000000ff */
[----:B------:R-:W-:-:S04]  /*8990*/  FADD.FTZ R13, R53, R24 ;  /* 0x00000018350d7221 */ /* 0x000fc80000010000 */
[----:B------:R-:W-:Y:S01]  /*89a0*/  FADD.FTZ R24, R162, R13 ;  /* 0x0000000da2187221 */ /* 0x000fe20000010000 */
[----:B------:R-:W-:-:S03]  /*89b0*/  F2FP.F16.F32.PACK_AB R162, R57, R162 ;  /* 0x000000a239a2723e */ /* 0x000fc600000000ff */
[----:B------:R-:W-:-:S04]  /*89c0*/  FADD.FTZ R13, R57, R24 ;  /* 0x00000018390d7221 */ /* 0x000fc80000010000 */
[----:B------:R-:W-:Y:S01]  /*89d0*/  FADD.FTZ R6, R10, R13 ;  /* 0x0000000d0a067221 */ /* 0x000fe20000010000 */
[----:B------:R-:W-:-:S03]  /*89e0*/  IMAD.MOV.U32 R10, RZ, RZ, R7 ;  /* 0x000000ffff0a7224 */ /* 0x000fc600078e0007 */
        /* <DEDUP_REMOVED lines=8> */
[----:B0-----:R-:W-:Y:S06]  /*8a70*/  @P2 BRA `(.L_x_2270) ;  /* 0xffffffdc00a82947 */ /* 0x001fec000383ffff */
.L_x_2261:
        /* <DEDUP_REMOVED lines=67> */
.L_x_2271:
[----:B------:R-:W-:Y:S01]  /*8eb0*/  ULEA UR5, UR36, UR38, 0x3 ;  /* 0x0000002624057291 */ /* 0x000fe2000f8e183f */
[----:B------:R-:W-:-:S05]  /*8ec0*/  IMAD.U32 R2, RZ, RZ, UR37 ;  /* 0x00000025ff027e24 */ /* 0x000fca000f8e00ff */
[----:B------:R-:W-:-:S04]  /*8ed0*/  SHF.L.U32 R2, R2, 0x1f, RZ ;  /* 0x0000001f02027819 */ /* 0x000fc800000006ff */
[----:B------:R0:W1:Y:S01]  /*8ee0*/  SYNCS.PHASECHK.TRANS64.TRYWAIT P2, [UR5+0x34850], R2 ;  /* 0x03485002ff0075a7 */ /* 0x0000620008040145 */
[----:B------:R-:W-:Y:S05]  /*8ef0*/  @!P0 BRA `(.L_x_2272) ;  /* 0x0000000000048947 */ /* 0x000fea0003800000 */
[----:B------:R-:W-:Y:S01]  /*8f00*/  BPT.TRAP 0x1 ;  /* 0x000000040000795c */ /* 0x000fe20000300000 */
.L_x_2272:
[----:B-1----:R-:W-:Y:S05]  /*8f10*/  @P2 BRA `(.L_x_2273) ;  /* 0x0000000000082947 */ /* 0x002fea0003800000 */
[----:B------:R-:W1:Y:S02]  /*8f20*/  SYNCS.PHASECHK.TRANS64.TRYWAIT P0, [UR5+0x34850], R2 ;  /* 0x03485002ff0075a7 */ /* 0x000e640008000145 */
[----:B-1----:R-:W-:Y:S05]  /*8f30*/  @!P0 BRA `(.L_x_2274) ;  /* 0x0000007000ec8947 */ /* 0x002fea0003800000 */
.L_x_2273:
[----:B------:R-:W-:Y:S01]  /*8f40*/  UIADD3 UR38, UR38, 0x400, URZ ;  /* 0x0000040026267890 */ /* 0x000fe2000fffe03f */
[----:B------:R-:W-:Y:S01]  /*8f50*/  WARPGROUP.ARRIVE ;  /* 0x00000000000079c5 */ /* 0x000fe20000000000 */
[----:B------:R-:W-:Y:S01]  /*8f60*/  UMOV UR7, 0x40000040 ;  /* 0x4000004000077882 */ /* 0x000fe20000000000 */
[----:B-1----:R-:W1:Y:S01]  /*8f70*/  SHFL.BFLY PT, R3, R6, 0x2, 0x1f ;  /* 0x0c401f0006037f89 */ /* 0x002e6200000e0000 */
[----:B------:R-:W-:Y:S01]  /*8f80*/  USHF.R.U32.HI UR38, URZ, 0x4, UR38 ;  /* 0x000000043f267899 */ /* 0x000fe20008011626 */
[----:B------:R-:W-:Y:S01]  /*8f90*/  IMAD.U32 R13, RZ, RZ, UR5 ;  /* 0x00000005ff0d7e24 */ /* 0x000fe2000f8e00ff */
[----:B------:R-:W-:Y:S01]  /*8fa0*/  R2UR UR8, R186 ;  /* 0x00000000ba0872ca */ /* 0x000fe200000e0000 */
[----:B0-----:R-:W0:Y:S01]  /*8fb0*/  SHFL.BFLY PT, R2, R5, 0x2, 0x1f ;  /* 0x0c401f0005027f89 */ /* 0x001e2200000e0000 */
[----:B------:R-:W-:Y:S01]  /*8fc0*/  ULOP3.LUT UR38, UR38, 0x3fff, URZ, 0xc0, !UPT ;  /* 0x00003fff26267892 */ /* 0x000fe2000f8ec03f */
[----:B------:R-:W-:Y:S02]  /*8fd0*/  IMAD.MOV.U32 R89, RZ, RZ, -0x800000 ;  /* 0xff800000ff597424 */ /* 0x000fe400078e00ff */
[----:B------:R-:W-:Y:S01]  /*8fe0*/  IMAD.MOV.U32 R88, RZ, RZ, -0x800000 ;  /* 0xff800000ff587424 */ /* 0x000fe200078e00ff */
[----:B------:R-:W-:-:S04]  /*8ff0*/  ULOP3.LUT UR4, UR38, 0x4000000, URZ, 0xfc, !UPT ;  /* 0x0400000026047892 */ /* 0x000fc8000f8efc3f */
[----:B------:R-:W-:Y:S02]  /*9000*/  ULEA UR4, UR36, UR4, 0xb ;  /* 0x0000000424047291 */ /* 0x000fe4000f8e583f */
[----:B------:R-:W-:Y:S02]  /*9010*/  UIADD3 UR36, UR36, 0x1, URZ ;  /* 0x0000000124247890 */ /* 0x000fe4000fffe03f */
[----:B------:R-:W-:Y:S02]  /*9020*/  UIADD3 UR8, UR8, 0x1, URZ ;  /* 0x0000000108087890 */ /* 0x000fe4000fffe03f */
[----:B------:R-:W-:Y:S01]  /*9030*/  UISETP.NE.AND UP0, UPT, UR36, 0x2, UPT ;  /* 0x000000022400788c */ /* 0x000fe2000bf05270 */
[----:B------:R-:W-:Y:S02]  /*9040*/  UMOV UR6, UR4 ;  /* 0x0000000400067c82 */ /* 0x000fe40008000000 */
[----:B------:R-:W-:Y:S01]  /*9050*/  HGMMA.64x128x16.F32 R24, R180, gdesc[UR4].tnspB, R24, gsb0 ;  /* 0x41e00004b4187df0 */ /* 0x000fe20008000818 */
[----:B------:R-:W-:Y:S01]  /*9060*/  UIADD3 UR6, UR4, 0x80, URZ ;  /* 0x0000008004067890 */ /* 0x000fe2000fffe03f */
[----:B-1----:R-:W-:Y:S01]  /*9070*/  FADD.FTZ R3, R3, R6 ;  /* 0x0000000603037221 */ /* 0x002fe20000010000 */
[----:B------:R-:W-:Y:S01]  /*9080*/  UMOV UR7, 0x40000040 ;  /* 0x4000004000077882 */ /* 0x000fe20000000000 */
[----:B------:R-:W-:-:S02]  /*9090*/  IMAD.U32 R186, RZ, RZ, UR8 ;  /* 0x00000008ffba7e24 */ /* 0x000fc4000f8e00ff */
[----:B0-----:R-:W-:Y:S01]  /*90a0*/  FADD.FTZ R8, R2, R5 ;  /* 0x0000000502087221 */ /* 0x001fe20000010000 */
[----:B------:R-:W-:Y:S01]  /*90b0*/  IMAD.MOV.U32 R5, RZ, RZ, RZ ;  /* 0x000000ffff057224 */ /* 0x000fe200078e00ff */
[----:B------:R-:W0:Y:S01]  /*90c0*/  SHFL.BFLY PT, R2, R3, 0x1, 0x1f ;  /* 0x0c201f0003027f89 */ /* 0x000e2200000e0000 */
[----:B------:R-:W-:-:S03]  /*90d0*/  USEL UR36, UR36, URZ, UP0 ;  /* 0x0000003f24247287 */ /* 0x000fc60008000000 */
[----:B------:R-:W1:Y:S01]  /*90e0*/  SHFL.BFLY PT, R9, R8, 0x1, 0x1f ;  /* 0x0c201f0008097f89 */ /* 0x000e6200000e0000 */
[----:B0-----:R-:W-:Y:S01]  /*90f0*/  FADD.FTZ R11, R3, R2 ;  /* 0x00000002030b7221 */ /* 0x001fe20000010000 */
[----:B------:R-:W-:Y:S02]  /*9100*/  IMAD.MOV.U32 R2, RZ, RZ, RZ ;  /* 0x000000ffff027224 */ /* 0x000fe400078e00ff */
[----:B-1----:R-:W-:Y:S02]  /*9110*/  FADD.FTZ R12, R8, R9 ;  /* 0x00000009080c7221 */ /* 0x002fe40000010000 */
[----:B------:R-:W-:-:S03]  /*9120*/  FSETP.NE.FTZ.AND P0, PT, R11, RZ, PT ;  /* 0x000000ff0b00720b */ /* 0x000fc60003f15000 */
[----:B------:R-:W-:-:S10]  /*9130*/  FSETP.NE.FTZ.AND P2, PT, R12, RZ, PT ;  /* 0x000000ff0c00720b */ /* 0x000fd40003f55000 */
[C---:B------:R-:W-:Y:S01]  /*9140*/  @P0 FMUL.FTZ R6, R0.reuse, 0.69314718246459960938 ;  /* 0x3f31721800060820 */ /* 0x040fe20000410000 */
[----:B------:R-:W0:Y:S02]  /*9150*/  @P0 MUFU.LG2 R9, R11 ;  /* 0x0000000b00090308 */ /* 0x000e240000000c00 */
[----:B------:R-:W-:Y:S01]  /*9160*/  @P2 FMUL.FTZ R8, R0, 0.69314718246459960938 ;  /* 0x3f31721800082820 */ /* 0x000fe20000410000 */
[----:B------:R-:W-:-:S05]  /*9170*/  @!P1 VIADD R0, R13, 0x34860 ;  /* 0x000348600d009836 */ /* 0x000fca0000000000 */
        /* <DEDUP_REMOVED lines=111> */
.L_x_2244:
[----:B------:R-:W0:Y:S01]  /*9870*/  S2R R3, SR_CgaCtaId ;  /* 0x0000000000037919 */ /* 0x000e220000008800 */
[----:B------:R-:W-:Y:S01]  /*9880*/  MOV R0, 0x400 ;  /* 0x0000040000007802 */ /* 0x000fe20000000f00 */
[----:B------:R-:W-:Y:S01]  /*9890*/  BSSY B0, `(.L_x_2275) ;  /* 0x00001d8000007945 */ /* 0x000fe20003800000 */
[----:B------:R-:W-:Y:S02]  /*98a0*/  BAR.SYNC.DEFER_BLOCKING 0x5, 0x180 ;  /* 0x0146000000007b1d */ /* 0x000fe40000010000 */
[----:B0-----:R-:W-:-:S05]  /*98b0*/  LEA R0, R3, R0, 0x18 ;  /* 0x0000000003007211 */ /* 0x001fca00078ec0ff */
[----:B------:R-:W0:Y:S02]  /*98c0*/  LDS R2, [R0+0x348d0] ;  /* 0x0348d00000027984 */ /* 0x000e240000000800 */
[----:B0-----:R-:W-:Y:S01]  /*98d0*/  R2UR UR4, R2 ;  /* 0x00000000020472ca */ /* 0x001fe200000e0000 */
[----:B------:R-:W-:Y:S06]  /*98e0*/  BAR.ARV 0x4, 0x180 ;  /* 0x0106000000007b1d */ /* 0x000fec0000002000 */
[----:B------:R-:W-:Y:S08]  /*98f0*/  @P0 BRA `(.L_x_2276) ;  /* 0x0000001000c40947 */ /* 0x000ff00003800000 */
[----:B------:R-:W0:Y:S01]  /*9900*/  S2R R3, SR_SWINHI ;  /* 0x0000000000037919 */ /* 0x000e220000002f00 */
[----:B------:R-:W-:Y:S01]  /*9910*/  R2UR UR15, R23 ;  /* 0x00000000170f72ca */ /* 0x000fe200000e0000 */
[----:B------:R-:W-:Y:S01]  /*9920*/  ULDC.64 UR8, c[0x0][0xb90] ;  /* 0x0002e40000087ab9 */ /* 0x000fe20000000a00 */
[----:B------:R-:W-:Y:S01]  /*9930*/  R2UR UR14, R184 ;  /* 0x00000000b80e72ca */ /* 0x000fe200000e0000 */
[----:B------:R-:W-:Y:S01]  /*9940*/  ULDC.64 UR10, c[0x0][0xb98] ;  /* 0x0002e600000a7ab9 */ /* 0x000fe20000000a00 */
[----:B------:R-:W-:Y:S01]  /*9950*/  F2FP.F16.F32.PACK_AB R6, R97, R6 ;  /* 0x000000066106723e */ /* 0x000fe200000000ff */
[----:B------:R-:W-:Y:S01]  /*9960*/  ULDC.64 UR16, c[0x0][0x208] ;  /* 0x0000820000107ab9 */ /* 0x000fe20000000a00 */
[----:B------:R-:W-:Y:S02]  /*9970*/  F2FP.F16.F32.PACK_AB R72, R73, R72 ;  /* 0x000000484948723e */ /* 0x000fe400000000ff */
[----:B------:R-:W-:Y:S02]  /*9980*/  F2FP.F16.F32.PACK_AB R73, R75, R74 ;  /* 0x0000004a4b49723e */ /* 0x000fe400000000ff */
[----:B------:R-:W-:-:S02]  /*9990*/  F2FP.F16.F32.PACK_AB R80, R81, R80 ;  /* 0x000000505150723e */ /* 0x000fc400000000ff */
[----:B------:R-:W-:Y:S01]  /*99a0*/  F2FP.F16.F32.PACK_AB R74, R77, R76 ;  /* 0x0000004c4d4a723e */ /* 0x000fe200000000ff */
[----:B------:R-:W-:Y:S01]  /*99b0*/  USHF.R.S32.HI UR12, URZ, 0x1f, UR15 ;  /* 0x0000001f3f0c7899 */ /* 0x000fe2000801140f */
[----:B------:R-:W-:Y:S01]  /*99c0*/  F2FP.F16.F32.PACK_AB R75, R79, R78 ;  /* 0x0000004e4f4b723e */ /* 0x000fe200000000ff */
[----:B------:R-:W-:Y:S01]  /*99d0*/  USHF.R.S32.HI UR13, URZ, 0x1f, UR14 ;  /* 0x0000001f3f0d7899 */ /* 0x000fe2000801140e */
[----:B------:R-:W-:Y:S01]  /*99e0*/  F2FP.F16.F32.PACK_AB R81, R83, R82 ;  /* 0x000000525351723e */ /* 0x000fe200000000ff */
[----:B------:R-:W-:Y:S01]  /*99f0*/  UIMAD UR5, UR12, UR8, URZ ;  /* 0x000000080c0572a4 */ /* 0x000fe2000f8e023f */
[----:B------:R-:W-:Y:S01]  /*9a00*/  F2FP.F16.F32.PACK_AB R82, R85, R84 ;  /* 0x000000545552723e */ /* 0x000fe200000000ff */
[----:B------:R-:W-:Y:S01]  /*9a10*/  UIMAD.WIDE.U32 UR6, UR15, UR8, URZ ;  /* 0x000000080f0672a5 */ /* 0x000fe2000f8e003f */
[----:B------:R-:W-:Y:S01]  /*9a20*/  F2FP.F16.F32.PACK_AB R83, R87, R86 ;  /* 0x000000565753723e */ /* 0x000fe200000000ff */
[----:B------:R-:W-:Y:S02]  /*9a30*/  UIMAD UR5, UR15, UR9, UR5 ;  /* 0x000000090f0572a4 */ /* 0x000fe4000f8e0205 */
[----:B------:R-:W-:-:S02]  /*9a40*/  UIMAD UR8, UR13, UR10, URZ ;  /* 0x0000000a0d0872a4 */ /* 0x000fc4000f8e023f */
[----:B------:R-:W-:Y:S02]  /*9a50*/  UIADD3 UR7, UR7, UR5, URZ ;  /* 0x0000000507077290 */ /* 0x000fe4000fffe03f */
[----:B------:R-:W-:Y:S02]  /*9a60*/  UIMAD UR8, UR14, UR11, UR8 ;  /* 0x0000000b0e0872a4 */ /* 0x000fe4000f8e0208 */
[----:B------:R-:W-:Y:S01]  /*9a70*/  UIMAD.WIDE.U32 UR6, UR14, UR10, UR6 ;  /* 0x0000000a0e0672a5 */ /* 0x000fe2000f8e0006 */
[----:B------:R-:W-:Y:S02]  /*9a80*/  MOV R34, R0 ;  /* 0x0000000000227202 */ /* 0x000fe40000000f00 */
[----:B0-----:R-:W-:Y:S01]  /*9a90*/  MOV R35, R3 ;  /* 0x0000000300237202 */ /* 0x001fe20000000f00 */
[----:B------:R-:W-:Y:S01]  /*9aa0*/  IMAD R3, R185, 0x40, R16 ;  /* 0x00000040b9037824 */ /* 0x000fe200078e0210 */
[----:B------:R-:W-:Y:S01]  /*9ab0*/  ULDC UR5, c[0x0][0xa88] ;  /* 0x0002a20000057ab9 */ /* 0x000fe20000000800 */
[----:B------:R-:W-:Y:S01]  /*9ac0*/  ULDC.64 UR10, c[0x0][0xaf0] ;  /* 0x0002bc00000a7ab9 */ /* 0x000fe20000000a00 */
[----:B------:R-:W-:-:S04]  /*9ad0*/  IMAD.WIDE R4, R190, 0x2, R34 ;  /* 0x00000002be047825 */ /* 0x000fc800078e0222 */
[----:B------:R-:W-:Y:S01]  /*9ae0*/  IMAD.WIDE R34, R3, 0x2, R34 ;  /* 0x0000000203227825 */ /* 0x000fe200078e0222 */
[C---:B------:R-:W-:Y:S02]  /*9af0*/  IADD3 R23, P2, R4.reuse, 0x4020, RZ ;  /* 0x0000402004177810 */ /* 0x040fe40007f5e0ff */
[C---:B------:R-:W-:Y:S02]  /*9b00*/  LOP3.LUT R3, R4.reuse, 0x380, RZ, 0xc0, !PT ;  /* 0x0000038004037812 */ /* 0x040fe400078ec0ff */
[----:B------:R-:W-:Y:S01]  /*9b10*/  LOP3.LUT R12, R23, 0x380, RZ, 0xc0, !PT ;  /* 0x00000380170c7812 */ /* 0x000fe200078ec0ff */
[--C-:B------:R-:W-:Y:S01]  /*9b20*/  IMAD.X R37, RZ, RZ, R5.reuse, P2 ;  /* 0x000000ffff257224 */ /* 0x100fe200010e0605 */
[----:B------:R-:W-:Y:S02]  /*9b30*/  IADD3 R27, P1, R4, 0x4040, RZ ;  /* 0x00004040041b7810 */ /* 0x000fe40007f3e0ff */
[----:B------:R-:W-:Y:S02]  /*9b40*/  SHF.R.U64 R12, R12, 0x3, RZ ;  /* 0x000000030c0c7819 */ /* 0x000fe400000012ff */
[----:B------:R-:W-:Y:S01]  /*9b50*/  IADD3 R21, P6, R4, 0x20, RZ ;  /* 0x0000002004157810 */ /* 0x000fe20007fde0ff */
[----:B------:R-:W-:Y:S01]  /*9b60*/  IMAD.X R39, RZ, RZ, R5, P1 ;  /* 0x000000ffff277224 */ /* 0x000fe200008e0605 */
[----:B------:R-:W-:-:S02]  /*9b70*/  LOP3.LUT R36, R12, R23, RZ, 0x3c, !PT ;  /* 0x000000170c247212 */ /* 0x000fc400078e3cff */
[----:B------:R-:W0:Y:S01]  /*9b80*/  LDC R23, c[0x0][0xbe8] ;  /* 0x0002fa00ff177b82 */ /* 0x000e220000000800 */
[----:B------:R-:W-:Y:S01]  /*9b90*/  SHF.R.U64 R3, R3, 0x3, RZ ;  /* 0x0000000303037819 */ /* 0x000fe200000012ff */
[--C-:B------:R-:W-:Y:S01]  /*9ba0*/  IMAD.X R13, RZ, RZ, R5.reuse, P6 ;  /* 0x000000ffff0d7224 */ /* 0x100fe200030e0605 */
[C---:B------:R-:W-:Y:S02]  /*9bb0*/  IADD3 R10, P3, R4.reuse, 0x4000, RZ ;  /* 0x00004000040a7810 */ /* 0x040fe40007f7e0ff */
[C---:B------:R-:W-:Y:S02]  /*9bc0*/  IADD3 R41, P0, R4.reuse, 0x4060, RZ ;  /* 0x0000406004297810 */ /* 0x040fe40007f1e0ff */
[C---:B------:R-:W-:Y:S01]  /*9bd0*/  IADD3 R8, P4, R4.reuse, 0x60, RZ ;  /* 0x0000006004087810 */ /* 0x040fe20007f9e0ff */
[--C-:B------:R-:W-:Y:S01]  /*9be0*/  IMAD.X R15, RZ, RZ, R5.reuse, P3 ;  /* 0x000000ffff0f7224 */ /* 0x100fe200018e0605 */
[----:B------:R-:W-:Y:S02]  /*9bf0*/  IADD3 R25, P5, R4, 0x40, RZ ;  /* 0x0000004004197810 */ /* 0x000fe40007fbe0ff */
[----:B------:R-:W-:Y:S01]  /*9c00*/  LOP3.LUT R4, R3, R4, RZ, 0x3c, !PT ;  /* 0x0000000403047212 */ /* 0x000fe200078e3cff */
[--C-:B------:R-:W-:Y:S01]  /*9c10*/  IMAD.X R11, RZ, RZ, R5.reuse, P4 ;  /* 0x000000ffff0b7224 */ /* 0x100fe200020e0605 */
[----:B------:R-:W-:Y:S01]  /*9c20*/  LOP3.LUT R14, R27, 0x380, RZ, 0xc0, !PT ;  /* 0x000003801b0e7812 */ /* 0x000fe200078ec0ff */
[----:B------:R-:W-:Y:S01]  /*9c30*/  IMAD.X R9, RZ, RZ, R5, P5 ;  /* 0x000000ffff097224 */ /* 0x000fe200028e0605 */
[----:B------:R-:W-:-:S02]  /*9c40*/  LOP3.LUT R3, R10, 0x380, RZ, 0xc0, !PT ;  /* 0x000003800a037812 */ /* 0x000fc400078ec0ff */
[----:B------:R-:W-:Y:S02]  /*9c50*/  LOP3.LUT R2, R21, 0x380, RZ, 0xc0, !PT ;  /* 0x0000038015027812 */ /* 0x000fe400078ec0ff */
[----:B------:R-:W-:Y:S02]  /*9c60*/  IADD3 R33, P6, R34, 0x1000, RZ ;  /* 0x0000100022217810 */ /* 0x000fe40007fde0ff */
[----:B------:R-:W-:Y:S02]  /*9c70*/  SHF.R.U64 R14, R14, 0x3, RZ ;  /* 0x000000030e0e7819 */ /* 0x000fe400000012ff */
[----:B------:R-:W-:Y:S02]  /*9c80*/  SHF.R.U64 R3, R3, 0x3, RZ ;  /* 0x0000000303037819 */ /* 0x000fe400000012ff */
[----:B------:R-:W-:Y:S02]  /*9c90*/  SHF.R.U64 R2, R2, 0x3, RZ ;  /* 0x0000000302027819 */ /* 0x000fe400000012ff */
[----:B------:R-:W-:-:S02]  /*9ca0*/  LOP3.LUT R32, R33, 0x380, RZ, 0xc0, !PT ;  /* 0x0000038021207812 */ /* 0x000fc400078ec0ff */
[----:B------:R-:W-:Y:S02]  /*9cb0*/  LOP3.LUT R38, R14, R27, RZ, 0x3c, !PT ;  /* 0x0000001b0e267212 */ /* 0x000fe400078e3cff */
[----:B------:R-:W-:Y:S02]  /*9cc0*/  LOP3.LUT R14, R3, R10, RZ, 0x3c, !PT ;  /* 0x0000000a030e7212 */ /* 0x000fe400078e3cff */
[----:B------:R-:W-:Y:S02]  /*9cd0*/  LOP3.LUT R12, R2, R21, RZ, 0x3c, !PT ;  /* 0x00000015020c7212 */ /* 0x000fe400078e3cff */
[----:B------:R-:W-:Y:S02]  /*9ce0*/  LOP3.LUT R3, R8, 0x380, RZ, 0xc0, !PT ;  /* 0x0000038008037812 */ /* 0x000fe400078ec0ff */
[----:B------:R-:W-:Y:S02]  /*9cf0*/  SHF.R.U64 R32, R32, 0x3, RZ ;  /* 0x0000000320207819 */ /* 0x000fe400000012ff */
[----:B------:R-:W-:-:S02]  /*9d00*/  LOP3.LUT R2, R25, 0x380, RZ, 0xc0, !PT ;  /* 0x0000038019027812 */ /* 0x000fc400078ec0ff */
[----:B------:R-:W-:Y:S02]  /*9d10*/  SHF.R.U64 R3, R3, 0x3, RZ ;  /* 0x0000000303037819 */ /* 0x000fe400000012ff */
[----:B------:R-:W-:Y:S01]  /*9d20*/  LOP3.LUT R32, R32, R33, RZ, 0x3c, !PT ;  /* 0x0000002120207212 */ /* 0x000fe200078e3cff */
[----:B------:R-:W-:Y:S01]  /*9d30*/  IMAD.X R33, RZ, RZ, R35, P6 ;  /* 0x000000ffff217224 */ /* 0x000fe200030e0623 */
[----:B------:R-:W-:Y:S02]  /*9d40*/  SHF.R.U64 R2, R2, 0x3, RZ ;  /* 0x0000000302027819 */ /* 0x000fe400000012ff */
[----:B0-----:R-:W-:Y:S02]  /*9d50*/  ISETP.NE.AND P1, PT, R23, 0x1, PT ;  /* 0x000000011700780c */ /* 0x001fe40003f25270 */
[----:B------:R-:W-:Y:S02]  /*9d60*/  IADD3 R107, P6, R34, 0x7000, RZ ;  /* 0x00007000226b7810 */ /* 0x000fe40007fde0ff */
[----:B------:R-:W-:-:S02]  /*9d70*/  LOP3.LUT R10, R3, R8, RZ, 0x3c, !PT ;  /* 0x00000008030a7212 */ /* 0x000fc400078e3cff */
[----:B------:R-:W-:Y:S02]  /*9d80*/  LOP3.LUT R8, R2, R25, RZ, 0x3c, !PT ;  /* 0x0000001902087212 */ /* 0x000fe400078e3cff */
[----:B------:R-:W-:Y:S02]  /*9d90*/  LOP3.LUT R2, R107, 0x380, RZ, 0xc0, !PT ;  /* 0x000003806b027812 */ /* 0x000fe400078ec0ff */
[----:B------:R-:W-:Y:S02]  /*9da0*/  LOP3.LUT R40, R41, 0x380, RZ, 0xc0, !PT ;  /* 0x0000038029287812 */ /* 0x000fe400078ec0ff */
[----:B------:R-:W-:Y:S02]  /*9db0*/  SHF.R.U64 R2, R2, 0x3, RZ ;  /* 0x0000000302027819 */ /* 0x000fe400000012ff */
[----:B------:R-:W-:Y:S02]  /*9dc0*/  SHF.R.U64 R40, R40, 0x3, RZ ;  /* 0x0000000328287819 */ /* 0x000fe400000012ff */
[----:B------:R-:W-:-:S02]  /*9dd0*/  LOP3.LUT R2, R2, R107, RZ, 0x3c, !PT ;  /* 0x0000006b02027212 */ /* 0x000fc400078e3cff */
[----:B------:R-:W0:Y:S01]  /*9de0*/  @P1 LDC R107, c[0x0][0xbec] ;  /* 0x0002fb00ff6b1b82 */ /* 0x000e220000000800 */
[----:B------:R-:W-:Y:S01]  /*9df0*/  LOP3.LUT R40, R40, R41, RZ, 0x3c, !PT ;  /* 0x0000002928287212 */ /* 0x000fe200078e3cff */
[----:B------:R-:W-:Y:S01]  /*9e00*/  IMAD.X R41, RZ, RZ, R5, P0 ;  /* 0x000000ffff297224 */ /* 0x000fe200000e0605 */
[----:B------:R-:W-:Y:S02]  /*9e10*/  MOV R106, R4 ;  /* 0x00000004006a7202 */ /* 0x000fe40000000f00 */
[----:B------:R-:W-:Y:S02]  /*9e20*/  F2FP.F16.F32.PACK_AB R5, R104, R105 ;  /* 0x000000696805723e */ /* 0x000fe400000000ff */
[----:B------:R-:W-:Y:S01]  /*9e30*/  F2FP.F16.F32.PACK_AB R4, R96, R7 ;  /* 0x000000076004723e */ /* 0x000fe200000000ff */
[----:B------:R-:W1:Y:S01]  /*9e40*/  @P1 LDC R104, c[0x0][0xbf0] ;  /* 0x0002fc00ff681b82 */ /* 0x000e620000000800 */
[----:B------:R-:W-:-:S07]  /*9e50*/  F2FP.F16.F32.PACK_AB R7, R102, R103 ;  /* 0x000000676607723e */ /* 0x000fce00000000ff */
[----:B------:R-:W-:Y:S01]  /*9e60*/  BAR.SYNC.DEFER_BLOCKING 0x1, 0x100 ;  /* 0x0044000000007b1d */ /* 0x000fe20000010000 */
[----:B------:R-:W-:Y:S01]  /*9e70*/  MOV R97, R38 ;  /* 0x0000002600617202 */ /* 0x000fe20000000f00 */
[----:B------:R-:W-:Y:S01]  /*9e80*/  VIADD R38, R18, UR60 ;  /* 0x0000003c12267c36 */ /* 0x000fe20008000000 */
[----:B------:R-:W-:Y:S01]  /*9e90*/  IADD3 R21, P0, R34, 0x6000, RZ ;  /* 0x0000600022157810 */ /* 0x000fe20007f1e0ff */
[----:B------:R-:W-:Y:S01]  /*9ea0*/  VIADD R39, R189, UR60 ;  /* 0x0000003cbd277c36 */ /* 0x000fe20008000000 */
[----:B------:R-:W-:Y:S01]  /*9eb0*/  MOV R103, R14 ;  /* 0x0000000e00677202 */ /* 0x000fe20000000f00 */
[----:B------:R-:W-:Y:S01]  /*9ec0*/  IMAD.U32 R14, RZ, RZ, UR8 ;  /* 0x00000008ff0e7e24 */ /* 0x000fe2000f8e00ff */
[----:B------:R-:W-:Y:S01]  /*9ed0*/  LOP3.LUT R20, R21, 0x380, RZ, 0xc0, !PT ;  /* 0x0000038015147812 */ /* 0x000fe200078ec0ff */
[----:B------:R-:W-:Y:S01]  /*9ee0*/  ULDC.64 UR8, c[0x0][0xae8] ;  /* 0x0002ba0000087ab9 */ /* 0x000fe20000000a00 */
[----:B------:R-:W-:Y:S02]  /*9ef0*/  MOV R15, R12 ;  /* 0x0000000c000f7202 */ /* 0x000fe40000000f00 */
[----:B------:R-:W-:-:S02]  /*9f00*/  SHF.R.U64 R20, R20, 0x3, RZ ;  /* 0x0000000314147819 */ /* 0x000fc400000012ff */
[----:B------:R-:W-:Y:S02]  /*9f10*/  IADD3 R27, P3, R34, 0x4000, RZ ;  /* 0x00004000221b7810 */ /* 0x000fe40007f7e0ff */
[----:B------:R-:W-:Y:S01]  /*9f20*/  LOP3.LUT R20, R20, R21, RZ, 0x3c, !PT ;  /* 0x0000001514147212 */ /* 0x000fe200078e3cff */
[----:B------:R-:W-:Y:S01]  /*9f30*/  IMAD.X R21, RZ, RZ, R35, P0 ;  /* 0x000000ffff157224 */ /* 0x000fe200000e0623 */
[----:B------:R-:W-:Y:S02]  /*9f40*/  IADD3 R25, P2, R34, 0x5000, RZ ;  /* 0x0000500022197810 */ /* 0x000fe40007f5e0ff */
[----:B------:R-:W-:Y:S02]  /*9f50*/  LOP3.LUT R26, R27, 0x380, RZ, 0xc0, !PT ;  /* 0x000003801b1a7812 */ /* 0x000fe400078ec0ff */
[----:B------:R-:W-:Y:S02]  /*9f60*/  LOP3.LUT R24, R25, 0x380, RZ, 0xc0, !PT ;  /* 0x0000038019187812 */ /* 0x000fe400078ec0ff */
[----:B------:R-:W-:Y:S01]  /*9f70*/  SHF.R.U64 R26, R26, 0x3, RZ ;  /* 0x000000031a1a7819 */ /* 0x000fe200000012ff */
[----:B------:R0:W-:Y:S01]  /*9f80*/  STSM.16.M88.4 [R106], R4 ;  /* 0x000000046a007844 */ /* 0x0001e20000000200 */
[----:B------:R-:W-:-:S02]  /*9f90*/  MOV R102, R36 ;  /* 0x0000002400667202 */ /* 0x000fc40000000f00 */
[----:B------:R-:W-:Y:S02]  /*9fa0*/  SHF.R.U64 R24, R24, 0x3, RZ ;  /* 0x0000000318187819 */ /* 0x000fe400000012ff */
[----:B------:R-:W-:Y:S01]  /*9fb0*/  LOP3.LUT R26, R26, R27, RZ, 0x3c, !PT ;  /* 0x0000001b1a1a7212 */ /* 0x000fe200078e3cff */
[--C-:B------:R-:W-:Y:S01]  /*9fc0*/  IMAD.X R27, RZ, RZ, R35.reuse, P3 ;  /* 0x000000ffff1b7224 */ /* 0x100fe200018e0623 */
[----:B------:R-:W-:Y:S01]  /*9fd0*/  LOP3.LUT R24, R24, R25, RZ, 0x3c, !PT ;  /* 0x0000001918187212 */ /* 0x000fe200078e3cff */
[----:B------:R-:W-:Y:S01]  /*9fe0*/  IMAD.X R25, RZ, RZ, R35, P2 ;  /* 0x000000ffff197224 */ /* 0x000fe200010e0623 */
[----:B------:R-:W-:Y:S02]  /*9ff0*/  MOV R96, R40 ;  /* 0x0000002800607202 */ /* 0x000fe40000000f00 */
[C---:B------:R-:W-:Y:S02]  /*a000*/  IADD3 R29, P4, R34.reuse, 0x3000, RZ ;  /* 0x00003000221d7810 */ /* 0x040fe40007f9e0ff */
[----:B------:R-:W-:-:S02]  /*a010*/  LOP3.LUT R3, R34, 0x380, RZ, 0xc0, !PT ;  /* 0x0000038022037812 */ /* 0x000fc400078ec0ff */
[----:B------:R-:W-:Y:S01]  /*a020*/  LOP3.LUT R28, R29, 0x380, RZ, 0xc0, !PT ;  /* 0x000003801d1c7812 */ /* 0x000fe200078ec0ff */
[----:B0-----:R-:W-:Y:S01]  /*a030*/  @P1 IMAD.HI.U32 R5, R38, R107, RZ ;  /* 0x0000006b26051227 */ /* 0x001fe200078e00ff */
[----:B------:R-:W-:Y:S02]  /*a040*/  F2FP.F16.F32.PACK_AB R7, R98, R99 ;  /* 0x000000636207723e */ /* 0x000fe400000000ff */
[----:B------:R-:W-:Y:S01]  /*a050*/  SHF.R.U64 R28, R28, 0x3, RZ ;  /* 0x000000031c1c7819 */ /* 0x000fe200000012ff */
[----:B------:R-:W-:Y:S01]  /*a060*/  IMAD.MOV.U32 R4, RZ, RZ, R38 ;  /* 0x000000ffff047224 */ /* 0x000fe200078e0026 */
[----:B-1----:R-:W-:Y:S02]  /*a070*/  @P1 SHF.R.U32.HI R4, RZ, R104, R5 ;  /* 0x00000068ff041219 */ /* 0x002fe40000011605 */
[----:B------:R-:W-:Y:S02]  /*a080*/  MOV R104, R10 ;  /* 0x0000000a00687202 */ /* 0x000fe40000000f00 */
[--C-:B------:R-:W-:Y:S01]  /*a090*/  SHF.R.S32.HI R5, RZ, 0x1f, R4.reuse ;  /* 0x0000001fff057819 */ /* 0x100fe20000011404 */
[----:B------:R-:W-:Y:S01]  /*a0a0*/  IMAD.MOV R6, RZ, RZ, -R4 ;  /* 0x000000ffff067224 */ /* 0x000fe200078e0a04 */
[----:B------:R-:W-:-:S02]  /*a0b0*/  IADD3 R12, P0, R4, UR6, RZ ;  /* 0x00000006040c7c10 */ /* 0x000fc4000ff1e0ff */
[----:B------:R-:W-:Y:S01]  /*a0c0*/  F2FP.F16.F32.PACK_AB R4, R94, R93 ;  /* 0x0000005d5e04723e */ /* 0x000fe200000000ff */
[----:B------:R-:W-:Y:S01]  /*a0d0*/  IMAD R11, R23, R6, R38 ;  /* 0x00000006170b7224 */ /* 0x000fe200078e0226 */
[----:B------:R-:W-:Y:S01]  /*a0e0*/  IADD3.X R13, R5, UR7, R14, P0, !PT ;  /* 0x00000007050d7c10 */ /* 0x000fe200087fe40e */
[----:B------:R-:W-:Y:S01]  /*a0f0*/  ULDC.64 UR6, c[0x0][0xb88] ;  /* 0x0002e20000067ab9 */ /* 0x000fe20000000a00 */
[----:B------:R-:W-:Y:S02]  /*a100*/  F2FP.F16.F32.PACK_AB R5, R100, R101 ;  /* 0x000000656405723e */ /* 0x000fe400000000ff */
[----:B------:R-:W-:Y:S01]  /*a110*/  SHF.R.S32.HI R10, RZ, 0x1f, R11 ;  /* 0x0000001fff0a7819 */ /* 0x000fe2000001140b */
[----:B------:R-:W-:Y:S01]  /*a120*/  IMAD.WIDE.U32 R12, R11, UR6, R12 ;  /* 0x000000060b0c7c25 */ /* 0x000fe2000f8e000c */
[----:B------:R-:W-:Y:S02]  /*a130*/  F2FP.F16.F32.PACK_AB R6, R95, R92 ;  /* 0x0000005c5f06723e */ /* 0x000fe400000000ff */
[----:B------:R-:W-:Y:S01]  /*a140*/  MOV R14, R8 ;  /* 0x00000008000e7202 */ /* 0x000fe20000000f00 */
[----:B------:R-:W-:Y:S01]  /*a150*/  IMAD R10, R10, UR6, RZ ;  /* 0x000000060a0a7c24 */ /* 0x000fe2000f8e02ff */
[----:B------:R-:W-:Y:S01]  /*a160*/  LOP3.LUT P0, RZ, R187, 0x3, RZ, 0xc0, !PT ;  /* 0x00000003bbff7812 */ /* 0x000fe2000780c0ff */
[----:B------:R0:W-:Y:S01]  /*a170*/  STSM.16.M88.4 [R15], R4 ;  /* 0x000000040f007844 */ /* 0x0001e20000000200 */
[----:B------:R-:W-:Y:S01]  /*a180*/  IMAD R92, R23, UR5, RZ ;  /* 0x00000005175c7c24 */ /* 0x000fe2000f8e02ff */
[----:B------:R-:W-:Y:S01]  /*a190*/  F2FP.F16.F32.PACK_AB R8, R91, R90 ;  /* 0x0000005a5b08723e */ /* 0x000fe200000000ff */
[----:B------:R-:W-:Y:S01]  /*a1a0*/  IMAD R37, R11, UR7, R10 ;  /* 0x000000070b257c24 */ /* 0x000fe2000f8e020a */
[----:B------:R-:W-:Y:S01]  /*a1b0*/  ULDC.64 UR6, c[0x0][0xb50] ;  /* 0x0002d40000067ab9 */ /* 0x000fe20000000a00 */
[----:B------:R-:W-:-:S02]  /*a1c0*/  F2FP.F16.F32.PACK_AB R9, R43, R42 ;  /* 0x0000002a2b09723e */ /* 0x000fc400000000ff */
[----:B------:R-:W-:Y:S02]  /*a1d0*/  F2FP.F16.F32.PACK_AB R10, R45, R44 ;  /* 0x0000002c2d0a723e */ /* 0x000fe400000000ff */
[----:B------:R-:W-:Y:S02]  /*a1e0*/  F2FP.F16.F32.PACK_AB R11, R47, R46 ;  /* 0x0000002e2f0b723e */ /* 0x000fe400000000ff */
[----:B------:R-:W-:Y:S02]  /*a1f0*/  LEA R36, P3, R12, UR6, 0x2 ;  /* 0x000000060c247c11 */ /* 0x000fe4000f8610ff */
[C---:B------:R-:W-:Y:S01]  /*a200*/  ISETP.GE.OR P2, PT, R39.reuse, R92, P0 ;  /* 0x0000005c2700720c */ /* 0x040fe20000746670 */
[----:B------:R1:W-:Y:S01]  /*a210*/  STSM.16.M88.4 [R14], R8 ;  /* 0x000000080e007844 */ /* 0x0003e20000000200 */
[----:B------:R-:W-:Y:S01]  /*a220*/  LOP3.LUT R28, R28, R29, RZ, 0x3c, !PT ;  /* 0x0000001d1c1c7212 */ /* 0x000fe200078e3cff */
[----:B0-----:R-:W-:Y:S01]  /*a230*/  VIADD R5, R39, 0x8 ;  /* 0x0000000827057836 */ /* 0x001fe20000000000 */
[----:B------:R-:W-:Y:S01]  /*a240*/  F2FP.F16.F32.PACK_AB R4, R49, R48 ;  /* 0x000000303104723e */ /* 0x000fe200000000ff */
[----:B------:R-:W-:Y:S01]  /*a250*/  IMAD.IADD R7, R13, 0x1, R37 ;  /* 0x000000010d077824 */ /* 0x000fe200078e0225 */
[----:B------:R-:W-:Y:S01]  /*a260*/  F2FP.F16.F32.PACK_AB R6, R53, R52 ;  /* 0x000000343506723e */ /* 0x000fe200000000ff */
[----:B------:R-:W-:Y:S01]  /*a270*/  SHFL.IDX PT, R90, R36, RZ, 0x1c1f ;  /* 0x001c1fff245a7589 */ /* 0x000fe200000e0000 */
[----:B------:R-:W-:Y:S01]  /*a280*/  ISETP.GE.OR P0, PT, R5, R92, P0 ;  /* 0x0000005c0500720c */ /* 0x000fe20000706670 */
[----:B------:R-:W-:Y:S01]  /*a290*/  IMAD.X R29, RZ, RZ, R35, P4 ;  /* 0x000000ffff1d7224 */ /* 0x000fe200020e0623 */
[----:B------:R-:W-:-:S02]  /*a2a0*/  LEA.HI.X R37, R12, UR7, R7, 0x2, P3 ;  /* 0x000000070c257c11 */ /* 0x000fc400098f1407 */
        /* <DEDUP_REMOVED lines=11> */
[----:B------:R-:W-:Y:S01]  /*a360*/  F2FP.F16.F32.PACK_AB R9, R67, R66 ;  /* 0x000000424309723e */ /* 0x000fe200000000ff */
[----:B------:R-:W-:Y:S01]  /*a370*/  STSM.16.M88.4 [R103], R12 ;  /* 0x0000000c67007844 */ /* 0x000fe20000000200 */
[----:B------:R-:W-:Y:S01]  /*a380*/  F2FP.F16.F32.PACK_AB R10, R69, R68 ;  /* 0x00000044450a723e */ /* 0x000fe200000000ff */
[----:B------:R-:W2:Y:S01]  /*a390*/  @P1 LDC R61, c[0x0][0xbf0] ;  /* 0x0002fc00ff3d1b82 */ /* 0x000ea20000000800 */
[----:B------:R-:W-:Y:S01]  /*a3a0*/  F2FP.F16.F32.PACK_AB R11, R71, R70 ;  /* 0x00000046470b723e */ /* 0x000fe200000000ff */
[----:B------:R-:W3:Y:S01]  /*a3b0*/  SHFL.IDX PT, R57, R37, 0x1, 0x1c1f ;  /* 0x003c1f0025397f89 */ /* 0x000ee200000e0000 */
[----:B------:R-:W-:Y:S02]  /*a3c0*/  SHF.R.U64 R3, R3, 0x3, RZ ;  /* 0x0000000303037819 */ /* 0x000fe400000012ff */
[----:B------:R-:W-:Y:S01]  /*a3d0*/  IADD3 R31, P5, R34, 0x2000, RZ ;  /* 0x00002000221f7810 */ /* 0x000fe20007fbe0ff */
[----:B------:R4:W-:Y:S01]  /*a3e0*/  STSM.16.M88.4 [R102], R8 ;  /* 0x0000000866007844 */ /* 0x0009e20000000200 */
[----:B------:R-:W-:Y:S01]  /*a3f0*/  LOP3.LUT R34, R3, R34, RZ, 0x3c, !PT ;  /* 0x0000002203227212 */ /* 0x000fe200078e3cff */
[----:B------:R-:W-:Y:S01]  /*a400*/  IMAD.X R3, RZ, RZ, R35, P6 ;  /* 0x000000ffff037224 */ /* 0x000fe200030e0623 */
[----:B------:R-:W-:Y:S01]  /*a410*/  UIMAD UR5, UR12, UR8, URZ ;  /* 0x000000080c0572a4 */ /* 0x000fe2000f8e023f */
[----:B------:R0:W-:Y:S01]  /*a420*/  STSM.16.M88.4 [R97], R72 ;  /* 0x0000004861007844 */ /* 0x0001e20000000200 */
[----:B------:R-:W-:Y:S01]  /*a430*/  UIMAD.WIDE.U32 UR6, UR15, UR8, URZ ;  /* 0x000000080f0672a5 */ /* 0x000fe2000f8e003f */
[----:B------:R-:W-:-:S02]  /*a440*/  LOP3.LUT R30, R31, 0x380, RZ, 0xc0, !PT ;  /* 0x000003801f1e7812 */ /* 0x000fc400078ec0ff */
[----:B------:R1:W-:Y:S01]  /*a450*/  STSM.16.M88.4 [R96], R80 ;  /* 0x0000005060007844 */ /* 0x0003e20000000200 */
[----:B------:R-:W-:Y:S01]  /*a460*/  UIMAD UR5, UR15, UR9, UR5 ;  /* 0x000000090f0572a4 */ /* 0x000fe2000f8e0205 */
[----:B------:R-:W-:Y:S01]  /*a470*/  SHF.R.U64 R30, R30, 0x3, RZ ;  /* 0x000000031e1e7819 */ /* 0x000fe200000012ff */
[----:B------:R-:W-:Y:S01]  /*a480*/  BAR.SYNC.DEFER_BLOCKING 0x1, 0x100 ;  /* 0x0044000000007b1d */ /* 0x000fe20000010000 */
[----:B------:R-:W-:Y:S02]  /*a490*/  UIMAD UR8, UR13, UR10, URZ ;  /* 0x0000000a0d0872a4 */ /* 0x000fe4000f8e023f */
[----:B------:R-:W-:Y:S01]  /*a4a0*/  LOP3.LUT R30, R30, R31, RZ, 0x3c, !PT ;  /* 0x0000001f1e1e7212 */ /* 0x000fe200078e3cff */
[----:B------:R-:W-:Y:S01]  /*a4b0*/  UIADD3 UR7, UR7, UR5, URZ ;  /* 0x0000000507077290 */ /* 0x000fe2000fffe03f */
[----:B------:R-:W-:Y:S01]  /*a4c0*/  IMAD.X R31, RZ, RZ, R35, P5 ;  /* 0x000000ffff1f7224 */ /* 0x000fe200028e0623 */
[----:B------:R-:W-:Y:S02]  /*a4d0*/  UIMAD UR5, UR14, UR11, UR8 ;  /* 0x0000000b0e0572a4 */ /* 0x000fe4000f8e0208 */
[----:B------:R-:W-:Y:S01]  /*a4e0*/  UIMAD.WIDE.U32 UR6, UR14, UR10, UR6 ;  /* 0x0000000a0e0672a5 */ /* 0x000fe2000f8e0006 */
[----:B------:R-:W-:Y:S01]  /*a4f0*/  ULDC.64 UR8, c[0x0][0xae0] ;  /* 0x0002b80000087ab9 */ /* 0x000fe20000000a00 */
[----:B0-----:R0:W-:Y:S04]  /*a500*/  @!P2 ST.E desc[UR16][R90.64], R89 ;  /* 0x000000595a00a985 */ /* 0x0011e8000c101910 */
[----:B---3--:R0:W-:Y:S04]  /*a510*/  @!P0 ST.E desc[UR16][R56.64], R88 ;  /* 0x0000005838008985 */ /* 0x0081e8000c101910 */
[----:B------:R3:W5:Y:S04]  /*a520*/  LD.E.128 R4, desc[UR16][R28.64] ;  /* 0x000000101c047980 */ /* 0x000768000c101d00 */
[----:B----4-:R1:W5:Y:S04]  /*a530*/  LD.E.128 R8, desc[UR16][R2.64] ;  /* 0x0000001002087980 */ /* 0x010368000c101d00 */
[----:B------:R4:W5:Y:S01]  /*a540*/  LD.E.128 R12, desc[UR16][R20.64] ;  /* 0x00000010140c7980 */ /* 0x000962000c101d00 */
[----:B---3--:R-:W-:Y:S01]  /*a550*/  IMAD R28, R22, 0x20, R185 ;  /* 0x00000020161c7824 */ /* 0x008fe200078e02b9 */
[----:B------:R-:W-:-:S02]  /*a560*/  UIADD3 UR5, UR7, UR5, URZ ;  /* 0x0000000507057290 */ /* 0x000fc4000fffe03f */
[----:B------:R3:W5:Y:S01]  /*a570*/  LD.E.128 R48, desc[UR16][R24.64] ;  /* 0x0000001018307980 */ /* 0x000762000c101d00 */
[----:B------:R-:W-:-:S03]  /*a580*/  VIADD R28, R28, UR60 ;  /* 0x0000003c1c1c7c36 */ /* 0x000fc60008000000 */
[----:B------:R-:W5:Y:S01]  /*a590*/  LD.E.128 R44, desc[UR16][R34.64] ;  /* 0x00000010222c7980 */ /* 0x000f62000c101d00 */
[----:B-1----:R-:W-:-:S03]  /*a5a0*/  @P1 IMAD.HI.U32 R2, R28, R59, RZ ;  /* 0x0000003b1c021227 */ /* 0x002fc600078e00ff */
[----:B------:R-:W5:Y:S01]  /*a5b0*/  LD.E.128 R40, desc[UR16][R32.64] ;  /* 0x0000001020287980 */ /* 0x000f62000c101d00 */
[----:B----4-:R-:W-:Y:S01]  /*a5c0*/  IMAD.MOV.U32 R21, RZ, RZ, R28 ;  /* 0x000000ffff157224 */ /* 0x010fe200078e001c */
[----:B--2---:R-:W-:Y:S02]  /*a5d0*/  @P1 SHF.R.U32.HI R21, RZ, R61, R2 ;  /* 0x0000003dff151219 */ /* 0x004fe40000011602 */
[----:B------:R-:W5:Y:S02]  /*a5e0*/  LD.E.128 R36, desc[UR16][R30.64] ;  /* 0x000000101e247980 */ /* 0x000f64000c101d00 */
[--C-:B------:R-:W-:Y:S01]  /*a5f0*/  SHF.R.S32.HI R20, RZ, 0x1f, R21.reuse ;  /* 0x0000001fff147819 */ /* 0x100fe20000011415 */
[----:B---3--:R-:W-:Y:S01]  /*a600*/  IMAD.MOV R24, RZ, RZ, -R21 ;  /* 0x000000ffff187224 */ /* 0x008fe200078e0a15 */
[----:B------:R1:W5:Y:S01]  /*a610*/  LD.E.128 R52, desc[UR16][R26.64] ;  /* 0x000000101a347980 */ /* 0x000362000c101d00 */
[----:B------:R-:W-:Y:S02]  /*a620*/  IMAD.U32 R3, RZ, RZ, UR7 ;  /* 0x00000007ff037e24 */ /* 0x000fe4000f8e00ff */
[----:B------:R-:W-:Y:S01]  /*a630*/  IMAD R20, R20, UR8, RZ ;  /* 0x0000000814147c24 */ /* 0x000fe2000f8e02ff */
[----:B------:R-:W-:Y:S01]  /*a640*/  @!PT LDS RZ, [RZ] ;  /* 0x00000000fffff984 */ /* 0x000fe20000000800 */
[----:B------:R-:W-:Y:S01]  /*a650*/  @!PT LDS RZ, [RZ] ;  /* 0x00000000fffff984 */ /* 0x000fe20000000800 */
[----:B------:R-:W-:Y:S01]  /*a660*/  @!PT LDS RZ, [RZ] ;  /* 0x00000000fffff984 */ /* 0x000fe20000000800 */
[----:B------:R-:W-:Y:S01]  /*a670*/  @!PT LDS RZ, [RZ] ;  /* 0x00000000fffff984 */ /* 0x000fe20000000800 */
[----:B------:R2:W-:Y:S06]  /*a680*/  MEMBAR.ALL.CTA ;  /* 0x0000000000007992 */ /* 0x0005ec0000008000 */
[----:B--2---:R-:W2:Y:S01]  /*a690*/  FENCE.VIEW.ASYNC.S ;  /* 0x00000000000073c6 */ /* 0x004ea20000000000 */
[----:B------:R-:W-:-:S02]  /*a6a0*/  IMAD R23, R23, R24, R28 ;  /* 0x0000001817177224 */ /* 0x000fc400078e021c */
[----:B------:R-:W-:Y:S01]  /*a6b0*/  IMAD.U32 R2, RZ, RZ, UR6 ;  /* 0x00000006ff027e24 */ /* 0x000fe2000f8e00ff */
[----:B------:R-:W-:Y:S01]  /*a6c0*/  ULDC.64 UR6, c[0x0][0xad8] ;  /* 0x0002b60000067ab9 */ /* 0x000fe20000000a00 */
[----:B------:R-:W-:Y:S02]  /*a6d0*/  IMAD.U32 R3, RZ, RZ, UR5 ;  /* 0x00000005ff037e24 */ /* 0x000fe4000f8e00ff */
[C---:B------:R-:W-:Y:S01]  /*a6e0*/  IMAD R25, R21.reuse, UR9, R20 ;  /* 0x0000000915197c24 */ /* 0x040fe2000f8e0214 */
[----:B------:R-:W-:Y:S01]  /*a6f0*/  SHF.R.S32.HI R20, RZ, 0x1f, R23 ;  /* 0x0000001fff147819 */ /* 0x000fe20000011417 */
[----:B------:R-:W-:-:S04]  /*a700*/  IMAD.WIDE.U32 R2, R21, UR8, R2 ;  /* 0x0000000815027c25 */ /* 0x000fc8000f8e0002 */
[----:B------:R-:W-:Y:S02]  /*a710*/  IMAD.IADD R3, R3, 0x1, R25 ;  /* 0x0000000103037824 */ /* 0x000fe400078e0219 */
[----:B------:R-:W-:Y:S02]  /*a720*/  IMAD R20, R20, UR6, RZ ;  /* 0x0000000614147c24 */ /* 0x000fe4000f8e02ff */
[----:B-1----:R-:W-:Y:S02]  /*a730*/  VIADD R27, R185, UR60 ;  /* 0x0000003cb91b7c36 */ /* 0x002fe40008000000 */
[C---:B------:R-:W-:Y:S02]  /*a740*/  IMAD R25, R23.reuse, UR7, R20 ;  /* 0x0000000717197c24 */ /* 0x040fe4000f8e0214 */
[----:B------:R-:W-:Y:S01]  /*a750*/  IMAD.WIDE.U32 R2, R23, UR6, R2 ;  /* 0x0000000617027c25 */ /* 0x000fe2000f8e0002 */
[----:B------:R-:W-:Y:S01]  /*a760*/  ISETP.GE.AND P2, PT, R27, R92, PT ;  /* 0x0000005c1b00720c */ /* 0x000fe20003f46270 */
[----:B------:R-:W-:-:S02]  /*a770*/  ULDC.64 UR6, c[0x0][0xa80] ;  /* 0x0002a00000067ab9 */ /* 0x000fc40000000a00 */
[----:B------:R-:W-:Y:S01]  /*a780*/  VIADD R0, R0, 0x34820 ;  /* 0x0003482000007836 */ /* 0x000fe20000000000 */
[C---:B------:R-:W-:Y:S01]  /*a790*/  LEA R23, P3, R2.reuse, UR6, 0x1 ;  /* 0x0000000602177c11 */ /* 0x040fe2000f8608ff */
[----:B------:R-:W-:Y:S02]  /*a7a0*/  IMAD.IADD R3, R3, 0x1, R25 ;  /* 0x0000000103037824 */ /* 0x000fe400078e0219 */
[----:B------:R-:W-:Y:S01]  /*a7b0*/  VIADD R21, R27, 0x20 ;  /* 0x000000201b157836 */ /* 0x000fe20000000000 */
[----:B------:R-:W-:Y:S02]  /*a7c0*/  PRMT R0, RZ, 0x654, R0 ;  /* 0x00000654ff007816 */ /* 0x000fe40000000000 */
[----:B------:R-:W-:Y:S02]  /*a7d0*/  LEA.HI.X R24, R2, UR7, R3, 0x1, P3 ;  /* 0x0000000702187c11 */ /* 0x000fe400098f0c03 */
[-C--:B------:R-:W-:Y:S01]  /*a7e0*/  ISETP.GE.AND P0, PT, R21, R92.reuse, PT ;  /* 0x0000005c1500720c */ /* 0x080fe20003f06270 */
[----:B------:R-:W-:Y:S01]  /*a7f0*/  VIADD R21, R27, 0x40 ;  /* 0x000000401b157836 */ /* 0x000fe20000000000 */
[----:B--2---:R1:W-:Y:S01]  /*a800*/  SYNCS.ARRIVE.TRANS64.RED.A1T0 RZ, [R0+URZ], RZ ;  /* 0x000000ff00ff79a7 */ /* 0x0043e2000810043f */
[----:B------:R0:W2:Y:S01]  /*a810*/  SHFL.IDX PT, R20, R23, RZ, 0x181f ;  /* 0x00181fff17147589 */ /* 0x0000a200000e0000 */
[----:B------:R-:W-:Y:S02]  /*a820*/  BSSY B1, `(.L_x_2277) ;  /* 0x000000e000017945 */ /* 0x000fe40003800000 */
[----:B------:R-:W-:Y:S01]  /*a830*/  ISETP.GE.AND P1, PT, R21, R92, PT ;  /* 0x0000005c1500720c */ /* 0x000fe20003f26270 */
[----:B-1----:R0:W1:Y:S01]  /*a840*/  SHFL.IDX PT, R0, R24, RZ, 0x181f ;  /* 0x00181fff18007589 */ /* 0x00206200000e0000 */
[----:B------:R-:W-:Y:S11]  /*a850*/  @P2 BRA `(.L_x_2278) ;  /* 0x0000000000282947 */ /* 0x000ff60003800000 */
[----:B------:R-:W-:Y:S01]  /*a860*/  ULDC UR5, c[0x0][0xac8] ;  /* 0x0002b20000057ab9 */ /* 0x000fe20000000800 */
[----:B------:R-:W-:Y:S01]  /*a870*/  ULDC.64 UR6, c[0x0][0x208] ;  /* 0x0000820000067ab9 */ /* 0x000fe20000000a00 */
[----:B------:R-:W-:Y:S02]  /*a880*/  ISETP.GE.AND P2, PT, R16, UR5, PT ;  /* 0x0000000510007c0c */ /* 0x000fe4000bf46270 */
[----:B------:R-:W-:-:S11]  /*a890*/  ISETP.GE.AND P3, PT, R19, UR5, PT ;  /* 0x0000000513007c0c */ /* 0x000fd6000bf66270 */
[CC--:B--2---:R-:W-:Y:S02]  /*a8a0*/  @!P2 LEA R2, P4, R16.reuse, R20.reuse, 0x1 ;  /* 0x000000141002a211 */ /* 0x0c4fe400078808ff */
[C---:B------:R-:W-:Y:S02]  /*a8b0*/  @!P3 LEA R20, P5, R19.reuse, R20, 0x1 ;  /* 0x000000141314b211 */ /* 0x040fe400078a08ff */
[-C--:B-1----:R-:W-:Y:S02]  /*a8c0*/  @!P2 LEA.HI.X R3, R16, R0.reuse, R193, 0x1, P4 ;  /* 0x000000001003a211 */ /* 0x082fe400020f0cc1 */
[----:B------:R-:W-:-:S03]  /*a8d0*/  @!P3 LEA.HI.X R21, R19, R0, R192, 0x1, P5 ;  /* 0x000000001315b211 */ /* 0x000fc600028f0cc0 */
[----:B-----5:R3:W-:Y:S04]  /*a8e0*/  @!P2 ST.E.128 desc[UR6][R2.64], R44 ;  /* 0x0000002c0200a985 */ /* 0x0207e8000c101d06 */
[----:B------:R3:W-:Y:S02]  /*a8f0*/  @!P3 ST.E.128 desc[UR6][R20.64], R52 ;  /* 0x000000341400b985 */ /* 0x0007e4000c101d06 */
.L_x_2278:
[----:B------:R-:W-:Y:S05]  /*a900*/  BSYNC B1 ;  /* 0x0000000000017941 */ /* 0x000fea0003800000 */
.L_x_2277:
[----:B-1----:R1:W4:Y:S01]  /*a910*/  SHFL.IDX PT, R0, R24, 0x1, 0x181f ;  /* 0x00381f0018007f89 */ /* 0x00232200000e0000 */
[----:B------:R-:W-:Y:S03]  /*a920*/  BSSY B1, `(.L_x_2279) ;  /* 0x000000d000017945 */ /* 0x000fe60003800000 */
[----:B--23--:R1:W2:Y:S01]  /*a930*/  SHFL.IDX PT, R20, R23, 0x1, 0x181f ;  /* 0x00381f0017147f89 */ /* 0x00c2a200000e0000 */
[----:B------:R-:W-:Y:S05]  /*a940*/  @P0 BRA `(.L_x_2280) ;  /* 0x0000000000280947 */ /* 0x000fea0003800000 */
[----:B------:R-:W-:Y:S01]  /*a950*/  ULDC UR5, c[0x0][0xac8] ;  /* 0x0002b20000057ab9 */ /* 0x000fe20000000800 */
[----:B------:R-:W-:Y:S01]  /*a960*/  ULDC.64 UR6, c[0x0][0x208] ;  /* 0x0000820000067ab9 */ /* 0x000fe20000000a00 */
[----:B------:R-:W-:Y:S02]  /*a970*/  ISETP.GE.AND P3, PT, R16, UR5, PT ;  /* 0x0000000510007c0c */ /* 0x000fe4000bf66270 */
[----:B------:R-:W-:-:S11]  /*a980*/  ISETP.GE.AND P4, PT, R19, UR5, PT ;  /* 0x0000000513007c0c */ /* 0x000fd6000bf86270 */
[CC--:B--2---:R-:W-:Y:S02]  /*a990*/  @!P3 LEA R2, P0, R16.reuse, R20.reuse, 0x1 ;  /* 0x000000141002b211 */ /* 0x0c4fe400078008ff */
[C---:B------:R-:W-:Y:S02]  /*a9a0*/  @!P4 LEA R20, P2, R19.reuse, R20, 0x1 ;  /* 0x000000141314c211 */ /* 0x040fe400078408ff */
[-C--:B----4-:R-:W-:Y:S02]  /*a9b0*/  @!P3 LEA.HI.X R3, R16, R0.reuse, R193, 0x1, P0 ;  /* 0x000000001003b211 */ /* 0x090fe400000f0cc1 */
[----:B------:R-:W-:-:S03]  /*a9c0*/  @!P4 LEA.HI.X R21, R19, R0, R192, 0x1, P2 ;  /* 0x000000001315c211 */ /* 0x000fc600010f0cc0 */
[----:B-----5:R3:W-:Y:S04]  /*a9d0*/  @!P3 ST.E.128 desc[UR6][R2.64], R40 ;  /* 0x000000280200b985 */ /* 0x0207e8000c101d06 */
[----:B------:R3:W-:Y:S02]  /*a9e0*/  @!P4 ST.E.128 desc[UR6][R20.64], R48 ;  /* 0x000000301400c985 */ /* 0x0007e4000c101d06 */
.L_x_2280:
[----:B------:R-:W-:Y:S05]  /*a9f0*/  BSYNC B1 ;  /* 0x0000000000017941 */ /* 0x000fea0003800000 */
.L_x_2279:
[----:B----4-:R4:W0:Y:S01]  /*aa00*/  SHFL.IDX PT, R0, R24, 0x2, 0x181f ;  /* 0x00581f0018007f89 */ /* 0x01082200000e0000 */
        /* <DEDUP_REMOVED lines=11> */
[----:B-----5:R3:W-:Y:S04]  /*aac0*/  @!P2 ST.E.128 desc[UR6][R2.64], R36 ;  /* 0x000000240200a985 */ /* 0x0207e8000c101d06 */
[----:B------:R3:W-:Y:S02]  /*aad0*/  @!P3 ST.E.128 desc[UR6][R20.64], R12 ;  /* 0x0000000c1400b985 */ /* 0x0007e4000c101d06 */
.L_x_2282:
[----:B------:R-:W-:Y:S05]  /*aae0*/  BSYNC B1 ;  /* 0x0000000000017941 */ /* 0x000fea0003800000 */
.L_x_2281:
[----:B---3--:R-:W-:Y:S01]  /*aaf0*/  VIADD R3, R27, 0x60 ;  /* 0x000000601b037836 */ /* 0x008fe20000000000 */
[----:B01--4-:R-:W3:Y:S04]  /*ab00*/  SHFL.IDX PT, R24, R24, 0x3, 0x181f ;  /* 0x00781f0018187f89 */ /* 0x013ee800000e0000 */
[----:B------:R-:W-:Y:S01]  /*ab10*/  ISETP.GE.AND P0, PT, R3, R92, PT ;  /* 0x0000005c0300720c */ /* 0x000fe20003f06270 */
[----:B------:R-:W4:-:S12]  /*ab20*/  SHFL.IDX PT, R23, R23, 0x3, 0x181f ;  /* 0x00781f0017177f89 */ /* 0x000f1800000e0000 */
[----:B------:R-:W-:Y:S05]  /*ab30*/  @P0 BRA `(.L_x_2283) ;  /* 0x0000000800b40947 */ /* 0x000fea0003800000 */
[----:B------:R-:W-:Y:S01]  /*ab40*/  ULDC UR5, c[0x0][0xac8] ;  /* 0x0002b20000057ab9 */ /* 0x000fe20000000800 */
[----:B------:R-:W-:Y:S01]  /*ab50*/  ULDC.64 UR6, c[0x0][0x208] ;  /* 0x0000820000067ab9 */ /* 0x000fe20000000a00 */
[----:B------:R-:W-:-:S13]  /*ab60*/  ISETP.GE.AND P1, PT, R16, UR5, PT ;  /* 0x0000000510007c0c */ /* 0x000fda000bf26270 */
[----:B----4-:R-:W-:-:S04]  /*ab70*/  @!P1 LEA R2, P0, R16, R23, 0x1 ;  /* 0x0000001710029211 */ /* 0x010fc800078008ff */
[----:B---3--:R-:W-:Y:S02]  /*ab80*/  @!P1 LEA.HI.X R3, R16, R24, R193, 0x1, P0 ;  /* 0x0000001810039211 */ /* 0x008fe400000f0cc1 */
        /* <DEDUP_REMOVED lines=8> */
.L_x_2276:
[----:B------:R-:W0:Y:S01]  /*ac10*/  LDC R8, c[0x0][0xbe8] ;  /* 0x0002fa00ff087b82 */ /* 0x000e220000000800 */
[----:B------:R-:W-:Y:S01]  /*ac20*/  R2UR UR6, R23 ;  /* 0x00000000170672ca */ /* 0x000fe200000e0000 */
[----:B------:R-:W-:Y:S01]  /*ac30*/  BSSY B1, `(.L_x_2284) ;  /* 0x0000035000017945 */ /* 0x000fe20003800000 */
[----:B------:R-:W-:Y:S01]  /*ac40*/  R2UR UR5, R184 ;  /* 0x00000000b80572ca */ /* 0x000fe200000e0000 */
[----:B------:R-:W-:Y:S01]  /*ac50*/  IMAD R6, R22, 0x20, R185 ;  /* 0x0000002016067824 */ /* 0x000fe200078e02b9 */
[----:B------:R-:W-:-:S09]  /*ac60*/  ISETP.GE.AND P0, PT, R194, 0x80, PT ;  /* 0x00000080c200780c */ /* 0x000fd20003f06270 */
[----:B------:R-:W-:Y:S02]  /*ac70*/  USHF.R.S32.HI UR8, URZ, 0x1f, UR6 ;  /* 0x0000001f3f087899 */ /* 0x000fe40008011406 */
[----:B------:R-:W-:Y:S01]  /*ac80*/  USHF.R.S32.HI UR9, URZ, 0x1f, UR5 ;  /* 0x0000001f3f097899 */ /* 0x000fe20008011405 */
[----:B0-----:R-:W-:-:S13]  /*ac90*/  ISETP.NE.AND P1, PT, R8, 0x1, PT ;  /* 0x000000010800780c */ /* 0x001fda0003f25270 */
[----:B------:R-:W0:Y:S08]  /*aca0*/  @P1 LDC R9, c[0x0][0xbec] ;  /* 0x0002fb00ff091b82 */ /* 0x000e300000000800 */
[----:B------:R-:W1:Y:S01]  /*acb0*/  @P1 LDC R11, c[0x0][0xbf0] ;  /* 0x0002fc00ff0b1b82 */ /* 0x000e620000000800 */
[----:B------:R-:W-:Y:S05]  /*acc0*/  @P0 BRA `(.L_x_2285) ;  /* 0x0000000000ac0947 */ /* 0x000fea0003800000 */
[----:B------:R-:W2:Y:S01]  /*acd0*/  S2R R0, SR_TID.X ;  /* 0x0000000000007919 */ /* 0x000ea20000002100 */
[----:B------:R-:W3:Y:S01]  /*ace0*/  LDC R3, c[0x0][0xbe8] ;  /* 0x0002fa00ff037b82 */ /* 0x000ee20000000800 */
[----:B------:R-:W-:Y:S01]  /*acf0*/  IMAD.U32 R4, RZ, RZ, UR60 ;  /* 0x0000003cff047e24 */ /* 0x000fe2000f8e00ff */
[----:B------:R-:W-:Y:S02]  /*ad00*/  ULDC UR5, c[0x0][0xa88] ;  /* 0x0002a20000057ab9 */ /* 0x000fe40000000800 */
[----:B---3--:R-:W-:Y:S02]  /*ad10*/  IMAD R5, R3, UR5, RZ ;  /* 0x0000000503057c24 */ /* 0x008fe4000f8e02ff */
[----:B--2---:R-:W-:-:S04]  /*ad20*/  IADD3 R4, R4, -0x80, R0 ;  /* 0xffffff8004047810 */ /* 0x004fc80007ffe000 */
[----:B------:R-:W-:-:S13]  /*ad30*/  ISETP.GE.AND P0, PT, R4, R5, PT ;  /* 0x000000050400720c */ /* 0x000fda0003f06270 */
[----:B------:R-:W-:Y:S05]  /*ad40*/  @P0 BRA `(.L_x_2285) ;  /* 0x00000000008c0947 */ /* 0x000fea0003800000 */
[----:B------:R-:W-:Y:S01]  /*ad50*/  ISETP.NE.AND P0, PT, R3, 0x1, PT ;  /* 0x000000010300780c */ /* 0x000fe20003f05270 */
[----:B------:R-:W-:Y:S01]  /*ad60*/  ULDC.64 UR10, c[0x0][0xb90] ;  /* 0x0002e400000a7ab9 */ /* 0x000fe20000000a00 */
[----:B------:R-:W-:Y:S01]  /*ad70*/  R2UR UR13, R23 ;  /* 0x00000000170d72ca */ /* 0x000fe200000e0000 */
[----:B------:R-:W-:Y:S01]  /*ad80*/  UIMAD UR5, UR8, UR10, URZ ;  /* 0x0000000a080572a4 */ /* 0x000fe2000f8e023f */
[----:B------:R-:W-:Y:S01]  /*ad90*/  R2UR UR12, R184 ;  /* 0x00000000b80c72ca */ /* 0x000fe200000e0000 */
[----:B------:R-:W-:-:S08]  /*ada0*/  IMAD.MOV.U32 R2, RZ, RZ, R4 ;  /* 0x000000ffff027224 */ /* 0x000fd000078e0004 */
[----:B------:R-:W2:Y:S02]  /*adb0*/  @P0 LDC R5, c[0x0][0xbec] ;  /* 0x0002fb00ff050b82 */ /* 0x000ea40000000800 */
[----:B------:R-:W-:Y:S02]  /*adc0*/  UIMAD.WIDE.U32 UR6, UR13, UR10, URZ ;  /* 0x0000000a0d0672a5 */ /* 0x000fe4000f8e003f */
[----:B------:R-:W-:-:S03]  /*add0*/  UIMAD UR5, UR13, UR11, UR5 ;  /* 0x0000000b0d0572a4 */ /* 0x000fc6000f8e0205 */
[----:B------:R-:W-:Y:S01]  /*ade0*/  ULDC.64 UR10, c[0x0][0xb98] ;  /* 0x0002e600000a7ab9 */ /* 0x000fe20000000a00 */
[----:B------:R-:W3:Y:S01]  /*adf0*/  @P0 LDC R7, c[0x0][0xbf0] ;  /* 0x0002fc00ff070b82 */ /* 0x000ee20000000800 */
[----:B------:R-:W-:Y:S02]  /*ae00*/  UIADD3 UR7, UR7, UR5, URZ ;  /* 0x0000000507077290 */ /* 0x000fe4000fffe03f */
[----:B------:R-:W-:Y:S02]  /*ae10*/  UIMAD UR5, UR9, UR10, URZ ;  /* 0x0000000a090572a4 */ /* 0x000fe4000f8e023f */
[----:B------:R-:W-:Y:S02]  /*ae20*/  UIMAD.WIDE.U32 UR6, UR12, UR10, UR6 ;  /* 0x0000000a0c0672a5 */ /* 0x000fe4000f8e0006 */
[----:B------:R-:W-:-:S03]  /*ae30*/  UIMAD UR5, UR12, UR11, UR5 ;  /* 0x0000000b0c0572a4 */ /* 0x000fc6000f8e0205 */
[----:B------:R-:W-:Y:S01]  /*ae40*/  ULDC.64 UR10, c[0x0][0xb88] ;  /* 0x0002e200000a7ab9 */ /* 0x000fe20000000a00 */
[----:B------:R-:W-:Y:S01]  /*ae50*/  ULDC.64 UR12, c[0x0][0x208] ;  /* 0x00008200000c7ab9 */ /* 0x000fe20000000a00 */
[----:B--2---:R-:W-:-:S05]  /*ae60*/  @P0 IMAD.HI.U32 R0, R4, R5, RZ ;  /* 0x0000000504000227 */ /* 0x004fca00078e00ff */
[----:B---3--:R-:W-:-:S05]  /*ae70*/  @P0 SHF.R.U32.HI R2, RZ, R7, R0 ;  /* 0x00000007ff020219 */ /* 0x008fca0000011600 */
[----:B------:R-:W-:-:S04]  /*ae80*/  IMAD.MOV R5, RZ, RZ, -R2 ;  /* 0x000000ffff057224 */ /* 0x000fc800078e0a02 */
[----:B------:R-:W-:Y:S01]  /*ae90*/  IMAD R5, R3, R5, R4 ;  /* 0x0000000503057224 */ /* 0x000fe200078e0204 */
[----:B------:R-:W-:Y:S01]  /*aea0*/  SHF.R.S32.HI R3, RZ, 0x1f, R2 ;  /* 0x0000001fff037819 */ /* 0x000fe20000011402 */
[----:B------:R-:W-:Y:S01]  /*aeb0*/  IMAD.U32 R4, RZ, RZ, UR5 ;  /* 0x00000005ff047e24 */ /* 0x000fe2000f8e00ff */
        /* <DEDUP_REMOVED lines=12> */
.L_x_2285:
[----:B------:R-:W-:Y:S05]  /*af80*/  BSYNC B1 ;  /* 0x0000000000017941 */ /* 0x000fea0003800000 */
.L_x_2284:
[----:B------:R-:W-:Y:S01]  /*af90*/  R2UR UR13, R23 ;  /* 0x00000000170d72ca */ /* 0x000fe200000e0000 */
[----:B------:R-:W-:Y:S01]  /*afa0*/  ULDC.64 UR10, c[0x0][0xae8] ;  /* 0x0002ba00000a7ab9 */ /* 0x000fe20000000a00 */
[----:B------:R-:W-:Y:S01]  /*afb0*/  R2UR UR12, R184 ;  /* 0x00000000b80c72ca */ /* 0x000fe200000e0000 */
[----:B------:R-:W-:Y:S01]  /*afc0*/  UIMAD UR5, UR8, UR10, URZ ;  /* 0x0000000a080572a4 */ /* 0x000fe2000f8e023f */
[----:B------:R-:W-:Y:S01]  /*afd0*/  VIADD R6, R6, UR60 ;  /* 0x0000003c06067c36 */ /* 0x000fe20008000000 */
[----:B------:R-:W-:Y:S03]  /*afe0*/  BSSY B1, `(.L_x_2286) ;  /* 0x0000035000017945 */ /* 0x000fe60003800000 */
[----:B0-----:R-:W-:-:S04]  /*aff0*/  @P1 IMAD.HI.U32 R0, R6, R9, RZ ;  /* 0x0000000906001227 */ /* 0x001fc800078e00ff */
[----:B--2---:R-:W-:Y:S01]  /*b000*/  IMAD.MOV.U32 R5, RZ, RZ, R6 ;  /* 0x000000ffff057224 */ /* 0x004fe200078e0006 */
[----:B------:R-:W-:Y:S01]  /*b010*/  UIMAD.WIDE.U32 UR6, UR13, UR10, URZ ;  /* 0x0000000a0d0672a5 */ /* 0x000fe2000f8e003f */
[----:B-1----:R-:W-:Y:S01]  /*b020*/  @P1 SHF.R.U32.HI R5, RZ, R11, R0 ;  /* 0x0000000bff051219 */ /* 0x002fe20000011600 */
[----:B------:R-:W-:-:S03]  /*b030*/  UIMAD UR5, UR13, UR11, UR5 ;  /* 0x0000000b0d0572a4 */ /* 0x000fc6000f8e0205 */
[----:B------:R-:W-:Y:S01]  /*b040*/  ULDC.64 UR10, c[0x0][0xaf0] ;  /* 0x0002bc00000a7ab9 */ /* 0x000fe20000000a00 */
[----:B------:R-:W-:Y:S01]  /*b050*/  UIADD3 UR7, UR7, UR5, URZ ;  /* 0x0000000507077290 */ /* 0x000fe2000fffe03f */
[--C-:B------:R-:W-:Y:S01]  /*b060*/  SHF.R.S32.HI R0, RZ, 0x1f, R5.reuse ;  /* 0x0000001fff007819 */ /* 0x100fe20000011405 */
[----:B------:R-:W-:Y:S01]  /*b070*/  UIMAD UR5, UR9, UR10, URZ ;  /* 0x0000000a090572a4 */ /* 0x000fe2000f8e023f */
[----:B------:R-:W-:Y:S01]  /*b080*/  IMAD.MOV R7, RZ, RZ, -R5 ;  /* 0x000000ffff077224 */ /* 0x000fe200078e0a05 */
[----:B------:R-:W-:Y:S02]  /*b090*/  UIMAD.WIDE.U32 UR6, UR12, UR10, UR6 ;  /* 0x0000000a0c0672a5 */ /* 0x000fe4000f8e0006 */
[----:B------:R-:W-:Y:S01]  /*b0a0*/  UIMAD UR5, UR12, UR11, UR5 ;  /* 0x0000000b0c0572a4 */ /* 0x000fe2000f8e0205 */
[----:B------:R-:W-:Y:S01]  /*b0b0*/  IMAD R7, R8, R7, R6 ;  /* 0x0000000708077224 */ /* 0x000fe200078e0206 */
[----:B------:R-:W-:Y:S01]  /*b0c0*/  ULDC.64 UR8, c[0x0][0xae0] ;  /* 0x0002b80000087ab9 */ /* 0x000fe20000000a00 */
[----:B------:R-:W-:Y:S01]  /*b0d0*/  VIADD R6, R185, UR60 ;  /* 0x0000003cb9067c36 */ /* 0x000fe20008000000 */
[----:B------:R-:W-:Y:S01]  /*b0e0*/  UIADD3 UR5, UR7, UR5, URZ ;  /* 0x0000000507057290 */ /* 0x000fe2000fffe03f */
[----:B------:R-:W-:-:S02]  /*b0f0*/  IMAD R0, R0, UR8, RZ ;  /* 0x0000000800007c24 */ /* 0x000fc4000f8e02ff */
[----:B------:R-:W-:Y:S02]  /*b100*/  IMAD.U32 R3, RZ, RZ, UR7 ;  /* 0x00000007ff037e24 */ /* 0x000fe4000f8e00ff */
[----:B------:R-:W-:Y:S01]  /*b110*/  IMAD.U32 R2, RZ, RZ, UR6 ;  /* 0x00000006ff027e24 */ /* 0x000fe2000f8e00ff */
[----:B------:R-:W-:Y:S01]  /*b120*/  ULDC.64 UR6, c[0x0][0xad8] ;  /* 0x0002b60000067ab9 */ /* 0x000fe20000000a00 */
[----:B------:R-:W-:Y:S01]  /*b130*/  IMAD.U32 R3, RZ, RZ, UR5 ;  /* 0x00000005ff037e24 */ /* 0x000fe2000f8e00ff */
[----:B------:R-:W-:Y:S01]  /*b140*/  ULDC UR5, c[0x0][0xa88] ;  /* 0x0002a20000057ab9 */ /* 0x000fe20000000800 */
[C---:B------:R-:W-:Y:S01]  /*b150*/  IMAD R9, R5.reuse, UR9, R0 ;  /* 0x0000000905097c24 */ /* 0x040fe2000f8e0200 */
[----:B------:R-:W-:Y:S01]  /*b160*/  SHF.R.S32.HI R0, RZ, 0x1f, R7 ;  /* 0x0000001fff007819 */ /* 0x000fe20000011407 */
[----:B------:R-:W-:-:S04]  /*b170*/  IMAD.WIDE.U32 R2, R5, UR8, R2 ;  /* 0x0000000805027c25 */ /* 0x000fc8000f8e0002 */
[----:B------:R-:W-:Y:S02]  /*b180*/  IMAD.IADD R3, R3, 0x1, R9 ;  /* 0x0000000103037824 */ /* 0x000fe400078e0209 */
[----:B------:R-:W-:Y:S02]  /*b190*/  IMAD R4, R0, UR6, RZ ;  /* 0x0000000600047c24 */ /* 0x000fe4000f8e02ff */
[----:B------:R-:W-:Y:S02]  /*b1a0*/  IMAD R9, R8, UR5, RZ ;  /* 0x0000000508097c24 */ /* 0x000fe4000f8e02ff */
        /* <DEDUP_REMOVED lines=24> */
.L_x_2287:
[----:B------:R-:W-:Y:S05]  /*b330*/  BSYNC B1 ;  /* 0x0000000000017941 */ /* 0x000fea0003800000 */
.L_x_2286:
        /* <DEDUP_REMOVED lines=14> */
.L_x_2289:
[----:B------:R-:W-:Y:S05]  /*b420*/  BSYNC B1 ;  /* 0x0000000000017941 */ /* 0x000fea0003800000 */
.L_x_2288:
        /* <DEDUP_REMOVED lines=14> */
.L_x_2291:
[----:B------:R-:W-:Y:S05]  /*b510*/  BSYNC B1 ;  /* 0x0000000000017941 */ /* 0x000fea0003800000 */
.L_x_2290:
        /* <DEDUP_REMOVED lines=15> */
.L_x_2283:
[----:B------:R-:W-:Y:S05]  /*b610*/  BSYNC B0 ;  /* 0x0000000000007941 */ /* 0x000fea0003800000 */
.L_x_2275:
[----:B------:R-:W-:Y:S02]  /*b620*/  ULDC UR5, c[0x0][0xc38] ;  /* 0x00030e0000057ab9 */ /* 0x000fe40000000800 */
[----:B------:R-:W-:-:S06]  /*b630*/  UISETP.GE.AND UP0, UPT, UR4, UR5, UPT ;  /* 0x000000050400728c */ /* 0x000fcc000bf06270 */
[----:B------:R-:W-:-:S13]  /*b640*/  PLOP3.LUT P0, PT, PT, PT, UP0, 0x80, 0x0 ;  /* 0x000000000000781c */ /* 0x000fda0003f0f008 */
[----:B------:R-:W-:Y:S05]  /*b650*/  @!P0 BRA `(.L_x_2292) ;  /* 0xffffff5400d88947 */ /* 0x000fea000383ffff */
[----:B------:R-:W-:Y:S05]  /*b660*/  EXIT ;  /* 0x000000000000794d */ /* 0x000fea0003800000 */
.L_x_2240:
[----:B------:R-:W-:-:S08]  /*b670*/  NOP ;  /* 0x0000000000007918 */ /* 0x000fd00000000000 */
[----:B0-----:R-:W0:-:S00]  /*b680*/  USETMAXREG.DEALLOC.CTAPOOL 0x18 ;  /* 0x00000018000079c8 */ /* 0x001e0000080e0500 */
[----:B0-----:R-:W-:-:S06]  /*b690*/  LOP3.LUT R0, R0, 0x3, RZ, 0xc0, !PT ;  /* 0x0000000300007812 */ /* 0x001fcc00078ec0ff */
[----:B------:R-:W0:Y:S01]  /*b6a0*/  S2UR UR6, SR_CTAID.X ;  /* 0x00000000000679c3 */ /* 0x000e220000002500 */
[----:B------:R-:W-:Y:S01]  /*b6b0*/  IMAD.MOV.U32 R18, RZ, RZ, RZ ;  /* 0x000000ffff127224 */ /* 0x000fe200078e00ff */
[----:B------:R-:W1:Y:S02]  /*b6c0*/  SHFL.IDX PT, R0, R0, RZ, 0x1f ;  /* 0x00001fff00007589 */ /* 0x000e6400000e0000 */
[----:B-1----:R-:W-:-:S04]  /*b6d0*/  ISETP.NE.AND P0, PT, R0, RZ, PT ;  /* 0x000000ff0000720c */ /* 0x002fc80003f05270 */
[----:B------:R-:W0:Y:S01]  /*b6e0*/  LDC R0, c[0x0][0xc38] ;  /* 0x00030e00ff007b82 */ /* 0x000e220000000800 */
[----:B------:R-:W-:-:S05]  /*b6f0*/  P2R R2, PR, RZ, 0x1 ;  /* 0x00000001ff027803 */ /* 0x000fca0000000000 */
[----:B------:R1:W-:Y:S03]  /*b700*/  STL [R1+0x20], R2 ;  /* 0x0000200201007387 */ /* 0x0003e60000100800 */
[----:B------:R-:W-:Y:S06]  /*b710*/  @P0 BAR.ARV 0x4, 0x180 ;  /* 0x0106000000000b1d */ /* 0x000fec0000002000 */
[----:B------:R1:W-:Y:S01]  /*b720*/  STL [R1+0x1c], RZ ;  /* 0x00001cff01007387 */ /* 0x0003e20000100800 */
[----:B0-----:R-:W-:Y:S01]  /*b730*/  ISETP.LE.AND P0, PT, R0, UR6, PT ;  /* 0x0000000600007c0c */ /* 0x001fe2000bf03270 */
[----:B------:R-:W-:-:S05]  /*b740*/  IMAD.MOV.U32 R0, RZ, RZ, 0x1 ;  /* 0x00000001ff007424 */ /* 0x000fca00078e00ff */
[----:B------:R1:W-:Y:S07]  /*b750*/  STL [R1+0x4], R0 ;  /* 0x0000040001007387 */ /* 0x0003ee0000100800 */
[----:B------:R-:W-:Y:S05]  /*b760*/  @P0 BRA `(.L_x_2293) ;  /* 0x0000004400600947 */ /* 0x000fea0003800000 */
[----:B------:R-:W0:Y:S01]  /*b770*/  S2R R6, SR_TID.X ;  /* 0x0000000000067919 */ /* 0x000e220000002100 */
[----:B------:R-:W2:Y:S01]  /*b780*/  S2UR UR5, SR_CgaCtaId ;  /* 0x00000000000579c3 */ /* 0x000ea20000008800 */
[----:B------:R-:W-:Y:S01]  /*b790*/  UMOV UR4, 0x400 ;  /* 0x0000040000047882 */ /* 0x000fe20000000000 */
[----:B------:R-:W-:Y:S01]  /*b7a0*/  IMAD.MOV.U32 R18, RZ, RZ, RZ ;  /* 0x000000ffff127224 */ /* 0x000fe200078e00ff */
[----:B------:R-:W-:Y:S01]  /*b7b0*/  ULDC UR43, c[0x0][0xc] ;  /* 0x00000300002b7ab9 */ /* 0x000fe20000000800 */
[----:B------:R-:W-:Y:S01]  /*b7c0*/  ULDC.64 UR38, c[0x0][0x198] ;  /* 0x0000660000267ab9 */ /* 0x000fe20000000a00 */
[----:B--2---:R-:W-:-:S06]  /*b7d0*/  ULEA UR4, UR5, UR4, 0x18 ;  /* 0x0000000405047291 */ /* 0x004fcc000f8ec03f */
[----:B------:R-:W-:Y:S01]  /*b7e0*/  IMAD.U32 R17, RZ, RZ, UR4 ;  /* 0x00000004ff117e24 */ /* 0x000fe2000f8e00ff */
[C---:B0-----:R-:W-:Y:S01]  /*b7f0*/  LOP3.LUT R5, R6.reuse, 0x7f, RZ, 0xc0, !PT ;  /* 0x0000007f06057812 */ /* 0x041fe200078ec0ff */
[----:B-1----:R-:W-:-:S05]  /*b800*/  IMAD.SHL.U32 R0, R6, 0x8, RZ ;  /* 0x0000000806007824 */ /* 0x002fca00078e00ff */
        /* <DEDUP_REMOVED lines=13> */
[----:B------:R0:W-:Y:S04]  /*b8e0*/  STL [R1+0x4], R2 ;  /* 0x0000040201007387 */ /* 0x0001e80000100800 */
[----:B------:R1:W-:Y:S01]  /*b8f0*/  STL [R1+0x1c], RZ ;  /* 0x00001cff01007387 */ /* 0x0003e20000100800 */
[----:B0-----:R-:W-:-:S02]  /*b900*/  LOP3.LUT R2, R0, 0x40, RZ, 0xfc, !PT ;  /* 0x0000004000027812 */ /* 0x001fc400078efcff */
[----:B-1----:R-:W-:-:S07]  /*b910*/  LOP3.LUT R0, R0, 0x80, RZ, 0xfc, !PT ;  /* 0x0000008000007812 */ /* 0x002fce00078efcff */
.L_x_2383:
        /* <DEDUP_REMOVED lines=23> */
.L_x_2294:
[----:B------:R-:W-:Y:S01]  /*ba90*/  ULDC UR8, c[0x0][0xc54] ;  /* 0x0003150000087ab9 */ /* 0x000fe20000000800 */
[----:B------:R-:W-:Y:S01]  /*baa0*/  UMOV UR7, UR9 ;  /* 0x0000000900077c82 */ /* 0x000fe20008000000 */
[----:B------:R-:W-:-:S11]  /*bab0*/  UISETP.NE.AND UP0, UPT, UR8, 0x1, UPT ;  /* 0x000000010800788c */ /* 0x000fd6000bf05270 */
[----:B------:R-:W-:Y:S02]  /*bac0*/  @UP0 ULDC.64 UR10, c[0x0][0xc58] ;  /* 0x00031600000a0ab9 */ /* 0x000fe40000000a00 */
[----:B------:R-:W-:-:S04]  /*bad0*/  UIMAD.WIDE.U32 UR4, UR9, UR10, URZ ;  /* 0x0000000a090472a5 */ /* 0x000fc8000f8e003f */
[----:B------:R-:W-:-:S04]  /*bae0*/  @UP0 USHF.R.U32.HI UR7, URZ, UR11, UR5 ;  /* 0x0000000b3f070299 */ /* 0x000fc80008011605 */
[----:B------:R-:W-:-:S12]  /*baf0*/  UIMAD UR8, UR7, UR8, URZ ;  /* 0x00000008070872a4 */ /* 0x000fd8000f8e023f */
.L_x_2295:
[----:B------:R-:W-:Y:S01]  /*bb00*/  ULOP3.LUT UR42, URZ, UR7, URZ, 0x33, !UPT ;  /* 0x000000073f2a7292 */ /* 0x000fe2000f8e333f */
[----:B------:R-:W-:Y:S01]  /*bb10*/  BSSY B7, `(.L_x_2296) ;  /* 0x0000400000077945 */ /* 0x000fe20003800000 */
[----:B------:R-:W-:Y:S01]  /*bb20*/  ULDC UR5, c[0x0][0x448] ;  /* 0x0001120000057ab9 */ /* 0x000fe20000000800 */
[----:B------:R-:W-:Y:S01]  /*bb30*/  ULDC UR4, c[0x0][0xc3c] ;  /* 0x00030f0000047ab9 */ /* 0x000fe20000000800 */
[----:B------:R-:W-:Y:S02]  /*bb40*/  UISETP.NE.AND UP1, UPT, UR5, 0x1, UPT ;  /* 0x000000010500788c */ /* 0x000fe4000bf25270 */
[----:B------:R-:W-:Y:S01]  /*bb50*/  UIADD3 UR42, UR42, UR4, URZ ;  /* 0x000000042a2a7290 */ /* 0x000fe2000fffe03f */
[----:B------:R-:W-:Y:S01]  /*bb60*/  ULDC.64 UR10, c[0x0][0x418] ;  /* 0x00010600000a7ab9 */ /* 0x000fe20000000a00 */
[----:B------:R-:W-:Y:S01]  /*bb70*/  ULDC UR5, c[0x0][0x288] ;  /* 0x0000a20000057ab9 */ /* 0x000fe20000000800 */
[----:B------:R-:W-:Y:S02]  /*bb80*/  UISETP.NE.U32.AND UP0, UPT, UR10, URZ, UPT ;  /* 0x0000003f0a00728c */ /* 0x000fe4000bf05070 */
[----:B------:R-:W-:-:S02]  /*bb90*/  USHF.L.U32 UR7, UR42, 0x7, URZ ;  /* 0x000000072a077899 */ /* 0x000fc4000800063f */
[----:B------:R-:W-:Y:S02]  /*bba0*/  UISETP.NE.AND.EX UP0, UPT, UR11, URZ, UPT, UP0 ;  /* 0x0000003f0b00728c */ /* 0x000fe4000bf05300 */
[----:B------:R-:W-:Y:S01]  /*bbb0*/  UIADD3 UR7, UR7, 0x7f, URZ ;  /* 0x0000007f07077890 */ /* 0x000fe2000fffe03f */
[----:B------:R-:W-:Y:S01]  /*bbc0*/  ULDC UR4, c[0x0][0x424] ;  /* 0x0001090000047ab9 */ /* 0x000fe20000000800 */
[----:B------:R-:W-:Y:S02]  /*bbd0*/  UIADD3 UR13, -UR5, 0x80, URZ ;  /* 0x00000080050d7890 */ /* 0x000fe4000fffe13f */
[----:B------:R-:W-:Y:S01]  /*bbe0*/  USEL UR11, UR4, 0x1, UP0 ;  /* 0x00000001040b7887 */ /* 0x000fe20008000000 */
[----:B------:R-:W-:Y:S01]  /*bbf0*/  @UP1 ULDC UR5, c[0x0][0x44c] ;  /* 0x0001130000051ab9 */ /* 0x000fe20000000800 */
[----:B------:R-:W-:Y:S01]  /*bc00*/  ULDC UR12, c[0x0][0x2f0] ;  /* 0x0000bc00000c7ab9 */ /* 0x000fe20000000800 */
[----:B------:R-:W-:Y:S01]  /*bc10*/  UIMAD.WIDE.U32 UR4, UR7, UR5, URZ ;  /* 0x00000005070472a5 */ /* 0x000fe2000f8e003f */
[----:B------:R-:W-:Y:S01]  /*bc20*/  @UP1 ULDC UR14, c[0x0][0x450] ;  /* 0x00011400000e1ab9 */ /* 0x000fe20000000800 */
[----:B------:R-:W-:-:S02]  /*bc30*/  UIMAD UR13, UR11, UR12, UR13 ;  /* 0x0000000c0b0d72a4 */ /* 0x000fc4000f8e020d */
[----:B------:R-:W-:Y:S02]  /*bc40*/  @UP1 USHF.R.U32.HI UR7, URZ, UR14, UR5 ;  /* 0x0000000e3f071299 */ /* 0x000fe40008011605 */
[----:B------:R-:W-:Y:S02]  /*bc50*/  UIMAD UR11, UR11, UR12, 0x7f ;  /* 0x0000007f0b0b74a4 */ /* 0x000fe4000f8e020c */
[----:B------:R-:W-:Y:S02]  /*bc60*/  UIADD3 UR7, UR13, UR7, URZ ;  /* 0x000000070d077290 */ /* 0x000fe4000fffe03f */
[----:B------:R-:W-:Y:S02]  /*bc70*/  UIADD3 UR8, UR9, -UR8, URZ ;  /* 0x8000000809087290 */ /* 0x000fe4000fffe03f */
[----:B------:R-:W-:Y:S02]  /*bc80*/  USHF.R.S32.HI UR9, URZ, 0x1f, UR11 ;  /* 0x0000001f3f097899 */ /* 0x000fe4000801140b */
[----:B------:R-:W-:-:S02]  /*bc90*/  USHF.R.S32.HI UR4, URZ, 0x1f, UR7 ;  /* 0x0000001f3f047899 */ /* 0x000fc40008011407 */
[----:B------:R-:W-:Y:S02]  /*bca0*/  ULEA.HI UR9, UR9, UR11, URZ, 0x7 ;  /* 0x0000000b09097291 */ /* 0x000fe4000f8f383f */
[----:B------:R-:W-:Y:S01]  /*bcb0*/  ULEA.HI UR7, UR4, UR7, URZ, 0x7 ;  /* 0x0000000704077291 */ /* 0x000fe2000f8f383f */
[----:B------:R-:W-:Y:S01]  /*bcc0*/  ULDC UR10, c[0x0][0xc48] ;  /* 0x00031200000a7ab9 */ /* 0x000fe20000000800 */
[----:B------:R-:W-:Y:S02]  /*bcd0*/  USHF.R.S32.HI UR9, URZ, 0x7, UR9 ;  /* 0x000000073f097899 */ /* 0x000fe40008011409 */
[----:B------:R-:W-:Y:S02]  /*bce0*/  USHF.R.S32.HI UR7, URZ, 0x7, UR7 ;  /* 0x000000073f077899 */ /* 0x000fe40008011407 */
[----:B------:R-:W-:Y:S02]  /*bcf0*/  UISETP.NE.AND UP0, UPT, UR10, 0x1, UPT ;  /* 0x000000010a00788c */ /* 0x000fe4000bf05270 */
[----:B------:R-:W-:Y:S01]  /*bd00*/  UISETP.LT.AND UP1, UPT, UR9, UR7, UPT ;  /* 0x000000070900728c */ /* 0x000fe2000bf21270 */
[----:B------:R-:W-:-:S03]  /*bd10*/  ULDC UR5, c[0x0][0xc54] ;  /* 0x0003150000057ab9 */ /* 0x000fc60000000800 */
[----:B------:R-:W-:Y:S02]  /*bd20*/  USEL UR41, UR9, UR7, UP1 ;  /* 0x0000000709297287 */ /* 0x000fe40008800000 */
[----:B------:R-:W-:-:S03]  /*bd30*/  UIMAD UR8, UR6, UR5, UR8 ;  /* 0x00000005060872a4 */ /* 0x000fc6000f8e0208 */
[----:B------:R-:W-:Y:S01]  /*bd40*/  @UP0 ULDC UR5, c[0x0][0xc4c] ;  /* 0x0003130000050ab9 */ /* 0x000fe20000000800 */
[----:B------:R-:W-:Y:S01]  /*bd50*/  ISETP.LT.AND P0, PT, RZ, UR41, PT ;  /* 0x00000029ff007c0c */ /* 0x000fe2000bf01270 */
[----:B------:R-:W-:Y:S01]  /*bd60*/  UIMAD.WIDE.U32 UR4, UR8, UR5, URZ ;  /* 0x00000005080472a5 */ /* 0x000fe2000f8e003f */
[----:B------:R-:W-:Y:S01]  /*bd70*/  @UP0 ULDC UR6, c[0x0][0xc50] ;  /* 0x0003140000060ab9 */ /* 0x000fe20000000800 */
[----:B------:R-:W-:Y:S02]  /*bd80*/  UMOV UR40, UR8 ;  /* 0x0000000800287c82 */ /* 0x000fe40008000000 */
[----:B------:R-:W-:-:S04]  /*bd90*/  @UP0 USHF.R.U32.HI UR40, URZ, UR6, UR5 ;  /* 0x000000063f280299 */ /* 0x000fc80008011605 */
[----:B------:R-:W-:-:S04]  /*bda0*/  UIADD3 UR36, -UR40, URZ, URZ ;  /* 0x0000003f28247290 */ /* 0x000fc8000fffe13f */
[----:B------:R-:W-:Y:S01]  /*bdb0*/  UIMAD UR36, UR10, UR36, UR8 ;  /* 0x000000240a2472a4 */ /* 0x000fe2000f8e0208 */
[----:B------:R-:W-:Y:S11]  /*bdc0*/  @P0 BRA `(.L_x_2297) ;  /* 0x00000000004c0947 */ /* 0x000ff60003800000 */
        /* <DEDUP_REMOVED lines=19> */
.L_x_2297:
        /* <DEDUP_REMOVED lines=20> */
.L_x_2300:
[----:B------:R-:W-:Y:S05]  /*c040*/  BSYNC B6 ;  /* 0x0000000000067941 */ /* 0x000fea0003800000 */
.L_x_2299:
        /* <DEDUP_REMOVED lines=20> */
.L_x_2303:
        /* <DEDUP_REMOVED lines=15> */
.L_x_2302:
[----:B------:R-:W-:Y:S05]  /*c280*/  BSYNC B6 ;  /* 0x0000000000067941 */ /* 0x000fea0003800000 */
.L_x_2301:
[----:B------:R-:W-:Y:S01]  /*c290*/  ULDC.64 UR4, c[0x0][0x9f8] ;  /* 0x00027e0000047ab9 */ /* 0x000fe20000000a00 */
[----:B------:R-:W-:Y:S01]  /*c2a0*/  IMAD.U32 R7, RZ, RZ, UR40 ;  /* 0x00000028ff077e24 */ /* 0x000fe2000f8e00ff */
[----:B------:R-:W-:Y:S01]  /*c2b0*/  UISETP.NE.U32.AND UP0, UPT, UR4, URZ, UPT ;  /* 0x0000003f0400728c */ /* 0x000fe2000bf05070 */
[----:B------:R-:W-:-:S03]  /*c2c0*/  ULDC.64 UR6, c[0x0][0x208] ;  /* 0x0000820000067ab9 */ /* 0x000fc60000000a00 */
[----:B------:R-:W-:-:S06]  /*c2d0*/  UISETP.NE.AND.EX UP0, UPT, UR5, URZ, UPT, UP0 ;  /* 0x0000003f0500728c */ /* 0x000fcc000bf05300 */
[----:B------:R-:W-:-:S05]  /*c2e0*/  PLOP3.LUT P0, PT, PT, PT, UP0, 0x80, 0x0 ;  /* 0x000000000000781c */ /* 0x000fca0003f0f008 */
[----:B------:R-:W-:Y:S02]  /*c2f0*/  @UP0 ULDC.64 UR4, c[0x0][0x9f8] ;  /* 0x00027e0000040ab9 */ /* 0x000fe40000000a00 */
[----:B------:R-:W-:-:S06]  /*c300*/  @UP0 UIMAD.WIDE UR4, UR40, 0x4, UR4 ;  /* 0x00000004280408a5 */ /* 0x000fcc000f8e0204 */
[----:B------:R-:W-:Y:S02]  /*c310*/  IMAD.U32 R2, RZ, RZ, UR4 ;  /* 0x00000004ff027e24 */ /* 0x000fe4000f8e00ff */
[----:B------:R-:W-:-:S05]  /*c320*/  IMAD.U32 R3, RZ, RZ, UR5 ;  /* 0x00000005ff037e24 */ /* 0x000fca000f8e00ff */
[----:B------:R0:W2:Y:S01]  /*c330*/  @P0 LDG.E R7, desc[UR6][R2.64] ;  /* 0x0000000602070981 */ /* 0x0000a2000c1e1900 */
        /* <DEDUP_REMOVED lines=9> */
[----:B------:R-:W-:Y:S02]  /*c3d0*/  P2R R4, PR, RZ, 0x2 ;  /* 0x00000002ff047803 */ /* 0x000fe40000000000 */
[----:B--2---:R-:W-:Y:S01]  /*c3e0*/  SHF.R.S32.HI R8, RZ, 0x1f, R7 ;  /* 0x0000001fff087819 */ /* 0x004fe20000011407 */
[----:B------:R0:W-:Y:S01]  /*c3f0*/  STL [R1], R7 ;  /* 0x0000000701007387 */ /* 0x0001e20000100800 */
[----:B------:R-:W-:-:S03]  /*c400*/  SEL R16, R7, RZ, !P1 ;  /* 0x000000ff07107207 */ /* 0x000fc60004800000 */
[----:B------:R0:W-:Y:S04]  /*c410*/  STL [R1+0x10], R4 ;  /* 0x0000100401007387 */ /* 0x0001e80000100800 */
[----:B------:R0:W-:Y:S01]  /*c420*/  STL [R1+0x8], R8 ;  /* 0x0000080801007387 */ /* 0x0001e20000100800 */
[----:B------:R-:W-:Y:S05]  /*c430*/  BRA.DIV UR4, `(.L_x_2304) ;  /* 0x0000003e04c47947 */ /* 0x000fea000b800000 */
[----:B------:R1:W2:Y:S02]  /*c440*/  SHFL.IDX PT, R14, R0, RZ, 0x1f ;  /* 0x00001fff000e7589 */ /* 0x0002a400000e0000 */
.L_x_2398:
[----:B------:R-:W-:Y:S02]  /*c450*/  PLOP3.LUT P2, PT, PT, PT, PT, 0x8, 0x0 ;  /* 0x000000000000781c */ /* 0x000fe40003f4e170 */
[----:B--2---:R-:W-:Y:S02]  /*c460*/  ISETP.NE.AND P0, PT, R14, RZ, PT ;  /* 0x000000ff0e00720c */ /* 0x004fe40003f05270 */
[----:B-1----:R-:W-:-:S05]  /*c470*/  P2R R0, PR, RZ, 0x4 ;  /* 0x00000004ff007803 */ /* 0x002fca0000000000 */
[----:B------:R1:W-:Y:S06]  /*c480*/  STL [R1+0xc], R0 ;  /* 0x00000c0001007387 */ /* 0x0003ec0000100800 */
[----:B------:R-:W-:Y:S05]  /*c490*/  @P0 BRA `(.L_x_2305) ;  /* 0x0000000400200947 */ /* 0x000fea0003800000 */
[----:B------:R-:W-:-:S03]  /*c4a0*/  UMOV UR4, 0xffffffff ;  /* 0xffffffff00047882 */ /* 0x000fc60000000000 */
[----:B------:R-:W-:Y:S05]  /*c4b0*/  BRA.DIV UR4, `(.L_x_2306) ;  /* 0x0000003e04c47947 */ /* 0x000fea000b800000 */
[----:B------:R-:W-:-:S13]  /*c4c0*/  ELECT P6, URZ, PT ;  /* 0x00000000003f782f */ /* 0x000fda00038c0000 */
.L_x_2401:
[----:B------:R-:W-:Y:S05]  /*c4d0*/  @!P6 BRA `(.L_x_2305) ;  /* 0x000000040010e947 */ /* 0x000fea0003800000 */
[----:B------:R-:W-:Y:S01]  /*c4e0*/  IMAD.MOV.U32 R16, RZ, RZ, R7 ;  /* 0x000000ffff107224 */ /* 0x000fe200078e0007 */
[----:B------:R-:W-:Y:S06]  /*c4f0*/  @!P1 BRA `(.L_x_2307) ;  /* 0x0000000000489947 */ /* 0x000fec0003800000 */
[----:B------:R-:W2:Y:S01]  /*c500*/  LDC R6, c[0x0][0x43c] ;  /* 0x00010f00ff067b82 */ /* 0x000ea20000000800 */
[----:B------:R-:W-:Y:S01]  /*c510*/  ULDC.64 UR4, c[0x0][0x428] ;  /* 0x00010a0000047ab9 */ /* 0x000fe20000000a00 */
[----:B------:R-:W-:Y:S01]  /*c520*/  ULDC.64 UR6, c[0x0][0x208] ;  /* 0x0000820000067ab9 */ /* 0x000fe20000000a00 */
[----:B--2---:R-:W-:-:S13]  /*c530*/  ISETP.NE.AND P0, PT, R6, 0x1, PT ;  /* 0x000000010600780c */ /* 0x004fda0003f05270 */
[----:B0-----:R-:W1:Y:S02]  /*c540*/  @P0 LDC.64 R4, c[0x0][0x440] ;  /* 0x00011000ff040b82 */ /* 0x001e640000000a00 */
[----:B-1----:R-:W-:-:S04]  /*c550*/  @P0 IMAD.HI.U32 R0, R19, R4, RZ ;  /* 0x0000000413000227 */ /* 0x002fc800078e00ff */
        /* <DEDUP_REMOVED lines=12> */
.L_x_2307:
[----:B--2---:R-:W2:Y:S01]  /*c620*/  LDL R2, [R1+0x4] ;  /* 0x0000040001027983 */ /* 0x004ea20000100800 */
[----:B-1----:R-:W-:Y:S01]  /*c630*/  IMAD R0, R18, 0x8, R17 ;  /* 0x0000000812007824 */ /* 0x002fe200078e0211 */
[----:B--2---:R-:W-:-:S04]  /*c640*/  SHF.L.U32 R2, R2, 0x1f, RZ ;  /* 0x0000001f02027819 */ /* 0x004fc800000006ff */
[----:B------:R-:W1:Y:S02]  /*c650*/  SYNCS.PHASECHK.TRANS64.TRYWAIT P0, [R0+URZ+0x34840], R2 ;  /* 0x03484002000075a7 */ /* 0x000e64000800017f */
[----:B-1----:R-:W-:Y:S05]  /*c660*/  @!P0 BRA `(.L_x_2308) ;  /* 0x0000003c00788947 */ /* 0x002fea0003800000 */
.L_x_2402:
        /* <DEDUP_REMOVED lines=11> */
.L_x_2309:
[----:B------:R-:W-:Y:S01]  /*c720*/  R2UR UR33, R0 ;  /* 0x00000000002172ca */ /* 0x000fe200000e0000 */
[----:B-1----:R-:W-:Y:S01]  /*c730*/  IMAD R0, R18, 0xc000, R17 ;  /* 0x0000c00012007824 */ /* 0x002fe200078e0211 */
[----:B------:R-:W-:Y:S01]  /*c740*/  R2UR UR35, R19 ;  /* 0x00000000132372ca */ /* 0x000fe200000e0000 */
[----:B------:R-:W-:Y:S01]  /*c750*/  UIADD3 UR4, UP0, UR38, 0x370, URZ ;  /* 0x0000037026047890 */ /* 0x000fe2000ff1e03f */
[----:B-----5:R-:W-:Y:S01]  /*c760*/  R2UR UR37, R16 ;  /* 0x00000000102572ca */ /* 0x020fe200000e0000 */
[----:B------:R-:W-:Y:S01]  /*c770*/  UMOV UR6, 0x0 ;  /* 0x0000000000067882 */ /* 0x000fe20000000000 */
[----:B------:R-:W-:Y:S01]  /*c780*/  R2UR UR8, R0 ;  /* 0x00000000000872ca */ /* 0x000fe200000e0000 */
[----:B------:R-:W-:Y:S01]  /*c790*/  UIADD3.X UR5, URZ, UR39, URZ, UP0, !UPT ;  /* 0x000000273f057290 */ /* 0x000fe200087fe43f */
[----:B------:R-:W-:Y:S01]  /*c7a0*/  PLOP3.LUT P0, PT, PT, PT, PT, 0x80, 0x0 ;  /* 0x000000000000781c */ /* 0x000fe20003f0f070 */
[----:B------:R-:W-:Y:S01]  /*c7b0*/  UMOV UR7, 0x14f00000 ;  /* 0x14f0000000077882 */ /* 0x000fe20000000000 */
[----:B------:R-:W-:Y:S01]  /*c7c0*/  UMOV UR34, URZ ;  /* 0x0000003f00227c82 */ /* 0x000fe20008000000 */
[----:B------:R-:W-:Y:S01]  /*c7d0*/  UMOV UR18, 0x40 ;  /* 0x0000004000127882 */ /* 0x000fe20000000000 */
[----:B------:R-:W-:Y:S01]  /*c7e0*/  P2R R0, PR, RZ, 0x1 ;  /* 0x00000001ff007803 */ /* 0x000fe20000000000 */
[----:B------:R-:W-:-:S02]  /*c7f0*/  UIADD3 UR33, UR33, 0x34830, URZ ;  /* 0x0003483021217890 */ /* 0x000fc4000fffe03f */
[----:B------:R-:W-:Y:S01]  /*c800*/  USHF.L.U32 UR35, UR35, 0x7, URZ ;  /* 0x0000000723237899 */ /* 0x000fe2000800063f */
[----:B------:R-:W-:Y:S01]  /*c810*/  UMOV UR20, UR36 ;  /* 0x0000002400147c82 */ /* 0x000fe20008000000 */
[----:B------:R-:W-:Y:S02]  /*c820*/  UMOV UR21, UR37 ;  /* 0x0000002500157c82 */ /* 0x000fe40008000000 */
[----:B------:R-:W-:Y:S01]  /*c830*/  UIADD3 UR32, UR8, 0x1c400, URZ ;  /* 0x0001c40008207890 */ /* 0x000fe2000fffe03f */
[----:B------:R2:W-:Y:S01]  /*c840*/  STL [R1+0xc], R0 ;  /* 0x00000c0001007387 */ /* 0x0005e20000100800 */
[----:B------:R-:W-:Y:S02]  /*c850*/  UIADD3 UR16, UR8, 0x20400, URZ ;  /* 0x0002040008107890 */ /* 0x000fe4000fffe03f */
[----:B------:R-:W-:Y:S01]  /*c860*/  UIADD3 UR8, UR8, 0x24400, URZ ;  /* 0x0002440008087890 */ /* 0x000fe2000fffe03f */
[----:B------:R-:W-:Y:S01]  /*c870*/  UMOV UR17, UR33 ;  /* 0x0000002100117c82 */ /* 0x000fe20008000000 */
[----:B------:R-:W-:Y:S01]  /*c880*/  UMOV UR19, UR35 ;  /* 0x0000002300137c82 */ /* 0x000fe20008000000 */
[----:B------:R-:W-:Y:S01]  /*c890*/  UMOV UR10, 0x80 ;  /* 0x00000080000a7882 */ /* 0x000fe20000000000 */
[----:B------:R-:W-:Y:S01]  /*c8a0*/  UMOV UR12, UR36 ;  /* 0x00000024000c7c82 */ /* 0x000fe20008000000 */
[----:B------:R-:W-:Y:S01]  /*c8b0*/  UMOV UR13, UR37 ;  /* 0x00000025000d7c82 */ /* 0x000fe20008000000 */
[----:B------:R-:W-:Y:S01]  /*c8c0*/  UMOV UR9, UR33 ;  /* 0x0000002100097c82 */ /* 0x000fe20008000000 */
[----:B------:R-:W-:Y:S01]  /*c8d0*/  UMOV UR11, UR35 ;  /* 0x00000023000b7c82 */ /* 0x000fe20008000000 */
[----:B------:R2:W-:Y:S01]  /*c8e0*/  UTMALDG.4D [UR32], [UR4], desc[UR6] ;  /* 0x00000620040075b4 */ /* 0x0005e20008019000 */
[----:B------:R2:W-:Y:S01]  /*c8f0*/  UTMALDG.4D [UR16], [UR4], desc[UR6] ;  /* 0x00000610040075b4 */ /* 0x0005e20008019000 */
[----:B------:R2:W-:Y:S02]  /*c900*/  UTMALDG.4D [UR8], [UR4], desc[UR6] ;  /* 0x00000608040075b4 */ /* 0x0005e40008019000 */
[----:B--2---:R-:W-:Y:S01]  /*c910*/  NOP ;  /* 0x0000000000007918 */ /* 0x004fe20000000000 */
.L_x_2305:
[----:B-1----:R-:W-:Y:S01]  /*c920*/  VIADD R0, R17, 0x10400 ;  /* 0x0001040011007836 */ /* 0x002fe20000000000 */
[----:B------:R-:W-:Y:S05]  /*c930*/  WARPSYNC.ALL ;  /* 0x0000000000007948 */ /* 0x000fea0003800000 */
[----:B------:R-:W-:Y:S01]  /*c940*/  BAR.SYNC.DEFER_BLOCKING 0x8, 0x180 ;  /* 0x0206000000007b1d */ /* 0x000fe20000010000 */
[----:B------:R-:W-:-:S05]  /*c950*/  LOP3.LUT P0, RZ, R0, 0x3ff, RZ, 0xc0, !PT ;  /* 0x000003ff00ff7812 */ /* 0x000fca000780c0ff */
[----:B------:R-:W-:Y:S08]  /*c960*/  BSSY B6, `(.L_x_2310) ;  /* 0x0000012000067945 */ /* 0x000ff00003800000 */
        /* <DEDUP_REMOVED lines=17> */
.L_x_2311:
[----:B------:R-:W-:Y:S05]  /*ca80*/  BSYNC B6 ;  /* 0x0000000000067941 */ /* 0x000fea0003800000 */
.L_x_2310:
[----:B0-----:R-:W0:Y:S01]  /*ca90*/  LDC R7, c[0x0][0x448] ;  /* 0x00011200ff077b82 */ /* 0x001e220000000800 */
[----:B------:R-:W1:Y:S01]  /*caa0*/  S2R R0, SR_TID.X ;  /* 0x0000000000007919 */ /* 0x000e620000002100 */
[----:B------:R-:W-:Y:S01]  /*cab0*/  USHF.R.S32.HI UR4, URZ, 0x1f, UR36 ;  /* 0x0000001f3f047899 */ /* 0x000fe20008011424 */
[----:B------:R-:W-:Y:S01]  /*cac0*/  ULDC.64 UR8, c[0x0][0x2d8] ;  /* 0x0000b60000087ab9 */ /* 0x000fe20000000a00 */
[----:B------:R-:W2:Y:S02]  /*cad0*/  S2R R2, SR_TID.X ;  /* 0x0000000000027919 */ /* 0x000ea40000002100 */
[----:B------:R-:W-:Y:S02]  /*cae0*/  UIMAD UR6, UR4, UR8, URZ ;  /* 0x00000008040672a4 */ /* 0x000fe4000f8e023f */
[----:B------:R-:W-:Y:S01]  /*caf0*/  UIMAD.WIDE.U32 UR4, UR36, UR8, URZ ;  /* 0x00000008240472a5 */ /* 0x000fe2000f8e003f */
[----:B------:R-:W3:Y:S01]  /*cb00*/  S2R R8, SR_TID.X ;  /* 0x0000000000087919 */ /* 0x000ee20000002100 */
[----:B------:R-:W-:-:S02]  /*cb10*/  UIMAD UR6, UR36, UR9, UR6 ;  /* 0x00000009240672a4 */ /* 0x000fc4000f8e0206 */
[----:B------:R-:W-:Y:S01]  /*cb20*/  USHF.R.S32.HI UR7, URZ, 0x1f, UR40 ;  /* 0x0000001f3f077899 */ /* 0x000fe20008011428 */
[----:B------:R-:W4:Y:S01]  /*cb30*/  S2R R10, SR_TID.X ;  /* 0x00000000000a7919 */ /* 0x000f220000002100 */
[----:B------:R-:W-:Y:S01]  /*cb40*/  UIADD3 UR5, UR5, UR6, URZ ;  /* 0x0000000605057290 */ /* 0x000fe2000fffe03f */
[----:B------:R-:W-:-:S03]  /*cb50*/  ULDC.64 UR8, c[0x0][0x2e0] ;  /* 0x0000b80000087ab9 */ /* 0x000fc60000000a00 */
[----:B------:R-:W-:Y:S02]  /*cb60*/  UIMAD.WIDE.U32 UR4, UR40, UR8, UR4 ;  /* 0x00000008280472a5 */ /* 0x000fe4000f8e0004 */
[----:B------:R-:W-:Y:S01]  /*cb70*/  UIMAD UR6, UR7, UR8, URZ ;  /* 0x00000008070672a4 */ /* 0x000fe2000f8e023f */
[----:B0-----:R-:W-:-:S03]  /*cb80*/  ISETP.NE.AND P0, PT, R7, 0x1, PT ;  /* 0x000000010700780c */ /* 0x001fc60003f05270 */
[----:B------:R-:W-:Y:S01]  /*cb90*/  UIMAD UR6, UR40, UR9, UR6 ;  /* 0x00000009280672a4 */ /* 0x000fe2000f8e0206 */
[----:B------:R-:W-:-:S03]  /*cba0*/  IMAD.U32 R5, RZ, RZ, UR5 ;  /* 0x00000005ff057e24 */ /* 0x000fc6000f8e00ff */
[----:B------:R-:W-:Y:S01]  /*cbb0*/  UIADD3 UR6, UR5, UR6, URZ ;  /* 0x0000000605067290 */ /* 0x000fe2000fffe03f */
[----:B-1----:R-:W-:-:S05]  /*cbc0*/  IMAD.SHL.U32 R4, R0, 0x10, RZ ;  /* 0x0000001000047824 */ /* 0x002fca00078e00ff */
[----:B------:R-:W0:Y:S01]  /*cbd0*/  @P0 LDC R3, c[0x0][0x44c] ;  /* 0x00011300ff030b82 */ /* 0x000e220000000800 */
[----:B--2---:R-:W-:Y:S01]  /*cbe0*/  LOP3.LUT R2, R2, 0x7f, RZ, 0xc0, !PT ;  /* 0x0000007f02027812 */ /* 0x004fe200078ec0ff */
[----:B---3--:R-:W-:-:S03]  /*cbf0*/  IMAD.SHL.U32 R8, R8, 0x8, RZ ;  /* 0x0000000808087824 */ /* 0x008fc600078e00ff */
[----:B------:R-:W-:-:S03]  /*cc00*/  SHF.R.U32.HI R2, RZ, 0x3, R2 ;  /* 0x00000003ff027819 */ /* 0x000fc60000011602 */
[----:B------:R-:W1:Y:S01]  /*cc10*/  @P0 LDC R0, c[0x0][0x450] ;  /* 0x00011400ff000b82 */ /* 0x000e620000000800 */
[----:B------:R-:W-:Y:S01]  /*cc20*/  LOP3.LUT R4, R2, 0x70, R4, 0xf8, !PT ;  /* 0x0000007002047812 */ /* 0x000fe200078ef804 */
[----:B------:R-:W-:Y:S01]  /*cc30*/  IMAD.U32 R2, RZ, RZ, UR42 ;  /* 0x0000002aff027e24 */ /* 0x000fe2000f8e00ff */
[----:B------:R-:W-:Y:S01]  /*cc40*/  LOP3.LUT R8, R8, 0x38, RZ, 0xc0, !PT ;  /* 0x0000003808087812 */ /* 0x000fe200078ec0ff */
[----:B----4-:R-:W-:Y:S02]  /*cc50*/  IMAD.SHL.U32 R9, R10, 0x8, RZ ;  /* 0x000000080a097824 */ /* 0x010fe400078e00ff */
[----:B------:R-:W-:Y:S01]  /*cc60*/  IMAD R2, R2, 0x80, R4 ;  /* 0x0000008002027824 */ /* 0x000fe200078e0204 */
[C---:B------:R-:W-:Y:S01]  /*cc70*/  LOP3.LUT R11, R8.reuse, 0x40, RZ, 0xfc, !PT ;  /* 0x00000040080b7812 */ /* 0x040fe200078efcff */
[----:B------:R-:W-:Y:S01]  /*cc80*/  IMAD.U32 R4, RZ, RZ, UR4 ;  /* 0x00000004ff047e24 */ /* 0x000fe2000f8e00ff */
[----:B------:R-:W-:Y:S01]  /*cc90*/  ULDC.64 UR4, c[0x0][0x2d0] ;  /* 0x0000b40000047ab9 */ /* 0x000fe20000000a00 */
[----:B------:R-:W-:Y:S01]  /*cca0*/  IMAD.MOV.U32 R6, RZ, RZ, R2 ;  /* 0x000000ffff067224 */ /* 0x000fe200078e0002 */
[----:B------:R-:W-:-:S02]  /*ccb0*/  LOP3.LUT R8, R8, 0x80, RZ, 0xfc, !PT ;  /* 0x0000008008087812 */ /* 0x000fc400078efcff */
        /* <DEDUP_REMOVED lines=26> */
[----:B------:R-:W-:-:S02]  /*ce60*/  LOP3.LUT R10, R10, 0x7f, RZ, 0xc0, !PT ;  /* 0x0000007f0a0a7812 */ /* 0x000fc400078ec0ff */
[----:B------:R-:W-:Y:S02]  /*ce70*/  LEA.HI.X R4, R2, UR7, R4, 0x1, P3 ;  /* 0x0000000702047c11 */ /* 0x000fe400098f0c04 */
[----:B------:R-:W-:Y:S01]  /*ce80*/  SHF.R.U32.HI R10, RZ, 0x3, R10 ;  /* 0x00000003ff0a7819 */ /* 0x000fe2000001160a */
[----:B0-----:R-:W-:Y:S06]  /*ce90*/  BRA.DIV UR4, `(.L_x_2312) ;  /* 0x0000003604807947 */ /* 0x001fec000b800000 */
[----:B------:R-:W0:Y:S01]  /*cea0*/  SHFL.IDX PT, R6, R0, RZ, 0x181f ;  /* 0x00181fff00067589 */ /* 0x000e2200000e0000 */
[----:B------:R-:W-:Y:S01]  /*ceb0*/  IMAD.U32 R2, RZ, RZ, UR42 ;  /* 0x0000002aff027e24 */ /* 0x000fe2000f8e00ff */
[----:B------:R-:W-:Y:S01]  /*cec0*/  ULDC UR4, c[0x0][0x288] ;  /* 0x0000a20000047ab9 */ /* 0x000fe20000000800 */
[----:B------:R-:W-:Y:S01]  /*ced0*/  ULDC.64 UR6, c[0x0][0x208] ;  /* 0x0000820000067ab9 */ /* 0x000fe20000000a00 */
[----:B------:R-:W1:Y:S01]  /*cee0*/  SHFL.IDX PT, R5, R4, RZ, 0x181f ;  /* 0x00181fff04057589 */ /* 0x000e6200000e0000 */
[----:B------:R-:W-:Y:S02]  /*cef0*/  IMAD R3, R7, UR4, RZ ;  /* 0x0000000407037c24 */ /* 0x000fe4000f8e02ff */
[----:B------:R-:W-:-:S05]  /*cf00*/  IMAD R2, R2, 0x80, R10 ;  /* 0x0000008002027824 */ /* 0x000fca00078e020a */
[----:B------:R-:W-:-:S13]  /*cf10*/  ISETP.GE.AND P4, PT, R2, R3, PT ;  /* 0x000000030200720c */ /* 0x000fda0003f86270 */
[----:B0-----:R-:W-:-:S05]  /*cf20*/  @!P4 LEA R6, P3, R9, R6, 0x1 ;  /* 0x000000060906c211 */ /* 0x001fca00078608ff */
[----:B-1----:R-:W-:-:S04]  /*cf30*/  @!P4 IMAD.X R5, RZ, RZ, R5, P3 ;  /* 0x000000ffff05c224 */ /* 0x002fc800018e0605 */
[----:B------:R-:W-:Y:S02]  /*cf40*/  @!P4 IMAD.MOV.U32 R7, RZ, RZ, R5 ;  /* 0x000000ffff07c224 */ /* 0x000fe400078e0005 */
[----:B------:R-:W-:-:S03]  /*cf50*/  VIADD R5, R2, 0x10 ;  /* 0x0000001002057836 */ /* 0x000fc60000000000 */
[----:B------:R-:W-:Y:S01]  /*cf60*/  @!PT LDS RZ, [RZ] ;  /* 0x00000000fffff984 */ /* 0x000fe20000000800 */
[----:B-----5:R-:W-:Y:S04]  /*cf70*/  @!P4 LDGSTS.E.BYPASS.LTC128B.128 [R8+0x10400], desc[UR6][R6.64], !P0 ;  /* 0x104000000608cfae */ /* 0x020fe8000c101d46 */
        /* <DEDUP_REMOVED lines=63> */
.L_x_2419:
[----:B------:R-:W-:Y:S01]  /*d370*/  VIADD R2, R2, 0x70 ;  /* 0x0000007002027836 */ /* 0x000fe20000000000 */
[----:B------:R-:W-:Y:S04]  /*d380*/  BSSY B0, `(.L_x_2313) ;  /* 0x000000c000007945 */ /* 0x000fe80003800000 */
[----:B------:R-:W-:-:S13]  /*d390*/  ISETP.GE.AND P3, PT, R2, R3, PT ;  /* 0x000000030200720c */ /* 0x000fda0003f66270 */
[----:B------:R-:W-:Y:S05]  /*d3a0*/  @P3 BRA `(.L_x_2314) ;  /* 0x0000000000243947 */ /* 0x000fea0003800000 */
[----:B------:R-:W-:Y:S01]  /*d3b0*/  LEA R2, P3, R9, R0, 0x1 ;  /* 0x0000000009027211 */ /* 0x000fe200078608ff */
        /* <DEDUP_REMOVED lines=8> */
.L_x_2314:
[----:B------:R-:W-:Y:S05]  /*d440*/  BSYNC B0 ;  /* 0x0000000000007941 */ /* 0x000fea0003800000 */
.L_x_2313:
[----:B------:R-:W-:Y:S01]  /*d450*/  NOP ;  /* 0x0000000000007918 */ /* 0x000fe20000000000 */
[----:B------:R-:W-:Y:S01]  /*d460*/  PLOP3.LUT P0, PT, PT, PT, PT, 0x80, 0x0 ;  /* 0x000000000000781c */ /* 0x000fe20003f0f070 */
[----:B0-----:R-:W-:-:S12]  /*d470*/  VIADD R6, R17, 0x34800 ;  /* 0x0003480011067836 */ /* 0x001fd80000000000 */
.L_x_2315:
[----:B------:R-:W-:Y:S02]  /*d480*/  PLOP3.LUT P1, PT, P1, P0, PT, 0xa2, 0x0 ;  /* 0x000000000000781c */ /* 0x000fe40000f21472 */
[----:B------:R-:W-:-:S08]  /*d490*/  @P0 R2UR P1, UR4, R17 ;  /* 0x00000000110402ca */ /* 0x000fd00000020000 */
[----:B------:R-:W-:-:S05]  /*d4a0*/  @P0 PLOP3.LUT P0, PT, P1, PT, PT, 0x80, 0x0 ;  /* 0x000000000000081c */ /* 0x000fca0000f0f070 */
[----:B------:R-:W-:Y:S01]  /*d4b0*/  @!P1 SYNCS.ARRIVE.TRANS64.RED.A0T1 RZ, [UR4+0x34800], RZ ;  /* 0x034800ffffff99a7 */ /* 0x000fe20008200404 */
[----:B------:R-:W-:Y:S07]  /*d4c0*/  @!P1 ARRIVES.LDGSTSBAR.64.TRANSCNT [UR4+0x34800] ;  /* 0x03480000ff0099b0 */ /* 0x000fee0008000a84 */
[----:B------:R-:W-:Y:S05]  /*d4d0*/  @P0 BRA.U.ANY `(.L_x_2315) ;  /* 0xfffffffd00e80947 */ /* 0x000fea000393ffff */
[----:B-1----:R-:W2:Y:S02]  /*d4e0*/  LDL.LU R2, [R1+0x1c] ;  /* 0x00001c0001027983 */ /* 0x002ea40000300800 */
        /* <DEDUP_REMOVED lines=11> */
.L_x_2420:
[----:B------:R-:W-:Y:S05]  /*d5a0*/  BSYNC B0 ;  /* 0x0000000000007941 */ /* 0x000fea0003800000 */
.L_x_2316:
[----:B------:R-:W-:-:S06]  /*d5b0*/  UISETP.GE.AND UP0, UPT, UR41, 0x2, UPT ;  /* 0x000000022900788c */ /* 0x000fcc000bf06270 */
[----:B------:R-:W-:-:S13]  /*d5c0*/  PLOP3.LUT P0, PT, PT, PT, UP0, 0x80, 0x0 ;  /* 0x000000000000781c */ /* 0x000fda0003f0f008 */
[----:B------:R-:W-:Y:S05]  /*d5d0*/  @!P0 BRA `(.L_x_2318) ;  /* 0x0000001c00f88947 */ /* 0x000fea0003800000 */
[----:B------:R-:W-:Y:S02]  /*d5e0*/  ULOP3.LUT UR4, UR41, 0x1, URZ, 0xc0, !UPT ;  /* 0x0000000129047892 */ /* 0x000fe4000f8ec03f */
[----:B------:R-:W-:Y:S02]  /*d5f0*/  IMAD.U32 R7, RZ, RZ, UR41 ;  /* 0x00000029ff077e24 */ /* 0x000fe4000f8e00ff */
[----:B------:R-:W-:Y:S02]  /*d600*/  UISETP.NE.U32.AND UP0, UPT, UR4, 0x1, UPT ;  /* 0x000000010400788c */ /* 0x000fe4000bf05070 */
[----:B------:R-:W-:-:S04]  /*d610*/  VIADD R7, R7, 0xfffffffe ;  /* 0xfffffffe07077836 */ /* 0x000fc80000000000 */
[----:B0-----:R-:W-:Y:S01]  /*d620*/  IMAD.MOV.U32 R0, RZ, RZ, R7 ;  /* 0x000000ffff007224 */ /* 0x001fe200078e0007 */
[----:B------:R-:W-:-:S13]  /*d630*/  PLOP3.LUT P0, PT, PT, PT, UP0, 0x80, 0x0 ;  /* 0x000000000000781c */ /* 0x000fda0003f0f008 */
[----:B------:R-:W-:Y:S05]  /*d640*/  @!P0 BRA `(.L_x_2319) ;  /* 0x0000000800a08947 */ /* 0x000fea0003800000 */
[----:B------:R-:W2:Y:S04]  /*d650*/  LDL R3, [R1+0xc] ;  /* 0x00000c0001037983 */ /* 0x000ea80000100800 */
[----:B------:R-:W3:Y:S01]  /*d660*/  LDL R2, [R1+0x4] ;  /* 0x0000040001027983 */ /* 0x000ee20000100800 */
[----:B------:R-:W-:Y:S01]  /*d670*/  VIADD R0, R18, 0x1 ;  /* 0x0000000112007836 */ /* 0x000fe20000000000 */
[----:B------:R-:W-:Y:S04]  /*d680*/  BSSY B0, `(.L_x_2320) ;  /* 0x00000a0000007945 */ /* 0x000fe80003800000 */
[----:B------:R-:W-:-:S04]  /*d690*/  ISETP.NE.AND P0, PT, R0, 0x2, PT ;  /* 0x000000020000780c */ /* 0x000fc80003f05270 */
[----:B------:R-:W-:Y:S02]  /*d6a0*/  SEL R9, RZ, 0x1, P0 ;  /* 0x00000001ff097807 */ /* 0x000fe40000000000 */
[----:B------:R-:W-:Y:S02]  /*d6b0*/  SEL R0, R0, RZ, P0 ;  /* 0x000000ff00007207 */ /* 0x000fe40000000000 */
[----:B--2---:R-:W-:Y:S02]  /*d6c0*/  ISETP.NE.AND P1, PT, R3, RZ, PT ;  /* 0x000000ff0300720c */ /* 0x004fe40003f25270 */
[----:B---3--:R-:W-:-:S11]  /*d6d0*/  LOP3.LUT R9, R2, R9, RZ, 0x3c, !PT ;  /* 0x0000000902097212 */ /* 0x008fd600078e3cff */
[----:B------:R-:W-:Y:S05]  /*d6e0*/  @!P1 BRA `(.L_x_2321) ;  /* 0x0000000800649947 */ /* 0x000fea0003800000 */
[----:B------:R-:W2:Y:S01]  /*d6f0*/  LDL R2, [R1+0x10] ;  /* 0x0000100001027983 */ /* 0x000ea20000100800 */
[----:B------:R-:W-:Y:S02]  /*d700*/  IMAD.MOV.U32 R4, RZ, RZ, R16 ;  /* 0x000000ffff047224 */ /* 0x000fe400078e0010 */
[----:B------:R-:W-:Y:S01]  /*d710*/  IMAD.MOV.U32 R8, RZ, RZ, R7 ;  /* 0x000000ffff087224 */ /* 0x000fe200078e0007 */
[----:B--2---:R-:W-:-:S13]  /*d720*/  ISETP.NE.AND P1, PT, R2, RZ, PT ;  /* 0x000000ff0200720c */ /* 0x004fda0003f25270 */
        /* <DEDUP_REMOVED lines=10> */
[----:B------:R-:W-:Y:S02]  /*d7d0*/  @P0 SHF.R.U32.HI R4, RZ, R3, R2 ;  /* 0x00000003ff040219 */ /* 0x000fe40000011602 */
[----:B------:R-:W0:Y:S03]  /*d7e0*/  LDC.64 R2, c[0x0][0x418] ;  /* 0x00010600ff027b82 */ /* 0x000e260000000a00 */
[----:B------:R-:W-:-:S04]  /*d7f0*/  IMAD.MOV R8, RZ, RZ, -R4 ;  /* 0x000000ffff087224 */ /* 0x000fc800078e0a04 */
[----:B------:R-:W-:Y:S01]  /*d800*/  IMAD R8, R5, R8, R7 ;  /* 0x0000000805087224 */ /* 0x000fe200078e0207 */
[----:B------:R-:W-:Y:S01]  /*d810*/  SHF.R.S32.HI R5, RZ, 0x1f, R4 ;  /* 0x0000001fff057819 */ /* 0x000fe20000011404 */
[----:B--2---:R-:W-:-:S04]  /*d820*/  IMAD R10, R10, UR4, RZ ;  /* 0x000000040a0a7c24 */ /* 0x004fc8000f8e02ff */
[C---:B---3--:R-:W-:Y:S02]  /*d830*/  IMAD R10, R11.reuse, UR5, R10 ;  /* 0x000000050b0a7c24 */ /* 0x048fe4000f8e020a */
[----:B------:R-:W-:-:S04]  /*d840*/  IMAD.WIDE.U32 R4, R11, UR4, R4 ;  /* 0x000000040b047c25 */ /* 0x000fc8000f8e0004 */
[----:B------:R-:W-:Y:S01]  /*d850*/  IMAD.IADD R5, R10, 0x1, R5 ;  /* 0x000000010a057824 */ /* 0x000fe200078e0205 */
[----:B0-----:R-:W-:-:S04]  /*d860*/  LEA R2, P0, R4, R2, 0x2 ;  /* 0x0000000204027211 */ /* 0x001fc800078010ff */
[----:B------:R-:W-:-:S05]  /*d870*/  LEA.HI.X R3, R4, R3, R5, 0x2, P0 ;  /* 0x0000000304037211 */ /* 0x000fca00000f1405 */
[----:B------:R0:W5:Y:S04]  /*d880*/  LDG.E R4, desc[UR6][R2.64] ;  /* 0x0000000602047981 */ /* 0x000168000c1e1900 */
.L_x_2322:
[----:B0-----:R-:W-:Y:S01]  /*d890*/  IMAD R2, R0, 0x8, R17 ;  /* 0x0000000800027824 */ /* 0x001fe200078e0211 */
[----:B------:R-:W-:Y:S01]  /*d8a0*/  SHF.L.U32 R3, R9, 0x1f, RZ ;  /* 0x0000001f09037819 */ /* 0x000fe200000006ff */
[----:B------:R-:W-:Y:S03]  /*d8b0*/  BSSY B1, `(.L_x_2323) ;  /* 0x0000003000017945 */ /* 0x000fe60003800000 */
[----:B------:R-:W0:Y:S02]  /*d8c0*/  SYNCS.PHASECHK.TRANS64.TRYWAIT P0, [R2+URZ+0x34840], R3 ;  /* 0x03484003020075a7 */ /* 0x000e24000800017f */
[----:B0-----:R-:W-:Y:S05]  /*d8d0*/  @!P0 BRA `(.L_x_2324) ;  /* 0x0000003400cc8947 */ /* 0x001fea0003800000 */
.L_x_2421:
[----:B------:R-:W-:Y:S05]  /*d8e0*/  BSYNC B1 ;  /* 0x0000000000017941 */ /* 0x000fea0003800000 */
.L_x_2323:
        /* <DEDUP_REMOVED lines=12> */
.L_x_2326:
[----:B------:R-:W-:Y:S05]  /*d9b0*/  BSYNC B1 ;  /* 0x0000000000017941 */ /* 0x000fea0003800000 */
.L_x_2325:
[----:B------:R-:W-:Y:S01]  /*d9c0*/  IMAD.MOV.U32 R10, RZ, RZ, RZ ;  /* 0x000000ffff0a7224 */ /* 0x000fe200078e00ff */
[----:B------:R-:W-:Y:S01]  /*d9d0*/  R2UR UR11, R8 ;  /* 0x00000000080b72ca */ /* 0x000fe200000e0000 */
[----:B0-----:R-:W-:Y:S01]  /*d9e0*/  IMAD R3, R0, 0xc000, R17 ;  /* 0x0000c00000037824 */ /* 0x001fe200078e0211 */
[----:B------:R-:W-:Y:S01]  /*d9f0*/  UIADD3 UR4, UP0, UR38, 0x370, URZ ;  /* 0x0000037026047890 */ /* 0x000fe2000ff1e03f */
[----:B------:R-:W-:Y:S01]  /*da00*/  PLOP3.LUT P0, PT, PT, PT, PT, 0x80, 0x0 ;  /* 0x000000000000781c */ /* 0x000fe20003f0f070 */
[----:B------:R-:W-:Y:S01]  /*da10*/  VIADD R2, R2, 0x34830 ;  /* 0x0003483002027836 */ /* 0x000fe20000000000 */
[----:B------:R-:W-:Y:S01]  /*da20*/  R2UR UR10, R10 ;  /* 0x000000000a0a72ca */ /* 0x000fe200000e0000 */
[----:B------:R-:W-:Y:S01]  /*da30*/  VIADD R5, R3, 0x1c400 ;  /* 0x0001c40003057836 */ /* 0x000fe20000000000 */
[----:B------:R-:W-:Y:S01]  /*da40*/  UIADD3.X UR5, URZ, UR39, URZ, UP0, !UPT ;  /* 0x000000273f057290 */ /* 0x000fe200087fe43f */
[----:B------:R-:W-:Y:S01]  /*da50*/  UMOV UR6, 0x0 ;  /* 0x0000000000067882 */ /* 0x000fe20000000000 */
[----:B------:R-:W-:-:S04]  /*da60*/  UMOV UR7, 0x14f00000 ;  /* 0x14f0000000077882 */ /* 0x000fc80000000000 */
[----:B------:R-:W-:-:S12]  /*da70*/  USHF.L.U32 UR11, UR11, 0x7, URZ ;  /* 0x000000070b0b7899 */ /* 0x000fd8000800063f */
.L_x_2327:
[----:B------:R-:W-:-:S13]  /*da80*/  @P0 ELECT P2, URZ, PT ;  /* 0x00000000003f082f */ /* 0x000fda0003840000 */
[----:B-----5:R-:W-:Y:S01]  /*da90*/  @P2 R2UR UR13, R4 ;  /* 0x00000000040d22ca */ /* 0x020fe200000e0000 */
[----:B------:R-:W-:Y:S01]  /*daa0*/  UMOV UR12, UR36 ;  /* 0x00000024000c7c82 */ /* 0x000fe20008000000 */
        /* <DEDUP_REMOVED lines=12> */
.L_x_2328:
[----:B------:R-:W-:-:S13]  /*db70*/  @P0 ELECT P2, URZ, PT ;  /* 0x00000000003f082f */ /* 0x000fda0003840000 */
[----:B------:R-:W-:Y:S01]  /*db80*/  @P2 R2UR UR13, R4 ;  /* 0x00000000040d22ca */ /* 0x000fe200000e0000 */
[----:B------:R-:W-:Y:S01]  /*db90*/  UMOV UR12, UR36 ;  /* 0x00000024000c7c82 */ /* 0x000fe20008000000 */
        /* <DEDUP_REMOVED lines=11> */
.L_x_2329:
        /* <DEDUP_REMOVED lines=15> */
.L_x_2422:
[----:B------:R-:W-:Y:S05]  /*dd40*/  BSYNC B1 ;  /* 0x0000000000017941 */ /* 0x000fea0003800000 */
.L_x_2330:
        /* <DEDUP_REMOVED lines=12> */
.L_x_2333:
[----:B------:R-:W-:Y:S05]  /*de10*/  BSYNC B1 ;  /* 0x0000000000017941 */ /* 0x000fea0003800000 */
.L_x_2332:
[----:B------:R-:W-:Y:S01]  /*de20*/  R2UR UR6, R12 ;  /* 0x000000000c0672ca */ /* 0x000fe200000e0000 */
[C-C-:B0-----:R-:W-:Y:S01]  /*de30*/  IMAD R2, R18.reuse, 0x8, R17.reuse ;  /* 0x0000000812027824 */ /* 0x141fe200078e0211 */
[----:B------:R-:W-:Y:S01]  /*de40*/  R2UR UR7, R13 ;  /* 0x000000000d0772ca */ /* 0x000fe200000e0000 */
[----:B------:R-:W-:Y:S01]  /*de50*/  IMAD R3, R18, 0x8000, R17 ;  /* 0x0000800012037824 */ /* 0x000fe200078e0211 */
[----:B------:R-:W-:Y:S01]  /*de60*/  R2UR UR10, R10 ;  /* 0x000000000a0a72ca */ /* 0x000fe200000e0000 */
[----:B------:R-:W-:Y:S01]  /*de70*/  UIADD3 UR4, UP0, UR38, 0x470, URZ ;  /* 0x0000047026047890 */ /* 0x000fe2000ff1e03f */
[----:B------:R-:W-:Y:S01]  /*de80*/  PLOP3.LUT P0, PT, PT, PT, PT, 0x80, 0x0 ;  /* 0x000000000000781c */ /* 0x000fe20003f0f070 */
[----:B------:R-:W-:Y:S02]  /*de90*/  IMAD.SHL.U32 R5, R19, 0x80, RZ ;  /* 0x0000008013057824 */ /* 0x000fe400078e00ff */
[----:B------:R-:W-:Y:S01]  /*dea0*/  VIADD R2, R2, 0x34850 ;  /* 0x0003485002027836 */ /* 0x000fe20000000000 */
[----:B------:R-:W-:Y:S01]  /*deb0*/  UIADD3.X UR5, URZ, UR39, URZ, UP0, !UPT ;  /* 0x000000273f057290 */ /* 0x000fe200087fe43f */
[----:B------:R-:W-:-:S11]  /*dec0*/  VIADD R10, R3, 0x400 ;  /* 0x00000400030a7836 */ /* 0x000fd60000000000 */
.L_x_2334:
        /* <DEDUP_REMOVED lines=15> */
.L_x_2335:
        /* <DEDUP_REMOVED lines=12> */
.L_x_2321:
[----:B------:R-:W-:Y:S05]  /*e080*/  BSYNC B0 ;  /* 0x0000000000007941 */ /* 0x000fea0003800000 */
.L_x_2320:
[----:B------:R0:W-:Y:S01]  /*e090*/  STL [R1+0x4], R9 ;  /* 0x0000040901007387 */ /* 0x0001e20000100800 */
[----:B------:R-:W-:Y:S01]  /*e0a0*/  UIADD3 UR4, UR41, -0x3, URZ ;  /* 0xfffffffd29047890 */ /* 0x000fe2000fffe03f */
[----:B------:R-:W-:-:S05]  /*e0b0*/  IMAD.MOV.U32 R18, RZ, RZ, R0 ;  /* 0x000000ffff127224 */ /* 0x000fca00078e0000 */
[----:B------:R-:W-:-:S07]  /*e0c0*/  IMAD.U32 R0, RZ, RZ, UR4 ;  /* 0x00000004ff007e24 */ /* 0x000fce000f8e00ff */
.L_x_2319:
[----:B------:R-:W-:Y:S01]  /*e0d0*/  ISETP.NE.AND P0, PT, R7, RZ, PT ;  /* 0x000000ff0700720c */ /* 0x000fe20003f05270 */
[----:B------:R-:W-:-:S12]  /*e0e0*/  BSSY B0, `(.L_x_2318) ;  /* 0x000014d000007945 */ /* 0x000fd80003800000 */
[----:B------:R-:W-:Y:S05]  /*e0f0*/  @!P0 BRA `(.L_x_2336) ;  /* 0x00000014002c8947 */ /* 0x000fea0003800000 */
[----:B------:R-:W-:-:S07]  /*e100*/  IMAD.MOV.U32 R8, RZ, RZ, R16 ;  /* 0x000000ffff087224 */ /* 0x000fce00078e0010 */
.L_x_2369:
        /* <DEDUP_REMOVED lines=8> */
[----:B--2---:R-:W-:Y:S02]  /*e190*/  ISETP.NE.AND P1, PT, R3, RZ, PT ;  /* 0x000000ff0300720c */ /* 0x004fe40003f25270 */
[----:B---3--:R-:W-:-:S11]  /*e1a0*/  LOP3.LUT R5, R2, R5, RZ, 0x3c, !PT ;  /* 0x0000000502057212 */ /* 0x008fd600078e3cff */
[----:B-1----:R-:W-:Y:S05]  /*e1b0*/  @!P1 BRA `(.L_x_2338) ;  /* 0x0000000800609947 */ /* 0x002fea0003800000 */
[----:B------:R-:W2:Y:S01]  /*e1c0*/  LDL R2, [R1+0x10] ;  /* 0x0000100001027983 */ /* 0x000ea20000100800 */
[----:B------:R-:W-:Y:S01]  /*e1d0*/  IMAD.MOV.U32 R7, RZ, RZ, R0 ;  /* 0x000000ffff077224 */ /* 0x000fe200078e0000 */
[----:B--2---:R-:W-:-:S13]  /*e1e0*/  ISETP.NE.AND P1, PT, R2, RZ, PT ;  /* 0x000000ff0200720c */ /* 0x004fda0003f25270 */
[----:B------:R-:W-:Y:S05]  /*e1f0*/  @!P1 BRA `(.L_x_2339) ;  /* 0x0000000000549947 */ /* 0x000fea0003800000 */
[----:B------:R-:W2:Y:S01]  /*e200*/  LDL R10, [R1+0x8] ;  /* 0x00000800010a7983 */ /* 0x000ea20000100800 */
[----:B------:R-:W1:Y:S01]  /*e210*/  LDC R8, c[0x0][0x43c] ;  /* 0x00010f00ff087b82 */ /* 0x000e620000000800 */
[----:B------:R-:W-:Y:S02]  /*e220*/  ULDC.64 UR4, c[0x0][0x428] ;  /* 0x00010a0000047ab9 */ /* 0x000fe40000000a00 */
[----:B0-----:R-:W3:Y:S01]  /*e230*/  LDL R9, [R1] ;  /* 0x0000000001097983 */ /* 0x001ee20000100800 */
[----:B------:R-:W-:Y:S01]  /*e240*/  ULDC.64 UR6, c[0x0][0x208] ;  /* 0x0000820000067ab9 */ /* 0x000fe20000000a00 */
[----:B-1----:R-:W-:-:S13]  /*e250*/  ISETP.NE.AND P0, PT, R8, 0x1, PT ;  /* 0x000000010800780c */ /* 0x002fda0003f05270 */
        /* <DEDUP_REMOVED lines=15> */
.L_x_2339:
[----:B------:R-:W-:Y:S01]  /*e350*/  IMAD R3, R4, 0x8, R17 ;  /* 0x0000000804037824 */ /* 0x000fe200078e0211 */
[----:B------:R-:W-:Y:S01]  /*e360*/  SHF.L.U32 R2, R5, 0x1f, RZ ;  /* 0x0000001f05027819 */ /* 0x000fe200000006ff */
[----:B------:R-:W-:Y:S03]  /*e370*/  BSSY B2, `(.L_x_2340) ;  /* 0x0000003000027945 */ /* 0x000fe60003800000 */
[----:B------:R-:W2:Y:S02]  /*e380*/  SYNCS.PHASECHK.TRANS64.TRYWAIT P0, [R3+URZ+0x34840], R2 ;  /* 0x03484002030075a7 */ /* 0x000ea4000800017f */
[----:B--2---:R-:W-:Y:S05]  /*e390*/  @!P0 BRA `(.L_x_2341) ;  /* 0x0000002c00448947 */ /* 0x004fea0003800000 */
.L_x_2423:
[----:B------:R-:W-:Y:S05]  /*e3a0*/  BSYNC B2 ;  /* 0x0000000000027941 */ /* 0x000fea0003800000 */
.L_x_2340:
[----:B01----:R-:W0:Y:S01]  /*e3b0*/  S2R R9, SR_TID.X ;  /* 0x0000000000097919 */ /* 0x003e220000002100 */
        /* <DEDUP_REMOVED lines=9> */
[----:B-1----:R-:W-:Y:S05]  /*e450*/  @!P0 BRA `(.L_x_2343) ;  /* 0x0000000000048947 */ /* 0x002fea0003800000 */
[----:B------:R-:W-:Y:S01]  /*e460*/  BPT.TRAP 0x1 ;  /* 0x000000040000795c */ /* 0x000fe20000300000 */
.L_x_2343:
[----:B------:R-:W-:Y:S05]  /*e470*/  BSYNC B2 ;  /* 0x0000000000027941 */ /* 0x000fea0003800000 */
.L_x_2342:
[----:B------:R-:W-:Y:S01]  /*e480*/  IMAD.MOV.U32 R12, RZ, RZ, RZ ;  /* 0x000000ffff0c7224 */ /* 0x000fe200078e00ff */
[----:B------:R-:W-:Y:S01]  /*e490*/  UIADD3 UR4, UP0, UR38, 0x370, URZ ;  /* 0x0000037026047890 */ /* 0x000fe2000ff1e03f */
[----:B------:R-:W-:Y:S01]  /*e4a0*/  IMAD R9, R4, 0xc000, R17 ;  /* 0x0000c00004097824 */ /* 0x000fe200078e0211 */
[----:B------:R-:W-:Y:S01]  /*e4b0*/  PLOP3.LUT P0, PT, PT, PT, PT, 0x80, 0x0 ;  /* 0x000000000000781c */ /* 0x000fe20003f0f070 */
[----:B--2---:R-:W-:Y:S01]  /*e4c0*/  VIADD R3, R3, 0x34830 ;  /* 0x0003483003037836 */ /* 0x004fe20000000000 */
[----:B------:R-:W-:Y:S01]  /*e4d0*/  R2UR UR10, R12 ;  /* 0x000000000c0a72ca */ /* 0x000fe200000e0000 */
[----:B------:R-:W-:Y:S01]  /*e4e0*/  IMAD.SHL.U32 R2, R7, 0x80, RZ ;  /* 0x0000008007027824 */ /* 0x000fe200078e00ff */
[----:B------:R-:W-:Y:S01]  /*e4f0*/  UIADD3.X UR5, URZ, UR39, URZ, UP0, !UPT ;  /* 0x000000273f057290 */ /* 0x000fe200087fe43f */
[----:B------:R-:W-:Y:S01]  /*e500*/  VIADD R10, R9, 0x1c400 ;  /* 0x0001c400090a7836 */ /* 0x000fe20000000000 */
[----:B------:R-:W-:Y:S01]  /*e510*/  UMOV UR6, 0x0 ;  /* 0x0000000000067882 */ /* 0x000fe20000000000 */
[----:B------:R-:W-:-:S10]  /*e520*/  UMOV UR7, 0x14f00000 ;  /* 0x14f0000000077882 */ /* 0x000fd40000000000 */
.L_x_2344:
        /* <DEDUP_REMOVED lines=16> */
.L_x_2345:
        /* <DEDUP_REMOVED lines=15> */
.L_x_2346:
        /* <DEDUP_REMOVED lines=16> */
.L_x_2424:
[----:B------:R-:W-:Y:S05]  /*e820*/  BSYNC B2 ;  /* 0x0000000000027941 */ /* 0x000fea0003800000 */
.L_x_2347:
        /* <DEDUP_REMOVED lines=11> */
.L_x_2350:
[----:B------:R-:W-:Y:S05]  /*e8e0*/  BSYNC B2 ;  /* 0x0000000000027941 */ /* 0x000fea0003800000 */
.L_x_2349:
[----:B------:R-:W-:Y:S01]  /*e8f0*/  R2UR UR10, R12 ;  /* 0x000000000c0a72ca */ /* 0x000fe200000e0000 */
[----:B------:R-:W-:Y:S01]  /*e900*/  IMAD R18, R18, 0x8000, R17 ;  /* 0x0000800012127824 */ /* 0x000fe200078e0211 */
[----:B------:R-:W-:Y:S01]  /*e910*/  R2UR UR6, R10 ;  /* 0x000000000a0672ca */ /* 0x000fe200000e0000 */
[----:B------:R-:W-:Y:S01]  /*e920*/  UIADD3 UR4, UP0, UR38, 0x470, URZ ;  /* 0x0000047026047890 */ /* 0x000fe2000ff1e03f */
[----:B------:R-:W-:Y:S01]  /*e930*/  R2UR UR7, R11 ;  /* 0x000000000b0772ca */ /* 0x000fe200000e0000 */
[----:B0-----:R-:W-:Y:S01]  /*e940*/  IMAD.SHL.U32 R3, R19, 0x80, RZ ;  /* 0x0000008013037824 */ /* 0x001fe200078e00ff */
[----:B------:R-:W-:Y:S01]  /*e950*/  PLOP3.LUT P0, PT, PT, PT, PT, 0x80, 0x0 ;  /* 0x000000000000781c */ /* 0x000fe20003f0f070 */
[----:B------:R-:W-:Y:S01]  /*e960*/  VIADD R2, R2, 0x50 ;  /* 0x0000005002027836 */ /* 0x000fe20000000000 */
[----:B------:R-:W-:Y:S01]  /*e970*/  UIADD3.X UR5, URZ, UR39, URZ, UP0, !UPT ;  /* 0x000000273f057290 */ /* 0x000fe200087fe43f */
[----:B------:R-:W-:-:S11]  /*e980*/  VIADD R9, R18, 0x400 ;  /* 0x0000040012097836 */ /* 0x000fd60000000000 */
.L_x_2351:
        /* <DEDUP_REMOVED lines=15> */
.L_x_2352:
        /* <DEDUP_REMOVED lines=12> */
.L_x_2338:
[----:B------:R-:W-:Y:S05]  /*eb40*/  BSYNC B1 ;  /* 0x0000000000017941 */ /* 0x000fea0003800000 */
.L_x_2337:
[----:B------:R-:W2:Y:S01]  /*eb50*/  LDL R2, [R1+0xc] ;  /* 0x00000c0001027983 */ /* 0x000ea20000100800 */
[----:B------:R-:W-:Y:S01]  /*eb60*/  VIADD R18, R4, 0x1 ;  /* 0x0000000104127836 */ /* 0x000fe20000000000 */
[----:B------:R-:W-:Y:S04]  /*eb70*/  BSSY B1, `(.L_x_2353) ;  /* 0x00000a0000017945 */ /* 0x000fe80003800000 */
[----:B------:R-:W-:-:S04]  /*eb80*/  ISETP.NE.AND P0, PT, R18, 0x2, PT ;  /* 0x000000021200780c */ /* 0x000fc80003f05270 */
[----:B------:R-:W-:Y:S02]  /*eb90*/  SEL R18, R18, RZ, P0 ;  /* 0x000000ff12127207 */ /* 0x000fe40000000000 */
[----:B--2---:R-:W-:Y:S02]  /*eba0*/  ISETP.NE.AND P1, PT, R2, RZ, PT ;  /* 0x000000ff0200720c */ /* 0x004fe40003f25270 */
[----:B------:R-:W-:-:S04]  /*ebb0*/  SEL R2, RZ, 0x1, P0 ;  /* 0x00000001ff027807 */ /* 0x000fc80000000000 */
[----:B------:R-:W-:-:S05]  /*ebc0*/  LOP3.LUT R10, R5, R2, RZ, 0x3c, !PT ;  /* 0x00000002050a7212 */ /* 0x000fca00078e3cff */
[----:B------:R1:W-:Y:S02]  /*ebd0*/  STL [R1+0x4], R10 ;  /* 0x0000040a01007387 */ /* 0x0003e40000100800 */
[----:B------:R-:W-:Y:S05]  /*ebe0*/  @!P1 BRA `(.L_x_2354) ;  /* 0x0000000800609947 */ /* 0x000fea0003800000 */
[----:B------:R-:W2:Y:S01]  /*ebf0*/  LDL R3, [R1+0x10] ;  /* 0x0000100001037983 */ /* 0x000ea20000100800 */
[----:B------:R-:W-:Y:S01]  /*ec00*/  VIADD R7, R0, 0xffffffff ;  /* 0xffffffff00077836 */ /* 0x000fe20000000000 */
[----:B--2---:R-:W-:-:S13]  /*ec10*/  ISETP.NE.AND P1, PT, R3, RZ, PT ;  /* 0x000000ff0300720c */ /* 0x004fda0003f25270 */
[----:B------:R-:W-:Y:S05]  /*ec20*/  @!P1 BRA `(.L_x_2355) ;  /* 0x0000000000549947 */ /* 0x000fea0003800000 */
[----:B------:R-:W2:Y:S01]  /*ec30*/  LDL R12, [R1+0x8] ;  /* 0x00000800010c7983 */ /* 0x000ea20000100800 */
[----:B0-----:R-:W0:Y:S01]  /*ec40*/  LDC R9, c[0x0][0x43c] ;  /* 0x00010f00ff097b82 */ /* 0x001e220000000800 */
[----:B------:R-:W-:Y:S02]  /*ec50*/  ULDC.64 UR4, c[0x0][0x428] ;  /* 0x00010a0000047ab9 */ /* 0x000fe40000000a00 */
[----:B------:R-:W3:Y:S01]  /*ec60*/  LDL R11, [R1] ;  /* 0x00000000010b7983 */ /* 0x000ee20000100800 */
        /* <DEDUP_REMOVED lines=17> */
.L_x_2355:
[----:B------:R-:W-:Y:S01]  /*ed80*/  IMAD R2, R18, 0x8, R17 ;  /* 0x0000000812027824 */ /* 0x000fe200078e0211 */
[----:B------:R-:W-:Y:S01]  /*ed90*/  SHF.L.U32 R3, R10, 0x1f, RZ ;  /* 0x0000001f0a037819 */ /* 0x000fe200000006ff */
[----:B------:R-:W-:Y:S03]  /*eda0*/  BSSY B2, `(.L_x_2356) ;  /* 0x0000003000027945 */ /* 0x000fe60003800000 */
[----:B------:R-:W3:Y:S02]  /*edb0*/  SYNCS.PHASECHK.TRANS64.TRYWAIT P0, [R2+URZ+0x34840], R3 ;  /* 0x03484003020075a7 */ /* 0x000ee4000800017f */
[----:B---3--:R-:W-:Y:S05]  /*edc0*/  @!P0 BRA `(.L_x_2357) ;  /* 0x0000002000e08947 */ /* 0x008fea0003800000 */
.L_x_2425:
[----:B------:R-:W-:Y:S05]  /*edd0*/  BSYNC B2 ;  /* 0x0000000000027941 */ /* 0x000fea0003800000 */
.L_x_2356:
[----:B0-2---:R-:W0:Y:S01]  /*ede0*/  S2R R9, SR_TID.X ;  /* 0x0000000000097919 */ /* 0x005e220000002100 */
[----:B------:R-:W-:Y:S01]  /*edf0*/  BSSY B2, `(.L_x_2358) ;  /* 0x000000b000027945 */ /* 0x000fe20003800000 */
[----:B0-----:R-:W-:-:S04]  /*ee00*/  LOP3.LUT R9, R9, 0x7f, RZ, 0xc0, !PT ;  /* 0x0000007f09097812 */ /* 0x001fc800078ec0ff */
[----:B------:R-:W-:-:S13]  /*ee10*/  ISETP.NE.AND P1, PT, R9, RZ, PT ;  /* 0x000000ff0900720c */ /* 0x000fda0003f25270 */
[----:B------:R-:W-:Y:S05]  /*ee20*/  @P1 BRA `(.L_x_2359) ;  /* 0x00000000001c1947 */ /* 0x000fea0003800000 */
[----:B------:R-:W0:Y:S01]  /*ee30*/  S2R R9, SR_TID.X ;  /* 0x0000000000097919 */ /* 0x000e220000002100 */
[----:B---3--:R-:W-:-:S04]  /*ee40*/  IMAD.MOV.U32 R3, RZ, RZ, 0xc000 ;  /* 0x0000c000ff037424 */ /* 0x008fc800078e00ff */
[----:B------:R2:W-:Y:S01]  /*ee50*/  SYNCS.ARRIVE.TRANS64 RZ, [R2+URZ+0x34830], R3 ;  /* 0x0348300302ff79a7 */ /* 0x0005e2000800003f */
[----:B0-----:R-:W-:-:S04]  /*ee60*/  LOP3.LUT R9, R9, 0x1f, RZ, 0xc0, !PT ;  /* 0x0000001f09097812 */ /* 0x001fc800078ec0ff */
[----:B------:R-:W-:-:S13]  /*ee70*/  ISETP.NE.AND P0, PT, R9, RZ, PT ;  /* 0x000000ff0900720c */ /* 0x000fda0003f05270 */
[----:B--2---:R-:W-:Y:S05]  /*ee80*/  @!P0 BRA `(.L_x_2359) ;  /* 0x0000000000048947 */ /* 0x004fea0003800000 */
[----:B------:R-:W-:Y:S01]  /*ee90*/  BPT.TRAP 0x1 ;  /* 0x000000040000795c */ /* 0x000fe20000300000 */
.L_x_2359:
[----:B------:R-:W-:Y:S05]  /*eea0*/  BSYNC B2 ;  /* 0x0000000000027941 */ /* 0x000fea0003800000 */
.L_x_2358:
[----:B------:R-:W-:Y:S01]  /*eeb0*/  IMAD.MOV.U32 R12, RZ, RZ, RZ ;  /* 0x000000ffff0c7224 */ /* 0x000fe200078e00ff */
[----:B------:R-:W-:Y:S01]  /*eec0*/  UIADD3 UR4, UP0, UR38, 0x370, URZ ;  /* 0x0000037026047890 */ /* 0x000fe2000ff1e03f */
[C---:B---3--:R-:W-:Y:S01]  /*eed0*/  IMAD R3, R18.reuse, 0x8, R6 ;  /* 0x0000000812037824 */ /* 0x048fe200078e0206 */
        /* <DEDUP_REMOVED lines=9> */
.L_x_2360:
        /* <DEDUP_REMOVED lines=16> */
.L_x_2361:
        /* <DEDUP_REMOVED lines=15> */
.L_x_2362:
        /* <DEDUP_REMOVED lines=15> */
.L_x_2426:
[----:B------:R-:W-:Y:S05]  /*f250*/  BSYNC B2 ;  /* 0x0000000000027941 */ /* 0x000fea0003800000 */
.L_x_2363:
        /* <DEDUP_REMOVED lines=11> */
.L_x_2366:
[----:B------:R-:W-:Y:S05]  /*f310*/  BSYNC B2 ;  /* 0x0000000000027941 */ /* 0x000fea0003800000 */
.L_x_2365:
[----:B------:R-:W-:Y:S01]  /*f320*/  R2UR UR10, R12 ;  /* 0x000000000c0a72ca */ /* 0x000fe200000e0000 */
[----:B------:R-:W-:Y:S01]  /*f330*/  IMAD R4, R4, 0x8000, R17 ;  /* 0x0000800004047824 */ /* 0x000fe200078e0211 */
[----:B------:R-:W-:Y:S01]  /*f340*/  R2UR UR6, R10 ;  /* 0x000000000a0672ca */ /* 0x000fe200000e0000 */
[----:B------:R-:W-:Y:S01]  /*f350*/  UIADD3 UR4, UP0, UR38, 0x470, URZ ;  /* 0x0000047026047890 */ /* 0x000fe2000ff1e03f */
[----:B------:R-:W-:Y:S01]  /*f360*/  R2UR UR7, R11 ;  /* 0x000000000b0772ca */ /* 0x000fe200000e0000 */
[----:B------:R-:W-:Y:S01]  /*f370*/  IMAD.SHL.U32 R3, R19, 0x80, RZ ;  /* 0x0000008013037824 */ /* 0x000fe200078e00ff */
[----:B------:R-:W-:Y:S01]  /*f380*/  PLOP3.LUT P0, PT, PT, PT, PT, 0x80, 0x0 ;  /* 0x000000000000781c */ /* 0x000fe20003f0f070 */
[----:B0-----:R-:W-:Y:S01]  /*f390*/  VIADD R2, R2, 0x50 ;  /* 0x0000005002027836 */ /* 0x001fe20000000000 */
[----:B------:R-:W-:Y:S01]  /*f3a0*/  UIADD3.X UR5, URZ, UR39, URZ, UP0, !UPT ;  /* 0x000000273f057290 */ /* 0x000fe200087fe43f */
[----:B------:R-:W-:-:S11]  /*f3b0*/  VIADD R5, R4, 0x400 ;  /* 0x0000040004057836 */ /* 0x000fd60000000000 */
.L_x_2367:
        /* <DEDUP_REMOVED lines=15> */
.L_x_2368:
        /* <DEDUP_REMOVED lines=12> */
.L_x_2354:
[----:B------:R-:W-:Y:S05]  /*f570*/  BSYNC B1 ;  /* 0x0000000000017941 */ /* 0x000fea0003800000 */
.L_x_2353:
[C---:B------:R-:W-:Y:S01]  /*f580*/  ISETP.GT.AND P0, PT, R0.reuse, 0x1, PT ;  /* 0x000000010000780c */ /* 0x040fe20003f04270 */
[----:B------:R-:W-:-:S12]  /*f590*/  VIADD R0, R0, 0xfffffffe ;  /* 0xfffffffe00007836 */ /* 0x000fd80000000000 */
[----:B------:R-:W-:Y:S05]  /*f5a0*/  @P0 BRA `(.L_x_2369) ;  /* 0xffffffe800d80947 */ /* 0x000fea000383ffff */
.L_x_2336:
[----:B------:R-:W-:Y:S05]  /*f5b0*/  BSYNC B0 ;  /* 0x0000000000007941 */ /* 0x000fea0003800000 */
.L_x_2318:
[----:B0-----:R-:W0:Y:S01]  /*f5c0*/  S2R R0, SR_TID.X ;  /* 0x0000000000007919 */ /* 0x001e220000002100 */
[----:B------:R-:W-:Y:S01]  /*f5d0*/  BSSY B0, `(.L_x_2370) ;  /* 0x0000012000007945 */ /* 0x000fe20003800000 */
[----:B0-----:R-:W-:-:S04]  /*f5e0*/  LOP3.LUT R6, R0, 0x7f, RZ, 0xc0, !PT ;  /* 0x0000007f00067812 */ /* 0x001fc800078ec0ff */
[----:B------:R-:W-:-:S13]  /*f5f0*/  ISETP.NE.AND P1, PT, R6, RZ, PT ;  /* 0x000000ff0600720c */ /* 0x000fda0003f25270 */
[----:B------:R-:W-:Y:S05]  /*f600*/  @P1 BRA `(.L_x_2371) ;  /* 0x0000000000381947 */ /* 0x000fea0003800000 */
[----:B------:R-:W0:Y:S01]  /*f610*/  S2R R3, SR_LANEID ;  /* 0x0000000000037919 */ /* 0x000e220000000000 */
[----:B------:R-:W-:Y:S01]  /*f620*/  VOTEU.ANY UR4, UPT, PT ;  /* 0x0000000000047886 */ /* 0x000fe200038e0100 */
[----:B------:R-:W2:Y:S01]  /*f630*/  LDC.64 R4, c[0x0][0xc80] ;  /* 0x00032000ff047b82 */ /* 0x000ea20000000a00 */
[----:B------:R-:W0:Y:S01]  /*f640*/  FLO.U32 R0, UR4 ;  /* 0x0000000400007d00 */ /* 0x000e2200080e0000 */
[----:B------:R-:W-:-:S07]  /*f650*/  ULDC.64 UR6, c[0x0][0x208] ;  /* 0x0000820000067ab9 */ /* 0x000fce0000000a00 */
[----:B------:R-:W2:Y:S01]  /*f660*/  POPC R2, UR4 ;  /* 0x0000000400027d09 */ /* 0x000ea20008000000 */
[----:B0-----:R-:W-:-:S13]  /*f670*/  ISETP.EQ.U32.AND P0, PT, R0, R3, PT ;  /* 0x000000030000720c */ /* 0x001fda0003f02070 */
[----:B--2---:R-:W2:Y:S01]  /*f680*/  @P0 ATOMG.E.ADD.STRONG.GPU PT, R5, desc[UR6][R4.64], R2 ;  /* 0x00000002040509a8 */ /* 0x004ea200081ee1c6 */
[----:B------:R-:W0:Y:S02]  /*f690*/  S2R R3, SR_LTMASK ;  /* 0x0000000000037919 */ /* 0x000e240000003900 */
[----:B0-----:R-:W-:-:S06]  /*f6a0*/  LOP3.LUT R3, R3, UR4, RZ, 0xc0, !PT ;  /* 0x0000000403037c12 */ /* 0x001fcc000f8ec0ff */
[----:B------:R-:W0:Y:S01]  /*f6b0*/  POPC R3, R3 ;  /* 0x0000000300037309 */ /* 0x000e220000000000 */
[----:B--2---:R-:W0:Y:S02]  /*f6c0*/  SHFL.IDX PT, R0, R5, R0, 0x1f ;  /* 0x00001f0005007589 */ /* 0x004e2400000e0000 */
[----:B0-----:R-:W-:-:S05]  /*f6d0*/  IADD3 R0, R0, UR43, R3 ;  /* 0x0000002b00007c10 */ /* 0x001fca000fffe003 */
[----:B------:R0:W-:Y:S02]  /*f6e0*/  STL [R1+0x18], R0 ;  /* 0x0000180001007387 */ /* 0x0001e40000100800 */
.L_x_2371:
[----:B------:R-:W-:Y:S05]  /*f6f0*/  BSYNC B0 ;  /* 0x0000000000007941 */ /* 0x000fea0003800000 */
.L_x_2370:
[----:B0-----:R-:W2:Y:S01]  /*f700*/  LDL.LU R0, [R1+0xc] ;  /* 0x00000c0001007983 */ /* 0x001ea20000300800 */
[----:B------:R-:W-:Y:S01]  /*f710*/  BSSY B0, `(.L_x_2372) ;  /* 0x0000038000007945 */ /* 0x000fe20003800000 */
[----:B--2---:R-:W-:-:S13]  /*f720*/  ISETP.NE.AND P0, PT, R0, RZ, PT ;  /* 0x000000ff0000720c */ /* 0x004fda0003f05270 */
        /* <DEDUP_REMOVED lines=8> */
.L_x_2427:
[----:B------:R-:W-:Y:S05]  /*f7b0*/  BSYNC B1 ;  /* 0x0000000000017941 */ /* 0x000fea0003800000 */
.L_x_2374:
        /* <DEDUP_REMOVED lines=9> */
.L_x_2377:
[----:B------:R-:W-:Y:S05]  /*f850*/  BSYNC B1 ;  /* 0x0000000000017941 */ /* 0x000fea0003800000 */
.L_x_2376:
[----:B------:R-:W-:Y:S01]  /*f860*/  IMAD R2, R18, 0x8000, R17 ;  /* 0x0000800012027824 */ /* 0x000fe200078e0211 */
[----:B------:R-:W-:Y:S01]  /*f870*/  UIADD3 UR4, UP0, UR38, 0x470, URZ ;  /* 0x0000047026047890 */ /* 0x000fe2000ff1e03f */
[----:B------:R-:W-:Y:S01]  /*f880*/  IMAD.SHL.U32 R19, R19, 0x80, RZ ;  /* 0x0000008013137824 */ /* 0x000fe200078e00ff */
[----:B------:R-:W-:Y:S01]  /*f890*/  PLOP3.LUT P0, PT, PT, PT, PT, 0x80, 0x0 ;  /* 0x000000000000781c */ /* 0x000fe20003f0f070 */
[----:B0-----:R-:W-:Y:S01]  /*f8a0*/  VIADD R0, R0, 0x34850 ;  /* 0x0003485000007836 */ /* 0x001fe20000000000 */
[----:B------:R-:W-:Y:S01]  /*f8b0*/  UIADD3.X UR5, URZ, UR39, URZ, UP0, !UPT ;  /* 0x000000273f057290 */ /* 0x000fe200087fe43f */
[----:B------:R-:W-:Y:S01]  /*f8c0*/  VIADD R3, R2, 0x400 ;  /* 0x0000040002037836 */ /* 0x000fe20000000000 */
[----:B------:R-:W-:Y:S01]  /*f8d0*/  UMOV UR6, 0x0 ;  /* 0x0000000000067882 */ /* 0x000fe20000000000 */
[----:B------:R-:W-:Y:S01]  /*f8e0*/  UMOV UR7, 0x14f00000 ;  /* 0x14f0000000077882 */ /* 0x000fe20000000000 */
[----:B------:R-:W-:-:S08]  /*f8f0*/  UMOV UR10, URZ ;  /* 0x0000003f000a7c82 */ /* 0x000fd00008000000 */
.L_x_2378:
        /* <DEDUP_REMOVED lines=15> */
.L_x_2379:
        /* <DEDUP_REMOVED lines=10> */
.L_x_2373:
[----:B------:R-:W-:Y:S05]  /*fa90*/  BSYNC B0 ;  /* 0x0000000000007941 */ /* 0x000fea0003800000 */
.L_x_2372:
[----:B------:R-:W2:Y:S01]  /*faa0*/  LDL.LU R3, [R1+0x4] ;  /* 0x0000040001037983 */ /* 0x000ea20000300800 */
[----:B------:R-:W-:-:S05]  /*fab0*/  VIADD R18, R18, 0x1 ;  /* 0x0000000112127836 */ /* 0x000fca0000000000 */
[----:B------:R-:W-:-:S04]  /*fac0*/  ISETP.NE.AND P0, PT, R18, 0x2, PT ;  /* 0x000000021200780c */ /* 0x000fc80003f05270 */
[----:B------:R-:W-:Y:S02]  /*fad0*/  SEL R0, RZ, 0x1, P0 ;  /* 0x00000001ff007807 */ /* 0x000fe40000000000 */
[----:B------:R-:W-:Y:S02]  /*fae0*/  SEL R18, R18, RZ, P0 ;  /* 0x000000ff12127207 */ /* 0x000fe40000000000 */
[----:B--2---:R-:W-:-:S05]  /*faf0*/  LOP3.LUT R3, R3, R0, RZ, 0x3c, !PT ;  /* 0x0000000003037212 */ /* 0x004fca00078e3cff */
[----:B------:R2:W-:Y:S02]  /*fb00*/  STL [R1+0x4], R3 ;  /* 0x0000040301007387 */ /* 0x0005e40000100800 */
.L_x_2298:
[----:B------:R-:W-:Y:S05]  /*fb10*/  BSYNC B7 ;  /* 0x0000000000077941 */ /* 0x000fea0003800000 */
.L_x_2296:
[----:B0-----:R-:W3:Y:S04]  /*fb20*/  LDL R0, [R1+0x20] ;  /* 0x0000200001007983 */ /* 0x001ee80000100800 */
[----:B------:R0:W5:Y:S01]  /*fb30*/  LDL R2, [R1+0x18] ;  /* 0x0000180001027983 */ /* 0x0001620000100800 */
[----:B---3--:R-:W-:-:S13]  /*fb40*/  ISETP.NE.AND P0, PT, R0, RZ, PT ;  /* 0x000000ff0000720c */ /* 0x008fda0003f05270 */
[----:B0-----:R-:W-:Y:S05]  /*fb50*/  @!P0 BRA `(.L_x_2380) ;  /* 0x0000000000288947 */ /* 0x001fea0003800000 */
[----:B------:R-:W-:Y:S05]  /*fb60*/  WARPSYNC.ALL ;  /* 0x0000000000007948 */ /* 0x000fea0003800000 */
[----:B------:R-:W0:Y:S08]  /*fb70*/  S2UR UR5, SR_CgaCtaId ;  /* 0x00000000000579c3 */ /* 0x000e300000008800 */
[----:B------:R-:W-:Y:S06]  /*fb80*/  BAR.SYNC.DEFER_BLOCKING 0x5, 0x180 ;  /* 0x0146000000007b1d */ /* 0x000fec0000010000 */
[----:B------:R-:W-:-:S02]  /*fb90*/  UMOV UR4, 0x400 ;  /* 0x0000040000047882 */ /* 0x000fc40000000000 */
[----:B0-----:R-:W-:-:S06]  /*fba0*/  ULEA UR4, UR5, UR4, 0x18 ;  /* 0x0000000405047291 */ /* 0x001fcc000f8ec03f */
[----:B------:R-:W-:-:S05]  /*fbb0*/  IMAD.U32 R17, RZ, RZ, UR4 ;  /* 0x00000004ff117e24 */ /* 0x000fca000f8e00ff */
[----:B-----5:R-:W0:Y:S04]  /*fbc0*/  LDS R2, [R17+0x348d0] ;  /* 0x0348d00011027984 */ /* 0x020e280000000800 */
[----:B0-----:R0:W-:Y:S01]  /*fbd0*/  STL [R1+0x18], R2 ;  /* 0x0000180201007387 */ /* 0x0011e20000100800 */
[----:B------:R-:W-:Y:S06]  /*fbe0*/  BAR.ARV 0x4, 0x180 ;  /* 0x0106000000007b1d */ /* 0x000fec0000002000 */
[----:B------:R-:W-:Y:S05]  /*fbf0*/  BRA `(.L_x_2381) ;  /* 0x00000000002c7947 */ /* 0x000fea0003800000 */
.L_x_2380:
[----:B------:R-:W-:-:S03]  /*fc00*/  UMOV UR4, 0xffffffff ;  /* 0xffffffff00047882 */ /* 0x000fc60000000000 */
[----:B------:R-:W-:Y:S05]  /*fc10*/  BRA.DIV UR4, `(.L_x_2382) ;  /* 0x0000001604887947 */ /* 0x000fea000b800000 */
[----:B-----5:R0:W3:Y:S02]  /*fc20*/  SHFL.IDX PT, R14, R2, RZ, 0x1f ;  /* 0x00001fff020e7589 */ /* 0x0200e400000e0000 */
.L_x_2430:
[----:B--2---:R-:W2:Y:S01]  /*fc30*/  @!P1 S2R R3, SR_CgaCtaId ;  /* 0x0000000000039919 */ /* 0x004ea20000008800 */
[----:B------:R-:W-:Y:S05]  /*fc40*/  WARPSYNC.ALL ;  /* 0x0000000000007948 */ /* 0x000fea0003800000 */
[----:B------:R-:W-:Y:S01]  /*fc50*/  BAR.SYNC.DEFER_BLOCKING 0x4, 0x180 ;  /* 0x0106000000007b1d */ /* 0x000fe20000010000 */
[----:B------:R-:W-:-:S05]  /*fc60*/  @!P1 MOV R0, 0x400 ;  /* 0x0000040000009802 */ /* 0x000fca0000000f00 */
[----:B---3--:R3:W-:Y:S01]  /*fc70*/  STL [R1+0x18], R14 ;  /* 0x0000180e01007387 */ /* 0x0087e20000100800 */
[----:B--2---:R-:W-:-:S05]  /*fc80*/  @!P1 LEA R17, R3, R0, 0x18 ;  /* 0x0000000003119211 */ /* 0x004fca00078ec0ff */
[----:B------:R3:W-:Y:S01]  /*fc90*/  @!P1 STS [R17+0x348d0], R2 ;  /* 0x0348d00211009388 */ /* 0x0007e20000000800 */
[----:B------:R-:W-:Y:S06]  /*fca0*/  BAR.ARV 0x5, 0x180 ;  /* 0x0146000000007b1d */ /* 0x000fec0000002000 */
.L_x_2381:
[----:B------:R-:W4:Y:S01]  /*fcb0*/  LDL R0, [R1+0x18] ;  /* 0x0000180001007983 */ /* 0x000f220000100800 */
[----:B------:R-:W-:Y:S02]  /*fcc0*/  ULDC UR4, c[0x0][0xc38] ;  /* 0x00030e0000047ab9 */ /* 0x000fe40000000800 */
[----:B----4-:R-:W-:-:S13]  /*fcd0*/  ISETP.GE.AND P0, PT, R0, UR4, PT ;  /* 0x0000000400007c0c */ /* 0x010fda000bf06270 */
[----:B------:R-:W-:Y:S05]  /*fce0*/  @!P0 BRA `(.L_x_2383) ;  /* 0xffffffbc000c8947 */ /* 0x000fea000383ffff */
.L_x_2293:
[----:B-1----:R-:W4:Y:S01]  /*fcf0*/  LDL.LU R0, [R1+0x1c] ;  /* 0x00001c0001007983 */ /* 0x002f220000300800 */
[----:B------:R-:W-:Y:S01]  /*fd00*/  BSSY B0, `(.L_x_2384) ;  /* 0x000000b000007945 */ /* 0x000fe20003800000 */
[----:B------:R-:W1:Y:S01]  /*fd10*/  S2R R5, SR_CgaCtaId ;  /* 0x0000000000057919 */ /* 0x000e620000008800 */
[----:B----4-:R-:W-:-:S05]  /*fd20*/  VIADD R0, R0, 0x1 ;  /* 0x0000000100007836 */ /* 0x010fca0000000000 */
[----:B0--3--:R-:W-:-:S04]  /*fd30*/  LEA.HI R2, R0, R0, RZ, 0x1 ;  /* 0x0000000000027211 */ /* 0x009fc800078f08ff */
[----:B--2---:R-:W-:-:S05]  /*fd40*/  LOP3.LUT R3, R2, 0xfffffffe, RZ, 0xc0, !PT ;  /* 0xfffffffe02037812 */ /* 0x004fca00078ec0ff */
[----:B------:R-:W-:Y:S01]  /*fd50*/  IMAD.IADD R3, R0, 0x1, -R3 ;  /* 0x0000000100037824 */ /* 0x000fe200078e0a03 */
[----:B------:R-:W-:-:S04]  /*fd60*/  MOV R0, 0x400 ;  /* 0x0000040000007802 */ /* 0x000fc80000000f00 */
[----:B-1----:R-:W-:Y:S02]  /*fd70*/  LEA R0, R5, R0, 0x18 ;  /* 0x0000000005007211 */ /* 0x002fe400078ec0ff */
[----:B------:R-:W-:-:S04]  /*fd80*/  SHF.L.U32 R3, R3, 0x1f, RZ ;  /* 0x0000001f03037819 */ /* 0x000fc800000006ff */
[----:B------:R-:W0:Y:S02]  /*fd90*/  SYNCS.PHASECHK.TRANS64.TRYWAIT P0, [R0+URZ+0x34820], R3 ;  /* 0x03482003000075a7 */ /* 0x000e24000800017f */
[----:B0-----:R-:W-:Y:S05]  /*fda0*/  @!P0 BRA `(.L_x_2385) ;  /* 0x00000014004c8947 */ /* 0x001fea0003800000 */
.L_x_2431:
[----:B------:R-:W-:Y:S05]  /*fdb0*/  BSYNC B0 ;  /* 0x0000000000007941 */ /* 0x000fea0003800000 */
.L_x_2384:
[----:B------:R-:W-:-:S03]  /*fdc0*/  UMOV UR4, 0xffffffff ;  /* 0xffffffff00047882 */ /* 0x000fc60000000000 */
[----:B------:R-:W-:Y:S05]  /*fdd0*/  BRA.DIV UR4, `(.L_x_2386) ;  /* 0x0000001604547947 */ /* 0x000fea000b800000 */
[----:B------:R-:W1:Y:S02]  /*fde0*/  S2R R2, SR_TID.X ;  /* 0x0000000000027919 */ /* 0x000e640000002100 */
[----:B-1----:R-:W-:-:S04]  /*fdf0*/  SHF.R.U32.HI R2, RZ, 0x5, R2 ;  /* 0x00000005ff027819 */ /* 0x002fc80000011602 */
[----:B------:R-:W-:-:S05]  /*fe00*/  LOP3.LUT R2, R2, 0x3, RZ, 0xc0, !PT ;  /* 0x0000000302027812 */ /* 0x000fca00078ec0ff */
[----:B------:R1:W2:Y:S02]  /*fe10*/  SHFL.IDX PT, R14, R2, RZ, 0x1f ;  /* 0x00001fff020e7589 */ /* 0x0002a400000e0000 */
.L_x_2434:
[----:B--2---:R-:W-:Y:S01]  /*fe20*/  ISETP.NE.AND P0, PT, R14, RZ, PT ;  /* 0x000000ff0e00720c */ /* 0x004fe20003f05270 */
[----:B------:R-:W-:-:S12]  /*fe30*/  BSSY B0, `(.L_x_2387) ;  /* 0x0000027000007945 */ /* 0x000fd80003800000 */
[----:B------:R-:W-:Y:S05]  /*fe40*/  @P0 BRA `(.L_x_2388) ;  /* 0x0000000000940947 */ /* 0x000fea0003800000 */
[----:B------:R-:W-:-:S03]  /*fe50*/  UMOV UR4, 0xffffffff ;  /* 0xffffffff00047882 */ /* 0x000fc60000000000 */
[----:B------:R-:W-:Y:S05]  /*fe60*/  BRA.DIV UR4, `(.L_x_2389) ;  /* 0x0000001604647947 */ /* 0x000fea000b800000 */
[----:B------:R-:W-:-:S13]  /*fe70*/  ELECT P6, URZ, PT ;  /* 0x00000000003f782f */ /* 0x000fda00038c0000 */
.L_x_2437:
        /* <DEDUP_REMOVED lines=8> */
.L_x_2390:
        /* <DEDUP_REMOVED lines=13> */
.L_x_2438:
[----:B------:R-:W1:Y:S02]  /*ffd0*/  SYNCS.PHASECHK.TRANS64.TRYWAIT P0, [R3+URZ], R2 ;  /* 0x00000002030075a7 */ /* 0x000e64000800017f */
[----:B-1----:R-:W-:Y:S05]  /*ffe0*/  @!P0 BRA `(.L_x_2392) ;  /* 0x0000001400388947 */ /* 0x002fea0003800000 */
.L_x_2439:
[----:B------:R-:W-:Y:S05]  /*fff0*/  @!P2 BRA `(.L_x_2393) ;  /* 0x000000000004a947 */ /* 0x000fea0003800000 */
[----:B------:R-:W-:Y:S01]  /*10000*/  BPT.TRAP 0x1 ;  /* 0x000000040000795c */ /* 0x000fe20000300000 */
.L_x_2393:
[----:B-1----:R-:W-:-:S04]  /*10010*/  VIADD R3, R0, 0x34860 ;  /* 0x0003486000037836 */ /* 0x002fc80000000000 */
[----:B------:R-:W-:-:S04]  /*10020*/  IMAD R18, R18, 0x8, R3 ;  /* 0x0000000812127824 */ /* 0x000fc800078e0203 */
[----:B------:R-:W1:Y:S02]  /*10030*/  SYNCS.PHASECHK.TRANS64.TRYWAIT P0, [R18+URZ], R5 ;  /* 0x00000005120075a7 */ /* 0x000e64000800017f */
[----:B-1----:R-:W-:Y:S05]  /*10040*/  @!P0 BRA `(.L_x_2394) ;  /* 0x0000001400348947 */ /* 0x002fea0003800000 */
.L_x_2440:
[----:B------:R-:W-:-:S07]  /*10050*/  IMAD R3, R4, 0x8, R3 ;  /* 0x0000000804037824 */ /* 0x000fce00078e0203 */
.L_x_2395:
[----:B--2---:R2:W3:Y:S02]  /*10060*/  SYNCS.PHASECHK.TRANS64.TRYWAIT P0, [R3+URZ], R2 ;  /* 0x00000002030075a7 */ /* 0x0044e4000800017f */
[----:B---3--:R-:W-:Y:S05]  /*10070*/  @!P0 NANOSLEEP.SYNCS 0x989680 ;  /* 0x009896800000895d */ /* 0x008fea0003900000 */
[----:B------:R-:W3:Y:S02]  /*10080*/  @!P0 SYNCS.PHASECHK.TRANS64 P0, [R3+URZ], R2 ;  /* 0x00000002030085a7 */ /* 0x000ee4000800007f */
[----:B---3--:R-:W-:Y:S05]  /*10090*/  @!P0 BRA `(.L_x_2395) ;  /* 0xfffffffc00f08947 */ /* 0x008fea000383ffff */
.L_x_2388:
[----:B------:R-:W-:Y:S05]  /*100a0*/  BSYNC B0 ;  /* 0x0000000000007941 */ /* 0x000fea0003800000 */
.L_x_2387:
[----:B------:R-:W-:Y:S05]  /*100b0*/  EXIT ;  /* 0x000000000000794d */ /* 0x000fea0003800000 */
.L_x_2246:
[----:B0-----:R-:W-:-:S04]  /*100c0*/  IMAD.U32 R3, RZ, RZ, UR38 ;  /* 0x00000026ff037e24 */ /* 0x001fc8000f8e00ff */
[----:B------:R0:W1:Y:S03]  /*100d0*/  SYNCS.PHASECHK.TRANS64.TRYWAIT P1, [R3+URZ+0x34800], R0 ;  /* 0x03480000030075a7 */ /* 0x000066000802017f */
[----:B-1----:R-:W-:Y:S05]  /*100e0*/  @!P1 NANOSLEEP.SYNCS 0x989680 ;  /* 0x009896800000995d */ /* 0x002fea0003900000 */
[----:B------:R-:W1:Y:S02]  /*100f0*/  @!P1 SYNCS.PHASECHK.TRANS64 P1, [R3+URZ+0x34800], R0 ;  /* 0x03480000030095a7 */ /* 0x000e64000802007f */
[----:B-1----:R-:W-:Y:S05]  /*10100*/  @!P1 BRA `(.L_x_2246) ;  /* 0xfffffffc00ec9947 */ /* 0x002fea000383ffff */
[----:B------:R-:W-:Y:S05]  /*10110*/  BRA `(.L_x_2396) ;  /* 0xffffff1400887947 */ /* 0x000fea000383ffff */
.L_x_2250:
[----:B-1----:R1:W2:Y:S02]  /*10120*/  SYNCS.PHASECHK.TRANS64.TRYWAIT P2, [R2+URZ+0x34830], R3 ;  /* 0x03483003020075a7 */ /* 0x0022a4000804017f */
[----:B--2---:R-:W-:Y:S05]  /*10130*/  @!P2 NANOSLEEP.SYNCS 0x989680 ;  /* 0x009896800000a95d */ /* 0x004fea0003900000 */
[----:B------:R-:W2:Y:S02]  /*10140*/  @!P2 SYNCS.PHASECHK.TRANS64 P2, [R2+URZ+0x34830], R3 ;  /* 0x034830030200a5a7 */ /* 0x000ea4000804007f */
[----:B--2---:R-:W-:Y:S05]  /*10150*/  @!P2 BRA `(.L_x_2250) ;  /* 0xfffffffc00f0a947 */ /* 0x004fea000383ffff */
[----:B------:R-:W-:Y:S05]  /*10160*/  BRA `(.L_x_2249) ;  /* 0xffffff1400ac7947 */ /* 0x000fea000383ffff */
.L_x_2255:
[----:B-1----:R-:W-:-:S04]  /*10170*/  IMAD.U32 R7, RZ, RZ, UR7 ;  /* 0x00000007ff077e24 */ /* 0x002fc8000f8e00ff */
[----:B------:R1:W2:Y:S03]  /*10180*/  SYNCS.PHASECHK.TRANS64.TRYWAIT P3, [R7+URZ+0x34830], R0 ;  /* 0x03483000070075a7 */ /* 0x0002a6000806017f */
[----:B--2---:R-:W-:Y:S05]  /*10190*/  @!P3 NANOSLEEP.SYNCS 0x989680 ;  /* 0x009896800000b95d */ /* 0x004fea0003900000 */
[----:B------:R-:W2:Y:S02]  /*101a0*/  @!P3 SYNCS.PHASECHK.TRANS64 P3, [R7+URZ+0x34830], R0 ;  /* 0x034830000700b5a7 */ /* 0x000ea4000806007f */
[----:B--2---:R-:W-:Y:S05]  /*101b0*/  @!P3 BRA `(.L_x_2255) ;  /* 0xfffffffc00ecb947 */ /* 0x004fea000383ffff */
[----:B------:R-:W-:Y:S05]  /*101c0*/  BRA `(.L_x_2254) ;  /* 0xffffff3c00587947 */ /* 0x000fea000383ffff */
.L_x_2259:
[----:B-1----:R-:W-:-:S04]  /*101d0*/  IMAD.U32 R3, RZ, RZ, UR10 ;  /* 0x0000000aff037e24 */ /* 0x002fc8000f8e00ff */
[----:B------:R1:W2:Y:S03]  /*101e0*/  SYNCS.PHASECHK.TRANS64.TRYWAIT P3, [R3+URZ+0x34850], R0 ;  /* 0x03485000030075a7 */ /* 0x0002a6000806017f */
[----:B--2---:R-:W-:Y:S05]  /*101f0*/  @!P3 NANOSLEEP.SYNCS 0x989680 ;  /* 0x009896800000b95d */ /* 0x004fea0003900000 */
[----:B------:R-:W2:Y:S02]  /*10200*/  @!P3 SYNCS.PHASECHK.TRANS64 P3, [R3+URZ+0x34850], R0 ;  /* 0x034850000300b5a7 */ /* 0x000ea4000806007f */
[----:B--2---:R-:W-:Y:S05]  /*10210*/  @!P3 BRA `(.L_x_2259) ;  /* 0xfffffffc00ecb947 */ /* 0x004fea000383ffff */
[----:B------:R-:W-:Y:S05]  /*10220*/  BRA `(.L_x_2258) ;  /* 0xffffff4400987947 */ /* 0x000fea000383ffff */
.L_x_2265:
[----:B-1----:R-:W-:-:S04]  /*10230*/  IMAD.U32 R7, RZ, RZ, UR7 ;  /* 0x00000007ff077e24 */ /* 0x002fc8000f8e00ff */
[----:B------:R1:W2:Y:S03]  /*10240*/  SYNCS.PHASECHK.TRANS64.TRYWAIT P2, [R7+URZ+0x34830], R0 ;  /* 0x03483000070075a7 */ /* 0x0002a6000804017f */
[----:B--2---:R-:W-:Y:S05]  /*10250*/  @!P2 NANOSLEEP.SYNCS 0x989680 ;  /* 0x009896800000a95d */ /* 0x004fea0003900000 */
[----:B------:R-:W2:Y:S02]  /*10260*/  @!P2 SYNCS.PHASECHK.TRANS64 P2, [R7+URZ+0x34830], R0 ;  /* 0x034830000700a5a7 */ /* 0x000ea4000804007f */
[----:B--2---:R-:W-:Y:S05]  /*10270*/  @!P2 BRA `(.L_x_2265) ;  /* 0xfffffffc00eca947 */ /* 0x004fea000383ffff */
[----:B------:R-:W-:Y:S05]  /*10280*/  BRA `(.L_x_2264) ;  /* 0xffffff6400e87947 */ /* 0x000fea000383ffff */
.L_x_2269:
[----:B-1----:R-:W-:-:S04]  /*10290*/  IMAD.U32 R3, RZ, RZ, UR11 ;  /* 0x0000000bff037e24 */ /* 0x002fc8000f8e00ff */
[----:B------:R1:W2:Y:S03]  /*102a0*/  SYNCS.PHASECHK.TRANS64.TRYWAIT P2, [R3+URZ+0x34850], R0 ;  /* 0x03485000030075a7 */ /* 0x0002a6000804017f */
[----:B--2---:R-:W-:Y:S05]  /*102b0*/  @!P2 NANOSLEEP.SYNCS 0x989680 ;  /* 0x009896800000a95d */ /* 0x004fea0003900000 */
[----:B------:R-:W2:Y:S02]  /*102c0*/  @!P2 SYNCS.PHASECHK.TRANS64 P2, [R3+URZ+0x34850], R0 ;  /* 0x034850000300a5a7 */ /* 0x000ea4000804007f */
[----:B--2---:R-:W-:Y:S05]  /*102d0*/  @!P2 BRA `(.L_x_2269) ;  /* 0xfffffffc00eca947 */ /* 0x004fea000383ffff */
[----:B------:R-:W-:Y:S05]  /*102e0*/  BRA `(.L_x_2268) ;  /* 0xffffff7000287947 */ /* 0x000fea000383ffff */
.L_x_2274:
[----:B-1----:R-:W-:-:S04]  /*102f0*/  IMAD.U32 R3, RZ, RZ, UR5 ;  /* 0x00000005ff037e24 */ /* 0x002fc8000f8e00ff */
[----:B------:R1:W2:Y:S03]  /*10300*/  SYNCS.PHASECHK.TRANS64.TRYWAIT P0, [R3+URZ+0x34850], R2 ;  /* 0x03485002030075a7 */ /* 0x0002a6000800017f */
[----:B--2---:R-:W-:Y:S05]  /*10310*/  @!P0 NANOSLEEP.SYNCS 0x989680 ;  /* 0x009896800000895d */ /* 0x004fea0003900000 */
[----:B------:R-:W2:Y:S02]  /*10320*/  @!P0 SYNCS.PHASECHK.TRANS64 P0, [R3+URZ+0x34850], R2 ;  /* 0x03485002030085a7 */ /* 0x000ea4000800007f */
[----:B--2---:R-:W-:Y:S05]  /*10330*/  @!P0 BRA `(.L_x_2274) ;  /* 0xfffffffc00ec8947 */ /* 0x004fea000383ffff */
[----:B------:R-:W-:Y:S05]  /*10340*/  BRA `(.L_x_2273) ;  /* 0xffffff8800fc7947 */ /* 0x000fea000383ffff */
.L_x_2304:
[----:B------:R-:W-:Y:S02]  /*10350*/  IMAD.MOV.U32 R13, RZ, RZ, R0 ;  /* 0x000000ffff0d7224 */ /* 0x000fe400078e0000 */
[----:B------:R-:W-:Y:S02]  /*10360*/  IMAD.MOV.U32 R12, RZ, RZ, RZ ;  /* 0x000000ffff0c7224 */ /* 0x000fe400078e00ff */
[----:B------:R-:W-:Y:S02]  /*10370*/  IMAD.MOV.U32 R11, RZ, RZ, 0x1f ;  /* 0x0000001fff0b7424 */ /* 0x000fe400078e00ff */
[----:B------:R-:W-:-:S07]  /*10380*/  IMAD.MOV.U32 R15, RZ, RZ, -0x1 ;  /* 0xffffffffff0f7424 */ /* 0x000fce00078e00ff */
[----:B0-----:R-:W-:Y:S05]  /*10390*/  WARPSYNC.COLLECTIVE R15, `(.L_x_2397) ;  /* 0x000000000f087348 */ /* 0x001fea0003c00000 */
[----:B------:R1:W2:Y:S02]  /*103a0*/  SHFL.IDX P6, R14, R13, R12, R11 ;  /* 0x0000000c0d0e7389 */ /* 0x0002a400000c000b */
[----:B012---:R-:W-:Y:S01]  /*103b0*/  ENDCOLLECTIVE ;  /* 0x000000000000791b */ /* 0x007fe20003800000 */
.L_x_2397:
[----:B------:R-:W-:Y:S05]  /*103c0*/  BRA `(.L_x_2398) ;  /* 0xffffffc000207947 */ /* 0x000fea000383ffff */
.L_x_2306:
[----:B------:R-:W-:Y:S01]  /*103d0*/  BSSY B0, `(.L_x_2399) ;  /* 0x0000006000007945 */ /* 0x000fe20003800000 */
[----:B------:R-:W-:-:S07]  /*103e0*/  IMAD.MOV.U32 R15, RZ, RZ, -0x1 ;  /* 0xffffffffff0f7424 */ /* 0x000fce00078e00ff */
[----:B01----:R-:W-:Y:S05]  /*103f0*/  WARPSYNC.COLLECTIVE R15, `(.L_x_2400) ;  /* 0x000000000f0c7348 */ /* 0x003fea0003c00000 */
[----:B------:R-:W-:Y:S02]  /*10400*/  ELECT P6, UR62, PT ;  /* 0x00000000003e782f */ /* 0x000fe400038c0000 */
[----:B------:R-:W-:Y:S01]  /*10410*/  MOV R14, UR62 ;  /* 0x0000003e000e7c02 */ /* 0x000fe20008000f00 */
[----:B01----:R-:W-:Y:S10]  /*10420*/  ENDCOLLECTIVE ;  /* 0x000000000000791b */ /* 0x003ff40003800000 */
.L_x_2400:
[----:B------:R-:W-:Y:S05]  /*10430*/  BSYNC B0 ;  /* 0x0000000000007941 */ /* 0x000fea0003800000 */
.L_x_2399:
[----:B------:R-:W-:Y:S05]  /*10440*/  BRA `(.L_x_2401) ;  /* 0xffffffc000207947 */ /* 0x000fea000383ffff */
.L_x_2308:
[----:B-1----:R1:W2:Y:S02]  /*10450*/  SYNCS.PHASECHK.TRANS64.TRYWAIT P0, [R0+URZ+0x34840], R2 ;  /* 0x03484002000075a7 */ /* 0x0022a4000800017f */
[----:B--2---:R-:W-:Y:S05]  /*10460*/  @!P0 NANOSLEEP.SYNCS 0x989680 ;  /* 0x009896800000895d */ /* 0x004fea0003900000 */
[----:B------:R-:W2:Y:S02]  /*10470*/  @!P0 SYNCS.PHASECHK.TRANS64 P0, [R0+URZ+0x34840], R2 ;  /* 0x03484002000085a7 */ /* 0x000ea4000800007f */
[----:B--2---:R-:W-:Y:S05]  /*10480*/  @!P0 BRA `(.L_x_2308) ;  /* 0xfffffffc00f08947 */ /* 0x004fea000383ffff */
[----:B------:R-:W-:Y:S05]  /*10490*/  BRA `(.L_x_2402) ;  /* 0xffffffc000747947 */ /* 0x000fea000383ffff */
.L_x_2312:
[----:B------:R-:W-:Y:S02]  /*104a0*/  IMAD.MOV.U32 R13, RZ, RZ, R4 ;  /* 0x000000ffff0d7224 */ /* 0x000fe400078e0004 */
[----:B------:R-:W-:Y:S02]  /*104b0*/  IMAD.MOV.U32 R12, RZ, RZ, RZ ;  /* 0x000000ffff0c7224 */ /* 0x000fe400078e00ff */
[----:B------:R-:W-:Y:S02]  /*104c0*/  IMAD.MOV.U32 R11, RZ, RZ, 0x181f ;  /* 0x0000181fff0b7424 */ /* 0x000fe400078e00ff */
[----:B------:R-:W-:Y:S02]  /*104d0*/  IMAD.MOV.U32 R15, RZ, RZ, -0x1 ;  /* 0xffffffffff0f7424 */ /* 0x000fe400078e00ff */
[----:B------:R-:W-:-:S07]  /*104e0*/  IMAD.U32 R2, RZ, RZ, UR42 ;  /* 0x0000002aff027e24 */ /* 0x000fce000f8e00ff */
[----:B-----5:R-:W-:Y:S05]  /*104f0*/  WARPSYNC.COLLECTIVE R15, `(.L_x_2403) ;  /* 0x000000000f087348 */ /* 0x020fea0003c00000 */
[----:B------:R0:W1:Y:S02]  /*10500*/  SHFL.IDX P6, R14, R13, R12, R11 ;  /* 0x0000000c0d0e7389 */ /* 0x00006400000c000b */
[----:B01---5:R-:W-:Y:S01]  /*10510*/  ENDCOLLECTIVE ;  /* 0x000000000000791b */ /* 0x023fe20003800000 */
.L_x_2403:
[----:B------:R-:W-:Y:S02]  /*10520*/  IMAD R2, R2, 0x80, R10 ;  /* 0x0000008002027824 */ /* 0x000fe400078e020a */
[----:B------:R-:W-:Y:S02]  /*10530*/  IMAD.MOV.U32 R13, RZ, RZ, R0 ;  /* 0x000000ffff0d7224 */ /* 0x000fe400078e0000 */
[----:B------:R-:W-:-:S07]  /*10540*/  IMAD.MOV.U32 R5, RZ, RZ, R14 ;  /* 0x000000ffff057224 */ /* 0x000fce00078e000e */
[----:B------:R-:W-:Y:S05]  /*10550*/  WARPSYNC.COLLECTIVE R15, `(.L_x_2404) ;  /* 0x000000000f087348 */ /* 0x000fea0003c00000 */
[----:B------:R0:W1:Y:S02]  /*10560*/  SHFL.IDX P6, R14, R13, R12, R11 ;  /* 0x0000000c0d0e7389 */ /* 0x00006400000c000b */
[----:B01----:R-:W-:Y:S01]  /*10570*/  ENDCOLLECTIVE ;  /* 0x000000000000791b */ /* 0x003fe20003800000 */
.L_x_2404:
        /* <DEDUP_REMOVED lines=8> */
[----:B------:R-:W-:-:S04]  /*10600*/  @!P4 IMAD.X R5, RZ, RZ, R5, P3 ;  /* 0x000000ffff05c224 */ /* 0x000fc800018e0605 */
        /* <DEDUP_REMOVED lines=12> */
.L_x_2405:
[----:B------:R-:W-:Y:S02]  /*106d0*/  IMAD.MOV.U32 R13, RZ, RZ, R0 ;  /* 0x000000ffff0d7224 */ /* 0x000fe400078e0000 */
[----:B------:R-:W-:-:S07]  /*106e0*/  IMAD.MOV.U32 R5, RZ, RZ, R14 ;  /* 0x000000ffff057224 */ /* 0x000fce00078e000e */
[----:B------:R-:W-:Y:S05]  /*106f0*/  WARPSYNC.COLLECTIVE R15, `(.L_x_2406) ;  /* 0x000000000f087348 */ /* 0x000fea0003c00000 */
[----:B------:R0:W1:Y:S02]  /*10700*/  SHFL.IDX P6, R14, R13, R12, R11 ;  /* 0x0000000c0d0e7389 */ /* 0x00006400000c000b */
[----:B01----:R-:W-:Y:S01]  /*10710*/  ENDCOLLECTIVE ;  /* 0x000000000000791b */ /* 0x003fe20003800000 */
.L_x_2406:
[----:B------:R-:W-:Y:S01]  /*10720*/  ULDC.64 UR4, c[0x0][0x208] ;  /* 0x0000820000047ab9 */ /* 0x000fe20000000a00 */
[----:B------:R-:W-:Y:S02]  /*10730*/  IMAD.MOV.U32 R13, RZ, RZ, R4 ;  /* 0x000000ffff0d7224 */ /* 0x000fe400078e0004 */
[----:B------:R-:W-:Y:S02]  /*10740*/  IMAD.MOV.U32 R12, RZ, RZ, 0x2 ;  /* 0x00000002ff0c7424 */ /* 0x000fe400078e00ff */
[----:B------:R-:W-:-:S05]  /*10750*/  IMAD.MOV.U32 R6, RZ, RZ, R14 ;  /* 0x000000ffff067224 */ /* 0x000fca00078e000e */
        /* <DEDUP_REMOVED lines=14> */
.L_x_2407:
[----:B------:R-:W-:Y:S02]  /*10840*/  IMAD.MOV.U32 R13, RZ, RZ, R0 ;  /* 0x000000ffff0d7224 */ /* 0x000fe400078e0000 */
[----:B------:R-:W-:-:S07]  /*10850*/  IMAD.MOV.U32 R5, RZ, RZ, R14 ;  /* 0x000000ffff057224 */ /* 0x000fce00078e000e */
[----:B------:R-:W-:Y:S05]  /*10860*/  WARPSYNC.COLLECTIVE R15, `(.L_x_2408) ;  /* 0x000000000f087348 */ /* 0x000fea0003c00000 */
[----:B------:R0:W1:Y:S02]  /*10870*/  SHFL.IDX P6, R14, R13, R12, R11 ;  /* 0x0000000c0d0e7389 */ /* 0x00006400000c000b */
[----:B01----:R-:W-:Y:S01]  /*10880*/  ENDCOLLECTIVE ;  /* 0x000000000000791b */ /* 0x003fe20003800000 */
.L_x_2408:
        /* <DEDUP_REMOVED lines=18> */
.L_x_2409:
[----:B------:R-:W-:Y:S02]  /*109b0*/  IMAD.MOV.U32 R13, RZ, RZ, R0 ;  /* 0x000000ffff0d7224 */ /* 0x000fe400078e0000 */
[----:B------:R-:W-:-:S07]  /*109c0*/  IMAD.MOV.U32 R5, RZ, RZ, R14 ;  /* 0x000000ffff057224 */ /* 0x000fce00078e000e */
[----:B------:R-:W-:Y:S05]  /*109d0*/  WARPSYNC.COLLECTIVE R15, `(.L_x_2410) ;  /* 0x000000000f087348 */ /* 0x000fea0003c00000 */
[----:B------:R0:W1:Y:S02]  /*109e0*/  SHFL.IDX P6, R14, R13, R12, R11 ;  /* 0x0000000c0d0e7389 */ /* 0x00006400000c000b */
[----:B01----:R-:W-:Y:S01]  /*109f0*/  ENDCOLLECTIVE ;  /* 0x000000000000791b */ /* 0x003fe20003800000 */
.L_x_2410:
        /* <DEDUP_REMOVED lines=18> */
.L_x_2411:
[----:B------:R-:W-:Y:S02]  /*10b20*/  IMAD.MOV.U32 R13, RZ, RZ, R0 ;  /* 0x000000ffff0d7224 */ /* 0x000fe400078e0000 */
[----:B------:R-:W-:-:S07]  /*10b30*/  IMAD.MOV.U32 R5, RZ, RZ, R14 ;  /* 0x000000ffff057224 */ /* 0x000fce00078e000e */
[----:B------:R-:W-:Y:S05]  /*10b40*/  WARPSYNC.COLLECTIVE R15, `(.L_x_2412) ;  /* 0x000000000f087348 */ /* 0x000fea0003c00000 */
[----:B------:R0:W1:Y:S02]  /*10b50*/  SHFL.IDX P6, R14, R13, R12, R11 ;  /* 0x0000000c0d0e7389 */ /* 0x00006400000c000b */
[----:B01----:R-:W-:Y:S01]  /*10b60*/  ENDCOLLECTIVE ;  /* 0x000000000000791b */ /* 0x003fe20003800000 */
.L_x_2412:
        /* <DEDUP_REMOVED lines=18> */
.L_x_2413:
[----:B------:R-:W-:Y:S02]  /*10c90*/  IMAD.MOV.U32 R13, RZ, RZ, R0 ;  /* 0x000000ffff0d7224 */ /* 0x000fe400078e0000 */
[----:B------:R-:W-:-:S07]  /*10ca0*/  IMAD.MOV.U32 R5, RZ, RZ, R14 ;  /* 0x000000ffff057224 */ /* 0x000fce00078e000e */
[----:B------:R-:W-:Y:S05]  /*10cb0*/  WARPSYNC.COLLECTIVE R15, `(.L_x_2414) ;  /* 0x000000000f087348 */ /* 0x000fea0003c00000 */
[----:B------:R0:W1:Y:S02]  /*10cc0*/  SHFL.IDX P6, R14, R13, R12, R11 ;  /* 0x0000000c0d0e7389 */ /* 0x00006400000c000b */
[----:B01----:R-:W-:Y:S01]  /*10cd0*/  ENDCOLLECTIVE ;  /* 0x000000000000791b */ /* 0x003fe20003800000 */
.L_x_2414:
        /* <DEDUP_REMOVED lines=18> */
.L_x_2415:
[----:B------:R-:W-:Y:S02]  /*10e00*/  IMAD.MOV.U32 R13, RZ, RZ, R0 ;  /* 0x000000ffff0d7224 */ /* 0x000fe400078e0000 */
[----:B------:R-:W-:-:S07]  /*10e10*/  IMAD.MOV.U32 R5, RZ, RZ, R14 ;  /* 0x000000ffff057224 */ /* 0x000fce00078e000e */
[----:B------:R-:W-:Y:S05]  /*10e20*/  WARPSYNC.COLLECTIVE R15, `(.L_x_2416) ;  /* 0x000000000f087348 */ /* 0x000fea0003c00000 */
[----:B------:R0:W1:Y:S02]  /*10e30*/  SHFL.IDX P6, R14, R13, R12, R11 ;  /* 0x0000000c0d0e7389 */ /* 0x00006400000c000b */
[----:B01----:R-:W-:Y:S01]  /*10e40*/  ENDCOLLECTIVE ;  /* 0x000000000000791b */ /* 0x003fe20003800000 */
.L_x_2416:
[----:B------:R-:W-:Y:S01]  /*10e50*/  ULDC.64 UR4, c[0x0][0x208] ;  /* 0x0000820000047ab9 */ /* 0x000fe20000000a00 */
[----:B------:R-:W-:Y:S02]  /*10e60*/  IMAD.MOV.U32 R13, RZ, RZ, R4 ;  /* 0x000000ffff0d7224 */ /* 0x000fe400078e0004 */
[----:B------:R-:W-:Y:S02]  /*10e70*/  IMAD.MOV.U32 R12, RZ, RZ, 0x7 ;  /* 0x00000007ff0c7424 */ /* 0x000fe400078e00ff */
[----:B------:R-:W-:-:S05]  /*10e80*/  IMAD.MOV.U32 R6, RZ, RZ, R14 ;  /* 0x000000ffff067224 */ /* 0x000fca00078e000e */
[----:B------:R-:W-:-:S05]  /*10e90*/  @!P4 LEA R6, P3, R9, R6, 0x1 ;  /* 0x000000060906c211 */ /* 0x000fca00078608ff */
[----:B------:R-:W-:-:S04]  /*10ea0*/  @!P4 IMAD.X R5, RZ, RZ, R5, P3 ;  /* 0x000000ffff05c224 */ /* 0x000fc800018e0605 */
        /* <DEDUP_REMOVED lines=10> */
.L_x_2417:
[----:B------:R-:W-:Y:S02]  /*10f50*/  IMAD.MOV.U32 R13, RZ, RZ, R0 ;  /* 0x000000ffff0d7224 */ /* 0x000fe400078e0000 */
[----:B------:R-:W-:-:S07]  /*10f60*/  IMAD.MOV.U32 R4, RZ, RZ, R14 ;  /* 0x000000ffff047224 */ /* 0x000fce00078e000e */
[----:B------:R-:W-:Y:S05]  /*10f70*/  WARPSYNC.COLLECTIVE R15, `(.L_x_2418) ;  /* 0x000000000f087348 */ /* 0x000fea0003c00000 */
[----:B------:R0:W1:Y:S02]  /*10f80*/  SHFL.IDX P6, R14, R13, R12, R11 ;  /* 0x0000000c0d0e7389 */ /* 0x00006400000c000b */
[----:B01----:R-:W-:Y:S01]  /*10f90*/  ENDCOLLECTIVE ;  /* 0x000000000000791b */ /* 0x003fe20003800000 */
.L_x_2418:
[----:B------:R-:W-:Y:S01]  /*10fa0*/  IMAD.MOV.U32 R0, RZ, RZ, R14 ;  /* 0x000000ffff007224 */ /* 0x000fe200078e000e */
[----:B------:R-:W-:Y:S06]  /*10fb0*/  BRA `(.L_x_2419) ;  /* 0xffffffc000ec7947 */ /* 0x000fec000383ffff */
.L_x_2317:
[----:B0-----:R0:W1:Y:S02]  /*10fc0*/  SYNCS.PHASECHK.TRANS64.TRYWAIT P0, [R17+URZ+0x34820], R0 ;  /* 0x03482000110075a7 */ /* 0x001064000800017f */
[----:B-1----:R-:W-:Y:S05]  /*10fd0*/  @!P0 NANOSLEEP.SYNCS 0x989680 ;  /* 0x009896800000895d */ /* 0x002fea0003900000 */
[----:B------:R-:W1:Y:S02]  /*10fe0*/  @!P0 SYNCS.PHASECHK.TRANS64 P0, [R17+URZ+0x34820], R0 ;  /* 0x03482000110085a7 */ /* 0x000e64000800007f */
[----:B-1----:R-:W-:Y:S05]  /*10ff0*/  @!P0 BRA `(.L_x_2317) ;  /* 0xfffffffc00f08947 */ /* 0x002fea000383ffff */
[----:B------:R-:W-:Y:S05]  /*11000*/  BRA `(.L_x_2420) ;  /* 0xffffffc400647947 */ /* 0x000fea000383ffff */
.L_x_2324:
[----:B0-----:R0:W1:Y:S02]  /*11010*/  SYNCS.PHASECHK.TRANS64.TRYWAIT P0, [R2+URZ+0x34840], R3 ;  /* 0x03484003020075a7 */ /* 0x001064000800017f */
[----:B-1----:R-:W-:Y:S05]  /*11020*/  @!P0 NANOSLEEP.SYNCS 0x989680 ;  /* 0x009896800000895d */ /* 0x002fea0003900000 */
[----:B------:R-:W1:Y:S02]  /*11030*/  @!P0 SYNCS.PHASECHK.TRANS64 P0, [R2+URZ+0x34840], R3 ;  /* 0x03484003020085a7 */ /* 0x000e64000800007f */
[----:B-1----:R-:W-:Y:S05]  /*11040*/  @!P0 BRA `(.L_x_2324) ;  /* 0xfffffffc00f08947 */ /* 0x002fea000383ffff */
[----:B------:R-:W-:Y:S05]  /*11050*/  BRA `(.L_x_2421) ;  /* 0xffffffc800207947 */ /* 0x000fea000383ffff */
.L_x_2331:
[----:B0-----:R0:W1:Y:S02]  /*11060*/  SYNCS.PHASECHK.TRANS64.TRYWAIT P0, [R3+URZ+0x60], R2 ;  /* 0x00006002030075a7 */ /* 0x001064000800017f */
[----:B-1----:R-:W-:Y:S05]  /*11070*/  @!P0 NANOSLEEP.SYNCS 0x989680 ;  /* 0x009896800000895d */ /* 0x002fea0003900000 */
[----:B------:R-:W1:Y:S02]  /*11080*/  @!P0 SYNCS.PHASECHK.TRANS64 P0, [R3+URZ+0x60], R2 ;  /* 0x00006002030085a7 */ /* 0x000e64000800007f */
[----:B-1----:R-:W-:Y:S05]  /*11090*/  @!P0 BRA `(.L_x_2331) ;  /* 0xfffffffc00f08947 */ /* 0x002fea000383ffff */
[----:B------:R-:W-:Y:S05]  /*110a0*/  BRA `(.L_x_2422) ;  /* 0xffffffcc00247947 */ /* 0x000fea000383ffff */
.L_x_2341:
[----:B--2---:R2:W3:Y:S02]  /*110b0*/  SYNCS.PHASECHK.TRANS64.TRYWAIT P0, [R3+URZ+0x34840], R2 ;  /* 0x03484002030075a7 */ /* 0x0044e4000800017f */
[----:B---3--:R-:W-:Y:S05]  /*110c0*/  @!P0 NANOSLEEP.SYNCS 0x989680 ;  /* 0x009896800000895d */ /* 0x008fea0003900000 */
[----:B------:R-:W3:Y:S02]  /*110d0*/  @!P0 SYNCS.PHASECHK.TRANS64 P0, [R3+URZ+0x34840], R2 ;  /* 0x03484002030085a7 */ /* 0x000ee4000800007f */
[----:B---3--:R-:W-:Y:S05]  /*110e0*/  @!P0 BRA `(.L_x_2341) ;  /* 0xfffffffc00f08947 */ /* 0x008fea000383ffff */
[----:B------:R-:W-:Y:S05]  /*110f0*/  BRA `(.L_x_2423) ;  /* 0xffffffd000a87947 */ /* 0x000fea000383ffff */
.L_x_2348:
[----:B0-----:R0:W1:Y:S02]  /*11100*/  SYNCS.PHASECHK.TRANS64.TRYWAIT P0, [R2+URZ+0x60], R3 ;  /* 0x00006003020075a7 */ /* 0x001064000800017f */
[----:B-1----:R-:W-:Y:S05]  /*11110*/  @!P0 NANOSLEEP.SYNCS 0x989680 ;  /* 0x009896800000895d */ /* 0x002fea0003900000 */
[----:B------:R-:W1:Y:S02]  /*11120*/  @!P0 SYNCS.PHASECHK.TRANS64 P0, [R2+URZ+0x60], R3 ;  /* 0x00006003020085a7 */ /* 0x000e64000800007f */
[----:B-1----:R-:W-:Y:S05]  /*11130*/  @!P0 BRA `(.L_x_2348) ;  /* 0xfffffffc00f08947 */ /* 0x002fea000383ffff */
[----:B------:R-:W-:Y:S05]  /*11140*/  BRA `(.L_x_2424) ;  /* 0xffffffd400b47947 */ /* 0x000fea000383ffff */
.L_x_2357:
[----:B---3--:R3:W4:Y:S02]  /*11150*/  SYNCS.PHASECHK.TRANS64.TRYWAIT P0, [R2+URZ+0x34840], R3 ;  /* 0x03484003020075a7 */ /* 0x008724000800017f */
[----:B----4-:R-:W-:Y:S05]  /*11160*/  @!P0 NANOSLEEP.SYNCS 0x989680 ;  /* 0x009896800000895d */ /* 0x010fea0003900000 */
[----:B------:R-:W4:Y:S02]  /*11170*/  @!P0 SYNCS.PHASECHK.TRANS64 P0, [R2+URZ+0x34840], R3 ;  /* 0x03484003020085a7 */ /* 0x000f24000800007f */
[----:B----4-:R-:W-:Y:S05]  /*11180*/  @!P0 BRA `(.L_x_2357) ;  /* 0xfffffffc00f08947 */ /* 0x010fea000383ffff */
[----:B------:R-:W-:Y:S05]  /*11190*/  BRA `(.L_x_2425) ;  /* 0xffffffdc000c7947 */ /* 0x000fea000383ffff */
.L_x_2364:
[----:B0-----:R0:W1:Y:S02]  /*111a0*/  SYNCS.PHASECHK.TRANS64.TRYWAIT P0, [R2+URZ+0x60], R5 ;  /* 0x00006005020075a7 */ /* 0x001064000800017f */
[----:B-1----:R-:W-:Y:S05]  /*111b0*/  @!P0 NANOSLEEP.SYNCS 0x989680 ;  /* 0x009896800000895d */ /* 0x002fea0003900000 */
[----:B------:R-:W1:Y:S02]  /*111c0*/  @!P0 SYNCS.PHASECHK.TRANS64 P0, [R2+URZ+0x60], R5 ;  /* 0x00006005020085a7 */ /* 0x000e64000800007f */
[----:B-1----:R-:W-:Y:S05]  /*111d0*/  @!P0 BRA `(.L_x_2364) ;  /* 0xfffffffc00f08947 */ /* 0x002fea000383ffff */
[----:B------:R-:W-:Y:S05]  /*111e0*/  BRA `(.L_x_2426) ;  /* 0xffffffe000187947 */ /* 0x000fea000383ffff */
.L_x_2375:
[----:B0-----:R0:W2:Y:S02]  /*111f0*/  SYNCS.PHASECHK.TRANS64.TRYWAIT P0, [R0+URZ+0x34860], R3 ;  /* 0x03486003000075a7 */ /* 0x0010a4000800017f */
[----:B--2---:R-:W-:Y:S05]  /*11200*/  @!P0 NANOSLEEP.SYNCS 0x989680 ;  /* 0x009896800000895d */ /* 0x004fea0003900000 */
[----:B------:R-:W2:Y:S02]  /*11210*/  @!P0 SYNCS.PHASECHK.TRANS64 P0, [R0+URZ+0x34860], R3 ;  /* 0x03486003000085a7 */ /* 0x000ea4000800007f */
[----:B--2---:R-:W-:Y:S05]  /*11220*/  @!P0 BRA `(.L_x_2375) ;  /* 0xfffffffc00f08947 */ /* 0x004fea000383ffff */
[----:B------:R-:W-:Y:S05]  /*11230*/  BRA `(.L_x_2427) ;  /* 0xffffffe4005c7947 */ /* 0x000fea000383ffff */
.L_x_2382:
[----:B------:R-:W-:Y:S01]  /*11240*/  BSSY B0, `(.L_x_2428) ;  /* 0x0000008000007945 */ /* 0x000fe20003800000 */
[----:B-----5:R-:W-:Y:S02]  /*11250*/  IMAD.MOV.U32 R13, RZ, RZ, R2 ;  /* 0x000000ffff0d7224 */ /* 0x020fe400078e0002 */
[----:B------:R-:W-:Y:S02]  /*11260*/  IMAD.MOV.U32 R12, RZ, RZ, RZ ;  /* 0x000000ffff0c7224 */ /* 0x000fe400078e00ff */
[----:B------:R-:W-:Y:S02]  /*11270*/  IMAD.MOV.U32 R11, RZ, RZ, 0x1f ;  /* 0x0000001fff0b7424 */ /* 0x000fe400078e00ff */
[----:B------:R-:W-:-:S07]  /*11280*/  IMAD.MOV.U32 R15, RZ, RZ, -0x1 ;  /* 0xffffffffff0f7424 */ /* 0x000fce00078e00ff */
[----:B-12---:R-:W-:Y:S05]  /*11290*/  WARPSYNC.COLLECTIVE R15, `(.L_x_2429) ;  /* 0x000000000f087348 */ /* 0x006fea0003c00000 */
[----:B------:R0:W3:Y:S02]  /*112a0*/  SHFL.IDX P6, R14, R13, R12, R11 ;  /* 0x0000000c0d0e7389 */ /* 0x0000e400000c000b */
[----:B0123--:R-:W-:Y:S01]  /*112b0*/  ENDCOLLECTIVE ;  /* 0x000000000000791b */ /* 0x00ffe20003800000 */
.L_x_2429:
[----:B------:R-:W-:Y:S05]  /*112c0*/  BSYNC B0 ;  /* 0x0000000000007941 */ /* 0x000fea0003800000 */
.L_x_2428:
[----:B------:R-:W-:Y:S05]  /*112d0*/  BRA `(.L_x_2430) ;  /* 0xffffffe800547947 */ /* 0x000fea000383ffff */
.L_x_2385:
[----:B0-----:R0:W1:Y:S02]  /*112e0*/  SYNCS.PHASECHK.TRANS64.TRYWAIT P0, [R0+URZ+0x34820], R3 ;  /* 0x03482003000075a7 */ /* 0x001064000800017f */
[----:B-1----:R-:W-:Y:S05]  /*112f0*/  @!P0 NANOSLEEP.SYNCS 0x989680 ;  /* 0x009896800000895d */ /* 0x002fea0003900000 */
[----:B------:R-:W1:Y:S02]  /*11300*/  @!P0 SYNCS.PHASECHK.TRANS64 P0, [R0+URZ+0x34820], R3 ;  /* 0x03482003000085a7 */ /* 0x000e64000800007f */
[----:B-1----:R-:W-:Y:S05]  /*11310*/  @!P0 BRA `(.L_x_2385) ;  /* 0xfffffffc00f08947 */ /* 0x002fea000383ffff */
[----:B------:R-:W-:Y:S05]  /*11320*/  BRA `(.L_x_2431) ;  /* 0xffffffe800a07947 */ /* 0x000fea000383ffff */
.L_x_2386:
        /* <DEDUP_REMOVED lines=11> */
.L_x_2433:
[----:B------:R-:W-:Y:S05]  /*113e0*/  BSYNC B0 ;  /* 0x0000000000007941 */ /* 0x000fea0003800000 */
.L_x_2432:
[----:B------:R-:W-:Y:S05]  /*113f0*/  BRA `(.L_x_2434) ;  /* 0xffffffe800887947 */ /* 0x000fea000383ffff */
.L_x_2389:
[----:B------:R-:W-:Y:S01]  /*11400*/  BSSY B1, `(.L_x_2435) ;  /* 0x0000006000017945 */ /* 0x000fe20003800000 */
[----:B------:R-:W-:-:S07]  /*11410*/  IMAD.MOV.U32 R15, RZ, RZ, -0x1 ;  /* 0xffffffffff0f7424 */ /* 0x000fce00078e00ff */
[----:B01----:R-:W-:Y:S05]  /*11420*/  WARPSYNC.COLLECTIVE R15, `(.L_x_2436) ;  /* 0x000000000f0c7348 */ /* 0x003fea0003c00000 */
[----:B------:R-:W-:Y:S02]  /*11430*/  ELECT P6, UR62, PT ;  /* 0x00000000003e782f */ /* 0x000fe400038c0000 */
[----:B------:R-:W-:Y:S01]  /*11440*/  MOV R14, UR62 ;  /* 0x0000003e000e7c02 */ /* 0x000fe20008000f00 */
[----:B01----:R-:W-:Y:S10]  /*11450*/  ENDCOLLECTIVE ;  /* 0x000000000000791b */ /* 0x003ff40003800000 */
.L_x_2436:
[----:B------:R-:W-:Y:S05]  /*11460*/  BSYNC B1 ;  /* 0x0000000000017941 */ /* 0x000fea0003800000 */
.L_x_2435:
[----:B------:R-:W-:Y:S05]  /*11470*/  BRA `(.L_x_2437) ;  /* 0xffffffe800807947 */ /* 0x000fea000383ffff */
.L_x_2391:
[----:B0-----:R0:W1:Y:S02]  /*11480*/  SYNCS.PHASECHK.TRANS64.TRYWAIT P0, [R6+URZ], R5 ;  /* 0x00000005060075a7 */ /* 0x001064000800017f */
[----:B-1----:R-:W-:Y:S05]  /*11490*/  @!P0 NANOSLEEP.SYNCS 0x989680 ;  /* 0x009896800000895d */ /* 0x002fea0003900000 */
[----:B------:R-:W1:Y:S02]  /*114a0*/  @!P0 SYNCS.PHASECHK.TRANS64 P0, [R6+URZ], R5 ;  /* 0x00000005060085a7 */ /* 0x000e64000800007f */
[----:B-1----:R-:W-:Y:S05]  /*114b0*/  @!P0 BRA `(.L_x_2391) ;  /* 0xfffffffc00f08947 */ /* 0x002fea000383ffff */
[----:B------:R-:W-:Y:S05]  /*114c0*/  BRA `(.L_x_2438) ;  /* 0xffffffe800c07947 */ /* 0x000fea000383ffff */
.L_x_2392:
[----:B-1----:R1:W2:Y:S02]  /*114d0*/  SYNCS.PHASECHK.TRANS64.TRYWAIT P0, [R3+URZ], R2 ;  /* 0x00000002030075a7 */ /* 0x0022a4000800017f */
[----:B--2---:R-:W-:Y:S05]  /*114e0*/  @!P0 NANOSLEEP.SYNCS 0x989680 ;  /* 0x009896800000895d */ /* 0x004fea0003900000 */
[----:B------:R-:W2:Y:S02]  /*114f0*/  @!P0 SYNCS.PHASECHK.TRANS64 P0, [R3+URZ], R2 ;  /* 0x00000002030085a7 */ /* 0x000ea4000800007f */
[----:B--2---:R-:W-:Y:S05]  /*11500*/  @!P0 BRA `(.L_x_2392) ;  /* 0xfffffffc00f08947 */ /* 0x004fea000383ffff */
[----:B------:R-:W-:Y:S05]  /*11510*/  BRA `(.L_x_2439) ;  /* 0xffffffe800b47947 */ /* 0x000fea000383ffff */
.L_x_2394:
[----:B-1----:R1:W2:Y:S02]  /*11520*/  SYNCS.PHASECHK.TRANS64.TRYWAIT P0, [R18+URZ], R5 ;  /* 0x00000005120075a7 */ /* 0x0022a4000800017f */
[----:B--2---:R-:W-:Y:S05]  /*11530*/  @!P0 NANOSLEEP.SYNCS 0x989680 ;  /* 0x009896800000895d */ /* 0x004fea0003900000 */
[----:B------:R-:W2:Y:S02]  /*11540*/  @!P0 SYNCS.PHASECHK.TRANS64 P0, [R18+URZ], R5 ;  /* 0x00000005120085a7 */ /* 0x000ea4000800007f */
[----:B--2---:R-:W-:Y:S05]  /*11550*/  @!P0 BRA `(.L_x_2394) ;  /* 0xfffffffc00f08947 */ /* 0x004fea000383ffff */
[----:B------:R-:W-:Y:S05]  /*11560*/  BRA `(.L_x_2440) ;  /* 0xffffffe800b87947 */ /* 0x000fea000383ffff */
.L_x_2441:
        /* <DEDUP_REMOVED lines=9> */
.L_x_15113:


//--------------------- .text._ZN7cutlass13device_kernelIN5flash11enable_sm90INS1_16FlashAttnFwdSm90INS1_25CollectiveMainloopFwdSm90ILi2EN4cute5tupleIJNS5_1CILi1EEES8_S8_EEENS6_IJNS7_ILi128EEESA_NS7_ILi192EEEEEELi128ENS_6half_tEfNS_4arch4Sm90ELb1ELb0ELb0ELb1ELb0ELb0ELb0ELb1ELb1ELb1ELb0ELb0EEENS1_21CollectiveEpilogueFwdINS6_IJSA_SA_SA_EEES9_SD_SF_Li256ELb1ELb1ELb0ELb0EEENS1_36VarlenDynamicPersistentTileSchedulerILi128ELi128ELi256ELi128ELb0ELb1ELb1ELb1ELb1ELb1EEEEEEEEEvNT_6ParamsE --------------------------
	.section	.text._ZN7cutlass13device_kernelIN5flash11enable_sm90INS1_16FlashAttnFwdSm90INS1_25CollectiveMainloopFwdSm90ILi2EN4cute5tupleIJNS5_1CILi1EEES8_S8_EEENS6_IJNS7_ILi128EEESA_NS7_ILi192EEEEEELi128ENS_6half_tEfNS_4arch4Sm90ELb1ELb0ELb0ELb1ELb0ELb0ELb0ELb1ELb1ELb1ELb0ELb0EEENS1_21CollectiveEpilogueFwdINS6_IJSA_SA_SA_EEES9_SD_SF_Li256ELb1ELb1ELb0ELb0EEENS1_36VarlenDynamicPersistentTileSchedulerILi128ELi128ELi256ELi128ELb0ELb1ELb1ELb1ELb1ELb1EEEEEEEEEvNT_6ParamsE,"ax",@progbits
	.align	128
.text._ZN7cutlass13device_kernelIN5flash11enable_sm90INS1_16FlashAttnFwdSm90INS1_25CollectiveMainloopFwdSm90ILi2EN4cute5tupleIJNS5_1CILi1EEES8_S8_EEENS6_IJNS7_ILi128EEESA_NS7_ILi192EEEEEELi128ENS_6half_tEfNS_4arch4Sm90ELb1ELb0ELb0ELb1ELb0ELb0ELb0ELb1ELb1ELb1ELb0ELb0EEENS1_21CollectiveEpilogueFwdINS6_IJSA_SA_SA_EEES9_SD_SF_Li256ELb1ELb1ELb0ELb0EEENS1_36VarlenDynamicPersistentTileSchedulerILi128ELi128ELi256ELi128ELb0ELb1ELb1ELb1ELb1ELb1EEEEEEEEEvNT_6ParamsE:
        .type           _ZN7cutlass13device_kernelIN5flash11enable_sm90INS1_16FlashAttnFwdSm90INS1_25CollectiveMainloopFwdSm90ILi2EN4cute5tupleIJNS5_1CILi1EEES8_S8_EEENS6_IJNS7_ILi128EEESA_NS7_ILi192EEEEEELi128ENS_6half_tEfNS_4arch4Sm90ELb1ELb0ELb0ELb1ELb0ELb0ELb0ELb1ELb1ELb1ELb0ELb0EEENS1_21CollectiveEpilogueFwdINS6_IJSA_SA_SA_EEES9_SD_SF_Li256ELb1ELb1ELb0ELb0EEENS1_36VarlenDynamicPersistentTileSchedulerILi128ELi128ELi256ELi128ELb0ELb1ELb1ELb1ELb1ELb1EEEEEEEEEvNT_6ParamsE,@function
        .size           _ZN7cutlass13device_kernelIN5flash11enable_sm90INS1_16FlashAttnFwdSm90INS1_25CollectiveMainloopFwdSm90ILi2EN4cute5tupleIJNS5_1CILi1EEES8_S8_EEENS6_IJNS7_ILi128EEESA_NS7_ILi192EEEEEELi128ENS_6half_tEfNS_4arch4Sm90ELb1ELb0ELb0ELb1ELb0ELb0ELb0ELb1ELb1ELb1ELb0ELb0EEENS1_21CollectiveEpilogueFwdINS6_IJSA_SA_SA_EEES9_SD_SF_Li256ELb1ELb1ELb0ELb0EEENS1_36VarlenDynamicPersistentTileSchedulerILi128ELi128ELi256ELi128ELb0ELb1ELb1ELb1ELb1ELb1EEEEEEEEEvNT_6ParamsE,(.L_x_15114 - _ZN7cutlass13device_kernelIN5flash11enable_sm90INS1_16FlashAttnFwdSm90INS1_25CollectiveMainloopFwdSm90ILi2EN4cute5tupleIJNS5_1CILi1EEES8_S8_EEENS6_IJNS7_ILi128EEESA_NS7_ILi192EEEEEELi128ENS_6half_tEfNS_4arch4Sm90ELb1ELb0ELb0ELb1ELb0ELb0ELb0ELb1ELb1ELb1ELb0ELb0EEENS1_21CollectiveEpilogueFwdINS6_IJSA_SA_SA_EEES9_SD_SF_Li256ELb1ELb1ELb0ELb0EEENS1_36VarlenDynamicPersistentTileSchedulerILi128ELi128ELi256ELi128ELb0ELb1ELb1ELb1ELb1ELb1EEEEEEEEEvNT_6ParamsE)
        .other          _ZN7cutlass13device_kernelIN5flash11enable_sm90INS1_16FlashAttnFwdSm90INS1_25CollectiveMainloopFwdSm90ILi2EN4cute5tupleIJNS5_1CILi1EEES8_S8_EEENS6_IJNS7_ILi128EEESA_NS7_ILi192EEEEEELi128ENS_6half_tEfNS_4arch4Sm90ELb1ELb0ELb0ELb1ELb0ELb0ELb0ELb1ELb1ELb1ELb0ELb0EEENS1_21CollectiveEpilogueFwdINS6_IJSA_SA_SA_EEES9_SD_SF_Li256ELb1ELb1ELb0ELb0EEENS1_36VarlenDynamicPersistentTileSchedulerILi128ELi128ELi256ELi128ELb0ELb1ELb1ELb1ELb1ELb1EEEEEEEEEvNT_6ParamsE,@"STO_CUDA_ENTRY STV_DEFAULT"
_ZN7cutlass13device_kernelIN5flash11enable_sm90INS1_16FlashAttnFwdSm90INS1_25CollectiveMainloopFwdSm90ILi2EN4cute5tupleIJNS5_1CILi1EEES8_S8_EEENS6_IJNS7_ILi128EEESA_NS7_ILi192EEEEEELi128ENS_6half_tEfNS_4arch4Sm90ELb1ELb0ELb0ELb1ELb0ELb0ELb0ELb1ELb1ELb1ELb0ELb0EEENS1_21CollectiveEpilogueFwdINS6_IJSA_SA_SA_EEES9_SD_SF_Li256ELb1ELb1ELb0ELb0EEENS1_36VarlenDynamicPersistentTileSchedulerILi128ELi128ELi256ELi128ELb0ELb1ELb1ELb1ELb1ELb1EEEEEEEEEvNT_6ParamsE:
        /* <DEDUP_REMOVED lines=17> */
.L_x_2443:
[----:B------:R-:W-:Y:S05]  /*0110*/  BSYNC B0 ;  /* 0x0000000000007941 */ /* 0x000fea0003800000 */
.L_x_2442:
        /* <DEDUP_REMOVED lines=40> */
.L_x_2444:
        /* <DEDUP_REMOVED lines=22> */
.L_x_2445:
        /* <DEDUP_REMOVED lines=18> */
.L_x_2446:
        /* <DEDUP_REMOVED lines=22> */
.L_x_2447:
        /* <DEDUP_REMOVED lines=22> */
.L_x_2448:
        /* <DEDUP_REMOVED lines=8> */
.L_x_2450:
        /* <DEDUP_REMOVED lines=14> */
[----:B------:R-:W2:Y:S01]  /*0a40*/  LDL.LU R12, [R1+0x54] ;  /* 0x00005400010c7983 */ /* 0x000ea20000300800 */
[----:B------:R-:W1:Y:S02]  /*0a50*/  S2R R0, SR_TID.X ;  /* 0x0000000000007919 */ /* 0x000e640000002100 */
[----:B-1----:R-:W-:-:S05]  /*0a60*/  VIADD R198, R0, 0xffffff80 ;  /* 0xffffff8000c67836 */ /* 0x002fca0000000000 */
[----:B------:R-:W-:-:S04]  /*0a70*/  SHF.R.S32.HI R3, RZ, 0x1f, R198 ;  /* 0x0000001fff037819 */ /* 0x000fc800000114c6 */
[CC--:B------:R-:W-:Y:S02]  /*0a80*/  LEA.HI R0, R3.reuse, R198.reuse, RZ, 0x7 ;  /* 0x000000c603007211 */ /* 0x0c0fe400078f38ff */
[----:B0-----:R-:W-:Y:S02]  /*0a90*/  LEA.HI R2, R3, R198, RZ, 0x4 ;  /* 0x000000c603027211 */ /* 0x001fe400078f20ff */
[----:B------:R-:W-:Y:S02]  /*0aa0*/  LOP3.LUT R5, R0, 0xffffff80, RZ, 0xc0, !PT ;  /* 0xffffff8000057812 */ /* 0x000fe400078ec0ff */
[----:B------:R-:W-:-:S03]  /*0ab0*/  SHF.R.S32.HI R7, RZ, 0x4, R2 ;  /* 0x00000004ff077819 */ /* 0x000fc60000011402 */
[----:B------:R-:W-:Y:S01]  /*0ac0*/  IMAD.IADD R192, R198, 0x1, -R5 ;  /* 0x00000001c6c07824 */ /* 0x000fe200078e0a05 */
[C---:B------:R-:W-:Y:S02]  /*0ad0*/  LOP3.LUT R5, R2.reuse, 0x3fffff0, RZ, 0xc0, !PT ;  /* 0x03fffff002057812 */ /* 0x040fe400078ec0ff */
[----:B------:R-:W-:Y:S02]  /*0ae0*/  LEA.HI R2, R2, R7, RZ, 0x1 ;  /* 0x0000000702027211 */ /* 0x000fe400078f08ff */
[----:B------:R-:W-:Y:S02]  /*0af0*/  SHF.R.S32.HI R9, RZ, 0x1f, R192 ;  /* 0x0000001fff097819 */ /* 0x000fe400000114c0 */
[----:B------:R-:W-:Y:S02]  /*0b00*/  LEA.HI R4, R3, R198, RZ, 0x5 ;  /* 0x000000c603047211 */ /* 0x000fe400078f28ff */
[----:B------:R-:W-:Y:S02]  /*0b10*/  LEA.HI R6, R9, R192, RZ, 0x2 ;  /* 0x000000c009067211 */ /* 0x000fe400078f10ff */
[----:B------:R-:W-:-:S02]  /*0b20*/  LOP3.LUT R2, R2, 0x1ffffffe, RZ, 0xc0, !PT ;  /* 0x1ffffffe02027812 */ /* 0x000fc400078ec0ff */
[-C--:B------:R-:W-:Y:S01]  /*0b30*/  LEA.HI R10, R3, R198.reuse, RZ, 0x2 ;  /* 0x000000c6030a7211 */ /* 0x080fe200078f10ff */
[----:B------:R-:W-:Y:S01]  /*0b40*/  IMAD.SHL.U32 R4, R4, 0x20, RZ ;  /* 0x0000002004047824 */ /* 0x000fe200078e00ff */
[----:B------:R-:W-:Y:S01]  /*0b50*/  SHF.R.S32.HI R8, RZ, 0x2, R6 ;  /* 0x00000002ff087819 */ /* 0x000fe20000011406 */
[----:B------:R-:W-:Y:S01]  /*0b60*/  IMAD.IADD R2, R7, 0x1, -R2 ;  /* 0x0000000107027824 */ /* 0x000fe200078e0a02 */
[----:B------:R-:W-:Y:S02]  /*0b70*/  SHF.R.S32.HI R11, RZ, 0x1f, R6 ;  /* 0x0000001fff0b7819 */ /* 0x000fe40000011406 */
[----:B------:R-:W-:Y:S02]  /*0b80*/  LOP3.LUT R7, R10, 0xfffffffc, RZ, 0xc0, !PT ;  /* 0xfffffffc0a077812 */ /* 0x000fe400078ec0ff */
[----:B------:R-:W-:Y:S02]  /*0b90*/  LEA.HI R3, R3, R198, RZ, 0x3 ;  /* 0x000000c603037211 */ /* 0x000fe400078f18ff */
[----:B------:R-:W-:-:S02]  /*0ba0*/  LEA.HI R11, R11, R8, RZ, 0x3 ;  /* 0x000000080b0b7211 */ /* 0x000fc400078f18ff */
[----:B------:R-:W-:Y:S01]  /*0bb0*/  SHF.R.S32.HI R193, RZ, 0x7, R0 ;  /* 0x00000007ffc17819 */ /* 0x000fe20000011400 */
[----:B------:R-:W-:Y:S01]  /*0bc0*/  IMAD.IADD R5, R198, 0x1, -R5 ;  /* 0x00000001c6057824 */ /* 0x000fe200078e0a05 */
[----:B------:R-:W-:Y:S01]  /*0bd0*/  LOP3.LUT R4, R4, 0xfffffc00, RZ, 0xc0, !PT ;  /* 0xfffffc0004047812 */ /* 0x000fe200078ec0ff */
[----:B------:R-:W-:Y:S01]  /*0be0*/  IMAD.IADD R7, R198, 0x1, -R7 ;  /* 0x00000001c6077824 */ /* 0x000fe200078e0a07 */
[----:B------:R-:W-:Y:S02]  /*0bf0*/  LOP3.LUT R187, R3, 0xfffffff8, RZ, 0xc0, !PT ;  /* 0xfffffff803bb7812 */ /* 0x000fe400078ec0ff */
[----:B------:R-:W-:Y:S02]  /*0c00*/  LOP3.LUT R11, R11, 0xfffffff8, RZ, 0xc0, !PT ;  /* 0xfffffff80b0b7812 */ /* 0x000fe400078ec0ff */
[----:B------:R-:W-:Y:S02]  /*0c10*/  LEA.HI R9, R9, R192, RZ, 0x5 ;  /* 0x000000c009097211 */ /* 0x000fe400078f28ff */
[----:B------:R-:W-:Y:S01]  /*0c20*/  LEA.HI R0, R0, R193, RZ, 0x1 ;  /* 0x000000c100007211 */ /* 0x000fe200078f08ff */
[----:B------:R-:W-:Y:S01]  /*0c30*/  IMAD R5, R5, 0x40, R4 ;  /* 0x0000004005057824 */ /* 0x000fe200078e0204 */
[----:B------:R-:W-:Y:S01]  /*0c40*/  SHF.R.S32.HI R9, RZ, 0x5, R9 ;  /* 0x00000005ff097819 */ /* 0x000fe20000011409 */
[----:B------:R-:W-:Y:S01]  /*0c50*/  IMAD.IADD R187, R198, 0x1, -R187 ;  /* 0x00000001c6bb7824 */ /* 0x000fe200078e0abb */
[----:B------:R-:W-:Y:S01]  /*0c60*/  LEA.HI R4, R7, R7, RZ, 0x1 ;  /* 0x0000000707047211 */ /* 0x000fe200078f08ff */
[----:B------:R-:W-:Y:S01]  /*0c70*/  IMAD.IADD R8, R8, 0x1, -R11 ;  /* 0x0000000108087824 */ /* 0x000fe200078e0a0b */
[----:B------:R-:W-:Y:S01]  /*0c80*/  LOP3.LUT R0, R0, 0x3fffffe, RZ, 0xc0, !PT ;  /* 0x03fffffe00007812 */ /* 0x000fe200078ec0ff */
[----:B------:R-:W-:Y:S01]  /*0c90*/  IMAD.SHL.U32 R22, R187, 0x8, RZ ;  /* 0x00000008bb167824 */ /* 0x000fe200078e00ff */
[----:B------:R-:W-:Y:S01]  /*0ca0*/  LOP3.LUT R4, R4, 0x1ffffffe, RZ, 0xc0, !PT ;  /* 0x1ffffffe04047812 */ /* 0x000fe200078ec0ff */
[----:B------:R-:W-:-:S02]  /*0cb0*/  IMAD R9, R9, 0x10, R8 ;  /* 0x0000001009097824 */ /* 0x000fc400078e0208 */
[----:B------:R-:W-:Y:S01]  /*0cc0*/  IMAD.IADD R0, R193, 0x1, -R0 ;  /* 0x00000001c1007824 */ /* 0x000fe200078e0a00 */
[----:B------:R-:W-:Y:S01]  /*0cd0*/  LOP3.LUT R23, R6, 0x7ffffffc, RZ, 0xc0, !PT ;  /* 0x7ffffffc06177812 */ /* 0x000fe200078ec0ff */
[----:B------:R-:W-:Y:S02]  /*0ce0*/  VIADD R186, R22, 0x40 ;  /* 0x0000004016ba7836 */ /* 0x000fe40000000000 */
[----:B------:R-:W-:Y:S02]  /*0cf0*/  IMAD.IADD R7, R7, 0x1, -R4 ;  /* 0x0000000107077824 */ /* 0x000fe400078e0a04 */
[----:B------:R-:W-:Y:S01]  /*0d00*/  IMAD R194, R0, 0x40, R9 ;  /* 0x0000004000c27824 */ /* 0x000fe200078e0209 */
[----:B------:R-:W-:Y:S01]  /*0d10*/  SHF.R.S32.HI R190, RZ, 0x3, R3 ;  /* 0x00000003ffbe7819 */ /* 0x000fe20000011403 */
[----:B------:R-:W-:Y:S01]  /*0d20*/  IMAD R195, R2, 0x8, R5 ;  /* 0x0000000802c37824 */ /* 0x000fe200078e0205 */
[----:B------:R-:W-:Y:S01]  /*0d30*/  SHF.R.S32.HI R197, RZ, 0x1f, R22 ;  /* 0x0000001fffc57819 */ /* 0x000fe20000011416 */
[----:B------:R-:W-:Y:S01]  /*0d40*/  IMAD.MOV.U32 R191, RZ, RZ, RZ ;  /* 0x000000ffffbf7224 */ /* 0x000fe200078e00ff */
[----:B------:R-:W-:Y:S01]  /*0d50*/  SHF.R.S32.HI R196, RZ, 0x1f, R186 ;  /* 0x0000001fffc47819 */ /* 0x000fe200000114ba */
[----:B------:R-:W-:-:S02]  /*0d60*/  IMAD.IADD R23, R192, 0x1, -R23 ;  /* 0x00000001c0177824 */ /* 0x000fc400078e0a17 */
[----:B------:R-:W-:Y:S01]  /*0d70*/  IMAD R184, R7, 0x8, R194 ;  /* 0x0000000807b87824 */ /* 0x000fe200078e02c2 */
[----:B------:R-:W-:Y:S01]  /*0d80*/  UMOV UR38, URZ ;  /* 0x0000003f00267c82 */ /* 0x000fe20008000000 */
[----:B------:R-:W-:Y:S01]  /*0d90*/  UMOV UR36, URZ ;  /* 0x0000003f00247c82 */ /* 0x000fe20008000000 */
[----:B--2---:R-:W-:-:S07]  /*0da0*/  LOP3.LUT R19, R12, 0x1, RZ, 0xfc, !PT ;  /* 0x000000010c137812 */ /* 0x004fce00078efcff */
.L_x_2504:
[----:B0--3--:R-:W0:Y:S01]  /*0db0*/  LDC.64 R2, c[0x0][0xc88] ;  /* 0x00032200ff027b82 */ /* 0x009e220000000a00 */
[----:B------:R-:W-:Y:S01]  /*0dc0*/  ULDC.64 UR4, c[0x0][0xa28] ;  /* 0x00028a0000047ab9 */ /* 0x000fe20000000a00 */
[----:B------:R-:W-:Y:S01]  /*0dd0*/  ULDC.64 UR6, c[0x0][0xa18] ;  /* 0x0002860000067ab9 */ /* 0x000fe20000000a00 */
[----:B------:R-:W-:Y:S01]  /*0de0*/  IMAD.MOV.U32 R7, RZ, RZ, RZ ;  /* 0x000000ffff077224 */ /* 0x000fe200078e00ff */
[----:B------:R-:W-:Y:S01]  /*0df0*/  ULDC.64 UR8, c[0x0][0xa20] ;  /* 0x0002880000087ab9 */ /* 0x000fe20000000a00 */
[----:B0-----:R-:W-:-:S05]  /*0e00*/  IMAD.WIDE R2, R47, 0x4, R2 ;  /* 0x000000042f027825 */ /* 0x001fca00078e0202 */
[----:B--2---:R-:W2:Y:S01]  /*0e10*/  LDG.E R185, desc[UR56][R2.64] ;  /* 0x0000003802b97981 */ /* 0x004ea2000c1e1900 */
[----:B------:R-:W-:Y:S02]  /*0e20*/  ISETP.NE.U32.AND P0, PT, RZ, UR4, PT ;  /* 0x00000004ff007c0c */ /* 0x000fe4000bf05070 */
[----:B------:R-:W-:Y:S02]  /*0e30*/  ISETP.NE.U32.AND P1, PT, RZ, UR6, PT ;  /* 0x00000006ff007c0c */ /* 0x000fe4000bf25070 */
[----:B------:R-:W-:Y:S02]  /*0e40*/  ISETP.NE.AND.EX P0, PT, RZ, UR5, PT, P0 ;  /* 0x00000005ff007c0c */ /* 0x000fe4000bf05300 */
[----:B------:R-:W-:Y:S02]  /*0e50*/  ISETP.NE.AND.EX P1, PT, RZ, UR7, PT, P1 ;  /* 0x00000007ff007c0c */ /* 0x000fe4000bf25310 */
[----:B--2---:R-:W-:-:S09]  /*0e60*/  SHF.R.S32.HI R189, RZ, 0x1f, R185 ;  /* 0x0000001fffbd7819 */ /* 0x004fd200000114b9 */
[----:B------:R-:W-:Y:S01]  /*0e70*/  @P0 LEA R4, P2, R185, UR4, 0x2 ;  /* 0x00000004b9040c11 */ /* 0x000fe2000f8410ff */
[----:B------:R-:W-:-:S03]  /*0e80*/  ULDC UR4, c[0x0][0x288] ;  /* 0x0000a20000047ab9 */ /* 0x000fc60000000800 */
[C-C-:B------:R-:W-:Y:S02]  /*0e90*/  @P0 LEA.HI.X R5, R185.reuse, UR5, R189.reuse, 0x2, P2 ;  /* 0x00000005b9050c11 */ /* 0x140fe400090f14bd */
[C---:B------:R-:W-:Y:S01]  /*0ea0*/  @P1 LEA R2, P2, R185.reuse, UR6, 0x2 ;  /* 0x00000006b9021c11 */ /* 0x040fe2000f8410ff */
[----:B------:R-:W-:Y:S01]  /*0eb0*/  IMAD.U32 R17, RZ, RZ, UR4 ;  /* 0x00000004ff117e24 */ /* 0x000fe2000f8e00ff */
[----:B------:R-:W-:Y:S01]  /*0ec0*/  ULDC.64 UR4, c[0x0][0x418] ;  /* 0x0001060000047ab9 */ /* 0x000fe20000000a00 */
[----:B------:R0:W5:Y:S01]  /*0ed0*/  @P0 LDG.E R7, desc[UR56][R4.64] ;  /* 0x0000003804070981 */ /* 0x000162000c1e1900 */
[----:B------:R-:W-:-:S05]  /*0ee0*/  @P1 LEA.HI.X R3, R185, UR7, R189, 0x2, P2 ;  /* 0x00000007b9031c11 */ /* 0x000fca00090f14bd */
[----:B------:R0:W5:Y:S01]  /*0ef0*/  @P1 LDG.E R17, desc[UR56][R2.64] ;  /* 0x0000003802111981 */ /* 0x000162000c1e1900 */
[----:B------:R-:W-:Y:S01]  /*0f00*/  UISETP.NE.U32.AND UP0, UPT, UR4, URZ, UPT ;  /* 0x0000003f0400728c */ /* 0x000fe2000bf05070 */
[----:B------:R-:W-:Y:S02]  /*0f10*/  ISETP.NE.U32.AND P2, PT, RZ, UR8, PT ;  /* 0x00000008ff007c0c */ /* 0x000fe4000bf45070 */
[----:B------:R-:W-:Y:S01]  /*0f20*/  ULDC UR4, c[0x0][0x424] ;  /* 0x0001090000047ab9 */ /* 0x000fe20000000800 */
[----:B------:R-:W-:Y:S01]  /*0f30*/  UISETP.NE.AND.EX UP0, UPT, UR5, URZ, UPT, UP0 ;  /* 0x0000003f0500728c */ /* 0x000fe2000bf05300 */
[----:B------:R-:W-:Y:S02]  /*0f40*/  ISETP.NE.AND.EX P2, PT, RZ, UR9, PT, P2 ;  /* 0x00000009ff007c0c */ /* 0x000fe4000bf45320 */
[----:B------:R-:W-:Y:S01]  /*0f50*/  ULDC UR5, c[0x0][0x2f0] ;  /* 0x0000bc0000057ab9 */ /* 0x000fe20000000800 */
[----:B------:R-:W-:-:S04]  /*0f60*/  USEL UR4, UR4, 0x1, UP0 ;  /* 0x0000000104047887 */ /* 0x000fc80008000000 */
[----:B------:R-:W-:Y:S01]  /*0f70*/  UIMAD UR4, UR4, UR5, URZ ;  /* 0x00000005040472a4 */ /* 0x000fe2000f8e023f */
[----:B0---4-:R-:W-:Y:S11]  /*0f80*/  @P1 BRA `(.L_x_2451) ;  /* 0x0000000000241947 */ /* 0x011ff60003800000 */
        /* <DEDUP_REMOVED lines=9> */
.L_x_2451:
[----:B------:R-:W-:Y:S02]  /*1020*/  IMAD.U32 R16, RZ, RZ, UR4 ;  /* 0x00000004ff107e24 */ /* 0x000fe4000f8e00ff */
[----:B------:R-:W-:Y:S01]  /*1030*/  IMAD.MOV.U32 R188, RZ, RZ, R46 ;  /* 0x000000ffffbc7224 */ /* 0x000fe200078e002e */
[----:B------:R-:W-:Y:S06]  /*1040*/  @!P2 BRA `(.L_x_2452) ;  /* 0x000000000010a947 */ /* 0x000fec0003800000 */
[----:B------:R-:W-:-:S04]  /*1050*/  LEA R2, P0, R185, UR8, 0x2 ;  /* 0x00000008b9027c11 */ /* 0x000fc8000f8010ff */
[----:B------:R-:W-:-:S05]  /*1060*/  LEA.HI.X R3, R185, UR9, R189, 0x2, P0 ;  /* 0x00000009b9037c11 */ /* 0x000fca00080f14bd */
[----:B------:R0:W5:Y:S01]  /*1070*/  LDG.E R16, desc[UR56][R2.64] ;  /* 0x0000003802107981 */ /* 0x000162000c1e1900 */
[----:B------:R-:W-:Y:S05]  /*1080*/  BRA `(.L_x_2453) ;  /* 0x0000000000247947 */ /* 0x000fea0003800000 */
.L_x_2452:
        /* <DEDUP_REMOVED lines=9> */
.L_x_2453:
[----:B------:R-:W1:Y:S01]  /*1120*/  LDC R0, c[0x0][0x448] ;  /* 0x00011200ff007b82 */ /* 0x000e620000000800 */
[----:B------:R-:W-:Y:S01]  /*1130*/  IMAD.SHL.U32 R18, R45, 0x80, RZ ;  /* 0x000000802d127824 */ /* 0x000fe200078e00ff */
[----:B------:R-:W-:Y:S01]  /*1140*/  CS2R R86, SRZ ;  /* 0x0000000000567805 */ /* 0x000fe2000001ff00 */
[----:B-----5:R-:W-:Y:S01]  /*1150*/  IMAD.IADD R16, R16, 0x1, -R7 ;  /* 0x0000000110107824 */ /* 0x020fe200078e0a07 */
        /* <DEDUP_REMOVED lines=20> */
[----:B-1----:R-:W-:Y:S01]  /*12a0*/  ISETP.NE.AND P0, PT, R0, 0x1, PT ;  /* 0x000000010000780c */ /* 0x002fe20003f05270 */
[----:B------:R-:W-:Y:S01]  /*12b0*/  VIADD R0, R18, 0x7f ;  /* 0x0000007f12007836 */ /* 0x000fe20000000000 */
[----:B------:R-:W-:-:S02]  /*12c0*/  CS2R R32, SRZ ;  /* 0x0000000000207805 */ /* 0x000fc4000001ff00 */
[----:B------:R-:W-:Y:S02]  /*12d0*/  CS2R R42, SRZ ;  /* 0x00000000002a7805 */ /* 0x000fe4000001ff00 */
[----:B------:R-:W-:Y:S02]  /*12e0*/  CS2R R40, SRZ ;  /* 0x0000000000287805 */ /* 0x000fe4000001ff00 */
[----:B------:R-:W-:Y:S02]  /*12f0*/  CS2R R38, SRZ ;  /* 0x0000000000267805 */ /* 0x000fe4000001ff00 */
[----:B------:R-:W-:Y:S02]  /*1300*/  CS2R R36, SRZ ;  /* 0x0000000000247805 */ /* 0x000fe4000001ff00 */
[----:B------:R-:W-:Y:S01]  /*1310*/  CS2R R34, SRZ ;  /* 0x0000000000227805 */ /* 0x000fe2000001ff00 */
[----:B------:R-:W-:Y:S01]  /*1320*/  IMAD.MOV.U32 R89, RZ, RZ, RZ ;  /* 0x000000ffff597224 */ /* 0x000fe200078e00ff */
[----:B------:R-:W-:-:S02]  /*1330*/  CS2R R90, SRZ ;  /* 0x00000000005a7805 */ /* 0x000fc4000001ff00 */
[----:B------:R-:W-:Y:S01]  /*1340*/  CS2R R6, SRZ ;  /* 0x0000000000067805 */ /* 0x000fe2000001ff00 */
[----:B------:R-:W-:Y:S01]  /*1350*/  IMAD.MOV.U32 R30, RZ, RZ, RZ ;  /* 0x000000ffff1e7224 */ /* 0x000fe200078e00ff */
[----:B0-----:R-:W0:Y:S01]  /*1360*/  @P0 LDC R3, c[0x0][0x44c] ;  /* 0x00011300ff030b82 */ /* 0x001e220000000800 */
[----:B------:R-:W-:Y:S02]  /*1370*/  IMAD.MOV.U32 R8, RZ, RZ, RZ ;  /* 0x000000ffff087224 */ /* 0x000fe400078e00ff */
[----:B------:R-:W-:Y:S02]  /*1380*/  IMAD.MOV.U32 R93, RZ, RZ, RZ ;  /* 0x000000ffff5d7224 */ /* 0x000fe400078e00ff */
[----:B------:R-:W-:Y:S02]  /*1390*/  IMAD.MOV.U32 R10, RZ, RZ, RZ ;  /* 0x000000ffff0a7224 */ /* 0x000fe400078e00ff */
[----:B------:R-:W-:Y:S01]  /*13a0*/  IMAD.MOV.U32 R95, RZ, RZ, RZ ;  /* 0x000000ffff5f7224 */ /* 0x000fe200078e00ff */
[----:B------:R-:W1:Y:S01]  /*13b0*/  @P0 LDC R5, c[0x0][0x450] ;  /* 0x00011400ff050b82 */ /* 0x000e620000000800 */
[----:B0-----:R-:W-:Y:S01]  /*13c0*/  @P0 IMAD.HI.U32 R2, R0, R3, RZ ;  /* 0x0000000300020227 */ /* 0x001fe200078e00ff */
[----:B------:R-:W-:-:S04]  /*13d0*/  IADD3 R3, R16, 0x80, -R17 ;  /* 0x0000008010037810 */ /* 0x000fc80007ffe811 */
[----:B-1----:R-:W-:Y:S01]  /*13e0*/  @P0 SHF.R.U32.HI R0, RZ, R5, R2 ;  /* 0x00000005ff000219 */ /* 0x002fe20000011602 */
[----:B------:R-:W-:Y:S01]  /*13f0*/  VIADD R2, R16, 0x7f ;  /* 0x0000007f10027836 */ /* 0x000fe20000000000 */
[----:B------:R-:W-:-:S03]  /*1400*/  PLOP3.LUT P0, PT, PT, PT, PT, 0x80, 0x0 ;  /* 0x000000000000781c */ /* 0x000fc60003f0f070 */
[----:B------:R-:W-:Y:S01]  /*1410*/  IMAD.IADD R0, R3, 0x1, R0 ;  /* 0x0000000103007824 */ /* 0x000fe200078e0200 */
[----:B------:R-:W-:-:S04]  /*1420*/  SHF.R.S32.HI R3, RZ, 0x1f, R2 ;  /* 0x0000001fff037819 */ /* 0x000fc80000011402 */
[----:B------:R-:W-:Y:S02]  /*1430*/  SHF.R.S32.HI R5, RZ, 0x1f, R0 ;  /* 0x0000001fff057819 */ /* 0x000fe40000011400 */
[----:B------:R-:W-:Y:S02]  /*1440*/  LEA.HI R3, R3, R2, RZ, 0x7 ;  /* 0x0000000203037211 */ /* 0x000fe400078f38ff */
[----:B------:R-:W-:Y:S02]  /*1450*/  LEA.HI R5, R5, R0, RZ, 0x7 ;  /* 0x0000000005057211 */ /* 0x000fe400078f38ff */
[----:B------:R-:W-:Y:S02]  /*1460*/  SHF.R.S32.HI R3, RZ, 0x7, R3 ;  /* 0x00000007ff037819 */ /* 0x000fe40000011403 */
[----:B------:R-:W-:-:S04]  /*1470*/  SHF.R.S32.HI R88, RZ, 0x7, R5 ;  /* 0x00000007ff587819 */ /* 0x000fc80000011405 */
[----:B------:R-:W-:Y:S02]  /*1480*/  VIMNMX R88, R3, R88, PT ;  /* 0x0000005803587248 */ /* 0x000fe40003fe0100 */
[----:B------:R-:W-:Y:S02]  /*1490*/  CS2R R2, SRZ ;  /* 0x0000000000027805 */ /* 0x000fe4000001ff00 */
[----:B------:R-:W-:-:S13]  /*14a0*/  ISETP.GE.AND P1, PT, R88, 0x1, PT ;  /* 0x000000015800780c */ /* 0x000fda0003f26270 */
[----:B------:R-:W-:Y:S05]  /*14b0*/  @!P1 BRA `(.L_x_2454) ;  /* 0x0000008000089947 */ /* 0x000fea0003800000 */
        /* <DEDUP_REMOVED lines=31> */
.L_x_2455:
[----:B------:R-:W-:Y:S02]  /*16b0*/  LEA.HI R0, R191, R191, RZ, 0x1 ;  /* 0x000000bfbf007211 */ /* 0x000fe400078f08ff */
[----:B------:R-:W-:Y:S02]  /*16c0*/  ISETP.NE.AND P0, PT, R19, 0x3, PT ;  /* 0x000000031300780c */ /* 0x000fe40003f05270 */
[----:B------:R-:W-:-:S05]  /*16d0*/  LOP3.LUT R0, R0, 0xfffffffe, RZ, 0xc0, !PT ;  /* 0xfffffffe00007812 */ /* 0x000fca00078ec0ff */
[----:B------:R-:W-:-:S05]  /*16e0*/  IMAD.IADD R0, R191, 0x1, -R0 ;  /* 0x00000001bf007824 */ /* 0x000fca00078e0a00 */
[----:B------:R-:W-:-:S04]  /*16f0*/  SHF.L.U32 R0, R0, 0x1f, RZ ;  /* 0x0000001f00007819 */ /* 0x000fc800000006ff */
[----:B------:R-:W0:Y:S02]  /*1700*/  SYNCS.PHASECHK.TRANS64.TRYWAIT P1, [UR37+0x34800], R0 ;  /* 0x03480000ff0075a7 */ /* 0x000e240008020165 */
[----:B0-----:R-:W-:Y:S05]  /*1710*/  @!P1 BRA `(.L_x_2456) ;  /* 0x0000010000cc9947 */ /* 0x001fea0003800000 */
.L_x_2629:
[----:B------:R-:W-:Y:S05]  /*1720*/  @!P0 BRA `(.L_x_2457) ;  /* 0x0000000000048947 */ /* 0x000fea0003800000 */
[----:B------:R-:W-:Y:S01]  /*1730*/  BPT.TRAP 0x1 ;  /* 0x000000040000795c */ /* 0x000fe20000300000 */
.L_x_2457:
[----:B------:R-:W-:Y:S02]  /*1740*/  IMAD.U32 R2, RZ, RZ, UR36 ;  /* 0x00000024ff027e24 */ /* 0x000fe4000f8e00ff */
[----:B0-----:R-:W-:-:S03]  /*1750*/  IMAD.U32 R3, RZ, RZ, UR38 ;  /* 0x00000026ff037e24 */ /* 0x001fc6000f8e00ff */
[----:B------:R-:W-:Y:S02]  /*1760*/  LEA R2, R2, UR37, 0x3 ;  /* 0x0000002502027c11 */ /* 0x000fe4000f8e18ff */
[----:B------:R-:W-:-:S04]  /*1770*/  SHF.L.U32 R3, R3, 0x1f, RZ ;  /* 0x0000001f03037819 */ /* 0x000fc800000006ff */
[----:B------:R0:W1:Y:S01]  /*1780*/  SYNCS.PHASECHK.TRANS64.TRYWAIT P2, [R2+URZ+0x34830], R3 ;  /* 0x03483003020075a7 */ /* 0x000062000804017f */
[----:B------:R-:W-:Y:S05]  /*1790*/  @!P0 BRA `(.L_x_2458) ;  /* 0x0000000000048947 */ /* 0x000fea0003800000 */
[----:B------:R-:W-:Y:S01]  /*17a0*/  BPT.TRAP 0x1 ;  /* 0x000000040000795c */ /* 0x000fe20000300000 */
.L_x_2458:
[----:B------:R-:W2:Y:S02]  /*17b0*/  S2R R0, SR_TID.X ;  /* 0x0000000000007919 */ /* 0x000ea40000002100 */
[----:B--2---:R-:W-:Y:S01]  /*17c0*/  LOP3.LUT P1, RZ, R0, 0x7f, RZ, 0xc0, !PT ;  /* 0x0000007f00ff7812 */ /* 0x004fe2000782c0ff */
[----:B-1----:R-:W-:-:S12]  /*17d0*/  @P2 BRA `(.L_x_2459) ;  /* 0x0000000000082947 */ /* 0x002fd80003800000 */
[----:B------:R-:W1:Y:S02]  /*17e0*/  SYNCS.PHASECHK.TRANS64.TRYWAIT P2, [R2+URZ+0x34830], R3 ;  /* 0x03483003020075a7 */ /* 0x000e64000804017f */
[----:B-1----:R-:W-:Y:S05]  /*17f0*/  @!P2 BRA `(.L_x_2460) ;  /* 0x0000010000aca947 */ /* 0x002fea0003800000 */
.L_x_2459:
[----:B------:R-:W-:Y:S05]  /*1800*/  WARPSYNC.ALL ;  /* 0x0000000000007948 */ /* 0x000fea0003800000 */
[----:B------:R-:W-:Y:S01]  /*1810*/  UIADD3 UR4, UR37, 0x1c400, URZ ;  /* 0x0001c40025047890 */ /* 0x000fe2000fffe03f */
[----:B------:R-:W-:Y:S01]  /*1820*/  WARPGROUP.ARRIVE ;  /* 0x00000000000079c5 */ /* 0x000fe20000000000 */
[----:B------:R-:W-:Y:S01]  /*1830*/  ULOP3.LUT UR52, UR52, 0x10000, URZ, 0xfc, !UPT ;  /* 0x0001000034347892 */ /* 0x000fe2000f8efc3f */
[----:B------:R-:W2:Y:S01]  /*1840*/  LDC R0, c[0x0][0x448] ;  /* 0x00011200ff007b82 */ /* 0x000ea20000000800 */
[----:B------:R-:W-:Y:S01]  /*1850*/  USHF.R.U32.HI UR4, URZ, 0x4, UR4 ;  /* 0x000000043f047899 */ /* 0x000fe20008011604 */
[----:B01----:R-:W-:Y:S01]  /*1860*/  @!P1 VIADD R2, R2, 0x34840 ;  /* 0x0003484002029836 */ /* 0x003fe20000000000 */
[----:B------:R-:W-:Y:S01]  /*1870*/  UMOV UR53, 0x40000040 ;  /* 0x4000004000357882 */ /* 0x000fe20000000000 */
[----:B------:R-:W-:Y:S01]  /*1880*/  UMOV UR55, 0x40000040 ;  /* 0x4000004000377882 */ /* 0x000fe20000000000 */
[----:B------:R-:W-:Y:S01]  /*1890*/  ULOP3.LUT UR4, UR4, 0x3fff, URZ, 0xc0, !UPT ;  /* 0x00003fff04047892 */ /* 0x000fe2000f8ec03f */
[----:B------:R-:W-:Y:S01]  /*18a0*/  CS2R R150, SRZ ;  /* 0x0000000000967805 */ /* 0x000fe2000001ff00 */
[----:B------:R-:W-:Y:S01]  /*18b0*/  UMOV UR5, 0x40000040 ;  /* 0x4000004000057882 */ /* 0x000fe20000000000 */
[----:B------:R-:W-:Y:S01]  /*18c0*/  UMOV UR7, 0x40000040 ;  /* 0x4000004000077882 */ /* 0x000fe20000000000 */
[----:B------:R-:W-:Y:S01]  /*18d0*/  ULOP3.LUT UR39, UR4, 0x10000, URZ, 0xfc, !UPT ;  /* 0x0001000004277892 */ /* 0x000fe2000f8efc3f */
[----:B------:R-:W-:Y:S01]  /*18e0*/  @!P1 PRMT R2, RZ, 0x654, R2 ;  /* 0x00000654ff029816 */ /* 0x000fe20000000002 */
[----:B------:R-:W-:Y:S01]  /*18f0*/  UIADD3 UR4, UR52, 0x2, URZ ;  /* 0x0000000234047890 */ /* 0x000fe2000fffe03f */
[----:B------:R-:W-:Y:S01]  /*1900*/  CS2R R148, SRZ ;  /* 0x0000000000947805 */ /* 0x000fe2000001ff00 */
[----:B------:R-:W-:Y:S01]  /*1910*/  UIMAD UR54, UR36, 0xc00, UR39 ;  /* 0x00000c00243678a4 */ /* 0x000fe2000f8e0227 */
[----:B------:R-:W-:Y:S01]  /*1920*/  CS2R R146, SRZ ;  /* 0x0000000000927805 */ /* 0x000fe2000001ff00 */
[----:B------:R-:W-:Y:S01]  /*1930*/  UIADD3 UR8, UR52, 0x4, URZ ;  /* 0x0000000434087890 */ /* 0x000fe2000fffe03f */
[----:B------:R-:W-:Y:S01]  /*1940*/  CS2R R144, SRZ ;  /* 0x0000000000907805 */ /* 0x000fe2000001ff00 */
[----:B------:R-:W-:Y:S01]  /*1950*/  UIADD3 UR6, UR54, 0x2, URZ ;  /* 0x0000000236067890 */ /* 0x000fe2000fffe03f */
[----:B------:R-:W-:Y:S01]  /*1960*/  CS2R R142, SRZ ;  /* 0x00000000008e7805 */ /* 0x000fe2000001ff00 */
[----:B------:R-:W-:Y:S01]  /*1970*/  UIADD3 UR10, UR54, 0x4, URZ ;  /* 0x00000004360a7890 */ /* 0x000fe2000fffe03f */
[----:B------:R-:W-:Y:S01]  /*1980*/  CS2R R140, SRZ ;  /* 0x00000000008c7805 */ /* 0x000fe2000001ff00 */
[----:B------:R-:W-:Y:S01]  /*1990*/  UMOV UR9, 0x40000040 ;  /* 0x4000004000097882 */ /* 0x000fe20000000000 */
[----:B------:R-:W-:Y:S01]  /*19a0*/  HGMMA.64x128x16.F32 R24, gdesc[UR52], RZ, !UPT, gsb0 ;  /* 0x01e00000341879f0 */ /* 0x000fe2000c0008ff */
[----:B------:R-:W-:Y:S01]  /*19b0*/  UMOV UR11, 0x40000040 ;  /* 0x40000040000b7882 */ /* 0x000fe20000000000 */
[----:B------:R-:W-:Y:S01]  /*19c0*/  UIADD3 UR12, UR52, 0x6, URZ ;  /* 0x00000006340c7890 */ /* 0x000fe2000fffe03f */
[----:B--2---:R-:W-:Y:S01]  /*19d0*/  ISETP.NE.AND P2, PT, R0, 0x1, PT ;  /* 0x000000010000780c */ /* 0x004fe20003f45270 */
[----:B------:R-:W-:Y:S01]  /*19e0*/  UIADD3 UR14, UR54, 0x6, URZ ;  /* 0x00000006360e7890 */ /* 0x000fe2000fffe03f */
[----:B------:R-:W-:Y:S01]  /*19f0*/  IMAD.IADD R0, R184, 0x1, R18 ;  /* 0x00000001b8007824 */ /* 0x000fe200078e0212 */
        /* <DEDUP_REMOVED lines=11> */
[----:B------:R-:W0:Y:S01]  /*1ab0*/  @P2 LDC R3, c[0x0][0x44c] ;  /* 0x00011300ff032b82 */ /* 0x000e220000000800 */
        /* <DEDUP_REMOVED lines=9> */
[----:B------:R-:W1:Y:S01]  /*1b50*/  @P2 LDC R4, c[0x0][0x450] ;  /* 0x00011400ff042b82 */ /* 0x000e620000000800 */
        /* <DEDUP_REMOVED lines=13> */
[----:B0-----:R-:W-:Y:S01]  /*1c30*/  @P2 IMAD.HI.U32 R3, R0, R3, RZ ;  /* 0x0000000300032227 */ /* 0x001fe200078e00ff */
        /* <DEDUP_REMOVED lines=9> */
[----:B-1----:R-:W-:Y:S01]  /*1cd0*/  @P2 SHF.R.U32.HI R0, RZ, R4, R3 ;  /* 0x00000004ff002219 */ /* 0x002fe20000011603 */
[----:B------:R-:W-:Y:S01]  /*1ce0*/  UIADD3 UR50, UR54, 0x806, URZ ;  /* 0x0000080636327890 */ /* 0x000fe2000fffe03f */
[----:B------:R-:W-:Y:S01]  /*1cf0*/  IMAD.MOV.U32 R3, RZ, RZ, -0x80 ;  /* 0xffffff80ff037424 */ /* 0x000fe200078e00ff */
[----:B------:R-:W-:Y:S01]  /*1d00*/  UMOV UR49, 0x40000040 ;  /* 0x4000004000317882 */ /* 0x000fe20000000000 */
[----:B------:R-:W-:Y:S01]  /*1d10*/  UMOV UR51, 0x40000040 ;  /* 0x4000004000337882 */ /* 0x000fe20000000000 */
[----:B------:R-:W0:Y:S01]  /*1d20*/  SHFL.IDX PT, R5, R0, 0x1, 0x1c1f ;  /* 0x003c1f0000057f89 */ /* 0x000e2200000e0000 */
[----:B------:R-:W-:Y:S01]  /*1d30*/  IMAD R3, R88, R3, 0x80 ;  /* 0x0000008058037424 */ /* 0x000fe200078e0203 */
[----:B------:R-:W-:-:S03]  /*1d40*/  CS2R R116, SRZ ;  /* 0x0000000000747805 */ /* 0x000fc6000001ff00 */
[----:B------:R-:W-:Y:S02]  /*1d50*/  VIADD R6, R3, 0x1 ;  /* 0x0000000103067836 */ /* 0x000fe40000000000 */
[----:B------:R-:W-:Y:S02]  /*1d60*/  IMAD.IADD R4, R16, 0x1, R3 ;  /* 0x0000000110047824 */ /* 0x000fe400078e0203 */
[C---:B------:R-:W-:Y:S02]  /*1d70*/  IMAD R6, R23.reuse, -0x2, R6 ;  /* 0xfffffffe17067824 */ /* 0x040fe400078e0206 */
[----:B------:R-:W-:-:S03]  /*1d80*/  IMAD R3, R23, -0x2, R4 ;  /* 0xfffffffe17037824 */ /* 0x000fc600078e0204 */
[----:B------:R-:W-:-:S04]  /*1d90*/  IADD3 R6, -R17, R6, R16 ;  /* 0x0000000611067210 */ /* 0x000fc80007ffe110 */
[----:B0-----:R-:W-:-:S04]  /*1da0*/  VIADDMNMX R5, R5, R6, R3, PT ;  /* 0x0000000605057246 */ /* 0x001fc80003800103 */
[C---:B------:R-:W-:Y:S02]  /*1db0*/  ISETP.GT.AND P3, PT, R5.reuse, RZ, PT ;  /* 0x000000ff0500720c */ /* 0x040fe40003f64270 */
[C---:B------:R-:W-:Y:S02]  /*1dc0*/  ISETP.GT.AND P4, PT, R5.reuse, 0x1, PT ;  /* 0x000000010500780c */ /* 0x040fe40003f84270 */
[----:B------:R-:W-:Y:S01]  /*1dd0*/  ISETP.GT.AND P5, PT, R5, 0x8, PT ;  /* 0x000000080500780c */ /* 0x000fe20003fa4270 */
        /* <DEDUP_REMOVED lines=70> */
[----:B------:R-:W-:Y:S01]  /*2240*/  FMNMX.FTZ R4, R47, R4, !PT ;  /* 0x000000042f047209 */ /* 0x000fe20007810000 */
[----:B------:R-:W1:Y:S01]  /*2250*/  @P2 LDC R50, c[0x0][0x450] ;  /* 0x00011400ff322b82 */ /* 0x000e620000000800 */
        /* <DEDUP_REMOVED lines=54> */
[----:B------:R-:W-:Y:S02]  /*25c0*/  FSEL R87, R87, -INF , P3 ;  /* 0xff80000057577808 */ /* 0x000fe40001800000 */
[----:B------:R-:W-:-:S04]  /*25d0*/  FMNMX.FTZ R4, R115, R4, !PT ;  /* 0x0000000473047209 */ /* 0x000fc80007810000 */
[----:B------:R-:W-:-:S05]  /*25e0*/  FMNMX.FTZ R8, R87, R4, !PT ;  /* 0x0000000457087209 */ /* 0x000fca0007810000 */
[----:B------:R-:W2:Y:S02]  /*25f0*/  SHFL.BFLY PT, R5, R8, 0x2, 0x1f ;  /* 0x0c401f0008057f89 */ /* 0x000ea400000e0000 */
[----:B--2---:R-:W-:Y:S02]  /*2600*/  FMNMX.FTZ R10, R8, R5, !PT ;  /* 0x00000005080a7209 */ /* 0x004fe40007810000 */
[----:B------:R2:W3:Y:S04]  /*2610*/  SHFL.IDX PT, R5, R0, RZ, 0x1c1f ;  /* 0x001c1fff00057589 */ /* 0x0004e800000e0000 */
[----:B------:R-:W4:Y:S01]  /*2620*/  SHFL.BFLY PT, R11, R10, 0x1, 0x1f ;  /* 0x0c201f000a0b7f89 */ /* 0x000f2200000e0000 */
[----:B--2---:R-:W-:Y:S01]  /*2630*/  IMAD.U32 R0, RZ, RZ, UR6 ;  /* 0x00000006ff007e24 */ /* 0x004fe2000f8e00ff */
[----:B---3--:R-:W-:-:S02]  /*2640*/  VIADDMNMX R5, R5, R6, R3, PT ;  /* 0x0000000605057246 */ /* 0x008fc40003800103 */
[----:B----4-:R-:W-:Y:S02]  /*2650*/  FMNMX.FTZ R4, R10, R11, !PT ;  /* 0x0000000b0a047209 */ /* 0x010fe40007810000 */
[C---:B------:R-:W-:Y:S02]  /*2660*/  ISETP.GT.AND P4, PT, R5.reuse, 0x1, PT ;  /* 0x000000010500780c */ /* 0x040fe40003f84270 */
[C---:B------:R-:W-:Y:S01]  /*2670*/  FSETP.NEU.FTZ.AND P3, PT, R4.reuse, -INF , PT ;  /* 0xff8000000400780b */ /* 0x040fe20003f7d000 */
[----:B------:R-:W-:Y:S01]  /*2680*/  FMUL.FTZ R11, R4, R0 ;  /* 0x00000000040b7220 */ /* 0x000fe20000410000 */
[----:B------:R-:W-:Y:S02]  /*2690*/  ISETP.GT.AND P5, PT, R5, 0x8, PT ;  /* 0x000000080500780c */ /* 0x000fe40003fa4270 */
[----:B------:R-:W-:Y:S02]  /*26a0*/  FSEL R25, R25, -INF , P4 ;  /* 0xff80000019197808 */ /* 0x000fe40002000000 */
[----:B------:R-:W-:-:S02]  /*26b0*/  FSEL R42, R11, RZ, P3 ;  /* 0x000000ff0b2a7208 */ /* 0x000fc40001800000 */
[C---:B------:R-:W-:Y:S02]  /*26c0*/  ISETP.GT.AND P3, PT, R5.reuse, RZ, PT ;  /* 0x000000ff0500720c */ /* 0x040fe40003f64270 */
[----:B------:R-:W-:Y:S01]  /*26d0*/  ISETP.GT.AND P4, PT, R5, 0x10, PT ;  /* 0x000000100500780c */ /* 0x000fe20003f84270 */
        /* <DEDUP_REMOVED lines=8> */
[--C-:B------:R-:W-:Y:S01]  /*2760*/  FFMA.FTZ R8, R31, R0, -R42.reuse ;  /* 0x000000001f087223 */ /* 0x100fe2000001082a */
[----:B------:R-:W-:Y:S01]  /*2770*/  FSEL R29, R29, -INF , P3 ;  /* 0xff8000001d1d7808 */ /* 0x000fe20001800000 */
[----:B------:R-:W-:Y:S01]  /*2780*/  MUFU.EX2 R6, R27 ;  /* 0x0000001b00067308 */ /* 0x000fe20000000800 */
[----:B------:R-:W-:Y:S01]  /*2790*/  FMNMX.FTZ R10, R9, R10, !PT ;  /* 0x0000000a090a7209 */ /* 0x000fe20007810000 */
[-CC-:B------:R-:W-:Y:S01]  /*27a0*/  FFMA.FTZ R35, R35, R0.reuse, -R42.reuse ;  /* 0x0000000023237223 */ /* 0x180fe2000001082a */
[----:B------:R-:W-:Y:S01]  /*27b0*/  ISETP.GT.AND P3, PT, R5, 0x11, PT ;  /* 0x000000110500780c */ /* 0x000fe20003f64270 */
[-CC-:B------:R-:W-:Y:S01]  /*27c0*/  FFMA.FTZ R39, R39, R0.reuse, -R42.reuse ;  /* 0x0000000027277223 */ /* 0x180fe2000001082a */
[----:B------:R-:W-:Y:S01]  /*27d0*/  FSEL R11, R32, -INF , P4 ;  /* 0xff800000200b7808 */ /* 0x000fe20002000000 */
[--C-:B------:R-:W-:Y:S01]  /*27e0*/  FFMA.FTZ R43, R43, R0, -R42.reuse ;  /* 0x000000002b2b7223 */ /* 0x100fe2000001082a */
        /* <DEDUP_REMOVED lines=31> */
[----:B------:R-:W3:Y:S01]  /*29e0*/  MUFU.EX2 R8, R8 ;  /* 0x0000000800087308 */ /* 0x000ee20000000800 */
[----:B------:R-:W-:Y:S01]  /*29f0*/  ISETP.GT.AND P3, PT, R5, 0x29, PT ;  /* 0x000000290500780c */ /* 0x000fe20003f64270 */
[-CC-:B------:R-:W-:Y:S01]  /*2a00*/  FFMA.FTZ R32, R67, R0.reuse, -R42.reuse ;  /* 0x0000000043207223 */ /* 0x180fe2000001082a */
[----:B------:R-:W-:Y:S01]  /*2a10*/  FSEL R21, R44, -INF , P4 ;  /* 0xff8000002c157808 */ /* 0x000fe20002000000 */
[--C-:B------:R-:W-:Y:S01]  /*2a20*/  FFMA.FTZ R163, R107, R0, -R42.reuse ;  /* 0x000000006ba37223 */ /* 0x100fe2000001082a */
[----:B------:R-:W-:Y:S01]  /*2a30*/  FMNMX.FTZ R14, R41, R12, !PT ;  /* 0x0000000c290e7209 */ /* 0x000fe20007810000 */
[----:B------:R-:W-:Y:S01]  /*2a40*/  FFMA.FTZ R34, R71, R0, -R42 ;  /* 0x0000000047227223 */ /* 0x000fe2000001082a */
[----:B------:R-:W-:Y:S01]  /*2a50*/  ISETP.GT.AND P4, PT, R5, 0x30, PT ;  /* 0x000000300500780c */ /* 0x000fe20003f84270 */
[----:B------:R4:W-:Y:S01]  /*2a60*/  MUFU.EX2 R12, R39 ;  /* 0x00000027000c7308 */ /* 0x0009e20000000800 */
[----:B------:R-:W-:Y:S01]  /*2a70*/  FSEL R45, R45, -INF , P3 ;  /* 0xff8000002d2d7808 */ /* 0x000fe20001800000 */
[----:B--2---:R-:W-:Y:S01]  /*2a80*/  FADD.FTZ R46, R181, R6 ;  /* 0x00000006b52e7221 */ /* 0x004fe20000010000 */
        /* <DEDUP_REMOVED lines=13> */
[----:B------:R-:W5:Y:S01]  /*2b60*/  MUFU.EX2 R179, R179 ;  /* 0x000000b300b37308 */ /* 0x000f620000000800 */
[----:B------:R-:W-:Y:S01]  /*2b70*/  ISETP.GT.AND P3, PT, R5, 0x39, PT ;  /* 0x000000390500780c */ /* 0x000fe20003f64270 */
[----:B------:R-:W-:Y:S01]  /*2b80*/  FFMA.FTZ R155, R115, R0, -R42 ;  /* 0x00000000739b7223 */ /* 0x000fe2000001082a */
[----:B------:R-:W-:-:S02]  /*2b90*/  FSEL R31, R52, -INF , P4 ;  /* 0xff800000341f7808 */ /* 0x000fc40002000000 */
[----:B------:R-:W-:Y:S02]  /*2ba0*/  CS2R R114, SRZ ;  /* 0x0000000000727805 */ /* 0x000fe4000001ff00 */
[----:B------:R-:W-:Y:S02]  /*2bb0*/  FMNMX.FTZ R20, R49, R14, !PT ;  /* 0x0000000e31147209 */ /* 0x000fe40007810000 */
[----:B------:R-:W-:Y:S02]  /*2bc0*/  CS2R R112, SRZ ;  /* 0x0000000000707805 */ /* 0x000fe4000001ff00 */
[----:B------:R-:W-:Y:S01]  /*2bd0*/  ISETP.GT.AND P4, PT, R5, 0x40, PT ;  /* 0x000000400500780c */ /* 0x000fe20003f84270 */
[----:B------:R0:W-:Y:S01]  /*2be0*/  MUFU.EX2 R14, R43 ;  /* 0x0000002b000e7308 */ /* 0x0001e20000000800 */
[----:B------:R-:W-:Y:S02]  /*2bf0*/  FSEL R53, R53, -INF , P3 ;  /* 0xff80000035357808 */ /* 0x000fe40001800000 */
[----:B------:R-:W-:-:S02]  /*2c00*/  CS2R R110, SRZ ;  /* 0x00000000006e7805 */ /* 0x000fc4000001ff00 */
[----:B------:R-:W-:Y:S02]  /*2c10*/  FMNMX.FTZ R20, R31, R20, !PT ;  /* 0x000000141f147209 */ /* 0x000fe40007810000 */
[----:B------:R-:W-:Y:S02]  /*2c20*/  CS2R R108, SRZ ;  /* 0x00000000006c7805 */ /* 0x000fe4000001ff00 */
[----:B------:R-:W-:Y:S02]  /*2c30*/  ISETP.GT.AND P3, PT, R5, 0x41, PT ;  /* 0x000000410500780c */ /* 0x000fe40003f64270 */
[----:B------:R-:W-:Y:S02]  /*2c40*/  CS2R R106, SRZ ;  /* 0x00000000006a7805 */ /* 0x000fe4000001ff00 */
[----:B------:R-:W-:Y:S01]  /*2c50*/  FSEL R35, R56, -INF , P4 ;  /* 0xff80000038237808 */ /* 0x000fe20002000000 */
[----:B------:R-:W-:Y:S01]  /*2c60*/  MUFU.EX2 R173, R173 ;  /* 0x000000ad00ad7308 */ /* 0x000fe20000000800 */
[----:B------:R-:W-:-:S02]  /*2c70*/  FMNMX.FTZ R20, R53, R20, !PT ;  /* 0x0000001435147209 */ /* 0x000fc40007810000 */
[----:B------:R-:W-:Y:S02]  /*2c80*/  CS2R R104, SRZ ;  /* 0x0000000000687805 */ /* 0x000fe4000001ff00 */
        /* <DEDUP_REMOVED lines=8> */
[----:B----4-:R-:W-:Y:S02]  /*2d10*/  FSEL R39, R60, -INF , P4 ;  /* 0xff8000003c277808 */ /* 0x010fe40002000000 */
[----:B------:R-:W-:Y:S02]  /*2d20*/  CS2R R92, SRZ ;  /* 0x00000000005c7805 */ /* 0x000fe4000001ff00 */
[----:B------:R-:W-:Y:S02]  /*2d30*/  FMNMX.FTZ R24, R57, R20, !PT ;  /* 0x0000001439187209 */ /* 0x000fe40007810000 */
[----:B------:R-:W-:Y:S02]  /*2d40*/  CS2R R90, SRZ ;  /* 0x00000000005a7805 */ /* 0x000fe4000001ff00 */
[----:B------:R-:W-:Y:S01]  /*2d50*/  ISETP.GT.AND P4, PT, R5, 0x50, PT ;  /* 0x000000500500780c */ /* 0x000fe20003f84270 */
[----:B------:R4:W-:Y:S01]  /*2d60*/  MUFU.EX2 R20, R47 ;  /* 0x0000002f00147308 */ /* 0x0009e20000000800 */
[----:B------:R-:W-:-:S02]  /*2d70*/  FSEL R61, R61, -INF , P3 ;  /* 0xff8000003d3d7808 */ /* 0x000fc40001800000 */
[----:B------:R-:W-:Y:S02]  /*2d80*/  FMNMX.FTZ R24, R39, R24, !PT ;  /* 0x0000001827187209 */ /* 0x000fe40007810000 */
[----:B------:R-:W-:Y:S02]  /*2d90*/  ISETP.GT.AND P3, PT, R5, 0x51, PT ;  /* 0x000000510500780c */ /* 0x000fe40003f64270 */
[----:B0-----:R-:W-:Y:S01]  /*2da0*/  FSEL R43, R64, -INF , P4 ;  /* 0xff800000402b7808 */ /* 0x001fe20002000000 */
[----:B------:R-:W-:Y:S01]  /*2db0*/  MUFU.EX2 R169, R169 ;  /* 0x000000a900a97308 */ /* 0x000fe20000000800 */
[----:B------:R-:W-:Y:S02]  /*2dc0*/  FMNMX.FTZ R24, R61, R24, !PT ;  /* 0x000000183d187209 */ /* 0x000fe40007810000 */
[----:B------:R-:W-:Y:S02]  /*2dd0*/  ISETP.GT.AND P4, PT, R5, 0x58, PT ;  /* 0x000000580500780c */ /* 0x000fe40003f84270 */
[----:B------:R-:W-:-:S02]  /*2de0*/  FSEL R65, R65, -INF , P3 ;  /* 0xff80000041417808 */ /* 0x000fc40001800000 */
[----:B------:R-:W-:Y:S01]  /*2df0*/  FMNMX.FTZ R24, R43, R24, !PT ;  /* 0x000000182b187209 */ /* 0x000fe20007810000 */
[----:B------:R-:W-:Y:S01]  /*2e00*/  MUFU.EX2 R171, R171 ;  /* 0x000000ab00ab7308 */ /* 0x000fe20000000800 */
[----:B------:R-:W-:Y:S02]  /*2e10*/  ISETP.GT.AND P3, PT, R5, 0x59, PT ;  /* 0x000000590500780c */ /* 0x000fe40003f64270 */
[----:B----4-:R-:W-:Y:S02]  /*2e20*/  FSEL R47, R68, -INF , P4 ;  /* 0xff800000442f7808 */ /* 0x010fe40002000000 */
[----:B------:R-:W-:Y:S02]  /*2e30*/  FMNMX.FTZ R26, R65, R24, !PT ;  /* 0x00000018411a7209 */ /* 0x000fe40007810000 */
[----:B------:R-:W-:Y:S01]  /*2e40*/  ISETP.GT.AND P4, PT, R5, 0x60, PT ;  /* 0x000000600500780c */ /* 0x000fe20003f84270 */
[----:B------:R-:W-:Y:S01]  /*2e50*/  MUFU.EX2 R24, R7 ;  /* 0x0000000700187308 */ /* 0x000fe20000000800 */
[----:B------:R-:W-:-:S02]  /*2e60*/  FSEL R69, R69, -INF , P3 ;  /* 0xff80000045457808 */ /* 0x000fc40001800000 */
[----:B------:R-:W-:Y:S02]  /*2e70*/  FMNMX.FTZ R26, R47, R26, !PT ;  /* 0x0000001a2f1a7209 */ /* 0x000fe40007810000 */
[----:B------:R-:W-:Y:S02]  /*2e80*/  ISETP.GT.AND P3, PT, R5, 0x61, PT ;  /* 0x000000610500780c */ /* 0x000fe40003f64270 */
[----:B------:R-:W-:Y:S01]  /*2e90*/  FSEL R51, R72, -INF , P4 ;  /* 0xff80000048337808 */ /* 0x000fe20002000000 */
[----:B------:R-:W-:Y:S01]  /*2ea0*/  MUFU.EX2 R165, R165 ;  /* 0x000000a500a57308 */ /* 0x000fe20000000800 */
[----:B------:R-:W-:Y:S02]  /*2eb0*/  FMNMX.FTZ R26, R69, R26, !PT ;  /* 0x0000001a451a7209 */ /* 0x000fe40007810000 */
[----:B------:R-:W-:Y:S02]  /*2ec0*/  ISETP.GT.AND P4, PT, R5, 0x68, PT ;  /* 0x000000680500780c */ /* 0x000fe40003f84270 */
[----:B------:R-:W-:-:S02]  /*2ed0*/  FSEL R73, R73, -INF , P3 ;  /* 0xff80000049497808 */ /* 0x000fc40001800000 */
        /* <DEDUP_REMOVED lines=13> */
[----:B0-----:R-:W-:Y:S02]  /*2fb0*/  CS2R R96, SRZ ;  /* 0x0000000000607805 */ /* 0x001fe4000001ff00 */
        /* <DEDUP_REMOVED lines=12> */
[--C-:B------:R-:W-:Y:S02]  /*3080*/  FFMA.FTZ R30, R63, R0, -R42.reuse ;  /* 0x000000003f1e7223 */ /* 0x100fe4000001082a */
[----:B------:R-:W-:Y:S01]  /*3090*/  MUFU.EX2 R163, R163 ;  /* 0x000000a300a37308 */ /* 0x000fe20000000800 */
[----:B0-----:R-:W-:Y:S01]  /*30a0*/  CS2R R100, SRZ ;  /* 0x0000000000647805 */ /* 0x001fe2000001ff00 */
        /* <DEDUP_REMOVED lines=14> */
[----:B------:R-:W-:-:S06]  /*3190*/  FMUL.FTZ R40, R7, R0 ;  /* 0x0000000007287220 */ /* 0x000fcc0000410000 */
[----:B------:R-:W-:Y:S01]  /*31a0*/  MUFU.EX2 R44, R83 ;  /* 0x00000053002c7308 */ /* 0x000fe20000000800 */
[----:B------:R-:W-:-:S05]  /*31b0*/  FSEL R40, R40, RZ, P3 ;  /* 0x000000ff28287208 */ /* 0x000fca0001800000 */
        /* <DEDUP_REMOVED lines=13> */
[----:B------:R-:W4:Y:S01]  /*3290*/  MUFU.EX2 R3, R3 ;  /* 0x0000000300037308 */ /* 0x000f220000000800 */
        /* <DEDUP_REMOVED lines=8> */
[----:B--2---:R-:W-:Y:S01]  /*3320*/  FADD.FTZ R25, R177, R46 ;  /* 0x0000002eb1197221 */ /* 0x004fe20000010000 */
[-CC-:B------:R-:W-:Y:S01]  /*3330*/  FFMA.FTZ R57, R57, R0.reuse, -R40.reuse ;  /* 0x0000000039397223 */ /* 0x180fe20000010828 */
[-CC-:B------:R-:W-:Y:S01]  /*3340*/  FFMA.FTZ R39, R39, R0.reuse, -R40.reuse ;  /* 0x0000000027277223 */ /* 0x180fe20000010828 */
[-CC-:B------:R-:W-:Y:S01]  /*3350*/  FFMA.FTZ R61, R61, R0.reuse, -R40.reuse ;  /* 0x000000003d3d7223 */ /* 0x180fe20000010828 */
[----:B------:R-:W-:Y:S01]  /*3360*/  FADD.FTZ R46, R10, R25 ;  /* 0x000000190a2e7221 */ /* 0x000fe20000010000 */
[-CC-:B------:R-:W-:Y:S01]  /*3370*/  FFMA.FTZ R43, R43, R0.reuse, -R40.reuse ;  /* 0x000000002b2b7223 */ /* 0x180fe20000010828 */
[-C--:B------:R-:W-:Y:S01]  /*3380*/  FFMA.FTZ R65, R65, R0.reuse, -R40 ;  /* 0x0000000041417223 */ /* 0x080fe20000010828 */
[----:B------:R2:W3:Y:S01]  /*3390*/  MUFU.EX2 R182, R29 ;  /* 0x0000001d00b67308 */ /* 0x0004e20000000800 */
[----:B-----5:R-:W-:Y:S01]  /*33a0*/  FADD.FTZ R25, R179, R46 ;  /* 0x0000002eb3197221 */ /* 0x020fe20000010000 */
[----:B----4-:R-:W-:Y:S01]  /*33b0*/  FADD.FTZ R46, R3, R180 ;  /* 0x000000b4032e7221 */ /* 0x010fe20000010000 */
[-CC-:B------:R-:W-:Y:S01]  /*33c0*/  FFMA.FTZ R47, R47, R0.reuse, -R40.reuse ;  /* 0x000000002f2f7223 */ /* 0x180fe20000010828 */
[----:B------:R-:W-:Y:S01]  /*33d0*/  F2FP.F16.F32.PACK_AB R183, R8, R183 ;  /* 0x000000b708b7723e */ /* 0x000fe200000000ff */
[----:B------:R-:W-:Y:S01]  /*33e0*/  FADD.FTZ R48, R12, R25 ;  /* 0x000000190c307221 */ /* 0x000fe20000010000 */
[-CC-:B------:R-:W-:Y:S01]  /*33f0*/  FFMA.FTZ R69, R69, R0.reuse, -R40.reuse ;  /* 0x0000000045457223 */ /* 0x180fe20000010828 */
[-C--:B------:R-:W-:Y:S01]  /*3400*/  FFMA.FTZ R51, R51, R0.reuse, -R40 ;  /* 0x0000000033337223 */ /* 0x080fe20000010828 */
[----:B------:R-:W4:Y:S01]  /*3410*/  MUFU.EX2 R11, R11 ;  /* 0x0000000b000b7308 */ /* 0x000f220000000800 */
[----:B0-----:R-:W-:Y:S01]  /*3420*/  FADD.FTZ R25, R9, R46 ;  /* 0x0000002e09197221 */ /* 0x001fe20000010000 */
[----:B--2---:R-:W-:Y:S01]  /*3430*/  FADD.FTZ R29, R173, R48 ;  /* 0x00000030ad1d7221 */ /* 0x004fe20000010000 */
[-CC-:B------:R-:W-:Y:S01]  /*3440*/  FFMA.FTZ R73, R73, R0.reuse, -R40.reuse ;  /* 0x0000000049497223 */ /* 0x180fe20000010828 */
[-CC-:B------:R-:W-:Y:S01]  /*3450*/  FFMA.FTZ R55, R55, R0.reuse, -R40.reuse ;  /* 0x0000000037377223 */ /* 0x180fe20000010828 */
[-CC-:B------:R-:W-:Y:S01]  /*3460*/  FFMA.FTZ R77, R77, R0.reuse, -R40.reuse ;  /* 0x000000004d4d7223 */ /* 0x180fe20000010828 */
[----:B------:R-:W-:Y:S01]  /*3470*/  FADD.FTZ R46, R14, R29 ;  /* 0x0000001d0e2e7221 */ /* 0x000fe20000010000 */
[-C--:B------:R-:W-:Y:S01]  /*3480*/  FFMA.FTZ R59, R59, R0.reuse, -R40 ;  /* 0x000000003b3b7223 */ /* 0x080fe20000010828 */
[----:B------:R0:W2:Y:S01]  /*3490*/  MUFU.EX2 R176, R33 ;  /* 0x0000002100b07308 */ /* 0x0000a20000000800 */
[----:B---3--:R-:W-:Y:S01]  /*34a0*/  FADD.FTZ R2, R182, R25 ;  /* 0x00000019b6027221 */ /* 0x008fe20000010000 */
[----:B------:R-:W-:Y:S01]  /*34b0*/  FADD.FTZ R29, R175, R46 ;  /* 0x0000002eaf1d7221 */ /* 0x000fe20000010000 */
[----:B------:R-:W-:Y:S01]  /*34c0*/  FFMA.FTZ R81, R81, R0, -R40 ;  /* 0x0000000051517223 */ /* 0x000fe20000010828 */
[----:B------:R-:W-:-:S02]  /*34d0*/  F2FP.F16.F32.PACK_AB R177, R10, R177 ;  /* 0x000000b10ab1723e */ /* 0x000fc400000000ff */
[----:B------:R-:W-:Y:S01]  /*34e0*/  FADD.FTZ R46, R20, R29 ;  /* 0x0000001d142e7221 */ /* 0x000fe20000010000 */
[----:B------:R-:W-:Y:S01]  /*34f0*/  F2FP.F16.F32.PACK_AB R180, R180, R3 ;  /* 0x00000003b4b4723e */ /* 0x000fe200000000ff */
[----:B------:R-:W3:Y:S01]  /*3500*/  MUFU.EX2 R13, R13 ;  /* 0x0000000d000d7308 */ /* 0x000ee20000000800 */
[----:B----4-:R-:W-:Y:S01]  /*3510*/  FADD.FTZ R25, R11, R2 ;  /* 0x000000020b197221 */ /* 0x010fe20000010000 */
[----:B------:R-:W-:Y:S01]  /*3520*/  FADD.FTZ R29, R169, R46 ;  /* 0x0000002ea91d7221 */ /* 0x000fe20000010000 */
[----:B0-----:R-:W-:Y:S01]  /*3530*/  IMAD.MOV.U32 R33, RZ, RZ, R18 ;  /* 0x000000ffff217224 */ /* 0x001fe200078e0012 */
[----:B------:R-:W-:Y:S02]  /*3540*/  F2FP.F16.F32.PACK_AB R182, R182, R9 ;  /* 0x00000009b6b6723e */ /* 0x000fe400000000ff */
[----:B------:R-:W-:Y:S01]  /*3550*/  FADD.FTZ R46, R24, R29 ;  /* 0x0000001d182e7221 */ /* 0x000fe20000010000 */
[----:B------:R-:W-:Y:S01]  /*3560*/  F2FP.F16.F32.PACK_AB R179, R12, R179 ;  /* 0x000000b30cb3723e */ /* 0x000fe200000000ff */
[----:B------:R0:W4:Y:S01]  /*3570*/  MUFU.EX2 R178, R37 ;  /* 0x0000002500b27308 */ /* 0x0001220000000800 */
[C---:B--2---:R-:W-:Y:S01]  /*3580*/  FADD.FTZ R2, R176.reuse, R25 ;  /* 0x00000019b0027221 */ /* 0x044fe20000010000 */
[----:B------:R-:W-:Y:S01]  /*3590*/  FADD.FTZ R29, R171, R46 ;  /* 0x0000002eab1d7221 */ /* 0x000fe20000010000 */
[----:B------:R-:W-:Y:S01]  /*35a0*/  F2FP.F16.F32.PACK_AB R176, R176, R11 ;  /* 0x0000000bb0b0723e */ /* 0x000fe200000000ff */
[----:B------:R-:W-:Y:S01]  /*35b0*/  VIADD R11, R88, 0xfffffffe ;  /* 0xfffffffe580b7836 */ /* 0x000fe20000000000 */
[----:B------:R-:W-:Y:S01]  /*35c0*/  F2FP.F16.F32.PACK_AB R173, R14, R173 ;  /* 0x000000ad0ead723e */ /* 0x000fe200000000ff */
[----:B------:R-:W-:Y:S01]  /*35d0*/  FADD.FTZ R46, R26, R29 ;  /* 0x0000001d1a2e7221 */ /* 0x000fe20000010000 */
[----:B------:R-:W-:Y:S01]  /*35e0*/  F2FP.F16.F32.PACK_AB R175, R20, R175 ;  /* 0x000000af14af723e */ /* 0x000fe200000000ff */
[----:B------:R-:W2:Y:S01]  /*35f0*/  MUFU.EX2 R15, R15 ;  /* 0x0000000f000f7308 */ /* 0x000ea20000000800 */
[----:B---3--:R-:W-:Y:S01]  /*3600*/  FADD.FTZ R25, R13, R2 ;  /* 0x000000020d197221 */ /* 0x008fe20000010000 */
[----:B------:R-:W-:Y:S01]  /*3610*/  FADD.FTZ R29, R165, R46 ;  /* 0x0000002ea51d7221 */ /* 0x000fe20000010000 */
[----:B0-----:R-:W0:Y:S01]  /*3620*/  @P2 LDC R37, c[0x0][0x44c] ;  /* 0x00011300ff252b82 */ /* 0x001e220000000800 */
[----:B------:R-:W-:-:S02]  /*3630*/  F2FP.F16.F32.PACK_AB R169, R24, R169 ;  /* 0x000000a918a9723e */ /* 0x000fc400000000ff */
[----:B------:R-:W-:Y:S01]  /*3640*/  CS2R R88, SRZ ;  /* 0x0000000000587805 */ /* 0x000fe2000001ff00 */
[----:B------:R-:W-:Y:S01]  /*3650*/  FADD.FTZ R46, R28, R29 ;  /* 0x0000001d1c2e7221 */ /* 0x000fe20000010000 */
[----:B------:R-:W-:Y:S01]  /*3660*/  F2FP.F16.F32.PACK_AB R171, R26, R171 ;  /* 0x000000ab1aab723e */ /* 0x000fe200000000ff */
[----:B------:R-:W3:Y:S01]  /*3670*/  MUFU.EX2 R172, R41 ;  /* 0x0000002900ac7308 */ /* 0x000ee20000000800 */
[----:B----4-:R-:W-:Y:S01]  /*3680*/  FADD.FTZ R2, R178, R25 ;  /* 0x00000019b2027221 */ /* 0x010fe20000010000 */
[----:B------:R-:W-:Y:S01]  /*3690*/  FADD.FTZ R29, R167, R46 ;  /* 0x0000002ea71d7221 */ /* 0x000fe20000010000 */
[----:B------:R-:W-:Y:S02]  /*36a0*/  F2FP.F16.F32.PACK_AB R165, R28, R165 ;  /* 0x000000a51ca5723e */ /* 0x000fe400000000ff */
[C---:B------:R-:W-:Y:S01]  /*36b0*/  F2FP.F16.F32.PACK_AB R167, R30.reuse, R167 ;  /* 0x000000a71ea7723e */ /* 0x040fe200000000ff */
[----:B------:R-:W-:Y:S01]  /*36c0*/  FADD.FTZ R48, R30, R29 ;  /* 0x0000001d1e307221 */ /* 0x000fe20000010000 */
[----:B------:R-:W-:Y:S01]  /*36d0*/  F2FP.F16.F32.PACK_AB R178, R178, R13 ;  /* 0x0000000db2b2723e */ /* 0x000fe200000000ff */
[----:B------:R-:W4:Y:S01]  /*36e0*/  MUFU.EX2 R21, R21 ;  /* 0x0000001500157308 */ /* 0x000f220000000800 */
[----:B--2---:R-:W-:-:S07]  /*36f0*/  FADD.FTZ R25, R15, R2 ;  /* 0x000000020f197221 */ /* 0x004fce0000010000 */
[----:B------:R-:W2:Y:S01]  /*3700*/  MUFU.EX2 R174, R45 ;  /* 0x0000002d00ae7308 */ /* 0x000ea20000000800 */
[C---:B---3--:R-:W-:Y:S01]  /*3710*/  FADD.FTZ R2, R172.reuse, R25 ;  /* 0x00000019ac027221 */ /* 0x048fe20000010000 */
[----:B------:R-:W-:Y:S01]  /*3720*/  F2FP.F16.F32.PACK_AB R172, R172, R15 ;  /* 0x0000000facac723e */ /* 0x000fe200000000ff */
[----:B0-----:R-:W-:-:S05]  /*3730*/  @P2 IMAD.HI.U32 R37, R18, R37, RZ ;  /* 0x0000002512252227 */ /* 0x001fca00078e00ff */
[----:B------:R-:W0:Y:S01]  /*3740*/  MUFU.EX2 R27, R27 ;  /* 0x0000001b001b7308 */ /* 0x000e220000000800 */
[----:B----4-:R-:W-:Y:S01]  /*3750*/  FADD.FTZ R25, R21, R2 ;  /* 0x0000000215197221 */ /* 0x010fe20000010000 */
[----:B-1----:R-:W-:-:S04]  /*3760*/  @P2 SHF.R.U32.HI R33, RZ, R50, R37 ;  /* 0x00000032ff212219 */ /* 0x002fc80000011625 */
[----:B------:R-:W-:Y:S02]  /*3770*/  IADD3 R33, R33, R16, -R17 ;  /* 0x0000001021217210 */ /* 0x000fe40007ffe811 */
[----:B------:R-:W1:Y:S01]  /*3780*/  MUFU.EX2 R168, R49 ;  /* 0x0000003100a87308 */ /* 0x000e620000000800 */
[C---:B--2---:R-:W-:Y:S01]  /*3790*/  FADD.FTZ R2, R174.reuse, R25 ;  /* 0x00000019ae027221 */ /* 0x044fe20000010000 */
[----:B------:R-:W-:Y:S02]  /*37a0*/  SHF.R.S32.HI R50, RZ, 0x1f, R33 ;  /* 0x0000001fff327819 */ /* 0x000fe40000011421 */
[----:B------:R-:W-:Y:S02]  /*37b0*/  F2FP.F16.F32.PACK_AB R174, R174, R21 ;  /* 0x00000015aeae723e */ /* 0x000fe400000000ff */
[----:B------:R-:W-:Y:S02]  /*37c0*/  LEA.HI R50, R50, R33, RZ, 0x7 ;  /* 0x0000002132327211 */ /* 0x000fe400078f38ff */
[----:B------:R-:W2:Y:S01]  /*37d0*/  MUFU.EX2 R31, R31 ;  /* 0x0000001f001f7308 */ /* 0x000ea20000000800 */
[----:B0-----:R-:W-:Y:S01]  /*37e0*/  FADD.FTZ R25, R27, R2 ;  /* 0x000000021b197221 */ /* 0x001fe20000010000 */
[-C--:B------:R-:W-:Y:S01]  /*37f0*/  FFMA.FTZ R2, R5, R0.reuse, -R40 ;  /* 0x0000000005027223 */ /* 0x080fe20000010828 */
[----:B------:R-:W-:Y:S01]  /*3800*/  SHF.R.S32.HI R10, RZ, 0x7, R50 ;  /* 0x00000007ff0a7819 */ /* 0x000fe20000011432 */
[----:B------:R-:W-:-:S03]  /*3810*/  FFMA.FTZ R40, R85, R0, -R40 ;  /* 0x0000000055287223 */ /* 0x000fc60000010828 */
[----:B------:R-:W-:Y:S01]  /*3820*/  VIMNMX R10, RZ, R10, !PT ;  /* 0x0000000aff0a7248 */ /* 0x000fe20007fe0100 */
[----:B------:R-:W0:Y:S01]  /*3830*/  MUFU.EX2 R170, R53 ;  /* 0x0000003500aa7308 */ /* 0x000e220000000800 */
[----:B-1----:R-:W-:Y:S01]  /*3840*/  FADD.FTZ R46, R168, R25 ;  /* 0x00000019a82e7221 */ /* 0x002fe20000010000 */
[----:B------:R-:W-:Y:S01]  /*3850*/  FADD.FTZ R25, R161, R48 ;  /* 0x00000030a1197221 */ /* 0x000fe20000010000 */
[----:B------:R-:W-:Y:S02]  /*3860*/  ISETP.GE.AND P3, PT, R11, R10, PT ;  /* 0x0000000a0b00720c */ /* 0x000fe40003f66270 */
[C---:B------:R-:W-:Y:S01]  /*3870*/  F2FP.F16.F32.PACK_AB R161, R32.reuse, R161 ;  /* 0x000000a120a1723e */ /* 0x040fe200000000ff */
[----:B------:R-:W-:Y:S01]  /*3880*/  FADD.FTZ R48, R32, R25 ;  /* 0x0000001920307221 */ /* 0x000fe20000010000 */
[----:B------:R-:W-:Y:S01]  /*3890*/  F2FP.F16.F32.PACK_AB R168, R168, R27 ;  /* 0x0000001ba8a8723e */ /* 0x000fe200000000ff */
[----:B------:R-:W1:Y:S01]  /*38a0*/  MUFU.EX2 R35, R35 ;  /* 0x0000002300237308 */ /* 0x000e620000000800 */
[----:B--2---:R-:W-:Y:S01]  /*38b0*/  FADD.FTZ R5, R31, R46 ;  /* 0x0000002e1f057221 */ /* 0x004fe20000010000 */
[----:B------:R-:W-:Y:S01]  /*38c0*/  FADD.FTZ R25, R163, R48 ;  /* 0x00000030a3197221 */ /* 0x000fe20000010000 */
[----:B------:R-:W-:-:S03]  /*38d0*/  F2FP.F16.F32.PACK_AB R163, R34, R163 ;  /* 0x000000a322a3723e */ /* 0x000fc600000000ff */
[----:B------:R-:W-:Y:S02]  /*38e0*/  FADD.FTZ R8, R34, R25 ;  /* 0x0000001922087221 */ /* 0x000fe40000010000 */
        /* <DEDUP_REMOVED lines=51> */
[----:B------:R-:W-:-:S03]  /*3c20*/  F2FP.F16.F32.PACK_AB R152, R152, R59 ;  /* 0x0000003b9898723e */ /* 0x000fc600000000ff */
[----:B--2---:R-:W-:-:S04]  /*3c30*/  FADD.FTZ R6, R2, R9 ;  /* 0x0000000902067221 */ /* 0x004fc80000010000 */
        /* <DEDUP_REMOVED lines=9> */
[----:B------:R-:W-:Y:S02]  /*3cd0*/  IMAD.MOV.U32 R2, RZ, RZ, 0x3f800000 ;  /* 0x3f800000ff027424 */ /* 0x000fe400078e00ff */
[----:B------:R-:W-:-:S07]  /*3ce0*/  IMAD.MOV.U32 R151, RZ, RZ, RZ ;  /* 0x000000ffff977224 */ /* 0x000fce00078e00ff */
.L_x_2470:
[----:B------:R-:W-:-:S04]  /*3cf0*/  UIADD3 UR6, UR59, 0x1, URZ ;  /* 0x000000013b067890 */ /* 0x000fc8000fffe03f */
[----:B------:R-:W-:-:S04]  /*3d00*/  UISETP.NE.AND UP0, UPT, UR6, 0x2, UPT ;  /* 0x000000020600788c */ /* 0x000fc8000bf05270 */
[----:B------:R-:W-:Y:S02]  /*3d10*/  USEL UR38, URZ, 0x1, UP0 ;  /* 0x000000013f267887 */ /* 0x000fe40008000000 */
[----:B------:R-:W-:Y:S02]  /*3d20*/  USEL UR36, UR6, URZ, UP0 ;  /* 0x0000003f06247287 */ /* 0x000fe40008000000 */
[----:B------:R-:W-:Y:S01]  /*3d30*/  ULOP3.LUT UR38, UR60, UR38, URZ, 0x3c, !UPT ;  /* 0x000000263c267292 */ /* 0x000fe2000f8e3c3f */
[----:B------:R-:W-:Y:S11]  /*3d40*/  @!P0 BRA `(.L_x_2462) ;  /* 0x0000000000048947 */ /* 0x000ff60003800000 */
[----:B------:R-:W-:Y:S01]  /*3d50*/  BPT.TRAP 0x1 ;  /* 0x000000040000795c */ /* 0x000fe20000300000 */
.L_x_2462:
[----:B------:R-:W-:Y:S01]  /*3d60*/  ULEA UR58, UR36, UR37, 0x3 ;  /* 0x00000025243a7291 */ /* 0x000fe2000f8e183f */
[----:B------:R-:W-:-:S05]  /*3d70*/  IMAD.U32 R0, RZ, RZ, UR38 ;  /* 0x00000026ff007e24 */ /* 0x000fca000f8e00ff */
[----:B------:R-:W-:-:S04]  /*3d80*/  SHF.L.U32 R0, R0, 0x1f, RZ ;  /* 0x0000001f00007819 */ /* 0x000fc800000006ff */
[----:B------:R0:W1:Y:S01]  /*3d90*/  SYNCS.PHASECHK.TRANS64.TRYWAIT P3, [UR58+0x34830], R0 ;  /* 0x03483000ff0075a7 */ /* 0x000062000806017a */
[----:B------:R-:W-:Y:S05]  /*3da0*/  @!P0 BRA `(.L_x_2463) ;  /* 0x0000000000048947 */ /* 0x000fea0003800000 */
[----:B------:R-:W-:Y:S01]  /*3db0*/  BPT.TRAP 0x1 ;  /* 0x000000040000795c */ /* 0x000fe20000300000 */
.L_x_2463:
[----:B-1----:R-:W-:Y:S05]  /*3dc0*/  @P3 BRA `(.L_x_2464) ;  /* 0x0000000000083947 */ /* 0x002fea0003800000 */
[----:B------:R-:W1:Y:S02]  /*3dd0*/  SYNCS.PHASECHK.TRANS64.TRYWAIT P3, [UR58+0x34830], R0 ;  /* 0x03483000ff0075a7 */ /* 0x000e64000806017a */
[----:B-1----:R-:W-:Y:S05]  /*3de0*/  @!P3 BRA `(.L_x_2465) ;  /* 0x000000dc0044b947 */ /* 0x002fea0003800000 */
.L_x_2464:
[----:B------:R-:W-:Y:S01]  /*3df0*/  UIMAD UR54, UR36, 0xc00, UR39 ;  /* 0x00000c00243678a4 */ /* 0x000fe2000f8e0227 */
[----:B------:R-:W-:Y:S01]  /*3e00*/  WARPGROUP.ARRIVE ;  /* 0x00000000000079c5 */ /* 0x000fe20000000000 */
[----:B------:R-:W-:Y:S01]  /*3e10*/  UMOV UR55, 0x40000040 ;  /* 0x4000004000377882 */ /* 0x000fe20000000000 */
[----:B------:R-:W-:Y:S01]  /*3e20*/  UMOV UR7, 0x40000040 ;  /* 0x4000004000077882 */ /* 0x000fe20000000000 */
[----:B------:R-:W-:Y:S01]  /*3e30*/  UIADD3 UR6, UR54, 0x2, URZ ;  /* 0x0000000236067890 */ /* 0x000fe2000fffe03f */
[-C--:B------:R-:W-:Y:S01]  /*3e40*/  FMUL.FTZ R88, R88, R3.reuse ;  /* 0x0000000358587220 */ /* 0x080fe20000410000 */
[----:B------:R-:W-:Y:S01]  /*3e50*/  UIADD3 UR10, UR54, 0x4, URZ ;  /* 0x00000004360a7890 */ /* 0x000fe2000fffe03f */
[-C--:B------:R-:W-:Y:S01]  /*3e60*/  FMUL.FTZ R89, R89, R3.reuse ;  /* 0x0000000359597220 */ /* 0x080fe20000410000 */
[----:B------:R-:W-:Y:S01]  /*3e70*/  UMOV UR11, 0x40000040 ;  /* 0x40000040000b7882 */ /* 0x000fe20000000000 */
[----:B------:R-:W-:Y:S01]  /*3e80*/  HGMMA.64x128x16.F32 R24, gdesc[UR52], RZ, !UPT, gsb0 ;  /* 0x01e00000341879f0 */ /* 0x000fe2000c0008ff */
        /* <DEDUP_REMOVED lines=116> */
.L_x_2466:
[----:B------:R-:W-:Y:S01]  /*45d0*/  ULEA UR7, UR59, UR37, 0x3 ;  /* 0x000000253b077291 */ /* 0x000fe2000f8e183f */
[----:B01----:R-:W-:-:S05]  /*45e0*/  IMAD.U32 R0, RZ, RZ, UR60 ;  /* 0x0000003cff007e24 */ /* 0x003fca000f8e00ff */
[----:B------:R-:W-:-:S04]  /*45f0*/  SHF.L.U32 R0, R0, 0x1f, RZ ;  /* 0x0000001f00007819 */ /* 0x000fc800000006ff */
[----:B------:R0:W1:Y:S01]  /*4600*/  SYNCS.PHASECHK.TRANS64.TRYWAIT P3, [UR7+0x34850], R0 ;  /* 0x03485000ff0075a7 */ /* 0x0000620008060147 */
[----:B------:R-:W-:Y:S05]  /*4610*/  @!P0 BRA `(.L_x_2467) ;  /* 0x0000000000048947 */ /* 0x000fea0003800000 */
[----:B------:R-:W-:Y:S01]  /*4620*/  BPT.TRAP 0x1 ;  /* 0x000000040000795c */ /* 0x000fe20000300000 */
.L_x_2467:
[----:B-1----:R-:W-:Y:S05]  /*4630*/  @P3 BRA `(.L_x_2468) ;  /* 0x0000000000083947 */ /* 0x002fea0003800000 */
[----:B------:R-:W1:Y:S02]  /*4640*/  SYNCS.PHASECHK.TRANS64.TRYWAIT P3, [UR7+0x34850], R0 ;  /* 0x03485000ff0075a7 */ /* 0x000e640008060147 */
[----:B-1----:R-:W-:Y:S05]  /*4650*/  @!P3 BRA `(.L_x_2469) ;  /* 0x000000d40040b947 */ /* 0x002fea0003800000 */
.L_x_2468:
[----:B------:R-:W-:Y:S01]  /*4660*/  UIADD3 UR6, UR37, 0x400, URZ ;  /* 0x0000040025067890 */ /* 0x000fe2000fffe03f */
[----:B------:R-:W-:Y:S01]  /*4670*/  WARPGROUP.ARRIVE ;  /* 0x00000000000079c5 */ /* 0x000fe20000000000 */
[----:B------:R-:W-:Y:S01]  /*4680*/  UMOV UR11, 0x40000040 ;  /* 0x40000040000b7882 */ /* 0x000fe20000000000 */
[----:B-1----:R-:W1:Y:S01]  /*4690*/  @P2 LDC R3, c[0x0][0x44c] ;  /* 0x00011300ff032b82 */ /* 0x002e620000000800 */
[----:B------:R-:W-:Y:S01]  /*46a0*/  USHF.R.U32.HI UR6, URZ, 0x4, UR6 ;  /* 0x000000043f067899 */ /* 0x000fe20008011606 */
[----:B------:R-:W-:Y:S01]  /*46b0*/  IMAD.IADD R2, R184, 0x1, R18 ;  /* 0x00000001b8027824 */ /* 0x000fe200078e0212 */
[----:B------:R-:W-:Y:S02]  /*46c0*/  UMOV UR60, UR38 ;  /* 0x00000026003c7c82 */ /* 0x000fe40008000000 */
[----:B------:R-:W-:-:S03]  /*46d0*/  ULOP3.LUT UR6, UR6, 0x3fff, URZ, 0xc0, !UPT ;  /* 0x00003fff06067892 */ /* 0x000fc6000f8ec03f */
[----:B0-----:R-:W0:Y:S01]  /*46e0*/  @P2 LDC R0, c[0x0][0x450] ;  /* 0x00011400ff002b82 */ /* 0x001e220000000800 */
[----:B------:R-:W-:-:S04]  /*46f0*/  ULOP3.LUT UR6, UR6, 0x4000000, URZ, 0xfc, !UPT ;  /* 0x0400000006067892 */ /* 0x000fc8000f8efc3f */
[----:B------:R-:W-:-:S03]  /*4700*/  ULEA UR6, UR59, UR6, 0xb ;  /* 0x000000063b067291 */ /* 0x000fc6000f8e583f */
[----:B------:R-:W-:-:S04]  /*4710*/  UMOV UR59, UR36 ;  /* 0x00000024003b7c82 */ /* 0x000fc80008000000 */
[----:B------:R-:W-:Y:S02]  /*4720*/  UMOV UR10, UR6 ;  /* 0x00000006000a7c82 */ /* 0x000fe40008000000 */
[----:B------:R-:W-:Y:S01]  /*4730*/  HGMMA.64x128x16.F32 R88, R180, gdesc[UR8].tnspB, R88, gsb0 ;  /* 0x41e00008b4587df0 */ /* 0x000fe20008000858 */
[----:B------:R-:W-:Y:S01]  /*4740*/  UIADD3 UR10, UR6, 0x80, URZ ;  /* 0x00000080060a7890 */ /* 0x000fe2000fffe03f */
[----:B-1----:R-:W-:Y:S01]  /*4750*/  @P2 IMAD.HI.U32 R3, R2, R3, RZ ;  /* 0x0000000302032227 */ /* 0x002fe200078e00ff */
[----:B------:R-:W-:-:S04]  /*4760*/  UMOV UR11, 0x40000040 ;  /* 0x40000040000b7882 */ /* 0x000fc80000000000 */
[----:B0-----:R-:W-:Y:S01]  /*4770*/  @P2 SHF.R.U32.HI R2, RZ, R0, R3 ;  /* 0x00000000ff022219 */ /* 0x001fe20000011603 */
[----:B------:R-:W-:-:S04]  /*4780*/  IMAD.MOV.U32 R0, RZ, RZ, -0x80 ;  /* 0xffffff80ff007424 */ /* 0x000fc800078e00ff */
[----:B------:R-:W0:Y:S01]  /*4790*/  SHFL.IDX PT, R3, R2, 0x1, 0x1c1f ;  /* 0x003c1f0002037f89 */ /* 0x000e2200000e0000 */
[----:B------:R-:W-:-:S04]  /*47a0*/  IMAD R0, R11, R0, 0x1 ;  /* 0x000000010b007424 */ /* 0x000fc800078e0200 */
[----:B------:R-:W-:-:S05]  /*47b0*/  IMAD R0, R23, -0x2, R0 ;  /* 0xfffffffe17007824 */ /* 0x000fca00078e0200 */
[----:B------:R-:W-:-:S05]  /*47c0*/  IADD3 R12, -R17, R0, R16 ;  /* 0x00000000110c7210 */ /* 0x000fca0007ffe110 */
[----:B0-----:R-:W-:-:S05]  /*47d0*/  IMAD.IADD R0, R12, 0x1, R3 ;  /* 0x000000010c007824 */ /* 0x001fca00078e0203 */
        /* <DEDUP_REMOVED lines=65> */
[----:B------:R-:W-:Y:S01]  /*4bf0*/  FMNMX.FTZ R4, R51, R4, !PT ;  /* 0x0000000433047209 */ /* 0x000fe20007810000 */
[----:B------:R-:W-:Y:S01]  /*4c00*/  UMOV UR7, 0x40000040 ;  /* 0x4000004000077882 */ /* 0x000fe20000000000 */
        /* <DEDUP_REMOVED lines=57> */
[----:B------:R-:W-:Y:S01]  /*4fa0*/  UMOV UR11, 0x40000040 ;  /* 0x40000040000b7882 */ /* 0x000fe20000000000 */
[----:B------:R-:W-:Y:S01]  /*4fb0*/  UIADD3 UR6, UR6, 0x380, URZ ;  /* 0x0000038006067890 */ /* 0x000fe2000fffe03f */
[----:B-1----:R-:W-:-:S02]  /*4fc0*/  FMNMX.FTZ R20, R14, R165, !PT ;  /* 0x000000a50e147209 */ /* 0x002fc40007810000 */
[----:B------:R-:W1:Y:S04]  /*4fd0*/  SHFL.IDX PT, R165, R2, RZ, 0x1c1f ;  /* 0x001c1fff02a57589 */ /* 0x000e6800000e0000 */
[----:B------:R-:W2:Y:S01]  /*4fe0*/  SHFL.BFLY PT, R167, R20, 0x1, 0x1f ;  /* 0x0c201f0014a77f89 */ /* 0x000ea200000e0000 */
[----:B-1----:R-:W-:Y:S01]  /*4ff0*/  IMAD.IADD R30, R12, 0x1, R165 ;  /* 0x000000010c1e7824 */ /* 0x002fe200078e02a5 */
[----:B--2---:R-:W-:-:S04]  /*5000*/  FMNMX.FTZ R4, R20, R167, !PT ;  /* 0x000000a714047209 */ /* 0x004fc80007810000 */
[C---:B------:R-:W-:Y:S02]  /*5010*/  ISETP.GT.AND P4, PT, R30.reuse, RZ, PT ;  /* 0x000000ff1e00720c */ /* 0x040fe40003f84270 */
[----:B------:R-:W-:Y:S01]  /*5020*/  ISETP.GT.AND P5, PT, R30, 0x1, PT ;  /* 0x000000011e00780c */ /* 0x000fe20003fa4270 */
[----:B0-----:R-:W-:Y:S01]  /*5030*/  FMUL.FTZ R26, R4, R0 ;  /* 0x00000000041a7220 */ /* 0x001fe20000410000 */
        /* <DEDUP_REMOVED lines=8> */
[----:B------:R-:W-:Y:S02]  /*50c0*/  FSETP.NEU.FTZ.AND P3, PT, R4, -INF , PT ;  /* 0xff8000000400780b */ /* 0x000fe40003f7d000 */
[----:B------:R-:W-:-:S02]  /*50d0*/  FSEL R33, R33, -INF , P5 ;  /* 0xff80000021217808 */ /* 0x000fc40002800000 */
[----:B------:R-:W-:Y:S02]  /*50e0*/  ISETP.GT.AND P5, PT, R30, 0x19, PT ;  /* 0x000000191e00780c */ /* 0x000fe40003fa4270 */
[----:B------:R-:W-:Y:S02]  /*50f0*/  FSEL R12, R26, RZ, P3 ;  /* 0x000000ff1a0c7208 */ /* 0x000fe40001800000 */
[----:B------:R-:W-:Y:S02]  /*5100*/  FSEL R37, R37, -INF , P5 ;  /* 0xff80000025257808 */ /* 0x000fe40002800000 */
[C---:B------:R-:W-:Y:S01]  /*5110*/  ISETP.GT.AND P5, PT, R30.reuse, 0x21, PT ;  /* 0x000000211e00780c */ /* 0x040fe20003fa4270 */
[-CC-:B------:R-:W-:Y:S01]  /*5120*/  FFMA.FTZ R201, R201, R0.reuse, -R12.reuse ;  /* 0x00000000c9c97223 */ /* 0x180fe2000001080c */
[-CC-:B------:R-:W-:Y:S01]  /*5130*/  FFMA.FTZ R14, R203, R0.reuse, -R12.reuse ;  /* 0x00000000cb0e7223 */ /* 0x180fe2000001080c */
[-CC-:B------:R-:W-:Y:S01]  /*5140*/  FFMA.FTZ R34, R171, R0.reuse, -R12.reuse ;  /* 0x00000000ab227223 */ /* 0x180fe2000001080c */
[----:B------:R-:W-:Y:S01]  /*5150*/  FSEL R41, R41, -INF , P5 ;  /* 0xff80000029297808 */ /* 0x000fe20002800000 */
[-CC-:B------:R-:W-:Y:S01]  /*5160*/  FFMA.FTZ R175, R175, R0.reuse, -R12.reuse ;  /* 0x00000000afaf7223 */ /* 0x180fe2000001080c */
[----:B------:R-:W-:Y:S01]  /*5170*/  ISETP.GT.AND P5, PT, R30, 0x29, PT ;  /* 0x000000291e00780c */ /* 0x000fe20003fa4270 */
[-CC-:B------:R-:W-:Y:S01]  /*5180*/  FFMA.FTZ R38, R3, R0.reuse, -R12.reuse ;  /* 0x0000000003267223 */ /* 0x180fe2000001080c */
[----:B------:R-:W-:Y:S01]  /*5190*/  FSEL R3, R4, RZ, P3 ;  /* 0x000000ff04037208 */ /* 0x000fe20001800000 */
[-CC-:B------:R-:W-:Y:S01]  /*51a0*/  FFMA.FTZ R181, R181, R0.reuse, -R12.reuse ;  /* 0x00000000b5b57223 */ /* 0x180fe2000001080c */
[----:B------:R-:W-:Y:S01]  /*51b0*/  FSEL R45, R45, -INF , P5 ;  /* 0xff8000002d2d7808 */ /* 0x000fe20002800000 */
[-C--:B------:R-:W-:Y:S01]  /*51c0*/  FFMA.FTZ R183, R183, R0.reuse, -R12 ;  /* 0x00000000b7b77223 */ /* 0x080fe2000001080c */
[C---:B------:R-:W-:Y:S01]  /*51d0*/  ISETP.GT.AND P5, PT, R30.reuse, 0x31, PT ;  /* 0x000000311e00780c */ /* 0x040fe20003fa4270 */
[----:B------:R-:W-:Y:S01]  /*51e0*/  FADD.FTZ R3, -R3, R8 ;  /* 0x0000000803037221 */ /* 0x000fe20000010100 */
[----:B------:R-:W-:Y:S01]  /*51f0*/  IMAD.U32 R8, RZ, RZ, UR58 ;  /* 0x0000003aff087e24 */ /* 0x000fe2000f8e00ff */
[----:B------:R-:W-:Y:S01]  /*5200*/  MUFU.EX2 R181, R181 ;  /* 0x000000b500b57308 */ /* 0x000fe20000000800 */
[----:B------:R-:W-:Y:S01]  /*5210*/  FSEL R49, R49, -INF , P5 ;  /* 0xff80000031317808 */ /* 0x000fe20002800000 */
[----:B------:R-:W-:Y:S01]  /*5220*/  FFMA.FTZ R177, R177, R0, -R12 ;  /* 0x00000000b1b17223 */ /* 0x000fe2000001080c */
[----:B------:R-:W-:Y:S01]  /*5230*/  ISETP.GT.AND P5, PT, R30, 0x39, PT ;  /* 0x000000391e00780c */ /* 0x000fe20003fa4270 */
[----:B------:R-:W-:-:S02]  /*5240*/  @!P1 VIADD R8, R8, 0x34840 ;  /* 0x0003484008089836 */ /* 0x000fc40000000000 */
[-CC-:B------:R-:W-:Y:S01]  /*5250*/  FFMA.FTZ R179, R179, R0.reuse, -R12.reuse ;  /* 0x00000000b3b37223 */ /* 0x180fe2000001080c */
[-CC-:B------:R-:W-:Y:S01]  /*5260*/  FFMA.FTZ R173, R173, R0.reuse, -R12.reuse ;  /* 0x00000000adad7223 */ /* 0x180fe2000001080c */
[----:B------:R-:W-:Y:S01]  /*5270*/  FSEL R53, R53, -INF , P5 ;  /* 0xff80000035357808 */ /* 0x000fe20002800000 */
[----:B------:R-:W-:Y:S01]  /*5280*/  MUFU.EX2 R14, R14 ;  /* 0x0000000e000e7308 */ /* 0x000fe20000000800 */
[C---:B------:R-:W-:Y:S01]  /*5290*/  ISETP.GT.AND P5, PT, R30.reuse, 0x41, PT ;  /* 0x000000411e00780c */ /* 0x040fe20003fa4270 */
[-C--:B------:R-:W-:Y:S01]  /*52a0*/  FFMA.FTZ R51, R51, R0.reuse, -R12 ;  /* 0x0000000033337223 */ /* 0x080fe2000001080c */
[----:B------:R-:W-:Y:S01]  /*52b0*/  @!P1 PRMT R8, RZ, 0x654, R8 ;  /* 0x00000654ff089816 */ /* 0x000fe20000000008 */
        /* <DEDUP_REMOVED lines=9> */
[C---:B------:R-:W-:Y:S01]  /*5350*/  ISETP.GT.AND P5, PT, R30.reuse, 0x51, PT ;  /* 0x000000511e00780c */ /* 0x040fe20003fa4270 */
[-CC-:B------:R-:W-:Y:S01]  /*5360*/  FFMA.FTZ R31, R31, R0.reuse, -R12.reuse ;  /* 0x000000001f1f7223 */ /* 0x180fe2000001080c */
[-CC-:B------:R-:W-:Y:S01]  /*5370*/  FFMA.FTZ R46, R79, R0.reuse, -R12.reuse ;  /* 0x000000004f2e7223 */ /* 0x180fe2000001080c */
[----:B------:R-:W-:Y:S01]  /*5380*/  MUFU.EX2 R177, R177 ;  /* 0x000000b100b17308 */ /* 0x000fe20000000800 */
[----:B------:R-:W-:Y:S01]  /*5390*/  FSEL R65, R65, -INF , P5 ;  /* 0xff80000041417808 */ /* 0x000fe20002800000 */
[-CC-:B------:R-:W-:Y:S01]  /*53a0*/  FFMA.FTZ R35, R35, R0.reuse, -R12.reuse ;  /* 0x0000000023237223 */ /* 0x180fe2000001080c */
[C---:B------:R-:W-:Y:S01]  /*53b0*/  ISETP.GT.AND P5, PT, R30.reuse, 0x59, PT ;  /* 0x000000591e00780c */ /* 0x040fe20003fa4270 */
[----:B------:R-:W-:Y:S01]  /*53c0*/  FFMA.FTZ R39, R39, R0, -R12 ;  /* 0x0000000027277223 */ /* 0x000fe2000001080c */
[C---:B------:R-:W-:Y:S01]  /*53d0*/  ISETP.GT.AND P3, PT, R11.reuse, R10, PT ;  /* 0x0000000a0b00720c */ /* 0x040fe20003f64270 */
[----:B------:R-:W-:Y:S01]  /*53e0*/  VIADD R11, R11, 0xffffffff ;  /* 0xffffffff0b0b7836 */ /* 0x000fe20000000000 */
[----:B------:R-:W-:Y:S01]  /*53f0*/  FSEL R69, R69, -INF , P5 ;  /* 0xff80000045457808 */ /* 0x000fe20002800000 */
[----:B------:R-:W-:Y:S01]  /*5400*/  MUFU.EX2 R179, R179 ;  /* 0x000000b300b37308 */ /* 0x000fe20000000800 */
[----:B------:R-:W-:-:S04]  /*5410*/  ISETP.GT.AND P5, PT, R30, 0x61, PT ;  /* 0x000000611e00780c */ /* 0x000fc80003fa4270 */
[----:B------:R-:W-:Y:S02]  /*5420*/  FSEL R73, R73, -INF , P5 ;  /* 0xff80000049497808 */ /* 0x000fe40002800000 */
[C---:B------:R-:W-:Y:S01]  /*5430*/  ISETP.GT.AND P5, PT, R30.reuse, 0x69, PT ;  /* 0x000000691e00780c */ /* 0x040fe20003fa4270 */
[----:B------:R-:W-:Y:S03]  /*5440*/  MUFU.EX2 R173, R173 ;  /* 0x000000ad00ad7308 */ /* 0x000fe60000000800 */
[----:B------:R-:W-:Y:S02]  /*5450*/  FSEL R77, R77, -INF , P5 ;  /* 0xff8000004d4d7808 */ /* 0x000fe40002800000 */
[----:B------:R-:W-:Y:S01]  /*5460*/  ISETP.GT.AND P5, PT, R30, 0x71, PT ;  /* 0x000000711e00780c */ /* 0x000fe20003fa4270 */
[----:B------:R-:W-:Y:S02]  /*5470*/  WARPGROUP.DEPBAR.LE gsb0, 0x0 ;  /* 0x00008000000079c5 */ /* 0x000fe40000010000 */
[----:B------:R-:W-:Y:S01]  /*5480*/  FSEL R161, R28, -INF , P4 ;  /* 0xff8000001ca17808 */ /* 0x000fe20002000000 */
[----:B------:R-:W-:Y:S01]  /*5490*/  WARPGROUP.ARRIVE ;  /* 0x00000000000079c5 */ /* 0x000fe20000000000 */
[----:B------:R-:W-:Y:S01]  /*54a0*/  ISETP.GT.AND P4, PT, R30, 0x10, PT ;  /* 0x000000101e00780c */ /* 0x000fe20003f84270 */
[----:B------:R-:W-:Y:S01]  /*54b0*/  FFMA.FTZ R28, R199, R0, -R12 ;  /* 0x00000000c71c7223 */ /* 0x000fe2000001080c */
[----:B------:R-:W-:Y:S01]  /*54c0*/  FMNMX.FTZ R20, R161, R20, !PT ;  /* 0x00000014a1147209 */ /* 0x000fe20007810000 */
[----:B------:R-:W-:Y:S01]  /*54d0*/  MUFU.EX2 R21, R21 ;  /* 0x0000001500157308 */ /* 0x000fe20000000800 */
[----:B------:R-:W-:Y:S01]  /*54e0*/  FSEL R163, R32, -INF , P4 ;  /* 0xff80000020a37808 */ /* 0x000fe20002000000 */
[----:B------:R-:W-:Y:S01]  /*54f0*/  HGMMA.64x128x16.F32 R88, R156, gdesc[UR8].tnspB, R88, gsb0 ;  /* 0x41e000089c587df0 */ /* 0x000fe20008000858 */
[----:B------:R-:W-:-:S02]  /*5500*/  FMNMX.FTZ R20, R29, R20, !PT ;  /* 0x000000141d147209 */ /* 0x000fc40007810000 */
[----:B------:R-:W-:Y:S02]  /*5510*/  ISETP.GT.AND P4, PT, R30, 0x18, PT ;  /* 0x000000181e00780c */ /* 0x000fe40003f84270 */
[----:B------:R-:W-:Y:S01]  /*5520*/  FMNMX.FTZ R24, R163, R20, !PT ;  /* 0x00000014a3187209 */ /* 0x000fe20007810000 */
[----:B------:R-:W-:Y:S01]  /*5530*/  MUFU.EX2 R15, R15 ;  /* 0x0000000f000f7308 */ /* 0x000fe20000000800 */
[----:B------:R-:W-:Y:S01]  /*5540*/  FSEL R165, R36, -INF , P4 ;  /* 0xff80000024a57808 */ /* 0x000fe20002000000 */
[--C-:B------:R-:W-:Y:S01]  /*5550*/  FFMA.FTZ R36, R47, R0, -R12.reuse ;  /* 0x000000002f247223 */ /* 0x100fe2000001080c */
[----:B------:R-:W-:Y:S02]  /*5560*/  FMNMX.FTZ R24, R33, R24, !PT ;  /* 0x0000001821187209 */ /* 0x000fe40007810000 */
[----:B------:R-:W-:Y:S02]  /*5570*/  ISETP.GT.AND P4, PT, R30, 0x20, PT ;  /* 0x000000201e00780c */ /* 0x000fe40003f84270 */
[----:B------:R-:W-:Y:S01]  /*5580*/  FMNMX.FTZ R24, R165, R24, !PT ;  /* 0x00000018a5187209 */ /* 0x000fe20007810000 */
[----:B------:R0:W-:Y:S01]  /*5590*/  MUFU.EX2 R20, R201 ;  /* 0x000000c900147308 */ /* 0x0001e20000000800 */
[----:B------:R-:W-:Y:S01]  /*55a0*/  FSEL R167, R40, -INF , P4 ;  /* 0xff80000028a77808 */ /* 0x000fe20002000000 */
[----:B------:R-:W-:Y:S01]  /*55b0*/  FFMA.FTZ R40, R59, R0, -R12 ;  /* 0x000000003b287223 */ /* 0x000fe2000001080c */
[----:B------:R-:W-:-:S02]  /*55c0*/  FMNMX.FTZ R24, R37, R24, !PT ;  /* 0x0000001825187209 */ /* 0x000fc40007810000 */
[----:B------:R-:W-:Y:S02]  /*55d0*/  ISETP.GT.AND P4, PT, R30, 0x28, PT ;  /* 0x000000281e00780c */ /* 0x000fe40003f84270 */
[----:B------:R-:W-:Y:S01]  /*55e0*/  FMNMX.FTZ R26, R167, R24, !PT ;  /* 0x00000018a71a7209 */ /* 0x000fe20007810000 */
[----:B------:R-:W-:Y:S01]  /*55f0*/  MUFU.EX2 R40, R40 ;  /* 0x0000002800287308 */ /* 0x000fe20000000800 */
[----:B------:R-:W-:Y:S01]  /*5600*/  FSEL R199, R44, -INF , P4 ;  /* 0xff8000002cc77808 */ /* 0x000fe20002000000 */
[----:B------:R-:W-:Y:S01]  /*5610*/  FFMA.FTZ R44, R75, R0, -R12 ;  /* 0x000000004b2c7223 */ /* 0x000fe2000001080c */
[----:B------:R-:W-:Y:S02]  /*5620*/  FMNMX.FTZ R26, R41, R26, !PT ;  /* 0x0000001a291a7209 */ /* 0x000fe40007810000 */
[----:B------:R-:W-:Y:S02]  /*5630*/  ISETP.GT.AND P4, PT, R30, 0x30, PT ;  /* 0x000000301e00780c */ /* 0x000fe40003f84270 */
[----:B------:R-:W-:Y:S01]  /*5640*/  FMNMX.FTZ R26, R199, R26, !PT ;  /* 0x0000001ac71a7209 */ /* 0x000fe20007810000 */
[----:B------:R1:W-:Y:S01]  /*5650*/  MUFU.EX2 R24, R28 ;  /* 0x0000001c00187308 */ /* 0x0003e20000000800 */
[----:B0-----:R-:W-:-:S02]  /*5660*/  FSEL R201, R48, -INF , P4 ;  /* 0xff80000030c97808 */ /* 0x001fc40002000000 */
[----:B------:R-:W-:Y:S02]  /*5670*/  FMNMX.FTZ R26, R45, R26, !PT ;  /* 0x0000001a2d1a7209 */ /* 0x000fe40007810000 */
[----:B------:R-:W-:Y:S02]  /*5680*/  ISETP.GT.AND P4, PT, R30, 0x38, PT ;  /* 0x000000381e00780c */ /* 0x000fe40003f84270 */
[----:B------:R-:W-:Y:S01]  /*5690*/  FSEL R81, R81, -INF , P5 ;  /* 0xff80000051517808 */ /* 0x000fe20002800000 */
[----:B------:R-:W-:Y:S01]  /*56a0*/  MUFU.EX2 R38, R38 ;  /* 0x0000002600267308 */ /* 0x000fe20000000800 */
[----:B-1----:R-:W-:Y:S02]  /*56b0*/  FMNMX.FTZ R28, R201, R26, !PT ;  /* 0x0000001ac91c7209 */ /* 0x002fe40007810000 */
[----:B------:R-:W-:Y:S01]  /*56c0*/  FSEL R203, R52, -INF , P4 ;  /* 0xff80000034cb7808 */ /* 0x000fe20002000000 */
[----:B------:R-:W-:Y:S01]  /*56d0*/  FMUL.FTZ R52, R3, R0 ;  /* 0x0000000003347220 */ /* 0x000fe20000410000 */
        /* <DEDUP_REMOVED lines=8> */
[----:B------:R-:W-:Y:S01]  /*5760*/  FMNMX.FTZ R32, R205, R28, !PT ;  /* 0x0000001ccd207209 */ /* 0x000fe20007810000 */
[-CC-:B0-----:R-:W-:Y:S01]  /*5770*/  FFMA.FTZ R175, R169, R0.reuse, -R12.reuse ;  /* 0x00000000a9af7223 */ /* 0x181fe2000001080c */
[----:B------:R-:W-:Y:S01]  /*5780*/  FSEL R171, R60, -INF , P4 ;  /* 0xff8000003cab7808 */ /* 0x000fe20002000000 */
[----:B------:R-:W-:Y:S01]  /*5790*/  FFMA.FTZ R169, R43, R0, -R12 ;  /* 0x000000002ba97223 */ /* 0x000fe2000001080c */
        /* <DEDUP_REMOVED lines=17> */
[----:B------:R-:W-:Y:S01]  /*58b0*/  MUFU.EX2 R169, R169 ;  /* 0x000000a900a97308 */ /* 0x000fe20000000800 */
[----:B0-----:R-:W-:Y:S02]  /*58c0*/  FMNMX.FTZ R36, R43, R34, !PT ;  /* 0x000000222b247209 */ /* 0x001fe40007810000 */
[----:B------:R-:W-:Y:S02]  /*58d0*/  FSEL R209, R76, -INF , P4 ;  /* 0xff8000004cd17808 */ /* 0x000fe40002000000 */
[----:B------:R-:W-:Y:S02]  /*58e0*/  FMNMX.FTZ R36, R73, R36, !PT ;  /* 0x0000002449247209 */ /* 0x000fe40007810000 */
[----:B------:R-:W-:Y:S01]  /*58f0*/  ISETP.GT.AND P4, PT, R30, 0x70, PT ;  /* 0x000000701e00780c */ /* 0x000fe20003f84270 */
[----:B------:R0:W-:Y:S01]  /*5900*/  MUFU.EX2 R34, R51 ;  /* 0x0000003300227308 */ /* 0x0001e20000000800 */
[----:B------:R-:W-:-:S02]  /*5910*/  FMNMX.FTZ R36, R209, R36, !PT ;  /* 0x00000024d1247209 */ /* 0x000fc40007810000 */
[----:B------:R-:W-:Y:S02]  /*5920*/  FSEL R211, R80, -INF , P4 ;  /* 0xff80000050d37808 */ /* 0x000fe40002000000 */
[----:B------:R-:W-:Y:S02]  /*5930*/  FMNMX.FTZ R36, R77, R36, !PT ;  /* 0x000000244d247209 */ /* 0x000fe40007810000 */
[C---:B------:R-:W-:Y:S01]  /*5940*/  ISETP.GT.AND P4, PT, R30.reuse, 0x78, PT ;  /* 0x000000781e00780c */ /* 0x040fe20003f84270 */
[----:B------:R-:W-:Y:S01]  /*5950*/  MUFU.EX2 R27, R27 ;  /* 0x0000001b001b7308 */ /* 0x000fe20000000800 */
[----:B------:R-:W-:Y:S01]  /*5960*/  FMNMX.FTZ R36, R211, R36, !PT ;  /* 0x00000024d3247209 */ /* 0x000fe20007810000 */
[----:B0-----:R-:W-:Y:S01]  /*5970*/  FFMA.FTZ R51, R63, R0, -R12 ;  /* 0x000000003f337223 */ /* 0x001fe2000001080c */
[----:B------:R-:W-:Y:S02]  /*5980*/  ISETP.GT.AND P5, PT, R30, 0x79, PT ;  /* 0x000000791e00780c */ /* 0x000fe40003fa4270 */
[----:B------:R-:W-:-:S02]  /*5990*/  FSEL R213, R84, -INF , P4 ;  /* 0xff80000054d57808 */ /* 0x000fc40002000000 */
[----:B------:R-:W-:Y:S01]  /*59a0*/  FMNMX.FTZ R36, R81, R36, !PT ;  /* 0x0000002451247209 */ /* 0x000fe20007810000 */
[----:B------:R0:W-:Y:S01]  /*59b0*/  MUFU.EX2 R30, R55 ;  /* 0x00000037001e7308 */ /* 0x0001e20000000800 */
[----:B------:R-:W-:Y:S02]  /*59c0*/  FSEL R85, R85, -INF , P5 ;  /* 0xff80000055557808 */ /* 0x000fe40002800000 */
[----:B------:R-:W-:-:S04]  /*59d0*/  FMNMX.FTZ R36, R213, R36, !PT ;  /* 0x00000024d5247209 */ /* 0x000fc80007810000 */
[----:B------:R-:W-:Y:S01]  /*59e0*/  FMNMX.FTZ R42, R85, R36, !PT ;  /* 0x00000024552a7209 */ /* 0x000fe20007810000 */
[-CC-:B------:R-:W-:Y:S01]  /*59f0*/  FFMA.FTZ R36, R7, R0.reuse, -R12.reuse ;  /* 0x0000000007247223 */ /* 0x180fe2000001080c */
[----:B------:R-:W-:Y:S01]  /*5a00*/  MUFU.EX2 R51, R51 ;  /* 0x0000003300337308 */ /* 0x000fe20000000800 */
[----:B0-----:R-:W-:Y:S02]  /*5a10*/  FFMA.FTZ R55, R67, R0, -R12 ;  /* 0x0000000043377223 */ /* 0x001fe4000001080c */
[----:B------:R-:W0:Y:S05]  /*5a20*/  SHFL.BFLY PT, R59, R42, 0x2, 0x1f ;  /* 0x0c401f002a3b7f89 */ /* 0x000e2a00000e0000 */
[----:B------:R-:W-:Y:S08]  /*5a30*/  MUFU.EX2 R36, R36 ;  /* 0x0000002400247308 */ /* 0x000ff00000000800 */
[----:B------:R-:W-:Y:S01]  /*5a40*/  MUFU.EX2 R55, R55 ;  /* 0x0000003700377308 */ /* 0x000fe20000000800 */
[----:B------:R-:W-:-:S02]  /*5a50*/  WARPGROUP.DEPBAR.LE gsb0, 0x0 ;  /* 0x00008000000079c5 */ /* 0x000fc40000010000 */
[----:B------:R-:W-:-:S05]  /*5a60*/  WARPGROUP.ARRIVE ;  /* 0x00000000000079c5 */ /* 0x000fca0000000000 */
[----:B------:R-:W1:Y:S01]  /*5a70*/  MUFU.EX2 R44, R44 ;  /* 0x0000002c002c7308 */ /* 0x000e620000000800 */
[----:B0-----:R-:W-:Y:S01]  /*5a80*/  FMNMX.FTZ R59, R42, R59, !PT ;  /* 0x0000003b2a3b7209 */ /* 0x001fe20007810000 */
[----:B------:R-:W-:Y:S01]  /*5a90*/  FFMA.FTZ R42, R71, R0, -R12 ;  /* 0x00000000472a7223 */ /* 0x000fe2000001080c */
[----:B------:R-:W-:Y:S03]  /*5aa0*/  HGMMA.64x128x16.F32 R88, R152, gdesc[UR4].tnspB, R88, gsb0 ;  /* 0x41e0000498587df0 */ /* 0x000fe60008000858 */
[----:B------:R-:W0:Y:S02]  /*5ab0*/  SHFL.BFLY PT, R48, R59, 0x1, 0x1f ;  /* 0x0c201f003b307f89 */ /* 0x000e2400000e0000 */
[----:B------:R-:W-:Y:S08]  /*5ac0*/  MUFU.EX2 R42, R42 ;  /* 0x0000002a002a7308 */ /* 0x000ff00000000800 */
[----:B------:R-:W-:Y:S01]  /*5ad0*/  MUFU.EX2 R31, R31 ;  /* 0x0000001f001f7308 */ /* 0x000fe20000000800 */
[----:B-1----:R-:W-:-:S07]  /*5ae0*/  F2FP.F16.F32.PACK_AB R157, R44, R27 ;  /* 0x0000001b2c9d723e */ /* 0x002fce00000000ff */
[----:B------:R-:W1:Y:S01]  /*5af0*/  MUFU.EX2 R46, R46 ;  /* 0x0000002e002e7308 */ /* 0x000e620000000800 */
[----:B0-----:R-:W-:Y:S01]  /*5b00*/  FMNMX.FTZ R7, R59, R48, !PT ;  /* 0x000000303b077209 */ /* 0x001fe20007810000 */
[----:B------:R-:W-:-:S06]  /*5b10*/  FFMA.FTZ R48, R83, R0, -R12 ;  /* 0x0000000053307223 */ /* 0x000fcc000001080c */
[----:B------:R-:W-:Y:S01]  /*5b20*/  MUFU.EX2 R35, R35 ;  /* 0x0000002300237308 */ /* 0x000fe20000000800 */
[-C--:B------:R-:W-:Y:S01]  /*5b30*/  FFMA.FTZ R12, R87, R0.reuse, -R12 ;  /* 0x00000000570c7223 */ /* 0x080fe2000001080c */
[C---:B------:R-:W-:Y:S01]  /*5b40*/  FSETP.NEU.FTZ.AND P4, PT, R7.reuse, -INF , PT ;  /* 0xff8000000700780b */ /* 0x040fe20003f9d000 */
[----:B------:R-:W-:-:S05]  /*5b50*/  FMUL.FTZ R50, R7, R0 ;  /* 0x0000000007327220 */ /* 0x000fca0000410000 */
[----:B------:R-:W-:Y:S01]  /*5b60*/  FSEL R50, R50, RZ, P4 ;  /* 0x000000ff32327208 */ /* 0x000fe20002000000 */
[----:B------:R-:W-:Y:S01]  /*5b70*/  MUFU.EX2 R48, R48 ;  /* 0x0000003000307308 */ /* 0x000fe20000000800 */
[----:B-1----:R-:W-:-:S03]  /*5b80*/  F2FP.F16.F32.PACK_AB R159, R46, R31 ;  /* 0x0000001f2e9f723e */ /* 0x002fc600000000ff */
        /* <DEDUP_REMOVED lines=41> */
[----:B------:R-:W-:Y:S01]  /*5e20*/  FFMA.FTZ R50, R85, R0, -R50 ;  /* 0x0000000055327223 */ /* 0x000fe20000010832 */
[----:B------:R-:W-:-:S02]  /*5e30*/  F2FP.F16.F32.PACK_AB R181, R14, R181 ;  /* 0x000000b50eb5723e */ /* 0x000fc400000000ff */
[----:B------:R-:W-:Y:S02]  /*5e40*/  F2FP.F16.F32.PACK_AB R171, R30, R21 ;  /* 0x000000151eab723e */ /* 0x000fe400000000ff */
[----:B------:R-:W-:Y:S01]  /*5e50*/  F2FP.F16.F32.PACK_AB R165, R40, R15 ;  /* 0x0000000f28a5723e */ /* 0x000fe200000000ff */
[----:B------:R-:W1:Y:S01]  /*5e60*/  MUFU.EX2 R29, R29 ;  /* 0x0000001d001d7308 */ /* 0x000e620000000800 */
[C---:B--2---:R-:W-:Y:S01]  /*5e70*/  FADD.FTZ R59, R25.reuse, R6 ;  /* 0x00000006193b7221 */ /* 0x044fe20000010000 */
[----:B------:R-:W-:Y:S01]  /*5e80*/  FADD.FTZ R6, R14, R57 ;  /* 0x000000390e067221 */ /* 0x000fe20000010000 */
[----:B------:R-:W-:Y:S02]  /*5e90*/  F2FP.F16.F32.PACK_AB R180, R25, R180 ;  /* 0x000000b419b4723e */ /* 0x000fe400000000ff */
[----:B------:R-:W-:Y:S01]  /*5ea0*/  F2FP.F16.F32.PACK_AB R167, R51, R36 ;  /* 0x0000002433a7723e */ /* 0x000fe200000000ff */
[----:B------:R-:W-:Y:S01]  /*5eb0*/  FADD.FTZ R57, R183, R6 ;  /* 0x00000006b7397221 */ /* 0x000fe20000010000 */
[C---:B------:R-:W-:Y:S01]  /*5ec0*/  F2FP.F16.F32.PACK_AB R183, R20.reuse, R183 ;  /* 0x000000b714b7723e */ /* 0x040fe200000000ff */
[----:B------:R-:W2:Y:S01]  /*5ed0*/  MUFU.EX2 R176, R176 ;  /* 0x000000b000b07308 */ /* 0x000ea20000000800 */
[----:B------:R-:W-:Y:S01]  /*5ee0*/  F2FP.F16.F32.PACK_AB R161, R55, R38 ;  /* 0x0000002637a1723e */ /* 0x000fe200000000ff */
[----:B------:R-:W-:Y:S01]  /*5ef0*/  FADD.FTZ R6, R20, R57 ;  /* 0x0000003914067221 */ /* 0x000fe20000010000 */
[----:B------:R-:W-:-:S03]  /*5f00*/  F2FP.F16.F32.PACK_AB R163, R42, R13 ;  /* 0x0000000d2aa3723e */ /* 0x000fc600000000ff */
[----:B------:R-:W-:Y:S01]  /*5f10*/  FADD.FTZ R57, R177, R6 ;  /* 0x00000006b1397221 */ /* 0x000fe20000010000 */
[C---:B------:R-:W-:Y:S01]  /*5f20*/  F2FP.F16.F32.PACK_AB R177, R24.reuse, R177 ;  /* 0x000000b118b1723e */ /* 0x040fe200000000ff */
[----:B------:R-:W3:Y:S02]  /*5f30*/  MUFU.EX2 R33, R33 ;  /* 0x0000002100217308 */ /* 0x000ee40000000800 */
[----:B------:R-:W-:-:S04]  /*5f40*/  FADD.FTZ R6, R24, R57 ;  /* 0x0000003918067221 */ /* 0x000fc80000010000 */
        /* <DEDUP_REMOVED lines=9> */
[----:B------:R-:W5:Y:S01]  /*5fe0*/  MUFU.EX2 R41, R41 ;  /* 0x0000002900297308 */ /* 0x000f620000000800 */
[----:B------:R-:W-:Y:S02]  /*5ff0*/  WARPGROUP.DEPBAR.LE gsb0, 0x0 ;  /* 0x00008000000079c5 */ /* 0x000fe40000010000 */
[----:B------:R0:W-:Y:S05]  /*6000*/  @!P1 SYNCS.ARRIVE.TRANS64.RED.A1T0 RZ, [R8+URZ], RZ ;  /* 0x000000ff08ff99a7 */ /* 0x0001ea000810043f */
[----:B------:R-:W5:Y:S01]  /*6010*/  MUFU.EX2 R174, R174 ;  /* 0x000000ae00ae7308 */ /* 0x000f620000000800 */
[----:B------:R-:W-:Y:S01]  /*6020*/  F2FP.F16.F32.PACK_AB R153, R48, R35 ;  /* 0x000000233099723e */ /* 0x000fe200000000ff */
[----:B0-----:R-:W-:-:S06]  /*6030*/  @!P1 VIADD R8, R54, 0x34860 ;  /* 0x0003486036089836 */ /* 0x001fcc0000000000 */
[----:B------:R-:W0:Y:S01]  /*6040*/  MUFU.EX2 R45, R45 ;  /* 0x0000002d002d7308 */ /* 0x000e220000000800 */
[----:B------:R-:W-:-:S04]  /*6050*/  @!P1 PRMT R8, RZ, 0x654, R8 ;  /* 0x00000654ff089816 */ /* 0x000fc80000000008 */
[----:B------:R1:W-:Y:S03]  /*6060*/  @!P1 SYNCS.ARRIVE.TRANS64.RED.A1T0 RZ, [R8+URZ], RZ ;  /* 0x000000ff08ff99a7 */ /* 0x0003e6000810043f */
[----:B------:R-:W0:Y:S01]  /*6070*/  MUFU.EX2 R168, R168 ;  /* 0x000000a800a87308 */ /* 0x000e220000000800 */
[----:B-1----:R-:W-:-:S07]  /*6080*/  FADD.FTZ R8, R182, R59 ;  /* 0x0000003bb6087221 */ /* 0x002fce0000010000 */
[----:B------:R-:W1:Y:S01]  /*6090*/  MUFU.EX2 R49, R49 ;  /* 0x0000003100317308 */ /* 0x000e620000000800 */
[C---:B------:R-:W-:Y:S01]  /*60a0*/  F2FP.F16.F32.PACK_AB R182, R29.reuse, R182 ;  /* 0x000000b61db6723e */ /* 0x040fe200000000ff */
[----:B------:R-:W-:-:S04]  /*60b0*/  FADD.FTZ R59, R29, R8 ;  /* 0x000000081d3b7221 */ /* 0x000fc80000010000 */
[----:B--2---:R-:W-:Y:S02]  /*60c0*/  FADD.FTZ R8, R176, R59 ;  /* 0x0000003bb0087221 */ /* 0x004fe40000010000 */
[----:B------:R-:W2:Y:S01]  /*60d0*/  MUFU.EX2 R170, R170 ;  /* 0x000000aa00aa7308 */ /* 0x000ea20000000800 */
[C---:B---3--:R-:W-:Y:S01]  /*60e0*/  F2FP.F16.F32.PACK_AB R176, R33.reuse, R176 ;  /* 0x000000b021b0723e */ /* 0x048fe200000000ff */
[----:B------:R-:W-:-:S04]  /*60f0*/  FADD.FTZ R59, R33, R8 ;  /* 0x00000008213b7221 */ /* 0x000fc80000010000 */
[----:B----4-:R-:W-:Y:S02]  /*6100*/  FADD.FTZ R8, R178, R59 ;  /* 0x0000003bb2087221 */ /* 0x010fe40000010000 */
[----:B------:R3:W-:Y:S01]  /*6110*/  MUFU.EX2 R162, R47 ;  /* 0x0000002f00a27308 */ /* 0x0007e20000000800 */
[C---:B-----5:R-:W-:Y:S01]  /*6120*/  F2FP.F16.F32.PACK_AB R178, R37.reuse, R178 ;  /* 0x000000b225b2723e */ /* 0x060fe200000000ff */
[----:B------:R-:W-:-:S04]  /*6130*/  FADD.FTZ R59, R37, R8 ;  /* 0x00000008253b7221 */ /* 0x000fc80000010000 */
[----:B------:R-:W-:Y:S02]  /*6140*/  FADD.FTZ R8, R172, R59 ;  /* 0x0000003bac087221 */ /* 0x000fe40000010000 */
[----:B------:R-:W4:Y:S01]  /*6150*/  MUFU.EX2 R53, R53 ;  /* 0x0000003500357308 */ /* 0x000f220000000800 */
[----:B---3--:R-:W-:Y:S01]  /*6160*/  FADD.FTZ R47, R175, R6 ;  /* 0x00000006af2f7221 */ /* 0x008fe20000010000 */
[C---:B------:R-:W-:Y:S01]  /*6170*/  F2FP.F16.F32.PACK_AB R172, R41.reuse, R172 ;  /* 0x000000ac29ac723e */ /* 0x040fe200000000ff */
[----:B------:R-:W-:Y:S01]  /*6180*/  FADD.FTZ R59, R41, R8 ;  /* 0x00000008293b7221 */ /* 0x000fe20000010000 */
[C---:B------:R-:W-:Y:S01]  /*6190*/  F2FP.F16.F32.PACK_AB R175, R32.reuse, R175 ;  /* 0x000000af20af723e */ /* 0x040fe200000000ff */
[----:B------:R-:W-:Y:S02]  /*61a0*/  FADD.FTZ R6, R32, R47 ;  /* 0x0000002f20067221 */ /* 0x000fe40000010000 */
[----:B------:R-:W-:Y:S01]  /*61b0*/  FADD.FTZ R8, R174, R59 ;  /* 0x0000003bae087221 */ /* 0x000fe20000010000 */
[----:B------:R-:W3:Y:S01]  /*61c0*/  MUFU.EX2 R164, R164 ;  /* 0x000000a400a47308 */ /* 0x000ee20000000800 */
[----:B------:R-:W-:Y:S01]  /*61d0*/  FADD.FTZ R47, R169, R6 ;  /* 0x00000006a92f7221 */ /* 0x000fe20000010000 */
[C---:B0-----:R-:W-:Y:S01]  /*61e0*/  F2FP.F16.F32.PACK_AB R174, R45.reuse, R174 ;  /* 0x000000ae2dae723e */ /* 0x041fe200000000ff */
[----:B------:R-:W-:Y:S01]  /*61f0*/  FADD.FTZ R57, R45, R8 ;  /* 0x000000082d397221 */ /* 0x000fe20000010000 */
[C---:B------:R-:W-:Y:S01]  /*6200*/  F2FP.F16.F32.PACK_AB R169, R34.reuse, R169 ;  /* 0x000000a922a9723e */ /* 0x040fe200000000ff */
[----:B------:R-:W-:-:S02]  /*6210*/  FADD.FTZ R6, R34, R47 ;  /* 0x0000002f22067221 */ /* 0x000fc40000010000 */
[----:B------:R-:W-:Y:S01]  /*6220*/  FADD.FTZ R8, R168, R57 ;  /* 0x00000039a8087221 */ /* 0x000fe20000010000 */
[----:B------:R-:W0:Y:S01]  /*6230*/  MUFU.EX2 R9, R9 ;  /* 0x0000000900097308 */ /* 0x000e220000000800 */
[C---:B-1----:R-:W-:Y:S02]  /*6240*/  F2FP.F16.F32.PACK_AB R168, R49.reuse, R168 ;  /* 0x000000a831a8723e */ /* 0x042fe400000000ff */
[----:B------:R-:W-:-:S04]  /*6250*/  FADD.FTZ R25, R49, R8 ;  /* 0x0000000831197221 */ /* 0x000fc80000010000 */
[----:B--2---:R-:W-:Y:S01]  /*6260*/  FADD.FTZ R8, R170, R25 ;  /* 0x00000019aa087221 */ /* 0x004fe20000010000 */
[----:B------:R-:W1:Y:S01]  /*6270*/  MUFU.EX2 R166, R166 ;  /* 0x000000a600a67308 */ /* 0x000e620000000800 */
[----:B------:R-:W-:Y:S01]  /*6280*/  FADD.FTZ R25, R21, R6 ;  /* 0x0000000615197221 */ /* 0x000fe20000010000 */
[C---:B----4-:R-:W-:Y:S01]  /*6290*/  F2FP.F16.F32.PACK_AB R170, R53.reuse, R170 ;  /* 0x000000aa35aa723e */ /* 0x050fe200000000ff */
[----:B------:R-:W-:Y:S02]  /*62a0*/  FADD.FTZ R29, R53, R8 ;  /* 0x00000008351d7221 */ /* 0x000fe40000010000 */
[----:B------:R-:W-:Y:S02]  /*62b0*/  FADD.FTZ R6, R30, R25 ;  /* 0x000000191e067221 */ /* 0x000fe40000010000 */
[----:B---3--:R-:W-:Y:S01]  /*62c0*/  FADD.FTZ R8, R164, R29 ;  /* 0x0000001da4087221 */ /* 0x008fe20000010000 */
[----:B------:R-:W2:Y:S01]  /*62d0*/  MUFU.EX2 R5, R61 ;  /* 0x0000003d00057308 */ /* 0x000ea20000000800 */
[----:B------:R-:W-:Y:S01]  /*62e0*/  FADD.FTZ R25, R15, R6 ;  /* 0x000000060f197221 */ /* 0x000fe20000010000 */
[C---:B0-----:R-:W-:Y:S01]  /*62f0*/  F2FP.F16.F32.PACK_AB R164, R9.reuse, R164 ;  /* 0x000000a409a4723e */ /* 0x041fe200000000ff */
[----:B------:R-:W-:-:S02]  /*6300*/  FADD.FTZ R29, R9, R8 ;  /* 0x00000008091d7221 */ /* 0x000fc40000010000 */
[----:B------:R-:W-:-:S03]  /*6310*/  FADD.FTZ R25, R40, R25 ;  /* 0x0000001928197221 */ /* 0x000fc60000010000 */
[----:B------:R-:W0:Y:S01]  /*6320*/  MUFU.EX2 R160, R160 ;  /* 0x000000a000a07308 */ /* 0x000e220000000800 */
[----:B-1----:R-:W-:Y:S01]  /*6330*/  FADD.FTZ R6, R166, R29 ;  /* 0x0000001da6067221 */ /* 0x002fe20000010000 */
[----:B------:R-:W-:-:S04]  /*6340*/  FADD.FTZ R8, R36, R25 ;  /* 0x0000001924087221 */ /* 0x000fc80000010000 */
[----:B------:R-:W-:Y:S01]  /*6350*/  FADD.FTZ R29, R51, R8 ;  /* 0x00000008331d7221 */ /* 0x000fe20000010000 */
[----:B------:R-:W-:Y:S01]  /*6360*/  IMAD.MOV.U32 R8, RZ, RZ, R4 ;  /* 0x000000ffff087224 */ /* 0x000fe200078e0004 */
[----:B------:R-:W1:Y:S01]  /*6370*/  MUFU.EX2 R65, R65 ;  /* 0x0000004100417308 */ /* 0x000e620000000800 */
[C---:B--2---:R-:W-:Y:S01]  /*6380*/  FADD.FTZ R25, R5.reuse, R6 ;  /* 0x0000000605197221 */ /* 0x044fe20000010000 */
[----:B------:R-:W-:Y:S01]  /*6390*/  FADD.FTZ R6, R38, R29 ;  /* 0x0000001d26067221 */ /* 0x000fe20000010000 */
[----:B------:R-:W-:-:S03]  /*63a0*/  F2FP.F16.F32.PACK_AB R166, R5, R166 ;  /* 0x000000a605a6723e */ /* 0x000fc600000000ff */
[----:B------:R-:W-:Y:S02]  /*63b0*/  FADD.FTZ R6, R55, R6 ;  /* 0x0000000637067221 */ /* 0x000fe40000010000 */
[----:B------:R-:W2:Y:S01]  /*63c0*/  MUFU.EX2 R69, R69 ;  /* 0x0000004500457308 */ /* 0x000ea20000000800 */
[----:B0-----:R-:W-:Y:S01]  /*63d0*/  FADD.FTZ R25, R160, R25 ;  /* 0x00000019a0197221 */ /* 0x001fe20000010000 */
[----:B------:R-:W-:-:S04]  /*63e0*/  FADD.FTZ R9, R13, R6 ;  /* 0x000000060d097221 */ /* 0x000fc80000010000 */
[----:B------:R-:W-:Y:S01]  /*63f0*/  FADD.FTZ R6, R42, R9 ;  /* 0x000000092a067221 */ /* 0x000fe20000010000 */
[----:B------:R-:W-:Y:S01]  /*6400*/  IMAD.MOV.U32 R9, RZ, RZ, R7 ;  /* 0x000000ffff097224 */ /* 0x000fe200078e0007 */
[----:B------:R-:W0:Y:S01]  /*6410*/  MUFU.EX2 R156, R43 ;  /* 0x0000002b009c7308 */ /* 0x000e220000000800 */
[----:B-1----:R-:W-:Y:S01]  /*6420*/  FADD.FTZ R25, R65, R25 ;  /* 0x0000001941197221 */ /* 0x002fe20000010000 */
[----:B------:R-:W-:Y:S01]  /*6430*/  FADD.FTZ R5, R27, R6 ;  /* 0x000000061b057221 */ /* 0x000fe20000010000 */
[----:B------:R-:W-:Y:S02]  /*6440*/  F2FP.F16.F32.PACK_AB R160, R65, R160 ;  /* 0x000000a041a0723e */ /* 0x000fe400000000ff */
[----:B------:R-:W-:Y:S01]  /*6450*/  FADD.FTZ R25, R162, R25 ;  /* 0x00000019a2197221 */ /* 0x000fe20000010000 */
[----:B------:R-:W-:Y:S02]  /*6460*/  FADD.FTZ R6, R44, R5 ;  /* 0x000000052c067221 */ /* 0x000fe40000010000 */
[----:B------:R-:W1:Y:S01]  /*6470*/  MUFU.EX2 R73, R73 ;  /* 0x0000004900497308 */ /* 0x000e620000000800 */
[----:B--2---:R-:W-:Y:S01]  /*6480*/  FADD.FTZ R25, R69, R25 ;  /* 0x0000001945197221 */ /* 0x004fe20000010000 */
[----:B------:R-:W-:Y:S01]  /*6490*/  FADD.FTZ R5, R31, R6 ;  /* 0x000000061f057221 */ /* 0x000fe20000010000 */
[----:B------:R-:W-:-:S03]  /*64a0*/  F2FP.F16.F32.PACK_AB R162, R69, R162 ;  /* 0x000000a245a2723e */ /* 0x000fc600000000ff */
[----:B------:R-:W-:Y:S02]  /*64b0*/  FADD.FTZ R6, R46, R5 ;  /* 0x000000052e067221 */ /* 0x000fe40000010000 */
[----:B------:R-:W2:Y:S01]  /*64c0*/  MUFU.EX2 R158, R209 ;  /* 0x000000d1009e7308 */ /* 0x000ea20000000800 */
[----:B0-----:R-:W-:Y:S01]  /*64d0*/  FADD.FTZ R25, R156, R25 ;  /* 0x000000199c197221 */ /* 0x001fe20000010000 */
[----:B------:R-:W-:-:S04]  /*64e0*/  FADD.FTZ R5, R35, R6 ;  /* 0x0000000623057221 */ /* 0x000fc80000010000 */
[----:B------:R-:W-:Y:S02]  /*64f0*/  FADD.FTZ R6, R48, R5 ;  /* 0x0000000530067221 */ /* 0x000fe40000010000 */
        /* <DEDUP_REMOVED lines=16> */
[----:B-1----:R-:W-:-:S04]  /*6600*/  FADD.FTZ R25, R154, R25 ;  /* 0x000000199a197221 */ /* 0x002fc80000010000 */
[C---:B--2---:R-:W-:Y:S01]  /*6610*/  FADD.FTZ R6, R50.reuse, R25 ;  /* 0x0000001932067221 */ /* 0x044fe20000010000 */
[----:B------:R-:W-:Y:S01]  /*6620*/  F2FP.F16.F32.PACK_AB R154, R50, R154 ;  /* 0x0000009a329a723e */ /* 0x000fe200000000ff */
[C---:B0-----:R-:W-:Y:S01]  /*6630*/  FADD.FTZ R5, R12.reuse, R5 ;  /* 0x000000050c057221 */ /* 0x041fe20000010000 */
[----:B------:R-:W-:Y:S01]  /*6640*/  F2FP.F16.F32.PACK_AB R155, R12, R39 ;  /* 0x000000270c9b723e */ /* 0x000fe200000000ff */
[----:B------:R-:W-:Y:S06]  /*6650*/  @P3 BRA `(.L_x_2470) ;  /* 0xffffffd400a43947 */ /* 0x000fec000383ffff */
.L_x_2461:
[----:B------:R-:W-:-:S13]  /*6660*/  ISETP.GE.AND P2, PT, R11, RZ, PT ;  /* 0x000000ff0b00720c */ /* 0x000fda0003f46270 */
[----:B------:R-:W-:Y:S05]  /*6670*/  @!P2 BRA `(.L_x_2471) ;  /* 0x000000200024a947 */ /* 0x000fea0003800000 */
[----:B------:R-:W-:Y:S01]  /*6680*/  IMAD.MOV.U32 R9, RZ, RZ, R4 ;  /* 0x000000ffff097224 */ /* 0x000fe200078e0004 */
[----:B------:R-:W-:Y:S01]  /*6690*/  UMOV UR59, UR38 ;  /* 0x00000026003b7c82 */ /* 0x000fe20008000000 */
[----:B------:R-:W-:Y:S01]  /*66a0*/  IMAD.MOV.U32 R8, RZ, RZ, R7 ;  /* 0x000000ffff087224 */ /* 0x000fe200078e0007 */
[----:B------:R-:W-:-:S06]  /*66b0*/  UMOV UR58, UR36 ;  /* 0x00000024003a7c82 */ /* 0x000fcc0008000000 */
.L_x_2480:
[----:B------:R-:W-:-:S04]  /*66c0*/  UIADD3 UR36, UR58, 0x1, URZ ;  /* 0x000000013a247890 */ /* 0x000fc8000fffe03f */
[----:B------:R-:W-:-:S04]  /*66d0*/  UISETP.NE.AND UP0, UPT, UR36, 0x2, UPT ;  /* 0x000000022400788c */ /* 0x000fc8000bf05270 */
[----:B------:R-:W-:Y:S02]  /*66e0*/  USEL UR38, URZ, 0x1, UP0 ;  /* 0x000000013f267887 */ /* 0x000fe40008000000 */
[----:B------:R-:W-:Y:S02]  /*66f0*/  USEL UR36, UR36, URZ, UP0 ;  /* 0x0000003f24247287 */ /* 0x000fe40008000000 */
[----:B------:R-:W-:Y:S01]  /*6700*/  ULOP3.LUT UR38, UR59, UR38, URZ, 0x3c, !UPT ;  /* 0x000000263b267292 */ /* 0x000fe2000f8e3c3f */
[----:B------:R-:W-:Y:S11]  /*6710*/  @!P0 BRA `(.L_x_2472) ;  /* 0x0000000000048947 */ /* 0x000ff60003800000 */
[----:B------:R-:W-:Y:S01]  /*6720*/  BPT.TRAP 0x1 ;  /* 0x000000040000795c */ /* 0x000fe20000300000 */
.L_x_2472:
[----:B------:R-:W-:Y:S01]  /*6730*/  ULEA UR6, UR36, UR37, 0x3 ;  /* 0x0000002524067291 */ /* 0x000fe2000f8e183f */
[----:B------:R-:W-:-:S05]  /*6740*/  IMAD.U32 R0, RZ, RZ, UR38 ;  /* 0x00000026ff007e24 */ /* 0x000fca000f8e00ff */
[----:B------:R-:W-:-:S04]  /*6750*/  SHF.L.U32 R0, R0, 0x1f, RZ ;  /* 0x0000001f00007819 */ /* 0x000fc800000006ff */
[----:B------:R0:W1:Y:S01]  /*6760*/  SYNCS.PHASECHK.TRANS64.TRYWAIT P2, [UR6+0x34830], R0 ;  /* 0x03483000ff0075a7 */ /* 0x0000620008040146 */
[----:B------:R-:W-:Y:S05]  /*6770*/  @!P0 BRA `(.L_x_2473) ;  /* 0x0000000000048947 */ /* 0x000fea0003800000 */
[----:B------:R-:W-:Y:S01]  /*6780*/  BPT.TRAP 0x1 ;  /* 0x000000040000795c */ /* 0x000fe20000300000 */
.L_x_2473:
[----:B-1----:R-:W-:Y:S05]  /*6790*/  @P2 BRA `(.L_x_2474) ;  /* 0x0000000000082947 */ /* 0x002fea0003800000 */
[----:B------:R-:W1:Y:S02]  /*67a0*/  SYNCS.PHASECHK.TRANS64.TRYWAIT P2, [UR6+0x34830], R0 ;  /* 0x03483000ff0075a7 */ /* 0x000e640008040146 */
[----:B-1----:R-:W-:Y:S05]  /*67b0*/  @!P2 BRA `(.L_x_2475) ;  /* 0x000000b40000a947 */ /* 0x002fea0003800000 */
.L_x_2474:
        /* <DEDUP_REMOVED lines=126> */
.L_x_2476:
[----:B------:R-:W-:Y:S01]  /*6fa0*/  ULEA UR7, UR58, UR37, 0x3 ;  /* 0x000000253a077291 */ /* 0x000fe2000f8e183f */
[----:B01----:R-:W-:-:S05]  /*6fb0*/  IMAD.U32 R0, RZ, RZ, UR59 ;  /* 0x0000003bff007e24 */ /* 0x003fca000f8e00ff */
[----:B------:R-:W-:-:S04]  /*6fc0*/  SHF.L.U32 R0, R0, 0x1f, RZ ;  /* 0x0000001f00007819 */ /* 0x000fc800000006ff */
[----:B------:R0:W1:Y:S01]  /*6fd0*/  SYNCS.PHASECHK.TRANS64.TRYWAIT P2, [UR7+0x34850], R0 ;  /* 0x03485000ff0075a7 */ /* 0x0000620008040147 */
[----:B------:R-:W-:Y:S05]  /*6fe0*/  @!P0 BRA `(.L_x_2477) ;  /* 0x0000000000048947 */ /* 0x000fea0003800000 */
[----:B------:R-:W-:Y:S01]  /*6ff0*/  BPT.TRAP 0x1 ;  /* 0x000000040000795c */ /* 0x000fe20000300000 */
.L_x_2477:
[----:B-1----:R-:W-:Y:S05]  /*7000*/  @P2 BRA `(.L_x_2478) ;  /* 0x0000000000082947 */ /* 0x002fea0003800000 */
[----:B------:R-:W1:Y:S02]  /*7010*/  SYNCS.PHASECHK.TRANS64.TRYWAIT P2, [UR7+0x34850], R0 ;  /* 0x03485000ff0075a7 */ /* 0x000e640008040147 */
[----:B-1----:R-:W-:Y:S05]  /*7020*/  @!P2 BRA `(.L_x_2479) ;  /* 0x000000a800fca947 */ /* 0x002fea0003800000 */
.L_x_2478:
[----:B------:R-:W-:Y:S01]  /*7030*/  UIADD3 UR6, UR37, 0x400, URZ ;  /* 0x0000040025067890 */ /* 0x000fe2000fffe03f */
[----:B------:R-:W-:Y:S01]  /*7040*/  WARPGROUP.ARRIVE ;  /* 0x00000000000079c5 */ /* 0x000fe20000000000 */
[----:B------:R-:W-:Y:S01]  /*7050*/  UMOV UR11, 0x40000040 ;  /* 0x40000040000b7882 */ /* 0x000fe20000000000 */
[----:B01----:R-:W-:Y:S01]  /*7060*/  FMNMX.FTZ R0, R24, R8, !PT ;  /* 0x0000000818007209 */ /* 0x003fe20007810000 */
[----:B------:R-:W-:Y:S01]  /*7070*/  USHF.R.U32.HI UR6, URZ, 0x4, UR6 ;  /* 0x000000043f067899 */ /* 0x000fe20008011606 */
[----:B------:R-:W-:Y:S01]  /*7080*/  ISETP.GT.AND P2, PT, R11, RZ, PT ;  /* 0x000000ff0b00720c */ /* 0x000fe20003f44270 */
[----:B------:R-:W-:Y:S01]  /*7090*/  UMOV UR59, UR38 ;  /* 0x00000026003b7c82 */ /* 0x000fe20008000000 */
[----:B------:R-:W-:Y:S01]  /*70a0*/  FMNMX.FTZ R3, R25, R0, !PT ;  /* 0x0000000019037209 */ /* 0x000fe20007810000 */
[----:B------:R-:W-:Y:S01]  /*70b0*/  ULOP3.LUT UR6, UR6, 0x3fff, URZ, 0xc0, !UPT ;  /* 0x00003fff06067892 */ /* 0x000fe2000f8ec03f */
[----:B------:R-:W-:Y:S02]  /*70c0*/  VIADD R11, R11, 0xffffffff ;  /* 0xffffffff0b0b7836 */ /* 0x000fe40000000000 */
[----:B------:R-:W-:Y:S01]  /*70d0*/  FMNMX.FTZ R0, R28, R3, !PT ;  /* 0x000000031c007209 */ /* 0x000fe20007810000 */
[----:B------:R-:W-:-:S03]  /*70e0*/  ULOP3.LUT UR6, UR6, 0x4000000, URZ, 0xfc, !UPT ;  /* 0x0400000006067892 */ /* 0x000fc6000f8efc3f */
[----:B------:R-:W-:Y:S01]  /*70f0*/  FMNMX.FTZ R3, R29, R0, !PT ;  /* 0x000000001d037209 */ /* 0x000fe20007810000 */
[----:B------:R-:W-:-:S03]  /*7100*/  ULEA UR6, UR58, UR6, 0xb ;  /* 0x000000063a067291 */ /* 0x000fc6000f8e583f */
[----:B------:R-:W-:Y:S01]  /*7110*/  FMNMX.FTZ R0, R32, R3, !PT ;  /* 0x0000000320007209 */ /* 0x000fe20007810000 */
[----:B------:R-:W-:-:S03]  /*7120*/  UMOV UR58, UR36 ;  /* 0x00000024003a7c82 */ /* 0x000fc60008000000 */
        /* <DEDUP_REMOVED lines=39> */
[----:B------:R-:W-:-:S04]  /*73a0*/  FMNMX.FTZ R2, R30, R17, !PT ;  /* 0x000000111e027209 */ /* 0x000fc80007810000 */
[----:B------:R-:W-:Y:S01]  /*73b0*/  FMNMX.FTZ R21, R31, R2, !PT ;  /* 0x000000021f157209 */ /* 0x000fe20007810000 */
[----:B------:R-:W-:Y:S01]  /*73c0*/  HGMMA.64x128x16.F32 R88, R176, gdesc[UR8].tnspB, R88, gsb0 ;  /* 0x41e00008b0587df0 */ /* 0x000fe20008000858 */
[----:B------:R-:W-:Y:S01]  /*73d0*/  UIADD3 UR10, UR6, 0x100, URZ ;  /* 0x00000100060a7890 */ /* 0x000fe2000fffe03f */
[----:B------:R-:W-:Y:S01]  /*73e0*/  UMOV UR11, 0x40000040 ;  /* 0x40000040000b7882 */ /* 0x000fe20000000000 */
[----:B------:R-:W-:-:S04]  /*73f0*/  FMNMX.FTZ R2, R34, R21, !PT ;  /* 0x0000001522027209 */ /* 0x000fc80007810000 */
[----:B------:R-:W-:Y:S02]  /*7400*/  FMNMX.FTZ R21, R35, R2, !PT ;  /* 0x0000000223157209 */ /* 0x000fe40007810000 */
[----:B-1----:R-:W-:Y:S02]  /*7410*/  FMNMX.FTZ R7, R4, R7, !PT ;  /* 0x0000000704077209 */ /* 0x002fe40007810000 */
[----:B------:R-:W-:-:S03]  /*7420*/  FMNMX.FTZ R2, R38, R21, !PT ;  /* 0x0000001526027209 */ /* 0x000fc60007810000 */
        /* <DEDUP_REMOVED lines=54> */
[-CC-:B------:R-:W-:Y:S01]  /*7790*/  FFMA.FTZ R14, R84, R0.reuse, -R169.reuse ;  /* 0x00000000540e7223 */ /* 0x180fe200000108a9 */
[----:B------:R-:W-:Y:S01]  /*77a0*/  FMNMX.FTZ R2, R58, R33, !PT ;  /* 0x000000213a027209 */ /* 0x000fe20007810000 */
[----:B------:R-:W-:-:S02]  /*77b0*/  FFMA.FTZ R85, R85, R0, -R169 ;  /* 0x0000000055557223 */ /* 0x000fc400000108a9 */
[----:B------:R-:W0:Y:S01]  /*77c0*/  MUFU.EX2 R180, R180 ;  /* 0x000000b400b47308 */ /* 0x000e220000000800 */
[----:B------:R-:W-:-:S04]  /*77d0*/  FMNMX.FTZ R33, R59, R2, !PT ;  /* 0x000000023b217209 */ /* 0x000fc80007810000 */
[----:B------:R-:W-:-:S03]  /*77e0*/  FMNMX.FTZ R2, R62, R33, !PT ;  /* 0x000000213e027209 */ /* 0x000fc60007810000 */
[----:B------:R-:W2:Y:S01]  /*77f0*/  MUFU.EX2 R13, R13 ;  /* 0x0000000d000d7308 */ /* 0x000ea20000000800 */
[----:B-1----:R-:W-:-:S04]  /*7800*/  FMNMX.FTZ R37, R63, R2, !PT ;  /* 0x000000023f257209 */ /* 0x002fc80007810000 */
[----:B------:R-:W-:-:S03]  /*7810*/  FMNMX.FTZ R2, R66, R37, !PT ;  /* 0x0000002542027209 */ /* 0x000fc60007810000 */
[----:B------:R-:W-:Y:S01]  /*7820*/  MUFU.EX2 R182, R182 ;  /* 0x000000b600b67308 */ /* 0x000fe20000000800 */
[----:B------:R-:W-:Y:S01]  /*7830*/  FMNMX.FTZ R37, R67, R2, !PT ;  /* 0x0000000243257209 */ /* 0x000fe20007810000 */
[----:B0-----:R-:W-:-:S03]  /*7840*/  FFMA.FTZ R6, R3, R6, R180 ;  /* 0x0000000603067223 */ /* 0x001fc600000100b4 */
[----:B------:R-:W-:-:S03]  /*7850*/  FMNMX.FTZ R2, R70, R37, !PT ;  /* 0x0000002546027209 */ /* 0x000fc60007810000 */
[----:B------:R0:W-:Y:S01]  /*7860*/  MUFU.EX2 R37, R53 ;  /* 0x0000003500257308 */ /* 0x0001e20000000800 */
[----:B------:R-:W-:Y:S02]  /*7870*/  FMNMX.FTZ R41, R71, R2, !PT ;  /* 0x0000000247297209 */ /* 0x000fe40007810000 */
[----:B--2---:R-:W-:Y:S02]  /*7880*/  F2FP.F16.F32.PACK_AB R180, R13, R180 ;  /* 0x000000b40db4723e */ /* 0x004fe400000000ff */
        /* <DEDUP_REMOVED lines=12> */
[----:B------:R-:W-:-:S05]  /*7950*/  FMNMX.FTZ R2, R87, R2, !PT ;  /* 0x0000000257027209 */ /* 0x000fca0007810000 */
[----:B0-----:R-:W0:Y:S02]  /*7960*/  SHFL.BFLY PT, R57, R2, 0x2, 0x1f ;  /* 0x0c401f0002397f89 */ /* 0x001e2400000e0000 */
[----:B------:R-:W-:Y:S08]  /*7970*/  MUFU.EX2 R172, R172 ;  /* 0x000000ac00ac7308 */ /* 0x000ff00000000800 */
[----:B------:R-:W-:Y:S08]  /*7980*/  MUFU.EX2 R174, R174 ;  /* 0x000000ae00ae7308 */ /* 0x000ff00000000800 */
[----:B------:R1:W-:Y:S01]  /*7990*/  MUFU.EX2 R33, R49 ;  /* 0x0000003100217308 */ /* 0x0003e20000000800 */
[----:B0-----:R-:W-:-:S07]  /*79a0*/  FMNMX.FTZ R16, R2, R57, !PT ;  /* 0x0000003902107209 */ /* 0x001fce0007810000 */
[----:B------:R0:W-:Y:S01]  /*79b0*/  MUFU.EX2 R45, R61 ;  /* 0x0000003d002d7308 */ /* 0x0001e20000000800 */
[-CC-:B-1----:R-:W-:Y:S01]  /*79c0*/  FFMA.FTZ R49, R65, R0.reuse, -R169.reuse ;  /* 0x0000000041317223 */ /* 0x182fe200000108a9 */
[-CC-:B------:R-:W-:Y:S01]  /*79d0*/  FFMA.FTZ R65, R81, R0.reuse, -R169.reuse ;  /* 0x0000000051417223 */ /* 0x180fe200000108a9 */
[----:B------:R-:W1:Y:S05]  /*79e0*/  SHFL.BFLY PT, R69, R16, 0x1, 0x1f ;  /* 0x0c201f0010457f89 */ /* 0x000e6a00000e0000 */
[----:B------:R-:W-:Y:S01]  /*79f0*/  MUFU.EX2 R168, R168 ;  /* 0x000000a800a87308 */ /* 0x000fe20000000800 */
[----:B0-----:R-:W-:Y:S01]  /*7a00*/  FFMA.FTZ R61, R77, R0, -R169 ;  /* 0x000000004d3d7223 */ /* 0x001fe200000108a9 */
[----:B------:R-:W-:-:S02]  /*7a10*/  WARPGROUP.DEPBAR.LE gsb0, 0x0 ;  /* 0x00008000000079c5 */ /* 0x000fc40000010000 */
[----:B------:R-:W-:Y:S01]  /*7a20*/  WARPGROUP.ARRIVE ;  /* 0x00000000000079c5 */ /* 0x000fe20000000000 */
[-CC-:B------:R-:W-:Y:S01]  /*7a30*/  FFMA.FTZ R164, R56, R0.reuse, -R169.reuse ;  /* 0x0000000038a47223 */ /* 0x180fe200000108a9 */
[----:B------:R-:W-:Y:S02]  /*7a40*/  FFMA.FTZ R166, R60, R0, -R169 ;  /* 0x000000003ca67223 */ /* 0x000fe400000108a9 */
[----:B------:R-:W-:Y:S02]  /*7a50*/  MUFU.EX2 R170, R170 ;  /* 0x000000aa00aa7308 */ /* 0x000fe40000000800 */
[----:B------:R-:W-:Y:S01]  /*7a60*/  HGMMA.64x128x16.F32 R88, R160, gdesc[UR8].tnspB, R88, gsb0 ;  /* 0x41e00008a0587df0 */ /* 0x000fe20008000858 */
[----:B------:R-:W-:Y:S01]  /*7a70*/  UIADD3 UR10, UR6, 0x300, URZ ;  /* 0x00000300060a7890 */ /* 0x000fe2000fffe03f */
[----:B------:R-:W-:Y:S01]  /*7a80*/  UMOV UR11, 0x40000040 ;  /* 0x40000040000b7882 */ /* 0x000fe20000000000 */
[----:B------:R-:W-:-:S03]  /*7a90*/  UIADD3 UR6, UR6, 0x380, URZ ;  /* 0x0000038006067890 */ /* 0x000fc6000fffe03f */
[----:B------:R-:W-:Y:S01]  /*7aa0*/  MUFU.EX2 R164, R164 ;  /* 0x000000a400a47308 */ /* 0x000fe20000000800 */
[----:B-1----:R-:W-:-:S05]  /*7ab0*/  FMNMX.FTZ R4, R16, R69, !PT ;  /* 0x0000004510047209 */ /* 0x002fca0007810000 */
[C---:B------:R-:W-:Y:S02]  /*7ac0*/  FADD.FTZ R69, -R4.reuse, R9 ;  /* 0x0000000904457221 */ /* 0x040fe40000010100 */
[----:B------:R-:W-:Y:S02]  /*7ad0*/  MUFU.EX2 R166, R166 ;  /* 0x000000a600a67308 */ /* 0x000fe40000000800 */
[-C--:B------:R-:W-:Y:S01]  /*7ae0*/  FMUL.FTZ R2, R69, R0.reuse ;  /* 0x0000000045027220 */ /* 0x080fe20000410000 */
[----:B------:R-:W-:-:S04]  /*7af0*/  FMUL.FTZ R69, R4, R0 ;  /* 0x0000000004457220 */ /* 0x000fc80000410000 */
[-CC-:B------:R-:W-:Y:S01]  /*7b00*/  FFMA.FTZ R20, R31, R0.reuse, -R69.reuse ;  /* 0x000000001f147223 */ /* 0x180fe20000010845 */
[----:B------:R-:W-:Y:S01]  /*7b10*/  IMAD.U32 R31, RZ, RZ, UR7 ;  /* 0x00000007ff1f7e24 */ /* 0x000fe2000f8e00ff */
[----:B------:R-:W-:Y:S01]  /*7b20*/  UMOV UR7, 0x40000040 ;  /* 0x4000004000077882 */ /* 0x000fe20000000000 */
[-CC-:B------:R-:W-:Y:S01]  /*7b30*/  FFMA.FTZ R16, R27, R0.reuse, -R69.reuse ;  /* 0x000000001b107223 */ /* 0x180fe20000010845 */
[-CC-:B------:R-:W-:Y:S01]  /*7b40*/  FFMA.FTZ R181, R26, R0.reuse, -R69.reuse ;  /* 0x000000001ab57223 */ /* 0x180fe20000010845 */
[----:B------:R-:W-:Y:S01]  /*7b50*/  IMAD.U32 R27, RZ, RZ, UR36 ;  /* 0x00000024ff1b7e24 */ /* 0x000fe2000f8e00ff */
[----:B------:R-:W-:Y:S01]  /*7b60*/  MUFU.EX2 R2, R2 ;  /* 0x0000000200027308 */ /* 0x000fe20000000800 */
[-CC-:B------:R-:W-:Y:S01]  /*7b70*/  FFMA.FTZ R183, R30, R0.reuse, -R69.reuse ;  /* 0x000000001eb77223 */ /* 0x180fe20000010845 */
[-CC-:B------:R-:W-:Y:S01]  /*7b80*/  FFMA.FTZ R177, R34, R0.reuse, -R69.reuse ;  /* 0x0000000022b17223 */ /* 0x180fe20000010845 */
[-CC-:B------:R-:W-:Y:S01]  /*7b90*/  FFMA.FTZ R24, R35, R0.reuse, -R69.reuse ;  /* 0x0000000023187223 */ /* 0x180fe20000010845 */
[----:B------:R-:W-:Y:S01]  /*7ba0*/  @!P1 LEA R27, R27, UR37, 0x3 ;  /* 0x000000251b1b9c11 */ /* 0x000fe2000f8e18ff */
[-CC-:B------:R-:W-:Y:S01]  /*7bb0*/  FFMA.FTZ R179, R38, R0.reuse, -R69.reuse ;  /* 0x0000000026b37223 */ /* 0x180fe20000010845 */
[-CC-:B------:R-:W-:Y:S01]  /*7bc0*/  FFMA.FTZ R26, R39, R0.reuse, -R69.reuse ;  /* 0x00000000271a7223 */ /* 0x180fe20000010845 */
[----:B------:R-:W-:Y:S01]  /*7bd0*/  FFMA.FTZ R173, R42, R0, -R69 ;  /* 0x000000002aad7223 */ /* 0x000fe20000010845 */
[----:B------:R-:W0:Y:S01]  /*7be0*/  MUFU.EX2 R181, R181 ;  /* 0x000000b500b57308 */ /* 0x000e220000000800 */
[----:B------:R-:W-:-:S02]  /*7bf0*/  @!P1 VIADD R27, R27, 0x34840 ;  /* 0x000348401b1b9836 */ /* 0x000fc40000000000 */
[-CC-:B------:R-:W-:Y:S01]  /*7c00*/  FFMA.FTZ R28, R43, R0.reuse, -R69.reuse ;  /* 0x000000002b1c7223 */ /* 0x180fe20000010845 */
[-CC-:B------:R-:W-:Y:S01]  /*7c10*/  FFMA.FTZ R175, R46, R0.reuse, -R69.reuse ;  /* 0x000000002eaf7223 */ /* 0x180fe20000010845 */
[-CC-:B------:R-:W-:Y:S01]  /*7c20*/  FFMA.FTZ R30, R47, R0.reuse, -R69.reuse ;  /* 0x000000002f1e7223 */ /* 0x180fe20000010845 */
[-C--:B------:R-:W-:Y:S01]  /*7c30*/  FFMA.FTZ R32, R51, R0.reuse, -R69 ;  /* 0x0000000033207223 */ /* 0x080fe20000010845 */
[----:B------:R-:W-:Y:S01]  /*7c40*/  @!P1 PRMT R27, RZ, 0x654, R27 ;  /* 0x00000654ff1b9816 */ /* 0x000fe2000000001b */
        /* <DEDUP_REMOVED lines=42> */
[----:B------:R-:W-:Y:S01]  /*7ef0*/  MUFU.EX2 R32, R32 ;  /* 0x0000002000207308 */ /* 0x000fe20000000800 */
[----:B-1----:R-:W-:-:S07]  /*7f00*/  FADD.FTZ R5, R175, R38 ;  /* 0x00000026af057221 */ /* 0x002fce0000010000 */
[----:B------:R-:W-:Y:S01]  /*7f10*/  MUFU.EX2 R171, R171 ;  /* 0x000000ab00ab7308 */ /* 0x000fe20000000800 */
[C---:B--2---:R-:W-:Y:S01]  /*7f20*/  FADD.FTZ R38, R30.reuse, R5 ;  /* 0x000000051e267221 */ /* 0x044fe20000010000 */
[----:B------:R-:W-:Y:S01]  /*7f30*/  F2FP.F16.F32.PACK_AB R175, R30, R175 ;  /* 0x000000af1eaf723e */ /* 0x000fe200000000ff */
[----:B------:R-:W-:Y:S02]  /*7f40*/  WARPGROUP.DEPBAR.LE gsb0, 0x0 ;  /* 0x00008000000079c5 */ /* 0x000fe40000010000 */
[----:B------:R-:W-:Y:S01]  /*7f50*/  WARPGROUP.ARRIVE ;  /* 0x00000000000079c5 */ /* 0x000fe20000000000 */
[-CC-:B------:R-:W-:Y:S01]  /*7f60*/  FFMA.FTZ R160, R64, R0.reuse, -R169.reuse ;  /* 0x0000000040a07223 */ /* 0x180fe200000108a9 */
[-C--:B------:R-:W-:Y:S01]  /*7f70*/  FFMA.FTZ R162, R68, R0.reuse, -R169 ;  /* 0x0000000044a27223 */ /* 0x080fe200000108a9 */
[----:B------:R-:W-:Y:S01]  /*7f80*/  FFMA.FTZ R169, R50, R0, -R69 ;  /* 0x0000000032a97223 */ /* 0x000fe20000010845 */
[----:B------:R-:W-:Y:S02]  /*7f90*/  MUFU.EX2 R34, R34 ;  /* 0x0000002200227308 */ /* 0x000fe40000000800 */
[----:B------:R-:W-:Y:S06]  /*7fa0*/  HGMMA.64x128x16.F32 R88, R156, gdesc[UR8].tnspB, R88, gsb0 ;  /* 0x41e000089c587df0 */ /* 0x000fec0008000858 */
[----:B------:R-:W0:Y:S08]  /*7fb0*/  MUFU.EX2 R169, R169 ;  /* 0x000000a900a97308 */ /* 0x000e300000000800 */
[----:B------:R-:W1:Y:S08]  /*7fc0*/  MUFU.EX2 R165, R165 ;  /* 0x000000a500a57308 */ /* 0x000e700000000800 */
[----:B------:R-:W2:Y:S01]  /*7fd0*/  MUFU.EX2 R36, R36 ;  /* 0x0000002400247308 */ /* 0x000ea20000000800 */
[----:B0-----:R-:W-:Y:S01]  /*7fe0*/  FADD.FTZ R5, R169, R38 ;  /* 0x00000026a9057221 */ /* 0x001fe20000010000 */
[----:B------:R-:W-:-:S03]  /*7ff0*/  F2FP.F16.F32.PACK_AB R169, R32, R169 ;  /* 0x000000a920a9723e */ /* 0x000fc600000000ff */
[----:B------:R-:W-:-:S03]  /*8000*/  FADD.FTZ R16, R32, R5 ;  /* 0x0000000520107221 */ /* 0x000fc60000010000 */
[----:B------:R-:W0:Y:S01]  /*8010*/  MUFU.EX2 R167, R167 ;  /* 0x000000a700a77308 */ /* 0x000e220000000800 */
[----:B------:R-:W-:Y:S01]  /*8020*/  FADD.FTZ R5, R171, R16 ;  /* 0x00000010ab057221 */ /* 0x000fe20000010000 */
[----:B------:R-:W-:-:S03]  /*8030*/  F2FP.F16.F32.PACK_AB R171, R34, R171 ;  /* 0x000000ab22ab723e */ /* 0x000fc600000000ff */
[----:B------:R-:W-:-:S03]  /*8040*/  FADD.FTZ R16, R34, R5 ;  /* 0x0000000522107221 */ /* 0x000fc60000010000 */
[----:B------:R-:W-:Y:S01]  /*8050*/  MUFU.EX2 R160, R160 ;  /* 0x000000a000a07308 */ /* 0x000fe20000000800 */
[----:B-1----:R-:W-:Y:S01]  /*8060*/  FADD.FTZ R5, R165, R16 ;  /* 0x00000010a5057221 */ /* 0x002fe20000010000 */
[----:B--2---:R-:W-:-:S03]  /*8070*/  F2FP.F16.F32.PACK_AB R165, R36, R165 ;  /* 0x000000a524a5723e */ /* 0x004fc600000000ff */
[----:B------:R-:W-:-:S03]  /*8080*/  FADD.FTZ R16, R36, R5 ;  /* 0x0000000524107221 */ /* 0x000fc60000010000 */
[----:B------:R-:W-:Y:S01]  /*8090*/  MUFU.EX2 R66, R66 ;  /* 0x0000004200427308 */ /* 0x000fe20000000800 */
[----:B0-----:R-:W-:-:S07]  /*80a0*/  FADD.FTZ R5, R167, R16 ;  /* 0x00000010a7057221 */ /* 0x001fce0000010000 */
[----:B------:R-:W-:Y:S08]  /*80b0*/  MUFU.EX2 R49, R49 ;  /* 0x0000003100317308 */ /* 0x000ff00000000800 */
[----:B------:R-:W0:Y:S08]  /*80c0*/  MUFU.EX2 R67, R67 ;  /* 0x0000004300437308 */ /* 0x000e300000000800 */
[----:B------:R-:W-:Y:S08]  /*80d0*/  MUFU.EX2 R162, R162 ;  /* 0x000000a200a27308 */ /* 0x000ff00000000800 */
[----:B------:R-:W-:Y:S01]  /*80e0*/  MUFU.EX2 R70, R70 ;  /* 0x0000004600467308 */ /* 0x000fe20000000800 */
[----:B0-----:R-:W-:-:S07]  /*80f0*/  F2FP.F16.F32.PACK_AB R161, R67, R66 ;  /* 0x0000004243a1723e */ /* 0x001fce00000000ff */
[----:B------:R-:W-:Y:S08]  /*8100*/  MUFU.EX2 R53, R53 ;  /* 0x0000003500357308 */ /* 0x000ff00000000800 */
[----:B------:R-:W0:Y:S08]  /*8110*/  MUFU.EX2 R71, R71 ;  /* 0x0000004700477308 */ /* 0x000e300000000800 */
[----:B------:R-:W-:Y:S08]  /*8120*/  MUFU.EX2 R8, R8 ;  /* 0x0000000800087308 */ /* 0x000ff00000000800 */
[----:B------:R-:W-:Y:S01]  /*8130*/  MUFU.EX2 R74, R74 ;  /* 0x0000004a004a7308 */ /* 0x000fe20000000800 */
[----:B0-----:R-:W-:-:S07]  /*8140*/  F2FP.F16.F32.PACK_AB R163, R71, R70 ;  /* 0x0000004647a3723e */ /* 0x001fce00000000ff */
[----:B------:R-:W0:Y:S08]  /*8150*/  MUFU.EX2 R57, R73 ;  /* 0x0000004900397308 */ /* 0x000e300000000800 */
[----:B------:R-:W1:Y:S08]  /*8160*/  MUFU.EX2 R75, R75 ;  /* 0x0000004b004b7308 */ /* 0x000e700000000800 */
[----:B------:R-:W-:Y:S01]  /*8170*/  MUFU.EX2 R10, R10 ;  /* 0x0000000a000a7308 */ /* 0x000fe20000000800 */
[----:B------:R-:W-:-:S02]  /*8180*/  WARPGROUP.DEPBAR.LE gsb0, 0x0 ;  /* 0x00008000000079c5 */ /* 0x000fc40000010000 */
[----:B------:R-:W-:-:S05]  /*8190*/  WARPGROUP.ARRIVE ;  /* 0x00000000000079c5 */ /* 0x000fca0000000000 */
[----:B------:R-:W-:Y:S01]  /*81a0*/  MUFU.EX2 R78, R78 ;  /* 0x0000004e004e7308 */ /* 0x000fe20000000800 */
[----:B0-----:R-:W-:Y:S02]  /*81b0*/  F2FP.F16.F32.PACK_AB R156, R57, R8 ;  /* 0x00000008399c723e */ /* 0x001fe400000000ff */
[----:B-1----:R-:W-:Y:S01]  /*81c0*/  F2FP.F16.F32.PACK_AB R157, R75, R74 ;  /* 0x0000004a4b9d723e */ /* 0x002fe200000000ff */
[----:B------:R-:W-:Y:S04]  /*81d0*/  HGMMA.64x128x16.F32 R88, R152, gdesc[UR4].tnspB, R88, gsb0 ;  /* 0x41e0000498587df0 */ /* 0x000fe80008000858 */
[----:B------:R-:W0:Y:S08]  /*81e0*/  MUFU.EX2 R61, R61 ;  /* 0x0000003d003d7308 */ /* 0x000e300000000800 */
[----:B------:R-:W1:Y:S08]  /*81f0*/  MUFU.EX2 R79, R79 ;  /* 0x0000004f004f7308 */ /* 0x000e700000000800 */
[----:B------:R-:W-:Y:S01]  /*8200*/  MUFU.EX2 R12, R12 ;  /* 0x0000000c000c7308 */ /* 0x000fe20000000800 */
[----:B0-----:R-:W-:-:S07]  /*8210*/  F2FP.F16.F32.PACK_AB R158, R61, R10 ;  /* 0x0000000a3d9e723e */ /* 0x001fce00000000ff */
[----:B------:R-:W-:Y:S01]  /*8220*/  MUFU.EX2 R82, R82 ;  /* 0x0000005200527308 */ /* 0x000fe20000000800 */
[----:B-1----:R-:W-:-:S07]  /*8230*/  F2FP.F16.F32.PACK_AB R159, R79, R78 ;  /* 0x0000004e4f9f723e */ /* 0x002fce00000000ff */
        /* <DEDUP_REMOVED lines=77> */
.L_x_2471:
        /* <DEDUP_REMOVED lines=67> */
.L_x_2481:
[----:B------:R-:W-:Y:S01]  /*8b40*/  ULEA UR5, UR36, UR37, 0x3 ;  /* 0x0000002524057291 */ /* 0x000fe2000f8e183f */
[----:B------:R-:W-:-:S05]  /*8b50*/  IMAD.U32 R2, RZ, RZ, UR38 ;  /* 0x00000026ff027e24 */ /* 0x000fca000f8e00ff */
[----:B------:R-:W-:-:S04]  /*8b60*/  SHF.L.U32 R2, R2, 0x1f, RZ ;  /* 0x0000001f02027819 */ /* 0x000fc800000006ff */
[----:B------:R0:W1:Y:S01]  /*8b70*/  SYNCS.PHASECHK.TRANS64.TRYWAIT P2, [UR5+0x34850], R2 ;  /* 0x03485002ff0075a7 */ /* 0x0000620008040145 */
[----:B------:R-:W-:Y:S05]  /*8b80*/  @!P0 BRA `(.L_x_2482) ;  /* 0x0000000000048947 */ /* 0x000fea0003800000 */
[----:B------:R-:W-:Y:S01]  /*8b90*/  BPT.TRAP 0x1 ;  /* 0x000000040000795c */ /* 0x000fe20000300000 */
.L_x_2482:
[----:B-1----:R-:W-:Y:S05]  /*8ba0*/  @P2 BRA `(.L_x_2483) ;  /* 0x0000000000082947 */ /* 0x002fea0003800000 */
[----:B------:R-:W1:Y:S02]  /*8bb0*/  SYNCS.PHASECHK.TRANS64.TRYWAIT P0, [UR5+0x34850], R2 ;  /* 0x03485002ff0075a7 */ /* 0x000e640008000145 */
[----:B-1----:R-:W-:Y:S05]  /*8bc0*/  @!P0 BRA `(.L_x_2484) ;  /* 0x00000090002c8947 */ /* 0x002fea0003800000 */
.L_x_2483:
[----:B------:R-:W-:Y:S01]  /*8bd0*/  UIADD3 UR37, UR37, 0x400, URZ ;  /* 0x0000040025257890 */ /* 0x000fe2000fffe03f */
[----:B------:R-:W-:Y:S01]  /*8be0*/  WARPGROUP.ARRIVE ;  /* 0x00000000000079c5 */ /* 0x000fe20000000000 */
[----:B------:R-:W-:Y:S01]  /*8bf0*/  UMOV UR7, 0x40000040 ;  /* 0x4000004000077882 */ /* 0x000fe20000000000 */
[----:B-1----:R-:W1:Y:S01]  /*8c00*/  SHFL.BFLY PT, R3, R6, 0x2, 0x1f ;  /* 0x0c401f0006037f89 */ /* 0x002e6200000e0000 */
[----:B------:R-:W-:Y:S01]  /*8c10*/  USHF.R.U32.HI UR37, URZ, 0x4, UR37 ;  /* 0x000000043f257899 */ /* 0x000fe20008011625 */
[----:B------:R-:W-:Y:S02]  /*8c20*/  IMAD.U32 R15, RZ, RZ, UR5 ;  /* 0x00000005ff0f7e24 */ /* 0x000fe4000f8e00ff */
[----:B0-----:R-:W0:Y:S01]  /*8c30*/  SHFL.BFLY PT, R2, R5, 0x2, 0x1f ;  /* 0x0c401f0005027f89 */ /* 0x001e2200000e0000 */
[----:B------:R-:W-:Y:S01]  /*8c40*/  ULOP3.LUT UR37, UR37, 0x3fff, URZ, 0xc0, !UPT ;  /* 0x00003fff25257892 */ /* 0x000fe2000f8ec03f */
[----:B------:R-:W-:Y:S02]  /*8c50*/  IMAD.MOV.U32 R11, RZ, RZ, RZ ;  /* 0x000000ffff0b7224 */ /* 0x000fe400078e00ff */
[----:B------:R-:W-:Y:S01]  /*8c60*/  VIADD R191, R191, 0x1 ;  /* 0x00000001bfbf7836 */ /* 0x000fe20000000000 */
[----:B------:R-:W-:-:S04]  /*8c70*/  ULOP3.LUT UR4, UR37, 0x4000000, URZ, 0xfc, !UPT ;  /* 0x0400000025047892 */ /* 0x000fc8000f8efc3f */
[----:B------:R-:W-:Y:S02]  /*8c80*/  ULEA UR4, UR36, UR4, 0xb ;  /* 0x0000000424047291 */ /* 0x000fe4000f8e583f */
        /* <DEDUP_REMOVED lines=8> */
[----:B0-----:R-:W-:Y:S01]  /*8d10*/  FADD.FTZ R8, R2, R5 ;  /* 0x0000000502087221 */ /* 0x001fe20000010000 */
[----:B------:R-:W-:Y:S01]  /*8d20*/  IMAD.MOV.U32 R5, RZ, RZ, RZ ;  /* 0x000000ffff057224 */ /* 0x000fe200078e00ff */
[----:B------:R-:W0:Y:S04]  /*8d30*/  SHFL.BFLY PT, R2, R3, 0x1, 0x1f ;  /* 0x0c201f0003027f89 */ /* 0x000e2800000e0000 */
[----:B------:R-:W1:Y:S01]  /*8d40*/  SHFL.BFLY PT, R9, R8, 0x1, 0x1f ;  /* 0x0c201f0008097f89 */ /* 0x000e6200000e0000 */
[----:B0-----:R-:W-:Y:S01]  /*8d50*/  FADD.FTZ R12, R3, R2 ;  /* 0x00000002030c7221 */ /* 0x001fe20000010000 */
[----:B------:R-:W-:-:S02]  /*8d60*/  IMAD.MOV.U32 R3, RZ, RZ, -0x800000 ;  /* 0xff800000ff037424 */ /* 0x000fc400078e00ff */
[----:B------:R-:W-:Y:S02]  /*8d70*/  IMAD.MOV.U32 R2, RZ, RZ, -0x800000 ;  /* 0xff800000ff027424 */ /* 0x000fe400078e00ff */
[----:B-1----:R-:W-:Y:S01]  /*8d80*/  FADD.FTZ R14, R8, R9 ;  /* 0x00000009080e7221 */ /* 0x002fe20000010000 */
[----:B------:R-:W-:-:S04]  /*8d90*/  FSETP.NE.FTZ.AND P0, PT, R12, RZ, PT ;  /* 0x000000ff0c00720b */ /* 0x000fc80003f15000 */
        /* <DEDUP_REMOVED lines=116> */
.L_x_2454:
        /* <DEDUP_REMOVED lines=24> */
[----:B------:R-:W-:Y:S02]  /*9660*/  MOV R16, R0 ;  /* 0x0000000000107202 */ /* 0x000fe40000000f00 */
[----:B--2---:R-:W-:-:S03]  /*9670*/  MOV R17, R5 ;  /* 0x0000000500117202 */ /* 0x004fc60000000f00 */
[----:B------:R-:W-:-:S03]  /*9680*/  IMAD.WIDE R4, R195, 0x2, R16 ;  /* 0x00000002c3047825 */ /* 0x000fc600078e0210 */
[C---:B------:R-:W-:Y:S02]  /*9690*/  LOP3.LUT R9, R4.reuse, 0x380, RZ, 0xc0, !PT ;  /* 0x0000038004097812 */ /* 0x040fe400078ec0ff */
[C---:B------:R-:W-:Y:S02]  /*96a0*/  IADD3 R31, P6, R4.reuse, 0x20, RZ ;  /* 0x00000020041f7810 */ /* 0x040fe40007fde0ff */
[----:B------:R-:W-:Y:S02]  /*96b0*/  SHF.R.U64 R9, R9, 0x3, RZ ;  /* 0x0000000309097819 */ /* 0x000fe400000012ff */
[----:B------:R-:W-:Y:S01]  /*96c0*/  LOP3.LUT R12, R31, 0x380, RZ, 0xc0, !PT ;  /* 0x000003801f0c7812 */ /* 0x000fe200078ec0ff */
[----:B------:R-:W-:Y:S01]  /*96d0*/  IMAD.X R27, RZ, RZ, R5, P6 ;  /* 0x000000ffff1b7224 */ /* 0x000fe200030e0605 */
[----:B------:R-:W-:Y:S01]  /*96e0*/  BAR.SYNC.DEFER_BLOCKING 0x1, 0x100 ;  /* 0x0044000000007b1d */ /* 0x000fe20000010000 */
[C---:B------:R-:W-:Y:S02]  /*96f0*/  IADD3 R97, P5, R4.reuse, 0x40, RZ ;  /* 0x0000004004617810 */ /* 0x040fe40007fbe0ff */
[----:B------:R-:W-:-:S02]  /*9700*/  IADD3 R99, P4, R4, 0x60, RZ ;  /* 0x0000006004637810 */ /* 0x000fc40007f9e0ff */
        /* <DEDUP_REMOVED lines=12> */
[----:B------:R-:W-:-:S02]  /*97d0*/  MOV R94, R4 ;  /* 0x00000004005e7202 */ /* 0x000fc40000000f00 */
[----:B------:R-:W-:Y:S02]  /*97e0*/  F2FP.F16.F32.PACK_AB R5, R8, R93 ;  /* 0x0000005d0805723e */ /* 0x000fe400000000ff */
[----:B------:R-:W-:Y:S02]  /*97f0*/  LOP3.LUT R14, R97, 0x380, RZ, 0xc0, !PT ;  /* 0x00000380610e7812 */ /* 0x000fe400078ec0ff */
[----:B------:R-:W-:Y:S02]  /*9800*/  LOP3.LUT R26, R12, R31, RZ, 0x3c, !PT ;  /* 0x0000001f0c1a7212 */ /* 0x000fe400078e3cff */
[----:B------:R-:W-:Y:S02]  /*9810*/  F2FP.F16.F32.PACK_AB R4, R10, R95 ;  /* 0x0000005f0a04723e */ /* 0x000fe400000000ff */
[----:B------:R-:W-:Y:S02]  /*9820*/  LOP3.LUT R8, R103, 0x380, RZ, 0xc0, !PT ;  /* 0x0000038067087812 */ /* 0x000fe400078ec0ff */
[----:B------:R-:W-:Y:S01]  /*9830*/  LOP3.LUT R10, R105, 0x380, RZ, 0xc0, !PT ;  /* 0x00000380690a7812 */ /* 0x000fe200078ec0ff */
[----:B------:R2:W-:Y:S01]  /*9840*/  STSM.16.M88.4 [R94], R4 ;  /* 0x000000045e007844 */ /* 0x0005e20000000200 */
[----:B------:R-:W-:-:S02]  /*9850*/  LOP3.LUT R31, R88, 0x380, RZ, 0xc0, !PT ;  /* 0x00000380581f7812 */ /* 0x000fc400078ec0ff */
[----:B-1----:R-:W-:Y:S02]  /*9860*/  LOP3.LUT R44, R101, 0x380, RZ, 0xc0, !PT ;  /* 0x00000380652c7812 */ /* 0x002fe400078ec0ff */
[----:B------:R-:W-:Y:S02]  /*9870*/  LOP3.LUT R20, R99, 0x380, RZ, 0xc0, !PT ;  /* 0x0000038063147812 */ /* 0x000fe400078ec0ff */
[----:B------:R-:W-:Y:S02]  /*9880*/  SHF.R.U64 R14, R14, 0x3, RZ ;  /* 0x000000030e0e7819 */ /* 0x000fe400000012ff */
[----:B------:R-:W-:Y:S02]  /*9890*/  SHF.R.U64 R8, R8, 0x3, RZ ;  /* 0x0000000308087819 */ /* 0x000fe400000012ff */
[----:B------:R-:W-:Y:S02]  /*98a0*/  SHF.R.U64 R10, R10, 0x3, RZ ;  /* 0x000000030a0a7819 */ /* 0x000fe400000012ff */
[----:B------:R-:W-:-:S02]  /*98b0*/  SHF.R.U64 R31, R31, 0x3, RZ ;  /* 0x000000031f1f7819 */ /* 0x000fc400000012ff */
[----:B------:R-:W-:Y:S02]  /*98c0*/  SHF.R.U64 R44, R44, 0x3, RZ ;  /* 0x000000032c2c7819 */ /* 0x000fe400000012ff */
[----:B------:R-:W-:Y:S02]  /*98d0*/  SHF.R.U64 R20, R20, 0x3, RZ ;  /* 0x0000000314147819 */ /* 0x000fe400000012ff */
[----:B------:R-:W-:Y:S02]  /*98e0*/  LOP3.LUT R24, R14, R97, RZ, 0x3c, !PT ;  /* 0x000000610e187212 */ /* 0x000fe400078e3cff */
[----:B------:R-:W-:Y:S01]  /*98f0*/  LOP3.LUT R12, R8, R103, RZ, 0x3c, !PT ;  /* 0x00000067080c7212 */ /* 0x000fe200078e3cff */
[----:B------:R-:W1:Y:S01]  /*9900*/  LDC.64 R96, c[0x0][0xc00] ;  /* 0x00030000ff607b82 */ /* 0x000e620000000a00 */
[----:B------:R-:W-:Y:S02]  /*9910*/  LOP3.LUT R10, R10, R105, RZ, 0x3c, !PT ;  /* 0x000000690a0a7212 */ /* 0x000fe400078e3cff */
[----:B------:R-:W-:-:S02]  /*9920*/  LOP3.LUT R8, R31, R88, RZ, 0x3c, !PT ;  /* 0x000000581f087212 */ /* 0x000fc400078e3cff */
[----:B------:R-:W-:Y:S02]  /*9930*/  LOP3.LUT R14, R44, R101, RZ, 0x3c, !PT ;  /* 0x000000652c0e7212 */ /* 0x000fe400078e3cff */
[----:B------:R-:W-:Y:S02]  /*9940*/  LOP3.LUT R20, R20, R99, RZ, 0x3c, !PT ;  /* 0x0000006314147212 */ /* 0x000fe400078e3cff */
[----:B------:R-:W-:Y:S02]  /*9950*/  MOV R31, R10 ;  /* 0x0000000a001f7202 */ /* 0x000fe40000000f00 */
[----:B------:R-:W-:Y:S02]  /*9960*/  MOV R30, R8 ;  /* 0x00000008001e7202 */ /* 0x000fe40000000f00 */
[----:B------:R-:W-:Y:S02]  /*9970*/  MOV R93, R26 ;  /* 0x0000001a005d7202 */ /* 0x000fe40000000f00 */
[----:B------:R-:W-:-:S02]  /*9980*/  F2FP.F16.F32.PACK_AB R8, R89, R90 ;  /* 0x0000005a5908723e */ /* 0x000fc400000000ff */
[----:B------:R-:W-:Y:S02]  /*9990*/  F2FP.F16.F32.PACK_AB R9, R35, R34 ;  /* 0x000000222309723e */ /* 0x000fe400000000ff */
[----:B------:R-:W-:Y:S02]  /*99a0*/  F2FP.F16.F32.PACK_AB R10, R37, R36 ;  /* 0x00000024250a723e */ /* 0x000fe400000000ff */
[----:B------:R-:W-:Y:S02]  /*99b0*/  F2FP.F16.F32.PACK_AB R11, R39, R38 ;  /* 0x00000026270b723e */ /* 0x000fe400000000ff */
[----:B------:R-:W-:Y:S02]  /*99c0*/  MOV R92, R24 ;  /* 0x00000018005c7202 */ /* 0x000fe40000000f00 */
[----:B------:R-:W-:Y:S01]  /*99d0*/  MOV R88, R14 ;  /* 0x0000000e00587202 */ /* 0x000fe20000000f00 */
[----:B------:R-:W-:Y:S01]  /*99e0*/  STSM.16.M88.4 [R93], R8 ;  /* 0x000000085d007844 */ /* 0x000fe20000000200 */
[----:B------:R-:W-:-:S02]  /*99f0*/  MOV R44, R12 ;  /* 0x0000000c002c7202 */ /* 0x000fc40000000f00 */
[----:B--2---:R-:W-:Y:S02]  /*9a00*/  F2FP.F16.F32.PACK_AB R4, R41, R40 ;  /* 0x000000282904723e */ /* 0x004fe400000000ff */
[----:B------:R-:W-:Y:S02]  /*9a10*/  F2FP.F16.F32.PACK_AB R5, R43, R42 ;  /* 0x0000002a2b05723e */ /* 0x000fe400000000ff */
[----:B------:R-:W-:Y:S02]  /*9a20*/  F2FP.F16.F32.PACK_AB R6, R32, R33 ;  /* 0x000000212006723e */ /* 0x000fe400000000ff */
[----:B------:R-:W-:Y:S02]  /*9a30*/  F2FP.F16.F32.PACK_AB R7, R28, R29 ;  /* 0x0000001d1c07723e */ /* 0x000fe400000000ff */
[----:B------:R-:W-:Y:S02]  /*9a40*/  MOV R91, R20 ;  /* 0x00000014005b7202 */ /* 0x000fe40000000f00 */
[----:B------:R-:W-:Y:S01]  /*9a50*/  F2FP.F16.F32.PACK_AB R12, R49, R48 ;  /* 0x00000030310c723e */ /* 0x000fe200000000ff */
[----:B------:R2:W-:Y:S01]  /*9a60*/  STSM.16.M88.4 [R92], R4 ;  /* 0x000000045c007844 */ /* 0x0005e20000000200 */
[----:B------:R-:W-:Y:S01]  /*9a70*/  F2FP.F16.F32.PACK_AB R13, R51, R50 ;  /* 0x00000032330d723e */ /* 0x000fe200000000ff */
[----:B------:R-:W3:Y:S01]  /*9a80*/  LDC.64 R20, c[0x0][0xc00] ;  /* 0x00030000ff147b82 */ /* 0x000ee20000000a00 */
[----:B------:R-:W-:Y:S01]  /*9a90*/  F2FP.F16.F32.PACK_AB R14, R53, R52 ;  /* 0x00000034350e723e */ /* 0x000fe200000000ff */
[----:B------:R-:W-:Y:S01]  /*9aa0*/  IMAD.MOV.U32 R53, RZ, RZ, RZ ;  /* 0x000000ffff357224 */ /* 0x000fe200078e00ff */
[----:B------:R-:W-:-:S02]  /*9ab0*/  F2FP.F16.F32.PACK_AB R15, R55, R54 ;  /* 0x00000036370f723e */ /* 0x000fc400000000ff */
[----:B------:R-:W-:Y:S02]  /*9ac0*/  F2FP.F16.F32.PACK_AB R24, R57, R56 ;  /* 0x000000383918723e */ /* 0x000fe400000000ff */
[----:B------:R-:W-:Y:S01]  /*9ad0*/  F2FP.F16.F32.PACK_AB R25, R59, R58 ;  /* 0x0000003a3b19723e */ /* 0x000fe200000000ff */
[----:B------:R4:W-:Y:S01]  /*9ae0*/  STSM.16.M88.4 [R91], R12 ;  /* 0x0000000c5b007844 */ /* 0x0009e20000000200 */
[----:B------:R-:W-:Y:S01]  /*9af0*/  F2FP.F16.F32.PACK_AB R26, R61, R60 ;  /* 0x0000003c3d1a723e */ /* 0x000fe200000000ff */
[----:B------:R-:W0:Y:S01]  /*9b00*/  LDC R55, c[0x0][0xbe8] ;  /* 0x0002fa00ff377b82 */ /* 0x000e220000000800 */
[----:B------:R-:W-:Y:S02]  /*9b10*/  F2FP.F16.F32.PACK_AB R27, R63, R62 ;  /* 0x0000003e3f1b723e */ /* 0x000fe400000000ff */
[----:B------:R-:W-:Y:S02]  /*9b20*/  ISETP.NE.U32.AND P2, PT, RZ, UR4, PT ;  /* 0x00000004ff007c0c */ /* 0x000fe4000bf45070 */
[----:B-1----:R-:W-:Y:S01]  /*9b30*/  ISETP.NE.U32.AND P0, PT, R96, RZ, PT ;  /* 0x000000ff6000720c */ /* 0x002fe20003f05070 */
[----:B------:R4:W-:Y:S01]  /*9b40*/  STSM.16.M88.4 [R88], R24 ;  /* 0x0000001858007844 */ /* 0x0009e20000000200 */
[----:B------:R-:W-:-:S02]  /*9b50*/  ISETP.NE.AND.EX P2, PT, RZ, UR5, PT, P2 ;  /* 0x00000005ff007c0c */ /* 0x000fc4000bf45320 */
[----:B------:R-:W-:Y:S01]  /*9b60*/  ISETP.NE.AND.EX P0, PT, R97, RZ, PT, P0 ;  /* 0x000000ff6100720c */ /* 0x000fe20003f05300 */
[----:B------:R4:W-:Y:S04]  /*9b70*/  STSM.16.M88.4 [R44], R64 ;  /* 0x000000402c007844 */ /* 0x0009e80000000200 */
[----:B------:R4:W-:Y:S01]  /*9b80*/  STSM.16.M88.4 [R31], R72 ;  /* 0x000000481f007844 */ /* 0x0009e20000000200 */
[----:B---3--:R-:W-:-:S03]  /*9b90*/  IMAD.WIDE R20, R185, 0x4, R20 ;  /* 0x00000004b9147825 */ /* 0x008fc600078e0214 */
[----:B------:R4:W-:Y:S01]  /*9ba0*/  STSM.16.M88.4 [R30], R80 ;  /* 0x000000501e007844 */ /* 0x0009e20000000200 */
[----:B------:R-:W-:Y:S01]  /*9bb0*/  BAR.SYNC.DEFER_BLOCKING 0x1, 0x100 ;  /* 0x0044000000007b1d */ /* 0x000fe20000010000 */
[----:B--2---:R-:W-:-:S05]  /*9bc0*/  @P2 LEA R4, P3, R185, UR4, 0x2 ;  /* 0x00000004b9042c11 */ /* 0x004fca000f8610ff */
[----:B------:R-:W-:Y:S01]  /*9bd0*/  ULDC UR4, c[0x0][0xa88] ;  /* 0x0002a20000047ab9 */ /* 0x000fe20000000800 */
[----:B------:R-:W-:Y:S01]  /*9be0*/  @P2 LEA.HI.X R5, R185, UR5, R189, 0x2, P3 ;  /* 0x00000005b9052c11 */ /* 0x000fe200098f14bd */
[----:B------:R-:W-:Y:S01]  /*9bf0*/  IMAD.U32 R6, RZ, RZ, UR4 ;  /* 0x00000004ff067e24 */ /* 0x000fe2000f8e00ff */
[----:B------:R4:W5:Y:S01]  /*9c00*/  @P0 LDG.E R53, desc[UR56][R20.64] ;  /* 0x0000003814350981 */ /* 0x000962000c1e1900 */
[----:B0-----:R-:W-:-:S04]  /*9c10*/  ISETP.NE.AND P1, PT, R55, 0x1, PT ;  /* 0x000000013700780c */ /* 0x001fc80003f25270 */
[----:B------:R4:W5:Y:S09]  /*9c20*/  @P2 LDG.E R6, desc[UR56][R4.64] ;  /* 0x0000003804062981 */ /* 0x000972000c1e1900 */
[----:B------:R-:W0:Y:S08]  /*9c30*/  @P1 LDC R8, c[0x0][0xbec] ;  /* 0x0002fb00ff081b82 */ /* 0x000e300000000800 */
[----:B------:R-:W1:Y:S01]  /*9c40*/  @P1 LDC R9, c[0x0][0xbf0] ;  /* 0x0002fc00ff091b82 */ /* 0x000e620000000800 */
[----:B----4-:R-:W-:Y:S05]  /*9c50*/  @P2 BRA `(.L_x_2487) ;  /* 0x0000000000102947 */ /* 0x010fea0003800000 */
[----:B------:R-:W-:Y:S05]  /*9c60*/  @!P0 BRA `(.L_x_2487) ;  /* 0x00000000000c8947 */ /* 0x000fea0003800000 */
[----:B------:R-:W2:Y:S04]  /*9c70*/  LDG.E R5, desc[UR56][R20.64] ;  /* 0x0000003814057981 */ /* 0x000ea8000c1e1900 */
[----:B-----5:R-:W2:Y:S02]  /*9c80*/  LDG.E R6, desc[UR56][R20.64+0x4] ;  /* 0x0000043814067981 */ /* 0x020ea4000c1e1900 */
[----:B--2---:R-:W-:-:S07]  /*9c90*/  IMAD.IADD R6, R6, 0x1, -R5 ;  /* 0x0000000106067824 */ /* 0x004fce00078e0a05 */
.L_x_2487:
[----:B------:R-:W-:Y:S01]  /*9ca0*/  SHF.R.S32.HI R44, RZ, 0x1f, R188 ;  /* 0x0000001fff2c7819 */ /* 0x000fe200000114bc */
[----:B------:R-:W-:Y:S01]  /*9cb0*/  IMAD.IADD R13, R184, 0x1, R18 ;  /* 0x00000001b80d7824 */ /* 0x000fe200078e0212 */
[----:B------:R-:W-:Y:S01]  /*9cc0*/  ULDC.64 UR4, c[0x0][0xb90] ;  /* 0x0002e40000047ab9 */ /* 0x000fe20000000a00 */
[--C-:B-----5:R-:W-:Y:S01]  /*9cd0*/  SHF.R.S32.HI R21, RZ, 0x1f, R53.reuse ;  /* 0x0000001fff157819 */ /* 0x120fe20000011435 */
[----:B------:R-:W-:Y:S01]  /*9ce0*/  IMAD.MOV.U32 R20, RZ, RZ, R53 ;  /* 0x000000ffff147224 */ /* 0x000fe200078e0035 */
[----:B------:R-:W-:Y:S01]  /*9cf0*/  SEL R185, R185, RZ, !P0 ;  /* 0x000000ffb9b97207 */ /* 0x000fe20004000000 */
[----:B------:R-:W-:Y:S02]  /*9d00*/  IMAD R5, R44, UR4, RZ ;  /* 0x000000042c057c24 */ /* 0x000fe4000f8e02ff */
[----:B0-----:R-:W-:-:S04]  /*9d10*/  @P1 IMAD.HI.U32 R8, R13, R8, RZ ;  /* 0x000000080d081227 */ /* 0x001fc800078e00ff */
[----:B------:R-:W-:Y:S01]  /*9d20*/  IMAD.MOV.U32 R7, RZ, RZ, R13 ;  /* 0x000000ffff077224 */ /* 0x000fe200078e000d */
[----:B-1----:R-:W-:Y:S01]  /*9d30*/  @P1 SHF.R.U32.HI R7, RZ, R9, R8 ;  /* 0x00000009ff071219 */ /* 0x002fe20000011608 */
[C---:B------:R-:W-:Y:S02]  /*9d40*/  IMAD R11, R188.reuse, UR5, R5 ;  /* 0x00000005bc0b7c24 */ /* 0x040fe4000f8e0205 */
[----:B------:R-:W-:Y:S01]  /*9d50*/  IMAD.WIDE.U32 R4, R188, UR4, R20 ;  /* 0x00000004bc047c25 */ /* 0x000fe2000f8e0014 */
[----:B------:R-:W-:Y:S01]  /*9d60*/  SEL R20, R189, RZ, !P0 ;  /* 0x000000ffbd147207 */ /* 0x000fe20004000000 */
[----:B------:R-:W-:Y:S02]  /*9d70*/  ULDC.64 UR4, c[0x0][0xb98] ;  /* 0x0002e60000047ab9 */ /* 0x000fe40000000a00 */
[----:B------:R-:W-:Y:S02]  /*9d80*/  IMAD R9, R190, 0x40, R22 ;  /* 0x00000040be097824 */ /* 0x000fe400078e0216 */
[----:B------:R-:W-:Y:S01]  /*9d90*/  IMAD.IADD R5, R5, 0x1, R11 ;  /* 0x0000000105057824 */ /* 0x000fe200078e020b */
[--C-:B------:R-:W-:Y:S01]  /*9da0*/  SHF.R.S32.HI R11, RZ, 0x1f, R7.reuse ;  /* 0x0000001fff0b7819 */ /* 0x100fe20000011407 */
[----:B------:R-:W-:-:S02]  /*9db0*/  IMAD.MOV R10, RZ, RZ, -R7 ;  /* 0x000000ffff0a7224 */ /* 0x000fc400078e0a07 */
        /* <DEDUP_REMOVED lines=9> */
[----:B------:R-:W-:Y:S01]  /*9e50*/  IMAD.IADD R24, R194, 0x1, R18 ;  /* 0x00000001c2187824 */ /* 0x000fe200078e0212 */
[----:B------:R-:W-:Y:S01]  /*9e60*/  SHF.R.S32.HI R7, RZ, 0x1f, R9 ;  /* 0x0000001fff077819 */ /* 0x000fe20000011409 */
[----:B------:R-:W-:Y:S01]  /*9e70*/  IMAD R57, R6, R55, RZ ;  /* 0x0000003706397224 */ /* 0x000fe200078e02ff */
[----:B------:R-:W-:Y:S02]  /*9e80*/  IADD3.X R5, R11, R5, R8, P2, !PT ;  /* 0x000000050b057210 */ /* 0x000fe400017fe408 */
[----:B------:R-:W-:Y:S01]  /*9e90*/  LOP3.LUT R8, R13, 0x380, RZ, 0xc0, !PT ;  /* 0x000003800d087812 */ /* 0x000fe200078ec0ff */
[----:B------:R-:W-:Y:S01]  /*9ea0*/  IMAD R10, R7, UR4, RZ ;  /* 0x00000004070a7c24 */ /* 0x000fe2000f8e02ff */
[----:B------:R-:W-:Y:S01]  /*9eb0*/  IADD3 R7, P2, R16, 0x3000, RZ ;  /* 0x0000300010077810 */ /* 0x000fe20007f5e0ff */
[----:B------:R-:W-:Y:S01]  /*9ec0*/  IMAD.WIDE.U32 R4, R9, UR4, R4 ;  /* 0x0000000409047c25 */ /* 0x000fe2000f8e0004 */
[----:B------:R-:W-:-:S02]  /*9ed0*/  SHF.R.U64 R8, R8, 0x3, RZ ;  /* 0x0000000308087819 */ /* 0x000fc400000012ff */
[----:B------:R-:W-:Y:S01]  /*9ee0*/  LOP3.LUT R12, R15, 0x380, RZ, 0xc0, !PT ;  /* 0x000003800f0c7812 */ /* 0x000fe200078ec0ff */
[----:B------:R-:W-:Y:S01]  /*9ef0*/  IMAD R11, R9, UR5, R10 ;  /* 0x00000005090b7c24 */ /* 0x000fe2000f8e020a */
[----:B------:R-:W-:Y:S01]  /*9f00*/  ULDC.64 UR4, c[0x0][0xb50] ;  /* 0x0002d40000047ab9 */ /* 0x000fe20000000a00 */
[----:B------:R-:W-:Y:S01]  /*9f10*/  LOP3.LUT R8, R8, R13, RZ, 0x3c, !PT ;  /* 0x0000000d08087212 */ /* 0x000fe200078e3cff */
[----:B------:R-:W-:Y:S01]  /*9f20*/  IMAD.X R13, RZ, RZ, R17, P0 ;  /* 0x000000ffff0d7224 */ /* 0x000fe200000e0611 */
[----:B------:R-:W-:Y:S01]  /*9f30*/  LEA R10, P4, R4, UR4, 0x2 ;  /* 0x00000004040a7c11 */ /* 0x000fe2000f8810ff */
[----:B------:R-:W-:Y:S01]  /*9f40*/  IMAD.IADD R9, R5, 0x1, R11 ;  /* 0x0000000105097824 */ /* 0x000fe200078e020b */
[----:B------:R-:W-:Y:S02]  /*9f50*/  LOP3.LUT R5, R7, 0x380, RZ, 0xc0, !PT ;  /* 0x0000038007057812 */ /* 0x000fe400078ec0ff */
[----:B------:R-:W-:Y:S01]  /*9f60*/  LOP3.LUT P0, RZ, R192, 0x3, RZ, 0xc0, !PT ;  /* 0x00000003c0ff7812 */ /* 0x000fe2000780c0ff */
[----:B------:R-:W-:Y:S01]  /*9f70*/  SHFL.IDX PT, R48, R10, RZ, 0x1c1f ;  /* 0x001c1fff0a307589 */ /* 0x000fe200000e0000 */
[----:B------:R-:W-:Y:S01]  /*9f80*/  LEA.HI.X R14, R4, UR5, R9, 0x2, P4 ;  /* 0x00000005040e7c11 */ /* 0x000fe2000a0f1409 */
[--C-:B------:R-:W-:Y:S01]  /*9f90*/  IMAD.X R9, RZ, RZ, R17.reuse, P3 ;  /* 0x000000ffff097224 */ /* 0x100fe200018e0611 */
[----:B------:R-:W-:Y:S01]  /*9fa0*/  SHF.R.U64 R4, R5, 0x3, RZ ;  /* 0x0000000305047819 */ /* 0x000fe200000012ff */
[----:B------:R-:W-:Y:S01]  /*9fb0*/  SHFL.IDX PT, R50, R10, 0x1, 0x1c1f ;  /* 0x003c1f000a327f89 */ /* 0x000fe200000e0000 */
[----:B------:R-:W-:Y:S01]  /*9fc0*/  IMAD.X R5, RZ, RZ, R17, P2 ;  /* 0x000000ffff057224 */ /* 0x000fe200010e0611 */
[----:B------:R-:W-:Y:S01]  /*9fd0*/  ISETP.GE.OR P2, PT, R24, R57, P0 ;  /* 0x000000391800720c */ /* 0x000fe20000746670 */
[----:B------:R-:W-:Y:S01]  /*9fe0*/  ULDC.64 UR4, c[0x0][0xaa0] ;  /* 0x0002a80000047ab9 */ /* 0x000fe20000000a00 */
[----:B------:R-:W0:Y:S01]  /*9ff0*/  SHFL.IDX PT, R49, R14, RZ, 0x1c1f ;  /* 0x001c1fff0e317589 */ /* 0x000e2200000e0000 */
[----:B------:R-:W-:Y:S01]  /*a000*/  LOP3.LUT R4, R4, R7, RZ, 0x3c, !PT ;  /* 0x0000000704047212 */ /* 0x000fe200078e3cff */
[----:B------:R-:W-:Y:S01]  /*a010*/  VIADD R7, R24, 0x8 ;  /* 0x0000000818077836 */ /* 0x000fe20000000000 */
[----:B------:R-:W-:Y:S01]  /*a020*/  SHF.R.U64 R12, R12, 0x3, RZ ;  /* 0x000000030c0c7819 */ /* 0x000fe200000012ff */
[----:B------:R-:W1:Y:S01]  /*a030*/  SHFL.IDX PT, R51, R14, 0x1, 0x1c1f ;  /* 0x003c1f000e337f89 */ /* 0x000e6200000e0000 */
[----:B------:R-:W-:-:S02]  /*a040*/  IADD3 R41, P6, R16, 0x4000, RZ ;  /* 0x0000400010297810 */ /* 0x000fc40007fde0ff */
[----:B------:R-:W-:Y:S02]  /*a050*/  ISETP.GE.OR P0, PT, R7, R57, P0 ;  /* 0x000000390700720c */ /* 0x000fe40000706670 */
[----:B------:R-:W-:Y:S02]  /*a060*/  LOP3.LUT R12, R12, R15, RZ, 0x3c, !PT ;  /* 0x0000000f0c0c7212 */ /* 0x000fe400078e3cff */
[C---:B------:R-:W-:Y:S02]  /*a070*/  IADD3 R37, P5, R16.reuse, 0x5000, RZ ;  /* 0x0000500010257810 */ /* 0x040fe40007fbe0ff */
[C---:B------:R-:W-:Y:S02]  /*a080*/  IADD3 R33, P4, R16.reuse, 0x6000, RZ ;  /* 0x0000600010217810 */ /* 0x040fe40007f9e0ff */
[----:B------:R-:W-:Y:S02]  /*a090*/  LOP3.LUT R15, R16, 0x380, RZ, 0xc0, !PT ;  /* 0x00000380100f7812 */ /* 0x000fe400078ec0ff */
[----:B------:R-:W-:-:S02]  /*a0a0*/  LOP3.LUT R40, R41, 0x380, RZ, 0xc0, !PT ;  /* 0x0000038029287812 */ /* 0x000fc400078ec0ff */
[----:B------:R-:W-:Y:S02]  /*a0b0*/  LOP3.LUT R36, R37, 0x380, RZ, 0xc0, !PT ;  /* 0x0000038025247812 */ /* 0x000fe400078ec0ff */
[----:B------:R-:W-:Y:S02]  /*a0c0*/  LOP3.LUT R32, R33, 0x380, RZ, 0xc0, !PT ;  /* 0x0000038021207812 */ /* 0x000fe400078ec0ff */
[----:B------:R-:W-:Y:S01]  /*a0d0*/  SHF.R.U64 R15, R15, 0x3, RZ ;  /* 0x000000030f0f7819 */ /* 0x000fe200000012ff */
[----:B0-----:R0:W-:Y:S01]  /*a0e0*/  @!P2 ST.E desc[UR56][R48.64], R3 ;  /* 0x000000033000a985 */ /* 0x0011e2000c101938 */
[----:B------:R-:W-:Y:S02]  /*a0f0*/  IADD3 R11, P3, R16, 0x7000, RZ ;  /* 0x00007000100b7810 */ /* 0x000fe40007f7e0ff */
[----:B------:R-:W-:Y:S01]  /*a100*/  SHF.R.U64 R40, R40, 0x3, RZ ;  /* 0x0000000328287819 */ /* 0x000fe200000012ff */
[----:B-1----:R1:W-:Y:S01]  /*a110*/  @!P0 ST.E desc[UR56][R50.64], R2 ;  /* 0x0000000232008985 */ /* 0x0023e2000c101938 */
[----:B------:R-:W-:Y:S01]  /*a120*/  SHF.R.U64 R36, R36, 0x3, RZ ;  /* 0x0000000324247819 */ /* 0x000fe200000012ff */
[----:B------:R-:W-:Y:S01]  /*a130*/  IMAD.X R29, RZ, RZ, R17, P3 ;  /* 0x000000ffff1d7224 */ /* 0x000fe200018e0611 */
[----:B------:R-:W-:-:S02]  /*a140*/  SHF.R.U64 R32, R32, 0x3, RZ ;  /* 0x0000000320207819 */ /* 0x000fc400000012ff */
[----:B------:R-:W-:Y:S02]  /*a150*/  LOP3.LUT R16, R15, R16, RZ, 0x3c, !PT ;  /* 0x000000100f107212 */ /* 0x000fe400078e3cff */
[----:B------:R-:W-:Y:S01]  /*a160*/  LOP3.LUT R40, R40, R41, RZ, 0x3c, !PT ;  /* 0x0000002928287212 */ /* 0x000fe200078e3cff */
[----:B0-----:R-:W0:Y:S01]  /*a170*/  @P1 LDC R49, c[0x0][0xbec] ;  /* 0x0002fb00ff311b82 */ /* 0x001e220000000800 */
[----:B------:R-:W-:Y:S01]  /*a180*/  LOP3.LUT R36, R36, R37, RZ, 0x3c, !PT ;  /* 0x0000002524247212 */ /* 0x000fe200078e3cff */
[--C-:B------:R-:W-:Y:S01]  /*a190*/  IMAD.X R41, RZ, RZ, R17.reuse, P6 ;  /* 0x000000ffff297224 */ /* 0x100fe200030e0611 */
[----:B------:R-:W-:Y:S01]  /*a1a0*/  LOP3.LUT R32, R32, R33, RZ, 0x3c, !PT ;  /* 0x0000002120207212 */ /* 0x000fe200078e3cff */
[----:B-1----:R-:W-:Y:S01]  /*a1b0*/  IMAD R2, R21, UR4, RZ ;  /* 0x0000000415027c24 */ /* 0x002fe2000f8e02ff */
[----:B------:R1:W5:Y:S01]  /*a1c0*/  LD.E.128 R24, desc[UR56][R16.64] ;  /* 0x0000003810187980 */ /* 0x000362000c101d00 */
[--C-:B------:R-:W-:Y:S01]  /*a1d0*/  IMAD.X R37, RZ, RZ, R17.reuse, P5 ;  /* 0x000000ffff257224 */ /* 0x100fe200028e0611 */
[----:B------:R-:W-:Y:S01]  /*a1e0*/  LOP3.LUT R6, R11, 0x380, RZ, 0xc0, !PT ;  /* 0x000003800b067812 */ /* 0x000fe200078ec0ff */
[----:B------:R-:W2:Y:S01]  /*a1f0*/  @P1 LDC R51, c[0x0][0xbf0] ;  /* 0x0002fc00ff331b82 */ /* 0x000ea20000000800 */
[----:B------:R-:W-:Y:S01]  /*a200*/  IMAD.X R33, RZ, RZ, R17, P4 ;  /* 0x000000ffff217224 */ /* 0x000fe200020e0611 */
[----:B------:R-:W5:Y:S01]  /*a210*/  LD.E.128 R12, desc[UR56][R12.64] ;  /* 0x000000380c0c7980 */ /* 0x000f62000c101d00 */
[----:B------:R-:W-:-:S03]  /*a220*/  SHF.R.U64 R6, R6, 0x3, RZ ;  /* 0x0000000306067819 */ /* 0x000fc600000012ff */
[----:B------:R-:W5:Y:S01]  /*a230*/  LD.E.128 R40, desc[UR56][R40.64] ;  /* 0x0000003828287980 */ /* 0x000f62000c101d00 */
[C---:B-1----:R-:W-:Y:S01]  /*a240*/  IMAD R17, R53.reuse, UR5, R2 ;  /* 0x0000000535117c24 */ /* 0x042fe2000f8e0202 */
[----:B------:R-:W-:Y:S01]  /*a250*/  LOP3.LUT R28, R6, R11, RZ, 0x3c, !PT ;  /* 0x0000000b061c7212 */ /* 0x000fe200078e3cff */
[----:B------:R-:W-:Y:S01]  /*a260*/  IMAD.WIDE.U32 R2, R53, UR4, RZ ;  /* 0x0000000435027c25 */ /* 0x000fe2000f8e00ff */
[----:B------:R-:W-:Y:S01]  /*a270*/  ULDC.64 UR4, c[0x0][0xae8] ;  /* 0x0002ba0000047ab9 */ /* 0x000fe20000000a00 */
[----:B------:R-:W5:Y:S02]  /*a280*/  LD.E.128 R8, desc[UR56][R8.64] ;  /* 0x0000003808087980 */ /* 0x000f64000c101d00 */
[----:B------:R-:W-:Y:S02]  /*a290*/  IMAD.IADD R3, R3, 0x1, R17 ;  /* 0x0000000103037824 */ /* 0x000fe400078e0211 */
[----:B------:R-:W-:Y:S01]  /*a2a0*/  IMAD R17, R187, 0x20, R190 ;  /* 0x00000020bb117824 */ /* 0x000fe200078e02be */
[----:B------:R-:W5:Y:S01]  /*a2b0*/  LD.E.128 R4, desc[UR56][R4.64] ;  /* 0x0000003804047980 */ /* 0x000f62000c101d00 */
[----:B------:R-:W-:-:S02]  /*a2c0*/  IMAD R21, R44, UR4, RZ ;  /* 0x000000042c157c24 */ /* 0x000fc4000f8e02ff */
[----:B------:R-:W-:Y:S01]  /*a2d0*/  IMAD.IADD R44, R18, 0x1, R17 ;  /* 0x00000001122c7824 */ /* 0x000fe200078e0211 */
[----:B------:R-:W5:Y:S01]  /*a2e0*/  LD.E.128 R36, desc[UR56][R36.64] ;  /* 0x0000003824247980 */ /* 0x000f62000c101d00 */
[----:B------:R-:W-:Y:S02]  /*a2f0*/  IMAD R21, R188, UR5, R21 ;  /* 0x00000005bc157c24 */ /* 0x000fe4000f8e0215 */
[----:B0-----:R-:W-:Y:S01]  /*a300*/  @P1 IMAD.HI.U32 R16, R44, R49, RZ ;  /* 0x000000312c101227 */ /* 0x001fe200078e00ff */
[----:B------:R-:W5:Y:S03]  /*a310*/  LD.E.128 R32, desc[UR56][R32.64] ;  /* 0x0000003820207980 */ /* 0x000f66000c101d00 */
[----:B------:R-:W-:Y:S01]  /*a320*/  IMAD.WIDE.U32 R2, R188, UR4, R2 ;  /* 0x00000004bc027c25 */ /* 0x000fe2000f8e0002 */
[----:B------:R-:W-:Y:S01]  /*a330*/  ULDC.64 UR4, c[0x0][0xaf0] ;  /* 0x0002bc0000047ab9 */ /* 0x000fe20000000a00 */
[----:B------:R-:W5:Y:S02]  /*a340*/  LD.E.128 R28, desc[UR56][R28.64] ;  /* 0x000000381c1c7980 */ /* 0x000f64000c101d00 */
[----:B------:R-:W-:Y:S01]  /*a350*/  IMAD.MOV.U32 R17, RZ, RZ, R44 ;  /* 0x000000ffff117224 */ /* 0x000fe200078e002c */
[----:B--2---:R-:W-:Y:S01]  /*a360*/  @P1 SHF.R.U32.HI R17, RZ, R51, R16 ;  /* 0x00000033ff111219 */ /* 0x004fe20000011610 */
[----:B------:R-:W-:Y:S01]  /*a370*/  IMAD.IADD R3, R3, 0x1, R21 ;  /* 0x0000000103037824 */ /* 0x000fe200078e0215 */
[----:B------:R-:W-:Y:S01]  /*a380*/  @!PT LDS RZ, [RZ] ;  /* 0x00000000fffff984 */ /* 0x000fe20000000800 */
[----:B------:R-:W-:Y:S01]  /*a390*/  @!PT LDS RZ, [RZ] ;  /* 0x00000000fffff984 */ /* 0x000fe20000000800 */
[----:B------:R-:W-:Y:S01]  /*a3a0*/  @!PT LDS RZ, [RZ] ;  /* 0x00000000fffff984 */ /* 0x000fe20000000800 */
[----:B------:R-:W-:Y:S01]  /*a3b0*/  @!PT LDS RZ, [RZ] ;  /* 0x00000000fffff984 */ /* 0x000fe20000000800 */
[----:B------:R0:W-:Y:S06]  /*a3c0*/  MEMBAR.ALL.CTA ;  /* 0x0000000000007992 */ /* 0x0001ec0000008000 */
[----:B0-----:R-:W0:Y:S01]  /*a3d0*/  FENCE.VIEW.ASYNC.S ;  /* 0x00000000000073c6 */ /* 0x001e220000000000 */
        /* <DEDUP_REMOVED lines=14> */
[----:B------:R-:W-:Y:S02]  /*a4c0*/  IMAD.IADD R3, R3, 0x1, R49 ;  /* 0x0000000103037824 */ /* 0x000fe400078e0231 */
[----:B------:R-:W-:Y:S02]  /*a4d0*/  IMAD R18, R16, UR4, RZ ;  /* 0x0000000410127c24 */ /* 0x000fe4000f8e02ff */
[----:B------:R-:W-:Y:S01]  /*a4e0*/  IMAD.WIDE.U32 R2, R21, UR4, R2 ;  /* 0x0000000415027c25 */ /* 0x000fe2000f8e0002 */
[----:B------:R-:W-:-:S03]  /*a4f0*/  ISETP.GE.AND P2, PT, R44, R57, PT ;  /* 0x000000392c00720c */ /* 0x000fc60003f46270 */
[----:B------:R-:W-:Y:S01]  /*a500*/  IMAD R17, R21, UR5, R18 ;  /* 0x0000000515117c24 */ /* 0x000fe2000f8e0212 */
[----:B------:R-:W-:Y:S01]  /*a510*/  ULDC.64 UR4, c[0x0][0xa80] ;  /* 0x0002a00000047ab9 */ /* 0x000fe20000000a00 */
[----:B------:R-:W-:Y:S01]  /*a520*/  VIADD R0, R0, 0x34820 ;  /* 0x0003482000007836 */ /* 0x000fe20000000000 */
[----:B------:R-:W-:Y:S01]  /*a530*/  LEA R18, P3, R2, UR4, 0x1 ;  /* 0x0000000402127c11 */ /* 0x000fe2000f8608ff */
[----:B------:R-:W-:Y:S02]  /*a540*/  IMAD.IADD R3, R3, 0x1, R17 ;  /* 0x0000000103037824 */ /* 0x000fe400078e0211 */
[----:B------:R-:W-:Y:S01]  /*a550*/  VIADD R16, R44, 0x20 ;  /* 0x000000202c107836 */ /* 0x000fe20000000000 */
[----:B------:R-:W-:Y:S02]  /*a560*/  PRMT R0, RZ, 0x654, R0 ;  /* 0x00000654ff007816 */ /* 0x000fe40000000000 */
[----:B------:R-:W-:Y:S02]  /*a570*/  LEA.HI.X R20, R2, UR5, R3, 0x1, P3 ;  /* 0x0000000502147c11 */ /* 0x000fe400098f0c03 */
[-C--:B------:R-:W-:Y:S01]  /*a580*/  ISETP.GE.AND P0, PT, R16, R57.reuse, PT ;  /* 0x000000391000720c */ /* 0x080fe20003f06270 */
[----:B------:R-:W-:Y:S01]  /*a590*/  VIADD R16, R44, 0x40 ;  /* 0x000000402c107836 */ /* 0x000fe20000000000 */
[----:B0-----:R0:W-:Y:S01]  /*a5a0*/  SYNCS.ARRIVE.TRANS64.RED.A1T0 RZ, [R0+URZ], RZ ;  /* 0x000000ff00ff79a7 */ /* 0x0011e2000810043f */
[----:B------:R0:W1:Y:S01]  /*a5b0*/  SHFL.IDX PT, R3, R18, RZ, 0x181f ;  /* 0x00181fff12037589 */ /* 0x00006200000e0000 */
[----:B------:R-:W-:Y:S03]  /*a5c0*/  BSSY B1, `(.L_x_2488) ;  /* 0x000000d000017945 */ /* 0x000fe60003800000 */
[----:B------:R0:W2:Y:S01]  /*a5d0*/  SHFL.IDX PT, R17, R20, RZ, 0x181f ;  /* 0x00181fff14117589 */ /* 0x0000a200000e0000 */
[----:B------:R-:W-:Y:S01]  /*a5e0*/  ISETP.GE.AND P1, PT, R16, R57, PT ;  /* 0x000000391000720c */ /* 0x000fe20003f26270 */
[----:B------:R-:W-:-:S12]  /*a5f0*/  @P2 BRA `(.L_x_2489) ;  /* 0x0000000000242947 */ /* 0x000fd80003800000 */
[----:B------:R-:W-:Y:S02]  /*a600*/  ULDC UR4, c[0x0][0xac8] ;  /* 0x0002b20000047ab9 */ /* 0x000fe40000000800 */
[----:B------:R-:W-:Y:S02]  /*a610*/  ISETP.GE.AND P2, PT, R22, UR4, PT ;  /* 0x0000000416007c0c */ /* 0x000fe4000bf46270 */
[----:B------:R-:W-:-:S11]  /*a620*/  ISETP.GE.AND P3, PT, R186, UR4, PT ;  /* 0x00000004ba007c0c */ /* 0x000fd6000bf66270 */
[-C--:B-1----:R-:W-:Y:S02]  /*a630*/  @!P2 LEA R2, P4, R22, R3.reuse, 0x1 ;  /* 0x000000031602a211 */ /* 0x082fe400078808ff */
[----:B------:R-:W-:Y:S02]  /*a640*/  @!P3 LEA R16, P5, R186, R3, 0x1 ;  /* 0x00000003ba10b211 */ /* 0x000fe400078a08ff */
[-C--:B--2---:R-:W-:Y:S02]  /*a650*/  @!P2 LEA.HI.X R3, R22, R17.reuse, R197, 0x1, P4 ;  /* 0x000000111603a211 */ /* 0x084fe400020f0cc5 */
[----:B------:R-:W-:-:S03]  /*a660*/  @!P3 LEA.HI.X R17, R186, R17, R196, 0x1, P5 ;  /* 0x00000011ba11b211 */ /* 0x000fc600028f0cc4 */
[----:B-----5:R3:W-:Y:S04]  /*a670*/  @!P2 ST.E.128 desc[UR56][R2.64], R24 ;  /* 0x000000180200a985 */ /* 0x0207e8000c101d38 */
[----:B------:R3:W-:Y:S02]  /*a680*/  @!P3 ST.E.128 desc[UR56][R16.64], R40 ;  /* 0x000000281000b985 */ /* 0x0007e4000c101d38 */
.L_x_2489:
[----:B------:R-:W-:Y:S05]  /*a690*/  BSYNC B1 ;  /* 0x0000000000017941 */ /* 0x000fea0003800000 */
.L_x_2488:
[----:B--23--:R2:W3:Y:S01]  /*a6a0*/  SHFL.IDX PT, R17, R20, 0x1, 0x181f ;  /* 0x00381f0014117f89 */ /* 0x00c4e200000e0000 */
[----:B------:R-:W-:Y:S03]  /*a6b0*/  BSSY B1, `(.L_x_2490) ;  /* 0x000000c000017945 */ /* 0x000fe60003800000 */
[----:B-1----:R2:W1:Y:S01]  /*a6c0*/  SHFL.IDX PT, R3, R18, 0x1, 0x181f ;  /* 0x00381f0012037f89 */ /* 0x00246200000e0000 */
[----:B------:R-:W-:Y:S05]  /*a6d0*/  @P0 BRA `(.L_x_2491) ;  /* 0x0000000000240947 */ /* 0x000fea0003800000 */
[----:B------:R-:W-:Y:S02]  /*a6e0*/  ULDC UR4, c[0x0][0xac8] ;  /* 0x0002b20000047ab9 */ /* 0x000fe40000000800 */
[----:B------:R-:W-:Y:S02]  /*a6f0*/  ISETP.GE.AND P3, PT, R22, UR4, PT ;  /* 0x0000000416007c0c */ /* 0x000fe4000bf66270 */
[----:B------:R-:W-:-:S11]  /*a700*/  ISETP.GE.AND P4, PT, R186, UR4, PT ;  /* 0x00000004ba007c0c */ /* 0x000fd6000bf86270 */
[-C--:B-1----:R-:W-:Y:S02]  /*a710*/  @!P3 LEA R2, P0, R22, R3.reuse, 0x1 ;  /* 0x000000031602b211 */ /* 0x082fe400078008ff */
[----:B------:R-:W-:Y:S02]  /*a720*/  @!P4 LEA R16, P2, R186, R3, 0x1 ;  /* 0x00000003ba10c211 */ /* 0x000fe400078408ff */
[-C--:B---3--:R-:W-:Y:S02]  /*a730*/  @!P3 LEA.HI.X R3, R22, R17.reuse, R197, 0x1, P0 ;  /* 0x000000111603b211 */ /* 0x088fe400000f0cc5 */
[----:B------:R-:W-:-:S03]  /*a740*/  @!P4 LEA.HI.X R17, R186, R17, R196, 0x1, P2 ;  /* 0x00000011ba11c211 */ /* 0x000fc600010f0cc4 */
[----:B-----5:R4:W-:Y:S04]  /*a750*/  @!P3 ST.E.128 desc[UR56][R2.64], R12 ;  /* 0x0000000c0200b985 */ /* 0x0209e8000c101d38 */
[----:B------:R4:W-:Y:S02]  /*a760*/  @!P4 ST.E.128 desc[UR56][R16.64], R36 ;  /* 0x000000241000c985 */ /* 0x0009e4000c101d38 */
.L_x_2491:
[----:B------:R-:W-:Y:S05]  /*a770*/  BSYNC B1 ;  /* 0x0000000000017941 */ /* 0x000fea0003800000 */
.L_x_2490:
[----:B----45:R4:W0:Y:S01]  /*a780*/  SHFL.IDX PT, R13, R20, 0x2, 0x181f ;  /* 0x00581f00140d7f89 */ /* 0x03082200000e0000 */
        /* <DEDUP_REMOVED lines=8> */
[-C--:B0-----:R-:W-:Y:S02]  /*a810*/  @!P2 LEA.HI.X R3, R22, R13.reuse, R197, 0x1, P0 ;  /* 0x0000000d1603a211 */ /* 0x081fe400000f0cc5 */
[----:B------:R-:W-:-:S03]  /*a820*/  @!P3 LEA.HI.X R13, R186, R13, R196, 0x1, P1 ;  /* 0x0000000dba0db211 */ /* 0x000fc600008f0cc4 */
[----:B------:R0:W-:Y:S04]  /*a830*/  @!P2 ST.E.128 desc[UR56][R2.64], R8 ;  /* 0x000000080200a985 */ /* 0x0001e8000c101d38 */
[----:B------:R0:W-:Y:S02]  /*a840*/  @!P3 ST.E.128 desc[UR56][R12.64], R32 ;  /* 0x000000200c00b985 */ /* 0x0001e4000c101d38 */
.L_x_2493:
[----:B------:R-:W-:Y:S05]  /*a850*/  BSYNC B1 ;  /* 0x0000000000017941 */ /* 0x000fea0003800000 */
.L_x_2492:
[----:B0-----:R-:W-:Y:S01]  /*a860*/  VIADD R0, R44, 0x60 ;  /* 0x000000602c007836 */ /* 0x001fe20000000000 */
[----:B------:R0:W0:Y:S04]  /*a870*/  SHFL.IDX PT, R9, R20, 0x3, 0x181f ;  /* 0x00781f0014097f89 */ /* 0x00002800000e0000 */
[----:B------:R-:W-:Y:S01]  /*a880*/  ISETP.GE.AND P0, PT, R0, R57, PT ;  /* 0x000000390000720c */ /* 0x000fe20003f06270 */
[----:B------:R0:W0:-:S12]  /*a890*/  SHFL.IDX PT, R11, R18, 0x3, 0x181f ;  /* 0x00781f00120b7f89 */ /* 0x00001800000e0000 */
[----:B------:R-:W-:Y:S05]  /*a8a0*/  @P0 BRA `(.L_x_2494) ;  /* 0x0000000800e00947 */ /* 0x000fea0003800000 */
[----:B------:R-:W-:Y:S02]  /*a8b0*/  ULDC UR4, c[0x0][0xac8] ;  /* 0x0002b20000047ab9 */ /* 0x000fe40000000800 */
[----:B------:R-:W-:-:S13]  /*a8c0*/  ISETP.GE.AND P1, PT, R22, UR4, PT ;  /* 0x0000000416007c0c */ /* 0x000fda000bf26270 */
[----:B0-----:R-:W-:-:S04]  /*a8d0*/  @!P1 LEA R2, P0, R22, R11, 0x1 ;  /* 0x0000000b16029211 */ /* 0x001fc800078008ff */
[----:B-1----:R-:W-:Y:S02]  /*a8e0*/  @!P1 LEA.HI.X R3, R22, R9, R197, 0x1, P0 ;  /* 0x0000000916039211 */ /* 0x002fe400000f0cc5 */
[----:B------:R-:W-:-:S03]  /*a8f0*/  ISETP.GE.AND P0, PT, R186, UR4, PT ;  /* 0x00000004ba007c0c */ /* 0x000fc6000bf06270 */
[----:B------:R0:W-:Y:S10]  /*a900*/  @!P1 ST.E.128 desc[UR56][R2.64], R4 ;  /* 0x0000000402009985 */ /* 0x0001f4000c101d38 */
[----:B------:R-:W-:Y:S05]  /*a910*/  @P0 BRA `(.L_x_2494) ;  /* 0x0000000800c40947 */ /* 0x000fea0003800000 */
[----:B0-----:R-:W-:-:S04]  /*a920*/  LEA R2, P0, R186, R11, 0x1 ;  /* 0x0000000bba027211 */ /* 0x001fc800078008ff */
[----:B------:R-:W-:-:S05]  /*a930*/  LEA.HI.X R3, R186, R9, R196, 0x1, P0 ;  /* 0x00000009ba037211 */ /* 0x000fca00000f0cc4 */
[----:B------:R0:W-:Y:S01]  /*a940*/  ST.E.128 desc[UR56][R2.64], R28 ;  /* 0x0000001c02007985 */ /* 0x0001e2000c101d38 */
[----:B------:R-:W-:Y:S05]  /*a950*/  BRA `(.L_x_2494) ;  /* 0x0000000800b47947 */ /* 0x000fea0003800000 */
.L_x_2486:
[----:B------:R-:W2:Y:S01]  /*a960*/  LDC.64 R4, c[0x0][0xc00] ;  /* 0x00030000ff047b82 */ /* 0x000ea20000000a00 */
[C---:B------:R-:W-:Y:S01]  /*a970*/  IMAD.SHL.U32 R3, R185.reuse, 0x4, RZ ;  /* 0x00000004b9037824 */ /* 0x040fe200078e00ff */
[----:B0-----:R-:W-:Y:S01]  /*a980*/  SHF.L.U64.HI R0, R185, 0x2, R189 ;  /* 0x00000002b9007819 */ /* 0x001fe200000102bd */
[----:B------:R-:W-:Y:S01]  /*a990*/  ULDC.64 UR4, c[0x0][0xc08] ;  /* 0x0003020000047ab9 */ /* 0x000fe20000000a00 */
[----:B------:R-:W-:-:S04]  /*a9a0*/  IMAD.MOV.U32 R6, RZ, RZ, RZ ;  /* 0x000000ffff067224 */ /* 0x000fc800078e00ff */
[----:B------:R-:W0:Y:S01]  /*a9b0*/  LDC R17, c[0x0][0xbe8] ;  /* 0x0002fa00ff117b82 */ /* 0x000e220000000800 */
[----:B--2---:R-:W-:Y:S02]  /*a9c0*/  ISETP.NE.U32.AND P0, PT, R4, RZ, PT ;  /* 0x000000ff0400720c */ /* 0x004fe40003f05070 */
[----:B------:R-:W-:Y:S02]  /*a9d0*/  IADD3 R4, P1, R3, R4, RZ ;  /* 0x0000000403047210 */ /* 0x000fe40007f3e0ff */
[----:B------:R-:W-:-:S03]  /*a9e0*/  ISETP.NE.AND.EX P0, PT, R5, RZ, PT, P0 ;  /* 0x000000ff0500720c */ /* 0x000fc60003f05300 */
[----:B------:R-:W-:Y:S01]  /*a9f0*/  IMAD.X R5, R0, 0x1, R5, P1 ;  /* 0x0000000100057824 */ /* 0x000fe200008e0605 */
[----:B------:R-:W-:-:S04]  /*aa00*/  ISETP.NE.U32.AND P1, PT, RZ, UR4, PT ;  /* 0x00000004ff007c0c */ /* 0x000fc8000bf25070 */
[----:B------:R-:W-:-:S05]  /*aa10*/  ISETP.NE.AND.EX P1, PT, RZ, UR5, PT, P1 ;  /* 0x00000005ff007c0c */ /* 0x000fca000bf25310 */
[----:B------:R2:W5:Y:S08]  /*aa20*/  @P0 LDG.E R6, desc[UR56][R4.64] ;  /* 0x0000003804060981 */ /* 0x000570000c1e1900 */
[----:B------:R-:W-:Y:S01]  /*aa30*/  @P1 IADD3 R2, P2, R3, UR4, RZ ;  /* 0x0000000403021c10 */ /* 0x000fe2000ff5e0ff */
[----:B------:R-:W-:-:S03]  /*aa40*/  ULDC UR4, c[0x0][0xa88] ;  /* 0x0002a20000047ab9 */ /* 0x000fc60000000800 */
[----:B------:R-:W-:Y:S01]  /*aa50*/  @P1 IADD3.X R3, R0, UR5, RZ, P2, !PT ;  /* 0x0000000500031c10 */ /* 0x000fe200097fe4ff */
[----:B------:R-:W-:-:S06]  /*aa60*/  IMAD.U32 R0, RZ, RZ, UR4 ;  /* 0x00000004ff007e24 */ /* 0x000fcc000f8e00ff */
[----:B------:R2:W5:Y:S01]  /*aa70*/  @P1 LDG.E R0, desc[UR56][R2.64] ;  /* 0x0000003802001981 */ /* 0x000562000c1e1900 */
[----:B0-----:R-:W-:Y:S02]  /*aa80*/  ISETP.NE.AND P2, PT, R17, 0x1, PT ;  /* 0x000000011100780c */ /* 0x001fe40003f45270 */
[----:B------:R-:W-:-:S11]  /*aa90*/  ISETP.GE.AND P3, PT, R198, 0x80, PT ;  /* 0x00000080c600780c */ /* 0x000fd60003f66270 */
[----:B------:R-:W0:Y:S08]  /*aaa0*/  @P2 LDC R12, c[0x0][0xbec] ;  /* 0x0002fb00ff0c2b82 */ /* 0x000e300000000800 */
[----:B------:R-:W3:Y:S01]  /*aab0*/  @P2 LDC R21, c[0x0][0xbf0] ;  /* 0x0002fc00ff152b82 */ /* 0x000ee20000000800 */
[----:B--2---:R-:W-:Y:S05]  /*aac0*/  @P1 BRA `(.L_x_2495) ;  /* 0x0000000000101947 */ /* 0x004fea0003800000 */
[----:B------:R-:W-:Y:S05]  /*aad0*/  @!P0 BRA `(.L_x_2495) ;  /* 0x00000000000c8947 */ /* 0x000fea0003800000 */
[----:B------:R-:W2:Y:S04]  /*aae0*/  LDG.E R3, desc[UR56][R4.64] ;  /* 0x0000003804037981 */ /* 0x000ea8000c1e1900 */
[----:B-----5:R-:W2:Y:S02]  /*aaf0*/  LDG.E R0, desc[UR56][R4.64+0x4] ;  /* 0x0000043804007981 */ /* 0x020ea4000c1e1900 */
[----:B--2---:R-:W-:-:S07]  /*ab00*/  IMAD.IADD R0, R0, 0x1, -R3 ;  /* 0x0000000100007824 */ /* 0x004fce00078e0a03 */
.L_x_2495:
[----:B------:R-:W-:Y:S01]  /*ab10*/  BSSY B1, `(.L_x_2496) ;  /* 0x000002d000017945 */ /* 0x000fe20003800000 */
[----:B------:R-:W-:Y:S02]  /*ab20*/  SHF.R.S32.HI R10, RZ, 0x1f, R188 ;  /* 0x0000001fff0a7819 */ /* 0x000fe400000114bc */
[----:B------:R-:W-:Y:S02]  /*ab30*/  SEL R185, R185, RZ, !P0 ;  /* 0x000000ffb9b97207 */ /* 0x000fe40004000000 */
[----:B------:R-:W-:Y:S02]  /*ab40*/  SEL R189, R189, RZ, !P0 ;  /* 0x000000ffbdbd7207 */ /* 0x000fe40004000000 */
[----:B-----5:R-:W-:Y:S01]  /*ab50*/  SHF.R.S32.HI R11, RZ, 0x1f, R6 ;  /* 0x0000001fff0b7819 */ /* 0x020fe20000011406 */
[----:B------:R-:W-:Y:S06]  /*ab60*/  @P3 BRA `(.L_x_2497) ;  /* 0x00000000009c3947 */ /* 0x000fec0003800000 */
[----:B------:R-:W2:Y:S01]  /*ab70*/  S2R R3, SR_TID.X ;  /* 0x0000000000037919 */ /* 0x000ea20000002100 */
[----:B------:R-:W4:Y:S02]  /*ab80*/  LDC R9, c[0x0][0xbe8] ;  /* 0x0002fa00ff097b82 */ /* 0x000f240000000800 */
[----:B----4-:R-:W-:Y:S01]  /*ab90*/  IMAD R2, R0, R9, RZ ;  /* 0x0000000900027224 */ /* 0x010fe200078e02ff */
[----:B--2---:R-:W-:-:S04]  /*aba0*/  IADD3 R8, R18, -0x80, R3 ;  /* 0xffffff8012087810 */ /* 0x004fc80007ffe003 */
        /* <DEDUP_REMOVED lines=9> */
[----:B------:R-:W2:Y:S01]  /*ac40*/  @P0 LDC R13, c[0x0][0xbec] ;  /* 0x0002fb00ff0d0b82 */ /* 0x000ea20000000800 */
[----:B------:R-:W-:Y:S01]  /*ac50*/  IMAD R7, R188, UR5, R7 ;  /* 0x00000005bc077c24 */ /* 0x000fe2000f8e0207 */
[----:B------:R-:W-:-:S03]  /*ac60*/  ULDC.64 UR4, c[0x0][0xb98] ;  /* 0x0002e60000047ab9 */ /* 0x000fc60000000a00 */
[----:B------:R-:W-:-:S03]  /*ac70*/  IMAD.IADD R3, R3, 0x1, R7 ;  /* 0x0000000103037824 */ /* 0x000fc600078e0207 */
[----:B------:R-:W4:Y:S01]  /*ac80*/  @P0 LDC R15, c[0x0][0xbf0] ;  /* 0x0002fc00ff0f0b82 */ /* 0x000f220000000800 */
[----:B------:R-:W-:-:S04]  /*ac90*/  IMAD.WIDE.U32 R2, R185, UR4, R2 ;  /* 0x00000004b9027c25 */ /* 0x000fc8000f8e0002 */
[----:B--2---:R-:W-:-:S05]  /*aca0*/  @P0 IMAD.HI.U32 R4, R8, R13, RZ ;  /* 0x0000000d08040227 */ /* 0x004fca00078e00ff */
[----:B----4-:R-:W-:Y:S01]  /*acb0*/  @P0 SHF.R.U32.HI R5, RZ, R15, R4 ;  /* 0x0000000fff050219 */ /* 0x010fe20000011604 */
        /* <DEDUP_REMOVED lines=18> */
.L_x_2497:
[----:B------:R-:W-:Y:S05]  /*ade0*/  BSYNC B1 ;  /* 0x0000000000017941 */ /* 0x000fea0003800000 */
.L_x_2496:
[----:B------:R-:W-:Y:S01]  /*adf0*/  ULDC.64 UR4, c[0x0][0xaa0] ;  /* 0x0002a80000047ab9 */ /* 0x000fe20000000a00 */
[----:B------:R-:W-:Y:S01]  /*ae00*/  IMAD R7, R187, 0x20, R190 ;  /* 0x00000020bb077824 */ /* 0x000fe200078e02be */
[----:B------:R-:W-:Y:S01]  /*ae10*/  BSSY B1, `(.L_x_2498) ;  /* 0x0000037000017945 */ /* 0x000fe20003800000 */
[----:B--2---:R-:W-:Y:S02]  /*ae20*/  IMAD R3, R11, UR4, RZ ;  /* 0x000000040b037c24 */ /* 0x004fe4000f8e02ff */
[----:B------:R-:W-:Y:S02]  /*ae30*/  IMAD.IADD R9, R18, 0x1, R7 ;  /* 0x0000000112097824 */ /* 0x000fe400078e0207 */
[C---:B------:R-:W-:Y:S02]  /*ae40*/  IMAD R5, R6.reuse, UR5, R3 ;  /* 0x0000000506057c24 */ /* 0x040fe4000f8e0203 */
[----:B------:R-:W-:Y:S01]  /*ae50*/  IMAD.WIDE.U32 R2, R6, UR4, RZ ;  /* 0x0000000406027c25 */ /* 0x000fe2000f8e00ff */
[----:B------:R-:W-:-:S03]  /*ae60*/  ULDC.64 UR4, c[0x0][0xae8] ;  /* 0x0002ba0000047ab9 */ /* 0x000fc60000000a00 */
[----:B------:R-:W-:Y:S02]  /*ae70*/  IMAD.IADD R3, R3, 0x1, R5 ;  /* 0x0000000103037824 */ /* 0x000fe400078e0205 */
[----:B------:R-:W-:Y:S02]  /*ae80*/  IMAD R7, R10, UR4, RZ ;  /* 0x000000040a077c24 */ /* 0x000fe4000f8e02ff */
[----:B0-----:R-:W-:-:S04]  /*ae90*/  @P2 IMAD.HI.U32 R4, R9, R12, RZ ;  /* 0x0000000c09042227 */ /* 0x001fc800078e00ff */
        /* <DEDUP_REMOVED lines=27> */
[----:B------:R-:W-:Y:S01]  /*b050*/  IMAD.IADD R3, R3, 0x1, R5 ;  /* 0x0000000103037824 */ /* 0x000fe200078e0205 */
[----:B------:R-:W-:Y:S01]  /*b060*/  LEA R4, P3, R2, UR4, 0x1 ;  /* 0x0000000402047c11 */ /* 0x000fe2000f8608ff */
[----:B------:R-:W-:-:S03]  /*b070*/  VIADD R0, R18, 0x20 ;  /* 0x0000002012007836 */ /* 0x000fc60000000000 */
[----:B------:R-:W-:Y:S01]  /*b080*/  LEA.HI.X R5, R2, UR5, R3, 0x1, P3 ;  /* 0x0000000502057c11 */ /* 0x000fe200098f0c03 */
[----:B------:R0:W2:Y:S01]  /*b090*/  SHFL.IDX PT, R7, R4, RZ, 0x181f ;  /* 0x00181fff04077589 */ /* 0x0000a200000e0000 */
[-C--:B------:R-:W-:Y:S01]  /*b0a0*/  ISETP.GE.AND P1, PT, R0, R17.reuse, PT ;  /* 0x000000110000720c */ /* 0x080fe20003f26270 */
[----:B------:R-:W-:Y:S02]  /*b0b0*/  VIADD R0, R18, 0x40 ;  /* 0x0000004012007836 */ /* 0x000fe40000000000 */
[----:B------:R0:W3:Y:S03]  /*b0c0*/  SHFL.IDX PT, R3, R5, RZ, 0x181f ;  /* 0x00181fff05037589 */ /* 0x0000e600000e0000 */
[----:B------:R-:W-:Y:S01]  /*b0d0*/  ISETP.GE.AND P0, PT, R0, R17, PT ;  /* 0x000000110000720c */ /* 0x000fe20003f06270 */
[----:B------:R-:W-:-:S12]  /*b0e0*/  @P2 BRA `(.L_x_2499) ;  /* 0x0000000000242947 */ /* 0x000fd80003800000 */
[----:B------:R-:W-:Y:S02]  /*b0f0*/  ULDC UR4, c[0x0][0xac8] ;  /* 0x0002b20000047ab9 */ /* 0x000fe40000000800 */
[----:B------:R-:W-:Y:S02]  /*b100*/  ISETP.GE.AND P4, PT, R22, UR4, PT ;  /* 0x0000000416007c0c */ /* 0x000fe4000bf86270 */
[----:B------:R-:W-:-:S11]  /*b110*/  ISETP.GE.AND P5, PT, R186, UR4, PT ;  /* 0x00000004ba007c0c */ /* 0x000fd6000bfa6270 */
[-C--:B--2---:R-:W-:Y:S02]  /*b120*/  @!P4 LEA R6, P2, R22, R7.reuse, 0x1 ;  /* 0x000000071606c211 */ /* 0x084fe400078408ff */
[----:B------:R-:W-:Y:S02]  /*b130*/  @!P5 LEA R2, P3, R186, R7, 0x1 ;  /* 0x00000007ba02d211 */ /* 0x000fe400078608ff */
[-C--:B---3--:R-:W-:Y:S02]  /*b140*/  @!P4 LEA.HI.X R7, R22, R3.reuse, R197, 0x1, P2 ;  /* 0x000000031607c211 */ /* 0x088fe400010f0cc5 */
[----:B------:R-:W-:-:S03]  /*b150*/  @!P5 LEA.HI.X R3, R186, R3, R196, 0x1, P3 ;  /* 0x00000003ba03d211 */ /* 0x000fc600018f0cc4 */
[----:B------:R4:W-:Y:S04]  /*b160*/  @!P4 ST.E.128 desc[UR56][R6.64], RZ ;  /* 0x000000ff0600c985 */ /* 0x0009e8000c101d38 */
[----:B------:R4:W-:Y:S02]  /*b170*/  @!P5 ST.E.128 desc[UR56][R2.64], RZ ;  /* 0x000000ff0200d985 */ /* 0x0009e4000c101d38 */
.L_x_2499:
[----:B------:R-:W-:Y:S05]  /*b180*/  BSYNC B1 ;  /* 0x0000000000017941 */ /* 0x000fea0003800000 */
.L_x_2498:
[----:B---34-:R3:W4:Y:S01]  /*b190*/  SHFL.IDX PT, R3, R5, 0x1, 0x181f ;  /* 0x00381f0005037f89 */ /* 0x01872200000e0000 */
[----:B------:R-:W-:Y:S03]  /*b1a0*/  BSSY B1, `(.L_x_2500) ;  /* 0x000000c000017945 */ /* 0x000fe60003800000 */
[----:B--2---:R3:W2:Y:S01]  /*b1b0*/  SHFL.IDX PT, R7, R4, 0x1, 0x181f ;  /* 0x00381f0004077f89 */ /* 0x0046a200000e0000 */
[----:B------:R-:W-:Y:S05]  /*b1c0*/  @P1 BRA `(.L_x_2501) ;  /* 0x0000000000241947 */ /* 0x000fea0003800000 */
[----:B------:R-:W-:Y:S02]  /*b1d0*/  ULDC UR4, c[0x0][0xac8] ;  /* 0x0002b20000047ab9 */ /* 0x000fe40000000800 */
[----:B------:R-:W-:Y:S02]  /*b1e0*/  ISETP.GE.AND P3, PT, R22, UR4, PT ;  /* 0x0000000416007c0c */ /* 0x000fe4000bf66270 */
[----:B------:R-:W-:-:S11]  /*b1f0*/  ISETP.GE.AND P4, PT, R186, UR4, PT ;  /* 0x00000004ba007c0c */ /* 0x000fd6000bf86270 */
[-C--:B--2---:R-:W-:Y:S02]  /*b200*/  @!P3 LEA R6, P1, R22, R7.reuse, 0x1 ;  /* 0x000000071606b211 */ /* 0x084fe400078208ff */
[----:B------:R-:W-:Y:S02]  /*b210*/  @!P4 LEA R2, P2, R186, R7, 0x1 ;  /* 0x00000007ba02c211 */ /* 0x000fe400078408ff */
[-C--:B----4-:R-:W-:Y:S02]  /*b220*/  @!P3 LEA.HI.X R7, R22, R3.reuse, R197, 0x1, P1 ;  /* 0x000000031607b211 */ /* 0x090fe400008f0cc5 */
[----:B------:R-:W-:-:S03]  /*b230*/  @!P4 LEA.HI.X R3, R186, R3, R196, 0x1, P2 ;  /* 0x00000003ba03c211 */ /* 0x000fc600010f0cc4 */
[----:B------:R2:W-:Y:S04]  /*b240*/  @!P3 ST.E.128 desc[UR56][R6.64], RZ ;  /* 0x000000ff0600b985 */ /* 0x0005e8000c101d38 */
[----:B------:R2:W-:Y:S02]  /*b250*/  @!P4 ST.E.128 desc[UR56][R2.64], RZ ;  /* 0x000000ff0200c985 */ /* 0x0005e4000c101d38 */
.L_x_2501:
[----:B------:R-:W-:Y:S05]  /*b260*/  BSYNC B1 ;  /* 0x0000000000017941 */ /* 0x000fea0003800000 */
.L_x_2500:
[----:B--2-4-:R2:W4:Y:S01]  /*b270*/  SHFL.IDX PT, R3, R5, 0x2, 0x181f ;  /* 0x00581f0005037f89 */ /* 0x01452200000e0000 */
[----:B------:R-:W-:Y:S03]  /*b280*/  BSSY B1, `(.L_x_2502) ;  /* 0x000000c000017945 */ /* 0x000fe60003800000 */
[----:B------:R2:W0:Y:S01]  /*b290*/  SHFL.IDX PT, R7, R4, 0x2, 0x181f ;  /* 0x00581f0004077f89 */ /* 0x00042200000e0000 */
[----:B------:R-:W-:Y:S05]  /*b2a0*/  @P0 BRA `(.L_x_2503) ;  /* 0x0000000000240947 */ /* 0x000fea0003800000 */
[----:B------:R-:W-:Y:S02]  /*b2b0*/  ULDC UR4, c[0x0][0xac8] ;  /* 0x0002b20000047ab9 */ /* 0x000fe40000000800 */
[----:B------:R-:W-:Y:S02]  /*b2c0*/  ISETP.GE.AND P2, PT, R22, UR4, PT ;  /* 0x0000000416007c0c */ /* 0x000fe4000bf46270 */
[----:B------:R-:W-:-:S11]  /*b2d0*/  ISETP.GE.AND P3, PT, R186, UR4, PT ;  /* 0x00000004ba007c0c */ /* 0x000fd6000bf66270 */
[-C--:B0-----:R-:W-:Y:S02]  /*b2e0*/  @!P2 LEA R6, P0, R22, R7.reuse, 0x1 ;  /* 0x000000071606a211 */ /* 0x081fe400078008ff */
[----:B------:R-:W-:Y:S02]  /*b2f0*/  @!P3 LEA R2, P1, R186, R7, 0x1 ;  /* 0x00000007ba02b211 */ /* 0x000fe400078208ff */
[-C--:B----4-:R-:W-:Y:S02]  /*b300*/  @!P2 LEA.HI.X R7, R22, R3.reuse, R197, 0x1, P0 ;  /* 0x000000031607a211 */ /* 0x090fe400000f0cc5 */
[----:B------:R-:W-:-:S03]  /*b310*/  @!P3 LEA.HI.X R3, R186, R3, R196, 0x1, P1 ;  /* 0x00000003ba03b211 */ /* 0x000fc600008f0cc4 */
[----:B------:R0:W-:Y:S04]  /*b320*/  @!P2 ST.E.128 desc[UR56][R6.64], RZ ;  /* 0x000000ff0600a985 */ /* 0x0001e8000c101d38 */
[----:B------:R0:W-:Y:S02]  /*b330*/  @!P3 ST.E.128 desc[UR56][R2.64], RZ ;  /* 0x000000ff0200b985 */ /* 0x0001e4000c101d38 */
.L_x_2503:
[----:B------:R-:W-:Y:S05]  /*b340*/  BSYNC B1 ;  /* 0x0000000000017941 */ /* 0x000fea0003800000 */
.L_x_2502:
[----:B------:R-:W-:Y:S01]  /*b350*/  VIADD R0, R18, 0x60 ;  /* 0x0000006012007836 */ /* 0x000fe20000000000 */
[----:B0-23--:R-:W0:Y:S04]  /*b360*/  SHFL.IDX PT, R5, R5, 0x3, 0x181f ;  /* 0x00781f0005057f89 */ /* 0x00de2800000e0000 */
[----:B------:R-:W-:Y:S01]  /*b370*/  ISETP.GE.AND P0, PT, R0, R17, PT ;  /* 0x000000110000720c */ /* 0x000fe20003f06270 */
[----:B----4-:R2:W3:-:S12]  /*b380*/  SHFL.IDX PT, R3, R4, 0x3, 0x181f ;  /* 0x00781f0004037f89 */ /* 0x0104d800000e0000 */
[----:B--2---:R-:W-:Y:S05]  /*b390*/  @P0 BRA `(.L_x_2494) ;  /* 0x0000000000240947 */ /* 0x004fea0003800000 */
[----:B------:R-:W-:Y:S02]  /*b3a0*/  ULDC UR4, c[0x0][0xac8] ;  /* 0x0002b20000047ab9 */ /* 0x000fe40000000800 */
[----:B------:R-:W-:Y:S02]  /*b3b0*/  ISETP.GE.AND P2, PT, R22, UR4, PT ;  /* 0x0000000416007c0c */ /* 0x000fe4000bf46270 */
[----:B------:R-:W-:-:S11]  /*b3c0*/  ISETP.GE.AND P3, PT, R186, UR4, PT ;  /* 0x00000004ba007c0c */ /* 0x000fd6000bf66270 */
[-C--:B---3--:R-:W-:Y:S02]  /*b3d0*/  @!P2 LEA R6, P0, R22, R3.reuse, 0x1 ;  /* 0x000000031606a211 */ /* 0x088fe400078008ff */
[----:B------:R-:W-:Y:S02]  /*b3e0*/  @!P3 LEA R2, P1, R186, R3, 0x1 ;  /* 0x00000003ba02b211 */ /* 0x000fe400078208ff */
[-C--:B0-----:R-:W-:Y:S02]  /*b3f0*/  @!P2 LEA.HI.X R7, R22, R5.reuse, R197, 0x1, P0 ;  /* 0x000000051607a211 */ /* 0x081fe400000f0cc5 */
[----:B------:R-:W-:-:S03]  /*b400*/  @!P3 LEA.HI.X R3, R186, R5, R196, 0x1, P1 ;  /* 0x00000005ba03b211 */ /* 0x000fc600008f0cc4 */
[----:B------:R0:W-:Y:S04]  /*b410*/  @!P2 ST.E.128 desc[UR56][R6.64], RZ ;  /* 0x000000ff0600a985 */ /* 0x0001e8000c101d38 */
[----:B------:R0:W-:Y:S02]  /*b420*/  @!P3 ST.E.128 desc[UR56][R2.64], RZ ;  /* 0x000000ff0200b985 */ /* 0x0001e4000c101d38 */
.L_x_2494:
[----:B------:R-:W-:Y:S05]  /*b430*/  BSYNC B0 ;  /* 0x0000000000007941 */ /* 0x000fea0003800000 */
.L_x_2485:
[----:B------:R-:W-:Y:S02]  /*b440*/  ULDC UR4, c[0x0][0xc3c] ;  /* 0x00030f0000047ab9 */ /* 0x000fe40000000800 */
[----:B-1----:R-:W-:-:S13]  /*b450*/  ISETP.GE.AND P0, PT, R47, UR4, PT ;  /* 0x000000042f007c0c */ /* 0x002fda000bf06270 */
[----:B------:R-:W-:Y:S05]  /*b460*/  @!P0 BRA `(.L_x_2504) ;  /* 0xffffff5800508947 */ /* 0x000fea000383ffff */
[----:B------:R-:W-:Y:S05]  /*b470*/  EXIT ;  /* 0x000000000000794d */ /* 0x000fea0003800000 */
.L_x_2449:
[----:B------:R-:W-:-:S08]  /*b480*/  NOP ;  /* 0x0000000000007918 */ /* 0x000fd00000000000 */
[----:B0-----:R-:W0:-:S00]  /*b490*/  USETMAXREG.DEALLOC.CTAPOOL 0x18 ;  /* 0x00000018000079c8 */ /* 0x001e0000080e0500 */
[----:B0-----:R-:W-:Y:S01]  /*b4a0*/  LOP3.LUT R0, R0, 0x3, RZ, 0xc0, !PT ;  /* 0x0000000300007812 */ /* 0x001fe200078ec0ff */
[----:B------:R-:W-:-:S05]  /*b4b0*/  IMAD.MOV.U32 R5, RZ, RZ, RZ ;  /* 0x000000ffff057224 */ /* 0x000fca00078e00ff */
[----:B------:R-:W0:Y:S02]  /*b4c0*/  SHFL.IDX PT, R0, R0, RZ, 0x1f ;  /* 0x00001fff00007589 */ /* 0x000e2400000e0000 */
[----:B0-----:R-:W-:-:S04]  /*b4d0*/  ISETP.NE.AND P0, PT, R0, RZ, PT ;  /* 0x000000ff0000720c */ /* 0x001fc80003f05270 */
[----:B------:R-:W-:-:S05]  /*b4e0*/  P2R R0, PR, RZ, 0x1 ;  /* 0x00000001ff007803 */ /* 0x000fca0000000000 */
[----:B------:R0:W-:Y:S04]  /*b4f0*/  STL [R1+0x50], R0 ;  /* 0x0000500001007387 */ /* 0x0001e80000100800 */
        /* <DEDUP_REMOVED lines=8> */
.L_x_2505:
[----:B0-----:R-:W0:Y:S01]  /*b580*/  S2R R0, SR_TID.X ;  /* 0x0000000000007919 */ /* 0x001e220000002100 */
[----:B------:R-:W-:Y:S01]  /*b590*/  ULDC UR4, c[0x0][0xc3c] ;  /* 0x00030f0000047ab9 */ /* 0x000fe20000000800 */
[----:B------:R-:W1:Y:S01]  /*b5a0*/  S2UR UR6, SR_CTAID.X ;  /* 0x00000000000679c3 */ /* 0x000e620000002500 */
        /* <DEDUP_REMOVED lines=8> */
[----:B------:R-:W-:Y:S01]  /*b630*/  UMOV UR4, URZ ;  /* 0x0000003f00047c82 */ /* 0x000fe20008000000 */
[C---:B------:R-:W-:Y:S01]  /*b640*/  ISETP.GE.U32.AND P2, PT, R0.reuse, 0x2, PT ;  /* 0x000000020000780c */ /* 0x040fe20003f46070 */
[----:B------:R-:W-:Y:S01]  /*b650*/  IMAD.MOV.U32 R16, RZ, RZ, RZ ;  /* 0x000000ffff107224 */ /* 0x000fe200078e00ff */
[C---:B------:R-:W-:Y:S02]  /*b660*/  ISETP.GE.U32.AND P3, PT, R0.reuse, 0x4, PT ;  /* 0x000000040000780c */ /* 0x040fe40003f66070 */
[C---:B------:R-:W-:Y:S02]  /*b670*/  ISETP.GE.U32.AND P4, PT, R0.reuse, 0x8, PT ;  /* 0x000000080000780c */ /* 0x040fe40003f86070 */
[----:B------:R-:W-:Y:S01]  /*b680*/  ISETP.GE.U32.AND P5, PT, R0, 0x10, PT ;  /* 0x000000100000780c */ /* 0x000fe20003fa6070 */
[----:B--2---:R-:W0:Y:S02]  /*b690*/  SHFL.UP PT, R4, R5, 0x1, RZ ;  /* 0x0420000005047989 */ /* 0x004e2400000e00ff */
        /* <DEDUP_REMOVED lines=24> */
.L_x_2511:
        /* <DEDUP_REMOVED lines=12> */
.L_x_2510:
[----:B------:R-:W-:Y:S05]  /*b8e0*/  BSYNC B0 ;  /* 0x0000000000007941 */ /* 0x000fea0003800000 */
.L_x_2509:
        /* <DEDUP_REMOVED lines=21> */
.L_x_2507:
        /* <DEDUP_REMOVED lines=20> */
.L_x_2512:
        /* <DEDUP_REMOVED lines=57> */
.L_x_2508:
[----:B------:R-:W-:Y:S02]  /*bf10*/  IMAD.MOV.U32 R17, RZ, RZ, RZ ;  /* 0x000000ffff117224 */ /* 0x000fe400078e00ff */
[----:B------:R-:W-:Y:S02]  /*bf20*/  IMAD.U32 R16, RZ, RZ, UR6 ;  /* 0x00000006ff107e24 */ /* 0x000fe4000f8e00ff */
[----:B------:R-:W-:-:S07]  /*bf30*/  IMAD.MOV.U32 R18, RZ, RZ, RZ ;  /* 0x000000ffff127224 */ /* 0x000fce00078e00ff */
.L_x_2513:
[----:B------:R-:W-:-:S13]  /*bf40*/  ISETP.NE.AND P0, PT, R0, RZ, PT ;  /* 0x000000ff0000720c */ /* 0x000fda0003f05270 */
[----:B------:R-:W1:Y:S01]  /*bf50*/  @!P0 S2R R3, SR_CgaCtaId ;  /* 0x0000000000038919 */ /* 0x000e620000008800 */
[----:B------:R-:W-:-:S04]  /*bf60*/  @!P0 MOV R0, 0x400 ;  /* 0x0000040000008802 */ /* 0x000fc80000000f00 */
[----:B-1----:R-:W-:-:S05]  /*bf70*/  @!P0 LEA R0, R3, R0, 0x18 ;  /* 0x0000000003008211 */ /* 0x002fca00078ec0ff */
[----:B------:R1:W-:Y:S01]  /*bf80*/  @!P0 STS.128 [R0+0x348d0], R16 ;  /* 0x0348d01000008388 */ /* 0x0003e20000000c00 */
[----:B------:R-:W-:Y:S06]  /*bf90*/  BAR.ARV 0x5, 0x180 ;  /* 0x0146000000007b1d */ /* 0x000fec0000002000 */
.L_x_2506:
[----:B01----:R-:W-:Y:S01]  /*bfa0*/  IMAD.MOV.U32 R0, RZ, RZ, 0x1 ;  /* 0x00000001ff007424 */ /* 0x003fe200078e00ff */
[----:B------:R0:W-:Y:S01]  /*bfb0*/  STL [R1+0x48], RZ ;  /* 0x000048ff01007387 */ /* 0x0001e20000100800 */
[----:B------:R-:W-:Y:S02]  /*bfc0*/  ULDC UR4, c[0x0][0xc3c] ;  /* 0x00030f0000047ab9 */ /* 0x000fe40000000800 */
[----:B--2---:R-:W-:Y:S01]  /*bfd0*/  ISETP.GE.AND P0, PT, R19, UR4, PT ;  /* 0x0000000413007c0c */ /* 0x004fe2000bf06270 */
        /* <DEDUP_REMOVED lines=30> */
.L_x_2616:
[----:B0-----:R-:W0:Y:S02]  /*c1c0*/  LDC.64 R2, c[0x0][0xc88] ;  /* 0x00032200ff027b82 */ /* 0x001e240000000a00 */
[----:B0-----:R-:W-:-:S05]  /*c1d0*/  IMAD.WIDE R2, R19, 0x4, R2 ;  /* 0x0000000413027825 */ /* 0x001fca00078e0202 */
[----:B--2---:R-:W2:Y:S01]  /*c1e0*/  LDG.E R12, desc[UR56][R2.64] ;  /* 0x00000038020c7981 */ /* 0x004ea2000c1e1900 */
[----:B------:R-:W-:Y:S05]  /*c1f0*/  YIELD ;  /* 0x0000000000007946 */ /* 0x000fea0003800000 */
[----:B------:R-:W-:Y:S01]  /*c200*/  ULDC.64 UR4, c[0x0][0xa28] ;  /* 0x00028a0000047ab9 */ /* 0x000fe20000000a00 */
[----:B------:R-:W-:Y:S01]  /*c210*/  IMAD.MOV.U32 R0, RZ, RZ, RZ ;  /* 0x000000ffff007224 */ /* 0x000fe200078e00ff */
[----:B------:R-:W-:Y:S01]  /*c220*/  ISETP.NE.U32.AND P0, PT, RZ, UR4, PT ;  /* 0x00000004ff007c0c */ /* 0x000fe2000bf05070 */
[----:B------:R-:W-:Y:S01]  /*c230*/  IMAD.MOV.U32 R6, RZ, RZ, RZ ;  /* 0x000000ffff067224 */ /* 0x000fe200078e00ff */
[----:B------:R-:W-:Y:S01]  /*c240*/  ULDC.64 UR8, c[0x0][0xa18] ;  /* 0x0002860000087ab9 */ /* 0x000fe20000000a00 */
[----:B------:R-:W-:Y:S01]  /*c250*/  ULDC.64 UR6, c[0x0][0xa08] ;  /* 0x0002820000067ab9 */ /* 0x000fe20000000a00 */
[----:B------:R-:W-:-:S02]  /*c260*/  ISETP.NE.AND.EX P0, PT, RZ, UR5, PT, P0 ;  /* 0x00000005ff007c0c */ /* 0x000fc4000bf05300 */
        /* <DEDUP_REMOVED lines=45> */
.L_x_2515:
[----:B------:R-:W-:Y:S01]  /*c540*/  IMAD.MOV.U32 R2, RZ, RZ, R12 ;  /* 0x000000ffff027224 */ /* 0x000fe200078e000c */
[----:B------:R-:W-:Y:S01]  /*c550*/  ULDC.64 UR4, c[0x0][0xa20] ;  /* 0x0002880000047ab9 */ /* 0x000fe20000000a00 */
[----:B-----5:R-:W-:Y:S01]  /*c560*/  IMAD.IADD R3, R8, 0x1, R0 ;  /* 0x0000000108037824 */ /* 0x020fe200078e0200 */
[----:B------:R-:W-:Y:S02]  /*c570*/  ISETP.NE.U32.AND P1, PT, RZ, UR4, PT ;  /* 0x00000004ff007c0c */ /* 0x000fe4000bf25070 */
[----:B------:R2:W-:Y:S02]  /*c580*/  STL [R1+0x10], R2 ;  /* 0x0000100201007387 */ /* 0x0005e40000100800 */
[----:B------:R-:W-:Y:S02]  /*c590*/  ISETP.NE.AND.EX P1, PT, RZ, UR5, PT, P1 ;  /* 0x00000005ff007c0c */ /* 0x000fe4000bf25310 */
[----:B------:R2:W-:Y:S11]  /*c5a0*/  STL [R1+0x18], R3 ;  /* 0x0000180301007387 */ /* 0x0005f60000100800 */
[----:B--2---:R-:W-:Y:S05]  /*c5b0*/  @!P1 BRA `(.L_x_2516) ;  /* 0x0000000000109947 */ /* 0x004fea0003800000 */
[----:B------:R-:W-:-:S04]  /*c5c0*/  IADD3 R6, P0, R11, UR4, RZ ;  /* 0x000000040b067c10 */ /* 0x000fc8000ff1e0ff */
[----:B------:R-:W-:-:S05]  /*c5d0*/  IADD3.X R7, R10, UR5, RZ, P0, !PT ;  /* 0x000000050a077c10 */ /* 0x000fca00087fe4ff */
[----:B------:R2:W5:Y:S01]  /*c5e0*/  LDG.E R6, desc[UR56][R6.64] ;  /* 0x0000003806067981 */ /* 0x000562000c1e1900 */
[----:B------:R-:W-:Y:S05]  /*c5f0*/  BRA `(.L_x_2517) ;  /* 0x0000000000107947 */ /* 0x000fea0003800000 */
.L_x_2516:
[----:B------:R-:W-:Y:S05]  /*c600*/  @!P0 BRA `(.L_x_2517) ;  /* 0x00000000000c8947 */ /* 0x000fea0003800000 */
[----:B------:R-:W2:Y:S04]  /*c610*/  LDG.E R6, desc[UR56][R4.64] ;  /* 0x0000003804067981 */ /* 0x000ea8000c1e1900 */
[----:B------:R-:W2:Y:S02]  /*c620*/  LDG.E R4, desc[UR56][R4.64+0x4] ;  /* 0x0000043804047981 */ /* 0x000ea4000c1e1900 */
[----:B--2---:R-:W-:-:S07]  /*c630*/  IMAD.IADD R6, R4, 0x1, -R6 ;  /* 0x0000000104067824 */ /* 0x004fce00078e0a06 */
.L_x_2517:
[----:B-----5:R-:W-:Y:S01]  /*c640*/  IMAD.IADD R6, R6, 0x1, -R0 ;  /* 0x0000000106067824 */ /* 0x020fe200078e0a00 */
[----:B------:R-:W-:Y:S01]  /*c650*/  BSSY B7, `(.L_x_2518) ;  /* 0x000043b000077945 */ /* 0x000fe20003800000 */
[----:B------:R-:W3:Y:S02]  /*c660*/  LDC R0, c[0x0][0x448] ;  /* 0x00011200ff007b82 */ /* 0x000ee40000000800 */
[----:B---3--:R-:W-:Y:S01]  /*c670*/  ISETP.NE.AND P0, PT, R0, 0x1, PT ;  /* 0x000000010000780c */ /* 0x008fe20003f05270 */
[----:B------:R-:W-:-:S04]  /*c680*/  IMAD.SHL.U32 R0, R17, 0x80, RZ ;  /* 0x0000008011007824 */ /* 0x000fc800078e00ff */
[----:B------:R-:W-:-:S08]  /*c690*/  VIADD R0, R0, 0x7f ;  /* 0x0000007f00007836 */ /* 0x000fd00000000000 */
[----:B------:R-:W3:Y:S08]  /*c6a0*/  @P0 LDC R2, c[0x0][0x44c] ;  /* 0x00011300ff020b82 */ /* 0x000ef00000000800 */
[----:B------:R-:W4:Y:S01]  /*c6b0*/  @P0 LDC R3, c[0x0][0x450] ;  /* 0x00011400ff030b82 */ /* 0x000f220000000800 */
[----:B---3--:R-:W-:-:S05]  /*c6c0*/  @P0 IMAD.HI.U32 R2, R0, R2, RZ ;  /* 0x0000000200020227 */ /* 0x008fca00078e00ff */
[----:B----4-:R-:W-:Y:S02]  /*c6d0*/  @P0 SHF.R.U32.HI R0, RZ, R3, R2 ;  /* 0x00000003ff000219 */ /* 0x010fe40000011602 */
[C---:B------:R-:W-:Y:S01]  /*c6e0*/  IADD3 R2, R6.reuse, 0x80, -R9 ;  /* 0x0000008006027810 */ /* 0x040fe20007ffe809 */
[----:B------:R-:W-:-:S04]  /*c6f0*/  VIADD R6, R6, 0x7f ;  /* 0x0000007f06067836 */ /* 0x000fc80000000000 */
[----:B------:R-:W-:Y:S01]  /*c700*/  IMAD.IADD R0, R2, 0x1, R0 ;  /* 0x0000000102007824 */ /* 0x000fe200078e0200 */
[----:B------:R-:W-:-:S04]  /*c710*/  SHF.R.S32.HI R2, RZ, 0x1f, R6 ;  /* 0x0000001fff027819 */ /* 0x000fc80000011406 */
[----:B------:R-:W-:Y:S02]  /*c720*/  SHF.R.S32.HI R3, RZ, 0x1f, R0 ;  /* 0x0000001fff037819 */ /* 0x000fe40000011400 */
[----:B------:R-:W-:Y:S02]  /*c730*/  LEA.HI R2, R2, R6, RZ, 0x7 ;  /* 0x0000000602027211 */ /* 0x000fe400078f38ff */
[----:B------:R-:W-:Y:S02]  /*c740*/  LEA.HI R3, R3, R0, RZ, 0x7 ;  /* 0x0000000003037211 */ /* 0x000fe400078f38ff */
[----:B------:R-:W-:Y:S02]  /*c750*/  SHF.R.S32.HI R2, RZ, 0x7, R2 ;  /* 0x00000007ff027819 */ /* 0x000fe40000011402 */
[----:B------:R-:W-:-:S04]  /*c760*/  SHF.R.S32.HI R3, RZ, 0x7, R3 ;  /* 0x00000007ff037819 */ /* 0x000fc80000011403 */
[----:B------:R-:W-:-:S04]  /*c770*/  VIMNMX R4, R2, R3, PT ;  /* 0x0000000302047248 */ /* 0x000fc80003fe0100 */
[----:B------:R-:W-:Y:S01]  /*c780*/  ISETP.GT.AND P0, PT, R4, RZ, PT ;  /* 0x000000ff0400720c */ /* 0x000fe20003f04270 */
[----:B------:R3:W-:-:S12]  /*c790*/  STL [R1+0x2c], R4 ;  /* 0x00002c0401007387 */ /* 0x0007d80000100800 */
[----:B---3--:R-:W-:Y:S05]  /*c7a0*/  @P0 BRA `(.L_x_2519) ;  /* 0x0000000000440947 */ /* 0x008fea0003800000 */
[----:B------:R-:W3:Y:S02]  /*c7b0*/  S2R R4, SR_TID.X ;  /* 0x0000000000047919 */ /* 0x000ee40000002100 */
[----:B---3--:R-:W-:-:S04]  /*c7c0*/  LOP3.LUT R4, R4, 0x7f, RZ, 0xc0, !PT ;  /* 0x0000007f04047812 */ /* 0x008fc800078ec0ff */
[----:B------:R-:W-:-:S13]  /*c7d0*/  ISETP.NE.AND P0, PT, R4, RZ, PT ;  /* 0x000000ff0400720c */ /* 0x000fda0003f05270 */
[----:B------:R-:W-:Y:S05]  /*c7e0*/  @P0 BRA `(.L_x_2520) ;  /* 0x0000004000840947 */ /* 0x000fea0003800000 */
[----:B------:R-:W3:Y:S01]  /*c7f0*/  S2R R3, SR_LANEID ;  /* 0x0000000000037919 */ /* 0x000ee20000000000 */
[----:B------:R-:W-:Y:S02]  /*c800*/  VOTEU.ANY UR4, UPT, PT ;  /* 0x0000000000047886 */ /* 0x000fe400038e0100 */
[----:B------:R-:W3:Y:S08]  /*c810*/  FLO.U32 R0, UR4 ;  /* 0x0000000400007d00 */ /* 0x000ef000080e0000 */
[----:B------:R-:W4:Y:S01]  /*c820*/  POPC R5, UR4 ;  /* 0x0000000400057d09 */ /* 0x000f220008000000 */
[----:B---3--:R-:W-:-:S02]  /*c830*/  ISETP.EQ.U32.AND P0, PT, R0, R3, PT ;  /* 0x000000030000720c */ /* 0x008fc40003f02070 */
[----:B------:R-:W4:Y:S11]  /*c840*/  LDC.64 R2, c[0x0][0xc60] ;  /* 0x00031800ff027b82 */ /* 0x000f360000000a00 */
[----:B----4-:R-:W3:Y:S01]  /*c850*/  @P0 ATOMG.E.ADD.STRONG.GPU PT, R3, desc[UR56][R2.64], R5 ;  /* 0x00000005020309a8 */ /* 0x010ee200081ee1f8 */
[----:B------:R-:W4:Y:S02]  /*c860*/  S2R R4, SR_LTMASK ;  /* 0x0000000000047919 */ /* 0x000f240000003900 */
[----:B----4-:R-:W-:-:S04]  /*c870*/  LOP3.LUT R4, R4, UR4, RZ, 0xc0, !PT ;  /* 0x0000000404047c12 */ /* 0x010fc8000f8ec0ff */
[----:B--2---:R-:W2:Y:S01]  /*c880*/  POPC R7, R4 ;  /* 0x0000000400077309 */ /* 0x004ea20000000000 */
[----:B---3--:R-:W2:Y:S02]  /*c890*/  SHFL.IDX PT, R0, R3, R0, 0x1f ;  /* 0x00001f0003007589 */ /* 0x008ea400000e0000 */
[----:B--2---:R-:W-:Y:S01]  /*c8a0*/  IADD3 R16, R0, UR36, R7 ;  /* 0x0000002400107c10 */ /* 0x004fe2000fffe007 */
[----:B------:R-:W-:Y:S06]  /*c8b0*/  BRA `(.L_x_2520) ;  /* 0x0000004000507947 */ /* 0x000fec0003800000 */
.L_x_2519:
[----:B------:R-:W3:Y:S01]  /*c8c0*/  LDL R0, [R1+0x4] ;  /* 0x0000040001007983 */ /* 0x000ee20000100800 */
        /* <DEDUP_REMOVED lines=20> */
.L_x_2522:
[----:B------:R-:W-:Y:S05]  /*ca10*/  BSYNC B6 ;  /* 0x0000000000067941 */ /* 0x000fea0003800000 */
.L_x_2521:
        /* <DEDUP_REMOVED lines=21> */
.L_x_2525:
        /* <DEDUP_REMOVED lines=16> */
.L_x_2524:
[----:B------:R-:W-:Y:S05]  /*cc70*/  BSYNC B6 ;  /* 0x0000000000067941 */ /* 0x000fea0003800000 */
.L_x_2523:
[----:B------:R-:W3:Y:S01]  /*cc80*/  LDL.LU R2, [R1] ;  /* 0x0000000001027983 */ /* 0x000ee20000300800 */
[----:B------:R-:W-:-:S03]  /*cc90*/  ULDC.64 UR4, c[0x0][0x9f8] ;  /* 0x00027e0000047ab9 */ /* 0x000fc60000000a00 */
[----:B------:R-:W4:Y:S04]  /*cca0*/  LDL.LU R4, [R1+0xc] ;  /* 0x00000c0001047983 */ /* 0x000f280000300800 */
[----:B--2---:R-:W2:Y:S01]  /*ccb0*/  LDL R7, [R1+0x10] ;  /* 0x0000100001077983 */ /* 0x004ea20000100800 */
[----:B------:R-:W-:-:S03]  /*ccc0*/  ISETP.NE.U32.AND P0, PT, RZ, UR4, PT ;  /* 0x00000004ff007c0c */ /* 0x000fc6000bf05070 */
[----:B------:R-:W5:Y:S01]  /*ccd0*/  LDL R0, [R1+0x2c] ;  /* 0x00002c0001007983 */ /* 0x000f620000100800 */
[----:B------:R-:W-:-:S13]  /*cce0*/  ISETP.NE.AND.EX P0, PT, RZ, UR5, PT, P0 ;  /* 0x00000005ff007c0c */ /* 0x000fda000bf05300 */
[----:B---3--:R-:W-:-:S04]  /*ccf0*/  @P0 IADD3 R2, P1, R2, UR4, RZ ;  /* 0x0000000402020c10 */ /* 0x008fc8000ff3e0ff */
[----:B----4-:R-:W-:Y:S01]  /*cd00*/  @P0 IADD3.X R3, R4, UR5, RZ, P1, !PT ;  /* 0x0000000504030c10 */ /* 0x010fe20008ffe4ff */
[----:B------:R-:W-:-:S04]  /*cd10*/  ULDC.64 UR4, c[0x0][0xa08] ;  /* 0x0002820000047ab9 */ /* 0x000fc80000000a00 */
[----:B--2---:R2:W3:Y:S02]  /*cd20*/  @P0 LDG.E R7, desc[UR56][R2.64] ;  /* 0x0000003802070981 */ /* 0x0044e4000c1e1900 */
[----:B--2---:R-:W2:Y:S01]  /*cd30*/  LDC.64 R2, c[0x0][0x418] ;  /* 0x00010600ff027b82 */ /* 0x004ea20000000a00 */
[----:B-----5:R-:W-:Y:S01]  /*cd40*/  VIADD R4, R0, 0xffffffff ;  /* 0xffffffff00047836 */ /* 0x020fe20000000000 */
[----:B---3--:R-:W-:Y:S01]  /*cd50*/  SHF.R.S32.HI R8, RZ, 0x1f, R7 ;  /* 0x0000001fff087819 */ /* 0x008fe20000011407 */
[----:B------:R3:W-:Y:S04]  /*cd60*/  @P0 STL [R1+0x10], R7 ;  /* 0x0000100701000387 */ /* 0x0007e80000100800 */
[----:B------:R3:W-:Y:S01]  /*cd70*/  STL [R1+0x1c], R8 ;  /* 0x00001c0801007387 */ /* 0x0007e20000100800 */
[----:B--2---:R-:W-:Y:S01]  /*cd80*/  LOP3.LUT P0, RZ, R2, UR4, RZ, 0xfc, !PT ;  /* 0x0000000402ff7c12 */ /* 0x004fe2000f80fcff */
[----:B------:R-:W-:-:S03]  /*cd90*/  UMOV UR4, 0xffffffff ;  /* 0xffffffff00047882 */ /* 0x000fc60000000000 */
[----:B------:R-:W-:-:S04]  /*cda0*/  LOP3.LUT P0, RZ, R3, UR5, RZ, 0xfc, P0 ;  /* 0x0000000503ff7c12 */ /* 0x000fc8000800fcff */
[----:B------:R-:W-:Y:S01]  /*cdb0*/  SEL R0, R7, RZ, !P0 ;  /* 0x000000ff07007207 */ /* 0x000fe20004000000 */
[----:B---3--:R-:W-:Y:S08]  /*cdc0*/  BRA.DIV UR4, `(.L_x_2526) ;  /* 0x0000004e04c47947 */ /* 0x008ff0000b800000 */
[----:B------:R-:W2:Y:S02]  /*cdd0*/  S2R R5, SR_TID.X ;  /* 0x0000000000057919 */ /* 0x000ea40000002100 */
[----:B--2---:R-:W-:-:S04]  /*cde0*/  SHF.R.U32.HI R5, RZ, 0x5, R5 ;  /* 0x00000005ff057819 */ /* 0x004fc80000011605 */
[----:B------:R-:W-:-:S05]  /*cdf0*/  LOP3.LUT R5, R5, 0x3, RZ, 0xc0, !PT ;  /* 0x0000000305057812 */ /* 0x000fca00078ec0ff */
[----:B------:R2:W3:Y:S02]  /*ce00*/  SHFL.IDX PT, R14, R5, RZ, 0x1f ;  /* 0x00001fff050e7589 */ /* 0x0004e400000e0000 */
.L_x_2632:
[----:B------:R-:W-:Y:S01]  /*ce10*/  PLOP3.LUT P1, PT, PT, PT, PT, 0x8, 0x0 ;  /* 0x000000000000781c */ /* 0x000fe20003f2e170 */
[----:B------:R4:W-:Y:S01]  /*ce20*/  STL [R1], R0 ;  /* 0x0000000001007387 */ /* 0x0009e20000100800 */
[----:B---3--:R-:W-:-:S03]  /*ce30*/  ISETP.NE.AND P0, PT, R14, RZ, PT ;  /* 0x000000ff0e00720c */ /* 0x008fc60003f05270 */
[----:B------:R3:W-:Y:S01]  /*ce40*/  STL [R1+0xc], R4 ;  /* 0x00000c0401007387 */ /* 0x0007e20000100800 */
[----:B----4-:R-:W-:-:S05]  /*ce50*/  P2R R0, PR, RZ, 0x2 ;  /* 0x00000002ff007803 */ /* 0x010fca0000000000 */
[----:B------:R3:W-:Y:S04]  /*ce60*/  STL [R1+0x20], R0 ;  /* 0x0000200001007387 */ /* 0x0007e80000100800 */
[----:B------:R-:W-:Y:S05]  /*ce70*/  @P0 BRA `(.L_x_2527) ;  /* 0x0000000400480947 */ /* 0x000fea0003800000 */
[----:B------:R-:W-:-:S03]  /*ce80*/  UMOV UR4, 0xffffffff ;  /* 0xffffffff00047882 */ /* 0x000fc60000000000 */
[----:B------:R-:W-:Y:S05]  /*ce90*/  BRA.DIV UR4, `(.L_x_2528) ;  /* 0x0000004e04c47947 */ /* 0x000fea000b800000 */
[----:B------:R-:W-:-:S13]  /*cea0*/  ELECT P6, URZ, PT ;  /* 0x00000000003f782f */ /* 0x000fda00038c0000 */
.L_x_2635:
[----:B------:R-:W-:Y:S05]  /*ceb0*/  @!P6 BRA `(.L_x_2527) ;  /* 0x000000040038e947 */ /* 0x000fea0003800000 */
[----:B------:R-:W-:-:S04]  /*cec0*/  ISETP.NE.U32.AND P0, PT, R2, RZ, PT ;  /* 0x000000ff0200720c */ /* 0x000fc80003f05070 */
[----:B------:R-:W-:-:S13]  /*ced0*/  ISETP.NE.AND.EX P0, PT, R3, RZ, PT, P0 ;  /* 0x000000ff0300720c */ /* 0x000fda0003f05300 */
[----:B------:R-:W-:Y:S05]  /*cee0*/  @!P0 BRA `(.L_x_2529) ;  /* 0x0000000000548947 */ /* 0x000fea0003800000 */
[----:B------:R-:W4:Y:S01]  /*cef0*/  LDC R6, c[0x0][0x43c] ;  /* 0x00010f00ff067b82 */ /* 0x000f220000000800 */
[----:B01----:R-:W-:Y:S01]  /*cf00*/  IMAD.MOV.U32 R9, RZ, RZ, R4 ;  /* 0x000000ffff097224 */ /* 0x003fe200078e0004 */
[----:B------:R-:W-:-:S03]  /*cf10*/  ULDC.64 UR4, c[0x0][0x428] ;  /* 0x00010a0000047ab9 */ /* 0x000fc60000000a00 */
[----:B---3--:R-:W-:Y:S01]  /*cf20*/  IMAD.MOV.U32 R0, RZ, RZ, R9 ;  /* 0x000000ffff007224 */ /* 0x008fe200078e0009 */
[----:B----4-:R-:W-:-:S13]  /*cf30*/  ISETP.NE.AND P0, PT, R6, 0x1, PT ;  /* 0x000000010600780c */ /* 0x010fda0003f05270 */
[----:B--2---:R-:W0:Y:S02]  /*cf40*/  @P0 LDC.64 R4, c[0x0][0x440] ;  /* 0x00011000ff040b82 */ /* 0x004e240000000a00 */
        /* <DEDUP_REMOVED lines=13> */
[----:B------:R-:W2:Y:S04]  /*d020*/  LDG.E R0, desc[UR56][R2.64] ;  /* 0x0000003802007981 */ /* 0x000ea8000c1e1900 */
[----:B--2---:R4:W-:Y:S02]  /*d030*/  STL [R1], R0 ;  /* 0x0000000001007387 */ /* 0x0049e40000100800 */
.L_x_2529:
[----:B------:R-:W5:Y:S04]  /*d040*/  LDL R7, [R1+0x4] ;  /* 0x0000040001077983 */ /* 0x000f680000100800 */
[----:B---34-:R-:W5:Y:S04]  /*d050*/  LDL R0, [R1+0x8] ;  /* 0x0000080001007983 */ /* 0x018f680000100800 */
[----:B------:R-:W3:Y:S01]  /*d060*/  LDL R2, [R1+0x14] ;  /* 0x0000140001027983 */ /* 0x000ee20000100800 */
[----:B-----5:R-:W-:Y:S01]  /*d070*/  IMAD R0, R0, 0x8, R7 ;  /* 0x0000000800007824 */ /* 0x020fe200078e0207 */
[----:B---3--:R-:W-:-:S04]  /*d080*/  SHF.L.U32 R2, R2, 0x1f, RZ ;  /* 0x0000001f02027819 */ /* 0x008fc800000006ff */
[----:B------:R-:W3:Y:S02]  /*d090*/  SYNCS.PHASECHK.TRANS64.TRYWAIT P0, [R0+URZ+0x34840], R2 ;  /* 0x03484002000075a7 */ /* 0x000ee4000800017f */
[----:B---3--:R-:W-:Y:S05]  /*d0a0*/  @!P0 BRA `(.L_x_2530) ;  /* 0x0000004c00608947 */ /* 0x008fea0003800000 */
.L_x_2636:
[----:B------:R-:W4:Y:S02]  /*d0b0*/  S2R R3, SR_TID.X ;  /* 0x0000000000037919 */ /* 0x000f240000002100 */
[----:B----4-:R-:W-:-:S04]  /*d0c0*/  LOP3.LUT R3, R3, 0x7f, RZ, 0xc0, !PT ;  /* 0x0000007f03037812 */ /* 0x010fc800078ec0ff */
[----:B------:R-:W-:-:S13]  /*d0d0*/  ISETP.NE.AND P0, PT, R3, RZ, PT ;  /* 0x000000ff0300720c */ /* 0x000fda0003f05270 */
[----:B------:R-:W-:Y:S05]  /*d0e0*/  @P0 BRA `(.L_x_2531) ;  /* 0x00000000001c0947 */ /* 0x000fea0003800000 */
[----:B------:R-:W4:Y:S01]  /*d0f0*/  S2R R3, SR_TID.X ;  /* 0x0000000000037919 */ /* 0x000f220000002100 */
[----:B---3--:R-:W-:-:S04]  /*d100*/  IMAD.MOV.U32 R2, RZ, RZ, 0xc000 ;  /* 0x0000c000ff027424 */ /* 0x008fc800078e00ff */
[----:B------:R3:W-:Y:S01]  /*d110*/  SYNCS.ARRIVE.TRANS64 RZ, [R0+URZ+0x34830], R2 ;  /* 0x0348300200ff79a7 */ /* 0x0007e2000800003f */
[----:B----4-:R-:W-:-:S04]  /*d120*/  LOP3.LUT R3, R3, 0x1f, RZ, 0xc0, !PT ;  /* 0x0000001f03037812 */ /* 0x010fc800078ec0ff */
[----:B------:R-:W-:-:S13]  /*d130*/  ISETP.NE.AND P0, PT, R3, RZ, PT ;  /* 0x000000ff0300720c */ /* 0x000fda0003f05270 */
[----:B---3--:R-:W-:Y:S05]  /*d140*/  @!P0 BRA `(.L_x_2531) ;  /* 0x0000000000048947 */ /* 0x008fea0003800000 */
[----:B------:R-:W-:Y:S01]  /*d150*/  BPT.TRAP 0x1 ;  /* 0x000000040000795c */ /* 0x000fe20000300000 */
.L_x_2531:
[----:B------:R-:W4:Y:S04]  /*d160*/  LDL R6, [R1+0x4] ;  /* 0x0000040001067983 */ /* 0x000f280000100800 */
[----:B--2---:R-:W4:Y:S04]  /*d170*/  LDL R5, [R1+0x8] ;  /* 0x0000080001057983 */ /* 0x004f280000100800 */
[----:B------:R-:W2:Y:S04]  /*d180*/  LDL R4, [R1+0xc] ;  /* 0x00000c0001047983 */ /* 0x000ea80000100800 */
[----:B------:R-:W5:Y:S04]  /*d190*/  LDL R3, [R1+0x18] ;  /* 0x0000180001037983 */ /* 0x000f680000100800 */
[----:B---3--:R-:W3:Y:S01]  /*d1a0*/  LDL R2, [R1] ;  /* 0x0000000001027983 */ /* 0x008ee20000100800 */
        /* <DEDUP_REMOVED lines=9> */
[----:B----4-:R-:W-:Y:S01]  /*d240*/  IMAD R0, R5, 0xc000, R6 ;  /* 0x0000c00005007824 */ /* 0x010fe200078e0206 */
[----:B--2---:R-:W-:-:S04]  /*d250*/  R2UR UR11, R4 ;  /* 0x00000000040b72ca */ /* 0x004fc800000e0000 */
[----:B------:R-:W-:Y:S02]  /*d260*/  R2UR UR8, R0 ;  /* 0x00000000000872ca */ /* 0x000fe400000e0000 */
[----:B-----5:R-:W-:Y:S02]  /*d270*/  R2UR UR5, R3 ;  /* 0x00000000030572ca */ /* 0x020fe400000e0000 */
[----:B------:R-:W-:Y:S02]  /*d280*/  P2R R0, PR, RZ, 0x1 ;  /* 0x00000001ff007803 */ /* 0x000fe40000000000 */
[----:B---3--:R-:W-:-:S03]  /*d290*/  R2UR UR13, R2 ;  /* 0x00000000020d72ca */ /* 0x008fc600000e0000 */
[----:B------:R4:W-:Y:S04]  /*d2a0*/  STL [R1+0x20], R0 ;  /* 0x0000200001007387 */ /* 0x0009e80000100800 */
[----:B------:R-:W-:Y:S02]  /*d2b0*/  UIADD3 UR14, UR8, 0x1c400, URZ ;  /* 0x0001c400080e7890 */ /* 0x000fe4000fffe03f */
[----:B------:R-:W-:Y:S02]  /*d2c0*/  ULEA UR11, UR11, UR5, 0x7 ;  /* 0x000000050b0b7291 */ /* 0x000fe4000f8e383f */
[----:B------:R-:W-:Y:S02]  /*d2d0*/  UIADD3.X UR5, URZ, UR39, URZ, UP0, !UPT ;  /* 0x000000273f057290 */ /* 0x000fe400087fe43f */
[----:B------:R-:W-:-:S02]  /*d2e0*/  UIADD3 UR15, UR8, 0x20400, URZ ;  /* 0x00020400080f7890 */ /* 0x000fc4000fffe03f */
        /* <DEDUP_REMOVED lines=10> */
[----:B----4-:R-:W-:Y:S01]  /*d390*/  NOP ;  /* 0x0000000000007918 */ /* 0x010fe20000000000 */
.L_x_2527:
[----:B------:R-:W4:Y:S04]  /*d3a0*/  LDL R2, [R1+0x4] ;  /* 0x0000040001027983 */ /* 0x000f280000100800 */
[----:B------:R-:W5:Y:S04]  /*d3b0*/  LDL.LU R3, [R1+0x30] ;  /* 0x0000300001037983 */ /* 0x000f680000300800 */
[----:B--2---:R-:W2:Y:S04]  /*d3c0*/  LDL.LU R5, [R1+0x28] ;  /* 0x0000280001057983 */ /* 0x004ea80000300800 */
[----:B---3--:R-:W3:Y:S01]  /*d3d0*/  LDL.LU R4, [R1+0x38] ;  /* 0x0000380001047983 */ /* 0x008ee20000300800 */
[----:B------:R-:W-:Y:S05]  /*d3e0*/  WARPSYNC.ALL ;  /* 0x0000000000007948 */ /* 0x000fea0003800000 */
[----:B------:R-:W-:Y:S01]  /*d3f0*/  ULDC.64 UR4, c[0x0][0x298] ;  /* 0x0000a60000047ab9 */ /* 0x000fe20000000a00 */
[----:B------:R-:W-:Y:S01]  /*d400*/  ULDC.64 UR6, c[0x0][0xa00] ;  /* 0x0002800000067ab9 */ /* 0x000fe20000000a00 */
[----:B------:R-:W-:Y:S01]  /*d410*/  BSSY B6, `(.L_x_2532) ;  /* 0x0000024000067945 */ /* 0x000fe20003800000 */
[----:B------:R-:W-:Y:S01]  /*d420*/  BAR.SYNC.DEFER_BLOCKING 0x8, 0x180 ;  /* 0x0206000000007b1d */ /* 0x000fe20000010000 */
[----:B------:R-:W-:-:S04]  /*d430*/  ISETP.NE.U32.AND P0, PT, RZ, UR6, PT ;  /* 0x00000006ff007c0c */ /* 0x000fc8000bf05070 */
[----:B------:R-:W-:Y:S01]  /*d440*/  ISETP.NE.AND.EX P0, PT, RZ, UR7, PT, P0 ;  /* 0x00000007ff007c0c */ /* 0x000fe2000bf05300 */
[----:B----4-:R-:W-:Y:S01]  /*d450*/  VIADD R2, R2, 0x10400 ;  /* 0x0001040002027836 */ /* 0x010fe20000000000 */
[----:B-----5:R-:W-:-:S04]  /*d460*/  SHF.R.S32.HI R0, RZ, 0x1f, R3 ;  /* 0x0000001fff007819 */ /* 0x020fc80000011403 */
[----:B------:R-:W-:Y:S02]  /*d470*/  LOP3.LUT P1, RZ, R2, 0x3ff, RZ, 0xc0, !PT ;  /* 0x000003ff02ff7812 */ /* 0x000fe4000782c0ff */
[----:B--2---:R-:W-:Y:S01]  /*d480*/  SEL R5, R5, RZ, !P0 ;  /* 0x000000ff05057207 */ /* 0x004fe20004000000 */
[----:B------:R-:W-:Y:S01]  /*d490*/  IMAD R0, R0, UR4, RZ ;  /* 0x0000000400007c24 */ /* 0x000fe2000f8e02ff */
[----:B---3--:R-:W-:-:S03]  /*d4a0*/  SEL R4, R4, RZ, !P0 ;  /* 0x000000ff04047207 */ /* 0x008fc60004000000 */
[C---:B------:R-:W-:Y:S02]  /*d4b0*/  IMAD R0, R3.reuse, UR5, R0 ;  /* 0x0000000503007c24 */ /* 0x040fe4000f8e0200 */
[----:B------:R-:W-:-:S05]  /*d4c0*/  IMAD.WIDE.U32 R2, R3, UR4, RZ ;  /* 0x0000000403027c25 */ /* 0x000fca000f8e00ff */
[----:B------:R2:W-:Y:S04]  /*d4d0*/  STL.64 [R1+0x40], R2 ;  /* 0x0000400201007387 */ /* 0x0005e80000100a00 */
[----:B------:R3:W-:Y:S04]  /*d4e0*/  STL [R1+0x28], R5 ;  /* 0x0000280501007387 */ /* 0x0007e80000100800 */
[----:B------:R3:W-:Y:S01]  /*d4f0*/  STL [R1+0x4c], R4 ;  /* 0x00004c0401007387 */ /* 0x0007e20000100800 */
[----:B--2---:R-:W-:Y:S01]  /*d500*/  IMAD.IADD R2, R3, 0x1, R0 ;  /* 0x0000000103027824 */ /* 0x004fe200078e0200 */
[----:B------:R-:W-:-:S05]  /*d510*/  SHF.R.S32.HI R0, RZ, 0x1f, R18 ;  /* 0x0000001fff007819 */ /* 0x000fca0000011412 */
[----:B------:R3:W-:Y:S04]  /*d520*/  STL [R1+0x38], R0 ;  /* 0x0000380001007387 */ /* 0x0007e80000100800 */
[----:B------:R3:W-:Y:S01]  /*d530*/  STL [R1+0x30], R2 ;  /* 0x0000300201007387 */ /* 0x0007e20000100800 */
[----:B------:R-:W-:Y:S05]  /*d540*/  @!P1 BRA `(.L_x_2533) ;  /* 0x0000000000409947 */ /* 0x000fea0003800000 */
[----:B---3--:R-:W-:Y:S01]  /*d550*/  MOV R2, 0x0 ;  /* 0x0000000000027802 */ /* 0x008fe20000000f00 */
[----:B------:R-:W-:Y:S01]  /*d560*/  ULDC.64 UR6, c[0x4][0x118] ;  /* 0x0100460000067ab9 */ /* 0x000fe20000000a00 */
[----:B------:R-:W-:Y:S01]  /*d570*/  ULDC.64 UR8, c[0x4][0x120] ;  /* 0x0100480000087ab9 */ /* 0x000fe20000000a00 */
[----:B------:R-:W-:Y:S01]  /*d580*/  ULDC.64 UR4, c[0x4][0x88] ;  /* 0x0100220000047ab9 */ /* 0x000fe20000000a00 */
[----:B------:R-:W-:Y:S02]  /*d590*/  IMAD.U32 R4, RZ, RZ, UR6 ;  /* 0x00000006ff047e24 */ /* 0x000fe4000f8e00ff */
[----:B------:R-:W2:Y:S01]  /*d5a0*/  LDC.64 R2, c[0x4][R2] ;  /* 0x0100000002027b82 */ /* 0x000ea20000000a00 */
        /* <DEDUP_REMOVED lines=10> */
.L_x_2533:
[----:B------:R-:W-:Y:S05]  /*d650*/  BSYNC B6 ;  /* 0x0000000000067941 */ /* 0x000fea0003800000 */
.L_x_2532:
[----:B---3--:R-:W2:Y:S01]  /*d660*/  LDL.LU R5, [R1+0x30] ;  /* 0x0000300001057983 */ /* 0x008ea20000300800 */
[----:B------:R-:W-:Y:S01]  /*d670*/  ULDC.64 UR4, c[0x0][0x2d8] ;  /* 0x0000b60000047ab9 */ /* 0x000fe20000000a00 */
[----:B------:R-:W3:Y:S01]  /*d680*/  LDC R7, c[0x0][0x448] ;  /* 0x00011200ff077b82 */ /* 0x000ee20000000800 */
[----:B------:R-:W-:Y:S01]  /*d690*/  ULDC.64 UR6, c[0x0][0x280] ;  /* 0x0000a00000067ab9 */ /* 0x000fe20000000a00 */
[----:B------:R-:W2:Y:S04]  /*d6a0*/  LDL.LU.64 R2, [R1+0x40] ;  /* 0x0000400001027983 */ /* 0x000ea80000300a00 */
[----:B------:R-:W4:Y:S04]  /*d6b0*/  LDL.LU R0, [R1+0x38] ;  /* 0x0000380001007983 */ /* 0x000f280000300800 */
[----:B------:R-:W4:Y:S04]  /*d6c0*/  LDL.LU R6, [R1+0x4c] ;  /* 0x00004c0001067983 */ /* 0x000f280000300800 */
[----:B------:R-:W4:Y:S01]  /*d6d0*/  LDL.LU R4, [R1+0x28] ;  /* 0x0000280001047983 */ /* 0x000f220000300800 */
[----:B01----:R-:W0:Y:S01]  /*d6e0*/  S2R R9, SR_TID.X ;  /* 0x0000000000097919 */ /* 0x003e220000002100 */
[----:B------:R-:W1:Y:S01]  /*d6f0*/  S2R R8, SR_TID.X ;  /* 0x0000000000087919 */ /* 0x000e620000002100 */
[----:B---3--:R-:W-:Y:S01]  /*d700*/  ISETP.NE.AND P0, PT, R7, 0x1, PT ;  /* 0x000000010700780c */ /* 0x008fe20003f05270 */
[----:B0-----:R-:W-:-:S02]  /*d710*/  IMAD.SHL.U32 R9, R9, 0x8, RZ ;  /* 0x0000000809097824 */ /* 0x001fc400078e00ff */
[----:B-1----:R-:W-:-:S03]  /*d720*/  IMAD.SHL.U32 R10, R8, 0x8, RZ ;  /* 0x00000008080a7824 */ /* 0x002fc600078e00ff */
[----:B------:R-:W-:-:S04]  /*d730*/  LOP3.LUT R9, R9, 0x38, RZ, 0xc0, !PT ;  /* 0x0000003809097812 */ /* 0x000fc800078ec0ff */
[C---:B------:R-:W-:Y:S02]  /*d740*/  LOP3.LUT R11, R9.reuse, 0x40, RZ, 0xfc, !PT ;  /* 0x00000040090b7812 */ /* 0x040fe400078efcff */
[----:B------:R-:W-:Y:S02]  /*d750*/  LOP3.LUT R9, R9, 0x80, RZ, 0xfc, !PT ;  /* 0x0000008009097812 */ /* 0x000fe400078efcff */
[----:B------:R-:W-:Y:S01]  /*d760*/  LOP3.LUT R10, R10, 0x38, RZ, 0xc0, !PT ;  /* 0x000000380a0a7812 */ /* 0x000fe200078ec0ff */
[----:B--2---:R-:W-:Y:S02]  /*d770*/  IMAD.MOV.U32 R3, RZ, RZ, R5 ;  /* 0x000000ffff037224 */ /* 0x004fe400078e0005 */
[----:B------:R-:W0:Y:S01]  /*d780*/  S2R R5, SR_TID.X ;  /* 0x0000000000057919 */ /* 0x000e220000002100 */
[----:B----4-:R-:W-:Y:S02]  /*d790*/  IMAD R0, R0, UR4, RZ ;  /* 0x0000000400007c24 */ /* 0x010fe4000f8e02ff */
[----:B------:R-:W-:-:S04]  /*d7a0*/  IMAD.WIDE.U32 R2, R18, UR4, R2 ;  /* 0x0000000412027c25 */ /* 0x000fc8000f8e0002 */
[----:B------:R-:W-:Y:S01]  /*d7b0*/  IMAD R0, R18, UR5, R0 ;  /* 0x0000000512007c24 */ /* 0x000fe2000f8e0200 */
[----:B------:R-:W-:-:S03]  /*d7c0*/  ULDC.64 UR4, c[0x0][0x2e0] ;  /* 0x0000b80000047ab9 */ /* 0x000fc60000000a00 */
[----:B------:R-:W-:Y:S02]  /*d7d0*/  IMAD.IADD R3, R3, 0x1, R0 ;  /* 0x0000000103037824 */ /* 0x000fe400078e0200 */
[----:B------:R-:W-:Y:S02]  /*d7e0*/  IMAD R0, R6, UR4, RZ ;  /* 0x0000000406007c24 */ /* 0x000fe4000f8e02ff */
[C---:B------:R-:W-:Y:S01]  /*d7f0*/  IMAD.WIDE.U32 R2, R4.reuse, UR4, R2 ;  /* 0x0000000404027c25 */ /* 0x040fe2000f8e0002 */
[----:B------:R-:W1:Y:S03]  /*d800*/  @P0 LDC R6, c[0x0][0x450] ;  /* 0x00011400ff060b82 */ /* 0x000e660000000800 */
[----:B------:R-:W-:Y:S01]  /*d810*/  IMAD R0, R4, UR5, R0 ;  /* 0x0000000504007c24 */ /* 0x000fe2000f8e0200 */
[----:B------:R-:W-:Y:S01]  /*d820*/  ULDC.64 UR4, c[0x0][0x2d0] ;  /* 0x0000b40000047ab9 */ /* 0x000fe20000000a00 */
[----:B------:R-:W2:Y:S02]  /*d830*/  S2R R4, SR_TID.X ;  /* 0x0000000000047919 */ /* 0x000ea40000002100 */
[----:B------:R-:W-:Y:S01]  /*d840*/  IMAD.IADD R3, R3, 0x1, R0 ;  /* 0x0000000103037824 */ /* 0x000fe200078e0200 */
[----:B0-----:R-:W-:-:S04]  /*d850*/  LOP3.LUT R5, R5, 0x7f, RZ, 0xc0, !PT ;  /* 0x0000007f05057812 */ /* 0x001fc800078ec0ff */
[----:B------:R-:W-:Y:S01]  /*d860*/  SHF.R.U32.HI R5, RZ, 0x3, R5 ;  /* 0x00000003ff057819 */ /* 0x000fe20000011605 */
[----:B--2---:R-:W-:-:S05]  /*d870*/  IMAD.SHL.U32 R4, R4, 0x10, RZ ;  /* 0x0000001004047824 */ /* 0x004fca00078e00ff */
[----:B------:R-:W-:Y:S02]  /*d880*/  LOP3.LUT R4, R5, 0x70, R4, 0xf8, !PT ;  /* 0x0000007005047812 */ /* 0x000fe400078ef804 */
[----:B------:R-:W0:Y:S03]  /*d890*/  @P0 LDC R5, c[0x0][0x44c] ;  /* 0x00011300ff050b82 */ /* 0x000e260000000800 */
[----:B------:R-:W-:-:S04]  /*d8a0*/  IMAD R0, R17, 0x80, R4 ;  /* 0x0000008011007824 */ /* 0x000fc800078e0204 */
        /* <DEDUP_REMOVED lines=11> */
[----:B------:R-:W-:-:S05]  /*d960*/  SHF.R.S32.HI R4, RZ, 0x1f, R0 ;  /* 0x0000001fff047819 */ /* 0x000fca0000011400 */
[----:B------:R-:W-:Y:S02]  /*d970*/  IMAD R6, R4, UR4, RZ ;  /* 0x0000000404067c24 */ /* 0x000fe4000f8e02ff */
[C---:B------:R-:W-:Y:S01]  /*d980*/  IMAD.WIDE.U32 R4, R0.reuse, UR4, R2 ;  /* 0x0000000400047c25 */ /* 0x040fe2000f8e0002 */
[----:B------:R-:W-:Y:S02]  /*d990*/  ULDC UR4, c[0x0][0x2b8] ;  /* 0x0000ae0000047ab9 */ /* 0x000fe40000000800 */
[----:B------:R-:W-:Y:S01]  /*d9a0*/  ISETP.GE.AND P0, PT, R9, UR4, PT ;  /* 0x0000000409007c0c */ /* 0x000fe2000bf06270 */
[----:B------:R-:W-:Y:S01]  /*d9b0*/  IMAD R0, R0, UR5, R6 ;  /* 0x0000000500007c24 */ /* 0x000fe2000f8e0206 */
[----:B------:R0:W5:Y:S01]  /*d9c0*/  LDL R9, [R1+0x24] ;  /* 0x0000240001097983 */ /* 0x0001620000100800 */
[----:B------:R-:W-:Y:S02]  /*d9d0*/  LEA R3, P3, R4, UR6, 0x1 ;  /* 0x0000000604037c11 */ /* 0x000fe4000f8608ff */
[----:B------:R-:W-:Y:S01]  /*d9e0*/  IMAD.IADD R0, R5, 0x1, R0 ;  /* 0x0000000105007824 */ /* 0x000fe200078e0200 */
[----:B------:R-:W-:-:S02]  /*d9f0*/  ISETP.GE.AND P2, PT, R10, UR4, PT ;  /* 0x000000040a007c0c */ /* 0x000fc4000bf46270 */
[----:B------:R-:W-:Y:S01]  /*da00*/  ISETP.GE.AND P1, PT, R11, UR4, PT ;  /* 0x000000040b007c0c */ /* 0x000fe2000bf26270 */
[----:B------:R-:W-:Y:S01]  /*da10*/  UMOV UR4, 0xffffffff ;  /* 0xffffffff00047882 */ /* 0x000fe20000000000 */
[----:B------:R-:W-:Y:S02]  /*da20*/  LEA.HI.X R0, R4, UR7, R0, 0x1, P3 ;  /* 0x0000000704007c11 */ /* 0x000fe400098f0c00 */
[----:B0-----:R-:W-:Y:S09]  /*da30*/  BRA.DIV UR4, `(.L_x_2534) ;  /* 0x0000004604107947 */ /* 0x001ff2000b800000 */
[----:B------:R-:W0:Y:S02]  /*da40*/  S2R R4, SR_TID.X ;  /* 0x0000000000047919 */ /* 0x000e240000002100 */
[----:B0-----:R-:W-:-:S04]  /*da50*/  LOP3.LUT R4, R4, 0x7f, RZ, 0xc0, !PT ;  /* 0x0000007f04047812 */ /* 0x001fc800078ec0ff */
[----:B------:R-:W-:Y:S02]  /*da60*/  SHF.R.U32.HI R5, RZ, 0x3, R4 ;  /* 0x00000003ff057819 */ /* 0x000fe40000011604 */
[----:B------:R-:W2:Y:S03]  /*da70*/  LDL.LU R4, [R1+0x34] ;  /* 0x0000340001047983 */ /* 0x000ea60000300800 */
[----:B------:R-:W-:Y:S01]  /*da80*/  IMAD R17, R17, 0x80, R5 ;  /* 0x0000008011117824 */ /* 0x000fe200078e0205 */
[----:B------:R-:W-:Y:S04]  /*da90*/  SHFL.IDX PT, R6, R3, 0x1, 0x181f ;  /* 0x00381f0003067f89 */ /* 0x000fe800000e0000 */
[----:B------:R-:W0:Y:S04]  /*daa0*/  SHFL.IDX PT, R5, R3, RZ, 0x181f ;  /* 0x00181fff03057589 */ /* 0x000e2800000e0000 */
[----:B------:R-:W-:Y:S01]  /*dab0*/  SHFL.IDX PT, R8, R0, 0x1, 0x181f ;  /* 0x00381f0000087f89 */ /* 0x000fe200000e0000 */
[----:B--2---:R-:W-:-:S02]  /*dac0*/  IMAD R2, R4, R7, RZ ;  /* 0x0000000704027224 */ /* 0x004fc400078e02ff */
[----:B------:R-:W-:-:S03]  /*dad0*/  VIADD R4, R17, 0x10 ;  /* 0x0000001011047836 */ /* 0x000fc60000000000 */
[-C--:B------:R-:W-:Y:S02]  /*dae0*/  ISETP.GE.AND P4, PT, R17, R2.reuse, PT ;  /* 0x000000021100720c */ /* 0x080fe40003f86270 */
[----:B------:R-:W-:Y:S02]  /*daf0*/  ISETP.GE.AND P3, PT, R4, R2, PT ;  /* 0x000000020400720c */ /* 0x000fe40003f66270 */
[----:B------:R-:W1:Y:S09]  /*db00*/  SHFL.IDX PT, R4, R0, RZ, 0x181f ;  /* 0x00181fff00047589 */ /* 0x000e7200000e0000 */
[----:B0-----:R-:W-:-:S05]  /*db10*/  @!P4 LEA R5, P5, R10, R5, 0x1 ;  /* 0x000000050a05c211 */ /* 0x001fca00078a08ff */
[----:B-1----:R-:W-:Y:S01]  /*db20*/  @!P4 IMAD.X R4, RZ, RZ, R4, P5 ;  /* 0x000000ffff04c224 */ /* 0x002fe200028e0604 */
[----:B------:R-:W-:-:S04]  /*db30*/  @!P3 LEA R7, P5, R10, R6, 0x1 ;  /* 0x000000060a07b211 */ /* 0x000fc800078a08ff */
        /* <DEDUP_REMOVED lines=9> */
[----:B------:R-:W0:Y:S04]  /*dbd0*/  SHFL.IDX PT, R7, R3, 0x2, 0x181f ;  /* 0x00581f0003077f89 */ /* 0x000e2800000e0000 */
[----:B------:R-:W-:Y:S04]  /*dbe0*/  @!P3 LDGSTS.E.BYPASS.LTC128B.128 [R9+0x10c00], desc[UR56][R4.64], !P2 ;  /* 0x10c000000409bfae */ /* 0x000fe8000d101d78 */
[----:B------:R-:W-:Y:S04]  /*dbf0*/  @!P3 LDGSTS.E.BYPASS.LTC128B.128 [R9+0x14c00], desc[UR56][R4.64+0x80], !P1 ;  /* 0x14c000800409bfae */ /* 0x000fe8000c901d78 */
[----:B------:R1:W-:Y:S04]  /*dc00*/  @!P3 LDGSTS.E.BYPASS.LTC128B.128 [R9+0x18c00], desc[UR56][R4.64+0x100], !P0 ;  /* 0x18c001000409bfae */ /* 0x0003e8000c101d78 */
[----:B------:R-:W2:Y:S01]  /*dc10*/  SHFL.IDX PT, R6, R0, 0x2, 0x181f ;  /* 0x00581f0000067f89 */ /* 0x000ea200000e0000 */
[----:B-1----:R-:W-:-:S05]  /*dc20*/  VIADD R4, R17, 0x20 ;  /* 0x0000002011047836 */ /* 0x002fca0000000000 */
[----:B------:R-:W-:-:S13]  /*dc30*/  ISETP.GE.AND P3, PT, R4, R2, PT ;  /* 0x000000020400720c */ /* 0x000fda0003f66270 */
[----:B0-----:R-:W-:-:S05]  /*dc40*/  @!P3 LEA R7, P4, R10, R7, 0x1 ;  /* 0x000000070a07b211 */ /* 0x001fca00078808ff */
[----:B--2---:R-:W-:-:S04]  /*dc50*/  @!P3 IMAD.X R4, RZ, RZ, R6, P4 ;  /* 0x000000ffff04b224 */ /* 0x004fc800020e0606 */
[----:B------:R-:W-:Y:S02]  /*dc60*/  @!P3 IMAD.MOV.U32 R5, RZ, RZ, R4 ;  /* 0x000000ffff05b224 */ /* 0x000fe400078e0004 */
[----:B------:R-:W-:-:S05]  /*dc70*/  @!P3 IMAD.MOV.U32 R4, RZ, RZ, R7 ;  /* 0x000000ffff04b224 */ /* 0x000fca00078e0007 */
        /* <DEDUP_REMOVED lines=53> */
.L_x_2653:
        /* <DEDUP_REMOVED lines=12> */
.L_x_2536:
[----:B------:R-:W-:Y:S05]  /*e090*/  BSYNC B0 ;  /* 0x0000000000007941 */ /* 0x000fea0003800000 */
.L_x_2535:
[----:B012---:R-:W2:Y:S01]  /*e0a0*/  LDL R9, [R1+0x4] ;  /* 0x0000040001097983 */ /* 0x007ea20000100800 */
[----:B------:R-:W-:Y:S01]  /*e0b0*/  PLOP3.LUT P0, PT, PT, PT, PT, 0x80, 0x0 ;  /* 0x000000000000781c */ /* 0x000fe20003f0f070 */
[----:B------:R-:W-:Y:S01]  /*e0c0*/  NOP ;  /* 0x0000000000007918 */ /* 0x000fe20000000000 */
[----:B--2---:R-:W-:-:S11]  /*e0d0*/  VIADD R6, R9, 0x34800 ;  /* 0x0003480009067836 */ /* 0x004fd60000000000 */
.L_x_2537:
        /* <DEDUP_REMOVED lines=19> */
.L_x_2654:
[----:B------:R-:W-:Y:S05]  /*e210*/  BSYNC B0 ;  /* 0x0000000000007941 */ /* 0x000fea0003800000 */
.L_x_2538:
[----:B0-----:R-:W2:Y:S01]  /*e220*/  LDL R2, [R1+0x2c] ;  /* 0x00002c0001027983 */ /* 0x001ea20000100800 */
[----:B------:R-:W-:Y:S01]  /*e230*/  BSSY B0, `(.L_x_2540) ;  /* 0x000021f000007945 */ /* 0x000fe20003800000 */
[----:B--2---:R-:W-:-:S13]  /*e240*/  ISETP.GE.AND P0, PT, R2, 0x2, PT ;  /* 0x000000020200780c */ /* 0x004fda0003f06270 */
[----:B------:R-:W-:Y:S05]  /*e250*/  @!P0 BRA `(.L_x_2541) ;  /* 0x0000002000708947 */ /* 0x000fea0003800000 */
[C---:B------:R-:W-:Y:S01]  /*e260*/  LOP3.LUT R0, R2.reuse, 0x1, RZ, 0xc0, !PT ;  /* 0x0000000102007812 */ /* 0x040fe200078ec0ff */
[----:B------:R-:W-:Y:S01]  /*e270*/  VIADD R4, R2, 0xfffffffe ;  /* 0xfffffffe02047836 */ /* 0x000fe20000000000 */
[----:B------:R-:W-:Y:S02]  /*e280*/  BSSY B2, `(.L_x_2542) ;  /* 0x00000b9000027945 */ /* 0x000fe40003800000 */
[----:B------:R-:W-:Y:S01]  /*e290*/  ISETP.NE.U32.AND P0, PT, R0, 0x1, PT ;  /* 0x000000010000780c */ /* 0x000fe20003f05070 */
[----:B------:R-:W-:-:S12]  /*e2a0*/  IMAD.MOV.U32 R0, RZ, RZ, R4 ;  /* 0x000000ffff007224 */ /* 0x000fd800078e0004 */
[----:B------:R-:W-:Y:S05]  /*e2b0*/  @!P0 BRA `(.L_x_2543) ;  /* 0x0000000800d48947 */ /* 0x000fea0003800000 */
[----:B------:R-:W2:Y:S04]  /*e2c0*/  LDL R5, [R1+0x20] ;  /* 0x0000200001057983 */ /* 0x000ea80000100800 */
[----:B------:R-:W3:Y:S04]  /*e2d0*/  LDL R3, [R1+0x8] ;  /* 0x0000080001037983 */ /* 0x000ee80000100800 */
[----:B------:R-:W4:Y:S01]  /*e2e0*/  LDL R2, [R1+0x14] ;  /* 0x0000140001027983 */ /* 0x000f220000100800 */
[----:B------:R-:W-:Y:S01]  /*e2f0*/  BSSY B1, `(.L_x_2544) ;  /* 0x00000ad000017945 */ /* 0x000fe20003800000 */
[----:B--2---:R-:W-:Y:S01]  /*e300*/  ISETP.NE.AND P1, PT, R5, RZ, PT ;  /* 0x000000ff0500720c */ /* 0x004fe20003f25270 */
        /* <DEDUP_REMOVED lines=9> */
[----:B------:R-:W-:Y:S01]  /*e3a0*/  ISETP.NE.AND.EX P0, PT, RZ, UR5, PT, P0 ;  /* 0x00000005ff007c0c */ /* 0x000fe2000bf05300 */
[----:B------:R-:W-:-:S12]  /*e3b0*/  IMAD.MOV.U32 R8, RZ, RZ, R4 ;  /* 0x000000ffff087224 */ /* 0x000fd800078e0004 */
[----:B0-----:R-:W-:Y:S05]  /*e3c0*/  @!P0 BRA `(.L_x_2546) ;  /* 0x0000000000508947 */ /* 0x001fea0003800000 */
[----:B------:R-:W2:Y:S01]  /*e3d0*/  LDL R10, [R1+0x1c] ;  /* 0x00001c00010a7983 */ /* 0x000ea20000100800 */
[----:B------:R-:W0:Y:S03]  /*e3e0*/  LDC R5, c[0x0][0x43c] ;  /* 0x00010f00ff057b82 */ /* 0x000e260000000800 */
[----:B------:R-:W3:Y:S01]  /*e3f0*/  LDL R7, [R1+0x10] ;  /* 0x0000100001077983 */ /* 0x000ee20000100800 */
[----:B------:R-:W-:Y:S01]  /*e400*/  IMAD.MOV.U32 R0, RZ, RZ, R4 ;  /* 0x000000ffff007224 */ /* 0x000fe200078e0004 */
[----:B------:R-:W-:Y:S01]  /*e410*/  ULDC.64 UR6, c[0x0][0x428] ;  /* 0x00010a0000067ab9 */ /* 0x000fe20000000a00 */
[----:B0-----:R-:W-:-:S13]  /*e420*/  ISETP.NE.AND P0, PT, R5, 0x1, PT ;  /* 0x000000010500780c */ /* 0x001fda0003f05270 */
[----:B-----5:R-:W0:Y:S02]  /*e430*/  @P0 LDC.64 R2, c[0x0][0x440] ;  /* 0x00011000ff020b82 */ /* 0x020e240000000a00 */
[----:B0-----:R-:W-:-:S05]  /*e440*/  @P0 IMAD.HI.U32 R2, R4, R2, RZ ;  /* 0x0000000204020227 */ /* 0x001fca00078e00ff */
[----:B------:R-:W-:-:S04]  /*e450*/  @P0 SHF.R.U32.HI R0, RZ, R3, R2 ;  /* 0x00000003ff000219 */ /* 0x000fc80000011602 */
[--C-:B------:R-:W-:Y:S01]  /*e460*/  SHF.R.S32.HI R3, RZ, 0x1f, R0.reuse ;  /* 0x0000001fff037819 */ /* 0x100fe20000011400 */
[----:B------:R-:W-:-:S04]  /*e470*/  IMAD.MOV R8, RZ, RZ, -R0 ;  /* 0x000000ffff087224 */ /* 0x000fc800078e0a00 */
[----:B------:R-:W-:Y:S02]  /*e480*/  IMAD R8, R5, R8, R4 ;  /* 0x0000000805087224 */ /* 0x000fe400078e0204 */
[----:B--2---:R-:W-:-:S04]  /*e490*/  IMAD R2, R10, UR6, RZ ;  /* 0x000000060a027c24 */ /* 0x004fc8000f8e02ff */
[----:B---3--:R-:W-:Y:S02]  /*e4a0*/  IMAD R5, R7, UR7, R2 ;  /* 0x0000000707057c24 */ /* 0x008fe4000f8e0202 */
[----:B------:R-:W-:-:S04]  /*e4b0*/  IMAD.MOV.U32 R2, RZ, RZ, R0 ;  /* 0x000000ffff027224 */ /* 0x000fc800078e0000 */
[----:B------:R-:W-:-:S04]  /*e4c0*/  IMAD.WIDE.U32 R2, R7, UR6, R2 ;  /* 0x0000000607027c25 */ /* 0x000fc8000f8e0002 */
[----:B------:R-:W-:Y:S01]  /*e4d0*/  IMAD.IADD R0, R5, 0x1, R3 ;  /* 0x0000000105007824 */ /* 0x000fe200078e0203 */
[----:B------:R-:W-:-:S04]  /*e4e0*/  LEA R10, P0, R2, UR4, 0x2 ;  /* 0x00000004020a7c11 */ /* 0x000fc8000f8010ff */
[----:B------:R-:W-:-:S05]  /*e4f0*/  LEA.HI.X R11, R2, UR5, R0, 0x2, P0 ;  /* 0x00000005020b7c11 */ /* 0x000fca00080f1400 */
[----:B------:R0:W5:Y:S04]  /*e500*/  LDG.E R3, desc[UR56][R10.64] ;  /* 0x000000380a037981 */ /* 0x000168000c1e1900 */
.L_x_2546:
[----:B------:R-:W2:Y:S01]  /*e510*/  LDL R0, [R1+0x4] ;  /* 0x0000040001007983 */ /* 0x000ea20000100800 */
[----:B------:R-:W-:Y:S01]  /*e520*/  BSSY B3, `(.L_x_2547) ;  /* 0x0000005000037945 */ /* 0x000fe20003800000 */
[----:B--2---:R-:W-:Y:S01]  /*e530*/  IMAD R2, R9, 0x8, R0 ;  /* 0x0000000809027824 */ /* 0x004fe200078e0200 */
[----:B------:R-:W-:-:S04]  /*e540*/  SHF.L.U32 R0, R12, 0x1f, RZ ;  /* 0x0000001f0c007819 */ /* 0x000fc800000006ff */
[----:B------:R-:W1:Y:S02]  /*e550*/  SYNCS.PHASECHK.TRANS64.TRYWAIT P0, [R2+URZ+0x34840], R0 ;  /* 0x03484000020075a7 */ /* 0x000e64000800017f */
[----:B-1----:R-:W-:Y:S05]  /*e560*/  @!P0 BRA `(.L_x_2548) ;  /* 0x00000044003c8947 */ /* 0x002fea0003800000 */
.L_x_2655:
[----:B------:R-:W-:Y:S05]  /*e570*/  BSYNC B3 ;  /* 0x0000000000037941 */ /* 0x000fea0003800000 */
.L_x_2547:
        /* <DEDUP_REMOVED lines=12> */
.L_x_2550:
[----:B------:R-:W-:Y:S05]  /*e640*/  BSYNC B3 ;  /* 0x0000000000037941 */ /* 0x000fea0003800000 */
.L_x_2549:
        /* <DEDUP_REMOVED lines=13> */
.L_x_2551:
        /* <DEDUP_REMOVED lines=12> */
[----:B------:R-:W-:Y:S01]  /*e7e0*/  VIADD R5, R7, 0x20400 ;  /* 0x0002040007057836 */ /* 0x000fe20000000000 */
[----:B------:R-:W-:Y:S01]  /*e7f0*/  UMOV UR6, 0x0 ;  /* 0x0000000000067882 */ /* 0x000fe20000000000 */
[----:B------:R-:W-:Y:S01]  /*e800*/  UMOV UR7, 0x14f00000 ;  /* 0x14f0000000077882 */ /* 0x000fe20000000000 */
[----:B------:R-:W-:-:S15]  /*e810*/  R2UR UR10, R14 ;  /* 0x000000000e0a72ca */ /* 0x000fde00000e0000 */
.L_x_2552:
        /* <DEDUP_REMOVED lines=15> */
.L_x_2553:
        /* <DEDUP_REMOVED lines=10> */
[----:B0-----:R-:W2:Y:S04]  /*e9b0*/  LDL.LU R10, [R1+0x14] ;  /* 0x00001400010a7983 */ /* 0x001ea80000300800 */
[----:B------:R-:W3:Y:S01]  /*e9c0*/  LDL R5, [R1+0x8] ;  /* 0x0000080001057983 */ /* 0x000ee20000100800 */
[----:B------:R-:W-:Y:S01]  /*e9d0*/  BSSY B3, `(.L_x_2554) ;  /* 0x0000005000037945 */ /* 0x000fe20003800000 */
[----:B--2---:R-:W-:Y:S01]  /*e9e0*/  SHF.L.U32 R0, R10, 0x1f, RZ ;  /* 0x0000001f0a007819 */ /* 0x004fe200000006ff */
[----:B---3--:R-:W-:-:S04]  /*e9f0*/  IMAD R2, R5, 0x8, R6 ;  /* 0x0000000805027824 */ /* 0x008fc800078e0206 */
[----:B------:R-:W0:Y:S02]  /*ea00*/  SYNCS.PHASECHK.TRANS64.TRYWAIT P0, [R2+URZ+0x60], R0 ;  /* 0x00006000020075a7 */ /* 0x000e24000800017f */
[----:B0-----:R-:W-:Y:S05]  /*ea10*/  @!P0 BRA `(.L_x_2555) ;  /* 0x0000004000248947 */ /* 0x001fea0003800000 */
.L_x_2656:
[----:B------:R-:W-:Y:S05]  /*ea20*/  BSYNC B3 ;  /* 0x0000000000037941 */ /* 0x000fea0003800000 */
.L_x_2554:
        /* <DEDUP_REMOVED lines=14> */
.L_x_2557:
[----:B------:R-:W-:Y:S05]  /*eb10*/  BSYNC B3 ;  /* 0x0000000000037941 */ /* 0x000fea0003800000 */
.L_x_2556:
        /* <DEDUP_REMOVED lines=13> */
.L_x_2558:
        /* <DEDUP_REMOVED lines=16> */
.L_x_2559:
        /* <DEDUP_REMOVED lines=13> */
.L_x_2545:
[----:B------:R-:W-:Y:S05]  /*edc0*/  BSYNC B1 ;  /* 0x0000000000017941 */ /* 0x000fea0003800000 */
.L_x_2544:
[----:B------:R-:W2:Y:S04]  /*edd0*/  LDL.LU R0, [R1+0x2c] ;  /* 0x00002c0001007983 */ /* 0x000ea80000300800 */
[----:B------:R3:W-:Y:S04]  /*ede0*/  STL [R1+0x8], R9 ;  /* 0x0000080901007387 */ /* 0x0007e80000100800 */
[----:B------:R3:W-:Y:S02]  /*edf0*/  STL [R1+0x14], R12 ;  /* 0x0000140c01007387 */ /* 0x0007e40000100800 */
[----:B--23--:R-:W-:-:S07]  /*ee00*/  VIADD R0, R0, 0xfffffffd ;  /* 0xfffffffd00007836 */ /* 0x00cfce0000000000 */
.L_x_2543:
[----:B------:R-:W-:Y:S05]  /*ee10*/  BSYNC B2 ;  /* 0x0000000000027941 */ /* 0x000fea0003800000 */
.L_x_2542:
[----:B------:R-:W-:-:S13]  /*ee20*/  ISETP.NE.AND P0, PT, R4, RZ, PT ;  /* 0x000000ff0400720c */ /* 0x000fda0003f05270 */
[----:B------:R-:W-:Y:S05]  /*ee30*/  @!P0 BRA `(.L_x_2541) ;  /* 0x0000001400788947 */ /* 0x000fea0003800000 */
[----:B0-----:R0:W5:Y:S02]  /*ee40*/  LDL R8, [R1] ;  /* 0x0000000001087983 */ /* 0x0011640000100800 */
.L_x_2592:
[----:B--2---:R-:W2:Y:S04]  /*ee50*/  LDL R4, [R1+0x20] ;  /* 0x0000200001047983 */ /* 0x004ea80000100800 */
[----:B---3--:R-:W3:Y:S04]  /*ee60*/  LDL R3, [R1+0x8] ;  /* 0x0000080001037983 */ /* 0x008ee80000100800 */
[----:B----4-:R-:W4:Y:S01]  /*ee70*/  LDL R2, [R1+0x14] ;  /* 0x0000140001027983 */ /* 0x010f220000100800 */
[----:B------:R-:W-:Y:S05]  /*ee80*/  YIELD ;  /* 0x0000000000007946 */ /* 0x000fea0003800000 */
        /* <DEDUP_REMOVED lines=32> */
.L_x_2562:
[----:B------:R-:W3:Y:S01]  /*f090*/  LDL R2, [R1+0x4] ;  /* 0x0000040001027983 */ /* 0x000ee20000100800 */
[----:B------:R-:W-:Y:S01]  /*f0a0*/  BSSY B2, `(.L_x_2563) ;  /* 0x0000005000027945 */ /* 0x000fe20003800000 */
[----:B---3--:R-:W-:Y:S01]  /*f0b0*/  IMAD R3, R4, 0x8, R2 ;  /* 0x0000000804037824 */ /* 0x008fe200078e0202 */
[----:B------:R-:W-:-:S04]  /*f0c0*/  SHF.L.U32 R2, R5, 0x1f, RZ ;  /* 0x0000001f05027819 */ /* 0x000fc800000006ff */
[----:B------:R-:W3:Y:S02]  /*f0d0*/  SYNCS.PHASECHK.TRANS64.TRYWAIT P0, [R3+URZ+0x34840], R2 ;  /* 0x03484002030075a7 */ /* 0x000ee4000800017f */
[----:B---3--:R-:W-:Y:S05]  /*f0e0*/  @!P0 BRA `(.L_x_2564) ;  /* 0x0000003800848947 */ /* 0x008fea0003800000 */
.L_x_2657:
[----:B------:R-:W-:Y:S05]  /*f0f0*/  BSYNC B2 ;  /* 0x0000000000027941 */ /* 0x000fea0003800000 */
.L_x_2563:
        /* <DEDUP_REMOVED lines=12> */
.L_x_2566:
[----:B------:R-:W-:Y:S05]  /*f1c0*/  BSYNC B2 ;  /* 0x0000000000027941 */ /* 0x000fea0003800000 */
.L_x_2565:
        /* <DEDUP_REMOVED lines=13> */
.L_x_2567:
        /* <DEDUP_REMOVED lines=16> */
.L_x_2568:
        /* <DEDUP_REMOVED lines=15> */
.L_x_2569:
        /* <DEDUP_REMOVED lines=17> */
.L_x_2658:
[----:B------:R-:W-:Y:S05]  /*f5a0*/  BSYNC B2 ;  /* 0x0000000000027941 */ /* 0x000fea0003800000 */
.L_x_2570:
        /* <DEDUP_REMOVED lines=11> */
.L_x_2573:
[----:B------:R-:W-:Y:S05]  /*f660*/  BSYNC B2 ;  /* 0x0000000000027941 */ /* 0x000fea0003800000 */
.L_x_2572:
        /* <DEDUP_REMOVED lines=14> */
.L_x_2574:
        /* <DEDUP_REMOVED lines=16> */
.L_x_2575:
        /* <DEDUP_REMOVED lines=13> */
.L_x_2561:
[----:B------:R-:W-:Y:S05]  /*f920*/  BSYNC B1 ;  /* 0x0000000000017941 */ /* 0x000fea0003800000 */
.L_x_2560:
[----:B------:R-:W3:Y:S01]  /*f930*/  LDL R2, [R1+0x20] ;  /* 0x0000200001027983 */ /* 0x000ee20000100800 */
[----:B------:R-:W-:Y:S01]  /*f940*/  VIADD R3, R4, 0x1 ;  /* 0x0000000104037836 */ /* 0x000fe20000000000 */
[----:B------:R-:W-:Y:S04]  /*f950*/  BSSY B1, `(.L_x_2576) ;  /* 0x00000a9000017945 */ /* 0x000fe80003800000 */
[----:B------:R-:W-:-:S04]  /*f960*/  ISETP.NE.AND P0, PT, R3, 0x2, PT ;  /* 0x000000020300780c */ /* 0x000fc80003f05270 */
[----:B------:R-:W-:Y:S02]  /*f970*/  SEL R11, R3, RZ, P0 ;  /* 0x000000ff030b7207 */ /* 0x000fe40000000000 */
[----:B---3--:R-:W-:Y:S02]  /*f980*/  ISETP.NE.AND P1, PT, R2, RZ, PT ;  /* 0x000000ff0200720c */ /* 0x008fe40003f25270 */
        /* <DEDUP_REMOVED lines=29> */
.L_x_2578:
[----:B------:R-:W4:Y:S01]  /*fb60*/  LDL R2, [R1+0x4] ;  /* 0x0000040001027983 */ /* 0x000f220000100800 */
[----:B------:R-:W-:Y:S01]  /*fb70*/  SHF.L.U32 R3, R10, 0x1f, RZ ;  /* 0x0000001f0a037819 */ /* 0x000fe200000006ff */
[----:B------:R-:W-:Y:S01]  /*fb80*/  BSSY B2, `(.L_x_2579) ;  /* 0x0000004000027945 */ /* 0x000fe20003800000 */
[----:B----4-:R-:W-:-:S04]  /*fb90*/  IMAD R2, R11, 0x8, R2 ;  /* 0x000000080b027824 */ /* 0x010fc800078e0202 */
[----:B------:R-:W4:Y:S02]  /*fba0*/  SYNCS.PHASECHK.TRANS64.TRYWAIT P0, [R2+URZ+0x34840], R3 ;  /* 0x03484003020075a7 */ /* 0x000f24000800017f */
[----:B----4-:R-:W-:Y:S05]  /*fbb0*/  @!P0 BRA `(.L_x_2580) ;  /* 0x0000002c00f88947 */ /* 0x010fea0003800000 */
.L_x_2659:
[----:B------:R-:W-:Y:S05]  /*fbc0*/  BSYNC B2 ;  /* 0x0000000000027941 */ /* 0x000fea0003800000 */
.L_x_2579:
        /* <DEDUP_REMOVED lines=12> */
.L_x_2582:
[----:B------:R-:W-:Y:S05]  /*fc90*/  BSYNC B2 ;  /* 0x0000000000027941 */ /* 0x000fea0003800000 */
.L_x_2581:
        /* <DEDUP_REMOVED lines=15> */
.L_x_2583:
        /* <DEDUP_REMOVED lines=16> */
.L_x_2584:
        /* <DEDUP_REMOVED lines=15> */
.L_x_2585:
        /* <DEDUP_REMOVED lines=15> */
.L_x_2660:
[----:B------:R-:W-:Y:S05]  /*10070*/  BSYNC B2 ;  /* 0x0000000000027941 */ /* 0x000fea0003800000 */
.L_x_2586:
        /* <DEDUP_REMOVED lines=11> */
.L_x_2589:
[----:B------:R-:W-:Y:S05]  /*10130*/  BSYNC B2 ;  /* 0x0000000000027941 */ /* 0x000fea0003800000 */
.L_x_2588:
        /* <DEDUP_REMOVED lines=13> */
.L_x_2590:
        /* <DEDUP_REMOVED lines=16> */
.L_x_2591:
        /* <DEDUP_REMOVED lines=13> */
.L_x_2577:
[----:B------:R-:W-:Y:S05]  /*103e0*/  BSYNC B1 ;  /* 0x0000000000017941 */ /* 0x000fea0003800000 */
.L_x_2576:
[C---:B------:R-:W-:Y:S01]  /*103f0*/  ISETP.GT.AND P0, PT, R0.reuse, 0x1, PT ;  /* 0x000000010000780c */ /* 0x040fe20003f04270 */
[----:B------:R-:W-:-:S12]  /*10400*/  VIADD R0, R0, 0xfffffffe ;  /* 0xfffffffe00007836 */ /* 0x000fd80000000000 */
[----:B------:R-:W-:Y:S05]  /*10410*/  @P0 BRA `(.L_x_2592) ;  /* 0xffffffe8008c0947 */ /* 0x000fea000383ffff */
.L_x_2541:
[----:B------:R-:W-:Y:S05]  /*10420*/  BSYNC B0 ;  /* 0x0000000000007941 */ /* 0x000fea0003800000 */
.L_x_2540:
        /* <DEDUP_REMOVED lines=8> */
[----:B------:R-:W0:Y:S02]  /*104b0*/  FLO.U32 R0, UR4 ;  /* 0x0000000400007d00 */ /* 0x000e2400080e0000 */
        /* <DEDUP_REMOVED lines=8> */
.L_x_2594:
[----:B------:R-:W-:Y:S05]  /*10540*/  BSYNC B0 ;  /* 0x0000000000007941 */ /* 0x000fea0003800000 */
.L_x_2593:
[----:B------:R-:W2:Y:S01]  /*10550*/  LDL.LU R0, [R1+0x20] ;  /* 0x0000200001007983 */ /* 0x000ea20000300800 */
[----:B------:R-:W-:Y:S01]  /*10560*/  BSSY B0, `(.L_x_2595) ;  /* 0x0000040000007945 */ /* 0x000fe20003800000 */
[----:B--2---:R-:W-:-:S13]  /*10570*/  ISETP.NE.AND P0, PT, R0, RZ, PT ;  /* 0x000000ff0000720c */ /* 0x004fda0003f05270 */
        /* <DEDUP_REMOVED lines=10> */
.L_x_2661:
[----:B------:R-:W-:Y:S05]  /*10620*/  BSYNC B1 ;  /* 0x0000000000017941 */ /* 0x000fea0003800000 */
.L_x_2597:
        /* <DEDUP_REMOVED lines=9> */
.L_x_2600:
[----:B------:R-:W-:Y:S05]  /*106c0*/  BSYNC B1 ;  /* 0x0000000000017941 */ /* 0x000fea0003800000 */
.L_x_2599:
[----:B------:R-:W2:Y:S04]  /*106d0*/  LDL.LU R5, [R1+0x18] ;  /* 0x0000180001057983 */ /* 0x000ea80000300800 */
[----:B------:R-:W2:Y:S04]  /*106e0*/  LDL.LU R3, [R1+0xc] ;  /* 0x00000c0001037983 */ /* 0x000ea80000300800 */
[----:B------:R-:W3:Y:S04]  /*106f0*/  LDL R4, [R1+0x4] ;  /* 0x0000040001047983 */ /* 0x000ee80000100800 */
[----:B0-----:R-:W3:Y:S01]  /*10700*/  LDL R2, [R1+0x8] ;  /* 0x0000080001027983 */ /* 0x001ee20000100800 */
        /* <DEDUP_REMOVED lines=10> */
.L_x_2601:
        /* <DEDUP_REMOVED lines=16> */
.L_x_2602:
        /* <DEDUP_REMOVED lines=11> */
.L_x_2596:
[----:B------:R-:W-:Y:S05]  /*10960*/  BSYNC B0 ;  /* 0x0000000000007941 */ /* 0x000fea0003800000 */
.L_x_2595:
        /* <DEDUP_REMOVED lines=9> */
.L_x_2520:
[----:B------:R-:W-:Y:S05]  /*10a00*/  BSYNC B7 ;  /* 0x0000000000077941 */ /* 0x000fea0003800000 */
.L_x_2518:
[----:B0-----:R-:W3:Y:S02]  /*10a10*/  LDL R0, [R1+0x50] ;  /* 0x0000500001007983 */ /* 0x001ee40000100800 */
[----:B---3--:R-:W-:-:S13]  /*10a20*/  ISETP.NE.AND P0, PT, R0, RZ, PT ;  /* 0x000000ff0000720c */ /* 0x008fda0003f05270 */
[----:B------:R-:W-:Y:S05]  /*10a30*/  @!P0 BRA `(.L_x_2603) ;  /* 0x0000000000288947 */ /* 0x000fea0003800000 */
[----:B------:R-:W-:Y:S05]  /*10a40*/  WARPSYNC.ALL ;  /* 0x0000000000007948 */ /* 0x000fea0003800000 */
[----:B------:R-:W0:Y:S08]  /*10a50*/  S2UR UR5, SR_CgaCtaId ;  /* 0x00000000000579c3 */ /* 0x000e300000008800 */
[----:B------:R-:W-:Y:S06]  /*10a60*/  BAR.SYNC.DEFER_BLOCKING 0x5, 0x180 ;  /* 0x0146000000007b1d */ /* 0x000fec0000010000 */
[----:B------:R-:W-:-:S02]  /*10a70*/  UMOV UR4, 0x400 ;  /* 0x0000040000047882 */ /* 0x000fc40000000000 */
[----:B0-----:R-:W-:-:S06]  /*10a80*/  ULEA UR4, UR5, UR4, 0x18 ;  /* 0x0000000405047291 */ /* 0x001fcc000f8ec03f */
[----:B------:R-:W-:-:S05]  /*10a90*/  IMAD.U32 R0, RZ, RZ, UR4 ;  /* 0x00000004ff007e24 */ /* 0x000fca000f8e00ff */
[----:B------:R0:W3:Y:S04]  /*10aa0*/  LDS.128 R16, [R0+0x348d0] ;  /* 0x0348d00000107984 */ /* 0x0000e80000000c00 */
[----:B------:R0:W-:Y:S01]  /*10ab0*/  STL [R1+0x4], R0 ;  /* 0x0000040001007387 */ /* 0x0001e20000100800 */
[----:B------:R-:W-:Y:S06]  /*10ac0*/  BAR.ARV 0x4, 0x180 ;  /* 0x0106000000007b1d */ /* 0x000fec0000002000 */
[----:B------:R-:W-:Y:S05]  /*10ad0*/  BRA `(.L_x_2604) ;  /* 0x0000000800d87947 */ /* 0x000fea0003800000 */
.L_x_2603:
[----:B------:R-:W0:Y:S01]  /*10ae0*/  S2R R0, SR_TID.X ;  /* 0x0000000000007919 */ /* 0x000e220000002100 */
[----:B------:R-:W-:Y:S01]  /*10af0*/  UMOV UR4, 0xffffffff ;  /* 0xffffffff00047882 */ /* 0x000fe20000000000 */
[----:B0-----:R-:W-:-:S04]  /*10b00*/  LOP3.LUT R6, R0, 0x1f, RZ, 0xc0, !PT ;  /* 0x0000001f00067812 */ /* 0x001fc800078ec0ff */
[----:B------:R-:W-:Y:S01]  /*10b10*/  ISETP.NE.AND P0, PT, R6, 0x1f, PT ;  /* 0x0000001f0600780c */ /* 0x000fe20003f05270 */
[----:B------:R-:W-:-:S12]  /*10b20*/  BRA.DIV UR4, `(.L_x_2605) ;  /* 0x0000002204587947 */ /* 0x000fd8000b800000 */
[----:B------:R-:W-:Y:S01]  /*10b30*/  IMAD.IADD R5, R19, 0x1, R6 ;  /* 0x0000000113057824 */ /* 0x000fe200078e0206 */
[----:B------:R-:W-:-:S04]  /*10b40*/  ULDC UR4, c[0x0][0xc3c] ;  /* 0x00030f0000047ab9 */ /* 0x000fc80000000800 */
[----:B------:R-:W-:-:S13]  /*10b50*/  ISETP.GE.OR P1, PT, R5, UR4, !P0 ;  /* 0x0000000405007c0c */ /* 0x000fda000c726670 */
[----:B------:R-:W0:Y:S02]  /*10b60*/  @!P1 LDC.64 R2, c[0x0][0xc80] ;  /* 0x00032000ff029b82 */ /* 0x000e240000000a00 */
[----:B0-----:R-:W-:-:S06]  /*10b70*/  @!P1 IMAD.WIDE R2, R5, 0x4, R2 ;  /* 0x0000000405029825 */ /* 0x001fcc00078e0202 */
[----:B------:R0:W3:Y:S01]  /*10b80*/  @!P1 LDG.E R3, desc[UR56][R2.64] ;  /* 0x0000003802039981 */ /* 0x0000e2000c1e1900 */
[C---:B------:R-:W-:Y:S02]  /*10b90*/  ISETP.GE.U32.AND P2, PT, R6.reuse, 0x2, PT ;  /* 0x000000020600780c */ /* 0x040fe40003f46070 */
[C---:B------:R-:W-:Y:S01]  /*10ba0*/  ISETP.GE.U32.AND P3, PT, R6.reuse, 0x4, PT ;  /* 0x000000040600780c */ /* 0x040fe20003f66070 */
[----:B------:R-:W-:Y:S01]  /*10bb0*/  SHFL.IDX PT, R0, R16, RZ, 0x1f ;  /* 0x00001fff10007589 */ /* 0x000fe200000e0000 */
[C---:B------:R-:W-:Y:S02]  /*10bc0*/  ISETP.GE.U32.AND P4, PT, R6.reuse, 0x8, PT ;  /* 0x000000080600780c */ /* 0x040fe40003f86070 */
[C---:B------:R-:W-:Y:S01]  /*10bd0*/  ISETP.GE.U32.AND P5, PT, R6.reuse, 0x10, PT ;  /* 0x000000100600780c */ /* 0x040fe20003fa6070 */
[----:B0-----:R-:W-:Y:S02]  /*10be0*/  IMAD.MOV.U32 R2, RZ, RZ, RZ ;  /* 0x000000ffff027224 */ /* 0x001fe400078e00ff */
[----:B---3--:R-:W-:Y:S01]  /*10bf0*/  @!P1 IMAD.MOV.U32 R2, RZ, RZ, R3 ;  /* 0x000000ffff029224 */ /* 0x008fe200078e0003 */
[----:B------:R-:W-:-:S04]  /*10c00*/  ISETP.NE.AND P1, PT, R6, RZ, PT ;  /* 0x000000ff0600720c */ /* 0x000fc80003f25270 */
[----:B------:R-:W0:Y:S02]  /*10c10*/  SHFL.UP PT, R14, R2, 0x1, RZ ;  /* 0x04200000020e7989 */ /* 0x000e2400000e00ff */
[----:B0-----:R-:W-:-:S05]  /*10c20*/  SEL R5, R14, RZ, P1 ;  /* 0x000000ff0e057207 */ /* 0x001fca0000800000 */
[----:B------:R-:W-:Y:S02]  /*10c30*/  IMAD.IADD R3, R2, 0x1, R5 ;  /* 0x0000000102037824 */ /* 0x000fe400078e0205 */
[----:B------:R-:W-:Y:S04]  /*10c40*/  SHFL.IDX PT, R5, R16, 0x1, 0x1f ;  /* 0x00201f0010057f89 */ /* 0x000fe800000e0000 */
        /* <DEDUP_REMOVED lines=12> */
[----:B------:R0:W3:Y:S02]  /*10d10*/  SHFL.IDX PT, R16, R3, 0x1f, 0x1f ;  /* 0x03e01f0003107f89 */ /* 0x0000e400000e0000 */
.L_x_2671:
[----:B------:R-:W-:Y:S02]  /*10d20*/  ULDC UR4, c[0x0][0xc38] ;  /* 0x00030e0000047ab9 */ /* 0x000fe40000000800 */
[----:B------:R-:W-:-:S04]  /*10d30*/  IMAD.U32 R4, RZ, RZ, UR4 ;  /* 0x00000004ff047e24 */ /* 0x000fc8000f8e00ff */
[----:B---3--:R-:W-:-:S04]  /*10d40*/  IMAD R16, R16, R4, RZ ;  /* 0x0000000410107224 */ /* 0x008fc800078e02ff */
[----:B------:R-:W-:-:S05]  /*10d50*/  IMAD.IADD R5, R5, 0x1, R16 ;  /* 0x0000000105057824 */ /* 0x000fca00078e0210 */
[----:B------:R-:W-:-:S13]  /*10d60*/  ISETP.GT.AND P6, PT, R5, R0, PT ;  /* 0x000000000500720c */ /* 0x000fda0003fc4270 */
[----:B------:R-:W-:Y:S05]  /*10d70*/  @P6 BRA `(.L_x_2606) ;  /* 0x00000000009c6947 */ /* 0x000fea0003800000 */
.L_x_2611:
[----:B------:R-:W3:Y:S01]  /*10d80*/  LDC R2, c[0x0][0xc3c] ;  /* 0x00030f00ff027b82 */ /* 0x000ee20000000800 */
[----:B------:R-:W-:-:S05]  /*10d90*/  VIADD R19, R19, 0x1f ;  /* 0x0000001f13137836 */ /* 0x000fca0000000000 */
[----:B---3--:R-:W-:-:S13]  /*10da0*/  ISETP.GE.AND P6, PT, R19, R2, PT ;  /* 0x000000021300720c */ /* 0x008fda0003fc6270 */
[----:B------:R-:W-:Y:S05]  /*10db0*/  @P6 BRA `(.L_x_2607) ;  /* 0x0000000400d46947 */ /* 0x000fea0003800000 */
[----:B0-----:R-:W0:Y:S01]  /*10dc0*/  S2R R3, SR_TID.X ;  /* 0x0000000000037919 */ /* 0x001e220000002100 */
        /* <DEDUP_REMOVED lines=9> */
.L_x_2609:
[----:B------:R-:W-:Y:S05]  /*10e60*/  BSYNC B0 ;  /* 0x0000000000007941 */ /* 0x000fea0003800000 */
.L_x_2608:
        /* <DEDUP_REMOVED lines=18> */
.L_x_2679:
[----:B------:R-:W-:Y:S02]  /*10f90*/  ULDC UR4, c[0x0][0xc38] ;  /* 0x00030e0000047ab9 */ /* 0x000fe40000000800 */
[----:B------:R-:W-:-:S04]  /*10fa0*/  IMAD.U32 R4, RZ, RZ, UR4 ;  /* 0x00000004ff047e24 */ /* 0x000fc8000f8e00ff */
[----:B---3--:R-:W-:-:S04]  /*10fb0*/  IMAD R16, R16, R4, RZ ;  /* 0x0000000410107224 */ /* 0x008fc800078e02ff */
[----:B------:R-:W-:-:S05]  /*10fc0*/  IMAD.IADD R5, R16, 0x1, R5 ;  /* 0x0000000110057824 */ /* 0x000fca00078e0205 */
[----:B------:R-:W-:-:S13]  /*10fd0*/  ISETP.GT.AND P6, PT, R5, R0, PT ;  /* 0x000000000500720c */ /* 0x000fda0003fc4270 */
[----:B------:R-:W-:Y:S05]  /*10fe0*/  @!P6 BRA `(.L_x_2611) ;  /* 0xfffffffc0064e947 */ /* 0x000fea000383ffff */
.L_x_2606:
[----:B------:R-:W-:Y:S01]  /*10ff0*/  IMAD.IADD R16, R5, 0x1, -R16 ;  /* 0x0000000105107824 */ /* 0x000fe200078e0a10 */
[----:B------:R-:W-:-:S03]  /*11000*/  UMOV UR4, 0xffffffff ;  /* 0xffffffff00047882 */ /* 0x000fc60000000000 */
[----:B------:R-:W-:-:S05]  /*11010*/  IMAD R5, R3, R4, R16 ;  /* 0x0000000403057224 */ /* 0x000fca00078e0210 */
[----:B------:R-:W-:Y:S01]  /*11020*/  ISETP.GT.AND P6, PT, R5, R0, PT ;  /* 0x000000000500720c */ /* 0x000fe20003fc4270 */
[----:B------:R-:W-:-:S12]  /*11030*/  BRA.DIV UR4, `(.L_x_2612) ;  /* 0x0000002604107947 */ /* 0x000fd8000b800000 */
[----:B------:R-:W-:-:S04]  /*11040*/  VOTE.ANY R5, PT, !P6 ;  /* 0x0000000000057806 */ /* 0x000fc800070e0100 */
[----:B------:R-:W3:Y:S02]  /*11050*/  POPC R6, R5 ;  /* 0x0000000500067309 */ /* 0x000ee40000000000 */
[----:B---3--:R3:W0:Y:S02]  /*11060*/  SHFL.IDX PT, R17, R2, R6, 0x1f ;  /* 0x00001f0602117589 */ /* 0x00862400000e0000 */
.L_x_2683:
[----:B------:R-:W-:Y:S01]  /*11070*/  ISETP.NE.AND P0, PT, R5, RZ, PT ;  /* 0x000000ff0500720c */ /* 0x000fe20003f05270 */
[----:B------:R-:W-:-:S12]  /*11080*/  IMAD.MOV.U32 R5, RZ, RZ, RZ ;  /* 0x000000ffff057224 */ /* 0x000fd800078e00ff */
[----:B------:R-:W-:Y:S05]  /*11090*/  @!P0 BRA `(.L_x_2613) ;  /* 0x0000000000148947 */ /* 0x000fea0003800000 */
[----:B------:R-:W-:Y:S01]  /*110a0*/  UMOV UR4, 0xffffffff ;  /* 0xffffffff00047882 */ /* 0x000fe20000000000 */
[----:B------:R-:W-:Y:S02]  /*110b0*/  VIADD R12, R6, 0xffffffff ;  /* 0xffffffff060c7836 */ /* 0x000fe40000000000 */
[----:B------:R-:W-:Y:S05]  /*110c0*/  BRA.DIV UR4, `(.L_x_2614) ;  /* 0x0000002604347947 */ /* 0x000fea000b800000 */
[----:B0-----:R0:W0:Y:S02]  /*110d0*/  SHFL.IDX PT, R3, R3, R12, 0x1f ;  /* 0x00001f0c03037589 */ /* 0x00102400000e0000 */
.L_x_2686:
[----:B0-----:R-:W-:-:S07]  /*110e0*/  IMAD.MOV.U32 R5, RZ, RZ, R3 ;  /* 0x000000ffff057224 */ /* 0x001fce00078e0003 */
.L_x_2613:
[----:B0--3--:R-:W0:Y:S01]  /*110f0*/  LDC.64 R2, c[0x0][0xc90] ;  /* 0x00032400ff027b82 */ /* 0x009e220000000a00 */
[----:B------:R-:W-:-:S04]  /*11100*/  IMAD.IADD R19, R6, 0x1, R19 ;  /* 0x0000000106137824 */ /* 0x000fc800078e0213 */
[----:B0-----:R-:W-:-:S05]  /*11110*/  IMAD.WIDE R2, R19, 0x4, R2 ;  /* 0x0000000413027825 */ /* 0x001fca00078e0202 */
[----:B--2-4-:R-:W2:Y:S01]  /*11120*/  LDG.E R7, desc[UR56][R2.64] ;  /* 0x0000003802077981 */ /* 0x014ea2000c1e1900 */
[----:B------:R-:W-:-:S04]  /*11130*/  IMAD R16, R5, R4, R16 ;  /* 0x0000000405107224 */ /* 0x000fc800078e0210 */
[----:B------:R-:W-:Y:S02]  /*11140*/  IMAD.IADD R0, R0, 0x1, -R16 ;  /* 0x0000000100007824 */ /* 0x000fe400078e0a10 */
[----:B--2---:R-:W-:-:S05]  /*11150*/  IMAD R6, R17, R7, RZ ;  /* 0x0000000711067224 */ /* 0x004fca00078e02ff */
[----:B-----5:R-:W-:-:S04]  /*11160*/  IABS R8, R6 ;  /* 0x0000000600087213 */ /* 0x020fc80000000000 */
        /* <DEDUP_REMOVED lines=58> */
.L_x_2607:
[----:B------:R-:W-:Y:S01]  /*11510*/  UMOV UR4, URZ ;  /* 0x0000003f00047c82 */ /* 0x000fe20008000000 */
[----:B------:R-:W-:Y:S01]  /*11520*/  UMOV UR5, URZ ;  /* 0x0000003f00057c82 */ /* 0x000fe20008000000 */
[----:B------:R-:W-:Y:S01]  /*11530*/  ULDC UR6, c[0x0][0xc3c] ;  /* 0x00030f0000067ab9 */ /* 0x000fe20000000800 */
[----:B------:R-:W-:Y:S02]  /*11540*/  IMAD.MOV.U32 R16, RZ, RZ, R0 ;  /* 0x000000ffff107224 */ /* 0x000fe400078e0000 */
[----:B------:R-:W-:Y:S02]  /*11550*/  IMAD.U32 R17, RZ, RZ, UR4 ;  /* 0x00000004ff117e24 */ /* 0x000fe4000f8e00ff */
[----:B------:R-:W-:Y:S02]  /*11560*/  IMAD.U32 R18, RZ, RZ, UR5 ;  /* 0x00000005ff127e24 */ /* 0x000fe4000f8e00ff */
[----:B------:R-:W-:-:S07]  /*11570*/  IMAD.U32 R19, RZ, RZ, UR6 ;  /* 0x00000006ff137e24 */ /* 0x000fce000f8e00ff */
.L_x_2615:
        /* <DEDUP_REMOVED lines=12> */
.L_x_2604:
[----:B------:R-:W-:Y:S02]  /*11640*/  ULDC UR4, c[0x0][0xc3c] ;  /* 0x00030f0000047ab9 */ /* 0x000fe40000000800 */
[----:B---3--:R-:W-:-:S13]  /*11650*/  ISETP.GE.AND P0, PT, R19, UR4, PT ;  /* 0x0000000413007c0c */ /* 0x008fda000bf06270 */
[----:B------:R-:W-:Y:S05]  /*11660*/  @!P0 BRA `(.L_x_2616) ;  /* 0xffffffa800d48947 */ /* 0x000fea000383ffff */
[----:B------:R-:W-:Y:S05]  /*11670*/  BSYNC B8 ;  /* 0x0000000000087941 */ /* 0x000fea0003800000 */
.L_x_2514:
[----:B0-----:R-:W3:Y:S01]  /*11680*/  LDL.LU R0, [R1+0x48] ;  /* 0x0000480001007983 */ /* 0x001ee20000300800 */
[----:B------:R-:W-:Y:S01]  /*11690*/  BSSY B0, `(.L_x_2617) ;  /* 0x000000b000007945 */ /* 0x000fe20003800000 */
[----:B------:R-:W0:Y:S01]  /*116a0*/  S2R R5, SR_CgaCtaId ;  /* 0x0000000000057919 */ /* 0x000e220000008800 */
[----:B---3--:R-:W-:-:S05]  /*116b0*/  VIADD R0, R0, 0x1 ;  /* 0x0000000100007836 */ /* 0x008fca0000000000 */
[----:B------:R-:W-:-:S04]  /*116c0*/  LEA.HI R2, R0, R0, RZ, 0x1 ;  /* 0x0000000000027211 */ /* 0x000fc800078f08ff */
[----:B------:R-:W-:-:S05]  /*116d0*/  LOP3.LUT R3, R2, 0xfffffffe, RZ, 0xc0, !PT ;  /* 0xfffffffe02037812 */ /* 0x000fca00078ec0ff */
[----:B------:R-:W-:Y:S01]  /*116e0*/  IMAD.IADD R3, R0, 0x1, -R3 ;  /* 0x0000000100037824 */ /* 0x000fe200078e0a03 */
[----:B------:R-:W-:-:S04]  /*116f0*/  MOV R0, 0x400 ;  /* 0x0000040000007802 */ /* 0x000fc80000000f00 */
[----:B0-----:R-:W-:Y:S02]  /*11700*/  LEA R0, R5, R0, 0x18 ;  /* 0x0000000005007211 */ /* 0x001fe400078ec0ff */
[----:B------:R-:W-:-:S04]  /*11710*/  SHF.L.U32 R3, R3, 0x1f, RZ ;  /* 0x0000001f03037819 */ /* 0x000fc800000006ff */
[----:B------:R-:W0:Y:S02]  /*11720*/  SYNCS.PHASECHK.TRANS64.TRYWAIT P0, [R0+URZ+0x34820], R3 ;  /* 0x03482003000075a7 */ /* 0x000e24000800017f */
[----:B0-----:R-:W-:Y:S05]  /*11730*/  @!P0 BRA `(.L_x_2618) ;  /* 0x0000001c00c08947 */ /* 0x001fea0003800000 */
.L_x_2687:
[----:B------:R-:W-:Y:S05]  /*11740*/  BSYNC B0 ;  /* 0x0000000000007941 */ /* 0x000fea0003800000 */
.L_x_2617:
[----:B------:R-:W-:-:S03]  /*11750*/  UMOV UR4, 0xffffffff ;  /* 0xffffffff00047882 */ /* 0x000fc60000000000 */
[----:B------:R-:W-:Y:S05]  /*11760*/  BRA.DIV UR4, `(.L_x_2619) ;  /* 0x0000001e04c87947 */ /* 0x000fea000b800000 */
[----:B------:R-:W3:Y:S02]  /*11770*/  S2R R2, SR_TID.X ;  /* 0x0000000000027919 */ /* 0x000ee40000002100 */
[----:B---3--:R-:W-:-:S04]  /*11780*/  SHF.R.U32.HI R2, RZ, 0x5, R2 ;  /* 0x00000005ff027819 */ /* 0x008fc80000011602 */
[----:B------:R-:W-:-:S05]  /*11790*/  LOP3.LUT R2, R2, 0x3, RZ, 0xc0, !PT ;  /* 0x0000000302027812 */ /* 0x000fca00078ec0ff */
[----:B------:R3:W0:Y:S02]  /*117a0*/  SHFL.IDX PT, R14, R2, RZ, 0x1f ;  /* 0x00001fff020e7589 */ /* 0x00062400000e0000 */
.L_x_2690:
[----:B0-----:R-:W-:Y:S01]  /*117b0*/  ISETP.NE.AND P0, PT, R14, RZ, PT ;  /* 0x000000ff0e00720c */ /* 0x001fe20003f05270 */
[----:B------:R-:W-:-:S12]  /*117c0*/  BSSY B0, `(.L_x_2620) ;  /* 0x0000027000007945 */ /* 0x000fd80003800000 */
[----:B------:R-:W-:Y:S05]  /*117d0*/  @P0 BRA `(.L_x_2621) ;  /* 0x0000000000940947 */ /* 0x000fea0003800000 */
[----:B------:R-:W-:-:S03]  /*117e0*/  UMOV UR4, 0xffffffff ;  /* 0xffffffff00047882 */ /* 0x000fc60000000000 */
[----:B------:R-:W-:Y:S05]  /*117f0*/  BRA.DIV UR4, `(.L_x_2622) ;  /* 0x0000001e04d87947 */ /* 0x000fea000b800000 */
[----:B------:R-:W-:-:S13]  /*11800*/  ELECT P6, URZ, PT ;  /* 0x00000000003f782f */ /* 0x000fda00038c0000 */
.L_x_2693:
[----:B------:R-:W-:Y:S05]  /*11810*/  @!P6 BRA `(.L_x_2621) ;  /* 0x000000000084e947 */ /* 0x000fea0003800000 */
[----:B---3--:R-:W3:Y:S02]  /*11820*/  LDL.LU R2, [R1+0x54] ;  /* 0x0000540001027983 */ /* 0x008ee40000300800 */
[----:B---3--:R-:W-:-:S04]  /*11830*/  LOP3.LUT R2, R2, 0x2, RZ, 0xfc, !PT ;  /* 0x0000000202027812 */ /* 0x008fc800078efcff */
[----:B------:R-:W-:-:S13]  /*11840*/  ISETP.NE.AND P2, PT, R2, 0x3, PT ;  /* 0x000000030200780c */ /* 0x000fda0003f45270 */
[----:B------:R-:W-:Y:S05]  /*11850*/  @!P2 BRA `(.L_x_2623) ;  /* 0x000000000004a947 */ /* 0x000fea0003800000 */
[----:B------:R-:W-:Y:S01]  /*11860*/  BPT.TRAP 0x1 ;  /* 0x000000040000795c */ /* 0x000fe20000300000 */
.L_x_2623:
[----:B------:R-:W3:Y:S04]  /*11870*/  LDL R3, [R1+0x8] ;  /* 0x0000080001037983 */ /* 0x000ee80000100800 */
[----:B--2-4-:R-:W2:Y:S01]  /*11880*/  LDL.LU R7, [R1+0x14] ;  /* 0x0000140001077983 */ /* 0x014ea20000300800 */
[----:B------:R-:W-:-:S04]  /*11890*/  VIADD R2, R0, 0x34840 ;  /* 0x0003484000027836 */ /* 0x000fc80000000000 */
[C---:B---3--:R-:W-:Y:S02]  /*118a0*/  IMAD R6, R3.reuse, 0x8, R2 ;  /* 0x0000000803067824 */ /* 0x048fe400078e0202 */
        /* <DEDUP_REMOVED lines=10> */
.L_x_2694:
[----:B------:R-:W2:Y:S02]  /*11950*/  SYNCS.PHASECHK.TRANS64.TRYWAIT P0, [R7+URZ], R2 ;  /* 0x00000002070075a7 */ /* 0x000ea4000800017f */
[----:B--2---:R-:W-:Y:S05]  /*11960*/  @!P0 BRA `(.L_x_2625) ;  /* 0x0000001c00b08947 */ /* 0x004fea0003800000 */
.L_x_2695:
[----:B------:R-:W-:Y:S05]  /*11970*/  @!P2 BRA `(.L_x_2626) ;  /* 0x000000000004a947 */ /* 0x000fea0003800000 */
[----:B------:R-:W-:Y:S01]  /*11980*/  BPT.TRAP 0x1 ;  /* 0x000000040000795c */ /* 0x000fe20000300000 */
.L_x_2626:
[----:B------:R-:W3:Y:S01]  /*11990*/  LDL.LU R4, [R1+0x8] ;  /* 0x0000080001047983 */ /* 0x000ee20000300800 */
[----:B------:R-:W-:-:S04]  /*119a0*/  VIADD R0, R0, 0x34860 ;  /* 0x0003486000007836 */ /* 0x000fc80000000000 */
[----:B---3--:R-:W-:-:S04]  /*119b0*/  IMAD R4, R4, 0x8, R0 ;  /* 0x0000000804047824 */ /* 0x008fc800078e0200 */
[----:B------:R-:W3:Y:S02]  /*119c0*/  SYNCS.PHASECHK.TRANS64.TRYWAIT P0, [R4+URZ], R5 ;  /* 0x00000005040075a7 */ /* 0x000ee4000800017f */
[----:B---3--:R-:W-:Y:S05]  /*119d0*/  @!P0 BRA `(.L_x_2627) ;  /* 0x0000001c00a88947 */ /* 0x008fea0003800000 */
.L_x_2696:
[----:B------:R-:W-:-:S07]  /*119e0*/  IMAD R3, R3, 0x8, R0 ;  /* 0x0000000803037824 */ /* 0x000fce00078e0200 */
.L_x_2628:
[----:B----4-:R4:W0:Y:S02]  /*119f0*/  SYNCS.PHASECHK.TRANS64.TRYWAIT P0, [R3+URZ], R2 ;  /* 0x00000002030075a7 */ /* 0x010824000800017f */
[----:B0-----:R-:W-:Y:S05]  /*11a00*/  @!P0 NANOSLEEP.SYNCS 0x989680 ;  /* 0x009896800000895d */ /* 0x001fea0003900000 */
[----:B------:R-:W0:Y:S02]  /*11a10*/  @!P0 SYNCS.PHASECHK.TRANS64 P0, [R3+URZ], R2 ;  /* 0x00000002030085a7 */ /* 0x000e24000800007f */
[----:B0-----:R-:W-:Y:S05]  /*11a20*/  @!P0 BRA `(.L_x_2628) ;  /* 0xfffffffc00f08947 */ /* 0x001fea000383ffff */
.L_x_2621:
[----:B------:R-:W-:Y:S05]  /*11a30*/  BSYNC B0 ;  /* 0x0000000000007941 */ /* 0x000fea0003800000 */
.L_x_2620:
[----:B------:R-:W-:Y:S05]  /*11a40*/  EXIT ;  /* 0x000000000000794d */ /* 0x000fea0003800000 */
.L_x_2456:
[----:B0-----:R-:W-:-:S04]  /*11a50*/  IMAD.U32 R3, RZ, RZ, UR37 ;  /* 0x00000025ff037e24 */ /* 0x001fc8000f8e00ff */
[----:B------:R0:W1:Y:S03]  /*11a60*/  SYNCS.PHASECHK.TRANS64.TRYWAIT P1, [R3+URZ+0x34800], R0 ;  /* 0x03480000030075a7 */ /* 0x000066000802017f */
[----:B-1----:R-:W-:Y:S05]  /*11a70*/  @!P1 NANOSLEEP.SYNCS 0x989680 ;  /* 0x009896800000995d */ /* 0x002fea0003900000 */
[----:B------:R-:W1:Y:S02]  /*11a80*/  @!P1 SYNCS.PHASECHK.TRANS64 P1, [R3+URZ+0x34800], R0 ;  /* 0x03480000030095a7 */ /* 0x000e64000802007f */
[----:B-1----:R-:W-:Y:S05]  /*11a90*/  @!P1 BRA `(.L_x_2456) ;  /* 0xfffffffc00ec9947 */ /* 0x002fea000383ffff */
[----:B------:R-:W-:Y:S05]  /*11aa0*/  BRA `(.L_x_2629) ;  /* 0xfffffefc001c7947 */ /* 0x000fea000383ffff */
.L_x_2460:
[----:B-1----:R1:W2:Y:S02]  /*11ab0*/  SYNCS.PHASECHK.TRANS64.TRYWAIT P2, [R2+URZ+0x34830], R3 ;  /* 0x03483003020075a7 */ /* 0x0022a4000804017f */
[----:B--2---:R-:W-:Y:S05]  /*11ac0*/  @!P2 NANOSLEEP.SYNCS 0x989680 ;  /* 0x009896800000a95d */ /* 0x004fea0003900000 */
[----:B------:R-:W2:Y:S02]  /*11ad0*/  @!P2 SYNCS.PHASECHK.TRANS64 P2, [R2+URZ+0x34830], R3 ;  /* 0x034830030200a5a7 */ /* 0x000ea4000804007f */
[----:B--2---:R-:W-:Y:S05]  /*11ae0*/  @!P2 BRA `(.L_x_2460) ;  /* 0xfffffffc00f0a947 */ /* 0x004fea000383ffff */
[----:B------:R-:W-:Y:S05]  /*11af0*/  BRA `(.L_x_2459) ;  /* 0xfffffefc00407947 */ /* 0x000fea000383ffff */
.L_x_2465:
[----:B-1----:R-:W-:-:S04]  /*11b00*/  IMAD.U32 R7, RZ, RZ, UR58 ;  /* 0x0000003aff077e24 */ /* 0x002fc8000f8e00ff */
[----:B------:R1:W2:Y:S03]  /*11b10*/  SYNCS.PHASECHK.TRANS64.TRYWAIT P3, [R7+URZ+0x34830], R0 ;  /* 0x03483000070075a7 */ /* 0x0002a6000806017f */
[----:B--2---:R-:W-:Y:S05]  /*11b20*/  @!P3 NANOSLEEP.SYNCS 0x989680 ;  /* 0x009896800000b95d */ /* 0x004fea0003900000 */
[----:B------:R-:W2:Y:S02]  /*11b30*/  @!P3 SYNCS.PHASECHK.TRANS64 P3, [R7+URZ+0x34830], R0 ;  /* 0x034830000700b5a7 */ /* 0x000ea4000806007f */
[----:B--2---:R-:W-:Y:S05]  /*11b40*/  @!P3 BRA `(.L_x_2465) ;  /* 0xfffffffc00ecb947 */ /* 0x004fea000383ffff */
[----:B------:R-:W-:Y:S05]  /*11b50*/  BRA `(.L_x_2464) ;  /* 0xffffff2000a47947 */ /* 0x000fea000383ffff */
.L_x_2469:
[----:B-1----:R-:W-:-:S04]  /*11b60*/  IMAD.U32 R3, RZ, RZ, UR7 ;  /* 0x00000007ff037e24 */ /* 0x002fc8000f8e00ff */
[----:B------:R1:W2:Y:S03]  /*11b70*/  SYNCS.PHASECHK.TRANS64.TRYWAIT P3, [R3+URZ+0x34850], R0 ;  /* 0x03485000030075a7 */ /* 0x0002a6000806017f */
[----:B--2---:R-:W-:Y:S05]  /*11b80*/  @!P3 NANOSLEEP.SYNCS 0x989680 ;  /* 0x009896800000b95d */ /* 0x004fea0003900000 */
[----:B------:R-:W2:Y:S02]  /*11b90*/  @!P3 SYNCS.PHASECHK.TRANS64 P3, [R3+URZ+0x34850], R0 ;  /* 0x034850000300b5a7 */ /* 0x000ea4000806007f */
[----:B--2---:R-:W-:Y:S05]  /*11ba0*/  @!P3 BRA `(.L_x_2469) ;  /* 0xfffffffc00ecb947 */ /* 0x004fea000383ffff */
[----:B------:R-:W-:Y:S05]  /*11bb0*/  BRA `(.L_x_2468) ;  /* 0xffffff2800a87947 */ /* 0x000fea000383ffff */
.L_x_2475:
[----:B-1----:R-:W-:-:S04]  /*11bc0*/  IMAD.U32 R7, RZ, RZ, UR6 ;  /* 0x00000006ff077e24 */ /* 0x002fc8000f8e00ff */
[----:B------:R1:W2:Y:S03]  /*11bd0*/  SYNCS.PHASECHK.TRANS64.TRYWAIT P2, [R7+URZ+0x34830], R0 ;  /* 0x03483000070075a7 */ /* 0x0002a6000804017f */
[----:B--2---:R-:W-:Y:S05]  /*11be0*/  @!P2 NANOSLEEP.SYNCS 0x989680 ;  /* 0x009896800000a95d */ /* 0x004fea0003900000 */
[----:B------:R-:W2:Y:S02]  /*11bf0*/  @!P2 SYNCS.PHASECHK.TRANS64 P2, [R7+URZ+0x34830], R0 ;  /* 0x034830000700a5a7 */ /* 0x000ea4000804007f */
[----:B--2---:R-:W-:Y:S05]  /*11c00*/  @!P2 BRA `(.L_x_2475) ;  /* 0xfffffffc00eca947 */ /* 0x004fea000383ffff */
[----:B------:R-:W-:Y:S05]  /*11c10*/  BRA `(.L_x_2474) ;  /* 0xffffff4800e87947 */ /* 0x000fea000383ffff */
.L_x_2479:
[----:B-1----:R-:W-:-:S04]  /*11c20*/  IMAD.U32 R3, RZ, RZ, UR7 ;  /* 0x00000007ff037e24 */ /* 0x002fc8000f8e00ff */
[----:B------:R1:W2:Y:S03]  /*11c30*/  SYNCS.PHASECHK.TRANS64.TRYWAIT P2, [R3+URZ+0x34850], R0 ;  /* 0x03485000030075a7 */ /* 0x0002a6000804017f */
[----:B--2---:R-:W-:Y:S05]  /*11c40*/  @!P2 NANOSLEEP.SYNCS 0x989680 ;  /* 0x009896800000a95d */ /* 0x004fea0003900000 */
[----:B------:R-:W2:Y:S02]  /*11c50*/  @!P2 SYNCS.PHASECHK.TRANS64 P2, [R3+URZ+0x34850], R0 ;  /* 0x034850000300a5a7 */ /* 0x000ea4000804007f */
[----:B--2---:R-:W-:Y:S05]  /*11c60*/  @!P2 BRA `(.L_x_2479) ;  /* 0xfffffffc00eca947 */ /* 0x004fea000383ffff */
[----:B------:R-:W-:Y:S05]  /*11c70*/  BRA `(.L_x_2478) ;  /* 0xffffff5000ec7947 */ /* 0x000fea000383ffff */
.L_x_2484:
[----:B-1----:R-:W-:-:S04]  /*11c80*/  IMAD.U32 R3, RZ, RZ, UR5 ;  /* 0x00000005ff037e24 */ /* 0x002fc8000f8e00ff */
[----:B------:R1:W2:Y:S03]  /*11c90*/  SYNCS.PHASECHK.TRANS64.TRYWAIT P0, [R3+URZ+0x34850], R2 ;  /* 0x03485002030075a7 */ /* 0x0002a6000800017f */
[----:B--2---:R-:W-:Y:S05]  /*11ca0*/  @!P0 NANOSLEEP.SYNCS 0x989680 ;  /* 0x009896800000895d */ /* 0x004fea0003900000 */
[----:B------:R-:W2:Y:S02]  /*11cb0*/  @!P0 SYNCS.PHASECHK.TRANS64 P0, [R3+URZ+0x34850], R2 ;  /* 0x03485002030085a7 */ /* 0x000ea4000800007f */
[----:B--2---:R-:W-:Y:S05]  /*11cc0*/  @!P0 BRA `(.L_x_2484) ;  /* 0xfffffffc00ec8947 */ /* 0x004fea000383ffff */
[----:B------:R-:W-:Y:S05]  /*11cd0*/  BRA `(.L_x_2483) ;  /* 0xffffff6c00bc7947 */ /* 0x000fea000383ffff */
.L_x_2526:
        /* <DEDUP_REMOVED lines=11> */
.L_x_2631:
[----:B------:R-:W-:Y:S05]  /*11d90*/  BSYNC B0 ;  /* 0x0000000000007941 */ /* 0x000fea0003800000 */
.L_x_2630:
[----:B------:R-:W-:Y:S05]  /*11da0*/  BRA `(.L_x_2632) ;  /* 0xffffffb000187947 */ /* 0x000fea000383ffff */
.L_x_2528:
[----:B------:R-:W-:Y:S01]  /*11db0*/  BSSY B0, `(.L_x_2633) ;  /* 0x0000006000007945 */ /* 0x000fe20003800000 */
[----:B------:R-:W-:-:S07]  /*11dc0*/  IMAD.MOV.U32 R15, RZ, RZ, -0x1 ;  /* 0xffffffffff0f7424 */ /* 0x000fce00078e00ff */
[----:B0123--:R-:W-:Y:S05]  /*11dd0*/  WARPSYNC.COLLECTIVE R15, `(.L_x_2634) ;  /* 0x000000000f0c7348 */ /* 0x00ffea0003c00000 */
[----:B------:R-:W-:Y:S02]  /*11de0*/  ELECT P6, UR62, PT ;  /* 0x00000000003e782f */ /* 0x000fe400038c0000 */
[----:B------:R-:W-:Y:S01]  /*11df0*/  MOV R14, UR62 ;  /* 0x0000003e000e7c02 */ /* 0x000fe20008000f00 */
[----:B0123--:R-:W-:Y:S10]  /*11e00*/  ENDCOLLECTIVE ;  /* 0x000000000000791b */ /* 0x00fff40003800000 */
.L_x_2634:
[----:B------:R-:W-:Y:S05]  /*11e10*/  BSYNC B0 ;  /* 0x0000000000007941 */ /* 0x000fea0003800000 */
.L_x_2633:
[----:B------:R-:W-:Y:S05]  /*11e20*/  BRA `(.L_x_2635) ;  /* 0xffffffb000207947 */ /* 0x000fea000383ffff */
.L_x_2530:
[----:B---3--:R3:W4:Y:S02]  /*11e30*/  SYNCS.PHASECHK.TRANS64.TRYWAIT P0, [R0+URZ+0x34840], R2 ;  /* 0x03484002000075a7 */ /* 0x008724000800017f */
[----:B----4-:R-:W-:Y:S05]  /*11e40*/  @!P0 NANOSLEEP.SYNCS 0x989680 ;  /* 0x009896800000895d */ /* 0x010fea0003900000 */
[----:B------:R-:W4:Y:S02]  /*11e50*/  @!P0 SYNCS.PHASECHK.TRANS64 P0, [R0+URZ+0x34840], R2 ;  /* 0x03484002000085a7 */ /* 0x000f24000800007f */
[----:B----4-:R-:W-:Y:S05]  /*11e60*/  @!P0 BRA `(.L_x_2530) ;  /* 0xfffffffc00f08947 */ /* 0x010fea000383ffff */
[----:B------:R-:W-:Y:S05]  /*11e70*/  BRA `(.L_x_2636) ;  /* 0xffffffb0008c7947 */ /* 0x000fea000383ffff */
.L_x_2534:
[----:B------:R-:W2:Y:S01]  /*11e80*/  LDL.LU R11, [R1+0x34] ;  /* 0x00003400010b7983 */ /* 0x000ea20000300800 */
[----:B------:R-:W-:Y:S01]  /*11e90*/  IMAD.MOV.U32 R13, RZ, RZ, R0 ;  /* 0x000000ffff0d7224 */ /* 0x000fe200078e0000 */
[----:B------:R-:W-:Y:S01]  /*11ea0*/  LOP3.LUT R8, R8, 0x7f, RZ, 0xc0, !PT ;  /* 0x0000007f08087812 */ /* 0x000fe200078ec0ff */
[----:B------:R-:W-:Y:S02]  /*11eb0*/  IMAD.MOV.U32 R12, RZ, RZ, RZ ;  /* 0x000000ffff0c7224 */ /* 0x000fe400078e00ff */
[----:B------:R-:W-:Y:S01]  /*11ec0*/  IMAD.MOV.U32 R15, RZ, RZ, -0x1 ;  /* 0xffffffffff0f7424 */ /* 0x000fe200078e00ff */
[----:B------:R-:W-:-:S05]  /*11ed0*/  SHF.R.U32.HI R6, RZ, 0x3, R8 ;  /* 0x00000003ff067819 */ /* 0x000fca0000011608 */
[----:B------:R-:W-:Y:S02]  /*11ee0*/  IMAD R17, R17, 0x80, R6 ;  /* 0x0000008011117824 */ /* 0x000fe400078e0206 */
[----:B--2---:R-:W-:Y:S02]  /*11ef0*/  IMAD R2, R11, R7, RZ ;  /* 0x000000070b027224 */ /* 0x004fe400078e02ff */
[----:B------:R-:W-:-:S03]  /*11f00*/  IMAD.MOV.U32 R11, RZ, RZ, 0x181f ;  /* 0x0000181fff0b7424 */ /* 0x000fc600078e00ff */
[----:B------:R-:W-:-:S13]  /*11f10*/  ISETP.GE.AND P3, PT, R17, R2, PT ;  /* 0x000000021100720c */ /* 0x000fda0003f66270 */
[----:B-----5:R-:W-:Y:S05]  /*11f20*/  WARPSYNC.COLLECTIVE R15, `(.L_x_2637) ;  /* 0x000000000f087348 */ /* 0x020fea0003c00000 */
[----:B------:R0:W1:Y:S02]  /*11f30*/  SHFL.IDX P6, R14, R13, R12, R11 ;  /* 0x0000000c0d0e7389 */ /* 0x00006400000c000b */
[----:B01---5:R-:W-:Y:S01]  /*11f40*/  ENDCOLLECTIVE ;  /* 0x000000000000791b */ /* 0x023fe20003800000 */
.L_x_2637:
[----:B------:R-:W-:Y:S02]  /*11f50*/  IMAD.MOV.U32 R13, RZ, RZ, R3 ;  /* 0x000000ffff0d7224 */ /* 0x000fe400078e0003 */
[----:B------:R-:W-:-:S07]  /*11f60*/  IMAD.MOV.U32 R4, RZ, RZ, R14 ;  /* 0x000000ffff047224 */ /* 0x000fce00078e000e */
[----:B------:R-:W-:Y:S05]  /*11f70*/  WARPSYNC.COLLECTIVE R15, `(.L_x_2638) ;  /* 0x000000000f087348 */ /* 0x000fea0003c00000 */
[----:B------:R0:W1:Y:S02]  /*11f80*/  SHFL.IDX P6, R14, R13, R12, R11 ;  /* 0x0000000c0d0e7389 */ /* 0x00006400000c000b */
[----:B01----:R-:W-:Y:S01]  /*11f90*/  ENDCOLLECTIVE ;  /* 0x000000000000791b */ /* 0x003fe20003800000 */
.L_x_2638:
[----:B------:R-:W-:Y:S02]  /*11fa0*/  IMAD.MOV.U32 R13, RZ, RZ, R0 ;  /* 0x000000ffff0d7224 */ /* 0x000fe400078e0000 */
[----:B------:R-:W-:Y:S02]  /*11fb0*/  IMAD.MOV.U32 R12, RZ, RZ, 0x1 ;  /* 0x00000001ff0c7424 */ /* 0x000fe400078e00ff */
[----:B------:R-:W-:-:S07]  /*11fc0*/  IMAD.MOV.U32 R5, RZ, RZ, R14 ;  /* 0x000000ffff057224 */ /* 0x000fce00078e000e */
[----:B------:R-:W-:Y:S05]  /*11fd0*/  WARPSYNC.COLLECTIVE R15, `(.L_x_2639) ;  /* 0x000000000f087348 */ /* 0x000fea0003c00000 */
[----:B------:R0:W1:Y:S02]  /*11fe0*/  SHFL.IDX P6, R14, R13, R12, R11 ;  /* 0x0000000c0d0e7389 */ /* 0x00006400000c000b */
[----:B01----:R-:W-:Y:S01]  /*11ff0*/  ENDCOLLECTIVE ;  /* 0x000000000000791b */ /* 0x003fe20003800000 */
.L_x_2639:
        /* <DEDUP_REMOVED lines=10> */
.L_x_2640:
[----:B------:R-:W-:Y:S01]  /*120a0*/  @!PT LDS RZ, [RZ] ;  /* 0x00000000fffff984 */ /* 0x000fe20000000800 */
[----:B------:R-:W-:Y:S01]  /*120b0*/  @!PT LDS RZ, [RZ] ;  /* 0x00000000fffff984 */ /* 0x000fe20000000800 */
[----:B------:R-:W-:Y:S01]  /*120c0*/  @!PT LDS RZ, [RZ] ;  /* 0x00000000fffff984 */ /* 0x000fe20000000800 */
[----:B------:R-:W-:Y:S04]  /*120d0*/  @!P3 LDGSTS.E.BYPASS.LTC128B.128 [R9+0x10400], desc[UR56][R4.64], !P2 ;  /* 0x104000000409bfae */ /* 0x000fe8000d101d78 */
[----:B------:R-:W-:Y:S04]  /*120e0*/  @!P3 LDGSTS.E.BYPASS.LTC128B.128 [R9+0x14400], desc[UR56][R4.64+0x80], !P1 ;  /* 0x144000800409bfae */ /* 0x000fe8000c901d78 */
[----:B------:R0:W-:Y:S01]  /*120f0*/  @!P3 LDGSTS.E.BYPASS.LTC128B.128 [R9+0x18400], desc[UR56][R4.64+0x100], !P0 ;  /* 0x184001000409bfae */ /* 0x0001e2000c101d78 */
[----:B------:R-:W-:Y:S02]  /*12100*/  IMAD.MOV.U32 R13, RZ, RZ, R0 ;  /* 0x000000ffff0d7224 */ /* 0x000fe400078e0000 */
[----:B------:R-:W-:-:S02]  /*12110*/  IMAD.MOV.U32 R12, RZ, RZ, 0x2 ;  /* 0x00000002ff0c7424 */ /* 0x000fc400078e00ff */
[----:B0-----:R-:W-:Y:S02]  /*12120*/  VIADD R4, R17, 0x10 ;  /* 0x0000001011047836 */ /* 0x001fe40000000000 */
[----:B------:R-:W-:-:S07]  /*12130*/  IMAD.MOV.U32 R6, RZ, RZ, R14 ;  /* 0x000000ffff067224 */ /* 0x000fce00078e000e */
[----:B------:R-:W-:Y:S05]  /*12140*/  WARPSYNC.COLLECTIVE R15, `(.L_x_2641) ;  /* 0x000000000f087348 */ /* 0x000fea0003c00000 */
[----:B------:R0:W1:Y:S02]  /*12150*/  SHFL.IDX P6, R14, R13, R12, R11 ;  /* 0x0000000c0d0e7389 */ /* 0x00006400000c000b */
[----:B01----:R-:W-:Y:S01]  /*12160*/  ENDCOLLECTIVE ;  /* 0x000000000000791b */ /* 0x003fe20003800000 */
.L_x_2641:
[----:B------:R-:W-:-:S13]  /*12170*/  ISETP.GE.AND P3, PT, R4, R2, PT ;  /* 0x000000020400720c */ /* 0x000fda0003f66270 */
[----:B------:R-:W-:Y:S01]  /*12180*/  @!P3 LEA R7, P5, R10, R6, 0x1 ;  /* 0x000000060a07b211 */ /* 0x000fe200078a08ff */
[----:B------:R-:W-:-:S04]  /*12190*/  IMAD.MOV.U32 R13, RZ, RZ, R3 ;  /* 0x000000ffff0d7224 */ /* 0x000fc800078e0003 */
[----:B------:R-:W-:Y:S02]  /*121a0*/  @!P3 IMAD.X R6, RZ, RZ, R8, P5 ;  /* 0x000000ffff06b224 */ /* 0x000fe400028e0608 */
[----:B------:R-:W-:Y:S02]  /*121b0*/  @!P3 IMAD.MOV.U32 R4, RZ, RZ, R7 ;  /* 0x000000ffff04b224 */ /* 0x000fe400078e0007 */
[----:B------:R-:W-:Y:S02]  /*121c0*/  @!P3 IMAD.MOV.U32 R5, RZ, RZ, R6 ;  /* 0x000000ffff05b224 */ /* 0x000fe400078e0006 */
[----:B------:R-:W-:-:S07]  /*121d0*/  IMAD.MOV.U32 R6, RZ, RZ, R14 ;  /* 0x000000ffff067224 */ /* 0x000fce00078e000e */
[----:B------:R-:W-:Y:S05]  /*121e0*/  WARPSYNC.COLLECTIVE R15, `(.L_x_2642) ;  /* 0x000000000f087348 */ /* 0x000fea0003c00000 */
[----:B------:R0:W1:Y:S02]  /*121f0*/  SHFL.IDX P6, R14, R13, R12, R11 ;  /* 0x0000000c0d0e7389 */ /* 0x00006400000c000b */
[----:B01----:R-:W-:Y:S01]  /*12200*/  ENDCOLLECTIVE ;  /* 0x000000000000791b */ /* 0x003fe20003800000 */
.L_x_2642:
        /* <DEDUP_REMOVED lines=13> */
.L_x_2643:
[----:B------:R-:W-:-:S13]  /*122e0*/  ISETP.GE.AND P3, PT, R4, R2, PT ;  /* 0x000000020400720c */ /* 0x000fda0003f66270 */
[----:B------:R-:W-:Y:S01]  /*122f0*/  @!P3 LEA R7, P4, R10, R7, 0x1 ;  /* 0x000000070a07b211 */ /* 0x000fe200078808ff */
[----:B------:R-:W-:-:S04]  /*12300*/  IMAD.MOV.U32 R13, RZ, RZ, R3 ;  /* 0x000000ffff0d7224 */ /* 0x000fc800078e0003 */
[----:B------:R-:W-:-:S04]  /*12310*/  @!P3 IMAD.X R4, RZ, RZ, R6, P4 ;  /* 0x000000ffff04b224 */ /* 0x000fc800020e0606 */
[----:B------:R-:W-:Y:S02]  /*12320*/  @!P3 IMAD.MOV.U32 R5, RZ, RZ, R4 ;  /* 0x000000ffff05b224 */ /* 0x000fe400078e0004 */
[----:B------:R-:W-:Y:S02]  /*12330*/  @!P3 IMAD.MOV.U32 R4, RZ, RZ, R7 ;  /* 0x000000ffff04b224 */ /* 0x000fe400078e0007 */
[----:B------:R-:W-:-:S03]  /*12340*/  VIADD R7, R17, 0x60 ;  /* 0x0000006011077836 */ /* 0x000fc60000000000 */
[----:B------:R-:W-:Y:S01]  /*12350*/  @!PT LDS RZ, [RZ] ;  /* 0x00000000fffff984 */ /* 0x000fe20000000800 */
[----:B------:R-:W-:Y:S01]  /*12360*/  @!PT LDS RZ, [RZ] ;  /* 0x00000000fffff984 */ /* 0x000fe20000000800 */
[----:B------:R-:W-:Y:S01]  /*12370*/  @!PT LDS RZ, [RZ] ;  /* 0x00000000fffff984 */ /* 0x000fe20000000800 */
[----:B------:R-:W-:Y:S04]  /*12380*/  @!P3 LDGSTS.E.BYPASS.LTC128B.128 [R9+0x11400], desc[UR56][R4.64], !P2 ;  /* 0x114000000409bfae */ /* 0x000fe8000d101d78 */
[----:B------:R-:W-:Y:S04]  /*12390*/  @!P3 LDGSTS.E.BYPASS.LTC128B.128 [R9+0x15400], desc[UR56][R4.64+0x80], !P1 ;  /* 0x154000800409bfae */ /* 0x000fe8000c901d78 */
[----:B------:R0:W-:Y:S02]  /*123a0*/  @!P3 LDGSTS.E.BYPASS.LTC128B.128 [R9+0x19400], desc[UR56][R4.64+0x100], !P0 ;  /* 0x194001000409bfae */ /* 0x0001e4000c101d78 */
[----:B0-----:R-:W-:-:S05]  /*123b0*/  VIADD R4, R17, 0x30 ;  /* 0x0000003011047836 */ /* 0x001fca0000000000 */
[----:B------:R-:W-:Y:S01]  /*123c0*/  ISETP.GE.AND P3, PT, R4, R2, PT ;  /* 0x000000020400720c */ /* 0x000fe20003f66270 */
[----:B------:R-:W-:-:S12]  /*123d0*/  IMAD.MOV.U32 R4, RZ, RZ, R14 ;  /* 0x000000ffff047224 */ /* 0x000fd800078e000e */
[----:B------:R-:W-:Y:S05]  /*123e0*/  WARPSYNC.COLLECTIVE R15, `(.L_x_2644) ;  /* 0x000000000f087348 */ /* 0x000fea0003c00000 */
[----:B------:R0:W1:Y:S02]  /*123f0*/  SHFL.IDX P6, R14, R13, R12, R11 ;  /* 0x0000000c0d0e7389 */ /* 0x00006400000c000b */
[----:B01----:R-:W-:Y:S01]  /*12400*/  ENDCOLLECTIVE ;  /* 0x000000000000791b */ /* 0x003fe20003800000 */
.L_x_2644:
[----:B------:R-:W-:Y:S02]  /*12410*/  IMAD.MOV.U32 R13, RZ, RZ, R0 ;  /* 0x000000ffff0d7224 */ /* 0x000fe400078e0000 */
[----:B------:R-:W-:Y:S02]  /*12420*/  IMAD.MOV.U32 R12, RZ, RZ, 0x4 ;  /* 0x00000004ff0c7424 */ /* 0x000fe400078e00ff */
[----:B------:R-:W-:-:S07]  /*12430*/  IMAD.MOV.U32 R5, RZ, RZ, R14 ;  /* 0x000000ffff057224 */ /* 0x000fce00078e000e */
[----:B------:R-:W-:Y:S05]  /*12440*/  WARPSYNC.COLLECTIVE R15, `(.L_x_2645) ;  /* 0x000000000f087348 */ /* 0x000fea0003c00000 */
[----:B------:R0:W1:Y:S02]  /*12450*/  SHFL.IDX P6, R14, R13, R12, R11 ;  /* 0x0000000c0d0e7389 */ /* 0x00006400000c000b */
[----:B01----:R-:W-:Y:S01]  /*12460*/  ENDCOLLECTIVE ;  /* 0x000000000000791b */ /* 0x003fe20003800000 */
.L_x_2645:
        /* <DEDUP_REMOVED lines=18> */
.L_x_2646:
[----:B------:R-:W-:Y:S02]  /*12590*/  IMAD.MOV.U32 R13, RZ, RZ, R0 ;  /* 0x000000ffff0d7224 */ /* 0x000fe400078e0000 */
[----:B------:R-:W-:Y:S02]  /*125a0*/  IMAD.MOV.U32 R12, RZ, RZ, 0x5 ;  /* 0x00000005ff0c7424 */ /* 0x000fe400078e00ff */
[----:B------:R-:W-:-:S07]  /*125b0*/  IMAD.MOV.U32 R5, RZ, RZ, R14 ;  /* 0x000000ffff057224 */ /* 0x000fce00078e000e */
[----:B------:R-:W-:Y:S05]  /*125c0*/  WARPSYNC.COLLECTIVE R15, `(.L_x_2647) ;  /* 0x000000000f087348 */ /* 0x000fea0003c00000 */
[----:B------:R0:W1:Y:S02]  /*125d0*/  SHFL.IDX P6, R14, R13, R12, R11 ;  /* 0x0000000c0d0e7389 */ /* 0x00006400000c000b */
[----:B01----:R-:W-:Y:S01]  /*125e0*/  ENDCOLLECTIVE ;  /* 0x000000000000791b */ /* 0x003fe20003800000 */
.L_x_2647:
        /* <DEDUP_REMOVED lines=18> */
.L_x_2648:
[----:B------:R-:W-:Y:S02]  /*12710*/  IMAD.MOV.U32 R13, RZ, RZ, R0 ;  /* 0x000000ffff0d7224 */ /* 0x000fe400078e0000 */
[----:B------:R-:W-:Y:S02]  /*12720*/  IMAD.MOV.U32 R12, RZ, RZ, 0x6 ;  /* 0x00000006ff0c7424 */ /* 0x000fe400078e00ff */
[----:B------:R-:W-:-:S07]  /*12730*/  IMAD.MOV.U32 R5, RZ, RZ, R14 ;  /* 0x000000ffff057224 */ /* 0x000fce00078e000e */
[----:B------:R-:W-:Y:S05]  /*12740*/  WARPSYNC.COLLECTIVE R15, `(.L_x_2649) ;  /* 0x000000000f087348 */ /* 0x000fea0003c00000 */
[----:B------:R0:W1:Y:S02]  /*12750*/  SHFL.IDX P6, R14, R13, R12, R11 ;  /* 0x0000000c0d0e7389 */ /* 0x00006400000c000b */
[----:B01----:R-:W-:Y:S01]  /*12760*/  ENDCOLLECTIVE ;  /* 0x000000000000791b */ /* 0x003fe20003800000 */
.L_x_2649:
[----:B------:R-:W-:-:S05]  /*12770*/  @!P3 LEA R5, P4, R10, R5, 0x1 ;  /* 0x000000050a05b211 */ /* 0x000fca00078808ff */
[----:B------:R-:W-:Y:S01]  /*12780*/  @!P3 IMAD.X R4, RZ, RZ, R4, P4 ;  /* 0x000000ffff04b224 */ /* 0x000fe200020e0604 */
[----:B------:R-:W-:-:S04]  /*12790*/  ISETP.GE.AND P4, PT, R7, R2, PT ;  /* 0x000000020700720c */ /* 0x000fc80003f86270 */
        /* <DEDUP_REMOVED lines=14> */
.L_x_2650:
[----:B------:R-:W-:Y:S02]  /*12880*/  IMAD.MOV.U32 R13, RZ, RZ, R0 ;  /* 0x000000ffff0d7224 */ /* 0x000fe400078e0000 */
[----:B------:R-:W-:Y:S02]  /*12890*/  IMAD.MOV.U32 R12, RZ, RZ, 0x7 ;  /* 0x00000007ff0c7424 */ /* 0x000fe400078e00ff */
[----:B------:R-:W-:-:S07]  /*128a0*/  IMAD.MOV.U32 R5, RZ, RZ, R14 ;  /* 0x000000ffff057224 */ /* 0x000fce00078e000e */
[----:B------:R-:W-:Y:S05]  /*128b0*/  WARPSYNC.COLLECTIVE R15, `(.L_x_2651) ;  /* 0x000000000f087348 */ /* 0x000fea0003c00000 */
[----:B------:R0:W1:Y:S02]  /*128c0*/  SHFL.IDX P6, R14, R13, R12, R11 ;  /* 0x0000000c0d0e7389 */ /* 0x00006400000c000b */
[----:B01----:R-:W-:Y:S01]  /*128d0*/  ENDCOLLECTIVE ;  /* 0x000000000000791b */ /* 0x003fe20003800000 */
.L_x_2651:
        /* <DEDUP_REMOVED lines=10> */
.L_x_2652:
        /* <DEDUP_REMOVED lines=8> */
.L_x_2539:
[----:B0-----:R-:W2:Y:S02]  /*12a00*/  LDL R2, [R1+0x4] ;  /* 0x0000040001027983 */ /* 0x001ea40000100800 */
[----:B--2---:R0:W1:Y:S02]  /*12a10*/  SYNCS.PHASECHK.TRANS64.TRYWAIT P0, [R2+URZ+0x34820], R0 ;  /* 0x03482000020075a7 */ /* 0x004064000800017f */
[----:B-1----:R-:W-:Y:S05]  /*12a20*/  @!P0 NANOSLEEP.SYNCS 0x989680 ;  /* 0x009896800000895d */ /* 0x002fea0003900000 */
[----:B------:R-:W1:Y:S02]  /*12a30*/  @!P0 SYNCS.PHASECHK.TRANS64 P0, [R2+URZ+0x34820], R0 ;  /* 0x03482000020085a7 */ /* 0x000e64000800007f */
[----:B-1----:R-:W-:Y:S05]  /*12a40*/  @!P0 BRA `(.L_x_2539) ;  /* 0xfffffffc00ec8947 */ /* 0x002fea000383ffff */
[----:B------:R-:W-:Y:S05]  /*12a50*/  BRA `(.L_x_2654) ;  /* 0xffffffb400ec7947 */ /* 0x000fea000383ffff */
.L_x_2548:
[----:B-1----:R1:W2:Y:S02]  /*12a60*/  SYNCS.PHASECHK.TRANS64.TRYWAIT P0, [R2+URZ+0x34840], R0 ;  /* 0x03484000020075a7 */ /* 0x0022a4000800017f */
[----:B--2---:R-:W-:Y:S05]  /*12a70*/  @!P0 NANOSLEEP.SYNCS 0x989680 ;  /* 0x009896800000895d */ /* 0x004fea0003900000 */
[----:B------:R-:W2:Y:S02]  /*12a80*/  @!P0 SYNCS.PHASECHK.TRANS64 P0, [R2+URZ+0x34840], R0 ;  /* 0x03484000020085a7 */ /* 0x000ea4000800007f */
[----:B--2---:R-:W-:Y:S05]  /*12a90*/  @!P0 BRA `(.L_x_2548) ;  /* 0xfffffffc00f08947 */ /* 0x004fea000383ffff */
[----:B------:R-:W-:Y:S05]  /*12aa0*/  BRA `(.L_x_2655) ;  /* 0xffffffb800b07947 */ /* 0x000fea000383ffff */
.L_x_2555:
[----:B0-----:R0:W1:Y:S02]  /*12ab0*/  SYNCS.PHASECHK.TRANS64.TRYWAIT P0, [R2+URZ+0x60], R0 ;  /* 0x00006000020075a7 */ /* 0x001064000800017f */
[----:B-1----:R-:W-:Y:S05]  /*12ac0*/  @!P0 NANOSLEEP.SYNCS 0x989680 ;  /* 0x009896800000895d */ /* 0x002fea0003900000 */
[----:B------:R-:W1:Y:S02]  /*12ad0*/  @!P0 SYNCS.PHASECHK.TRANS64 P0, [R2+URZ+0x60], R0 ;  /* 0x00006000020085a7 */ /* 0x000e64000800007f */
[----:B-1----:R-:W-:Y:S05]  /*12ae0*/  @!P0 BRA `(.L_x_2555) ;  /* 0xfffffffc00f08947 */ /* 0x002fea000383ffff */
[----:B------:R-:W-:Y:S05]  /*12af0*/  BRA `(.L_x_2656) ;  /* 0xffffffbc00c87947 */ /* 0x000fea000383ffff */
.L_x_2564:
[----:B---3--:R3:W4:Y:S02]  /*12b00*/  SYNCS.PHASECHK.TRANS64.TRYWAIT P0, [R3+URZ+0x34840], R2 ;  /* 0x03484002030075a7 */ /* 0x008724000800017f */
[----:B----4-:R-:W-:Y:S05]  /*12b10*/  @!P0 NANOSLEEP.SYNCS 0x989680 ;  /* 0x009896800000895d */ /* 0x010fea0003900000 */
[----:B------:R-:W4:Y:S02]  /*12b20*/  @!P0 SYNCS.PHASECHK.TRANS64 P0, [R3+URZ+0x34840], R2 ;  /* 0x03484002030085a7 */ /* 0x000f24000800007f */
[----:B----4-:R-:W-:Y:S05]  /*12b30*/  @!P0 BRA `(.L_x_2564) ;  /* 0xfffffffc00f08947 */ /* 0x010fea000383ffff */
[----:B------:R-:W-:Y:S05]  /*12b40*/  BRA `(.L_x_2657) ;  /* 0xffffffc400687947 */ /* 0x000fea000383ffff */
.L_x_2571:
[----:B--2---:R2:W3:Y:S02]  /*12b50*/  SYNCS.PHASECHK.TRANS64.TRYWAIT P0, [R2+URZ+0x60], R3 ;  /* 0x00006003020075a7 */ /* 0x0044e4000800017f */
[----:B---3--:R-:W-:Y:S05]  /*12b60*/  @!P0 NANOSLEEP.SYNCS 0x989680 ;  /* 0x009896800000895d */ /* 0x008fea0003900000 */
[----:B------:R-:W3:Y:S02]  /*12b70*/  @!P0 SYNCS.PHASECHK.TRANS64 P0, [R2+URZ+0x60], R3 ;  /* 0x00006003020085a7 */ /* 0x000ee4000800007f */
[----:B---3--:R-:W-:Y:S05]  /*12b80*/  @!P0 BRA `(.L_x_2571) ;  /* 0xfffffffc00f08947 */ /* 0x008fea000383ffff */
[----:B------:R-:W-:Y:S05]  /*12b90*/  BRA `(.L_x_2658) ;  /* 0xffffffc800807947 */ /* 0x000fea000383ffff */
.L_x_2580:
[----:B----4-:R4:W0:Y:S02]  /*12ba0*/  SYNCS.PHASECHK.TRANS64.TRYWAIT P0, [R2+URZ+0x34840], R3 ;  /* 0x03484003020075a7 */ /* 0x010824000800017f */
[----:B0-----:R-:W-:Y:S05]  /*12bb0*/  @!P0 NANOSLEEP.SYNCS 0x989680 ;  /* 0x009896800000895d */ /* 0x001fea0003900000 */
[----:B------:R-:W0:Y:S02]  /*12bc0*/  @!P0 SYNCS.PHASECHK.TRANS64 P0, [R2+URZ+0x34840], R3 ;  /* 0x03484003020085a7 */ /* 0x000e24000800007f */
[----:B0-----:R-:W-:Y:S05]  /*12bd0*/  @!P0 BRA `(.L_x_2580) ;  /* 0xfffffffc00f08947 */ /* 0x001fea000383ffff */
[----:B------:R-:W-:Y:S05]  /*12be0*/  BRA `(.L_x_2659) ;  /* 0xffffffcc00f47947 */ /* 0x000fea000383ffff */
.L_x_2587:
[----:B--2---:R2:W3:Y:S02]  /*12bf0*/  SYNCS.PHASECHK.TRANS64.TRYWAIT P0, [R2+URZ+0x60], R5 ;  /* 0x00006005020075a7 */ /* 0x0044e4000800017f */
[----:B---3--:R-:W-:Y:S05]  /*12c00*/  @!P0 NANOSLEEP.SYNCS 0x989680 ;  /* 0x009896800000895d */ /* 0x008fea0003900000 */
[----:B------:R-:W3:Y:S02]  /*12c10*/  @!P0 SYNCS.PHASECHK.TRANS64 P0, [R2+URZ+0x60], R5 ;  /* 0x00006005020085a7 */ /* 0x000ee4000800007f */
[----:B---3--:R-:W-:Y:S05]  /*12c20*/  @!P0 BRA `(.L_x_2587) ;  /* 0xfffffffc00f08947 */ /* 0x008fea000383ffff */
[----:B------:R-:W-:Y:S05]  /*12c30*/  BRA `(.L_x_2660) ;  /* 0xffffffd4000c7947 */ /* 0x000fea000383ffff */
.L_x_2598:
[----:B0-----:R0:W2:Y:S02]  /*12c40*/  SYNCS.PHASECHK.TRANS64.TRYWAIT P0, [R0+URZ+0x34860], R2 ;  /* 0x03486002000075a7 */ /* 0x0010a4000800017f */
[----:B--2---:R-:W-:Y:S05]  /*12c50*/  @!P0 NANOSLEEP.SYNCS 0x989680 ;  /* 0x009896800000895d */ /* 0x004fea0003900000 */
[----:B------:R-:W2:Y:S02]  /*12c60*/  @!P0 SYNCS.PHASECHK.TRANS64 P0, [R0+URZ+0x34860], R2 ;  /* 0x03486002000085a7 */ /* 0x000ea4000800007f */
[----:B--2---:R-:W-:Y:S05]  /*12c70*/  @!P0 BRA `(.L_x_2598) ;  /* 0xfffffffc00f08947 */ /* 0x004fea000383ffff */
[----:B------:R-:W-:Y:S05]  /*12c80*/  BRA `(.L_x_2661) ;  /* 0xffffffd800647947 */ /* 0x000fea000383ffff */
.L_x_2605:
[----:B------:R-:W-:Y:S01]  /*12c90*/  BSSY B0, `(.L_x_2662) ;  /* 0x0000008000007945 */ /* 0x000fe20003800000 */
[----:B------:R-:W-:Y:S02]  /*12ca0*/  IMAD.MOV.U32 R13, RZ, RZ, R16 ;  /* 0x000000ffff0d7224 */ /* 0x000fe400078e0010 */
[----:B------:R-:W-:Y:S02]  /*12cb0*/  IMAD.MOV.U32 R12, RZ, RZ, RZ ;  /* 0x000000ffff0c7224 */ /* 0x000fe400078e00ff */
[----:B------:R-:W-:Y:S02]  /*12cc0*/  IMAD.MOV.U32 R11, RZ, RZ, 0x1f ;  /* 0x0000001fff0b7424 */ /* 0x000fe400078e00ff */
[----:B------:R-:W-:-:S07]  /*12cd0*/  IMAD.MOV.U32 R15, RZ, RZ, -0x1 ;  /* 0xffffffffff0f7424 */ /* 0x000fce00078e00ff */
[----:B-12-45:R-:W-:Y:S05]  /*12ce0*/  WARPSYNC.COLLECTIVE R15, `(.L_x_2663) ;  /* 0x000000000f087348 */ /* 0x036fea0003c00000 */
[----:B------:R0:W3:Y:S02]  /*12cf0*/  SHFL.IDX P6, R14, R13, R12, R11 ;  /* 0x0000000c0d0e7389 */ /* 0x0000e400000c000b */
[----:B012345:R-:W-:Y:S01]  /*12d00*/  ENDCOLLECTIVE ;  /* 0x000000000000791b */ /* 0x03ffe20003800000 */
.L_x_2663:
[----:B------:R-:W-:Y:S05]  /*12d10*/  BSYNC B0 ;  /* 0x0000000000007941 */ /* 0x000fea0003800000 */
.L_x_2662:
        /* <DEDUP_REMOVED lines=9> */
.L_x_2664:
        /* <DEDUP_REMOVED lines=18> */
.L_x_2665:
[----:B------:R-:W-:Y:S01]  /*12ed0*/  IMAD.MOV.U32 R12, RZ, RZ, 0x2 ;  /* 0x00000002ff0c7424 */ /* 0x000fe200078e00ff */
[----:B------:R-:W-:-:S05]  /*12ee0*/  SEL R7, R14, RZ, P1 ;  /* 0x000000ff0e077207 */ /* 0x000fca0000800000 */
[----:B------:R-:W-:-:S04]  /*12ef0*/  IMAD.IADD R3, R2, 0x1, R7 ;  /* 0x0000000102037824 */ /* 0x000fc800078e0207 */
[----:B------:R-:W-:-:S07]  /*12f00*/  IMAD.MOV.U32 R13, RZ, RZ, R3 ;  /* 0x000000ffff0d7224 */ /* 0x000fce00078e0003 */
[----:B------:R-:W-:Y:S05]  /*12f10*/  WARPSYNC.COLLECTIVE R15, `(.L_x_2666) ;  /* 0x000000000f087348 */ /* 0x000fea0003c00000 */
[----:B------:R0:W1:Y:S02]  /*12f20*/  SHFL.UP P6, R14, R13, R12, R11 ;  /* 0x0400000c0d0e7389 */ /* 0x00006400000c000b */
[----:B01----:R-:W-:Y:S01]  /*12f30*/  ENDCOLLECTIVE ;  /* 0x000000000000791b */ /* 0x003fe20003800000 */
.L_x_2666:
        /* <DEDUP_REMOVED lines=8> */
.L_x_2667:
        /* <DEDUP_REMOVED lines=8> */
.L_x_2668:
        /* <DEDUP_REMOVED lines=8> */
.L_x_2669:
        /* <DEDUP_REMOVED lines=9> */
.L_x_2670:
[----:B------:R-:W-:Y:S01]  /*13150*/  IMAD.MOV.U32 R16, RZ, RZ, R14 ;  /* 0x000000ffff107224 */ /* 0x000fe200078e000e */
[----:B------:R-:W-:Y:S06]  /*13160*/  BRA `(.L_x_2671) ;  /* 0xffffffd800ec7947 */ /* 0x000fec000383ffff */
.L_x_2610:
[----:B------:R-:W-:Y:S01]  /*13170*/  BSSY B0, `(.L_x_2672) ;  /* 0x0000008000007945 */ /* 0x000fe20003800000 */
[----:B-----5:R-:W-:Y:S02]  /*13180*/  IMAD.MOV.U32 R13, RZ, RZ, R2 ;  /* 0x000000ffff0d7224 */ /* 0x020fe400078e0002 */
[----:B------:R-:W-:Y:S02]  /*13190*/  IMAD.MOV.U32 R12, RZ, RZ, 0x1 ;  /* 0x00000001ff0c7424 */ /* 0x000fe400078e00ff */
[----:B------:R-:W-:Y:S02]  /*131a0*/  IMAD.MOV.U32 R11, RZ, RZ, RZ ;  /* 0x000000ffff0b7224 */ /* 0x000fe400078e00ff */
[----:B------:R-:W-:-:S07]  /*131b0*/  IMAD.MOV.U32 R15, RZ, RZ, -0x1 ;  /* 0xffffffffff0f7424 */ /* 0x000fce00078e00ff */
[----:B012-4-:R-:W-:Y:S05]  /*131c0*/  WARPSYNC.COLLECTIVE R15, `(.L_x_2673) ;  /* 0x000000000f087348 */ /* 0x017fea0003c00000 */
[----:B------:R3:W0:Y:S02]  /*131d0*/  SHFL.UP P6, R14, R13, R12, R11 ;  /* 0x0400000c0d0e7389 */ /* 0x00062400000c000b */
[----:B01234-:R-:W-:Y:S01]  /*131e0*/  ENDCOLLECTIVE ;  /* 0x000000000000791b */ /* 0x01ffe20003800000 */
.L_x_2673:
[----:B------:R-:W-:Y:S05]  /*131f0*/  BSYNC B0 ;  /* 0x0000000000007941 */ /* 0x000fea0003800000 */
.L_x_2672:
        /* <DEDUP_REMOVED lines=9> */
.L_x_2674:
[----:B------:R-:W-:Y:S01]  /*13290*/  IMAD.MOV.U32 R12, RZ, RZ, 0x4 ;  /* 0x00000004ff0c7424 */ /* 0x000fe200078e00ff */
[----:B------:R-:W-:-:S05]  /*132a0*/  SEL R14, R14, RZ, P2 ;  /* 0x000000ff0e0e7207 */ /* 0x000fca0001000000 */
[----:B------:R-:W-:-:S04]  /*132b0*/  IMAD.IADD R3, R3, 0x1, R14 ;  /* 0x0000000103037824 */ /* 0x000fc800078e020e */
[----:B------:R-:W-:-:S07]  /*132c0*/  IMAD.MOV.U32 R13, RZ, RZ, R3 ;  /* 0x000000ffff0d7224 */ /* 0x000fce00078e0003 */
[----:B------:R-:W-:Y:S05]  /*132d0*/  WARPSYNC.COLLECTIVE R15, `(.L_x_2675) ;  /* 0x000000000f087348 */ /* 0x000fea0003c00000 */
[----:B------:R0:W1:Y:S02]  /*132e0*/  SHFL.UP P6, R14, R13, R12, R11 ;  /* 0x0400000c0d0e7389 */ /* 0x00006400000c000b */
[----:B01----:R-:W-:Y:S01]  /*132f0*/  ENDCOLLECTIVE ;  /* 0x000000000000791b */ /* 0x003fe20003800000 */
.L_x_2675:
[----:B------:R-:W-:Y:S01]  /*13300*/  IMAD.MOV.U32 R12, RZ, RZ, 0x8 ;  /* 0x00000008ff0c7424 */ /* 0x000fe200078e00ff */
[----:B------:R-:W-:-:S05]  /*13310*/  SEL R14, R14, RZ, P3 ;  /* 0x000000ff0e0e7207 */ /* 0x000fca0001800000 */
[----:B------:R-:W-:-:S04]  /*13320*/  IMAD.IADD R3, R3, 0x1, R14 ;  /* 0x0000000103037824 */ /* 0x000fc800078e020e */
[----:B------:R-:W-:-:S07]  /*13330*/  IMAD.MOV.U32 R13, RZ, RZ, R3 ;  /* 0x000000ffff0d7224 */ /* 0x000fce00078e0003 */
[----:B------:R-:W-:Y:S05]  /*13340*/  WARPSYNC.COLLECTIVE R15, `(.L_x_2676) ;  /* 0x000000000f087348 */ /* 0x000fea0003c00000 */
[----:B------:R0:W1:Y:S02]  /*13350*/  SHFL.UP P6, R14, R13, R12, R11 ;  /* 0x0400000c0d0e7389 */ /* 0x00006400000c000b */
[----:B01----:R-:W-:Y:S01]  /*13360*/  ENDCOLLECTIVE ;  /* 0x000000000000791b */ /* 0x003fe20003800000 */
.L_x_2676:
[----:B------:R-:W-:Y:S01]  /*13370*/  IMAD.MOV.U32 R12, RZ, RZ, 0x10 ;  /* 0x00000010ff0c7424 */ /* 0x000fe200078e00ff */
[----:B------:R-:W-:-:S05]  /*13380*/  SEL R14, R14, RZ, P4 ;  /* 0x000000ff0e0e7207 */ /* 0x000fca0002000000 */
[----:B------:R-:W-:-:S04]  /*13390*/  IMAD.IADD R3, R3, 0x1, R14 ;  /* 0x0000000103037824 */ /* 0x000fc800078e020e */
[----:B------:R-:W-:-:S07]  /*133a0*/  IMAD.MOV.U32 R13, RZ, RZ, R3 ;  /* 0x000000ffff0d7224 */ /* 0x000fce00078e0003 */
[----:B------:R-:W-:Y:S05]  /*133b0*/  WARPSYNC.COLLECTIVE R15, `(.L_x_2677) ;  /* 0x000000000f087348 */ /* 0x000fea0003c00000 */
[----:B------:R0:W1:Y:S02]  /*133c0*/  SHFL.UP P6, R14, R13, R12, R11 ;  /* 0x0400000c0d0e7389 */ /* 0x00006400000c000b */
[----:B01----:R-:W-:Y:S01]  /*133d0*/  ENDCOLLECTIVE ;  /* 0x000000000000791b */ /* 0x003fe20003800000 */
.L_x_2677:
        /* <DEDUP_REMOVED lines=8> */
.L_x_2678:
[----:B------:R-:W-:Y:S01]  /*13460*/  IMAD.MOV.U32 R16, RZ, RZ, R14 ;  /* 0x000000ffff107224 */ /* 0x000fe200078e000e */
[----:B------:R-:W-:Y:S06]  /*13470*/  BRA `(.L_x_2679) ;  /* 0xffffffd800c47947 */ /* 0x000fec000383ffff */
.L_x_2612:
[----:B------:R-:W-:Y:S01]  /*13480*/  BSSY B0, `(.L_x_2680) ;  /* 0x0000006000007945 */ /* 0x000fe20003800000 */
[----:B------:R-:W-:Y:S01]  /*13490*/  PLOP3.LUT P6, PT, P6, PT, PT, 0x8, 0x0 ;  /* 0x000000000000781c */ /* 0x000fe200037ce170 */
[----:B------:R-:W-:-:S12]  /*134a0*/  IMAD.MOV.U32 R15, RZ, RZ, -0x1 ;  /* 0xffffffffff0f7424 */ /* 0x000fd800078e00ff */
[----:B012-45:R-:W-:Y:S05]  /*134b0*/  WARPSYNC.COLLECTIVE R15, `(.L_x_2681) ;  /* 0x000000000f087348 */ /* 0x037fea0003c00000 */
[----:B------:R-:W-:Y:S01]  /*134c0*/  VOTE.ANY R14, PT, P6 ;  /* 0x00000000000e7806 */ /* 0x000fe200030e0100 */
[----:B012-45:R-:W-:Y:S06]  /*134d0*/  ENDCOLLECTIVE ;  /* 0x000000000000791b */ /* 0x037fec0003800000 */
.L_x_2681:
[----:B------:R-:W-:Y:S05]  /*134e0*/  BSYNC B0 ;  /* 0x0000000000007941 */ /* 0x000fea0003800000 */
.L_x_2680:
        /* <DEDUP_REMOVED lines=9> */
.L_x_2682:
[----:B------:R-:W-:Y:S01]  /*13580*/  IMAD.MOV.U32 R17, RZ, RZ, R14 ;  /* 0x000000ffff117224 */ /* 0x000fe200078e000e */
[----:B------:R-:W-:Y:S06]  /*13590*/  BRA `(.L_x_2683) ;  /* 0xffffffd800b47947 */ /* 0x000fec000383ffff */
.L_x_2614:
[----:B------:R-:W-:Y:S01]  /*135a0*/  BSSY B0, `(.L_x_2684) ;  /* 0x0000007000007945 */ /* 0x000fe20003800000 */
[----:B------:R-:W-:Y:S02]  /*135b0*/  IMAD.MOV.U32 R13, RZ, RZ, R3 ;  /* 0x000000ffff0d7224 */ /* 0x000fe400078e0003 */
[----:B------:R-:W-:Y:S02]  /*135c0*/  IMAD.MOV.U32 R11, RZ, RZ, 0x1f ;  /* 0x0000001fff0b7424 */ /* 0x000fe400078e00ff */
[----:B------:R-:W-:-:S07]  /*135d0*/  IMAD.MOV.U32 R15, RZ, RZ, -0x1 ;  /* 0xffffffffff0f7424 */ /* 0x000fce00078e00ff */
[----:B012345:R-:W-:Y:S05]  /*135e0*/  WARPSYNC.COLLECTIVE R15, `(.L_x_2685) ;  /* 0x000000000f087348 */ /* 0x03ffea0003c00000 */
[----:B------:R0:W0:Y:S02]  /*135f0*/  SHFL.IDX P6, R14, R13, R12, R11 ;  /* 0x0000000c0d0e7389 */ /* 0x00002400000c000b */
[----:B012345:R-:W-:Y:S01]  /*13600*/  ENDCOLLECTIVE ;  /* 0x000000000000791b */ /* 0x03ffe20003800000 */
.L_x_2685:
[----:B------:R-:W-:Y:S05]  /*13610*/  BSYNC B0 ;  /* 0x0000000000007941 */ /* 0x000fea0003800000 */
.L_x_2684:
[----:B------:R-:W-:Y:S01]  /*13620*/  IMAD.MOV.U32 R3, RZ, RZ, R14 ;  /* 0x000000ffff037224 */ /* 0x000fe200078e000e */
[----:B------:R-:W-:Y:S06]  /*13630*/  BRA `(.L_x_2686) ;  /* 0xffffffd800a87947 */ /* 0x000fec000383ffff */
.L_x_2618:
[----:B0-----:R0:W3:Y:S02]  /*13640*/  SYNCS.PHASECHK.TRANS64.TRYWAIT P0, [R0+URZ+0x34820], R3 ;  /* 0x03482003000075a7 */ /* 0x0010e4000800017f */
[----:B---3--:R-:W-:Y:S05]  /*13650*/  @!P0 NANOSLEEP.SYNCS 0x989680 ;  /* 0x009896800000895d */ /* 0x008fea0003900000 */
[----:B------:R-:W3:Y:S02]  /*13660*/  @!P0 SYNCS.PHASECHK.TRANS64 P0, [R0+URZ+0x34820], R3 ;  /* 0x03482003000085a7 */ /* 0x000ee4000800007f */
[----:B---3--:R-:W-:Y:S05]  /*13670*/  @!P0 BRA `(.L_x_2618) ;  /* 0xfffffffc00f08947 */ /* 0x008fea000383ffff */
[----:B------:R-:W-:Y:S05]  /*13680*/  BRA `(.L_x_2687) ;  /* 0xffffffe0002c7947 */ /* 0x000fea000383ffff */
.L_x_2619:
        /* <DEDUP_REMOVED lines=8> */
[----:B012-45:R-:W-:Y:S05]  /*13710*/  WARPSYNC.COLLECTIVE R15, `(.L_x_2689) ;  /* 0x000000000f087348 */ /* 0x037fea0003c00000 */
[----:B------:R3:W0:Y:S02]  /*13720*/  SHFL.IDX P6, R14, R13, R12, R11 ;  /* 0x0000000c0d0e7389 */ /* 0x00062400000c000b */
[----:B012345:R-:W-:Y:S01]  /*13730*/  ENDCOLLECTIVE ;  /* 0x000000000000791b */ /* 0x03ffe20003800000 */
.L_x_2689:
[----:B------:R-:W-:Y:S05]  /*13740*/  BSYNC B0 ;  /* 0x0000000000007941 */ /* 0x000fea0003800000 */
.L_x_2688:
[----:B------:R-:W-:Y:S05]  /*13750*/  BRA `(.L_x_2690) ;  /* 0xffffffe000147947 */ /* 0x000fea000383ffff */
.L_x_2622:
[----:B------:R-:W-:Y:S01]  /*13760*/  BSSY B1, `(.L_x_2691) ;  /* 0x0000006000017945 */ /* 0x000fe20003800000 */
[----:B------:R-:W-:-:S07]  /*13770*/  IMAD.MOV.U32 R15, RZ, RZ, -0x1 ;  /* 0xffffffffff0f7424 */ /* 0x000fce00078e00ff */
[----:B-12345:R-:W-:Y:S05]  /*13780*/  WARPSYNC.COLLECTIVE R15, `(.L_x_2692) ;  /* 0x000000000f0c7348 */ /* 0x03efea0003c00000 */
[----:B------:R-:W-:Y:S02]  /*13790*/  ELECT P6, UR62, PT ;  /* 0x00000000003e782f */ /* 0x000fe400038c0000 */
[----:B------:R-:W-:Y:S01]  /*137a0*/  MOV R14, UR62 ;  /* 0x0000003e000e7c02 */ /* 0x000fe20008000f00 */
[----:B-12345:R-:W-:Y:S10]  /*137b0*/  ENDCOLLECTIVE ;  /* 0x000000000000791b */ /* 0x03eff40003800000 */
.L_x_2692:
[----:B------:R-:W-:Y:S05]  /*137c0*/  BSYNC B1 ;  /* 0x0000000000017941 */ /* 0x000fea0003800000 */
.L_x_2691:
[----:B------:R-:W-:Y:S05]  /*137d0*/  BRA `(.L_x_2693) ;  /* 0xffffffe0000c7947 */ /* 0x000fea000383ffff */
.L_x_2624:
[----:B0-----:R0:W2:Y:S02]  /*137e0*/  SYNCS.PHASECHK.TRANS64.TRYWAIT P0, [R6+URZ], R5 ;  /* 0x00000005060075a7 */ /* 0x0010a4000800017f */
[----:B--2---:R-:W-:Y:S05]  /*137f0*/  @!P0 NANOSLEEP.SYNCS 0x989680 ;  /* 0x009896800000895d */ /* 0x004fea0003900000 */
[----:B------:R-:W2:Y:S02]  /*13800*/  @!P0 SYNCS.PHASECHK.TRANS64 P0, [R6+URZ], R5 ;  /* 0x00000005060085a7 */ /* 0x000ea4000800007f */
[----:B--2---:R-:W-:Y:S05]  /*13810*/  @!P0 BRA `(.L_x_2624) ;  /* 0xfffffffc00f08947 */ /* 0x004fea000383ffff */
[----:B------:R-:W-:Y:S05]  /*13820*/  BRA `(.L_x_2694) ;  /* 0xffffffe000487947 */ /* 0x000fea000383ffff */
.L_x_2625:
[----:B--2---:R2:W3:Y:S02]  /*13830*/  SYNCS.PHASECHK.TRANS64.TRYWAIT P0, [R7+URZ], R2 ;  /* 0x00000002070075a7 */ /* 0x0044e4000800017f */
[----:B---3--:R-:W-:Y:S05]  /*13840*/  @!P0 NANOSLEEP.SYNCS 0x989680 ;  /* 0x009896800000895d */ /* 0x008fea0003900000 */
[----:B------:R-:W3:Y:S02]  /*13850*/  @!P0 SYNCS.PHASECHK.TRANS64 P0, [R7+URZ], R2 ;  /* 0x00000002070085a7 */ /* 0x000ee4000800007f */
[----:B---3--:R-:W-:Y:S05]  /*13860*/  @!P0 BRA `(.L_x_2625) ;  /* 0xfffffffc00f08947 */ /* 0x008fea000383ffff */
[----:B------:R-:W-:Y:S05]  /*13870*/  BRA `(.L_x_2695) ;  /* 0xffffffe0003c7947 */ /* 0x000fea000383ffff */
.L_x_2627:
[----:B---3--:R3:W4:Y:S02]  /*13880*/  SYNCS.PHASECHK.TRANS64.TRYWAIT P0, [R4+URZ], R5 ;  /* 0x00000005040075a7 */ /* 0x008724000800017f */
[----:B----4-:R-:W-:Y:S05]  /*13890*/  @!P0 NANOSLEEP.SYNCS 0x989680 ;  /* 0x009896800000895d */ /* 0x010fea0003900000 */
[----:B------:R-:W4:Y:S02]  /*138a0*/  @!P0 SYNCS.PHASECHK.TRANS64 P0, [R4+URZ], R5 ;  /* 0x00000005040085a7 */ /* 0x000f24000800007f */
[----:B----4-:R-:W-:Y:S05]  /*138b0*/  @!P0 BRA `(.L_x_2627) ;  /* 0xfffffffc00f08947 */ /* 0x010fea000383ffff */
[----:B------:R-:W-:Y:S05]  /*138c0*/  BRA `(.L_x_2696) ;  /* 0xffffffe000447947 */ /* 0x000fea000383ffff */
.L_x_2697:
        /* <DEDUP_REMOVED lines=11> */
.L_x_15114:


//--------------------- .text._ZN7cutlass13device_kernelIN5flash11enable_sm90INS1_16FlashAttnFwdSm90INS1_25CollectiveMainloopFwdSm90ILi2EN4cute5tupleIJNS5_1CILi1EEES8_S8_EEENS6_IJNS7_ILi128EEESA_NS7_ILi192EEEEEELi128ENS_6half_tEfNS_4arch4Sm90ELb1ELb0ELb0ELb1ELb0ELb1ELb0ELb1ELb1ELb1ELb0ELb0EEENS1_21CollectiveEpilogueFwdINS6_IJSA_SA_SA_EEES9_SD_SF_Li256ELb1ELb1ELb0ELb0EEENS1_36VarlenDynamicPersistentTileSchedulerILi128ELi128ELi256ELi128ELb0ELb1ELb1ELb1ELb1ELb1EEEEEEEEEvNT_6ParamsE --------------------------
	.section	.text._ZN7cutlass13device_kernelIN5flash11enable_sm90INS1_16FlashAttnFwdSm90INS1_25CollectiveMainloopFwdSm90ILi2EN4cute5tupleIJNS5_1CILi1EEES8_S8_EEENS6_IJNS7_ILi128EEESA_NS7_ILi192EEEEEELi128ENS_6half_tEfNS_4arch4Sm90ELb1ELb0ELb0ELb1ELb0ELb1ELb0ELb1ELb1ELb1ELb0ELb0EEENS1_21CollectiveEpilogueFwdINS6_IJSA_SA_SA_EEES9_SD_SF_Li256ELb1ELb1ELb0ELb0EEENS1_36VarlenDynamicPersistentTileSchedulerILi128ELi128ELi256ELi128ELb0ELb1ELb1ELb1ELb1ELb1EEEEEEEEEvNT_6ParamsE,"ax",@progbits
	.align	128
.text._ZN7cutlass13device_kernelIN5flash11enable_sm90INS1_16FlashAttnFwdSm90INS1_25CollectiveMainloopFwdSm90ILi2EN4cute5tupleIJNS5_1CILi1EEES8_S8_EEENS6_IJNS7_ILi128EEESA_NS7_ILi192EEEEEELi128ENS_6half_tEfNS_4arch4Sm90ELb1ELb0ELb0ELb1ELb0ELb1ELb0ELb1ELb1ELb1ELb0ELb0EEENS1_21CollectiveEpilogueFwdINS6_IJSA_SA_SA_EEES9_SD_SF_Li256ELb1ELb1ELb0ELb0EEENS1_36VarlenDynamicPersistentTileSchedulerILi128ELi128ELi256ELi128ELb0ELb1ELb1ELb1ELb1ELb1EEEEEEEEEvNT_6ParamsE:
        .type           _ZN7cutlass13device_kernelIN5flash11enable_sm90INS1_16FlashAttnFwdSm90INS1_25CollectiveMainloopFwdSm90ILi2EN4cute5tupleIJNS5_1CILi1EEES8_S8_EEENS6_IJNS7_ILi128EEESA_NS7_ILi192EEEEEELi128ENS_6half_tEfNS_4arch4Sm90ELb1ELb0ELb0ELb1ELb0ELb1ELb0ELb1ELb1ELb1ELb0ELb0EEENS1_21CollectiveEpilogueFwdINS6_IJSA_SA_SA_EEES9_SD_SF_Li256ELb1ELb1ELb0ELb0EEENS1_36VarlenDynamicPersistentTileSchedulerILi128ELi128ELi256ELi128ELb0ELb1ELb1ELb1ELb1ELb1EEEEEEEEEvNT_6ParamsE,@function
        .size           _ZN7cutlass13device_kernelIN5flash11enable_sm90INS1_16FlashAttnFwdSm90INS1_25CollectiveMainloopFwdSm90ILi2EN4cute5tupleIJNS5_1CILi1EEES8_S8_EEENS6_IJNS7_ILi128EEESA_NS7_ILi192EEEEEELi128ENS_6half_tEfNS_4arch4Sm90ELb1ELb0ELb0ELb1ELb0ELb1ELb0ELb1ELb1ELb1ELb0ELb0EEENS1_21CollectiveEpilogueFwdINS6_IJSA_SA_SA_EEES9_SD_SF_Li256ELb1ELb1ELb0ELb0EEENS1_36VarlenDynamicPersistentTileSchedulerILi128ELi128ELi256ELi128ELb0ELb1ELb1ELb1ELb1ELb1EEEEEEEEEvNT_6ParamsE,(.L_x_15115 - _ZN7cutlass13device_kernelIN5flash11enable_sm90INS1_16FlashAttnFwdSm90INS1_25CollectiveMainloopFwdSm90ILi2EN4cute5tupleIJNS5_1CILi1EEES8_S8_EEENS6_IJNS7_ILi128EEESA_NS7_ILi192EEEEEELi128ENS_6half_tEfNS_4arch4Sm90ELb1ELb0ELb0ELb1ELb0ELb1ELb0ELb1ELb1ELb1ELb0ELb0EEENS1_21CollectiveEpilogueFwdINS6_IJSA_SA_SA_EEES9_SD_SF_Li256ELb1ELb1ELb0ELb0EEENS1_36VarlenDynamicPersistentTileSchedulerILi128ELi128ELi256ELi128ELb0ELb1ELb1ELb1ELb1ELb1EEEEEEEEEvNT_6ParamsE)
        .other          _ZN7cutlass13device_kernelIN5flash11enable_sm90INS1_16FlashAttnFwdSm90INS1_25CollectiveMainloopFwdSm90ILi2EN4cute5tupleIJNS5_1CILi1EEES8_S8_EEENS6_IJNS7_ILi128EEESA_NS7_ILi192EEEEEELi128ENS_6half_tEfNS_4arch4Sm90ELb1ELb0ELb0ELb1ELb0ELb1ELb0ELb1ELb1ELb1ELb0ELb0EEENS1_21CollectiveEpilogueFwdINS6_IJSA_SA_SA_EEES9_SD_SF_Li256ELb1ELb1ELb0ELb0EEENS1_36VarlenDynamicPersistentTileSchedulerILi128ELi128ELi256ELi128ELb0ELb1ELb1ELb1ELb1ELb1EEEEEEEEEvNT_6ParamsE,@"STO_CUDA_ENTRY STV_DEFAULT"
_ZN7cutlass13device_kernelIN5flash11enable_sm90INS1_16FlashAttnFwdSm90INS1_25CollectiveMainloopFwdSm90ILi2EN4cute5tupleIJNS5_1CILi1EEES8_S8_EEENS6_IJNS7_ILi128EEESA_NS7_ILi192EEEEEELi128ENS_6half_tEfNS_4arch4Sm90ELb1ELb0ELb0ELb1ELb0ELb1ELb0ELb1ELb1ELb1ELb0ELb0EEENS1_21CollectiveEpilogueFwdINS6_IJSA_SA_SA_EEES9_SD_SF_Li256ELb1ELb1ELb0ELb0EEENS1_36VarlenDynamicPersistentTileSchedulerILi128ELi128ELi256ELi128ELb0ELb1ELb1ELb1ELb1ELb1EEEEEEEEEvNT_6ParamsE:
        /* <DEDUP_REMOVED lines=24> */
.L_x_2699:
[----:B------:R-:W-:Y:S05]  /*0180*/  BSYNC B0 ;  /* 0x0000000000007941 */ /* 0x000fea0003800000 */
.L_x_2698:
        /* <DEDUP_REMOVED lines=41> */
.L_x_2700:
        /* <DEDUP_REMOVED lines=22> */
.L_x_2701:
        /* <DEDUP_REMOVED lines=18> */
.L_x_2702:
        /* <DEDUP_REMOVED lines=22> */
.L_x_2703:
        /* <DEDUP_REMOVED lines=22> */
.L_x_2704:
[----:B0-----:R-:W-:Y:S01]  /*0960*/  UMOV UR4, 0x1 ;  /* 0x0000000100047882 */ /* 0x001fe20000000000 */
[----:B------:R-:W-:Y:S01]  /*0970*/  PLOP3.LUT P0, PT, PT, PT, UP0, 0x80, 0x0 ;  /* 0x000000000000781c */ /* 0x000fe20003f0f008 */
[----:B------:R-:W-:Y:S01]  /*0980*/  USEL UR4, UR4, 0x2, !UP0 ;  /* 0x0000000204047887 */ /* 0x000fe2000c000000 */
[----:B------:R-:W-:Y:S01]  /*0990*/  NOP ;  /* 0x0000000000007918 */ /* 0x000fe20000000000 */
[----:B------:R-:W-:Y:S01]  /*09a0*/  ULDC.64 UR60, c[0x0][0x208] ;  /* 0x00008200003c7ab9 */ /* 0x000fe20000000a00 */
[----:B------:R-:W-:Y:S03]  /*09b0*/  BSSY B9, `(.L_x_2705) ;  /* 0x0002369000097945 */ /* 0x000fe60003800000 */
[----:B------:R-:W-:-:S05]  /*09c0*/  IMAD.U32 R2, RZ, RZ, UR4 ;  /* 0x00000004ff027e24 */ /* 0x000fca000f8e00ff */
[----:B------:R0:W-:Y:S01]  /*09d0*/  STL [R1+0x58], R2 ;  /* 0x0000580201007387 */ /* 0x0001e20000100800 */
[----:B-12-4-:R-:W-:Y:S06]  /*09e0*/  BAR.SYNC.DEFER_BLOCKING 0x0 ;  /* 0x0000000000007b1d */ /* 0x016fec0000010000 */
[----:B------:R-:W-:Y:S05]  /*09f0*/  @!P0 BRA `(.L_x_2706) ;  /* 0x000001b800008947 */ /* 0x000fea0003800000 */
.L_x_2707:
        /* <DEDUP_REMOVED lines=8> */
[----:B-1----:R-:W-:-:S06]  /*0a80*/  ULEA UR4, UR5, UR4, 0x18 ;  /* 0x0000000405047291 */ /* 0x002fcc000f8ec03f */
[----:B------:R-:W-:Y:S01]  /*0a90*/  IMAD.U32 R16, RZ, RZ, UR4 ;  /* 0x00000004ff107e24 */ /* 0x000fe2000f8e00ff */
[----:B------:R-:W-:-:S04]  /*0aa0*/  ULDC UR4, c[0x0][0xc3c] ;  /* 0x00030f0000047ab9 */ /* 0x000fc80000000800 */
[----:B------:R-:W1:Y:S01]  /*0ab0*/  LDS.128 R24, [R16+0x348d0] ;  /* 0x0348d00010187984 */ /* 0x000e620000000c00 */
[----:B------:R-:W-:Y:S06]  /*0ac0*/  BAR.ARV 0x4, 0x180 ;  /* 0x0106000000007b1d */ /* 0x000fec0000002000 */
[----:B-1----:R-:W-:-:S13]  /*0ad0*/  ISETP.GE.AND P0, PT, R27, UR4, PT ;  /* 0x000000041b007c0c */ /* 0x002fda000bf06270 */
[----:B------:R-:W-:Y:S05]  /*0ae0*/  @P0 BRA `(.L_x_2708) ;  /* 0x0000023400540947 */ /* 0x000fea0003800000 */
[----:B------:R-:W2:Y:S01]  /*0af0*/  LDL R0, [R1+0x58] ;  /* 0x0000580001007983 */ /* 0x000ea20000100800 */
[----:B------:R-:W-:Y:S01]  /*0b00*/  VIADD R237, R4, 0xffffff80 ;  /* 0xffffff8004ed7836 */ /* 0x000fe20000000000 */
[----:B------:R-:W-:Y:S01]  /*0b10*/  R2UR UR4, R16 ;  /* 0x00000000100472ca */ /* 0x000fe200000e0000 */
[----:B------:R-:W-:Y:S01]  /*0b20*/  IMAD.MOV.U32 R212, RZ, RZ, RZ ;  /* 0x000000ffffd47224 */ /* 0x000fe200078e00ff */
[----:B------:R-:W-:Y:S01]  /*0b30*/  CS2R R188, SRZ ;  /* 0x0000000000bc7805 */ /* 0x000fe2000001ff00 */
[----:B------:R-:W-:Y:S01]  /*0b40*/  IMAD.MOV.U32 R17, RZ, RZ, RZ ;  /* 0x000000ffff117224 */ /* 0x000fe200078e00ff */
[----:B------:R-:W-:-:S09]  /*0b50*/  MOV R185, RZ ;  /* 0x000000ff00b97202 */ /* 0x000fd20000000f00 */
[----:B------:R-:W-:Y:S01]  /*0b60*/  UIADD3 UR4, UR4, 0x10400, URZ ;  /* 0x0001040004047890 */ /* 0x000fe2000fffe03f */
[----:B--2---:R-:W-:Y:S02]  /*0b70*/  R2UR UR5, R0 ;  /* 0x00000000000572ca */ /* 0x004fe400000e0000 */
[----:B------:R-:W-:-:S04]  /*0b80*/  SHF.R.S32.HI R0, RZ, 0x1f, R237 ;  /* 0x0000001fff007819 */ /* 0x000fc800000114ed */
[CC--:B------:R-:W-:Y:S02]  /*0b90*/  LEA.HI R3, R0.reuse, R237.reuse, RZ, 0x7 ;  /* 0x000000ed00037211 */ /* 0x0c0fe400078f38ff */
[----:B0-----:R-:W-:Y:S02]  /*0ba0*/  LEA.HI R2, R0, R237, RZ, 0x4 ;  /* 0x000000ed00027211 */ /* 0x001fe400078f20ff */
[----:B------:R-:W-:Y:S02]  /*0bb0*/  LOP3.LUT R4, R3, 0xffffff80, RZ, 0xc0, !PT ;  /* 0xffffff8003047812 */ /* 0x000fe400078ec0ff */
[----:B------:R-:W-:Y:S01]  /*0bc0*/  SHF.R.S32.HI R5, RZ, 0x4, R2 ;  /* 0x00000004ff057819 */ /* 0x000fe20000011402 */
[----:B------:R-:W-:Y:S01]  /*0bd0*/  ULOP3.LUT UR5, UR5, 0x1, URZ, 0xfc, !UPT ;  /* 0x0000000105057892 */ /* 0x000fe2000f8efc3f */
[----:B------:R-:W-:Y:S02]  /*0be0*/  IADD3 R225, R237, -R4, RZ ;  /* 0x80000004ede17210 */ /* 0x000fe40007ffe0ff */
[----:B------:R-:W-:-:S02]  /*0bf0*/  LOP3.LUT R4, R2, 0x3fffff0, RZ, 0xc0, !PT ;  /* 0x03fffff002047812 */ /* 0x000fc400078ec0ff */
[----:B------:R-:W-:Y:S02]  /*0c00*/  LEA.HI R2, R2, R5, RZ, 0x1 ;  /* 0x0000000502027211 */ /* 0x000fe400078f08ff */
[----:B------:R-:W-:Y:S01]  /*0c10*/  LEA.HI R197, R0, R237, RZ, 0x5 ;  /* 0x000000ed00c57211 */ /* 0x000fe200078f28ff */
[----:B------:R-:W-:Y:S01]  /*0c20*/  IMAD.IADD R4, R237, 0x1, -R4 ;  /* 0x00000001ed047824 */ /* 0x000fe200078e0a04 */
[----:B------:R-:W-:Y:S02]  /*0c30*/  LOP3.LUT R2, R2, 0x1ffffffe, RZ, 0xc0, !PT ;  /* 0x1ffffffe02027812 */ /* 0x000fe400078ec0ff */
[----:B------:R-:W-:Y:S02]  /*0c40*/  SHF.R.S32.HI R197, RZ, 0x5, R197 ;  /* 0x00000005ffc57819 */ /* 0x000fe400000114c5 */
[----:B------:R-:W-:Y:S01]  /*0c50*/  SHF.R.S32.HI R6, RZ, 0x1f, R225 ;  /* 0x0000001fff067819 */ /* 0x000fe200000114e1 */
[----:B------:R-:W-:Y:S01]  /*0c60*/  IMAD.IADD R2, R5, 0x1, -R2 ;  /* 0x0000000105027824 */ /* 0x000fe200078e0a02 */
[----:B------:R-:W-:Y:S01]  /*0c70*/  SHF.R.S32.HI R232, RZ, 0x7, R3 ;  /* 0x00000007ffe87819 */ /* 0x000fe20000011403 */
[----:B------:R-:W-:Y:S01]  /*0c80*/  IMAD R5, R197, 0x10, R4 ;  /* 0x00000010c5057824 */ /* 0x000fe200078e0204 */
[----:B------:R-:W-:-:S02]  /*0c90*/  LEA.HI R7, R6, R225, RZ, 0x2 ;  /* 0x000000e106077211 */ /* 0x000fc400078f10ff */
[----:B------:R-:W-:Y:S01]  /*0ca0*/  LEA.HI R6, R6, R225, RZ, 0x5 ;  /* 0x000000e106067211 */ /* 0x000fe200078f28ff */
[----:B------:R-:W-:Y:S01]  /*0cb0*/  IMAD R234, R5, 0x8, R2 ;  /* 0x0000000805ea7824 */ /* 0x000fe200078e0202 */
[----:B------:R-:W-:Y:S02]  /*0cc0*/  LEA.HI R2, R0, R237, RZ, 0x2 ;  /* 0x000000ed00027211 */ /* 0x000fe400078f10ff */
[--C-:B------:R-:W-:Y:S02]  /*0cd0*/  SHF.R.S32.HI R8, RZ, 0x2, R7.reuse ;  /* 0x00000002ff087819 */ /* 0x100fe40000011407 */
[----:B------:R-:W-:Y:S02]  /*0ce0*/  SHF.R.S32.HI R9, RZ, 0x1f, R7 ;  /* 0x0000001fff097819 */ /* 0x000fe40000011407 */
[----:B------:R-:W-:Y:S02]  /*0cf0*/  LOP3.LUT R214, R2, 0xfffffffc, RZ, 0xc0, !PT ;  /* 0xfffffffc02d67812 */ /* 0x000fe400078ec0ff */
[----:B------:R-:W-:-:S02]  /*0d00*/  LEA.HI R9, R9, R8, RZ, 0x3 ;  /* 0x0000000809097211 */ /* 0x000fc400078f18ff */
[----:B------:R-:W-:Y:S01]  /*0d10*/  SHF.R.S32.HI R184, RZ, 0x2, R2 ;  /* 0x00000002ffb87819 */ /* 0x000fe20000011402 */
[----:B------:R-:W-:Y:S01]  /*0d20*/  IMAD.IADD R214, R237, 0x1, -R214 ;  /* 0x00000001edd67824 */ /* 0x000fe200078e0ad6 */
[----:B------:R-:W-:Y:S02]  /*0d30*/  LOP3.LUT R9, R9, 0xfffffff8, RZ, 0xc0, !PT ;  /* 0xfffffff809097812 */ /* 0x000fe400078ec0ff */
[----:B------:R-:W-:Y:S01]  /*0d40*/  LEA.HI R3, R3, R232, RZ, 0x1 ;  /* 0x000000e803037211 */ /* 0x000fe200078f08ff */
[----:B------:R-:W-:Y:S01]  /*0d50*/  IMAD.SHL.U32 R22, R214, 0x4, RZ ;  /* 0x00000004d6167824 */ /* 0x000fe200078e00ff */
[----:B------:R-:W-:Y:S01]  /*0d60*/  SHF.R.S32.HI R5, RZ, 0x1f, R2 ;  /* 0x0000001fff057819 */ /* 0x000fe20000011402 */
[----:B------:R-:W-:Y:S01]  /*0d70*/  VIADD R213, R184, 0x40 ;  /* 0x00000040b8d57836 */ /* 0x000fe20000000000 */
[----:B------:R-:W-:Y:S01]  /*0d80*/  IADD3 R9, R8, -R9, RZ ;  /* 0x8000000908097210 */ /* 0x000fe20007ffe0ff */
[C---:B------:R-:W-:Y:S01]  /*0d90*/  VIADD R191, R22.reuse, 0x20 ;  /* 0x0000002016bf7836 */ /* 0x040fe20000000000 */
[----:B------:R-:W-:Y:S01]  /*0da0*/  SHF.R.S32.HI R6, RZ, 0x5, R6 ;  /* 0x00000005ff067819 */ /* 0x000fe20000011406 */
[----:B------:R-:W-:Y:S01]  /*0db0*/  IMAD.SHL.U32 R195, R213, 0x40, RZ ;  /* 0x00000040d5c37824 */ /* 0x000fe200078e00ff */
[----:B------:R-:W-:Y:S01]  /*0dc0*/  LOP3.LUT R3, R3, 0x3fffffe, RZ, 0xc0, !PT ;  /* 0x03fffffe03037812 */ /* 0x000fe200078ec0ff */
[----:B------:R-:W-:Y:S01]  /*0dd0*/  IMAD.IADD R186, R22, 0x1, R191 ;  /* 0x0000000116ba7824 */ /* 0x000fe200078e02bf */
[----:B------:R-:W-:Y:S01]  /*0de0*/  LEA.HI R5, R5, R184, RZ, 0x3 ;  /* 0x000000b805057211 */ /* 0x000fe200078f18ff */
[----:B------:R-:W-:Y:S01]  /*0df0*/  IMAD R6, R6, 0x10, R9 ;  /* 0x0000001006067824 */ /* 0x000fe200078e0209 */
[----:B------:R-:W-:Y:S01]  /*0e00*/  SHF.R.S32.HI R2, RZ, 0x1f, R213 ;  /* 0x0000001fff027819 */ /* 0x000fe200000114d5 */
[----:B------:R-:W-:Y:S01]  /*0e10*/  IMAD.IADD R3, R232, 0x1, -R3 ;  /* 0x00000001e8037824 */ /* 0x000fe200078e0a03 */
[----:B------:R-:W-:Y:S01]  /*0e20*/  LOP3.LUT R5, R5, 0xfffffff8, RZ, 0xc0, !PT ;  /* 0xfffffff805057812 */ /* 0x000fe200078ec0ff */
[----:B------:R-:W-:Y:S01]  /*0e30*/  IMAD.SHL.U32 R18, R214, 0x8, RZ ;  /* 0x00000008d6127824 */ /* 0x000fe200078e00ff */
[----:B------:R-:W-:Y:S01]  /*0e40*/  LEA.HI R2, R2, R213, RZ, 0x3 ;  /* 0x000000d502027211 */ /* 0x000fe200078f18ff */
[----:B------:R-:W-:Y:S01]  /*0e50*/  VIADD R193, R22, 0x10 ;  /* 0x0000001016c17836 */ /* 0x000fe20000000000 */
[----:B------:R-:W-:Y:S01]  /*0e60*/  LEA R233, R3, R6, 0x6 ;  /* 0x0000000603e97211 */ /* 0x000fe200078e30ff */
[----:B------:R-:W-:Y:S01]  /*0e70*/  IMAD.IADD R224, R184, 0x1, -R5 ;  /* 0x00000001b8e07824 */ /* 0x000fe200078e0a05 */
[----:B------:R-:W-:Y:S01]  /*0e80*/  IADD3 R190, R22, 0x40, RZ ;  /* 0x0000004016be7810 */ /* 0x000fe20007ffe0ff */
[----:B------:R-:W-:Y:S01]  /*0e90*/  IMAD.SHL.U32 R2, R2, 0x40, RZ ;  /* 0x0000004002027824 */ /* 0x000fe200078e00ff */
[----:B------:R-:W-:Y:S01]  /*0ea0*/  SHF.R.S32.HI R3, RZ, 0x1f, R186 ;  /* 0x0000001fff037819 */ /* 0x000fe200000114ba */
[----:B------:R-:W-:Y:S01]  /*0eb0*/  IMAD.SHL.U32 R196, R224, 0x40, RZ ;  /* 0x00000040e0c47824 */ /* 0x000fe200078e00ff */
[----:B------:R-:W-:Y:S01]  /*0ec0*/  LOP3.LUT R195, R195, 0x1c0, RZ, 0xc0, !PT ;  /* 0x000001c0c3c37812 */ /* 0x000fe200078ec0ff */
[C---:B------:R-:W-:Y:S01]  /*0ed0*/  IMAD.IADD R187, R22.reuse, 0x1, R190 ;  /* 0x0000000116bb7824 */ /* 0x040fe200078e02be */
[CC--:B------:R-:W-:Y:S01]  /*0ee0*/  LEA.HI R217, R3.reuse, R186.reuse, RZ, 0x3 ;  /* 0x000000ba03d97211 */ /* 0x0c0fe200078f18ff */
[C---:B------:R-:W-:Y:S01]  /*0ef0*/  VIADD R192, R22.reuse, 0x30 ;  /* 0x0000003016c07836 */ /* 0x040fe20000000000 */
[----:B------:R-:W-:Y:S01]  /*0f00*/  LEA.HI R3, R3, R186, RZ, 0x6 ;  /* 0x000000ba03037211 */ /* 0x000fe200078f30ff */
[----:B------:R-:W-:Y:S01]  /*0f10*/  VIADD R194, R22, 0x50 ;  /* 0x0000005016c27836 */ /* 0x000fe20000000000 */
[----:B------:R-:W-:-:S02]  /*0f20*/  LOP3.LUT R199, R2, 0xfffffe00, RZ, 0xc0, !PT ;  /* 0xfffffe0002c77812 */ /* 0x000fc400078ec0ff */
[----:B------:R-:W-:Y:S02]  /*0f30*/  LOP3.LUT R196, R196, 0x1c0, RZ, 0xc0, !PT ;  /* 0x000001c0c4c47812 */ /* 0x000fe400078ec0ff */
[----:B------:R-:W-:Y:S02]  /*0f40*/  SHF.L.U32 R2, R3, 0x7, RZ ;  /* 0x0000000703027819 */ /* 0x000fe400000006ff */
[----:B------:R-:W-:Y:S02]  /*0f50*/  SHF.R.U32.HI R231, RZ, 0x3, R195 ;  /* 0x00000003ffe77819 */ /* 0x000fe400000116c3 */
[----:B------:R-:W-:Y:S02]  /*0f60*/  SHF.R.S32.HI R4, RZ, 0x1f, R187 ;  /* 0x0000001fff047819 */ /* 0x000fe400000114bb */
[----:B------:R-:W-:Y:S02]  /*0f70*/  LOP3.LUT R10, R195, 0x38, R217, 0xf8, !PT ;  /* 0x00000038c30a7812 */ /* 0x000fe400078ef8d9 */
[----:B------:R-:W-:-:S02]  /*0f80*/  SHF.R.U32.HI R198, RZ, 0x3, R196 ;  /* 0x00000003ffc67819 */ /* 0x000fc400000116c4 */
[----:B------:R-:W-:Y:S02]  /*0f90*/  LOP3.LUT R3, R196, 0x38, R217, 0xf8, !PT ;  /* 0x00000038c4037812 */ /* 0x000fe400078ef8d9 */
[----:B------:R-:W-:Y:S02]  /*0fa0*/  LOP3.LUT R2, R2, 0xffffe000, RZ, 0xc0, !PT ;  /* 0xffffe00002027812 */ /* 0x000fe400078ec0ff */
[----:B------:R-:W-:Y:S02]  /*0fb0*/  LEA.HI R5, R4, R187, RZ, 0x6 ;  /* 0x000000bb04057211 */ /* 0x000fe400078f30ff */
[----:B------:R-:W-:Y:S02]  /*0fc0*/  LOP3.LUT R9, R10, R231, RZ, 0x3c, !PT ;  /* 0x000000e70a097212 */ /* 0x000fe400078e3cff */
[----:B------:R-:W-:Y:S01]  /*0fd0*/  LEA.HI R0, R0, R237, RZ, 0x3 ;  /* 0x000000ed00007211 */ /* 0x000fe200078f18ff */
[----:B------:R-:W-:Y:S01]  /*0fe0*/  IMAD.SHL.U32 R8, R5, 0x80, RZ ;  /* 0x0000008005087824 */ /* 0x000fe200078e00ff */
[----:B------:R-:W-:Y:S01]  /*0ff0*/  LOP3.LUT R6, R3, R198, RZ, 0x3c, !PT ;  /* 0x000000c603067212 */ /* 0x000fe200078e3cff */
[----:B------:R-:W-:Y:S01]  /*1000*/  IMAD R3, R197, 0x200, R2 ;  /* 0x00000200c5037824 */ /* 0x000fe200078e0202 */
[----:B------:R-:W-:-:S02]  /*1010*/  IADD3 R9, R9, R2, R199 ;  /* 0x0000000209097210 */ /* 0x000fc40007ffe0c7 */
[----:B------:R-:W-:Y:S01]  /*1020*/  LOP3.LUT R2, R0, 0xfffffff8, RZ, 0xc0, !PT ;  /* 0xfffffff800027812 */ /* 0x000fe200078ec0ff */
[----:B------:R-:W-:Y:S01]  /*1030*/  IMAD.IADD R6, R3, 0x1, R6 ;  /* 0x0000000103067824 */ /* 0x000fe200078e0206 */
[----:B------:R-:W-:Y:S01]  /*1040*/  LEA.HI R4, R4, R187, RZ, 0x3 ;  /* 0x000000bb04047211 */ /* 0x000fe200078f18ff */
[----:B------:R-:W-:Y:S01]  /*1050*/  IMAD.U32 R3, RZ, RZ, UR5 ;  /* 0x00000005ff037e24 */ /* 0x000fe2000f8e00ff */
[----:B------:R-:W-:Y:S01]  /*1060*/  LOP3.LUT R8, R8, 0xffffe000, RZ, 0xc0, !PT ;  /* 0xffffe00008087812 */ /* 0x000fe200078ec0ff */
[----:B------:R-:W-:Y:S01]  /*1070*/  IMAD.IADD R207, R237, 0x1, -R2 ;  /* 0x00000001edcf7824 */ /* 0x000fe200078e0a02 */
[--C-:B------:R-:W-:Y:S02]  /*1080*/  LOP3.LUT R5, R196, 0x38, R4.reuse, 0xf8, !PT ;  /* 0x00000038c4057812 */ /* 0x100fe400078ef804 */
[----:B------:R-:W-:Y:S01]  /*1090*/  LEA.HI R2, R214, R214, RZ, 0x1 ;  /* 0x000000d6d6027211 */ /* 0x000fe200078f08ff */
[----:B------:R0:W-:Y:S01]  /*10a0*/  STL [R1+0xc], R3 ;  /* 0x00000c0301007387 */ /* 0x0001e20000100800 */
[----:B------:R-:W-:Y:S01]  /*10b0*/  LOP3.LUT R12, R195, 0x38, R4, 0xf8, !PT ;  /* 0x00000038c30c7812 */ /* 0x000fe200078ef804 */
[----:B------:R-:W-:Y:S01]  /*10c0*/  IMAD.SHL.U32 R203, R207, 0x8, RZ ;  /* 0x00000008cfcb7824 */ /* 0x000fe200078e00ff */
[----:B------:R-:W-:Y:S01]  /*10d0*/  SHF.R.S32.HI R215, RZ, 0x3, R0 ;  /* 0x00000003ffd77819 */ /* 0x000fe20000011400 */
[----:B------:R-:W-:Y:S01]  /*10e0*/  IMAD.U32 R0, RZ, RZ, UR4 ;  /* 0x00000004ff007e24 */ /* 0x000fe2000f8e00ff */
[----:B------:R-:W-:Y:S01]  /*10f0*/  LOP3.LUT R10, R5, R198, RZ, 0x3c, !PT ;  /* 0x000000c6050a7212 */ /* 0x000fe200078e3cff */
[----:B------:R-:W-:Y:S01]  /*1100*/  IMAD R5, R197, 0x200, R8 ;  /* 0x00000200c5057824 */ /* 0x000fe200078e0208 */
[----:B------:R-:W-:-:S02]  /*1110*/  LOP3.LUT R12, R12, R231, RZ, 0x3c, !PT ;  /* 0x000000e70c0c7212 */ /* 0x000fc400078e3cff */
[----:B------:R1:W-:Y:S01]  /*1120*/  STL [R1+0x40], R0 ;  /* 0x0000400001007387 */ /* 0x0003e20000100800 */
[----:B0-----:R-:W-:Y:S02]  /*1130*/  LOP3.LUT R3, R2, 0x1ffffffe, RZ, 0xc0, !PT ;  /* 0x1ffffffe02037812 */ /* 0x001fe400078ec0ff */
[----:B------:R-:W-:Y:S02]  /*1140*/  LOP3.LUT R2, R195, 0x38, R18, 0xf8, !PT ;  /* 0x00000038c3027812 */ /* 0x000fe400078ef812 */
[----:B------:R-:W-:Y:S02]  /*1150*/  LOP3.LUT R204, R7, 0x7ffffffc, RZ, 0xc0, !PT ;  /* 0x7ffffffc07cc7812 */ /* 0x000fe400078ec0ff */
[----:B------:R-:W-:Y:S02]  /*1160*/  IADD3 R12, R12, R8, R199 ;  /* 0x000000080c0c7210 */ /* 0x000fe40007ffe0c7 */
[----:B------:R-:W-:Y:S01]  /*1170*/  IADD3 R5, R5, R10, RZ ;  /* 0x0000000a05057210 */ /* 0x000fe20007ffe0ff */
[----:B-1----:R-:W-:Y:S01]  /*1180*/  IMAD.IADD R0, R214, 0x1, -R3 ;  /* 0x00000001d6007824 */ /* 0x002fe200078e0a03 */
[----:B------:R-:W-:Y:S01]  /*1190*/  IADD3 R206, R203, 0x40, RZ ;  /* 0x00000040cbce7810 */ /* 0x000fe20007ffe0ff */
[----:B------:R-:W-:Y:S01]  /*11a0*/  IMAD.IADD R204, R225, 0x1, -R204 ;  /* 0x00000001e1cc7824 */ /* 0x000fe200078e0acc */
[----:B------:R-:W-:Y:S01]  /*11b0*/  LOP3.LUT R2, R199, R2, R231, 0xf6, !PT ;  /* 0x00000002c7027212 */ /* 0x000fe200078ef6e7 */
[----:B------:R-:W-:Y:S01]  /*11c0*/  IMAD R205, R0, 0x8, R233 ;  /* 0x0000000800cd7824 */ /* 0x000fe200078e02e9 */
[----:B------:R-:W-:-:S02]  /*11d0*/  SHF.R.S32.HI R236, RZ, 0x1f, R203 ;  /* 0x0000001fffec7819 */ /* 0x000fc400000114cb */
[----:B------:R-:W-:Y:S02]  /*11e0*/  SHF.R.S32.HI R223, RZ, 0x1f, R193 ;  /* 0x0000001fffdf7819 */ /* 0x000fe400000114c1 */
[----:B------:R-:W-:Y:S02]  /*11f0*/  SHF.R.S32.HI R235, RZ, 0x1f, R206 ;  /* 0x0000001fffeb7819 */ /* 0x000fe400000114ce */
[----:B------:R-:W-:Y:S02]  /*1200*/  SHF.R.S32.HI R222, RZ, 0x1f, R191 ;  /* 0x0000001fffde7819 */ /* 0x000fe400000114bf */
[----:B------:R-:W-:Y:S02]  /*1210*/  SHF.R.S32.HI R221, RZ, 0x1f, R192 ;  /* 0x0000001fffdd7819 */ /* 0x000fe400000114c0 */
[----:B------:R-:W-:Y:S02]  /*1220*/  SHF.R.S32.HI R220, RZ, 0x1f, R190 ;  /* 0x0000001fffdc7819 */ /* 0x000fe400000114be */
[----:B------:R-:W-:-:S02]  /*1230*/  SHF.R.S32.HI R219, RZ, 0x1f, R194 ;  /* 0x0000001fffdb7819 */ /* 0x000fc400000114c2 */
[----:B------:R-:W-:Y:S02]  /*1240*/  SHF.L.U32 R234, R234, 0x3, RZ ;  /* 0x00000003eaea7819 */ /* 0x000fe400000006ff */
[----:B------:R-:W-:Y:S02]  /*1250*/  SHF.R.S32.HI R217, RZ, 0x3, R217 ;  /* 0x00000003ffd97819 */ /* 0x000fe400000114d9 */
[----:B------:R-:W-:Y:S02]  /*1260*/  SHF.R.S32.HI R218, RZ, 0x3, R4 ;  /* 0x00000003ffda7819 */ /* 0x000fe40000011404 */
[----:B------:R-:W-:Y:S02]  /*1270*/  LEA R229, R2, UR4, 0x1 ;  /* 0x0000000402e57c11 */ /* 0x000fe4000f8e08ff */
[----:B------:R-:W-:Y:S02]  /*1280*/  LEA R227, R9, UR4, 0x1 ;  /* 0x0000000409e37c11 */ /* 0x000fe4000f8e08ff */
[----:B------:R-:W-:-:S02]  /*1290*/  LEA R226, R12, UR4, 0x1 ;  /* 0x000000040ce27c11 */ /* 0x000fc4000f8e08ff */
[----:B------:R-:W-:Y:S02]  /*12a0*/  LEA R230, R6, UR4, 0x1 ;  /* 0x0000000406e67c11 */ /* 0x000fe4000f8e08ff */
[----:B------:R-:W-:-:S07]  /*12b0*/  LEA R228, R5, UR4, 0x1 ;  /* 0x0000000405e47c11 */ /* 0x000fce000f8e08ff */
.L_x_2932:
[----:B0-2-4-:R-:W0:Y:S01]  /*12c0*/  LDC.64 R2, c[0x0][0xc88] ;  /* 0x00032200ff027b82 */ /* 0x015e220000000a00 */
[----:B------:R-:W-:Y:S01]  /*12d0*/  ULDC.64 UR4, c[0x0][0xa28] ;  /* 0x00028a0000047ab9 */ /* 0x000fe20000000a00 */
[----:B------:R-:W-:Y:S01]  /*12e0*/  ULDC.64 UR8, c[0x0][0xa18] ;  /* 0x0002860000087ab9 */ /* 0x000fe20000000a00 */
[----:B------:R-:W-:Y:S01]  /*12f0*/  ULDC.64 UR6, c[0x0][0xa08] ;  /* 0x0002820000067ab9 */ /* 0x000fe20000000a00 */
[----:B0-----:R-:W-:-:S05]  /*1300*/  IMAD.WIDE R2, R27, 0x4, R2 ;  /* 0x000000041b027825 */ /* 0x001fca00078e0202 */
[----:B------:R-:W2:Y:S01]  /*1310*/  LDG.E R211, desc[UR60][R2.64] ;  /* 0x0000003c02d37981 */ /* 0x000ea2000c1e1900 */
[----:B------:R-:W-:Y:S01]  /*1320*/  ISETP.NE.U32.AND P2, PT, RZ, UR4, PT ;  /* 0x00000004ff007c0c */ /* 0x000fe2000bf45070 */
[----:B------:R-:W-:Y:S01]  /*1330*/  IMAD.MOV.U32 R9, RZ, RZ, RZ ;  /* 0x000000ffff097224 */ /* 0x000fe200078e00ff */
[----:B------:R-:W-:Y:S01]  /*1340*/  ISETP.NE.U32.AND P1, PT, RZ, UR8, PT ;  /* 0x00000008ff007c0c */ /* 0x000fe2000bf25070 */
[----:B------:R-:W-:Y:S01]  /*1350*/  IMAD.MOV.U32 R117, RZ, RZ, RZ ;  /* 0x000000ffff757224 */ /* 0x000fe200078e00ff */
[----:B------:R-:W-:Y:S02]  /*1360*/  ISETP.NE.AND.EX P2, PT, RZ, UR5, PT, P2 ;  /* 0x00000005ff007c0c */ /* 0x000fe4000bf45320 */
[----:B------:R-:W-:Y:S02]  /*1370*/  ISETP.NE.AND.EX P1, PT, RZ, UR9, PT, P1 ;  /* 0x00000009ff007c0c */ /* 0x000fe4000bf25310 */
[----:B------:R-:W-:-:S04]  /*1380*/  ISETP.NE.U32.AND P0, PT, RZ, UR6, PT ;  /* 0x00000006ff007c0c */ /* 0x000fc8000bf05070 */
        /* <DEDUP_REMOVED lines=9> */
[----:B---3--:R-:W-:Y:S02]  /*1420*/  @P1 IADD3 R4, P2, R209, UR8, RZ ;  /* 0x00000008d1041c10 */ /* 0x008fe4000ff5e0ff */
[----:B------:R-:W-:Y:S01]  /*1430*/  MOV R201, UR4 ;  /* 0x0000000400c97c02 */ /* 0x000fe20008000f00 */
[----:B------:R-:W-:Y:S01]  /*1440*/  ULDC.64 UR4, c[0x0][0x418] ;  /* 0x0001060000047ab9 */ /* 0x000fe20000000a00 */
[C---:B------:R-:W-:Y:S02]  /*1450*/  IADD3.X R7, R210.reuse, UR7, RZ, P4, !PT ;  /* 0x00000007d2077c10 */ /* 0x040fe4000a7fe4ff */
[----:B------:R-:W-:Y:S01]  /*1460*/  @P1 IADD3.X R5, R210, UR9, RZ, P2, !PT ;  /* 0x00000009d2051c10 */ /* 0x000fe200097fe4ff */
[----:B------:R-:W-:Y:S02]  /*1470*/  UISETP.NE.U32.AND UP0, UPT, UR4, URZ, UPT ;  /* 0x0000003f0400728c */ /* 0x000fe4000bf05070 */
[----:B------:R0:W5:Y:S01]  /*1480*/  @P0 LDG.E R117, desc[UR60][R6.64] ;  /* 0x0000003c06750981 */ /* 0x000162000c1e1900 */
[----:B------:R-:W-:Y:S01]  /*1490*/  ULDC UR4, c[0x0][0x424] ;  /* 0x0001090000047ab9 */ /* 0x000fe20000000800 */
[----:B------:R-:W-:-:S02]  /*14a0*/  ULDC.64 UR8, c[0x0][0xa20] ;  /* 0x0002880000087ab9 */ /* 0x000fc40000000a00 */
[----:B------:R0:W5:Y:S01]  /*14b0*/  @P1 LDG.E R201, desc[UR60][R4.64] ;  /* 0x0000003c04c91981 */ /* 0x000162000c1e1900 */
[----:B------:R-:W-:Y:S01]  /*14c0*/  UISETP.NE.AND.EX UP0, UPT, UR5, URZ, UPT, UP0 ;  /* 0x0000003f0500728c */ /* 0x000fe2000bf05300 */
[----:B------:R-:W-:Y:S02]  /*14d0*/  ISETP.NE.U32.AND P2, PT, RZ, UR8, PT ;  /* 0x00000008ff007c0c */ /* 0x000fe4000bf45070 */
[----:B------:R-:W-:Y:S01]  /*14e0*/  ULDC UR5, c[0x0][0x2f0] ;  /* 0x0000bc0000057ab9 */ /* 0x000fe20000000800 */
[----:B------:R-:W-:Y:S01]  /*14f0*/  USEL UR4, UR4, 0x1, UP0 ;  /* 0x0000000104047887 */ /* 0x000fe20008000000 */
[----:B------:R-:W-:-:S03]  /*1500*/  ISETP.NE.AND.EX P2, PT, RZ, UR9, PT, P2 ;  /* 0x00000009ff007c0c */ /* 0x000fc6000bf45320 */
[----:B------:R-:W-:-:S03]  /*1510*/  UIMAD UR4, UR4, UR5, URZ ;  /* 0x00000005040472a4 */ /* 0x000fc6000f8e023f */
[----:B------:R-:W-:Y:S01]  /*1520*/  ULDC UR5, c[0x0][0x348] ;  /* 0x0000d20000057ab9 */ /* 0x000fe20000000800 */
[----:B------:R-:W-:Y:S02]  /*1530*/  IMAD.MOV.U32 R208, RZ, RZ, R26 ;  /* 0x000000ffffd07224 */ /* 0x000fe400078e001a */
        /* <DEDUP_REMOVED lines=11> */
.L_x_2709:
[----:B------:R-:W-:Y:S01]  /*15f0*/  IMAD.U32 R24, RZ, RZ, UR5 ;  /* 0x00000005ff187e24 */ /* 0x000fe2000f8e00ff */
[----:B------:R-:W-:Y:S01]  /*1600*/  MOV R28, UR4 ;  /* 0x00000004001c7c02 */ /* 0x000fe20008000f00 */
[----:B------:R-:W-:Y:S06]  /*1610*/  @!P2 BRA `(.L_x_2710) ;  /* 0x000000000010a947 */ /* 0x000fec0003800000 */
[----:B------:R-:W-:-:S04]  /*1620*/  IADD3 R2, P0, R209, UR8, RZ ;  /* 0x00000008d1027c10 */ /* 0x000fc8000ff1e0ff */
[----:B------:R-:W-:-:S05]  /*1630*/  IADD3.X R3, R210, UR9, RZ, P0, !PT ;  /* 0x00000009d2037c10 */ /* 0x000fca00087fe4ff */
[----:B------:R0:W5:Y:S01]  /*1640*/  LDG.E R28, desc[UR60][R2.64] ;  /* 0x0000003c021c7981 */ /* 0x000162000c1e1900 */
[----:B------:R-:W-:Y:S05]  /*1650*/  BRA `(.L_x_2711) ;  /* 0x0000000000107947 */ /* 0x000fea0003800000 */
.L_x_2710:
[----:B------:R-:W-:Y:S05]  /*1660*/  @!P0 BRA `(.L_x_2711) ;  /* 0x00000000000c8947 */ /* 0x000fea0003800000 */
[----:B------:R-:W2:Y:S04]  /*1670*/  LDG.E R3, desc[UR60][R6.64] ;  /* 0x0000003c06037981 */ /* 0x000ea8000c1e1900 */
[----:B------:R-:W2:Y:S02]  /*1680*/  LDG.E R28, desc[UR60][R6.64+0x4] ;  /* 0x0000043c061c7981 */ /* 0x000ea4000c1e1900 */
[----:B--2---:R-:W-:-:S07]  /*1690*/  IMAD.IADD R28, R28, 0x1, -R3 ;  /* 0x000000011c1c7824 */ /* 0x004fce00078e0a03 */
.L_x_2711:
[----:B------:R-:W-:Y:S01]  /*16a0*/  ULDC.64 UR4, c[0x0][0xa10] ;  /* 0x0002840000047ab9 */ /* 0x000fe20000000a00 */
[----:B------:R-:W1:Y:S01]  /*16b0*/  LDC R6, c[0x0][0x448] ;  /* 0x00011200ff067b82 */ /* 0x000e620000000800 */
[----:B------:R-:W-:-:S04]  /*16c0*/  ISETP.NE.U32.AND P0, PT, RZ, UR4, PT ;  /* 0x00000004ff007c0c */ /* 0x000fc8000bf05070 */
[----:B------:R-:W-:Y:S01]  /*16d0*/  ISETP.NE.AND.EX P0, PT, RZ, UR5, PT, P0 ;  /* 0x00000005ff007c0c */ /* 0x000fe2000bf05300 */
[----:B------:R-:W-:-:S12]  /*16e0*/  ULDC.64 UR4, c[0x0][0xa30] ;  /* 0x00028c0000047ab9 */ /* 0x000fd80000000a00 */
[----:B0-----:R-:W0:Y:S02]  /*16f0*/  @P0 LDC.64 R2, c[0x0][0xa10] ;  /* 0x00028400ff020b82 */ /* 0x001e240000000a00 */
[----:B0-----:R-:W-:-:S05]  /*1700*/  @P0 IMAD.WIDE R2, R27, 0x4, R2 ;  /* 0x000000041b020825 */ /* 0x001fca00078e0202 */
[----:B------:R-:W2:Y:S04]  /*1710*/  @P0 LDG.E R0, desc[UR60][R2.64] ;  /* 0x0000003c02000981 */ /* 0x000ea8000c1e1900 */
[----:B------:R0:W2:Y:S01]  /*1720*/  @P0 LDG.E R7, desc[UR60][R2.64+0x4] ;  /* 0x0000043c02070981 */ /* 0x0000a2000c1e1900 */
[----:B------:R-:W-:Y:S01]  /*1730*/  ISETP.NE.U32.AND P1, PT, RZ, UR4, PT ;  /* 0x00000004ff007c0c */ /* 0x000fe2000bf25070 */
[----:B-----5:R-:W-:-:S03]  /*1740*/  IMAD.MOV.U32 R140, RZ, RZ, R28 ;  /* 0x000000ffff8c7224 */ /* 0x020fc600078e001c */
[----:B------:R-:W-:-:S13]  /*1750*/  ISETP.NE.AND.EX P1, PT, RZ, UR5, PT, P1 ;  /* 0x00000005ff007c0c */ /* 0x000fda000bf25310 */
[----:B------:R-:W-:-:S04]  /*1760*/  @P1 IADD3 R4, P2, R209, UR4, RZ ;  /* 0x00000004d1041c10 */ /* 0x000fc8000ff5e0ff */
[----:B------:R-:W-:-:S05]  /*1770*/  @P1 IADD3.X R5, R210, UR5, RZ, P2, !PT ;  /* 0x00000005d2051c10 */ /* 0x000fca00097fe4ff */
[----:B------:R3:W5:Y:S01]  /*1780*/  @P1 LDG.E R140, desc[UR60][R4.64] ;  /* 0x0000003c048c1981 */ /* 0x000762000c1e1900 */
[----:B-1----:R-:W-:Y:S01]  /*1790*/  ISETP.NE.AND P1, PT, R6, 0x1, PT ;  /* 0x000000010600780c */ /* 0x002fe20003f25270 */
[----:B------:R-:W-:Y:S02]  /*17a0*/  IMAD.SHL.U32 R200, R25, 0x80, RZ ;  /* 0x0000008019c87824 */ /* 0x000fe400078e00ff */
[----:B------:R-:W-:Y:S02]  /*17b0*/  IMAD.IADD R9, R28, 0x1, -R9 ;  /* 0x000000011c097824 */ /* 0x000fe400078e0a09 */
[----:B0-----:R-:W-:-:S03]  /*17c0*/  VIADD R2, R200, 0x7f ;  /* 0x0000007fc8027836 */ /* 0x001fc60000000000 */
[----:B------:R-:W-:-:S04]  /*17d0*/  IADD3 R120, -R9, RZ, RZ ;  /* 0x000000ff09787210 */ /* 0x000fc80007ffe1ff */
[----:B------:R-:W-:Y:S01]  /*17e0*/  VIMNMX R120, RZ, R120, !PT ;  /* 0x00000078ff787248 */ /* 0x000fe20007fe0100 */
[----:B------:R-:W0:Y:S08]  /*17f0*/  @P1 LDC R11, c[0x0][0x44c] ;  /* 0x00011300ff0b1b82 */ /* 0x000e300000000800 */
[----:B------:R-:W1:Y:S01]  /*1800*/  @P1 LDC R3, c[0x0][0x450] ;  /* 0x00011400ff031b82 */ /* 0x000e620000000800 */
[----:B--2---:R-:W-:Y:S01]  /*1810*/  @P0 IADD3 R24, -R0, R7, RZ ;  /* 0x0000000700180210 */ /* 0x004fe20007ffe1ff */
[----:B0-----:R-:W-:-:S04]  /*1820*/  @P1 IMAD.HI.U32 R0, R2, R11, RZ ;  /* 0x0000000b02001227 */ /* 0x001fc800078e00ff */
[----:B------:R-:W-:Y:S01]  /*1830*/  IMAD.IADD R202, R9, 0x1, R24 ;  /* 0x0000000109ca7824 */ /* 0x000fe200078e0218 */
[----:B-1----:R-:W-:-:S03]  /*1840*/  @P1 SHF.R.U32.HI R2, RZ, R3, R0 ;  /* 0x00000003ff021219 */ /* 0x002fc60000011600 */
[C---:B------:R-:W-:Y:S01]  /*1850*/  VIADD R0, R202.reuse, 0x7f ;  /* 0x0000007fca007836 */ /* 0x040fe20000000000 */
[----:B------:R-:W-:-:S04]  /*1860*/  IADD3 R145, R202, 0x80, -R201 ;  /* 0x00000080ca917810 */ /* 0x000fc80007ffe8c9 */
[----:B------:R-:W-:Y:S01]  /*1870*/  SHF.R.S32.HI R3, RZ, 0x1f, R0 ;  /* 0x0000001fff037819 */ /* 0x000fe20000011400 */
[----:B------:R-:W-:-:S03]  /*1880*/  IMAD.IADD R2, R145, 0x1, R2 ;  /* 0x0000000191027824 */ /* 0x000fc600078e0202 */
[----:B------:R-:W-:Y:S02]  /*1890*/  LEA.HI R3, R3, R0, RZ, 0x7 ;  /* 0x0000000003037211 */ /* 0x000fe400078f38ff */
[----:B---3--:R-:W-:Y:S02]  /*18a0*/  SHF.R.S32.HI R5, RZ, 0x1f, R2 ;  /* 0x0000001fff057819 */ /* 0x008fe40000011402 */
[----:B------:R-:W-:Y:S02]  /*18b0*/  SHF.R.S32.HI R146, RZ, 0x7, R3 ;  /* 0x00000007ff927819 */ /* 0x000fe40000011403 */
[----:B------:R-:W-:-:S04]  /*18c0*/  LEA.HI R5, R5, R2, RZ, 0x7 ;  /* 0x0000000205057211 */ /* 0x000fc800078f38ff */
[----:B------:R-:W-:-:S04]  /*18d0*/  SHF.R.S32.HI R5, RZ, 0x7, R5 ;  /* 0x00000007ff057819 */ /* 0x000fc80000011405 */
[----:B------:R-:W-:-:S05]  /*18e0*/  VIMNMX R5, R146, R5, PT ;  /* 0x0000000592057248 */ /* 0x000fca0003fe0100 */
[----:B------:R-:W-:-:S05]  /*18f0*/  IMAD R5, R5, 0x80, -R9 ;  /* 0x0000008005057824 */ /* 0x000fca00078e0a09 */
[----:B------:R-:W-:-:S04]  /*1900*/  VIMNMX R5, R5, R24, PT ;  /* 0x0000001805057248 */ /* 0x000fc80003fe0100 */
[----:B------:R-:W-:Y:S02]  /*1910*/  ISETP.GT.AND P0, PT, R5, R120, PT ;  /* 0x000000780500720c */ /* 0x000fe40003f04270 */
[----:B------:R-:W-:-:S05]  /*1920*/  SHF.R.U32.HI R120, RZ, 0x7, R120 ;  /* 0x00000007ff787819 */ /* 0x000fca0000011678 */
[----:B------:R-:W-:-:S06]  /*1930*/  IMAD.MOV.U32 R2, RZ, RZ, R120 ;  /* 0x000000ffff027224 */ /* 0x000fcc00078e0078 */
[----:B------:R-:W-:-:S05]  /*1940*/  @P0 VIADD R0, R5, 0x7f ;  /* 0x0000007f05000836 */ /* 0x000fca0000000000 */
[----:B------:R-:W-:-:S04]  /*1950*/  @P0 SHF.R.S32.HI R3, RZ, 0x1f, R0 ;  /* 0x0000001fff030819 */ /* 0x000fc80000011400 */
[----:B------:R-:W-:-:S04]  /*1960*/  @P0 LEA.HI R3, R3, R0, RZ, 0x7 ;  /* 0x0000000003030211 */ /* 0x000fc800078f38ff */
[----:B------:R-:W-:Y:S02]  /*1970*/  @P0 SHF.R.S32.HI R2, RZ, 0x7, R3 ;  /* 0x00000007ff020819 */ /* 0x000fe40000011403 */
        /* <DEDUP_REMOVED lines=23> */
.L_x_2714:
[----:B------:R-:W-:Y:S05]  /*1af0*/  BSYNC B6 ;  /* 0x0000000000067941 */ /* 0x000fea0003800000 */
.L_x_2713:
        /* <DEDUP_REMOVED lines=20> */
.L_x_2716:
[----:B------:R-:W-:Y:S05]  /*1c40*/  BSYNC B6 ;  /* 0x0000000000067941 */ /* 0x000fea0003800000 */
.L_x_2715:
[----:B------:R-:W-:Y:S01]  /*1c50*/  ULDC.64 UR4, c[0x0][0x9f8] ;  /* 0x00027e0000047ab9 */ /* 0x000fe20000000a00 */
[----:B------:R-:W2:Y:S01]  /*1c60*/  LDL.LU R20, [R1+0x8] ;  /* 0x0000080001147983 */ /* 0x000ea20000300800 */
[----:B------:R-:W-:Y:S01]  /*1c70*/  ISETP.NE.U32.AND P0, PT, RZ, UR4, PT ;  /* 0x00000004ff007c0c */ /* 0x000fe2000bf05070 */
[----:B------:R-:W0:Y:S01]  /*1c80*/  LDC.64 R128, c[0x0][0x300] ;  /* 0x0000c000ff807b82 */ /* 0x000e220000000a00 */
[----:B------:R-:W-:Y:S01]  /*1c90*/  IMAD.IADD R117, R117, 0x1, R28 ;  /* 0x0000000175757824 */ /* 0x000fe200078e021c */
[----:B------:R-:W-:Y:S01]  /*1ca0*/  SHF.R.S32.HI R8, RZ, 0x1f, R26 ;  /* 0x0000001fff087819 */ /* 0x000fe2000001141a */
[----:B------:R-:W-:Y:S01]  /*1cb0*/  ULDC.64 UR6, c[0x0][0x330] ;  /* 0x0000cc0000067ab9 */ /* 0x000fe20000000a00 */
[----:B------:R-:W-:Y:S01]  /*1cc0*/  ISETP.NE.AND.EX P0, PT, RZ, UR5, PT, P0 ;  /* 0x00000005ff007c0c */ /* 0x000fe2000bf05300 */
[C---:B------:R-:W-:Y:S01]  /*1cd0*/  VIADD R3, R18.reuse, 0xa0 ;  /* 0x000000a012037836 */ /* 0x040fe20000000000 */
[----:B------:R-:W-:Y:S01]  /*1ce0*/  SHF.R.S32.HI R19, RZ, 0x1f, R18 ;  /* 0x0000001fff137819 */ /* 0x000fe20000011412 */
[C---:B------:R-:W-:Y:S01]  /*1cf0*/  VIADD R91, R18.reuse, 0x60 ;  /* 0x00000060125b7836 */ /* 0x040fe20000000000 */
[----:B------:R-:W-:Y:S01]  /*1d00*/  IADD3 R0, R18, 0x80, RZ ;  /* 0x0000008012007810 */ /* 0x000fe20007ffe0ff */
[----:B------:R-:W1:Y:S08]  /*1d10*/  LDC.64 R28, c[0x0][0x408] ;  /* 0x00010200ff1c7b82 */ /* 0x000e700000000a00 */
[----:B------:R-:W-:Y:S01]  /*1d20*/  @P0 IADD3 R4, P1, R209, UR4, RZ ;  /* 0x00000004d1040c10 */ /* 0x000fe2000ff3e0ff */
[----:B------:R-:W-:Y:S01]  /*1d30*/  ULDC UR4, c[0x0][0x2f4] ;  /* 0x0000bd0000047ab9 */ /* 0x000fe20000000800 */
[----:B------:R-:W3:Y:S02]  /*1d40*/  LDC R119, c[0x0][0x3f4] ;  /* 0x0000fd00ff777b82 */ /* 0x000ee40000000800 */
[----:B------:R-:W-:-:S05]  /*1d50*/  @P0 IADD3.X R5, R210, UR5, RZ, P1, !PT ;  /* 0x00000005d2050c10 */ /* 0x000fca0008ffe4ff */
[----:B------:R4:W2:Y:S01]  /*1d60*/  @P0 LDG.E R27, desc[UR60][R4.64] ;  /* 0x0000003c041b0981 */ /* 0x0008a2000c1e1900 */
[----:B------:R-:W-:Y:S01]  /*1d70*/  ISETP.GE.AND P2, PT, R186, UR4, PT ;  /* 0x00000004ba007c0c */ /* 0x000fe2000bf46270 */
[----:B------:R-:W-:Y:S01]  /*1d80*/  IMAD R7, R8, UR6, RZ ;  /* 0x0000000608077c24 */ /* 0x000fe2000f8e02ff */
[----:B------:R-:W-:Y:S01]  /*1d90*/  ISETP.GE.AND P1, PT, R3, UR4, PT ;  /* 0x0000000403007c0c */ /* 0x000fe2000bf26270 */
[----:B------:R-:W-:Y:S01]  /*1da0*/  IMAD.WIDE.U32 R94, R26, UR6, R18 ;  /* 0x000000061a5e7c25 */ /* 0x000fe2000f8e0012 */
[----:B------:R-:W-:Y:S01]  /*1db0*/  ISETP.GE.AND P0, PT, R18, UR4, PT ;  /* 0x0000000412007c0c */ /* 0x000fe2000bf06270 */
[----:B------:R-:W3:Y:S01]  /*1dc0*/  S2R R147, SR_TID.X ;  /* 0x0000000000937919 */ /* 0x000ee20000002100 */
[----:B------:R-:W-:Y:S01]  /*1dd0*/  SHF.R.S32.HI R3, RZ, 0x1f, R117 ;  /* 0x0000001fff037819 */ /* 0x000fe20000011475 */
[----:B------:R-:W-:Y:S01]  /*1de0*/  IMAD R7, R26, UR7, R7 ;  /* 0x000000071a077c24 */ /* 0x000fe2000f8e0207 */
[----:B------:R-:W-:Y:S01]  /*1df0*/  ISETP.GE.AND P3, PT, R0, UR4, PT ;  /* 0x0000000400007c0c */ /* 0x000fe2000bf66270 */
[----:B------:R-:W-:Y:S01]  /*1e00*/  ULDC.64 UR6, c[0x0][0xa08] ;  /* 0x0002820000067ab9 */ /* 0x000fe20000000a00 */
[----:B----4-:R-:W-:Y:S01]  /*1e10*/  SEL R4, RZ, 0xffffffff, P2 ;  /* 0xffffffffff047807 */ /* 0x010fe20001000000 */
[-C--:B0-----:R-:W-:Y:S01]  /*1e20*/  IMAD R10, R3, R128.reuse, RZ ;  /* 0x00000080030a7224 */ /* 0x081fe200078e02ff */
[----:B------:R-:W-:Y:S01]  /*1e30*/  SEL R0, RZ, 0x1, P0 ;  /* 0x00000001ff007807 */ /* 0x000fe20000000000 */
[----:B------:R-:W-:Y:S01]  /*1e40*/  IMAD.IADD R95, R95, 0x1, R7 ;  /* 0x000000015f5f7824 */ /* 0x000fe200078e0207 */
[----:B------:R-:W-:Y:S01]  /*1e50*/  ISETP.GE.AND P0, PT, R187, UR4, PT ;  /* 0x00000004bb007c0c */ /* 0x000fe2000bf06270 */
[----:B------:R-:W-:Y:S01]  /*1e60*/  IMAD.SHL.U32 R5, R4, 0x2, RZ ;  /* 0x0000000204057824 */ /* 0x000fe200078e00ff */
[----:B------:R-:W-:Y:S01]  /*1e70*/  ISETP.GE.AND P2, PT, R91, UR4, PT ;  /* 0x000000045b007c0c */ /* 0x000fe2000bf46270 */
[----:B------:R-:W-:Y:S01]  /*1e80*/  IMAD R9, R117, R129, R10 ;  /* 0x0000008175097224 */ /* 0x000fe200078e020a */
[----:B------:R-:W-:Y:S01]  /*1e90*/  SEL R7, RZ, 0x4, P0 ;  /* 0x00000004ff077807 */ /* 0x000fe20000000000 */
[----:B------:R-:W-:Y:S01]  /*1ea0*/  ULDC.64 UR4, c[0x0][0x308] ;  /* 0x0000c20000047ab9 */ /* 0x000fe20000000a00 */
[----:B------:R-:W-:Y:S01]  /*1eb0*/  LOP3.LUT R0, R5, 0x2, R0, 0xe2, !PT ;  /* 0x0000000205007812 */ /* 0x000fe200078ee200 */
[----:B------:R-:W-:Y:S01]  /*1ec0*/  IMAD.WIDE.U32 R4, R117, R128, RZ ;  /* 0x0000008075047225 */ /* 0x000fe200078e00ff */
[----:B------:R-:W-:-:S02]  /*1ed0*/  SEL R6, RZ, 0x8, P2 ;  /* 0x00000008ff067807 */ /* 0x000fc40001000000 */
[----:B------:R-:W-:Y:S01]  /*1ee0*/  SEL R11, RZ, 0x10, P3 ;  /* 0x00000010ff0b7807 */ /* 0x000fe20001800000 */
[----:B-1----:R-:W-:Y:S01]  /*1ef0*/  IMAD.WIDE.U32 R98, R184, R28, R18 ;  /* 0x0000001cb8627225 */ /* 0x002fe200078e0012 */
[----:B------:R-:W-:Y:S02]  /*1f00*/  LOP3.LUT R0, R6, R0, R7, 0xfe, !PT ;  /* 0x0000000006007212 */ /* 0x000fe400078efe07 */
[----:B------:R-:W-:Y:S01]  /*1f10*/  IADD3 R5, R5, R9, RZ ;  /* 0x0000000905057210 */ /* 0x000fe20007ffe0ff */
[----:B------:R-:W-:Y:S01]  /*1f20*/  IMAD R7, R8, UR4, RZ ;  /* 0x0000000408077c24 */ /* 0x000fe2000f8e02ff */
[----:B------:R-:W-:Y:S01]  /*1f30*/  ISETP.NE.U32.AND P0, PT, RZ, UR6, PT ;  /* 0x00000006ff007c0c */ /* 0x000fe2000bf05070 */
        /* <DEDUP_REMOVED lines=9> */
[----:B------:R-:W-:-:S02]  /*1fd0*/  SHF.R.S32.HI R23, RZ, 0x1f, R22 ;  /* 0x0000001fff177819 */ /* 0x000fc40000011416 */
[-C--:B---3--:R-:W-:Y:S01]  /*1fe0*/  ISETP.GE.AND P3, PT, R18, R119.reuse, PT ;  /* 0x000000771200720c */ /* 0x088fe20003f66270 */
[-C--:B------:R-:W-:Y:S01]  /*1ff0*/  IMAD R8, R142, R28.reuse, RZ ;  /* 0x0000001c8e087224 */ /* 0x080fe200078e02ff */
[-C--:B------:R-:W-:Y:S01]  /*2000*/  ISETP.GE.AND P2, PT, R186, R119.reuse, PT ;  /* 0x00000077ba00720c */ /* 0x080fe20003f46270 */
[CC--:B------:R-:W-:Y:S01]  /*2010*/  IMAD.WIDE.U32 R96, R184.reuse, R28.reuse, R22 ;  /* 0x0000001cb8607225 */ /* 0x0c0fe200078e0016 */
[----:B------:R-:W-:Y:S02]  /*2020*/  ISETP.GE.AND P4, PT, R187, R119, PT ;  /* 0x00000077bb00720c */ /* 0x000fe40003f86270 */
[----:B------:R-:W-:Y:S01]  /*2030*/  MOV R121, 0x20 ;  /* 0x0000002000797802 */ /* 0x000fe20000000f00 */
[----:B------:R-:W-:Y:S01]  /*2040*/  IMAD R13, R184, R29, R8 ;  /* 0x0000001db80d7224 */ /* 0x000fe200078e0208 */
[C---:B------:R-:W-:Y:S02]  /*2050*/  SHF.L.U64.HI R126, R128.reuse, 0x7, R129 ;  /* 0x00000007807e7819 */ /* 0x040fe40000010281 */
[----:B------:R-:W-:Y:S01]  /*2060*/  SHF.L.U32 R132, R128, 0x6, RZ ;  /* 0x0000000680847819 */ /* 0x000fe200000006ff */
[----:B------:R-:W-:Y:S01]  /*2070*/  IMAD.IADD R97, R97, 0x1, R13 ;  /* 0x0000000161617824 */ /* 0x000fe200078e020d */
[----:B------:R-:W-:Y:S01]  /*2080*/  SHF.R.S32.HI R143, RZ, 0x1f, R213 ;  /* 0x0000001fff8f7819 */ /* 0x000fe200000114d5 */
[----:B------:R-:W-:Y:S01]  /*2090*/  IMAD.IADD R99, R13, 0x1, R99 ;  /* 0x000000010d637824 */ /* 0x000fe200078e0263 */
[----:B------:R-:W-:Y:S01]  /*20a0*/  LEA.HI R147, R147, 0x8, RZ, 0x19 ;  /* 0x0000000893937811 */ /* 0x000fe200078fc8ff */
[----:B-----5:R-:W-:-:S04]  /*20b0*/  IMAD.WIDE.U32 R96, R140, R28, R96 ;  /* 0x0000001c8c607225 */ /* 0x020fc800078e0060 */
[-C--:B0-----:R-:W-:Y:S01]  /*20c0*/  IMAD.WIDE.U32 R100, R184, R4.reuse, R22 ;  /* 0x00000004b8647225 */ /* 0x081fe200078e0016 */
[C-C-:B------:R-:W-:Y:S02]  /*20d0*/  SHF.L.U64.HI R127, R4.reuse, 0x7, R5.reuse ;  /* 0x00000007047f7819 */ /* 0x140fe40000010205 */
[----:B------:R-:W-:Y:S01]  /*20e0*/  SHF.L.U64.HI R104, R4, 0x6, R5 ;  /* 0x0000000604687819 */ /* 0x000fe20000010205 */
[----:B------:R-:W-:-:S04]  /*20f0*/  IMAD.WIDE.U32 R102, R184, R4, R18 ;  /* 0x00000004b8667225 */ /* 0x000fc800078e0012 */
[----:B------:R-:W-:-:S04]  /*2100*/  IMAD.WIDE.U32 R98, R140, R28, R98 ;  /* 0x0000001c8c627225 */ /* 0x000fc800078e0062 */
[----:B------:R-:W-:Y:S01]  /*2110*/  IMAD.SHL.U32 R105, R4, 0x40, RZ ;  /* 0x0000004004697824 */ /* 0x000fe200078e00ff */
[----:B--2---:R-:W-:-:S04]  /*2120*/  LOP3.LUT R20, R20, 0xfffffffe, RZ, 0xc0, !PT ;  /* 0xfffffffe14147812 */ /* 0x004fc800078ec0ff */
[----:B------:R-:W-:-:S05]  /*2130*/  @P4 LOP3.LUT R20, R20, 0x1, RZ, 0xfc, !PT ;  /* 0x0000000114144812 */ /* 0x000fca00078efcff */
[----:B------:R0:W-:Y:S01]  /*2140*/  STL [R1+0x8], R20 ;  /* 0x0000081401007387 */ /* 0x0001e20000100800 */
[----:B------:R-:W-:Y:S02]  /*2150*/  SHF.R.S32.HI R0, RZ, 0x1f, R27 ;  /* 0x0000001fff007819 */ /* 0x000fe4000001141b */
[----:B------:R-:W-:Y:S01]  /*2160*/  SEL R9, R27, RZ, !P0 ;  /* 0x000000ff1b097207 */ /* 0x000fe20004000000 */
[----:B------:R-:W-:Y:S01]  /*2170*/  IMAD.SHL.U32 R27, R4, 0x80, RZ ;  /* 0x00000080041b7824 */ /* 0x000fe200078e00ff */
[----:B------:R-:W-:-:S03]  /*2180*/  SEL R0, R0, RZ, !P0 ;  /* 0x000000ff00007207 */ /* 0x000fc60004000000 */
[----:B------:R-:W-:-:S04]  /*2190*/  IMAD.WIDE.U32 R92, R9, UR4, R6 ;  /* 0x00000004095c7c25 */ /* 0x000fc8000f8e0006 */
[----:B------:R-:W-:Y:S02]  /*21a0*/  IMAD R10, R0, UR4, RZ ;  /* 0x00000004000a7c24 */ /* 0x000fe4000f8e02ff */
[----:B------:R-:W-:-:S04]  /*21b0*/  IMAD.WIDE.U32 R6, R184, R128, R18 ;  /* 0x00000080b8067225 */ /* 0x000fc800078e0012 */
[----:B------:R-:W-:Y:S01]  /*21c0*/  IMAD R89, R9, UR5, R10 ;  /* 0x0000000509597c24 */ /* 0x000fe2000f8e020a */
[----:B------:R-:W-:Y:S01]  /*21d0*/  ULDC.64 UR4, c[0x0][0x338] ;  /* 0x0000ce0000047ab9 */ /* 0x000fe20000000a00 */
[----:B------:R-:W-:Y:S01]  /*21e0*/  IMAD R10, R142, R128, RZ ;  /* 0x000000808e0a7224 */ /* 0x000fe200078e02ff */
[----:B------:R-:W-:Y:S01]  /*21f0*/  IADD3 R90, P0, R92, R6, RZ ;  /* 0x000000065c5a7210 */ /* 0x000fe20007f1e0ff */
[----:B------:R-:W-:Y:S02]  /*2200*/  IMAD R0, R0, UR4, RZ ;  /* 0x0000000400007c24 */ /* 0x000fe4000f8e02ff */
[----:B------:R-:W-:Y:S01]  /*2210*/  IMAD R10, R184, R129, R10 ;  /* 0x00000081b80a7224 */ /* 0x000fe200078e020a */
[----:B------:R-:W-:Y:S01]  /*2220*/  SHF.L.U64.HI R129, R128, 0x6, R129 ;  /* 0x0000000680817819 */ /* 0x000fe20000010281 */
[----:B------:R-:W-:Y:S01]  /*2230*/  IMAD.IADD R89, R93, 0x1, R89 ;  /* 0x000000015d597824 */ /* 0x000fe200078e0259 */
[----:B------:R-:W-:Y:S01]  /*2240*/  SHF.L.U64.HI R128, R28, 0x7, R29 ;  /* 0x000000071c807819 */ /* 0x000fe2000001021d */
[----:B------:R-:W-:-:S02]  /*2250*/  IMAD R33, R9, UR5, R0 ;  /* 0x0000000509217c24 */ /* 0x000fc4000f8e0200 */
[-C--:B------:R-:W-:Y:S01]  /*2260*/  IMAD R0, R142, R4.reuse, RZ ;  /* 0x000000048e007224 */ /* 0x080fe200078e02ff */
[----:B------:R-:W-:Y:S01]  /*2270*/  IADD3.X R88, R89, R7, R10, P0, !PT ;  /* 0x0000000759587210 */ /* 0x000fe200007fe40a */
[----:B------:R-:W-:Y:S01]  /*2280*/  IMAD.WIDE.U32 R94, R9, UR4, R94 ;  /* 0x00000004095e7c25 */ /* 0x000fe2000f8e005e */
[C---:B------:R-:W-:Y:S02]  /*2290*/  SEL R7, R119.reuse, RZ, P3 ;  /* 0x000000ff77077207 */ /* 0x040fe40001800000 */
[C---:B------:R-:W-:Y:S01]  /*22a0*/  SEL R9, R119.reuse, RZ, P2 ;  /* 0x000000ff77097207 */ /* 0x040fe20001000000 */
[----:B------:R-:W-:Y:S01]  /*22b0*/  IMAD R13, R184, R5, R0 ;  /* 0x00000005b80d7224 */ /* 0x000fe200078e0200 */
[----:B------:R-:W-:Y:S01]  /*22c0*/  SEL R0, R119, RZ, P4 ;  /* 0x000000ff77007207 */ /* 0x000fe20002000000 */
[----:B------:R-:W-:Y:S01]  /*22d0*/  IMAD.IADD R7, R18, 0x1, R7 ;  /* 0x0000000112077824 */ /* 0x000fe200078e0207 */
[----:B------:R-:W-:Y:S01]  /*22e0*/  LOP3.LUT P0, RZ, R224, 0x4, RZ, 0xc0, !PT ;  /* 0x00000004e0ff7812 */ /* 0x000fe2000780c0ff */
[----:B------:R-:W-:Y:S01]  /*22f0*/  IMAD.IADD R9, R186, 0x1, R9 ;  /* 0x00000001ba097824 */ /* 0x000fe200078e0209 */
[----:B------:R-:W-:Y:S01]  /*2300*/  IADD3 R101, R101, R13, RZ ;  /* 0x0000000d65657210 */ /* 0x000fe20007ffe0ff */
[----:B------:R-:W-:Y:S01]  /*2310*/  IMAD.IADD R8, R187, 0x1, R0 ;  /* 0x00000001bb087824 */ /* 0x000fe200078e0200 */
[----:B------:R-:W-:Y:S01]  /*2320*/  SHF.R.S32.HI R0, RZ, 0x1f, R7 ;  /* 0x0000001fff007819 */ /* 0x000fe20000011407 */
[----:B------:R-:W-:Y:S01]  /*2330*/  IMAD.IADD R103, R13, 0x1, R103 ;  /* 0x000000010d677824 */ /* 0x000fe200078e0267 */
[----:B------:R-:W-:Y:S01]  /*2340*/  SHF.R.S32.HI R6, RZ, 0x1f, R9 ;  /* 0x0000001fff067819 */ /* 0x000fe20000011409 */
[----:B------:R-:W-:Y:S01]  /*2350*/  IMAD.WIDE.U32 R100, R140, R4, R100 ;  /* 0x000000048c647225 */ /* 0x000fe200078e0064 */
[----:B------:R-:W-:-:S02]  /*2360*/  LEA.HI R14, R0, R7, RZ, 0x3 ;  /* 0x00000007000e7211 */ /* 0x000fc400078f18ff */
[----:B------:R-:W-:Y:S01]  /*2370*/  LEA.HI R0, R0, R7, RZ, 0x6 ;  /* 0x0000000700007211 */ /* 0x000fe200078f30ff */
[----:B------:R-:W-:Y:S01]  /*2380*/  IMAD.WIDE.U32 R102, R140, R4, R102 ;  /* 0x000000048c667225 */ /* 0x000fe200078e0066 */
[----:B------:R-:W-:Y:S02]  /*2390*/  SHF.R.S32.HI R15, RZ, 0x1f, R8 ;  /* 0x0000001fff0f7819 */ /* 0x000fe40000011408 */
[CC--:B------:R-:W-:Y:S01]  /*23a0*/  LEA.HI R13, R6.reuse, R9.reuse, RZ, 0x3 ;  /* 0x00000009060d7211 */ /* 0x0c0fe200078f18ff */
[----:B------:R-:W-:Y:S01]  /*23b0*/  IMAD.SHL.U32 R119, R119, 0x2, RZ ;  /* 0x0000000277777824 */ /* 0x000fe200078e00ff */
[----:B------:R-:W-:Y:S02]  /*23c0*/  LEA.HI R6, R6, R9, RZ, 0x6 ;  /* 0x0000000906067211 */ /* 0x000fe400078f30ff */
[----:B------:R-:W-:Y:S02]  /*23d0*/  SHF.L.U32 R0, R0, 0x7, RZ ;  /* 0x0000000700007819 */ /* 0x000fe400000006ff */
[----:B------:R-:W-:-:S02]  /*23e0*/  LOP3.LUT R7, R196, 0x38, R14, 0xf8, !PT ;  /* 0x00000038c4077812 */ /* 0x000fc400078ef80e */
[-C--:B------:R-:W-:Y:S02]  /*23f0*/  LEA.HI R12, R15, R8.reuse, RZ, 0x3 ;  /* 0x000000080f0c7211 */ /* 0x080fe400078f18ff */
[----:B------:R-:W-:Y:S02]  /*2400*/  LOP3.LUT R10, R195, 0x38, R14, 0xf8, !PT ;  /* 0x00000038c30a7812 */ /* 0x000fe400078ef80e */
[----:B------:R-:W-:Y:S01]  /*2410*/  LEA.HI R15, R15, R8, RZ, 0x6 ;  /* 0x000000080f0f7211 */ /* 0x000fe200078f30ff */
[----:B------:R-:W-:Y:S01]  /*2420*/  IMAD.SHL.U32 R8, R6, 0x80, RZ ;  /* 0x0000008006087824 */ /* 0x000fe200078e00ff */
[----:B------:R-:W-:Y:S02]  /*2430*/  LOP3.LUT R0, R0, 0xffffe000, RZ, 0xc0, !PT ;  /* 0xffffe00000007812 */ /* 0x000fe400078ec0ff */
[----:B------:R-:W-:Y:S01]  /*2440*/  LOP3.LUT R6, R7, R198, RZ, 0x3c, !PT ;  /* 0x000000c607067212 */ /* 0x000fe200078e3cff */
[----:B0-----:R-:W-:Y:S01]  /*2450*/  IMAD.SHL.U32 R20, R15, 0x80, RZ ;  /* 0x000000800f147824 */ /* 0x001fe200078e00ff */
[----:B------:R-:W-:Y:S01]  /*2460*/  LOP3.LUT R10, R10, R231, RZ, 0x3c, !PT ;  /* 0x000000e70a0a7212 */ /* 0x000fe200078e3cff */
[----:B------:R-:W-:Y:S01]  /*2470*/  IMAD R139, R197, 0x200, R0 ;  /* 0x00000200c58b7824 */ /* 0x000fe200078e0200 */
[----:B------:R-:W-:-:S02]  /*2480*/  SHF.R.S32.HI R7, RZ, 0x1f, R140 ;  /* 0x0000001fff077819 */ /* 0x000fc4000001148c */
[----:B------:R-:W-:Y:S01]  /*2490*/  IADD3 R137, R10, R0, R199 ;  /* 0x000000000a897210 */ /* 0x000fe20007ffe0c7 */
[----:B------:R-:W-:Y:S01]  /*24a0*/  IMAD.IADD R139, R139, 0x1, R6 ;  /* 0x000000018b8b7824 */ /* 0x000fe200078e0206 */
[----:B------:R-:W-:Y:S01]  /*24b0*/  LOP3.LUT R26, R195, 0x38, R13, 0xf8, !PT ;  /* 0x00000038c31a7812 */ /* 0x000fe200078ef80d */
[C---:B------:R-:W-:Y:S01]  /*24c0*/  IMAD R0, R7.reuse, R28, RZ ;  /* 0x0000001c07007224 */ /* 0x040fe200078e02ff */
[----:B------:R-:W-:Y:S01]  /*24d0*/  LOP3.LUT R8, R8, 0xffffe000, RZ, 0xc0, !PT ;  /* 0xffffe00008087812 */ /* 0x000fe200078ec0ff */
[----:B------:R-:W-:Y:S01]  /*24e0*/  IMAD R7, R7, R4, RZ ;  /* 0x0000000407077224 */ /* 0x000fe200078e02ff */
[----:B------:R-:W-:Y:S01]  /*24f0*/  LOP3.LUT R26, R26, R231, RZ, 0x3c, !PT ;  /* 0x000000e71a1a7212 */ /* 0x000fe200078e3cff */
[----:B------:R-:W-:Y:S01]  /*2500*/  IMAD R21, R140, R29, R0 ;  /* 0x0000001d8c157224 */ /* 0x000fe200078e0200 */
[----:B------:R-:W-:Y:S01]  /*2510*/  LOP3.LUT R15, R196, 0x38, R12, 0xf8, !PT ;  /* 0x00000038c40f7812 */ /* 0x000fe200078ef80c */
[----:B------:R-:W-:Y:S01]  /*2520*/  IMAD R7, R140, R5, R7 ;  /* 0x000000058c077224 */ /* 0x000fe200078e0207 */
[----:B------:R-:W-:Y:S01]  /*2530*/  LOP3.LUT R5, R196, 0x18, R18, 0xf8, !PT ;  /* 0x00000018c4057812 */ /* 0x000fe200078ef812 */
[----:B------:R-:W-:Y:S01]  /*2540*/  IMAD R138, R197, 0x200, R8 ;  /* 0x00000200c58a7824 */ /* 0x000fe200078e0208 */
[----:B------:R-:W-:-:S02]  /*2550*/  LOP3.LUT R30, R195, 0x38, R12, 0xf8, !PT ;  /* 0x00000038c31e7812 */ /* 0x000fc400078ef80c */
[----:B------:R-:W-:Y:S02]  /*2560*/  LOP3.LUT R20, R20, 0xffffe000, RZ, 0xc0, !PT ;  /* 0xffffe00014147812 */ /* 0x000fe400078ec0ff */
[----:B------:R-:W-:Y:S02]  /*2570*/  LOP3.LUT R9, R196, 0x38, R13, 0xf8, !PT ;  /* 0x00000038c4097812 */ /* 0x000fe400078ef80d */
[----:B------:R-:W-:Y:S02]  /*2580*/  IADD3 R135, R26, R8, R199 ;  /* 0x000000081a877210 */ /* 0x000fe40007ffe0c7 */
[-C--:B------:R-:W-:Y:S01]  /*2590*/  LOP3.LUT R26, R5, R198.reuse, RZ, 0x3c, !PT ;  /* 0x000000c6051a7212 */ /* 0x080fe200078e3cff */
[----:B------:R-:W-:Y:S01]  /*25a0*/  IMAD.IADD R5, R95, 0x1, R33 ;  /* 0x000000015f057824 */ /* 0x000fe200078e0221 */
[----:B------:R-:W-:Y:S02]  /*25b0*/  SEL R0, RZ, 0x20, P1 ;  /* 0x00000020ff007807 */ /* 0x000fe40000800000 */
[----:B------:R-:W-:Y:S01]  /*25c0*/  LOP3.LUT R15, R15, R198, RZ, 0x3c, !PT ;  /* 0x000000c60f0f7212 */ /* 0x000fe200078e3cff */
[----:B------:R-:W-:Y:S01]  /*25d0*/  IMAD R26, R197, 0x200, R26 ;  /* 0x00000200c51a7824 */ /* 0x000fe200078e021a */
[----:B------:R-:W-:-:S02]  /*25e0*/  LOP3.LUT R30, R30, R231, RZ, 0x3c, !PT ;  /* 0x000000e71e1e7212 */ /* 0x000fc400078e3cff */
[----:B------:R-:W-:Y:S02]  /*25f0*/  LEA R136, R197, R20, 0x9 ;  /* 0x00000014c5887211 */ /* 0x000fe400078e48ff */
[----:B------:R-:W-:Y:S02]  /*2600*/  LOP3.LUT R9, R9, R198, RZ, 0x3c, !PT ;  /* 0x000000c609097212 */ /* 0x000fe400078e3cff */
[----:B------:R-:W-:Y:S01]  /*2610*/  IADD3 R116, P4, R184, R117, RZ ;  /* 0x00000075b8747210 */ /* 0x000fe20007f9e0ff */
[----:B------:R-:W-:Y:S01]  /*2620*/  IMAD.IADD R136, R136, 0x1, R15 ;  /* 0x0000000188887824 */ /* 0x000fe200078e020f */
[----:B------:R-:W-:Y:S01]  /*2630*/  SEL R121, R121, 0xffffffe0, !P0 ;  /* 0xffffffe079797807 */ /* 0x000fe20004000000 */
[----:B------:R-:W-:Y:S01]  /*2640*/  IMAD.IADD R138, R138, 0x1, R9 ;  /* 0x000000018a8a7824 */ /* 0x000fe200078e0209 */
[----:B------:R-:W-:Y:S01]  /*2650*/  SHF.R.S32.HI R111, RZ, 0x3, R14 ;  /* 0x00000003ff6f7819 */ /* 0x000fe2000001140e */
[----:B------:R-:W-:Y:S01]  /*2660*/  IMAD.IADD R15, R7, 0x1, R103 ;  /* 0x00000001070f7824 */ /* 0x000fe200078e0267 */
[----:B------:R-:W-:Y:S01]  /*2670*/  SHF.R.S32.HI R110, RZ, 0x3, R13 ;  /* 0x00000003ff6e7819 */ /* 0x000fe2000001140d */
[----:B------:R-:W-:Y:S01]  /*2680*/  IMAD.X R117, R3, 0x1, R142, P4 ;  /* 0x0000000103757824 */ /* 0x000fe200020e068e */
[----:B------:R-:W-:Y:S01]  /*2690*/  SHF.R.S32.HI R109, RZ, 0x3, R12 ;  /* 0x00000003ff6d7819 */ /* 0x000fe2000001140c */
[----:B------:R-:W-:Y:S01]  /*26a0*/  IMAD.IADD R133, R121, 0x1, R26 ;  /* 0x0000000179857824 */ /* 0x000fe200078e021a */
[----:B------:R-:W-:-:S02]  /*26b0*/  LOP3.LUT R14, R14, 0xfffffff8, RZ, 0xc0, !PT ;  /* 0xfffffff80e0e7812 */ /* 0x000fc400078ec0ff */
[----:B------:R-:W-:Y:S02]  /*26c0*/  LOP3.LUT R13, R13, 0xfffffff8, RZ, 0xc0, !PT ;  /* 0xfffffff80d0d7812 */ /* 0x000fe400078ec0ff */
[----:B------:R-:W-:Y:S02]  /*26d0*/  LOP3.LUT R12, R12, 0xfffffff8, RZ, 0xc0, !PT ;  /* 0xfffffff80c0c7812 */ /* 0x000fe400078ec0ff */
[----:B------:R-:W-:Y:S02]  /*26e0*/  LOP3.LUT R0, R11, R0, RZ, 0xfc, !PT ;  /* 0x000000000b007212 */ /* 0x000fe400078efcff */
[----:B------:R-:W-:Y:S01]  /*26f0*/  IADD3 R134, R30, R20, R199 ;  /* 0x000000141e867210 */ /* 0x000fe20007ffe0c7 */
[----:B------:R-:W-:Y:S01]  /*2700*/  IMAD.IADD R20, R101, 0x1, R7 ;  /* 0x0000000165147824 */ /* 0x000fe200078e0207 */
[C---:B------:R-:W-:Y:S01]  /*2710*/  SHF.L.U64.HI R30, R28.reuse, 0x6, R29 ;  /* 0x000000061c1e7819 */ /* 0x040fe2000001021d */
[C---:B------:R-:W-:Y:S01]  /*2720*/  IMAD.SHL.U32 R29, R28.reuse, 0x80, RZ ;  /* 0x000000801c1d7824 */ /* 0x040fe200078e00ff */
[----:B------:R-:W-:Y:S01]  /*2730*/  IADD3 R25, R97, R21, RZ ;  /* 0x0000001561197210 */ /* 0x000fe20007ffe0ff */
[----:B------:R-:W-:Y:S01]  /*2740*/  IMAD.SHL.U32 R28, R28, 0x40, RZ ;  /* 0x000000401c1c7824 */ /* 0x000fe200078e00ff */
[----:B------:R-:W-:Y:S01]  /*2750*/  LOP3.LUT R11, R11, 0x1, RZ, 0xc0, !PT ;  /* 0x000000010b0b7812 */ /* 0x000fe200078ec0ff */
[----:B------:R-:W-:Y:S01]  /*2760*/  IMAD.IADD R21, R21, 0x1, R99 ;  /* 0x0000000115157824 */ /* 0x000fe200078e0263 */
        /* <DEDUP_REMOVED lines=8> */
.L_x_2816:
        /* <DEDUP_REMOVED lines=20> */
[----:B------:R-:W-:Y:S02]  /*2930*/  LEA.HI.X R45, R3, R115, R4, 0x1, P0 ;  /* 0x00000073032d7211 */ /* 0x000fe400000f0c04 */
[----:B-1----:R-:W-:-:S02]  /*2940*/  ISETP.GE.AND P0, PT, R118, 0x1, PT ;  /* 0x000000017600780c */ /* 0x002fc40003f06270 */
[----:B------:R-:W-:Y:S01]  /*2950*/  LEA.HI.X R41, R0, R115, R2, 0x1, P5 ;  /* 0x0000007300297211 */ /* 0x000fe200028f0c02 */
[----:B------:R-:W-:Y:S01]  /*2960*/  IMAD R0, R17, 0x6000, R26 ;  /* 0x0000600011007824 */ /* 0x000fe200078e021a */
[----:B------:R-:W-:-:S03]  /*2970*/  MOV R2, R32 ;  /* 0x0000002000027202 */ /* 0x000fc60000000f00 */
        /* <DEDUP_REMOVED lines=9> */
[C---:B------:R-:W-:Y:S02]  /*2a10*/  IMAD R33, R34.reuse, R29, R4 ;  /* 0x0000001d22217224 */ /* 0x040fe400078e0204 */
[----:B------:R-:W-:Y:S02]  /*2a20*/  IMAD R3, R34, R27, R0 ;  /* 0x0000001b22037224 */ /* 0x000fe400078e0200 */
[----:B------:R-:W-:Y:S02]  /*2a30*/  IMAD R4, R2, -0x80, R24 ;  /* 0xffffff8002047824 */ /* 0x000fe400078e0218 */
[----:B------:R-:W-:-:S03]  /*2a40*/  IMAD.WIDE.U32 R82, R27, R32, RZ ;  /* 0x000000201b527225 */ /* 0x000fc600078e00ff */
[----:B------:R-:W-:Y:S01]  /*2a50*/  VIMNMX R4, R4, 0x80, PT ;  /* 0x0000008004047848 */ /* 0x000fe20003fe0100 */
        /* <DEDUP_REMOVED lines=22> */
[----:B0-----:R-:W-:Y:S01]  /*2bc0*/  IADD3 R35, P1, R96, R80, RZ ;  /* 0x0000005060237210 */ /* 0x001fe20007f3e0ff */
[----:B------:R-:W-:Y:S01]  /*2bd0*/  ULDC.64 UR6, c[0x0][0x400] ;  /* 0x0001000000067ab9 */ /* 0x000fe20000000a00 */
[----:B------:R-:W-:Y:S01]  /*2be0*/  CS2R R122, SRZ ;  /* 0x00000000007a7805 */ /* 0x000fe2000001ff00 */
[----:B------:R-:W-:Y:S01]  /*2bf0*/  IMAD.X R34, R0, 0x1, R20, P4 ;  /* 0x0000000100227824 */ /* 0x000fe200020e0614 */
[----:B------:R-:W-:Y:S01]  /*2c00*/  LEA R32, P4, R33, UR4, 0x1 ;  /* 0x0000000421207c11 */ /* 0x000fe2000f8808ff */
[----:B------:R-:W-:Y:S01]  /*2c10*/  IMAD.X R38, R3, 0x1, R25, P1 ;  /* 0x0000000103267824 */ /* 0x000fe200008e0619 */
[----:B------:R-:W-:Y:S02]  /*2c20*/  ISETP.GE.AND P1, PT, R22, R118, PT ;  /* 0x000000761600720c */ /* 0x000fe40003f26270 */
[----:B------:R-:W-:-:S02]  /*2c30*/  CS2R R86, SRZ ;  /* 0x0000000000567805 */ /* 0x000fc4000001ff00 */
[----:B------:R-:W-:Y:S02]  /*2c40*/  LEA.HI.X R33, R33, UR5, R34, 0x1, P4 ;  /* 0x0000000521217c11 */ /* 0x000fe4000a0f0c22 */
[----:B------:R-:W-:Y:S02]  /*2c50*/  CS2R R124, SRZ ;  /* 0x00000000007c7805 */ /* 0x000fe4000001ff00 */
[C---:B------:R-:W-:Y:S02]  /*2c60*/  LEA R34, P4, R35.reuse, UR6, 0x1 ;  /* 0x0000000623227c11 */ /* 0x040fe4000f8808ff */
[----:B------:R-:W-:Y:S02]  /*2c70*/  CS2R R114, SRZ ;  /* 0x0000000000727805 */ /* 0x000fe4000001ff00 */
[----:B------:R-:W-:Y:S02]  /*2c80*/  LEA.HI.X R35, R35, UR7, R38, 0x1, P4 ;  /* 0x0000000723237c11 */ /* 0x000fe4000a0f0c26 */
        /* <DEDUP_REMOVED lines=25> */
.L_x_2721:
[----:B------:R-:W-:Y:S05]  /*2e20*/  BSYNC B1 ;  /* 0x0000000000017941 */ /* 0x000fea0003800000 */
.L_x_2720:
        /* <DEDUP_REMOVED lines=26> */
[----:B------:R-:W-:-:S04]  /*2fd0*/  LEA R34, P1, R80, UR6, 0x1 ;  /* 0x0000000650227c11 */ /* 0x000fc8000f8208ff */
[----:B0-----:R-:W-:Y:S02]  /*2fe0*/  LEA.HI.X R35, R80, UR7, R3, 0x1, P1 ;  /* 0x0000000750237c11 */ /* 0x001fe400088f0c03 */
        /* <DEDUP_REMOVED lines=28> */
.L_x_2723:
[----:B------:R-:W-:Y:S05]  /*31b0*/  BSYNC B1 ;  /* 0x0000000000017941 */ /* 0x000fea0003800000 */
.L_x_2722:
[----:B------:R-:W3:Y:S01]  /*31c0*/  LDL R0, [R1+0xc] ;  /* 0x00000c0001007983 */ /* 0x000ee20000100800 */
[----:B------:R-:W-:Y:S01]  /*31d0*/  IMAD.MOV.U32 R3, RZ, RZ, R71 ;  /* 0x000000ffff037224 */ /* 0x000fe200078e0047 */
[----:B------:R-:W-:Y:S01]  /*31e0*/  PRMT R148, R130, 0x5410, R131 ;  /* 0x0000541082947816 */ /* 0x000fe20000000083 */
[----:B-12---:R-:W-:Y:S02]  /*31f0*/  IMAD.MOV.U32 R32, RZ, RZ, R74 ;  /* 0x000000ffff207224 */ /* 0x006fe400078e004a */
[----:B------:R-:W-:Y:S01]  /*3200*/  IMAD.MOV.U32 R33, RZ, RZ, R86 ;  /* 0x000000ffff217224 */ /* 0x000fe200078e0056 */
[----:B------:R-:W-:Y:S01]  /*3210*/  PRMT R157, R3, 0x7610, R157 ;  /* 0x00007610039d7816 */ /* 0x000fe2000000009d */
[----:B------:R-:W-:Y:S01]  /*3220*/  IMAD.MOV.U32 R3, RZ, RZ, R78 ;  /* 0x000000ffff037224 */ /* 0x000fe200078e004e */
[----:B------:R-:W-:Y:S01]  /*3230*/  PRMT R161, R161, 0x5410, R32 ;  /* 0x00005410a1a17816 */ /* 0x000fe20000000020 */
[----:B------:R-:W-:Y:S01]  /*3240*/  IMAD.MOV.U32 R32, RZ, RZ, R79 ;  /* 0x000000ffff207224 */ /* 0x000fe200078e004f */
[----:B------:R-:W-:Y:S01]  /*3250*/  PRMT R163, R33, 0x7610, R163 ;  /* 0x0000761021a37816 */ /* 0x000fe200000000a3 */
[----:B------:R-:W-:-:S03]  /*3260*/  IMAD.MOV.U32 R33, RZ, RZ, R68 ;  /* 0x000000ffff217224 */ /* 0x000fc600078e0044 */
[----:B------:R-:W-:Y:S01]  /*3270*/  PRMT R162, R3, 0x5410, R32 ;  /* 0x0000541003a27816 */ /* 0x000fe20000000020 */
[----:B------:R-:W-:Y:S01]  /*3280*/  IMAD.MOV.U32 R32, RZ, RZ, R123 ;  /* 0x000000ffff207224 */ /* 0x000fe200078e007b */
[----:B------:R-:W-:Y:S02]  /*3290*/  MOV R3, R122 ;  /* 0x0000007a00037202 */ /* 0x000fe40000000f00 */
        /* <DEDUP_REMOVED lines=8> */
[----:B------:R-:W-:-:S04]  /*3320*/  MOV R33, R114 ;  /* 0x0000007200217202 */ /* 0x000fc80000000f00 */
[----:B------:R-:W-:Y:S01]  /*3330*/  PRMT R167, R33, 0x7610, R167 ;  /* 0x0000761021a77816 */ /* 0x000fe200000000a7 */
[----:B-----5:R-:W-:-:S05]  /*3340*/  IMAD.MOV.U32 R33, RZ, RZ, R36 ;  /* 0x000000ffff217224 */ /* 0x020fca00078e0024 */
[----:B------:R-:W-:Y:S01]  /*3350*/  PRMT R80, R80, 0x5410, R33 ;  /* 0x0000541050507816 */ /* 0x000fe20000000021 */
[----:B------:R-:W-:Y:S01]  /*3360*/  IMAD.MOV.U32 R33, RZ, RZ, R47 ;  /* 0x000000ffff217224 */ /* 0x000fe200078e002f */
[----:B---3--:R-:W-:Y:S01]  /*3370*/  R2UR UR4, R0 ;  /* 0x00000000000472ca */ /* 0x008fe200000e0000 */
[----:B------:R-:W-:-:S05]  /*3380*/  IMAD.MOV.U32 R0, RZ, RZ, R70 ;  /* 0x000000ffff007224 */ /* 0x000fca00078e0046 */
[----:B------:R-:W-:Y:S02]  /*3390*/  PRMT R158, R158, 0x5410, R0 ;  /* 0x000054109e9e7816 */ /* 0x000fe40000000000 */
[----:B------:R-:W-:Y:S02]  /*33a0*/  MOV R0, R75 ;  /* 0x0000004b00007202 */ /* 0x000fe40000000f00 */
[----:B------:R-:W-:Y:S01]  /*33b0*/  PRMT R158, R3, 0x7610, R158 ;  /* 0x00007610039e7816 */ /* 0x000fe2000000009e */
[----:B------:R-:W-:Y:S01]  /*33c0*/  IMAD.MOV.U32 R3, RZ, RZ, R84 ;  /* 0x000000ffff037224 */ /* 0x000fe200078e0054 */
[----:B------:R-:W-:Y:S01]  /*33d0*/  PRMT R161, R0, 0x7610, R161 ;  /* 0x0000761000a17816 */ /* 0x000fe200000000a1 */
[----:B------:R-:W-:Y:S01]  /*33e0*/  IMAD.MOV.U32 R0, RZ, RZ, R87 ;  /* 0x000000ffff007224 */ /* 0x000fe200078e0057 */
[----:B------:R-:W-:Y:S02]  /*33f0*/  UISETP.NE.AND UP0, UPT, UR4, 0x3, UPT ;  /* 0x000000030400788c */ /* 0x000fe4000bf05270 */
[----:B------:R-:W-:Y:S01]  /*3400*/  PRMT R166, R3, 0x5410, R32 ;  /* 0x0000541003a67816 */ /* 0x000fe20000000020 */
[----:B------:R-:W-:Y:S01]  /*3410*/  IMAD.MOV.U32 R3, RZ, RZ, R124 ;  /* 0x000000ffff037224 */ /* 0x000fe200078e007c */
[----:B------:R-:W-:Y:S01]  /*3420*/  PRMT R163, R163, 0x5410, R0 ;  /* 0x00005410a3a37816 */ /* 0x000fe20000000000 */
[----:B------:R-:W-:Y:S01]  /*3430*/  IMAD.MOV.U32 R0, RZ, RZ, R69 ;  /* 0x000000ffff007224 */ /* 0x000fe200078e0045 */
[----:B------:R-:W-:Y:S01]  /*3440*/  PLOP3.LUT P1, PT, PT, PT, UP0, 0x80, 0x0 ;  /* 0x000000000000781c */ /* 0x000fe20003f2f008 */
[----:B------:R-:W-:-:S03]  /*3450*/  IMAD.MOV.U32 R32, RZ, RZ, R125 ;  /* 0x000000ffff207224 */ /* 0x000fc600078e007d */
        /* <DEDUP_REMOVED lines=27> */
[----:B------:R-:W-:-:S02]  /*3610*/  PRMT R81, R0, 0x7610, R81 ;  /* 0x0000761000517816 */ /* 0x000fc40000000051 */
        /* <DEDUP_REMOVED lines=16> */
[----:B------:R-:W-:Y:S02]  /*3720*/  PRMT R159, R0, 0x5410, R3 ;  /* 0x00005410009f7816 */ /* 0x000fe40000000003 */
[----:B------:R-:W-:Y:S01]  /*3730*/  PRMT R160, R32, 0x5410, R33 ;  /* 0x0000541020a07816 */ /* 0x000fe20000000021 */
[----:B------:R-:W-:Y:S06]  /*3740*/  @!P1 BRA `(.L_x_2724) ;  /* 0x0000000000049947 */ /* 0x000fec0003800000 */
[----:B------:R-:W-:Y:S01]  /*3750*/  BPT.TRAP 0x1 ;  /* 0x000000040000795c */ /* 0x000fe20000300000 */
.L_x_2724:
[----:B------:R-:W-:Y:S01]  /*3760*/  IMAD R3, R17, 0x8, R16 ;  /* 0x0000000811037824 */ /* 0x000fe200078e0210 */
[----:B------:R-:W-:Y:S01]  /*3770*/  SHF.L.U32 R0, R189, 0x1f, RZ ;  /* 0x0000001fbd007819 */ /* 0x000fe200000006ff */
[----:B------:R-:W-:Y:S03]  /*3780*/  BSSY B1, `(.L_x_2725) ;  /* 0x0000003000017945 */ /* 0x000fe60003800000 */
[----:B------:R-:W1:Y:S02]  /*3790*/  SYNCS.PHASECHK.TRANS64.TRYWAIT P5, [R3+URZ+0x34890], R0 ;  /* 0x03489000030075a7 */ /* 0x000e6400080a017f */
[----:B-1----:R-:W-:Y:S05]  /*37a0*/  @!P5 BRA `(.L_x_2726) ;  /* 0x00000208002cd947 */ /* 0x002fea0003800000 */
.L_x_3097:
[----:B------:R-:W-:Y:S05]  /*37b0*/  BSYNC B1 ;  /* 0x0000000000017941 */ /* 0x000fea0003800000 */
.L_x_2725:
        /* <DEDUP_REMOVED lines=49> */
.L_x_2732:
[----:B------:R-:W-:Y:S05]  /*3ad0*/  BSYNC B3 ;  /* 0x0000000000037941 */ /* 0x000fea0003800000 */
.L_x_2731:
[----:B--2---:R2:W-:Y:S02]  /*3ae0*/  STG.E.128 desc[UR60][R44.64], R32 ;  /* 0x000000202c007986 */ /* 0x0045e4000c101d3c */
.L_x_2730:
[----:B------:R-:W-:Y:S05]  /*3af0*/  BSYNC B2 ;  /* 0x0000000000027941 */ /* 0x000fea0003800000 */
.L_x_2729:
        /* <DEDUP_REMOVED lines=48> */
.L_x_2736:
[----:B------:R-:W-:Y:S05]  /*3e00*/  BSYNC B3 ;  /* 0x0000000000037941 */ /* 0x000fea0003800000 */
.L_x_2735:
[----:B--2---:R3:W-:Y:S02]  /*3e10*/  STG.E.128 desc[UR60][R44.64+0x40], R32 ;  /* 0x000040202c007986 */ /* 0x0047e4000c101d3c */
.L_x_2734:
[----:B------:R-:W-:Y:S05]  /*3e20*/  BSYNC B2 ;  /* 0x0000000000027941 */ /* 0x000fea0003800000 */
.L_x_2733:
[----:B------:R-:W-:Y:S01]  /*3e30*/  ISETP.NE.AND P0, PT, R9, RZ, PT ;  /* 0x000000ff0900720c */ /* 0x000fe20003f05270 */
[----:B------:R-:W-:-:S12]  /*3e40*/  BSSY B2, `(.L_x_2737) ;  /* 0x0000031000027945 */ /* 0x000fd80003800000 */
[----:B------:R-:W-:Y:S05]  /*3e50*/  @!P0 BRA `(.L_x_2738) ;  /* 0x0000000000bc8947 */ /* 0x000fea0003800000 */
[----:B0-23--:R0:W2:Y:S01]  /*3e60*/  LDS.128 R32, [R43+0x4000] ;  /* 0x004000002b207984 */ /* 0x00d0a20000000c00 */
[----:B------:R-:W-:Y:S01]  /*3e70*/  ISETP.GE.AND P0, PT, R191, R118, PT ;  /* 0x00000076bf00720c */ /* 0x000fe20003f06270 */
[----:B------:R-:W-:-:S12]  /*3e80*/  BSSY B3, `(.L_x_2739) ;  /* 0x000002b000037945 */ /* 0x000fd80003800000 */
[----:B0-----:R-:W-:Y:S05]  /*3e90*/  @P0 BRA `(.L_x_2740) ;  /* 0x0000000000a40947 */ /* 0x001fea0003800000 */
[--C-:B------:R-:W-:Y:S01]  /*3ea0*/  SHF.R.U64 R86, R78, 0x10, R79.reuse ;  /* 0x000000104e567819 */ /* 0x100fe2000000124f */
[--C-:B--2---:R-:W-:Y:S01]  /*3eb0*/  HADD2.F32 R114, -RZ, R35.reuse.H0_H0 ;  /* 0x20000023ff727230 */ /* 0x104fe20000004100 */
[----:B------:R-:W-:Y:S01]  /*3ec0*/  SHF.R.U32.HI R78, RZ, 0x10, R79 ;  /* 0x00000010ff4e7819 */ /* 0x000fe2000001164f */
[----:B------:R-:W-:Y:S01]  /*3ed0*/  HADD2.F32 R123, -RZ, R162.H1_H1 ;  /* 0x300000a2ff7b7230 */ /* 0x000fe20000004100 */
[--C-:B------:R-:W-:Y:S01]  /*3ee0*/  SHF.R.U32.HI R87, RZ, 0x10, R85.reuse ;  /* 0x00000010ff577819 */ /* 0x100fe20000011655 */
[----:B------:R-:W-:Y:S01]  /*3ef0*/  HADD2.F32 R86, -RZ, R86.H0_H0 ;  /* 0x20000056ff567230 */ /* 0x000fe20000004100 */
[----:B------:R-:W-:Y:S01]  /*3f00*/  SHF.R.U64 R79, R84, 0x10, R85 ;  /* 0x00000010544f7819 */ /* 0x000fe20000001255 */
[----:B------:R-:W-:Y:S02]  /*3f10*/  HADD2.F32 R84, -RZ, R35.H1_H1 ;  /* 0x30000023ff547230 */ /* 0x000fe40000004100 */
[----:B------:R-:W-:Y:S02]  /*3f20*/  HADD2.F32 R87, -RZ, R87.H0_H0 ;  /* 0x20000057ff577230 */ /* 0x000fe40000004100 */
[----:B------:R-:W-:-:S02]  /*3f30*/  HADD2.F32 R122, -RZ, R79.H0_H0 ;  /* 0x2000004fff7a7230 */ /* 0x000fc40000004100 */
[--C-:B------:R-:W-:Y:S02]  /*3f40*/  HADD2.F32 R79, -RZ, R33.reuse.H1_H1 ;  /* 0x30000021ff4f7230 */ /* 0x100fe40000004100 */
[-C--:B------:R-:W-:Y:S01]  /*3f50*/  FMUL.FTZ R35, R84, R87.reuse ;  /* 0x0000005754237220 */ /* 0x080fe20000410000 */
[----:B------:R-:W-:Y:S02]  /*3f60*/  HADD2.F32 R33, -RZ, R33.H0_H0 ;  /* 0x20000021ff217230 */ /* 0x000fe40000004100 */
[C---:B------:R-:W-:Y:S01]  /*3f70*/  FMUL.FTZ R87, R114.reuse, R87 ;  /* 0x0000005772577220 */ /* 0x040fe20000410000 */
[----:B------:R-:W-:Y:S02]  /*3f80*/  HADD2.F32 R85, -RZ, R78.H0_H0 ;  /* 0x2000004eff557230 */ /* 0x000fe40000004100 */
[-C--:B------:R-:W-:Y:S01]  /*3f90*/  FMUL.FTZ R78, R79, R122.reuse ;  /* 0x0000007a4f4e7220 */ /* 0x080fe20000410000 */
[C---:B------:R-:W-:Y:S02]  /*3fa0*/  FMUL.FTZ R122, R33.reuse, R122 ;  /* 0x0000007a217a7220 */ /* 0x040fe40000410000 */
[-C--:B------:R-:W-:Y:S01]  /*3fb0*/  FFMA.FTZ R35, R114, R85.reuse, -R35 ;  /* 0x0000005572237223 */ /* 0x080fe20000010823 */
[----:B------:R-:W-:Y:S01]  /*3fc0*/  FFMA.FTZ R84, R84, R85, R87 ;  /* 0x0000005554547223 */ /* 0x000fe20000010057 */
[----:B------:R-:W-:Y:S01]  /*3fd0*/  FFMA.FTZ R33, R33, R86, -R78 ;  /* 0x0000005621217223 */ /* 0x000fe2000001084e */
[----:B------:R-:W-:-:S02]  /*3fe0*/  HADD2.F32 R85, -RZ, R166.H0_H0 ;  /* 0x200000a6ff557230 */ /* 0x000fc40000004100 */
[----:B------:R-:W-:Y:S01]  /*3ff0*/  FFMA.FTZ R78, R79, R86, R122 ;  /* 0x000000564f4e7223 */ /* 0x000fe2000001007a */
[--C-:B------:R-:W-:Y:S01]  /*4000*/  HADD2.F32 R87, -RZ, R32.reuse.H1_H1 ;  /* 0x30000020ff577230 */ /* 0x100fe20000004100 */
[----:B------:R-:W-:Y:S01]  /*4010*/  F2FP.F16.F32.PACK_AB R35, R84, R35 ;  /* 0x000000235423723e */ /* 0x000fe200000000ff */
[----:B------:R-:W-:Y:S02]  /*4020*/  HADD2.F32 R114, -RZ, R32.H0_H0 ;  /* 0x20000020ff727230 */ /* 0x000fe40000004100 */
        /* <DEDUP_REMOVED lines=8> */
[----:B------:R-:W-:Y:S02]  /*40b0*/  FMUL.FTZ R79, R34, R79 ;  /* 0x0000004f224f7220 */ /* 0x000fe40000410000 */
[-C--:B------:R-:W-:Y:S01]  /*40c0*/  FFMA.FTZ R115, R114, R86.reuse, -R115 ;  /* 0x0000005672737223 */ /* 0x080fe20000010873 */
[----:B------:R-:W-:Y:S01]  /*40d0*/  FFMA.FTZ R122, R87, R86, R122 ;  /* 0x00000056577a7223 */ /* 0x000fe2000001007a */
[-C--:B------:R-:W-:Y:S01]  /*40e0*/  FFMA.FTZ R85, R34, R123.reuse, -R85 ;  /* 0x0000007b22557223 */ /* 0x080fe20000010855 */
[----:B------:R-:W-:-:S03]  /*40f0*/  FFMA.FTZ R32, R32, R123, R79 ;  /* 0x0000007b20207223 */ /* 0x000fc6000001004f */
[----:B------:R-:W-:Y:S02]  /*4100*/  F2FP.F16.F32.PACK_AB R122, R122, R115 ;  /* 0x000000737a7a723e */ /* 0x000fe400000000ff */
[----:B------:R-:W-:Y:S02]  /*4110*/  F2FP.F16.F32.PACK_AB R34, R32, R85 ;  /* 0x000000552022723e */ /* 0x000fe400000000ff */
[----:B------:R-:W-:-:S07]  /*4120*/  MOV R32, R122 ;  /* 0x0000007a00207202 */ /* 0x000fce0000000f00 */
.L_x_2740:
[----:B------:R-:W-:Y:S05]  /*4130*/  BSYNC B3 ;  /* 0x0000000000037941 */ /* 0x000fea0003800000 */
.L_x_2739:
[----:B--2---:R4:W-:Y:S02]  /*4140*/  STG.E.128 desc[UR60][R44.64+0x80], R32 ;  /* 0x000080202c007986 */ /* 0x0049e4000c101d3c */
.L_x_2738:
[----:B------:R-:W-:Y:S05]  /*4150*/  BSYNC B2 ;  /* 0x0000000000027941 */ /* 0x000fea0003800000 */
.L_x_2737:
        /* <DEDUP_REMOVED lines=48> */
.L_x_2744:
[----:B------:R-:W-:Y:S05]  /*4460*/  BSYNC B3 ;  /* 0x0000000000037941 */ /* 0x000fea0003800000 */
.L_x_2743:
[----:B--2---:R0:W-:Y:S02]  /*4470*/  STG.E.128 desc[UR60][R44.64+0xc0], R32 ;  /* 0x0000c0202c007986 */ /* 0x0041e4000c101d3c */
.L_x_2742:
[----:B------:R-:W-:Y:S05]  /*4480*/  BSYNC B2 ;  /* 0x0000000000027941 */ /* 0x000fea0003800000 */
.L_x_2741:
[----:B------:R-:W-:Y:S01]  /*4490*/  ISETP.NE.AND P0, PT, R7, RZ, PT ;  /* 0x000000ff0700720c */ /* 0x000fe20003f05270 */
[----:B------:R-:W-:-:S12]  /*44a0*/  BSSY B2, `(.L_x_2745) ;  /* 0x0000031000027945 */ /* 0x000fd80003800000 */
[----:B------:R-:W-:Y:S05]  /*44b0*/  @!P0 BRA `(.L_x_2746) ;  /* 0x0000000000bc8947 */ /* 0x000fea0003800000 */
[----:B0-234-:R0:W2:Y:S01]  /*44c0*/  LDS.128 R32, [R43+0x8000] ;  /* 0x008000002b207984 */ /* 0x01d0a20000000c00 */
[----:B------:R-:W-:Y:S01]  /*44d0*/  ISETP.GE.AND P0, PT, R190, R118, PT ;  /* 0x00000076be00720c */ /* 0x000fe20003f06270 */
[----:B------:R-:W-:-:S12]  /*44e0*/  BSSY B3, `(.L_x_2747) ;  /* 0x000002b000037945 */ /* 0x000fd80003800000 */
[----:B0-----:R-:W-:Y:S05]  /*44f0*/  @P0 BRA `(.L_x_2748) ;  /* 0x0000000000a40947 */ /* 0x001fea0003800000 */
[--C-:B------:R-:W-:Y:S02]  /*4500*/  SHF.R.U64 R74, R70, 0x10, R71.reuse ;  /* 0x00000010464a7819 */ /* 0x100fe40000001247 */
[----:B------:R-:W-:Y:S01]  /*4510*/  SHF.R.U32.HI R70, RZ, 0x10, R71 ;  /* 0x00000010ff467819 */ /* 0x000fe20000011647 */
[----:B--2---:R-:W-:Y:S01]  /*4520*/  IMAD.MOV.U32 R71, RZ, RZ, R35 ;  /* 0x000000ffff477224 */ /* 0x004fe200078e0023 */
[--C-:B------:R-:W-:Y:S01]  /*4530*/  SHF.R.U64 R76, R72, 0x10, R73.reuse ;  /* 0x00000010484c7819 */ /* 0x100fe20000001249 */
[--C-:B------:R-:W-:Y:S01]  /*4540*/  HADD2.F32 R35, -RZ, R33.reuse.H1_H1 ;  /* 0x30000021ff237230 */ /* 0x100fe20000004100 */
[----:B------:R-:W-:Y:S01]  /*4550*/  SHF.R.U32.HI R75, RZ, 0x10, R73 ;  /* 0x00000010ff4b7819 */ /* 0x000fe20000011649 */
[----:B------:R-:W-:Y:S02]  /*4560*/  HADD2.F32 R33, -RZ, R33.H0_H0 ;  /* 0x20000021ff217230 */ /* 0x000fe40000004100 */
[----:B------:R-:W-:Y:S02]  /*4570*/  HADD2.F32 R76, -RZ, R76.H0_H0 ;  /* 0x2000004cff4c7230 */ /* 0x000fe40000004100 */
[----:B------:R-:W-:-:S02]  /*4580*/  HADD2.F32 R75, -RZ, R75.H0_H0 ;  /* 0x2000004bff4b7230 */ /* 0x000fc40000004100 */
        /* <DEDUP_REMOVED lines=12> */
[----:B------:R-:W-:Y:S02]  /*4650*/  HADD2.F32 R75, -RZ, R158.H0_H0 ;  /* 0x2000009eff4b7230 */ /* 0x000fe40000004100 */
[----:B------:R-:W-:Y:S01]  /*4660*/  HADD2.F32 R76, -RZ, R157.H1_H1 ;  /* 0x3000009dff4c7230 */ /* 0x000fe20000004100 */
[----:B------:R-:W-:Y:S01]  /*4670*/  F2FP.F16.F32.PACK_AB R33, R70, R33 ;  /* 0x000000214621723e */ /* 0x000fe200000000ff */
[----:B------:R-:W-:Y:S01]  /*4680*/  HADD2.F32 R74, -RZ, R32.H1_H1 ;  /* 0x30000020ff4a7230 */ /* 0x000fe20000004100 */
[----:B------:R-:W-:Y:S01]  /*4690*/  F2FP.F16.F32.PACK_AB R35, R72, R35 ;  /* 0x000000234823723e */ /* 0x000fe200000000ff */
[----:B------:R-:W-:-:S02]  /*46a0*/  HADD2.F32 R73, -RZ, R34.H1_H1 ;  /* 0x30000022ff497230 */ /* 0x000fc40000004100 */
[----:B------:R-:W-:Y:S02]  /*46b0*/  HADD2.F32 R32, -RZ, R32.H0_H0 ;  /* 0x20000020ff207230 */ /* 0x000fe40000004100 */
[-C--:B------:R-:W-:Y:S01]  /*46c0*/  FMUL.FTZ R77, R74, R75.reuse ;  /* 0x0000004b4a4d7220 */ /* 0x080fe20000410000 */
[----:B------:R-:W-:Y:S02]  /*46d0*/  HADD2.F32 R34, -RZ, R34.H0_H0 ;  /* 0x20000022ff227230 */ /* 0x000fe40000004100 */
[CC--:B------:R-:W-:Y:S01]  /*46e0*/  FMUL.FTZ R79, R73.reuse, R76.reuse ;  /* 0x0000004c494f7220 */ /* 0x0c0fe20000410000 */
[----:B------:R-:W-:Y:S02]  /*46f0*/  HADD2.F32 R71, -RZ, R158.H1_H1 ;  /* 0x3000009eff477230 */ /* 0x000fe40000004100 */
[----:B------:R-:W-:Y:S01]  /*4700*/  FMUL.FTZ R75, R32, R75 ;  /* 0x0000004b204b7220 */ /* 0x000fe20000410000 */
[----:B------:R-:W-:Y:S02]  /*4710*/  HADD2.F32 R157, -RZ, R157.H0_H0 ;  /* 0x2000009dff9d7230 */ /* 0x000fe40000004100 */
[----:B------:R-:W-:Y:S01]  /*4720*/  FMUL.FTZ R76, R34, R76 ;  /* 0x0000004c224c7220 */ /* 0x000fe20000410000 */
[-C--:B------:R-:W-:Y:S01]  /*4730*/  FFMA.FTZ R77, R32, R71.reuse, -R77 ;  /* 0x00000047204d7223 */ /* 0x080fe2000001084d */
[----:B------:R-:W-:Y:S01]  /*4740*/  FFMA.FTZ R74, R74, R71, R75 ;  /* 0x000000474a4a7223 */ /* 0x000fe2000001004b */
[-C--:B------:R-:W-:Y:S01]  /*4750*/  FFMA.FTZ R79, R34, R157.reuse, -R79 ;  /* 0x0000009d224f7223 */ /* 0x080fe2000001084f */
[----:B------:R-:W-:-:S03]  /*4760*/  FFMA.FTZ R76, R73, R157, R76 ;  /* 0x0000009d494c7223 */ /* 0x000fc6000001004c */
[----:B------:R-:W-:Y:S02]  /*4770*/  F2FP.F16.F32.PACK_AB R32, R74, R77 ;  /* 0x0000004d4a20723e */ /* 0x000fe400000000ff */
[----:B------:R-:W-:-:S07]  /*4780*/  F2FP.F16.F32.PACK_AB R34, R76, R79 ;  /* 0x0000004f4c22723e */ /* 0x000fce00000000ff */
.L_x_2748:
[----:B------:R-:W-:Y:S05]  /*4790*/  BSYNC B3 ;  /* 0x0000000000037941 */ /* 0x000fea0003800000 */
.L_x_2747:
[----:B--2---:R0:W-:Y:S02]  /*47a0*/  STG.E.128 desc[UR60][R44.64+0x100], R32 ;  /* 0x000100202c007986 */ /* 0x0041e4000c101d3c */
.L_x_2746:
[----:B------:R-:W-:Y:S05]  /*47b0*/  BSYNC B2 ;  /* 0x0000000000027941 */ /* 0x000fea0003800000 */
.L_x_2745:
        /* <DEDUP_REMOVED lines=9> */
[----:B------:R-:W-:Y:S01]  /*4850*/  IMAD.MOV.U32 R67, RZ, RZ, R35 ;  /* 0x000000ffff437224 */ /* 0x000fe200078e0023 */
[--C-:B------:R-:W-:Y:S01]  /*4860*/  SHF.R.U64 R71, R68, 0x10, R69.reuse ;  /* 0x0000001044477819 */ /* 0x100fe20000001245 */
[--C-:B------:R-:W-:Y:S01]  /*4870*/  HADD2.F32 R35, -RZ, R33.reuse.H1_H1 ;  /* 0x30000021ff237230 */ /* 0x100fe20000004100 */
[----:B------:R-:W-:Y:S01]  /*4880*/  SHF.R.U32.HI R72, RZ, 0x10, R69 ;  /* 0x00000010ff487819 */ /* 0x000fe20000011645 */
[----:B------:R-:W-:Y:S02]  /*4890*/  HADD2.F32 R32, -RZ, R33.H0_H0 ;  /* 0x20000021ff207230 */ /* 0x000fe40000004100 */
[----:B------:R-:W-:Y:S02]  /*48a0*/  HADD2.F32 R71, -RZ, R71.H0_H0 ;  /* 0x20000047ff477230 */ /* 0x000fe40000004100 */
[----:B------:R-:W-:-:S02]  /*48b0*/  HADD2.F32 R68, -RZ, R67.H1_H1 ;  /* 0x30000043ff447230 */ /* 0x000fc40000004100 */
[----:B------:R-:W-:Y:S02]  /*48c0*/  HADD2.F32 R72, -RZ, R72.H0_H0 ;  /* 0x20000048ff487230 */ /* 0x000fe40000004100 */
[-C--:B------:R-:W-:Y:S01]  /*48d0*/  FMUL.FTZ R33, R35, R71.reuse ;  /* 0x0000004723217220 */ /* 0x080fe20000410000 */
[----:B------:R-:W-:Y:S02]  /*48e0*/  HADD2.F32 R67, -RZ, R67.H0_H0 ;  /* 0x20000043ff437230 */ /* 0x000fe40000004100 */
[----:B------:R-:W-:Y:S01]  /*48f0*/  FMUL.FTZ R74, R32, R71 ;  /* 0x00000047204a7220 */ /* 0x000fe20000410000 */
        /* <DEDUP_REMOVED lines=8> */
[----:B------:R-:W-:-:S02]  /*4980*/  HADD2.F32 R70, -RZ, R149.H0_H0 ;  /* 0x20000095ff467230 */ /* 0x000fc40000004100 */
[----:B------:R-:W-:Y:S01]  /*4990*/  HADD2.F32 R149, -RZ, R149.H1_H1 ;  /* 0x30000095ff957230 */ /* 0x000fe20000004100 */
[----:B------:R-:W-:Y:S01]  /*49a0*/  F2FP.F16.F32.PACK_AB R33, R33, R32 ;  /* 0x000000202121723e */ /* 0x000fe200000000ff */
[----:B------:R-:W-:Y:S01]  /*49b0*/  HADD2.F32 R67, -RZ, R66.H1_H1 ;  /* 0x30000042ff437230 */ /* 0x000fe20000004100 */
[----:B------:R-:W-:Y:S01]  /*49c0*/  F2FP.F16.F32.PACK_AB R35, R72, R35 ;  /* 0x000000234823723e */ /* 0x000fe200000000ff */
[----:B------:R-:W-:Y:S02]  /*49d0*/  HADD2.F32 R68, -RZ, R34.H1_H1 ;  /* 0x30000022ff447230 */ /* 0x000fe40000004100 */
[----:B------:R-:W-:Y:S02]  /*49e0*/  HADD2.F32 R66, -RZ, R66.H0_H0 ;  /* 0x20000042ff427230 */ /* 0x000fe40000004100 */
[----:B------:R-:W-:Y:S01]  /*49f0*/  FMUL.FTZ R73, R67, R70 ;  /* 0x0000004643497220 */ /* 0x000fe20000410000 */
[----:B------:R-:W-:Y:S02]  /*4a00*/  HADD2.F32 R34, -RZ, R34.H0_H0 ;  /* 0x20000022ff227230 */ /* 0x000fe40000004100 */
[----:B------:R-:W-:Y:S01]  /*4a10*/  FMUL.FTZ R75, R68, R149 ;  /* 0x00000095444b7220 */ /* 0x000fe20000410000 */
[----:B------:R-:W-:-:S02]  /*4a20*/  HADD2.F32 R69, -RZ, R148.H0_H0 ;  /* 0x20000094ff457230 */ /* 0x000fc40000004100 */
[----:B------:R-:W-:Y:S01]  /*4a30*/  FMUL.FTZ R70, R66, R70 ;  /* 0x0000004642467220 */ /* 0x000fe20000410000 */
        /* <DEDUP_REMOVED lines=8> */
.L_x_2750:
[----:B------:R-:W-:Y:S05]  /*4ac0*/  BSYNC B2 ;  /* 0x0000000000027941 */ /* 0x000fea0003800000 */
.L_x_2749:
[----:B--2---:R0:W-:Y:S02]  /*4ad0*/  STG.E.128 desc[UR60][R44.64+0x140], R32 ;  /* 0x000140202c007986 */ /* 0x0041e4000c101d3c */
.L_x_2728:
[----:B------:R-:W-:Y:S05]  /*4ae0*/  BSYNC B1 ;  /* 0x0000000000017941 */ /* 0x000fea0003800000 */
.L_x_2727:
        /* <DEDUP_REMOVED lines=49> */
.L_x_2755:
[----:B------:R-:W-:Y:S05]  /*4e00*/  BSYNC B2 ;  /* 0x0000000000027941 */ /* 0x000fea0003800000 */
.L_x_2754:
[----:B--2---:R0:W-:Y:S02]  /*4e10*/  STG.E.128 desc[UR60][R40.64], R32 ;  /* 0x0000002028007986 */ /* 0x0041e4000c101d3c */
.L_x_2753:
[----:B------:R-:W-:Y:S05]  /*4e20*/  BSYNC B1 ;  /* 0x0000000000017941 */ /* 0x000fea0003800000 */
.L_x_2752:
        /* <DEDUP_REMOVED lines=48> */
.L_x_2759:
[----:B------:R-:W-:Y:S05]  /*5130*/  BSYNC B2 ;  /* 0x0000000000027941 */ /* 0x000fea0003800000 */
.L_x_2758:
[----:B--2---:R0:W-:Y:S02]  /*5140*/  STG.E.128 desc[UR60][R40.64+0x40], R32 ;  /* 0x0000402028007986 */ /* 0x0041e4000c101d3c */
.L_x_2757:
[----:B------:R-:W-:Y:S05]  /*5150*/  BSYNC B1 ;  /* 0x0000000000017941 */ /* 0x000fea0003800000 */
.L_x_2756:
        /* <DEDUP_REMOVED lines=23> */
[----:B------:R-:W-:Y:S01]  /*52d0*/  FMUL.FTZ R58, R35, R58 ;  /* 0x0000003a233a7220 */ /* 0x000fe20000410000 */
[----:B------:R-:W-:Y:S01]  /*52e0*/  FFMA.FTZ R60, R33, R54, -R60 ;  /* 0x00000036213c7223 */ /* 0x000fe2000001083c */
[----:B------:R-:W-:-:S02]  /*52f0*/  HADD2.F32 R154, -RZ, R154.H1_H1 ;  /* 0x3000009aff9a7230 */ /* 0x000fc40000004100 */
[----:B------:R-:W-:Y:S01]  /*5300*/  FFMA.FTZ R57, R34, R54, R55 ;  /* 0x0000003622397223 */ /* 0x000fe20000010037 */
[-C--:B------:R-:W-:Y:S01]  /*5310*/  FFMA.FTZ R61, R45, R56.reuse, R58 ;  /* 0x000000382d3d7223 */ /* 0x080fe2000001003a */
[----:B------:R-:W-:Y:S02]  /*5320*/  HADD2.F32 R45, -RZ, R156.H1_H1 ;  /* 0x3000009cff2d7230 */ /* 0x000fe40000004100 */
[----:B------:R-:W-:Y:S01]  /*5330*/  FFMA.FTZ R62, R35, R56, -R62 ;  /* 0x00000038233e7223 */ /* 0x000fe2000001083e */
[----:B------:R-:W-:Y:S02]  /*5340*/  HADD2.F32 R33, -RZ, R32.H1_H1 ;  /* 0x30000020ff217230 */ /* 0x000fe40000004100 */
        /* <DEDUP_REMOVED lines=17> */
.L_x_2763:
[----:B------:R-:W-:Y:S05]  /*5460*/  BSYNC B2 ;  /* 0x0000000000027941 */ /* 0x000fea0003800000 */
.L_x_2762:
[----:B--2---:R0:W-:Y:S02]  /*5470*/  STG.E.128 desc[UR60][R40.64+0x80], R32 ;  /* 0x0000802028007986 */ /* 0x0041e4000c101d3c */
.L_x_2761:
[----:B------:R-:W-:Y:S05]  /*5480*/  BSYNC B1 ;  /* 0x0000000000017941 */ /* 0x000fea0003800000 */
.L_x_2760:
        /* <DEDUP_REMOVED lines=48> */
.L_x_2767:
[----:B------:R-:W-:Y:S05]  /*5790*/  BSYNC B2 ;  /* 0x0000000000027941 */ /* 0x000fea0003800000 */
.L_x_2766:
[----:B--2---:R0:W-:Y:S02]  /*57a0*/  STG.E.128 desc[UR60][R40.64+0xc0], R32 ;  /* 0x0000c02028007986 */ /* 0x0041e4000c101d3c */
.L_x_2765:
[----:B------:R-:W-:Y:S05]  /*57b0*/  BSYNC B1 ;  /* 0x0000000000017941 */ /* 0x000fea0003800000 */
.L_x_2764:
        /* <DEDUP_REMOVED lines=24> */
[----:B------:R-:W-:Y:S01]  /*5940*/  FFMA.FTZ R49, R44, R46, R49 ;  /* 0x0000002e2c317223 */ /* 0x000fe20000010031 */
[----:B------:R-:W-:-:S02]  /*5950*/  HADD2.F32 R44, -RZ, R83.H0_H0 ;  /* 0x20000053ff2c7230 */ /* 0x000fc40000004100 */
[-C--:B------:R-:W-:Y:S01]  /*5960*/  FFMA.FTZ R50, R33, R45.reuse, -R50 ;  /* 0x0000002d21327223 */ /* 0x080fe20000010832 */
        /* <DEDUP_REMOVED lines=21> */
.L_x_2771:
[----:B------:R-:W-:Y:S05]  /*5ac0*/  BSYNC B2 ;  /* 0x0000000000027941 */ /* 0x000fea0003800000 */
.L_x_2770:
[----:B--2---:R0:W-:Y:S02]  /*5ad0*/  STG.E.128 desc[UR60][R40.64+0x100], R32 ;  /* 0x0001002028007986 */ /* 0x0041e4000c101d3c */
.L_x_2769:
[----:B------:R-:W-:Y:S05]  /*5ae0*/  BSYNC B1 ;  /* 0x0000000000017941 */ /* 0x000fea0003800000 */
.L_x_2768:
[----:B------:R-:W-:-:S13]  /*5af0*/  ISETP.NE.AND P0, PT, R6, RZ, PT ;  /* 0x000000ff0600720c */ /* 0x000fda0003f05270 */
[----:B------:R-:W-:Y:S05]  /*5b00*/  @!P0 BRA `(.L_x_2751) ;  /* 0x0000004000948947 */ /* 0x000fea0003800000 */
[----:B0-234-:R0:W2:Y:S01]  /*5b10*/  LDS.128 R32, [R42+0xa000] ;  /* 0x00a000002a207984 */ /* 0x01d0a20000000c00 */
[----:B------:R-:W-:Y:S01]  /*5b20*/  ISETP.GE.AND P0, PT, R194, R118, PT ;  /* 0x00000076c200720c */ /* 0x000fe20003f06270 */
[----:B------:R-:W-:-:S12]  /*5b30*/  BSSY B1, `(.L_x_2772) ;  /* 0x000002b000017945 */ /* 0x000fd80003800000 */
[----:B0-----:R-:W-:Y:S05]  /*5b40*/  @P0 BRA `(.L_x_2773) ;  /* 0x0000000000a40947 */ /* 0x001fea0003800000 */
[--C-:B------:R-:W-:Y:S02]  /*5b50*/  SHF.R.U64 R43, R36, 0x10, R37.reuse ;  /* 0x00000010242b7819 */ /* 0x100fe40000001225 */
[----:B------:R-:W-:Y:S02]  /*5b60*/  SHF.R.U32.HI R42, RZ, 0x10, R37 ;  /* 0x00000010ff2a7819 */ /* 0x000fe40000011625 */
[--C-:B------:R-:W-:Y:S01]  /*5b70*/  SHF.R.U64 R37, R38, 0x10, R39.reuse ;  /* 0x0000001026257819 */ /* 0x100fe20000001227 */
[----:B------:R-:W-:Y:S01]  /*5b80*/  HADD2.F32 R38, -RZ, R43.H0_H0 ;  /* 0x2000002bff267230 */ /* 0x000fe20000004100 */
[----:B------:R-:W-:Y:S01]  /*5b90*/  SHF.R.U32.HI R44, RZ, 0x10, R39 ;  /* 0x00000010ff2c7819 */ /* 0x000fe20000011627 */
[----:B------:R-:W-:Y:S01]  /*5ba0*/  HADD2.F32 R42, -RZ, R42.H0_H0 ;  /* 0x2000002aff2a7230 */ /* 0x000fe20000004100 */
[----:B--2---:R-:W-:Y:S01]  /*5bb0*/  MOV R36, R34 ;  /* 0x0000002200247202 */ /* 0x004fe20000000f00 */
[----:B------:R-:W-:Y:S02]  /*5bc0*/  HADD2.F32 R39, -RZ, R37.H0_H0 ;  /* 0x20000025ff277230 */ /* 0x000fe40000004100 */
[----:B------:R-:W-:-:S02]  /*5bd0*/  HADD2.F32 R34, -RZ, R33.H1_H1 ;  /* 0x30000021ff227230 */ /* 0x000fc40000004100 */
[----:B------:R-:W-:Y:S02]  /*5be0*/  HADD2.F32 R33, -RZ, R33.H0_H0 ;  /* 0x20000021ff217230 */ /* 0x000fe40000004100 */
[----:B------:R-:W-:Y:S02]  /*5bf0*/  HADD2.F32 R44, -RZ, R44.H0_H0 ;  /* 0x2000002cff2c7230 */ /* 0x000fe40000004100 */
[-C--:B------:R-:W-:Y:S01]  /*5c00*/  FMUL.FTZ R46, R34, R39.reuse ;  /* 0x00000027222e7220 */ /* 0x080fe20000410000 */
[--C-:B------:R-:W-:Y:S02]  /*5c10*/  HADD2.F32 R37, -RZ, R35.reuse.H1_H1 ;  /* 0x30000023ff257230 */ /* 0x100fe40000004100 */
[C---:B------:R-:W-:Y:S01]  /*5c20*/  FMUL.FTZ R39, R33.reuse, R39 ;  /* 0x0000002721277220 */ /* 0x040fe20000410000 */
[----:B------:R-:W-:Y:S02]  /*5c30*/  HADD2.F32 R35, -RZ, R35.H0_H0 ;  /* 0x20000023ff237230 */ /* 0x000fe40000004100 */
[----:B------:R-:W-:Y:S01]  /*5c40*/  FFMA.FTZ R46, R33, R38, -R46 ;  /* 0x00000026212e7223 */ /* 0x000fe2000001082e */
[----:B------:R-:W-:-:S02]  /*5c50*/  HADD2.F32 R33, -RZ, R32.H1_H1 ;  /* 0x30000020ff217230 */ /* 0x000fc40000004100 */
[----:B------:R-:W-:Y:S01]  /*5c60*/  FFMA.FTZ R43, R34, R38, R39 ;  /* 0x00000026222b7223 */ /* 0x000fe20000010027 */
[-C--:B------:R-:W-:Y:S01]  /*5c70*/  FMUL.FTZ R48, R37, R44.reuse ;  /* 0x0000002c25307220 */ /* 0x080fe20000410000 */
[--C-:B------:R-:W-:Y:S02]  /*5c80*/  HADD2.F32 R38, -RZ, R81.reuse.H0_H0 ;  /* 0x20000051ff267230 */ /* 0x100fe40000004100 */
        /* <DEDUP_REMOVED lines=21> */
.L_x_2773:
[----:B------:R-:W-:Y:S05]  /*5de0*/  BSYNC B1 ;  /* 0x0000000000017941 */ /* 0x000fea0003800000 */
.L_x_2772:
[----:B--2---:R0:W-:Y:S01]  /*5df0*/  STG.E.128 desc[UR60][R40.64+0x140], R32 ;  /* 0x0001402028007986 */ /* 0x0041e2000c101d3c */
[----:B------:R-:W-:Y:S05]  /*5e00*/  BRA `(.L_x_2751) ;  /* 0x0000003c00d47947 */ /* 0x000fea0003800000 */
.L_x_2719:
        /* <DEDUP_REMOVED lines=47> */
.L_x_2775:
[----:B------:R-:W-:Y:S05]  /*6100*/  BSYNC B1 ;  /* 0x0000000000017941 */ /* 0x000fea0003800000 */
.L_x_2774:
        /* <DEDUP_REMOVED lines=47> */
.L_x_2777:
[----:B------:R-:W-:Y:S05]  /*6400*/  BSYNC B1 ;  /* 0x0000000000017941 */ /* 0x000fea0003800000 */
.L_x_2776:
[----:B------:R-:W2:Y:S01]  /*6410*/  LDL R0, [R1+0xc] ;  /* 0x00000c0001007983 */ /* 0x000ea20000100800 */
[----:B------:R-:W-:Y:S01]  /*6420*/  IMAD.MOV.U32 R3, RZ, RZ, R33 ;  /* 0x000000ffff037224 */ /* 0x000fe200078e0021 */
[----:B------:R-:W-:Y:S01]  /*6430*/  PRMT R170, R85, 0x5410, R86 ;  /* 0x0000541055aa7816 */ /* 0x000fe20000000056 */
[----:B0-----:R-:W-:Y:S02]  /*6440*/  IMAD.MOV.U32 R80, RZ, RZ, R38 ;  /* 0x000000ffff507224 */ /* 0x001fe400078e0026 */
[----:B------:R-:W-:-:S03]  /*6450*/  IMAD.MOV.U32 R81, RZ, RZ, R42 ;  /* 0x000000ffff517224 */ /* 0x000fc600078e002a */
[----:B------:R-:W-:Y:S02]  /*6460*/  PRMT R174, R174, 0x5410, R80 ;  /* 0x00005410aeae7816 */ /* 0x000fe40000000050 */
[----:B------:R-:W-:Y:S02]  /*6470*/  MOV R80, R37 ;  /* 0x0000002500507202 */ /* 0x000fe40000000f00 */
[----:B------:R-:W-:Y:S02]  /*6480*/  PRMT R177, R81, 0x7610, R177 ;  /* 0x0000761051b17816 */ /* 0x000fe400000000b1 */
[----:B------:R-:W-:-:S04]  /*6490*/  MOV R81, R46 ;  /* 0x0000002e00517202 */ /* 0x000fc80000000f00 */
[----:B------:R-:W-:Y:S01]  /*64a0*/  PRMT R172, R81, 0x7610, R172 ;  /* 0x0000761051ac7816 */ /* 0x000fe200000000ac */
[----:B------:R-:W-:-:S05]  /*64b0*/  IMAD.MOV.U32 R81, RZ, RZ, R50 ;  /* 0x000000ffff517224 */ /* 0x000fca00078e0032 */
[----:B------:R-:W-:Y:S01]  /*64c0*/  PRMT R174, R81, 0x7610, R174 ;  /* 0x0000761051ae7816 */ /* 0x000fe200000000ae */
[----:B------:R-:W-:Y:S01]  /*64d0*/  IMAD.MOV.U32 R81, RZ, RZ, R54 ;  /* 0x000000ffff517224 */ /* 0x000fe200078e0036 */
[----:B--2---:R-:W-:Y:S02]  /*64e0*/  R2UR UR4, R0 ;  /* 0x00000000000472ca */ /* 0x004fe400000e0000 */
[----:B------:R-:W-:-:S04]  /*64f0*/  MOV R0, R32 ;  /* 0x0000002000007202 */ /* 0x000fc80000000f00 */
[----:B------:R-:W-:Y:S01]  /*6500*/  PRMT R171, R0, 0x5410, R3 ;  /* 0x0000541000ab7816 */ /* 0x000fe20000000003 */
[----:B------:R-:W-:Y:S02]  /*6510*/  IMAD.MOV.U32 R0, RZ, RZ, R39 ;  /* 0x000000ffff007224 */ /* 0x000fe400078e0027 */
[----:B------:R-:W-:-:S03]  /*6520*/  IMAD.MOV.U32 R3, RZ, RZ, R36 ;  /* 0x000000ffff037224 */ /* 0x000fc600078e0024 */
[----:B------:R-:W-:Y:S01]  /*6530*/  PRMT R176, R0, 0x5410, R80 ;  /* 0x0000541000b07816 */ /* 0x000fe20000000050 */
[----:B------:R-:W-:Y:S01]  /*6540*/  IMAD.MOV.U32 R80, RZ, RZ, R41 ;  /* 0x000000ffff507224 */ /* 0x000fe200078e0029 */
[----:B------:R-:W-:Y:S01]  /*6550*/  PRMT R175, R3, 0x7610, R175 ;  /* 0x0000761003af7816 */ /* 0x000fe200000000af */
[----:B------:R-:W-:Y:S01]  /*6560*/  IMAD.MOV.U32 R3, RZ, RZ, R40 ;  /* 0x000000ffff037224 */ /* 0x000fe200078e0028 */
[----:B------:R-:W-:Y:S01]  /*6570*/  UISETP.NE.AND UP0, UPT, UR4, 0x3, UPT ;  /* 0x000000030400788c */ /* 0x000fe2000bf05270 */
[----:B------:R-:W-:Y:S01]  /*6580*/  IMAD.MOV.U32 R0, RZ, RZ, R43 ;  /* 0x000000ffff007224 */ /* 0x000fe200078e002b */
[----:B------:R-:W-:Y:S01]  /*6590*/  PRMT R161, R80, 0x7610, R161 ;  /* 0x0000761050a17816 */ /* 0x000fe200000000a1 */
[----:B------:R-:W-:Y:S01]  /*65a0*/  IMAD.MOV.U32 R80, RZ, RZ, R45 ;  /* 0x000000ffff507224 */ /* 0x000fe200078e002d */
[----:B------:R-:W-:Y:S01]  /*65b0*/  PRMT R163, R3, 0x7610, R163 ;  /* 0x0000761003a37816 */ /* 0x000fe200000000a3 */
[----:B------:R-:W-:Y:S01]  /*65c0*/  IMAD.MOV.U32 R3, RZ, RZ, R44 ;  /* 0x000000ffff037224 */ /* 0x000fe200078e002c */
[----:B------:R-:W-:Y:S01]  /*65d0*/  PRMT R162, R0, 0x7610, R162 ;  /* 0x0000761000a27816 */ /* 0x000fe200000000a2 */
[----:B------:R-:W-:Y:S01]  /*65e0*/  IMAD.MOV.U32 R0, RZ, RZ, R47 ;  /* 0x000000ffff007224 */ /* 0x000fe200078e002f */
[----:B------:R-:W-:-:S02]  /*65f0*/  PLOP3.LUT P1, PT, PT, PT, UP0, 0x80, 0x0 ;  /* 0x000000000000781c */ /* 0x000fc40003f2f008 */
        /* <DEDUP_REMOVED lines=10> */
[----:B------:R-:W-:Y:S01]  /*66a0*/  MOV R3, R52 ;  /* 0x0000003400037202 */ /* 0x000fe20000000f00 */
[----:B-----5:R-:W-:Y:S01]  /*66b0*/  IMAD.MOV.U32 R81, RZ, RZ, R58 ;  /* 0x000000ffff517224 */ /* 0x020fe200078e003a */
        /* <DEDUP_REMOVED lines=43> */
[----:B------:R-:W-:Y:S06]  /*6970*/  @!P1 BRA `(.L_x_2778) ;  /* 0x0000000000049947 */ /* 0x000fec0003800000 */
[----:B------:R-:W-:Y:S01]  /*6980*/  BPT.TRAP 0x1 ;  /* 0x000000040000795c */ /* 0x000fe20000300000 */
.L_x_2778:
[----:B------:R-:W-:Y:S01]  /*6990*/  IMAD R3, R17, 0x8, R16 ;  /* 0x0000000811037824 */ /* 0x000fe200078e0210 */
[----:B------:R-:W-:Y:S01]  /*69a0*/  SHF.L.U32 R0, R189, 0x1f, RZ ;  /* 0x0000001fbd007819 */ /* 0x000fe200000006ff */
[----:B------:R-:W0:Y:S01]  /*69b0*/  LDC R141, c[0x0][0x2f4] ;  /* 0x0000bd00ff8d7b82 */ /* 0x000e220000000800 */
[----:B------:R-:W-:Y:S02]  /*69c0*/  BSSY B1, `(.L_x_2779) ;  /* 0x0000004000017945 */ /* 0x000fe40003800000 */
[----:B------:R-:W1:Y:S05]  /*69d0*/  SYNCS.PHASECHK.TRANS64.TRYWAIT P5, [R3+URZ+0x34890], R0 ;  /* 0x03489000030075a7 */ /* 0x000e6a00080a017f */
[----:B------:R-:W2:Y:S01]  /*69e0*/  LDC.64 R122, c[0x0][0x300] ;  /* 0x0000c000ff7a7b82 */ /* 0x000ea20000000a00 */
[----:B-1----:R-:W-:Y:S05]  /*69f0*/  @!P5 BRA `(.L_x_2780) ;  /* 0x000001d400acd947 */ /* 0x002fea0003800000 */
.L_x_3098:
[----:B------:R-:W-:Y:S05]  /*6a00*/  BSYNC B1 ;  /* 0x0000000000017941 */ /* 0x000fea0003800000 */
.L_x_2779:
[----:B------:R-:W-:Y:S01]  /*6a10*/  BSSY B1, `(.L_x_2781) ;  /* 0x0000182000017945 */ /* 0x000fe20003800000 */
[----:B0-----:R-:W-:Y:S02]  /*6a20*/  IMAD.IADD R144, R141, 0x1, -R119 ;  /* 0x000000018d907824 */ /* 0x001fe400078e0a77 */
[----:B------:R-:W-:Y:S01]  /*6a30*/  IMAD.MOV.U32 R125, RZ, RZ, R84 ;  /* 0x000000ffff7d7224 */ /* 0x000fe200078e0054 */
[----:B------:R-:W-:Y:S06]  /*6a40*/  @P4 BRA `(.L_x_2782) ;  /* 0x0000001400f84947 */ /* 0x000fec0003800000 */
        /* <DEDUP_REMOVED lines=29> */
[----:B--2---:R-:W-:Y:S01]  /*6c20*/  IMAD.MOV.U32 R159, RZ, RZ, R85 ;  /* 0x000000ffff9f7224 */ /* 0x004fe200078e0055 */
[----:B------:R-:W-:Y:S01]  /*6c30*/  SHF.R.U64 R40, R40, 0x10, R41 ;  /* 0x0000001028287819 */ /* 0x000fe20000001229 */
[----:B0-----:R-:W-:Y:S01]  /*6c40*/  IMAD.MOV.U32 R85, RZ, RZ, R81 ;  /* 0x000000ffff557224 */ /* 0x001fe200078e0051 */
[----:B------:R-:W-:Y:S01]  /*6c50*/  SHF.R.U64 R54, R54, 0x10, R55 ;  /* 0x0000001036367819 */ /* 0x000fe20000001237 */
[----:B------:R-:W-:Y:S01]  /*6c60*/  HADD2.F32 R160, -RZ, R160.H0_H0 ;  /* 0x200000a0ffa07230 */ /* 0x000fe20000004100 */
[----:B------:R-:W-:Y:S01]  /*6c70*/  SHF.R.U64 R42, R42, 0x10, R43 ;  /* 0x000000102a2a7819 */ /* 0x000fe2000000122b */
[----:B------:R-:W-:Y:S02]  /*6c80*/  HADD2.F32 R157, -RZ, R159.H0_H0 ;  /* 0x2000009fff9d7230 */ /* 0x000fe40000004100 */
[----:B------:R-:W-:Y:S02]  /*6c90*/  HADD2.F32 R158, -RZ, R85.H0_H0 ;  /* 0x20000055ff9e7230 */ /* 0x000fe40000004100 */
[----:B------:R-:W-:-:S02]  /*6ca0*/  HADD2.F32 R81, -RZ, R161.H0_H0 ;  /* 0x200000a1ff517230 */ /* 0x000fc40000004100 */
[CC--:B------:R-:W-:Y:S01]  /*6cb0*/  FMUL.FTZ R161, R157.reuse, R160.reuse ;  /* 0x000000a09da17220 */ /* 0x0c0fe20000410000 */
[----:B------:R-:W-:Y:S02]  /*6cc0*/  HADD2.F32 R85, -RZ, R85.H1_H1 ;  /* 0x30000055ff557230 */ /* 0x000fe40000004100 */
        /* <DEDUP_REMOVED lines=35> */
[----:B------:R-:W-:-:S02]  /*6f00*/  IMAD.MOV.U32 R81, RZ, RZ, R85 ;  /* 0x000000ffff517224 */ /* 0x000fc400078e0055 */
[----:B------:R-:W-:Y:S02]  /*6f10*/  HADD2.F32 R160, -RZ, R160.H0_H0 ;  /* 0x200000a0ffa07230 */ /* 0x000fe40000004100 */
[----:B------:R-:W-:Y:S02]  /*6f20*/  HADD2.F32 R87, -RZ, R87.H0_H0 ;  /* 0x20000057ff577230 */ /* 0x000fe40000004100 */
[----:B------:R-:W-:Y:S02]  /*6f30*/  IMAD.MOV.U32 R85, RZ, RZ, R157 ;  /* 0x000000ffff557224 */ /* 0x000fe400078e009d */
        /* <DEDUP_REMOVED lines=11> */
[CC--:B------:R-:W-:Y:S01]  /*6ff0*/  FMUL.FTZ R163, R87.reuse, R164.reuse ;  /* 0x000000a457a37220 */ /* 0x0c0fe20000410000 */
[-C--:B------:R-:W-:Y:S01]  /*7000*/  FMUL.FTZ R41, R84, R159.reuse ;  /* 0x0000009f54297220 */ /* 0x080fe20000410000 */
[----:B------:R-:W-:Y:S01]  /*7010*/  FMUL.FTZ R164, R162, R164 ;  /* 0x000000a4a2a47220 */ /* 0x000fe20000410000 */
[----:B------:R-:W-:Y:S01]  /*7020*/  FMUL.FTZ R159, R80, R159 ;  /* 0x0000009f509f7220 */ /* 0x000fe20000410000 */
[----:B------:R-:W-:Y:S01]  /*7030*/  FFMA.FTZ R163, R162, R160, -R163 ;  /* 0x000000a0a2a37223 */ /* 0x000fe200000108a3 */
[----:B------:R-:W-:Y:S01]  /*7040*/  FFMA.FTZ R41, R80, R40, -R41 ;  /* 0x0000002850297223 */ /* 0x000fe20000010829 */
        /* <DEDUP_REMOVED lines=11> */
[----:B------:R-:W-:Y:S01]  /*7100*/  FFMA.FTZ R84, R80, R55, -R84 ;  /* 0x0000003750547223 */ /* 0x000fe20000010854 */
[----:B------:R-:W-:Y:S02]  /*7110*/  MOV R80, R41 ;  /* 0x0000002900507202 */ /* 0x000fe40000000f00 */
        /* <DEDUP_REMOVED lines=8> */
[----:B------:R-:W-:Y:S01]  /*71a0*/  IMAD.MOV.U32 R82, RZ, RZ, R40 ;  /* 0x000000ffff527224 */ /* 0x000fe200078e0028 */
[----:B------:R-:W-:Y:S01]  /*71b0*/  MOV R86, R87 ;  /* 0x0000005700567202 */ /* 0x000fe20000000f00 */
[----:B------:R-:W-:-:S07]  /*71c0*/  IMAD.MOV.U32 R87, RZ, RZ, R52 ;  /* 0x000000ffff577224 */ /* 0x000fce00078e0034 */
.L_x_2786:
[----:B------:R-:W-:Y:S05]  /*71d0*/  BSYNC B3 ;  /* 0x0000000000037941 */ /* 0x000fea0003800000 */
.L_x_2785:
[----:B------:R-:W-:-:S04]  /*71e0*/  IADD3 R41, P4, P5, R92, R130, R14 ;  /* 0x000000825c297210 */ /* 0x000fc80007d9e00e */
        /* <DEDUP_REMOVED lines=11> */
.L_x_2784:
[----:B------:R-:W-:Y:S05]  /*72a0*/  BSYNC B2 ;  /* 0x0000000000027941 */ /* 0x000fea0003800000 */
.L_x_2783:
        /* <DEDUP_REMOVED lines=111> */
[----:B------:R-:W-:Y:S01]  /*79a0*/  FFMA.FTZ R37, R43, R40, -R37 ;  /* 0x000000282b257223 */ /* 0x000fe20000010825 */
[----:B------:R-:W-:Y:S01]  /*79b0*/  FFMA.FTZ R36, R39, R52, -R36 ;  /* 0x0000003427247223 */ /* 0x000fe20000010824 */
[----:B------:R-:W-:Y:S01]  /*79c0*/  FFMA.FTZ R87, R49, R40, R87 ;  /* 0x0000002831577223 */ /* 0x000fe20000010057 */
[----:B------:R-:W-:Y:S01]  /*79d0*/  FFMA.FTZ R50, R54, R52, R50 ;  /* 0x0000003436327223 */ /* 0x000fe20000010032 */
[----:B------:R-:W-:Y:S01]  /*79e0*/  F2FP.F16.F32.PACK_AB R48, R51, R48 ;  /* 0x000000303330723e */ /* 0x000fe200000000ff */
[----:B------:R-:W-:Y:S01]  /*79f0*/  IMAD.MOV.U32 R52, RZ, RZ, R42 ;  /* 0x000000ffff347224 */ /* 0x000fe200078e002a */
[----:B------:R-:W-:Y:S01]  /*7a00*/  F2FP.F16.F32.PACK_AB R36, R36, R37 ;  /* 0x000000252424723e */ /* 0x000fe200000000ff */
[----:B------:R-:W-:Y:S01]  /*7a10*/  IMAD.MOV.U32 R43, RZ, RZ, R38 ;  /* 0x000000ffff2b7224 */ /* 0x000fe200078e0026 */
[----:B------:R-:W-:Y:S01]  /*7a20*/  F2FP.F16.F32.PACK_AB R50, R50, R87 ;  /* 0x000000573232723e */ /* 0x000fe200000000ff */
[----:B------:R-:W-:Y:S01]  /*7a30*/  IMAD.MOV.U32 R55, RZ, RZ, R158 ;  /* 0x000000ffff377224 */ /* 0x000fe200078e009e */
[----:B------:R-:W-:Y:S01]  /*7a40*/  MOV R40, R48 ;  /* 0x0000003000287202 */ /* 0x000fe20000000f00 */
[----:B------:R-:W-:Y:S01]  /*7a50*/  IMAD.MOV.U32 R42, RZ, RZ, R36 ;  /* 0x000000ffff2a7224 */ /* 0x000fe200078e0024 */
[----:B------:R-:W-:-:S07]  /*7a60*/  MOV R54, R50 ;  /* 0x0000003200367202 */ /* 0x000fce0000000f00 */
.L_x_2790:
[----:B------:R-:W-:Y:S05]  /*7a70*/  BSYNC B3 ;  /* 0x0000000000037941 */ /* 0x000fea0003800000 */
.L_x_2789:
[----:B0-----:R3:W-:Y:S04]  /*7a80*/  STG.E.128 desc[UR60][R80.64], R40 ;  /* 0x0000002850007986 */ /* 0x0017e8000c101d3c */
[----:B--2---:R3:W-:Y:S02]  /*7a90*/  @!P4 STG.E.128 desc[UR60][R82.64], R52 ;  /* 0x000000345200c986 */ /* 0x0047e4000c101d3c */
.L_x_2788:
[----:B------:R-:W-:Y:S05]  /*7aa0*/  BSYNC B2 ;  /* 0x0000000000027941 */ /* 0x000fea0003800000 */
.L_x_2787:
[----:B------:R-:W-:-:S13]  /*7ab0*/  ISETP.NE.AND P4, PT, R9, RZ, PT ;  /* 0x000000ff0900720c */ /* 0x000fda0003f85270 */
[----:B------:R-:W-:Y:S05]  /*7ac0*/  @!P4 BRA `(.L_x_2782) ;  /* 0x0000000400d8c947 */ /* 0x000fea0003800000 */
[----:B------:R-:W2:Y:S01]  /*7ad0*/  LDL R36, [R1+0x8] ;  /* 0x0000080001247983 */ /* 0x000ea20000100800 */
[----:B------:R-:W-:Y:S01]  /*7ae0*/  IADD3 R39, P4, P5, R92, R130, R12 ;  /* 0x000000825c277210 */ /* 0x000fe20007d9e00c */
[----:B------:R-:W-:Y:S03]  /*7af0*/  BSSY B2, `(.L_x_2791) ;  /* 0x0000071000027945 */ /* 0x000fe60003800000 */
[----:B------:R-:W-:Y:S02]  /*7b00*/  IADD3.X R38, R89, R152, R106, P4, P5 ;  /* 0x0000009859267210 */ /* 0x000fe400027ea46a */
[----:B--2---:R-:W-:-:S04]  /*7b10*/  LOP3.LUT P6, RZ, R36, 0x1, RZ, 0xc0, !PT ;  /* 0x0000000124ff7812 */ /* 0x004fc800078cc0ff */
[----:B------:R-:W-:-:S04]  /*7b20*/  SEL R36, R119, R144, !P6 ;  /* 0x0000009077247207 */ /* 0x000fc80007000000 */
[----:B------:R-:W-:-:S04]  /*7b30*/  SHF.R.S32.HI R37, RZ, 0x1f, R36 ;  /* 0x0000001fff257819 */ /* 0x000fc80000011424 */
[----:B------:R-:W-:-:S04]  /*7b40*/  LEA.HI R36, R37, R36, RZ, 0x4 ;  /* 0x0000002425247211 */ /* 0x000fc800078f20ff */
[----:B------:R-:W-:-:S05]  /*7b50*/  LEA.HI.SX32 R36, R36, R109, 0x1c ;  /* 0x0000006d24247211 */ /* 0x000fca00078fe2ff */
[----:B------:R-:W-:-:S05]  /*7b60*/  IMAD.SHL.U32 R37, R36, 0x8, RZ ;  /* 0x0000000824257824 */ /* 0x000fca00078e00ff */
[----:B------:R-:W-:-:S13]  /*7b70*/  ISETP.GE.AND P4, PT, R37, R141, PT ;  /* 0x0000008d2500720c */ /* 0x000fda0003f86270 */
[--C-:B0--3--:R-:W-:Y:S02]  /*7b80*/  @!P4 SHF.R.S32.HI R40, RZ, 0x1f, R37.reuse ;  /* 0x0000001fff28c819 */ /* 0x109fe40000011425 */
[--C-:B------:R-:W-:Y:S02]  /*7b90*/  @!P4 IADD3 R130, P5, P6, R92, R130, R37.reuse ;  /* 0x000000825c82c210 */ /* 0x100fe40007ebe025 */
[----:B------:R-:W-:Y:S02]  /*7ba0*/  LOP3.LUT R37, R196, 0x38, R37, 0xf8, !PT ;  /* 0x00000038c4257812 */ /* 0x000fe400078ef825 */
[----:B------:R-:W-:Y:S02]  /*7bb0*/  @!P4 IADD3.X R40, R89, R152, R40, P5, P6 ;  /* 0x000000985928c210 */ /* 0x000fe40002fec428 */
[----:B------:R-:W-:Y:S02]  /*7bc0*/  LEA R48, P5, R39, R114, 0x1 ;  /* 0x0000007227307211 */ /* 0x000fe400078a08ff */
[----:B------:R-:W-:-:S02]  /*7bd0*/  LOP3.LUT R37, R37, R198, RZ, 0x3c, !PT ;  /* 0x000000c625257212 */ /* 0x000fc400078e3cff */
[-C--:B------:R-:W-:Y:S02]  /*7be0*/  LEA.HI.X R49, R39, R115.reuse, R38, 0x1, P5 ;  /* 0x0000007327317211 */ /* 0x080fe400028f0c26 */
[----:B------:R-:W-:Y:S02]  /*7bf0*/  SHF.R.S32.HI R39, RZ, 0x1f, R36 ;  /* 0x0000001fff277819 */ /* 0x000fe40000011424 */
[C---:B------:R-:W-:Y:S02]  /*7c00*/  @!P4 LEA R50, P5, R130.reuse, R114, 0x1 ;  /* 0x000000728232c211 */ /* 0x040fe400078a08ff */
[----:B------:R-:W-:Y:S02]  /*7c10*/  LEA.HI R39, R39, R36, RZ, 0x3 ;  /* 0x0000002427277211 */ /* 0x000fe400078f18ff */
[----:B------:R-:W-:Y:S02]  /*7c20*/  @!P4 LEA.HI.X R51, R130, R115, R40, 0x1, P5 ;  /* 0x000000738233c211 */ /* 0x000fe400028f0c28 */
[----:B------:R-:W-:Y:S01]  /*7c30*/  ISETP.GE.AND P5, PT, R187, R118, PT ;  /* 0x00000076bb00720c */ /* 0x000fe20003fa6270 */
        /* <DEDUP_REMOVED lines=38> */
[----:B------:R-:W-:Y:S02]  /*7ea0*/  HADD2.F32 R43, -RZ, R39.H0_H0 ;  /* 0x20000027ff2b7230 */ /* 0x000fe40000004100 */
[----:B------:R-:W-:Y:S02]  /*7eb0*/  HADD2.F32 R46, -RZ, R46.H0_H0 ;  /* 0x2000002eff2e7230 */ /* 0x000fe40000004100 */
[----:B------:R-:W-:-:S02]  /*7ec0*/  HADD2.F32 R55, -RZ, R35.H0_H0 ;  /* 0x20000023ff377230 */ /* 0x000fc40000004100 */
[-C--:B------:R-:W-:Y:S01]  /*7ed0*/  FMUL.FTZ R35, R47, R41.reuse ;  /* 0x000000292f237220 */ /* 0x080fe20000410000 */
[----:B------:R-:W-:Y:S02]  /*7ee0*/  HADD2.F32 R39, -RZ, R39.H1_H1 ;  /* 0x30000027ff277230 */ /* 0x000fe40000004100 */
[----:B------:R-:W-:Y:S01]  /*7ef0*/  FMUL.FTZ R80, R43, R41 ;  /* 0x000000292b507220 */ /* 0x000fe20000410000 */
[----:B------:R-:W-:Y:S02]  /*7f00*/  HADD2.F32 R37, -RZ, R170.H1_H1 ;  /* 0x300000aaff257230 */ /* 0x000fe40000004100 */
[-C--:B------:R-:W-:Y:S01]  /*7f10*/  FMUL.FTZ R41, R54, R46.reuse ;  /* 0x0000002e36297220 */ /* 0x080fe20000410000 */
[----:B------:R-:W-:Y:S02]  /*7f20*/  HADD2.F32 R173, -RZ, R173.H0_H0 ;  /* 0x200000adffad7230 */ /* 0x000fe40000004100 */
[----:B------:R-:W-:Y:S01]  /*7f30*/  FMUL.FTZ R46, R39, R46 ;  /* 0x0000002e272e7220 */ /* 0x000fe20000410000 */
[----:B------:R-:W-:-:S02]  /*7f40*/  HADD2.F32 R33, -RZ, R33.H0_H0 ;  /* 0x20000021ff217230 */ /* 0x000fc40000004100 */
[----:B------:R-:W-:Y:S01]  /*7f50*/  FFMA.FTZ R41, R39, R55, -R41 ;  /* 0x0000003727297223 */ /* 0x000fe20000010829 */
[-C--:B------:R-:W-:Y:S01]  /*7f60*/  FFMA.FTZ R35, R43, R37.reuse, -R35 ;  /* 0x000000252b237223 */ /* 0x080fe20000010823 */
[----:B------:R-:W-:Y:S01]  /*7f70*/  FFMA.FTZ R80, R47, R37, R80 ;  /* 0x000000252f507223 */ /* 0x000fe20000010050 */
[----:B------:R-:W-:Y:S02]  /*7f80*/  HADD2.F32 R39, -RZ, R40.H0_H0 ;  /* 0x20000028ff277230 */ /* 0x000fe40000004100 */
[----:B------:R-:W-:Y:S01]  /*7f90*/  FFMA.FTZ R46, R54, R55, R46 ;  /* 0x00000037362e7223 */ /* 0x000fe2000001002e */
[----:B------:R-:W-:Y:S02]  /*7fa0*/  HADD2.F32 R37, -RZ, R36.H0_H0 ;  /* 0x20000024ff257230 */ /* 0x000fe40000004100 */
[----:B------:R-:W-:Y:S02]  /*7fb0*/  HADD2.F32 R40, -RZ, R40.H1_H1 ;  /* 0x30000028ff287230 */ /* 0x000fe40000004100 */
[----:B------:R-:W-:Y:S01]  /*7fc0*/  HADD2.F32 R36, -RZ, R36.H1_H1 ;  /* 0x30000024ff247230 */ /* 0x000fe20000004100 */
[----:B------:R-:W-:Y:S01]  /*7fd0*/  F2FP.F16.F32.PACK_AB R46, R46, R80 ;  /* 0x000000502e2e723e */ /* 0x000fe200000000ff */
[----:B------:R-:W-:-:S02]  /*7fe0*/  HADD2.F32 R171, -RZ, R171.H0_H0 ;  /* 0x200000abffab7230 */ /* 0x000fc40000004100 */
[----:B------:R-:W-:Y:S01]  /*7ff0*/  FMUL.FTZ R47, R40, R33 ;  /* 0x00000021282f7220 */ /* 0x000fe20000410000 */
[----:B------:R-:W-:Y:S02]  /*8000*/  HADD2.F32 R43, -RZ, R32.H0_H0 ;  /* 0x20000020ff2b7230 */ /* 0x000fe40000004100 */
[----:B------:R-:W-:Y:S01]  /*8010*/  FMUL.FTZ R32, R39, R173 ;  /* 0x000000ad27207220 */ /* 0x000fe20000410000 */
[----:B------:R-:W-:Y:S01]  /*8020*/  FMUL.FTZ R33, R36, R33 ;  /* 0x0000002124217220 */ /* 0x000fe20000410000 */
[C---:B------:R-:W-:Y:S01]  /*8030*/  FMUL.FTZ R173, R37.reuse, R173 ;  /* 0x000000ad25ad7220 */ /* 0x040fe20000410000 */
[----:B------:R-:W-:Y:S02]  /*8040*/  HADD2.F32 R172, -RZ, R172.H0_H0 ;  /* 0x200000acffac7230 */ /* 0x000fe40000004100 */
[----:B------:R-:W-:Y:S01]  /*8050*/  FFMA.FTZ R32, R37, R171, -R32 ;  /* 0x000000ab25207223 */ /* 0x000fe20000010820 */
[----:B------:R-:W-:Y:S01]  /*8060*/  FFMA.FTZ R40, R40, R43, R33 ;  /* 0x0000002b28287223 */ /* 0x000fe20000010021 */
[----:B------:R-:W-:-:S02]  /*8070*/  HADD2.F32 R37, -RZ, R42.H0_H0 ;  /* 0x2000002aff257230 */ /* 0x000fc40000004100 */
[----:B------:R-:W-:Y:S01]  /*8080*/  FFMA.FTZ R173, R39, R171, R173 ;  /* 0x000000ab27ad7223 */ /* 0x000fe200000100ad */
[----:B------:R-:W-:Y:S02]  /*8090*/  HADD2.F32 R45, -RZ, R45.H0_H0 ;  /* 0x2000002dff2d7230 */ /* 0x000fe40000004100 */
[----:B------:R-:W-:Y:S01]  /*80a0*/  FFMA.FTZ R47, R36, R43, -R47 ;  /* 0x0000002b242f7223 */ /* 0x000fe2000001082f */
[----:B------:R-:W-:Y:S02]  /*80b0*/  HADD2.F32 R33, -RZ, R38.H0_H0 ;  /* 0x20000026ff217230 */ /* 0x000fe40000004100 */
[----:B------:R-:W-:Y:S01]  /*80c0*/  HADD2.F32 R42, -RZ, R42.H1_H1 ;  /* 0x3000002aff2a7230 */ /* 0x000fe20000004100 */
[----:B------:R-:W-:Y:S01]  /*80d0*/  F2FP.F16.F32.PACK_AB R40, R40, R173 ;  /* 0x000000ad2828723e */ /* 0x000fe200000000ff */
[----:B------:R-:W-:Y:S01]  /*80e0*/  HADD2.F32 R38, -RZ, R38.H1_H1 ;  /* 0x30000026ff267230 */ /* 0x000fe20000004100 */
[----:B------:R-:W-:Y:S01]  /*80f0*/  F2FP.F16.F32.PACK_AB R36, R47, R32 ;  /* 0x000000202f24723e */ /* 0x000fe200000000ff */
[----:B------:R-:W-:-:S02]  /*8100*/  HADD2.F32 R170, -RZ, R170.H0_H0 ;  /* 0x200000aaffaa7230 */ /* 0x000fc40000004100 */
[-C--:B------:R-:W-:Y:S01]  /*8110*/  FMUL.FTZ R43, R42, R45.reuse ;  /* 0x0000002d2a2b7220 */ /* 0x080fe20000410000 */
[----:B------:R-:W-:Y:S02]  /*8120*/  HADD2.F32 R39, -RZ, R34.H0_H0 ;  /* 0x20000022ff277230 */ /* 0x000fe40000004100 */
[-C--:B------:R-:W-:Y:S01]  /*8130*/  FMUL.FTZ R34, R37, R172.reuse ;  /* 0x000000ac25227220 */ /* 0x080fe20000410000 */
[C---:B------:R-:W-:Y:S01]  /*8140*/  FMUL.FTZ R172, R33.reuse, R172 ;  /* 0x000000ac21ac7220 */ /* 0x040fe20000410000 */
[C---:B------:R-:W-:Y:S02]  /*8150*/  FMUL.FTZ R45, R38.reuse, R45 ;  /* 0x0000002d262d7220 */ /* 0x040fe40000410000 */
[-C--:B------:R-:W-:Y:S01]  /*8160*/  FFMA.FTZ R34, R33, R170.reuse, -R34 ;  /* 0x000000aa21227223 */ /* 0x080fe20000010822 */
[-C--:B------:R-:W-:Y:S01]  /*8170*/  FFMA.FTZ R43, R38, R39.reuse, -R43 ;  /* 0x00000027262b7223 */ /* 0x080fe2000001082b */
[----:B------:R-:W-:Y:S01]  /*8180*/  FFMA.FTZ R172, R37, R170, R172 ;  /* 0x000000aa25ac7223 */ /* 0x000fe200000100ac */
[----:B------:R-:W-:Y:S01]  /*8190*/  FFMA.FTZ R45, R42, R39, R45 ;  /* 0x000000272a2d7223 */ /* 0x000fe2000001002d */
[----:B------:R-:W-:-:S02]  /*81a0*/  F2FP.F16.F32.PACK_AB R39, R41, R35 ;  /* 0x000000232927723e */ /* 0x000fc400000000ff */
[----:B------:R-:W-:Y:S01]  /*81b0*/  F2FP.F16.F32.PACK_AB R38, R43, R34 ;  /* 0x000000222b26723e */ /* 0x000fe200000000ff */
[----:B------:R-:W-:Y:S01]  /*81c0*/  IMAD.MOV.U32 R43, RZ, RZ, R46 ;  /* 0x000000ffff2b7224 */ /* 0x000fe200078e002e */
[----:B------:R-:W-:Y:S02]  /*81d0*/  F2FP.F16.F32.PACK_AB R37, R53, R52 ;  /* 0x000000343525723e */ /* 0x000fe400000000ff */
[----:B------:R-:W-:Y:S02]  /*81e0*/  F2FP.F16.F32.PACK_AB R41, R44, R81 ;  /* 0x000000512c29723e */ /* 0x000fe400000000ff */
[----:B------:R-:W-:-:S07]  /*81f0*/  F2FP.F16.F32.PACK_AB R42, R45, R172 ;  /* 0x000000ac2d2a723e */ /* 0x000fce00000000ff */
.L_x_2792:
[----:B------:R-:W-:Y:S05]  /*8200*/  BSYNC B2 ;  /* 0x0000000000027941 */ /* 0x000fea0003800000 */
.L_x_2791:
[----:B0-----:R4:W-:Y:S04]  /*8210*/  STG.E.128 desc[UR60][R48.64], R36 ;  /* 0x0000002430007986 */ /* 0x0019e8000c101d3c */
[----:B--2---:R4:W-:Y:S02]  /*8220*/  @!P4 STG.E.128 desc[UR60][R50.64], R40 ;  /* 0x000000283200c986 */ /* 0x0049e4000c101d3c */
.L_x_2782:
[----:B------:R-:W-:Y:S05]  /*8230*/  BSYNC B1 ;  /* 0x0000000000017941 */ /* 0x000fea0003800000 */
.L_x_2781:
        /* <DEDUP_REMOVED lines=15> */
[----:B------:R-:W-:Y:S02]  /*8330*/  SHF.L.U32 R33, R32, 0x3, RZ ;  /* 0x0000000320217819 */ /* 0x000fe400000006ff */
[----:B------:R-:W-:Y:S02]  /*8340*/  SHF.R.S32.HI R35, RZ, 0x1f, R32 ;  /* 0x0000001fff237819 */ /* 0x000fe40000011420 */
[----:B------:R-:W-:Y:S02]  /*8350*/  ISETP.GE.AND P0, PT, R33, R141, PT ;  /* 0x0000008d2100720c */ /* 0x000fe40003f06270 */
[----:B------:R-:W-:Y:S02]  /*8360*/  LEA.HI R35, R35, R32, RZ, 0x3 ;  /* 0x0000002023237211 */ /* 0x000fe400078f18ff */
[----:B------:R-:W-:-:S03]  /*8370*/  LOP3.LUT R32, R195, 0x38, R33, 0xf8, !PT ;  /* 0x00000038c3207812 */ /* 0x000fc600078ef821 */
[----:B------:R-:W-:Y:S01]  /*8380*/  IMAD.SHL.U32 R35, R35, 0x400, RZ ;  /* 0x0000040023237824 */ /* 0x000fe200078e00ff */
[----:B------:R-:W-:-:S04]  /*8390*/  LOP3.LUT R32, R32, R231, RZ, 0x3c, !PT ;  /* 0x000000e720207212 */ /* 0x000fc800078e3cff */
[----:B------:R-:W-:Y:S02]  /*83a0*/  LOP3.LUT R35, R35, 0x7fffe000, RZ, 0xc0, !PT ;  /* 0x7fffe00023237812 */ /* 0x000fe400078ec0ff */
[--C-:B------:R-:W-:Y:S02]  /*83b0*/  @!P0 SHF.R.S32.HI R37, RZ, 0x1f, R33.reuse ;  /* 0x0000001fff258819 */ /* 0x100fe40000011421 */
[----:B------:R-:W-:Y:S01]  /*83c0*/  @!P0 IADD3 R34, P4, P5, R92, R124, R33 ;  /* 0x0000007c5c228210 */ /* 0x000fe20007d9e021 */
[----:B------:R-:W-:Y:S01]  /*83d0*/  IMAD R33, R17, 0x6000, R137 ;  /* 0x0000600011217824 */ /* 0x000fe200078e0289 */
[----:B------:R-:W-:Y:S02]  /*83e0*/  IADD3 R32, R32, R35, R199 ;  /* 0x0000002320207210 */ /* 0x000fe40007ffe0c7 */
[----:B------:R-:W-:Y:S01]  /*83f0*/  @!P0 IADD3.X R37, R89, R44, R37, P4, P5 ;  /* 0x0000002c59258210 */ /* 0x000fe200027ea425 */
[----:B------:R-:W-:Y:S01]  /*8400*/  IMAD R33, R33, 0x2, R16 ;  /* 0x0000000221217824 */ /* 0x000fe200078e0210 */
[----:B0--3--:R-:W-:Y:S01]  /*8410*/  LEA R40, P4, R36, R114, 0x1 ;  /* 0x0000007224287211 */ /* 0x009fe200078808ff */
[----:B------:R-:W-:-:S03]  /*8420*/  IMAD R35, R17, 0x6000, R32 ;  /* 0x0000600011237824 */ /* 0x000fc600078e0220 */
        /* <DEDUP_REMOVED lines=13> */
[----:B0-----:R-:W-:Y:S01]  /*8500*/  HADD2.F32 R50, -RZ, R33.H1_H1 ;  /* 0x30000021ff327230 */ /* 0x001fe20000004100 */
[----:B------:R-:W-:Y:S01]  /*8510*/  MOV R37, R35 ;  /* 0x0000002300257202 */ /* 0x000fe20000000f00 */
[--C-:B------:R-:W-:Y:S01]  /*8520*/  HADD2.F32 R51, -RZ, R49.reuse.H0_H0 ;  /* 0x20000031ff337230 */ /* 0x100fe20000004100 */
[----:B------:R-:W-:Y:S01]  /*8530*/  SHF.R.U32.HI R64, RZ, 0x10, R65 ;  /* 0x00000010ff407819 */ /* 0x000fe20000011641 */
[----:B------:R-:W-:Y:S01]  /*8540*/  HADD2.F32 R49, -RZ, R49.H1_H1 ;  /* 0x30000031ff317230 */ /* 0x000fe20000004100 */
[----:B------:R-:W-:Y:S01]  /*8550*/  SHF.R.U64 R48, R78, 0x10, R79 ;  /* 0x000000104e307819 */ /* 0x000fe2000000124f */
[----:B------:R-:W-:-:S02]  /*8560*/  HADD2.F32 R35, -RZ, R33.H0_H0 ;  /* 0x20000021ff237230 */ /* 0x000fc40000004100 */
[-C--:B------:R-:W-:Y:S01]  /*8570*/  FMUL.FTZ R80, R51, R54.reuse ;  /* 0x0000003633507220 */ /* 0x080fe20000410000 */
[----:B------:R-:W-:Y:S01]  /*8580*/  HADD2.F32 R76, -RZ, R76.H0_H0 ;  /* 0x2000004cff4c7230 */ /* 0x000fe20000004100 */
[----:B------:R-:W-:Y:S01]  /*8590*/  SHF.R.U32.HI R78, RZ, 0x10, R79 ;  /* 0x00000010ff4e7819 */ /* 0x000fe2000001164f */
[----:B------:R-:W-:Y:S02]  /*85a0*/  HADD2.F32 R52, -RZ, R167.H1_H1 ;  /* 0x300000a7ff347230 */ /* 0x000fe40000004100 */
[----:B------:R-:W-:Y:S01]  /*85b0*/  FMUL.FTZ R54, R35, R54 ;  /* 0x0000003623367220 */ /* 0x000fe20000410000 */
[----:B------:R-:W-:Y:S02]  /*85c0*/  HADD2.F32 R64, -RZ, R64.H0_H0 ;  /* 0x20000040ff407230 */ /* 0x000fe40000004100 */
[-C--:B------:R-:W-:Y:S01]  /*85d0*/  FMUL.FTZ R53, R49, R76.reuse ;  /* 0x0000004c31357220 */ /* 0x080fe20000410000 */
[----:B------:R-:W-:Y:S01]  /*85e0*/  FMUL.FTZ R76, R50, R76 ;  /* 0x0000004c324c7220 */ /* 0x000fe20000410000 */
        /* <DEDUP_REMOVED lines=10> */
[----:B------:R-:W-:Y:S02]  /*8690*/  HADD2.F32 R53, -RZ, R78.H0_H0 ;  /* 0x2000004eff357230 */ /* 0x000fe40000004100 */
[--C-:B------:R-:W-:Y:S02]  /*86a0*/  HADD2.F32 R39, -RZ, R37.reuse.H0_H0 ;  /* 0x20000025ff277230 */ /* 0x100fe40000004100 */
[----:B------:R-:W-:Y:S02]  /*86b0*/  HADD2.F32 R54, -RZ, R37.H1_H1 ;  /* 0x30000025ff367230 */ /* 0x000fe40000004100 */
[----:B------:R-:W-:Y:S01]  /*86c0*/  FMUL.FTZ R55, R64, R53 ;  /* 0x0000003540377220 */ /* 0x000fe20000410000 */
[----:B------:R-:W-:-:S02]  /*86d0*/  HADD2.F32 R76, -RZ, R166.H1_H1 ;  /* 0x300000a6ff4c7230 */ /* 0x000fc40000004100 */
[----:B------:R-:W-:Y:S02]  /*86e0*/  HADD2.F32 R51, -RZ, R66.H0_H0 ;  /* 0x20000042ff337230 */ /* 0x000fe40000004100 */
[-C--:B------:R-:W-:Y:S01]  /*86f0*/  FMUL.FTZ R66, R49, R80.reuse ;  /* 0x0000005031427220 */ /* 0x080fe20000410000 */
[C---:B------:R-:W-:Y:S01]  /*8700*/  FMUL.FTZ R80, R39.reuse, R80 ;  /* 0x0000005027507220 */ /* 0x040fe20000410000 */
[----:B------:R-:W-:Y:S01]  /*8710*/  FMUL.FTZ R53, R54, R53 ;  /* 0x0000003536357220 */ /* 0x000fe20000410000 */
[----:B------:R-:W-:Y:S02]  /*8720*/  HADD2.F32 R169, -RZ, R169.H0_H0 ;  /* 0x200000a9ffa97230 */ /* 0x000fe40000004100 */
[-C--:B------:R-:W-:Y:S01]  /*8730*/  FFMA.FTZ R37, R39, R76.reuse, -R66 ;  /* 0x0000004c27257223 */ /* 0x080fe20000010842 */
[----:B------:R-:W-:Y:S01]  /*8740*/  FFMA.FTZ R39, R49, R76, R80 ;  /* 0x0000004c31277223 */ /* 0x000fe20000010050 */
[----:B------:R-:W-:Y:S01]  /*8750*/  FFMA.FTZ R64, R64, R51, R53 ;  /* 0x0000003340407223 */ /* 0x000fe20000010035 */
[----:B------:R-:W-:-:S02]  /*8760*/  HADD2.F32 R76, -RZ, R46.H0_H0 ;  /* 0x2000002eff4c7230 */ /* 0x000fc40000004100 */
[----:B------:R-:W-:Y:S01]  /*8770*/  FFMA.FTZ R54, R54, R51, -R55 ;  /* 0x0000003336367223 */ /* 0x000fe20000010837 */
[----:B------:R-:W-:Y:S02]  /*8780*/  HADD2.F32 R53, -RZ, R36.H1_H1 ;  /* 0x30000024ff357230 */ /* 0x000fe40000004100 */
[----:B------:R-:W-:Y:S01]  /*8790*/  HADD2.F32 R49, -RZ, R32.H1_H1 ;  /* 0x30000020ff317230 */ /* 0x000fe20000004100 */
[----:B------:R-:W-:Y:S01]  /*87a0*/  F2FP.F16.F32.PACK_AB R39, R64, R39 ;  /* 0x000000274027723e */ /* 0x000fe200000000ff */
[----:B------:R-:W-:Y:S02]  /*87b0*/  HADD2.F32 R51, -RZ, R36.H0_H0 ;  /* 0x20000024ff337230 */ /* 0x000fe40000004100 */
[-C--:B------:R-:W-:Y:S01]  /*87c0*/  FMUL.FTZ R78, R53, R76.reuse ;  /* 0x0000004c354e7220 */ /* 0x080fe20000410000 */
[----:B------:R-:W-:Y:S02]  /*87d0*/  HADD2.F32 R46, -RZ, R32.H0_H0 ;  /* 0x20000020ff2e7230 */ /* 0x000fe40000004100 */
[----:B------:R-:W-:Y:S01]  /*87e0*/  FMUL.FTZ R76, R49, R76 ;  /* 0x0000004c314c7220 */ /* 0x000fe20000410000 */
[----:B------:R-:W-:-:S02]  /*87f0*/  HADD2.F32 R66, -RZ, R45.H0_H0 ;  /* 0x2000002dff427230 */ /* 0x000fc40000004100 */
[-C--:B------:R-:W-:Y:S01]  /*8800*/  FMUL.FTZ R45, R51, R169.reuse ;  /* 0x000000a9332d7220 */ /* 0x080fe20000410000 */
[----:B------:R-:W-:Y:S02]  /*8810*/  HADD2.F32 R167, -RZ, R167.H0_H0 ;  /* 0x200000a7ffa77230 */ /* 0x000fe40000004100 */
[C---:B------:R-:W-:Y:S01]  /*8820*/  FMUL.FTZ R36, R46.reuse, R169 ;  /* 0x000000a92e247220 */ /* 0x040fe20000410000 */
[----:B------:R-:W-:Y:S02]  /*8830*/  HADD2.F32 R47, -RZ, R47.H0_H0 ;  /* 0x2000002fff2f7230 */ /* 0x000fe40000004100 */
[----:B------:R-:W-:Y:S01]  /*8840*/  FFMA.FTZ R55, R53, R66, R76 ;  /* 0x0000004235377223 */ /* 0x000fe2000001004c */
[----:B------:R-:W-:Y:S02]  /*8850*/  HADD2.F32 R53, -RZ, R48.H0_H0 ;  /* 0x20000030ff357230 */ /* 0x000fe40000004100 */
[-C--:B------:R-:W-:Y:S01]  /*8860*/  FFMA.FTZ R32, R46, R167.reuse, -R45 ;  /* 0x000000a72e207223 */ /* 0x080fe2000001082d */
[----:B------:R-:W-:Y:S01]  /*8870*/  FFMA.FTZ R36, R51, R167, R36 ;  /* 0x000000a733247223 */ /* 0x000fe20000010024 */
[----:B------:R-:W-:-:S02]  /*8880*/  HADD2.F32 R48, -RZ, R38.H0_H0 ;  /* 0x20000026ff307230 */ /* 0x000fc40000004100 */
[----:B------:R-:W-:Y:S01]  /*8890*/  FFMA.FTZ R45, R49, R66, -R78 ;  /* 0x00000042312d7223 */ /* 0x000fe2000001084e */
[----:B------:R-:W-:Y:S01]  /*88a0*/  HADD2.F32 R51, -RZ, R168.H0_H0 ;  /* 0x200000a8ff337230 */ /* 0x000fe20000004100 */
[----:B------:R-:W-:Y:S01]  /*88b0*/  F2FP.F16.F32.PACK_AB R54, R54, R37 ;  /* 0x000000253636723e */ /* 0x000fe200000000ff */
        /* <DEDUP_REMOVED lines=8> */
[----:B------:R-:W-:Y:S01]  /*8940*/  F2FP.F16.F32.PACK_AB R32, R45, R32 ;  /* 0x000000202d20723e */ /* 0x000fe200000000ff */
[----:B------:R-:W-:Y:S01]  /*8950*/  FMUL.FTZ R53, R34, R53 ;  /* 0x0000003522357220 */ /* 0x000fe20000410000 */
[----:B------:R-:W-:Y:S01]  /*8960*/  F2FP.F16.F32.PACK_AB R36, R55, R36 ;  /* 0x000000243724723e */ /* 0x000fe200000000ff */
[-C--:B------:R-:W-:Y:S01]  /*8970*/  FFMA.FTZ R65, R46, R49.reuse, -R65 ;  /* 0x000000312e417223 */ /* 0x080fe20000010841 */
[----:B------:R-:W-:Y:S01]  /*8980*/  FFMA.FTZ R51, R48, R49, R51 ;  /* 0x0000003130337223 */ /* 0x000fe20000010033 */
[-C--:B------:R-:W-:Y:S01]  /*8990*/  FFMA.FTZ R34, R34, R47.reuse, -R67 ;  /* 0x0000002f22227223 */ /* 0x080fe20000010843 */
[----:B------:R-:W-:Y:S01]  /*89a0*/  FFMA.FTZ R38, R38, R47, R53 ;  /* 0x0000002f26267223 */ /* 0x000fe20000010035 */
[----:B------:R-:W-:-:S03]  /*89b0*/  IMAD.MOV.U32 R35, RZ, RZ, R54 ;  /* 0x000000ffff237224 */ /* 0x000fc600078e0036 */
[----:B------:R-:W-:Y:S02]  /*89c0*/  F2FP.F16.F32.PACK_AB R34, R34, R65 ;  /* 0x000000412222723e */ /* 0x000fe400000000ff */
[----:B------:R-:W-:-:S07]  /*89d0*/  F2FP.F16.F32.PACK_AB R38, R38, R51 ;  /* 0x000000332626723e */ /* 0x000fce00000000ff */
.L_x_2796:
[----:B------:R-:W-:Y:S05]  /*89e0*/  BSYNC B2 ;  /* 0x0000000000027941 */ /* 0x000fea0003800000 */
.L_x_2795:
[----:B0-----:R0:W-:Y:S04]  /*89f0*/  STG.E.128 desc[UR60][R40.64], R32 ;  /* 0x0000002028007986 */ /* 0x0011e8000c101d3c */
[----:B--2---:R0:W-:Y:S02]  /*8a00*/  @!P0 STG.E.128 desc[UR60][R42.64], R36 ;  /* 0x000000242a008986 */ /* 0x0041e4000c101d3c */
.L_x_2794:
[----:B------:R-:W-:Y:S05]  /*8a10*/  BSYNC B1 ;  /* 0x0000000000017941 */ /* 0x000fea0003800000 */
.L_x_2793:
        /* <DEDUP_REMOVED lines=10> */
[----:B---3--:R-:W-:Y:S01]  /*8ac0*/  SHF.R.S32.HI R40, RZ, 0x1f, R33 ;  /* 0x0000001fff287819 */ /* 0x008fe20000011421 */
[----:B------:R-:W-:-:S03]  /*8ad0*/  IMAD.SHL.U32 R32, R33, 0x8, RZ ;  /* 0x0000000821207824 */ /* 0x000fc600078e00ff */
[----:B------:R-:W-:Y:S01]  /*8ae0*/  LEA.HI R40, R40, R33, RZ, 0x3 ;  /* 0x0000002128287211 */ /* 0x000fe200078f18ff */
[----:B------:R-:W-:Y:S01]  /*8af0*/  IMAD R33, R17, 0x6000, R135 ;  /* 0x0000600011217824 */ /* 0x000fe200078e0287 */
[----:B------:R-:W-:-:S03]  /*8b00*/  ISETP.GE.AND P0, PT, R32, R141, PT ;  /* 0x0000008d2000720c */ /* 0x000fc60003f06270 */
[----:B------:R-:W-:Y:S02]  /*8b10*/  IMAD.SHL.U32 R40, R40, 0x400, RZ ;  /* 0x0000040028287824 */ /* 0x000fe400078e00ff */
[----:B------:R-:W-:-:S03]  /*8b20*/  IMAD R33, R33, 0x2, R16 ;  /* 0x0000000221217824 */ /* 0x000fc600078e0210 */
[----:B------:R-:W-:-:S05]  /*8b30*/  LOP3.LUT R40, R40, 0x7fffe000, RZ, 0xc0, !PT ;  /* 0x7fffe00028287812 */ /* 0x000fca00078ec0ff */
[--C-:B------:R-:W-:Y:S02]  /*8b40*/  @!P0 SHF.R.S32.HI R37, RZ, 0x1f, R32.reuse ;  /* 0x0000001fff258819 */ /* 0x100fe40000011420 */
[--C-:B------:R-:W-:Y:S02]  /*8b50*/  @!P0 IADD3 R34, P4, P5, R92, R124, R32.reuse ;  /* 0x0000007c5c228210 */ /* 0x100fe40007d9e020 */
[----:B------:R-:W-:Y:S02]  /*8b60*/  LOP3.LUT R32, R195, 0x38, R32, 0xf8, !PT ;  /* 0x00000038c3207812 */ /* 0x000fe400078ef820 */
[----:B------:R-:W-:Y:S02]  /*8b70*/  @!P0 IADD3.X R37, R89, R44, R37, P4, P5 ;  /* 0x0000002c59258210 */ /* 0x000fe400027ea425 */
[----:B------:R-:W-:-:S04]  /*8b80*/  LOP3.LUT R32, R32, R231, RZ, 0x3c, !PT ;  /* 0x000000e720207212 */ /* 0x000fc800078e3cff */
[----:B------:R-:W-:Y:S02]  /*8b90*/  IADD3 R32, R32, R40, R199 ;  /* 0x0000002820207210 */ /* 0x000fe40007ffe0c7 */
[----:B------:R-:W-:-:S03]  /*8ba0*/  LEA R40, P4, R36, R114, 0x1 ;  /* 0x0000007224287211 */ /* 0x000fc600078808ff */
[----:B------:R-:W-:Y:S01]  /*8bb0*/  IMAD R35, R17, 0x6000, R32 ;  /* 0x0000600011237824 */ /* 0x000fe200078e0220 */
[-C--:B------:R-:W-:Y:S02]  /*8bc0*/  LEA.HI.X R41, R36, R115.reuse, R38, 0x1, P4 ;  /* 0x0000007324297211 */ /* 0x080fe400020f0c26 */
[C---:B------:R-:W-:Y:S02]  /*8bd0*/  @!P0 LEA R42, P4, R34.reuse, R114, 0x1 ;  /* 0x00000072222a8211 */ /* 0x040fe400078808ff */
[----:B------:R-:W-:Y:S02]  /*8be0*/  LEA R36, R35, R16, 0x1 ;  /* 0x0000001023247211 */ /* 0x000fe400078e08ff */
[----:B------:R-:W-:Y:S02]  /*8bf0*/  @!P0 LEA.HI.X R43, R34, R115, R37, 0x1, P4 ;  /* 0x00000073222b8211 */ /* 0x000fe400020f0c25 */
[----:B------:R-:W0:Y:S01]  /*8c00*/  LDS.128 R32, [R33+0x1c400] ;  /* 0x01c4000021207984 */ /* 0x000e220000000c00 */
[----:B------:R-:W-:-:S03]  /*8c10*/  ISETP.GE.AND P4, PT, R186, R118, PT ;  /* 0x00000076ba00720c */ /* 0x000fc60003f86270 */
[----:B------:R-:W2:Y:S10]  /*8c20*/  LDS.128 R36, [R36+0x1c400] ;  /* 0x01c4000024247984 */ /* 0x000eb40000000c00 */
[----:B------:R-:W-:Y:S05]  /*8c30*/  @P4 BRA `(.L_x_2800) ;  /* 0x00000004005c4947 */ /* 0x000fea0003800000 */
[----:B0-----:R-:W-:Y:S01]  /*8c40*/  IMAD.MOV.U32 R49, RZ, RZ, R32 ;  /* 0x000000ffff317224 */ /* 0x001fe200078e0020 */
[----:B------:R-:W-:Y:S01]  /*8c50*/  SHF.R.U32.HI R54, RZ, 0x10, R73 ;  /* 0x00000010ff367819 */ /* 0x000fe20000011649 */
[----:B--2---:R-:W-:Y:S01]  /*8c60*/  IMAD.MOV.U32 R32, RZ, RZ, R37 ;  /* 0x000000ffff207224 */ /* 0x004fe200078e0025 */
[----:B------:R-:W-:Y:S01]  /*8c70*/  MOV R51, R39 ;  /* 0x0000002700337202 */ /* 0x000fe20000000f00 */
[----:B------:R-:W-:Y:S01]  /*8c80*/  IMAD.MOV.U32 R50, RZ, RZ, R36 ;  /* 0x000000ffff327224 */ /* 0x000fe200078e0024 */
[--C-:B------:R-:W-:Y:S01]  /*8c90*/  SHF.R.U32.HI R52, RZ, 0x10, R61.reuse ;  /* 0x00000010ff347819 */ /* 0x100fe2000001163d */
[----:B------:R-:W-:Y:S01]  /*8ca0*/  HADD2.F32 R55, -RZ, R165.H1_H1 ;  /* 0x300000a5ff377230 */ /* 0x000fe20000004100 */
[----:B------:R-:W-:Y:S01]  /*8cb0*/  SHF.R.U64 R46, R60, 0x10, R61 ;  /* 0x000000103c2e7819 */ /* 0x000fe2000000123d */
[--C-:B------:R-:W-:Y:S01]  /*8cc0*/  HADD2.F32 R36, -RZ, R32.reuse.H0_H0 ;  /* 0x20000020ff247230 */ /* 0x100fe20000004100 */
[--C-:B------:R-:W-:Y:S01]  /*8cd0*/  SHF.R.U64 R47, R74, 0x10, R75.reuse ;  /* 0x000000104a2f7819 */ /* 0x100fe2000000124b */
[----:B------:R-:W-:Y:S01]  /*8ce0*/  HADD2.F32 R39, -RZ, R32.H1_H1 ;  /* 0x30000020ff277230 */ /* 0x000fe20000004100 */
[----:B------:R-:W-:Y:S01]  /*8cf0*/  SHF.R.U32.HI R74, RZ, 0x10, R75 ;  /* 0x00000010ff4a7819 */ /* 0x000fe2000001164b */
[----:B------:R-:W-:Y:S01]  /*8d00*/  IMAD.MOV.U32 R37, RZ, RZ, R35 ;  /* 0x000000ffff257224 */ /* 0x000fe200078e0023 */
[--C-:B------:R-:W-:Y:S01]  /*8d10*/  SHF.R.U64 R45, R62, 0x10, R63.reuse ;  /* 0x000000103e2d7819 */ /* 0x100fe2000000123f */
[--C-:B------:R-:W-:Y:S01]  /*8d20*/  HADD2.F32 R32, -RZ, R33.reuse.H0_H0 ;  /* 0x20000021ff207230 */ /* 0x100fe20000004100 */
[----:B------:R-:W-:Y:S01]  /*8d30*/  SHF.R.U32.HI R62, RZ, 0x10, R63 ;  /* 0x00000010ff3e7819 */ /* 0x000fe2000001163f */
[----:B------:R-:W-:Y:S01]  /*8d40*/  HADD2.F32 R54, -RZ, R54.H0_H0 ;  /* 0x20000036ff367230 */ /* 0x000fe20000004100 */
[----:B------:R-:W-:Y:S01]  /*8d50*/  SHF.R.U64 R48, R72, 0x10, R73 ;  /* 0x0000001048307819 */ /* 0x000fe20000001249 */
[----:B------:R-:W-:-:S02]  /*8d60*/  HADD2.F32 R35, -RZ, R33.H1_H1 ;  /* 0x30000021ff237230 */ /* 0x000fc40000004100 */
        /* <DEDUP_REMOVED lines=16> */
[----:B------:R-:W-:Y:S02]  /*8e70*/  HADD2.F32 R39, -RZ, R37.H0_H0 ;  /* 0x20000025ff277230 */ /* 0x000fe40000004100 */
        /* <DEDUP_REMOVED lines=25> */
[CC--:B------:R-:W-:Y:S01]  /*9010*/  FMUL.FTZ R53, R51.reuse, R165.reuse ;  /* 0x000000a533357220 */ /* 0x0c0fe20000410000 */
[----:B------:R-:W-:Y:S01]  /*9020*/  FFMA.FTZ R55, R50, R46, R55 ;  /* 0x0000002e32377223 */ /* 0x000fe20000010037 */
[----:B------:R-:W-:Y:S02]  /*9030*/  HADD2.F32 R47, -RZ, R38.H0_H0 ;  /* 0x20000026ff2f7230 */ /* 0x000fe40000004100 */
[C---:B------:R-:W-:Y:S01]  /*9040*/  FMUL.FTZ R54, R48.reuse, R165 ;  /* 0x000000a530367220 */ /* 0x040fe20000410000 */
[----:B------:R-:W-:Y:S02]  /*9050*/  HADD2.F32 R46, -RZ, R34.H0_H0 ;  /* 0x20000022ff2e7230 */ /* 0x000fe40000004100 */
[-C--:B------:R-:W-:Y:S01]  /*9060*/  FFMA.FTZ R53, R48, R154.reuse, -R53 ;  /* 0x0000009a30357223 */ /* 0x080fe20000010835 */
[----:B------:R-:W-:Y:S02]  /*9070*/  HADD2.F32 R38, -RZ, R38.H1_H1 ;  /* 0x30000026ff267230 */ /* 0x000fe40000004100 */
[----:B------:R-:W-:Y:S01]  /*9080*/  FFMA.FTZ R54, R51, R154, R54 ;  /* 0x0000009a33367223 */ /* 0x000fe20000010036 */
[----:B------:R-:W-:-:S02]  /*9090*/  HADD2.F32 R155, -RZ, R155.H0_H0 ;  /* 0x2000009bff9b7230 */ /* 0x000fc40000004100 */
[----:B------:R-:W-:Y:S02]  /*90a0*/  HADD2.F32 R34, -RZ, R34.H1_H1 ;  /* 0x30000022ff227230 */ /* 0x000fe40000004100 */
[----:B------:R-:W-:Y:S01]  /*90b0*/  FMUL.FTZ R61, R38, R49 ;  /* 0x00000031263d7220 */ /* 0x000fe20000410000 */
[----:B------:R-:W-:Y:S02]  /*90c0*/  HADD2.F32 R153, -RZ, R153.H0_H0 ;  /* 0x20000099ff997230 */ /* 0x000fe40000004100 */
[-C--:B------:R-:W-:Y:S01]  /*90d0*/  FMUL.FTZ R51, R47, R155.reuse ;  /* 0x0000009b2f337220 */ /* 0x080fe20000410000 */
[----:B------:R-:W-:Y:S02]  /*90e0*/  HADD2.F32 R45, -RZ, R45.H0_H0 ;  /* 0x2000002dff2d7230 */ /* 0x000fe40000004100 */
[----:B------:R-:W-:Y:S01]  /*90f0*/  FMUL.FTZ R48, R46, R155 ;  /* 0x0000009b2e307220 */ /* 0x000fe20000410000 */
[----:B------:R-:W-:Y:S01]  /*9100*/  FMUL.FTZ R49, R34, R49 ;  /* 0x0000003122317220 */ /* 0x000fe20000410000 */
[----:B------:R-:W-:Y:S01]  /*9110*/  FFMA.FTZ R51, R46, R153, -R51 ;  /* 0x000000992e337223 */ /* 0x000fe20000010833 */
[----:B------:R-:W-:-:S02]  /*9120*/  IMAD.MOV.U32 R33, RZ, RZ, R35 ;  /* 0x000000ffff217224 */ /* 0x000fc400078e0023 */
        /* <DEDUP_REMOVED lines=8> */
.L_x_2800:
[----:B------:R-:W-:Y:S05]  /*91b0*/  BSYNC B2 ;  /* 0x0000000000027941 */ /* 0x000fea0003800000 */
.L_x_2799:
[----:B0-----:R0:W-:Y:S04]  /*91c0*/  STG.E.128 desc[UR60][R40.64], R32 ;  /* 0x0000002028007986 */ /* 0x0011e8000c101d3c */
[----:B--2---:R0:W-:Y:S02]  /*91d0*/  @!P0 STG.E.128 desc[UR60][R42.64], R36 ;  /* 0x000000242a008986 */ /* 0x0041e4000c101d3c */
.L_x_2798:
[----:B------:R-:W-:Y:S05]  /*91e0*/  BSYNC B1 ;  /* 0x0000000000017941 */ /* 0x000fea0003800000 */
.L_x_2797:
        /* <DEDUP_REMOVED lines=12> */
[C---:B------:R-:W-:Y:S02]  /*92b0*/  LEA R40, P0, R41.reuse, R114, 0x1 ;  /* 0x0000007229287211 */ /* 0x040fe400078008ff */
[----:B------:R-:W-:Y:S01]  /*92c0*/  SHF.R.S32.HI R33, RZ, 0x1f, R144 ;  /* 0x0000001fff217819 */ /* 0x000fe20000011490 */
[----:B------:R-:W-:Y:S01]  /*92d0*/  IMAD.SHL.U32 R42, R144, 0x8, RZ ;  /* 0x00000008902a7824 */ /* 0x000fe200078e00ff */
[----:B------:R-:W-:Y:S02]  /*92e0*/  LEA.HI.X R41, R41, R115, R46, 0x1, P0 ;  /* 0x0000007329297211 */ /* 0x000fe400000f0c2e */
[----:B------:R-:W-:Y:S02]  /*92f0*/  LEA.HI R33, R33, R144, RZ, 0x3 ;  /* 0x0000009021217211 */ /* 0x000fe400078f18ff */
[----:B------:R-:W-:-:S03]  /*9300*/  LOP3.LUT R32, R195, 0x38, R42, 0xf8, !PT ;  /* 0x00000038c3207812 */ /* 0x000fc600078ef82a */
[----:B------:R-:W-:Y:S01]  /*9310*/  IMAD.SHL.U32 R33, R33, 0x400, RZ ;  /* 0x0000040021217824 */ /* 0x000fe200078e00ff */
[----:B------:R-:W-:-:S04]  /*9320*/  LOP3.LUT R32, R32, R231, RZ, 0x3c, !PT ;  /* 0x000000e720207212 */ /* 0x000fc800078e3cff */
[----:B------:R-:W-:-:S04]  /*9330*/  LOP3.LUT R33, R33, 0x7fffe000, RZ, 0xc0, !PT ;  /* 0x7fffe00021217812 */ /* 0x000fc800078ec0ff */
[----:B------:R-:W-:Y:S01]  /*9340*/  IADD3 R32, R32, R33, R199 ;  /* 0x0000002120207210 */ /* 0x000fe20007ffe0c7 */
[----:B------:R-:W-:-:S04]  /*9350*/  IMAD R33, R17, 0x6000, R134 ;  /* 0x0000600011217824 */ /* 0x000fc800078e0286 */
[----:B------:R-:W-:Y:S01]  /*9360*/  IMAD R35, R17, 0x6000, R32 ;  /* 0x0000600011237824 */ /* 0x000fe200078e0220 */
[----:B------:R-:W-:-:S03]  /*9370*/  LEA R33, R33, R16, 0x1 ;  /* 0x0000001021217211 */ /* 0x000fc600078e08ff */
[----:B------:R-:W-:-:S03]  /*9380*/  IMAD R36, R35, 0x2, R16 ;  /* 0x0000000223247824 */ /* 0x000fc600078e0210 */
        /* <DEDUP_REMOVED lines=23> */
[----:B------:R-:W-:Y:S01]  /*9500*/  FMUL.FTZ R33, R39, R51 ;  /* 0x0000003327217220 */ /* 0x000fe20000410000 */
[----:B------:R-:W-:Y:S02]  /*9510*/  HADD2.F32 R50, -RZ, R149.H1_H1 ;  /* 0x30000095ff327230 */ /* 0x000fe40000004100 */
[----:B------:R-:W-:Y:S01]  /*9520*/  FFMA.FTZ R54, R37, R52, R54 ;  /* 0x0000003425367223 */ /* 0x000fe20000010036 */
[----:B------:R-:W-:-:S02]  /*9530*/  HADD2.F32 R37, -RZ, R49.H0_H0 ;  /* 0x20000031ff257230 */ /* 0x000fc40000004100 */
[C---:B------:R-:W-:Y:S01]  /*9540*/  FMUL.FTZ R56, R32.reuse, R51 ;  /* 0x0000003320387220 */ /* 0x040fe20000410000 */
[----:B------:R-:W-:Y:S01]  /*9550*/  FFMA.FTZ R53, R35, R52, -R58 ;  /* 0x0000003423357223 */ /* 0x000fe2000001083a */
[----:B------:R-:W-:Y:S02]  /*9560*/  HADD2.F32 R49, -RZ, R49.H1_H1 ;  /* 0x30000031ff317230 */ /* 0x000fe40000004100 */
[-C--:B------:R-:W-:Y:S01]  /*9570*/  FFMA.FTZ R32, R32, R50.reuse, -R33 ;  /* 0x0000003220207223 */ /* 0x080fe20000010821 */
[----:B------:R-:W-:Y:S02]  /*9580*/  HADD2.F32 R51, -RZ, R70.H0_H0 ;  /* 0x20000046ff337230 */ /* 0x000fe40000004100 */
[----:B------:R-:W-:Y:S01]  /*9590*/  FFMA.FTZ R33, R39, R50, R56 ;  /* 0x0000003227217223 */ /* 0x000fe20000010038 */
[----:B------:R-:W-:Y:S01]  /*95a0*/  HADD2.F32 R52, -RZ, R150.H1_H1 ;  /* 0x30000096ff347230 */ /* 0x000fe20000004100 */
[----:B------:R-:W-:Y:S01]  /*95b0*/  SHF.R.U64 R57, R68, 0x10, R69 ;  /* 0x0000001044397819 */ /* 0x000fe20000001245 */
[----:B------:R-:W-:-:S02]  /*95c0*/  HADD2.F32 R35, -RZ, R36.H0_H0 ;  /* 0x20000024ff237230 */ /* 0x000fc40000004100 */
[-C--:B------:R-:W-:Y:S01]  /*95d0*/  FMUL.FTZ R55, R49, R51.reuse ;  /* 0x0000003331377220 */ /* 0x080fe20000410000 */
[----:B------:R-:W-:Y:S02]  /*95e0*/  HADD2.F32 R36, -RZ, R36.H1_H1 ;  /* 0x30000024ff247230 */ /* 0x000fe40000004100 */
[-C--:B------:R-:W-:Y:S01]  /*95f0*/  FMUL.FTZ R56, R37, R52.reuse ;  /* 0x0000003425387220 */ /* 0x080fe20000410000 */
[----:B------:R-:W-:Y:S02]  /*9600*/  HADD2.F32 R39, -RZ, R59.H0_H0 ;  /* 0x2000003bff277230 */ /* 0x000fe40000004100 */
[----:B------:R-:W-:Y:S01]  /*9610*/  FMUL.FTZ R52, R35, R52 ;  /* 0x0000003423347220 */ /* 0x000fe20000410000 */
[----:B------:R-:W-:Y:S02]  /*9620*/  HADD2.F32 R50, -RZ, R148.H1_H1 ;  /* 0x30000094ff327230 */ /* 0x000fe40000004100 */
[----:B------:R-:W-:Y:S01]  /*9630*/  FMUL.FTZ R58, R36, R51 ;  /* 0x00000033243a7220 */ /* 0x000fe20000410000 */
[----:B------:R-:W-:-:S02]  /*9640*/  HADD2.F32 R151, -RZ, R151.H0_H0 ;  /* 0x20000097ff977230 */ /* 0x000fc40000004100 */
[----:B------:R-:W-:Y:S01]  /*9650*/  FFMA.FTZ R55, R36, R39, -R55 ;  /* 0x0000002724377223 */ /* 0x000fe20000010837 */
[----:B------:R-:W-:Y:S02]  /*9660*/  HADD2.F32 R36, -RZ, R48.H0_H0 ;  /* 0x20000030ff247230 */ /* 0x000fe40000004100 */
[-C--:B------:R-:W-:Y:S01]  /*9670*/  FFMA.FTZ R56, R35, R50.reuse, -R56 ;  /* 0x0000003223387223 */ /* 0x080fe20000010838 */
[----:B------:R-:W-:Y:S02]  /*9680*/  HADD2.F32 R35, -RZ, R47.H0_H0 ;  /* 0x2000002fff237230 */ /* 0x000fe40000004100 */
        /* <DEDUP_REMOVED lines=9> */
[----:B------:R-:W-:Y:S02]  /*9720*/  HADD2.F32 R46, -RZ, R46.H0_H0 ;  /* 0x2000002eff2e7230 */ /* 0x000fe40000004100 */
[----:B------:R-:W-:Y:S01]  /*9730*/  FMUL.FTZ R52, R48, R37 ;  /* 0x0000002530347220 */ /* 0x000fe20000410000 */
[----:B------:R-:W-:-:S02]  /*9740*/  HADD2.F32 R36, -RZ, R38.H0_H0 ;  /* 0x20000026ff247230 */ /* 0x000fc40000004100 */
[----:B------:R-:W-:Y:S01]  /*9750*/  FMUL.FTZ R37, R47, R37 ;  /* 0x000000252f257220 */ /* 0x000fe20000410000 */
[----:B------:R-:W-:Y:S02]  /*9760*/  HADD2.F32 R45, -RZ, R45.H0_H0 ;  /* 0x2000002dff2d7230 */ /* 0x000fe40000004100 */
[----:B------:R-:W-:Y:S01]  /*9770*/  FFMA.FTZ R58, R49, R39, R58 ;  /* 0x00000027313a7223 */ /* 0x000fe2000001003a */
[----:B------:R-:W-:Y:S02]  /*9780*/  HADD2.F32 R35, -RZ, R34.H0_H0 ;  /* 0x20000022ff237230 */ /* 0x000fe40000004100 */
[-C--:B------:R-:W-:Y:S01]  /*9790*/  FFMA.FTZ R47, R47, R46.reuse, -R52 ;  /* 0x0000002e2f2f7223 */ /* 0x080fe20000010834 */
[----:B------:R-:W-:Y:S02]  /*97a0*/  HADD2.F32 R38, -RZ, R38.H1_H1 ;  /* 0x30000026ff267230 */ /* 0x000fe40000004100 */
[----:B------:R-:W-:Y:S01]  /*97b0*/  FFMA.FTZ R46, R48, R46, R37 ;  /* 0x0000002e302e7223 */ /* 0x000fe20000010025 */
[----:B------:R-:W-:Y:S01]  /*97c0*/  HADD2.F32 R150, -RZ, R150.H0_H0 ;  /* 0x20000096ff967230 */ /* 0x000fe20000004100 */
[----:B------:R-:W-:Y:S01]  /*97d0*/  F2FP.F16.F32.PACK_AB R53, R53, R32 ;  /* 0x000000203535723e */ /* 0x000fe200000000ff */
[----:B------:R-:W-:-:S02]  /*97e0*/  HADD2.F32 R34, -RZ, R34.H1_H1 ;  /* 0x30000022ff227230 */ /* 0x000fc40000004100 */
[-C--:B------:R-:W-:Y:S01]  /*97f0*/  FMUL.FTZ R39, R38, R45.reuse ;  /* 0x0000002d26277220 */ /* 0x080fe20000410000 */
[----:B------:R-:W-:Y:S02]  /*9800*/  HADD2.F32 R148, -RZ, R148.H0_H0 ;  /* 0x20000094ff947230 */ /* 0x000fe40000004100 */
[-C--:B------:R-:W-:Y:S01]  /*9810*/  FMUL.FTZ R48, R36, R150.reuse ;  /* 0x0000009624307220 */ /* 0x080fe20000410000 */
[----:B------:R-:W-:Y:S02]  /*9820*/  HADD2.F32 R43, -RZ, R43.H0_H0 ;  /* 0x2000002bff2b7230 */ /* 0x000fe40000004100 */
[C---:B------:R-:W-:Y:S01]  /*9830*/  FMUL.FTZ R37, R35.reuse, R150 ;  /* 0x0000009623257220 */ /* 0x040fe20000410000 */
[----:B------:R-:W-:Y:S01]  /*9840*/  FMUL.FTZ R45, R34, R45 ;  /* 0x0000002d222d7220 */ /* 0x000fe20000410000 */
[-C--:B------:R-:W-:Y:S01]  /*9850*/  FFMA.FTZ R48, R35, R148.reuse, -R48 ;  /* 0x0000009423307223 */ /* 0x080fe20000010830 */
[----:B------:R-:W-:Y:S01]  /*9860*/  F2FP.F16.F32.PACK_AB R54, R54, R33 ;  /* 0x000000213636723e */ /* 0x000fe200000000ff */
[----:B------:R-:W-:Y:S01]  /*9870*/  FFMA.FTZ R37, R36, R148, R37 ;  /* 0x0000009424257223 */ /* 0x000fe20000010025 */
[-C--:B------:R-:W-:Y:S01]  /*9880*/  FFMA.FTZ R39, R34, R43.reuse, -R39 ;  /* 0x0000002b22277223 */ /* 0x080fe20000010827 */
[----:B------:R-:W-:Y:S01]  /*9890*/  FFMA.FTZ R38, R38, R43, R45 ;  /* 0x0000002b26267223 */ /* 0x000fe2000001002d */
[----:B------:R-:W-:Y:S01]  /*98a0*/  F2FP.F16.F32.PACK_AB R51, R58, R51 ;  /* 0x000000333a33723e */ /* 0x000fe200000000ff */
[----:B------:R-:W-:Y:S01]  /*98b0*/  IMAD.MOV.U32 R33, RZ, RZ, R53 ;  /* 0x000000ffff217224 */ /* 0x000fe200078e0035 */
[----:B------:R-:W-:-:S02]  /*98c0*/  F2FP.F16.F32.PACK_AB R35, R55, R56 ;  /* 0x000000383723723e */ /* 0x000fc400000000ff */
[----:B------:R-:W-:Y:S01]  /*98d0*/  F2FP.F16.F32.PACK_AB R34, R39, R48 ;  /* 0x000000302722723e */ /* 0x000fe200000000ff */
[----:B------:R-:W-:Y:S01]  /*98e0*/  IMAD.MOV.U32 R39, RZ, RZ, R51 ;  /* 0x000000ffff277224 */ /* 0x000fe200078e0033 */
[----:B------:R-:W-:Y:S01]  /*98f0*/  F2FP.F16.F32.PACK_AB R38, R38, R37 ;  /* 0x000000252626723e */ /* 0x000fe200000000ff */
[----:B------:R-:W-:Y:S01]  /*9900*/  IMAD.MOV.U32 R37, RZ, RZ, R54 ;  /* 0x000000ffff257224 */ /* 0x000fe200078e0036 */
[----:B------:R-:W-:Y:S02]  /*9910*/  F2FP.F16.F32.PACK_AB R32, R47, R50 ;  /* 0x000000322f20723e */ /* 0x000fe400000000ff */
[----:B------:R-:W-:-:S07]  /*9920*/  F2FP.F16.F32.PACK_AB R36, R46, R151 ;  /* 0x000000972e24723e */ /* 0x000fce00000000ff */
.L_x_2802:
[----:B------:R-:W-:Y:S05]  /*9930*/  BSYNC B1 ;  /* 0x0000000000017941 */ /* 0x000fea0003800000 */
.L_x_2801:
        /* <DEDUP_REMOVED lines=10> */
.L_x_2718:
[----:B------:R-:W2:Y:S02]  /*99e0*/  LDL R32, [R1+0xc] ;  /* 0x00000c0001207983 */ /* 0x000ea40000100800 */
[----:B--2---:R-:W-:-:S13]  /*99f0*/  R2UR UR4, R32 ;  /* 0x00000000200472ca */ /* 0x004fda00000e0000 */
[----:B------:R-:W-:-:S06]  /*9a00*/  UISETP.NE.AND UP0, UPT, UR4, 0x3, UPT ;  /* 0x000000030400788c */ /* 0x000fcc000bf05270 */
[----:B------:R-:W-:-:S13]  /*9a10*/  PLOP3.LUT P1, PT, PT, PT, UP0, 0x80, 0x0 ;  /* 0x000000000000781c */ /* 0x000fda0003f2f008 */
[----:B------:R-:W-:Y:S05]  /*9a20*/  @!P1 BRA `(.L_x_2803) ;  /* 0x0000000000049947 */ /* 0x000fea0003800000 */
[----:B------:R-:W-:Y:S01]  /*9a30*/  BPT.TRAP 0x1 ;  /* 0x000000040000795c */ /* 0x000fe20000300000 */
.L_x_2803:
        /* <DEDUP_REMOVED lines=8> */
.L_x_3099:
[----:B------:R-:W-:Y:S05]  /*9ac0*/  BSYNC B1 ;  /* 0x0000000000017941 */ /* 0x000fea0003800000 */
.L_x_2804:
        /* <DEDUP_REMOVED lines=20> */
.L_x_2807:
[----:B------:R-:W-:Y:S05]  /*9c10*/  BSYNC B1 ;  /* 0x0000000000017941 */ /* 0x000fea0003800000 */
.L_x_2806:
        /* <DEDUP_REMOVED lines=20> */
.L_x_2751:
[----:B------:R-:W-:Y:S05]  /*9d60*/  BSYNC B0 ;  /* 0x0000000000007941 */ /* 0x000fea0003800000 */
.L_x_2717:
        /* <DEDUP_REMOVED lines=12> */
[----:B------:R-:W-:-:S04]  /*9e30*/  @!P0 IADD3 R32, R3, 0x348a0, RZ ;  /* 0x000348a003208810 */ /* 0x000fc80007ffe0ff */
[----:B------:R-:W-:-:S04]  /*9e40*/  @!P0 PRMT R32, RZ, 0x654, R32 ;  /* 0x00000654ff208816 */ /* 0x000fc80000000020 */
[----:B------:R0:W-:Y:S01]  /*9e50*/  @!P0 SYNCS.ARRIVE.TRANS64.RED.A1T0 RZ, [R32+URZ], RZ ;  /* 0x000000ff20ff89a7 */ /* 0x0001e2000810043f */
[----:B------:R-:W-:Y:S05]  /*9e60*/  @!P1 BRA `(.L_x_2809) ;  /* 0x0000000000049947 */ /* 0x000fea0003800000 */
[----:B------:R-:W-:Y:S01]  /*9e70*/  BPT.TRAP 0x1 ;  /* 0x000000040000795c */ /* 0x000fe20000300000 */
.L_x_2809:
[----:B------:R-:W-:Y:S05]  /*9e80*/  BSYNC B0 ;  /* 0x0000000000007941 */ /* 0x000fea0003800000 */
.L_x_2808:
[----:B------:R-:W2:Y:S01]  /*9e90*/  SYNCS.PHASECHK.TRANS64.TRYWAIT P4, [R3+URZ+0x348b0], R0 ;  /* 0x0348b000030075a7 */ /* 0x000ea2000808017f */
[----:B0-----:R-:W-:Y:S01]  /*9ea0*/  IMAD R32, R17, 0x4000, R26 ;  /* 0x0000400011207824 */ /* 0x001fe200078e021a */
[----:B------:R-:W-:Y:S01]  /*9eb0*/  ULDC.64 UR56, c[0x0][0x328] ;  /* 0x0000ca0000387ab9 */ /* 0x000fe20000000a00 */
[----:B------:R-:W-:Y:S01]  /*9ec0*/  ULDC.64 UR58, c[0x0][0x318] ;  /* 0x0000c600003a7ab9 */ /* 0x000fe20000000a00 */
[----:B------:R-:W-:Y:S01]  /*9ed0*/  BSSY B0, `(.L_x_2810) ;  /* 0x0000004000007945 */ /* 0x000fe20003800000 */
[----:B------:R-:W-:Y:S01]  /*9ee0*/  ISETP.GE.AND P1, PT, R184, R4, PT ;  /* 0x00000004b800720c */ /* 0x000fe20003f26270 */
[----:B------:R-:W-:Y:S02]  /*9ef0*/  IMAD.IADD R33, R121, 0x1, R32 ;  /* 0x0000000179217824 */ /* 0x000fe400078e0220 */
[----:B--2---:R-:W-:Y:S10]  /*9f00*/  @!P4 BRA `(.L_x_2811) ;  /* 0x000001a00090c947 */ /* 0x004ff40003800000 */
.L_x_3100:
[----:B------:R-:W-:Y:S05]  /*9f10*/  BSYNC B0 ;  /* 0x0000000000007941 */ /* 0x000fea0003800000 */
.L_x_2810:
[----:B------:R-:W-:Y:S01]  /*9f20*/  BSSY B0, `(.L_x_2812) ;  /* 0x000001a000007945 */ /* 0x000fe20003800000 */
[----:B01----:R-:W-:Y:S02]  /*9f30*/  IMAD R0, R32, 0x2, R112 ;  /* 0x0000000220007824 */ /* 0x003fe400078e0270 */
[----:B------:R-:W-:-:S04]  /*9f40*/  IMAD.WIDE R40, R2, 0x80, R116 ;  /* 0x0000008002287825 */ /* 0x000fc800078e0274 */
[----:B------:R-:W-:Y:S01]  /*9f50*/  IMAD R44, R33, 0x2, R112 ;  /* 0x00000002212c7824 */ /* 0x000fe200078e0270 */
[----:B------:R-:W-:Y:S06]  /*9f60*/  @P1 BRA `(.L_x_2813) ;  /* 0x0000000000541947 */ /* 0x000fec0003800000 */
[----:B------:R-:W-:Y:S01]  /*9f70*/  MOV R32, R94 ;  /* 0x0000005e00207202 */ /* 0x000fe20000000f00 */
[----:B------:R-:W-:Y:S01]  /*9f80*/  IMAD R35, R41, UR56, RZ ;  /* 0x0000003829237c24 */ /* 0x000fe2000f8e02ff */
[----:B------:R-:W-:Y:S01]  /*9f90*/  ULDC UR4, c[0x0][0x320] ;  /* 0x0000c80000047ab9 */ /* 0x000fe20000000800 */
[----:B------:R-:W-:Y:S01]  /*9fa0*/  IMAD.MOV.U32 R33, RZ, RZ, R5 ;  /* 0x000000ffff217224 */ /* 0x000fe200078e0005 */
[----:B------:R-:W-:Y:S01]  /*9fb0*/  ISETP.GE.AND P4, PT, R18, UR4, PT ;  /* 0x0000000412007c0c */ /* 0x000fe2000bf86270 */
        /* <DEDUP_REMOVED lines=16> */
.L_x_2813:
[----:B------:R-:W-:Y:S05]  /*a0c0*/  BSYNC B0 ;  /* 0x0000000000007941 */ /* 0x000fea0003800000 */
.L_x_2812:
[----:B------:R-:W-:Y:S01]  /*a0d0*/  ISETP.GE.AND P1, PT, R213, R4, PT ;  /* 0x00000004d500720c */ /* 0x000fe20003f26270 */
[----:B------:R-:W-:-:S12]  /*a0e0*/  BSSY B0, `(.L_x_2814) ;  /* 0x0000018000007945 */ /* 0x000fd80003800000 */
[----:B------:R-:W-:Y:S05]  /*a0f0*/  @P1 BRA `(.L_x_2815) ;  /* 0x0000000000581947 */ /* 0x000fea0003800000 */
[----:B0-----:R-:W-:Y:S01]  /*a100*/  IADD3 R35, P1, R40, 0x40, RZ ;  /* 0x0000004028237810 */ /* 0x001fe20007f3e0ff */
[----:B------:R-:W-:Y:S01]  /*a110*/  IMAD.MOV.U32 R4, RZ, RZ, R94 ;  /* 0x000000ffff047224 */ /* 0x000fe200078e005e */
[----:B------:R-:W-:Y:S02]  /*a120*/  ULDC UR4, c[0x0][0x320] ;  /* 0x0000c80000047ab9 */ /* 0x000fe40000000800 */
[----:B------:R-:W-:Y:S01]  /*a130*/  ISETP.GE.AND P4, PT, R18, UR4, PT ;  /* 0x0000000412007c0c */ /* 0x000fe2000bf86270 */
[----:B------:R-:W-:Y:S02]  /*a140*/  IMAD.X R40, RZ, RZ, R41, P1 ;  /* 0x000000ffff287224 */ /* 0x000fe400008e0629 */
[----:B------:R-:W-:-:S04]  /*a150*/  IMAD.WIDE.U32 R32, R35, UR56, R4 ;  /* 0x0000003823207c25 */ /* 0x000fc8000f8e0004 */
[----:B------:R-:W-:-:S04]  /*a160*/  IMAD R40, R40, UR56, RZ ;  /* 0x0000003828287c24 */ /* 0x000fc8000f8e02ff */
[----:B------:R-:W-:Y:S01]  /*a170*/  IMAD R35, R35, UR57, R40 ;  /* 0x0000003923237c24 */ /* 0x000fe2000f8e0228 */
[----:B------:R-:W-:-:S04]  /*a180*/  LEA R40, P1, R32, UR58, 0x1 ;  /* 0x0000003a20287c11 */ /* 0x000fc8000f8208ff */
[----:B------:R-:W-:-:S04]  /*a190*/  IADD3 R33, R33, R35, RZ ;  /* 0x0000002321217210 */ /* 0x000fc80007ffe0ff */
        /* <DEDUP_REMOVED lines=12> */
.L_x_2815:
[----:B------:R-:W-:Y:S05]  /*a260*/  BSYNC B0 ;  /* 0x0000000000007941 */ /* 0x000fea0003800000 */
.L_x_2814:
[----:B------:R-:W3:Y:S01]  /*a270*/  LDL R0, [R1+0x8] ;  /* 0x0000080001007983 */ /* 0x000ee20000100800 */
[----:B------:R-:W-:Y:S02]  /*a280*/  VIADD R17, R17, 0x1 ;  /* 0x0000000111117836 */ /* 0x000fe40000000000 */
[----:B------:R-:W-:Y:S01]  /*a290*/  @!P0 VIADD R3, R3, 0x348c0 ;  /* 0x000348c003038836 */ /* 0x000fe20000000000 */
        /* <DEDUP_REMOVED lines=16> */
.L_x_2712:
[----:B------:R-:W1:Y:S01]  /*a3a0*/  LDC R0, c[0x0][0x448] ;  /* 0x00011200ff007b82 */ /* 0x000e620000000800 */
[----:B------:R-:W-:Y:S01]  /*a3b0*/  BSSY B0, `(.L_x_2817) ;  /* 0x0000036000007945 */ /* 0x000fe20003800000 */
[----:B------:R-:W-:Y:S02]  /*a3c0*/  CS2R R88, SRZ ;  /* 0x0000000000587805 */ /* 0x000fe4000001ff00 */
[----:B------:R-:W-:Y:S02]  /*a3d0*/  CS2R R86, SRZ ;  /* 0x0000000000567805 */ /* 0x000fe4000001ff00 */
[----:B------:R-:W-:Y:S02]  /*a3e0*/  CS2R R84, SRZ ;  /* 0x0000000000547805 */ /* 0x000fe4000001ff00 */
[----:B------:R-:W-:Y:S02]  /*a3f0*/  CS2R R82, SRZ ;  /* 0x0000000000527805 */ /* 0x000fe4000001ff00 */
[----:B------:R-:W-:-:S02]  /*a400*/  CS2R R80, SRZ ;  /* 0x0000000000507805 */ /* 0x000fc4000001ff00 */
[----:B0-2---:R-:W-:Y:S01]  /*a410*/  MOV R39, RZ ;  /* 0x000000ff00277202 */ /* 0x005fe20000000f00 */
[----:B------:R-:W-:Y:S01]  /*a420*/  IMAD.MOV.U32 R78, RZ, RZ, RZ ;  /* 0x000000ffff4e7224 */ /* 0x000fe200078e00ff */
[----:B------:R-:W-:Y:S02]  /*a430*/  CS2R R76, SRZ ;  /* 0x00000000004c7805 */ /* 0x000fe4000001ff00 */
[----:B------:R-:W-:Y:S02]  /*a440*/  CS2R R74, SRZ ;  /* 0x00000000004a7805 */ /* 0x000fe4000001ff00 */
[----:B------:R-:W-:Y:S02]  /*a450*/  CS2R R72, SRZ ;  /* 0x0000000000487805 */ /* 0x000fe4000001ff00 */
[----:B------:R-:W-:Y:S02]  /*a460*/  CS2R R36, SRZ ;  /* 0x0000000000247805 */ /* 0x000fe4000001ff00 */
[----:B------:R-:W-:Y:S01]  /*a470*/  CS2R R34, SRZ ;  /* 0x0000000000227805 */ /* 0x000fe2000001ff00 */
[----:B------:R-:W-:Y:S01]  /*a480*/  IMAD.MOV.U32 R70, RZ, RZ, RZ ;  /* 0x000000ffff467224 */ /* 0x000fe200078e00ff */
        /* <DEDUP_REMOVED lines=9> */
[----:B-1----:R-:W-:Y:S01]  /*a520*/  ISETP.NE.AND P1, PT, R0, 0x1, PT ;  /* 0x000000010000780c */ /* 0x002fe20003f25270 */
[----:B------:R-:W-:Y:S01]  /*a530*/  VIADD R0, R200, 0x7f ;  /* 0x0000007fc8007836 */ /* 0x000fe20000000000 */
        /* <DEDUP_REMOVED lines=8> */
[----:B------:R-:W-:Y:S02]  /*a5c0*/  MOV R95, RZ ;  /* 0x000000ff005f7202 */ /* 0x000fe40000000f00 */
[----:B------:R-:W-:Y:S01]  /*a5d0*/  CS2R R90, SRZ ;  /* 0x00000000005a7805 */ /* 0x000fe2000001ff00 */
[----:B------:R-:W-:Y:S01]  /*a5e0*/  IMAD.MOV.U32 R28, RZ, RZ, RZ ;  /* 0x000000ffff1c7224 */ /* 0x000fe200078e00ff */
[----:B------:R-:W0:Y:S01]  /*a5f0*/  @P1 LDC R3, c[0x0][0x44c] ;  /* 0x00011300ff031b82 */ /* 0x000e220000000800 */
[----:B------:R-:W-:-:S02]  /*a600*/  IMAD.MOV.U32 R97, RZ, RZ, RZ ;  /* 0x000000ffff617224 */ /* 0x000fc400078e00ff */
[----:B------:R-:W-:Y:S02]  /*a610*/  IMAD.MOV.U32 R10, RZ, RZ, RZ ;  /* 0x000000ffff0a7224 */ /* 0x000fe400078e00ff */
[----:B------:R-:W-:-:S03]  /*a620*/  IMAD.MOV.U32 R99, RZ, RZ, RZ ;  /* 0x000000ffff637224 */ /* 0x000fc600078e00ff */
[----:B------:R-:W1:Y:S01]  /*a630*/  @P1 LDC R2, c[0x0][0x450] ;  /* 0x00011400ff021b82 */ /* 0x000e620000000800 */
[----:B0-----:R-:W-:-:S05]  /*a640*/  @P1 IMAD.HI.U32 R3, R0, R3, RZ ;  /* 0x0000000300031227 */ /* 0x001fca00078e00ff */
[----:B-1----:R-:W-:Y:S02]  /*a650*/  @P1 SHF.R.U32.HI R0, RZ, R2, R3 ;  /* 0x00000002ff001219 */ /* 0x002fe40000011603 */
[----:B------:R-:W-:-:S03]  /*a660*/  PLOP3.LUT P1, PT, PT, PT, PT, 0x80, 0x0 ;  /* 0x000000000000781c */ /* 0x000fc60003f2f070 */
[----:B------:R-:W-:-:S05]  /*a670*/  IMAD.IADD R0, R145, 0x1, R0 ;  /* 0x0000000191007824 */ /* 0x000fca00078e0200 */
[----:B------:R-:W-:-:S04]  /*a680*/  SHF.R.S32.HI R3, RZ, 0x1f, R0 ;  /* 0x0000001fff037819 */ /* 0x000fc80000011400 */
[----:B------:R-:W-:Y:S01]  /*a690*/  LEA.HI R3, R3, R0, RZ, 0x7 ;  /* 0x0000000003037211 */ /* 0x000fe200078f38ff */
[----:B------:R-:W-:-:S03]  /*a6a0*/  IMAD.MOV.U32 R0, RZ, RZ, RZ ;  /* 0x000000ffff007224 */ /* 0x000fc600078e00ff */
[----:B------:R-:W-:-:S04]  /*a6b0*/  SHF.R.S32.HI R3, RZ, 0x7, R3 ;  /* 0x00000007ff037819 */ /* 0x000fc80000011403 */
[----:B------:R-:W-:-:S04]  /*a6c0*/  VIMNMX R146, R146, R3, PT ;  /* 0x0000000392927248 */ /* 0x000fc80003fe0100 */
[----:B------:R-:W-:Y:S01]  /*a6d0*/  ISETP.GE.AND P2, PT, R146, 0x1, PT ;  /* 0x000000019200780c */ /* 0x000fe20003f46270 */
[----:B------:R-:W-:-:S12]  /*a6e0*/  @P0 BRA `(.L_x_2818) ;  /* 0x0000000000080947 */ /* 0x000fd80003800000 */
[----:B------:R-:W0:Y:S02]  /*a6f0*/  FENCE.VIEW.ASYNC.G ;  /* 0x00000000000073c6 */ /* 0x000e240000000100 */
[----:B0-----:R-:W-:Y:S06]  /*a700*/  BAR.ARV 0xc, 0x180 ;  /* 0x0306000000007b1d */ /* 0x001fec0000002000 */
.L_x_2818:
[----:B------:R-:W-:Y:S05]  /*a710*/  BSYNC B0 ;  /* 0x0000000000007941 */ /* 0x000fea0003800000 */
.L_x_2817:
[----:B------:R-:W-:Y:S01]  /*a720*/  MOV R20, RZ ;  /* 0x000000ff00147202 */ /* 0x000fe20000000f00 */
[----:B------:R-:W-:Y:S01]  /*a730*/  IMAD.MOV.U32 R11, RZ, RZ, RZ ;  /* 0x000000ffff0b7224 */ /* 0x000fe200078e00ff */
[----:B------:R-:W-:Y:S06]  /*a740*/  @!P2 BRA `(.L_x_2819) ;  /* 0x000000f800cca947 */ /* 0x000fec0003800000 */
[----:B------:R-:W2:Y:S04]  /*a750*/  LDL R2, [R1+0x40] ;  /* 0x0000400001027983 */ /* 0x000ea80000100800 */
[----:B------:R-:W0:Y:S01]  /*a760*/  SHFL.IDX PT, R0, R232, RZ, 0x1f ;  /* 0x00001fffe8007589 */ /* 0x000e2200000e0000 */
[----:B--2---:R-:W-:Y:S02]  /*a770*/  R2UR UR4, R2 ;  /* 0x00000000020472ca */ /* 0x004fe400000e0000 */
[----:B0-----:R-:W-:-:S04]  /*a780*/  LEA.HI R2, R0, R0, RZ, 0x1 ;  /* 0x0000000000027211 */ /* 0x001fc800078f08ff */
[----:B------:R-:W-:-:S05]  /*a790*/  LOP3.LUT R3, R2, 0x1e, RZ, 0xc0, !PT ;  /* 0x0000001e02037812 */ /* 0x000fca00078ec0ff */
[----:B------:R-:W-:Y:S02]  /*a7a0*/  IMAD.IADD R3, R0, 0x1, -R3 ;  /* 0x0000000100037824 */ /* 0x000fe400078e0a03 */
        /* <DEDUP_REMOVED lines=23> */
.L_x_2820:
        /* <DEDUP_REMOVED lines=12> */
.L_x_2824:
[----:B-1----:R1:W2:Y:S02]  /*a9e0*/  SYNCS.PHASECHK.TRANS64.TRYWAIT P0, [R16+URZ+0x34800], R3 ;  /* 0x03480003100075a7 */ /* 0x0022a4000800017f */
[----:B--2---:R-:W-:Y:S05]  /*a9f0*/  @!P0 NANOSLEEP.SYNCS 0x989680 ;  /* 0x009896800000895d */ /* 0x004fea0003900000 */
[----:B------:R-:W2:Y:S02]  /*aa00*/  @!P0 SYNCS.PHASECHK.TRANS64 P0, [R16+URZ+0x34800], R3 ;  /* 0x03480003100085a7 */ /* 0x000ea4000800007f */
[----:B--2---:R-:W-:Y:S05]  /*aa10*/  @!P0 BRA `(.L_x_2824) ;  /* 0xfffffffc00f08947 */ /* 0x004fea000383ffff */
.L_x_2823:
[----:B------:R-:W-:Y:S05]  /*aa20*/  BSYNC B0 ;  /* 0x0000000000007941 */ /* 0x000fea0003800000 */
.L_x_2822:
[----:B------:R-:W-:Y:S05]  /*aa30*/  BRA `(.L_x_2825) ;  /* 0x0000006c00047947 */ /* 0x000fea0003800000 */
.L_x_2821:
[----:B------:R-:W-:Y:S01]  /*aa40*/  ISETP.NE.AND P0, PT, R24, RZ, PT ;  /* 0x000000ff1800720c */ /* 0x000fe20003f05270 */
[----:B------:R-:W-:Y:S01]  /*aa50*/  ULDC.64 UR4, c[0x0][0x3f8] ;  /* 0x0000fe0000047ab9 */ /* 0x000fe20000000a00 */
[----:B-----5:R-:W-:Y:S01]  /*aa60*/  SHF.R.S32.HI R0, RZ, 0x1f, R140 ;  /* 0x0000001fff007819 */ /* 0x020fe2000001148c */
[----:B------:R-:W-:Y:S01]  /*aa70*/  ULDC.64 UR6, c[0x0][0x408] ;  /* 0x0001020000067ab9 */ /* 0x000fe20000000a00 */
[----:B------:R-:W-:-:S04]  /*aa80*/  IMAD.WIDE.U32 R24, R140, UR4, RZ ;  /* 0x000000048c187c25 */ /* 0x000fc8000f8e00ff */
[C---:B------:R-:W-:Y:S02]  /*aa90*/  IMAD R3, R0.reuse, UR4, RZ ;  /* 0x0000000400037c24 */ /* 0x040fe4000f8e02ff */
[----:B------:R-:W-:Y:S02]  /*aaa0*/  IMAD R5, R0, UR6, RZ ;  /* 0x0000000600057c24 */ /* 0x000fe4000f8e02ff */
[C---:B------:R-:W-:Y:S02]  /*aab0*/  IMAD R3, R140.reuse, UR5, R3 ;  /* 0x000000058c037c24 */ /* 0x040fe4000f8e0203 */
[C---:B------:R-:W-:Y:S02]  /*aac0*/  IMAD R5, R140.reuse, UR7, R5 ;  /* 0x000000078c057c24 */ /* 0x040fe4000f8e0205 */
[----:B------:R-:W-:-:S04]  /*aad0*/  IMAD.WIDE.U32 R140, R140, UR6, RZ ;  /* 0x000000068c8c7c25 */ /* 0x000fc8000f8e00ff */
[----:B------:R-:W-:Y:S01]  /*aae0*/  IMAD.IADD R27, R3, 0x1, R25 ;  /* 0x00000001031b7824 */ /* 0x000fe200078e0219 */
[----:B------:R-:W-:Y:S01]  /*aaf0*/  IADD3 R29, R5, R141, RZ ;  /* 0x0000008d051d7210 */ /* 0x000fe20007ffe0ff */
        /* <DEDUP_REMOVED lines=17> */
.L_x_2826:
[----:B------:R-:W-:Y:S01]  /*ac10*/  ULDC.U8 UR4, c[0x0][0x410] ;  /* 0x0001040000047ab9 */ /* 0x000fe20000000000 */
[----:B------:R-:W-:Y:S01]  /*ac20*/  BSSY B0, `(.L_x_2827) ;  /* 0x000069a000007945 */ /* 0x000fe20003800000 */
[----:B------:R-:W-:Y:S02]  /*ac30*/  ISETP.NE.AND P0, PT, RZ, UR4, PT ;  /* 0x00000004ff007c0c */ /* 0x000fe4000bf05270 */
[----:B------:R-:W-:-:S11]  /*ac40*/  IADD3 R21, R184, R200, RZ ;  /* 0x000000c8b8157210 */ /* 0x000fd60007ffe0ff */
[----:B------:R-:W-:Y:S05]  /*ac50*/  @!P0 BRA `(.L_x_2828) ;  /* 0x0000003400648947 */ /* 0x000fea0003800000 */
[----:B------:R-:W0:Y:S01]  /*ac60*/  LDC R20, c[0x0][0x448] ;  /* 0x00011200ff147b82 */ /* 0x000e220000000800 */
[----:B------:R-:W-:Y:S01]  /*ac70*/  IMAD R3, R214, 0x40, R21 ;  /* 0x00000040d6037824 */ /* 0x000fe200078e0215 */
[----:B------:R-:W-:Y:S01]  /*ac80*/  ULDC.64 UR4, c[0x0][0x3f8] ;  /* 0x0000fe0000047ab9 */ /* 0x000fe20000000a00 */
[----:B------:R-:W-:Y:S01]  /*ac90*/  ULDC.64 UR6, c[0x0][0x408] ;  /* 0x0001020000067ab9 */ /* 0x000fe20000000a00 */
[----:B------:R-:W-:Y:S01]  /*aca0*/  MOV R11, R29 ;  /* 0x0000001d000b7202 */ /* 0x000fe20000000f00 */
        /* <DEDUP_REMOVED lines=29> */
.L_x_3106:
        /* <DEDUP_REMOVED lines=20> */
[----:B------:R-:W-:Y:S02]  /*afc0*/  ISETP.GE.AND P2, PT, R191, UR4, PT ;  /* 0x00000004bf007c0c */ /* 0x000fe4000bf46270 */
        /* <DEDUP_REMOVED lines=10> */
[----:B-1----:R-:W-:Y:S01]  /*b070*/  @!P4 IMAD.MOV.U32 R11, RZ, RZ, R3 ;  /* 0x000000ffff0bc224 */ /* 0x002fe200078e0003 */
[----:B------:R-:W-:Y:S01]  /*b080*/  @!P1 SHF.L.U32 R39, R192, 0x1, RZ ;  /* 0x00000001c0279819 */ /* 0x000fe200000006ff */
[--C-:B------:R-:W-:Y:S01]  /*b090*/  @!P3 IMAD.X R25, R3, 0x1, R12.reuse, P6 ;  /* 0x000000010319b824 */ /* 0x100fe200030e060c */
[-C--:B------:R-:W-:Y:S01]  /*b0a0*/  @!P2 IADD3 R28, P6, R0, R31.reuse, RZ ;  /* 0x0000001f001ca210 */ /* 0x080fe20007fde0ff */
[----:B---3--:R-:W-:Y:S01]  /*b0b0*/  @!P3 IMAD.X R27, R5, 0x1, R12, P5 ;  /* 0x00000001051bb824 */ /* 0x008fe200028e060c */
[----:B------:R-:W-:-:S02]  /*b0c0*/  @!P2 IADD3 R30, P5, R14, R31, RZ ;  /* 0x0000001f0e1ea210 */ /* 0x000fc40007fbe0ff */
[----:B------:R-:W-:Y:S01]  /*b0d0*/  @!P1 SHF.L.U64.HI R12, R192, 0x1, R221 ;  /* 0x00000001c00c9819 */ /* 0x000fe200000102dd */
[--C-:B------:R-:W-:Y:S01]  /*b0e0*/  @!P2 IMAD.X R29, R3, 0x1, R10.reuse, P6 ;  /* 0x00000001031da824 */ /* 0x100fe200030e060a */
[-C--:B------:R-:W-:Y:S01]  /*b0f0*/  @!P1 IADD3 R36, P6, R0, R39.reuse, RZ ;  /* 0x0000002700249210 */ /* 0x080fe20007fde0ff */
[----:B------:R-:W-:Y:S01]  /*b100*/  @!P2 IMAD.X R31, R5, 0x1, R10, P5 ;  /* 0x00000001051fa824 */ /* 0x000fe200028e060a */
[----:B------:R-:W-:Y:S01]  /*b110*/  ISETP.GE.AND P5, PT, R194, UR4, PT ;  /* 0x00000004c2007c0c */ /* 0x000fe2000bfa6270 */
[----:B------:R-:W-:Y:S01]  /*b120*/  @!P4 IMAD.MOV.U32 R10, RZ, RZ, R0 ;  /* 0x000000ffff0ac224 */ /* 0x000fe200078e0000 */
[----:B------:R-:W-:Y:S02]  /*b130*/  @!P1 IADD3.X R37, R3, R12, RZ, P6, !PT ;  /* 0x0000000c03259210 */ /* 0x000fe400037fe4ff */
[----:B------:R-:W-:Y:S01]  /*b140*/  @!P1 IADD3 R38, P6, R14, R39, RZ ;  /* 0x000000270e269210 */ /* 0x000fe20007fde0ff */
[----:B------:R-:W-:Y:S01]  /*b150*/  @!P4 IMAD.WIDE R10, R22, 0x2, R10 ;  /* 0x00000002160ac825 */ /* 0x000fe200078e020a */
[----:B------:R-:W-:-:S02]  /*b160*/  @!P0 SHF.L.U64.HI R32, R190, 0x1, R220 ;  /* 0x00000001be208819 */ /* 0x000fc400000102dc */
[----:B------:R-:W-:Y:S01]  /*b170*/  @!P4 MOV R15, R5 ;  /* 0x00000005000fc202 */ /* 0x000fe20000000f00 */
[----:B------:R-:W-:Y:S01]  /*b180*/  @!P1 IMAD.X R39, R5, 0x1, R12, P6 ;  /* 0x0000000105279824 */ /* 0x000fe200030e060c */
[----:B------:R-:W-:Y:S01]  /*b190*/  @!P0 IADD3 R44, P6, R0, R65, RZ ;  /* 0x00000041002c8210 */ /* 0x000fe20007fde0ff */
[----:B------:R1:W5:Y:S01]  /*b1a0*/  @!P4 LD.E.64 R60, desc[UR60][R10.64] ;  /* 0x0000003c0a3cc980 */ /* 0x000362000c101b00 */
[----:B------:R-:W-:-:S04]  /*b1b0*/  @!P4 IMAD.WIDE R12, R22, 0x2, R14 ;  /* 0x00000002160cc825 */ /* 0x000fc800078e020e */
[--C-:B------:R-:W-:Y:S01]  /*b1c0*/  @!P0 IMAD.X R45, R3, 0x1, R32.reuse, P6 ;  /* 0x00000001032d8824 */ /* 0x100fe200030e0620 */
[----:B------:R-:W-:Y:S01]  /*b1d0*/  @!P0 IADD3 R64, P6, R14, R65, RZ ;  /* 0x000000410e408210 */ /* 0x000fe20007fde0ff */
[C---:B------:R-:W-:Y:S01]  /*b1e0*/  @!P5 IMAD.SHL.U32 R15, R194.reuse, 0x2, RZ ;  /* 0x00000002c20fd824 */ /* 0x040fe200078e00ff */
[----:B------:R1:W5:Y:S01]  /*b1f0*/  @!P4 LD.E.64 R58, desc[UR60][R12.64] ;  /* 0x0000003c0c3ac980 */ /* 0x000362000c101b00 */
[----:B------:R-:W-:Y:S02]  /*b200*/  @!P5 SHF.L.U64.HI R20, R194, 0x1, R219 ;  /* 0x00000001c214d819 */ /* 0x000fe400000102db */
[----:B------:R-:W-:Y:S01]  /*b210*/  @!P0 IMAD.X R65, R5, 0x1, R32, P6 ;  /* 0x0000000105418824 */ /* 0x000fe200030e0620 */
[-C--:B------:R-:W-:Y:S02]  /*b220*/  @!P5 IADD3 R66, P4, R0, R15.reuse, RZ ;  /* 0x0000000f0042d210 */ /* 0x080fe40007f9e0ff */
[----:B------:R-:W-:Y:S02]  /*b230*/  @!P5 IADD3 R14, P6, R14, R15, RZ ;  /* 0x0000000f0e0ed210 */ /* 0x000fe40007fde0ff */
        /* <DEDUP_REMOVED lines=10> */
[----:B------:R-:W-:Y:S01]  /*b2e0*/  @!P5 IMAD.X R67, R3, 0x1, R20, P4 ;  /* 0x000000010343d824 */ /* 0x000fe200020e0614 */
[----:B------:R-:W-:Y:S01]  /*b2f0*/  @!P5 IADD3.X R15, R5, R20, RZ, P6, !PT ;  /* 0x00000014050fd210 */ /* 0x000fe200037fe4ff */
        /* <DEDUP_REMOVED lines=10> */
.L_x_2831:
[----:B------:R-:W-:Y:S05]  /*b3a0*/  BSYNC B1 ;  /* 0x0000000000017941 */ /* 0x000fea0003800000 */
.L_x_2830:
[----:B-1---5:R-:W-:Y:S01]  /*b3b0*/  IMAD.MOV.U32 R3, RZ, RZ, R59 ;  /* 0x000000ffff037224 */ /* 0x022fe200078e003b */
[----:B------:R-:W-:Y:S01]  /*b3c0*/  UMOV UR4, 0xffffffff ;  /* 0xffffffff00047882 */ /* 0x000fe20000000000 */
[----:B---3--:R-:W-:Y:S01]  /*b3d0*/  IMAD.MOV.U32 R5, RZ, RZ, R54 ;  /* 0x000000ffff057224 */ /* 0x008fe200078e0036 */
[----:B------:R-:W-:Y:S01]  /*b3e0*/  CS2R R30, SRZ ;  /* 0x00000000001e7805 */ /* 0x000fe2000001ff00 */
[----:B------:R-:W-:Y:S01]  /*b3f0*/  IMAD.MOV.U32 R9, RZ, RZ, R55 ;  /* 0x000000ffff097224 */ /* 0x000fe200078e0037 */
[----:B------:R-:W-:Y:S01]  /*b400*/  PRMT R86, R86, 0x5410, R3 ;  /* 0x0000541056567816 */ /* 0x000fe20000000003 */
[----:B--2---:R-:W-:Y:S02]  /*b410*/  IMAD.MOV.U32 R0, RZ, RZ, R58 ;  /* 0x000000ffff007224 */ /* 0x004fe400078e003a */
        /* <DEDUP_REMOVED lines=31> */
[----:B------:R-:W-:Y:S02]  /*b610*/  PRMT R79, R0, 0x5410, R3 ;  /* 0x00005410004f7816 */ /* 0x000fe40000000003 */
[----:B------:R-:W-:Y:S01]  /*b620*/  PRMT R77, R5, 0x5410, R9 ;  /* 0x00005410054d7816 */ /* 0x000fe20000000009 */
[----:B------:R-:W-:Y:S06]  /*b630*/  BRA.DIV UR4, `(.L_x_2832) ;  /* 0x0000018e04487947 */ /* 0x000fec000b800000 */
[----:B------:R1:W2:Y:S04]  /*b640*/  SHFL.IDX PT, R3, R7, 0x1, 0x1c1f ;  /* 0x003c1f0007037f89 */ /* 0x0002a800000e0000 */
[----:B------:R1:W3:Y:S04]  /*b650*/  SHFL.IDX PT, R0, R6, 0x1, 0x1c1f ;  /* 0x003c1f0006007f89 */ /* 0x0002e800000e0000 */
[----:B------:R1:W1:Y:S04]  /*b660*/  SHFL.IDX PT, R5, R8, 0x1, 0x1c1f ;  /* 0x003c1f0008057f89 */ /* 0x00026800000e0000 */
[----:B0-----:R-:W0:Y:S02]  /*b670*/  SHFL.IDX PT, R4, R4, 0x1, 0x1c1f ;  /* 0x003c1f0004047f89 */ /* 0x001e2400000e0000 */
.L_x_3112:
[----:B-1----:R-:W-:Y:S01]  /*b680*/  VIADD R6, R21, 0x40 ;  /* 0x0000004015067836 */ /* 0x002fe20000000000 */
[----:B------:R-:W-:Y:S01]  /*b690*/  LOP3.LUT R7, R196, 0x18, R18, 0xf8, !PT ;  /* 0x00000018c4077812 */ /* 0x000fe200078ef812 */
        /* <DEDUP_REMOVED lines=10> */
[----:B------:R-:W-:Y:S01]  /*b740*/  IMAD R7, R197, 0x200, R6 ;  /* 0x00000200c5077824 */ /* 0x000fe200078e0206 */
[----:B------:R-:W-:Y:S02]  /*b750*/  CS2R R38, SRZ ;  /* 0x0000000000267805 */ /* 0x000fe4000001ff00 */
[----:B------:R-:W-:-:S02]  /*b760*/  CS2R R28, SRZ ;  /* 0x00000000001c7805 */ /* 0x000fc4000001ff00 */
[----:B------:R-:W-:Y:S02]  /*b770*/  CS2R R24, SRZ ;  /* 0x0000000000187805 */ /* 0x000fe4000001ff00 */
[----:B----4-:R-:W-:Y:S01]  /*b780*/  CS2R R14, SRZ ;  /* 0x00000000000e7805 */ /* 0x010fe2000001ff00 */
[----:B------:R-:W-:Y:S01]  /*b790*/  IMAD R62, R7, 0x2, R16 ;  /* 0x00000002073e7824 */ /* 0x000fe200078e0210 */
        /* <DEDUP_REMOVED lines=8> */
[----:B------:R-:W-:-:S05]  /*b820*/  ISETP.GE.AND P1, PT, R190, UR4, PT ;  /* 0x00000004be007c0c */ /* 0x000fca000bf26270 */
[C---:B------:R-:W-:Y:S02]  /*b830*/  @!P4 SHF.L.U32 R9, R193.reuse, 0x1, RZ ;  /* 0x00000001c109c819 */ /* 0x040fe400000006ff */
[----:B------:R-:W-:Y:S02]  /*b840*/  @!P4 SHF.L.U64.HI R6, R193, 0x1, R223 ;  /* 0x00000001c106c819 */ /* 0x000fe400000102df */
[C---:B------:R-:W-:Y:S01]  /*b850*/  @!P3 IMAD.SHL.U32 R71, R191.reuse, 0x2, RZ ;  /* 0x00000002bf47b824 */ /* 0x040fe200078e00ff */
[-C--:B---3--:R-:W-:Y:S01]  /*b860*/  @!P4 IADD3 R10, P5, R0, R9.reuse, RZ ;  /* 0x00000009000ac210 */ /* 0x088fe20007fbe0ff */
[----:B------:R-:W-:Y:S01]  /*b870*/  @!P2 IMAD.SHL.U32 R67, R192, 0x2, RZ ;  /* 0x00000002c043a824 */ /* 0x000fe200078e00ff */
[----:B------:R-:W-:Y:S01]  /*b880*/  @!P3 SHF.L.U64.HI R12, R191, 0x1, R222 ;  /* 0x00000001bf0cb819 */ /* 0x000fe200000102de */
[----:B------:R-:W-:Y:S01]  /*b890*/  @!P1 IMAD.SHL.U32 R7, R190, 0x2, RZ ;  /* 0x00000002be079824 */ /* 0x000fe200078e00ff */
[----:B0-----:R-:W-:Y:S01]  /*b8a0*/  @!P4 IADD3 R8, P6, R4, R9, RZ ;  /* 0x000000090408c210 */ /* 0x001fe20007fde0ff */
[----:B--2---:R-:W-:Y:S01]  /*b8b0*/  @!P4 IMAD.X R11, R3, 0x1, R6, P5 ;  /* 0x00000001030bc824 */ /* 0x004fe200028e0606 */
[----:B------:R-:W-:-:S02]  /*b8c0*/  @!P3 IADD3 R74, P5, R0, R71, RZ ;  /* 0x00000047004ab210 */ /* 0x000fc40007fbe0ff */
[----:B------:R-:W-:Y:S02]  /*b8d0*/  @!P4 IADD3.X R9, R5, R6, RZ, P6, !PT ;  /* 0x000000060509c210 */ /* 0x000fe400037fe4ff */
[----:B------:R-:W-:Y:S01]  /*b8e0*/  @!P3 IADD3 R70, P6, R4, R71, RZ ;  /* 0x000000470446b210 */ /* 0x000fe20007fde0ff */
[--C-:B------:R-:W-:Y:S01]  /*b8f0*/  @!P3 IMAD.X R75, R3, 0x1, R12.reuse, P5 ;  /* 0x00000001034bb824 */ /* 0x100fe200028e060c */
[----:B------:R-:W-:Y:S02]  /*b900*/  @!P2 SHF.L.U64.HI R14, R192, 0x1, R221 ;  /* 0x00000001c00ea819 */ /* 0x000fe400000102dd */
[----:B------:R-:W-:Y:S01]  /*b910*/  @!P2 IADD3 R68, P5, R0, R67, RZ ;  /* 0x000000430044a210 */ /* 0x000fe20007fbe0ff */
[----:B------:R-:W-:Y:S01]  /*b920*/  @!P3 IMAD.X R71, R5, 0x1, R12, P6 ;  /* 0x000000010547b824 */ /* 0x000fe200030e060c */
[----:B------:R-:W-:Y:S02]  /*b930*/  @!P1 SHF.L.U64.HI R20, R190, 0x1, R220 ;  /* 0x00000001be149819 */ /* 0x000fe400000102dc */
[----:B------:R-:W-:-:S02]  /*b940*/  @!P2 IADD3.X R69, R3, R14, RZ, P5, !PT ;  /* 0x0000000e0345a210 */ /* 0x000fc40002ffe4ff */
[----:B------:R-:W-:Y:S02]  /*b950*/  @!P2 IADD3 R66, P6, R4, R67, RZ ;  /* 0x000000430442a210 */ /* 0x000fe40007fde0ff */
        /* <DEDUP_REMOVED lines=23> */
[----:B------:R-:W-:Y:S01]  /*bad0*/  @!P5 IADD3.X R5, R5, R20, RZ, P6, !PT ;  /* 0x000000140505d210 */ /* 0x000fe200037fe4ff */
[----:B------:R3:W5:Y:S01]  /*bae0*/  @!P4 LD.E.64 R36, desc[UR60][R8.64] ;  /* 0x0000003c0824c980 */ /* 0x000762000c101b00 */
[----:B------:R-:W-:Y:S02]  /*baf0*/  CS2R R24, SRZ ;  /* 0x0000000000187805 */ /* 0x000fe4000001ff00 */
        /* <DEDUP_REMOVED lines=13> */
.L_x_2834:
[----:B------:R-:W-:Y:S05]  /*bbd0*/  BSYNC B1 ;  /* 0x0000000000017941 */ /* 0x000fea0003800000 */
.L_x_2833:
[----:B-1----:R-:W-:Y:S01]  /*bbe0*/  VIADD R5, R62, 0x10400 ;  /* 0x000104003e057836 */ /* 0x002fe20000000000 */
[----:B--2---:R-:W-:Y:S01]  /*bbf0*/  LEA.HI R3, R212, R212, RZ, 0x1 ;  /* 0x000000d4d4037211 */ /* 0x004fe200078f08ff */
[----:B---3--:R-:W-:Y:S01]  /*bc00*/  VIADD R0, R62, 0x10440 ;  /* 0x000104403e007836 */ /* 0x008fe20000000000 */
[----:B------:R-:W-:Y:S01]  /*bc10*/  VIADDMNMX R68, R63, -R200, 0x80, PT ;  /* 0x000000803f447446 */ /* 0x000fe200038009c8 */
[----:B-----5:R-:W-:Y:S01]  /*bc20*/  IMAD.MOV.U32 R6, RZ, RZ, R37 ;  /* 0x000000ffff067224 */ /* 0x020fe200078e0025 */
[----:B------:R-:W-:Y:S01]  /*bc30*/  LOP3.LUT R3, R3, 0xfffffffe, RZ, 0xc0, !PT ;  /* 0xfffffffe03037812 */ /* 0x000fe200078ec0ff */
[----:B0-----:R-:W-:Y:S01]  /*bc40*/  IMAD.MOV.U32 R4, RZ, RZ, R30 ;  /* 0x000000ffff047224 */ /* 0x001fe200078e001e */
[----:B------:R-:W-:Y:S01]  /*bc50*/  @P0 IADD3 R0, R5, -0x40, RZ ;  /* 0xffffffc005000810 */ /* 0x000fe20007ffe0ff */
[----:B------:R-:W-:Y:S01]  /*bc60*/  IMAD.MOV.U32 R5, RZ, RZ, R36 ;  /* 0x000000ffff057224 */ /* 0x000fe200078e0024 */
[----:B------:R-:W-:Y:S01]  /*bc70*/  IADD3 R3, R212, -R3, RZ ;  /* 0x80000003d4037210 */ /* 0x000fe20007ffe0ff */
[----:B------:R-:W-:Y:S01]  /*bc80*/  IMAD.MOV.U32 R7, RZ, RZ, R20 ;  /* 0x000000ffff077224 */ /* 0x000fe200078e0014 */
[----:B------:R-:W-:Y:S01]  /*bc90*/  PRMT R73, R4, 0x7610, R73 ;  /* 0x0000761004497816 */ /* 0x000fe20000000049 */
[----:B------:R-:W-:Y:S01]  /*bca0*/  IMAD.MOV.U32 R4, RZ, RZ, R31 ;  /* 0x000000ffff047224 */ /* 0x000fe200078e001f */
[----:B------:R-:W-:Y:S01]  /*bcb0*/  PRMT R71, R5, 0x5410, R6 ;  /* 0x0000541005477816 */ /* 0x000fe20000000006 */
[----:B------:R-:W-:Y:S01]  /*bcc0*/  IMAD.MOV.U32 R6, RZ, RZ, R27 ;  /* 0x000000ffff067224 */ /* 0x000fe200078e001b */
[----:B------:R-:W-:Y:S01]  /*bcd0*/  SHF.L.U32 R5, R3, 0x1f, RZ ;  /* 0x0000001f03057819 */ /* 0x000fe200000006ff */
[----:B------:R-:W-:Y:S01]  /*bce0*/  IMAD.MOV.U32 R65, RZ, RZ, R38 ;  /* 0x000000ffff417224 */ /* 0x000fe200078e0026 */
[----:B------:R-:W-:Y:S01]  /*bcf0*/  PRMT R73, R73, 0x5410, R4 ;  /* 0x0000541049497816 */ /* 0x000fe20000000004 */
[----:B------:R-:W-:Y:S01]  /*bd00*/  IMAD.MOV.U32 R4, RZ, RZ, R26 ;  /* 0x000000ffff047224 */ /* 0x000fe200078e001a */
[----:B------:R-:W0:Y:S01]  /*bd10*/  SYNCS.PHASECHK.TRANS64.TRYWAIT P0, [R16+URZ+0x34800], R5 ;  /* 0x03480005100075a7 */ /* 0x000e22000800017f */
        /* <DEDUP_REMOVED lines=11> */
[----:B------:R-:W-:Y:S01]  /*bdd0*/  BSSY B1, `(.L_x_2835) ;  /* 0x0000014000017945 */ /* 0x000fe20003800000 */
[----:B------:R-:W-:Y:S01]  /*bde0*/  PRMT R64, R4, 0x5410, R6 ;  /* 0x0000541004407816 */ /* 0x000fe20000000006 */
[----:B------:R-:W-:Y:S01]  /*bdf0*/  IMAD.MOV.U32 R6, RZ, RZ, R44 ;  /* 0x000000ffff067224 */ /* 0x000fe200078e002c */
[----:B------:R-:W-:-:S02]  /*be00*/  MOV R4, R9 ;  /* 0x0000000900047202 */ /* 0x000fc40000000f00 */
[----:B------:R-:W-:Y:S02]  /*be10*/  ISETP.GE.AND P1, PT, R184, R68, PT ;  /* 0x00000044b800720c */ /* 0x000fe40003f26270 */
[----:B------:R-:W-:Y:S02]  /*be20*/  PRMT R3, R3, 0x5410, R4 ;  /* 0x0000541003037816 */ /* 0x000fe40000000004 */
        /* <DEDUP_REMOVED lines=8> */
[----:B------:R-:W-:-:S04]  /*beb0*/  MOV R6, R25 ;  /* 0x0000001900067202 */ /* 0x000fc80000000f00 */
[----:B------:R-:W-:Y:S01]  /*bec0*/  PRMT R67, R4, 0x5410, R6 ;  /* 0x0000541004437816 */ /* 0x000fe20000000006 */
[----:B------:R-:W-:Y:S01]  /*bed0*/  IMAD.MOV.U32 R4, RZ, RZ, R10 ;  /* 0x000000ffff047224 */ /* 0x000fe200078e000a */
[----:B------:R-:W-:Y:S02]  /*bee0*/  PRMT R65, R7, 0x5410, R63 ;  /* 0x0000541007417816 */ /* 0x000fe4000000003f */
[----:B------:R-:W-:Y:S01]  /*bef0*/  MOV R6, R11 ;  /* 0x0000000b00067202 */ /* 0x000fe20000000f00 */
[----:B0-----:R-:W-:Y:S06]  /*bf00*/  @!P0 BRA `(.L_x_2836) ;  /* 0x0000018400888947 */ /* 0x001fec0003800000 */
.L_x_3113:
[----:B------:R-:W-:Y:S05]  /*bf10*/  BSYNC B1 ;  /* 0x0000000000017941 */ /* 0x000fea0003800000 */
.L_x_2835:
        /* <DEDUP_REMOVED lines=15> */
[----:B------:R-:W-:Y:S01]  /*c010*/  SHF.R.U32.HI R89, RZ, 0x10, R59 ;  /* 0x00000010ff597819 */ /* 0x000fe2000001163b */
        /* <DEDUP_REMOVED lines=9> */
[----:B------:R-:W-:Y:S02]  /*c0b0*/  HADD2.F32 R4, -RZ, R4.H1_H1 ;  /* 0x30000004ff047230 */ /* 0x000fe40000004100 */
[-C--:B------:R-:W-:Y:S01]  /*c0c0*/  FMUL.FTZ R91, R61, R89.reuse ;  /* 0x000000593d5b7220 */ /* 0x080fe20000410000 */
[--C-:B------:R-:W-:Y:S02]  /*c0d0*/  HADD2.F32 R58, -RZ, R6.reuse.H0_H0 ;  /* 0x20000006ff3a7230 */ /* 0x100fe40000004100 */
[----:B------:R-:W-:Y:S01]  /*c0e0*/  FFMA.FTZ R94, R60, R89, R92 ;  /* 0x000000593c5e7223 */ /* 0x000fe2000001005c */
[----:B------:R-:W-:-:S02]  /*c0f0*/  HADD2.F32 R59, -RZ, R6.H1_H1 ;  /* 0x30000006ff3b7230 */ /* 0x000fc40000004100 */
[----:B------:R-:W-:Y:S01]  /*c100*/  FMUL.FTZ R90, R4, R88 ;  /* 0x00000058045a7220 */ /* 0x000fe20000410000 */
[--C-:B------:R-:W-:Y:S02]  /*c110*/  HADD2.F32 R61, -RZ, R86.reuse.H1_H1 ;  /* 0x30000056ff3d7230 */ /* 0x100fe40000004100 */
[----:B------:R-:W-:Y:S01]  /*c120*/  FFMA.FTZ R91, R60, R87, -R91 ;  /* 0x000000573c5b7223 */ /* 0x000fe2000001085b */
[--C-:B------:R-:W-:Y:S02]  /*c130*/  HADD2.F32 R6, -RZ, R5.reuse.H0_H0 ;  /* 0x20000005ff067230 */ /* 0x100fe40000004100 */
[-C--:B------:R-:W-:Y:S01]  /*c140*/  FMUL.FTZ R92, R4, R75.reuse ;  /* 0x0000004b045c7220 */ /* 0x080fe20000410000 */
[----:B------:R-:W-:Y:S02]  /*c150*/  HADD2.F32 R86, -RZ, R86.H0_H0 ;  /* 0x20000056ff567230 */ /* 0x000fe40000004100 */
[----:B------:R-:W-:Y:S01]  /*c160*/  FFMA.FTZ R90, R7, R75, -R90 ;  /* 0x0000004b075a7223 */ /* 0x000fe2000001085a */
[----:B------:R-:W-:-:S02]  /*c170*/  HADD2.F32 R5, -RZ, R5.H1_H1 ;  /* 0x30000005ff057230 */ /* 0x000fc40000004100 */
[----:B------:R-:W-:Y:S01]  /*c180*/  FFMA.FTZ R75, R7, R88, R92 ;  /* 0x00000058074b7223 */ /* 0x000fe2000001005c */
[----:B------:R-:W-:Y:S02]  /*c190*/  HADD2.F32 R60, -RZ, R93.H0_H0 ;  /* 0x2000005dff3c7230 */ /* 0x000fe40000004100 */
[CC--:B------:R-:W-:Y:S01]  /*c1a0*/  FMUL.FTZ R87, R59.reuse, R61.reuse ;  /* 0x0000003d3b577220 */ /* 0x0c0fe20000410000 */
[----:B------:R-:W-:Y:S02]  /*c1b0*/  HADD2.F32 R4, -RZ, R95.H0_H0 ;  /* 0x2000005fff047230 */ /* 0x000fe40000004100 */
[----:B------:R-:W-:Y:S01]  /*c1c0*/  FMUL.FTZ R88, R59, R86 ;  /* 0x000000563b587220 */ /* 0x000fe20000410000 */
        /* <DEDUP_REMOVED lines=11> */
.L_x_2840:
[----:B------:R-:W-:Y:S05]  /*c280*/  BSYNC B2 ;  /* 0x0000000000027941 */ /* 0x000fea0003800000 */
.L_x_2839:
[----:B------:R-:W-:Y:S04]  /*c290*/  BSSY B2, `(.L_x_2841) ;  /* 0x000002c000027945 */ /* 0x000fe80003800000 */
[----:B------:R-:W-:Y:S05]  /*c2a0*/  @P1 BRA `(.L_x_2842) ;  /* 0x0000000000a81947 */ /* 0x000fea0003800000 */
[----:B0-----:R-:W0:Y:S01]  /*c2b0*/  LDS.128 R4, [R0] ;  /* 0x0000000000047984 */ /* 0x001e220000000c00 */
        /* <DEDUP_REMOVED lines=41> */
.L_x_2842:
[----:B------:R-:W-:Y:S05]  /*c550*/  BSYNC B2 ;  /* 0x0000000000027941 */ /* 0x000fea0003800000 */
.L_x_2841:
        /* <DEDUP_REMOVED lines=44> */
.L_x_2844:
[----:B------:R-:W-:Y:S05]  /*c820*/  BSYNC B2 ;  /* 0x0000000000027941 */ /* 0x000fea0003800000 */
.L_x_2843:
        /* <DEDUP_REMOVED lines=44> */
.L_x_2846:
[----:B------:R-:W-:Y:S05]  /*caf0*/  BSYNC B2 ;  /* 0x0000000000027941 */ /* 0x000fea0003800000 */
.L_x_2845:
        /* <DEDUP_REMOVED lines=44> */
.L_x_2848:
[----:B------:R-:W-:Y:S05]  /*cdc0*/  BSYNC B2 ;  /* 0x0000000000027941 */ /* 0x000fea0003800000 */
.L_x_2847:
[----:B------:R-:W-:Y:S05]  /*cdd0*/  @P5 BRA `(.L_x_2838) ;  /* 0x0000000000a85947 */ /* 0x000fea0003800000 */
[----:B01234-:R-:W0:Y:S01]  /*cde0*/  LDS.128 R4, [R0+0x8000] ;  /* 0x0080000000047984 */ /* 0x01fe220000000c00 */
[----:B------:R-:W-:Y:S01]  /*cdf0*/  SHF.R.U32.HI R41, RZ, 0x10, R33 ;  /* 0x00000010ff297819 */ /* 0x000fe20000011621 */
[----:B------:R-:W-:Y:S01]  /*ce00*/  HADD2.F32 R40, -RZ, R77.H0_H0 ;  /* 0x2000004dff287230 */ /* 0x000fe20000004100 */
[--C-:B------:R-:W-:Y:S01]  /*ce10*/  SHF.R.U32.HI R43, RZ, 0x10, R35.reuse ;  /* 0x00000010ff2b7819 */ /* 0x100fe20000011623 */
        /* <DEDUP_REMOVED lines=38> */
.L_x_2838:
[----:B------:R-:W-:Y:S05]  /*d080*/  BSYNC B1 ;  /* 0x0000000000017941 */ /* 0x000fea0003800000 */
.L_x_2837:
        /* <DEDUP_REMOVED lines=53> */
.L_x_2851:
[----:B------:R-:W-:Y:S05]  /*d3e0*/  BSYNC B1 ;  /* 0x0000000000017941 */ /* 0x000fea0003800000 */
.L_x_2850:
        /* <DEDUP_REMOVED lines=44> */
.L_x_2853:
[----:B------:R-:W-:Y:S05]  /*d6b0*/  BSYNC B1 ;  /* 0x0000000000017941 */ /* 0x000fea0003800000 */
.L_x_2852:
        /* <DEDUP_REMOVED lines=44> */
.L_x_2855:
[----:B------:R-:W-:Y:S05]  /*d980*/  BSYNC B1 ;  /* 0x0000000000017941 */ /* 0x000fea0003800000 */
.L_x_2854:
        /* <DEDUP_REMOVED lines=44> */
.L_x_2857:
[----:B------:R-:W-:Y:S05]  /*dc50*/  BSYNC B1 ;  /* 0x0000000000017941 */ /* 0x000fea0003800000 */
.L_x_2856:
        /* <DEDUP_REMOVED lines=44> */
.L_x_2859:
[----:B------:R-:W-:Y:S05]  /*df20*/  BSYNC B1 ;  /* 0x0000000000017941 */ /* 0x000fea0003800000 */
.L_x_2858:
        /* <DEDUP_REMOVED lines=44> */
.L_x_2828:
        /* <DEDUP_REMOVED lines=34> */
[----:B0-----:R-:W-:Y:S01]  /*e410*/  IMAD.MOV.U32 R13, RZ, RZ, R3 ;  /* 0x000000ffff0d7224 */ /* 0x001fe200078e0003 */
[----:B-12---:R-:W-:-:S07]  /*e420*/  MOV R12, R0 ;  /* 0x00000000000c7202 */ /* 0x006fce0000000f00 */
.L_x_3119:
[----:B------:R-:W-:Y:S01]  /*e430*/  IMAD R68, R201, R68, RZ ;  /* 0x00000044c9447224 */ /* 0x000fe200078e02ff */
[----:B------:R-:W-:Y:S01]  /*e440*/  BSSY B1, `(.L_x_2861) ;  /* 0x000002f000017945 */ /* 0x000fe20003800000 */
[----:B----4-:R-:W-:Y:S01]  /*e450*/  IMAD.MOV.U32 R50, RZ, RZ, R14 ;  /* 0x000000ffff327224 */ /* 0x010fe200078e000e */
[----:B------:R-:W-:Y:S01]  /*e460*/  CS2R R44, SRZ ;  /* 0x00000000002c7805 */ /* 0x000fe2000001ff00 */
[----:B---3--:R-:W-:Y:S01]  /*e470*/  IMAD.MOV.U32 R51, RZ, RZ, R5 ;  /* 0x000000ffff337224 */ /* 0x008fe200078e0005 */
        /* <DEDUP_REMOVED lines=19> */
[----:B------:R-:W-:-:S02]  /*e5b0*/  CS2R R44, SRZ ;  /* 0x00000000002c7805 */ /* 0x000fc4000001ff00 */
[----:B------:R-:W-:Y:S02]  /*e5c0*/  CS2R R46, SRZ ;  /* 0x00000000002e7805 */ /* 0x000fe4000001ff00 */
[----:B------:R-:W-:Y:S02]  /*e5d0*/  CS2R R28, SRZ ;  /* 0x00000000001c7805 */ /* 0x000fe4000001ff00 */
[----:B------:R-:W-:Y:S01]  /*e5e0*/  CS2R R30, SRZ ;  /* 0x00000000001e7805 */ /* 0x000fe2000001ff00 */
[----:B------:R-:W-:Y:S02]  /*e5f0*/  @!P0 IMAD.WIDE R4, R18, 0x2, R12 ;  /* 0x0000000212048825 */ /* 0x000fe400078e020c */
[----:B------:R-:W-:Y:S02]  /*e600*/  @!P1 SHF.L.U32 R3, R217, 0x3, RZ ;  /* 0x00000003d9039819 */ /* 0x000fe400000006ff */
[----:B------:R-:W-:Y:S01]  /*e610*/  @!P2 IMAD.SHL.U32 R49, R218, 0x8, RZ ;  /* 0x00000008da31a824 */ /* 0x000fe200078e00ff */
[----:B------:R0:W5:Y:S01]  /*e620*/  @!P0 LD.E.128 R32, desc[UR60][R4.64] ;  /* 0x0000003c04208980 */ /* 0x000162000c101d00 */
[----:B------:R-:W-:-:S02]  /*e630*/  CS2R R40, SRZ ;  /* 0x0000000000287805 */ /* 0x000fc4000001ff00 */
[----:B------:R-:W-:Y:S01]  /*e640*/  CS2R R42, SRZ ;  /* 0x00000000002a7805 */ /* 0x000fe2000001ff00 */
[--C-:B------:R-:W-:Y:S01]  /*e650*/  @!P1 IMAD.WIDE R10, R3, 0x2, R12.reuse ;  /* 0x00000002030a9825 */ /* 0x100fe200078e020c */
[----:B------:R-:W-:Y:S02]  /*e660*/  CS2R R24, SRZ ;  /* 0x0000000000187805 */ /* 0x000fe4000001ff00 */
[----:B------:R-:W-:Y:S02]  /*e670*/  CS2R R26, SRZ ;  /* 0x00000000001a7805 */ /* 0x000fe4000001ff00 */
[----:B------:R-:W-:Y:S01]  /*e680*/  CS2R R36, SRZ ;  /* 0x0000000000247805 */ /* 0x000fe2000001ff00 */
[----:B------:R-:W-:Y:S01]  /*e690*/  @!P2 IMAD.WIDE R14, R49, 0x2, R12 ;  /* 0x00000002310ea825 */ /* 0x000fe200078e020c */
[----:B------:R-:W-:Y:S01]  /*e6a0*/  CS2R R38, SRZ ;  /* 0x0000000000267805 */ /* 0x000fe2000001ff00 */
[----:B------:R1:W5:Y:S02]  /*e6b0*/  @!P1 LD.E.128 R28, desc[UR60][R10.64] ;  /* 0x0000003c0a1c9980 */ /* 0x000364000c101d00 */
[----:B------:R-:W-:-:S02]  /*e6c0*/  @!P1 IMAD.WIDE R12, R3, 0x2, R50 ;  /* 0x00000002030c9825 */ /* 0x000fc400078e0232 */
[----:B------:R1:W5:Y:S02]  /*e6d0*/  @!P2 LD.E.128 R24, desc[UR60][R14.64] ;  /* 0x0000003c0e18a980 */ /* 0x000364000c101d00 */
[--C-:B------:R-:W-:Y:S02]  /*e6e0*/  @!P2 IMAD.WIDE R48, R49, 0x2, R50.reuse ;  /* 0x000000023130a825 */ /* 0x100fe400078e0232 */
[----:B------:R1:W5:Y:S02]  /*e6f0*/  @!P1 LD.E.128 R40, desc[UR60][R12.64] ;  /* 0x0000003c0c289980 */ /* 0x000364000c101d00 */
[----:B0-----:R-:W-:Y:S02]  /*e700*/  @!P0 IMAD.WIDE R4, R18, 0x2, R50 ;  /* 0x0000000212048825 */ /* 0x001fe400078e0232 */
[----:B------:R1:W5:Y:S04]  /*e710*/  @!P2 LD.E.128 R36, desc[UR60][R48.64] ;  /* 0x0000003c3024a980 */ /* 0x000368000c101d00 */
[----:B------:R1:W5:Y:S02]  /*e720*/  @!P0 LD.E.128 R44, desc[UR60][R4.64] ;  /* 0x0000003c042c8980 */ /* 0x000364000c101d00 */
.L_x_2862:
[----:B------:R-:W-:Y:S05]  /*e730*/  BSYNC B1 ;  /* 0x0000000000017941 */ /* 0x000fea0003800000 */
.L_x_2861:
[----:B-1---5:R-:W-:Y:S01]  /*e740*/  IMAD.MOV.U32 R5, RZ, RZ, R47 ;  /* 0x000000ffff057224 */ /* 0x022fe200078e002f */
[----:B------:R-:W-:Y:S01]  /*e750*/  MOV R4, R46 ;  /* 0x0000002e00047202 */ /* 0x000fe20000000f00 */
[----:B------:R-:W-:Y:S01]  /*e760*/  IMAD.MOV.U32 R0, RZ, RZ, R44 ;  /* 0x000000ffff007224 */ /* 0x000fe200078e002c */
[----:B------:R-:W-:Y:S01]  /*e770*/  UMOV UR4, 0xffffffff ;  /* 0xffffffff00047882 */ /* 0x000fe20000000000 */
        /* <DEDUP_REMOVED lines=35> */
[----:B------:R-:W-:Y:S02]  /*e9b0*/  PRMT R76, R4, 0x5410, R5 ;  /* 0x00005410044c7816 */ /* 0x000fe40000000005 */
[----:B------:R-:W-:Y:S02]  /*e9c0*/  CS2R R4, SRZ ;  /* 0x0000000000047805 */ /* 0x000fe4000001ff00 */
[----:B------:R-:W-:Y:S01]  /*e9d0*/  PRMT R75, R0, 0x5410, R3 ;  /* 0x00005410004b7816 */ /* 0x000fe20000000003 */
[----:B------:R-:W-:Y:S06]  /*e9e0*/  BRA.DIV UR4, `(.L_x_2863) ;  /* 0x0000015e045c7947 */ /* 0x000fec000b800000 */
[----:B------:R-:W0:Y:S04]  /*e9f0*/  SHFL.IDX PT, R3, R8, 0x1, 0x1c1f ;  /* 0x003c1f0008037f89 */ /* 0x000e2800000e0000 */
[----:B------:R-:W1:Y:S04]  /*ea00*/  SHFL.IDX PT, R0, R6, 0x1, 0x1c1f ;  /* 0x003c1f0006007f89 */ /* 0x000e6800000e0000 */
[----:B------:R-:W2:Y:S04]  /*ea10*/  SHFL.IDX PT, R7, R7, 0x1, 0x1c1f ;  /* 0x003c1f0007077f89 */ /* 0x000ea800000e0000 */
[----:B------:R3:W4:Y:S01]  /*ea20*/  SHFL.IDX PT, R14, R9, 0x1, 0x1c1f ;  /* 0x003c1f00090e7f89 */ /* 0x00072200000e0000 */
[----:B0-----:R-:W-:-:S02]  /*ea30*/  IMAD.MOV.U32 R61, RZ, RZ, R3 ;  /* 0x000000ffff3d7224 */ /* 0x001fc400078e0003 */
[----:B-1-3--:R-:W-:-:S07]  /*ea40*/  IMAD.MOV.U32 R60, RZ, RZ, R0 ;  /* 0x000000ffff3c7224 */ /* 0x00afce00078e0000 */
.L_x_3125:
[----:B------:R-:W-:Y:S01]  /*ea50*/  IADD3 R21, R21, 0x40, RZ ;  /* 0x0000004015157810 */ /* 0x000fe20007ffe0ff */
[----:B------:R-:W-:Y:S01]  /*ea60*/  BSSY B1, `(.L_x_2864) ;  /* 0x000002e000017945 */ /* 0x000fe20003800000 */
[----:B----4-:R-:W-:Y:S01]  /*ea70*/  IMAD.MOV.U32 R62, RZ, RZ, R14 ;  /* 0x000000ffff3e7224 */ /* 0x010fe200078e000e */
[----:B------:R-:W-:Y:S02]  /*ea80*/  CS2R R8, SRZ ;  /* 0x0000000000087805 */ /* 0x000fe4000001ff00 */
[----:B------:R-:W-:Y:S01]  /*ea90*/  ISETP.GE.AND P0, PT, R21, R68, PT ;  /* 0x000000441500720c */ /* 0x000fe20003f06270 */
[----:B--2---:R-:W-:Y:S01]  /*eaa0*/  IMAD.MOV.U32 R63, RZ, RZ, R7 ;  /* 0x000000ffff3f7224 */ /* 0x004fe200078e0007 */
        /* <DEDUP_REMOVED lines=41> */
.L_x_2865:
[----:B------:R-:W-:Y:S05]  /*ed40*/  BSYNC B1 ;  /* 0x0000000000017941 */ /* 0x000fea0003800000 */
.L_x_2864:
[----:B-----5:R-:W-:Y:S01]  /*ed50*/  IMAD.MOV.U32 R3, RZ, RZ, R4 ;  /* 0x000000ffff037224 */ /* 0x020fe200078e0004 */
[----:B------:R-:W-:Y:S01]  /*ed60*/  LEA.HI R0, R212, R212, RZ, 0x1 ;  /* 0x000000d4d4007211 */ /* 0x000fe200078f08ff */
[----:B-1----:R-:W-:Y:S01]  /*ed70*/  IMAD.MOV.U32 R20, RZ, RZ, R5 ;  /* 0x000000ffff147224 */ /* 0x002fe200078e0005 */
[----:B------:R-:W-:Y:S01]  /*ed80*/  MOV R60, R7 ;  /* 0x00000007003c7202 */ /* 0x000fe20000000f00 */
[----:B------:R-:W-:Y:S01]  /*ed90*/  IMAD.MOV.U32 R21, RZ, RZ, R6 ;  /* 0x000000ffff157224 */ /* 0x000fe200078e0006 */
[----:B------:R-:W-:Y:S01]  /*eda0*/  MOV R62, R50 ;  /* 0x00000032003e7202 */ /* 0x000fe20000000f00 */
[----:B------:R-:W-:Y:S01]  /*edb0*/  IMAD.MOV.U32 R61, RZ, RZ, R49 ;  /* 0x000000ffff3d7224 */ /* 0x000fe200078e0031 */
[----:B------:R-:W-:Y:S01]  /*edc0*/  PRMT R78, R3, 0x5410, R20 ;  /* 0x00005410034e7816 */ /* 0x000fe20000000014 */
[----:B------:R-:W-:Y:S01]  /*edd0*/  IMAD.MOV.U32 R20, RZ, RZ, R9 ;  /* 0x000000ffff147224 */ /* 0x000fe200078e0009 */
[----:B------:R-:W-:Y:S01]  /*ede0*/  LOP3.LUT R3, R0, 0xfffffffe, RZ, 0xc0, !PT ;  /* 0xfffffffe00037812 */ /* 0x000fe200078ec0ff */
[----:B------:R-:W-:Y:S01]  /*edf0*/  IMAD.MOV.U32 R0, RZ, RZ, R8 ;  /* 0x000000ffff007224 */ /* 0x000fe200078e0008 */
[----:B------:R-:W-:Y:S01]  /*ee00*/  PRMT R79, R21, 0x5410, R60 ;  /* 0x00005410154f7816 */ /* 0x000fe2000000003c */
[----:B------:R-:W-:Y:S01]  /*ee10*/  BSSY B1, `(.L_x_2866) ;  /* 0x0000023000017945 */ /* 0x000fe20003800000 */
        /* <DEDUP_REMOVED lines=8> */
[----:B------:R-:W-:-:S02]  /*eea0*/  MOV R60, R14 ;  /* 0x0000000e003c7202 */ /* 0x000fc40000000f00 */
[----:B------:R-:W0:Y:S01]  /*eeb0*/  SYNCS.PHASECHK.TRANS64.TRYWAIT P0, [R16+URZ+0x34800], R21 ;  /* 0x03480015100075a7 */ /* 0x000e22000800017f */
[----:B------:R-:W-:Y:S02]  /*eec0*/  PRMT R70, R70, 0x5410, R0 ;  /* 0x0000541046467816 */ /* 0x000fe40000000000 */
        /* <DEDUP_REMOVED lines=10> */
[----:B------:R-:W-:Y:S01]  /*ef70*/  VIADDMNMX R68, R68, -R200, 0x80, PT ;  /* 0x0000008044447446 */ /* 0x000fe200038009c8 */
[----:B------:R-:W-:Y:S01]  /*ef80*/  IMAD.MOV.U32 R61, RZ, RZ, R53 ;  /* 0x000000ffff3d7224 */ /* 0x000fe200078e0035 */
[----:B------:R-:W-:-:S02]  /*ef90*/  PRMT R81, R81, 0x5410, R20 ;  /* 0x0000541051517816 */ /* 0x000fc40000000014 */
[----:B------:R-:W-:Y:S02]  /*efa0*/  MOV R20, R54 ;  /* 0x0000003600147202 */ /* 0x000fe40000000f00 */
[----:B------:R-:W-:Y:S01]  /*efb0*/  PRMT R71, R60, 0x5410, R61 ;  /* 0x000054103c477816 */ /* 0x000fe2000000003d */
[----:B------:R-:W-:Y:S01]  /*efc0*/  IMAD.MOV.U32 R60, RZ, RZ, R55 ;  /* 0x000000ffff3c7224 */ /* 0x000fe200078e0037 */
[----:B------:R-:W-:Y:S01]  /*efd0*/  ISETP.GE.AND P1, PT, R184, R68, PT ;  /* 0x00000044b800720c */ /* 0x000fe20003f26270 */
[----:B------:R-:W-:-:S03]  /*efe0*/  IMAD.MOV.U32 R61, RZ, RZ, R56 ;  /* 0x000000ffff3d7224 */ /* 0x000fc600078e0038 */
[----:B------:R-:W-:Y:S02]  /*eff0*/  PRMT R72, R20, 0x5410, R60 ;  /* 0x0000541014487816 */ /* 0x000fe4000000003c */
[----:B------:R-:W-:Y:S01]  /*f000*/  PRMT R20, R61, 0x5410, R62 ;  /* 0x000054103d147816 */ /* 0x000fe2000000003e */
[----:B------:R-:W-:Y:S01]  /*f010*/  IMAD.MOV.U32 R61, RZ, RZ, R59 ;  /* 0x000000ffff3d7224 */ /* 0x000fe200078e003b */
[----:B------:R-:W-:Y:S01]  /*f020*/  MOV R60, R58 ;  /* 0x0000003a003c7202 */ /* 0x000fe20000000f00 */
[----:B0-----:R-:W-:Y:S06]  /*f030*/  @!P0 BRA `(.L_x_2867) ;  /* 0x0000015800408947 */ /* 0x001fec0003800000 */
.L_x_3126:
[----:B------:R-:W-:Y:S05]  /*f040*/  BSYNC B1 ;  /* 0x0000000000017941 */ /* 0x000fea0003800000 */
.L_x_2866:
        /* <DEDUP_REMOVED lines=10> */
[--C-:B------:R-:W-:Y:S01]  /*f0f0*/  HADD2.F32 R95, -RZ, R91.reuse.H1_H1 ;  /* 0x3000005bff5f7230 */ /* 0x100fe20000004100 */
[----:B------:R-:W-:Y:S01]  /*f100*/  LOP3.LUT R61, R196, 0x38, R18, 0xf8, !PT ;  /* 0x00000038c43d7812 */ /* 0x000fe200078ef812 */
[----:B------:R-:W-:Y:S01]  /*f110*/  HADD2.F32 R97, -RZ, R91.H0_H0 ;  /* 0x2000005bff617230 */ /* 0x000fe20000004100 */
[----:B------:R-:W-:Y:S01]  /*f120*/  SHF.R.S32.HI R63, RZ, 0x1f, R62 ;  /* 0x0000001fff3f7819 */ /* 0x000fe2000001143e */
[--C-:B------:R-:W-:Y:S01]  /*f130*/  HADD2.F32 R98, -RZ, R90.reuse.H1_H1 ;  /* 0x3000005aff627230 */ /* 0x100fe20000004100 */
[----:B------:R-:W-:Y:S01]  /*f140*/  LOP3.LUT R60, R61, R198, RZ, 0x3c, !PT ;  /* 0x000000c63d3c7212 */ /* 0x000fe200078e3cff */
[----:B------:R-:W-:Y:S01]  /*f150*/  HADD2.F32 R90, -RZ, R90.H0_H0 ;  /* 0x2000005aff5a7230 */ /* 0x000fe20000004100 */
[----:B------:R-:W-:Y:S01]  /*f160*/  LEA.HI R64, R63, R62, RZ, 0x3 ;  /* 0x0000003e3f407211 */ /* 0x000fe200078f18ff */
[----:B------:R-:W-:Y:S01]  /*f170*/  IMAD.SHL.U32 R63, R62, 0x8, RZ ;  /* 0x000000083e3f7824 */ /* 0x000fe200078e00ff */
[----:B------:R-:W-:-:S02]  /*f180*/  LEA R61, R197, R60, 0x9 ;  /* 0x0000003cc53d7211 */ /* 0x000fc400078e48ff */
[----:B------:R-:W-:Y:S01]  /*f190*/  SHF.R.U32.HI R100, RZ, 0x10, R45 ;  /* 0x00000010ff647819 */ /* 0x000fe2000001162d */
[----:B------:R-:W-:Y:S01]  /*f1a0*/  IMAD.SHL.U32 R64, R64, 0x400, RZ ;  /* 0x0000040040407824 */ /* 0x000fe200078e00ff */
[----:B------:R-:W-:Y:S01]  /*f1b0*/  LOP3.LUT R63, R196, 0x38, R63, 0xf8, !PT ;  /* 0x00000038c43f7812 */ /* 0x000fe200078ef83f */
[----:B------:R-:W-:Y:S01]  /*f1c0*/  IMAD R86, R61, 0x2, R16 ;  /* 0x000000023d567824 */ /* 0x000fe200078e0210 */
[----:B------:R-:W-:Y:S01]  /*f1d0*/  SHF.R.U32.HI R96, RZ, 0x10, R33 ;  /* 0x00000010ff607819 */ /* 0x000fe20000011621 */
[----:B------:R-:W-:Y:S01]  /*f1e0*/  HADD2.F32 R100, -RZ, R100.H0_H0 ;  /* 0x20000064ff647230 */ /* 0x000fe20000004100 */
[----:B------:R-:W-:Y:S02]  /*f1f0*/  LOP3.LUT R64, R64, 0x7fffe000, RZ, 0xc0, !PT ;  /* 0x7fffe00040407812 */ /* 0x000fe400078ec0ff */
[----:B------:R-:W-:Y:S01]  /*f200*/  LOP3.LUT R65, R63, R198, RZ, 0x3c, !PT ;  /* 0x000000c63f417212 */ /* 0x000fe200078e3cff */
[----:B------:R-:W-:Y:S01]  /*f210*/  HADD2.F32 R96, -RZ, R96.H0_H0 ;  /* 0x20000060ff607230 */ /* 0x000fe20000004100 */
[----:B------:R-:W0:Y:S01]  /*f220*/  LDS.128 R60, [R86+0x10400] ;  /* 0x01040000563c7984 */ /* 0x000e220000000c00 */
[----:B------:R-:W-:Y:S01]  /*f230*/  IMAD R64, R197, 0x200, R64 ;  /* 0x00000200c5407824 */ /* 0x000fe200078e0240 */
[----:B------:R-:W-:-:S02]  /*f240*/  SHF.R.U64 R44, R44, 0x10, R45 ;  /* 0x000000102c2c7819 */ /* 0x000fc4000000122d */
[----:B------:R-:W-:Y:S01]  /*f250*/  SHF.R.U64 R32, R32, 0x10, R33 ;  /* 0x0000001020207819 */ /* 0x000fe20000001221 */
[----:B------:R-:W-:Y:S01]  /*f260*/  IMAD.IADD R65, R64, 0x1, R65 ;  /* 0x0000000140417824 */ /* 0x000fe200078e0241 */
[----:B------:R-:W-:Y:S02]  /*f270*/  SHF.R.U64 R33, R34, 0x10, R35 ;  /* 0x0000001022217819 */ /* 0x000fe40000001223 */
[----:B------:R-:W-:Y:S02]  /*f280*/  SHF.R.U64 R34, R46, 0x10, R47 ;  /* 0x000000102e227819 */ /* 0x000fe4000000122f */
[----:B------:R-:W-:Y:S01]  /*f290*/  LEA R88, R65, R16, 0x1 ;  /* 0x0000001041587211 */ /* 0x000fe200078e08ff */
[----:B------:R-:W-:Y:S01]  /*f2a0*/  HADD2.F32 R33, -RZ, R33.H0_H0 ;  /* 0x20000021ff217230 */ /* 0x000fe20000004100 */
[----:B------:R-:W-:Y:S02]  /*f2b0*/  SHF.R.U32.HI R105, RZ, 0x10, R35 ;  /* 0x00000010ff697819 */ /* 0x000fe40000011623 */
[----:B------:R-:W-:Y:S01]  /*f2c0*/  SHF.R.U32.HI R103, RZ, 0x10, R47 ;  /* 0x00000010ff677819 */ /* 0x000fe2000001162f */
[----:B------:R-:W1:Y:S01]  /*f2d0*/  LDS.128 R64, [R88+0x10400] ;  /* 0x0104000058407984 */ /* 0x000e620000000c00 */
[----:B0-----:R-:W-:-:S02]  /*f2e0*/  HADD2.F32 R46, -RZ, R61.H0_H0 ;  /* 0x2000003dff2e7230 */ /* 0x001fc40000004100 */
[----:B------:R-:W-:Y:S02]  /*f2f0*/  HADD2.F32 R61, -RZ, R61.H1_H1 ;  /* 0x3000003dff3d7230 */ /* 0x000fe40000004100 */
[----:B------:R-:W-:Y:S02]  /*f300*/  HADD2.F32 R35, -RZ, R60.H0_H0 ;  /* 0x2000003cff237230 */ /* 0x000fe40000004100 */
[----:B------:R-:W-:Y:S02]  /*f310*/  HADD2.F32 R47, -RZ, R62.H0_H0 ;  /* 0x2000003eff2f7230 */ /* 0x000fe40000004100 */
[--C-:B------:R-:W-:Y:S02]  /*f320*/  HADD2.F32 R92, -RZ, R63.reuse.H0_H0 ;  /* 0x2000003fff5c7230 */ /* 0x100fe40000004100 */
[----:B------:R-:W-:Y:S02]  /*f330*/  HADD2.F32 R63, -RZ, R63.H1_H1 ;  /* 0x3000003fff3f7230 */ /* 0x000fe40000004100 */
[----:B------:R-:W-:-:S02]  /*f340*/  HADD2.F32 R60, -RZ, R60.H1_H1 ;  /* 0x3000003cff3c7230 */ /* 0x000fc40000004100 */
[----:B------:R-:W-:Y:S02]  /*f350*/  HADD2.F32 R62, -RZ, R62.H1_H1 ;  /* 0x3000003eff3e7230 */ /* 0x000fe40000004100 */
[--C-:B-1----:R-:W-:Y:S02]  /*f360*/  HADD2.F32 R45, -RZ, R65.reuse.H0_H0 ;  /* 0x20000041ff2d7230 */ /* 0x102fe40000004100 */
[----:B------:R-:W-:Y:S02]  /*f370*/  HADD2.F32 R91, -RZ, R65.H1_H1 ;  /* 0x30000041ff5b7230 */ /* 0x000fe40000004100 */
[----:B------:R-:W-:Y:S02]  /*f380*/  HADD2.F32 R65, -RZ, R64.H0_H0 ;  /* 0x20000040ff417230 */ /* 0x000fe40000004100 */
[C---:B------:R-:W-:Y:S01]  /*f390*/  FMUL.FTZ R99, R45.reuse, R97 ;  /* 0x000000612d637220 */ /* 0x040fe20000410000 */
[-C--:B------:R-:W-:Y:S01]  /*f3a0*/  FMUL.FTZ R101, R45, R95.reuse ;  /* 0x0000005f2d657220 */ /* 0x080fe20000410000 */
[C---:B------:R-:W-:Y:S01]  /*f3b0*/  FMUL.FTZ R102, R91.reuse, R100 ;  /* 0x000000645b667220 */ /* 0x040fe20000410000 */
[----:B------:R-:W-:Y:S01]  /*f3c0*/  FMUL.FTZ R104, R91, R96 ;  /* 0x000000605b687220 */ /* 0x000fe20000410000 */
[C---:B------:R-:W-:Y:S01]  /*f3d0*/  FFMA.FTZ R45, R46.reuse, R95, -R99 ;  /* 0x0000005f2e2d7223 */ /* 0x040fe20000010863 */
[----:B------:R-:W-:Y:S01]  /*f3e0*/  FFMA.FTZ R101, R46, R97, R101 ;  /* 0x000000612e657223 */ /* 0x000fe20000010065 */
[C---:B------:R-:W-:Y:S01]  /*f3f0*/  FMUL.FTZ R46, R65.reuse, R98 ;  /* 0x00000062412e7220 */ /* 0x040fe20000410000 */
[----:B------:R-:W-:Y:S01]  /*f400*/  FMUL.FTZ R91, R65, R90 ;  /* 0x0000005a415b7220 */ /* 0x000fe20000410000 */
[----:B------:R-:W-:Y:S01]  /*f410*/  FFMA.FTZ R102, R61, R96, -R102 ;  /* 0x000000603d667223 */ /* 0x000fe20000010866 */
[----:B------:R-:W-:-:S02]  /*f420*/  HADD2.F32 R93, -RZ, R66.H0_H0 ;  /* 0x20000042ff5d7230 */ /* 0x000fc40000004100 */
[C---:B------:R-:W-:Y:S01]  /*f430*/  FFMA.FTZ R65, R35.reuse, R90, -R46 ;  /* 0x0000005a23417223 */ /* 0x040fe2000001082e */
[----:B------:R-:W-:Y:S02]  /*f440*/  HADD2.F32 R96, -RZ, R89.H1_H1 ;  /* 0x30000059ff607230 */ /* 0x000fe40000004100 */
[----:B------:R-:W-:Y:S01]  /*f450*/  FFMA.FTZ R91, R35, R98, R91 ;  /* 0x00000062235b7223 */ /* 0x000fe2000001005b */
[----:B------:R-:W-:Y:S02]  /*f460*/  HADD2.F32 R35, -RZ, R87.H1_H1 ;  /* 0x30000057ff237230 */ /* 0x000fe40000004100 */
[----:B------:R-:W-:Y:S01]  /*f470*/  FFMA.FTZ R104, R61, R100, R104 ;  /* 0x000000643d687223 */ /* 0x000fe20000010068 */
[----:B------:R-:W-:Y:S02]  /*f480*/  HADD2.F32 R94, -RZ, R67.H0_H0 ;  /* 0x20000043ff5e7230 */ /* 0x000fe40000004100 */
[----:B------:R-:W-:Y:S01]  /*f490*/  FMUL.FTZ R90, R93, R96 ;  /* 0x000000605d5a7220 */ /* 0x000fe20000410000 */
[----:B------:R-:W-:-:S02]  /*f4a0*/  HADD2.F32 R46, -RZ, R89.H0_H0 ;  /* 0x20000059ff2e7230 */ /* 0x000fc40000004100 */
[----:B------:R-:W-:Y:S02]  /*f4b0*/  HADD2.F32 R87, -RZ, R87.H0_H0 ;  /* 0x20000057ff577230 */ /* 0x000fe40000004100 */
[----:B------:R-:W-:Y:S02]  /*f4c0*/  HADD2.F32 R67, -RZ, R67.H1_H1 ;  /* 0x30000043ff437230 */ /* 0x000fe40000004100 */
[-C--:B------:R-:W-:Y:S01]  /*f4d0*/  FMUL.FTZ R98, R93, R46.reuse ;  /* 0x0000002e5d627220 */ /* 0x080fe20000410000 */
[----:B------:R-:W-:Y:S01]  /*f4e0*/  FFMA.FTZ R89, R47, R46, -R90 ;  /* 0x0000002e2f597223 */ /* 0x000fe2000001085a */
[C---:B------:R-:W-:Y:S01]  /*f4f0*/  FMUL.FTZ R61, R94.reuse, R87 ;  /* 0x000000575e3d7220 */ /* 0x040fe20000410000 */
[----:B------:R-:W-:Y:S02]  /*f500*/  HADD2.F32 R90, -RZ, R103.H0_H0 ;  /* 0x20000067ff5a7230 */ /* 0x000fe40000004100 */
[----:B------:R-:W-:Y:S01]  /*f510*/  FMUL.FTZ R94, R94, R35 ;  /* 0x000000235e5e7220 */ /* 0x000fe20000410000 */
[----:B------:R-:W-:-:S02]  /*f520*/  HADD2.F32 R46, -RZ, R105.H0_H0 ;  /* 0x20000069ff2e7230 */ /* 0x000fc40000004100 */
[----:B------:R-:W-:Y:S01]  /*f530*/  FFMA.FTZ R98, R47, R96, R98 ;  /* 0x000000602f627223 */ /* 0x000fe20000010062 */
[C---:B------:R-:W-:Y:S01]  /*f540*/  FFMA.FTZ R93, R92.reuse, R35, -R61 ;  /* 0x000000235c5d7223 */ /* 0x040fe2000001083d */
[----:B------:R-:W-:Y:S01]  /*f550*/  FFMA.FTZ R94, R92, R87, R94 ;  /* 0x000000575c5e7223 */ /* 0x000fe2000001005e */
[----:B------:R-:W-:Y:S02]  /*f560*/  HADD2.F32 R64, -RZ, R64.H1_H1 ;  /* 0x30000040ff407230 */ /* 0x000fe40000004100 */
[C---:B------:R-:W-:Y:S01]  /*f570*/  FMUL.FTZ R96, R67.reuse, R90 ;  /* 0x0000005a43607220 */ /* 0x040fe20000410000 */
[----:B------:R-:W-:Y:S02]  /*f580*/  HADD2.F32 R66, -RZ, R66.H1_H1 ;  /* 0x30000042ff427230 */ /* 0x000fe40000004100 */
[-C--:B------:R-:W-:Y:S01]  /*f590*/  FMUL.FTZ R92, R67, R46.reuse ;  /* 0x0000002e435c7220 */ /* 0x080fe20000410000 */
[----:B------:R-:W-:Y:S02]  /*f5a0*/  HADD2.F32 R47, -RZ, R44.H0_H0 ;  /* 0x2000002cff2f7230 */ /* 0x000fe40000004100 */
[----:B------:R-:W-:Y:S01]  /*f5b0*/  FFMA.FTZ R96, R63, R46, -R96 ;  /* 0x0000002e3f607223 */ /* 0x000fe20000010860 */
[----:B------:R-:W-:-:S02]  /*f5c0*/  HADD2.F32 R61, -RZ, R34.H0_H0 ;  /* 0x20000022ff3d7230 */ /* 0x000fc40000004100 */
[----:B------:R-:W-:Y:S01]  /*f5d0*/  FFMA.FTZ R87, R63, R90, R92 ;  /* 0x0000005a3f577223 */ /* 0x000fe2000001005c */
[----:B------:R-:W-:Y:S02]  /*f5e0*/  HADD2.F32 R35, -RZ, R32.H0_H0 ;  /* 0x20000020ff237230 */ /* 0x000fe40000004100 */
[----:B------:R-:W-:Y:S01]  /*f5f0*/  FMUL.FTZ R63, R64, R47 ;  /* 0x0000002f403f7220 */ /* 0x000fe20000410000 */
[C---:B------:R-:W-:Y:S01]  /*f600*/  FMUL.FTZ R67, R66.reuse, R61 ;  /* 0x0000003d42437220 */ /* 0x040fe20000410000 */
[----:B------:R-:W-:Y:S01]  /*f610*/  FMUL.FTZ R66, R66, R33 ;  /* 0x0000002142427220 */ /* 0x000fe20000410000 */
[-C--:B------:R-:W-:Y:S01]  /*f620*/  FMUL.FTZ R64, R64, R35.reuse ;  /* 0x0000002340407220 */ /* 0x080fe20000410000 */
[----:B------:R-:W-:Y:S01]  /*f630*/  FFMA.FTZ R32, R60, R35, -R63 ;  /* 0x000000233c207223 */ /* 0x000fe2000001083f */
[C---:B------:R-:W-:Y:S01]  /*f640*/  FFMA.FTZ R34, R62.reuse, R33, -R67 ;  /* 0x000000213e227223 */ /* 0x040fe20000010843 */
        /* <DEDUP_REMOVED lines=8> */
[----:B------:R0:W-:Y:S01]  /*f6d0*/  STS.128 [R86+0x10400], R32 ;  /* 0x0104002056007388 */ /* 0x0001e20000000c00 */
[----:B------:R-:W-:-:S02]  /*f6e0*/  F2FP.F16.F32.PACK_AB R44, R44, R91 ;  /* 0x0000005b2c2c723e */ /* 0x000fc400000000ff */
[----:B------:R-:W-:-:S05]  /*f6f0*/  F2FP.F16.F32.PACK_AB R46, R61, R98 ;  /* 0x000000623d2e723e */ /* 0x000fca00000000ff */
[----:B------:R0:W-:Y:S02]  /*f700*/  STS.128 [R88+0x10400], R44 ;  /* 0x0104002c58007388 */ /* 0x0001e40000000c00 */
.L_x_2871:
[----:B------:R-:W-:Y:S05]  /*f710*/  BSYNC B2 ;  /* 0x0000000000027941 */ /* 0x000fea0003800000 */
.L_x_2870:
[----:B------:R-:W-:Y:S04]  /*f720*/  BSSY B2, `(.L_x_2872) ;  /* 0x0000061000027945 */ /* 0x000fe80003800000 */
[----:B------:R-:W-:Y:S05]  /*f730*/  @P1 BRA `(.L_x_2873) ;  /* 0x00000004007c1947 */ /* 0x000fea0003800000 */
[----:B0-----:R-:W-:Y:S01]  /*f740*/  LEA.HI R32, R77, R217, RZ, 0x1d ;  /* 0x000000d94d207211 */ /* 0x001fe200078fe8ff */
[----:B------:R-:W-:Y:S01]  /*f750*/  HADD2.F32 R62, -RZ, R84.H1_H1 ;  /* 0x30000054ff3e7230 */ /* 0x000fe20000004100 */
[--C-:B------:R-:W-:Y:S01]  /*f760*/  SHF.R.U64 R90, R40, 0x10, R41.reuse ;  /* 0x00000010285a7819 */ /* 0x100fe20000001229 */
[----:B------:R-:W-:Y:S01]  /*f770*/  HADD2.F32 R64, -RZ, R82.H1_H1 ;  /* 0x30000052ff407230 */ /* 0x000fe20000004100 */
[----:B------:R-:W-:Y:S02]  /*f780*/  SHF.R.S32.HI R33, RZ, 0x1f, R32 ;  /* 0x0000001fff217819 */ /* 0x000fe40000011420 */
[----:B------:R-:W-:Y:S02]  /*f790*/  SHF.R.U32.HI R66, RZ, 0x10, R41 ;  /* 0x00000010ff427819 */ /* 0x000fe40000011629 */
[----:B------:R-:W-:Y:S01]  /*f7a0*/  LEA.HI R34, R33, R32, RZ, 0x3 ;  /* 0x0000002021227211 */ /* 0x000fe200078f18ff */
[----:B------:R-:W-:Y:S01]  /*f7b0*/  IMAD.SHL.U32 R33, R32, 0x8, RZ ;  /* 0x0000000820217824 */ /* 0x000fe200078e00ff */
[--C-:B------:R-:W-:Y:S01]  /*f7c0*/  SHF.R.U64 R93, R28, 0x10, R29.reuse ;  /* 0x000000101c5d7819 */ /* 0x100fe2000000121d */
[----:B------:R-:W-:Y:S01]  /*f7d0*/  HADD2.F32 R66, -RZ, R66.H0_H0 ;  /* 0x20000042ff427230 */ /* 0x000fe20000004100 */
[----:B------:R-:W-:Y:S01]  /*f7e0*/  SHF.R.U32.HI R61, RZ, 0x10, R29 ;  /* 0x00000010ff3d7819 */ /* 0x000fe2000001161d */
[----:B------:R-:W-:Y:S01]  /*f7f0*/  IMAD.SHL.U32 R34, R34, 0x400, RZ ;  /* 0x0000040022227824 */ /* 0x000fe200078e00ff */
[----:B------:R-:W-:-:S02]  /*f800*/  LOP3.LUT R33, R196, 0x38, R33, 0xf8, !PT ;  /* 0x00000038c4217812 */ /* 0x000fc400078ef821 */
[--C-:B------:R-:W-:Y:S02]  /*f810*/  SHF.R.U64 R89, R42, 0x10, R43.reuse ;  /* 0x000000102a597819 */ /* 0x100fe4000000122b */
[----:B------:R-:W-:Y:S02]  /*f820*/  LOP3.LUT R34, R34, 0x7fffe000, RZ, 0xc0, !PT ;  /* 0x7fffe00022227812 */ /* 0x000fe400078ec0ff */
[----:B------:R-:W-:Y:S02]  /*f830*/  LOP3.LUT R45, R33, R198, RZ, 0x3c, !PT ;  /* 0x000000c6212d7212 */ /* 0x000fe400078e3cff */
[----:B------:R-:W-:Y:S01]  /*f840*/  SHF.R.U32.HI R87, RZ, 0x10, R43 ;  /* 0x00000010ff577819 */ /* 0x000fe2000001162b */
[----:B------:R-:W-:Y:S01]  /*f850*/  IMAD R44, R197, 0x200, R34 ;  /* 0x00000200c52c7824 */ /* 0x000fe200078e0222 */
[--C-:B------:R-:W-:Y:S01]  /*f860*/  SHF.R.U32.HI R91, RZ, 0x10, R31.reuse ;  /* 0x00000010ff5b7819 */ /* 0x100fe2000001161f */
[----:B------:R-:W0:Y:S01]  /*f870*/  LDS.128 R32, [R230] ;  /* 0x00000000e6207984 */ /* 0x000e220000000c00 */
[----:B------:R-:W-:-:S02]  /*f880*/  SHF.R.U64 R92, R30, 0x10, R31 ;  /* 0x000000101e5c7819 */ /* 0x000fc4000000121f */
[----:B------:R-:W-:-:S05]  /*f890*/  IADD3 R45, R44, R45, RZ ;  /* 0x0000002d2c2d7210 */ /* 0x000fca0007ffe0ff */
[----:B------:R-:W-:-:S05]  /*f8a0*/  IMAD R60, R45, 0x2, R16 ;  /* 0x000000022d3c7824 */ /* 0x000fca00078e0210 */
        /* <DEDUP_REMOVED lines=17> */
[----:B------:R-:W-:Y:S01]  /*f9c0*/  FMUL.FTZ R82, R45, R66 ;  /* 0x000000422d527220 */ /* 0x000fe20000410000 */
[----:B------:R-:W-:Y:S02]  /*f9d0*/  HADD2.F32 R62, -RZ, R61.H0_H0 ;  /* 0x2000003dff3e7230 */ /* 0x000fe40000004100 */
[C---:B------:R-:W-:Y:S01]  /*f9e0*/  FMUL.FTZ R61, R40.reuse, R41 ;  /* 0x00000029283d7220 */ /* 0x040fe20000410000 */
[----:B------:R-:W-:Y:S02]  /*f9f0*/  HADD2.F32 R42, -RZ, R46.H0_H0 ;  /* 0x2000002eff2a7230 */ /* 0x000fe40000004100 */
[----:B------:R-:W-:Y:S01]  /*fa00*/  FMUL.FTZ R40, R40, R29 ;  /* 0x0000001d28287220 */ /* 0x000fe20000410000 */
[----:B------:R-:W-:-:S02]  /*fa10*/  HADD2.F32 R43, -RZ, R47.H0_H0 ;  /* 0x2000002fff2b7230 */ /* 0x000fc40000004100 */
[-C--:B------:R-:W-:Y:S01]  /*fa20*/  FMUL.FTZ R64, R45, R62.reuse ;  /* 0x0000003e2d407220 */ /* 0x080fe20000410000 */
[C---:B------:R-:W-:Y:S01]  /*fa30*/  FFMA.FTZ R61, R28.reuse, R29, -R61 ;  /* 0x0000001d1c3d7223 */ /* 0x040fe2000001083d */
[C---:B------:R-:W-:Y:S01]  /*fa40*/  FFMA.FTZ R65, R33.reuse, R62, -R82 ;  /* 0x0000003e21417223 */ /* 0x040fe20000010852 */
[----:B------:R-:W-:Y:S02]  /*fa50*/  HADD2.F32 R45, -RZ, R83.H0_H0 ;  /* 0x20000053ff2d7230 */ /* 0x000fe40000004100 */
[----:B------:R-:W-:Y:S01]  /*fa60*/  FFMA.FTZ R63, R28, R41, R40 ;  /* 0x000000291c3f7223 */ /* 0x000fe20000010028 */
[----:B------:R-:W-:Y:S02]  /*fa70*/  HADD2.F32 R29, -RZ, R85.H0_H0 ;  /* 0x20000055ff1d7230 */ /* 0x000fe40000004100 */
[----:B------:R-:W-:Y:S01]  /*fa80*/  FFMA.FTZ R67, R33, R66, R64 ;  /* 0x0000004221437223 */ /* 0x000fe20000010040 */
[----:B------:R-:W-:Y:S02]  /*fa90*/  HADD2.F32 R62, -RZ, R83.H1_H1 ;  /* 0x30000053ff3e7230 */ /* 0x000fe40000004100 */
[----:B------:R-:W-:Y:S01]  /*faa0*/  FMUL.FTZ R33, R42, R45 ;  /* 0x0000002d2a217220 */ /* 0x000fe20000410000 */
[----:B------:R-:W-:-:S02]  /*fab0*/  HADD2.F32 R28, -RZ, R85.H1_H1 ;  /* 0x30000055ff1c7230 */ /* 0x000fc40000004100 */
[-C--:B------:R-:W-:Y:S01]  /*fac0*/  FMUL.FTZ R41, R42, R29.reuse ;  /* 0x0000001d2a297220 */ /* 0x080fe20000410000 */
[----:B------:R-:W-:Y:S02]  /*fad0*/  HADD2.F32 R47, -RZ, R47.H1_H1 ;  /* 0x3000002fff2f7230 */ /* 0x000fe40000004100 */
[C---:B------:R-:W-:Y:S01]  /*fae0*/  FMUL.FTZ R66, R43.reuse, R62 ;  /* 0x0000003e2b427220 */ /* 0x040fe20000410000 */
[----:B------:R-:W-:Y:S02]  /*faf0*/  HADD2.F32 R42, -RZ, R87.H0_H0 ;  /* 0x20000057ff2a7230 */ /* 0x000fe40000004100 */
[-C--:B------:R-:W-:Y:S01]  /*fb00*/  FMUL.FTZ R43, R43, R28.reuse ;  /* 0x0000001c2b2b7220 */ /* 0x080fe20000410000 */
[----:B------:R-:W-:Y:S02]  /*fb10*/  HADD2.F32 R40, -RZ, R91.H0_H0 ;  /* 0x2000005bff287230 */ /* 0x000fe40000004100 */
[C---:B------:R-:W-:Y:S01]  /*fb20*/  FFMA.FTZ R64, R30.reuse, R29, -R33 ;  /* 0x0000001d1e407223 */ /* 0x040fe20000010821 */
[----:B------:R-:W-:Y:S01]  /*fb30*/  FFMA.FTZ R45, R30, R45, R41 ;  /* 0x0000002d1e2d7223 */ /* 0x000fe20000010029 */
[----:B------:R-:W-:Y:S01]  /*fb40*/  FFMA.FTZ R66, R31, R28, -R66 ;  /* 0x0000001c1f427223 */ /* 0x000fe20000010842 */
[----:B------:R-:W-:-:S02]  /*fb50*/  HADD2.F32 R44, -RZ, R44.H1_H1 ;  /* 0x3000002cff2c7230 */ /* 0x000fc40000004100 */
[----:B------:R-:W-:Y:S01]  /*fb60*/  FMUL.FTZ R30, R47, R42 ;  /* 0x0000002a2f1e7220 */ /* 0x000fe20000410000 */
[----:B------:R-:W-:Y:S02]  /*fb70*/  HADD2.F32 R46, -RZ, R46.H1_H1 ;  /* 0x3000002eff2e7230 */ /* 0x000fe40000004100 */
        /* <DEDUP_REMOVED lines=27> */
.L_x_2873:
[----:B------:R-:W-:Y:S05]  /*fd30*/  BSYNC B2 ;  /* 0x0000000000027941 */ /* 0x000fea0003800000 */
.L_x_2872:
[----:B------:R-:W-:Y:S05]  /*fd40*/  @P2 BRA `(.L_x_2869) ;  /* 0x00000004007c2947 */ /* 0x000fea0003800000 */
[----:B------:R-:W-:Y:S01]  /*fd50*/  LEA.HI R77, R77, R218, RZ, 0x1d ;  /* 0x000000da4d4d7211 */ /* 0x000fe200078fe8ff */
[----:B------:R-:W-:Y:S01]  /*fd60*/  HADD2.F32 R41, -RZ, R73.H1_H1 ;  /* 0x30000049ff297230 */ /* 0x000fe20000004100 */
[----:B------:R-:W-:Y:S01]  /*fd70*/  SHF.R.U64 R61, R36, 0x10, R37 ;  /* 0x00000010243d7819 */ /* 0x000fe20000001225 */
[----:B------:R-:W-:Y:S01]  /*fd80*/  HADD2.F32 R40, -RZ, R75.H1_H1 ;  /* 0x3000004bff287230 */ /* 0x000fe20000004100 */
[----:B-1----:R-:W-:Y:S01]  /*fd90*/  SHF.R.S32.HI R28, RZ, 0x1f, R77 ;  /* 0x0000001fff1c7819 */ /* 0x002fe2000001144d */
[----:B------:R-:W-:Y:S01]  /*fda0*/  HADD2.F32 R73, -RZ, R73.H0_H0 ;  /* 0x20000049ff497230 */ /* 0x000fe20000004100 */
[----:B------:R-:W-:Y:S01]  /*fdb0*/  SHF.R.U32.HI R42, RZ, 0x10, R37 ;  /* 0x00000010ff2a7819 */ /* 0x000fe20000011625 */
[----:B------:R-:W-:Y:S01]  /*fdc0*/  HADD2.F32 R75, -RZ, R75.H0_H0 ;  /* 0x2000004bff4b7230 */ /* 0x000fe20000004100 */
[----:B------:R-:W-:Y:S01]  /*fdd0*/  LEA.HI R28, R28, R77, RZ, 0x3 ;  /* 0x0000004d1c1c7211 */ /* 0x000fe200078f18ff */
[----:B------:R-:W-:Y:S01]  /*fde0*/  IMAD.SHL.U32 R77, R77, 0x8, RZ ;  /* 0x000000084d4d7824 */ /* 0x000fe200078e00ff */
[--C-:B------:R-:W-:Y:S01]  /*fdf0*/  SHF.R.U64 R64, R24, 0x10, R25.reuse ;  /* 0x0000001018407819 */ /* 0x100fe20000001219 */
[----:B------:R-:W-:Y:S01]  /*fe00*/  HADD2.F32 R42, -RZ, R42.H0_H0 ;  /* 0x2000002aff2a7230 */ /* 0x000fe20000004100 */
[----:B------:R-:W-:Y:S01]  /*fe10*/  SHF.R.U32.HI R43, RZ, 0x10, R25 ;  /* 0x00000010ff2b7819 */ /* 0x000fe20000011619 */
[----:B------:R-:W-:Y:S01]  /*fe20*/  IMAD.SHL.U32 R28, R28, 0x400, RZ ;  /* 0x000004001c1c7824 */ /* 0x000fe200078e00ff */
[----:B------:R-:W-:-:S02]  /*fe30*/  LOP3.LUT R77, R196, 0x38, R77, 0xf8, !PT ;  /* 0x00000038c44d7812 */ /* 0x000fc400078ef84d */
[--C-:B0-----:R-:W-:Y:S02]  /*fe40*/  SHF.R.U64 R47, R38, 0x10, R39.reuse ;  /* 0x00000010262f7819 */ /* 0x101fe40000001227 */
[----:B------:R-:W-:Y:S02]  /*fe50*/  LOP3.LUT R28, R28, 0x7fffe000, RZ, 0xc0, !PT ;  /* 0x7fffe0001c1c7812 */ /* 0x000fe400078ec0ff */
[----:B------:R-:W-:Y:S02]  /*fe60*/  LOP3.LUT R77, R77, R198, RZ, 0x3c, !PT ;  /* 0x000000c64d4d7212 */ /* 0x000fe400078e3cff */
[----:B------:R-:W-:Y:S02]  /*fe70*/  LEA R32, R197, R28, 0x9 ;  /* 0x0000001cc5207211 */ /* 0x000fe400078e48ff */
[----:B------:R-:W0:Y:S01]  /*fe80*/  LDS.128 R28, [R228] ;  /* 0x00000000e41c7984 */ /* 0x000e220000000c00 */
[----:B------:R-:W-:Y:S02]  /*fe90*/  SHF.R.U32.HI R45, RZ, 0x10, R39 ;  /* 0x00000010ff2d7819 */ /* 0x000fe40000011627 */
[----:B------:R-:W-:Y:S01]  /*fea0*/  IMAD.IADD R77, R32, 0x1, R77 ;  /* 0x00000001204d7824 */ /* 0x000fe200078e024d */
[----:B------:R-:W-:-:S02]  /*feb0*/  SHF.R.U32.HI R62, RZ, 0x10, R27 ;  /* 0x00000010ff3e7819 */ /* 0x000fc4000001161b */
[----:B------:R-:W-:Y:S01]  /*fec0*/  SHF.R.U64 R63, R26, 0x10, R27 ;  /* 0x000000101a3f7819 */ /* 0x000fe2000000121b */
[----:B------:R-:W-:-:S05]  /*fed0*/  IMAD R77, R77, 0x2, R16 ;  /* 0x000000024d4d7824 */ /* 0x000fca00078e0210 */
[----:B------:R-:W1:Y:S01]  /*fee0*/  LDS.128 R32, [R77+0x10400] ;  /* 0x010400004d207984 */ /* 0x000e620000000c00 */
[--C-:B0-----:R-:W-:Y:S02]  /*fef0*/  HADD2.F32 R25, -RZ, R29.reuse.H0_H0 ;  /* 0x2000001dff197230 */ /* 0x101fe40000004100 */
[----:B------:R-:W-:Y:S02]  /*ff00*/  HADD2.F32 R29, -RZ, R29.H1_H1 ;  /* 0x3000001dff1d7230 */ /* 0x000fe40000004100 */
[----:B------:R-:W-:Y:S02]  /*ff10*/  HADD2.F32 R24, -RZ, R28.H0_H0 ;  /* 0x2000001cff187230 */ /* 0x000fe40000004100 */
[----:B------:R-:W-:Y:S02]  /*ff20*/  HADD2.F32 R26, -RZ, R30.H0_H0 ;  /* 0x2000001eff1a7230 */ /* 0x000fe40000004100 */
[--C-:B------:R-:W-:Y:S02]  /*ff30*/  HADD2.F32 R27, -RZ, R31.reuse.H0_H0 ;  /* 0x2000001fff1b7230 */ /* 0x100fe40000004100 */
[----:B------:R-:W-:-:S02]  /*ff40*/  HADD2.F32 R31, -RZ, R31.H1_H1 ;  /* 0x3000001fff1f7230 */ /* 0x000fc40000004100 */
[--C-:B-1----:R-:W-:Y:S02]  /*ff50*/  HADD2.F32 R36, -RZ, R33.reuse.H0_H0 ;  /* 0x20000021ff247230 */ /* 0x102fe40000004100 */
[----:B------:R-:W-:Y:S02]  /*ff60*/  HADD2.F32 R37, -RZ, R33.H1_H1 ;  /* 0x30000021ff257230 */ /* 0x000fe40000004100 */
[----:B------:R-:W-:Y:S02]  /*ff70*/  HADD2.F32 R33, -RZ, R32.H0_H0 ;  /* 0x20000020ff217230 */ /* 0x000fe40000004100 */
[CC--:B------:R-:W-:Y:S01]  /*ff80*/  FMUL.FTZ R44, R36.reuse, R41.reuse ;  /* 0x00000029242c7220 */ /* 0x0c0fe20000410000 */
[-C--:B------:R-:W-:Y:S01]  /*ff90*/  FMUL.FTZ R46, R36, R40.reuse ;  /* 0x00000028242e7220 */ /* 0x080fe20000410000 */
[----:B------:R-:W-:Y:S02]  /*ffa0*/  HADD2.F32 R36, -RZ, R43.H0_H0 ;  /* 0x2000002bff247230 */ /* 0x000fe40000004100 */
[----:B------:R-:W-:Y:S01]  /*ffb0*/  FFMA.FTZ R44, R25, R40, -R44 ;  /* 0x00000028192c7223 */ /* 0x000fe2000001082c */
[----:B------:R-:W-:Y:S01]  /*ffc0*/  FMUL.FTZ R40, R37, R42 ;  /* 0x0000002a25287220 */ /* 0x000fe20000410000 */
[----:B------:R-:W-:Y:S01]  /*ffd0*/  FFMA.FTZ R46, R25, R41, R46 ;  /* 0x00000029192e7223 */ /* 0x000fe2000001002e */
[----:B------:R-:W-:Y:S01]  /*ffe0*/  FMUL.FTZ R25, R33, R73 ;  /* 0x0000004921197220 */ /* 0x000fe20000410000 */
[-C--:B------:R-:W-:Y:S01]  /*fff0*/  FMUL.FTZ R60, R37, R36.reuse ;  /* 0x00000024253c7220 */ /* 0x080fe20000410000 */
[----:B------:R-:W-:Y:S01]  /*10000*/  FFMA.FTZ R41, R29, R36, -R40 ;  /* 0x000000241d297223 */ /* 0x000fe20000010828 */
[----:B------:R-:W-:Y:S01]  /*10010*/  FMUL.FTZ R36, R33, R75 ;  /* 0x0000004b21247220 */ /* 0x000fe20000410000 */
[----:B------:R-:W-:-:S02]  /*10020*/  HADD2.F32 R37, -RZ, R74.H0_H0 ;  /* 0x2000004aff257230 */ /* 0x000fc40000004100 */
[C---:B------:R-:W-:Y:S01]  /*10030*/  FFMA.FTZ R75, R24.reuse, R75, -R25 ;  /* 0x0000004b184b7223 */ /* 0x040fe20000010819 */
[----:B------:R-:W-:Y:S02]  /*10040*/  HADD2.F32 R38, -RZ, R34.H0_H0 ;  /* 0x20000022ff267230 */ /* 0x000fe40000004100 */
[----:B------:R-:W-:Y:S01]  /*10050*/  FFMA.FTZ R43, R29, R42, R60 ;  /* 0x0000002a1d2b7223 */ /* 0x000fe2000001003c */
[----:B------:R-:W-:Y:S02]  /*10060*/  HADD2.F32 R39, -RZ, R35.H0_H0 ;  /* 0x20000023ff277230 */ /* 0x000fe40000004100 */
[----:B------:R-:W-:Y:S01]  /*10070*/  FFMA.FTZ R73, R24, R73, R36 ;  /* 0x0000004918497223 */ /* 0x000fe20000010024 */
[----:B------:R-:W-:Y:S02]  /*10080*/  HADD2.F32 R25, -RZ, R76.H0_H0 ;  /* 0x2000004cff197230 */ /* 0x000fe40000004100 */
[----:B------:R-:W-:Y:S01]  /*10090*/  FMUL.FTZ R29, R38, R37 ;  /* 0x00000025261d7220 */ /* 0x000fe20000410000 */
[----:B------:R-:W-:-:S02]  /*100a0*/  HADD2.F32 R74, -RZ, R74.H1_H1 ;  /* 0x3000004aff4a7230 */ /* 0x000fc40000004100 */
[----:B------:R-:W-:Y:S02]  /*100b0*/  HADD2.F32 R76, -RZ, R76.H1_H1 ;  /* 0x3000004cff4c7230 */ /* 0x000fe40000004100 */
[-C--:B------:R-:W-:Y:S01]  /*100c0*/  FMUL.FTZ R33, R38, R25.reuse ;  /* 0x0000001926217220 */ /* 0x080fe20000410000 */
[----:B------:R-:W-:Y:S02]  /*100d0*/  HADD2.F32 R35, -RZ, R35.H1_H1 ;  /* 0x30000023ff237230 */ /* 0x000fe40000004100 */
[C---:B------:R-:W-:Y:S01]  /*100e0*/  FMUL.FTZ R40, R39.reuse, R74 ;  /* 0x0000004a27287220 */ /* 0x040fe20000410000 */
[----:B------:R-:W-:Y:S02]  /*100f0*/  HADD2.F32 R36, -RZ, R45.H0_H0 ;  /* 0x2000002dff247230 */ /* 0x000fe40000004100 */
[----:B------:R-:W-:Y:S01]  /*10100*/  FMUL.FTZ R39, R39, R76 ;  /* 0x0000004c27277220 */ /* 0x000fe20000410000 */
[----:B------:R-:W-:Y:S02]  /*10110*/  HADD2.F32 R24, -RZ, R62.H0_H0 ;  /* 0x2000003eff187230 */ /* 0x000fe40000004100 */
        /* <DEDUP_REMOVED lines=17> */
[----:B------:R-:W-:Y:S01]  /*10230*/  FMUL.FTZ R32, R32, R25 ;  /* 0x0000001920207220 */ /* 0x000fe20000410000 */
[----:B------:R-:W-:Y:S02]  /*10240*/  HADD2.F32 R30, -RZ, R30.H1_H1 ;  /* 0x3000001eff1e7230 */ /* 0x000fe40000004100 */
        /* <DEDUP_REMOVED lines=15> */
.L_x_2869:
[----:B------:R-:W-:Y:S05]  /*10340*/  BSYNC B1 ;  /* 0x0000000000017941 */ /* 0x000fea0003800000 */
.L_x_2868:
        /* <DEDUP_REMOVED lines=20> */
[----:B------:R-:W-:-:S02]  /*10490*/  SHF.L.U32 R25, R25, 0xa, RZ ;  /* 0x0000000a19197819 */ /* 0x000fc400000006ff */
[----:B------:R-:W-:Y:S02]  /*104a0*/  LOP3.LUT R28, R24, R231, RZ, 0x3c, !PT ;  /* 0x000000e7181c7212 */ /* 0x000fe400078e3cff */
[----:B------:R-:W-:Y:S02]  /*104b0*/  LOP3.LUT R29, R25, 0x7fffe000, RZ, 0xc0, !PT ;  /* 0x7fffe000191d7812 */ /* 0x000fe400078ec0ff */
[----:B------:R-:W0:Y:S01]  /*104c0*/  LDS.128 R24, [R229] ;  /* 0x00000000e5187984 */ /* 0x000e220000000c00 */
[----:B------:R-:W-:Y:S02]  /*104d0*/  SHF.R.U64 R60, R48, 0x10, R49 ;  /* 0x00000010303c7819 */ /* 0x000fe40000001231 */
[----:B------:R-:W-:Y:S02]  /*104e0*/  IADD3 R29, R28, R29, R199 ;  /* 0x0000001d1c1d7210 */ /* 0x000fe40007ffe0c7 */
[----:B------:R-:W-:Y:S02]  /*104f0*/  SHF.R.U64 R48, R4, 0x10, R5 ;  /* 0x0000001004307819 */ /* 0x000fe40000001205 */
[----:B------:R-:W-:Y:S01]  /*10500*/  SHF.R.U64 R49, R50, 0x10, R51 ;  /* 0x0000001032317819 */ /* 0x000fe20000001233 */
[----:B------:R-:W-:Y:S01]  /*10510*/  IMAD R32, R29, 0x2, R16 ;  /* 0x000000021d207824 */ /* 0x000fe200078e0210 */
[----:B------:R-:W-:-:S02]  /*10520*/  SHF.R.U64 R47, R6, 0x10, R7 ;  /* 0x00000010062f7819 */ /* 0x000fc40000001207 */
[----:B------:R-:W-:Y:S02]  /*10530*/  SHF.R.U32.HI R50, RZ, 0x10, R51 ;  /* 0x00000010ff327819 */ /* 0x000fe40000011633 */
[----:B------:R-:W1:Y:S01]  /*10540*/  LDS.128 R28, [R32+0x10400] ;  /* 0x01040000201c7984 */ /* 0x000e620000000c00 */
[----:B------:R-:W-:Y:S01]  /*10550*/  SHF.R.U32.HI R43, RZ, 0x10, R7 ;  /* 0x00000010ff2b7819 */ /* 0x000fe20000011607 */
[--C-:B0-----:R-:W-:Y:S02]  /*10560*/  HADD2.F32 R5, -RZ, R25.reuse.H0_H0 ;  /* 0x20000019ff057230 */ /* 0x101fe40000004100 */
[----:B------:R-:W-:Y:S02]  /*10570*/  HADD2.F32 R4, -RZ, R24.H0_H0 ;  /* 0x20000018ff047230 */ /* 0x000fe40000004100 */
[----:B------:R-:W-:Y:S02]  /*10580*/  HADD2.F32 R25, -RZ, R25.H1_H1 ;  /* 0x30000019ff197230 */ /* 0x000fe40000004100 */
[----:B------:R-:W-:-:S02]  /*10590*/  HADD2.F32 R6, -RZ, R26.H0_H0 ;  /* 0x2000001aff067230 */ /* 0x000fc40000004100 */
[--C-:B------:R-:W-:Y:S02]  /*105a0*/  HADD2.F32 R7, -RZ, R27.reuse.H0_H0 ;  /* 0x2000001bff077230 */ /* 0x100fe40000004100 */
[----:B------:R-:W-:Y:S02]  /*105b0*/  HADD2.F32 R27, -RZ, R27.H1_H1 ;  /* 0x3000001bff1b7230 */ /* 0x000fe40000004100 */
[----:B------:R-:W-:Y:S02]  /*105c0*/  HADD2.F32 R24, -RZ, R24.H1_H1 ;  /* 0x30000018ff187230 */ /* 0x000fe40000004100 */
[--C-:B-1----:R-:W-:Y:S02]  /*105d0*/  HADD2.F32 R34, -RZ, R29.reuse.H0_H0 ;  /* 0x2000001dff227230 */ /* 0x102fe40000004100 */
[----:B------:R-:W-:Y:S02]  /*105e0*/  HADD2.F32 R35, -RZ, R29.H1_H1 ;  /* 0x3000001dff237230 */ /* 0x000fe40000004100 */
[----:B------:R-:W-:-:S02]  /*105f0*/  HADD2.F32 R29, -RZ, R28.H0_H0 ;  /* 0x2000001cff1d7230 */ /* 0x000fc40000004100 */
        /* <DEDUP_REMOVED lines=8> */
[----:B------:R-:W-:Y:S02]  /*10680*/  HADD2.F32 R36, -RZ, R30.H0_H0 ;  /* 0x2000001eff247230 */ /* 0x000fe40000004100 */
[----:B------:R-:W-:Y:S01]  /*10690*/  FMUL.FTZ R29, R29, R80 ;  /* 0x000000501d1d7220 */ /* 0x000fe20000410000 */
[----:B------:R-:W-:-:S02]  /*106a0*/  HADD2.F32 R35, -RZ, R79.H0_H0 ;  /* 0x2000004fff237230 */ /* 0x000fc40000004100 */
        /* <DEDUP_REMOVED lines=11> */
[C---:B------:R-:W-:Y:S01]  /*10760*/  FFMA.FTZ R40, R6.reuse, R5, -R25 ;  /* 0x0000000506287223 */ /* 0x040fe20000010819 */
[----:B------:R-:W-:Y:S02]  /*10770*/  HADD2.F32 R36, -RZ, R43.H0_H0 ;  /* 0x2000002bff247230 */ /* 0x000fe40000004100 */
[C---:B------:R-:W-:Y:S01]  /*10780*/  FMUL.FTZ R46, R37.reuse, R38 ;  /* 0x00000026252e7220 */ /* 0x040fe20000410000 */
[----:B------:R-:W-:Y:S02]  /*10790*/  HADD2.F32 R34, -RZ, R50.H0_H0 ;  /* 0x20000032ff227230 */ /* 0x000fe40000004100 */
[-C--:B------:R-:W-:Y:S01]  /*107a0*/  FMUL.FTZ R5, R37, R4.reuse ;  /* 0x0000000425057220 */ /* 0x080fe20000410000 */
        /* <DEDUP_REMOVED lines=32> */
.L_x_2875:
[----:B------:R-:W-:Y:S05]  /*109b0*/  BSYNC B1 ;  /* 0x0000000000017941 */ /* 0x000fea0003800000 */
.L_x_2874:
        /* <DEDUP_REMOVED lines=21> */
[----:B------:R-:W-:Y:S02]  /*10b10*/  LEA R28, R25, R16, 0x1 ;  /* 0x00000010191c7211 */ /* 0x000fe400078e08ff */
[----:B------:R-:W-:Y:S02]  /*10b20*/  SHF.R.U32.HI R54, RZ, 0x10, R55 ;  /* 0x00000010ff367819 */ /* 0x000fe40000011637 */
[----:B------:R-:W-:Y:S01]  /*10b30*/  SHF.R.U32.HI R41, RZ, 0x10, R11 ;  /* 0x00000010ff297819 */ /* 0x000fe2000001160b */
[----:B------:R-:W1:Y:S01]  /*10b40*/  LDS.128 R24, [R28+0x10400] ;  /* 0x010400001c187984 */ /* 0x000e620000000c00 */
[--C-:B0-----:R-:W-:Y:S02]  /*10b50*/  HADD2.F32 R8, -RZ, R5.reuse.H0_H0 ;  /* 0x20000005ff087230 */ /* 0x101fe40000004100 */
[----:B------:R-:W-:-:S02]  /*10b60*/  HADD2.F32 R9, -RZ, R5.H1_H1 ;  /* 0x30000005ff097230 */ /* 0x000fc40000004100 */
[----:B------:R-:W-:Y:S02]  /*10b70*/  HADD2.F32 R5, -RZ, R4.H0_H0 ;  /* 0x20000004ff057230 */ /* 0x000fe40000004100 */
[----:B------:R-:W-:Y:S02]  /*10b80*/  HADD2.F32 R10, -RZ, R6.H0_H0 ;  /* 0x20000006ff0a7230 */ /* 0x000fe40000004100 */
[--C-:B------:R-:W-:Y:S02]  /*10b90*/  HADD2.F32 R11, -RZ, R7.reuse.H0_H0 ;  /* 0x20000007ff0b7230 */ /* 0x100fe40000004100 */
[----:B------:R-:W-:Y:S02]  /*10ba0*/  HADD2.F32 R7, -RZ, R7.H1_H1 ;  /* 0x30000007ff077230 */ /* 0x000fe40000004100 */
[--C-:B-1----:R-:W-:Y:S02]  /*10bb0*/  HADD2.F32 R29, -RZ, R25.reuse.H0_H0 ;  /* 0x20000019ff1d7230 */ /* 0x102fe40000004100 */
[----:B------:R-:W-:-:S02]  /*10bc0*/  HADD2.F32 R30, -RZ, R25.H1_H1 ;  /* 0x30000019ff1e7230 */ /* 0x000fc40000004100 */
[----:B------:R-:W-:Y:S02]  /*10bd0*/  HADD2.F32 R25, -RZ, R24.H0_H0 ;  /* 0x20000018ff197230 */ /* 0x000fe40000004100 */
[CC--:B------:R-:W-:Y:S01]  /*10be0*/  FMUL.FTZ R37, R29.reuse, R35.reuse ;  /* 0x000000231d257220 */ /* 0x0c0fe20000410000 */
[----:B------:R-:W-:Y:S01]  /*10bf0*/  FMUL.FTZ R39, R29, R34 ;  /* 0x000000221d277220 */ /* 0x000fe20000410000 */
[----:B------:R-:W-:Y:S02]  /*10c00*/  HADD2.F32 R29, -RZ, R52.H0_H0 ;  /* 0x20000034ff1d7230 */ /* 0x000fe40000004100 */
[----:B------:R-:W-:Y:S01]  /*10c10*/  FMUL.FTZ R38, R30, R36 ;  /* 0x000000241e267220 */ /* 0x000fe20000410000 */
[C---:B------:R-:W-:Y:S01]  /*10c20*/  FFMA.FTZ R37, R8.reuse, R34, -R37 ;  /* 0x0000002208257223 */ /* 0x040fe20000010825 */
[----:B------:R-:W-:Y:S02]  /*10c30*/  HADD2.F32 R34, -RZ, R69.H0_H0 ;  /* 0x20000045ff227230 */ /* 0x000fe40000004100 */
[----:B------:R-:W-:Y:S01]  /*10c40*/  FFMA.FTZ R39, R8, R35, R39 ;  /* 0x0000002308277223 */ /* 0x000fe20000010027 */
[----:B------:R-:W-:-:S02]  /*10c50*/  HADD2.F32 R8, -RZ, R71.H0_H0 ;  /* 0x20000047ff087230 */ /* 0x000fc40000004100 */
[-C--:B------:R-:W-:Y:S01]  /*10c60*/  FMUL.FTZ R40, R30, R29.reuse ;  /* 0x0000001d1e287220 */ /* 0x080fe20000410000 */
[----:B------:R-:W-:Y:S01]  /*10c70*/  FFMA.FTZ R38, R9, R29, -R38 ;  /* 0x0000001d09267223 */ /* 0x000fe20000010826 */
[C---:B------:R-:W-:Y:S01]  /*10c80*/  FMUL.FTZ R30, R25.reuse, R34 ;  /* 0x00000022191e7220 */ /* 0x040fe20000410000 */
[----:B------:R-:W-:Y:S02]  /*10c90*/  HADD2.F32 R31, -RZ, R26.H0_H0 ;  /* 0x2000001aff1f7230 */ /* 0x000fe40000004100 */
[-C--:B------:R-:W-:Y:S01]  /*10ca0*/  FMUL.FTZ R25, R25, R8.reuse ;  /* 0x0000000819197220 */ /* 0x080fe20000410000 */
[----:B------:R-:W-:Y:S02]  /*10cb0*/  HADD2.F32 R29, -RZ, R70.H0_H0 ;  /* 0x20000046ff1d7230 */ /* 0x000fe40000004100 */
[C---:B------:R-:W-:Y:S01]  /*10cc0*/  FFMA.FTZ R35, R5.reuse, R8, -R30 ;  /* 0x0000000805237223 */ /* 0x040fe2000001081e */
[----:B------:R-:W-:Y:S02]  /*10cd0*/  HADD2.F32 R8, -RZ, R72.H0_H0 ;  /* 0x20000048ff087230 */ /* 0x000fe40000004100 */
[----:B------:R-:W-:Y:S01]  /*10ce0*/  FFMA.FTZ R34, R5, R34, R25 ;  /* 0x0000002205227223 */ /* 0x000fe20000010019 */
[----:B------:R-:W-:-:S02]  /*10cf0*/  HADD2.F32 R32, -RZ, R27.H0_H0 ;  /* 0x2000001bff207230 */ /* 0x000fc40000004100 */
[----:B------:R-:W-:Y:S01]  /*10d00*/  FMUL.FTZ R5, R31, R29 ;  /* 0x0000001d1f057220 */ /* 0x000fe20000410000 */
[----:B------:R-:W-:Y:S02]  /*10d10*/  HADD2.F32 R72, -RZ, R72.H1_H1 ;  /* 0x30000048ff487230 */ /* 0x000fe40000004100 */
[----:B------:R-:W-:Y:S01]  /*10d20*/  FFMA.FTZ R40, R9, R36, R40 ;  /* 0x0000002409287223 */ /* 0x000fe20000010028 */
[----:B------:R-:W-:Y:S02]  /*10d30*/  HADD2.F32 R70, -RZ, R70.H1_H1 ;  /* 0x30000046ff467230 */ /* 0x000fe40000004100 */
[-C--:B------:R-:W-:Y:S01]  /*10d40*/  FMUL.FTZ R9, R31, R8.reuse ;  /* 0x000000081f097220 */ /* 0x080fe20000410000 */
[----:B------:R-:W-:Y:S01]  /*10d50*/  FFMA.FTZ R31, R10, R8, -R5 ;  /* 0x000000080a1f7223 */ /* 0x000fe20000010805 */
[----:B------:R-:W-:Y:S02]  /*10d60*/  HADD2.F32 R27, -RZ, R27.H1_H1 ;  /* 0x3000001bff1b7230 */ /* 0x000fe40000004100 */
[----:B------:R-:W-:Y:S01]  /*10d70*/  FMUL.FTZ R5, R32, R72 ;  /* 0x0000004820057220 */ /* 0x000fe20000410000 */
[----:B------:R-:W-:-:S02]  /*10d80*/  HADD2.F32 R30, -RZ, R41.H0_H0 ;  /* 0x20000029ff1e7230 */ /* 0x000fc40000004100 */
[-C--:B------:R-:W-:Y:S01]  /*10d90*/  FMUL.FTZ R36, R32, R70.reuse ;  /* 0x0000004620247220 */ /* 0x080fe20000410000 */
[----:B------:R-:W-:Y:S02]  /*10da0*/  HADD2.F32 R8, -RZ, R54.H0_H0 ;  /* 0x20000036ff087230 */ /* 0x000fe40000004100 */
[C---:B------:R-:W-:Y:S01]  /*10db0*/  FFMA.FTZ R70, R11.reuse, R70, R5 ;  /* 0x000000460b467223 */ /* 0x040fe20000010005 */
[----:B------:R-:W-:Y:S02]  /*10dc0*/  HADD2.F32 R24, -RZ, R24.H1_H1 ;  /* 0x30000018ff187230 */ /* 0x000fe40000004100 */
[----:B------:R-:W-:Y:S01]  /*10dd0*/  FFMA.FTZ R36, R11, R72, -R36 ;  /* 0x000000480b247223 */ /* 0x000fe20000010824 */
[C---:B------:R-:W-:Y:S01]  /*10de0*/  FMUL.FTZ R32, R27.reuse, R30 ;  /* 0x0000001e1b207220 */ /* 0x040fe20000410000 */
[----:B------:R-:W-:Y:S01]  /*10df0*/  FMUL.FTZ R42, R27, R8 ;  /* 0x000000081b2a7220 */ /* 0x000fe20000410000 */
[----:B------:R-:W-:Y:S02]  /*10e00*/  HADD2.F32 R11, -RZ, R44.H0_H0 ;  /* 0x2000002cff0b7230 */ /* 0x000fe40000004100 */
[----:B------:R-:W-:Y:S01]  /*10e10*/  FFMA.FTZ R10, R10, R29, R9 ;  /* 0x0000001d0a0a7223 */ /* 0x000fe20000010009 */
[----:B------:R-:W-:-:S02]  /*10e20*/  HADD2.F32 R5, -RZ, R46.H0_H0 ;  /* 0x2000002eff057230 */ /* 0x000fc40000004100 */
[C---:B------:R-:W-:Y:S01]  /*10e30*/  FFMA.FTZ R41, R7.reuse, R8, -R32 ;  /* 0x0000000807297223 */ /* 0x040fe20000010820 */
[----:B------:R-:W-:Y:S02]  /*10e40*/  HADD2.F32 R26, -RZ, R26.H1_H1 ;  /* 0x3000001aff1a7230 */ /* 0x000fe40000004100 */
[----:B------:R-:W-:Y:S02]  /*10e50*/  HADD2.F32 R25, -RZ, R43.H0_H0 ;  /* 0x2000002bff197230 */ /* 0x000fe40000004100 */
[----:B------:R-:W-:Y:S01]  /*10e60*/  FFMA.FTZ R43, R7, R30, R42 ;  /* 0x0000001e072b7223 */ /* 0x000fe2000001002a */
[----:B------:R-:W-:Y:S02]  /*10e70*/  HADD2.F32 R9, -RZ, R45.H0_H0 ;  /* 0x2000002dff097230 */ /* 0x000fe40000004100 */
[C---:B------:R-:W-:Y:S01]  /*10e80*/  FMUL.FTZ R7, R24.reuse, R11 ;  /* 0x0000000b18077220 */ /* 0x040fe20000410000 */
[----:B------:R-:W-:Y:S02]  /*10e90*/  HADD2.F32 R4, -RZ, R4.H1_H1 ;  /* 0x30000004ff047230 */ /* 0x000fe40000004100 */
[----:B------:R-:W-:Y:S01]  /*10ea0*/  FMUL.FTZ R24, R24, R5 ;  /* 0x0000000518187220 */ /* 0x000fe20000410000 */
[----:B------:R-:W-:-:S02]  /*10eb0*/  HADD2.F32 R6, -RZ, R6.H1_H1 ;  /* 0x30000006ff067230 */ /* 0x000fc40000004100 */
[C---:B------:R-:W-:Y:S01]  /*10ec0*/  FMUL.FTZ R29, R26.reuse, R25 ;  /* 0x000000191a1d7220 */ /* 0x040fe20000410000 */
[----:B------:R-:W-:Y:S01]  /*10ed0*/  FMUL.FTZ R26, R26, R9 ;  /* 0x000000091a1a7220 */ /* 0x000fe20000410000 */
[C---:B------:R-:W-:Y:S01]  /*10ee0*/  FFMA.FTZ R27, R4.reuse, R11, R24 ;  /* 0x0000000b041b7223 */ /* 0x040fe20000010018 */
[----:B------:R-:W-:Y:S01]  /*10ef0*/  FFMA.FTZ R8, R4, R5, -R7 ;  /* 0x0000000504087223 */ /* 0x000fe20000010807 */
[C---:B------:R-:W-:Y:S01]  /*10f00*/  FFMA.FTZ R24, R6.reuse, R9, -R29 ;  /* 0x0000000906187223 */ /* 0x040fe2000001081d */
[----:B------:R-:W-:Y:S01]  /*10f10*/  FFMA.FTZ R25, R6, R25, R26 ;  /* 0x0000001906197223 */ /* 0x000fe2000001001a */
[----:B------:R-:W-:Y:S02]  /*10f20*/  F2FP.F16.F32.PACK_AB R7, R41, R36 ;  /* 0x000000242907723e */ /* 0x000fe400000000ff */
[----:B------:R-:W-:Y:S02]  /*10f30*/  F2FP.F16.F32.PACK_AB R5, R38, R37 ;  /* 0x000000252605723e */ /* 0x000fe400000000ff */
[----:B------:R-:W-:-:S02]  /*10f40*/  F2FP.F16.F32.PACK_AB R4, R8, R35 ;  /* 0x000000230804723e */ /* 0x000fc400000000ff */
[----:B------:R-:W-:Y:S02]  /*10f50*/  F2FP.F16.F32.PACK_AB R6, R24, R31 ;  /* 0x0000001f1806723e */ /* 0x000fe400000000ff */
[----:B------:R-:W-:Y:S02]  /*10f60*/  F2FP.F16.F32.PACK_AB R11, R43, R70 ;  /* 0x000000462b0b723e */ /* 0x000fe400000000ff */
[----:B------:R-:W-:Y:S01]  /*10f70*/  F2FP.F16.F32.PACK_AB R9, R40, R39 ;  /* 0x000000272809723e */ /* 0x000fe200000000ff */
[----:B------:R1:W-:Y:S01]  /*10f80*/  STS.128 [R227], R4 ;  /* 0x00000004e3007388 */ /* 0x0003e20000000c00 */
[----:B------:R-:W-:Y:S02]  /*10f90*/  F2FP.F16.F32.PACK_AB R8, R27, R34 ;  /* 0x000000221b08723e */ /* 0x000fe400000000ff */
[----:B------:R-:W-:-:S05]  /*10fa0*/  F2FP.F16.F32.PACK_AB R10, R25, R10 ;  /* 0x0000000a190a723e */ /* 0x000fca00000000ff */
[----:B------:R1:W-:Y:S02]  /*10fb0*/  STS.128 [R28+0x10400], R8 ;  /* 0x010400081c007388 */ /* 0x0003e40000000c00 */
.L_x_2877:
[----:B------:R-:W-:Y:S05]  /*10fc0*/  BSYNC B1 ;  /* 0x0000000000017941 */ /* 0x000fea0003800000 */
.L_x_2876:
[----:B------:R-:W-:Y:S05]  /*10fd0*/  @P2 BRA `(.L_x_2849) ;  /* 0x0000000400782947 */ /* 0x000fea0003800000 */
[----:B------:R-:W-:Y:S01]  /*10fe0*/  LEA.HI R33, R33, R218, RZ, 0x1d ;  /* 0x000000da21217211 */ /* 0x000fe200078fe8ff */
[----:B--2---:R-:W-:Y:S01]  /*10ff0*/  HADD2.F32 R29, -RZ, R20.H1_H1 ;  /* 0x30000014ff1d7230 */ /* 0x004fe20000004100 */
[----:B0-----:R-:W-:Y:S01]  /*11000*/  SHF.R.U32.HI R32, RZ, 0x10, R13 ;  /* 0x00000010ff207819 */ /* 0x001fe2000001160d */
[----:B------:R-:W-:Y:S01]  /*11010*/  HADD2.F32 R31, -RZ, R0.H1_H1 ;  /* 0x30000000ff1f7230 */ /* 0x000fe20000004100 */
[----:B-1----:R-:W-:Y:S01]  /*11020*/  SHF.R.S32.HI R6, RZ, 0x1f, R33 ;  /* 0x0000001fff067819 */ /* 0x002fe20000011421 */
[----:B------:R-:W-:Y:S01]  /*11030*/  IMAD.SHL.U32 R4, R33, 0x8, RZ ;  /* 0x0000000821047824 */ /* 0x000fe200078e00ff */
[--C-:B------:R-:W-:Y:S01]  /*11040*/  SHF.R.U64 R40, R56, 0x10, R57.reuse ;  /* 0x0000001038287819 */ /* 0x100fe20000001239 */
[----:B------:R-:W-:Y:S01]  /*11050*/  HADD2.F32 R32, -RZ, R32.H0_H0 ;  /* 0x20000020ff207230 */ /* 0x000fe20000004100 */
[----:B------:R-:W-:Y:S01]  /*11060*/  LEA.HI R6, R6, R33, RZ, 0x3 ;  /* 0x0000002106067211 */ /* 0x000fe200078f18ff */
[----:B------:R-:W-:Y:S01]  /*11070*/  HADD2.F32 R30, -RZ, R0.H0_H0 ;  /* 0x20000000ff1e7230 */ /* 0x000fe20000004100 */
[----:B------:R-:W-:Y:S01]  /*11080*/  LOP3.LUT R4, R195, 0x38, R4, 0xf8, !PT ;  /* 0x00000038c3047812 */ /* 0x000fe200078ef804 */
[----:B------:R-:W-:Y:S01]  /*11090*/  HADD2.F32 R20, -RZ, R20.H0_H0 ;  /* 0x20000014ff147230 */ /* 0x000fe20000004100 */
[----:B------:R-:W-:Y:S01]  /*110a0*/  SHF.R.U32.HI R56, RZ, 0x10, R57 ;  /* 0x00000010ff387819 */ /* 0x000fe20000011639 */
[----:B------:R-:W-:Y:S01]  /*110b0*/  IMAD.SHL.U32 R6, R6, 0x400, RZ ;  /* 0x0000040006067824 */ /* 0x000fe200078e00ff */
[----:B------:R-:W-:-:S02]  /*110c0*/  LOP3.LUT R8, R4, R231, RZ, 0x3c, !PT ;  /* 0x000000e704087212 */ /* 0x000fc400078e3cff */
[----:B------:R-:W-:Y:S02]  /*110d0*/  SHF.R.U64 R38, R12, 0x10, R13 ;  /* 0x000000100c267819 */ /* 0x000fe4000000120d */
[----:B------:R-:W-:Y:S02]  /*110e0*/  LOP3.LUT R9, R6, 0x7fffe000, RZ, 0xc0, !PT ;  /* 0x7fffe00006097812 */ /* 0x000fe400078ec0ff */
[----:B------:R-:W0:Y:S01]  /*110f0*/  LDS.128 R4, [R226] ;  /* 0x00000000e2047984 */ /* 0x000e220000000c00 */
[----:B------:R-:W-:Y:S02]  /*11100*/  SHF.R.U64 R37, R14, 0x10, R15 ;  /* 0x000000100e257819 */ /* 0x000fe4000000120f */
[----:B------:R-:W-:Y:S02]  /*11110*/  IADD3 R9, R8, R9, R199 ;  /* 0x0000000908097210 */ /* 0x000fe40007ffe0c7 */
[--C-:B------:R-:W-:Y:S02]  /*11120*/  SHF.R.U64 R39, R58, 0x10, R59.reuse ;  /* 0x000000103a277819 */ /* 0x100fe4000000123b */
[----:B------:R-:W-:Y:S01]  /*11130*/  SHF.R.U32.HI R58, RZ, 0x10, R59 ;  /* 0x00000010ff3a7819 */ /* 0x000fe2000001163b */
[----:B------:R-:W-:Y:S01]  /*11140*/  IMAD R24, R9, 0x2, R16 ;  /* 0x0000000209187824 */ /* 0x000fe200078e0210 */
[----:B------:R-:W-:-:S04]  /*11150*/  SHF.R.U32.HI R36, RZ, 0x10, R15 ;  /* 0x00000010ff247819 */ /* 0x000fc8000001160f */
[----:B------:R-:W1:Y:S01]  /*11160*/  LDS.128 R8, [R24+0x10400] ;  /* 0x0104000018087984 */ /* 0x000e620000000c00 */
[--C-:B0-----:R-:W-:Y:S02]  /*11170*/  HADD2.F32 R13, -RZ, R5.reuse.H1_H1 ;  /* 0x30000005ff0d7230 */ /* 0x101fe40000004100 */
[----:B------:R-:W-:Y:S02]  /*11180*/  HADD2.F32 R12, -RZ, R5.H0_H0 ;  /* 0x20000005ff0c7230 */ /* 0x000fe40000004100 */
        /* <DEDUP_REMOVED lines=14> */
[----:B------:R-:W-:Y:S02]  /*11270*/  HADD2.F32 R27, -RZ, R10.H0_H0 ;  /* 0x2000000aff1b7230 */ /* 0x000fe40000004100 */
[-C--:B------:R-:W-:Y:S01]  /*11280*/  FMUL.FTZ R34, R26, R25.reuse ;  /* 0x000000191a227220 */ /* 0x080fe20000410000 */
[----:B------:R-:W-:Y:S01]  /*11290*/  FFMA.FTZ R26, R13, R25, -R0 ;  /* 0x000000190d1a7223 */ /* 0x000fe20000010800 */
[C---:B------:R-:W-:Y:S01]  /*112a0*/  FMUL.FTZ R0, R9.reuse, R30 ;  /* 0x0000001e09007220 */ /* 0x040fe20000410000 */
[----:B------:R-:W-:Y:S02]  /*112b0*/  HADD2.F32 R12, -RZ, R3.H0_H0 ;  /* 0x20000003ff0c7230 */ /* 0x000fe40000004100 */
[----:B------:R-:W-:Y:S01]  /*112c0*/  FMUL.FTZ R9, R9, R20 ;  /* 0x0000001409097220 */ /* 0x000fe20000410000 */
[----:B------:R-:W-:Y:S01]  /*112d0*/  FFMA.FTZ R34, R13, R32, R34 ;  /* 0x000000200d227223 */ /* 0x000fe20000010022 */
[----:B------:R-:W-:Y:S01]  /*112e0*/  FFMA.FTZ R13, R5, R20, -R0 ;  /* 0x00000014050d7223 */ /* 0x000fe20000010800 */
[----:B------:R-:W-:-:S02]  /*112f0*/  HADD2.F32 R0, -RZ, R21.H0_H0 ;  /* 0x20000015ff007230 */ /* 0x000fc40000004100 */
[----:B------:R-:W-:Y:S01]  /*11300*/  FFMA.FTZ R30, R5, R30, R9 ;  /* 0x0000001e051e7223 */ /* 0x000fe20000010009 */
[C---:B------:R-:W-:Y:S01]  /*11310*/  FMUL.FTZ R5, R27.reuse, R12 ;  /* 0x0000000c1b057220 */ /* 0x040fe20000410000 */
[----:B------:R-:W-:Y:S02]  /*11320*/  HADD2.F32 R28, -RZ, R11.H0_H0 ;  /* 0x2000000bff1c7230 */ /* 0x000fe40000004100 */
[----:B------:R-:W-:Y:S02]  /*11330*/  HADD2.F32 R3, -RZ, R3.H1_H1 ;  /* 0x30000003ff037230 */ /* 0x000fe40000004100 */
[-C--:B------:R-:W-:Y:S01]  /*11340*/  FMUL.FTZ R27, R27, R0.reuse ;  /* 0x000000001b1b7220 */ /* 0x080fe20000410000 */
[----:B------:R-:W-:Y:S02]  /*11350*/  HADD2.F32 R21, -RZ, R21.H1_H1 ;  /* 0x30000015ff157230 */ /* 0x000fe40000004100 */
[----:B------:R-:W-:Y:S01]  /*11360*/  FFMA.FTZ R25, R14, R0, -R5 ;  /* 0x000000000e197223 */ /* 0x000fe20000010805 */
[----:B------:R-:W-:-:S02]  /*11370*/  HADD2.F32 R11, -RZ, R11.H1_H1 ;  /* 0x3000000bff0b7230 */ /* 0x000fc40000004100 */
[C---:B------:R-:W-:Y:S01]  /*11380*/  FMUL.FTZ R32, R28.reuse, R3 ;  /* 0x000000031c207220 */ /* 0x040fe20000410000 */
[----:B------:R-:W-:Y:S02]  /*11390*/  HADD2.F32 R20, -RZ, R36.H0_H0 ;  /* 0x20000024ff147230 */ /* 0x000fe40000004100 */
[----:B------:R-:W-:Y:S01]  /*113a0*/  FMUL.FTZ R28, R28, R21 ;  /* 0x000000151c1c7220 */ /* 0x000fe20000410000 */
[----:B------:R-:W-:Y:S02]  /*113b0*/  HADD2.F32 R0, -RZ, R58.H0_H0 ;  /* 0x2000003aff007230 */ /* 0x000fe40000004100 */
[----:B------:R-:W-:Y:S01]  /*113c0*/  FFMA.FTZ R27, R14, R12, R27 ;  /* 0x0000000c0e1b7223 */ /* 0x000fe2000001001b */
[----:B------:R-:W-:Y:S02]  /*113d0*/  HADD2.F32 R8, -RZ, R8.H1_H1 ;  /* 0x30000008ff087230 */ /* 0x000fe40000004100 */
[----:B------:R-:W-:Y:S01]  /*113e0*/  FMUL.FTZ R12, R11, R20 ;  /* 0x000000140b0c7220 */ /* 0x000fe20000410000 */
[----:B------:R-:W-:-:S02]  /*113f0*/  HADD2.F32 R10, -RZ, R10.H1_H1 ;  /* 0x3000000aff0a7230 */ /* 0x000fc40000004100 */
[-C--:B------:R-:W-:Y:S01]  /*11400*/  FMUL.FTZ R14, R11, R0.reuse ;  /* 0x000000000b0e7220 */ /* 0x080fe20000410000 */
[C---:B------:R-:W-:Y:S01]  /*11410*/  FFMA.FTZ R28, R15.reuse, R3, R28 ;  /* 0x000000030f1c7223 */ /* 0x040fe2000001001c */
[----:B------:R-:W-:Y:S02]  /*11420*/  HADD2.F32 R9, -RZ, R38.H0_H0 ;  /* 0x20000026ff097230 */ /* 0x000fe40000004100 */
[----:B------:R-:W-:Y:S01]  /*11430*/  FFMA.FTZ R32, R15, R21, -R32 ;  /* 0x000000150f207223 */ /* 0x000fe20000010820 */
[----:B------:R-:W-:Y:S02]  /*11440*/  HADD2.F32 R11, -RZ, R37.H0_H0 ;  /* 0x20000025ff0b7230 */ /* 0x000fe40000004100 */
[C---:B------:R-:W-:Y:S01]  /*11450*/  FFMA.FTZ R21, R7.reuse, R0, -R12 ;  /* 0x0000000007157223 */ /* 0x040fe2000001080c */
[----:B------:R-:W-:Y:S02]  /*11460*/  HADD2.F32 R3, -RZ, R40.H0_H0 ;  /* 0x20000028ff037230 */ /* 0x000fe40000004100 */
[----:B------:R-:W-:Y:S01]  /*11470*/  FFMA.FTZ R29, R7, R20, R14 ;  /* 0x00000014071d7223 */ /* 0x000fe2000001000e */
[----:B------:R-:W-:-:S02]  /*11480*/  HADD2.F32 R5, -RZ, R39.H0_H0 ;  /* 0x20000027ff057230 */ /* 0x000fc40000004100 */
        /* <DEDUP_REMOVED lines=19> */
.L_x_2849:
[----:B------:R-:W-:Y:S05]  /*115c0*/  BSYNC B0 ;  /* 0x0000000000007941 */ /* 0x000fea0003800000 */
.L_x_2827:
        /* <DEDUP_REMOVED lines=8> */
.L_x_2825:
[----:B01-3--:R-:W3:Y:S02]  /*11650*/  LDL R0, [R1+0xc] ;  /* 0x00000c0001007983 */ /* 0x00bee40000100800 */
[----:B---3--:R-:W-:-:S13]  /*11660*/  R2UR UR4, R0 ;  /* 0x00000000000472ca */ /* 0x008fda00000e0000 */
[----:B------:R-:W-:-:S04]  /*11670*/  MOV R0, UR4 ;  /* 0x0000000400007c02 */ /* 0x000fc80008000f00 */
[----:B------:R-:W-:-:S13]  /*11680*/  ISETP.NE.AND P0, PT, R0, 0x3, PT ;  /* 0x000000030000780c */ /* 0x000fda0003f05270 */
[----:B------:R-:W-:Y:S05]  /*11690*/  @!P0 BRA `(.L_x_2878) ;  /* 0x0000000000048947 */ /* 0x000fea0003800000 */
[----:B------:R-:W-:Y:S01]  /*116a0*/  BPT.TRAP 0x1 ;  /* 0x000000040000795c */ /* 0x000fe20000300000 */
.L_x_2878:
[----:B------:R-:W-:Y:S01]  /*116b0*/  IMAD R3, R185, 0x8, R16 ;  /* 0x00000008b9037824 */ /* 0x000fe200078e0210 */
[----:B------:R-:W-:-:S04]  /*116c0*/  SHF.L.U32 R0, R188, 0x1f, RZ ;  /* 0x0000001fbc007819 */ /* 0x000fc800000006ff */
[----:B------:R0:W1:Y:S01]  /*116d0*/  SYNCS.PHASECHK.TRANS64.TRYWAIT P2, [R3+URZ+0x34830], R0 ;  /* 0x03483000030075a7 */ /* 0x000062000804017f */
[----:B------:R-:W-:Y:S05]  /*116e0*/  @!P0 BRA `(.L_x_2879) ;  /* 0x0000000000048947 */ /* 0x000fea0003800000 */
[----:B------:R-:W-:Y:S01]  /*116f0*/  BPT.TRAP 0x1 ;  /* 0x000000040000795c */ /* 0x000fe20000300000 */
.L_x_2879:
[----:B--2-4-:R-:W2:Y:S02]  /*11700*/  S2R R4, SR_TID.X ;  /* 0x0000000000047919 */ /* 0x014ea40000002100 */
[----:B--2---:R-:W-:-:S04]  /*11710*/  LOP3.LUT R4, R4, 0x7f, RZ, 0xc0, !PT ;  /* 0x0000007f04047812 */ /* 0x004fc800078ec0ff */
[----:B------:R-:W-:Y:S01]  /*11720*/  ISETP.NE.AND P1, PT, R4, RZ, PT ;  /* 0x000000ff0400720c */ /* 0x000fe20003f25270 */
[----:B-1----:R-:W-:-:S12]  /*11730*/  @P2 BRA `(.L_x_2880) ;  /* 0x0000000000082947 */ /* 0x002fd80003800000 */
[----:B------:R-:W1:Y:S02]  /*11740*/  SYNCS.PHASECHK.TRANS64.TRYWAIT P2, [R3+URZ+0x34830], R0 ;  /* 0x03483000030075a7 */ /* 0x000e64000804017f */
[----:B-1----:R-:W-:Y:S05]  /*11750*/  @!P2 BRA `(.L_x_2881) ;  /* 0x00000130008ca947 */ /* 0x002fea0003800000 */
.L_x_2880:
        /* <DEDUP_REMOVED lines=9> */
[----:B------:R-:W-:Y:S01]  /*117f0*/  IMAD.U32 R11, RZ, RZ, UR9 ;  /* 0x00000009ff0b7e24 */ /* 0x000fe2000f8e00ff */
[----:B------:R-:W-:Y:S01]  /*11800*/  LOP3.LUT R0, R0, 0x3fff, RZ, 0xc0, !PT ;  /* 0x00003fff00007812 */ /* 0x000fe200078ec0ff */
[----:B------:R-:W-:Y:S01]  /*11810*/  UMOV UR53, 0x40000040 ;  /* 0x4000004000357882 */ /* 0x000fe20000000000 */
[----:B------:R-:W-:Y:S01]  /*11820*/  UMOV UR49, 0x40000040 ;  /* 0x4000004000317882 */ /* 0x000fe20000000000 */
[----:B------:R-:W-:Y:S01]  /*11830*/  UMOV UR45, 0x40000040 ;  /* 0x40000040002d7882 */ /* 0x000fe20000000000 */
[----:B------:R-:W-:Y:S01]  /*11840*/  LOP3.LUT R8, R0, 0x10000, RZ, 0xfc, !PT ;  /* 0x0001000000087812 */ /* 0x000fe200078efcff */
[----:B------:R-:W-:Y:S01]  /*11850*/  ULOP3.LUT UR4, UR4, 0x10000, URZ, 0xfc, !UPT ;  /* 0x0001000004047892 */ /* 0x000fe2000f8efc3f */
[----:B------:R-:W-:Y:S01]  /*11860*/  IMAD.MOV.U32 R5, RZ, RZ, 0x40000040 ;  /* 0x40000040ff057424 */ /* 0x000fe200078e00ff */
[----:B------:R-:W-:Y:S01]  /*11870*/  UMOV UR41, 0x40000040 ;  /* 0x4000004000297882 */ /* 0x000fe20000000000 */
[----:B------:R-:W-:Y:S01]  /*11880*/  UMOV UR37, 0x40000040 ;  /* 0x4000004000257882 */ /* 0x000fe20000000000 */
[----:B------:R-:W-:Y:S01]  /*11890*/  IMAD R4, R185, 0xc00, R8 ;  /* 0x00000c00b9047824 */ /* 0x000fe200078e0208 */
[----:B------:R-:W-:Y:S01]  /*118a0*/  UIADD3 UR5, UR4, 0x2, URZ ;  /* 0x0000000204057890 */ /* 0x000fe2000fffe03f */
[----:B------:R-:W-:Y:S01]  /*118b0*/  R2UR UR39, R5 ;  /* 0x00000000052772ca */ /* 0x000fe200000e0000 */
[----:B------:R-:W-:Y:S01]  /*118c0*/  UMOV UR8, UR4 ;  /* 0x0000000400087c82 */ /* 0x000fe20008000000 */
[C---:B------:R-:W-:Y:S01]  /*118d0*/  VIADD R6, R4.reuse, 0x2 ;  /* 0x0000000204067836 */ /* 0x040fe20000000000 */
[----:B------:R-:W-:Y:S01]  /*118e0*/  R2UR UR10, R4 ;  /* 0x00000000040a72ca */ /* 0x000fe200000e0000 */
[----:B------:R-:W-:Y:S01]  /*118f0*/  UIADD3 UR52, UR4, 0x406, URZ ;  /* 0x0000040604347890 */ /* 0x000fe2000fffe03f */
[----:B------:R-:W-:Y:S01]  /*11900*/  MOV R10, UR8 ;  /* 0x00000008000a7c02 */ /* 0x000fe20008000f00 */
[----:B------:R-:W-:Y:S01]  /*11910*/  UIADD3 UR48, UR4, 0x800, URZ ;  /* 0x0000080004307890 */ /* 0x000fe2000fffe03f */
[----:B------:R-:W0:Y:S01]  /*11920*/  LDC R0, c[0x0][0x448] ;  /* 0x00011200ff007b82 */ /* 0x000e220000000800 */
[----:B------:R-:W-:Y:S01]  /*11930*/  UIADD3 UR44, UR4, 0x802, URZ ;  /* 0x00000802042c7890 */ /* 0x000fe2000fffe03f */
[----:B------:R-:W-:Y:S01]  /*11940*/  @!P1 VIADD R3, R3, 0x34840 ;  /* 0x0003484003039836 */ /* 0x000fe20000000000 */
[----:B------:R1:W-:Y:S01]  /*11950*/  STL.64 [R1+0x38], R10 ;  /* 0x0000380a01007387 */ /* 0x0003e20000100a00 */
[----:B------:R-:W-:Y:S01]  /*11960*/  UIADD3 UR40, UR4, 0x804, URZ ;  /* 0x0000080404287890 */ /* 0x000fe2000fffe03f */
[----:B------:R-:W-:Y:S01]  /*11970*/  BSSY B0, `(.L_x_2882) ;  /* 0x000054b000007945 */ /* 0x000fe20003800000 */
[----:B------:R-:W-:Y:S01]  /*11980*/  UIADD3 UR36, UR4, 0x806, URZ ;  /* 0x0000080604247890 */ /* 0x000fe2000fffe03f */
[----:B------:R-:W-:-:S02]  /*11990*/  @!P1 PRMT R3, RZ, 0x654, R3 ;  /* 0x00000654ff039816 */ /* 0x000fc40000000003 */
[----:B------:R-:W-:Y:S01]  /*119a0*/  CS2R R150, SRZ ;  /* 0x0000000000967805 */ /* 0x000fe2000001ff00 */
[----:B------:R-:W-:Y:S01]  /*119b0*/  HGMMA.64x128x16.F32 R24, gdesc[UR8], RZ, !UPT, gsb0 ;  /* 0x01e00000081879f0 */ /* 0x000fe2000c0008ff */
        /* <DEDUP_REMOVED lines=8> */
[----:B------:R-:W-:Y:S01]  /*11a40*/  IMAD.U32 R11, RZ, RZ, UR9 ;  /* 0x00000009ff0b7e24 */ /* 0x000fe2000f8e00ff */
[----:B------:R-:W-:-:S02]  /*11a50*/  CS2R R148, SRZ ;  /* 0x0000000000947805 */ /* 0x000fc4000001ff00 */
[----:B------:R-:W-:Y:S02]  /*11a60*/  CS2R R144, SRZ ;  /* 0x0000000000907805 */ /* 0x000fe4000001ff00 */
[----:B------:R-:W-:Y:S02]  /*11a70*/  CS2R R142, SRZ ;  /* 0x00000000008e7805 */ /* 0x000fe4000001ff00 */
[----:B-----5:R-:W-:Y:S01]  /*11a80*/  CS2R R140, SRZ ;  /* 0x00000000008c7805 */ /* 0x020fe2000001ff00 */
[----:B------:R1:W-:Y:S01]  /*11a90*/  STL.64 [R1+0x30], R10 ;  /* 0x0000300a01007387 */ /* 0x0003e20000100a00 */
[----:B0-----:R-:W-:Y:S02]  /*11aa0*/  ISETP.NE.AND P2, PT, R0, 0x1, PT ;  /* 0x000000010000780c */ /* 0x001fe40003f45270 */
[----:B------:R-:W-:Y:S02]  /*11ab0*/  CS2R R138, SRZ ;  /* 0x00000000008a7805 */ /* 0x000fe4000001ff00 */
[----:B------:R-:W-:-:S02]  /*11ac0*/  IADD3 R0, R205, R200, RZ ;  /* 0x000000c8cd007210 */ /* 0x000fc40007ffe0ff */
        /* <DEDUP_REMOVED lines=10> */
[----:B------:R-:W0:Y:S01]  /*11b70*/  @P2 LDC R5, c[0x0][0x44c] ;  /* 0x00011300ff052b82 */ /* 0x000e220000000800 */
[----:B------:R-:W-:Y:S02]  /*11b80*/  CS2R R116, SRZ ;  /* 0x0000000000747805 */ /* 0x000fe4000001ff00 */
[----:B------:R-:W-:-:S02]  /*11b90*/  CS2R R114, SRZ ;  /* 0x0000000000727805 */ /* 0x000fc4000001ff00 */
[----:B------:R-:W-:Y:S01]  /*11ba0*/  CS2R R112, SRZ ;  /* 0x0000000000707805 */ /* 0x000fe2000001ff00 */
[----:B0-----:R-:W-:-:S04]  /*11bb0*/  @P2 IMAD.HI.U32 R2, R0, R5, RZ ;  /* 0x0000000500022227 */ /* 0x001fc800078e00ff */
[----:B------:R-:W-:-:S04]  /*11bc0*/  IMAD.MOV.U32 R5, RZ, RZ, -0x80 ;  /* 0xffffff80ff057424 */ /* 0x000fc800078e00ff */
[----:B------:R-:W-:Y:S01]  /*11bd0*/  IMAD R5, R146, R5, 0x80 ;  /* 0x0000008092057424 */ /* 0x000fe200078e0205 */
        /* <DEDUP_REMOVED lines=51> */
[----:B------:R-:W-:-:S04]  /*11f10*/  ULDC UR4, c[0x0][0x988] ;  /* 0x0002620000047ab9 */ /* 0x000fc80000000800 */
        /* <DEDUP_REMOVED lines=9> */
[----:B0-----:R-:W-:Y:S01]  /*11fb0*/  MOV R10, UR8 ;  /* 0x00000008000a7c02 */ /* 0x001fe20008000f00 */
[----:B------:R-:W-:Y:S02]  /*11fc0*/  IMAD.MOV.U32 R7, RZ, RZ, 0x40000040 ;  /* 0x40000040ff077424 */ /* 0x000fe400078e00ff */
[----:B------:R-:W-:Y:S01]  /*11fd0*/  IMAD.U32 R11, RZ, RZ, UR9 ;  /* 0x00000009ff0b7e24 */ /* 0x000fe2000f8e00ff */
[----:B------:R-:W-:-:S02]  /*11fe0*/  R2UR UR54, R6 ;  /* 0x00000000063672ca */ /* 0x000fc400000e0000 */
[----:B------:R-:W-:Y:S01]  /*11ff0*/  R2UR UR55, R7 ;  /* 0x00000000073772ca */ /* 0x000fe200000e0000 */
[----:B------:R-:W-:Y:S01]  /*12000*/  IMAD.MOV.U32 R7, RZ, RZ, 0x40000040 ;  /* 0x40000040ff077424 */ /* 0x000fe200078e00ff */
[----:B------:R-:W-:Y:S01]  /*12010*/  IADD3 R6, R4, 0x800, RZ ;  /* 0x0000080004067810 */ /* 0x000fe20007ffe0ff */
[----:B------:R-:W-:Y:S03]  /*12020*/  STL.64 [R1], R10 ;  /* 0x0000000a01007387 */ /* 0x000fe60000100a00 */
[----:B------:R-:W-:Y:S01]  /*12030*/  R2UR UR50, R6 ;  /* 0x00000000063272ca */ /* 0x000fe200000e0000 */
[----:B------:R-:W-:Y:S01]  /*12040*/  VIADD R6, R4, 0x802 ;  /* 0x0000080204067836 */ /* 0x000fe20000000000 */
[----:B------:R-:W-:Y:S01]  /*12050*/  R2UR UR51, R7 ;  /* 0x00000000073372ca */ /* 0x000fe200000e0000 */
[----:B------:R-:W-:-:S03]  /*12060*/  IMAD.MOV.U32 R7, RZ, RZ, 0x40000040 ;  /* 0x40000040ff077424 */ /* 0x000fc600078e00ff */
[----:B------:R-:W-:Y:S02]  /*12070*/  R2UR UR46, R6 ;  /* 0x00000000062e72ca */ /* 0x000fe400000e0000 */
[----:B------:R-:W-:Y:S01]  /*12080*/  R2UR UR47, R7 ;  /* 0x00000000072f72ca */ /* 0x000fe200000e0000 */
[----:B------:R-:W-:Y:S01]  /*12090*/  IMAD.MOV.U32 R7, RZ, RZ, 0x40000040 ;  /* 0x40000040ff077424 */ /* 0x000fe200078e00ff */
[C---:B------:R-:W-:Y:S01]  /*120a0*/  IADD3 R6, R4.reuse, 0x804, RZ ;  /* 0x0000080404067810 */ /* 0x040fe20007ffe0ff */
[----:B------:R-:W-:-:S03]  /*120b0*/  VIADD R4, R4, 0x806 ;  /* 0x0000080604047836 */ /* 0x000fc60000000000 */
[----:B------:R-:W-:Y:S02]  /*120c0*/  R2UR UR42, R6 ;  /* 0x00000000062a72ca */ /* 0x000fe400000e0000 */
[----:B------:R-:W-:Y:S02]  /*120d0*/  R2UR UR43, R7 ;  /* 0x00000000072b72ca */ /* 0x000fe400000e0000 */
[----:B------:R-:W-:Y:S01]  /*120e0*/  R2UR UR38, R4 ;  /* 0x00000000042672ca */ /* 0x000fe200000e0000 */
[----:B------:R-:W0:Y:S02]  /*120f0*/  @P2 LDC R7, c[0x0][0x450] ;  /* 0x00011400ff072b82 */ /* 0x000e240000000800 */
[----:B0-----:R-:W-:Y:S01]  /*12100*/  @P2 SHF.R.U32.HI R0, RZ, R7, R2 ;  /* 0x00000007ff002219 */ /* 0x001fe20000011602 */
[----:B------:R-:W-:Y:S02]  /*12110*/  VIADD R7, R5, 0x1 ;  /* 0x0000000105077836 */ /* 0x000fe40000000000 */
[----:B------:R-:W-:-:S02]  /*12120*/  IMAD.IADD R5, R202, 0x1, R5 ;  /* 0x00000001ca057824 */ /* 0x000fc400078e0205 */
[----:B------:R-:W0:Y:S01]  /*12130*/  SHFL.IDX PT, R2, R0, 0x1, 0x1c1f ;  /* 0x003c1f0000027f89 */ /* 0x000e2200000e0000 */
        /* <DEDUP_REMOVED lines=63> */
[----:B------:R-:W-:Y:S01]  /*12530*/  FMNMX.FTZ R6, R47, R6, !PT ;  /* 0x000000062f067209 */ /* 0x000fe20007810000 */
[----:B------:R-:W1:Y:S01]  /*12540*/  @P2 LDC R50, c[0x0][0x450] ;  /* 0x00011400ff322b82 */ /* 0x000e620000000800 */
        /* <DEDUP_REMOVED lines=52> */
[----:B------:R-:W-:Y:S01]  /*12890*/  FSEL R27, R86, -INF , P4 ;  /* 0xff800000561b7808 */ /* 0x000fe20002000000 */
[----:B------:R2:W3:Y:S01]  /*128a0*/  SHFL.IDX PT, R2, R0, RZ, 0x1c1f ;  /* 0x001c1fff00027589 */ /* 0x0004e200000e0000 */
[----:B------:R-:W-:-:S02]  /*128b0*/  FMNMX.FTZ R6, R83, R6, !PT ;  /* 0x0000000653067209 */ /* 0x000fc40007810000 */
[----:B------:R-:W-:Y:S02]  /*128c0*/  FSEL R87, R87, -INF , P3 ;  /* 0xff80000057577808 */ /* 0x000fe40001800000 */
[----:B------:R-:W-:Y:S02]  /*128d0*/  FMNMX.FTZ R6, R27, R6, !PT ;  /* 0x000000061b067209 */ /* 0x000fe40007810000 */
[----:B--2---:R-:W-:Y:S02]  /*128e0*/  MOV R0, UR4 ;  /* 0x0000000400007c02 */ /* 0x004fe40008000f00 */
[----:B------:R-:W-:-:S05]  /*128f0*/  FMNMX.FTZ R6, R87, R6, !PT ;  /* 0x0000000657067209 */ /* 0x000fca0007810000 */
[----:B------:R-:W2:Y:S01]  /*12900*/  SHFL.BFLY PT, R5, R6, 0x2, 0x1f ;  /* 0x0c401f0006057f89 */ /* 0x000ea200000e0000 */
[----:B---3--:R-:W-:-:S04]  /*12910*/  VIADDMNMX R4, R2, R89, R4, PT ;  /* 0x0000005902047246 */ /* 0x008fc80003800104 */
[C---:B------:R-:W-:Y:S02]  /*12920*/  ISETP.GT.AND P4, PT, R4.reuse, 0x1, PT ;  /* 0x000000010400780c */ /* 0x040fe40003f84270 */
[----:B------:R-:W-:Y:S02]  /*12930*/  ISETP.GT.AND P5, PT, R4, 0x8, PT ;  /* 0x000000080400780c */ /* 0x000fe40003fa4270 */
[----:B------:R-:W-:Y:S02]  /*12940*/  FSEL R20, R25, -INF , P4 ;  /* 0xff80000019147808 */ /* 0x000fe40002000000 */
[----:B------:R-:W-:Y:S02]  /*12950*/  FSEL R25, R28, -INF , P5 ;  /* 0xff8000001c197808 */ /* 0x000fe40002800000 */
[----:B------:R-:W-:Y:S02]  /*12960*/  ISETP.GT.AND P4, PT, R4, 0x10, PT ;  /* 0x000000100400780c */ /* 0x000fe40003f84270 */
[----:B--2---:R-:W-:-:S02]  /*12970*/  FMNMX.FTZ R10, R6, R5, !PT ;  /* 0x00000005060a7209 */ /* 0x004fc40007810000 */
[----:B------:R-:W-:Y:S02]  /*12980*/  FSEL R89, R32, -INF , P4 ;  /* 0xff80000020597808 */ /* 0x000fe40002000000 */
[----:B------:R-:W-:Y:S01]  /*12990*/  ISETP.GT.AND P4, PT, R4, 0x18, PT ;  /* 0x000000180400780c */ /* 0x000fe20003f84270 */
[----:B------:R-:W2:Y:S02]  /*129a0*/  SHFL.BFLY PT, R5, R10, 0x1, 0x1f ;  /* 0x0c201f000a057f89 */ /* 0x000ea400000e0000 */
[----:B--2---:R-:W-:-:S04]  /*129b0*/  FMNMX.FTZ R5, R10, R5, !PT ;  /* 0x000000050a057209 */ /* 0x004fc80007810000 */
[C---:B------:R-:W-:Y:S01]  /*129c0*/  FSETP.NEU.FTZ.AND P3, PT, R5.reuse, -INF , PT ;  /* 0xff8000000500780b */ /* 0x040fe20003f7d000 */
[----:B------:R-:W-:-:S05]  /*129d0*/  FMUL.FTZ R12, R5, R0 ;  /* 0x00000000050c7220 */ /* 0x000fca0000410000 */
[----:B------:R-:W-:Y:S02]  /*129e0*/  FSEL R12, R12, RZ, P3 ;  /* 0x000000ff0c0c7208 */ /* 0x000fe40001800000 */
[----:B------:R-:W-:-:S03]  /*129f0*/  ISETP.GT.AND P3, PT, R4, RZ, PT ;  /* 0x000000ff0400720c */ /* 0x000fc60003f64270 */
[-CC-:B------:R-:W-:Y:S01]  /*12a00*/  FFMA.FTZ R181, R93, R0.reuse, -R12.reuse ;  /* 0x000000005db57223 */ /* 0x180fe2000001080c */
[----:B------:R-:W-:Y:S01]  /*12a10*/  FSEL R43, R24, -INF , P3 ;  /* 0xff800000182b7808 */ /* 0x000fe20001800000 */
[-CC-:B------:R-:W-:Y:S01]  /*12a20*/  FFMA.FTZ R97, R97, R0.reuse, -R12.reuse ;  /* 0x0000000061617223 */ /* 0x180fe2000001080c */
[C---:B------:R-:W-:Y:S01]  /*12a30*/  ISETP.GT.AND P3, PT, R4.reuse, 0x9, PT ;  /* 0x000000090400780c */ /* 0x040fe20003f64270 */
[--C-:B------:R-:W-:Y:S01]  /*12a40*/  FFMA.FTZ R179, R101, R0, -R12.reuse ;  /* 0x0000000065b37223 */ /* 0x100fe2000001080c */
[----:B------:R-:W-:Y:S01]  /*12a50*/  FMNMX.FTZ R10, R43, R20, !PT ;  /* 0x000000142b0a7209 */ /* 0x000fe20007810000 */
[----:B------:R2:W-:Y:S01]  /*12a60*/  MUFU.EX2 R2, R97 ;  /* 0x0000006100027308 */ /* 0x0005e20000000800 */
[----:B------:R-:W-:Y:S01]  /*12a70*/  FSEL R29, R29, -INF , P3 ;  /* 0xff8000001d1d7808 */ /* 0x000fe20001800000 */
[--C-:B------:R-:W-:Y:S01]  /*12a80*/  FFMA.FTZ R26, R103, R0, -R12.reuse ;  /* 0x00000000671a7223 */ /* 0x100fe2000001080c */
[----:B------:R-:W-:Y:S01]  /*12a90*/  FMNMX.FTZ R10, R25, R10, !PT ;  /* 0x0000000a190a7209 */ /* 0x000fe20007810000 */
[-CC-:B------:R-:W-:Y:S01]  /*12aa0*/  FFMA.FTZ R173, R99, R0.reuse, -R12.reuse ;  /* 0x0000000063ad7223 */ /* 0x180fe2000001080c */
[C---:B------:R-:W-:Y:S01]  /*12ab0*/  ISETP.GT.AND P3, PT, R4.reuse, 0x11, PT ;  /* 0x000000110400780c */ /* 0x040fe20003f64270 */
[--C-:B------:R-:W-:Y:S01]  /*12ac0*/  FFMA.FTZ R28, R95, R0, -R12.reuse ;  /* 0x000000005f1c7223 */ /* 0x100fe2000001080c */
[----:B------:R-:W-:Y:S01]  /*12ad0*/  FMNMX.FTZ R10, R29, R10, !PT ;  /* 0x0000000a1d0a7209 */ /* 0x000fe20007810000 */
        /* <DEDUP_REMOVED lines=11> */
[C---:B------:R-:W-:Y:S01]  /*12b90*/  ISETP.GT.AND P4, PT, R4.reuse, 0x20, PT ;  /* 0x000000200400780c */ /* 0x040fe20003f84270 */
[-CC-:B------:R-:W-:Y:S01]  /*12ba0*/  FFMA.FTZ R165, R9, R0.reuse, -R12.reuse ;  /* 0x0000000009a57223 */ /* 0x180fe2000001080c */
[----:B------:R-:W-:Y:S01]  /*12bb0*/  FSEL R37, R37, -INF , P3 ;  /* 0xff80000025257808 */ /* 0x000fe20001800000 */
[--C-:B------:R-:W-:Y:S01]  /*12bc0*/  FFMA.FTZ R167, R7, R0, -R12.reuse ;  /* 0x0000000007a77223 */ /* 0x100fe2000001080c */
[----:B------:R-:W-:Y:S01]  /*12bd0*/  FMNMX.FTZ R14, R93, R14, !PT ;  /* 0x0000000e5d0e7209 */ /* 0x000fe20007810000 */
[-CC-:B------:R-:W-:Y:S01]  /*12be0*/  FFMA.FTZ R183, R105, R0.reuse, -R12.reuse ;  /* 0x0000000069b77223 */ /* 0x180fe2000001080c */
[----:B------:R-:W-:Y:S01]  /*12bf0*/  ISETP.GT.AND P3, PT, R4, 0x21, PT ;  /* 0x000000210400780c */ /* 0x000fe20003f64270 */
[----:B------:R-:W3:Y:S01]  /*12c00*/  MUFU.EX2 R181, R181 ;  /* 0x000000b500b57308 */ /* 0x000ee20000000800 */
[----:B--2---:R-:W-:Y:S01]  /*12c10*/  FSEL R97, R40, -INF , P4 ;  /* 0xff80000028617808 */ /* 0x004fe20002000000 */
[--C-:B------:R-:W-:Y:S01]  /*12c20*/  FFMA.FTZ R6, R107, R0, -R12.reuse ;  /* 0x000000006b067223 */ /* 0x100fe2000001080c */
[----:B------:R-:W-:Y:S01]  /*12c30*/  FMNMX.FTZ R14, R37, R14, !PT ;  /* 0x0000000e250e7209 */ /* 0x000fe20007810000 */
[-CC-:B------:R-:W-:Y:S01]  /*12c40*/  FFMA.FTZ R177, R109, R0.reuse, -R12.reuse ;  /* 0x000000006db17223 */ /* 0x180fe2000001080c */
[C---:B------:R-:W-:Y:S01]  /*12c50*/  ISETP.GT.AND P4, PT, R4.reuse, 0x28, PT ;  /* 0x000000280400780c */ /* 0x040fe20003f84270 */
        /* <DEDUP_REMOVED lines=10> */
[----:B------:R-:W4:Y:S01]  /*12d00*/  MUFU.EX2 R6, R6 ;  /* 0x0000000600067308 */ /* 0x000f220000000800 */
[C---:B------:R-:W-:Y:S01]  /*12d10*/  ISETP.GT.AND P4, PT, R4.reuse, 0x30, PT ;  /* 0x000000300400780c */ /* 0x040fe20003f84270 */
        /* <DEDUP_REMOVED lines=11> */
[C---:B------:R-:W-:Y:S01]  /*12dd0*/  ISETP.GT.AND P4, PT, R4.reuse, 0x38, PT ;  /* 0x000000380400780c */ /* 0x040fe20003f84270 */
[--C-:B------:R-:W-:Y:S01]  /*12de0*/  FFMA.FTZ R38, R71, R0, -R12.reuse ;  /* 0x0000000047267223 */ /* 0x100fe2000001080c */
[----:B------:R-:W-:Y:S01]  /*12df0*/  FSEL R49, R49, -INF , P3 ;  /* 0xff80000031317808 */ /* 0x000fe20001800000 */
[----:B------:R-:W1:Y:S01]  /*12e00*/  MUFU.EX2 R177, R177 ;  /* 0x000000b100b17308 */ /* 0x000e620000000800 */
[----:B------:R-:W-:Y:S01]  /*12e10*/  FMNMX.FTZ R24, R103, R24, !PT ;  /* 0x0000001867187209 */ /* 0x000fe20007810000 */
[-CC-:B------:R-:W-:Y:S01]  /*12e20*/  FFMA.FTZ R40, R75, R0.reuse, -R12.reuse ;  /* 0x000000004b287223 */ /* 0x180fe2000001080c */
[----:B------:R-:W-:Y:S01]  /*12e30*/  ISETP.GT.AND P3, PT, R4, 0x39, PT ;  /* 0x000000390400780c */ /* 0x000fe20003f64270 */
[-CC-:B------:R-:W-:Y:S01]  /*12e40*/  FFMA.FTZ R42, R79, R0.reuse, -R12.reuse ;  /* 0x000000004f2a7223 */ /* 0x180fe2000001080c */
[----:B------:R-:W-:Y:S01]  /*12e50*/  FSEL R99, R52, -INF , P4 ;  /* 0xff80000034637808 */ /* 0x000fe20002000000 */
[----:B------:R-:W-:Y:S01]  /*12e60*/  FFMA.FTZ R44, R83, R0, -R12 ;  /* 0x00000000532c7223 */ /* 0x000fe2000001080c */
[----:B0-----:R-:W-:Y:S01]  /*12e70*/  FMNMX.FTZ R26, R49, R24, !PT ;  /* 0x00000018311a7209 */ /* 0x001fe20007810000 */
[----:B------:R0:W1:Y:S01]  /*12e80*/  MUFU.EX2 R10, R111 ;  /* 0x0000006f000a7308 */ /* 0x0000620000000800 */
[----:B------:R-:W-:-:S02]  /*12e90*/  ISETP.GT.AND P4, PT, R4, 0x40, PT ;  /* 0x000000400400780c */ /* 0x000fc40003f84270 */
[----:B------:R-:W-:Y:S02]  /*12ea0*/  CS2R R108, SRZ ;  /* 0x00000000006c7805 */ /* 0x000fe4000001ff00 */
[----:B------:R-:W-:Y:S02]  /*12eb0*/  FSEL R53, R53, -INF , P3 ;  /* 0xff80000035357808 */ /* 0x000fe40001800000 */
[----:B------:R-:W-:Y:S02]  /*12ec0*/  CS2R R106, SRZ ;  /* 0x00000000006a7805 */ /* 0x000fe4000001ff00 */
[----:B------:R-:W-:Y:S02]  /*12ed0*/  FMNMX.FTZ R26, R99, R26, !PT ;  /* 0x0000001a631a7209 */ /* 0x000fe40007810000 */
[----:B------:R-:W-:Y:S02]  /*12ee0*/  CS2R R104, SRZ ;  /* 0x0000000000687805 */ /* 0x000fe4000001ff00 */
[----:B------:R-:W-:Y:S01]  /*12ef0*/  ISETP.GT.AND P3, PT, R4, 0x41, PT ;  /* 0x000000410400780c */ /* 0x000fe20003f64270 */
[----:B------:R3:W-:Y:S01]  /*12f00*/  MUFU.EX2 R24, R28 ;  /* 0x0000001c00187308 */ /* 0x0007e20000000800 */
[----:B------:R-:W-:-:S02]  /*12f10*/  FSEL R95, R56, -INF , P4 ;  /* 0xff800000385f7808 */ /* 0x000fc40002000000 */
[----:B0-----:R-:W-:Y:S02]  /*12f20*/  CS2R R110, SRZ ;  /* 0x00000000006e7805 */ /* 0x001fe4000001ff00 */
[----:B------:R-:W-:Y:S02]  /*12f30*/  FMNMX.FTZ R26, R53, R26, !PT ;  /* 0x0000001a351a7209 */ /* 0x000fe40007810000 */
[C---:B------:R-:W-:Y:S02]  /*12f40*/  ISETP.GT.AND P4, PT, R4.reuse, 0x48, PT ;  /* 0x000000480400780c */ /* 0x040fe40003f84270 */
[----:B------:R-:W-:Y:S01]  /*12f50*/  FSEL R57, R57, -INF , P3 ;  /* 0xff80000039397808 */ /* 0x000fe20001800000 */
[----:B------:R-:W0:Y:S01]  /*12f60*/  MUFU.EX2 R179, R179 ;  /* 0x000000b300b37308 */ /* 0x000e220000000800 */
[----:B------:R-:W-:Y:S02]  /*12f70*/  FMNMX.FTZ R26, R95, R26, !PT ;  /* 0x0000001a5f1a7209 */ /* 0x000fe40007810000 */
[----:B------:R-:W-:-:S02]  /*12f80*/  ISETP.GT.AND P3, PT, R4, 0x49, PT ;  /* 0x000000490400780c */ /* 0x000fc40003f64270 */
[----:B------:R-:W-:Y:S02]  /*12f90*/  FSEL R91, R60, -INF , P4 ;  /* 0xff8000003c5b7808 */ /* 0x000fe40002000000 */
[----:B---3--:R-:W-:Y:S01]  /*12fa0*/  FMNMX.FTZ R28, R57, R26, !PT ;  /* 0x0000001a391c7209 */ /* 0x008fe20007810000 */
[----:B------:R-:W-:Y:S01]  /*12fb0*/  MUFU.EX2 R173, R173 ;  /* 0x000000ad00ad7308 */ /* 0x000fe20000000800 */
[C---:B------:R-:W-:Y:S02]  /*12fc0*/  ISETP.GT.AND P4, PT, R4.reuse, 0x50, PT ;  /* 0x000000500400780c */ /* 0x040fe40003f84270 */
[----:B------:R-:W-:Y:S02]  /*12fd0*/  FSEL R61, R61, -INF , P3 ;  /* 0xff8000003d3d7808 */ /* 0x000fe40001800000 */
[----:B------:R-:W-:Y:S02]  /*12fe0*/  FMNMX.FTZ R28, R91, R28, !PT ;  /* 0x0000001c5b1c7209 */ /* 0x000fe40007810000 */
[----:B------:R-:W-:Y:S01]  /*12ff0*/  ISETP.GT.AND P3, PT, R4, 0x51, PT ;  /* 0x000000510400780c */ /* 0x000fe20003f64270 */
[----:B------:R3:W-:Y:S01]  /*13000*/  MUFU.EX2 R26, R30 ;  /* 0x0000001e001a7308 */ /* 0x0007e20000000800 */
[----:B------:R-:W-:-:S02]  /*13010*/  FSEL R47, R64, -INF , P4 ;  /* 0xff800000402f7808 */ /* 0x000fc40002000000 */
[----:B------:R-:W-:Y:S02]  /*13020*/  FMNMX.FTZ R28, R61, R28, !PT ;  /* 0x0000001c3d1c7209 */ /* 0x000fe40007810000 */
[C---:B------:R-:W-:Y:S02]  /*13030*/  ISETP.GT.AND P4, PT, R4.reuse, 0x58, PT ;  /* 0x000000580400780c */ /* 0x040fe40003f84270 */
[----:B------:R-:W-:Y:S01]  /*13040*/  FSEL R65, R65, -INF , P3 ;  /* 0xff80000041417808 */ /* 0x000fe20001800000 */
[----:B------:R-:W-:Y:S01]  /*13050*/  MUFU.EX2 R175, R175 ;  /* 0x000000af00af7308 */ /* 0x000fe20000000800 */
[----:B------:R-:W-:Y:S02]  /*13060*/  FMNMX.FTZ R28, R47, R28, !PT ;  /* 0x0000001c2f1c7209 */ /* 0x000fe40007810000 */
[----:B------:R-:W-:Y:S02]  /*13070*/  ISETP.GT.AND P3, PT, R4, 0x59, PT ;  /* 0x000000590400780c */ /* 0x000fe40003f64270 */
[----:B------:R-:W-:-:S02]  /*13080*/  FSEL R39, R68, -INF , P4 ;  /* 0xff80000044277808 */ /* 0x000fc40002000000 */
        /* <DEDUP_REMOVED lines=27> */
[----:B------:R-:W-:Y:S01]  /*13240*/  FMNMX.FTZ R32, R55, R32, !PT ;  /* 0x0000002037207209 */ /* 0x000fe20007810000 */
[-CC-:B---3--:R-:W-:Y:S01]  /*13250*/  FFMA.FTZ R34, R63, R0.reuse, -R12.reuse ;  /* 0x000000003f227223 */ /* 0x188fe2000001080c */
[----:B------:R-:W-:Y:S01]  /*13260*/  ISETP.GT.AND P3, PT, R4, 0x79, PT ;  /* 0x000000790400780c */ /* 0x000fe20003f64270 */
[----:B------:R-:W-:Y:S01]  /*13270*/  FFMA.FTZ R12, R87, R0, -R12 ;  /* 0x00000000570c7223 */ /* 0x000fe2000001080c */
[----:B------:R-:W-:-:S02]  /*13280*/  FSEL R9, R84, -INF , P4 ;  /* 0xff80000054097808 */ /* 0x000fc40002000000 */
[----:B------:R-:W-:Y:S01]  /*13290*/  FMNMX.FTZ R4, R81, R32, !PT ;  /* 0x0000002051047209 */ /* 0x000fe20007810000 */
[----:B------:R-:W-:Y:S01]  /*132a0*/  MUFU.EX2 R34, R34 ;  /* 0x0000002200227308 */ /* 0x000fe20000000800 */
[----:B------:R-:W-:Y:S02]  /*132b0*/  FSEL R85, R85, -INF , P3 ;  /* 0xff80000055557808 */ /* 0x000fe40001800000 */
[----:B------:R-:W-:-:S04]  /*132c0*/  FMNMX.FTZ R4, R9, R4, !PT ;  /* 0x0000000409047209 */ /* 0x000fc80007810000 */
[----:B------:R-:W-:Y:S01]  /*132d0*/  FMNMX.FTZ R4, R85, R4, !PT ;  /* 0x0000000455047209 */ /* 0x000fe20007810000 */
[----:B------:R-:W-:Y:S04]  /*132e0*/  MUFU.EX2 R32, R59 ;  /* 0x0000003b00207308 */ /* 0x000fe80000000800 */
[----:B------:R-:W3:Y:S04]  /*132f0*/  SHFL.BFLY PT, R7, R4, 0x2, 0x1f ;  /* 0x0c401f0004077f89 */ /* 0x000ee800000e0000 */
[----:B------:R-:W-:Y:S08]  /*13300*/  MUFU.EX2 R161, R161 ;  /* 0x000000a100a17308 */ /* 0x000ff00000000800 */
[----:B------:R-:W-:Y:S08]  /*13310*/  MUFU.EX2 R36, R36 ;  /* 0x0000002400247308 */ /* 0x000ff00000000800 */
[----:B------:R-:W-:Y:S01]  /*13320*/  MUFU.EX2 R163, R163 ;  /* 0x000000a300a37308 */ /* 0x000fe20000000800 */
[----:B---3--:R-:W-:-:S07]  /*13330*/  FMNMX.FTZ R7, R4, R7, !PT ;  /* 0x0000000704077209 */ /* 0x008fce0007810000 */
[----:B------:R-:W-:Y:S01]  /*13340*/  MUFU.EX2 R38, R38 ;  /* 0x0000002600267308 */ /* 0x000fe20000000800 */
[----:B------:R-:W3:Y:S07]  /*13350*/  SHFL.BFLY PT, R4, R7, 0x1, 0x1f ;  /* 0x0c201f0007047f89 */ /* 0x000eee00000e0000 */
[----:B------:R-:W-:Y:S08]  /*13360*/  MUFU.EX2 R157, R157 ;  /* 0x0000009d009d7308 */ /* 0x000ff00000000800 */
[----:B------:R-:W-:Y:S08]  /*13370*/  MUFU.EX2 R40, R40 ;  /* 0x0000002800287308 */ /* 0x000ff00000000800 */
[----:B------:R-:W-:Y:S01]  /*13380*/  MUFU.EX2 R159, R159 ;  /* 0x0000009f009f7308 */ /* 0x000fe20000000800 */
[----:B---3--:R-:W-:-:S04]  /*13390*/  FMNMX.FTZ R4, R7, R4, !PT ;  /* 0x0000000407047209 */ /* 0x008fc80007810000 */
[C---:B------:R-:W-:Y:S01]  /*133a0*/  FSETP.NEU.FTZ.AND P3, PT, R4.reuse, -INF , PT ;  /* 0xff8000000400780b */ /* 0x040fe20003f7d000 */
[----:B------:R-:W-:Y:S02]  /*133b0*/  FMUL.FTZ R46, R4, R0 ;  /* 0x00000000042e7220 */ /* 0x000fe40000410000 */
[----:B------:R-:W-:Y:S03]  /*133c0*/  MUFU.EX2 R42, R42 ;  /* 0x0000002a002a7308 */ /* 0x000fe60000000800 */
[----:B------:R-:W-:-:S05]  /*133d0*/  FSEL R46, R46, RZ, P3 ;  /* 0x000000ff2e2e7208 */ /* 0x000fca0001800000 */
[-CC-:B------:R-:W-:Y:S01]  /*133e0*/  FFMA.FTZ R180, R43, R0.reuse, -R46.reuse ;  /* 0x000000002bb47223 */ /* 0x180fe2000001082e */
[-C--:B------:R-:W-:Y:S01]  /*133f0*/  FFMA.FTZ R7, R20, R0.reuse, -R46 ;  /* 0x0000000014077223 */ /* 0x080fe2000001082e */
[----:B------:R-:W-:Y:S01]  /*13400*/  FADD.FTZ R20, R181, R2 ;  /* 0x00000002b5147221 */ /* 0x000fe20000010000 */
[-CC-:B------:R-:W-:Y:S01]  /*13410*/  FFMA.FTZ R182, R25, R0.reuse, -R46.reuse ;  /* 0x0000000019b67223 */ /* 0x180fe2000001082e */
[-CC-:B------:R-:W-:Y:S01]  /*13420*/  FFMA.FTZ R15, R29, R0.reuse, -R46.reuse ;  /* 0x000000001d0f7223 */ /* 0x180fe2000001082e */
[-C--:B------:R-:W-:Y:S01]  /*13430*/  FFMA.FTZ R176, R89, R0.reuse, -R46 ;  /* 0x0000000059b07223 */ /* 0x080fe2000001082e */
[----:B------:R-:W-:Y:S01]  /*13440*/  MUFU.EX2 R180, R180 ;  /* 0x000000b400b47308 */ /* 0x000fe20000000800 */
[----:B--2---:R-:W-:Y:S01]  /*13450*/  FADD.FTZ R11, R183, R20 ;  /* 0x00000014b70b7221 */ /* 0x004fe20000010000 */
[-CC-:B------:R-:W-:Y:S01]  /*13460*/  FFMA.FTZ R27, R41, R0.reuse, -R46.reuse ;  /* 0x00000000291b7223 */ /* 0x180fe2000001082e */
[-CC-:B------:R-:W-:Y:S01]  /*13470*/  FFMA.FTZ R21, R33, R0.reuse, -R46.reuse ;  /* 0x0000000021157223 */ /* 0x180fe2000001082e */
[----:B------:R-:W2:Y:S01]  /*13480*/  @P2 LDC R41, c[0x0][0x44c] ;  /* 0x00011300ff292b82 */ /* 0x000ea20000000800 */
[----:B----4-:R-:W-:Y:S01]  /*13490*/  FADD.FTZ R20, R6, R11 ;  /* 0x0000000b06147221 */ /* 0x010fe20000010000 */
[-CC-:B------:R-:W-:Y:S01]  /*134a0*/  FFMA.FTZ R178, R93, R0.reuse, -R46.reuse ;  /* 0x000000005db27223 */ /* 0x180fe2000001082e */
[-C--:B------:R-:W-:Y:S01]  /*134b0*/  FFMA.FTZ R25, R37, R0.reuse, -R46 ;  /* 0x0000000025197223 */ /* 0x080fe2000001082e */
[----:B------:R-:W3:Y:S01]  /*134c0*/  MUFU.EX2 R7, R7 ;  /* 0x0000000700077308 */ /* 0x000ee20000000800 */
[----:B-1----:R-:W-:Y:S01]  /*134d0*/  FADD.FTZ R11, R177, R20 ;  /* 0x00000014b10b7221 */ /* 0x002fe20000010000 */
[-CC-:B------:R-:W-:Y:S01]  /*134e0*/  FFMA.FTZ R172, R97, R0.reuse, -R46.reuse ;  /* 0x0000000061ac7223 */ /* 0x180fe2000001082e */
[-CC-:B------:R-:W-:Y:S01]  /*134f0*/  FFMA.FTZ R174, R101, R0.reuse, -R46.reuse ;  /* 0x0000000065ae7223 */ /* 0x180fe2000001082e */
[-CC-:B------:R-:W-:Y:S01]  /*13500*/  FFMA.FTZ R29, R45, R0.reuse, -R46.reuse ;  /* 0x000000002d1d7223 */ /* 0x180fe2000001082e */
[----:B------:R-:W-:Y:S01]  /*13510*/  FADD.FTZ R20, R10, R11 ;  /* 0x0000000b0a147221 */ /* 0x000fe20000010000 */
[-C--:B------:R-:W-:Y:S01]  /*13520*/  FFMA.FTZ R168, R103, R0.reuse, -R46 ;  /* 0x0000000067a87223 */ /* 0x080fe2000001082e */
[----:B------:R-:W-:Y:S01]  /*13530*/  IMAD.MOV.U32 R43, RZ, RZ, R200 ;  /* 0x000000ffff2b7224 */ /* 0x000fe200078e00c8 */
[----:B------:R-:W1:Y:S01]  /*13540*/  MUFU.EX2 R182, R182 ;  /* 0x000000b600b67308 */ /* 0x000e620000000800 */
[----:B0-----:R-:W-:Y:S01]  /*13550*/  FADD.FTZ R37, R179, R20 ;  /* 0x00000014b3257221 */ /* 0x001fe20000010000 */
[-CC-:B------:R-:W-:Y:S01]  /*13560*/  FFMA.FTZ R31, R49, R0.reuse, -R46.reuse ;  /* 0x00000000311f7223 */ /* 0x180fe2000001082e */
[-CC-:B------:R-:W-:Y:S01]  /*13570*/  FFMA.FTZ R170, R99, R0.reuse, -R46.reuse ;  /* 0x0000000063aa7223 */ /* 0x180fe2000001082e */
[-CC-:B------:R-:W-:Y:S01]  /*13580*/  FFMA.FTZ R33, R53, R0.reuse, -R46.reuse ;  /* 0x0000000035217223 */ /* 0x180fe2000001082e */
[----:B------:R-:W-:Y:S01]  /*13590*/  FADD.FTZ R48, R14, R37 ;  /* 0x000000250e307221 */ /* 0x000fe20000010000 */
[-CC-:B------:R-:W-:Y:S01]  /*135a0*/  FFMA.FTZ R164, R95, R0.reuse, -R46.reuse ;  /* 0x000000005fa47223 */ /* 0x180fe2000001082e */
[-C--:B------:R-:W-:Y:S01]  /*135b0*/  FFMA.FTZ R35, R57, R0.reuse, -R46 ;  /* 0x0000000039237223 */ /* 0x080fe2000001082e */
[----:B------:R-:W0:Y:S01]  /*135c0*/  MUFU.EX2 R15, R15 ;  /* 0x0000000f000f7308 */ /* 0x000e220000000800 */
[----:B---3--:R-:W-:Y:S01]  /*135d0*/  FADD.FTZ R11, R180, R7 ;  /* 0x00000007b40b7221 */ /* 0x008fe20000010000 */
[----:B------:R-:W-:Y:S01]  /*135e0*/  FADD.FTZ R37, R173, R48 ;  /* 0x00000030ad257221 */ /* 0x000fe20000010000 */
[----:B------:R-:W-:Y:S01]  /*135f0*/  FFMA.FTZ R166, R91, R0, -R46 ;  /* 0x000000005ba67223 */ /* 0x000fe2000001082e */
[----:B--2---:R-:W-:-:S04]  /*13600*/  @P2 IMAD.HI.U32 R41, R200, R41, RZ ;  /* 0x00000029c8292227 */ /* 0x004fc800078e00ff */
[-CC-:B------:R-:W-:Y:S01]  /*13610*/  FFMA.FTZ R61, R61, R0.reuse, -R46.reuse ;  /* 0x000000003d3d7223 */ /* 0x180fe2000001082e */
[----:B------:R-:W-:Y:S01]  /*13620*/  FADD.FTZ R48, R24, R37 ;  /* 0x0000002518307221 */ /* 0x000fe20000010000 */
[----:B------:R-:W-:Y:S01]  /*13630*/  FFMA.FTZ R160, R47, R0, -R46 ;  /* 0x000000002fa07223 */ /* 0x000fe2000001082e */
[----:B------:R-:W2:Y:S01]  /*13640*/  MUFU.EX2 R176, R176 ;  /* 0x000000b000b07308 */ /* 0x000ea20000000800 */
[----:B-1----:R-:W-:Y:S01]  /*13650*/  FADD.FTZ R20, R182, R11 ;  /* 0x0000000bb6147221 */ /* 0x002fe20000010000 */
[----:B------:R-:W-:Y:S01]  /*13660*/  FADD.FTZ R37, R175, R48 ;  /* 0x00000030af257221 */ /* 0x000fe20000010000 */
[----:B------:R-:W-:Y:S01]  /*13670*/  @P2 SHF.R.U32.HI R43, RZ, R50, R41 ;  /* 0x00000032ff2b2219 */ /* 0x000fe20000011629 */
[----:B------:R-:W-:Y:S01]  /*13680*/  FFMA.FTZ R39, R39, R0, -R46 ;  /* 0x0000000027277223 */ /* 0x000fe2000001082e */
[----:B------:R-:W-:Y:S01]  /*13690*/  F2FP.F16.F32.PACK_AB R181, R2, R181 ;  /* 0x000000b502b5723e */ /* 0x000fe200000000ff */
[----:B------:R-:W-:Y:S01]  /*136a0*/  FADD.FTZ R48, R26, R37 ;  /* 0x000000251a307221 */ /* 0x000fe20000010000 */
[----:B------:R-:W-:Y:S01]  /*136b0*/  IADD3 R45, R43, R202, -R201 ;  /* 0x000000ca2b2d7210 */ /* 0x000fe20007ffe8c9 */
[----:B------:R-:W1:Y:S01]  /*136c0*/  MUFU.EX2 R21, R21 ;  /* 0x0000001500157308 */ /* 0x000e620000000800 */
[----:B0-----:R-:W-:Y:S01]  /*136d0*/  FADD.FTZ R11, R15, R20 ;  /* 0x000000140f0b7221 */ /* 0x001fe20000010000 */
[----:B------:R-:W-:Y:S01]  /*136e0*/  FADD.FTZ R41, R169, R48 ;  /* 0x00000030a9297221 */ /* 0x000fe20000010000 */
[-CC-:B------:R-:W-:Y:S01]  /*136f0*/  FFMA.FTZ R37, R65, R0.reuse, -R46.reuse ;  /* 0x0000000041257223 */ /* 0x180fe2000001082e */
[----:B------:R-:W-:Y:S01]  /*13700*/  F2FP.F16.F32.PACK_AB R183, R6, R183 ;  /* 0x000000b706b7723e */ /* 0x000fe200000000ff */
[-CC-:B------:R-:W-:Y:S01]  /*13710*/  FFMA.FTZ R69, R69, R0.reuse, -R46.reuse ;  /* 0x0000000045457223 */ /* 0x180fe2000001082e */
[----:B------:R-:W-:Y:S01]  /*13720*/  FADD.FTZ R48, R28, R41 ;  /* 0x000000291c307221 */ /* 0x000fe20000010000 */
[-C--:B------:R-:W-:Y:S01]  /*13730*/  FFMA.FTZ R51, R51, R0.reuse, -R46 ;  /* 0x0000000033337223 */ /* 0x080fe2000001082e */
[----:B------:R-:W0:Y:S01]  /*13740*/  MUFU.EX2 R178, R178 ;  /* 0x000000b200b27308 */ /* 0x000e220000000800 */
[----:B--2---:R-:W-:Y:S01]  /*13750*/  FADD.FTZ R20, R176, R11 ;  /* 0x0000000bb0147221 */ /* 0x004fe20000010000 */
[----:B------:R-:W-:Y:S01]  /*13760*/  FADD.FTZ R41, R171, R48 ;  /* 0x00000030ab297221 */ /* 0x000fe20000010000 */
[-CC-:B------:R-:W-:Y:S01]  /*13770*/  FFMA.FTZ R73, R73, R0.reuse, -R46.reuse ;  /* 0x0000000049497223 */ /* 0x180fe2000001082e */
[-CC-:B------:R-:W-:Y:S01]  /*13780*/  FFMA.FTZ R13, R13, R0.reuse, -R46.reuse ;  /* 0x000000000d0d7223 */ /* 0x180fe2000001082e */
[-CC-:B------:R-:W-:Y:S01]  /*13790*/  FFMA.FTZ R77, R77, R0.reuse, -R46.reuse ;  /* 0x000000004d4d7223 */ /* 0x180fe2000001082e */
[----:B------:R-:W-:Y:S01]  /*137a0*/  FADD.FTZ R48, R30, R41 ;  /* 0x000000291e307221 */ /* 0x000fe20000010000 */
[-C--:B------:R-:W-:Y:S01]  /*137b0*/  FFMA.FTZ R55, R55, R0.reuse, -R46 ;  /* 0x0000000037377223 */ /* 0x080fe2000001082e */
[----:B------:R-:W2:Y:S01]  /*137c0*/  MUFU.EX2 R25, R25 ;  /* 0x0000001900197308 */ /* 0x000ea20000000800 */
[----:B-1----:R-:W-:Y:S01]  /*137d0*/  FADD.FTZ R11, R21, R20 ;  /* 0x00000014150b7221 */ /* 0x002fe20000010000 */
[----:B------:R-:W-:Y:S01]  /*137e0*/  FADD.FTZ R41, R165, R48 ;  /* 0x00000030a5297221 */ /* 0x000fe20000010000 */
[-CC-:B------:R-:W-:Y:S01]  /*137f0*/  FFMA.FTZ R81, R81, R0.reuse, -R46.reuse ;  /* 0x0000000051517223 */ /* 0x180fe2000001082e */
[-CC-:B------:R-:W-:Y:S01]  /*13800*/  FFMA.FTZ R9, R9, R0.reuse, -R46.reuse ;  /* 0x0000000009097223 */ /* 0x180fe2000001082e */
[----:B------:R-:W-:Y:S01]  /*13810*/  FFMA.FTZ R46, R85, R0, -R46 ;  /* 0x00000000552e7223 */ /* 0x000fe2000001082e */
[----:B------:R-:W-:Y:S01]  /*13820*/  FADD.FTZ R48, R32, R41 ;  /* 0x0000002920307221 */ /* 0x000fe20000010000 */
[----:B------:R-:W-:Y:S01]  /*13830*/  F2FP.F16.F32.PACK_AB R180, R7, R180 ;  /* 0x000000b407b4723e */ /* 0x000fe200000000ff */
[----:B------:R-:W1:Y:S01]  /*13840*/  MUFU.EX2 R172, R172 ;  /* 0x000000ac00ac7308 */ /* 0x000e620000000800 */
[----:B0-----:R-:W-:Y:S01]  /*13850*/  FADD.FTZ R20, R178, R11 ;  /* 0x0000000bb2147221 */ /* 0x001fe20000010000 */
[----:B------:R-:W-:Y:S01]  /*13860*/  FADD.FTZ R41, R167, R48 ;  /* 0x00000030a7297221 */ /* 0x000fe20000010000 */
[----:B------:R-:W-:-:S02]  /*13870*/  SHF.R.S32.HI R50, RZ, 0x1f, R45 ;  /* 0x0000001fff327819 */ /* 0x000fc4000001142d */
[----:B------:R-:W-:Y:S02]  /*13880*/  CS2R R102, SRZ ;  /* 0x0000000000667805 */ /* 0x000fe4000001ff00 */
[----:B------:R-:W-:Y:S01]  /*13890*/  F2FP.F16.F32.PACK_AB R179, R14, R179 ;  /* 0x000000b30eb3723e */ /* 0x000fe200000000ff */
[----:B------:R-:W-:Y:S01]  /*138a0*/  FADD.FTZ R48, R34, R41 ;  /* 0x0000002922307221 */ /* 0x000fe20000010000 */
[----:B------:R-:W-:Y:S01]  /*138b0*/  F2FP.F16.F32.PACK_AB R177, R10, R177 ;  /* 0x000000b10ab1723e */ /* 0x000fe200000000ff */
[----:B------:R-:W0:Y:S01]  /*138c0*/  MUFU.EX2 R27, R27 ;  /* 0x0000001b001b7308 */ /* 0x000e220000000800 */
[----:B--2---:R-:W-:Y:S01]  /*138d0*/  FADD.FTZ R11, R25, R20 ;  /* 0x00000014190b7221 */ /* 0x004fe20000010000 */
[----:B------:R-:W-:Y:S01]  /*138e0*/  FADD.FTZ R43, R161, R48 ;  /* 0x00000030a12b7221 */ /* 0x000fe20000010000 */
[----:B------:R-:W-:Y:S02]  /*138f0*/  F2FP.F16.F32.PACK_AB R173, R24, R173 ;  /* 0x000000ad18ad723e */ /* 0x000fe400000000ff */
[----:B------:R-:W-:-:S02]  /*13900*/  CS2R R100, SRZ ;  /* 0x0000000000647805 */ /* 0x000fc4000001ff00 */
[----:B------:R-:W-:Y:S02]  /*13910*/  F2FP.F16.F32.PACK_AB R175, R26, R175 ;  /* 0x000000af1aaf723e */ /* 0x000fe400000000ff */
[----:B------:R-:W-:Y:S02]  /*13920*/  CS2R R98, SRZ ;  /* 0x0000000000627805 */ /* 0x000fe4000001ff00 */
[----:B------:R-:W-:Y:S01]  /*13930*/  F2FP.F16.F32.PACK_AB R169, R28, R169 ;  /* 0x000000a91ca9723e */ /* 0x000fe200000000ff */
[----:B------:R-:W2:Y:S01]  /*13940*/  MUFU.EX2 R174, R174 ;  /* 0x000000ae00ae7308 */ /* 0x000ea20000000800 */
[----:B-1----:R-:W-:Y:S01]  /*13950*/  FADD.FTZ R20, R172, R11 ;  /* 0x0000000bac147221 */ /* 0x002fe20000010000 */
[----:B------:R-:W-:Y:S02]  /*13960*/  F2FP.F16.F32.PACK_AB R171, R30, R171 ;  /* 0x000000ab1eab723e */ /* 0x000fe400000000ff */
[----:B------:R-:W-:Y:S02]  /*13970*/  CS2R R96, SRZ ;  /* 0x0000000000607805 */ /* 0x000fe4000001ff00 */
[----:B------:R-:W-:-:S02]  /*13980*/  F2FP.F16.F32.PACK_AB R165, R32, R165 ;  /* 0x000000a520a5723e */ /* 0x000fc400000000ff */
[----:B------:R-:W-:Y:S02]  /*13990*/  CS2R R94, SRZ ;  /* 0x00000000005e7805 */ /* 0x000fe4000001ff00 */
[----:B------:R-:W-:Y:S02]  /*139a0*/  F2FP.F16.F32.PACK_AB R167, R34, R167 ;  /* 0x000000a722a7723e */ /* 0x000fe400000000ff */
[----:B------:R-:W-:Y:S01]  /*139b0*/  CS2R R92, SRZ ;  /* 0x00000000005c7805 */ /* 0x000fe2000001ff00 */
[----:B------:R-:W1:Y:S01]  /*139c0*/  MUFU.EX2 R29, R29 ;  /* 0x0000001d001d7308 */ /* 0x000e620000000800 */
[----:B0-----:R-:W-:Y:S01]  /*139d0*/  FADD.FTZ R11, R27, R20 ;  /* 0x000000141b0b7221 */ /* 0x001fe20000010000 */
[----:B------:R-:W-:Y:S02]  /*139e0*/  F2FP.F16.F32.PACK_AB R161, R36, R161 ;  /* 0x000000a124a1723e */ /* 0x000fe400000000ff */
[----:B------:R-:W-:Y:S02]  /*139f0*/  CS2R R90, SRZ ;  /* 0x00000000005a7805 */ /* 0x000fe4000001ff00 */
[----:B------:R-:W-:-:S02]  /*13a00*/  F2FP.F16.F32.PACK_AB R182, R15, R182 ;  /* 0x000000b60fb6723e */ /* 0x000fc400000000ff */
[----:B------:R-:W-:Y:S02]  /*13a10*/  CS2R R88, SRZ ;  /* 0x0000000000587805 */ /* 0x000fe4000001ff00 */
[----:B------:R-:W-:Y:S01]  /*13a20*/  F2FP.F16.F32.PACK_AB R176, R21, R176 ;  /* 0x000000b015b0723e */ /* 0x000fe200000000ff */
[----:B------:R-:W0:Y:S01]  /*13a30*/  MUFU.EX2 R168, R168 ;  /* 0x000000a800a87308 */ /* 0x000e220000000800 */
[----:B--2---:R-:W-:Y:S01]  /*13a40*/  FADD.FTZ R20, R174, R11 ;  /* 0x0000000bae147221 */ /* 0x004fe20000010000 */
[----:B------:R-:W-:Y:S02]  /*13a50*/  F2FP.F16.F32.PACK_AB R178, R25, R178 ;  /* 0x000000b219b2723e */ /* 0x000fe400000000ff */
[----:B------:R-:W-:-:S04]  /*13a60*/  F2FP.F16.F32.PACK_AB R172, R27, R172 ;  /* 0x000000ac1bac723e */ /* 0x000fc800000000ff */
        /* <DEDUP_REMOVED lines=10> */
[----:B------:R-:W-:-:S04]  /*13b10*/  LEA.HI R11, R50, R45, RZ, 0x7 ;  /* 0x0000002d320b7211 */ /* 0x000fc800078f38ff */
[----:B------:R-:W-:Y:S02]  /*13b20*/  SHF.R.S32.HI R11, RZ, 0x7, R11 ;  /* 0x00000007ff0b7819 */ /* 0x000fe4000001140b */
[----:B------:R-:W1:Y:S01]  /*13b30*/  MUFU.EX2 R35, R35 ;  /* 0x0000002300237308 */ /* 0x000e620000000800 */
[C---:B0-----:R-:W-:Y:S01]  /*13b40*/  FADD.FTZ R41, R33.reuse, R20 ;  /* 0x0000001421297221 */ /* 0x041fe20000010000 */
[----:B------:R-:W-:Y:S01]  /*13b50*/  FADD.FTZ R20, R36, R43 ;  /* 0x0000002b24147221 */ /* 0x000fe20000010000 */
[----:B------:R-:W-:Y:S02]  /*13b60*/  VIMNMX R14, RZ, R11, !PT ;  /* 0x0000000bff0e7248 */ /* 0x000fe40007fe0100 */
[----:B------:R-:W-:Y:S01]  /*13b70*/  F2FP.F16.F32.PACK_AB R170, R33, R170 ;  /* 0x000000aa21aa723e */ /* 0x000fe200000000ff */
[----:B------:R-:W-:Y:S01]  /*13b80*/  FADD.FTZ R43, R163, R20 ;  /* 0x00000014a32b7221 */ /* 0x000fe20000010000 */
[----:B------:R-:W-:Y:S01]  /*13b90*/  F2FP.F16.F32.PACK_AB R163, R38, R163 ;  /* 0x000000a326a3723e */ /* 0x000fe200000000ff */
[----:B------:R-:W0:Y:S01]  /*13ba0*/  MUFU.EX2 R166, R166 ;  /* 0x000000a600a67308 */ /* 0x000e220000000800 */
[----:B--2---:R-:W-:Y:S01]  /*13bb0*/  FADD.FTZ R2, R164, R41 ;  /* 0x00000029a4027221 */ /* 0x004fe20000010000 */
[----:B------:R-:W-:-:S04]  /*13bc0*/  FADD.FTZ R6, R38, R43 ;  /* 0x0000002b26067221 */ /* 0x000fc80000010000 */
[----:B------:R-:W-:Y:S01]  /*13bd0*/  FADD.FTZ R43, R157, R6 ;  /* 0x000000069d2b7221 */ /* 0x000fe20000010000 */
[C---:B------:R-:W-:Y:S01]  /*13be0*/  F2FP.F16.F32.PACK_AB R157, R40.reuse, R157 ;  /* 0x0000009d289d723e */ /* 0x040fe200000000ff */
[----:B------:R-:W2:Y:S01]  /*13bf0*/  MUFU.EX2 R3, R61 ;  /* 0x0000003d00037308 */ /* 0x000ea20000000800 */
[C---:B-1----:R-:W-:Y:S01]  /*13c00*/  FADD.FTZ R41, R35.reuse, R2 ;  /* 0x0000000223297221 */ /* 0x042fe20000010000 */
[----:B------:R-:W-:Y:S01]  /*13c10*/  FADD.FTZ R6, R40, R43 ;  /* 0x0000002b28067221 */ /* 0x000fe20000010000 */
[----:B------:R-:W-:-:S05]  /*13c20*/  F2FP.F16.F32.PACK_AB R164, R35, R164 ;  /* 0x000000a423a4723e */ /* 0x000fca00000000ff */
[----:B------:R-:W1:Y:S01]  /*13c30*/  MUFU.EX2 R160, R160 ;  /* 0x000000a000a07308 */ /* 0x000e620000000800 */
[----:B0-----:R-:W-:-:S07]  /*13c40*/  FADD.FTZ R2, R166, R41 ;  /* 0x00000029a6027221 */ /* 0x001fce0000010000 */
[----:B------:R-:W0:Y:S01]  /*13c50*/  MUFU.EX2 R37, R37 ;  /* 0x0000002500257308 */ /* 0x000e220000000800 */
[C---:B--2---:R-:W-:Y:S01]  /*13c60*/  FADD.FTZ R41, R3.reuse, R2 ;  /* 0x0000000203297221 */ /* 0x044fe20000010000 */
[----:B------:R-:W-:Y:S01]  /*13c70*/  F2FP.F16.F32.PACK_AB R166, R3, R166 ;  /* 0x000000a603a6723e */ /* 0x000fe200000000ff */
[----:B------:R-:W-:-:S05]  /*13c80*/  IMAD.MOV.U32 R3, RZ, RZ, 0x3f800000 ;  /* 0x3f800000ff037424 */ /* 0x000fca00078e00ff */
[----:B------:R-:W2:Y:S01]  /*13c90*/  MUFU.EX2 R39, R39 ;  /* 0x0000002700277308 */ /* 0x000ea20000000800 */
[----:B-1----:R-:W-:Y:S01]  /*13ca0*/  FADD.FTZ R2, R160, R41 ;  /* 0x00000029a0027221 */ /* 0x002fe20000010000 */
[----:B------:R-:W-:Y:S01]  /*13cb0*/  FADD.FTZ R41, R159, R6 ;  /* 0x000000069f297221 */ /* 0x000fe20000010000 */
[----:B------:R-:W-:-:S03]  /*13cc0*/  F2FP.F16.F32.PACK_AB R159, R42, R159 ;  /* 0x0000009f2a9f723e */ /* 0x000fc600000000ff */
[----:B------:R-:W-:Y:S02]  /*13cd0*/  FADD.FTZ R6, R42, R41 ;  /* 0x000000292a067221 */ /* 0x000fe40000010000 */
        /* <DEDUP_REMOVED lines=25> */
[----:B------:R-:W-:-:S06]  /*13e70*/  MOV R2, 0x3f800000 ;  /* 0x3f80000000027802 */ /* 0x000fcc0000000f00 */
[----:B------:R-:W0:Y:S01]  /*13e80*/  MUFU.EX2 R44, R44 ;  /* 0x0000002c002c7308 */ /* 0x000e220000000800 */
[----:B--2---:R-:W-:Y:S01]  /*13e90*/  F2FP.F16.F32.PACK_AB R154, R46, R9 ;  /* 0x000000092e9a723e */ /* 0x004fe200000000ff */
[----:B------:R-:W-:Y:S02]  /*13ea0*/  VIADD R9, R146, 0xfffffffe ;  /* 0xfffffffe92097836 */ /* 0x000fe40000000000 */
[----:B------:R-:W-:Y:S01]  /*13eb0*/  FADD.FTZ R7, R46, R7 ;  /* 0x000000072e077221 */ /* 0x000fe20000010000 */
[----:B------:R-:W-:Y:S02]  /*13ec0*/  CS2R R146, SRZ ;  /* 0x0000000000927805 */ /* 0x000fe4000001ff00 */
[----:B------:R-:W-:Y:S01]  /*13ed0*/  ISETP.GE.AND P3, PT, R9, R14, PT ;  /* 0x0000000e0900720c */ /* 0x000fe20003f66270 */
[----:B------:R-:W2:Y:S01]  /*13ee0*/  MUFU.EX2 R155, R155 ;  /* 0x0000009b009b7308 */ /* 0x000ea20000000800 */
[----:B-1----:R-:W-:-:S07]  /*13ef0*/  FADD.FTZ R43, R153, R6 ;  /* 0x00000006992b7221 */ /* 0x002fce0000010000 */
[----:B------:R-:W1:Y:S01]  /*13f00*/  MUFU.EX2 R12, R12 ;  /* 0x0000000c000c7308 */ /* 0x000e620000000800 */
[C---:B0-----:R-:W-:Y:S01]  /*13f10*/  FADD.FTZ R6, R44.reuse, R43 ;  /* 0x0000002b2c067221 */ /* 0x041fe20000010000 */
[----:B------:R-:W-:-:S03]  /*13f20*/  F2FP.F16.F32.PACK_AB R153, R44, R153 ;  /* 0x000000992c99723e */ /* 0x000fc600000000ff */
[----:B--2---:R-:W-:-:S04]  /*13f30*/  FADD.FTZ R43, R155, R6 ;  /* 0x000000069b2b7221 */ /* 0x004fc80000010000 */
[C---:B-1----:R-:W-:Y:S01]  /*13f40*/  FADD.FTZ R6, R12.reuse, R43 ;  /* 0x0000002b0c067221 */ /* 0x042fe20000010000 */
[----:B------:R-:W-:Y:S01]  /*13f50*/  F2FP.F16.F32.PACK_AB R155, R12, R155 ;  /* 0x0000009b0c9b723e */ /* 0x000fe200000000ff */
[----:B------:R-:W-:Y:S06]  /*13f60*/  @!P3 BRA `(.L_x_2883) ;  /* 0x0000002c00acb947 */ /* 0x000fec0003800000 */
[----:B------:R-:W-:Y:S01]  /*13f70*/  BSSY B1, `(.L_x_2883) ;  /* 0x00002ea000017945 */ /* 0x000fe20003800000 */
[----:B------:R-:W-:Y:S01]  /*13f80*/  IMAD.MOV.U32 R11, RZ, RZ, R5 ;  /* 0x000000ffff0b7224 */ /* 0x000fe200078e0005 */
[----:B------:R-:W-:Y:S01]  /*13f90*/  MOV R20, R188 ;  /* 0x000000bc00147202 */ /* 0x000fe20000000f00 */
[----:B------:R-:W-:Y:S02]  /*13fa0*/  IMAD.MOV.U32 R10, RZ, RZ, R4 ;  /* 0x000000ffff0a7224 */ /* 0x000fe400078e0004 */
[----:B------:R-:W-:Y:S02]  /*13fb0*/  IMAD.MOV.U32 R21, RZ, RZ, R185 ;  /* 0x000000ffff157224 */ /* 0x000fe400078e00b9 */
[----:B------:R-:W-:Y:S02]  /*13fc0*/  IMAD.MOV.U32 R2, RZ, RZ, 0x3f800000 ;  /* 0x3f800000ff027424 */ /* 0x000fe400078e00ff */
[----:B------:R-:W-:-:S07]  /*13fd0*/  IMAD.MOV.U32 R151, RZ, RZ, RZ ;  /* 0x000000ffff977224 */ /* 0x000fce00078e00ff */
.L_x_2894:
[----:B------:R-:W-:-:S04]  /*13fe0*/  IADD3 R0, R21, 0x1, RZ ;  /* 0x0000000115007810 */ /* 0x000fc80007ffe0ff */
[----:B------:R-:W-:-:S04]  /*13ff0*/  ISETP.NE.AND P3, PT, R0, 0x2, PT ;  /* 0x000000020000780c */ /* 0x000fc80003f65270 */
[----:B------:R-:W-:Y:S02]  /*14000*/  SEL R5, RZ, 0x1, P3 ;  /* 0x00000001ff057807 */ /* 0x000fe40001800000 */
[----:B------:R-:W-:Y:S02]  /*14010*/  SEL R185, R0, RZ, P3 ;  /* 0x000000ff00b97207 */ /* 0x000fe40001800000 */
[----:B------:R-:W-:Y:S01]  /*14020*/  LOP3.LUT R188, R20, R5, RZ, 0x3c, !PT ;  /* 0x0000000514bc7212 */ /* 0x000fe200078e3cff */
[----:B------:R-:W-:Y:S06]  /*14030*/  @!P0 BRA `(.L_x_2884) ;  /* 0x0000000000048947 */ /* 0x000fec0003800000 */
[----:B------:R-:W-:Y:S01]  /*14040*/  BPT.TRAP 0x1 ;  /* 0x000000040000795c */ /* 0x000fe20000300000 */
.L_x_2884:
[----:B------:R-:W-:Y:S01]  /*14050*/  IMAD R15, R185, 0x8, R16 ;  /* 0x00000008b90f7824 */ /* 0x000fe200078e0210 */
[----:B------:R-:W-:-:S04]  /*14060*/  SHF.L.U32 R0, R188, 0x1f, RZ ;  /* 0x0000001fbc007819 */ /* 0x000fc800000006ff */
[----:B------:R0:W1:Y:S01]  /*14070*/  SYNCS.PHASECHK.TRANS64.TRYWAIT P3, [R15+URZ+0x34830], R0 ;  /* 0x034830000f0075a7 */ /* 0x000062000806017f */
[----:B------:R-:W-:Y:S05]  /*14080*/  @!P0 BRA `(.L_x_2885) ;  /* 0x0000000000048947 */ /* 0x000fea0003800000 */
[----:B------:R-:W-:Y:S01]  /*14090*/  BPT.TRAP 0x1 ;  /* 0x000000040000795c */ /* 0x000fe20000300000 */
.L_x_2885:
[----:B------:R-:W-:Y:S01]  /*140a0*/  BSSY B2, `(.L_x_2886) ;  /* 0x0000006000027945 */ /* 0x000fe20003800000 */
[----:B------:R-:W-:Y:S02]  /*140b0*/  IMAD R4, R185, 0xc00, R8 ;  /* 0x00000c00b9047824 */ /* 0x000fe400078e0208 */
[----:B------:R-:W-:Y:S01]  /*140c0*/  IMAD.MOV.U32 R5, RZ, RZ, 0x40000040 ;  /* 0x40000040ff057424 */ /* 0x000fe200078e00ff */
[----:B-1----:R-:W-:Y:S06]  /*140d0*/  @P3 BRA `(.L_x_2887) ;  /* 0x0000000000083947 */ /* 0x002fec0003800000 */
[----:B------:R-:W1:Y:S02]  /*140e0*/  SYNCS.PHASECHK.TRANS64.TRYWAIT P3, [R15+URZ+0x34830], R0 ;  /* 0x034830000f0075a7 */ /* 0x000e64000806017f */
[----:B-1----:R-:W-:Y:S05]  /*140f0*/  @!P3 BRA `(.L_x_2888) ;  /* 0x000001080038b947 */ /* 0x002fea0003800000 */
.L_x_2887:
[----:B------:R-:W-:Y:S05]  /*14100*/  BSYNC B2 ;  /* 0x0000000000027941 */ /* 0x000fea0003800000 */
.L_x_2886:
[----:B------:R-:W2:Y:S04]  /*14110*/  LDL.64 R24, [R1+0x38] ;  /* 0x0000380001187983 */ /* 0x000ea80000100a00 */
[----:B------:R3:W-:Y:S04]  /*14120*/  STL.64 [R1+0x70], R10 ;  /* 0x0000700a01007387 */ /* 0x0007e80000100a00 */
[----:B---3--:R-:W3:Y:S04]  /*14130*/  LDL.64 R10, [R1+0x30] ;  /* 0x00003000010a7983 */ /* 0x008ee80000100a00 */
[----:B------:R4:W-:Y:S04]  /*14140*/  STL.64 [R1+0x68], R8 ;  /* 0x0000680801007387 */ /* 0x0009e80000100a00 */
[----:B----4-:R-:W4:Y:S01]  /*14150*/  LDL.64 R8, [R1+0x28] ;  /* 0x0000280001087983 */ /* 0x010f220000100a00 */
[----:B------:R-:W-:-:S02]  /*14160*/  R2UR UR6, R4 ;  /* 0x00000000040672ca */ /* 0x000fc400000e0000 */
[----:B------:R-:W-:Y:S01]  /*14170*/  R2UR UR7, R5 ;  /* 0x00000000050772ca */ /* 0x000fe200000e0000 */
[----:B------:R0:W-:Y:S04]  /*14180*/  STL.64 [R1+0x60], R6 ;  /* 0x0000600601007387 */ /* 0x0001e80000100a00 */
[----:B0-----:R-:W4:Y:S01]  /*14190*/  LDL.64 R6, [R1+0x20] ;  /* 0x0000200001067983 */ /* 0x001f220000100a00 */
[----:B------:R-:W-:Y:S01]  /*141a0*/  VIADD R12, R4, 0x2 ;  /* 0x00000002040c7836 */ /* 0x000fe20000000000 */
[----:B------:R-:W-:Y:S02]  /*141b0*/  MOV R13, 0x40000040 ;  /* 0x40000040000d7802 */ /* 0x000fe40000000f00 */
[----:B--2---:R-:W-:Y:S02]  /*141c0*/  R2UR UR4, R24 ;  /* 0x00000000180472ca */ /* 0x004fe400000e0000 */
[----:B------:R-:W-:-:S02]  /*141d0*/  R2UR UR5, R25 ;  /* 0x00000000190572ca */ /* 0x000fc400000e0000 */
[----:B------:R-:W-:-:S11]  /*141e0*/  WARPGROUP.ARRIVE ;  /* 0x00000000000079c5 */ /* 0x000fd60000000000 */
[----:B------:R-:W-:Y:S01]  /*141f0*/  HGMMA.64x128x16.F32 R24, gdesc[UR4], RZ, !UPT, gsb0 ;  /* 0x01e00000041879f0 */ /* 0x000fe2000c0008ff */
[----:B------:R-:W-:Y:S02]  /*14200*/  R2UR UR6, R12 ;  /* 0x000000000c0672ca */ /* 0x000fe400000e0000 */
[----:B------:R-:W-:Y:S02]  /*14210*/  R2UR UR7, R13 ;  /* 0x000000000d0772ca */ /* 0x000fe400000e0000 */
[----:B---3--:R-:W-:Y:S02]  /*14220*/  R2UR UR4, R10 ;  /* 0x000000000a0472ca */ /* 0x008fe400000e0000 */
[----:B------:R-:W-:Y:S02]  /*14230*/  R2UR UR5, R11 ;  /* 0x000000000b0572ca */ /* 0x000fe400000e0000 */
[----:B------:R-:W2:Y:S01]  /*14240*/  LDL.64 R10, [R1+0x18] ;  /* 0x00001800010a7983 */ /* 0x000ea20000100a00 */
[----:B------:R-:W-:-:S02]  /*14250*/  VIADD R12, R4, 0x4 ;  /* 0x00000004040c7836 */ /* 0x000fc40000000000 */
[----:B------:R-:W-:Y:S01]  /*14260*/  IMAD.MOV.U32 R13, RZ, RZ, 0x40000040 ;  /* 0x40000040ff0d7424 */ /* 0x000fe200078e00ff */
[----:B------:R-:W-:Y:S02]  /*14270*/  WARPGROUP.DEPBAR.LE gsb0, 0x0 ;  /* 0x00008000000079c5 */ /* 0x000fe40000010000 */
[----:B------:R-:W-:-:S06]  /*14280*/  WARPGROUP.ARRIVE ;  /* 0x00000000000079c5 */ /* 0x000fcc0000000000 */
[----:B------:R-:W-:Y:S01]  /*14290*/  HGMMA.64x128x16.F32 R24, gdesc[UR4], R24, gsb0 ;  /* 0x01e00000041879f0 */ /* 0x000fe20008000818 */
[----:B------:R-:W-:Y:S02]  /*142a0*/  R2UR UR6, R12 ;  /* 0x000000000c0672ca */ /* 0x000fe400000e0000 */
[----:B------:R-:W-:Y:S02]  /*142b0*/  R2UR UR7, R13 ;  /* 0x000000000d0772ca */ /* 0x000fe400000e0000 */
[----:B----4-:R-:W-:Y:S02]  /*142c0*/  R2UR UR4, R8 ;  /* 0x00000000080472ca */ /* 0x010fe400000e0000 */
[----:B------:R-:W-:Y:S02]  /*142d0*/  R2UR UR5, R9 ;  /* 0x00000000090572ca */ /* 0x000fe400000e0000 */
[----:B------:R-:W3:Y:S01]  /*142e0*/  LDL.64 R8, [R1+0x10] ;  /* 0x0000100001087983 */ /* 0x000ee20000100a00 */
[----:B------:R-:W-:Y:S01]  /*142f0*/  VIADD R12, R4, 0x6 ;  /* 0x00000006040c7836 */ /* 0x000fe20000000000 */
[----:B------:R-:W-:Y:S01]  /*14300*/  MOV R13, 0x40000040 ;  /* 0x40000040000d7802 */ /* 0x000fe20000000f00 */
[----:B------:R-:W-:-:S02]  /*14310*/  WARPGROUP.DEPBAR.LE gsb0, 0x0 ;  /* 0x00008000000079c5 */ /* 0x000fc40000010000 */
[----:B------:R-:W-:-:S06]  /*14320*/  WARPGROUP.ARRIVE ;  /* 0x00000000000079c5 */ /* 0x000fcc0000000000 */
[----:B------:R-:W-:Y:S01]  /*14330*/  HGMMA.64x128x16.F32 R24, gdesc[UR4], R24, gsb0 ;  /* 0x01e00000041879f0 */ /* 0x000fe20008000818 */
[----:B------:R-:W-:Y:S02]  /*14340*/  R2UR UR6, R12 ;  /* 0x000000000c0672ca */ /* 0x000fe400000e0000 */
[----:B------:R-:W-:Y:S02]  /*14350*/  R2UR UR7, R13 ;  /* 0x000000000d0772ca */ /* 0x000fe400000e0000 */
[----:B------:R-:W-:Y:S02]  /*14360*/  R2UR UR4, R6 ;  /* 0x00000000060472ca */ /* 0x000fe400000e0000 */
[----:B------:R-:W-:Y:S02]  /*14370*/  R2UR UR5, R7 ;  /* 0x00000000070572ca */ /* 0x000fe400000e0000 */
[----:B------:R-:W4:Y:S01]  /*14380*/  LDL.64 R6, [R1] ;  /* 0x0000000001067983 */ /* 0x000f220000100a00 */
[----:B------:R-:W-:-:S02]  /*14390*/  VIADD R12, R4, 0x400 ;  /* 0x00000400040c7836 */ /* 0x000fc40000000000 */
[----:B------:R-:W-:Y:S01]  /*143a0*/  IMAD.MOV.U32 R13, RZ, RZ, 0x40000040 ;  /* 0x40000040ff0d7424 */ /* 0x000fe200078e00ff */
[----:B------:R-:W-:Y:S02]  /*143b0*/  WARPGROUP.DEPBAR.LE gsb0, 0x0 ;  /* 0x00008000000079c5 */ /* 0x000fe40000010000 */
[----:B------:R-:W-:-:S06]  /*143c0*/  WARPGROUP.ARRIVE ;  /* 0x00000000000079c5 */ /* 0x000fcc0000000000 */
[----:B------:R-:W-:Y:S01]  /*143d0*/  HGMMA.64x128x16.F32 R24, gdesc[UR4], R24, gsb0 ;  /* 0x01e00000041879f0 */ /* 0x000fe20008000818 */
[----:B------:R-:W-:Y:S02]  /*143e0*/  R2UR UR6, R12 ;  /* 0x000000000c0672ca */ /* 0x000fe400000e0000 */
[----:B------:R-:W-:Y:S02]  /*143f0*/  R2UR UR7, R13 ;  /* 0x000000000d0772ca */ /* 0x000fe400000e0000 */
[----:B--2---:R-:W-:Y:S02]  /*14400*/  R2UR UR4, R10 ;  /* 0x000000000a0472ca */ /* 0x004fe400000e0000 */
[----:B------:R-:W-:Y:S01]  /*14410*/  R2UR UR5, R11 ;  /* 0x000000000b0572ca */ /* 0x000fe200000e0000 */
[----:B------:R-:W-:Y:S01]  /*14420*/  VIADD R12, R4, 0x402 ;  /* 0x00000402040c7836 */ /* 0x000fe20000000000 */
[----:B------:R-:W-:Y:S01]  /*14430*/  MOV R13, 0x40000040 ;  /* 0x40000040000d7802 */ /* 0x000fe20000000f00 */
[----:B------:R0:W5:Y:S01]  /*14440*/  LDL.LU.64 R10, [R1+0x70] ;  /* 0x00007000010a7983 */ /* 0x0001620000300a00 */
[----:B------:R-:W-:-:S02]  /*14450*/  WARPGROUP.DEPBAR.LE gsb0, 0x0 ;  /* 0x00008000000079c5 */ /* 0x000fc40000010000 */
[----:B------:R-:W-:-:S07]  /*14460*/  WARPGROUP.ARRIVE ;  /* 0x00000000000079c5 */ /* 0x000fce0000000000 */
[----:B------:R-:W-:Y:S01]  /*14470*/  HGMMA.64x128x16.F32 R24, gdesc[UR4], R24, gsb0 ;  /* 0x01e00000041879f0 */ /* 0x000fe20008000818 */
[----:B------:R-:W-:Y:S02]  /*14480*/  R2UR UR6, R12 ;  /* 0x000000000c0672ca */ /* 0x000fe400000e0000 */
[----:B------:R-:W-:Y:S02]  /*14490*/  R2UR UR7, R13 ;  /* 0x000000000d0772ca */ /* 0x000fe400000e0000 */
[----:B---3--:R-:W-:Y:S02]  /*144a0*/  R2UR UR4, R8 ;  /* 0x00000000080472ca */ /* 0x008fe400000e0000 */
[----:B------:R-:W-:Y:S01]  /*144b0*/  R2UR UR5, R9 ;  /* 0x00000000090572ca */ /* 0x000fe200000e0000 */
[----:B------:R-:W-:Y:S01]  /*144c0*/  VIADD R12, R4, 0x404 ;  /* 0x00000404040c7836 */ /* 0x000fe20000000000 */
[----:B------:R0:W5:Y:S01]  /*144d0*/  LDL.LU.64 R8, [R1+0x68] ;  /* 0x0000680001087983 */ /* 0x0001620000300a00 */
[----:B------:R-:W-:Y:S01]  /*144e0*/  IMAD.MOV.U32 R13, RZ, RZ, 0x40000040 ;  /* 0x40000040ff0d7424 */ /* 0x000fe200078e00ff */
[----:B------:R-:W-:-:S02]  /*144f0*/  WARPGROUP.DEPBAR.LE gsb0, 0x0 ;  /* 0x00008000000079c5 */ /* 0x000fc40000010000 */
[----:B------:R-:W-:-:S07]  /*14500*/  WARPGROUP.ARRIVE ;  /* 0x00000000000079c5 */ /* 0x000fce0000000000 */
[----:B------:R-:W-:Y:S01]  /*14510*/  HGMMA.64x128x16.F32 R24, gdesc[UR4], R24, gsb0 ;  /* 0x01e00000041879f0 */ /* 0x000fe20008000818 */
[----:B------:R-:W-:Y:S02]  /*14520*/  R2UR UR6, R12 ;  /* 0x000000000c0672ca */ /* 0x000fe400000e0000 */
[----:B------:R-:W-:Y:S02]  /*14530*/  R2UR UR7, R13 ;  /* 0x000000000d0772ca */ /* 0x000fe400000e0000 */
[----:B----4-:R-:W-:Y:S02]  /*14540*/  R2UR UR4, R6 ;  /* 0x00000000060472ca */ /* 0x010fe400000e0000 */
        /* <DEDUP_REMOVED lines=15> */
[----:B------:R-:W-:Y:S01]  /*14640*/  HGMMA.64x128x16.F32 R24, gdesc[UR4], R24, gsb0 ;  /* 0x01e00000041879f0 */ /* 0x000fe20008000818 */
        /* <DEDUP_REMOVED lines=101> */
.L_x_2889:
[----:B-1----:R-:W-:Y:S01]  /*14ca0*/  SHF.L.U32 R0, R20, 0x1f, RZ ;  /* 0x0000001f14007819 */ /* 0x002fe200000006ff */
[----:B------:R-:W-:-:S04]  /*14cb0*/  IMAD R12, R21, 0x8, R16 ;  /* 0x00000008150c7824 */ /* 0x000fc800078e0210 */
[----:B------:R0:W1:Y:S01]  /*14cc0*/  SYNCS.PHASECHK.TRANS64.TRYWAIT P3, [R12+URZ+0x34850], R0 ;  /* 0x034850000c0075a7 */ /* 0x000062000806017f */
[----:B------:R-:W-:Y:S05]  /*14cd0*/  @!P0 BRA `(.L_x_2890) ;  /* 0x0000000000048947 */ /* 0x000fea0003800000 */
[----:B------:R-:W-:Y:S01]  /*14ce0*/  BPT.TRAP 0x1 ;  /* 0x000000040000795c */ /* 0x000fe20000300000 */
.L_x_2890:
[----:B------:R-:W-:Y:S04]  /*14cf0*/  BSSY B2, `(.L_x_2891) ;  /* 0x0000004000027945 */ /* 0x000fe80003800000 */
[----:B-1----:R-:W-:Y:S05]  /*14d00*/  @P3 BRA `(.L_x_2892) ;  /* 0x0000000000083947 */ /* 0x002fea0003800000 */
[----:B------:R-:W1:Y:S02]  /*14d10*/  SYNCS.PHASECHK.TRANS64.TRYWAIT P3, [R12+URZ+0x34850], R0 ;  /* 0x034850000c0075a7 */ /* 0x000e64000806017f */
[----:B-1----:R-:W-:Y:S05]  /*14d20*/  @!P3 BRA `(.L_x_2893) ;  /* 0x000000fc0040b947 */ /* 0x002fea0003800000 */
.L_x_2892:
[----:B------:R-:W-:Y:S05]  /*14d30*/  BSYNC B2 ;  /* 0x0000000000027941 */ /* 0x000fea0003800000 */
.L_x_2891:
[----:B01----:R-:W-:Y:S01]  /*14d40*/  VIADD R0, R16, 0x400 ;  /* 0x0000040010007836 */ /* 0x003fe20000000000 */
[----:B------:R-:W-:Y:S01]  /*14d50*/  MOV R3, 0x40000040 ;  /* 0x4000004000037802 */ /* 0x000fe20000000f00 */
[----:B------:R-:W-:Y:S01]  /*14d60*/  WARPGROUP.ARRIVE ;  /* 0x00000000000079c5 */ /* 0x000fe20000000000 */
[----:B------:R-:W-:Y:S01]  /*14d70*/  IMAD.MOV.U32 R5, RZ, RZ, 0x40000040 ;  /* 0x40000040ff057424 */ /* 0x000fe200078e00ff */
[----:B------:R-:W-:Y:S01]  /*14d80*/  @!P1 IADD3 R15, R15, 0x34840, RZ ;  /* 0x000348400f0f9810 */ /* 0x000fe20007ffe0ff */
[----:B------:R-:W-:Y:S01]  /*14d90*/  IMAD.IADD R13, R205, 0x1, R200 ;  /* 0x00000001cd0d7824 */ /* 0x000fe200078e02c8 */
[----:B------:R-:W-:Y:S02]  /*14da0*/  SHF.R.U32.HI R0, RZ, 0x4, R0 ;  /* 0x00000004ff007819 */ /* 0x000fe40000011600 */
[----:B------:R-:W-:Y:S02]  /*14db0*/  R2UR UR7, R3 ;  /* 0x00000000030772ca */ /* 0x000fe400000e0000 */
[----:B------:R-:W-:Y:S01]  /*14dc0*/  LOP3.LUT R0, R0, 0x3fff, RZ, 0xc0, !PT ;  /* 0x00003fff00007812 */ /* 0x000fe200078ec0ff */
[----:B------:R-:W0:Y:S01]  /*14dd0*/  @P2 LDC R3, c[0x0][0x44c] ;  /* 0x00011300ff032b82 */ /* 0x000e220000000800 */
[----:B------:R-:W-:-:S02]  /*14de0*/  @!P1 PRMT R15, RZ, 0x654, R15 ;  /* 0x00000654ff0f9816 */ /* 0x000fc4000000000f */
[----:B------:R-:W-:-:S05]  /*14df0*/  LOP3.LUT R0, R0, 0x4000000, RZ, 0xfc, !PT ;  /* 0x0400000000007812 */ /* 0x000fca00078efcff */
[----:B------:R-:W-:Y:S01]  /*14e00*/  IMAD R2, R21, 0x800, R0 ;  /* 0x0000080015027824 */ /* 0x000fe200078e0200 */
[----:B------:R-:W-:Y:S01]  /*14e10*/  MOV R21, 0x40000040 ;  /* 0x4000004000157802 */ /* 0x000fe20000000f00 */
[----:B------:R-:W1:Y:S02]  /*14e20*/  @P2 LDC R0, c[0x0][0x450] ;  /* 0x00011400ff002b82 */ /* 0x000e640000000800 */
[C---:B------:R-:W-:Y:S01]  /*14e30*/  VIADD R4, R2.reuse, 0x80 ;  /* 0x0000008002047836 */ /* 0x040fe20000000000 */
[C---:B------:R-:W-:Y:S01]  /*14e40*/  R2UR UR6, R2.reuse ;  /* 0x00000000020672ca */ /* 0x040fe200000e0000 */
[----:B------:R-:W-:Y:S02]  /*14e50*/  VIADD R20, R2, 0x200 ;  /* 0x0000020002147836 */ /* 0x000fe40000000000 */
[----:B0-----:R-:W-:-:S10]  /*14e60*/  @P2 IMAD.HI.U32 R3, R13, R3, RZ ;  /* 0x000000030d032227 */ /* 0x001fd400078e00ff */
[----:B------:R-:W-:Y:S01]  /*14e70*/  HGMMA.64x128x16.F32 R88, R180, gdesc[UR4].tnspB, R88, gsb0 ;  /* 0x41e00004b4587df0 */ /* 0x000fe20008000858 */
[----:B------:R-:W-:Y:S01]  /*14e80*/  R2UR UR6, R4 ;  /* 0x00000000040672ca */ /* 0x000fe200000e0000 */
[----:B------:R-:W-:Y:S01]  /*14e90*/  VIADD R4, R2, 0x100 ;  /* 0x0000010002047836 */ /* 0x000fe20000000000 */
[----:B------:R-:W-:Y:S02]  /*14ea0*/  R2UR UR7, R5 ;  /* 0x00000000050772ca */ /* 0x000fe400000e0000 */
[----:B------:R-:W-:Y:S02]  /*14eb0*/  MOV R5, 0x40000040 ;  /* 0x4000004000057802 */ /* 0x000fe40000000f00 */
[----:B-1----:R-:W-:Y:S02]  /*14ec0*/  @P2 SHF.R.U32.HI R13, RZ, R0, R3 ;  /* 0x00000000ff0d2219 */ /* 0x002fe40000011603 */
[----:B------:R-:W-:-:S03]  /*14ed0*/  MOV R3, 0xffffff80 ;  /* 0xffffff8000037802 */ /* 0x000fc60000000f00 */
[----:B------:R-:W0:Y:S02]  /*14ee0*/  SHFL.IDX PT, R0, R13, RZ, 0x1c1f ;  /* 0x001c1fff0d007589 */ /* 0x000e2400000e0000 */
[----:B-----5:R-:W-:-:S04]  /*14ef0*/  IMAD R3, R9, R3, 0x1 ;  /* 0x0000000109037424 */ /* 0x020fc800078e0203 */
[----:B------:R-:W-:-:S05]  /*14f00*/  IMAD R3, R204, -0x2, R3 ;  /* 0xfffffffecc037824 */ /* 0x000fca00078e0203 */
[----:B------:R-:W-:-:S05]  /*14f10*/  IADD3 R3, -R201, R3, R202 ;  /* 0x00000003c9037210 */ /* 0x000fca0007ffe1ca */
[----:B0-----:R-:W-:-:S05]  /*14f20*/  IMAD.IADD R0, R3, 0x1, R0 ;  /* 0x0000000103007824 */ /* 0x001fca00078e0200 */
[C---:B------:R-:W-:Y:S02]  /*14f30*/  ISETP.GT.AND P3, PT, R0.reuse, RZ, PT ;  /* 0x000000ff0000720c */ /* 0x040fe40003f64270 */
[----:B------:R-:W-:Y:S02]  /*14f40*/  ISETP.GT.AND P4, PT, R0, 0x1, PT ;  /* 0x000000010000780c */ /* 0x000fe40003f84270 */
[----:B------:R-:W-:Y:S02]  /*14f50*/  FSEL R24, R24, -INF , P3 ;  /* 0xff80000018187808 */ /* 0x000fe40001800000 */
[C---:B------:R-:W-:Y:S02]  /*14f60*/  ISETP.GT.AND P3, PT, R0.reuse, 0x8, PT ;  /* 0x000000080000780c */ /* 0x040fe40003f64270 */
[----:B------:R-:W-:Y:S02]  /*14f70*/  FSEL R25, R25, -INF , P4 ;  /* 0xff80000019197808 */ /* 0x000fe40002000000 */
[----:B------:R-:W-:-:S02]  /*14f80*/  ISETP.GT.AND P4, PT, R0, 0x9, PT ;  /* 0x000000090000780c */ /* 0x000fc40003f84270 */
[----:B------:R-:W-:Y:S02]  /*14f90*/  FSEL R28, R28, -INF , P3 ;  /* 0xff8000001c1c7808 */ /* 0x000fe40001800000 */
[C---:B------:R-:W-:Y:S02]  /*14fa0*/  ISETP.GT.AND P3, PT, R0.reuse, 0x10, PT ;  /* 0x000000100000780c */ /* 0x040fe40003f64270 */
[----:B------:R-:W-:Y:S02]  /*14fb0*/  FSEL R29, R29, -INF , P4 ;  /* 0xff8000001d1d7808 */ /* 0x000fe40002000000 */
[----:B------:R-:W-:Y:S02]  /*14fc0*/  ISETP.GT.AND P4, PT, R0, 0x11, PT ;  /* 0x000000110000780c */ /* 0x000fe40003f84270 */
[----:B------:R-:W-:Y:S02]  /*14fd0*/  FSEL R32, R32, -INF , P3 ;  /* 0xff80000020207808 */ /* 0x000fe40001800000 */
[----:B------:R-:W-:-:S02]  /*14fe0*/  ISETP.GT.AND P3, PT, R0, 0x18, PT ;  /* 0x000000180000780c */ /* 0x000fc40003f64270 */
[----:B------:R-:W-:Y:S02]  /*14ff0*/  FSEL R33, R33, -INF , P4 ;  /* 0xff80000021217808 */ /* 0x000fe40002000000 */
        /* <DEDUP_REMOVED lines=36> */
[----:B------:R-:W-:Y:S01]  /*15240*/  ISETP.GT.AND P4, PT, R0, 0x61, PT ;  /* 0x000000610000780c */ /* 0x000fe20003f84270 */
[----:B------:R-:W-:Y:S02]  /*15250*/  WARPGROUP.DEPBAR.LE gsb0, 0x0 ;  /* 0x00008000000079c5 */ /* 0x000fe40000010000 */
[----:B------:R-:W-:Y:S01]  /*15260*/  WARPGROUP.ARRIVE ;  /* 0x00000000000079c5 */ /* 0x000fe20000000000 */
[----:B------:R-:W-:Y:S02]  /*15270*/  FSEL R72, R72, -INF , P3 ;  /* 0xff80000048487808 */ /* 0x000fe40001800000 */
[----:B------:R-:W-:Y:S02]  /*15280*/  ISETP.GT.AND P3, PT, R0, 0x68, PT ;  /* 0x000000680000780c */ /* 0x000fe40003f64270 */
[----:B------:R-:W-:Y:S01]  /*15290*/  FSEL R73, R73, -INF , P4 ;  /* 0xff80000049497808 */ /* 0x000fe20002000000 */
[----:B------:R-:W-:Y:S01]  /*152a0*/  HGMMA.64x128x16.F32 R88, R176, gdesc[UR4].tnspB, R88, gsb0 ;  /* 0x41e00004b0587df0 */ /* 0x000fe20008000858 */
[----:B------:R-:W-:Y:S01]  /*152b0*/  R2UR UR6, R4 ;  /* 0x00000000040672ca */ /* 0x000fe200000e0000 */
[----:B------:R-:W-:Y:S01]  /*152c0*/  VIADD R4, R2, 0x180 ;  /* 0x0000018002047836 */ /* 0x000fe20000000000 */
[----:B------:R-:W-:Y:S01]  /*152d0*/  R2UR UR7, R5 ;  /* 0x00000000050772ca */ /* 0x000fe200000e0000 */
[----:B------:R-:W-:Y:S01]  /*152e0*/  IMAD.MOV.U32 R5, RZ, RZ, 0x40000040 ;  /* 0x40000040ff057424 */ /* 0x000fe200078e00ff */
        /* <DEDUP_REMOVED lines=10> */
[----:B------:R-:W-:Y:S01]  /*15390*/  FSEL R85, R85, -INF , P4 ;  /* 0xff80000055557808 */ /* 0x000fe20002000000 */
[----:B------:R-:W-:Y:S02]  /*153a0*/  WARPGROUP.DEPBAR.LE gsb0, 0x0 ;  /* 0x00008000000079c5 */ /* 0x000fe40000010000 */
[----:B------:R-:W-:-:S06]  /*153b0*/  WARPGROUP.ARRIVE ;  /* 0x00000000000079c5 */ /* 0x000fcc0000000000 */
[----:B------:R-:W-:Y:S01]  /*153c0*/  HGMMA.64x128x16.F32 R88, R172, gdesc[UR4].tnspB, R88, gsb0 ;  /* 0x41e00004ac587df0 */ /* 0x000fe20008000858 */
[----:B------:R-:W-:Y:S02]  /*153d0*/  R2UR UR6, R4 ;  /* 0x00000000040672ca */ /* 0x000fe400000e0000 */
[----:B------:R-:W-:Y:S02]  /*153e0*/  FMNMX.FTZ R4, R24, R10, !PT ;  /* 0x0000000a18047209 */ /* 0x000fe40007810000 */
        /* <DEDUP_REMOVED lines=40> */
[----:B0-----:R-:W-:Y:S01]  /*15670*/  FMNMX.FTZ R4, R4, R0, !PT ;  /* 0x0000000004047209 */ /* 0x001fe20007810000 */
[----:B------:R-:W-:Y:S01]  /*15680*/  IMAD.U32 R0, RZ, RZ, UR39 ;  /* 0x00000027ff007e24 */ /* 0x000fe2000f8e00ff */
[----:B------:R-:W-:Y:S02]  /*15690*/  R2UR UR10, R20 ;  /* 0x00000000140a72ca */ /* 0x000fe400000e0000 */
[----:B------:R-:W-:Y:S01]  /*156a0*/  R2UR UR11, R21 ;  /* 0x00000000150b72ca */ /* 0x000fe200000e0000 */
[----:B------:R-:W0:Y:S02]  /*156b0*/  SHFL.BFLY PT, R5, R4, 0x1, 0x1f ;  /* 0x0c201f0004057f89 */ /* 0x000e2400000e0000 */
[----:B0-----:R-:W-:-:S02]  /*156c0*/  FMNMX.FTZ R4, R4, R5, !PT ;  /* 0x0000000504047209 */ /* 0x001fc40007810000 */
[----:B------:R-:W0:Y:S02]  /*156d0*/  SHFL.IDX PT, R5, R13, 0x1, 0x1c1f ;  /* 0x003c1f000d057f89 */ /* 0x000e2400000e0000 */
[----:B------:R-:W-:Y:S01]  /*156e0*/  FSETP.NEU.FTZ.AND P3, PT, R4, -INF , PT ;  /* 0xff8000000400780b */ /* 0x000fe20003f7d000 */
[----:B0-----:R-:W-:-:S05]  /*156f0*/  IMAD.IADD R3, R3, 0x1, R5 ;  /* 0x0000000103037824 */ /* 0x001fca00078e0205 */
[C---:B------:R-:W-:Y:S02]  /*15700*/  ISETP.GT.AND P4, PT, R3.reuse, RZ, PT ;  /* 0x000000ff0300720c */ /* 0x040fe40003f84270 */
        /* <DEDUP_REMOVED lines=36> */
[C---:B------:R-:W-:Y:S01]  /*15950*/  ISETP.GT.AND P5, PT, R3.reuse, 0x49, PT ;  /* 0x000000490300780c */ /* 0x040fe20003fa4270 */
[----:B------:R-:W-:Y:S02]  /*15960*/  WARPGROUP.DEPBAR.LE gsb0, 0x0 ;  /* 0x00008000000079c5 */ /* 0x000fe40000010000 */
[----:B------:R-:W-:Y:S01]  /*15970*/  WARPGROUP.ARRIVE ;  /* 0x00000000000079c5 */ /* 0x000fe20000000000 */
[----:B------:R-:W-:Y:S01]  /*15980*/  FMUL.FTZ R169, R4, R0 ;  /* 0x0000000004a97220 */ /* 0x000fe20000410000 */
[----:B------:R-:W-:Y:S02]  /*15990*/  FSEL R62, R62, -INF , P4 ;  /* 0xff8000003e3e7808 */ /* 0x000fe40002000000 */
[----:B------:R-:W-:Y:S02]  /*159a0*/  ISETP.GT.AND P4, PT, R3, 0x50, PT ;  /* 0x000000500300780c */ /* 0x000fe40003f84270 */
[----:B------:R-:W-:Y:S01]  /*159b0*/  HGMMA.64x128x16.F32 R88, R164, gdesc[UR4].tnspB, R88, gsb0 ;  /* 0x41e00004a4587df0 */ /* 0x000fe20008000858 */
[----:B------:R-:W-:-:S02]  /*159c0*/  FSEL R169, R169, RZ, P3 ;  /* 0x000000ffa9a97208 */ /* 0x000fc40001800000 */
[----:B------:R-:W-:Y:S02]  /*159d0*/  FSEL R63, R63, -INF , P5 ;  /* 0xff8000003f3f7808 */ /* 0x000fe40002800000 */
[----:B------:R-:W-:Y:S01]  /*159e0*/  ISETP.GT.AND P5, PT, R3, 0x51, PT ;  /* 0x000000510300780c */ /* 0x000fe20003fa4270 */
[-CC-:B------:R-:W-:Y:S01]  /*159f0*/  FFMA.FTZ R180, R24, R0.reuse, -R169.reuse ;  /* 0x0000000018b47223 */ /* 0x180fe200000108a9 */
[----:B------:R-:W-:Y:S01]  /*15a00*/  FMNMX.FTZ R24, R26, R11, !PT ;  /* 0x0000000b1a187209 */ /* 0x000fe20007810000 */
[-CC-:B------:R-:W-:Y:S01]  /*15a10*/  FFMA.FTZ R182, R28, R0.reuse, -R169.reuse ;  /* 0x000000001cb67223 */ /* 0x180fe200000108a9 */
[----:B------:R-:W-:Y:S01]  /*15a20*/  FSEL R66, R66, -INF , P4 ;  /* 0xff80000042427808 */ /* 0x000fe20002000000 */
[--C-:B------:R-:W-:Y:S01]  /*15a30*/  FFMA.FTZ R20, R29, R0, -R169.reuse ;  /* 0x000000001d147223 */ /* 0x100fe200000108a9 */
[----:B------:R-:W-:Y:S01]  /*15a40*/  FMNMX.FTZ R5, R27, R24, !PT ;  /* 0x000000181b057209 */ /* 0x000fe20007810000 */
[----:B------:R-:W-:Y:S01]  /*15a50*/  IMAD.MOV.U32 R29, RZ, RZ, 0x40000040 ;  /* 0x40000040ff1d7424 */ /* 0x000fe200078e00ff */
[----:B------:R-:W-:Y:S01]  /*15a60*/  ISETP.GT.AND P4, PT, R3, 0x58, PT ;  /* 0x000000580300780c */ /* 0x000fe20003f84270 */
[-CC-:B------:R-:W-:Y:S01]  /*15a70*/  FFMA.FTZ R168, R48, R0.reuse, -R169.reuse ;  /* 0x0000000030a87223 */ /* 0x180fe200000108a9 */
        /* <DEDUP_REMOVED lines=57> */
[----:B------:R-:W-:Y:S01]  /*15e10*/  FFMA.FTZ R57, R84, R0, -R169 ;  /* 0x0000000054397223 */ /* 0x000fe200000108a9 */
[----:B------:R-:W-:-:S02]  /*15e20*/  FSEL R82, R82, -INF , P4 ;  /* 0xff80000052527808 */ /* 0x000fc40002000000 */
[----:B------:R-:W-:Y:S01]  /*15e30*/  FMNMX.FTZ R5, R59, R28, !PT ;  /* 0x0000001c3b057209 */ /* 0x000fe20007810000 */
[----:B------:R-:W-:Y:S01]  /*15e40*/  MUFU.EX2 R24, R24 ;  /* 0x0000001800187308 */ /* 0x000fe20000000800 */
[----:B------:R-:W-:Y:S02]  /*15e50*/  ISETP.GT.AND P4, PT, R3, 0x78, PT ;  /* 0x000000780300780c */ /* 0x000fe40003f84270 */
[----:B------:R-:W-:Y:S02]  /*15e60*/  FMNMX.FTZ R28, R62, R5, !PT ;  /* 0x000000053e1c7209 */ /* 0x000fe40007810000 */
[----:B------:R-:W-:Y:S02]  /*15e70*/  FSEL R83, R83, -INF , P5 ;  /* 0xff80000053537808 */ /* 0x000fe40002800000 */
[----:B------:R-:W-:Y:S01]  /*15e80*/  FMNMX.FTZ R5, R63, R28, !PT ;  /* 0x0000001c3f057209 */ /* 0x000fe20007810000 */
[----:B------:R-:W-:Y:S01]  /*15e90*/  MUFU.EX2 R172, R172 ;  /* 0x000000ac00ac7308 */ /* 0x000fe20000000800 */
[----:B------:R-:W-:-:S02]  /*15ea0*/  ISETP.GT.AND P5, PT, R3, 0x79, PT ;  /* 0x000000790300780c */ /* 0x000fc40003fa4270 */
[----:B------:R-:W-:Y:S02]  /*15eb0*/  FMNMX.FTZ R28, R66, R5, !PT ;  /* 0x00000005421c7209 */ /* 0x000fe40007810000 */
[----:B------:R-:W-:Y:S02]  /*15ec0*/  FSEL R86, R86, -INF , P4 ;  /* 0xff80000056567808 */ /* 0x000fe40002000000 */
[----:B------:R-:W-:Y:S01]  /*15ed0*/  FMNMX.FTZ R5, R67, R28, !PT ;  /* 0x0000001c43057209 */ /* 0x000fe20007810000 */
[----:B------:R-:W-:Y:S01]  /*15ee0*/  MUFU.EX2 R25, R25 ;  /* 0x0000001900197308 */ /* 0x000fe20000000800 */
[----:B------:R-:W-:Y:S02]  /*15ef0*/  FSEL R87, R87, -INF , P5 ;  /* 0xff80000057577808 */ /* 0x000fe40002800000 */
[----:B------:R-:W-:Y:S02]  /*15f00*/  FMNMX.FTZ R28, R70, R5, !PT ;  /* 0x00000005461c7209 */ /* 0x000fe40007810000 */
[----:B------:R-:W-:-:S02]  /*15f10*/  R2UR UR7, R29 ;  /* 0x000000001d0772ca */ /* 0x000fc400000e0000 */
        /* <DEDUP_REMOVED lines=13> */
[----:B------:R-:W-:Y:S04]  /*15ff0*/  MUFU.EX2 R170, R170 ;  /* 0x000000aa00aa7308 */ /* 0x000fe80000000800 */
[----:B------:R-:W0:Y:S04]  /*16000*/  SHFL.BFLY PT, R28, R3, 0x2, 0x1f ;  /* 0x0c401f00031c7f89 */ /* 0x000e2800000e0000 */
        /* <DEDUP_REMOVED lines=8> */
[----:B------:R-:W-:Y:S07]  /*16090*/  HGMMA.64x128x16.F32 R88, R160, gdesc[UR8].tnspB, R88, gsb0 ;  /* 0x41e00008a0587df0 */ /* 0x000fee0008000858 */
[----:B------:R-:W-:Y:S01]  /*160a0*/  MUFU.EX2 R164, R164 ;  /* 0x000000a400a47308 */ /* 0x000fe20000000800 */
[----:B0-----:R-:W-:-:S02]  /*160b0*/  FMNMX.FTZ R28, R3, R28, !PT ;  /* 0x0000001c031c7209 */ /* 0x001fc40007810000 */
[----:B------:R-:W-:Y:S02]  /*160c0*/  FSEL R3, R4, RZ, P3 ;  /* 0x000000ff04037208 */ /* 0x000fe40001800000 */
[----:B------:R-:W-:Y:S01]  /*160d0*/  ISETP.GT.AND P3, PT, R9, R14, PT ;  /* 0x0000000e0900720c */ /* 0x000fe20003f64270 */
[----:B------:R-:W0:Y:S02]  /*160e0*/  SHFL.BFLY PT, R5, R28, 0x1, 0x1f ;  /* 0x0c201f001c057f89 */ /* 0x000e2400000e0000 */
[----:B------:R-:W-:Y:S01]  /*160f0*/  MUFU.EX2 R166, R166 ;  /* 0x000000a600a67308 */ /* 0x000fe20000000800 */
[----:B------:R-:W-:Y:S01]  /*16100*/  FADD.FTZ R3, -R3, R10 ;  /* 0x0000000a03037221 */ /* 0x000fe20000010100 */
[----:B------:R-:W-:-:S03]  /*16110*/  VIADD R9, R9, 0xffffffff ;  /* 0xffffffff09097836 */ /* 0x000fc60000000000 */
[----:B------:R-:W-:-:S03]  /*16120*/  FMUL.FTZ R3, R3, R0 ;  /* 0x0000000003037220 */ /* 0x000fc60000410000 */
[----:B------:R-:W-:Y:S08]  /*16130*/  MUFU.EX2 R48, R48 ;  /* 0x0000003000307308 */ /* 0x000ff00000000800 */
[----:B------:R-:W1:Y:S01]  /*16140*/  MUFU.EX2 R3, R3 ;  /* 0x0000000300037308 */ /* 0x000e620000000800 */
[----:B0-----:R-:W-:-:S07]  /*16150*/  FMNMX.FTZ R5, R28, R5, !PT ;  /* 0x000000051c057209 */ /* 0x001fce0007810000 */
[----:B------:R-:W-:Y:S01]  /*16160*/  MUFU.EX2 R45, R45 ;  /* 0x0000002d002d7308 */ /* 0x000fe20000000800 */
[----:B------:R-:W-:Y:S02]  /*16170*/  IADD3 R28, R2, 0x300, RZ ;  /* 0x00000300021c7810 */ /* 0x000fe40007ffe0ff */
[C---:B------:R-:W-:Y:S01]  /*16180*/  FSETP.NEU.FTZ.AND P4, PT, R5.reuse, -INF , PT ;  /* 0xff8000000500780b */ /* 0x040fe20003f9d000 */
[C---:B------:R-:W-:Y:S01]  /*16190*/  FMUL.FTZ R61, R5.reuse, R0 ;  /* 0x00000000053d7220 */ /* 0x040fe20000410000 */
[----:B------:R-:W-:Y:S02]  /*161a0*/  R2UR UR6, R28 ;  /* 0x000000001c0672ca */ /* 0x000fe400000e0000 */
[----:B------:R-:W-:Y:S01]  /*161b0*/  FSEL R10, R5, RZ, P4 ;  /* 0x000000ff050a7208 */ /* 0x000fe20002000000 */
[----:B------:R-:W-:Y:S01]  /*161c0*/  MUFU.EX2 R41, R41 ;  /* 0x0000002900297308 */ /* 0x000fe20000000800 */
[----:B------:R-:W-:-:S03]  /*161d0*/  FSEL R61, R61, RZ, P4 ;  /* 0x000000ff3d3d7208 */ /* 0x000fc60002000000 */
[----:B------:R-:W-:Y:S01]  /*161e0*/  FADD.FTZ R11, -R10, R11 ;  /* 0x0000000b0a0b7221 */ /* 0x000fe20000010100 */
[----:B------:R-:W-:Y:S02]  /*161f0*/  VIADD R10, R2, 0x380 ;  /* 0x00000380020a7836 */ /* 0x000fe40000000000 */
[-CC-:B------:R-:W-:Y:S01]  /*16200*/  FFMA.FTZ R181, R26, R0.reuse, -R61.reuse ;  /* 0x000000001ab57223 */ /* 0x180fe2000001083d */
[-CC-:B------:R-:W-:Y:S01]  /*16210*/  FFMA.FTZ R26, R27, R0.reuse, -R61.reuse ;  /* 0x000000001b1a7223 */ /* 0x180fe2000001083d */
[-C--:B------:R-:W-:Y:S01]  /*16220*/  FMUL.FTZ R2, R11, R0.reuse ;  /* 0x000000000b027220 */ /* 0x080fe20000410000 */
[----:B------:R-:W-:Y:S02]  /*16230*/  IMAD.MOV.U32 R11, RZ, RZ, 0x40000040 ;  /* 0x40000040ff0b7424 */ /* 0x000fe400078e00ff */
[-CC-:B------:R-:W-:Y:S01]  /*16240*/  FFMA.FTZ R183, R30, R0.reuse, -R61.reuse ;  /* 0x000000001eb77223 */ /* 0x180fe2000001083d */
[-CC-:B------:R-:W-:Y:S01]  /*16250*/  FFMA.FTZ R31, R31, R0.reuse, -R61.reuse ;  /* 0x000000001f1f7223 */ /* 0x180fe2000001083d */
[----:B------:R-:W-:Y:S01]  /*16260*/  MUFU.EX2 R181, R181 ;  /* 0x000000b500b57308 */ /* 0x000fe20000000800 */
[-CC-:B------:R-:W-:Y:S01]  /*16270*/  FFMA.FTZ R177, R34, R0.reuse, -R61.reuse ;  /* 0x0000000022b17223 */ /* 0x180fe2000001083d */
[-CC-:B------:R-:W-:Y:S01]  /*16280*/  FFMA.FTZ R27, R35, R0.reuse, -R61.reuse ;  /* 0x00000000231b7223 */ /* 0x180fe2000001083d */
[-CC-:B------:R-:W-:Y:S01]  /*16290*/  FFMA.FTZ R179, R38, R0.reuse, -R61.reuse ;  /* 0x0000000026b37223 */ /* 0x180fe2000001083d */
[----:B-1----:R-:W-:Y:S01]  /*162a0*/  FFMA.FTZ R38, R3, R7, R180 ;  /* 0x0000000703267223 */ /* 0x002fe200000100b4 */
        /* <DEDUP_REMOVED lines=18> */
[----:B------:R-:W-:Y:S01]  /*163d0*/  FFMA.FTZ R86, R86, R0, -R61 ;  /* 0x0000000056567223 */ /* 0x000fe2000001083d */
[----:B------:R-:W2:Y:S01]  /*163e0*/  MUFU.EX2 R183, R183 ;  /* 0x000000b700b77308 */ /* 0x000ea20000000800 */
[----:B0-----:R-:W-:Y:S01]  /*163f0*/  FFMA.FTZ R7, R2, R6, R181 ;  /* 0x0000000602077223 */ /* 0x001fe200000100b5 */
[----:B------:R-:W-:Y:S01]  /*16400*/  @!P1 VIADD R6, R12, 0x34860 ;  /* 0x000348600c069836 */ /* 0x000fe20000000000 */
[----:B------:R-:W-:-:S05]  /*16410*/  F2FP.F16.F32.PACK_AB R180, R13, R180 ;  /* 0x000000b40db4723e */ /* 0x000fca00000000ff */
[----:B------:R-:W0:Y:S01]  /*16420*/  MUFU.EX2 R31, R31 ;  /* 0x0000001f001f7308 */ /* 0x000e220000000800 */
[C---:B-1----:R-:W-:Y:S01]  /*16430*/  FADD.FTZ R12, R26.reuse, R7 ;  /* 0x000000071a0c7221 */ /* 0x042fe20000010000 */
[----:B------:R-:W-:Y:S01]  /*16440*/  @!P1 PRMT R7, RZ, 0x654, R6 ;  /* 0x00000654ff079816 */ /* 0x000fe20000000006 */
[----:B------:R-:W-:Y:S01]  /*16450*/  FFMA.FTZ R6, R63, R0, -R61 ;  /* 0x000000003f067223 */ /* 0x000fe2000001083d */
[----:B------:R-:W-:-:S04]  /*16460*/  F2FP.F16.F32.PACK_AB R181, R26, R181 ;  /* 0x000000b51ab5723e */ /* 0x000fc800000000ff */
[----:B------:R-:W1:Y:S01]  /*16470*/  MUFU.EX2 R177, R177 ;  /* 0x000000b100b17308 */ /* 0x000e620000000800 */
[----:B--2---:R-:W-:-:S07]  /*16480*/  FADD.FTZ R12, R183, R12 ;  /* 0x0000000cb70c7221 */ /* 0x004fce0000010000 */
[----:B------:R-:W2:Y:S01]  /*16490*/  MUFU.EX2 R27, R27 ;  /* 0x0000001b001b7308 */ /* 0x000ea20000000800 */
[----:B0-----:R-:W-:-:S07]  /*164a0*/  F2FP.F16.F32.PACK_AB R183, R31, R183 ;  /* 0x000000b71fb7723e */ /* 0x001fce00000000ff */
        /* <DEDUP_REMOVED lines=12> */
[----:B------:R-:W-:Y:S01]  /*16570*/  R2UR UR6, R10 ;  /* 0x000000000a0672ca */ /* 0x000fe200000e0000 */
[-CC-:B------:R-:W-:Y:S01]  /*16580*/  FFMA.FTZ R10, R59, R0.reuse, -R61.reuse ;  /* 0x000000003b0a7223 */ /* 0x180fe2000001083d */
[----:B------:R-:W-:Y:S01]  /*16590*/  R2UR UR7, R11 ;  /* 0x000000000b0772ca */ /* 0x000fe200000e0000 */
[----:B------:R-:W-:Y:S01]  /*165a0*/  FADD.FTZ R11, R13, R38 ;  /* 0x000000260d0b7221 */ /* 0x000fe20000010000 */
[----:B------:R-:W-:Y:S01]  /*165b0*/  FADD.FTZ R38, R31, R12 ;  /* 0x0000000c1f267221 */ /* 0x000fe20000010000 */
[----:B------:R-:W-:Y:S01]  /*165c0*/  MUFU.EX2 R28, R28 ;  /* 0x0000001c001c7308 */ /* 0x000fe20000000800 */
[----:B------:R-:W-:Y:S01]  /*165d0*/  FFMA.FTZ R12, R67, R0, -R61 ;  /* 0x00000000430c7223 */ /* 0x000fe2000001083d */
[----:B------:R-:W-:Y:S01]  /*165e0*/  FADD.FTZ R11, R182, R11 ;  /* 0x0000000bb60b7221 */ /* 0x000fe20000010000 */
[----:B-1----:R-:W-:Y:S01]  /*165f0*/  FADD.FTZ R38, R177, R38 ;  /* 0x00000026b1267221 */ /* 0x002fe20000010000 */
[----:B------:R-:W-:Y:S01]  /*16600*/  F2FP.F16.F32.PACK_AB R182, R20, R182 ;  /* 0x000000b614b6723e */ /* 0x000fe200000000ff */
[----:B------:R-:W-:Y:S01]  /*16610*/  FFMA.FTZ R163, R70, R0, -R61 ;  /* 0x0000000046a37223 */ /* 0x000fe2000001083d */
[----:B------:R-:W-:Y:S01]  /*16620*/  FADD.FTZ R11, R20, R11 ;  /* 0x0000000b140b7221 */ /* 0x000fe20000010000 */
[----:B--2---:R-:W-:Y:S01]  /*16630*/  F2FP.F16.F32.PACK_AB R177, R27, R177 ;  /* 0x000000b11bb1723e */ /* 0x004fe200000000ff */
[----:B------:R-:W-:Y:S02]  /*16640*/  MUFU.EX2 R169, R169 ;  /* 0x000000a900a97308 */ /* 0x000fe40000000800 */
[----:B------:R-:W-:Y:S01]  /*16650*/  FADD.FTZ R42, R176, R11 ;  /* 0x0000000bb02a7221 */ /* 0x000fe20000010000 */
[----:B------:R-:W-:-:S05]  /*16660*/  F2FP.F16.F32.PACK_AB R176, R21, R176 ;  /* 0x000000b015b0723e */ /* 0x000fca00000000ff */
        /* <DEDUP_REMOVED lines=16> */
[----:B------:R-:W-:-:S05]  /*16770*/  WARPGROUP.ARRIVE ;  /* 0x00000000000079c5 */ /* 0x000fca0000000000 */
[----:B------:R-:W1:Y:S01]  /*16780*/  MUFU.EX2 R75, R75 ;  /* 0x0000004b004b7308 */ /* 0x000e620000000800 */
[----:B------:R-:W-:Y:S01]  /*16790*/  HGMMA.64x128x16.F32 R88, R152, gdesc[UR4].tnspB, R88, gsb0 ;  /* 0x41e0000498587df0 */ /* 0x000fe20008000858 */
[----:B0-----:R-:W-:-:S06]  /*167a0*/  F2FP.F16.F32.PACK_AB R156, R44, R40 ;  /* 0x000000282c9c723e */ /* 0x001fcc00000000ff */
[----:B------:R-:W-:Y:S08]  /*167b0*/  MUFU.EX2 R49, R49 ;  /* 0x0000003100317308 */ /* 0x000ff00000000800 */
[----:B------:R-:W-:Y:S01]  /*167c0*/  MUFU.EX2 R78, R78 ;  /* 0x0000004e004e7308 */ /* 0x000fe20000000800 */
[----:B-1----:R-:W-:-:S07]  /*167d0*/  F2FP.F16.F32.PACK_AB R157, R75, R74 ;  /* 0x0000004a4b9d723e */ /* 0x002fce00000000ff */
[----:B------:R-:W0:Y:S08]  /*167e0*/  MUFU.EX2 R52, R52 ;  /* 0x0000003400347308 */ /* 0x000e300000000800 */
[----:B------:R-:W1:Y:S08]  /*167f0*/  MUFU.EX2 R79, R79 ;  /* 0x0000004f004f7308 */ /* 0x000e700000000800 */
[----:B------:R-:W-:Y:S01]  /*16800*/  MUFU.EX2 R53, R53 ;  /* 0x0000003500357308 */ /* 0x000fe20000000800 */
[----:B0-----:R-:W-:-:S07]  /*16810*/  F2FP.F16.F32.PACK_AB R158, R52, R49 ;  /* 0x00000031349e723e */ /* 0x001fce00000000ff */
[----:B------:R-:W0:Y:S01]  /*16820*/  MUFU.EX2 R56, R56 ;  /* 0x0000003800387308 */ /* 0x000e220000000800 */
[----:B-1----:R-:W-:-:S07]  /*16830*/  F2FP.F16.F32.PACK_AB R159, R79, R78 ;  /* 0x0000004e4f9f723e */ /* 0x002fce00000000ff */
[----:B------:R-:W-:Y:S08]  /*16840*/  MUFU.EX2 R83, R83 ;  /* 0x0000005300537308 */ /* 0x000ff00000000800 */
[----:B------:R-:W-:Y:S08]  /*16850*/  MUFU.EX2 R57, R57 ;  /* 0x0000003900397308 */ /* 0x000ff00000000800 */
[----:B------:R-:W1:Y:S01]  /*16860*/  MUFU.EX2 R60, R60 ;  /* 0x0000003c003c7308 */ /* 0x000e620000000800 */
[----:B------:R-:W-:-:S02]  /*16870*/  WARPGROUP.DEPBAR.LE gsb0, 0x0 ;  /* 0x00008000000079c5 */ /* 0x000fc40000010000 */
[----:B------:R-:W-:Y:S05]  /*16880*/  @!P1 SYNCS.ARRIVE.TRANS64.RED.A1T0 RZ, [R15+URZ], RZ ;  /* 0x000000ff0fff99a7 */ /* 0x000fea000810043f */
[----:B------:R-:W-:Y:S01]  /*16890*/  MUFU.EX2 R153, R82 ;  /* 0x0000005200997308 */ /* 0x000fe20000000800 */
[----:B0-----:R-:W-:Y:S02]  /*168a0*/  F2FP.F16.F32.PACK_AB R152, R56, R53 ;  /* 0x000000353898723e */ /* 0x001fe400000000ff */
[----:B-1----:R-:W-:Y:S01]  /*168b0*/  F2FP.F16.F32.PACK_AB R154, R60, R57 ;  /* 0x000000393c9a723e */ /* 0x002fe200000000ff */
[----:B------:R0:W-:Y:S04]  /*168c0*/  @!P1 SYNCS.ARRIVE.TRANS64.RED.A1T0 RZ, [R7+URZ], RZ ;  /* 0x000000ff07ff99a7 */ /* 0x0001e8000810043f */
[----:B------:R-:W-:Y:S01]  /*168d0*/  MUFU.EX2 R155, R86 ;  /* 0x00000056009b7308 */ /* 0x000fe20000000800 */
[----:B0-----:R-:W-:Y:S01]  /*168e0*/  FADD.FTZ R7, R21, R42 ;  /* 0x0000002a15077221 */ /* 0x001fe20000010000 */
[----:B------:R-:W-:Y:S01]  /*168f0*/  FADD.FTZ R42, R27, R38 ;  /* 0x000000261b2a7221 */ /* 0x000fe20000010000 */
[-CC-:B------:R-:W-:Y:S01]  /*16900*/  FFMA.FTZ R38, R71, R0.reuse, -R61.reuse ;  /* 0x0000000047267223 */ /* 0x180fe2000001083d */
[----:B------:R-:W-:Y:S01]  /*16910*/  FFMA.FTZ R61, R87, R0, -R61 ;  /* 0x00000000573d7223 */ /* 0x000fe2000001083d */
[----:B------:R-:W-:Y:S01]  /*16920*/  FADD.FTZ R7, R178, R7 ;  /* 0x00000007b2077221 */ /* 0x000fe20000010000 */
[----:B------:R-:W-:Y:S01]  /*16930*/  FADD.FTZ R42, R179, R42 ;  /* 0x0000002ab32a7221 */ /* 0x000fe20000010000 */
[----:B------:R-:W-:-:S02]  /*16940*/  F2FP.F16.F32.PACK_AB R178, R24, R178 ;  /* 0x000000b218b2723e */ /* 0x000fc400000000ff */
[----:B------:R-:W-:Y:S01]  /*16950*/  FADD.FTZ R7, R24, R7 ;  /* 0x0000000718077221 */ /* 0x000fe20000010000 */
[C---:B------:R-:W-:Y:S01]  /*16960*/  FADD.FTZ R42, R29.reuse, R42 ;  /* 0x0000002a1d2a7221 */ /* 0x040fe20000010000 */
[----:B------:R-:W0:Y:S01]  /*16970*/  MUFU.EX2 R38, R38 ;  /* 0x0000002600267308 */ /* 0x000e220000000800 */
[----:B------:R-:W-:Y:S01]  /*16980*/  F2FP.F16.F32.PACK_AB R179, R29, R179 ;  /* 0x000000b31db3723e */ /* 0x000fe200000000ff */
[----:B------:R-:W-:Y:S01]  /*16990*/  FADD.FTZ R46, R172, R7 ;  /* 0x00000007ac2e7221 */ /* 0x000fe20000010000 */
[----:B------:R-:W-:Y:S01]  /*169a0*/  FADD.FTZ R7, R173, R42 ;  /* 0x0000002aad077221 */ /* 0x000fe20000010000 */
[C---:B------:R-:W-:Y:S02]  /*169b0*/  F2FP.F16.F32.PACK_AB R172, R25.reuse, R172 ;  /* 0x000000ac19ac723e */ /* 0x040fe400000000ff */
[----:B------:R-:W-:Y:S01]  /*169c0*/  FADD.FTZ R11, R25, R46 ;  /* 0x0000002e190b7221 */ /* 0x000fe20000010000 */
[C---:B------:R-:W-:Y:S01]  /*169d0*/  FADD.FTZ R42, R34.reuse, R7 ;  /* 0x00000007222a7221 */ /* 0x040fe20000010000 */
[----:B------:R-:W1:Y:S01]  /*169e0*/  MUFU.EX2 R61, R61 ;  /* 0x0000003d003d7308 */ /* 0x000e620000000800 */
[----:B------:R-:W-:Y:S01]  /*169f0*/  F2FP.F16.F32.PACK_AB R173, R34, R173 ;  /* 0x000000ad22ad723e */ /* 0x000fe200000000ff */
        /* <DEDUP_REMOVED lines=21> */
[C---:B------:R-:W-:Y:S01]  /*16b50*/  FADD.FTZ R11, R37.reuse, R26 ;  /* 0x0000001a250b7221 */ /* 0x040fe20000010000 */
[----:B------:R-:W-:Y:S01]  /*16b60*/  FADD.FTZ R20, R10, R7 ;  /* 0x000000070a147221 */ /* 0x000fe20000010000 */
[----:B------:R-:W-:Y:S02]  /*16b70*/  F2FP.F16.F32.PACK_AB R164, R37, R164 ;  /* 0x000000a425a4723e */ /* 0x000fe400000000ff */
        /* <DEDUP_REMOVED lines=17> */
[C---:B0-----:R-:W-:Y:S01]  /*16c90*/  FADD.FTZ R7, R38.reuse, R7 ;  /* 0x0000000726077221 */ /* 0x041fe20000010000 */
[----:B------:R-:W-:Y:S02]  /*16ca0*/  F2FP.F16.F32.PACK_AB R163, R38, R163 ;  /* 0x000000a326a3723e */ /* 0x000fe400000000ff */
[----:B------:R-:W-:Y:S01]  /*16cb0*/  FADD.FTZ R11, R40, R11 ;  /* 0x0000000b280b7221 */ /* 0x000fe20000010000 */
[----:B------:R-:W-:Y:S01]  /*16cc0*/  FADD.FTZ R6, R74, R7 ;  /* 0x000000074a067221 */ /* 0x000fe20000010000 */
[----:B------:R-:W-:Y:S02]  /*16cd0*/  MOV R21, R185 ;  /* 0x000000b900157202 */ /* 0x000fe40000000f00 */
        /* <DEDUP_REMOVED lines=8> */
[----:B------:R-:W-:Y:S01]  /*16d60*/  FADD.FTZ R6, R153, R6 ;  /* 0x0000000699067221 */ /* 0x000fe20000010000 */
[C---:B------:R-:W-:Y:S02]  /*16d70*/  F2FP.F16.F32.PACK_AB R153, R83.reuse, R153 ;  /* 0x000000995399723e */ /* 0x040fe400000000ff */
[----:B------:R-:W-:Y:S01]  /*16d80*/  FADD.FTZ R10, R56, R7 ;  /* 0x00000007380a7221 */ /* 0x000fe20000010000 */
[----:B------:R-:W-:-:S03]  /*16d90*/  FADD.FTZ R6, R83, R6 ;  /* 0x0000000653067221 */ /* 0x000fc60000010000 */
[----:B------:R-:W-:Y:S01]  /*16da0*/  FADD.FTZ R7, R57, R10 ;  /* 0x0000000a39077221 */ /* 0x000fe20000010000 */
[----:B------:R-:W-:Y:S01]  /*16db0*/  FADD.FTZ R6, R155, R6 ;  /* 0x000000069b067221 */ /* 0x000fe20000010000 */
[C---:B-1----:R-:W-:Y:S01]  /*16dc0*/  F2FP.F16.F32.PACK_AB R155, R61.reuse, R155 ;  /* 0x0000009b3d9b723e */ /* 0x042fe200000000ff */
[----:B------:R-:W-:Y:S02]  /*16dd0*/  IMAD.MOV.U32 R10, RZ, RZ, R4 ;  /* 0x000000ffff0a7224 */ /* 0x000fe400078e0004 */
[----:B------:R-:W-:Y:S01]  /*16de0*/  FADD.FTZ R7, R60, R7 ;  /* 0x000000073c077221 */ /* 0x000fe20000010000 */
[----:B------:R-:W-:Y:S01]  /*16df0*/  FADD.FTZ R6, R61, R6 ;  /* 0x000000063d067221 */ /* 0x000fe20000010000 */
[----:B------:R-:W-:Y:S06]  /*16e00*/  @P3 BRA `(.L_x_2894) ;  /* 0xffffffd000743947 */ /* 0x000fec000383ffff */
[----:B------:R-:W-:Y:S05]  /*16e10*/  BSYNC B1 ;  /* 0x0000000000017941 */ /* 0x000fea0003800000 */
.L_x_2883:
[----:B------:R-:W-:Y:S05]  /*16e20*/  BSYNC B0 ;  /* 0x0000000000007941 */ /* 0x000fea0003800000 */
.L_x_2882:
[----:B------:R-:W-:Y:S01]  /*16e30*/  ISETP.GE.AND P2, PT, R9, RZ, PT ;  /* 0x000000ff0900720c */ /* 0x000fe20003f46270 */
[----:B------:R-:W-:-:S12]  /*16e40*/  BSSY B0, `(.L_x_2895) ;  /* 0x0000258000007945 */ /* 0x000fd80003800000 */
[----:B------:R-:W-:Y:S05]  /*16e50*/  @!P2 BRA `(.L_x_2896) ;  /* 0x000000240058a947 */ /* 0x000fea0003800000 */
[----:B------:R-:W-:Y:S01]  /*16e60*/  IMAD.MOV.U32 R13, RZ, RZ, R5 ;  /* 0x000000ffff0d7224 */ /* 0x000fe200078e0005 */
[----:B------:R-:W-:Y:S01]  /*16e70*/  MOV R12, R4 ;  /* 0x00000004000c7202 */ /* 0x000fe20000000f00 */
[----:B------:R-:W-:Y:S02]  /*16e80*/  IMAD.MOV.U32 R15, RZ, RZ, R188 ;  /* 0x000000ffff0f7224 */ /* 0x000fe400078e00bc */
[----:B------:R-:W-:-:S07]  /*16e90*/  IMAD.MOV.U32 R20, RZ, RZ, R185 ;  /* 0x000000ffff147224 */ /* 0x000fce00078e00b9 */
.L_x_2907:
[----:B------:R-:W-:-:S05]  /*16ea0*/  VIADD R14, R20, 0x1 ;  /* 0x00000001140e7836 */ /* 0x000fca0000000000 */
[----:B------:R-:W-:-:S04]  /*16eb0*/  ISETP.NE.AND P2, PT, R14, 0x2, PT ;  /* 0x000000020e00780c */ /* 0x000fc80003f45270 */
[----:B------:R-:W-:Y:S02]  /*16ec0*/  SEL R188, RZ, 0x1, P2 ;  /* 0x00000001ffbc7807 */ /* 0x000fe40001000000 */
[----:B------:R-:W-:Y:S02]  /*16ed0*/  SEL R14, R14, RZ, P2 ;  /* 0x000000ff0e0e7207 */ /* 0x000fe40001000000 */
[----:B------:R-:W-:Y:S02]  /*16ee0*/  LOP3.LUT R188, R15, R188, RZ, 0x3c, !PT ;  /* 0x000000bc0fbc7212 */ /* 0x000fe400078e3cff */
[----:B------:R-:W-:Y:S01]  /*16ef0*/  MOV R185, R14 ;  /* 0x0000000e00b97202 */ /* 0x000fe20000000f00 */
[----:B------:R-:W-:Y:S06]  /*16f00*/  @!P0 BRA `(.L_x_2897) ;  /* 0x0000000000048947 */ /* 0x000fec0003800000 */
[----:B------:R-:W-:Y:S01]  /*16f10*/  BPT.TRAP 0x1 ;  /* 0x000000040000795c */ /* 0x000fe20000300000 */
.L_x_2897:
[----:B------:R-:W-:Y:S01]  /*16f20*/  IMAD R0, R185, 0x8, R16 ;  /* 0x00000008b9007824 */ /* 0x000fe200078e0210 */
[----:B------:R-:W-:-:S04]  /*16f30*/  SHF.L.U32 R11, R188, 0x1f, RZ ;  /* 0x0000001fbc0b7819 */ /* 0x000fc800000006ff */
[----:B------:R0:W1:Y:S01]  /*16f40*/  SYNCS.PHASECHK.TRANS64.TRYWAIT P2, [R0+URZ+0x34830], R11 ;  /* 0x0348300b000075a7 */ /* 0x000062000804017f */
[----:B------:R-:W-:Y:S05]  /*16f50*/  @!P0 BRA `(.L_x_2898) ;  /* 0x0000000000048947 */ /* 0x000fea0003800000 */
[----:B------:R-:W-:Y:S01]  /*16f60*/  BPT.TRAP 0x1 ;  /* 0x000000040000795c */ /* 0x000fe20000300000 */
.L_x_2898:
[----:B------:R-:W-:Y:S01]  /*16f70*/  BSSY B1, `(.L_x_2899) ;  /* 0x0000006000017945 */ /* 0x000fe20003800000 */
[----:B------:R-:W-:Y:S02]  /*16f80*/  IMAD R4, R185, 0xc00, R8 ;  /* 0x00000c00b9047824 */ /* 0x000fe400078e0208 */
[----:B------:R-:W-:Y:S01]  /*16f90*/  IMAD.MOV.U32 R5, RZ, RZ, 0x40000040 ;  /* 0x40000040ff057424 */ /* 0x000fe200078e00ff */
[----:B-1----:R-:W-:Y:S06]  /*16fa0*/  @P2 BRA `(.L_x_2900) ;  /* 0x0000000000082947 */ /* 0x002fec0003800000 */
[----:B------:R-:W1:Y:S02]  /*16fb0*/  SYNCS.PHASECHK.TRANS64.TRYWAIT P2, [R0+URZ+0x34830], R11 ;  /* 0x0348300b000075a7 */ /* 0x000e64000804017f */
[----:B-1----:R-:W-:Y:S05]  /*16fc0*/  @!P2 BRA `(.L_x_2901) ;  /* 0x000000d800aca947 */ /* 0x002fea0003800000 */
.L_x_2900:
[----:B------:R-:W-:Y:S05]  /*16fd0*/  BSYNC B1 ;  /* 0x0000000000017941 */ /* 0x000fea0003800000 */
.L_x_2899:
        /* <DEDUP_REMOVED lines=10> */
[----:B-1----:R-:W-:Y:S02]  /*17080*/  MOV R11, 0x40000040 ;  /* 0x40000040000b7802 */ /* 0x002fe40000000f00 */
        /* <DEDUP_REMOVED lines=174> */
.L_x_2902:
[----:B------:R-:W-:Y:S01]  /*17b70*/  SHF.L.U32 R0, R15, 0x1f, RZ ;  /* 0x0000001f0f007819 */ /* 0x000fe200000006ff */
[----:B------:R-:W-:-:S04]  /*17b80*/  IMAD R15, R20, 0x8, R16 ;  /* 0x00000008140f7824 */ /* 0x000fc800078e0210 */
[----:B------:R0:W1:Y:S01]  /*17b90*/  SYNCS.PHASECHK.TRANS64.TRYWAIT P2, [R15+URZ+0x34850], R0 ;  /* 0x034850000f0075a7 */ /* 0x000062000804017f */
[----:B------:R-:W-:Y:S05]  /*17ba0*/  @!P0 BRA `(.L_x_2903) ;  /* 0x0000000000048947 */ /* 0x000fea0003800000 */
[----:B------:R-:W-:Y:S01]  /*17bb0*/  BPT.TRAP 0x1 ;  /* 0x000000040000795c */ /* 0x000fe20000300000 */
.L_x_2903:
[----:B------:R-:W-:Y:S04]  /*17bc0*/  BSSY B1, `(.L_x_2904) ;  /* 0x0000004000017945 */ /* 0x000fe80003800000 */
[----:B-1----:R-:W-:Y:S05]  /*17bd0*/  @P2 BRA `(.L_x_2905) ;  /* 0x0000000000082947 */ /* 0x002fea0003800000 */
[----:B------:R-:W1:Y:S02]  /*17be0*/  SYNCS.PHASECHK.TRANS64.TRYWAIT P2, [R15+URZ+0x34850], R0 ;  /* 0x034850000f0075a7 */ /* 0x000e64000804017f */
[----:B-1----:R-:W-:Y:S05]  /*17bf0*/  @!P2 BRA `(.L_x_2906) ;  /* 0x000000cc00b4a947 */ /* 0x002fea0003800000 */
.L_x_2905:
[----:B------:R-:W-:Y:S05]  /*17c00*/  BSYNC B1 ;  /* 0x0000000000017941 */ /* 0x000fea0003800000 */
.L_x_2904:
[----:B01----:R-:W-:Y:S01]  /*17c10*/  VIADD R0, R16, 0x400 ;  /* 0x0000040010007836 */ /* 0x003fe20000000000 */
[----:B------:R-:W-:Y:S01]  /*17c20*/  MOV R11, 0x40000040 ;  /* 0x40000040000b7802 */ /* 0x000fe20000000f00 */
[----:B------:R-:W-:Y:S01]  /*17c30*/  WARPGROUP.ARRIVE ;  /* 0x00000000000079c5 */ /* 0x000fe20000000000 */
[----:B------:R-:W-:Y:S01]  /*17c40*/  IMAD.MOV.U32 R3, RZ, RZ, 0x40000040 ;  /* 0x40000040ff037424 */ /* 0x000fe200078e00ff */
[----:B-----5:R-:W-:Y:S01]  /*17c50*/  ISETP.GT.AND P2, PT, R9, RZ, PT ;  /* 0x000000ff0900720c */ /* 0x020fe20003f44270 */
[----:B------:R-:W-:Y:S01]  /*17c60*/  IMAD.MOV.U32 R21, RZ, RZ, 0x40000040 ;  /* 0x40000040ff157424 */ /* 0x000fe200078e00ff */
[----:B------:R-:W-:Y:S01]  /*17c70*/  SHF.R.U32.HI R0, RZ, 0x4, R0 ;  /* 0x00000004ff007819 */ /* 0x000fe20000011600 */
[----:B------:R-:W-:Y:S01]  /*17c80*/  @!P1 VIADD R15, R15, 0x34860 ;  /* 0x000348600f0f9836 */ /* 0x000fe20000000000 */
[----:B------:R-:W-:Y:S01]  /*17c90*/  R2UR UR7, R11 ;  /* 0x000000000b0772ca */ /* 0x000fe200000e0000 */
[----:B------:R-:W-:Y:S01]  /*17ca0*/  VIADD R9, R9, 0xffffffff ;  /* 0xffffffff09097836 */ /* 0x000fe20000000000 */
[----:B------:R-:W-:-:S02]  /*17cb0*/  LOP3.LUT R0, R0, 0x3fff, RZ, 0xc0, !PT ;  /* 0x00003fff00007812 */ /* 0x000fc400078ec0ff */
[----:B------:R-:W-:Y:S02]  /*17cc0*/  @!P1 PRMT R15, RZ, 0x654, R15 ;  /* 0x00000654ff0f9816 */ /* 0x000fe4000000000f */
[----:B------:R-:W-:-:S05]  /*17cd0*/  LOP3.LUT R0, R0, 0x4000000, RZ, 0xfc, !PT ;  /* 0x0400000000007812 */ /* 0x000fca00078efcff */
[----:B------:R-:W-:Y:S01]  /*17ce0*/  IMAD R10, R20, 0x800, R0 ;  /* 0x00000800140a7824 */ /* 0x000fe200078e0200 */
[----:B------:R-:W-:-:S03]  /*17cf0*/  FMNMX.FTZ R0, R24, R12, !PT ;  /* 0x0000000c18007209 */ /* 0x000fc60007810000 */
[C---:B------:R-:W-:Y:S01]  /*17d00*/  VIADD R2, R10.reuse, 0x80 ;  /* 0x000000800a027836 */ /* 0x040fe20000000000 */
[C---:B------:R-:W-:Y:S02]  /*17d10*/  R2UR UR6, R10.reuse ;  /* 0x000000000a0672ca */ /* 0x040fe400000e0000 */
[----:B------:R-:W-:Y:S02]  /*17d20*/  FMNMX.FTZ R0, R25, R0, !PT ;  /* 0x0000000019007209 */ /* 0x000fe40007810000 */
[----:B------:R-:W-:Y:S02]  /*17d30*/  IADD3 R20, R10, 0x200, RZ ;  /* 0x000002000a147810 */ /* 0x000fe40007ffe0ff */
[----:B------:R-:W-:-:S04]  /*17d40*/  FMNMX.FTZ R0, R28, R0, !PT ;  /* 0x000000001c007209 */ /* 0x000fc80007810000 */
[----:B------:R-:W-:-:S03]  /*17d50*/  FMNMX.FTZ R0, R29, R0, !PT ;  /* 0x000000001d007209 */ /* 0x000fc60007810000 */
[----:B------:R-:W-:Y:S01]  /*17d60*/  HGMMA.64x128x16.F32 R88, R180, gdesc[UR4].tnspB, R88, gsb0 ;  /* 0x41e00004b4587df0 */ /* 0x000fe20008000858 */
[----:B------:R-:W-:Y:S01]  /*17d70*/  R2UR UR6, R2 ;  /* 0x00000000020672ca */ /* 0x000fe200000e0000 */
[----:B------:R-:W-:Y:S01]  /*17d80*/  VIADD R2, R10, 0x100 ;  /* 0x000001000a027836 */ /* 0x000fe20000000000 */
[----:B------:R-:W-:Y:S02]  /*17d90*/  R2UR UR7, R3 ;  /* 0x00000000030772ca */ /* 0x000fe400000e0000 */
[----:B------:R-:W-:Y:S02]  /*17da0*/  MOV R3, 0x40000040 ;  /* 0x4000004000037802 */ /* 0x000fe40000000f00 */
[----:B------:R-:W-:-:S04]  /*17db0*/  FMNMX.FTZ R0, R32, R0, !PT ;  /* 0x0000000020007209 */ /* 0x000fc80007810000 */
[----:B------:R-:W-:-:S04]  /*17dc0*/  FMNMX.FTZ R0, R33, R0, !PT ;  /* 0x0000000021007209 */ /* 0x000fc80007810000 */
[----:B------:R-:W-:Y:S01]  /*17dd0*/  FMNMX.FTZ R0, R36, R0, !PT ;  /* 0x0000000024007209 */ /* 0x000fe20007810000 */
[----:B------:R-:W-:Y:S02]  /*17de0*/  WARPGROUP.DEPBAR.LE gsb0, 0x0 ;  /* 0x00008000000079c5 */ /* 0x000fe40000010000 */
[----:B------:R-:W-:-:S06]  /*17df0*/  WARPGROUP.ARRIVE ;  /* 0x00000000000079c5 */ /* 0x000fcc0000000000 */
        /* <DEDUP_REMOVED lines=23> */
[----:B------:R-:W-:-:S04]  /*17f70*/  FMNMX.FTZ R0, R73, R0, !PT ;  /* 0x0000000049007209 */ /* 0x000fc80007810000 */
[----:B------:R-:W-:-:S04]  /*17f80*/  FMNMX.FTZ R0, R76, R0, !PT ;  /* 0x000000004c007209 */ /* 0x000fc80007810000 */
[----:B------:R-:W-:-:S04]  /*17f90*/  FMNMX.FTZ R0, R77, R0, !PT ;  /* 0x000000004d007209 */ /* 0x000fc80007810000 */
[----:B------:R-:W-:Y:S01]  /*17fa0*/  FMNMX.FTZ R0, R80, R0, !PT ;  /* 0x0000000050007209 */ /* 0x000fe20007810000 */
[----:B------:R-:W-:Y:S02]  /*17fb0*/  WARPGROUP.DEPBAR.LE gsb0, 0x0 ;  /* 0x00008000000079c5 */ /* 0x000fe40000010000 */
[----:B------:R-:W-:-:S06]  /*17fc0*/  WARPGROUP.ARRIVE ;  /* 0x00000000000079c5 */ /* 0x000fcc0000000000 */
[----:B------:R-:W-:Y:S01]  /*17fd0*/  HGMMA.64x128x16.F32 R88, R172, gdesc[UR4].tnspB, R88, gsb0 ;  /* 0x41e00004ac587df0 */ /* 0x000fe20008000858 */
[----:B------:R-:W-:Y:S02]  /*17fe0*/  R2UR UR6, R2 ;  /* 0x00000000020672ca */ /* 0x000fe400000e0000 */
[----:B------:R-:W-:Y:S02]  /*17ff0*/  R2UR UR7, R3 ;  /* 0x00000000030772ca */ /* 0x000fe400000e0000 */
[----:B------:R-:W-:-:S04]  /*18000*/  FMNMX.FTZ R3, R81, R0, !PT ;  /* 0x0000000051037209 */ /* 0x000fc80007810000 */
[----:B------:R-:W-:-:S04]  /*18010*/  FMNMX.FTZ R0, R84, R3, !PT ;  /* 0x0000000354007209 */ /* 0x000fc80007810000 */
[----:B------:R-:W-:Y:S01]  /*18020*/  FMNMX.FTZ R2, R85, R0, !PT ;  /* 0x0000000055027209 */ /* 0x000fe20007810000 */
[----:B------:R-:W-:-:S04]  /*18030*/  IMAD.U32 R0, RZ, RZ, UR38 ;  /* 0x00000026ff007e24 */ /* 0x000fc8000f8e00ff */
[----:B------:R-:W0:Y:S02]  /*18040*/  SHFL.BFLY PT, R3, R2, 0x2, 0x1f ;  /* 0x0c401f0002037f89 */ /* 0x000e2400000e0000 */
[----:B0-----:R-:W-:Y:S02]  /*18050*/  FMNMX.FTZ R5, R2, R3, !PT ;  /* 0x0000000302057209 */ /* 0x001fe40007810000 */
[----:B------:R-:W-:-:S03]  /*18060*/  FMNMX.FTZ R2, R26, R13, !PT ;  /* 0x0000000d1a027209 */ /* 0x000fc60007810000 */
[----:B------:R-:W0:Y:S02]  /*18070*/  SHFL.BFLY PT, R4, R5, 0x1, 0x1f ;  /* 0x0c201f0005047f89 */ /* 0x000e2400000e0000 */
[----:B0-----:R-:W-:Y:S02]  /*18080*/  FMNMX.FTZ R4, R5, R4, !PT ;  /* 0x0000000405047209 */ /* 0x001fe40007810000 */
[----:B------:R-:W-:-:S03]  /*18090*/  FMNMX.FTZ R5, R27, R2, !PT ;  /* 0x000000021b057209 */ /* 0x000fc60007810000 */
[-C--:B------:R-:W-:Y:S01]  /*180a0*/  FMUL.FTZ R11, R4, R0.reuse ;  /* 0x00000000040b7220 */ /* 0x080fe20000410000 */
[----:B------:R-:W-:Y:S01]  /*180b0*/  FMNMX.FTZ R2, R30, R5, !PT ;  /* 0x000000051e027209 */ /* 0x000fe20007810000 */
[----:B------:R-:W-:Y:S02]  /*180c0*/  FADD.FTZ R3, -R4, R12 ;  /* 0x0000000c04037221 */ /* 0x000fe40000010100 */
        /* <DEDUP_REMOVED lines=23> */
[-C--:B------:R-:W-:Y:S01]  /*18240*/  FFMA.FTZ R85, R85, R0.reuse, -R11 ;  /* 0x0000000055557223 */ /* 0x080fe2000001080b */
[----:B------:R-:W-:Y:S01]  /*18250*/  FMUL.FTZ R3, R3, R0 ;  /* 0x0000000003037220 */ /* 0x000fe20000410000 */
[----:B------:R-:W-:Y:S01]  /*18260*/  FMNMX.FTZ R5, R43, R2, !PT ;  /* 0x000000022b057209 */ /* 0x000fe20007810000 */
[----:B------:R-:W-:Y:S03]  /*18270*/  MUFU.EX2 R180, R180 ;  /* 0x000000b400b47308 */ /* 0x000fe60000000800 */
[----:B------:R-:W-:-:S04]  /*18280*/  FMNMX.FTZ R2, R46, R5, !PT ;  /* 0x000000052e027209 */ /* 0x000fc80007810000 */
[----:B------:R-:W-:Y:S01]  /*18290*/  FMNMX.FTZ R5, R47, R2, !PT ;  /* 0x000000022f057209 */ /* 0x000fe20007810000 */
[----:B------:R-:W0:Y:S03]  /*182a0*/  MUFU.EX2 R3, R3 ;  /* 0x0000000300037308 */ /* 0x000e260000000800 */
[----:B------:R-:W-:-:S04]  /*182b0*/  FMNMX.FTZ R2, R50, R5, !PT ;  /* 0x0000000532027209 */ /* 0x000fc80007810000 */
[----:B------:R-:W-:Y:S01]  /*182c0*/  FMNMX.FTZ R5, R51, R2, !PT ;  /* 0x0000000233057209 */ /* 0x000fe20007810000 */
[----:B------:R-:W1:Y:S03]  /*182d0*/  MUFU.EX2 R12, R12 ;  /* 0x0000000c000c7308 */ /* 0x000e660000000800 */
[----:B------:R-:W-:-:S04]  /*182e0*/  FMNMX.FTZ R2, R54, R5, !PT ;  /* 0x0000000536027209 */ /* 0x000fc80007810000 */
[----:B------:R-:W-:Y:S01]  /*182f0*/  FMNMX.FTZ R5, R55, R2, !PT ;  /* 0x0000000237057209 */ /* 0x000fe20007810000 */
[----:B------:R-:W2:Y:S01]  /*18300*/  MUFU.EX2 R182, R182 ;  /* 0x000000b600b67308 */ /* 0x000ea20000000800 */
[----:B0-----:R-:W-:Y:S02]  /*18310*/  FFMA.FTZ R7, R3, R7, R180 ;  /* 0x0000000703077223 */ /* 0x001fe400000100b4 */
[----:B------:R-:W-:-:S04]  /*18320*/  FMNMX.FTZ R2, R58, R5, !PT ;  /* 0x000000053a027209 */ /* 0x000fc80007810000 */
[----:B------:R-:W-:Y:S01]  /*18330*/  FMNMX.FTZ R5, R59, R2, !PT ;  /* 0x000000023b057209 */ /* 0x000fe20007810000 */
[----:B------:R-:W0:Y:S01]  /*18340*/  MUFU.EX2 R24, R24 ;  /* 0x0000001800187308 */ /* 0x000e220000000800 */
[C---:B-1----:R-:W-:Y:S01]  /*18350*/  FADD.FTZ R7, R12.reuse, R7 ;  /* 0x000000070c077221 */ /* 0x042fe20000010000 */
[----:B------:R-:W-:Y:S01]  /*18360*/  F2FP.F16.F32.PACK_AB R180, R12, R180 ;  /* 0x000000b40cb4723e */ /* 0x000fe200000000ff */
[----:B------:R-:W-:Y:S02]  /*18370*/  WARPGROUP.DEPBAR.LE gsb0, 0x0 ;  /* 0x00008000000079c5 */ /* 0x000fe40000010000 */
[----:B------:R-:W-:Y:S01]  /*18380*/  WARPGROUP.ARRIVE ;  /* 0x00000000000079c5 */ /* 0x000fe20000000000 */
[----:B------:R-:W-:Y:S01]  /*18390*/  FMNMX.FTZ R2, R62, R5, !PT ;  /* 0x000000053e027209 */ /* 0x000fe20007810000 */
[-CC-:B------:R-:W-:Y:S01]  /*183a0*/  FFMA.FTZ R172, R40, R0.reuse, -R11.reuse ;  /* 0x0000000028ac7223 */ /* 0x180fe2000001080b */
[-CC-:B------:R-:W-:Y:S01]  /*183b0*/  FFMA.FTZ R174, R44, R0.reuse, -R11.reuse ;  /* 0x000000002cae7223 */ /* 0x180fe2000001080b */
[--C-:B------:R-:W-:Y:S01]  /*183c0*/  FFMA.FTZ R40, R57, R0, -R11.reuse ;  /* 0x0000000039287223 */ /* 0x100fe2000001080b */
[----:B------:R-:W-:Y:S01]  /*183d0*/  FMNMX.FTZ R5, R63, R2, !PT ;  /* 0x000000023f057209 */ /* 0x000fe20007810000 */
[----:B------:R-:W-:Y:S01]  /*183e0*/  HGMMA.64x128x16.F32 R88, R168, gdesc[UR4].tnspB, R88, gsb0 ;  /* 0x41e00004a8587df0 */ /* 0x000fe20008000858 */
[----:B------:R-:W-:Y:S01]  /*183f0*/  R2UR UR6, R20 ;  /* 0x00000000140672ca */ /* 0x000fe200000e0000 */
[----:B------:R-:W-:Y:S01]  /*18400*/  VIADD R20, R10, 0x280 ;  /* 0x000002800a147836 */ /* 0x000fe20000000000 */
[----:B------:R-:W-:Y:S01]  /*18410*/  R2UR UR7, R21 ;  /* 0x00000000150772ca */ /* 0x000fe200000e0000 */
[----:B------:R-:W-:Y:S01]  /*18420*/  IMAD.MOV.U32 R21, RZ, RZ, 0x40000040 ;  /* 0x40000040ff157424 */ /* 0x000fe200078e00ff */
[----:B------:R-:W-:Y:S01]  /*18430*/  FMNMX.FTZ R2, R66, R5, !PT ;  /* 0x0000000542027209 */ /* 0x000fe20007810000 */
[-CC-:B------:R-:W-:Y:S01]  /*18440*/  FFMA.FTZ R44, R73, R0.reuse, -R11.reuse ;  /* 0x00000000492c7223 */ /* 0x180fe2000001080b */
[----:B------:R-:W-:Y:S01]  /*18450*/  FFMA.FTZ R57, R84, R0, -R11 ;  /* 0x0000000054397223 */ /* 0x000fe2000001080b */
[----:B------:R-:W1:Y:S01]  /*18460*/  MUFU.EX2 R176, R176 ;  /* 0x000000b000b07308 */ /* 0x000e620000000800 */
[----:B------:R-:W-:Y:S01]  /*18470*/  FMNMX.FTZ R5, R67, R2, !PT ;  /* 0x0000000243057209 */ /* 0x000fe20007810000 */
[----:B--2---:R-:W-:Y:S01]  /*18480*/  FADD.FTZ R7, R182, R7 ;  /* 0x00000007b6077221 */ /* 0x004fe20000010000 */
[----:B0-----:R-:W-:-:S02]  /*18490*/  F2FP.F16.F32.PACK_AB R182, R24, R182 ;  /* 0x000000b618b6723e */ /* 0x001fc400000000ff */
[----:B------:R-:W-:Y:S01]  /*184a0*/  FMNMX.FTZ R2, R70, R5, !PT ;  /* 0x0000000546027209 */ /* 0x000fe20007810000 */
[----:B------:R-:W-:Y:S02]  /*184b0*/  FADD.FTZ R7, R24, R7 ;  /* 0x0000000718077221 */ /* 0x000fe40000010000 */
[----:B------:R-:W0:Y:S01]  /*184c0*/  MUFU.EX2 R25, R25 ;  /* 0x0000001900197308 */ /* 0x000e220000000800 */
[----:B------:R-:W-:-:S04]  /*184d0*/  FMNMX.FTZ R5, R71, R2, !PT ;  /* 0x0000000247057209 */ /* 0x000fc80007810000 */
[----:B------:R-:W-:-:S03]  /*184e0*/  FMNMX.FTZ R2, R74, R5, !PT ;  /* 0x000000054a027209 */ /* 0x000fc60007810000 */
[----:B------:R-:W2:Y:S01]  /*184f0*/  MUFU.EX2 R178, R178 ;  /* 0x000000b200b27308 */ /* 0x000ea20000000800 */
[----:B------:R-:W-:-:S04]  /*18500*/  FMNMX.FTZ R5, R75, R2, !PT ;  /* 0x000000024b057209 */ /* 0x000fc80007810000 */
[----:B------:R-:W-:-:S03]  /*18510*/  FMNMX.FTZ R2, R78, R5, !PT ;  /* 0x000000054e027209 */ /* 0x000fc60007810000 */
[----:B------:R-:W3:Y:S01]  /*18520*/  MUFU.EX2 R33, R33 ;  /* 0x0000002100217308 */ /* 0x000ee20000000800 */
[----:B------:R-:W-:-:S04]  /*18530*/  FMNMX.FTZ R5, R79, R2, !PT ;  /* 0x000000024f057209 */ /* 0x000fc80007810000 */
[----:B------:R-:W-:-:S03]  /*18540*/  FMNMX.FTZ R2, R82, R5, !PT ;  /* 0x0000000552027209 */ /* 0x000fc60007810000 */
[----:B------:R-:W-:Y:S01]  /*18550*/  MUFU.EX2 R172, R172 ;  /* 0x000000ac00ac7308 */ /* 0x000fe20000000800 */
[----:B------:R-:W-:-:S04]  /*18560*/  FMNMX.FTZ R5, R83, R2, !PT ;  /* 0x0000000253057209 */ /* 0x000fc80007810000 */
[----:B------:R-:W-:-:S03]  /*18570*/  FMNMX.FTZ R2, R86, R5, !PT ;  /* 0x0000000556027209 */ /* 0x000fc60007810000 */
[----:B------:R-:W-:Y:S01]  /*18580*/  MUFU.EX2 R29, R29 ;  /* 0x0000001d001d7308 */ /* 0x000fe20000000800 */
[----:B------:R-:W-:-:S05]  /*18590*/  FMNMX.FTZ R2, R87, R2, !PT ;  /* 0x0000000257027209 */ /* 0x000fca0007810000 */
[----:B------:R-:W4:Y:S02]  /*185a0*/  SHFL.BFLY PT, R5, R2, 0x2, 0x1f ;  /* 0x0c401f0002057f89 */ /* 0x000f2400000e0000 */
[----:B------:R-:W-:Y:S08]  /*185b0*/  MUFU.EX2 R174, R174 ;  /* 0x000000ae00ae7308 */ /* 0x000ff00000000800 */
[----:B------:R-:W-:Y:S08]  /*185c0*/  MUFU.EX2 R28, R28 ;  /* 0x0000001c001c7308 */ /* 0x000ff00000000800 */
[----:B------:R-:W-:Y:S01]  /*185d0*/  MUFU.EX2 R32, R32 ;  /* 0x0000002000207308 */ /* 0x000fe20000000800 */
[----:B----4-:R-:W-:-:S07]  /*185e0*/  FMNMX.FTZ R5, R2, R5, !PT ;  /* 0x0000000502057209 */ /* 0x010fce0007810000 */
[----:B------:R-:W-:Y:S01]  /*185f0*/  MUFU.EX2 R36, R36 ;  /* 0x0000002400247308 */ /* 0x000fe20000000800 */
[----:B------:R-:W4:Y:S07]  /*18600*/  SHFL.BFLY PT, R2, R5, 0x1, 0x1f ;  /* 0x0c201f0005027f89 */ /* 0x000f2e00000e0000 */
[----:B------:R-:W-:Y:S08]  /*18610*/  MUFU.EX2 R40, R40 ;  /* 0x0000002800287308 */ /* 0x000ff00000000800 */
[----:B------:R-:W-:Y:S08]  /*18620*/  MUFU.EX2 R45, R45 ;  /* 0x0000002d002d7308 */ /* 0x000ff00000000800 */
[----:B------:R-:W-:Y:S01]  /*18630*/  MUFU.EX2 R41, R41 ;  /* 0x0000002900297308 */ /* 0x000fe20000000800 */
[----:B----4-:R-:W-:-:S07]  /*18640*/  FMNMX.FTZ R5, R5, R2, !PT ;  /* 0x0000000205057209 */ /* 0x010fce0007810000 */
[----:B------:R-:W-:Y:S08]  /*18650*/  MUFU.EX2 R37, R37 ;  /* 0x0000002500257308 */ /* 0x000ff00000000800 */
[----:B------:R-:W4:Y:S08]  /*18660*/  MUFU.EX2 R44, R44 ;  /* 0x0000002c002c7308 */ /* 0x000f300000000800 */
        /* <DEDUP_REMOVED lines=11> */
[----:B------:R-:W-:Y:S01]  /*18720*/  R2UR UR7, R21 ;  /* 0x00000000150772ca */ /* 0x000fe200000e0000 */
[----:B------:R-:W-:Y:S01]  /*18730*/  IMAD.MOV.U32 R21, RZ, RZ, 0x40000040 ;  /* 0x40000040ff157424 */ /* 0x000fe200078e00ff */
[C---:B------:R-:W-:Y:S01]  /*18740*/  IADD3 R20, R10.reuse, 0x300, RZ ;  /* 0x000003000a147810 */ /* 0x040fe20007ffe0ff */
[----:B------:R-:W-:Y:S01]  /*18750*/  VIADD R10, R10, 0x380 ;  /* 0x000003800a0a7836 */ /* 0x000fe20000000000 */
        /* <DEDUP_REMOVED lines=10> */
[----:B------:R-:W-:Y:S01]  /*18800*/  R2UR UR6, R20 ;  /* 0x00000000140672ca */ /* 0x000fe200000e0000 */
[----:B------:R-:W-:Y:S01]  /*18810*/  MUFU.EX2 R164, R164 ;  /* 0x000000a400a47308 */ /* 0x000fe20000000800 */
[----:B------:R-:W-:Y:S01]  /*18820*/  R2UR UR7, R21 ;  /* 0x00000000150772ca */ /* 0x000fe200000e0000 */
        /* <DEDUP_REMOVED lines=12> */
[-C--:B------:R-:W-:Y:S01]  /*188f0*/  FFMA.FTZ R175, R46, R0.reuse, -R21 ;  /* 0x000000002eaf7223 */ /* 0x080fe20000010815 */
[----:B-1----:R-:W-:Y:S01]  /*18900*/  FADD.FTZ R46, R176, R7 ;  /* 0x00000007b02e7221 */ /* 0x002fe20000010000 */
[-CC-:B------:R-:W-:Y:S01]  /*18910*/  FFMA.FTZ R34, R47, R0.reuse, -R21.reuse ;  /* 0x000000002f227223 */ /* 0x180fe20000010815 */
[----:B------:R-:W-:Y:S01]  /*18920*/  MUFU.EX2 R20, R20 ;  /* 0x0000001400147308 */ /* 0x000fe20000000800 */
[-CC-:B------:R-:W-:Y:S01]  /*18930*/  FFMA.FTZ R169, R50, R0.reuse, -R21.reuse ;  /* 0x0000000032a97223 */ /* 0x180fe20000010815 */
[----:B0-----:R-:W-:Y:S01]  /*18940*/  FADD.FTZ R7, R25, R46 ;  /* 0x0000002e19077221 */ /* 0x001fe20000010000 */
[-CC-:B------:R-:W-:Y:S01]  /*18950*/  FFMA.FTZ R35, R51, R0.reuse, -R21.reuse ;  /* 0x0000000033237223 */ /* 0x180fe20000010815 */
[-CC-:B------:R-:W-:Y:S01]  /*18960*/  FFMA.FTZ R171, R54, R0.reuse, -R21.reuse ;  /* 0x0000000036ab7223 */ /* 0x180fe20000010815 */
[-C--:B------:R-:W-:Y:S01]  /*18970*/  FFMA.FTZ R38, R55, R0.reuse, -R21 ;  /* 0x0000000037267223 */ /* 0x080fe20000010815 */
[----:B--2---:R-:W-:Y:S01]  /*18980*/  FADD.FTZ R50, R178, R7 ;  /* 0x00000007b2327221 */ /* 0x004fe20000010000 */
        /* <DEDUP_REMOVED lines=11> */
[----:B------:R-:W-:Y:S01]  /*18a40*/  FFMA.FTZ R86, R86, R0, -R21 ;  /* 0x0000000056567223 */ /* 0x000fe20000010815 */
[----:B------:R-:W-:-:S02]  /*18a50*/  F2FP.F16.F32.PACK_AB R176, R25, R176 ;  /* 0x000000b019b0723e */ /* 0x000fc400000000ff */
[----:B---3--:R-:W-:-:S03]  /*18a60*/  F2FP.F16.F32.PACK_AB R178, R33, R178 ;  /* 0x000000b221b2723e */ /* 0x008fc600000000ff */
        /* <DEDUP_REMOVED lines=18> */
[-CC-:B------:R-:W-:Y:S01]  /*18b90*/  FFMA.FTZ R161, R66, R0.reuse, -R21.reuse ;  /* 0x0000000042a17223 */ /* 0x180fe20000010815 */
[----:B------:R-:W-:Y:S01]  /*18ba0*/  HGMMA.64x128x16.F32 R88, R156, gdesc[UR4].tnspB, R88, gsb0 ;  /* 0x41e000049c587df0 */ /* 0x000fe20008000858 */
[-C--:B------:R-:W-:Y:S01]  /*18bb0*/  FMUL.FTZ R11, R11, R0.reuse ;  /* 0x000000000b0b7220 */ /* 0x080fe20000410000 */
[----:B------:R-:W-:Y:S01]  /*18bc0*/  R2UR UR6, R10 ;  /* 0x000000000a0672ca */ /* 0x000fe200000e0000 */
[----:B------:R-:W-:Y:S01]  /*18bd0*/  FFMA.FTZ R163, R70, R0, -R21 ;  /* 0x0000000046a37223 */ /* 0x000fe20000010815 */
[----:B------:R-:W-:-:S02]  /*18be0*/  @!P1 LEA R10, R14, R16, 0x3 ;  /* 0x000000100e0a9211 */ /* 0x000fc400078e18ff */
[----:B------:R0:W-:Y:S03]  /*18bf0*/  MUFU.EX2 R2, R11 ;  /* 0x0000000b00027308 */ /* 0x0001e60000000800 */
[----:B------:R-:W-:-:S05]  /*18c00*/  @!P1 VIADD R10, R10, 0x34840 ;  /* 0x000348400a0a9836 */ /* 0x000fca0000000000 */
[----:B------:R-:W-:Y:S01]  /*18c10*/  MUFU.EX2 R166, R166 ;  /* 0x000000a600a67308 */ /* 0x000fe20000000800 */
[----:B0-----:R-:W-:-:S05]  /*18c20*/  IMAD.MOV.U32 R11, RZ, RZ, 0x40000040 ;  /* 0x40000040ff0b7424 */ /* 0x001fca00078e00ff */
[----:B------:R-:W-:Y:S02]  /*18c30*/  R2UR UR7, R11 ;  /* 0x000000000b0772ca */ /* 0x000fe400000e0000 */
[----:B------:R-:W-:Y:S01]  /*18c40*/  @!P1 PRMT R11, RZ, 0x654, R10 ;  /* 0x00000654ff0b9816 */ /* 0x000fe2000000000a */
[----:B------:R-:W-:Y:S08]  /*18c50*/  MUFU.EX2 R167, R167 ;  /* 0x000000a700a77308 */ /* 0x000ff00000000800 */
[----:B------:R-:W-:Y:S08]  /*18c60*/  MUFU.EX2 R10, R59 ;  /* 0x0000003b000a7308 */ /* 0x000ff00000000800 */
[----:B------:R-:W-:Y:S08]  /*18c70*/  MUFU.EX2 R160, R160 ;  /* 0x000000a000a07308 */ /* 0x000ff00000000800 */
[----:B------:R-:W-:Y:S08]  /*18c80*/  MUFU.EX2 R161, R161 ;  /* 0x000000a100a17308 */ /* 0x000ff00000000800 */
[----:B------:R-:W-:Y:S08]  /*18c90*/  MUFU.EX2 R162, R162 ;  /* 0x000000a200a27308 */ /* 0x000ff00000000800 */
[----:B------:R-:W-:Y:S08]  /*18ca0*/  MUFU.EX2 R163, R163 ;  /* 0x000000a300a37308 */ /* 0x000ff00000000800 */
[----:B------:R-:W-:Y:S08]  /*18cb0*/  MUFU.EX2 R74, R74 ;  /* 0x0000004a004a7308 */ /* 0x000ff00000000800 */
[----:B------:R-:W0:Y:S08]  /*18cc0*/  MUFU.EX2 R75, R75 ;  /* 0x0000004b004b7308 */ /* 0x000e300000000800 */
[----:B------:R-:W-:Y:S08]  /*18cd0*/  MUFU.EX2 R78, R78 ;  /* 0x0000004e004e7308 */ /* 0x000ff00000000800 */
[----:B------:R-:W1:Y:S08]  /*18ce0*/  MUFU.EX2 R79, R79 ;  /* 0x0000004f004f7308 */ /* 0x000e700000000800 */
[----:B------:R-:W-:Y:S08]  /*18cf0*/  MUFU.EX2 R56, R56 ;  /* 0x0000003800387308 */ /* 0x000ff00000000800 */
[----:B------:R-:W-:Y:S08]  /*18d00*/  MUFU.EX2 R83, R83 ;  /* 0x0000005300537308 */ /* 0x000ff00000000800 */
[----:B------:R-:W2:Y:S01]  /*18d10*/  MUFU.EX2 R13, R85 ;  /* 0x00000055000d7308 */ /* 0x000ea20000000800 */
[----:B------:R-:W-:-:S02]  /*18d20*/  WARPGROUP.DEPBAR.LE gsb0, 0x0 ;  /* 0x00008000000079c5 */ /* 0x000fc40000010000 */
[----:B------:R-:W-:Y:S01]  /*18d30*/  WARPGROUP.ARRIVE ;  /* 0x00000000000079c5 */ /* 0x000fe20000000000 */
[----:B----4-:R-:W-:Y:S02]  /*18d40*/  F2FP.F16.F32.PACK_AB R156, R44, R37 ;  /* 0x000000252c9c723e */ /* 0x010fe400000000ff */
[----:B0-----:R-:W-:Y:S02]  /*18d50*/  F2FP.F16.F32.PACK_AB R157, R75, R74 ;  /* 0x0000004a4b9d723e */ /* 0x001fe400000000ff */
[----:B------:R-:W-:Y:S01]  /*18d60*/  F2FP.F16.F32.PACK_AB R158, R52, R49 ;  /* 0x00000031349e723e */ /* 0x000fe200000000ff */
[----:B------:R-:W-:Y:S01]  /*18d70*/  HGMMA.64x128x16.F32 R88, R152, gdesc[UR4].tnspB, R88, gsb0 ;  /* 0x41e0000498587df0 */ /* 0x000fe20008000858 */
[----:B-1----:R-:W-:Y:S02]  /*18d80*/  F2FP.F16.F32.PACK_AB R159, R79, R78 ;  /* 0x0000004e4f9f723e */ /* 0x002fe400000000ff */
[----:B------:R-:W-:Y:S02]  /*18d90*/  WARPGROUP.DEPBAR.LE gsb0, 0x0 ;  /* 0x00008000000079c5 */ /* 0x000fe40000010000 */
[----:B------:R0:W-:Y:S01]  /*18da0*/  @!P1 SYNCS.ARRIVE.TRANS64.RED.A1T0 RZ, [R11+URZ], RZ ;  /* 0x000000ff0bff99a7 */ /* 0x0001e2000810043f */
[----:B------:R-:W-:Y:S01]  /*18db0*/  MUFU.EX2 R153, R82 ;  /* 0x0000005200997308 */ /* 0x000fe20000000800 */
[----:B--2---:R-:W-:-:S02]  /*18dc0*/  F2FP.F16.F32.PACK_AB R154, R13, R57 ;  /* 0x000000390d9a723e */ /* 0x004fc400000000ff */
[----:B------:R-:W-:Y:S01]  /*18dd0*/  F2FP.F16.F32.PACK_AB R152, R56, R53 ;  /* 0x000000353898723e */ /* 0x000fe200000000ff */
[----:B0-----:R-:W-:Y:S01]  /*18de0*/  FFMA.FTZ R11, R2, R6, R181 ;  /* 0x00000006020b7223 */ /* 0x001fe200000100b5 */
[-C--:B------:R-:W-:Y:S01]  /*18df0*/  FFMA.FTZ R6, R63, R0.reuse, -R21 ;  /* 0x000000003f067223 */ /* 0x080fe20000010815 */
[C---:B------:R-:W-:Y:S02]  /*18e00*/  F2FP.F16.F32.PACK_AB R181, R20.reuse, R181 ;  /* 0x000000b514b5723e */ /* 0x040fe400000000ff */
[----:B------:R-:W-:Y:S01]  /*18e10*/  MUFU.EX2 R155, R86 ;  /* 0x00000056009b7308 */ /* 0x000fe20000000800 */
[----:B------:R-:W-:Y:S01]  /*18e20*/  FADD.FTZ R14, R20, R11 ;  /* 0x0000000b140e7221 */ /* 0x000fe20000010000 */
[----:B------:R0:W-:Y:S03]  /*18e30*/  @!P1 SYNCS.ARRIVE.TRANS64.RED.A1T0 RZ, [R15+URZ], RZ ;  /* 0x000000ff0fff99a7 */ /* 0x0001e6000810043f */
[----:B------:R-:W-:Y:S01]  /*18e40*/  FADD.FTZ R11, R183, R14 ;  /* 0x0000000eb70b7221 */ /* 0x000fe20000010000 */
[----:B------:R-:W-:Y:S01]  /*18e50*/  FFMA.FTZ R14, R67, R0, -R21 ;  /* 0x00000000430e7223 */ /* 0x000fe20000010815 */
[C---:B------:R-:W-:Y:S01]  /*18e60*/  F2FP.F16.F32.PACK_AB R183, R26.reuse, R183 ;  /* 0x000000b71ab7723e */ /* 0x040fe200000000ff */
[----:B------:R-:W1:Y:S01]  /*18e70*/  MUFU.EX2 R6, R6 ;  /* 0x0000000600067308 */ /* 0x000e620000000800 */
[----:B------:R-:W-:Y:S01]  /*18e80*/  FADD.FTZ R42, R26, R11 ;  /* 0x0000000b1a2a7221 */ /* 0x000fe20000010000 */
[----:B------:R-:W-:Y:S01]  /*18e90*/  FADD.FTZ R11, R33, R50 ;  /* 0x00000032210b7221 */ /* 0x000fe20000010000 */
[----:B0-----:R-:W-:-:S02]  /*18ea0*/  MOV R15, R188 ;  /* 0x000000bc000f7202 */ /* 0x001fc40000000f00 */
[----:B------:R-:W-:Y:S01]  /*18eb0*/  FADD.FTZ R42, R177, R42 ;  /* 0x0000002ab12a7221 */ /* 0x000fe20000010000 */
[----:B------:R-:W-:Y:S01]  /*18ec0*/  FADD.FTZ R50, R172, R11 ;  /* 0x0000000bac327221 */ /* 0x000fe20000010000 */
[C---:B------:R-:W-:Y:S01]  /*18ed0*/  F2FP.F16.F32.PACK_AB R177, R27.reuse, R177 ;  /* 0x000000b11bb1723e */ /* 0x040fe200000000ff */
[----:B------:R-:W0:Y:S01]  /*18ee0*/  MUFU.EX2 R14, R14 ;  /* 0x0000000e000e7308 */ /* 0x000e220000000800 */
[----:B------:R-:W-:Y:S01]  /*18ef0*/  FADD.FTZ R46, R27, R42 ;  /* 0x0000002a1b2e7221 */ /* 0x000fe20000010000 */
[-CC-:B------:R-:W-:Y:S01]  /*18f00*/  FFMA.FTZ R42, R71, R0.reuse, -R21.reuse ;  /* 0x00000000472a7223 */ /* 0x180fe20000010815 */
[----:B------:R-:W-:Y:S01]  /*18f10*/  FFMA.FTZ R21, R87, R0, -R21 ;  /* 0x0000000057157223 */ /* 0x000fe20000010815 */
[----:B------:R-:W-:Y:S01]  /*18f20*/  F2FP.F16.F32.PACK_AB R172, R29, R172 ;  /* 0x000000ac1dac723e */ /* 0x000fe200000000ff */
[----:B------:R-:W-:Y:S01]  /*18f30*/  FADD.FTZ R7, R179, R46 ;  /* 0x0000002eb3077221 */ /* 0x000fe20000010000 */
[C---:B------:R-:W-:Y:S02]  /*18f40*/  F2FP.F16.F32.PACK_AB R179, R30.reuse, R179 ;  /* 0x000000b31eb3723e */ /* 0x040fe400000000ff */
[----:B------:R-:W2:Y:S01]  /*18f50*/  MUFU.EX2 R42, R42 ;  /* 0x0000002a002a7308 */ /* 0x000ea20000000800 */
[----:B------:R-:W-:Y:S01]  /*18f60*/  FADD.FTZ R46, R30, R7 ;  /* 0x000000071e2e7221 */ /* 0x000fe20000010000 */
[----:B------:R-:W-:-:S03]  /*18f70*/  FADD.FTZ R7, R29, R50 ;  /* 0x000000321d077221 */ /* 0x000fc60000010000 */
[----:B------:R-:W-:Y:S01]  /*18f80*/  FADD.FTZ R46, R173, R46 ;  /* 0x0000002ead2e7221 */ /* 0x000fe20000010000 */
[----:B------:R-:W-:Y:S01]  /*18f90*/  FADD.FTZ R7, R174, R7 ;  /* 0x00000007ae077221 */ /* 0x000fe20000010000 */
[C---:B------:R-:W-:Y:S01]  /*18fa0*/  F2FP.F16.F32.PACK_AB R173, R31.reuse, R173 ;  /* 0x000000ad1fad723e */ /* 0x040fe200000000ff */
[----:B------:R-:W3:Y:S01]  /*18fb0*/  MUFU.EX2 R21, R21 ;  /* 0x0000001500157308 */ /* 0x000ee20000000800 */
        /* <DEDUP_REMOVED lines=29> */
[C---:B-1----:R-:W-:Y:S02]  /*19190*/  F2FP.F16.F32.PACK_AB R167, R6.reuse, R167 ;  /* 0x000000a706a7723e */ /* 0x042fe400000000ff */
[----:B------:R-:W-:Y:S01]  /*191a0*/  FADD.FTZ R12, R6, R11 ;  /* 0x0000000b060c7221 */ /* 0x000fe20000010000 */
[C---:B------:R-:W-:Y:S01]  /*191b0*/  FADD.FTZ R11, R45.reuse, R20 ;  /* 0x000000142d0b7221 */ /* 0x040fe20000010000 */
[----:B------:R-:W-:-:S02]  /*191c0*/  F2FP.F16.F32.PACK_AB R160, R45, R160 ;  /* 0x000000a02da0723e */ /* 0x000fc400000000ff */
[----:B------:R-:W-:Y:S01]  /*191d0*/  FADD.FTZ R7, R161, R12 ;  /* 0x0000000ca1077221 */ /* 0x000fe20000010000 */
[----:B------:R-:W-:Y:S01]  /*191e0*/  FADD.FTZ R20, R162, R11 ;  /* 0x0000000ba2147221 */ /* 0x000fe20000010000 */
[C---:B0-----:R-:W-:Y:S02]  /*191f0*/  F2FP.F16.F32.PACK_AB R161, R14.reuse, R161 ;  /* 0x000000a10ea1723e */ /* 0x041fe400000000ff */
[----:B------:R-:W-:Y:S01]  /*19200*/  FADD.FTZ R12, R14, R7 ;  /* 0x000000070e0c7221 */ /* 0x000fe20000010000 */
[C---:B------:R-:W-:Y:S01]  /*19210*/  FADD.FTZ R20, R41.reuse, R20 ;  /* 0x0000001429147221 */ /* 0x040fe20000010000 */
[----:B------:R-:W-:Y:S02]  /*19220*/  F2FP.F16.F32.PACK_AB R162, R41, R162 ;  /* 0x000000a229a2723e */ /* 0x000fe400000000ff */
[----:B------:R-:W-:Y:S01]  /*19230*/  FADD.FTZ R7, R163, R12 ;  /* 0x0000000ca3077221 */ /* 0x000fe20000010000 */
[----:B------:R-:W-:Y:S01]  /*19240*/  FADD.FTZ R11, R37, R20 ;  /* 0x00000014250b7221 */ /* 0x000fe20000010000 */
[----:B--2---:R-:W-:Y:S01]  /*19250*/  F2FP.F16.F32.PACK_AB R163, R42, R163 ;  /* 0x000000a32aa3723e */ /* 0x004fe200000000ff */
[----:B------:R-:W-:-:S02]  /*19260*/  IMAD.MOV.U32 R20, RZ, RZ, R185 ;  /* 0x000000ffff147224 */ /* 0x000fc400078e00b9 */
        /* <DEDUP_REMOVED lines=15> */
[----:B------:R-:W-:Y:S01]  /*19360*/  FADD.FTZ R7, R13, R10 ;  /* 0x0000000a0d077221 */ /* 0x000fe20000010000 */
[----:B------:R-:W-:Y:S02]  /*19370*/  IMAD.MOV.U32 R13, RZ, RZ, R5 ;  /* 0x000000ffff0d7224 */ /* 0x000fe400078e0005 */
[----:B------:R-:W-:Y:S01]  /*19380*/  FADD.FTZ R6, R155, R6 ;  /* 0x000000069b067221 */ /* 0x000fe20000010000 */
[----:B---3--:R-:W-:-:S03]  /*19390*/  F2FP.F16.F32.PACK_AB R155, R21, R155 ;  /* 0x0000009b159b723e */ /* 0x008fc600000000ff */
[----:B------:R-:W-:Y:S01]  /*193a0*/  FADD.FTZ R6, R21, R6 ;  /* 0x0000000615067221 */ /* 0x000fe20000010000 */
[----:B------:R-:W-:Y:S06]  /*193b0*/  @P2 BRA `(.L_x_2907) ;  /* 0xffffffd800b82947 */ /* 0x000fec000383ffff */
.L_x_2896:
[----:B------:R-:W-:Y:S05]  /*193c0*/  BSYNC B0 ;  /* 0x0000000000007941 */ /* 0x000fea0003800000 */
.L_x_2895:
        /* <DEDUP_REMOVED lines=67> */
.L_x_2908:
[----:B------:R-:W-:Y:S02]  /*19800*/  LEA R11, R185, R16, 0x3 ;  /* 0x00000010b90b7211 */ /* 0x000fe400078e18ff */
[----:B------:R-:W-:-:S04]  /*19810*/  SHF.L.U32 R2, R188, 0x1f, RZ ;  /* 0x0000001fbc027819 */ /* 0x000fc800000006ff */
[----:B------:R0:W1:Y:S01]  /*19820*/  SYNCS.PHASECHK.TRANS64.TRYWAIT P2, [R11+URZ+0x34850], R2 ;  /* 0x034850020b0075a7 */ /* 0x000062000804017f */
[----:B------:R-:W-:Y:S05]  /*19830*/  @!P0 BRA `(.L_x_2909) ;  /* 0x0000000000048947 */ /* 0x000fea0003800000 */
[----:B------:R-:W-:Y:S01]  /*19840*/  BPT.TRAP 0x1 ;  /* 0x000000040000795c */ /* 0x000fe20000300000 */
.L_x_2909:
        /* <DEDUP_REMOVED lines=9> */
.L_x_2911:
[----:B------:R-:W-:Y:S05]  /*198e0*/  BSYNC B0 ;  /* 0x0000000000007941 */ /* 0x000fea0003800000 */
.L_x_2910:
[----:B01----:R-:W-:Y:S01]  /*198f0*/  IMAD.MOV.U32 R2, RZ, RZ, R8 ;  /* 0x000000ffff027224 */ /* 0x003fe200078e0008 */
[----:B------:R-:W-:Y:S01]  /*19900*/  MOV R3, 0x40000040 ;  /* 0x4000004000037802 */ /* 0x000fe20000000f00 */
[----:B------:R-:W-:Y:S01]  /*19910*/  WARPGROUP.ARRIVE ;  /* 0x00000000000079c5 */ /* 0x000fe20000000000 */
[----:B------:R-:W-:Y:S02]  /*19920*/  VIADD R185, R185, 0x1 ;  /* 0x00000001b9b97836 */ /* 0x000fe40000000000 */
[----:B------:R-:W-:Y:S01]  /*19930*/  R2UR UR6, R2 ;  /* 0x00000000020672ca */ /* 0x000fe200000e0000 */
[----:B------:R-:W-:Y:S01]  /*19940*/  VIADD R2, R8, 0x80 ;  /* 0x0000008008027836 */ /* 0x000fe20000000000 */
[----:B------:R-:W-:Y:S01]  /*19950*/  R2UR UR7, R3 ;  /* 0x00000000030772ca */ /* 0x000fe200000e0000 */
[----:B------:R-:W-:Y:S01]  /*19960*/  IMAD.MOV.U32 R3, RZ, RZ, 0x40000040 ;  /* 0x40000040ff037424 */ /* 0x000fe200078e00ff */
[----:B------:R-:W-:Y:S01]  /*19970*/  ISETP.NE.AND P0, PT, R185, 0x2, PT ;  /* 0x00000002b900780c */ /* 0x000fe20003f05270 */
[----:B------:R-:W-:-:S02]  /*19980*/  IMAD.MOV.U32 R89, RZ, RZ, -0x800000 ;  /* 0xff800000ff597424 */ /* 0x000fc400078e00ff */
[----:B------:R-:W-:Y:S01]  /*19990*/  IMAD.MOV.U32 R88, RZ, RZ, -0x800000 ;  /* 0xff800000ff587424 */ /* 0x000fe200078e00ff */
[----:B------:R-:W-:Y:S01]  /*199a0*/  SEL R185, R185, RZ, P0 ;  /* 0x000000ffb9b97207 */ /* 0x000fe20000000000 */
[----:B------:R-:W-:-:S06]  /*199b0*/  VIADD R212, R212, 0x1 ;  /* 0x00000001d4d47836 */ /* 0x000fcc0000000000 */
        /* <DEDUP_REMOVED lines=45> */
[----:B------:R-:W0:Y:S04]  /*19c90*/  SHFL.BFLY PT, R2, R7, 0x2, 0x1f ;  /* 0x0c401f0007027f89 */ /* 0x000e2800000e0000 */
[----:B------:R-:W1:Y:S01]  /*19ca0*/  SHFL.BFLY PT, R3, R6, 0x2, 0x1f ;  /* 0x0c401f0006037f89 */ /* 0x000e6200000e0000 */
[----:B0-----:R-:W-:Y:S01]  /*19cb0*/  FADD.FTZ R2, R2, R7 ;  /* 0x0000000702027221 */ /* 0x001fe20000010000 */
[----:B------:R-:W-:Y:S01]  /*19cc0*/  SEL R7, RZ, 0x1, P0 ;  /* 0x00000001ff077807 */ /* 0x000fe20000000000 */
[----:B-1----:R-:W-:-:S03]  /*19cd0*/  FADD.FTZ R8, R3, R6 ;  /* 0x0000000603087221 */ /* 0x002fc60000010000 */
[----:B------:R-:W-:Y:S01]  /*19ce0*/  LOP3.LUT R188, R188, R7, RZ, 0x3c, !PT ;  /* 0x00000007bcbc7212 */ /* 0x000fe200078e3cff */
[----:B------:R-:W0:Y:S04]  /*19cf0*/  SHFL.BFLY PT, R3, R2, 0x1, 0x1f ;  /* 0x0c201f0002037f89 */ /* 0x000e2800000e0000 */
[----:B------:R-:W1:Y:S01]  /*19d00*/  SHFL.BFLY PT, R9, R8, 0x1, 0x1f ;  /* 0x0c201f0008097f89 */ /* 0x000e6200000e0000 */
[----:B0-----:R-:W-:Y:S01]  /*19d10*/  FADD.FTZ R10, R2, R3 ;  /* 0x00000003020a7221 */ /* 0x001fe20000010000 */
[----:B------:R-:W-:Y:S01]  /*19d20*/  CS2R R2, SRZ ;  /* 0x0000000000027805 */ /* 0x000fe2000001ff00 */
[----:B-1----:R-:W-:-:S03]  /*19d30*/  FADD.FTZ R12, R8, R9 ;  /* 0x00000009080c7221 */ /* 0x002fc60000010000 */
[----:B------:R-:W-:Y:S02]  /*19d40*/  FSETP.NE.FTZ.AND P2, PT, R10, RZ, PT ;  /* 0x000000ff0a00720b */ /* 0x000fe40003f55000 */
[----:B------:R-:W-:Y:S02]  /*19d50*/  @!P1 IADD3 R8, R11, 0x34860, RZ ;  /* 0x000348600b089810 */ /* 0x000fe40007ffe0ff */
[----:B------:R-:W-:Y:S02]  /*19d60*/  FSETP.NE.FTZ.AND P3, PT, R12, RZ, PT ;  /* 0x000000ff0c00720b */ /* 0x000fe40003f75000 */
[----:B------:R-:W-:-:S07]  /*19d70*/  @!P1 PRMT R8, RZ, 0x654, R8 ;  /* 0x00000654ff089816 */ /* 0x000fce0000000008 */
[----:B------:R-:W0:Y:S01]  /*19d80*/  @P2 MUFU.LG2 R9, R10 ;  /* 0x0000000a00092308 */ /* 0x000e220000000c00 */
[----:B------:R-:W-:-:S03]  /*19d90*/  @P2 FMUL.FTZ R7, R0, 0.69314718246459960938 ;  /* 0x3f31721800072820 */ /* 0x000fc60000410000 */
[----:B------:R-:W-:-:S04]  /*19da0*/  @P3 FMUL.FTZ R11, R0, 0.69314718246459960938 ;  /* 0x3f317218000b3820 */ /* 0x000fc80000410000 */
[----:B------:R-:W1:Y:S08]  /*19db0*/  @P3 MUFU.LG2 R6, R12 ;  /* 0x0000000c00063308 */ /* 0x000e700000000c00 */
[----:B------:R-:W2:Y:S01]  /*19dc0*/  @P2 MUFU.RCP R3, R10 ;  /* 0x0000000a00032308 */ /* 0x000ea20000001000 */
[----:B0-----:R-:W-:-:S04]  /*19dd0*/  @P2 FMUL.FTZ R0, R9, 0.69314718246459960938 ;  /* 0x3f31721809002820 */ /* 0x001fc80000410000 */
[----:B------:R-:W-:-:S03]  /*19de0*/  @P2 FFMA.FTZ R89, R7, R4, R0 ;  /* 0x0000000407592223 */ /* 0x000fc60000010000 */
[----:B------:R-:W0:Y:S01]  /*19df0*/  @P3 MUFU.RCP R2, R12 ;  /* 0x0000000c00023308 */ /* 0x000e220000001000 */
[----:B-1----:R-:W-:-:S04]  /*19e00*/  @P3 FMUL.FTZ R6, R6, 0.69314718246459960938 ;  /* 0x3f31721806063820 */ /* 0x002fc80000410000 */
[----:B------:R-:W-:Y:S01]  /*19e10*/  @P3 FFMA.FTZ R88, R11, R5, R6 ;  /* 0x000000050b583223 */ /* 0x000fe20000010006 */
[----:B------:R-:W-:Y:S02]  /*19e20*/  WARPGROUP.DEPBAR.LE gsb0, 0x0 ;  /* 0x00008000000079c5 */ /* 0x000fe40000010000 */
[----:B------:R-:W-:-:S06]  /*19e30*/  WARPGROUP.ARRIVE ;  /* 0x00000000000079c5 */ /* 0x000fcc0000000000 */
[----:B------:R-:W-:Y:S03]  /*19e40*/  HGMMA.64x128x16.F32 R24, R152, gdesc[UR4].tnspB, R24, gsb0 ;  /* 0x41e0000498187df0 */ /* 0x000fe60008000818 */
[----:B------:R-:W-:Y:S02]  /*19e50*/  WARPGROUP.DEPBAR.LE gsb0, 0x0 ;  /* 0x00008000000079c5 */ /* 0x000fe40000010000 */
[-C--:B--2---:R-:W-:Y:S01]  /*19e60*/  FMUL.FTZ R90, R32, R3.reuse ;  /* 0x00000003205a7220 */ /* 0x084fe20000410000 */
[-C--:B------:R-:W-:Y:S01]  /*19e70*/  FMUL.FTZ R0, R36, R3.reuse ;  /* 0x0000000324007220 */ /* 0x080fe20000410000 */
[-C--:B------:R-:W-:Y:S01]  /*19e80*/  FMUL.FTZ R32, R64, R3.reuse ;  /* 0x0000000340207220 */ /* 0x080fe20000410000 */
[-C--:B0-----:R-:W-:Y:S01]  /*19e90*/  FMUL.FTZ R95, R34, R2.reuse ;  /* 0x00000002225f7220 */ /* 0x081fe20000410000 */
        /* <DEDUP_REMOVED lines=32> */
[----:B------:R-:W-:Y:S01]  /*1a0a0*/  PLOP3.LUT P1, PT, PT, PT, PT, 0x8, 0x0 ;  /* 0x000000000000781c */ /* 0x000fe20003f2e170 */
        /* <DEDUP_REMOVED lines=29> */
.L_x_2819:
        /* <DEDUP_REMOVED lines=26> */
[--C-:B------:R-:W-:Y:S01]  /*1a420*/  IMAD.X R7, RZ, RZ, R9.reuse, P5 ;  /* 0x000000ffff077224 */ /* 0x100fe200028e0609 */
[C---:B------:R-:W-:Y:S01]  /*1a430*/  IADD3 R105, P2, R8.reuse, 0x4020, RZ ;  /* 0x0000402008697810 */ /* 0x040fe20007f5e0ff */
[----:B------:R-:W-:Y:S01]  /*1a440*/  IMAD.X R13, RZ, RZ, R9, P4 ;  /* 0x000000ffff0d7224 */ /* 0x000fe200020e0609 */
[----:B------:R-:W-:Y:S01]  /*1a450*/  BAR.SYNC.DEFER_BLOCKING 0x1, 0x100 ;  /* 0x0044000000007b1d */ /* 0x000fe20000010000 */
[----:B------:R-:W-:-:S02]  /*1a460*/  IADD3 R107, P1, R8, 0x4040, RZ ;  /* 0x00004040086b7810 */ /* 0x000fc40007f3e0ff */
[----:B------:R-:W-:Y:S01]  /*1a470*/  IADD3 R109, P0, R8, 0x4060, RZ ;  /* 0x00004060086d7810 */ /* 0x000fe20007f1e0ff */
[--C-:B------:R-:W-:Y:S01]  /*1a480*/  IMAD.X R29, RZ, RZ, R9.reuse, P2 ;  /* 0x000000ffff1d7224 */ /* 0x100fe200010e0609 */
[----:B------:R-:W-:Y:S01]  /*1a490*/  LOP3.LUT R8, R15, R8, RZ, 0x3c, !PT ;  /* 0x000000080f087212 */ /* 0x000fe200078e3cff */
[--C-:B------:R-:W-:Y:S01]  /*1a4a0*/  IMAD.X R31, RZ, RZ, R9.reuse, P1 ;  /* 0x000000ffff1f7224 */ /* 0x100fe200008e0609 */
[----:B------:R-:W-:Y:S01]  /*1a4b0*/  LOP3.LUT R4, R71, 0x380, RZ, 0xc0, !PT ;  /* 0x0000038047047812 */ /* 0x000fe200078ec0ff */
[----:B------:R-:W-:Y:S01]  /*1a4c0*/  IMAD.X R21, RZ, RZ, R9, P0 ;  /* 0x000000ffff157224 */ /* 0x000fe200000e0609 */
[----:B------:R-:W-:Y:S02]  /*1a4d0*/  LOP3.LUT R6, R79, 0x380, RZ, 0xc0, !PT ;  /* 0x000003804f067812 */ /* 0x000fe400078ec0ff */
[----:B------:R-:W-:Y:S02]  /*1a4e0*/  MOV R92, R8 ;  /* 0x00000008005c7202 */ /* 0x000fe40000000f00 */
[----:B------:R-:W-:-:S02]  /*1a4f0*/  F2FP.F16.F32.PACK_AB R8, R20, R11 ;  /* 0x0000000b1408723e */ /* 0x000fc400000000ff */
[----:B------:R-:W-:Y:S02]  /*1a500*/  LOP3.LUT R20, R105, 0x380, RZ, 0xc0, !PT ;  /* 0x0000038069147812 */ /* 0x000fe400078ec0ff */
[----:B------:R-:W-:Y:S02]  /*1a510*/  LOP3.LUT R38, R109, 0x380, RZ, 0xc0, !PT ;  /* 0x000003806d267812 */ /* 0x000fe400078ec0ff */
[----:B------:R-:W-:Y:S02]  /*1a520*/  SHF.R.U64 R4, R4, 0x3, RZ ;  /* 0x0000000304047819 */ /* 0x000fe400000012ff */
[----:B------:R-:W-:Y:S02]  /*1a530*/  SHF.R.U64 R6, R6, 0x3, RZ ;  /* 0x0000000306067819 */ /* 0x000fe400000012ff */
[----:B------:R-:W-:Y:S02]  /*1a540*/  LOP3.LUT R12, R101, 0x380, RZ, 0xc0, !PT ;  /* 0x00000380650c7812 */ /* 0x000fe400078ec0ff */
[----:B------:R-:W-:-:S02]  /*1a550*/  LOP3.LUT R14, R103, 0x380, RZ, 0xc0, !PT ;  /* 0x00000380670e7812 */ /* 0x000fc400078ec0ff */
[----:B------:R-:W-:Y:S02]  /*1a560*/  SHF.R.U64 R20, R20, 0x3, RZ ;  /* 0x0000000314147819 */ /* 0x000fe400000012ff */
[----:B------:R-:W-:Y:S02]  /*1a570*/  IADD3.X R15, RZ, R9, RZ, P3, !PT ;  /* 0x00000009ff0f7210 */ /* 0x000fe40001ffe4ff */
[----:B-1----:R-:W-:Y:S02]  /*1a580*/  LOP3.LUT R24, R107, 0x380, RZ, 0xc0, !PT ;  /* 0x000003806b187812 */ /* 0x002fe400078ec0ff */
[----:B------:R-:W-:Y:S02]  /*1a590*/  SHF.R.U64 R38, R38, 0x3, RZ ;  /* 0x0000000326267819 */ /* 0x000fe400000012ff */
[----:B------:R-:W-:Y:S02]  /*1a5a0*/  LOP3.LUT R4, R4, R71, RZ, 0x3c, !PT ;  /* 0x0000004704047212 */ /* 0x000fe400078e3cff */
[----:B------:R-:W-:-:S02]  /*1a5b0*/  LOP3.LUT R6, R6, R79, RZ, 0x3c, !PT ;  /* 0x0000004f06067212 */ /* 0x000fc400078e3cff */
[----:B------:R-:W-:Y:S02]  /*1a5c0*/  F2FP.F16.F32.PACK_AB R9, R72, R99 ;  /* 0x000000634809723e */ /* 0x000fe400000000ff */
[----:B------:R-:W-:Y:S02]  /*1a5d0*/  F2FP.F16.F32.PACK_AB R11, R28, R97 ;  /* 0x000000611c0b723e */ /* 0x000fe400000000ff */
[----:B------:R-:W-:Y:S02]  /*1a5e0*/  SHF.R.U64 R12, R12, 0x3, RZ ;  /* 0x000000030c0c7819 */ /* 0x000fe400000012ff */
[----:B------:R-:W-:Y:S01]  /*1a5f0*/  SHF.R.U64 R14, R14, 0x3, RZ ;  /* 0x000000030e0e7819 */ /* 0x000fe200000012ff */
[----:B------:R1:W-:Y:S01]  /*1a600*/  STSM.16.M88.4 [R92], R8 ;  /* 0x000000085c007844 */ /* 0x0003e20000000200 */
[----:B------:R-:W-:Y:S02]  /*1a610*/  LOP3.LUT R28, R20, R105, RZ, 0x3c, !PT ;  /* 0x00000069141c7212 */ /* 0x000fe400078e3cff */
[----:B------:R-:W-:-:S02]  /*1a620*/  SHF.R.U64 R24, R24, 0x3, RZ ;  /* 0x0000000318187819 */ /* 0x000fc400000012ff */
[----:B------:R-:W-:Y:S02]  /*1a630*/  LOP3.LUT R20, R38, R109, RZ, 0x3c, !PT ;  /* 0x0000006d26147212 */ /* 0x000fe400078e3cff */
        /* <DEDUP_REMOVED lines=8> */
[----:B------:R-:W-:Y:S01]  /*1a6c0*/  STSM.16.M88.4 [R91], R4 ;  /* 0x000000045b007844 */ /* 0x000fe20000000200 */
[----:B-1----:R-:W-:Y:S02]  /*1a6d0*/  F2FP.F16.F32.PACK_AB R8, R41, R40 ;  /* 0x000000282908723e */ /* 0x002fe400000000ff */
[----:B------:R-:W-:Y:S02]  /*1a6e0*/  F2FP.F16.F32.PACK_AB R9, R43, R42 ;  /* 0x0000002a2b09723e */ /* 0x000fe400000000ff */
[----:B------:R-:W-:-:S02]  /*1a6f0*/  F2FP.F16.F32.PACK_AB R10, R45, R44 ;  /* 0x0000002c2d0a723e */ /* 0x000fc400000000ff */
[----:B------:R-:W-:Y:S02]  /*1a700*/  F2FP.F16.F32.PACK_AB R11, R47, R46 ;  /* 0x0000002e2f0b723e */ /* 0x000fe400000000ff */
[----:B------:R-:W-:Y:S02]  /*1a710*/  LOP3.LUT R30, R24, R107, RZ, 0x3c, !PT ;  /* 0x0000006b181e7212 */ /* 0x000fe400078e3cff */
[----:B------:R-:W-:Y:S01]  /*1a720*/  MOV R79, R12 ;  /* 0x0000000c004f7202 */ /* 0x000fe20000000f00 */
[----:B------:R1:W-:Y:S01]  /*1a730*/  STSM.16.M88.4 [R38], R8 ;  /* 0x0000000826007844 */ /* 0x0003e20000000200 */
[----:B------:R-:W-:Y:S02]  /*1a740*/  MOV R72, R14 ;  /* 0x0000000e00487202 */ /* 0x000fe40000000f00 */
[----:B------:R-:W-:Y:S02]  /*1a750*/  MOV R71, R28 ;  /* 0x0000001c00477202 */ /* 0x000fe40000000f00 */
[----:B------:R-:W-:-:S02]  /*1a760*/  MOV R24, R30 ;  /* 0x0000001e00187202 */ /* 0x000fc40000000f00 */
[----:B------:R-:W-:Y:S02]  /*1a770*/  F2FP.F16.F32.PACK_AB R12, R49, R48 ;  /* 0x00000030310c723e */ /* 0x000fe400000000ff */
[----:B------:R-:W-:Y:S02]  /*1a780*/  F2FP.F16.F32.PACK_AB R13, R51, R50 ;  /* 0x00000032330d723e */ /* 0x000fe400000000ff */
[----:B------:R-:W-:Y:S02]  /*1a790*/  F2FP.F16.F32.PACK_AB R14, R53, R52 ;  /* 0x00000034350e723e */ /* 0x000fe400000000ff */
[----:B------:R-:W-:Y:S01]  /*1a7a0*/  F2FP.F16.F32.PACK_AB R15, R55, R54 ;  /* 0x00000036370f723e */ /* 0x000fe200000000ff */
[----:B------:R-:W2:Y:S01]  /*1a7b0*/  LDC R53, c[0x0][0xbe8] ;  /* 0x0002fa00ff357b82 */ /* 0x000ea20000000800 */
[----:B------:R-:W-:Y:S02]  /*1a7c0*/  F2FP.F16.F32.PACK_AB R28, R57, R56 ;  /* 0x00000038391c723e */ /* 0x000fe400000000ff */
[----:B------:R-:W-:Y:S01]  /*1a7d0*/  F2FP.F16.F32.PACK_AB R29, R59, R58 ;  /* 0x0000003a3b1d723e */ /* 0x000fe200000000ff */
[----:B------:R3:W-:Y:S01]  /*1a7e0*/  STSM.16.M88.4 [R79], R12 ;  /* 0x0000000c4f007844 */ /* 0x0007e20000000200 */
[----:B------:R-:W-:-:S02]  /*1a7f0*/  F2FP.F16.F32.PACK_AB R30, R61, R60 ;  /* 0x0000003c3d1e723e */ /* 0x000fc400000000ff */
[----:B------:R-:W-:Y:S02]  /*1a800*/  F2FP.F16.F32.PACK_AB R31, R63, R62 ;  /* 0x0000003e3f1f723e */ /* 0x000fe400000000ff */
[----:B------:R-:W-:Y:S02]  /*1a810*/  ISETP.NE.U32.AND P0, PT, RZ, UR4, PT ;  /* 0x00000004ff007c0c */ /* 0x000fe4000bf05070 */
[----:B-1----:R-:W-:Y:S01]  /*1a820*/  IADD3 R10, P1, R209, UR4, RZ ;  /* 0x00000004d10a7c10 */ /* 0x002fe2000ff3e0ff */
[----:B------:R1:W-:Y:S01]  /*1a830*/  STSM.16.M88.4 [R72], R28 ;  /* 0x0000001c48007844 */ /* 0x0003e20000000200 */
[----:B------:R-:W-:Y:S02]  /*1a840*/  F2FP.F16.F32.PACK_AB R33, R67, R66 ;  /* 0x000000424321723e */ /* 0x000fe400000000ff */
[----:B------:R-:W-:Y:S02]  /*1a850*/  F2FP.F16.F32.PACK_AB R34, R69, R68 ;  /* 0x000000444522723e */ /* 0x000fe400000000ff */
[----:B------:R-:W-:-:S02]  /*1a860*/  F2FP.F16.F32.PACK_AB R37, R75, R74 ;  /* 0x0000004a4b25723e */ /* 0x000fc400000000ff */
[----:B------:R-:W-:Y:S01]  /*1a870*/  F2FP.F16.F32.PACK_AB R38, R77, R76 ;  /* 0x0000004c4d26723e */ /* 0x000fe200000000ff */
[----:B------:R1:W-:Y:S01]  /*1a880*/  STSM.16.M88.4 [R71], R32 ;  /* 0x0000002047007844 */ /* 0x0003e20000000200 */
[----:B------:R-:W-:Y:S02]  /*1a890*/  MOV R21, R20 ;  /* 0x0000001400157202 */ /* 0x000fe40000000f00 */
[----:B------:R-:W-:Y:S01]  /*1a8a0*/  F2FP.F16.F32.PACK_AB R4, R81, R80 ;  /* 0x000000505104723e */ /* 0x000fe200000000ff */
[----:B------:R1:W-:Y:S01]  /*1a8b0*/  STSM.16.M88.4 [R24], R36 ;  /* 0x0000002418007844 */ /* 0x0003e20000000200 */
[----:B------:R-:W-:Y:S02]  /*1a8c0*/  F2FP.F16.F32.PACK_AB R5, R83, R82 ;  /* 0x000000525305723e */ /* 0x000fe400000000ff */
[----:B------:R-:W-:Y:S02]  /*1a8d0*/  F2FP.F16.F32.PACK_AB R6, R85, R84 ;  /* 0x000000545506723e */ /* 0x000fe400000000ff */
[----:B------:R-:W-:-:S02]  /*1a8e0*/  F2FP.F16.F32.PACK_AB R7, R87, R86 ;  /* 0x000000565707723e */ /* 0x000fc400000000ff */
[----:B------:R-:W-:Y:S02]  /*1a8f0*/  ISETP.NE.AND.EX P0, PT, RZ, UR5, PT, P0 ;  /* 0x00000005ff007c0c */ /* 0x000fe4000bf05300 */
[----:B------:R-:W-:Y:S01]  /*1a900*/  IADD3.X R11, R210, UR5, RZ, P1, !PT ;  /* 0x00000005d20b7c10 */ /* 0x000fe20008ffe4ff */
[----:B------:R-:W-:Y:S01]  /*1a910*/  ULDC.64 UR4, c[0x0][0xc08] ;  /* 0x0003020000047ab9 */ /* 0x000fe20000000a00 */
[----:B------:R1:W-:Y:S01]  /*1a920*/  STSM.16.M88.4 [R21], R4 ;  /* 0x0000000415007844 */ /* 0x0003e20000000200 */
[----:B------:R-:W-:Y:S01]  /*1a930*/  BAR.SYNC.DEFER_BLOCKING 0x1, 0x100 ;  /* 0x0044000000007b1d */ /* 0x000fe20000010000 */
[----:B------:R-:W-:Y:S02]  /*1a940*/  ISETP.NE.U32.AND P2, PT, RZ, UR4, PT ;  /* 0x00000004ff007c0c */ /* 0x000fe4000bf45070 */
[----:B------:R-:W-:Y:S02]  /*1a950*/  MOV R20, RZ ;  /* 0x000000ff00147202 */ /* 0x000fe40000000f00 */
[----:B------:R-:W-:-:S13]  /*1a960*/  ISETP.NE.AND.EX P2, PT, RZ, UR5, PT, P2 ;  /* 0x00000005ff007c0c */ /* 0x000fda000bf45320 */
[----:B------:R-:W-:Y:S01]  /*1a970*/  @P2 IADD3 R8, P3, R209, UR4, RZ ;  /* 0x00000004d1082c10 */ /* 0x000fe2000ff7e0ff */
[----:B------:R-:W-:Y:S02]  /*1a980*/  ULDC UR4, c[0x0][0xa88] ;  /* 0x0002a20000047ab9 */ /* 0x000fe40000000800 */
[----:B------:R-:W-:Y:S01]  /*1a990*/  IMAD.U32 R0, RZ, RZ, UR4 ;  /* 0x00000004ff007e24 */ /* 0x000fe2000f8e00ff */
[----:B------:R-:W-:Y:S01]  /*1a9a0*/  @P2 IADD3.X R9, R210, UR5, RZ, P3, !PT ;  /* 0x00000005d2092c10 */ /* 0x000fe20009ffe4ff */
[----:B------:R1:W5:Y:S01]  /*1a9b0*/  @P0 LDG.E R20, desc[UR60][R10.64] ;  /* 0x0000003c0a140981 */ /* 0x000362000c1e1900 */
[----:B--2---:R-:W-:-:S03]  /*1a9c0*/  ISETP.NE.AND P1, PT, R53, 0x1, PT ;  /* 0x000000013500780c */ /* 0x004fc60003f25270 */
[----:B------:R1:W5:Y:S10]  /*1a9d0*/  @P2 LDG.E R0, desc[UR60][R8.64] ;  /* 0x0000003c08002981 */ /* 0x000374000c1e1900 */
[----:B---3--:R-:W2:Y:S08]  /*1a9e0*/  @P1 LDC R12, c[0x0][0xbec] ;  /* 0x0002fb00ff0c1b82 */ /* 0x008eb00000000800 */
[----:B------:R-:W3:Y:S01]  /*1a9f0*/  @P1 LDC R13, c[0x0][0xbf0] ;  /* 0x0002fc00ff0d1b82 */ /* 0x000ee20000000800 */
[----:B-1----:R-:W-:Y:S05]  /*1aa00*/  @P2 BRA `(.L_x_2915) ;  /* 0x0000000000102947 */ /* 0x002fea0003800000 */
[----:B------:R-:W-:Y:S05]  /*1aa10*/  @!P0 BRA `(.L_x_2915) ;  /* 0x00000000000c8947 */ /* 0x000fea0003800000 */
[----:B------:R-:W4:Y:S04]  /*1aa20*/  LDG.E R5, desc[UR60][R10.64] ;  /* 0x0000003c0a057981 */ /* 0x000f28000c1e1900 */
[----:B-----5:R-:W4:Y:S02]  /*1aa30*/  LDG.E R0, desc[UR60][R10.64+0x4] ;  /* 0x0000043c0a007981 */ /* 0x020f24000c1e1900 */
[----:B----4-:R-:W-:-:S07]  /*1aa40*/  IMAD.IADD R0, R0, 0x1, -R5 ;  /* 0x0000000100007824 */ /* 0x010fce00078e0a05 */
.L_x_2915:
[----:B------:R-:W-:Y:S01]  /*1aa50*/  SHF.R.S32.HI R24, RZ, 0x1f, R208 ;  /* 0x0000001fff187819 */ /* 0x000fe200000114d0 */
[----:B------:R-:W-:Y:S01]  /*1aa60*/  IMAD.IADD R15, R205, 0x1, R200 ;  /* 0x00000001cd0f7824 */ /* 0x000fe200078e02c8 */
[----:B------:R-:W-:Y:S01]  /*1aa70*/  ULDC.64 UR4, c[0x0][0xb90] ;  /* 0x0002e40000047ab9 */ /* 0x000fe20000000a00 */
[----:B-----5:R-:W-:Y:S01]  /*1aa80*/  SHF.R.S32.HI R21, RZ, 0x1f, R20 ;  /* 0x0000001fff157819 */ /* 0x020fe20000011414 */
[----:B------:R-:W-:Y:S01]  /*1aa90*/  IMAD R9, R215, 0x40, R203 ;  /* 0x00000040d7097824 */ /* 0x000fe200078e02cb */
[----:B------:R-:W-:Y:S01]  /*1aaa0*/  SEL R216, R216, RZ, !P0 ;  /* 0x000000ffd8d87207 */ /* 0x000fe20004000000 */
[----:B--2---:R-:W-:Y:S01]  /*1aab0*/  @P1 IMAD.HI.U32 R6, R15, R12, RZ ;  /* 0x0000000c0f061227 */ /* 0x004fe200078e00ff */
[----:B------:R-:W-:Y:S01]  /*1aac0*/  MOV R7, R15 ;  /* 0x0000000f00077202 */ /* 0x000fe20000000f00 */
[----:B------:R-:W1:Y:S01]  /*1aad0*/  @P1 LDC R57, c[0x0][0xbec] ;  /* 0x0002fb00ff391b82 */ /* 0x000e620000000800 */
[----:B------:R-:W-:Y:S01]  /*1aae0*/  SEL R211, R211, RZ, !P0 ;  /* 0x000000ffd3d37207 */ /* 0x000fe20004000000 */
[----:B------:R-:W-:Y:S01]  /*1aaf0*/  IMAD R5, R24, UR4, RZ ;  /* 0x0000000418057c24 */ /* 0x000fe2000f8e02ff */
[----:B---3--:R-:W-:Y:S01]  /*1ab00*/  @P1 SHF.R.U32.HI R7, RZ, R13, R6 ;  /* 0x0000000dff071219 */ /* 0x008fe20000011606 */
[----:B------:R-:W-:-:S04]  /*1ab10*/  IMAD.WIDE R2, R9, 0x2, R2 ;  /* 0x0000000209027825 */ /* 0x000fc800078e0202 */
[----:B------:R-:W-:Y:S01]  /*1ab20*/  IMAD R11, R208, UR5, R5 ;  /* 0x00000005d00b7c24 */ /* 0x000fe2000f8e0205 */
[----:B------:R-:W-:Y:S01]  /*1ab30*/  IADD3 R13, P3, R2, 0x2000, RZ ;  /* 0x00002000020d7810 */ /* 0x000fe20007f7e0ff */
[----:B------:R-:W-:Y:S01]  /*1ab40*/  IMAD.WIDE.U32 R4, R208, UR4, R20 ;  /* 0x00000004d0047c25 */ /* 0x000fe2000f8e0014 */
[----:B------:R-:W-:Y:S01]  /*1ab50*/  ULDC.64 UR4, c[0x0][0xb98] ;  /* 0x0002e60000047ab9 */ /* 0x000fe20000000a00 */
[----:B------:R-:W-:Y:S02]  /*1ab60*/  IADD3 R33, P6, R2, 0x4000, RZ ;  /* 0x0000400002217810 */ /* 0x000fe40007fde0ff */
[----:B------:R-:W-:Y:S01]  /*1ab70*/  IMAD.IADD R5, R5, 0x1, R11 ;  /* 0x0000000105057824 */ /* 0x000fe200078e020b */
[--C-:B------:R-:W-:Y:S01]  /*1ab80*/  SHF.R.S32.HI R11, RZ, 0x1f, R7.reuse ;  /* 0x0000001fff0b7819 */ /* 0x100fe20000011407 */
[----:B------:R-:W-:Y:S01]  /*1ab90*/  IMAD.MOV R8, RZ, RZ, -R7 ;  /* 0x000000ffff087224 */ /* 0x000fe200078e0a07 */
[----:B------:R-:W-:Y:S01]  /*1aba0*/  LOP3.LUT R12, R13, 0x380, RZ, 0xc0, !PT ;  /* 0x000003800d0c7812 */ /* 0x000fe200078ec0ff */
[----:B------:R-:W-:Y:S01]  /*1abb0*/  IMAD R6, R216, UR4, RZ ;  /* 0x00000004d8067c24 */ /* 0x000fe2000f8e02ff */
[----:B------:R-:W-:Y:S01]  /*1abc0*/  IADD3 R37, P5, R2, 0x5000, RZ ;  /* 0x0000500002257810 */ /* 0x000fe20007fbe0ff */
[----:B------:R-:W-:Y:S01]  /*1abd0*/  IMAD.WIDE.U32 R4, R211, UR4, R4 ;  /* 0x00000004d3047c25 */ /* 0x000fe2000f8e0004 */
[----:B------:R-:W-:-:S02]  /*1abe0*/  SHF.R.U64 R12, R12, 0x3, RZ ;  /* 0x000000030c0c7819 */ /* 0x000fc400000012ff */
[----:B------:R-:W-:Y:S01]  /*1abf0*/  LOP3.LUT R32, R33, 0x380, RZ, 0xc0, !PT ;  /* 0x0000038021207812 */ /* 0x000fe200078ec0ff */
[----:B------:R-:W-:Y:S01]  /*1ac00*/  IMAD R9, R53, R8, R15 ;  /* 0x0000000835097224 */ /* 0x000fe200078e020f */
[----:B------:R-:W-:Y:S01]  /*1ac10*/  IADD3 R4, P2, R7, R4, RZ ;  /* 0x0000000407047210 */ /* 0x000fe20007f5e0ff */
[----:B------:R-:W-:Y:S01]  /*1ac20*/  IMAD R8, R211, UR5, R6 ;  /* 0x00000005d3087c24 */ /* 0x000fe2000f8e0206 */
[----:B------:R-:W-:Y:S01]  /*1ac30*/  ULDC.64 UR4, c[0x0][0xb88] ;  /* 0x0002e20000047ab9 */ /* 0x000fe20000000a00 */
[----:B------:R-:W-:Y:S01]  /*1ac40*/  IADD3 R7, P0, R2, 0x1000, RZ ;  /* 0x0000100002077810 */ /* 0x000fe20007f1e0ff */
[----:B------:R-:W-:Y:S01]  /*1ac50*/  IMAD.IADD R14, R233, 0x1, R200 ;  /* 0x00000001e90e7824 */ /* 0x000fe200078e02c8 */
[----:B------:R-:W-:Y:S01]  /*1ac60*/  SHF.R.S32.HI R6, RZ, 0x1f, R9 ;  /* 0x0000001fff067819 */ /* 0x000fe20000011409 */
[----:B------:R-:W-:Y:S01]  /*1ac70*/  IMAD R55, R0, R53, RZ ;  /* 0x0000003500377224 */ /* 0x000fe200078e02ff */
        /* <DEDUP_REMOVED lines=11> */
[C---:B------:R-:W-:Y:S02]  /*1ad30*/  LEA R6, P4, R4.reuse, UR4, 0x2 ;  /* 0x0000000404067c11 */ /* 0x040fe4000f8810ff */
[----:B------:R-:W-:Y:S02]  /*1ad40*/  IADD3 R5, R5, R11, RZ ;  /* 0x0000000b05057210 */ /* 0x000fe40007ffe0ff */
[----:B------:R-:W-:Y:S01]  /*1ad50*/  LOP3.LUT P0, RZ, R225, 0x3, RZ, 0xc0, !PT ;  /* 0x00000003e1ff7812 */ /* 0x000fe2000780c0ff */
[----:B------:R-:W-:Y:S01]  /*1ad60*/  SHFL.IDX PT, R48, R6, RZ, 0x1c1f ;  /* 0x001c1fff06307589 */ /* 0x000fe200000e0000 */
[----:B------:R-:W-:Y:S01]  /*1ad70*/  LEA.HI.X R10, R4, UR5, R5, 0x2, P4 ;  /* 0x00000005040a7c11 */ /* 0x000fe2000a0f1405 */
[----:B------:R-:W-:Y:S01]  /*1ad80*/  VIADD R4, R14, 0x8 ;  /* 0x000000080e047836 */ /* 0x000fe20000000000 */
[----:B------:R-:W-:Y:S01]  /*1ad90*/  LOP3.LUT R28, R28, R29, RZ, 0x3c, !PT ;  /* 0x0000001d1c1c7212 */ /* 0x000fe200078e3cff */
[----:B------:R-:W-:Y:S01]  /*1ada0*/  SHFL.IDX PT, R50, R6, 0x1, 0x1c1f ;  /* 0x003c1f0006327f89 */ /* 0x000fe200000e0000 */
[----:B------:R-:W-:Y:S01]  /*1adb0*/  IMAD.X R29, RZ, RZ, R3, P2 ;  /* 0x000000ffff1d7224 */ /* 0x000fe200010e0603 */
[-C--:B------:R-:W-:Y:S01]  /*1adc0*/  ISETP.GE.OR P2, PT, R14, R55.reuse, P0 ;  /* 0x000000370e00720c */ /* 0x080fe20000746670 */
[----:B------:R-:W-:Y:S01]  /*1add0*/  ULDC.64 UR4, c[0x0][0xaa0] ;  /* 0x0002a80000047ab9 */ /* 0x000fe20000000a00 */
[----:B------:R-:W2:Y:S01]  /*1ade0*/  SHFL.IDX PT, R49, R10, RZ, 0x1c1f ;  /* 0x001c1fff0a317589 */ /* 0x000ea200000e0000 */
[----:B------:R-:W-:-:S02]  /*1adf0*/  ISETP.GE.OR P0, PT, R4, R55, P0 ;  /* 0x000000370400720c */ /* 0x000fc40000706670 */
[----:B------:R-:W-:Y:S01]  /*1ae00*/  LOP3.LUT R12, R12, R13, RZ, 0x3c, !PT ;  /* 0x0000000d0c0c7212 */ /* 0x000fe200078e3cff */
[----:B------:R-:W3:Y:S01]  /*1ae10*/  SHFL.IDX PT, R51, R10, 0x1, 0x1c1f ;  /* 0x003c1f000a337f89 */ /* 0x000ee200000e0000 */
[----:B------:R-:W-:Y:S02]  /*1ae20*/  LOP3.LUT R8, R8, R7, RZ, 0x3c, !PT ;  /* 0x0000000708087212 */ /* 0x000fe400078e3cff */
[----:B------:R-:W-:Y:S02]  /*1ae30*/  IADD3.X R13, RZ, R3, RZ, P3, !PT ;  /* 0x00000003ff0d7210 */ /* 0x000fe40001ffe4ff */
[C---:B------:R-:W-:Y:S02]  /*1ae40*/  IADD3 R41, P4, R2.reuse, 0x6000, RZ ;  /* 0x0000600002297810 */ /* 0x040fe40007f9e0ff */
[C---:B------:R-:W-:Y:S02]  /*1ae50*/  LOP3.LUT R7, R2.reuse, 0x380, RZ, 0xc0, !PT ;  /* 0x0000038002077812 */ /* 0x040fe400078ec0ff */
[----:B------:R-:W-:-:S02]  /*1ae60*/  IADD3 R5, P3, R2, 0x7000, RZ ;  /* 0x0000700002057810 */ /* 0x000fc40007f7e0ff */
[----:B------:R-:W-:Y:S02]  /*1ae70*/  LOP3.LUT R36, R37, 0x380, RZ, 0xc0, !PT ;  /* 0x0000038025247812 */ /* 0x000fe400078ec0ff */
[----:B------:R-:W-:Y:S02]  /*1ae80*/  LOP3.LUT R40, R41, 0x380, RZ, 0xc0, !PT ;  /* 0x0000038029287812 */ /* 0x000fe400078ec0ff */
[----:B------:R-:W-:Y:S01]  /*1ae90*/  SHF.R.U64 R32, R32, 0x3, RZ ;  /* 0x0000000320207819 */ /* 0x000fe200000012ff */
[----:B------:R-:W-:Y:S01]  /*1aea0*/  IMAD R21, R21, UR4, RZ ;  /* 0x0000000415157c24 */ /* 0x000fe2000f8e02ff */
[----:B------:R-:W-:Y:S01]  /*1aeb0*/  SHF.R.U64 R7, R7, 0x3, RZ ;  /* 0x0000000307077819 */ /* 0x000fe200000012ff */
[----:B------:R-:W-:Y:S01]  /*1aec0*/  IMAD.X R45, RZ, RZ, R3, P3 ;  /* 0x000000ffff2d7224 */ /* 0x000fe200018e0603 */
[----:B------:R-:W-:Y:S01]  /*1aed0*/  LOP3.LUT R0, R5, 0x380, RZ, 0xc0, !PT ;  /* 0x0000038005007812 */ /* 0x000fe200078ec0ff */
[----:B--2---:R-:W-:Y:S01]  /*1aee0*/  @!P2 ST.E desc[UR60][R48.64], R89 ;  /* 0x000000593000a985 */ /* 0x004fe2000c10193c */
[----:B------:R-:W-:-:S02]  /*1aef0*/  SHF.R.U64 R36, R36, 0x3, RZ ;  /* 0x0000000324247819 */ /* 0x000fc400000012ff */
[----:B------:R-:W-:Y:S01]  /*1af00*/  SHF.R.U64 R40, R40, 0x3, RZ ;  /* 0x0000000328287819 */ /* 0x000fe200000012ff */
[----:B---3--:R2:W-:Y:S01]  /*1af10*/  @!P0 ST.E desc[UR60][R50.64], R88 ;  /* 0x0000005832008985 */ /* 0x0085e2000c10193c */
[----:B------:R-:W-:Y:S02]  /*1af20*/  LOP3.LUT R2, R7, R2, RZ, 0x3c, !PT ;  /* 0x0000000207027212 */ /* 0x000fe400078e3cff */
[----:B------:R-:W-:Y:S02]  /*1af30*/  SHF.R.U64 R0, R0, 0x3, RZ ;  /* 0x0000000300007819 */ /* 0x000fe400000012ff */
[----:B------:R-:W-:Y:S01]  /*1af40*/  LOP3.LUT R32, R32, R33, RZ, 0x3c, !PT ;  /* 0x0000002120207212 */ /* 0x000fe200078e3cff */
[--C-:B------:R-:W-:Y:S01]  /*1af50*/  IMAD.X R33, RZ, RZ, R3.reuse, P6 ;  /* 0x000000ffff217224 */ /* 0x100fe200030e0603 */
[----:B------:R-:W-:Y:S01]  /*1af60*/  LOP3.LUT R36, R36, R37, RZ, 0x3c, !PT ;  /* 0x0000002524247212 */ /* 0x000fe200078e3cff */
[----:B------:R-:W-:Y:S01]  /*1af70*/  IMAD.X R37, RZ, RZ, R3, P5 ;  /* 0x000000ffff257224 */ /* 0x000fe200028e0603 */
[----:B------:R-:W-:Y:S01]  /*1af80*/  LOP3.LUT R40, R40, R41, RZ, 0x3c, !PT ;  /* 0x0000002928287212 */ /* 0x000fe200078e3cff */
[----:B------:R-:W-:Y:S01]  /*1af90*/  IMAD R21, R20, UR5, R21 ;  /* 0x0000000514157c24 */ /* 0x000fe2000f8e0215 */
[----:B------:R-:W-:Y:S01]  /*1afa0*/  LOP3.LUT R44, R0, R5, RZ, 0x3c, !PT ;  /* 0x00000005002c7212 */ /* 0x000fe200078e3cff */
[----:B--2---:R-:W2:Y:S01]  /*1afb0*/  @P1 LDC R51, c[0x0][0xbf0] ;  /* 0x0002fc00ff331b82 */ /* 0x004ea20000000800 */
[----:B------:R-:W-:Y:S01]  /*1afc0*/  IADD3.X R41, RZ, R3, RZ, P4, !PT ;  /* 0x00000003ff297210 */ /* 0x000fe200027fe4ff */
[----:B------:R3:W5:Y:S04]  /*1afd0*/  LD.E.128 R4, desc[UR60][R2.64] ;  /* 0x0000003c02047980 */ /* 0x000768000c101d00 */
[----:B------:R-:W5:Y:S04]  /*1afe0*/  LD.E.128 R8, desc[UR60][R8.64] ;  /* 0x0000003c08087980 */ /* 0x000f68000c101d00 */
[----:B------:R-:W5:Y:S01]  /*1aff0*/  LD.E.128 R12, desc[UR60][R12.64] ;  /* 0x0000003c0c0c7980 */ /* 0x000f62000c101d00 */
[----:B---3--:R-:W-:Y:S01]  /*1b000*/  IMAD.WIDE.U32 R2, R20, UR4, RZ ;  /* 0x0000000414027c25 */ /* 0x008fe2000f8e00ff */
[----:B------:R-:W-:-:S02]  /*1b010*/  ULDC.64 UR4, c[0x0][0xae8] ;  /* 0x0002ba0000047ab9 */ /* 0x000fc40000000a00 */
[----:B------:R-:W5:Y:S01]  /*1b020*/  LD.E.128 R28, desc[UR60][R28.64] ;  /* 0x0000003c1c1c7980 */ /* 0x000f62000c101d00 */
[----:B------:R-:W-:Y:S02]  /*1b030*/  IMAD.IADD R3, R3, 0x1, R21 ;  /* 0x0000000103037824 */ /* 0x000fe400078e0215 */
[----:B------:R-:W-:Y:S01]  /*1b040*/  IMAD R21, R207, 0x20, R215 ;  /* 0x00000020cf157824 */ /* 0x000fe200078e02d7 */
[----:B------:R-:W5:Y:S01]  /*1b050*/  LD.E.128 R32, desc[UR60][R32.64] ;  /* 0x0000003c20207980 */ /* 0x000f62000c101d00 */
[----:B------:R-:W-:-:S03]  /*1b060*/  IMAD R49, R24, UR4, RZ ;  /* 0x0000000418317c24 */ /* 0x000fc6000f8e02ff */
[----:B------:R-:W-:Y:S01]  /*1b070*/  IADD3 R24, R200, R21, RZ ;  /* 0x00000015c8187210 */ /* 0x000fe20007ffe0ff */
[C---:B------:R-:W-:Y:S01]  /*1b080*/  IMAD R49, R208.reuse, UR5, R49 ;  /* 0x00000005d0317c24 */ /* 0x040fe2000f8e0231 */
[----:B------:R-:W5:Y:S01]  /*1b090*/  LD.E.128 R36, desc[UR60][R36.64] ;  /* 0x0000003c24247980 */ /* 0x000f62000c101d00 */
[----:B------:R-:W-:Y:S01]  /*1b0a0*/  IMAD.WIDE.U32 R2, R208, UR4, R2 ;  /* 0x00000004d0027c25 */ /* 0x000fe2000f8e0002 */
[----:B------:R-:W-:Y:S02]  /*1b0b0*/  ULDC.64 UR4, c[0x0][0xaf0] ;  /* 0x0002bc0000047ab9 */ /* 0x000fe40000000a00 */
[----:B------:R-:W5:Y:S01]  /*1b0c0*/  LD.E.128 R40, desc[UR60][R40.64] ;  /* 0x0000003c28287980 */ /* 0x000f62000c101d00 */
[----:B-1----:R-:W-:-:S03]  /*1b0d0*/  @P1 IMAD.HI.U32 R0, R24, R57, RZ ;  /* 0x0000003918001227 */ /* 0x002fc600078e00ff */
[----:B------:R-:W5:Y:S01]  /*1b0e0*/  LD.E.128 R44, desc[UR60][R44.64] ;  /* 0x0000003c2c2c7980 */ /* 0x000f62000c101d00 */
[----:B------:R-:W-:Y:S01]  /*1b0f0*/  IMAD.IADD R3, R3, 0x1, R49 ;  /* 0x0000000103037824 */ /* 0x000fe200078e0231 */
[----:B------:R-:W-:Y:S01]  /*1b100*/  BSSY B1, `(.L_x_2916) ;  /* 0x0000033000017945 */ /* 0x000fe20003800000 */
[----:B------:R-:W-:Y:S01]  /*1b110*/  IMAD.MOV.U32 R21, RZ, RZ, R24 ;  /* 0x000000ffff157224 */ /* 0x000fe200078e0018 */
[----:B--2---:R-:W-:Y:S01]  /*1b120*/  @P1 SHF.R.U32.HI R21, RZ, R51, R0 ;  /* 0x00000033ff151219 */ /* 0x004fe20000011600 */
[----:B------:R-:W-:Y:S01]  /*1b130*/  IMAD R20, R216, UR4, RZ ;  /* 0x00000004d8147c24 */ /* 0x000fe2000f8e02ff */
[----:B------:R-:W-:Y:S01]  /*1b140*/  @!PT LDS RZ, [RZ] ;  /* 0x00000000fffff984 */ /* 0x000fe20000000800 */
[----:B------:R-:W-:Y:S01]  /*1b150*/  @!PT LDS RZ, [RZ] ;  /* 0x00000000fffff984 */ /* 0x000fe20000000800 */
[----:B------:R-:W-:Y:S01]  /*1b160*/  @!PT LDS RZ, [RZ] ;  /* 0x00000000fffff984 */ /* 0x000fe20000000800 */
[----:B------:R-:W-:Y:S01]  /*1b170*/  @!PT LDS RZ, [RZ] ;  /* 0x00000000fffff984 */ /* 0x000fe20000000800 */
[----:B------:R1:W-:Y:S06]  /*1b180*/  MEMBAR.ALL.CTA ;  /* 0x0000000000007992 */ /* 0x0003ec0000008000 */
[----:B-1----:R-:W1:Y:S01]  /*1b190*/  FENCE.VIEW.ASYNC.S ;  /* 0x00000000000073c6 */ /* 0x002e620000000000 */
[----:B------:R-:W-:Y:S01]  /*1b1a0*/  IMAD.WIDE.U32 R2, R211, UR4, R2 ;  /* 0x00000004d3027c25 */ /* 0x000fe2000f8e0002 */
[----:B------:R-:W-:-:S03]  /*1b1b0*/  SHF.R.S32.HI R0, RZ, 0x1f, R21 ;  /* 0x0000001fff007819 */ /* 0x000fc60000011415 */
[----:B------:R-:W-:Y:S01]  /*1b1c0*/  IMAD R49, R211, UR5, R20 ;  /* 0x00000005d3317c24 */ /* 0x000fe2000f8e0214 */
[----:B------:R-:W-:Y:S01]  /*1b1d0*/  ULDC.64 UR4, c[0x0][0xae0] ;  /* 0x0002b80000047ab9 */ /* 0x000fe20000000a00 */
[----:B------:R-:W-:Y:S02]  /*1b1e0*/  IMAD.MOV R20, RZ, RZ, -R21 ;  /* 0x000000ffff147224 */ /* 0x000fe400078e0a15 */
[----:B------:R-:W-:Y:S01]  /*1b1f0*/  IMAD R0, R0, UR4, RZ ;  /* 0x0000000400007c24 */ /* 0x000fe2000f8e02ff */
[----:B------:R-:W-:Y:S01]  /*1b200*/  IADD3 R3, R3, R49, RZ ;  /* 0x0000003103037210 */ /* 0x000fe20007ffe0ff */
[----:B------:R-:W-:Y:S02]  /*1b210*/  IMAD R49, R53, R20, R24 ;  /* 0x0000001435317224 */ /* 0x000fe400078e0218 */
[C---:B------:R-:W-:Y:S02]  /*1b220*/  IMAD R51, R21.reuse, UR5, R0 ;  /* 0x0000000515337c24 */ /* 0x040fe4000f8e0200 */
[----:B------:R-:W-:Y:S01]  /*1b230*/  IMAD.WIDE.U32 R2, R21, UR4, R2 ;  /* 0x0000000415027c25 */ /* 0x000fe2000f8e0002 */
[----:B------:R-:W-:Y:S01]  /*1b240*/  SHF.R.S32.HI R0, RZ, 0x1f, R49 ;  /* 0x0000001fff007819 */ /* 0x000fe20000011431 */
[----:B------:R-:W-:-:S02]  /*1b250*/  ULDC.64 UR4, c[0x0][0xad8] ;  /* 0x0002b60000047ab9 */ /* 0x000fc40000000a00 */
[----:B------:R-:W-:Y:S02]  /*1b260*/  IMAD.IADD R200, R215, 0x1, R200 ;  /* 0x00000001d7c87824 */ /* 0x000fe400078e02c8 */
[----:B------:R-:W-:Y:S02]  /*1b270*/  IMAD.IADD R3, R3, 0x1, R51 ;  /* 0x0000000103037824 */ /* 0x000fe400078e0233 */
[----:B------:R-:W-:Y:S01]  /*1b280*/  IMAD R20, R0, UR4, RZ ;  /* 0x0000000400147c24 */ /* 0x000fe2000f8e02ff */
[CC--:B------:R-:W-:Y:S01]  /*1b290*/  ISETP.GE.AND P2, PT, R200.reuse, R55.reuse, PT ;  /* 0x00000037c800720c */ /* 0x0c0fe20003f46270 */
[----:B------:R-:W-:Y:S02]  /*1b2a0*/  VIADD R0, R200, 0x20 ;  /* 0x00000020c8007836 */ /* 0x000fe40000000000 */
[C---:B------:R-:W-:Y:S02]  /*1b2b0*/  IMAD R21, R49.reuse, UR5, R20 ;  /* 0x0000000531157c24 */ /* 0x040fe4000f8e0214 */
[----:B------:R-:W-:Y:S01]  /*1b2c0*/  IMAD.WIDE.U32 R2, R49, UR4, R2 ;  /* 0x0000000431027c25 */ /* 0x000fe2000f8e0002 */
[----:B------:R-:W-:Y:S01]  /*1b2d0*/  ISETP.GE.AND P0, PT, R0, R55, PT ;  /* 0x000000370000720c */ /* 0x000fe20003f06270 */
[----:B------:R-:W-:Y:S01]  /*1b2e0*/  ULDC.64 UR4, c[0x0][0xa80] ;  /* 0x0002a00000047ab9 */ /* 0x000fe20000000a00 */
[----:B------:R-:W-:Y:S01]  /*1b2f0*/  IADD3 R0, R16, 0x34820, RZ ;  /* 0x0003482010007810 */ /* 0x000fe20007ffe0ff */
[----:B------:R-:W-:Y:S01]  /*1b300*/  IMAD.IADD R3, R3, 0x1, R21 ;  /* 0x0000000103037824 */ /* 0x000fe200078e0215 */
[----:B------:R-:W-:Y:S01]  /*1b310*/  LEA R24, P3, R2, UR4, 0x1 ;  /* 0x0000000402187c11 */ /* 0x000fe2000f8608ff */
[----:B------:R-:W-:Y:S01]  /*1b320*/  VIADD R20, R200, 0x40 ;  /* 0x00000040c8147836 */ /* 0x000fe20000000000 */
[----:B------:R-:W-:-:S02]  /*1b330*/  PRMT R0, RZ, 0x654, R0 ;  /* 0x00000654ff007816 */ /* 0x000fc40000000000 */
[----:B------:R-:W-:Y:S02]  /*1b340*/  LEA.HI.X R48, R2, UR5, R3, 0x1, P3 ;  /* 0x0000000502307c11 */ /* 0x000fe400098f0c03 */
[----:B------:R-:W-:Y:S01]  /*1b350*/  ISETP.GE.AND P1, PT, R20, R55, PT ;  /* 0x000000371400720c */ /* 0x000fe20003f26270 */
[----:B-1----:R1:W-:Y:S01]  /*1b360*/  SYNCS.ARRIVE.TRANS64.RED.A1T0 RZ, [R0+URZ], RZ ;  /* 0x000000ff00ff79a7 */ /* 0x0023e2000810043f */
[----:B------:R2:W3:Y:S04]  /*1b370*/  SHFL.IDX PT, R20, R24, RZ, 0x181f ;  /* 0x00181fff18147589 */ /* 0x0004e800000e0000 */
[----:B-1----:R2:W1:Y:S01]  /*1b380*/  SHFL.IDX PT, R0, R48, RZ, 0x181f ;  /* 0x00181fff30007589 */ /* 0x00246200000e0000 */
[----:B------:R-:W-:Y:S06]  /*1b390*/  @P2 BRA `(.L_x_2917) ;  /* 0x0000000000242947 */ /* 0x000fec0003800000 */
[----:B------:R-:W-:Y:S02]  /*1b3a0*/  ULDC UR4, c[0x0][0xac8] ;  /* 0x0002b20000047ab9 */ /* 0x000fe40000000800 */
        /* <DEDUP_REMOVED lines=8> */
.L_x_2917:
[----:B------:R-:W-:Y:S05]  /*1b430*/  BSYNC B1 ;  /* 0x0000000000017941 */ /* 0x000fea0003800000 */
.L_x_2916:
[----:B-1----:R1:W0:Y:S01]  /*1b440*/  SHFL.IDX PT, R0, R48, 0x1, 0x181f ;  /* 0x00381f0030007f89 */ /* 0x00222200000e0000 */
[----:B------:R-:W-:Y:S03]  /*1b450*/  BSSY B1, `(.L_x_2918) ;  /* 0x000000c000017945 */ /* 0x000fe60003800000 */
[----:B----45:R1:W4:Y:S01]  /*1b460*/  SHFL.IDX PT, R4, R24, 0x1, 0x181f ;  /* 0x00381f0018047f89 */ /* 0x03032200000e0000 */
        /* <DEDUP_REMOVED lines=10> */
.L_x_2919:
[----:B------:R-:W-:Y:S05]  /*1b510*/  BSYNC B1 ;  /* 0x0000000000017941 */ /* 0x000fea0003800000 */
.L_x_2918:
[----:B0-----:R0:W0:Y:S01]  /*1b520*/  SHFL.IDX PT, R0, R48, 0x2, 0x181f ;  /* 0x00581f0030007f89 */ /* 0x00102200000e0000 */
[----:B------:R-:W-:Y:S03]  /*1b530*/  BSSY B1, `(.L_x_2920) ;  /* 0x000000c000017945 */ /* 0x000fe60003800000 */
[----:B----4-:R4:W0:Y:S01]  /*1b540*/  SHFL.IDX PT, R4, R24, 0x2, 0x181f ;  /* 0x00581f0018047f89 */ /* 0x01082200000e0000 */
        /* <DEDUP_REMOVED lines=10> */
.L_x_2921:
[----:B------:R-:W-:Y:S05]  /*1b5f0*/  BSYNC B1 ;  /* 0x0000000000017941 */ /* 0x000fea0003800000 */
.L_x_2920:
[----:B0-----:R-:W-:Y:S01]  /*1b600*/  VIADD R0, R200, 0x60 ;  /* 0x00000060c8007836 */ /* 0x001fe20000000000 */
[----:B-12---:R-:W0:Y:S04]  /*1b610*/  SHFL.IDX PT, R48, R48, 0x3, 0x181f ;  /* 0x00781f0030307f89 */ /* 0x006e2800000e0000 */
[----:B------:R-:W-:Y:S01]  /*1b620*/  ISETP.GE.AND P0, PT, R0, R55, PT ;  /* 0x000000370000720c */ /* 0x000fe20003f06270 */
[----:B----4-:R-:W1:-:S12]  /*1b630*/  SHFL.IDX PT, R24, R24, 0x3, 0x181f ;  /* 0x00781f0018187f89 */ /* 0x010e5800000e0000 */
[----:B------:R-:W-:Y:S05]  /*1b640*/  @P0 BRA `(.L_x_2922) ;  /* 0x0000000800d80947 */ /* 0x000fea0003800000 */
[----:B------:R-:W-:Y:S02]  /*1b650*/  ULDC UR4, c[0x0][0xac8] ;  /* 0x0002b20000047ab9 */ /* 0x000fe40000000800 */
[----:B------:R-:W-:-:S13]  /*1b660*/  ISETP.GE.AND P1, PT, R203, UR4, PT ;  /* 0x00000004cb007c0c */ /* 0x000fda000bf26270 */
[----:B-1----:R-:W-:-:S04]  /*1b670*/  @!P1 LEA R2, P0, R203, R24, 0x1 ;  /* 0x00000018cb029211 */ /* 0x002fc800078008ff */
[----:B0-----:R-:W-:Y:S02]  /*1b680*/  @!P1 LEA.HI.X R3, R203, R48, R236, 0x1, P0 ;  /* 0x00000030cb039211 */ /* 0x001fe400000f0cec */
[----:B------:R-:W-:-:S03]  /*1b690*/  ISETP.GE.AND P0, PT, R206, UR4, PT ;  /* 0x00000004ce007c0c */ /* 0x000fc6000bf06270 */
[----:B------:R2:W-:Y:S10]  /*1b6a0*/  @!P1 ST.E.128 desc[UR60][R2.64], R28 ;  /* 0x0000001c02009985 */ /* 0x0005f4000c101d3c */
[----:B------:R-:W-:Y:S05]  /*1b6b0*/  @P0 BRA `(.L_x_2922) ;  /* 0x0000000800bc0947 */ /* 0x000fea0003800000 */
[----:B--2---:R-:W-:-:S04]  /*1b6c0*/  LEA R2, P0, R206, R24, 0x1 ;  /* 0x00000018ce027211 */ /* 0x004fc800078008ff */
[----:B------:R-:W-:-:S05]  /*1b6d0*/  LEA.HI.X R3, R206, R48, R235, 0x1, P0 ;  /* 0x00000030ce037211 */ /* 0x000fca00000f0ceb */
[----:B------:R4:W-:Y:S01]  /*1b6e0*/  ST.E.128 desc[UR60][R2.64], R44 ;  /* 0x0000002c02007985 */ /* 0x0009e2000c101d3c */
[----:B------:R-:W-:Y:S05]  /*1b6f0*/  BRA `(.L_x_2922) ;  /* 0x0000000800ac7947 */ /* 0x000fea0003800000 */
.L_x_2914:
[----:B------:R-:W-:Y:S01]  /*1b700*/  ULDC.64 UR4, c[0x0][0xc00] ;  /* 0x0003000000047ab9 */ /* 0x000fe20000000a00 */
[----:B------:R-:W-:Y:S01]  /*1b710*/  MOV R6, RZ ;  /* 0x000000ff00067202 */ /* 0x000fe20000000f00 */
[----:B------:R-:W2:Y:S01]  /*1b720*/  LDC R21, c[0x0][0xbe8] ;  /* 0x0002fa00ff157b82 */ /* 0x000ea20000000800 */
[----:B------:R-:W-:Y:S02]  /*1b730*/  ISETP.NE.U32.AND P0, PT, RZ, UR4, PT ;  /* 0x00000004ff007c0c */ /* 0x000fe4000bf05070 */
[----:B------:R-:W-:Y:S02]  /*1b740*/  IADD3 R2, P1, R209, UR4, RZ ;  /* 0x00000004d1027c10 */ /* 0x000fe4000ff3e0ff */
[----:B------:R-:W-:Y:S02]  /*1b750*/  ISETP.NE.AND.EX P0, PT, RZ, UR5, PT, P0 ;  /* 0x00000005ff007c0c */ /* 0x000fe4000bf05300 */
[----:B------:R-:W-:Y:S01]  /*1b760*/  IADD3.X R3, R210, UR5, RZ, P1, !PT ;  /* 0x00000005d2037c10 */ /* 0x000fe20008ffe4ff */
[----:B------:R-:W-:-:S02]  /*1b770*/  ULDC.64 UR4, c[0x0][0xc08] ;  /* 0x0003020000047ab9 */ /* 0x000fc40000000a00 */
        /* <DEDUP_REMOVED lines=8> */
[----:B--2---:R-:W-:Y:S02]  /*1b800*/  ISETP.NE.AND P2, PT, R21, 0x1, PT ;  /* 0x000000011500780c */ /* 0x004fe40003f45270 */
[----:B------:R-:W-:-:S11]  /*1b810*/  ISETP.GE.AND P3, PT, R237, 0x80, PT ;  /* 0x00000080ed00780c */ /* 0x000fd60003f66270 */
[----:B------:R-:W2:Y:S08]  /*1b820*/  @P2 LDC R12, c[0x0][0xbec] ;  /* 0x0002fb00ff0c2b82 */ /* 0x000eb00000000800 */
[----:B------:R-:W4:Y:S01]  /*1b830*/  @P2 LDC R29, c[0x0][0xbf0] ;  /* 0x0002fc00ff1d2b82 */ /* 0x000f220000000800 */
[----:B---3--:R-:W-:Y:S05]  /*1b840*/  @P1 BRA `(.L_x_2923) ;  /* 0x0000000000101947 */ /* 0x008fea0003800000 */
[----:B------:R-:W-:Y:S05]  /*1b850*/  @!P0 BRA `(.L_x_2923) ;  /* 0x00000000000c8947 */ /* 0x000fea0003800000 */
[----:B------:R-:W3:Y:S04]  /*1b860*/  LDG.E R5, desc[UR60][R2.64] ;  /* 0x0000003c02057981 */ /* 0x000ee8000c1e1900 */
[----:B-----5:R-:W3:Y:S02]  /*1b870*/  LDG.E R0, desc[UR60][R2.64+0x4] ;  /* 0x0000043c02007981 */ /* 0x020ee4000c1e1900 */
[----:B---3--:R-:W-:-:S07]  /*1b880*/  IMAD.IADD R0, R0, 0x1, -R5 ;  /* 0x0000000100007824 */ /* 0x008fce00078e0a05 */
.L_x_2923:
[----:B------:R-:W-:Y:S01]  /*1b890*/  BSSY B1, `(.L_x_2924) ;  /* 0x000002d000017945 */ /* 0x000fe20003800000 */
[----:B------:R-:W-:Y:S02]  /*1b8a0*/  SHF.R.S32.HI R10, RZ, 0x1f, R208 ;  /* 0x0000001fff0a7819 */ /* 0x000fe400000114d0 */
[----:B------:R-:W-:Y:S02]  /*1b8b0*/  SEL R211, R211, RZ, !P0 ;  /* 0x000000ffd3d37207 */ /* 0x000fe40004000000 */
[----:B------:R-:W-:Y:S02]  /*1b8c0*/  SEL R216, R216, RZ, !P0 ;  /* 0x000000ffd8d87207 */ /* 0x000fe40004000000 */
[----:B-----5:R-:W-:Y:S01]  /*1b8d0*/  SHF.R.S32.HI R11, RZ, 0x1f, R6 ;  /* 0x0000001fff0b7819 */ /* 0x020fe20000011406 */
[----:B------:R-:W-:Y:S06]  /*1b8e0*/  @P3 BRA `(.L_x_2925) ;  /* 0x00000000009c3947 */ /* 0x000fec0003800000 */
[----:B------:R-:W3:Y:S01]  /*1b8f0*/  S2R R3, SR_TID.X ;  /* 0x0000000000037919 */ /* 0x000ee20000002100 */
[----:B------:R-:W5:Y:S02]  /*1b900*/  LDC R9, c[0x0][0xbe8] ;  /* 0x0002fa00ff097b82 */ /* 0x000f640000000800 */
[----:B-----5:R-:W-:Y:S01]  /*1b910*/  IMAD R2, R0, R9, RZ ;  /* 0x0000000900027224 */ /* 0x020fe200078e02ff */
[----:B---3--:R-:W-:-:S04]  /*1b920*/  IADD3 R8, R200, -0x80, R3 ;  /* 0xffffff80c8087810 */ /* 0x008fc80007ffe003 */
        /* <DEDUP_REMOVED lines=9> */
[----:B------:R-:W3:Y:S01]  /*1b9c0*/  @P0 LDC R13, c[0x0][0xbec] ;  /* 0x0002fb00ff0d0b82 */ /* 0x000ee20000000800 */
[----:B------:R-:W-:Y:S01]  /*1b9d0*/  IMAD R7, R208, UR5, R7 ;  /* 0x00000005d0077c24 */ /* 0x000fe2000f8e0207 */
[----:B------:R-:W-:-:S03]  /*1b9e0*/  ULDC.64 UR4, c[0x0][0xb98] ;  /* 0x0002e60000047ab9 */ /* 0x000fc60000000a00 */
[----:B------:R-:W-:-:S03]  /*1b9f0*/  IMAD.IADD R3, R3, 0x1, R7 ;  /* 0x0000000103037824 */ /* 0x000fc600078e0207 */
[----:B------:R-:W5:Y:S01]  /*1ba00*/  @P0 LDC R15, c[0x0][0xbf0] ;  /* 0x0002fc00ff0f0b82 */ /* 0x000f620000000800 */
[----:B------:R-:W-:-:S04]  /*1ba10*/  IMAD.WIDE.U32 R2, R211, UR4, R2 ;  /* 0x00000004d3027c25 */ /* 0x000fc8000f8e0002 */
[----:B---3--:R-:W-:-:S05]  /*1ba20*/  @P0 IMAD.HI.U32 R4, R8, R13, RZ ;  /* 0x0000000d08040227 */ /* 0x008fca00078e00ff */
[----:B-----5:R-:W-:Y:S01]  /*1ba30*/  @P0 SHF.R.U32.HI R5, RZ, R15, R4 ;  /* 0x0000000fff050219 */ /* 0x020fe20000011604 */
        /* <DEDUP_REMOVED lines=18> */
.L_x_2925:
[----:B------:R-:W-:Y:S05]  /*1bb60*/  BSYNC B1 ;  /* 0x0000000000017941 */ /* 0x000fea0003800000 */
.L_x_2924:
[----:B------:R-:W-:Y:S01]  /*1bb70*/  ULDC.64 UR4, c[0x0][0xaa0] ;  /* 0x0002a80000047ab9 */ /* 0x000fe20000000a00 */
[----:B------:R-:W-:Y:S01]  /*1bb80*/  IMAD R7, R207, 0x20, R215 ;  /* 0x00000020cf077824 */ /* 0x000fe200078e02d7 */
[----:B------:R-:W-:Y:S01]  /*1bb90*/  BSSY B1, `(.L_x_2926) ;  /* 0x0000037000017945 */ /* 0x000fe20003800000 */
[----:B---3--:R-:W-:-:S03]  /*1bba0*/  IMAD R3, R11, UR4, RZ ;  /* 0x000000040b037c24 */ /* 0x008fc6000f8e02ff */
[----:B------:R-:W-:Y:S01]  /*1bbb0*/  IADD3 R9, R200, R7, RZ ;  /* 0x00000007c8097210 */ /* 0x000fe20007ffe0ff */
        /* <DEDUP_REMOVED lines=14> */
[C---:B------:R-:W-:Y:S02]  /*1bca0*/  IMAD R7, R211.reuse, UR5, R6 ;  /* 0x00000005d3077c24 */ /* 0x040fe4000f8e0206 */
[----:B------:R-:W-:Y:S01]  /*1bcb0*/  IMAD.WIDE.U32 R2, R211, UR4, R2 ;  /* 0x00000004d3027c25 */ /* 0x000fe2000f8e0002 */
[----:B------:R-:W-:-:S03]  /*1bcc0*/  ULDC.64 UR4, c[0x0][0xae0] ;  /* 0x0002b80000047ab9 */ /* 0x000fc60000000a00 */
[----:B------:R-:W-:Y:S01]  /*1bcd0*/  IMAD.MOV R6, RZ, RZ, -R5 ;  /* 0x000000ffff067224 */ /* 0x000fe200078e0a05 */
[----:B------:R-:W-:Y:S01]  /*1bce0*/  IADD3 R3, R3, R7, RZ ;  /* 0x0000000703037210 */ /* 0x000fe20007ffe0ff */
        /* <DEDUP_REMOVED lines=17> */
[-C--:B------:R-:W-:Y:S02]  /*1be00*/  ISETP.GE.AND P1, PT, R0, R21.reuse, PT ;  /* 0x000000150000720c */ /* 0x080fe40003f26270 */
[----:B------:R-:W-:Y:S02]  /*1be10*/  IADD3 R0, R200, 0x40, RZ ;  /* 0x00000040c8007810 */ /* 0x000fe40007ffe0ff */
[----:B------:R-:W-:Y:S02]  /*1be20*/  LEA.HI.X R5, R2, UR5, R3, 0x1, P3 ;  /* 0x0000000502057c11 */ /* 0x000fe400098f0c03 */
[----:B------:R-:W-:Y:S01]  /*1be30*/  ISETP.GE.AND P0, PT, R0, R21, PT ;  /* 0x000000150000720c */ /* 0x000fe20003f06270 */
[----:B------:R2:W3:Y:S04]  /*1be40*/  SHFL.IDX PT, R2, R4, RZ, 0x181f ;  /* 0x00181fff04027589 */ /* 0x0004e800000e0000 */
[----:B------:R2:W4:Y:S01]  /*1be50*/  SHFL.IDX PT, R0, R5, RZ, 0x181f ;  /* 0x00181fff05007589 */ /* 0x00052200000e0000 */
[----:B------:R-:W-:Y:S07]  /*1be60*/  @P2 BRA `(.L_x_2927) ;  /* 0x0000000000242947 */ /* 0x000fee0003800000 */
[----:B------:R-:W-:Y:S02]  /*1be70*/  ULDC UR4, c[0x0][0xac8] ;  /* 0x0002b20000047ab9 */ /* 0x000fe40000000800 */
        /* <DEDUP_REMOVED lines=8> */
.L_x_2927:
[----:B------:R-:W-:Y:S05]  /*1bf00*/  BSYNC B1 ;  /* 0x0000000000017941 */ /* 0x000fea0003800000 */
.L_x_2926:
[----:B----4-:R4:W0:Y:S01]  /*1bf10*/  SHFL.IDX PT, R0, R5, 0x1, 0x181f ;  /* 0x00381f0005007f89 */ /* 0x01082200000e0000 */
[----:B------:R-:W-:Y:S03]  /*1bf20*/  BSSY B1, `(.L_x_2928) ;  /* 0x000000c000017945 */ /* 0x000fe60003800000 */
[----:B---3--:R4:W3:Y:S01]  /*1bf30*/  SHFL.IDX PT, R2, R4, 0x1, 0x181f ;  /* 0x00381f0004027f89 */ /* 0x0088e200000e0000 */
        /* <DEDUP_REMOVED lines=10> */
.L_x_2929:
[----:B------:R-:W-:Y:S05]  /*1bfe0*/  BSYNC B1 ;  /* 0x0000000000017941 */ /* 0x000fea0003800000 */
.L_x_2928:
        /* <DEDUP_REMOVED lines=11> */
[----:B------:R0:W-:Y:S04]  /*1c0a0*/  @!P2 ST.E.128 desc[UR60][R6.64], RZ ;  /* 0x000000ff0600a985 */ /* 0x0001e8000c101d3c */
[----:B------:R0:W-:Y:S02]  /*1c0b0*/  @!P3 ST.E.128 desc[UR60][R2.64], RZ ;  /* 0x000000ff0200b985 */ /* 0x0001e4000c101d3c */
.L_x_2931:
[----:B------:R-:W-:Y:S05]  /*1c0c0*/  BSYNC B1 ;  /* 0x0000000000017941 */ /* 0x000fea0003800000 */
.L_x_2930:
[----:B0-----:R-:W-:Y:S01]  /*1c0d0*/  VIADD R0, R200, 0x60 ;  /* 0x00000060c8007836 */ /* 0x001fe20000000000 */
[----:B--2-4-:R-:W0:Y:S04]  /*1c0e0*/  SHFL.IDX PT, R5, R5, 0x3, 0x181f ;  /* 0x00781f0005057f89 */ /* 0x014e2800000e0000 */
[----:B------:R-:W-:Y:S01]  /*1c0f0*/  ISETP.GE.AND P0, PT, R0, R21, PT ;  /* 0x000000150000720c */ /* 0x000fe20003f06270 */
[----:B------:R2:W4:-:S12]  /*1c100*/  SHFL.IDX PT, R2, R4, 0x3, 0x181f ;  /* 0x00781f0004027f89 */ /* 0x00051800000e0000 */
[----:B--2---:R-:W-:Y:S05]  /*1c110*/  @P0 BRA `(.L_x_2922) ;  /* 0x0000000000240947 */ /* 0x004fea0003800000 */
        /* <DEDUP_REMOVED lines=9> */
.L_x_2922:
[----:B------:R-:W-:Y:S05]  /*1c1b0*/  BSYNC B0 ;  /* 0x0000000000007941 */ /* 0x000fea0003800000 */
.L_x_2913:
[----:B------:R-:W-:Y:S02]  /*1c1c0*/  ULDC UR4, c[0x0][0xc3c] ;  /* 0x00030f0000047ab9 */ /* 0x000fe40000000800 */
[----:B-1----:R-:W-:-:S13]  /*1c1d0*/  ISETP.GE.AND P0, PT, R27, UR4, PT ;  /* 0x000000041b007c0c */ /* 0x002fda000bf06270 */
[----:B------:R-:W-:Y:S05]  /*1c1e0*/  @!P0 BRA `(.L_x_2932) ;  /* 0xfffffe5000348947 */ /* 0x000fea000383ffff */
[----:B------:R-:W-:Y:S05]  /*1c1f0*/  BRA `(.L_x_2708) ;  /* 0x0000007c00907947 */ /* 0x000fea0003800000 */
.L_x_2706:
        /* <DEDUP_REMOVED lines=18> */
.L_x_2933:
        /* <DEDUP_REMOVED lines=41> */
.L_x_2939:
        /* <DEDUP_REMOVED lines=12> */
.L_x_2938:
[----:B------:R-:W-:Y:S05]  /*1c670*/  BSYNC B0 ;  /* 0x0000000000007941 */ /* 0x000fea0003800000 */
.L_x_2937:
        /* <DEDUP_REMOVED lines=16> */
[----:B0-----:R-:W-:-:S05]  /*1c780*/  IMAD R8, R3, UR5, RZ ;  /* 0x0000000503087c24 */ /* 0x001fca000f8e02ff */
[----:B------:R-:W-:-:S04]  /*1c790*/  IADD3 R7, R8, R7, RZ ;  /* 0x0000000708077210 */ /* 0x000fc80007ffe0ff */
[----:B------:R-:W-:-:S13]  /*1c7a0*/  ISETP.GT.AND P6, PT, R7, UR6, PT ;  /* 0x0000000607007c0c */ /* 0x000fda000bfc4270 */
[----:B------:R-:W-:Y:S05]  /*1c7b0*/  @!P6 BRA `(.L_x_2939) ;  /* 0xfffffffc007ce947 */ /* 0x000fea000383ffff */
[----:B------:R-:W-:-:S07]  /*1c7c0*/  IMAD.MOV.U32 R5, RZ, RZ, R11 ;  /* 0x000000ffff057224 */ /* 0x000fce00078e000b */
.L_x_2935:
        /* <DEDUP_REMOVED lines=15> */
[----:B0-----:R-:W-:-:S06]  /*1c8c0*/  IADD3 R14, R13, 0xffffffe, RZ ;  /* 0x0ffffffe0d0e7810 */ /* 0x001fcc0007ffe0ff */
[----:B------:R0:W1:Y:S01]  /*1c8d0*/  F2I.FTZ.U32.TRUNC.NTZ R3, R14 ;  /* 0x0000000e00037305 */ /* 0x000062000021f000 */
[----:B------:R-:W-:Y:S05]  /*1c8e0*/  @!P0 BRA `(.L_x_2940) ;  /* 0x0000000000088947 */ /* 0x000fea0003800000 */
[----:B------:R-:W-:-:S06]  /*1c8f0*/  VIADD R16, R7, 0xffffffff ;  /* 0xffffffff07107836 */ /* 0x000fcc0000000000 */
[----:B------:R2:W3:Y:S02]  /*1c900*/  SHFL.IDX PT, R16, R5, R16, 0x1f ;  /* 0x00001f1005107589 */ /* 0x0004e400000e0000 */
.L_x_2940:
[----:B-12---:R-:W-:Y:S01]  /*1c910*/  IMAD.MOV R5, RZ, RZ, -R3 ;  /* 0x000000ffff057224 */ /* 0x006fe200078e0a03 */
[----:B------:R-:W-:Y:S01]  /*1c920*/  IABS R7, R9 ;  /* 0x0000000900077213 */ /* 0x000fe20000000000 */
[----:B---3--:R-:W-:Y:S02]  /*1c930*/  IMAD R16, R16, UR5, R8 ;  /* 0x0000000510107c24 */ /* 0x008fe4000f8e0208 */
[----:B------:R-:W-:Y:S01]  /*1c940*/  IMAD R5, R5, R10, RZ ;  /* 0x0000000a05057224 */ /* 0x000fe200078e02ff */
[----:B------:R-:W-:Y:S01]  /*1c950*/  IADD3 R7, RZ, -R7, RZ ;  /* 0x80000007ff077210 */ /* 0x000fe20007ffe0ff */
[----:B------:R-:W-:-:S04]  /*1c960*/  IMAD.MOV.U32 R2, RZ, RZ, RZ ;  /* 0x000000ffff027224 */ /* 0x000fc800078e00ff */
[----:B------:R-:W-:Y:S01]  /*1c970*/  IMAD.HI.U32 R3, R3, R5, R2 ;  /* 0x0000000503037227 */ /* 0x000fe200078e0002 */
[----:B------:R-:W-:-:S04]  /*1c980*/  IADD3 R2, -R16, UR6, RZ ;  /* 0x0000000610027c10 */ /* 0x000fc8000fffe1ff */
[----:B------:R-:W-:-:S05]  /*1c990*/  IABS R5, R2 ;  /* 0x0000000200057213 */ /* 0x000fca0000000000 */
        /* <DEDUP_REMOVED lines=10> */
[----:B------:R-:W-:Y:S02]  /*1ca40*/  @!P2 IADD3 R8, -R8, RZ, RZ ;  /* 0x000000ff0808a210 */ /* 0x000fe40007ffe1ff */
[----:B------:R-:W-:-:S05]  /*1ca50*/  @!P1 LOP3.LUT R8, RZ, R9, RZ, 0x33, !PT ;  /* 0x00000009ff089212 */ /* 0x000fca00078e33ff */
[----:B------:R-:W-:Y:S02]  /*1ca60*/  IMAD R5, R11, R8, RZ ;  /* 0x000000080b057224 */ /* 0x000fe400078e02ff */
[----:B------:R-:W-:Y:S02]  /*1ca70*/  IMAD.MOV R8, RZ, RZ, -R8 ;  /* 0x000000ffff087224 */ /* 0x000fe400078e0a08 */
[----:B------:R-:W-:Y:S02]  /*1ca80*/  IMAD.MOV R10, RZ, RZ, -R5 ;  /* 0x000000ffff0a7224 */ /* 0x000fe400078e0a05 */
[----:B------:R-:W-:-:S03]  /*1ca90*/  IMAD R8, R9, R8, R2 ;  /* 0x0000000809087224 */ /* 0x000fc600078e0202 */
[----:B------:R-:W-:Y:S01]  /*1caa0*/  VIADDMNMX R11, R10, UR5, R11, PT ;  /* 0x000000050a0b7c46 */ /* 0x000fe2000b80010b */
[----:B------:R-:W-:-:S03]  /*1cab0*/  IMAD.IADD R5, R8, 0x1, R5 ;  /* 0x0000000108057824 */ /* 0x000fc600078e0205 */
        /* <DEDUP_REMOVED lines=12> */
[----:B------:R-:W-:-:S03]  /*1cb80*/  LOP3.LUT R3, R8, R11, RZ, 0x3c, !PT ;  /* 0x0000000b08037212 */ /* 0x000fc600078e3cff */
[----:B------:R-:W-:Y:S01]  /*1cb90*/  IMAD.HI.U32 R2, R2, R9, RZ ;  /* 0x0000000902027227 */ /* 0x000fe200078e00ff */
[----:B------:R-:W-:-:S03]  /*1cba0*/  ISETP.GE.AND P2, PT, R3, RZ, PT ;  /* 0x000000ff0300720c */ /* 0x000fc60003f46270 */
[----:B------:R-:W-:-:S05]  /*1cbb0*/  IMAD R10, R2, R10, R9 ;  /* 0x0000000a020a7224 */ /* 0x000fca00078e0209 */
[----:B------:R-:W-:-:S13]  /*1cbc0*/  ISETP.GT.U32.AND P1, PT, R7, R10, PT ;  /* 0x0000000a0700720c */ /* 0x000fda0003f24070 */
[----:B------:R-:W-:Y:S01]  /*1cbd0*/  @!P1 IMAD.IADD R10, R10, 0x1, -R7 ;  /* 0x000000010a0a9824 */ /* 0x000fe200078e0a07 */
[----:B------:R-:W-:Y:S02]  /*1cbe0*/  @!P1 IADD3 R2, R2, 0x1, RZ ;  /* 0x0000000102029810 */ /* 0x000fe40007ffe0ff */
[----:B------:R-:W-:Y:S02]  /*1cbf0*/  ISETP.NE.AND P1, PT, R11, RZ, PT ;  /* 0x000000ff0b00720c */ /* 0x000fe40003f25270 */
[----:B------:R-:W-:-:S13]  /*1cc00*/  ISETP.GE.U32.AND P0, PT, R10, R7, PT ;  /* 0x000000070a00720c */ /* 0x000fda0003f06070 */
[----:B------:R-:W-:-:S04]  /*1cc10*/  @P0 VIADD R2, R2, 0x1 ;  /* 0x0000000102020836 */ /* 0x000fc80000000000 */
[----:B------:R-:W-:Y:S01]  /*1cc20*/  @!P2 IMAD.MOV R2, RZ, RZ, -R2 ;  /* 0x000000ffff02a224 */ /* 0x000fe200078e0a02 */
[----:B------:R-:W-:Y:S02]  /*1cc30*/  @!P1 LOP3.LUT R2, RZ, R11, RZ, 0x33, !PT ;  /* 0x0000000bff029212 */ /* 0x000fe400078e33ff */
[----:B------:R-:W-:Y:S02]  /*1cc40*/  IADD3 R11, -R11, RZ, RZ ;  /* 0x000000ff0b0b7210 */ /* 0x000fe40007ffe1ff */
[----:B------:R-:W-:-:S03]  /*1cc50*/  LOP3.LUT R17, RZ, R2, RZ, 0x33, !PT ;  /* 0x00000002ff117212 */ /* 0x000fc600078e33ff */
[----:B------:R-:W-:Y:S02]  /*1cc60*/  IMAD R18, R2, R11, R5 ;  /* 0x0000000b02127224 */ /* 0x000fe400078e0205 */
[----:B------:R-:W-:Y:S01]  /*1cc70*/  IMAD.IADD R17, R6, 0x1, R17 ;  /* 0x0000000106117824 */ /* 0x000fe200078e0211 */
[----:B------:R-:W-:Y:S06]  /*1cc80*/  BRA `(.L_x_2941) ;  /* 0x00000000000c7947 */ /* 0x000fec0003800000 */
.L_x_2936:
[----:B------:R-:W-:Y:S01]  /*1cc90*/  IMAD.MOV.U32 R17, RZ, RZ, RZ ;  /* 0x000000ffff117224 */ /* 0x000fe200078e00ff */
[----:B------:R-:W-:Y:S01]  /*1cca0*/  MOV R18, RZ ;  /* 0x000000ff00127202 */ /* 0x000fe20000000f00 */
[----:B------:R-:W-:-:S07]  /*1ccb0*/  IMAD.U32 R16, RZ, RZ, UR6 ;  /* 0x00000006ff107e24 */ /* 0x000fce000f8e00ff */
.L_x_2941:
[----:B------:R-:W-:-:S13]  /*1ccc0*/  ISETP.NE.AND P0, PT, R0, RZ, PT ;  /* 0x000000ff0000720c */ /* 0x000fda0003f05270 */
[----:B------:R-:W1:Y:S01]  /*1ccd0*/  @!P0 S2R R3, SR_CgaCtaId ;  /* 0x0000000000038919 */ /* 0x000e620000008800 */
[----:B------:R-:W-:-:S04]  /*1cce0*/  @!P0 MOV R0, 0x400 ;  /* 0x0000040000008802 */ /* 0x000fc80000000f00 */
[----:B-1----:R-:W-:-:S05]  /*1ccf0*/  @!P0 LEA R0, R3, R0, 0x18 ;  /* 0x0000000003008211 */ /* 0x002fca00078ec0ff */
[----:B------:R1:W-:Y:S01]  /*1cd00*/  @!P0 STS.128 [R0+0x348d0], R16 ;  /* 0x0348d01000008388 */ /* 0x0003e20000000c00 */
[----:B------:R-:W-:Y:S06]  /*1cd10*/  BAR.ARV 0x5, 0x180 ;  /* 0x0146000000007b1d */ /* 0x000fec0000002000 */
.L_x_2934:
[----:B-1----:R-:W-:Y:S01]  /*1cd20*/  IMAD.MOV.U32 R0, RZ, RZ, 0x1 ;  /* 0x00000001ff007424 */ /* 0x002fe200078e00ff */
[----:B------:R1:W-:Y:S01]  /*1cd30*/  STL [R1+0xc], RZ ;  /* 0x00000cff01007387 */ /* 0x0003e20000100800 */
[----:B------:R-:W-:Y:S02]  /*1cd40*/  ULDC UR4, c[0x0][0xc3c] ;  /* 0x00030f0000047ab9 */ /* 0x000fe40000000800 */
[----:B--2---:R-:W-:Y:S01]  /*1cd50*/  ISETP.GE.AND P0, PT, R19, UR4, PT ;  /* 0x0000000413007c0c */ /* 0x004fe2000bf06270 */
[----:B------:R1:W-:Y:S04]  /*1cd60*/  STL [R1+0x1c], R0 ;  /* 0x00001c0001007387 */ /* 0x0003e80000100800 */
[----:B------:R1:W-:Y:S08]  /*1cd70*/  STL [R1+0x50], RZ ;  /* 0x000050ff01007387 */ /* 0x0003f00000100800 */
[----:B-1----:R-:W-:Y:S05]  /*1cd80*/  @P0 BRA `(.L_x_2942) ;  /* 0x0000006c00bc0947 */ /* 0x002fea0003800000 */
[----:B------:R-:W2:Y:S04]  /*1cd90*/  LDL R0, [R1+0x58] ;  /* 0x0000580001007983 */ /* 0x000ea80000100800 */
[----:B------:R-:W3:Y:S01]  /*1cda0*/  LDL.LU R5, [R1+0x8] ;  /* 0x0000080001057983 */ /* 0x000ee20000300800 */
[----:B------:R-:W1:Y:S01]  /*1cdb0*/  S2UR UR5, SR_CgaCtaId ;  /* 0x00000000000579c3 */ /* 0x000e620000008800 */
[----:B------:R-:W-:Y:S01]  /*1cdc0*/  LOP3.LUT R7, R4, 0x7f, RZ, 0xc0, !PT ;  /* 0x0000007f04077812 */ /* 0x000fe200078ec0ff */
[----:B------:R-:W-:Y:S01]  /*1cdd0*/  UMOV UR4, 0x400 ;  /* 0x0000040000047882 */ /* 0x000fe20000000000 */
[----:B------:R-:W-:Y:S01]  /*1cde0*/  BSSY B8, `(.L_x_2942) ;  /* 0x00006e9000087945 */ /* 0x000fe20003800000 */
[----:B------:R-:W-:Y:S01]  /*1cdf0*/  ULDC.64 UR36, c[0x0][0x198] ;  /* 0x0000660000247ab9 */ /* 0x000fe20000000a00 */
[C---:B------:R-:W-:Y:S01]  /*1ce00*/  ISETP.NE.AND P1, PT, R7.reuse, RZ, PT ;  /* 0x000000ff0700720c */ /* 0x040fe20003f25270 */
[----:B0-----:R-:W-:Y:S01]  /*1ce10*/  IMAD.SHL.U32 R2, R7, 0x8, RZ ;  /* 0x0000000807027824 */ /* 0x001fe200078e00ff */
[----:B------:R-:W-:Y:S01]  /*1ce20*/  SHF.R.U32.HI R6, RZ, 0x3, R7 ;  /* 0x00000003ff067819 */ /* 0x000fe20000011607 */
[----:B------:R-:W-:Y:S01]  /*1ce30*/  ULDC UR39, c[0x0][0xc] ;  /* 0x0000030000277ab9 */ /* 0x000fe20000000800 */
[----:B-1----:R-:W-:Y:S01]  /*1ce40*/  ULEA UR4, UR5, UR4, 0x18 ;  /* 0x0000000405047291 */ /* 0x002fe2000f8ec03f */
[----:B--2---:R-:W-:Y:S01]  /*1ce50*/  R2UR UR6, R0 ;  /* 0x00000000000672ca */ /* 0x004fe200000e0000 */
[----:B------:R-:W-:Y:S01]  /*1ce60*/  IMAD.SHL.U32 R0, R4, 0x8, RZ ;  /* 0x0000000804007824 */ /* 0x000fe200078e00ff */
[----:B---3--:R-:W-:-:S04]  /*1ce70*/  LOP3.LUT R5, R5, 0xfffffffd, RZ, 0xc0, !PT ;  /* 0xfffffffd05057812 */ /* 0x008fc800078ec0ff */
[----:B------:R-:W-:Y:S02]  /*1ce80*/  LOP3.LUT R3, R0, 0x1f8, RZ, 0xc0, !PT ;  /* 0x000001f800037812 */ /* 0x000fe400078ec0ff */
[----:B------:R-:W-:Y:S02]  /*1ce90*/  @P1 LOP3.LUT R5, R5, 0x2, RZ, 0xfc, !PT ;  /* 0x0000000205051812 */ /* 0x000fe400078efcff */
[----:B------:R-:W-:Y:S02]  /*1cea0*/  LOP3.LUT R3, R3, 0x38, R4, 0x78, !PT ;  /* 0x0000003803037812 */ /* 0x000fe400078e7804 */
[----:B------:R-:W-:Y:S01]  /*1ceb0*/  LOP3.LUT R5, R5, 0xfffffffe, RZ, 0xc0, !PT ;  /* 0xfffffffe05057812 */ /* 0x000fe200078ec0ff */
[----:B------:R-:W-:Y:S01]  /*1cec0*/  ULOP3.LUT UR38, UR6, 0x2, URZ, 0xfc, !UPT ;  /* 0x0000000206267892 */ /* 0x000fe2000f8efc3f */
[----:B------:R-:W-:Y:S02]  /*1ced0*/  LOP3.LUT R2, R3, 0x200, R2, 0xf8, !PT ;  /* 0x0000020003027812 */ /* 0x000fe400078ef802 */
[----:B------:R-:W-:-:S02]  /*1cee0*/  LOP3.LUT P0, R3, R4, 0x1f, RZ, 0xc0, !PT ;  /* 0x0000001f04037812 */ /* 0x000fc4000780c0ff */
[----:B------:R-:W-:Y:S02]  /*1cef0*/  LOP3.LUT R0, R0, 0x38, RZ, 0xc0, !PT ;  /* 0x0000003800007812 */ /* 0x000fe400078ec0ff */
[----:B------:R-:W-:Y:S01]  /*1cf00*/  SHF.L.U32 R4, R4, 0x4, RZ ;  /* 0x0000000404047819 */ /* 0x000fe200000006ff */
[----:B------:R0:W-:Y:S03]  /*1cf10*/  STL [R1+0x2c], R3 ;  /* 0x00002c0301007387 */ /* 0x0001e60000100800 */
[----:B------:R-:W-:-:S05]  /*1cf20*/  LOP3.LUT R4, R6, 0x70, R4, 0xf8, !PT ;  /* 0x0000007006047812 */ /* 0x000fca00078ef804 */
[----:B------:R-:W-:Y:S02]  /*1cf30*/  @P0 LOP3.LUT R5, R5, 0x1, RZ, 0xfc, !PT ;  /* 0x0000000105050812 */ /* 0x000fe400078efcff */
[----:B------:R-:W-:Y:S01]  /*1cf40*/  ISETP.NE.OR P0, PT, R7, RZ, !P0 ;  /* 0x000000ff0700720c */ /* 0x000fe20004705670 */
[----:B0-----:R-:W-:Y:S01]  /*1cf50*/  IMAD.U32 R3, RZ, RZ, UR4 ;  /* 0x00000004ff037e24 */ /* 0x001fe2000f8e00ff */
[----:B------:R-:W-:-:S03]  /*1cf60*/  LOP3.LUT R5, R5, 0xfffffff7, RZ, 0xc0, !PT ;  /* 0xfffffff705057812 */ /* 0x000fc600078ec0ff */
[----:B------:R-:W-:Y:S01]  /*1cf70*/  IMAD R2, R2, 0x2, R3 ;  /* 0x0000000202027824 */ /* 0x000fe200078e0203 */
[----:B------:R0:W-:Y:S04]  /*1cf80*/  STL [R1+0x4], R3 ;  /* 0x0000040301007387 */ /* 0x0001e80000100800 */
[----:B------:R1:W-:Y:S03]  /*1cf90*/  STL [R1+0x30], R2 ;  /* 0x0000300201007387 */ /* 0x0003e60000100800 */
[----:B------:R-:W-:Y:S01]  /*1cfa0*/  @P0 LOP3.LUT R5, R5, 0x8, RZ, 0xfc, !PT ;  /* 0x0000000805050812 */ /* 0x000fe200078efcff */
[----:B------:R-:W-:Y:S01]  /*1cfb0*/  STL [R1+0x10], RZ ;  /* 0x000010ff01007387 */ /* 0x000fe20000100800 */
[----:B0-----:R-:W-:-:S03]  /*1cfc0*/  MOV R3, 0x1 ;  /* 0x0000000100037802 */ /* 0x001fc60000000f00 */
[----:B------:R-:W-:Y:S01]  /*1cfd0*/  STL [R1+0x8], R5 ;  /* 0x0000080501007387 */ /* 0x000fe20000100800 */
[----:B-1----:R-:W-:-:S05]  /*1cfe0*/  IMAD.MOV.U32 R2, RZ, RZ, 0x1 ;  /* 0x00000001ff027424 */ /* 0x002fca00078e00ff */
[----:B------:R0:W-:Y:S04]  /*1cff0*/  STL [R1+0x24], R2 ;  /* 0x0000240201007387 */ /* 0x0001e80000100800 */
[----:B------:R1:W-:Y:S04]  /*1d000*/  STL [R1+0x50], RZ ;  /* 0x000050ff01007387 */ /* 0x0003e80000100800 */
[----:B------:R1:W-:Y:S01]  /*1d010*/  STL [R1+0xc], RZ ;  /* 0x00000cff01007387 */ /* 0x0003e20000100800 */
[----:B0-----:R-:W-:-:S03]  /*1d020*/  LOP3.LUT R2, R0, 0x40, RZ, 0xfc, !PT ;  /* 0x0000004000027812 */ /* 0x001fc600078efcff */
[----:B------:R1:W-:Y:S01]  /*1d030*/  STL [R1+0x1c], R3 ;  /* 0x00001c0301007387 */ /* 0x0003e20000100800 */
[----:B------:R-:W-:-:S07]  /*1d040*/  LOP3.LUT R0, R0, 0x80, RZ, 0xfc, !PT ;  /* 0x0000008000007812 */ /* 0x000fce00078efcff */
.L_x_3086:
[----:B01-3--:R-:W0:Y:S02]  /*1d050*/  LDC.64 R2, c[0x0][0xc88] ;  /* 0x00032200ff027b82 */ /* 0x00be240000000a00 */
[----:B0-----:R-:W-:-:S05]  /*1d060*/  IMAD.WIDE R2, R19, 0x4, R2 ;  /* 0x0000000413027825 */ /* 0x001fca00078e0202 */
[----:B--2---:R-:W2:Y:S01]  /*1d070*/  LDG.E R4, desc[UR60][R2.64] ;  /* 0x0000003c02047981 */ /* 0x004ea2000c1e1900 */
[----:B------:R-:W-:Y:S05]  /*1d080*/  YIELD ;  /* 0x0000000000007946 */ /* 0x000fea0003800000 */
[----:B------:R-:W-:Y:S01]  /*1d090*/  ULDC.64 UR4, c[0x0][0xa28] ;  /* 0x00028a0000047ab9 */ /* 0x000fe20000000a00 */
[----:B------:R-:W-:Y:S01]  /*1d0a0*/  ULDC.64 UR10, c[0x0][0xa18] ;  /* 0x00028600000a7ab9 */ /* 0x000fe20000000a00 */
[----:B------:R-:W-:Y:S01]  /*1d0b0*/  ISETP.NE.U32.AND P0, PT, RZ, UR4, PT ;  /* 0x00000004ff007c0c */ /* 0x000fe2000bf05070 */
[----:B------:R-:W-:Y:S01]  /*1d0c0*/  ULDC.64 UR6, c[0x0][0xa08] ;  /* 0x0002820000067ab9 */ /* 0x000fe20000000a00 */
[----:B------:R-:W-:Y:S01]  /*1d0d0*/  ISETP.NE.U32.AND P3, PT, RZ, UR10, PT ;  /* 0x0000000aff007c0c */ /* 0x000fe2000bf65070 */
[----:B------:R-:W-:Y:S01]  /*1d0e0*/  IMAD.MOV.U32 R0, RZ, RZ, RZ ;  /* 0x000000ffff007224 */ /* 0x000fe200078e00ff */
[----:B------:R-:W-:Y:S01]  /*1d0f0*/  ISETP.NE.AND.EX P0, PT, RZ, UR5, PT, P0 ;  /* 0x00000005ff007c0c */ /* 0x000fe2000bf05300 */
[----:B------:R-:W-:Y:S01]  /*1d100*/  IMAD.MOV.U32 R12, RZ, RZ, RZ ;  /* 0x000000ffff0c7224 */ /* 0x000fe200078e00ff */
[----:B------:R-:W-:Y:S01]  /*1d110*/  ISETP.NE.AND.EX P3, PT, RZ, UR11, PT, P3 ;  /* 0x0000000bff007c0c */ /* 0x000fe2000bf65330 */
[----:B------:R-:W-:Y:S01]  /*1d120*/  ULDC.64 UR8, c[0x0][0xa10] ;  /* 0x0002840000087ab9 */ /* 0x000fe20000000a00 */
[----:B--2---:R-:W-:Y:S01]  /*1d130*/  SHF.R.S32.HI R5, RZ, 0x1f, R4 ;  /* 0x0000001fff057819 */ /* 0x004fe20000011404 */
[----:B------:R-:W-:-:S08]  /*1d140*/  IMAD.SHL.U32 R15, R4, 0x4, RZ ;  /* 0x00000004040f7824 */ /* 0x000fd000078e00ff */
[C---:B------:R-:W-:Y:S01]  /*1d150*/  @P0 LEA R2, P1, R4.reuse, UR4, 0x2 ;  /* 0x0000000404020c11 */ /* 0x040fe2000f8210ff */
[----:B------:R0:W-:Y:S01]  /*1d160*/  STL [R1+0x34], R4 ;  /* 0x0000340401007387 */ /* 0x0001e20000100800 */
[C-C-:B------:R-:W-:Y:S02]  /*1d170*/  SHF.L.U64.HI R14, R4.reuse, 0x2, R5.reuse ;  /* 0x00000002040e7819 */ /* 0x140fe40000010205 */
[----:B------:R-:W-:Y:S01]  /*1d180*/  @P0 LEA.HI.X R3, R4, UR5, R5, 0x2, P1 ;  /* 0x0000000504030c11 */ /* 0x000fe200088f1405 */
[----:B------:R-:W-:Y:S01]  /*1d190*/  ULDC.64 UR4, c[0x0][0xa00] ;  /* 0x0002800000047ab9 */ /* 0x000fe20000000a00 */
[C---:B-----5:R-:W-:Y:S01]  /*1d1a0*/  @P3 IADD3 R8, P1, R15.reuse, UR10, RZ ;  /* 0x0000000a0f083c10 */ /* 0x060fe2000ff3e0ff */
[----:B------:R1:W-:Y:S03]  /*1d1b0*/  STL [R1+0x44], R5 ;  /* 0x0000440501007387 */ /* 0x0003e60000100800 */
[----:B------:R-:W-:Y:S01]  /*1d1c0*/  @P3 IADD3.X R9, R14, UR11, RZ, P1, !PT ;  /* 0x0000000b0e093c10 */ /* 0x000fe20008ffe4ff */
[----:B------:R2:W5:Y:S01]  /*1d1d0*/  @P0 LDG.E R0, desc[UR60][R2.64] ;  /* 0x0000003c02000981 */ /* 0x000562000c1e1900 */
        /* <DEDUP_REMOVED lines=9> */
[----:B--2---:R-:W-:-:S04]  /*1d270*/  IADD3 R2, P0, R15, UR4, RZ ;  /* 0x000000040f027c10 */ /* 0x004fc8000ff1e0ff */
[----:B------:R-:W-:Y:S01]  /*1d280*/  IADD3.X R3, R14, UR5, RZ, P0, !PT ;  /* 0x000000050e037c10 */ /* 0x000fe200087fe4ff */
[----:B------:R-:W-:Y:S01]  /*1d290*/  ULDC UR4, c[0x0][0x288] ;  /* 0x0000a20000047ab9 */ /* 0x000fe20000000800 */
[----:B0-----:R-:W-:-:S03]  /*1d2a0*/  IADD3 R4, P0, R15, UR8, RZ ;  /* 0x000000080f047c10 */ /* 0x001fc6000ff1e0ff */
[----:B------:R0:W5:Y:S01]  /*1d2b0*/  @P2 LDG.E R11, desc[UR60][R6.64] ;  /* 0x0000003c060b2981 */ /* 0x000162000c1e1900 */
[----:B-1----:R-:W-:Y:S02]  /*1d2c0*/  IADD3.X R5, R14, UR9, RZ, P0, !PT ;  /* 0x000000090e057c10 */ /* 0x002fe400087fe4ff */
[----:B------:R-:W-:Y:S01]  /*1d2d0*/  ISETP.NE.U32.AND P0, PT, RZ, UR8, PT ;  /* 0x00000008ff007c0c */ /* 0x000fe2000bf05070 */
[----:B------:R-:W2:Y:S03]  /*1d2e0*/  @P1 LDG.E R12, desc[UR60][R2.64] ;  /* 0x0000003c020c1981 */ /* 0x000ea6000c1e1900 */
[----:B------:R-:W-:-:S13]  /*1d2f0*/  ISETP.NE.AND.EX P0, PT, RZ, UR9, PT, P0 ;  /* 0x00000009ff007c0c */ /* 0x000fda000bf05300 */
[----:B------:R0:W5:Y:S04]  /*1d300*/  @P0 LDG.E R10, desc[UR60][R4.64] ;  /* 0x0000003c040a0981 */ /* 0x000168000c1e1900 */
[----:B--2---:R1:W-:Y:S02]  /*1d310*/  STL [R1+0x3c], R12 ;  /* 0x00003c0c01007387 */ /* 0x0043e40000100800 */
[----:B-1----:R-:W-:Y:S01]  /*1d320*/  MOV R12, UR4 ;  /* 0x00000004000c7c02 */ /* 0x002fe20008000f00 */
[----:B------:R-:W-:-:S05]  /*1d330*/  ULDC.64 UR4, c[0x0][0x418] ;  /* 0x0001060000047ab9 */ /* 0x000fca0000000a00 */
[----:B------:R-:W2:Y:S01]  /*1d340*/  @P3 LDG.E R12, desc[UR60][R8.64] ;  /* 0x0000003c080c3981 */ /* 0x000ea2000c1e1900 */
[----:B------:R-:W-:-:S03]  /*1d350*/  UISETP.NE.U32.AND UP0, UPT, UR4, URZ, UPT ;  /* 0x0000003f0400728c */ /* 0x000fc6000bf05070 */
[----:B------:R-:W-:Y:S01]  /*1d360*/  ULDC UR4, c[0x0][0x424] ;  /* 0x0001090000047ab9 */ /* 0x000fe20000000800 */
[----:B------:R-:W-:-:S03]  /*1d370*/  UISETP.NE.AND.EX UP0, UPT, UR5, URZ, UPT, UP0 ;  /* 0x0000003f0500728c */ /* 0x000fc6000bf05300 */
[----:B------:R-:W-:Y:S01]  /*1d380*/  ULDC UR5, c[0x0][0x2f0] ;  /* 0x0000bc0000057ab9 */ /* 0x000fe20000000800 */
[----:B------:R-:W-:Y:S01]  /*1d390*/  USEL UR4, UR4, 0x1, UP0 ;  /* 0x0000000104047887 */ /* 0x000fe20008000000 */
[----:B--2---:R0:W-:Y:S04]  /*1d3a0*/  STL [R1+0x40], R12 ;  /* 0x0000400c01007387 */ /* 0x0041e80000100800 */
[----:B------:R0:W5:Y:S01]  /*1d3b0*/  LDL R13, [R1+0x40] ;  /* 0x00004000010d7983 */ /* 0x0001620000100800 */
[----:B------:R-:W-:-:S03]  /*1d3c0*/  UIMAD UR4, UR4, UR5, URZ ;  /* 0x00000005040472a4 */ /* 0x000fc6000f8e023f */
[----:B------:R-:W-:Y:S02]  /*1d3d0*/  ULDC UR5, c[0x0][0x348] ;  /* 0x0000d20000057ab9 */ /* 0x000fe40000000800 */
[----:B------:R-:W-:Y:S02]  /*1d3e0*/  IMAD.U32 R8, RZ, RZ, UR5 ;  /* 0x00000005ff087e24 */ /* 0x000fe4000f8e00ff */
[----:B------:R-:W-:Y:S01]  /*1d3f0*/  IMAD.U32 R9, RZ, RZ, UR4 ;  /* 0x00000004ff097e24 */ /* 0x000fe2000f8e00ff */
[----:B0-----:R-:W-:Y:S06]  /*1d400*/  @P3 BRA `(.L_x_2943) ;  /* 0x0000000000143947 */ /* 0x001fec0003800000 */
[----:B------:R-:W-:Y:S05]  /*1d410*/  @!P1 BRA `(.L_x_2943) ;  /* 0x0000000000109947 */ /* 0x000fea0003800000 */
[----:B------:R-:W2:Y:S04]  /*1d420*/  LDG.E R12, desc[UR60][R2.64] ;  /* 0x0000003c020c7981 */ /* 0x000ea8000c1e1900 */
[----:B------:R-:W2:Y:S02]  /*1d430*/  LDG.E R2, desc[UR60][R2.64+0x4] ;  /* 0x0000043c02027981 */ /* 0x000ea4000c1e1900 */
[----:B--2--5:R-:W-:-:S05]  /*1d440*/  IMAD.IADD R13, R2, 0x1, -R12 ;  /* 0x00000001020d7824 */ /* 0x024fca00078e0a0c */
[----:B------:R0:W-:Y:S02]  /*1d450*/  STL [R1+0x40], R13 ;  /* 0x0000400d01007387 */ /* 0x0001e40000100800 */
.L_x_2943:
[----:B------:R-:W2:Y:S01]  /*1d460*/  LDL R12, [R1+0x34] ;  /* 0x00003400010c7983 */ /* 0x000ea20000100800 */
[----:B-----5:R-:W-:Y:S01]  /*1d470*/  IADD3 R2, R11, R0, RZ ;  /* 0x000000000b027210 */ /* 0x020fe20007ffe0ff */
[----:B------:R-:W-:Y:S02]  /*1d480*/  ULDC.64 UR4, c[0x0][0xa20] ;  /* 0x0002880000047ab9 */ /* 0x000fe40000000a00 */
[----:B------:R-:W-:Y:S02]  /*1d490*/  ISETP.NE.U32.AND P1, PT, RZ, UR4, PT ;  /* 0x00000004ff007c0c */ /* 0x000fe4000bf25070 */
[----:B------:R1:W-:Y:S02]  /*1d4a0*/  STL [R1+0x20], R2 ;  /* 0x0000200201007387 */ /* 0x0003e40000100800 */
[----:B------:R-:W-:Y:S02]  /*1d4b0*/  ISETP.NE.AND.EX P1, PT, RZ, UR5, PT, P1 ;  /* 0x00000005ff007c0c */ /* 0x000fe4000bf25310 */
[----:B--2---:R1:W-:Y:S11]  /*1d4c0*/  STL [R1+0x18], R12 ;  /* 0x0000180c01007387 */ /* 0x0043f60000100800 */
[----:B------:R-:W-:Y:S05]  /*1d4d0*/  @!P1 BRA `(.L_x_2944) ;  /* 0x0000000000109947 */ /* 0x000fea0003800000 */
[----:B-1----:R-:W-:-:S04]  /*1d4e0*/  IADD3 R2, P1, R15, UR4, RZ ;  /* 0x000000040f027c10 */ /* 0x002fc8000ff3e0ff */
[----:B------:R-:W-:-:S05]  /*1d4f0*/  IADD3.X R3, R14, UR5, RZ, P1, !PT ;  /* 0x000000050e037c10 */ /* 0x000fca0008ffe4ff */
[----:B------:R1:W5:Y:S01]  /*1d500*/  LDG.E R9, desc[UR60][R2.64] ;  /* 0x0000003c02097981 */ /* 0x000362000c1e1900 */
[----:B------:R-:W-:Y:S05]  /*1d510*/  BRA `(.L_x_2945) ;  /* 0x0000000000107947 */ /* 0x000fea0003800000 */
.L_x_2944:
[----:B------:R-:W-:Y:S05]  /*1d520*/  @!P2 BRA `(.L_x_2945) ;  /* 0x00000000000ca947 */ /* 0x000fea0003800000 */
[----:B------:R-:W2:Y:S04]  /*1d530*/  LDG.E R9, desc[UR60][R6.64] ;  /* 0x0000003c06097981 */ /* 0x000ea8000c1e1900 */
[----:B------:R-:W2:Y:S02]  /*1d540*/  LDG.E R6, desc[UR60][R6.64+0x4] ;  /* 0x0000043c06067981 */ /* 0x000ea4000c1e1900 */
[----:B--2---:R-:W-:-:S07]  /*1d550*/  IMAD.IADD R9, R6, 0x1, -R9 ;  /* 0x0000000106097824 */ /* 0x004fce00078e0a09 */
.L_x_2945:
[----:B-1----:R-:W2:Y:S01]  /*1d560*/  @P0 LDG.E R2, desc[UR60][R4.64] ;  /* 0x0000003c04020981 */ /* 0x002ea2000c1e1900 */
[----:B------:R-:W1:Y:S01]  /*1d570*/  LDC R3, c[0x0][0x448] ;  /* 0x00011200ff037b82 */ /* 0x000e620000000800 */
[----:B-----5:R-:W-:Y:S02]  /*1d580*/  IMAD.IADD R0, R9, 0x1, -R0 ;  /* 0x0000000109007824 */ /* 0x020fe400078e0a00 */
[----:B------:R3:W2:Y:S01]  /*1d590*/  @P0 LDG.E R4, desc[UR60][R4.64+0x4] ;  /* 0x0000043c04040981 */ /* 0x0006a2000c1e1900 */
[----:B-1----:R-:W-:-:S13]  /*1d5a0*/  ISETP.NE.AND P1, PT, R3, 0x1, PT ;  /* 0x000000010300780c */ /* 0x002fda0003f25270 */
[----:B---3--:R-:W1:Y:S01]  /*1d5b0*/  @P1 LDC R5, c[0x0][0x450] ;  /* 0x00011400ff051b82 */ /* 0x008e620000000800 */
[----:B------:R-:W-:-:S05]  /*1d5c0*/  IMAD.MOV R9, RZ, RZ, -R0 ;  /* 0x000000ffff097224 */ /* 0x000fca00078e0a00 */
[----:B------:R-:W-:Y:S01]  /*1d5d0*/  VIMNMX R9, RZ, R9, !PT ;  /* 0x00000009ff097248 */ /* 0x000fe20007fe0100 */
[----:B------:R-:W-:Y:S01]  /*1d5e0*/  BSSY B0, `(.L_x_2946) ;  /* 0x0000158000007945 */ /* 0x000fe20003800000 */
[----:B------:R-:W-:Y:S01]  /*1d5f0*/  PLOP3.LUT P5, PT, PT, PT, PT, 0x80, 0x0 ;  /* 0x000000000000781c */ /* 0x000fe20003faf070 */
[----:B--2---:R-:W-:Y:S02]  /*1d600*/  @P0 IMAD.IADD R8, R4, 0x1, -R2 ;  /* 0x0000000104080824 */ /* 0x004fe400078e0a02 */
[----:B------:R-:W2:Y:S01]  /*1d610*/  @P1 LDC R4, c[0x0][0x44c] ;  /* 0x00011300ff041b82 */ /* 0x000ea20000000800 */
[----:B------:R-:W-:-:S05]  /*1d620*/  SHF.L.U32 R2, R17, 0x7, RZ ;  /* 0x0000000711027819 */ /* 0x000fca00000006ff */
[----:B------:R-:W-:-:S04]  /*1d630*/  VIADD R2, R2, 0x7f ;  /* 0x0000007f02027836 */ /* 0x000fc80000000000 */
[----:B------:R-:W-:Y:S02]  /*1d640*/  IMAD.MOV.U32 R3, RZ, RZ, R2 ;  /* 0x000000ffff037224 */ /* 0x000fe400078e0002 */
[----:B--2---:R-:W-:-:S04]  /*1d650*/  @P1 IMAD.HI.U32 R4, R2, R4, RZ ;  /* 0x0000000402041227 */ /* 0x004fc800078e00ff */
[----:B------:R-:W-:Y:S01]  /*1d660*/  IMAD.IADD R2, R0, 0x1, R8 ;  /* 0x0000000100027824 */ /* 0x000fe200078e0208 */
[----:B-1----:R-:W-:-:S04]  /*1d670*/  @P1 SHF.R.U32.HI R3, RZ, R5, R4 ;  /* 0x00000005ff031219 */ /* 0x002fc80000011604 */
[C---:B------:R-:W-:Y:S02]  /*1d680*/  IADD3 R21, R2.reuse, 0x80, -R13 ;  /* 0x0000008002157810 */ /* 0x040fe40007ffe80d */
[----:B------:R-:W-:-:S03]  /*1d690*/  IADD3 R4, R2, 0x7f, RZ ;  /* 0x0000007f02047810 */ /* 0x000fc60007ffe0ff */
[----:B------:R-:W-:Y:S01]  /*1d6a0*/  IMAD.IADD R2, R21, 0x1, R3 ;  /* 0x0000000115027824 */ /* 0x000fe200078e0203 */
[----:B------:R-:W-:-:S04]  /*1d6b0*/  SHF.R.S32.HI R3, RZ, 0x1f, R4 ;  /* 0x0000001fff037819 */ /* 0x000fc80000011404 */
[----:B------:R-:W-:Y:S02]  /*1d6c0*/  LEA.HI R20, R3, R4, RZ, 0x7 ;  /* 0x0000000403147211 */ /* 0x000fe400078f38ff */
[----:B------:R-:W-:-:S04]  /*1d6d0*/  SHF.R.S32.HI R3, RZ, 0x1f, R2 ;  /* 0x0000001fff037819 */ /* 0x000fc80000011402 */
[----:B------:R-:W-:Y:S02]  /*1d6e0*/  LEA.HI R2, R3, R2, RZ, 0x7 ;  /* 0x0000000203027211 */ /* 0x000fe400078f38ff */
[----:B------:R-:W-:Y:S02]  /*1d6f0*/  SHF.R.S32.HI R20, RZ, 0x7, R20 ;  /* 0x00000007ff147819 */ /* 0x000fe40000011414 */
[----:B------:R-:W-:-:S04]  /*1d700*/  SHF.R.S32.HI R2, RZ, 0x7, R2 ;  /* 0x00000007ff027819 */ /* 0x000fc80000011402 */
[----:B------:R-:W-:-:S05]  /*1d710*/  VIMNMX R2, R20, R2, PT ;  /* 0x0000000214027248 */ /* 0x000fca0003fe0100 */
[----:B------:R-:W-:-:S05]  /*1d720*/  IMAD R2, R2, 0x80, -R0 ;  /* 0x0000008002027824 */ /* 0x000fca00078e0a00 */
[----:B------:R-:W-:-:S04]  /*1d730*/  VIMNMX R0, R2, R8, PT ;  /* 0x0000000802007248 */ /* 0x000fc80003fe0100 */
[----:B------:R-:W-:Y:S02]  /*1d740*/  ISETP.GT.AND P1, PT, R0, R9, PT ;  /* 0x000000090000720c */ /* 0x000fe40003f24270 */
[----:B------:R-:W-:-:S11]  /*1d750*/  SHF.R.U32.HI R9, RZ, 0x7, R9 ;  /* 0x00000007ff097819 */ /* 0x000fd60000011609 */
[----:B------:R-:W-:-:S04]  /*1d760*/  @P1 IADD3 R0, R0, 0x7f, RZ ;  /* 0x0000007f00001810 */ /* 0x000fc80007ffe0ff */
[----:B------:R-:W-:Y:S01]  /*1d770*/  @P1 SHF.R.S32.HI R2, RZ, 0x1f, R0 ;  /* 0x0000001fff021819 */ /* 0x000fe20000011400 */
[----:B------:R-:W-:-:S03]  /*1d780*/  IMAD.MOV.U32 R6, RZ, RZ, R9 ;  /* 0x000000ffff067224 */ /* 0x000fc600078e0009 */
[----:B------:R-:W-:-:S04]  /*1d790*/  @P1 LEA.HI R0, R2, R0, RZ, 0x7 ;  /* 0x0000000002001211 */ /* 0x000fc800078f38ff */
[----:B------:R-:W-:-:S04]  /*1d7a0*/  @P1 SHF.R.S32.HI R6, RZ, 0x7, R0 ;  /* 0x00000007ff061819 */ /* 0x000fc80000011400 */
        /* <DEDUP_REMOVED lines=9> */
.L_x_3129:
[----:B--2---:R-:W-:Y:S02]  /*1d840*/  ISETP.NE.AND P0, PT, R14, RZ, PT ;  /* 0x000000ff0e00720c */ /* 0x004fe40003f05270 */
[----:B------:R-:W-:-:S11]  /*1d850*/  PLOP3.LUT P2, PT, PT, PT, PT, 0x8, 0x0 ;  /* 0x000000000000781c */ /* 0x000fd60003f4e170 */
[----:B------:R-:W-:Y:S05]  /*1d860*/  @P0 BRA `(.L_x_2949) ;  /* 0x00000000000c0947 */ /* 0x000fea0003800000 */
[----:B------:R-:W-:-:S03]  /*1d870*/  UMOV UR4, 0xffffffff ;  /* 0xffffffff00047882 */ /* 0x000fc60000000000 */
[----:B------:R-:W-:Y:S05]  /*1d880*/  BRA.DIV UR4, `(.L_x_2950) ;  /* 0x0000007204ec7947 */ /* 0x000fea000b800000 */
[----:B------:R-:W-:-:S13]  /*1d890*/  ELECT P2, URZ, PT ;  /* 0x00000000003f782f */ /* 0x000fda0003840000 */
.L_x_2949:
[----:B-1----:R-:W2:Y:S04]  /*1d8a0*/  LDL R2, [R1+0x50] ;  /* 0x0000500001027983 */ /* 0x002ea80000100800 */
[----:B------:R-:W3:Y:S01]  /*1d8b0*/  LDL R4, [R1+0x4] ;  /* 0x0000040001047983 */ /* 0x000ee20000100800 */
        /* <DEDUP_REMOVED lines=8> */
.L_x_3132:
[----:B------:R-:W-:Y:S05]  /*1d940*/  BSYNC B1 ;  /* 0x0000000000017941 */ /* 0x000fea0003800000 */
.L_x_2951:
[----:B------:R-:W-:Y:S04]  /*1d950*/  BSSY B1, `(.L_x_2953) ;  /* 0x0000085000017945 */ /* 0x000fe80003800000 */
[----:B------:R-:W-:Y:S05]  /*1d960*/  @!P2 BRA `(.L_x_2954) ;  /* 0x00000008000ca947 */ /* 0x000fea0003800000 */
[----:B------:R-:W2:Y:S04]  /*1d970*/  LDL R7, [R1+0x4] ;  /* 0x0000040001077983 */ /* 0x000ea80000100800 */
        /* <DEDUP_REMOVED lines=10> */
.L_x_3133:
[----:B------:R-:W-:Y:S05]  /*1da20*/  BSYNC B2 ;  /* 0x0000000000027941 */ /* 0x000fea0003800000 */
.L_x_2955:
        /* <DEDUP_REMOVED lines=8> */
.L_x_2958:
[----:B------:R-:W-:Y:S05]  /*1dab0*/  BSYNC B2 ;  /* 0x0000000000027941 */ /* 0x000fea0003800000 */
.L_x_2957:
[----:B------:R-:W3:Y:S04]  /*1dac0*/  LDL R5, [R1+0x4] ;  /* 0x0000040001057983 */ /* 0x000ee80000100800 */
[----:B--2---:R-:W3:Y:S01]  /*1dad0*/  LDL R2, [R1+0x10] ;  /* 0x0000100001027983 */ /* 0x004ee20000100800 */
[----:B------:R-:W-:Y:S01]  /*1dae0*/  IMAD.MOV.U32 R11, RZ, RZ, RZ ;  /* 0x000000ffff0b7224 */ /* 0x000fe200078e00ff */
[----:B------:R-:W-:Y:S01]  /*1daf0*/  UIADD3 UR4, UP0, UR36, 0x570, URZ ;  /* 0x0000057024047890 */ /* 0x000fe2000ff1e03f */
[----:B------:R-:W-:Y:S01]  /*1db00*/  IMAD R3, R6, 0x80, R10 ;  /* 0x0000008006037824 */ /* 0x000fe200078e020a */
[----:B------:R-:W-:Y:S01]  /*1db10*/  PLOP3.LUT P0, PT, PT, PT, PT, 0x80, 0x0 ;  /* 0x000000000000781c */ /* 0x000fe20003f0f070 */
[----:B------:R-:W-:Y:S01]  /*1db20*/  UMOV UR6, 0x0 ;  /* 0x0000000000067882 */ /* 0x000fe20000000000 */
[----:B------:R-:W-:Y:S01]  /*1db30*/  R2UR UR10, R11 ;  /* 0x000000000b0a72ca */ /* 0x000fe200000e0000 */
[----:B------:R-:W-:Y:S01]  /*1db40*/  UIADD3.X UR5, URZ, UR37, URZ, UP0, !UPT ;  /* 0x000000253f057290 */ /* 0x000fe200087fe43f */
[----:B------:R-:W-:Y:S01]  /*1db50*/  IADD3 R3, R3, -0x80, RZ ;  /* 0xffffff8003037810 */ /* 0x000fe20007ffe0ff */
[----:B------:R-:W-:Y:S01]  /*1db60*/  UMOV UR7, 0x12f00000 ;  /* 0x12f0000000077882 */ /* 0x000fe20000000000 */
[----:B---3--:R-:W-:-:S02]  /*1db70*/  IMAD R7, R2, 0xc000, R5 ;  /* 0x0000c00002077824 */ /* 0x008fc400078e0205 */
[----:B------:R-:W-:Y:S02]  /*1db80*/  VIADD R2, R4, 0x34890 ;  /* 0x0003489004027836 */ /* 0x000fe40000000000 */
[----:B------:R-:W-:-:S07]  /*1db90*/  VIADD R5, R7, 0x1c400 ;  /* 0x0001c40007057836 */ /* 0x000fce0000000000 */
.L_x_2959:
        /* <DEDUP_REMOVED lines=16> */
.L_x_2960:
        /* <DEDUP_REMOVED lines=15> */
.L_x_2961:
        /* <DEDUP_REMOVED lines=13> */
.L_x_3134:
[----:B------:R-:W-:Y:S05]  /*1de60*/  BSYNC B2 ;  /* 0x0000000000027941 */ /* 0x000fea0003800000 */
.L_x_2962:
[----:B------:R-:W-:Y:S01]  /*1de70*/  BSSY B2, `(.L_x_2964) ;  /* 0x000000a000027945 */ /* 0x000fe20003800000 */
[----:B------:R-:W-:Y:S02]  /*1de80*/  IMAD.MOV.U32 R12, RZ, RZ, 0x0 ;  /* 0x00000000ff0c7424 */ /* 0x000fe400078e00ff */
[----:B0-----:R-:W-:Y:S01]  /*1de90*/  IMAD.MOV.U32 R13, RZ, RZ, 0x12f00000 ;  /* 0x12f00000ff0d7424 */ /* 0x001fe200078e00ff */
[----:B------:R-:W-:Y:S06]  /*1dea0*/  @P4 BRA `(.L_x_2965) ;  /* 0x0000000000184947 */ /* 0x000fec0003800000 */
[----:B------:R-:W3:Y:S02]  /*1deb0*/  LDL R2, [R1+0x8] ;  /* 0x0000080001027983 */ /* 0x000ee40000100800 */
[----:B---3--:R-:W-:Y:S02]  /*1dec0*/  LOP3.LUT P0, RZ, R2, 0x1, RZ, 0xc0, !PT ;  /* 0x0000000102ff7812 */ /* 0x008fe4000780c0ff */
[----:B------:R-:W-:-:S04]  /*1ded0*/  MOV R2, 0x8000 ;  /* 0x0000800000027802 */ /* 0x000fc80000000f00 */
[----:B------:R0:W-:Y:S07]  /*1dee0*/  SYNCS.ARRIVE.TRANS64 RZ, [R4+URZ+0x348b0], R2 ;  /* 0x0348b00204ff79a7 */ /* 0x0001ee000800003f */
[----:B------:R-:W-:Y:S05]  /*1def0*/  @!P0 BRA `(.L_x_2965) ;  /* 0x0000000000048947 */ /* 0x000fea0003800000 */
[----:B------:R-:W-:Y:S01]  /*1df00*/  BPT.TRAP 0x1 ;  /* 0x000000040000795c */ /* 0x000fe20000300000 */
.L_x_2965:
[----:B------:R-:W-:Y:S05]  /*1df10*/  BSYNC B2 ;  /* 0x0000000000027941 */ /* 0x000fea0003800000 */
.L_x_2964:
[----:B------:R-:W3:Y:S04]  /*1df20*/  LDL R5, [R1+0x4] ;  /* 0x0000040001057983 */ /* 0x000ee80000100800 */
[----:B0-----:R-:W4:Y:S01]  /*1df30*/  LDL R2, [R1+0x10] ;  /* 0x0000100001027983 */ /* 0x001f220000100800 */
[----:B------:R-:W-:Y:S01]  /*1df40*/  R2UR UR10, R11 ;  /* 0x000000000b0a72ca */ /* 0x000fe200000e0000 */
[----:B------:R-:W-:Y:S01]  /*1df50*/  UIADD3 UR4, UP0, UR36, 0x670, URZ ;  /* 0x0000067024047890 */ /* 0x000fe2000ff1e03f */
[----:B------:R-:W-:Y:S01]  /*1df60*/  R2UR UR6, R12 ;  /* 0x000000000c0672ca */ /* 0x000fe200000e0000 */
[----:B-12---:R-:W-:Y:S01]  /*1df70*/  VIADD R4, R4, 0x348b0 ;  /* 0x000348b004047836 */ /* 0x006fe20000000000 */
[----:B------:R-:W-:Y:S01]  /*1df80*/  R2UR UR7, R13 ;  /* 0x000000000d0772ca */ /* 0x000fe200000e0000 */
[----:B------:R-:W-:Y:S01]  /*1df90*/  UIADD3.X UR5, URZ, UR37, URZ, UP0, !UPT ;  /* 0x000000253f057290 */ /* 0x000fe200087fe43f */
[----:B------:R-:W-:Y:S01]  /*1dfa0*/  PLOP3.LUT P0, PT, PT, PT, PT, 0x80, 0x0 ;  /* 0x000000000000781c */ /* 0x000fe20003f0f070 */
[----:B---3--:R-:W-:-:S04]  /*1dfb0*/  VIADD R5, R5, 0x400 ;  /* 0x0000040005057836 */ /* 0x008fc80000000000 */
[----:B----4-:R-:W-:-:S08]  /*1dfc0*/  IMAD R2, R2, 0x8000, R5 ;  /* 0x0000800002027824 */ /* 0x010fd000078e0205 */
.L_x_2966:
        /* <DEDUP_REMOVED lines=11> */
[----:B------:R-:W-:Y:S02]  /*1e080*/  MOV R2, 0x6000 ;  /* 0x0000600000027802 */ /* 0x000fe40000000f00 */
[----:B------:R-:W-:Y:S02]  /*1e090*/  R2UR UR10, R14 ;  /* 0x000000000e0a72ca */ /* 0x000fe400000e0000 */
[----:B------:R-:W-:Y:S02]  /*1e0a0*/  R2UR UR6, R12 ;  /* 0x000000000c0672ca */ /* 0x000fe400000e0000 */
[----:B------:R-:W-:Y:S02]  /*1e0b0*/  R2UR UR7, R13 ;  /* 0x000000000d0772ca */ /* 0x000fe400000e0000 */
[----:B------:R-:W-:Y:S01]  /*1e0c0*/  PLOP3.LUT P0, PT, PT, PT, PT, 0x80, 0x0 ;  /* 0x000000000000781c */ /* 0x000fe20003f0f070 */
[----:B--2---:R-:W-:-:S04]  /*1e0d0*/  IMAD R2, R7, R2, 0x2000 ;  /* 0x0000200007027424 */ /* 0x004fc800078e0202 */
[----:B------:R-:W-:-:S04]  /*1e0e0*/  IMAD R2, R7, -0x2000, R2 ;  /* 0xffffe00007027824 */ /* 0x000fc800078e0202 */
[----:B------:R-:W-:-:S07]  /*1e0f0*/  IMAD R2, R2, 0x2, R5 ;  /* 0x0000000202027824 */ /* 0x000fce00078e0205 */
.L_x_2967:
        /* <DEDUP_REMOVED lines=10> */
.L_x_2954:
[----:B------:R-:W-:Y:S05]  /*1e1a0*/  BSYNC B1 ;  /* 0x0000000000017941 */ /* 0x000fea0003800000 */
.L_x_2953:
[----:B------:R-:W1:Y:S04]  /*1e1b0*/  LDL.LU R7, [R1+0x10] ;  /* 0x0000100001077983 */ /* 0x000e680000300800 */
[----:B------:R-:W2:Y:S01]  /*1e1c0*/  LDL.LU R5, [R1+0x24] ;  /* 0x0000240001057983 */ /* 0x000ea20000300800 */
[----:B------:R-:W-:Y:S01]  /*1e1d0*/  PLOP3.LUT P5, PT, PT, PT, PT, 0x8, 0x0 ;  /* 0x000000000000781c */ /* 0x000fe20003fae170 */
[----:B-1----:R-:W-:Y:S02]  /*1e1e0*/  VIADD R2, R7, 0x1 ;  /* 0x0000000107027836 */ /* 0x002fe40000000000 */
        /* <DEDUP_REMOVED lines=9> */
.L_x_2983:
[----:B------:R-:W-:Y:S05]  /*1e280*/  YIELD ;  /* 0x0000000000007946 */ /* 0x000fea0003800000 */
[----:B------:R-:W-:Y:S04]  /*1e290*/  BSSY B1, `(.L_x_2968) ;  /* 0x0000080000017945 */ /* 0x000fe80003800000 */
[----:B--2---:R-:W-:Y:S05]  /*1e2a0*/  @!P2 BRA `(.L_x_2969) ;  /* 0x0000000400f8a947 */ /* 0x004fea0003800000 */
[----:B-1----:R-:W2:Y:S04]  /*1e2b0*/  LDL R5, [R1+0x4] ;  /* 0x0000040001057983 */ /* 0x002ea80000100800 */
[----:B------:R-:W2:Y:S04]  /*1e2c0*/  LDL R4, [R1+0x10] ;  /* 0x0000100001047983 */ /* 0x000ea80000100800 */
[----:B------:R-:W3:Y:S01]  /*1e2d0*/  LDL R3, [R1+0x24] ;  /* 0x0000240001037983 */ /* 0x000ee20000100800 */
[----:B------:R-:W-:Y:S01]  /*1e2e0*/  BSSY B2, `(.L_x_2970) ;  /* 0x0000008000027945 */ /* 0x000fe20003800000 */
[----:B------:R-:W1:Y:S02]  /*1e2f0*/  S2R R2, SR_TID.X ;  /* 0x0000000000027919 */ /* 0x000e640000002100 */
[----:B-1----:R-:W-:-:S04]  /*1e300*/  LOP3.LUT R2, R2, 0x7f, RZ, 0xc0, !PT ;  /* 0x0000007f02027812 */ /* 0x002fc800078ec0ff */
[----:B------:R-:W-:Y:S02]  /*1e310*/  ISETP.NE.AND P1, PT, R2, RZ, PT ;  /* 0x000000ff0200720c */ /* 0x000fe40003f25270 */
[----:B--2---:R-:W-:Y:S02]  /*1e320*/  LEA R6, R4, R5, 0x3 ;  /* 0x0000000504067211 */ /* 0x004fe400078e18ff */
[----:B---3--:R-:W-:-:S04]  /*1e330*/  SHF.L.U32 R5, R3, 0x1f, RZ ;  /* 0x0000001f03057819 */ /* 0x008fc800000006ff */
[----:B------:R-:W1:Y:S02]  /*1e340*/  SYNCS.PHASECHK.TRANS64.TRYWAIT P0, [R6+URZ+0x348a0], R5 ;  /* 0x0348a005060075a7 */ /* 0x000e64000800017f */
[----:B-1----:R-:W-:Y:S05]  /*1e350*/  @!P0 BRA `(.L_x_2971) ;  /* 0x00000068009c8947 */ /* 0x002fea0003800000 */
.L_x_3135:
[----:B------:R-:W-:Y:S05]  /*1e360*/  BSYNC B2 ;  /* 0x0000000000027941 */ /* 0x000fea0003800000 */
.L_x_2970:
        /* <DEDUP_REMOVED lines=8> */
.L_x_2973:
[----:B------:R-:W-:Y:S05]  /*1e3f0*/  BSYNC B2 ;  /* 0x0000000000027941 */ /* 0x000fea0003800000 */
.L_x_2972:
[----:B------:R-:W3:Y:S04]  /*1e400*/  LDL R3, [R1+0x4] ;  /* 0x0000040001037983 */ /* 0x000ee80000100800 */
        /* <DEDUP_REMOVED lines=8> */
[----:B---3--:R-:W-:Y:S01]  /*1e490*/  IMAD R4, R2, 0xc000, R3 ;  /* 0x0000c00002047824 */ /* 0x008fe200078e0203 */
[----:B------:R-:W-:Y:S01]  /*1e4a0*/  IADD3 R2, R6, 0x34890, RZ ;  /* 0x0003489006027810 */ /* 0x000fe20007ffe0ff */
[----:B------:R-:W-:-:S02]  /*1e4b0*/  IMAD R3, R7, 0x80, R10 ;  /* 0x0000008007037824 */ /* 0x000fc400078e020a */
[----:B------:R-:W-:-:S09]  /*1e4c0*/  VIADD R8, R4, 0x1c400 ;  /* 0x0001c40004087836 */ /* 0x000fd20000000000 */
.L_x_2974:
        /* <DEDUP_REMOVED lines=16> */
.L_x_2975:
        /* <DEDUP_REMOVED lines=10> */
[----:B------:R-:W-:Y:S01]  /*1e670*/  IADD3 R4, R4, 0x24400, RZ ;  /* 0x0002440004047810 */ /* 0x000fe20007ffe0ff */
[----:B------:R-:W-:Y:S01]  /*1e680*/  UMOV UR6, 0x0 ;  /* 0x0000000000067882 */ /* 0x000fe20000000000 */
[----:B------:R-:W-:Y:S01]  /*1e690*/  PLOP3.LUT P0, PT, PT, PT, PT, 0x80, 0x0 ;  /* 0x000000000000781c */ /* 0x000fe20003f0f070 */
[----:B------:R-:W-:Y:S01]  /*1e6a0*/  UMOV UR7, 0x12f00000 ;  /* 0x12f0000000077882 */ /* 0x000fe20000000000 */
[----:B------:R-:W-:-:S11]  /*1e6b0*/  UMOV UR10, 0x80 ;  /* 0x00000080000a7882 */ /* 0x000fd60000000000 */
.L_x_2976:
        /* <DEDUP_REMOVED lines=13> */
.L_x_3136:
[----:B------:R-:W-:Y:S05]  /*1e790*/  BSYNC B2 ;  /* 0x0000000000027941 */ /* 0x000fea0003800000 */
.L_x_2977:
[----:B------:R-:W-:Y:S01]  /*1e7a0*/  BSSY B2, `(.L_x_2979) ;  /* 0x000000a000027945 */ /* 0x000fe20003800000 */
[----:B------:R-:W-:Y:S02]  /*1e7b0*/  IMAD.MOV.U32 R4, RZ, RZ, 0x0 ;  /* 0x00000000ff047424 */ /* 0x000fe400078e00ff */
[----:B-12---:R-:W-:Y:S01]  /*1e7c0*/  IMAD.MOV.U32 R5, RZ, RZ, 0x12f00000 ;  /* 0x12f00000ff057424 */ /* 0x006fe200078e00ff */
[----:B------:R-:W-:Y:S06]  /*1e7d0*/  @P1 BRA `(.L_x_2980) ;  /* 0x0000000000181947 */ /* 0x000fec0003800000 */
[----:B------:R-:W2:Y:S02]  /*1e7e0*/  LDL R2, [R1+0x8] ;  /* 0x0000080001027983 */ /* 0x000ea40000100800 */
[----:B--2---:R-:W-:Y:S01]  /*1e7f0*/  LOP3.LUT P0, RZ, R2, 0x1, RZ, 0xc0, !PT ;  /* 0x0000000102ff7812 */ /* 0x004fe2000780c0ff */
[----:B------:R-:W-:-:S04]  /*1e800*/  IMAD.MOV.U32 R2, RZ, RZ, 0x8000 ;  /* 0x00008000ff027424 */ /* 0x000fc800078e00ff */
[----:B------:R1:W-:Y:S08]  /*1e810*/  SYNCS.ARRIVE.TRANS64 RZ, [R6+URZ+0x348b0], R2 ;  /* 0x0348b00206ff79a7 */ /* 0x0003f0000800003f */
[----:B------:R-:W-:Y:S05]  /*1e820*/  @!P0 BRA `(.L_x_2980) ;  /* 0x0000000000048947 */ /* 0x000fea0003800000 */
[----:B------:R-:W-:Y:S01]  /*1e830*/  BPT.TRAP 0x1 ;  /* 0x000000040000795c */ /* 0x000fe20000300000 */
.L_x_2980:
[----:B------:R-:W-:Y:S05]  /*1e840*/  BSYNC B2 ;  /* 0x0000000000027941 */ /* 0x000fea0003800000 */
.L_x_2979:
[----:B-1----:R-:W2:Y:S04]  /*1e850*/  LDL R2, [R1+0x4] ;  /* 0x0000040001027983 */ /* 0x002ea80000100800 */
        /* <DEDUP_REMOVED lines=10> */
.L_x_2981:
        /* <DEDUP_REMOVED lines=10> */
[----:B------:R-:W-:Y:S01]  /*1e9a0*/  R2UR UR10, R12 ;  /* 0x000000000c0a72ca */ /* 0x000fe200000e0000 */
[----:B------:R-:W-:Y:S01]  /*1e9b0*/  VIADD R2, R2, 0x4000 ;  /* 0x0000400002027836 */ /* 0x000fe20000000000 */
[----:B------:R-:W-:Y:S02]  /*1e9c0*/  R2UR UR6, R4 ;  /* 0x00000000040672ca */ /* 0x000fe400000e0000 */
[----:B------:R-:W-:Y:S02]  /*1e9d0*/  R2UR UR7, R5 ;  /* 0x00000000050772ca */ /* 0x000fe400000e0000 */
[----:B------:R-:W-:-:S13]  /*1e9e0*/  PLOP3.LUT P0, PT, PT, PT, PT, 0x80, 0x0 ;  /* 0x000000000000781c */ /* 0x000fda0003f0f070 */
.L_x_2982:
        /* <DEDUP_REMOVED lines=10> */
.L_x_2969:
[----:B------:R-:W-:Y:S05]  /*1ea90*/  BSYNC B1 ;  /* 0x0000000000017941 */ /* 0x000fea0003800000 */
.L_x_2968:
[----:B-1----:R-:W2:Y:S04]  /*1eaa0*/  LDL.LU R5, [R1+0x10] ;  /* 0x0000100001057983 */ /* 0x002ea80000300800 */
[----:B------:R-:W3:Y:S01]  /*1eab0*/  LDL.LU R4, [R1+0x24] ;  /* 0x0000240001047983 */ /* 0x000ee20000300800 */
[----:B--2---:R-:W-:-:S04]  /*1eac0*/  IADD3 R2, R5, 0x1, RZ ;  /* 0x0000000105027810 */ /* 0x004fc80007ffe0ff */
        /* <DEDUP_REMOVED lines=9> */
.L_x_2947:
[----:B------:R-:W-:Y:S05]  /*1eb60*/  BSYNC B0 ;  /* 0x0000000000007941 */ /* 0x000fea0003800000 */
.L_x_2946:
[----:B------:R-:W3:Y:S01]  /*1eb70*/  LDC R0, c[0x0][0x448] ;  /* 0x00011200ff007b82 */ /* 0x000ee20000000800 */
[----:B------:R-:W-:Y:S05]  /*1eb80*/  @!P5 WARPSYNC.ALL ;  /* 0x000000000000d948 */ /* 0x000fea0003800000 */
[----:B------:R-:W-:Y:S02]  /*1eb90*/  BSSY B7, `(.L_x_2984) ;  /* 0x0000447000077945 */ /* 0x000fe40003800000 */
[----:B------:R-:W-:Y:S01]  /*1eba0*/  @!P5 BAR.SYNC.DEFER_BLOCKING 0xc, 0x180 ;  /* 0x030600000000db1d */ /* 0x000fe20000010000 */
[----:B---3--:R-:W-:Y:S02]  /*1ebb0*/  ISETP.NE.AND P0, PT, R0, 0x1, PT ;  /* 0x000000010000780c */ /* 0x008fe40003f05270 */
[----:B------:R-:W-:-:S11]  /*1ebc0*/  LEA R0, R17, 0x7f, 0x7 ;  /* 0x0000007f11007811 */ /* 0x000fd600078e38ff */
[----:B--2---:R-:W2:Y:S08]  /*1ebd0*/  @P0 LDC R2, c[0x0][0x44c] ;  /* 0x00011300ff020b82 */ /* 0x004eb00000000800 */
[----:B-1----:R-:W1:Y:S01]  /*1ebe0*/  @P0 LDC R3, c[0x0][0x450] ;  /* 0x00011400ff030b82 */ /* 0x002e620000000800 */
[----:B--2---:R-:W-:-:S05]  /*1ebf0*/  @P0 IMAD.HI.U32 R2, R0, R2, RZ ;  /* 0x0000000200020227 */ /* 0x004fca00078e00ff */
[----:B-1----:R-:W-:-:S05]  /*1ec00*/  @P0 SHF.R.U32.HI R0, RZ, R3, R2 ;  /* 0x00000003ff000219 */ /* 0x002fca0000011602 */
[----:B------:R-:W-:-:S05]  /*1ec10*/  IMAD.IADD R0, R21, 0x1, R0 ;  /* 0x0000000115007824 */ /* 0x000fca00078e0200 */
[----:B------:R-:W-:-:S04]  /*1ec20*/  SHF.R.S32.HI R2, RZ, 0x1f, R0 ;  /* 0x0000001fff027819 */ /* 0x000fc80000011400 */
[----:B------:R-:W-:-:S04]  /*1ec30*/  LEA.HI R0, R2, R0, RZ, 0x7 ;  /* 0x0000000002007211 */ /* 0x000fc800078f38ff */
[----:B------:R-:W-:-:S04]  /*1ec40*/  SHF.R.S32.HI R0, RZ, 0x7, R0 ;  /* 0x00000007ff007819 */ /* 0x000fc80000011400 */
[----:B------:R-:W-:-:S04]  /*1ec50*/  VIMNMX R4, R20, R0, PT ;  /* 0x0000000014047248 */ /* 0x000fc80003fe0100 */
[----:B------:R-:W-:Y:S01]  /*1ec60*/  ISETP.GT.AND P0, PT, R4, RZ, PT ;  /* 0x000000ff0400720c */ /* 0x000fe20003f04270 */
[----:B------:R1:W-:-:S12]  /*1ec70*/  STL [R1+0x38], R4 ;  /* 0x0000380401007387 */ /* 0x0003d80000100800 */
[----:B-1----:R-:W-:Y:S05]  /*1ec80*/  @P0 BRA `(.L_x_2985) ;  /* 0x0000000000440947 */ /* 0x002fea0003800000 */
[----:B------:R-:W1:Y:S02]  /*1ec90*/  S2R R4, SR_TID.X ;  /* 0x0000000000047919 */ /* 0x000e640000002100 */
[----:B-1----:R-:W-:-:S04]  /*1eca0*/  LOP3.LUT R4, R4, 0x7f, RZ, 0xc0, !PT ;  /* 0x0000007f04047812 */ /* 0x002fc800078ec0ff */
[----:B------:R-:W-:-:S13]  /*1ecb0*/  ISETP.NE.AND P1, PT, R4, RZ, PT ;  /* 0x000000ff0400720c */ /* 0x000fda0003f25270 */
[----:B------:R-:W-:Y:S05]  /*1ecc0*/  @P1 BRA `(.L_x_2986) ;  /* 0x0000004000cc1947 */ /* 0x000fea0003800000 */
[----:B------:R-:W1:Y:S01]  /*1ecd0*/  S2R R3, SR_LANEID ;  /* 0x0000000000037919 */ /* 0x000e620000000000 */
[----:B------:R-:W-:Y:S02]  /*1ece0*/  VOTEU.ANY UR4, UPT, PT ;  /* 0x0000000000047886 */ /* 0x000fe400038e0100 */
[----:B------:R-:W1:Y:S08]  /*1ecf0*/  FLO.U32 R0, UR4 ;  /* 0x0000000400007d00 */ /* 0x000e7000080e0000 */
[----:B------:R-:W2:Y:S01]  /*1ed00*/  POPC R4, UR4 ;  /* 0x0000000400047d09 */ /* 0x000ea20008000000 */
[----:B-1----:R-:W-:-:S02]  /*1ed10*/  ISETP.EQ.U32.AND P0, PT, R0, R3, PT ;  /* 0x000000030000720c */ /* 0x002fc40003f02070 */
[----:B------:R-:W2:Y:S11]  /*1ed20*/  LDC.64 R2, c[0x0][0xc60] ;  /* 0x00031800ff027b82 */ /* 0x000eb60000000a00 */
[----:B--2---:R-:W2:Y:S01]  /*1ed30*/  @P0 ATOMG.E.ADD.STRONG.GPU PT, R3, desc[UR60][R2.64], R4 ;  /* 0x00000004020309a8 */ /* 0x004ea200081ee1fc */
[----:B------:R-:W1:Y:S02]  /*1ed40*/  S2R R5, SR_LTMASK ;  /* 0x0000000000057919 */ /* 0x000e640000003900 */
[----:B-1----:R-:W-:-:S06]  /*1ed50*/  LOP3.LUT R5, R5, UR4, RZ, 0xc0, !PT ;  /* 0x0000000405057c12 */ /* 0x002fcc000f8ec0ff */
[----:B------:R-:W1:Y:S01]  /*1ed60*/  POPC R5, R5 ;  /* 0x0000000500057309 */ /* 0x000e620000000000 */
[----:B--2---:R-:W1:Y:S02]  /*1ed70*/  SHFL.IDX PT, R0, R3, R0, 0x1f ;  /* 0x00001f0003007589 */ /* 0x004e6400000e0000 */
[----:B-1----:R-:W-:Y:S01]  /*1ed80*/  IADD3 R16, R0, UR39, R5 ;  /* 0x0000002700107c10 */ /* 0x002fe2000fffe005 */
[----:B------:R-:W-:Y:S06]  /*1ed90*/  BRA `(.L_x_2986) ;  /* 0x0000004000987947 */ /* 0x000fec0003800000 */
.L_x_2985:
        /* <DEDUP_REMOVED lines=9> */
[----:B------:R-:W-:Y:S01]  /*1ee30*/  MOV R4, UR6 ;  /* 0x0000000600047c02 */ /* 0x000fe20008000f00 */
[----:B------:R-:W-:Y:S01]  /*1ee40*/  IMAD.U32 R5, RZ, RZ, UR7 ;  /* 0x00000007ff057e24 */ /* 0x000fe2000f8e00ff */
[----:B------:R-:W1:Y:S01]  /*1ee50*/  LDC.64 R2, c[0x4][R2] ;  /* 0x0100000002027b82 */ /* 0x000e620000000a00 */
[----:B------:R-:W-:Y:S01]  /*1ee60*/  IMAD.U32 R6, RZ, RZ, UR8 ;  /* 0x00000008ff067e24 */ /* 0x000fe2000f8e00ff */
[----:B------:R-:W-:Y:S01]  /*1ee70*/  MOV R10, UR4 ;  /* 0x00000004000a7c02 */ /* 0x000fe20008000f00 */
[----:B------:R-:W-:Y:S01]  /*1ee80*/  IMAD.U32 R7, RZ, RZ, UR9 ;  /* 0x00000009ff077e24 */ /* 0x000fe2000f8e00ff */
[----:B0-----:R-:W-:Y:S01]  /*1ee90*/  MOV R13, RZ ;  /* 0x000000ff000d7202 */ /* 0x001fe20000000f00 */
[----:B------:R-:W-:-:S02]  /*1eea0*/  IMAD.U32 R11, RZ, RZ, UR5 ;  /* 0x00000005ff0b7e24 */ /* 0x000fc4000f8e00ff */
[----:B------:R-:W-:Y:S02]  /*1eeb0*/  IMAD.MOV.U32 R8, RZ, RZ, 0x70 ;  /* 0x00000070ff087424 */ /* 0x000fe400078e00ff */
[----:B------:R-:W-:-:S07]  /*1eec0*/  IMAD.MOV.U32 R12, RZ, RZ, 0x1 ;  /* 0x00000001ff0c7424 */ /* 0x000fce00078e00ff */
[----:B------:R-:W-:-:S07]  /*1eed0*/  LEPC R20, `(.L_x_2988) ;  /* 0x000000001014794e */ /* 0x000fce0000000000 */
[----:B-1----:R-:W-:Y:S05]  /*1eee0*/  CALL.ABS.NOINC R2 ;  /* 0x0000000002007343 */ /* 0x002fea0003c00000 */
.L_x_2988:
[----:B------:R-:W-:Y:S05]  /*1eef0*/  BSYNC B6 ;  /* 0x0000000000067941 */ /* 0x000fea0003800000 */
.L_x_2987:
        /* <DEDUP_REMOVED lines=12> */
[----:B------:R-:W-:Y:S01]  /*1efc0*/  IMAD.U32 R5, RZ, RZ, UR7 ;  /* 0x00000007ff057e24 */ /* 0x000fe2000f8e00ff */
[----:B------:R-:W-:Y:S01]  /*1efd0*/  MOV R8, 0x70 ;  /* 0x0000007000087802 */ /* 0x000fe20000000f00 */
[----:B------:R-:W-:Y:S02]  /*1efe0*/  IMAD.U32 R7, RZ, RZ, UR9 ;  /* 0x00000009ff077e24 */ /* 0x000fe4000f8e00ff */
[----:B------:R-:W-:-:S02]  /*1eff0*/  IMAD.U32 R10, RZ, RZ, UR4 ;  /* 0x00000004ff0a7e24 */ /* 0x000fc4000f8e00ff */
[----:B------:R-:W-:Y:S02]  /*1f000*/  IMAD.U32 R11, RZ, RZ, UR5 ;  /* 0x00000005ff0b7e24 */ /* 0x000fe4000f8e00ff */
[----:B------:R-:W-:Y:S02]  /*1f010*/  IMAD.MOV.U32 R12, RZ, RZ, 0x1 ;  /* 0x00000001ff0c7424 */ /* 0x000fe400078e00ff */
[----:B01----:R-:W-:-:S07]  /*1f020*/  IMAD.MOV.U32 R13, RZ, RZ, RZ ;  /* 0x000000ffff0d7224 */ /* 0x003fce00078e00ff */
[----:B------:R-:W-:-:S07]  /*1f030*/  LEPC R20, `(.L_x_2991) ;  /* 0x000000001014794e */ /* 0x000fce0000000000 */
[----:B--2---:R-:W-:Y:S05]  /*1f040*/  CALL.ABS.NOINC R2 ;  /* 0x0000000002007343 */ /* 0x004fea0003c00000 */
.L_x_2991:
        /* <DEDUP_REMOVED lines=9> */
[----:B------:R-:W-:Y:S02]  /*1f0e0*/  IMAD.U32 R7, RZ, RZ, UR7 ;  /* 0x00000007ff077e24 */ /* 0x000fe4000f8e00ff */
[----:B------:R-:W-:-:S02]  /*1f0f0*/  IMAD.U32 R10, RZ, RZ, UR8 ;  /* 0x00000008ff0a7e24 */ /* 0x000fc4000f8e00ff */
[----:B------:R-:W-:Y:S02]  /*1f100*/  IMAD.MOV.U32 R8, RZ, RZ, 0x70 ;  /* 0x00000070ff087424 */ /* 0x000fe400078e00ff */
[----:B------:R-:W-:Y:S02]  /*1f110*/  IMAD.MOV.U32 R12, RZ, RZ, 0x1 ;  /* 0x00000001ff0c7424 */ /* 0x000fe400078e00ff */
[----:B------:R-:W-:-:S07]  /*1f120*/  IMAD.MOV.U32 R13, RZ, RZ, RZ ;  /* 0x000000ffff0d7224 */ /* 0x000fce00078e00ff */
[----:B------:R-:W-:-:S07]  /*1f130*/  LEPC R20, `(.L_x_2990) ;  /* 0x000000001014794e */ /* 0x000fce0000000000 */
[----:B0-----:R-:W-:Y:S05]  /*1f140*/  CALL.ABS.NOINC R2 ;  /* 0x0000000002007343 */ /* 0x001fea0003c00000 */
.L_x_2990:
[----:B------:R-:W-:Y:S05]  /*1f150*/  BSYNC B6 ;  /* 0x0000000000067941 */ /* 0x000fea0003800000 */
.L_x_2989:
[----:B------:R-:W2:Y:S01]  /*1f160*/  LDL.LU R2, [R1] ;  /* 0x0000000001027983 */ /* 0x000ea20000300800 */
[----:B------:R-:W-:-:S03]  /*1f170*/  ULDC.64 UR4, c[0x0][0x9f8] ;  /* 0x00027e0000047ab9 */ /* 0x000fc60000000a00 */
[----:B------:R-:W3:Y:S04]  /*1f180*/  LDL.LU R4, [R1+0x14] ;  /* 0x0000140001047983 */ /* 0x000ee80000300800 */
[----:B------:R-:W4:Y:S01]  /*1f190*/  LDL R7, [R1+0x18] ;  /* 0x0000180001077983 */ /* 0x000f220000100800 */
[----:B------:R-:W-:-:S03]  /*1f1a0*/  ISETP.NE.U32.AND P0, PT, RZ, UR4, PT ;  /* 0x00000004ff007c0c */ /* 0x000fc6000bf05070 */
[----:B------:R-:W5:Y:S01]  /*1f1b0*/  LDL R0, [R1+0x38] ;  /* 0x0000380001007983 */ /* 0x000f620000100800 */
[----:B------:R-:W-:-:S13]  /*1f1c0*/  ISETP.NE.AND.EX P0, PT, RZ, UR5, PT, P0 ;  /* 0x00000005ff007c0c */ /* 0x000fda000bf05300 */
[----:B--2---:R-:W-:-:S04]  /*1f1d0*/  @P0 IADD3 R2, P1, R2, UR4, RZ ;  /* 0x0000000402020c10 */ /* 0x004fc8000ff3e0ff */
[----:B---3--:R-:W-:Y:S01]  /*1f1e0*/  @P0 IADD3.X R3, R4, UR5, RZ, P1, !PT ;  /* 0x0000000504030c10 */ /* 0x008fe20008ffe4ff */
[----:B------:R-:W-:-:S04]  /*1f1f0*/  ULDC.64 UR4, c[0x0][0xa08] ;  /* 0x0002820000047ab9 */ /* 0x000fc80000000a00 */
[----:B----4-:R1:W2:Y:S02]  /*1f200*/  @P0 LDG.E R7, desc[UR60][R2.64] ;  /* 0x0000003c02070981 */ /* 0x0102a4000c1e1900 */
[----:B-1----:R-:W1:Y:S01]  /*1f210*/  LDC.64 R2, c[0x0][0x418] ;  /* 0x00010600ff027b82 */ /* 0x002e620000000a00 */
[----:B-----5:R-:W-:Y:S02]  /*1f220*/  IADD3 R4, R0, -0x1, RZ ;  /* 0xffffffff00047810 */ /* 0x020fe40007ffe0ff */
[----:B--2---:R-:W-:Y:S01]  /*1f230*/  SHF.R.S32.HI R8, RZ, 0x1f, R7 ;  /* 0x0000001fff087819 */ /* 0x004fe20000011407 */
[----:B------:R2:W-:Y:S04]  /*1f240*/  @P0 STL [R1+0x18], R7 ;  /* 0x0000180701000387 */ /* 0x0005e80000100800 */
        /* <DEDUP_REMOVED lines=10> */
.L_x_3139:
[----:B-1----:R-:W3:Y:S01]  /*1f2f0*/  LDL.LU R5, [R1+0x8] ;  /* 0x0000080001057983 */ /* 0x002ee20000300800 */
[----:B------:R-:W-:Y:S02]  /*1f300*/  PLOP3.LUT P1, PT, PT, PT, PT, 0x8, 0x0 ;  /* 0x000000000000781c */ /* 0x000fe40003f2e170 */
[----:B--2---:R-:W-:Y:S01]  /*1f310*/  ISETP.NE.AND P0, PT, R14, RZ, PT ;  /* 0x000000ff0e00720c */ /* 0x004fe20003f05270 */
[----:B------:R1:W-:Y:S04]  /*1f320*/  STL [R1], R0 ;  /* 0x0000000001007387 */ /* 0x0003e80000100800 */
[----:B------:R1:W-:Y:S01]  /*1f330*/  STL [R1+0x14], R4 ;  /* 0x0000140401007387 */ /* 0x0003e20000100800 */
[----:B---3--:R-:W-:-:S05]  /*1f340*/  LOP3.LUT R5, R5, 0xfffffffb, RZ, 0xc0, !PT ;  /* 0xfffffffb05057812 */ /* 0x008fca00078ec0ff */
[----:B------:R-:W-:-:S05]  /*1f350*/  @P1 LOP3.LUT R5, R5, 0x4, RZ, 0xfc, !PT ;  /* 0x0000000405051812 */ /* 0x000fca00078efcff */
[----:B------:R1:W-:Y:S01]  /*1f360*/  STL [R1+0x8], R5 ;  /* 0x0000080501007387 */ /* 0x0003e20000100800 */
[----:B------:R-:W-:Y:S05]  /*1f370*/  @P0 BRA `(.L_x_2993) ;  /* 0x0000000400480947 */ /* 0x000fea0003800000 */
[----:B------:R-:W-:-:S03]  /*1f380*/  UMOV UR4, 0xffffffff ;  /* 0xffffffff00047882 */ /* 0x000fc60000000000 */
[----:B------:R-:W-:Y:S05]  /*1f390*/  BRA.DIV UR4, `(.L_x_2994) ;  /* 0x0000005a04e87947 */ /* 0x000fea000b800000 */
[----:B------:R-:W-:-:S13]  /*1f3a0*/  ELECT P6, URZ, PT ;  /* 0x00000000003f782f */ /* 0x000fda00038c0000 */
.L_x_3142:
[----:B------:R-:W-:Y:S05]  /*1f3b0*/  @!P6 BRA `(.L_x_2993) ;  /* 0x000000040038e947 */ /* 0x000fea0003800000 */
[----:B------:R-:W-:-:S04]  /*1f3c0*/  ISETP.NE.U32.AND P0, PT, R2, RZ, PT ;  /* 0x000000ff0200720c */ /* 0x000fc80003f05070 */
[----:B------:R-:W-:-:S13]  /*1f3d0*/  ISETP.NE.AND.EX P0, PT, R3, RZ, PT, P0 ;  /* 0x000000ff0300720c */ /* 0x000fda0003f05300 */
[----:B------:R-:W-:Y:S05]  /*1f3e0*/  @!P0 BRA `(.L_x_2995) ;  /* 0x0000000000548947 */ /* 0x000fea0003800000 */
[----:B------:R-:W2:Y:S01]  /*1f3f0*/  LDC R6, c[0x0][0x43c] ;  /* 0x00010f00ff067b82 */ /* 0x000ea20000000800 */
[----:B------:R-:W-:Y:S01]  /*1f400*/  IMAD.MOV.U32 R9, RZ, RZ, R4 ;  /* 0x000000ffff097224 */ /* 0x000fe200078e0004 */
[----:B------:R-:W-:-:S03]  /*1f410*/  ULDC.64 UR4, c[0x0][0x428] ;  /* 0x00010a0000047ab9 */ /* 0x000fc60000000a00 */
[----:B-1----:R-:W-:Y:S01]  /*1f420*/  IMAD.MOV.U32 R0, RZ, RZ, R9 ;  /* 0x000000ffff007224 */ /* 0x002fe200078e0009 */
[----:B--2---:R-:W-:-:S13]  /*1f430*/  ISETP.NE.AND P0, PT, R6, 0x1, PT ;  /* 0x000000010600780c */ /* 0x004fda0003f05270 */
[----:B------:R-:W1:Y:S02]  /*1f440*/  @P0 LDC.64 R4, c[0x0][0x440] ;  /* 0x00011000ff040b82 */ /* 0x000e640000000a00 */
[----:B-1----:R-:W-:-:S05]  /*1f450*/  @P0 IMAD.HI.U32 R4, R9, R4, RZ ;  /* 0x0000000409040227 */ /* 0x002fca00078e00ff */
[----:B------:R-:W-:-:S04]  /*1f460*/  @P0 SHF.R.U32.HI R0, RZ, R5, R4 ;  /* 0x00000005ff000219 */ /* 0x000fc80000011604 */
[--C-:B------:R-:W-:Y:S01]  /*1f470*/  SHF.R.S32.HI R5, RZ, 0x1f, R0.reuse ;  /* 0x0000001fff057819 */ /* 0x100fe20000011400 */
[----:B------:R-:W-:-:S04]  /*1f480*/  IMAD.MOV R4, RZ, RZ, -R0 ;  /* 0x000000ffff047224 */ /* 0x000fc800078e0a00 */
[----:B------:R-:W-:Y:S01]  /*1f490*/  IMAD R9, R6, R4, R9 ;  /* 0x0000000406097224 */ /* 0x000fe200078e0209 */
[----:B------:R-:W-:Y:S01]  /*1f4a0*/  MOV R4, R0 ;  /* 0x0000000000047202 */ /* 0x000fe20000000f00 */
[----:B------:R-:W-:-:S03]  /*1f4b0*/  IMAD R6, R8, UR4, RZ ;  /* 0x0000000408067c24 */ /* 0x000fc6000f8e02ff */
[----:B------:R2:W-:Y:S01]  /*1f4c0*/  STL [R1+0x14], R9 ;  /* 0x0000140901007387 */ /* 0x0005e20000100800 */
[----:B------:R-:W-:-:S04]  /*1f4d0*/  IMAD.WIDE.U32 R4, R7, UR4, R4 ;  /* 0x0000000407047c25 */ /* 0x000fc8000f8e0004 */
[----:B------:R-:W-:Y:S01]  /*1f4e0*/  IMAD R0, R7, UR5, R6 ;  /* 0x0000000507007c24 */ /* 0x000fe2000f8e0206 */
[----:B------:R-:W-:-:S03]  /*1f4f0*/  LEA R2, P0, R4, R2, 0x2 ;  /* 0x0000000204027211 */ /* 0x000fc600078010ff */
[----:B------:R-:W-:-:S05]  /*1f500*/  IMAD.IADD R0, R5, 0x1, R0 ;  /* 0x0000000105007824 */ /* 0x000fca00078e0200 */
[----:B------:R-:W-:-:S05]  /*1f510*/  LEA.HI.X R3, R4, R3, R0, 0x2, P0 ;  /* 0x0000000304037211 */ /* 0x000fca00000f1400 */
[----:B------:R-:W3:Y:S04]  /*1f520*/  LDG.E R0, desc[UR60][R2.64] ;  /* 0x0000003c02007981 */ /* 0x000ee8000c1e1900 */
[----:B---3--:R2:W-:Y:S02]  /*1f530*/  STL [R1], R0 ;  /* 0x0000000001007387 */ /* 0x0085e40000100800 */
.L_x_2995:
[----:B------:R-:W3:Y:S04]  /*1f540*/  LDL R7, [R1+0x4] ;  /* 0x0000040001077983 */ /* 0x000ee80000100800 */
[----:B-12---:R-:W3:Y:S04]  /*1f550*/  LDL R0, [R1+0xc] ;  /* 0x00000c0001007983 */ /* 0x006ee80000100800 */
[----:B------:R-:W2:Y:S01]  /*1f560*/  LDL R2, [R1+0x1c] ;  /* 0x00001c0001027983 */ /* 0x000ea20000100800 */
[----:B---3--:R-:W-:Y:S01]  /*1f570*/  IMAD R0, R0, 0x8, R7 ;  /* 0x0000000800007824 */ /* 0x008fe200078e0207 */
[----:B--2---:R-:W-:-:S04]  /*1f580*/  SHF.L.U32 R2, R2, 0x1f, RZ ;  /* 0x0000001f02027819 */ /* 0x004fc800000006ff */
[----:B------:R-:W1:Y:S02]  /*1f590*/  SYNCS.PHASECHK.TRANS64.TRYWAIT P0, [R0+URZ+0x34840], R2 ;  /* 0x03484002000075a7 */ /* 0x000e64000800017f */
[----:B-1----:R-:W-:Y:S05]  /*1f5a0*/  @!P0 BRA `(.L_x_2996) ;  /* 0x0000005800848947 */ /* 0x002fea0003800000 */
.L_x_3143:
        /* <DEDUP_REMOVED lines=10> */
.L_x_2997:
[----:B------:R-:W3:Y:S04]  /*1f650*/  LDL R7, [R1+0x4] ;  /* 0x0000040001077983 */ /* 0x000ee80000100800 */
[----:B------:R-:W3:Y:S04]  /*1f660*/  LDL R6, [R1+0xc] ;  /* 0x00000c0001067983 */ /* 0x000ee80000100800 */
[----:B------:R-:W4:Y:S04]  /*1f670*/  LDL R5, [R1+0x14] ;  /* 0x0000140001057983 */ /* 0x000f280000100800 */
[----:B------:R-:W4:Y:S04]  /*1f680*/  LDL R4, [R1+0x20] ;  /* 0x0000200001047983 */ /* 0x000f280000100800 */
[----:B-12---:R-:W2:Y:S01]  /*1f690*/  LDL R2, [R1] ;  /* 0x0000000001027983 */ /* 0x006ea20000100800 */
        /* <DEDUP_REMOVED lines=12> */
[----:B---3--:R-:W-:Y:S01]  /*1f760*/  IMAD R0, R6, 0xc000, R7 ;  /* 0x0000c00006007824 */ /* 0x008fe200078e0207 */
[----:B----4-:R-:W-:-:S04]  /*1f770*/  R2UR UR11, R5 ;  /* 0x00000000050b72ca */ /* 0x010fc800000e0000 */
[----:B------:R-:W-:Y:S02]  /*1f780*/  R2UR UR8, R0 ;  /* 0x00000000000872ca */ /* 0x000fe400000e0000 */
[----:B------:R-:W-:Y:S02]  /*1f790*/  R2UR UR5, R4 ;  /* 0x00000000040572ca */ /* 0x000fe400000e0000 */
[----:B--2---:R-:W-:-:S09]  /*1f7a0*/  R2UR UR13, R2 ;  /* 0x00000000020d72ca */ /* 0x004fd200000e0000 */
        /* <DEDUP_REMOVED lines=15> */
.L_x_2993:
[----:B------:R-:W2:Y:S04]  /*1f8a0*/  LDL R2, [R1+0x4] ;  /* 0x0000040001027983 */ /* 0x000ea80000100800 */
[----:B------:R-:W3:Y:S04]  /*1f8b0*/  LDL.LU R3, [R1+0x3c] ;  /* 0x00003c0001037983 */ /* 0x000ee80000300800 */
[----:B-1----:R-:W4:Y:S04]  /*1f8c0*/  LDL.LU R5, [R1+0x34] ;  /* 0x0000340001057983 */ /* 0x002f280000300800 */
[----:B------:R-:W5:Y:S01]  /*1f8d0*/  LDL.LU R4, [R1+0x44] ;  /* 0x0000440001047983 */ /* 0x000f620000300800 */
        /* <DEDUP_REMOVED lines=27> */
[----:B------:R-:W-:Y:S01]  /*1fa90*/  IMAD.U32 R4, RZ, RZ, UR4 ;  /* 0x00000004ff047e24 */ /* 0x000fe2000f8e00ff */
[----:B------:R-:W-:Y:S01]  /*1faa0*/  MOV R6, UR6 ;  /* 0x0000000600067c02 */ /* 0x000fe20008000f00 */
[----:B------:R-:W1:Y:S01]  /*1fab0*/  LDC.64 R2, c[0x4][R2] ;  /* 0x0100000002027b82 */ /* 0x000e620000000a00 */
        /* <DEDUP_REMOVED lines=8> */
[----:B-1----:R-:W-:Y:S05]  /*1fb40*/  CALL.ABS.NOINC R2 ;  /* 0x0000000002007343 */ /* 0x002fea0003c00000 */
.L_x_2999:
[----:B------:R-:W-:Y:S05]  /*1fb50*/  BSYNC B6 ;  /* 0x0000000000067941 */ /* 0x000fea0003800000 */
.L_x_2998:
[----:B------:R-:W3:Y:S01]  /*1fb60*/  LDL.LU R6, [R1+0x3c] ;  /* 0x00003c0001067983 */ /* 0x000ee20000300800 */
[----:B------:R-:W-:Y:S01]  /*1fb70*/  ULDC.64 UR4, c[0x0][0x2d8] ;  /* 0x0000b60000047ab9 */ /* 0x000fe20000000a00 */
[----:B------:R-:W1:Y:S02]  /*1fb80*/  LDC R7, c[0x0][0x448] ;  /* 0x00011200ff077b82 */ /* 0x000e640000000800 */
[----:B--2---:R-:W3:Y:S04]  /*1fb90*/  LDL.LU.64 R2, [R1+0x48] ;  /* 0x0000480001027983 */ /* 0x004ee80000300a00 */
[----:B------:R-:W2:Y:S04]  /*1fba0*/  LDL.LU R0, [R1+0x44] ;  /* 0x0000440001007983 */ /* 0x000ea80000300800 */
[----:B------:R-:W4:Y:S04]  /*1fbb0*/  LDL.LU R4, [R1+0x54] ;  /* 0x0000540001047983 */ /* 0x000f280000300800 */
[----:B------:R-:W5:Y:S01]  /*1fbc0*/  LDL.LU R5, [R1+0x34] ;  /* 0x0000340001057983 */ /* 0x000f620000300800 */
[----:B------:R-:W0:Y:S01]  /*1fbd0*/  S2R R9, SR_TID.X ;  /* 0x0000000000097919 */ /* 0x000e220000002100 */
[----:B------:R-:W0:Y:S01]  /*1fbe0*/  S2R R8, SR_TID.X ;  /* 0x0000000000087919 */ /* 0x000e220000002100 */
[----:B-1----:R-:W-:Y:S01]  /*1fbf0*/  ISETP.NE.AND P0, PT, R7, 0x1, PT ;  /* 0x000000010700780c */ /* 0x002fe20003f05270 */
[----:B------:R-:W1:Y:S01]  /*1fc00*/  S2R R10, SR_TID.X ;  /* 0x00000000000a7919 */ /* 0x000e620000002100 */
[----:B0-----:R-:W-:Y:S01]  /*1fc10*/  IMAD.SHL.U32 R9, R9, 0x8, RZ ;  /* 0x0000000809097824 */ /* 0x001fe200078e00ff */
[----:B------:R-:W-:-:S04]  /*1fc20*/  SHF.L.U32 R8, R8, 0x3, RZ ;  /* 0x0000000308087819 */ /* 0x000fc800000006ff */
[----:B------:R-:W-:Y:S02]  /*1fc30*/  LOP3.LUT R9, R9, 0x38, RZ, 0xc0, !PT ;  /* 0x0000003809097812 */ /* 0x000fe400078ec0ff */
[----:B------:R-:W-:Y:S02]  /*1fc40*/  LOP3.LUT R8, R8, 0x38, RZ, 0xc0, !PT ;  /* 0x0000003808087812 */ /* 0x000fe400078ec0ff */
[C---:B------:R-:W-:Y:S02]  /*1fc50*/  LOP3.LUT R11, R9.reuse, 0x40, RZ, 0xfc, !PT ;  /* 0x00000040090b7812 */ /* 0x040fe400078efcff */
[----:B------:R-:W-:Y:S02]  /*1fc60*/  LOP3.LUT R9, R9, 0x80, RZ, 0xfc, !PT ;  /* 0x0000008009097812 */ /* 0x000fe400078efcff */
[----:B-1----:R-:W-:-:S04]  /*1fc70*/  LOP3.LUT R10, R10, 0x7f, RZ, 0xc0, !PT ;  /* 0x0000007f0a0a7812 */ /* 0x002fc800078ec0ff */
[----:B------:R-:W-:Y:S01]  /*1fc80*/  SHF.R.U32.HI R10, RZ, 0x3, R10 ;  /* 0x00000003ff0a7819 */ /* 0x000fe2000001160a */
[----:B---3--:R-:W-:Y:S02]  /*1fc90*/  IMAD.MOV.U32 R3, RZ, RZ, R6 ;  /* 0x000000ffff037224 */ /* 0x008fe400078e0006 */
[----:B------:R-:W0:Y:S01]  /*1fca0*/  @P0 LDC R6, c[0x0][0x450] ;  /* 0x00011400ff060b82 */ /* 0x000e220000000800 */
[----:B--2---:R-:W-:Y:S02]  /*1fcb0*/  IMAD R0, R0, UR4, RZ ;  /* 0x0000000400007c24 */ /* 0x004fe4000f8e02ff */
[----:B------:R-:W-:-:S04]  /*1fcc0*/  IMAD.WIDE.U32 R2, R18, UR4, R2 ;  /* 0x0000000412027c25 */ /* 0x000fc8000f8e0002 */
[----:B------:R-:W-:Y:S01]  /*1fcd0*/  IMAD R0, R18, UR5, R0 ;  /* 0x0000000512007c24 */ /* 0x000fe2000f8e0200 */
[----:B------:R-:W-:-:S04]  /*1fce0*/  ULDC.64 UR4, c[0x0][0x2e0] ;  /* 0x0000b80000047ab9 */ /* 0x000fc80000000a00 */
[----:B------:R-:W-:Y:S01]  /*1fcf0*/  IADD3 R3, R3, R0, RZ ;  /* 0x0000000003037210 */ /* 0x000fe20007ffe0ff */
[----:B----4-:R-:W-:Y:S02]  /*1fd00*/  IMAD R0, R4, UR4, RZ ;  /* 0x0000000404007c24 */ /* 0x010fe4000f8e02ff */
[----:B------:R-:W1:Y:S02]  /*1fd10*/  S2R R4, SR_TID.X ;  /* 0x0000000000047919 */ /* 0x000e640000002100 */
[C---:B-----5:R-:W-:Y:S02]  /*1fd20*/  IMAD R0, R5.reuse, UR5, R0 ;  /* 0x0000000505007c24 */ /* 0x060fe4000f8e0200 */
[----:B------:R-:W-:Y:S01]  /*1fd30*/  IMAD.WIDE.U32 R2, R5, UR4, R2 ;  /* 0x0000000405027c25 */ /* 0x000fe2000f8e0002 */
[----:B------:R-:W-:-:S03]  /*1fd40*/  ULDC.64 UR4, c[0x0][0x2d0] ;  /* 0x0000b40000047ab9 */ /* 0x000fc60000000a00 */
[----:B------:R-:W-:Y:S01]  /*1fd50*/  IMAD.IADD R3, R3, 0x1, R0 ;  /* 0x0000000103037824 */ /* 0x000fe200078e0200 */
[----:B-1----:R-:W-:-:S04]  /*1fd60*/  LOP3.LUT R4, R4, 0x7f, RZ, 0xc0, !PT ;  /* 0x0000007f04047812 */ /* 0x002fc800078ec0ff */
[----:B------:R-:W-:Y:S02]  /*1fd70*/  SHF.R.U32.HI R5, RZ, 0x3, R4 ;  /* 0x00000003ff057819 */ /* 0x000fe40000011604 */
[----:B------:R-:W1:Y:S02]  /*1fd80*/  S2R R4, SR_TID.X ;  /* 0x0000000000047919 */ /* 0x000e640000002100 */
[----:B-1----:R-:W-:-:S05]  /*1fd90*/  IMAD.SHL.U32 R4, R4, 0x10, RZ ;  /* 0x0000001004047824 */ /* 0x002fca00078e00ff */
[----:B------:R-:W-:Y:S02]  /*1fda0*/  LOP3.LUT R4, R5, 0x70, R4, 0xf8, !PT ;  /* 0x0000007005047812 */ /* 0x000fe400078ef804 */
[----:B------:R-:W1:Y:S03]  /*1fdb0*/  @P0 LDC R5, c[0x0][0x44c] ;  /* 0x00011300ff050b82 */ /* 0x000e660000000800 */
[----:B------:R-:W-:-:S05]  /*1fdc0*/  IMAD R4, R17, 0x80, R4 ;  /* 0x0000008011047824 */ /* 0x000fca00078e0204 */
[----:B------:R-:W-:Y:S01]  /*1fdd0*/  MOV R0, R4 ;  /* 0x0000000400007202 */ /* 0x000fe20000000f00 */
        /* <DEDUP_REMOVED lines=26> */
[----:B------:R-:W-:-:S03]  /*1ff80*/  IMAD R17, R17, 0x80, R10 ;  /* 0x0000008011117824 */ /* 0x000fc600078e020a */
[----:B------:R-:W-:Y:S04]  /*1ff90*/  SHFL.IDX PT, R4, R2, RZ, 0x181f ;  /* 0x00181fff02047589 */ /* 0x000fe800000e0000 */
[----:B------:R-:W-:Y:S01]  /*1ffa0*/  SHFL.IDX PT, R6, R2, 0x1, 0x181f ;  /* 0x00381f0002067f89 */ /* 0x000fe200000e0000 */
[----:B--2---:R-:W-:-:S03]  /*1ffb0*/  IMAD R0, R5, R7, RZ ;  /* 0x0000000705007224 */ /* 0x004fc600078e02ff */
[----:B------:R-:W0:Y:S02]  /*1ffc0*/  SHFL.IDX PT, R5, R3, RZ, 0x181f ;  /* 0x00181fff03057589 */ /* 0x000e2400000e0000 */
[----:B------:R-:W-:-:S13]  /*1ffd0*/  ISETP.GE.AND P2, PT, R17, R0, PT ;  /* 0x000000001100720c */ /* 0x000fda0003f46270 */
[----:B0-----:R-:W-:-:S05]  /*1ffe0*/  @!P2 LEA R5, P4, R8, R5, 0x1 ;  /* 0x000000050805a211 */ /* 0x001fca00078808ff */
[----:B------:R-:W-:-:S05]  /*1fff0*/  @!P2 IMAD.X R4, RZ, RZ, R4, P4 ;  /* 0x000000ffff04a224 */ /* 0x000fca00020e0604 */
[----:B------:R-:W-:-:S04]  /*20000*/  @!P2 LOP3.LUT R5, R5, R4, RZ, 0x3c, !PT ;  /* 0x000000040505a212 */ /* 0x000fc800078e3cff */
[----:B------:R-:W-:-:S04]  /*20010*/  @!P2 LOP3.LUT R4, R5, R4, RZ, 0x3c, !PT ;  /* 0x000000040504a212 */ /* 0x000fc800078e3cff */
[----:B------:R-:W-:-:S05]  /*20020*/  @!P2 LOP3.LUT R5, R5, R4, RZ, 0x3c, !PT ;  /* 0x000000040505a212 */ /* 0x000fca00078e3cff */
[----:B---3--:R-:W-:Y:S04]  /*20030*/  @!P2 LDGSTS.E.BYPASS.LTC128B.128 [R9+0x10400], desc[UR60][R4.64], !P3 ;  /* 0x104000000409afae */ /* 0x008fe8000d901d7c */
[----:B------:R-:W-:Y:S04]  /*20040*/  @!P2 LDGSTS.E.BYPASS.LTC128B.128 [R9+0x14400], desc[UR60][R4.64+0x80], !P0 ;  /* 0x144000800409afae */ /* 0x000fe8000c101d7c */
[----:B------:R0:W-:Y:S02]  /*20050*/  @!P2 LDGSTS.E.BYPASS.LTC128B.128 [R9+0x18400], desc[UR60][R4.64+0x100], !P1 ;  /* 0x184001000409afae */ /* 0x0001e4000c901d7c */
[----:B0-----:R-:W-:-:S04]  /*20060*/  IADD3 R4, R17, 0x10, RZ ;  /* 0x0000001011047810 */ /* 0x001fc80007ffe0ff */
[----:B------:R-:W-:Y:S02]  /*20070*/  ISETP.GE.AND P2, PT, R4, R0, PT ;  /* 0x000000000400720c */ /* 0x000fe40003f46270 */
[----:B------:R-:W0:Y:S11]  /*20080*/  SHFL.IDX PT, R4, R3, 0x1, 0x181f ;  /* 0x00381f0003047f89 */ /* 0x000e3600000e0000 */
[----:B0-----:R-:W-:-:S05]  /*20090*/  @!P2 LEA R5, P4, R8, R4, 0x1 ;  /* 0x000000040805a211 */ /* 0x001fca00078808ff */
[----:B------:R-:W-:Y:S02]  /*200a0*/  @!P2 IMAD.X R4, RZ, RZ, R6, P4 ;  /* 0x000000ffff04a224 */ /* 0x000fe400020e0606 */
[----:B------:R-:W-:Y:S03]  /*200b0*/  SHFL.IDX PT, R6, R2, 0x2, 0x181f ;  /* 0x00581f0002067f89 */ /* 0x000fe600000e0000 */
[----:B------:R-:W-:-:S04]  /*200c0*/  @!P2 LOP3.LUT R5, R5, R4, RZ, 0x3c, !PT ;  /* 0x000000040505a212 */ /* 0x000fc800078e3cff */
[----:B------:R-:W-:-:S04]  /*200d0*/  @!P2 LOP3.LUT R4, R5, R4, RZ, 0x3c, !PT ;  /* 0x000000040504a212 */ /* 0x000fc800078e3cff */
[----:B------:R-:W-:-:S05]  /*200e0*/  @!P2 LOP3.LUT R5, R5, R4, RZ, 0x3c, !PT ;  /* 0x000000040505a212 */ /* 0x000fca00078e3cff */
[----:B------:R-:W-:Y:S04]  /*200f0*/  @!P2 LDGSTS.E.BYPASS.LTC128B.128 [R9+0x10c00], desc[UR60][R4.64], !P3 ;  /* 0x10c000000409afae */ /* 0x000fe8000d901d7c */
[----:B------:R-:W-:Y:S04]  /*20100*/  @!P2 LDGSTS.E.BYPASS.LTC128B.128 [R9+0x14c00], desc[UR60][R4.64+0x80], !P0 ;  /* 0x14c000800409afae */ /* 0x000fe8000c101d7c */
[----:B------:R0:W-:Y:S02]  /*20110*/  @!P2 LDGSTS.E.BYPASS.LTC128B.128 [R9+0x18c00], desc[UR60][R4.64+0x100], !P1 ;  /* 0x18c001000409afae */ /* 0x0001e4000c901d7c */
[----:B0-----:R-:W-:-:S05]  /*20120*/  VIADD R4, R17, 0x20 ;  /* 0x0000002011047836 */ /* 0x001fca0000000000 */
        /* <DEDUP_REMOVED lines=49> */
[----:B------:R-:W0:Y:S04]  /*20440*/  SHFL.IDX PT, R4, R3, 0x6, 0x181f ;  /* 0x00d81f0003047f89 */ /* 0x000e2800000e0000 */
[----:B------:R-:W1:Y:S07]  /*20450*/  SHFL.IDX PT, R3, R3, 0x7, 0x181f ;  /* 0x00f81f0003037f89 */ /* 0x000e6e00000e0000 */
[----:B0-----:R-:W-:-:S05]  /*20460*/  @!P2 LEA R5, P4, R8, R4, 0x1 ;  /* 0x000000040805a211 */ /* 0x001fca00078808ff */
[----:B------:R-:W-:-:S05]  /*20470*/  @!P2 IMAD.X R4, RZ, RZ, R6, P4 ;  /* 0x000000ffff04a224 */ /* 0x000fca00020e0606 */
[----:B------:R-:W-:-:S04]  /*20480*/  @!P2 LOP3.LUT R5, R5, R4, RZ, 0x3c, !PT ;  /* 0x000000040505a212 */ /* 0x000fc800078e3cff */
[----:B------:R-:W-:-:S04]  /*20490*/  @!P2 LOP3.LUT R4, R5, R4, RZ, 0x3c, !PT ;  /* 0x000000040504a212 */ /* 0x000fc800078e3cff */
[----:B------:R-:W-:-:S05]  /*204a0*/  @!P2 LOP3.LUT R5, R5, R4, RZ, 0x3c, !PT ;  /* 0x000000040505a212 */ /* 0x000fca00078e3cff */
[----:B------:R-:W-:Y:S04]  /*204b0*/  @!P2 LDGSTS.E.BYPASS.LTC128B.128 [R9+0x13400], desc[UR60][R4.64], !P3 ;  /* 0x134000000409afae */ /* 0x000fe8000d901d7c */
[----:B------:R-:W-:Y:S04]  /*204c0*/  @!P2 LDGSTS.E.BYPASS.LTC128B.128 [R9+0x17400], desc[UR60][R4.64+0x80], !P0 ;  /* 0x174000800409afae */ /* 0x000fe8000c101d7c */
[----:B------:R0:W-:Y:S04]  /*204d0*/  @!P2 LDGSTS.E.BYPASS.LTC128B.128 [R9+0x1b400], desc[UR60][R4.64+0x100], !P1 ;  /* 0x1b4001000409afae */ /* 0x0001e8000c901d7c */
[----:B01----:R0:W2:Y:S02]  /*204e0*/  SHFL.IDX PT, R4, R2, 0x7, 0x181f ;  /* 0x00f81f0002047f89 */ /* 0x0030a400000e0000 */
.L_x_3160:
[----:B------:R-:W-:Y:S01]  /*204f0*/  IADD3 R17, R17, 0x70, RZ ;  /* 0x0000007011117810 */ /* 0x000fe20007ffe0ff */
[----:B------:R-:W-:Y:S03]  /*20500*/  BSSY B0, `(.L_x_3001) ;  /* 0x000000c000007945 */ /* 0x000fe60003800000 */
[----:B------:R-:W-:-:S13]  /*20510*/  ISETP.GE.AND P2, PT, R17, R0, PT ;  /* 0x000000001100720c */ /* 0x000fda0003f46270 */
[----:B------:R-:W-:Y:S05]  /*20520*/  @P2 BRA `(.L_x_3002) ;  /* 0x0000000000242947 */ /* 0x000fea0003800000 */
[----:B------:R-:W3:Y:S01]  /*20530*/  LDL R5, [R1+0x30] ;  /* 0x0000300001057983 */ /* 0x000ee20000100800 */
[----:B0-----:R-:W-:-:S05]  /*20540*/  LEA R2, P2, R8, R3, 0x1 ;  /* 0x0000000308027211 */ /* 0x001fca00078408ff */
[----:B--2---:R-:W-:-:S05]  /*20550*/  IMAD.X R3, RZ, RZ, R4, P2 ;  /* 0x000000ffff037224 */ /* 0x004fca00010e0604 */
[----:B------:R-:W-:Y:S01]  /*20560*/  @!PT LDS RZ, [RZ] ;  /* 0x00000000fffff984 */ /* 0x000fe20000000800 */
[----:B------:R-:W-:Y:S01]  /*20570*/  @!PT LDS RZ, [RZ] ;  /* 0x00000000fffff984 */ /* 0x000fe20000000800 */
[----:B------:R-:W-:Y:S01]  /*20580*/  @!PT LDS RZ, [RZ] ;  /* 0x00000000fffff984 */ /* 0x000fe20000000800 */
[----:B---3--:R1:W-:Y:S04]  /*20590*/  LDGSTS.E.BYPASS.LTC128B.128 [R5+0x13c00], desc[UR60][R2.64], !P3 ;  /* 0x13c0000002057fae */ /* 0x0083e8000d901d7c */
[----:B------:R1:W-:Y:S04]  /*205a0*/  LDGSTS.E.BYPASS.LTC128B.128 [R5+0x17c00], desc[UR60][R2.64+0x80], !P0 ;  /* 0x17c0008002057fae */ /* 0x0003e8000c101d7c */
[----:B------:R1:W-:Y:S02]  /*205b0*/  LDGSTS.E.BYPASS.LTC128B.128 [R5+0x1bc00], desc[UR60][R2.64+0x100], !P1 ;  /* 0x1bc0010002057fae */ /* 0x0003e4000c901d7c */
.L_x_3002:
[----:B------:R-:W-:Y:S05]  /*205c0*/  BSYNC B0 ;  /* 0x0000000000007941 */ /* 0x000fea0003800000 */
.L_x_3001:
[----:B------:R3:W5:Y:S01]  /*205d0*/  LDL R8, [R1+0x4] ;  /* 0x0000040001087983 */ /* 0x0007620000100800 */
[----:B------:R-:W-:Y:S01]  /*205e0*/  PLOP3.LUT P0, PT, PT, PT, PT, 0x80, 0x0 ;  /* 0x000000000000781c */ /* 0x000fe20003f0f070 */
[----:B------:R-:W-:-:S12]  /*205f0*/  NOP ;  /* 0x0000000000007918 */ /* 0x000fd80000000000 */
.L_x_3003:
[----:B01----:R-:W4:Y:S01]  /*20600*/  LDL R2, [R1+0x4] ;  /* 0x0000040001027983 */ /* 0x003f220000100800 */
[----:B------:R-:W-:Y:S02]  /*20610*/  PLOP3.LUT P1, PT, P1, P0, PT, 0xa2, 0x0 ;  /* 0x000000000000781c */ /* 0x000fe40000f21472 */
[----:B----4-:R-:W-:-:S08]  /*20620*/  @P0 R2UR P1, UR4, R2 ;  /* 0x00000000020402ca */ /* 0x010fd00000020000 */
[----:B------:R-:W-:-:S05]  /*20630*/  @P0 PLOP3.LUT P0, PT, P1, PT, PT, 0x80, 0x0 ;  /* 0x000000000000081c */ /* 0x000fca0000f0f070 */
[----:B------:R-:W-:Y:S01]  /*20640*/  @!P1 SYNCS.ARRIVE.TRANS64.RED.A0T1 RZ, [UR4+0x34800], RZ ;  /* 0x034800ffffff99a7 */ /* 0x000fe20008200404 */
[----:B------:R-:W-:Y:S07]  /*20650*/  @!P1 ARRIVES.LDGSTSBAR.64.TRANSCNT [UR4+0x34800] ;  /* 0x03480000ff0099b0 */ /* 0x000fee0008000a84 */
[----:B------:R-:W-:Y:S05]  /*20660*/  @P0 BRA.U.ANY `(.L_x_3003) ;  /* 0xfffffffd00e40947 */ /* 0x000fea000393ffff */
[----:B------:R-:W4:Y:S02]  /*20670*/  LDL.LU R3, [R1+0x50] ;  /* 0x0000500001037983 */ /* 0x000f240000300800 */
[----:B----4-:R-:W-:-:S05]  /*20680*/  VIADD R3, R3, 0x1 ;  /* 0x0000000103037836 */ /* 0x010fca0000000000 */
        /* <DEDUP_REMOVED lines=10> */
.L_x_3161:
[----:B------:R-:W-:Y:S05]  /*20730*/  BSYNC B0 ;  /* 0x0000000000007941 */ /* 0x000fea0003800000 */
.L_x_3004:
[----:B0-----:R-:W4:Y:S01]  /*20740*/  LDL R2, [R1+0x38] ;  /* 0x0000380001027983 */ /* 0x001f220000100800 */
[----:B------:R-:W-:Y:S01]  /*20750*/  BSSY B0, `(.L_x_3006) ;  /* 0x0000228000007945 */ /* 0x000fe20003800000 */
[----:B----4-:R-:W-:-:S13]  /*20760*/  ISETP.GE.AND P0, PT, R2, 0x2, PT ;  /* 0x000000020200780c */ /* 0x010fda0003f06270 */
[----:B------:R-:W-:Y:S05]  /*20770*/  @!P0 BRA `(.L_x_3007) ;  /* 0x0000002000948947 */ /* 0x000fea0003800000 */
[C---:B------:R-:W-:Y:S01]  /*20780*/  LOP3.LUT R0, R2.reuse, 0x1, RZ, 0xc0, !PT ;  /* 0x0000000102007812 */ /* 0x040fe200078ec0ff */
[----:B------:R-:W-:Y:S01]  /*20790*/  BSSY B2, `(.L_x_3008) ;  /* 0x00000bc000027945 */ /* 0x000fe20003800000 */
[----:B------:R-:W-:Y:S02]  /*207a0*/  IADD3 R2, R2, -0x2, RZ ;  /* 0xfffffffe02027810 */ /* 0x000fe40007ffe0ff */
[----:B------:R-:W-:-:S03]  /*207b0*/  ISETP.NE.U32.AND P0, PT, R0, 0x1, PT ;  /* 0x000000010000780c */ /* 0x000fc60003f05070 */
[----:B------:R-:W-:-:S10]  /*207c0*/  IMAD.MOV.U32 R0, RZ, RZ, R2 ;  /* 0x000000ffff007224 */ /* 0x000fd400078e0002 */
[----:B------:R-:W-:Y:S05]  /*207d0*/  @!P0 BRA `(.L_x_3009) ;  /* 0x0000000800dc8947 */ /* 0x000fea0003800000 */
[----:B------:R-:W4:Y:S04]  /*207e0*/  LDL R5, [R1+0x8] ;  /* 0x0000080001057983 */ /* 0x000f280000100800 */
[----:B--2---:R-:W2:Y:S04]  /*207f0*/  LDL R4, [R1+0xc] ;  /* 0x00000c0001047983 */ /* 0x004ea80000100800 */
[----:B------:R-:W3:Y:S01]  /*20800*/  LDL R3, [R1+0x1c] ;  /* 0x00001c0001037983 */ /* 0x000ee20000100800 */
[----:B------:R-:W-:Y:S01]  /*20810*/  BSSY B1, `(.L_x_3010) ;  /* 0x00000af000017945 */ /* 0x000fe20003800000 */
[----:B----4-:R-:W-:Y:S01]  /*20820*/  LOP3.LUT P1, RZ, R5, 0x4, RZ, 0xc0, !PT ;  /* 0x0000000405ff7812 */ /* 0x010fe2000782c0ff */
[----:B--2--5:R-:W-:-:S05]  /*20830*/  VIADD R8, R4, 0x1 ;  /* 0x0000000104087836 */ /* 0x024fca0000000000 */
[----:B------:R-:W-:-:S04]  /*20840*/  ISETP.NE.AND P0, PT, R8, 0x2, PT ;  /* 0x000000020800780c */ /* 0x000fc80003f05270 */
[----:B------:R-:W-:Y:S02]  /*20850*/  SEL R9, RZ, 0x1, P0 ;  /* 0x00000001ff097807 */ /* 0x000fe40000000000 */
[----:B------:R-:W-:Y:S02]  /*20860*/  SEL R8, R8, RZ, P0 ;  /* 0x000000ff08087207 */ /* 0x000fe40000000000 */
[----:B---3--:R-:W-:Y:S01]  /*20870*/  LOP3.LUT R9, R3, R9, RZ, 0x3c, !PT ;  /* 0x0000000903097212 */ /* 0x008fe200078e3cff */
[----:B------:R-:W-:Y:S06]  /*20880*/  @!P1 BRA `(.L_x_3011) ;  /* 0x00000008009c9947 */ /* 0x000fec0003800000 */
[----:B------:R0:W5:Y:S01]  /*20890*/  LDL R4, [R1] ;  /* 0x0000000001047983 */ /* 0x0001620000100800 */
[----:B------:R-:W-:Y:S01]  /*208a0*/  ULDC.64 UR4, c[0x0][0x418] ;  /* 0x0001060000047ab9 */ /* 0x000fe20000000a00 */
[----:B------:R-:W-:Y:S01]  /*208b0*/  IMAD.MOV.U32 R7, RZ, RZ, R2 ;  /* 0x000000ffff077224 */ /* 0x000fe200078e0002 */
[----:B------:R-:W-:-:S04]  /*208c0*/  ISETP.NE.U32.AND P0, PT, RZ, UR4, PT ;  /* 0x00000004ff007c0c */ /* 0x000fc8000bf05070 */
[----:B------:R-:W-:-:S13]  /*208d0*/  ISETP.NE.AND.EX P0, PT, RZ, UR5, PT, P0 ;  /* 0x00000005ff007c0c */ /* 0x000fda000bf05300 */
[----:B0-----:R-:W-:Y:S05]  /*208e0*/  @!P0 BRA `(.L_x_3012) ;  /* 0x0000000000508947 */ /* 0x001fea0003800000 */
[----:B------:R-:W2:Y:S01]  /*208f0*/  LDL R10, [R1+0x28] ;  /* 0x00002800010a7983 */ /* 0x000ea20000100800 */
[----:B------:R-:W0:Y:S03]  /*20900*/  LDC R3, c[0x0][0x43c] ;  /* 0x00010f00ff037b82 */ /* 0x000e260000000800 */
[----:B------:R-:W3:Y:S01]  /*20910*/  LDL R6, [R1+0x18] ;  /* 0x0000180001067983 */ /* 0x000ee20000100800 */
[----:B------:R-:W-:Y:S01]  /*20920*/  MOV R0, R2 ;  /* 0x0000000200007202 */ /* 0x000fe20000000f00 */
[----:B------:R-:W-:Y:S01]  /*20930*/  ULDC.64 UR6, c[0x0][0x428] ;  /* 0x00010a0000067ab9 */ /* 0x000fe20000000a00 */
[----:B0-----:R-:W-:-:S13]  /*20940*/  ISETP.NE.AND P0, PT, R3, 0x1, PT ;  /* 0x000000010300780c */ /* 0x001fda0003f05270 */
[----:B-----5:R-:W0:Y:S02]  /*20950*/  @P0 LDC.64 R4, c[0x0][0x440] ;  /* 0x00011000ff040b82 */ /* 0x020e240000000a00 */
[----:B0-----:R-:W-:-:S05]  /*20960*/  @P0 IMAD.HI.U32 R4, R2, R4, RZ ;  /* 0x0000000402040227 */ /* 0x001fca00078e00ff */
[----:B------:R-:W-:-:S04]  /*20970*/  @P0 SHF.R.U32.HI R0, RZ, R5, R4 ;  /* 0x00000005ff000219 */ /* 0x000fc80000011604 */
[--C-:B------:R-:W-:Y:S01]  /*20980*/  SHF.R.S32.HI R5, RZ, 0x1f, R0.reuse ;  /* 0x0000001fff057819 */ /* 0x100fe20000011400 */
[--C-:B------:R-:W-:Y:S02]  /*20990*/  IMAD.MOV R7, RZ, RZ, -R0.reuse ;  /* 0x000000ffff077224 */ /* 0x100fe400078e0a00 */
[----:B------:R-:W-:Y:S02]  /*209a0*/  IMAD.MOV.U32 R4, RZ, RZ, R0 ;  /* 0x000000ffff047224 */ /* 0x000fe400078e0000 */
        /* <DEDUP_REMOVED lines=8> */
.L_x_3012:
[----:B------:R-:W2:Y:S01]  /*20a30*/  LDL R0, [R1+0x4] ;  /* 0x0000040001007983 */ /* 0x000ea20000100800 */
[----:B------:R-:W-:Y:S01]  /*20a40*/  BSSY B3, `(.L_x_3013) ;  /* 0x0000005000037945 */ /* 0x000fe20003800000 */
[----:B--2---:R-:W-:Y:S02]  /*20a50*/  LEA R3, R8, R0, 0x3 ;  /* 0x0000000008037211 */ /* 0x004fe400078e18ff */
[----:B------:R-:W-:-:S04]  /*20a60*/  SHF.L.U32 R0, R9, 0x1f, RZ ;  /* 0x0000001f09007819 */ /* 0x000fc800000006ff */
[----:B------:R-:W1:Y:S02]  /*20a70*/  SYNCS.PHASECHK.TRANS64.TRYWAIT P0, [R3+URZ+0x34840], R0 ;  /* 0x03484000030075a7 */ /* 0x000e64000800017f */
[----:B-1----:R-:W-:Y:S05]  /*20a80*/  @!P0 BRA `(.L_x_3014) ;  /* 0x0000005000688947 */ /* 0x002fea0003800000 */
.L_x_3162:
[----:B------:R-:W-:Y:S05]  /*20a90*/  BSYNC B3 ;  /* 0x0000000000037941 */ /* 0x000fea0003800000 */
.L_x_3013:
        /* <DEDUP_REMOVED lines=11> */
.L_x_3016:
[----:B------:R-:W-:Y:S05]  /*20b50*/  BSYNC B3 ;  /* 0x0000000000037941 */ /* 0x000fea0003800000 */
.L_x_3015:
[----:B------:R-:W2:Y:S04]  /*20b60*/  LDL R5, [R1+0x4] ;  /* 0x0000040001057983 */ /* 0x000ea80000100800 */
[----:B-1----:R-:W3:Y:S01]  /*20b70*/  LDL R0, [R1+0x20] ;  /* 0x0000200001007983 */ /* 0x002ee20000100800 */
[----:B0-----:R-:W-:Y:S01]  /*20b80*/  IMAD.MOV.U32 R10, RZ, RZ, RZ ;  /* 0x000000ffff0a7224 */ /* 0x001fe200078e00ff */
[----:B------:R-:W-:Y:S01]  /*20b90*/  UIADD3 UR4, UP0, UR36, 0x370, URZ ;  /* 0x0000037024047890 */ /* 0x000fe2000ff1e03f */
[----:B------:R-:W-:Y:S01]  /*20ba0*/  PLOP3.LUT P0, PT, PT, PT, PT, 0x80, 0x0 ;  /* 0x000000000000781c */ /* 0x000fe20003f0f070 */
[----:B------:R-:W-:Y:S01]  /*20bb0*/  VIADD R3, R3, 0x34830 ;  /* 0x0003483003037836 */ /* 0x000fe20000000000 */
[----:B------:R-:W-:Y:S01]  /*20bc0*/  UMOV UR6, 0x0 ;  /* 0x0000000000067882 */ /* 0x000fe20000000000 */
[----:B------:R-:W-:Y:S01]  /*20bd0*/  R2UR UR10, R10 ;  /* 0x000000000a0a72ca */ /* 0x000fe200000e0000 */
[----:B------:R-:W-:Y:S01]  /*20be0*/  UIADD3.X UR5, URZ, UR37, URZ, UP0, !UPT ;  /* 0x000000253f057290 */ /* 0x000fe200087fe43f */
[----:B------:R-:W-:Y:S01]  /*20bf0*/  UMOV UR7, 0x14f00000 ;  /* 0x14f0000000077882 */ /* 0x000fe20000000000 */
[----:B--2---:R-:W-:Y:S01]  /*20c00*/  IMAD R6, R8, 0xc000, R5 ;  /* 0x0000c00008067824 */ /* 0x004fe200078e0205 */
[----:B---3--:R-:W-:-:S03]  /*20c10*/  LEA R0, R7, R0, 0x7 ;  /* 0x0000000007007211 */ /* 0x008fc600078e38ff */
[----:B------:R-:W-:-:S08]  /*20c20*/  VIADD R5, R6, 0x1c400 ;  /* 0x0001c40006057836 */ /* 0x000fd00000000000 */
.L_x_3017:
        /* <DEDUP_REMOVED lines=16> */
.L_x_3018:
        /* <DEDUP_REMOVED lines=15> */
.L_x_3019:
        /* <DEDUP_REMOVED lines=18> */
.L_x_3163:
[----:B------:R-:W-:Y:S05]  /*20f40*/  BSYNC B3 ;  /* 0x0000000000037941 */ /* 0x000fea0003800000 */
.L_x_3020:
        /* <DEDUP_REMOVED lines=10> */
.L_x_3022:
[----:B------:R-:W2:Y:S01]  /*20ff0*/  LDL R3, [R1+0x8] ;  /* 0x0000080001037983 */ /* 0x000ea20000100800 */
[----:B------:R-:W-:Y:S01]  /*21000*/  BSSY B3, `(.L_x_3023) ;  /* 0x0000004000037945 */ /* 0x000fe20003800000 */
[----:B--2---:R-:W-:-:S13]  /*21010*/  LOP3.LUT P0, RZ, R3, 0x8, RZ, 0xc0, !PT ;  /* 0x0000000803ff7812 */ /* 0x004fda000780c0ff */
[----:B------:R-:W-:Y:S05]  /*21020*/  @P0 BRA `(.L_x_3024) ;  /* 0x0000000000040947 */ /* 0x000fea0003800000 */
[----:B------:R-:W-:Y:S01]  /*21030*/  BPT.TRAP 0x1 ;  /* 0x000000040000795c */ /* 0x000fe20000300000 */
.L_x_3024:
[----:B------:R-:W-:Y:S05]  /*21040*/  BSYNC B3 ;  /* 0x0000000000037941 */ /* 0x000fea0003800000 */
.L_x_3023:
        /* <DEDUP_REMOVED lines=14> */
.L_x_3025:
        /* <DEDUP_REMOVED lines=16> */
.L_x_3026:
        /* <DEDUP_REMOVED lines=13> */
.L_x_3011:
[----:B------:R-:W-:Y:S05]  /*21300*/  BSYNC B1 ;  /* 0x0000000000017941 */ /* 0x000fea0003800000 */
.L_x_3010:
[----:B------:R-:W2:Y:S04]  /*21310*/  LDL.LU R0, [R1+0x38] ;  /* 0x0000380001007983 */ /* 0x000ea80000300800 */
[----:B------:R1:W-:Y:S04]  /*21320*/  STL [R1+0x1c], R9 ;  /* 0x00001c0901007387 */ /* 0x0003e80000100800 */
[----:B------:R1:W-:Y:S02]  /*21330*/  STL [R1+0xc], R8 ;  /* 0x00000c0801007387 */ /* 0x0003e40000100800 */
[----:B-12---:R-:W-:-:S07]  /*21340*/  IADD3 R0, R0, -0x3, RZ ;  /* 0xfffffffd00007810 */ /* 0x006fce0007ffe0ff */
.L_x_3009:
[----:B------:R-:W-:Y:S05]  /*21350*/  BSYNC B2 ;  /* 0x0000000000027941 */ /* 0x000fea0003800000 */
.L_x_3008:
[----:B------:R-:W-:-:S13]  /*21360*/  ISETP.NE.AND P0, PT, R2, RZ, PT ;  /* 0x000000ff0200720c */ /* 0x000fda0003f05270 */
[----:B------:R-:W-:Y:S05]  /*21370*/  @!P0 BRA `(.L_x_3007) ;  /* 0x0000001400948947 */ /* 0x000fea0003800000 */
[----:B-----5:R1:W5:Y:S02]  /*21380*/  LDL R8, [R1] ;  /* 0x0000000001087983 */ /* 0x0203640000100800 */
.L_x_3061:
[----:B0-2---:R-:W2:Y:S04]  /*21390*/  LDL R4, [R1+0x8] ;  /* 0x0000080001047983 */ /* 0x005ea80000100800 */
[----:B------:R-:W4:Y:S04]  /*213a0*/  LDL R3, [R1+0xc] ;  /* 0x00000c0001037983 */ /* 0x000f280000100800 */
[----:B---3--:R-:W3:Y:S01]  /*213b0*/  LDL R2, [R1+0x1c] ;  /* 0x00001c0001027983 */ /* 0x008ee20000100800 */
[----:B------:R-:W-:Y:S05]  /*213c0*/  YIELD ;  /* 0x0000000000007946 */ /* 0x000fea0003800000 */
[----:B------:R-:W-:Y:S01]  /*213d0*/  BSSY B1, `(.L_x_3027) ;  /* 0x00000ad000017945 */ /* 0x000fe20003800000 */
[----:B--2---:R-:W-:Y:S01]  /*213e0*/  LOP3.LUT P1, RZ, R4, 0x4, RZ, 0xc0, !PT ;  /* 0x0000000404ff7812 */ /* 0x004fe2000782c0ff */
[----:B----4-:R-:W-:-:S05]  /*213f0*/  VIADD R4, R3, 0x1 ;  /* 0x0000000103047836 */ /* 0x010fca0000000000 */
[----:B------:R-:W-:-:S04]  /*21400*/  ISETP.NE.AND P0, PT, R4, 0x2, PT ;  /* 0x000000020400780c */ /* 0x000fc80003f05270 */
[----:B------:R-:W-:Y:S02]  /*21410*/  SEL R5, RZ, 0x1, P0 ;  /* 0x00000001ff057807 */ /* 0x000fe40000000000 */
[----:B------:R-:W-:Y:S02]  /*21420*/  SEL R4, R4, RZ, P0 ;  /* 0x000000ff04047207 */ /* 0x000fe40000000000 */
[----:B---3--:R-:W-:Y:S01]  /*21430*/  LOP3.LUT R5, R2, R5, RZ, 0x3c, !PT ;  /* 0x0000000502057212 */ /* 0x008fe200078e3cff */
        /* <DEDUP_REMOVED lines=25> */
.L_x_3029:
[----:B------:R-:W2:Y:S01]  /*215d0*/  LDL R2, [R1+0x4] ;  /* 0x0000040001027983 */ /* 0x000ea20000100800 */
[----:B------:R-:W-:Y:S01]  /*215e0*/  BSSY B2, `(.L_x_3030) ;  /* 0x0000005000027945 */ /* 0x000fe20003800000 */
[----:B--2---:R-:W-:Y:S01]  /*215f0*/  IMAD R3, R4, 0x8, R2 ;  /* 0x0000000804037824 */ /* 0x004fe200078e0202 */
[----:B------:R-:W-:-:S04]  /*21600*/  SHF.L.U32 R2, R5, 0x1f, RZ ;  /* 0x0000001f05027819 */ /* 0x000fc800000006ff */
[----:B------:R-:W2:Y:S02]  /*21610*/  SYNCS.PHASECHK.TRANS64.TRYWAIT P0, [R3+URZ+0x34840], R2 ;  /* 0x03484002030075a7 */ /* 0x000ea4000800017f */
[----:B--2---:R-:W-:Y:S05]  /*21620*/  @!P0 BRA `(.L_x_3031) ;  /* 0x0000004400a88947 */ /* 0x004fea0003800000 */
.L_x_3164:
[----:B------:R-:W-:Y:S05]  /*21630*/  BSYNC B2 ;  /* 0x0000000000027941 */ /* 0x000fea0003800000 */
.L_x_3030:
[----:B------:R-:W3:Y:S01]  /*21640*/  S2R R7, SR_TID.X ;  /* 0x0000000000077919 */ /* 0x000ee20000002100 */
[----:B------:R-:W-:Y:S01]  /*21650*/  BSSY B2, `(.L_x_3032) ;  /* 0x000000a000027945 */ /* 0x000fe20003800000 */
[----:B---3--:R-:W-:-:S04]  /*21660*/  LOP3.LUT R7, R7, 0x7f, RZ, 0xc0, !PT ;  /* 0x0000007f07077812 */ /* 0x008fc800078ec0ff */
[----:B------:R-:W-:-:S13]  /*21670*/  ISETP.NE.AND P0, PT, R7, RZ, PT ;  /* 0x000000ff0700720c */ /* 0x000fda0003f05270 */
[----:B------:R-:W-:Y:S05]  /*21680*/  @P0 BRA `(.L_x_3033) ;  /* 0x0000000000180947 */ /* 0x000fea0003800000 */
[----:B------:R-:W3:Y:S01]  /*21690*/  LDL R7, [R1+0x8] ;  /* 0x0000080001077983 */ /* 0x000ee20000100800 */
[----:B--2---:R-:W-:-:S04]  /*216a0*/  IMAD.MOV.U32 R2, RZ, RZ, 0xc000 ;  /* 0x0000c000ff027424 */ /* 0x004fc800078e00ff */
[----:B------:R4:W-:Y:S01]  /*216b0*/  SYNCS.ARRIVE.TRANS64 RZ, [R3+URZ+0x34830], R2 ;  /* 0x0348300203ff79a7 */ /* 0x0009e2000800003f */
[----:B---3--:R-:W-:-:S13]  /*216c0*/  LOP3.LUT P1, RZ, R7, 0x1, RZ, 0xc0, !PT ;  /* 0x0000000107ff7812 */ /* 0x008fda000782c0ff */
[----:B----4-:R-:W-:Y:S05]  /*216d0*/  @!P1 BRA `(.L_x_3033) ;  /* 0x0000000000049947 */ /* 0x010fea0003800000 */
[----:B------:R-:W-:Y:S01]  /*216e0*/  BPT.TRAP 0x1 ;  /* 0x000000040000795c */ /* 0x000fe20000300000 */
.L_x_3033:
[----:B------:R-:W-:Y:S05]  /*216f0*/  BSYNC B2 ;  /* 0x0000000000027941 */ /* 0x000fea0003800000 */
.L_x_3032:
[----:B------:R-:W3:Y:S04]  /*21700*/  LDL R7, [R1+0x4] ;  /* 0x0000040001077983 */ /* 0x000ee80000100800 */
[----:B--2---:R-:W2:Y:S01]  /*21710*/  LDL R2, [R1+0x20] ;  /* 0x0000200001027983 */ /* 0x004ea20000100800 */
[----:B------:R-:W-:Y:S01]  /*21720*/  MOV R10, RZ ;  /* 0x000000ff000a7202 */ /* 0x000fe20000000f00 */
[----:B------:R-:W-:Y:S01]  /*21730*/  UIADD3 UR4, UP0, UR36, 0x370, URZ ;  /* 0x0000037024047890 */ /* 0x000fe2000ff1e03f */
[----:B------:R-:W-:Y:S01]  /*21740*/  PLOP3.LUT P0, PT, PT, PT, PT, 0x80, 0x0 ;  /* 0x000000000000781c */ /* 0x000fe20003f0f070 */
[----:B------:R-:W-:Y:S01]  /*21750*/  VIADD R3, R3, 0x34830 ;  /* 0x0003483003037836 */ /* 0x000fe20000000000 */
[----:B------:R-:W-:Y:S01]  /*21760*/  R2UR UR10, R10 ;  /* 0x000000000a0a72ca */ /* 0x000fe200000e0000 */
[----:B------:R-:W-:Y:S01]  /*21770*/  UIADD3.X UR5, URZ, UR37, URZ, UP0, !UPT ;  /* 0x000000253f057290 */ /* 0x000fe200087fe43f */
[----:B------:R-:W-:Y:S01]  /*21780*/  UMOV UR6, 0x0 ;  /* 0x0000000000067882 */ /* 0x000fe20000000000 */
[----:B------:R-:W-:Y:S01]  /*21790*/  UMOV UR7, 0x14f00000 ;  /* 0x14f0000000077882 */ /* 0x000fe20000000000 */
[----:B---3--:R-:W-:-:S02]  /*217a0*/  IMAD R7, R4, 0xc000, R7 ;  /* 0x0000c00004077824 */ /* 0x008fc400078e0207 */
[----:B--2---:R-:W-:Y:S02]  /*217b0*/  IMAD R2, R6, 0x80, R2 ;  /* 0x0000008006027824 */ /* 0x004fe400078e0202 */
[----:B0-----:R-:W-:-:S07]  /*217c0*/  VIADD R9, R7, 0x1c400 ;  /* 0x0001c40007097836 */ /* 0x001fce0000000000 */
.L_x_3034:
        /* <DEDUP_REMOVED lines=16> */
.L_x_3035:
        /* <DEDUP_REMOVED lines=15> */
.L_x_3036:
        /* <DEDUP_REMOVED lines=18> */
.L_x_3165:
[----:B------:R-:W-:Y:S05]  /*21ae0*/  BSYNC B2 ;  /* 0x0000000000027941 */ /* 0x000fea0003800000 */
.L_x_3037:
        /* <DEDUP_REMOVED lines=10> */
.L_x_3039:
[----:B------:R-:W2:Y:S01]  /*21b90*/  LDL R3, [R1+0x8] ;  /* 0x0000080001037983 */ /* 0x000ea20000100800 */
[----:B------:R-:W-:Y:S01]  /*21ba0*/  BSSY B2, `(.L_x_3040) ;  /* 0x0000004000027945 */ /* 0x000fe20003800000 */
[----:B--2---:R-:W-:-:S13]  /*21bb0*/  LOP3.LUT P0, RZ, R3, 0x8, RZ, 0xc0, !PT ;  /* 0x0000000803ff7812 */ /* 0x004fda000780c0ff */
[----:B------:R-:W-:Y:S05]  /*21bc0*/  @P0 BRA `(.L_x_3041) ;  /* 0x0000000000040947 */ /* 0x000fea0003800000 */
[----:B------:R-:W-:Y:S01]  /*21bd0*/  BPT.TRAP 0x1 ;  /* 0x000000040000795c */ /* 0x000fe20000300000 */
.L_x_3041:
[----:B------:R-:W-:Y:S05]  /*21be0*/  BSYNC B2 ;  /* 0x0000000000027941 */ /* 0x000fea0003800000 */
.L_x_3040:
        /* <DEDUP_REMOVED lines=12> */
[----:B---3--:R-:W-:-:S03]  /*21cb0*/  IMAD R7, R7, 0x80, R9 ;  /* 0x0000008007077824 */ /* 0x008fc600078e0209 */
[----:B------:R-:W-:-:S07]  /*21cc0*/  IADD3 R9, R3, 0x400, RZ ;  /* 0x0000040003097810 */ /* 0x000fce0007ffe0ff */
.L_x_3042:
        /* <DEDUP_REMOVED lines=16> */
.L_x_3043:
        /* <DEDUP_REMOVED lines=13> */
.L_x_3028:
[----:B------:R-:W-:Y:S05]  /*21ea0*/  BSYNC B1 ;  /* 0x0000000000017941 */ /* 0x000fea0003800000 */
.L_x_3027:
[----:B------:R-:W2:Y:S01]  /*21eb0*/  LDL R2, [R1+0x8] ;  /* 0x0000080001027983 */ /* 0x000ea20000100800 */
[----:B------:R-:W-:Y:S01]  /*21ec0*/  VIADD R3, R4, 0x1 ;  /* 0x0000000104037836 */ /* 0x000fe20000000000 */
[----:B------:R-:W-:Y:S04]  /*21ed0*/  BSSY B1, `(.L_x_3044) ;  /* 0x00000ac000017945 */ /* 0x000fe80003800000 */
        /* <DEDUP_REMOVED lines=9> */
[----:B0-----:R-:W-:Y:S01]  /*21f70*/  VIADD R6, R0, 0xffffffff ;  /* 0xffffffff00067836 */ /* 0x001fe20000000000 */
[----:B------:R-:W-:-:S04]  /*21f80*/  ISETP.NE.U32.AND P0, PT, RZ, UR4, PT ;  /* 0x00000004ff007c0c */ /* 0x000fc8000bf05070 */
[----:B------:R-:W-:-:S13]  /*21f90*/  ISETP.NE.AND.EX P0, PT, RZ, UR5, PT, P0 ;  /* 0x00000005ff007c0c */ /* 0x000fda000bf05300 */
[----:B------:R-:W-:Y:S05]  /*21fa0*/  @!P0 BRA `(.L_x_3046) ;  /* 0x00000000004c8947 */ /* 0x000fea0003800000 */
[----:B------:R-:W3:Y:S01]  /*21fb0*/  LDL R12, [R1+0x28] ;  /* 0x00002800010c7983 */ /* 0x000ee20000100800 */
[----:B-----5:R-:W0:Y:S01]  /*21fc0*/  LDC R8, c[0x0][0x43c] ;  /* 0x00010f00ff087b82 */ /* 0x020e220000000800 */
[----:B------:R-:W-:Y:S02]  /*21fd0*/  ULDC.64 UR6, c[0x0][0x428] ;  /* 0x00010a0000067ab9 */ /* 0x000fe40000000a00 */
[----:B------:R-:W4:Y:S01]  /*21fe0*/  LDL R9, [R1+0x18] ;  /* 0x0000180001097983 */ /* 0x000f220000100800 */
[----:B0-----:R-:W-:-:S13]  /*21ff0*/  ISETP.NE.AND P0, PT, R8, 0x1, PT ;  /* 0x000000010800780c */ /* 0x001fda0003f05270 */
[----:B------:R-:W0:Y:S02]  /*22000*/  @P0 LDC.64 R2, c[0x0][0x440] ;  /* 0x00011000ff020b82 */ /* 0x000e240000000a00 */
[----:B0-----:R-:W-:Y:S01]  /*22010*/  @P0 IMAD.HI.U32 R7, R6, R2, RZ ;  /* 0x0000000206070227 */ /* 0x001fe200078e00ff */
[----:B------:R-:W-:-:S04]  /*22020*/  MOV R2, R6 ;  /* 0x0000000600027202 */ /* 0x000fc80000000f00 */
[----:B------:R-:W-:-:S05]  /*22030*/  @P0 SHF.R.U32.HI R2, RZ, R3, R7 ;  /* 0x00000003ff020219 */ /* 0x000fca0000011607 */
[----:B------:R-:W-:-:S04]  /*22040*/  IMAD.MOV R3, RZ, RZ, -R2 ;  /* 0x000000ffff037224 */ /* 0x000fc800078e0a02 */
[----:B------:R-:W-:Y:S01]  /*22050*/  IMAD R6, R8, R3, R6 ;  /* 0x0000000308067224 */ /* 0x000fe200078e0206 */
[----:B------:R-:W-:Y:S01]  /*22060*/  SHF.R.S32.HI R3, RZ, 0x1f, R2 ;  /* 0x0000001fff037819 */ /* 0x000fe20000011402 */
[----:B---3--:R-:W-:-:S04]  /*22070*/  IMAD R7, R12, UR6, RZ ;  /* 0x000000060c077c24 */ /* 0x008fc8000f8e02ff */
[C---:B----4-:R-:W-:Y:S02]  /*22080*/  IMAD R7, R9.reuse, UR7, R7 ;  /* 0x0000000709077c24 */ /* 0x050fe4000f8e0207 */
[----:B------:R-:W-:-:S04]  /*22090*/  IMAD.WIDE.U32 R2, R9, UR6, R2 ;  /* 0x0000000609027c25 */ /* 0x000fc8000f8e0002 */
[----:B------:R-:W-:Y:S01]  /*220a0*/  IMAD.IADD R3, R7, 0x1, R3 ;  /* 0x0000000107037824 */ /* 0x000fe200078e0203 */
[----:B------:R-:W-:-:S04]  /*220b0*/  LEA R8, P0, R2, UR4, 0x2 ;  /* 0x0000000402087c11 */ /* 0x000fc8000f8010ff */
[----:B------:R-:W-:-:S05]  /*220c0*/  LEA.HI.X R9, R2, UR5, R3, 0x2, P0 ;  /* 0x0000000502097c11 */ /* 0x000fca00080f1403 */
[----:B------:R0:W5:Y:S04]  /*220d0*/  LDG.E R8, desc[UR60][R8.64] ;  /* 0x0000003c08087981 */ /* 0x000168000c1e1900 */
.L_x_3046:
[----:B------:R-:W3:Y:S01]  /*220e0*/  LDL R2, [R1+0x4] ;  /* 0x0000040001027983 */ /* 0x000ee20000100800 */
[----:B------:R-:W-:Y:S01]  /*220f0*/  BSSY B2, `(.L_x_3047) ;  /* 0x0000005000027945 */ /* 0x000fe20003800000 */
[----:B---3--:R-:W-:Y:S01]  /*22100*/  IMAD R3, R11, 0x8, R2 ;  /* 0x000000080b037824 */ /* 0x008fe200078e0202 */
[----:B------:R-:W-:-:S04]  /*22110*/  SHF.L.U32 R2, R10, 0x1f, RZ ;  /* 0x0000001f0a027819 */ /* 0x000fc800000006ff */
[----:B------:R-:W3:Y:S02]  /*22120*/  SYNCS.PHASECHK.TRANS64.TRYWAIT P0, [R3+URZ+0x34840], R2 ;  /* 0x03484002030075a7 */ /* 0x000ee4000800017f */
[----:B---3--:R-:W-:Y:S05]  /*22130*/  @!P0 BRA `(.L_x_3048) ;  /* 0x0000003c000c8947 */ /* 0x008fea0003800000 */
.L_x_3166:
[----:B------:R-:W-:Y:S05]  /*22140*/  BSYNC B2 ;  /* 0x0000000000027941 */ /* 0x000fea0003800000 */
.L_x_3047:
[----:B------:R-:W4:Y:S01]  /*22150*/  S2R R7, SR_TID.X ;  /* 0x0000000000077919 */ /* 0x000f220000002100 */
[----:B------:R-:W-:Y:S01]  /*22160*/  BSSY B2, `(.L_x_3049) ;  /* 0x000000a000027945 */ /* 0x000fe20003800000 */
[----:B----4-:R-:W-:-:S04]  /*22170*/  LOP3.LUT R7, R7, 0x7f, RZ, 0xc0, !PT ;  /* 0x0000007f07077812 */ /* 0x010fc800078ec0ff */
[----:B------:R-:W-:-:S13]  /*22180*/  ISETP.NE.AND P0, PT, R7, RZ, PT ;  /* 0x000000ff0700720c */ /* 0x000fda0003f05270 */
[----:B------:R-:W-:Y:S05]  /*22190*/  @P0 BRA `(.L_x_3050) ;  /* 0x0000000000180947 */ /* 0x000fea0003800000 */
[----:B------:R-:W4:Y:S01]  /*221a0*/  LDL R7, [R1+0x8] ;  /* 0x0000080001077983 */ /* 0x000f220000100800 */
[----:B---3--:R-:W-:-:S04]  /*221b0*/  MOV R2, 0xc000 ;  /* 0x0000c00000027802 */ /* 0x008fc80000000f00 */
[----:B------:R3:W-:Y:S01]  /*221c0*/  SYNCS.ARRIVE.TRANS64 RZ, [R3+URZ+0x34830], R2 ;  /* 0x0348300203ff79a7 */ /* 0x0007e2000800003f */
[----:B----4-:R-:W-:-:S13]  /*221d0*/  LOP3.LUT P1, RZ, R7, 0x1, RZ, 0xc0, !PT ;  /* 0x0000000107ff7812 */ /* 0x010fda000782c0ff */
[----:B---3--:R-:W-:Y:S05]  /*221e0*/  @!P1 BRA `(.L_x_3050) ;  /* 0x0000000000049947 */ /* 0x008fea0003800000 */
[----:B------:R-:W-:Y:S01]  /*221f0*/  BPT.TRAP 0x1 ;  /* 0x000000040000795c */ /* 0x000fe20000300000 */
.L_x_3050:
[----:B------:R-:W-:Y:S05]  /*22200*/  BSYNC B2 ;  /* 0x0000000000027941 */ /* 0x000fea0003800000 */
.L_x_3049:
[----:B0-----:R-:W4:Y:S04]  /*22210*/  LDL R9, [R1+0x4] ;  /* 0x0000040001097983 */ /* 0x001f280000100800 */
[----:B------:R-:W4:Y:S04]  /*22220*/  LDL R7, [R1+0xc] ;  /* 0x00000c0001077983 */ /* 0x000f280000100800 */
[----:B---3--:R-:W3:Y:S01]  /*22230*/  LDL R2, [R1+0x20] ;  /* 0x0000200001027983 */ /* 0x008ee20000100800 */
[----:B--2---:R-:W-:Y:S01]  /*22240*/  IMAD.MOV.U32 R10, RZ, RZ, RZ ;  /* 0x000000ffff0a7224 */ /* 0x004fe200078e00ff */
[----:B------:R-:W-:Y:S01]  /*22250*/  UIADD3 UR4, UP0, UR36, 0x370, URZ ;  /* 0x0000037024047890 */ /* 0x000fe2000ff1e03f */
[----:B------:R-:W-:Y:S01]  /*22260*/  PLOP3.LUT P0, PT, PT, PT, PT, 0x80, 0x0 ;  /* 0x000000000000781c */ /* 0x000fe20003f0f070 */
[----:B------:R-:W-:Y:S01]  /*22270*/  VIADD R3, R3, 0x34830 ;  /* 0x0003483003037836 */ /* 0x000fe20000000000 */
[----:B------:R-:W-:Y:S01]  /*22280*/  UMOV UR6, 0x0 ;  /* 0x0000000000067882 */ /* 0x000fe20000000000 */
[----:B------:R-:W-:Y:S01]  /*22290*/  R2UR UR10, R10 ;  /* 0x000000000a0a72ca */ /* 0x000fe200000e0000 */
[----:B------:R-:W-:Y:S01]  /*222a0*/  UIADD3.X UR5, URZ, UR37, URZ, UP0, !UPT ;  /* 0x000000253f057290 */ /* 0x000fe200087fe43f */
[----:B------:R-:W-:Y:S01]  /*222b0*/  UMOV UR7, 0x14f00000 ;  /* 0x14f0000000077882 */ /* 0x000fe20000000000 */
[----:B----4-:R-:W-:-:S02]  /*222c0*/  IMAD R7, R7, 0xc000, R9 ;  /* 0x0000c00007077824 */ /* 0x010fc400078e0209 */
[----:B---3--:R-:W-:-:S03]  /*222d0*/  IMAD R2, R6, 0x80, R2 ;  /* 0x0000008006027824 */ /* 0x008fc600078e0202 */
[----:B------:R-:W-:-:S07]  /*222e0*/  IADD3 R9, R7, 0x1c400, RZ ;  /* 0x0001c40007097810 */ /* 0x000fce0007ffe0ff */
.L_x_3051:
        /* <DEDUP_REMOVED lines=16> */
.L_x_3052:
        /* <DEDUP_REMOVED lines=15> */
.L_x_3053:
        /* <DEDUP_REMOVED lines=13> */
[----:B--2---:R-:W-:-:S04]  /*225b0*/  LEA R2, R4, R9, 0x3 ;  /* 0x0000000904027211 */ /* 0x004fc800078e18ff */
[----:B------:R-:W0:Y:S02]  /*225c0*/  SYNCS.PHASECHK.TRANS64.TRYWAIT P0, [R2+URZ+0x34860], R5 ;  /* 0x03486005020075a7 */ /* 0x000e24000800017f */
[----:B0-----:R-:W-:Y:S05]  /*225d0*/  @!P0 BRA `(.L_x_3055) ;  /* 0x0000003400f88947 */ /* 0x001fea0003800000 */
.L_x_3167:
[----:B------:R-:W-:Y:S05]  /*225e0*/  BSYNC B2 ;  /* 0x0000000000027941 */ /* 0x000fea0003800000 */
.L_x_3054:
[----:B------:R-:W2:Y:S01]  /*225f0*/  S2R R3, SR_TID.X ;  /* 0x0000000000037919 */ /* 0x000ea20000002100 */
[----:B------:R-:W-:-:S04]  /*22600*/  UPRMT UR4, UR38, 0x9910, URZ ;  /* 0x0000991026047896 */ /* 0x000fc8000800003f */
[----:B------:R-:W-:Y:S01]  /*22610*/  UISETP.NE.AND UP0, UPT, UR4, 0x2, UPT ;  /* 0x000000020400788c */ /* 0x000fe2000bf05270 */
[----:B--2---:R-:W-:-:S04]  /*22620*/  LOP3.LUT R3, R3, 0x7f, RZ, 0xc0, !PT ;  /* 0x0000007f03037812 */ /* 0x004fc800078ec0ff */
[----:B------:R-:W-:-:S13]  /*22630*/  ISETP.NE.AND P0, PT, R3, RZ, PT ;  /* 0x000000ff0300720c */ /* 0x000fda0003f05270 */
[----:B------:R-:W-:-:S04]  /*22640*/  @!P0 IMAD.MOV.U32 R3, RZ, RZ, 0x8000 ;  /* 0x00008000ff038424 */ /* 0x000fc800078e00ff */
[----:B------:R2:W-:Y:S01]  /*22650*/  @!P0 SYNCS.ARRIVE.TRANS64 RZ, [R2+URZ+0x34850], R3 ;  /* 0x0348500302ff89a7 */ /* 0x0005e2000800003f */
[----:B------:R-:W-:-:S13]  /*22660*/  PLOP3.LUT P0, PT, PT, PT, UP0, 0x80, 0x0 ;  /* 0x000000000000781c */ /* 0x000fda0003f0f008 */
[----:B--2---:R-:W-:Y:S05]  /*22670*/  @P0 BRA `(.L_x_3056) ;  /* 0x0000000000040947 */ /* 0x004fea0003800000 */
[----:B------:R-:W-:Y:S01]  /*22680*/  BPT.TRAP 0x1 ;  /* 0x000000040000795c */ /* 0x000fe20000300000 */
.L_x_3056:
[----:B------:R-:W2:Y:S01]  /*22690*/  LDL R3, [R1+0x8] ;  /* 0x0000080001037983 */ /* 0x000ea20000100800 */
[----:B------:R-:W-:Y:S01]  /*226a0*/  BSSY B2, `(.L_x_3057) ;  /* 0x0000004000027945 */ /* 0x000fe20003800000 */
[----:B--2---:R-:W-:-:S13]  /*226b0*/  LOP3.LUT P0, RZ, R3, 0x8, RZ, 0xc0, !PT ;  /* 0x0000000803ff7812 */ /* 0x004fda000780c0ff */
[----:B------:R-:W-:Y:S05]  /*226c0*/  @P0 BRA `(.L_x_3058) ;  /* 0x0000000000040947 */ /* 0x000fea0003800000 */
[----:B------:R-:W-:Y:S01]  /*226d0*/  BPT.TRAP 0x1 ;  /* 0x000000040000795c */ /* 0x000fe20000300000 */
.L_x_3058:
[----:B------:R-:W-:Y:S05]  /*226e0*/  BSYNC B2 ;  /* 0x0000000000027941 */ /* 0x000fea0003800000 */
.L_x_3057:
        /* <DEDUP_REMOVED lines=13> */
.L_x_3059:
        /* <DEDUP_REMOVED lines=16> */
.L_x_3060:
        /* <DEDUP_REMOVED lines=13> */
.L_x_3045:
[----:B------:R-:W-:Y:S05]  /*22990*/  BSYNC B1 ;  /* 0x0000000000017941 */ /* 0x000fea0003800000 */
.L_x_3044:
[C---:B------:R-:W-:Y:S01]  /*229a0*/  ISETP.GT.AND P0, PT, R0.reuse, 0x1, PT ;  /* 0x000000010000780c */ /* 0x040fe20003f04270 */
[----:B------:R-:W-:-:S12]  /*229b0*/  VIADD R0, R0, 0xfffffffe ;  /* 0xfffffffe00007836 */ /* 0x000fd80000000000 */
[----:B------:R-:W-:Y:S05]  /*229c0*/  @P0 BRA `(.L_x_3061) ;  /* 0xffffffe800700947 */ /* 0x000fea000383ffff */
.L_x_3007:
[----:B------:R-:W-:Y:S05]  /*229d0*/  BSYNC B0 ;  /* 0x0000000000007941 */ /* 0x000fea0003800000 */
.L_x_3006:
[----:B------:R-:W4:Y:S01]  /*229e0*/  S2R R2, SR_TID.X ;  /* 0x0000000000027919 */ /* 0x000f220000002100 */
[----:B------:R-:W-:Y:S01]  /*229f0*/  BSSY B0, `(.L_x_3062) ;  /* 0x0000010000007945 */ /* 0x000fe20003800000 */
[----:B----4-:R-:W-:-:S04]  /*22a00*/  LOP3.LUT R2, R2, 0x7f, RZ, 0xc0, !PT ;  /* 0x0000007f02027812 */ /* 0x010fc800078ec0ff */
[----:B------:R-:W-:-:S13]  /*22a10*/  ISETP.NE.AND P0, PT, R2, RZ, PT ;  /* 0x000000ff0200720c */ /* 0x000fda0003f05270 */
[----:B------:R-:W-:Y:S05]  /*22a20*/  @P0 BRA `(.L_x_3063) ;  /* 0x0000000000300947 */ /* 0x000fea0003800000 */
[----:B------:R-:W4:Y:S01]  /*22a30*/  S2R R2, SR_LANEID ;  /* 0x0000000000027919 */ /* 0x000f220000000000 */
[----:B------:R-:W-:Y:S01]  /*22a40*/  VOTEU.ANY UR4, UPT, PT ;  /* 0x0000000000047886 */ /* 0x000fe200038e0100 */
[----:B0-2---:R-:W0:Y:S01]  /*22a50*/  LDC.64 R4, c[0x0][0xc60] ;  /* 0x00031800ff047b82 */ /* 0x005e220000000a00 */
[----:B------:R-:W4:Y:S02]  /*22a60*/  FLO.U32 R0, UR4 ;  /* 0x0000000400007d00 */ /* 0x000f2400080e0000 */
[----:B----4-:R-:W-:-:S06]  /*22a70*/  ISETP.EQ.U32.AND P0, PT, R0, R2, PT ;  /* 0x000000020000720c */ /* 0x010fcc0003f02070 */
[----:B------:R-:W0:Y:S07]  /*22a80*/  POPC R2, UR4 ;  /* 0x0000000400027d09 */ /* 0x000e2e0008000000 */
[----:B0-----:R-:W2:Y:S04]  /*22a90*/  @P0 ATOMG.E.ADD.STRONG.GPU PT, R2, desc[UR60][R4.64], R2 ;  /* 0x00000002040209a8 */ /* 0x001ea800081ee1fc */
[----:B--2---:R0:W2:Y:S02]  /*22aa0*/  SHFL.IDX PT, R2, R2, R0, 0x1f ;  /* 0x00001f0002027589 */ /* 0x0040a400000e0000 */
[----:B0-----:R-:W0:Y:S02]  /*22ab0*/  S2R R0, SR_LTMASK ;  /* 0x0000000000007919 */ /* 0x001e240000003900 */
[----:B0-----:R-:W-:-:S06]  /*22ac0*/  LOP3.LUT R0, R0, UR4, RZ, 0xc0, !PT ;  /* 0x0000000400007c12 */ /* 0x001fcc000f8ec0ff */
[----:B------:R-:W2:Y:S02]  /*22ad0*/  POPC R0, R0 ;  /* 0x0000000000007309 */ /* 0x000ea40000000000 */
[----:B--2---:R-:W-:-:S07]  /*22ae0*/  IADD3 R16, R2, UR39, R0 ;  /* 0x0000002702107c10 */ /* 0x004fce000fffe000 */
.L_x_3063:
[----:B------:R-:W-:Y:S05]  /*22af0*/  BSYNC B0 ;  /* 0x0000000000007941 */ /* 0x000fea0003800000 */
.L_x_3062:
[----:B------:R-:W4:Y:S01]  /*22b00*/  LDL R0, [R1+0x8] ;  /* 0x0000080001007983 */ /* 0x000f220000100800 */
[----:B------:R-:W-:Y:S01]  /*22b10*/  BSSY B0, `(.L_x_3064) ;  /* 0x0000045000007945 */ /* 0x000fe20003800000 */
[----:B----4-:R-:W-:-:S13]  /*22b20*/  LOP3.LUT P0, RZ, R0, 0x4, RZ, 0xc0, !PT ;  /* 0x0000000400ff7812 */ /* 0x010fda000780c0ff */
[----:B------:R-:W-:Y:S05]  /*22b30*/  @!P0 BRA `(.L_x_3065) ;  /* 0x0000000400088947 */ /* 0x000fea0003800000 */
[----:B------:R-:W4:Y:S04]  /*22b40*/  LDL R3, [R1+0x4] ;  /* 0x0000040001037983 */ /* 0x000f280000100800 */
[----:B------:R-:W4:Y:S04]  /*22b50*/  LDL R0, [R1+0xc] ;  /* 0x00000c0001007983 */ /* 0x000f280000100800 */
[----:B------:R-:W2:Y:S01]  /*22b60*/  LDL R2, [R1+0x1c] ;  /* 0x00001c0001027983 */ /* 0x000ea20000100800 */
[----:B------:R-:W-:Y:S01]  /*22b70*/  BSSY B1, `(.L_x_3066) ;  /* 0x0000005000017945 */ /* 0x000fe20003800000 */
[----:B----4-:R-:W-:-:S02]  /*22b80*/  LEA R0, R0, R3, 0x3 ;  /* 0x0000000300007211 */ /* 0x010fc400078e18ff */
[----:B--2---:R-:W-:-:S04]  /*22b90*/  SHF.L.U32 R2, R2, 0x1f, RZ ;  /* 0x0000001f02027819 */ /* 0x004fc800000006ff */
[----:B------:R-:W2:Y:S02]  /*22ba0*/  SYNCS.PHASECHK.TRANS64.TRYWAIT P0, [R0+URZ+0x34860], R2 ;  /* 0x03486002000075a7 */ /* 0x000ea4000800017f */
[----:B--2---:R-:W-:Y:S05]  /*22bb0*/  @!P0 BRA `(.L_x_3067) ;  /* 0x0000003000948947 */ /* 0x004fea0003800000 */
.L_x_3168:
[----:B------:R-:W-:Y:S05]  /*22bc0*/  BSYNC B1 ;  /* 0x0000000000017941 */ /* 0x000fea0003800000 */
.L_x_3066:
[----:B------:R-:W4:Y:S01]  /*22bd0*/  S2R R3, SR_TID.X ;  /* 0x0000000000037919 */ /* 0x000f220000002100 */
[----:B------:R-:W-:-:S04]  /*22be0*/  UPRMT UR4, UR38, 0x9910, URZ ;  /* 0x0000991026047896 */ /* 0x000fc8000800003f */
[----:B------:R-:W-:Y:S01]  /*22bf0*/  UISETP.NE.AND UP0, UPT, UR4, 0x2, UPT ;  /* 0x000000020400788c */ /* 0x000fe2000bf05270 */
[----:B----4-:R-:W-:-:S04]  /*22c00*/  LOP3.LUT R3, R3, 0x7f, RZ, 0xc0, !PT ;  /* 0x0000007f03037812 */ /* 0x010fc800078ec0ff */
[----:B------:R-:W-:-:S13]  /*22c10*/  ISETP.NE.AND P0, PT, R3, RZ, PT ;  /* 0x000000ff0300720c */ /* 0x000fda0003f05270 */
[----:B--2---:R-:W-:-:S04]  /*22c20*/  @!P0 IMAD.MOV.U32 R2, RZ, RZ, 0x8000 ;  /* 0x00008000ff028424 */ /* 0x004fc800078e00ff */
[----:B------:R2:W-:Y:S01]  /*22c30*/  @!P0 SYNCS.ARRIVE.TRANS64 RZ, [R0+URZ+0x34850], R2 ;  /* 0x0348500200ff89a7 */ /* 0x0005e2000800003f */
[----:B------:R-:W-:-:S13]  /*22c40*/  PLOP3.LUT P0, PT, PT, PT, UP0, 0x80, 0x0 ;  /* 0x000000000000781c */ /* 0x000fda0003f0f008 */
[----:B--2---:R-:W-:Y:S05]  /*22c50*/  @P0 BRA `(.L_x_3068) ;  /* 0x0000000000040947 */ /* 0x004fea0003800000 */
[----:B------:R-:W-:Y:S01]  /*22c60*/  BPT.TRAP 0x1 ;  /* 0x000000040000795c */ /* 0x000fe20000300000 */
.L_x_3068:
[----:B------:R-:W2:Y:S01]  /*22c70*/  LDL R2, [R1+0x8] ;  /* 0x0000080001027983 */ /* 0x000ea20000100800 */
[----:B------:R-:W-:Y:S01]  /*22c80*/  BSSY B1, `(.L_x_3069) ;  /* 0x0000004000017945 */ /* 0x000fe20003800000 */
[----:B--2---:R-:W-:-:S13]  /*22c90*/  LOP3.LUT P0, RZ, R2, 0x8, RZ, 0xc0, !PT ;  /* 0x0000000802ff7812 */ /* 0x004fda000780c0ff */
[----:B------:R-:W-:Y:S05]  /*22ca0*/  @P0 BRA `(.L_x_3070) ;  /* 0x0000000000040947 */ /* 0x000fea0003800000 */
[----:B------:R-:W-:Y:S01]  /*22cb0*/  BPT.TRAP 0x1 ;  /* 0x000000040000795c */ /* 0x000fe20000300000 */
.L_x_3070:
[----:B------:R-:W-:Y:S05]  /*22cc0*/  BSYNC B1 ;  /* 0x0000000000017941 */ /* 0x000fea0003800000 */
.L_x_3069:
[----:B------:R-:W2:Y:S04]  /*22cd0*/  LDL.LU R5, [R1+0x20] ;  /* 0x0000200001057983 */ /* 0x000ea80000300800 */
[----:B------:R-:W2:Y:S04]  /*22ce0*/  LDL.LU R3, [R1+0x14] ;  /* 0x0000140001037983 */ /* 0x000ea80000300800 */
[----:B0-----:R-:W4:Y:S04]  /*22cf0*/  LDL R4, [R1+0x4] ;  /* 0x0000040001047983 */ /* 0x001f280000100800 */
[----:B------:R-:W4:Y:S01]  /*22d00*/  LDL R2, [R1+0xc] ;  /* 0x00000c0001027983 */ /* 0x000f220000100800 */
[----:B------:R-:W-:Y:S01]  /*22d10*/  UIADD3 UR4, UP0, UR36, 0x470, URZ ;  /* 0x0000047024047890 */ /* 0x000fe2000ff1e03f */
[----:B------:R-:W-:Y:S01]  /*22d20*/  PLOP3.LUT P0, PT, PT, PT, PT, 0x80, 0x0 ;  /* 0x000000000000781c */ /* 0x000fe20003f0f070 */
[----:B------:R-:W-:Y:S01]  /*22d30*/  UMOV UR6, 0x0 ;  /* 0x0000000000067882 */ /* 0x000fe20000000000 */
[----:B------:R-:W-:Y:S01]  /*22d40*/  IADD3 R0, R0, 0x34850, RZ ;  /* 0x0003485000007810 */ /* 0x000fe20007ffe0ff */
[----:B------:R-:W-:Y:S01]  /*22d50*/  UIADD3.X UR5, URZ, UR37, URZ, UP0, !UPT ;  /* 0x000000253f057290 */ /* 0x000fe200087fe43f */
[----:B------:R-:W-:Y:S01]  /*22d60*/  UMOV UR7, 0x14f00000 ;  /* 0x14f0000000077882 */ /* 0x000fe20000000000 */
[----:B------:R-:W-:Y:S01]  /*22d70*/  UMOV UR10, URZ ;  /* 0x0000003f000a7c82 */ /* 0x000fe20008000000 */
[----:B--2---:R-:W-:-:S02]  /*22d80*/  IMAD R3, R3, 0x80, R5 ;  /* 0x0000008003037824 */ /* 0x004fc400078e0205 */
[----:B----4-:R-:W-:-:S04]  /*22d90*/  IMAD R2, R2, 0x8000, R4 ;  /* 0x0000800002027824 */ /* 0x010fc800078e0204 */
[----:B------:R-:W-:-:S07]  /*22da0*/  VIADD R4, R2, 0x400 ;  /* 0x0000040002047836 */ /* 0x000fce0000000000 */
.L_x_3071:
        /* <DEDUP_REMOVED lines=16> */
.L_x_3072:
        /* <DEDUP_REMOVED lines=10> */
[----:B----4-:R-:W-:Y:S05]  /*22f50*/  @P0 BRA.U.ANY `(.L_x_3072) ;  /* 0xfffffffd00d40947 */ /* 0x010fea000393ffff */
.L_x_3065:
[----:B------:R-:W-:Y:S05]  /*22f60*/  BSYNC B0 ;  /* 0x0000000000007941 */ /* 0x000fea0003800000 */
.L_x_3064:
[----:B------:R-:W4:Y:S04]  /*22f70*/  LDL.LU R5, [R1+0xc] ;  /* 0x00000c0001057983 */ /* 0x000f280000300800 */
[----:B0-2---:R-:W2:Y:S01]  /*22f80*/  LDL.LU R4, [R1+0x1c] ;  /* 0x00001c0001047983 */ /* 0x005ea20000300800 */
[----:B----4-:R-:W-:-:S05]  /*22f90*/  VIADD R0, R5, 0x1 ;  /* 0x0000000105007836 */ /* 0x010fca0000000000 */
[----:B------:R-:W-:-:S04]  /*22fa0*/  ISETP.NE.AND P0, PT, R0, 0x2, PT ;  /* 0x000000020000780c */ /* 0x000fc80003f05270 */
[----:B------:R-:W-:Y:S02]  /*22fb0*/  SEL R2, RZ, 0x1, P0 ;  /* 0x00000001ff027807 */ /* 0x000fe40000000000 */
[----:B------:R-:W-:Y:S02]  /*22fc0*/  SEL R0, R0, RZ, P0 ;  /* 0x000000ff00007207 */ /* 0x000fe40000000000 */
[----:B--2---:R-:W-:-:S03]  /*22fd0*/  LOP3.LUT R4, R4, R2, RZ, 0x3c, !PT ;  /* 0x0000000204047212 */ /* 0x004fc600078e3cff */
[----:B------:R2:W-:Y:S04]  /*22fe0*/  STL [R1+0xc], R0 ;  /* 0x00000c0001007387 */ /* 0x0005e80000100800 */
[----:B------:R2:W-:Y:S02]  /*22ff0*/  STL [R1+0x1c], R4 ;  /* 0x00001c0401007387 */ /* 0x0005e40000100800 */
.L_x_2986:
[----:B------:R-:W-:Y:S05]  /*23000*/  BSYNC B7 ;  /* 0x0000000000077941 */ /* 0x000fea0003800000 */
.L_x_2984:
[----:B------:R-:W4:Y:S02]  /*23010*/  LDL R7, [R1+0x8] ;  /* 0x0000080001077983 */ /* 0x000f240000100800 */
[----:B----4-:R-:W-:-:S13]  /*23020*/  LOP3.LUT P0, RZ, R7, 0x10, RZ, 0xc0, !PT ;  /* 0x0000001007ff7812 */ /* 0x010fda000780c0ff */
[----:B------:R-:W-:Y:S05]  /*23030*/  @!P0 BRA `(.L_x_3073) ;  /* 0x0000000000288947 */ /* 0x000fea0003800000 */
[----:B------:R-:W-:Y:S05]  /*23040*/  WARPSYNC.ALL ;  /* 0x0000000000007948 */ /* 0x000fea0003800000 */
[----:B------:R-:W4:Y:S08]  /*23050*/  S2UR UR5, SR_CgaCtaId ;  /* 0x00000000000579c3 */ /* 0x000f300000008800 */
[----:B------:R-:W-:Y:S06]  /*23060*/  BAR.SYNC.DEFER_BLOCKING 0x5, 0x180 ;  /* 0x0146000000007b1d */ /* 0x000fec0000010000 */
[----:B------:R-:W-:-:S02]  /*23070*/  UMOV UR4, 0x400 ;  /* 0x0000040000047882 */ /* 0x000fc40000000000 */
[----:B----4-:R-:W-:-:S06]  /*23080*/  ULEA UR4, UR5, UR4, 0x18 ;  /* 0x0000000405047291 */ /* 0x010fcc000f8ec03f */
[----:B--2---:R-:W-:-:S05]  /*23090*/  MOV R0, UR4 ;  /* 0x0000000400007c02 */ /* 0x004fca0008000f00 */
[----:B------:R2:W4:Y:S04]  /*230a0*/  LDS.128 R16, [R0+0x348d0] ;  /* 0x0348d00000107984 */ /* 0x0005280000000c00 */
[----:B------:R2:W-:Y:S01]  /*230b0*/  STL [R1+0x4], R0 ;  /* 0x0000040001007387 */ /* 0x0005e20000100800 */
[----:B------:R-:W-:Y:S06]  /*230c0*/  BAR.ARV 0x4, 0x180 ;  /* 0x0106000000007b1d */ /* 0x000fec0000002000 */
[----:B------:R-:W-:Y:S05]  /*230d0*/  BRA `(.L_x_3074) ;  /* 0x0000000800d87947 */ /* 0x000fea0003800000 */
.L_x_3073:
[----:B---3--:R-:W3:Y:S01]  /*230e0*/  LDL R6, [R1+0x2c] ;  /* 0x00002c0001067983 */ /* 0x008ee20000100800 */
[----:B------:R-:W-:Y:S01]  /*230f0*/  UMOV UR4, 0xffffffff ;  /* 0xffffffff00047882 */ /* 0x000fe20000000000 */
[----:B---3--:R-:W-:Y:S02]  /*23100*/  ISETP.NE.AND P5, PT, R6, 0x1f, PT ;  /* 0x0000001f0600780c */ /* 0x008fe40003fa5270 */
[----:B------:R-:W-:Y:S11]  /*23110*/  BRA.DIV UR4, `(.L_x_3075) ;  /* 0x0000002e04507947 */ /* 0x000ff6000b800000 */
[----:B--2---:R-:W-:Y:S01]  /*23120*/  IMAD.IADD R0, R19, 0x1, R6 ;  /* 0x0000000113007824 */ /* 0x004fe200078e0206 */
[----:B------:R-:W-:Y:S01]  /*23130*/  ULDC UR4, c[0x0][0xc3c] ;  /* 0x00030f0000047ab9 */ /* 0x000fe20000000800 */
[----:B------:R-:W-:-:S03]  /*23140*/  LOP3.LUT P4, RZ, R7, 0x1, RZ, 0xc0, !PT ;  /* 0x0000000107ff7812 */ /* 0x000fc6000788c0ff */
[----:B------:R-:W-:-:S13]  /*23150*/  ISETP.GE.OR P0, PT, R0, UR4, !P5 ;  /* 0x0000000400007c0c */ /* 0x000fda000ef06670 */
[----:B------:R-:W2:Y:S02]  /*23160*/  @!P0 LDC.64 R2, c[0x0][0xc80] ;  /* 0x00032000ff028b82 */ /* 0x000ea40000000a00 */
[----:B--2---:R-:W-:-:S06]  /*23170*/  @!P0 IMAD.WIDE R2, R0, 0x4, R2 ;  /* 0x0000000400028825 */ /* 0x004fcc00078e0202 */
[----:B------:R2:W3:Y:S01]  /*23180*/  @!P0 LDG.E R2, desc[UR60][R2.64] ;  /* 0x0000003c02028981 */ /* 0x0004e2000c1e1900 */
[C---:B------:R-:W-:Y:S02]  /*23190*/  ISETP.GE.U32.AND P1, PT, R6.reuse, 0x4, PT ;  /* 0x000000040600780c */ /* 0x040fe40003f26070 */
[C---:B------:R-:W-:Y:S01]  /*231a0*/  ISETP.GE.U32.AND P2, PT, R6.reuse, 0x8, PT ;  /* 0x000000080600780c */ /* 0x040fe20003f46070 */
[----:B------:R-:W-:Y:S01]  /*231b0*/  SHFL.IDX PT, R5, R16, 0x1, 0x1f ;  /* 0x00201f0010057f89 */ /* 0x000fe200000e0000 */
[C---:B------:R-:W-:Y:S01]  /*231c0*/  ISETP.GE.U32.AND P3, PT, R6.reuse, 0x10, PT ;  /* 0x000000100600780c */ /* 0x040fe20003f66070 */
[----:B--2---:R-:W-:Y:S02]  /*231d0*/  IMAD.MOV.U32 R3, RZ, RZ, RZ ;  /* 0x000000ffff037224 */ /* 0x004fe400078e00ff */
[----:B---3--:R-:W-:Y:S01]  /*231e0*/  @!P0 IMAD.MOV.U32 R3, RZ, RZ, R2 ;  /* 0x000000ffff038224 */ /* 0x008fe200078e0002 */
[----:B------:R-:W-:-:S04]  /*231f0*/  ISETP.GE.U32.AND P0, PT, R6, 0x2, PT ;  /* 0x000000020600780c */ /* 0x000fc80003f06070 */
[----:B------:R-:W2:Y:S02]  /*23200*/  SHFL.UP PT, R2, R3, 0x1, RZ ;  /* 0x0420000003027989 */ /* 0x000ea400000e00ff */
[----:B--2---:R-:W-:-:S04]  /*23210*/  SEL R0, R2, RZ, P4 ;  /* 0x000000ff02007207 */ /* 0x004fc80002000000 */
[----:B------:R-:W-:Y:S02]  /*23220*/  IADD3 R2, R3, R0, RZ ;  /* 0x0000000003027210 */ /* 0x000fe40007ffe0ff */
[----:B------:R-:W-:Y:S04]  /*23230*/  SHFL.IDX PT, R0, R16, RZ, 0x1f ;  /* 0x00001fff10007589 */ /* 0x000fe800000e0000 */
[----:B------:R-:W2:Y:S02]  /*23240*/  SHFL.UP PT, R4, R2, 0x2, RZ ;  /* 0x0440000002047989 */ /* 0x000ea400000e00ff */
[----:B--2---:R-:W-:-:S05]  /*23250*/  SEL R4, R4, RZ, P0 ;  /* 0x000000ff04047207 */ /* 0x004fca0000000000 */
[----:B------:R-:W-:-:S05]  /*23260*/  IMAD.IADD R2, R2, 0x1, R4 ;  /* 0x0000000102027824 */ /* 0x000fca00078e0204 */
[----:B------:R-:W2:Y:S02]  /*23270*/  SHFL.UP PT, R4, R2, 0x4, RZ ;  /* 0x0480000002047989 */ /* 0x000ea400000e00ff */
[----:B--2---:R-:W-:-:S05]  /*23280*/  SEL R4, R4, RZ, P1 ;  /* 0x000000ff04047207 */ /* 0x004fca0000800000 */
[----:B------:R-:W-:-:S05]  /*23290*/  IMAD.IADD R2, R2, 0x1, R4 ;  /* 0x0000000102027824 */ /* 0x000fca00078e0204 */
[----:B------:R-:W2:Y:S02]  /*232a0*/  SHFL.UP PT, R4, R2, 0x8, RZ ;  /* 0x0500000002047989 */ /* 0x000ea400000e00ff */
[----:B--2---:R-:W-:-:S05]  /*232b0*/  SEL R4, R4, RZ, P2 ;  /* 0x000000ff04047207 */ /* 0x004fca0001000000 */
[----:B------:R-:W-:-:S05]  /*232c0*/  IMAD.IADD R2, R2, 0x1, R4 ;  /* 0x0000000102027824 */ /* 0x000fca00078e0204 */
[----:B------:R-:W2:Y:S02]  /*232d0*/  SHFL.UP PT, R4, R2, 0x10, RZ ;  /* 0x0600000002047989 */ /* 0x000ea400000e00ff */
[----:B--2---:R-:W-:-:S04]  /*232e0*/  SEL R4, R4, RZ, P3 ;  /* 0x000000ff04047207 */ /* 0x004fc80001800000 */
[----:B------:R-:W-:-:S05]  /*232f0*/  IADD3 R2, R2, R4, RZ ;  /* 0x0000000402027210 */ /* 0x000fca0007ffe0ff */
[----:B------:R2:W3:Y:S02]  /*23300*/  SHFL.IDX PT, R16, R2, 0x1f, 0x1f ;  /* 0x03e01f0002107f89 */ /* 0x0004e400000e0000 */
.L_x_3178:
[----:B------:R-:W-:Y:S02]  /*23310*/  ULDC UR4, c[0x0][0xc38] ;  /* 0x00030e0000047ab9 */ /* 0x000fe40000000800 */
[----:B------:R-:W-:-:S04]  /*23320*/  IMAD.U32 R4, RZ, RZ, UR4 ;  /* 0x00000004ff047e24 */ /* 0x000fc8000f8e00ff */
[----:B---3--:R-:W-:-:S04]  /*23330*/  IMAD R16, R16, R4, RZ ;  /* 0x0000000410107224 */ /* 0x008fc800078e02ff */
[----:B------:R-:W-:-:S05]  /*23340*/  IMAD.IADD R5, R5, 0x1, R16 ;  /* 0x0000000105057824 */ /* 0x000fca00078e0210 */
[----:B------:R-:W-:-:S13]  /*23350*/  ISETP.GT.AND P4, PT, R5, R0, PT ;  /* 0x000000000500720c */ /* 0x000fda0003f84270 */
[----:B------:R-:W-:Y:S05]  /*23360*/  @P4 BRA `(.L_x_3076) ;  /* 0x0000000000a04947 */ /* 0x000fea0003800000 */
.L_x_3081:
[----:B--2---:R-:W2:Y:S01]  /*23370*/  LDC R2, c[0x0][0xc3c] ;  /* 0x00030f00ff027b82 */ /* 0x004ea20000000800 */
[----:B------:R-:W-:-:S05]  /*23380*/  VIADD R19, R19, 0x1f ;  /* 0x0000001f13137836 */ /* 0x000fca0000000000 */
[----:B--2---:R-:W-:-:S13]  /*23390*/  ISETP.GE.AND P4, PT, R19, R2, PT ;  /* 0x000000021300720c */ /* 0x004fda0003f86270 */
[----:B------:R-:W-:Y:S05]  /*233a0*/  @P4 BRA `(.L_x_3077) ;  /* 0x0000000400dc4947 */ /* 0x000fea0003800000 */
[----:B------:R-:W2:Y:S01]  /*233b0*/  LDL R3, [R1+0x2c] ;  /* 0x00002c0001037983 */ /* 0x000ea20000100800 */
[----:B------:R-:W-:Y:S01]  /*233c0*/  BSSY B0, `(.L_x_3078) ;  /* 0x0000008000007945 */ /* 0x000fe20003800000 */
[----:B--2---:R-:W-:Y:S01]  /*233d0*/  IADD3 R4, R19, R3, RZ ;  /* 0x0000000313047210 */ /* 0x004fe20007ffe0ff */
[----:B------:R-:W-:-:S03]  /*233e0*/  IMAD.MOV.U32 R3, RZ, RZ, RZ ;  /* 0x000000ffff037224 */ /* 0x000fc600078e00ff */
[----:B------:R-:W-:-:S13]  /*233f0*/  ISETP.GE.OR P4, PT, R4, R2, !P5 ;  /* 0x000000020400720c */ /* 0x000fda0006f86670 */
[----:B------:R-:W-:Y:S05]  /*23400*/  @P4 BRA `(.L_x_3079) ;  /* 0x00000000000c4947 */ /* 0x000fea0003800000 */
[----:B------:R-:W2:Y:S02]  /*23410*/  LDC.64 R2, c[0x0][0xc80] ;  /* 0x00032000ff027b82 */ /* 0x000ea40000000a00 */
[----:B--2---:R-:W-:-:S06]  /*23420*/  IMAD.WIDE R2, R4, 0x4, R2 ;  /* 0x0000000404027825 */ /* 0x004fcc00078e0202 */
[----:B------:R2:W5:Y:S02]  /*23430*/  LDG.E R3, desc[UR60][R2.64] ;  /* 0x0000003c02037981 */ /* 0x000564000c1e1900 */
.L_x_3079:
[----:B------:R-:W-:Y:S05]  /*23440*/  BSYNC B0 ;  /* 0x0000000000007941 */ /* 0x000fea0003800000 */
.L_x_3078:
[----:B------:R-:W-:-:S03]  /*23450*/  UMOV UR4, 0xffffffff ;  /* 0xffffffff00047882 */ /* 0x000fc60000000000 */
[----:B------:R-:W-:Y:S05]  /*23460*/  BRA.DIV UR4, `(.L_x_3080) ;  /* 0x0000002e04b87947 */ /* 0x000fea000b800000 */
[----:B------:R-:W3:Y:S04]  /*23470*/  LDL R4, [R1+0x8] ;  /* 0x0000080001047983 */ /* 0x000ee80000100800 */
[----:B--2--5:R-:W2:Y:S01]  /*23480*/  SHFL.UP PT, R2, R3, 0x1, RZ ;  /* 0x0420000003027989 */ /* 0x024ea200000e00ff */
[----:B---3--:R-:W-:-:S04]  /*23490*/  LOP3.LUT P4, RZ, R4, 0x1, RZ, 0xc0, !PT ;  /* 0x0000000104ff7812 */ /* 0x008fc8000788c0ff */
        /* <DEDUP_REMOVED lines=8> */
[----:B------:R-:W2:Y:S02]  /*23520*/  SHFL.UP PT, R4, R2, 0x8, RZ ;  /* 0x0500000002047989 */ /* 0x000ea400000e00ff */
[----:B--2---:R-:W-:-:S05]  /*23530*/  SEL R4, R4, RZ, P2 ;  /* 0x000000ff04047207 */ /* 0x004fca0001000000 */
[----:B------:R-:W-:-:S05]  /*23540*/  IMAD.IADD R2, R2, 0x1, R4 ;  /* 0x0000000102027824 */ /* 0x000fca00078e0204 */
[----:B------:R-:W2:Y:S02]  /*23550*/  SHFL.UP PT, R4, R2, 0x10, RZ ;  /* 0x0600000002047989 */ /* 0x000ea400000e00ff */
[----:B--2---:R-:W-:-:S05]  /*23560*/  SEL R4, R4, RZ, P3 ;  /* 0x000000ff04047207 */ /* 0x004fca0001800000 */
[----:B------:R-:W-:-:S05]  /*23570*/  IMAD.IADD R2, R2, 0x1, R4 ;  /* 0x0000000102027824 */ /* 0x000fca00078e0204 */
[----:B------:R2:W3:Y:S02]  /*23580*/  SHFL.IDX PT, R16, R2, 0x1f, 0x1f ;  /* 0x03e01f0002107f89 */ /* 0x0004e400000e0000 */
.L_x_3186:
[----:B------:R-:W-:Y:S02]  /*23590*/  ULDC UR4, c[0x0][0xc38] ;  /* 0x00030e0000047ab9 */ /* 0x000fe40000000800 */
[----:B------:R-:W-:-:S04]  /*235a0*/  IMAD.U32 R4, RZ, RZ, UR4 ;  /* 0x00000004ff047e24 */ /* 0x000fc8000f8e00ff */
[----:B---3--:R-:W-:-:S05]  /*235b0*/  IMAD R16, R16, R4, RZ ;  /* 0x0000000410107224 */ /* 0x008fca00078e02ff */
[----:B------:R-:W-:-:S04]  /*235c0*/  IADD3 R5, R16, R5, RZ ;  /* 0x0000000510057210 */ /* 0x000fc80007ffe0ff */
[----:B------:R-:W-:-:S13]  /*235d0*/  ISETP.GT.AND P4, PT, R5, R0, PT ;  /* 0x000000000500720c */ /* 0x000fda0003f84270 */
[----:B------:R-:W-:Y:S05]  /*235e0*/  @!P4 BRA `(.L_x_3081) ;  /* 0xfffffffc0060c947 */ /* 0x000fea000383ffff */
.L_x_3076:
[----:B------:R-:W-:Y:S01]  /*235f0*/  IMAD.IADD R16, R5, 0x1, -R16 ;  /* 0x0000000105107824 */ /* 0x000fe200078e0a10 */
[----:B------:R-:W-:-:S03]  /*23600*/  UMOV UR4, 0xffffffff ;  /* 0xffffffff00047882 */ /* 0x000fc60000000000 */
[----:B------:R-:W-:-:S05]  /*23610*/  IMAD R5, R2, R4, R16 ;  /* 0x0000000402057224 */ /* 0x000fca00078e0210 */
[----:B------:R-:W-:Y:S01]  /*23620*/  ISETP.GT.AND P6, PT, R5, R0, PT ;  /* 0x000000000500720c */ /* 0x000fe20003fc4270 */
[----:B------:R-:W-:-:S12]  /*23630*/  BRA.DIV UR4, `(.L_x_3082) ;  /* 0x0000003204247947 */ /* 0x000fd8000b800000 */
[----:B------:R-:W-:-:S04]  /*23640*/  VOTE.ANY R5, PT, !P6 ;  /* 0x0000000000057806 */ /* 0x000fc800070e0100 */
[----:B------:R-:W3:Y:S02]  /*23650*/  POPC R6, R5 ;  /* 0x0000000500067309 */ /* 0x000ee40000000000 */
[----:B---3--:R3:W4:Y:S02]  /*23660*/  SHFL.IDX PT, R17, R3, R6, 0x1f ;  /* 0x00001f0603117589 */ /* 0x00872400000e0000 */
.L_x_3190:
[----:B------:R-:W-:Y:S01]  /*23670*/  ISETP.NE.AND P0, PT, R5, RZ, PT ;  /* 0x000000ff0500720c */ /* 0x000fe20003f05270 */
[----:B------:R-:W-:-:S12]  /*23680*/  IMAD.MOV.U32 R5, RZ, RZ, RZ ;  /* 0x000000ffff057224 */ /* 0x000fd800078e00ff */
[----:B------:R-:W-:Y:S05]  /*23690*/  @!P0 BRA `(.L_x_3083) ;  /* 0x0000000000148947 */ /* 0x000fea0003800000 */
[----:B------:R-:W-:Y:S01]  /*236a0*/  UMOV UR4, 0xffffffff ;  /* 0xffffffff00047882 */ /* 0x000fe20000000000 */
[----:B------:R-:W-:Y:S02]  /*236b0*/  VIADD R12, R6, 0xffffffff ;  /* 0xffffffff060c7836 */ /* 0x000fe40000000000 */
[----:B------:R-:W-:Y:S05]  /*236c0*/  BRA.DIV UR4, `(.L_x_3084) ;  /* 0x0000003204487947 */ /* 0x000fea000b800000 */
[----:B--2---:R2:W0:Y:S02]  /*236d0*/  SHFL.IDX PT, R2, R2, R12, 0x1f ;  /* 0x00001f0c02027589 */ /* 0x00442400000e0000 */
.L_x_3193:
[----:B0-----:R-:W-:-:S07]  /*236e0*/  MOV R5, R2 ;  /* 0x0000000200057202 */ /* 0x001fce0000000f00 */
.L_x_3083:
[----:B--23--:R-:W2:Y:S01]  /*236f0*/  LDC.64 R2, c[0x0][0xc90] ;  /* 0x00032400ff027b82 */ /* 0x00cea20000000a00 */
[----:B------:R-:W-:-:S04]  /*23700*/  IMAD.IADD R19, R6, 0x1, R19 ;  /* 0x0000000106137824 */ /* 0x000fc800078e0213 */
[----:B--2---:R-:W-:-:S05]  /*23710*/  IMAD.WIDE R2, R19, 0x4, R2 ;  /* 0x0000000413027825 */ /* 0x004fca00078e0202 */
[----:B------:R-:W4:Y:S01]  /*23720*/  LDG.E R7, desc[UR60][R2.64] ;  /* 0x0000003c02077981 */ /* 0x000f22000c1e1900 */
[----:B------:R-:W-:-:S04]  /*23730*/  IMAD R16, R5, R4, R16 ;  /* 0x0000000405107224 */ /* 0x000fc800078e0210 */
[----:B------:R-:W-:Y:S02]  /*23740*/  IMAD.IADD R0, R0, 0x1, -R16 ;  /* 0x0000000100007824 */ /* 0x000fe400078e0a10 */
[----:B----4-:R-:W-:-:S05]  /*23750*/  IMAD R6, R17, R7, RZ ;  /* 0x0000000711067224 */ /* 0x010fca00078e02ff */
[----:B-----5:R-:W-:-:S04]  /*23760*/  IABS R8, R6 ;  /* 0x0000000600087213 */ /* 0x020fc80000000000 */
[----:B------:R-:W2:Y:S08]  /*23770*/  I2F.RP R2, R8 ;  /* 0x0000000800027306 */ /* 0x000eb00000209400 */
[----:B--2---:R-:W2:Y:S02]  /*23780*/  MUFU.RCP R2, R2 ;  /* 0x0000000200027308 */ /* 0x004ea40000001000 */
[----:B--2---:R-:W-:-:S06]  /*23790*/  VIADD R2, R2, 0xffffffe ;  /* 0x0ffffffe02027836 */ /* 0x004fcc0000000000 */
[----:B------:R-:W2:Y:S02]  /*237a0*/  F2I.FTZ.U32.TRUNC.NTZ R3, R2 ;  /* 0x0000000200037305 */ /* 0x000ea4000021f000 */
[----:B--2---:R-:W-:-:S04]  /*237b0*/  IMAD.MOV R2, RZ, RZ, -R3 ;  /* 0x000000ffff027224 */ /* 0x004fc800078e0a03 */
        /* <DEDUP_REMOVED lines=20> */
[----:B------:R-:W-:-:S03]  /*23900*/  IMAD.MOV R2, RZ, RZ, -R2 ;  /* 0x000000ffff027224 */ /* 0x000fc600078e0a02 */
[----:B------:R-:W-:Y:S01]  /*23910*/  IADD3 R3, -R5, RZ, RZ ;  /* 0x000000ff05037210 */ /* 0x000fe20007ffe1ff */
[----:B------:R-:W-:-:S03]  /*23920*/  IMAD R0, R6, R2, R0 ;  /* 0x0000000206007224 */ /* 0x000fc600078e0200 */
[----:B------:R-:W-:-:S04]  /*23930*/  VIADDMNMX R4, R3, R4, R7, PT ;  /* 0x0000000403047246 */ /* 0x000fc80003800107 */
[----:B------:R-:W-:-:S04]  /*23940*/  IABS R7, R4 ;  /* 0x0000000400077213 */ /* 0x000fc80000000000 */
        /* <DEDUP_REMOVED lines=18> */
[C---:B------:R-:W-:Y:S01]  /*23a70*/  LOP3.LUT R3, R0.reuse, R4, RZ, 0x3c, !PT ;  /* 0x0000000400037212 */ /* 0x040fe200078e3cff */
[----:B------:R-:W-:-:S03]  /*23a80*/  IMAD.IADD R0, R0, 0x1, R5 ;  /* 0x0000000100007824 */ /* 0x000fc600078e0205 */
[----:B------:R-:W-:-:S07]  /*23a90*/  ISETP.GE.AND P1, PT, R3, RZ, PT ;  /* 0x000000ff0300720c */ /* 0x000fce0003f26270 */
[----:B------:R-:W-:-:S06]  /*23aa0*/  @P0 IADD3 R2, R2, 0x1, RZ ;  /* 0x0000000102020810 */ /* 0x000fcc0007ffe0ff */
[----:B------:R-:W-:Y:S01]  /*23ab0*/  @!P1 IMAD.MOV R2, RZ, RZ, -R2 ;  /* 0x000000ffff029224 */ /* 0x000fe200078e0a02 */
[----:B------:R-:W-:Y:S01]  /*23ac0*/  @!P2 LOP3.LUT R2, RZ, R4, RZ, 0x33, !PT ;  /* 0x00000004ff02a212 */ /* 0x000fe200078e33ff */
[----:B------:R-:W-:-:S04]  /*23ad0*/  IMAD.MOV R4, RZ, RZ, -R4 ;  /* 0x000000ffff047224 */ /* 0x000fc800078e0a04 */
[----:B------:R-:W-:Y:S01]  /*23ae0*/  IMAD R18, R2, R4, R0 ;  /* 0x0000000402127224 */ /* 0x000fe200078e0200 */
[----:B------:R-:W-:-:S04]  /*23af0*/  LOP3.LUT R2, RZ, R2, RZ, 0x33, !PT ;  /* 0x00000002ff027212 */ /* 0x000fc800078e33ff */
[----:B------:R-:W-:Y:S01]  /*23b00*/  IADD3 R17, R17, R2, RZ ;  /* 0x0000000211117210 */ /* 0x000fe20007ffe0ff */
[----:B------:R-:W-:Y:S06]  /*23b10*/  BRA `(.L_x_3085) ;  /* 0x00000000001c7947 */ /* 0x000fec0003800000 */
.L_x_3077:
[----:B------:R-:W-:Y:S01]  /*23b20*/  UMOV UR4, URZ ;  /* 0x0000003f00047c82 */ /* 0x000fe20008000000 */
[----:B------:R-:W-:Y:S01]  /*23b30*/  UMOV UR5, URZ ;  /* 0x0000003f00057c82 */ /* 0x000fe20008000000 */
[----:B------:R-:W-:Y:S01]  /*23b40*/  ULDC UR6, c[0x0][0xc3c] ;  /* 0x00030f0000067ab9 */ /* 0x000fe20000000800 */
[----:B------:R-:W-:Y:S01]  /*23b50*/  IMAD.MOV.U32 R16, RZ, RZ, R0 ;  /* 0x000000ffff107224 */ /* 0x000fe200078e0000 */
[----:B------:R-:W-:Y:S01]  /*23b60*/  MOV R19, UR6 ;  /* 0x0000000600137c02 */ /* 0x000fe20008000f00 */
[----:B------:R-:W-:Y:S02]  /*23b70*/  IMAD.U32 R17, RZ, RZ, UR4 ;  /* 0x00000004ff117e24 */ /* 0x000fe4000f8e00ff */
[----:B------:R-:W-:-:S07]  /*23b80*/  IMAD.U32 R18, RZ, RZ, UR5 ;  /* 0x00000005ff127e24 */ /* 0x000fce000f8e00ff */
.L_x_3085:
[----:B------:R-:W2:Y:S04]  /*23b90*/  LDL R0, [R1+0x2c] ;  /* 0x00002c0001007983 */ /* 0x000ea80000100800 */
[----:B------:R3:W4:Y:S01]  /*23ba0*/  LDL R3, [R1+0x4] ;  /* 0x0000040001037983 */ /* 0x0007220000100800 */
[----:B------:R-:W-:Y:S05]  /*23bb0*/  WARPSYNC.ALL ;  /* 0x0000000000007948 */ /* 0x000fea0003800000 */
[----:B------:R-:W-:Y:S01]  /*23bc0*/  BAR.SYNC.DEFER_BLOCKING 0x4, 0x180 ;  /* 0x0106000000007b1d */ /* 0x000fe20000010000 */
[----:B--2---:R-:W-:-:S13]  /*23bd0*/  ISETP.NE.AND P0, PT, R0, RZ, PT ;  /* 0x000000ff0000720c */ /* 0x004fda0003f05270 */
[----:B------:R-:W4:Y:S01]  /*23be0*/  @!P0 S2R R0, SR_CgaCtaId ;  /* 0x0000000000008919 */ /* 0x000f220000008800 */
[----:B------:R-:W-:-:S04]  /*23bf0*/  @!P0 MOV R2, 0x400 ;  /* 0x0000040000028802 */ /* 0x000fc80000000f00 */
[----:B----4-:R-:W-:-:S05]  /*23c00*/  @!P0 LEA R3, R0, R2, 0x18 ;  /* 0x0000000200038211 */ /* 0x010fca00078ec0ff */
[----:B------:R3:W-:Y:S04]  /*23c10*/  @!P0 STS.128 [R3+0x348d0], R16 ;  /* 0x0348d01003008388 */ /* 0x0007e80000000c00 */
[----:B------:R3:W-:Y:S01]  /*23c20*/  @!P0 STL [R1+0x4], R3 ;  /* 0x0000040301008387 */ /* 0x0007e20000100800 */
[----:B------:R-:W-:Y:S06]  /*23c30*/  BAR.ARV 0x5, 0x180 ;  /* 0x0146000000007b1d */ /* 0x000fec0000002000 */
.L_x_3074:
[----:B------:R-:W-:Y:S02]  /*23c40*/  ULDC UR4, c[0x0][0xc3c] ;  /* 0x00030f0000047ab9 */ /* 0x000fe40000000800 */
[----:B----4-:R-:W-:-:S13]  /*23c50*/  ISETP.GE.AND P0, PT, R19, UR4, PT ;  /* 0x0000000413007c0c */ /* 0x010fda000bf06270 */
[----:B------:R-:W-:Y:S05]  /*23c60*/  @!P0 BRA `(.L_x_3086) ;  /* 0xffffff9000f88947 */ /* 0x000fea000383ffff */
[----:B------:R-:W-:Y:S05]  /*23c70*/  BSYNC B8 ;  /* 0x0000000000087941 */ /* 0x000fea0003800000 */
.L_x_2942:
[----:B--2---:R-:W2:Y:S01]  /*23c80*/  LDL.LU R0, [R1+0x50] ;  /* 0x0000500001007983 */ /* 0x004ea20000300800 */
[----:B------:R-:W-:Y:S01]  /*23c90*/  BSSY B0, `(.L_x_3087) ;  /* 0x000000b000007945 */ /* 0x000fe20003800000 */
[----:B------:R-:W4:Y:S01]  /*23ca0*/  S2R R5, SR_CgaCtaId ;  /* 0x0000000000057919 */ /* 0x000f220000008800 */
[----:B--2---:R-:W-:-:S05]  /*23cb0*/  VIADD R0, R0, 0x1 ;  /* 0x0000000100007836 */ /* 0x004fca0000000000 */
[----:B0-----:R-:W-:-:S04]  /*23cc0*/  LEA.HI R2, R0, R0, RZ, 0x1 ;  /* 0x0000000000027211 */ /* 0x001fc800078f08ff */
[----:B---3--:R-:W-:-:S05]  /*23cd0*/  LOP3.LUT R3, R2, 0xfffffffe, RZ, 0xc0, !PT ;  /* 0xfffffffe02037812 */ /* 0x008fca00078ec0ff */
[----:B------:R-:W-:Y:S01]  /*23ce0*/  IMAD.IADD R3, R0, 0x1, -R3 ;  /* 0x0000000100037824 */ /* 0x000fe200078e0a03 */
[----:B------:R-:W-:-:S04]  /*23cf0*/  MOV R0, 0x400 ;  /* 0x0000040000007802 */ /* 0x000fc80000000f00 */
[----:B----4-:R-:W-:Y:S02]  /*23d00*/  LEA R0, R5, R0, 0x18 ;  /* 0x0000000005007211 */ /* 0x010fe400078ec0ff */
[----:B------:R-:W-:-:S04]  /*23d10*/  SHF.L.U32 R3, R3, 0x1f, RZ ;  /* 0x0000001f03037819 */ /* 0x000fc800000006ff */
[----:B------:R-:W0:Y:S02]  /*23d20*/  SYNCS.PHASECHK.TRANS64.TRYWAIT P0, [R0+URZ+0x34820], R3 ;  /* 0x03482003000075a7 */ /* 0x000e24000800017f */
[----:B0-----:R-:W-:Y:S05]  /*23d30*/  @!P0 BRA `(.L_x_3088) ;  /* 0x0000002800d48947 */ /* 0x001fea0003800000 */
.L_x_3194:
[----:B------:R-:W-:Y:S05]  /*23d40*/  BSYNC B0 ;  /* 0x0000000000007941 */ /* 0x000fea0003800000 */
.L_x_3087:
[----:B------:R-:W-:-:S03]  /*23d50*/  UMOV UR4, 0xffffffff ;  /* 0xffffffff00047882 */ /* 0x000fc60000000000 */
[----:B------:R-:W-:Y:S05]  /*23d60*/  BRA.DIV UR4, `(.L_x_3089) ;  /* 0x0000002a04dc7947 */ /* 0x000fea000b800000 */
[----:B------:R-:W2:Y:S02]  /*23d70*/  S2R R2, SR_TID.X ;  /* 0x0000000000027919 */ /* 0x000ea40000002100 */
[----:B--2---:R-:W-:-:S04]  /*23d80*/  SHF.R.U32.HI R2, RZ, 0x5, R2 ;  /* 0x00000005ff027819 */ /* 0x004fc80000011602 */
[----:B------:R-:W-:-:S05]  /*23d90*/  LOP3.LUT R2, R2, 0x3, RZ, 0xc0, !PT ;  /* 0x0000000302027812 */ /* 0x000fca00078ec0ff */
[----:B------:R2:W3:Y:S02]  /*23da0*/  SHFL.IDX PT, R14, R2, RZ, 0x1f ;  /* 0x00001fff020e7589 */ /* 0x0004e400000e0000 */
.L_x_3197:
[----:B---3--:R-:W-:-:S13]  /*23db0*/  ISETP.NE.AND P0, PT, R14, RZ, PT ;  /* 0x000000ff0e00720c */ /* 0x008fda0003f05270 */
[----:B------:R-:W-:Y:S05]  /*23dc0*/  @P0 BRA `(.L_x_2708) ;  /* 0x00000000009c0947 */ /* 0x000fea0003800000 */
[----:B------:R-:W-:-:S03]  /*23dd0*/  UMOV UR4, 0xffffffff ;  /* 0xffffffff00047882 */ /* 0x000fc60000000000 */
[----:B------:R-:W-:Y:S05]  /*23de0*/  BRA.DIV UR4, `(.L_x_3090) ;  /* 0x0000002a04f07947 */ /* 0x000fea000b800000 */
[----:B------:R-:W-:-:S13]  /*23df0*/  ELECT P6, URZ, PT ;  /* 0x00000000003f782f */ /* 0x000fda00038c0000 */
.L_x_3200:
        /* <DEDUP_REMOVED lines=8> */
.L_x_3091:
        /* <DEDUP_REMOVED lines=14> */
.L_x_3201:
[----:B------:R-:W2:Y:S02]  /*23f60*/  SYNCS.PHASECHK.TRANS64.TRYWAIT P0, [R7+URZ], R2 ;  /* 0x00000002070075a7 */ /* 0x000ea4000800017f */
[----:B--2---:R-:W-:Y:S05]  /*23f70*/  @!P0 BRA `(.L_x_3093) ;  /* 0x0000002800c08947 */ /* 0x004fea0003800000 */
.L_x_3202:
[----:B------:R-:W-:Y:S05]  /*23f80*/  @!P2 BRA `(.L_x_3094) ;  /* 0x000000000004a947 */ /* 0x000fea0003800000 */
[----:B------:R-:W-:Y:S01]  /*23f90*/  BPT.TRAP 0x1 ;  /* 0x000000040000795c */ /* 0x000fe20000300000 */
.L_x_3094:
[----:B------:R-:W3:Y:S01]  /*23fa0*/  LDL.LU R4, [R1+0xc] ;  /* 0x00000c0001047983 */ /* 0x000ee20000300800 */
[----:B------:R-:W-:-:S05]  /*23fb0*/  IADD3 R0, R0, 0x34860, RZ ;  /* 0x0003486000007810 */ /* 0x000fca0007ffe0ff */
[----:B---3--:R-:W-:-:S04]  /*23fc0*/  IMAD R4, R4, 0x8, R0 ;  /* 0x0000000804047824 */ /* 0x008fc800078e0200 */
[----:B------:R-:W3:Y:S02]  /*23fd0*/  SYNCS.PHASECHK.TRANS64.TRYWAIT P0, [R4+URZ], R5 ;  /* 0x00000005040075a7 */ /* 0x000ee4000800017f */
[----:B---3--:R-:W-:Y:S05]  /*23fe0*/  @!P0 BRA `(.L_x_3095) ;  /* 0x0000002800b88947 */ /* 0x008fea0003800000 */
.L_x_3203:
[----:B------:R-:W-:-:S07]  /*23ff0*/  IMAD R3, R3, 0x8, R0 ;  /* 0x0000000803037824 */ /* 0x000fce00078e0200 */
.L_x_3096:
[----:B----4-:R4:W0:Y:S02]  /*24000*/  SYNCS.PHASECHK.TRANS64.TRYWAIT P0, [R3+URZ], R2 ;  /* 0x00000002030075a7 */ /* 0x010824000800017f */
[----:B0-----:R-:W-:Y:S05]  /*24010*/  @!P0 NANOSLEEP.SYNCS 0x989680 ;  /* 0x009896800000895d */ /* 0x001fea0003900000 */
[----:B------:R-:W0:Y:S02]  /*24020*/  @!P0 SYNCS.PHASECHK.TRANS64 P0, [R3+URZ], R2 ;  /* 0x00000002030085a7 */ /* 0x000e24000800007f */
[----:B0-----:R-:W-:Y:S05]  /*24030*/  @!P0 BRA `(.L_x_3096) ;  /* 0xfffffffc00f08947 */ /* 0x001fea000383ffff */
.L_x_2708:
[----:B------:R-:W-:Y:S05]  /*24040*/  BSYNC B9 ;  /* 0x0000000000097941 */ /* 0x000fea0003800000 */
.L_x_2705:
[----:B------:R-:W-:Y:S05]  /*24050*/  EXIT ;  /* 0x000000000000794d */ /* 0x000fea0003800000 */
.L_x_2726:
[----:B-1----:R1:W2:Y:S02]  /*24060*/  SYNCS.PHASECHK.TRANS64.TRYWAIT P5, [R3+URZ+0x34890], R0 ;  /* 0x03489000030075a7 */ /* 0x0022a400080a017f */
[----:B--2---:R-:W-:Y:S05]  /*24070*/  @!P5 NANOSLEEP.SYNCS 0x989680 ;  /* 0x009896800000d95d */ /* 0x004fea0003900000 */
[----:B------:R-:W2:Y:S02]  /*24080*/  @!P5 SYNCS.PHASECHK.TRANS64 P5, [R3+URZ+0x34890], R0 ;  /* 0x034890000300d5a7 */ /* 0x000ea400080a007f */
[----:B--2---:R-:W-:Y:S05]  /*24090*/  @!P5 BRA `(.L_x_2726) ;  /* 0xfffffffc00f0d947 */ /* 0x004fea000383ffff */
[----:B------:R-:W-:Y:S05]  /*240a0*/  BRA `(.L_x_3097) ;  /* 0xfffffdf400c07947 */ /* 0x000fea000383ffff */
.L_x_2780:
[----:B-1----:R1:W3:Y:S02]  /*240b0*/  SYNCS.PHASECHK.TRANS64.TRYWAIT P5, [R3+URZ+0x34890], R0 ;  /* 0x03489000030075a7 */ /* 0x0022e400080a017f */
[----:B---3--:R-:W-:Y:S05]  /*240c0*/  @!P5 NANOSLEEP.SYNCS 0x989680 ;  /* 0x009896800000d95d */ /* 0x008fea0003900000 */
[----:B------:R-:W3:Y:S02]  /*240d0*/  @!P5 SYNCS.PHASECHK.TRANS64 P5, [R3+URZ+0x34890], R0 ;  /* 0x034890000300d5a7 */ /* 0x000ee400080a007f */
[----:B---3--:R-:W-:Y:S05]  /*240e0*/  @!P5 BRA `(.L_x_2780) ;  /* 0xfffffffc00f0d947 */ /* 0x008fea000383ffff */
[----:B------:R-:W-:Y:S05]  /*240f0*/  BRA `(.L_x_3098) ;  /* 0xfffffe2800407947 */ /* 0x000fea000383ffff */
.L_x_2805:
[----:B-1----:R1:W2:Y:S02]  /*24100*/  SYNCS.PHASECHK.TRANS64.TRYWAIT P4, [R3+URZ+0x34890], R0 ;  /* 0x03489000030075a7 */ /* 0x0022a4000808017f */
[----:B--2---:R-:W-:Y:S05]  /*24110*/  @!P4 NANOSLEEP.SYNCS 0x989680 ;  /* 0x009896800000c95d */ /* 0x004fea0003900000 */
[----:B------:R-:W2:Y:S02]  /*24120*/  @!P4 SYNCS.PHASECHK.TRANS64 P4, [R3+URZ+0x34890], R0 ;  /* 0x034890000300c5a7 */ /* 0x000ea4000808007f */
[----:B--2---:R-:W-:Y:S05]  /*24130*/  @!P4 BRA `(.L_x_2805) ;  /* 0xfffffffc00f0c947 */ /* 0x004fea000383ffff */
[----:B------:R-:W-:Y:S05]  /*24140*/  BRA `(.L_x_3099) ;  /* 0xfffffe58005c7947 */ /* 0x000fea000383ffff */
.L_x_2811:
[----:B0-----:R0:W2:Y:S02]  /*24150*/  SYNCS.PHASECHK.TRANS64.TRYWAIT P4, [R3+URZ+0x348b0], R0 ;  /* 0x0348b000030075a7 */ /* 0x0010a4000808017f */
[----:B--2---:R-:W-:Y:S05]  /*24160*/  @!P4 NANOSLEEP.SYNCS 0x989680 ;  /* 0x009896800000c95d */ /* 0x004fea0003900000 */
[----:B------:R-:W2:Y:S02]  /*24170*/  @!P4 SYNCS.PHASECHK.TRANS64 P4, [R3+URZ+0x348b0], R0 ;  /* 0x0348b0000300c5a7 */ /* 0x000ea4000808007f */
[----:B--2---:R-:W-:Y:S05]  /*24180*/  @!P4 BRA `(.L_x_2811) ;  /* 0xfffffffc00f0c947 */ /* 0x004fea000383ffff */
[----:B------:R-:W-:Y:S05]  /*24190*/  BRA `(.L_x_3100) ;  /* 0xfffffe5c005c7947 */ /* 0x000fea000383ffff */
.L_x_2829:
        /* <DEDUP_REMOVED lines=8> */
.L_x_3102:
[----:B------:R-:W-:Y:S05]  /*24220*/  BSYNC B1 ;  /* 0x0000000000017941 */ /* 0x000fea0003800000 */
.L_x_3101:
[----:B------:R-:W-:Y:S01]  /*24230*/  MOV R13, R6 ;  /* 0x00000006000d7202 */ /* 0x000fe20000000f00 */
[----:B------:R-:W-:Y:S02]  /*24240*/  IMAD.MOV.U32 R12, RZ, RZ, RZ ;  /* 0x000000ffff0c7224 */ /* 0x000fe400078e00ff */
[----:B------:R-:W-:Y:S02]  /*24250*/  IMAD.MOV.U32 R11, RZ, RZ, 0x1c1f ;  /* 0x00001c1fff0b7424 */ /* 0x000fe400078e00ff */
[----:B------:R-:W-:Y:S02]  /*24260*/  IMAD.MOV.U32 R15, RZ, RZ, -0x1 ;  /* 0xffffffffff0f7424 */ /* 0x000fe400078e00ff */
[----:B------:R-:W-:-:S07]  /*24270*/  IMAD.MOV.U32 R3, RZ, RZ, R14 ;  /* 0x000000ffff037224 */ /* 0x000fce00078e000e */
[----:B------:R-:W-:Y:S05]  /*24280*/  WARPSYNC.COLLECTIVE R15, `(.L_x_3103) ;  /* 0x000000000f087348 */ /* 0x000fea0003c00000 */
[----:B------:R0:W1:Y:S02]  /*24290*/  SHFL.IDX P6, R14, R13, R12, R11 ;  /* 0x0000000c0d0e7389 */ /* 0x00006400000c000b */
[----:B01----:R-:W-:Y:S01]  /*242a0*/  ENDCOLLECTIVE ;  /* 0x000000000000791b */ /* 0x003fe20003800000 */
.L_x_3103:
[----:B------:R-:W-:Y:S01]  /*242b0*/  IMAD.MOV.U32 R13, RZ, RZ, R8 ;  /* 0x000000ffff0d7224 */ /* 0x000fe200078e0008 */
[----:B------:R-:W-:-:S07]  /*242c0*/  MOV R0, R14 ;  /* 0x0000000e00007202 */ /* 0x000fce0000000f00 */
[----:B------:R-:W-:Y:S05]  /*242d0*/  WARPSYNC.COLLECTIVE R15, `(.L_x_3104) ;  /* 0x000000000f087348 */ /* 0x000fea0003c00000 */
[----:B------:R0:W1:Y:S02]  /*242e0*/  SHFL.IDX P6, R14, R13, R12, R11 ;  /* 0x0000000c0d0e7389 */ /* 0x00006400000c000b */
[----:B01----:R-:W-:Y:S01]  /*242f0*/  ENDCOLLECTIVE ;  /* 0x000000000000791b */ /* 0x003fe20003800000 */
.L_x_3104:
[----:B------:R-:W-:Y:S02]  /*24300*/  IMAD.MOV.U32 R13, RZ, RZ, R4 ;  /* 0x000000ffff0d7224 */ /* 0x000fe400078e0004 */
[----:B------:R-:W-:-:S07]  /*24310*/  IMAD.MOV.U32 R5, RZ, RZ, R14 ;  /* 0x000000ffff057224 */ /* 0x000fce00078e000e */
[----:B------:R-:W-:Y:S05]  /*24320*/  WARPSYNC.COLLECTIVE R15, `(.L_x_3105) ;  /* 0x000000000f087348 */ /* 0x000fea0003c00000 */
[----:B------:R0:W1:Y:S02]  /*24330*/  SHFL.IDX P6, R14, R13, R12, R11 ;  /* 0x0000000c0d0e7389 */ /* 0x00006400000c000b */
[----:B01----:R-:W-:Y:S01]  /*24340*/  ENDCOLLECTIVE ;  /* 0x000000000000791b */ /* 0x003fe20003800000 */
.L_x_3105:
[----:B------:R-:W-:Y:S05]  /*24350*/  BRA `(.L_x_3106) ;  /* 0xfffffe6800c87947 */ /* 0x000fea000383ffff */
.L_x_2832:
[----:B------:R-:W-:Y:S01]  /*24360*/  BSSY B1, `(.L_x_3107) ;  /* 0x0000008000017945 */ /* 0x000fe20003800000 */
[----:B------:R-:W-:Y:S01]  /*24370*/  MOV R13, R7 ;  /* 0x00000007000d7202 */ /* 0x000fe20000000f00 */
[----:B------:R-:W-:Y:S02]  /*24380*/  IMAD.MOV.U32 R12, RZ, RZ, 0x1 ;  /* 0x00000001ff0c7424 */ /* 0x000fe400078e00ff */
[----:B------:R-:W-:Y:S02]  /*24390*/  IMAD.MOV.U32 R11, RZ, RZ, 0x1c1f ;  /* 0x00001c1fff0b7424 */ /* 0x000fe400078e00ff */
[----:B------:R-:W-:-:S07]  /*243a0*/  IMAD.MOV.U32 R15, RZ, RZ, -0x1 ;  /* 0xffffffffff0f7424 */ /* 0x000fce00078e00ff */
[----:B0---4-:R-:W-:Y:S05]  /*243b0*/  WARPSYNC.COLLECTIVE R15, `(.L_x_3108) ;  /* 0x000000000f087348 */ /* 0x011fea0003c00000 */
[----:B----4-:R1:W2:Y:S02]  /*243c0*/  SHFL.IDX P6, R14, R13, R12, R11 ;  /* 0x0000000c0d0e7389 */ /* 0x0102a400000c000b */
[----:B012---:R-:W-:Y:S01]  /*243d0*/  ENDCOLLECTIVE ;  /* 0x000000000000791b */ /* 0x007fe20003800000 */
.L_x_3108:
[----:B------:R-:W-:Y:S05]  /*243e0*/  BSYNC B1 ;  /* 0x0000000000017941 */ /* 0x000fea0003800000 */
.L_x_3107:
[----:B------:R-:W-:Y:S01]  /*243f0*/  IMAD.MOV.U32 R13, RZ, RZ, R6 ;  /* 0x000000ffff0d7224 */ /* 0x000fe200078e0006 */
[----:B------:R-:W-:Y:S01]  /*24400*/  MOV R15, 0xffffffff ;  /* 0xffffffff000f7802 */ /* 0x000fe20000000f00 */
[----:B------:R-:W-:Y:S01]  /*24410*/  IMAD.MOV.U32 R12, RZ, RZ, 0x1 ;  /* 0x00000001ff0c7424 */ /* 0x000fe200078e00ff */
[----:B------:R-:W-:Y:S01]  /*24420*/  MOV R3, R14 ;  /* 0x0000000e00037202 */ /* 0x000fe20000000f00 */
[----:B------:R-:W-:-:S07]  /*24430*/  IMAD.MOV.U32 R11, RZ, RZ, 0x1c1f ;  /* 0x00001c1fff0b7424 */ /* 0x000fce00078e00ff */
[----:B------:R-:W-:Y:S05]  /*24440*/  WARPSYNC.COLLECTIVE R15, `(.L_x_3109) ;  /* 0x000000000f087348 */ /* 0x000fea0003c00000 */
[----:B------:R0:W1:Y:S02]  /*24450*/  SHFL.IDX P6, R14, R13, R12, R11 ;  /* 0x0000000c0d0e7389 */ /* 0x00006400000c000b */
[----:B01----:R-:W-:Y:S01]  /*24460*/  ENDCOLLECTIVE ;  /* 0x000000000000791b */ /* 0x003fe20003800000 */
.L_x_3109:
[----:B------:R-:W-:Y:S02]  /*24470*/  IMAD.MOV.U32 R13, RZ, RZ, R8 ;  /* 0x000000ffff0d7224 */ /* 0x000fe400078e0008 */
[----:B------:R-:W-:-:S07]  /*24480*/  IMAD.MOV.U32 R0, RZ, RZ, R14 ;  /* 0x000000ffff007224 */ /* 0x000fce00078e000e */
[----:B------:R-:W-:Y:S05]  /*24490*/  WARPSYNC.COLLECTIVE R15, `(.L_x_3110) ;  /* 0x000000000f087348 */ /* 0x000fea0003c00000 */
[----:B------:R0:W1:Y:S02]  /*244a0*/  SHFL.IDX P6, R14, R13, R12, R11 ;  /* 0x0000000c0d0e7389 */ /* 0x00006400000c000b */
[----:B01----:R-:W-:Y:S01]  /*244b0*/  ENDCOLLECTIVE ;  /* 0x000000000000791b */ /* 0x003fe20003800000 */
.L_x_3110:
[----:B------:R-:W-:Y:S01]  /*244c0*/  MOV R13, R4 ;  /* 0x00000004000d7202 */ /* 0x000fe20000000f00 */
[----:B------:R-:W-:-:S07]  /*244d0*/  IMAD.MOV.U32 R5, RZ, RZ, R14 ;  /* 0x000000ffff057224 */ /* 0x000fce00078e000e */
[----:B------:R-:W-:Y:S05]  /*244e0*/  WARPSYNC.COLLECTIVE R15, `(.L_x_3111) ;  /* 0x000000000f087348 */ /* 0x000fea0003c00000 */
[----:B------:R0:W1:Y:S02]  /*244f0*/  SHFL.IDX P6, R14, R13, R12, R11 ;  /* 0x0000000c0d0e7389 */ /* 0x00006400000c000b */
[----:B01----:R-:W-:Y:S01]  /*24500*/  ENDCOLLECTIVE ;  /* 0x000000000000791b */ /* 0x003fe20003800000 */
.L_x_3111:
[----:B------:R-:W-:Y:S01]  /*24510*/  IMAD.MOV.U32 R4, RZ, RZ, R14 ;  /* 0x000000ffff047224 */ /* 0x000fe200078e000e */
[----:B------:R-:W-:Y:S06]  /*24520*/  BRA `(.L_x_3112) ;  /* 0xfffffe7000547947 */ /* 0x000fec000383ffff */
.L_x_2836:
[----:B0-----:R0:W1:Y:S02]  /*24530*/  SYNCS.PHASECHK.TRANS64.TRYWAIT P0, [R16+URZ+0x34800], R5 ;  /* 0x03480005100075a7 */ /* 0x001064000800017f */
[----:B-1----:R-:W-:Y:S05]  /*24540*/  @!P0 NANOSLEEP.SYNCS 0x989680 ;  /* 0x009896800000895d */ /* 0x002fea0003900000 */
[----:B------:R-:W1:Y:S02]  /*24550*/  @!P0 SYNCS.PHASECHK.TRANS64 P0, [R16+URZ+0x34800], R5 ;  /* 0x03480005100085a7 */ /* 0x000e64000800007f */
[----:B-1----:R-:W-:Y:S05]  /*24560*/  @!P0 BRA `(.L_x_2836) ;  /* 0xfffffffc00f08947 */ /* 0x002fea000383ffff */
[----:B------:R-:W-:Y:S05]  /*24570*/  BRA `(.L_x_3113) ;  /* 0xfffffe7800647947 */ /* 0x000fea000383ffff */
.L_x_2860:
        /* <DEDUP_REMOVED lines=8> */
.L_x_3115:
[----:B------:R-:W-:Y:S05]  /*24600*/  BSYNC B1 ;  /* 0x0000000000017941 */ /* 0x000fea0003800000 */
.L_x_3114:
[----:B------:R-:W-:Y:S01]  /*24610*/  IMAD.MOV.U32 R13, RZ, RZ, R6 ;  /* 0x000000ffff0d7224 */ /* 0x000fe200078e0006 */
[----:B------:R-:W-:Y:S01]  /*24620*/  MOV R12, RZ ;  /* 0x000000ff000c7202 */ /* 0x000fe20000000f00 */
[----:B------:R-:W-:Y:S02]  /*24630*/  IMAD.MOV.U32 R11, RZ, RZ, 0x1c1f ;  /* 0x00001c1fff0b7424 */ /* 0x000fe400078e00ff */
[----:B------:R-:W-:Y:S02]  /*24640*/  IMAD.MOV.U32 R15, RZ, RZ, -0x1 ;  /* 0xffffffffff0f7424 */ /* 0x000fe400078e00ff */
[----:B------:R-:W-:-:S07]  /*24650*/  IMAD.MOV.U32 R3, RZ, RZ, R14 ;  /* 0x000000ffff037224 */ /* 0x000fce00078e000e */
[----:B------:R-:W-:Y:S05]  /*24660*/  WARPSYNC.COLLECTIVE R15, `(.L_x_3116) ;  /* 0x000000000f087348 */ /* 0x000fea0003c00000 */
[----:B------:R0:W1:Y:S02]  /*24670*/  SHFL.IDX P6, R14, R13, R12, R11 ;  /* 0x0000000c0d0e7389 */ /* 0x00006400000c000b */
[----:B01----:R-:W-:Y:S01]  /*24680*/  ENDCOLLECTIVE ;  /* 0x000000000000791b */ /* 0x003fe20003800000 */
.L_x_3116:
[----:B------:R-:W-:Y:S01]  /*24690*/  MOV R13, R7 ;  /* 0x00000007000d7202 */ /* 0x000fe20000000f00 */
[----:B------:R-:W-:-:S07]  /*246a0*/  IMAD.MOV.U32 R0, RZ, RZ, R14 ;  /* 0x000000ffff007224 */ /* 0x000fce00078e000e */
[----:B------:R-:W-:Y:S05]  /*246b0*/  WARPSYNC.COLLECTIVE R15, `(.L_x_3117) ;  /* 0x000000000f087348 */ /* 0x000fea0003c00000 */
[----:B------:R0:W1:Y:S02]  /*246c0*/  SHFL.IDX P6, R14, R13, R12, R11 ;  /* 0x0000000c0d0e7389 */ /* 0x00006400000c000b */
[----:B01----:R-:W-:Y:S01]  /*246d0*/  ENDCOLLECTIVE ;  /* 0x000000000000791b */ /* 0x003fe20003800000 */
.L_x_3117:
[----:B------:R-:W-:Y:S02]  /*246e0*/  IMAD.MOV.U32 R13, RZ, RZ, R9 ;  /* 0x000000ffff0d7224 */ /* 0x000fe400078e0009 */
[----:B------:R-:W-:-:S07]  /*246f0*/  IMAD.MOV.U32 R5, RZ, RZ, R14 ;  /* 0x000000ffff057224 */ /* 0x000fce00078e000e */
[----:B------:R-:W-:Y:S05]  /*24700*/  WARPSYNC.COLLECTIVE R15, `(.L_x_3118) ;  /* 0x000000000f087348 */ /* 0x000fea0003c00000 */
[----:B------:R0:W1:Y:S02]  /*24710*/  SHFL.IDX P6, R14, R13, R12, R11 ;  /* 0x0000000c0d0e7389 */ /* 0x00006400000c000b */
[----:B01----:R-:W-:Y:S01]  /*24720*/  ENDCOLLECTIVE ;  /* 0x000000000000791b */ /* 0x003fe20003800000 */
.L_x_3118:
[----:B------:R-:W-:Y:S01]  /*24730*/  IMAD.MOV.U32 R12, RZ, RZ, R0 ;  /* 0x000000ffff0c7224 */ /* 0x000fe200078e0000 */
[----:B------:R-:W-:Y:S01]  /*24740*/  MOV R13, R3 ;  /* 0x00000003000d7202 */ /* 0x000fe20000000f00 */
[----:B------:R-:W-:Y:S06]  /*24750*/  BRA `(.L_x_3119) ;  /* 0xfffffe9c00347947 */ /* 0x000fec000383ffff */
.L_x_2863:
[----:B------:R-:W-:Y:S01]  /*24760*/  BSSY B1, `(.L_x_3120) ;  /* 0x0000008000017945 */ /* 0x000fe20003800000 */
[----:B------:R-:W-:Y:S01]  /*24770*/  IMAD.MOV.U32 R13, RZ, RZ, R8 ;  /* 0x000000ffff0d7224 */ /* 0x000fe200078e0008 */
[----:B------:R-:W-:Y:S01]  /*24780*/  MOV R15, 0xffffffff ;  /* 0xffffffff000f7802 */ /* 0x000fe20000000f00 */
[----:B------:R-:W-:Y:S02]  /*24790*/  IMAD.MOV.U32 R12, RZ, RZ, 0x1 ;  /* 0x00000001ff0c7424 */ /* 0x000fe400078e00ff */
[----:B------:R-:W-:-:S07]  /*247a0*/  IMAD.MOV.U32 R11, RZ, RZ, 0x1c1f ;  /* 0x00001c1fff0b7424 */ /* 0x000fce00078e00ff */
[----:B------:R-:W-:Y:S05]  /*247b0*/  WARPSYNC.COLLECTIVE R15, `(.L_x_3121) ;  /* 0x000000000f087348 */ /* 0x000fea0003c00000 */
[----:B------:R0:W1:Y:S02]  /*247c0*/  SHFL.IDX P6, R14, R13, R12, R11 ;  /* 0x0000000c0d0e7389 */ /* 0x00006400000c000b */
[----:B01----:R-:W-:Y:S01]  /*247d0*/  ENDCOLLECTIVE ;  /* 0x000000000000791b */ /* 0x003fe20003800000 */
.L_x_3121:
[----:B------:R-:W-:Y:S05]  /*247e0*/  BSYNC B1 ;  /* 0x0000000000017941 */ /* 0x000fea0003800000 */
.L_x_3120:
        /* <DEDUP_REMOVED lines=8> */
.L_x_3122:
[----:B------:R-:W-:Y:S02]  /*24870*/  IMAD.MOV.U32 R61, RZ, RZ, R3 ;  /* 0x000000ffff3d7224 */ /* 0x000fe400078e0003 */
[----:B------:R-:W-:Y:S02]  /*24880*/  IMAD.MOV.U32 R13, RZ, RZ, R7 ;  /* 0x000000ffff0d7224 */ /* 0x000fe400078e0007 */
[----:B------:R-:W-:-:S07]  /*24890*/  IMAD.MOV.U32 R0, RZ, RZ, R14 ;  /* 0x000000ffff007224 */ /* 0x000fce00078e000e */
[----:B------:R-:W-:Y:S05]  /*248a0*/  WARPSYNC.COLLECTIVE R15, `(.L_x_3123) ;  /* 0x000000000f087348 */ /* 0x000fea0003c00000 */
[----:B------:R0:W1:Y:S02]  /*248b0*/  SHFL.IDX P6, R14, R13, R12, R11 ;  /* 0x0000000c0d0e7389 */ /* 0x00006400000c000b */
[----:B01----:R-:W-:Y:S01]  /*248c0*/  ENDCOLLECTIVE ;  /* 0x000000000000791b */ /* 0x003fe20003800000 */
.L_x_3123:
[----:B------:R-:W-:Y:S02]  /*248d0*/  IMAD.MOV.U32 R60, RZ, RZ, R0 ;  /* 0x000000ffff3c7224 */ /* 0x000fe400078e0000 */
[----:B------:R-:W-:Y:S01]  /*248e0*/  IMAD.MOV.U32 R13, RZ, RZ, R9 ;  /* 0x000000ffff0d7224 */ /* 0x000fe200078e0009 */
[----:B------:R-:W-:-:S07]  /*248f0*/  MOV R7, R14 ;  /* 0x0000000e00077202 */ /* 0x000fce0000000f00 */
[----:B------:R-:W-:Y:S05]  /*24900*/  WARPSYNC.COLLECTIVE R15, `(.L_x_3124) ;  /* 0x000000000f087348 */ /* 0x000fea0003c00000 */
[----:B------:R0:W1:Y:S02]  /*24910*/  SHFL.IDX P6, R14, R13, R12, R11 ;  /* 0x0000000c0d0e7389 */ /* 0x00006400000c000b */
[----:B01----:R-:W-:Y:S01]  /*24920*/  ENDCOLLECTIVE ;  /* 0x000000000000791b */ /* 0x003fe20003800000 */
.L_x_3124:
[----:B------:R-:W-:Y:S05]  /*24930*/  BRA `(.L_x_3125) ;  /* 0xfffffea000447947 */ /* 0x000fea000383ffff */
.L_x_2867:
[----:B0-----:R0:W1:Y:S02]  /*24940*/  SYNCS.PHASECHK.TRANS64.TRYWAIT P0, [R16+URZ+0x34800], R21 ;  /* 0x03480015100075a7 */ /* 0x001064000800017f */
[----:B-1----:R-:W-:Y:S05]  /*24950*/  @!P0 NANOSLEEP.SYNCS 0x989680 ;  /* 0x009896800000895d */ /* 0x002fea0003900000 */
[----:B------:R-:W1:Y:S02]  /*24960*/  @!P0 SYNCS.PHASECHK.TRANS64 P0, [R16+URZ+0x34800], R21 ;  /* 0x03480015100085a7 */ /* 0x000e64000800007f */
[----:B-1----:R-:W-:Y:S05]  /*24970*/  @!P0 BRA `(.L_x_2867) ;  /* 0xfffffffc00f08947 */ /* 0x002fea000383ffff */
[----:B------:R-:W-:Y:S05]  /*24980*/  BRA `(.L_x_3126) ;  /* 0xfffffea400ac7947 */ /* 0x000fea000383ffff */
.L_x_2881:
[----:B-1----:R1:W2:Y:S02]  /*24990*/  SYNCS.PHASECHK.TRANS64.TRYWAIT P2, [R3+URZ+0x34830], R0 ;  /* 0x03483000030075a7 */ /* 0x0022a4000804017f */
[----:B--2---:R-:W-:Y:S05]  /*249a0*/  @!P2 NANOSLEEP.SYNCS 0x989680 ;  /* 0x009896800000a95d */ /* 0x004fea0003900000 */
[----:B------:R-:W2:Y:S02]  /*249b0*/  @!P2 SYNCS.PHASECHK.TRANS64 P2, [R3+URZ+0x34830], R0 ;  /* 0x034830000300a5a7 */ /* 0x000ea4000804007f */
[----:B--2---:R-:W-:Y:S05]  /*249c0*/  @!P2 BRA `(.L_x_2881) ;  /* 0xfffffffc00f0a947 */ /* 0x004fea000383ffff */
[----:B------:R-:W-:Y:S05]  /*249d0*/  BRA `(.L_x_2880) ;  /* 0xfffffecc00607947 */ /* 0x000fea000383ffff */
.L_x_2888:
[----:B-1----:R1:W2:Y:S02]  /*249e0*/  SYNCS.PHASECHK.TRANS64.TRYWAIT P3, [R15+URZ+0x34830], R0 ;  /* 0x034830000f0075a7 */ /* 0x0022a4000806017f */
[----:B--2---:R-:W-:Y:S05]  /*249f0*/  @!P3 NANOSLEEP.SYNCS 0x989680 ;  /* 0x009896800000b95d */ /* 0x004fea0003900000 */
[----:B------:R-:W2:Y:S02]  /*24a00*/  @!P3 SYNCS.PHASECHK.TRANS64 P3, [R15+URZ+0x34830], R0 ;  /* 0x034830000f00b5a7 */ /* 0x000ea4000806007f */
[----:B--2---:R-:W-:Y:S05]  /*24a10*/  @!P3 BRA `(.L_x_2888) ;  /* 0xfffffffc00f0b947 */ /* 0x004fea000383ffff */
[----:B------:R-:W-:Y:S05]  /*24a20*/  BRA `(.L_x_2887) ;  /* 0xfffffef400b47947 */ /* 0x000fea000383ffff */
.L_x_2893:
[----:B-1----:R1:W2:Y:S02]  /*24a30*/  SYNCS.PHASECHK.TRANS64.TRYWAIT P3, [R12+URZ+0x34850], R0 ;  /* 0x034850000c0075a7 */ /* 0x0022a4000806017f */
[----:B--2---:R-:W-:Y:S05]  /*24a40*/  @!P3 NANOSLEEP.SYNCS 0x989680 ;  /* 0x009896800000b95d */ /* 0x004fea0003900000 */
[----:B------:R-:W2:Y:S02]  /*24a50*/  @!P3 SYNCS.PHASECHK.TRANS64 P3, [R12+URZ+0x34850], R0 ;  /* 0x034850000c00b5a7 */ /* 0x000ea4000806007f */
[----:B--2---:R-:W-:Y:S05]  /*24a60*/  @!P3 BRA `(.L_x_2893) ;  /* 0xfffffffc00f0b947 */ /* 0x004fea000383ffff */
[----:B------:R-:W-:Y:S05]  /*24a70*/  BRA `(.L_x_2892) ;  /* 0xffffff0000ac7947 */ /* 0x000fea000383ffff */
.L_x_2901:
[----:B-1----:R1:W2:Y:S02]  /*24a80*/  SYNCS.PHASECHK.TRANS64.TRYWAIT P2, [R0+URZ+0x34830], R11 ;  /* 0x0348300b000075a7 */ /* 0x0022a4000804017f */
[----:B--2---:R-:W-:Y:S05]  /*24a90*/  @!P2 NANOSLEEP.SYNCS 0x989680 ;  /* 0x009896800000a95d */ /* 0x004fea0003900000 */
[----:B------:R-:W2:Y:S02]  /*24aa0*/  @!P2 SYNCS.PHASECHK.TRANS64 P2, [R0+URZ+0x34830], R11 ;  /* 0x0348300b0000a5a7 */ /* 0x000ea4000804007f */
[----:B--2---:R-:W-:Y:S05]  /*24ab0*/  @!P2 BRA `(.L_x_2901) ;  /* 0xfffffffc00f0a947 */ /* 0x004fea000383ffff */
[----:B------:R-:W-:Y:S05]  /*24ac0*/  BRA `(.L_x_2900) ;  /* 0xffffff2400407947 */ /* 0x000fea000383ffff */
.L_x_2906:
[----:B-1----:R1:W2:Y:S02]  /*24ad0*/  SYNCS.PHASECHK.TRANS64.TRYWAIT P2, [R15+URZ+0x34850], R0 ;  /* 0x034850000f0075a7 */ /* 0x0022a4000804017f */
[----:B--2---:R-:W-:Y:S05]  /*24ae0*/  @!P2 NANOSLEEP.SYNCS 0x989680 ;  /* 0x009896800000a95d */ /* 0x004fea0003900000 */
[----:B------:R-:W2:Y:S02]  /*24af0*/  @!P2 SYNCS.PHASECHK.TRANS64 P2, [R15+URZ+0x34850], R0 ;  /* 0x034850000f00a5a7 */ /* 0x000ea4000804007f */
[----:B--2---:R-:W-:Y:S05]  /*24b00*/  @!P2 BRA `(.L_x_2906) ;  /* 0xfffffffc00f0a947 */ /* 0x004fea000383ffff */
[----:B------:R-:W-:Y:S05]  /*24b10*/  BRA `(.L_x_2905) ;  /* 0xffffff3000387947 */ /* 0x000fea000383ffff */
.L_x_2912:
[----:B-1----:R1:W2:Y:S02]  /*24b20*/  SYNCS.PHASECHK.TRANS64.TRYWAIT P0, [R11+URZ+0x34850], R2 ;  /* 0x034850020b0075a7 */ /* 0x0022a4000800017f */
[----:B--2---:R-:W-:Y:S05]  /*24b30*/  @!P0 NANOSLEEP.SYNCS 0x989680 ;  /* 0x009896800000895d */ /* 0x004fea0003900000 */
[----:B------:R-:W2:Y:S02]  /*24b40*/  @!P0 SYNCS.PHASECHK.TRANS64 P0, [R11+URZ+0x34850], R2 ;  /* 0x034850020b0085a7 */ /* 0x000ea4000800007f */
[----:B--2---:R-:W-:Y:S05]  /*24b50*/  @!P0 BRA `(.L_x_2912) ;  /* 0xfffffffc00f08947 */ /* 0x004fea000383ffff */
[----:B------:R-:W-:Y:S05]  /*24b60*/  BRA `(.L_x_2911) ;  /* 0xffffff4c005c7947 */ /* 0x000fea000383ffff */
.L_x_2948:
[----:B------:R-:W1:Y:S01]  /*24b70*/  S2R R7, SR_TID.X ;  /* 0x0000000000077919 */ /* 0x000e620000002100 */
[----:B------:R-:W-:Y:S01]  /*24b80*/  BSSY B1, `(.L_x_3127) ;  /* 0x000000a000017945 */ /* 0x000fe20003800000 */
[----:B------:R-:W-:Y:S02]  /*24b90*/  IMAD.MOV.U32 R12, RZ, RZ, RZ ;  /* 0x000000ffff0c7224 */ /* 0x000fe400078e00ff */
[----:B------:R-:W-:Y:S02]  /*24ba0*/  IMAD.MOV.U32 R11, RZ, RZ, 0x1f ;  /* 0x0000001fff0b7424 */ /* 0x000fe400078e00ff */
[----:B------:R-:W-:Y:S01]  /*24bb0*/  IMAD.MOV.U32 R15, RZ, RZ, -0x1 ;  /* 0xffffffffff0f7424 */ /* 0x000fe200078e00ff */
[----:B-1----:R-:W-:-:S04]  /*24bc0*/  SHF.R.U32.HI R7, RZ, 0x5, R7 ;  /* 0x00000005ff077819 */ /* 0x002fc80000011607 */
[----:B------:R-:W-:-:S04]  /*24bd0*/  LOP3.LUT R7, R7, 0x3, RZ, 0xc0, !PT ;  /* 0x0000000307077812 */ /* 0x000fc800078ec0ff */
[----:B0-----:R-:W-:-:S07]  /*24be0*/  MOV R13, R7 ;  /* 0x00000007000d7202 */ /* 0x001fce0000000f00 */
[----:B------:R-:W-:Y:S05]  /*24bf0*/  WARPSYNC.COLLECTIVE R15, `(.L_x_3128) ;  /* 0x000000000f087348 */ /* 0x000fea0003c00000 */
[----:B------:R0:W1:Y:S02]  /*24c00*/  SHFL.IDX P6, R14, R13, R12, R11 ;  /* 0x0000000c0d0e7389 */ /* 0x00006400000c000b */
[----:B01----:R-:W-:Y:S01]  /*24c10*/  ENDCOLLECTIVE ;  /* 0x000000000000791b */ /* 0x003fe20003800000 */
.L_x_3128:
[----:B------:R-:W-:Y:S05]  /*24c20*/  BSYNC B1 ;  /* 0x0000000000017941 */ /* 0x000fea0003800000 */
.L_x_3127:
[----:B------:R-:W-:Y:S05]  /*24c30*/  BRA `(.L_x_3129) ;  /* 0xffffff8c00007947 */ /* 0x000fea000383ffff */
.L_x_2950:
[----:B------:R-:W-:Y:S01]  /*24c40*/  BSSY B1, `(.L_x_3130) ;  /* 0x0000006000017945 */ /* 0x000fe20003800000 */
[----:B------:R-:W-:-:S07]  /*24c50*/  MOV R15, 0xffffffff ;  /* 0xffffffff000f7802 */ /* 0x000fce0000000f00 */
[----:B01----:R-:W-:Y:S05]  /*24c60*/  WARPSYNC.COLLECTIVE R15, `(.L_x_3131) ;  /* 0x000000000f0c7348 */ /* 0x003fea0003c00000 */
[----:B------:R-:W-:Y:S02]  /*24c70*/  ELECT P6, UR62, PT ;  /* 0x00000000003e782f */ /* 0x000fe400038c0000 */
[----:B------:R-:W-:Y:S01]  /*24c80*/  MOV R14, UR62 ;  /* 0x0000003e000e7c02 */ /* 0x000fe20008000f00 */
[----:B01----:R-:W-:Y:S10]  /*24c90*/  ENDCOLLECTIVE ;  /* 0x000000000000791b */ /* 0x003ff40003800000 */
.L_x_3131:
[----:B------:R-:W-:Y:S05]  /*24ca0*/  BSYNC B1 ;  /* 0x0000000000017941 */ /* 0x000fea0003800000 */
.L_x_3130:
[----:B------:R-:W-:Y:S01]  /*24cb0*/  PLOP3.LUT P2, PT, P6, PT, PT, 0x80, 0x0 ;  /* 0x000000000000781c */ /* 0x000fe2000374f070 */
[----:B------:R-:W-:-:S12]  /*24cc0*/  BRA `(.L_x_2949) ;  /* 0xffffff8800f47947 */ /* 0x000fd8000383ffff */
.L_x_2952:
[----:B-1----:R-:W2:Y:S02]  /*24cd0*/  LDL R3, [R1+0x4] ;  /* 0x0000040001037983 */ /* 0x002ea40000100800 */
[----:B--2---:R1:W2:Y:S02]  /*24ce0*/  SYNCS.PHASECHK.TRANS64.TRYWAIT P0, [R3+URZ+0x34820], R2 ;  /* 0x03482002030075a7 */ /* 0x0042a4000800017f */
[----:B--2---:R-:W-:Y:S05]  /*24cf0*/  @!P0 NANOSLEEP.SYNCS 0x989680 ;  /* 0x009896800000895d */ /* 0x004fea0003900000 */
[----:B------:R-:W2:Y:S02]  /*24d00*/  @!P0 SYNCS.PHASECHK.TRANS64 P0, [R3+URZ+0x34820], R2 ;  /* 0x03482002030085a7 */ /* 0x000ea4000800007f */
[----:B--2---:R-:W-:Y:S05]  /*24d10*/  @!P0 BRA `(.L_x_2952) ;  /* 0xfffffffc00ec8947 */ /* 0x004fea000383ffff */
[----:B------:R-:W-:Y:S05]  /*24d20*/  BRA `(.L_x_3132) ;  /* 0xffffff8c00047947 */ /* 0x000fea000383ffff */
.L_x_2956:
[----:B-1----:R1:W2:Y:S02]  /*24d30*/  SYNCS.PHASECHK.TRANS64.TRYWAIT P0, [R4+URZ+0x348a0], R8 ;  /* 0x0348a008040075a7 */ /* 0x0022a4000800017f */
[----:B--2---:R-:W-:Y:S05]  /*24d40*/  @!P0 NANOSLEEP.SYNCS 0x989680 ;  /* 0x009896800000895d */ /* 0x004fea0003900000 */
[----:B------:R-:W2:Y:S02]  /*24d50*/  @!P0 SYNCS.PHASECHK.TRANS64 P0, [R4+URZ+0x348a0], R8 ;  /* 0x0348a008040085a7 */ /* 0x000ea4000800007f */
[----:B--2---:R-:W-:Y:S05]  /*24d60*/  @!P0 BRA `(.L_x_2956) ;  /* 0xfffffffc00f08947 */ /* 0x004fea000383ffff */
[----:B------:R-:W-:Y:S05]  /*24d70*/  BRA `(.L_x_3133) ;  /* 0xffffff8c00287947 */ /* 0x000fea000383ffff */
.L_x_2963:
[----:B--2---:R2:W3:Y:S02]  /*24d80*/  SYNCS.PHASECHK.TRANS64.TRYWAIT P0, [R4+URZ+0x348c0], R8 ;  /* 0x0348c008040075a7 */ /* 0x0044e4000800017f */
[----:B---3--:R-:W-:Y:S05]  /*24d90*/  @!P0 NANOSLEEP.SYNCS 0x989680 ;  /* 0x009896800000895d */ /* 0x008fea0003900000 */
[----:B------:R-:W3:Y:S02]  /*24da0*/  @!P0 SYNCS.PHASECHK.TRANS64 P0, [R4+URZ+0x348c0], R8 ;  /* 0x0348c008040085a7 */ /* 0x000ee4000800007f */
[----:B---3--:R-:W-:Y:S05]  /*24db0*/  @!P0 BRA `(.L_x_2963) ;  /* 0xfffffffc00f08947 */ /* 0x008fea000383ffff */
[----:B------:R-:W-:Y:S05]  /*24dc0*/  BRA `(.L_x_3134) ;  /* 0xffffff9000247947 */ /* 0x000fea000383ffff */
.L_x_2971:
[----:B-1----:R1:W2:Y:S02]  /*24dd0*/  SYNCS.PHASECHK.TRANS64.TRYWAIT P0, [R6+URZ+0x348a0], R5 ;  /* 0x0348a005060075a7 */ /* 0x0022a4000800017f */
[----:B--2---:R-:W-:Y:S05]  /*24de0*/  @!P0 NANOSLEEP.SYNCS 0x989680 ;  /* 0x009896800000895d */ /* 0x004fea0003900000 */
[----:B------:R-:W2:Y:S02]  /*24df0*/  @!P0 SYNCS.PHASECHK.TRANS64 P0, [R6+URZ+0x348a0], R5 ;  /* 0x0348a005060085a7 */ /* 0x000ea4000800007f */
[----:B--2---:R-:W-:Y:S05]  /*24e00*/  @!P0 BRA `(.L_x_2971) ;  /* 0xfffffffc00f08947 */ /* 0x004fea000383ffff */
[----:B------:R-:W-:Y:S05]  /*24e10*/  BRA `(.L_x_3135) ;  /* 0xffffff9400507947 */ /* 0x000fea000383ffff */
.L_x_2978:
[----:B--2---:R2:W3:Y:S02]  /*24e20*/  SYNCS.PHASECHK.TRANS64.TRYWAIT P0, [R6+URZ+0x348c0], R5 ;  /* 0x0348c005060075a7 */ /* 0x0044e4000800017f */
[----:B---3--:R-:W-:Y:S05]  /*24e30*/  @!P0 NANOSLEEP.SYNCS 0x989680 ;  /* 0x009896800000895d */ /* 0x008fea0003900000 */
[----:B------:R-:W3:Y:S02]  /*24e40*/  @!P0 SYNCS.PHASECHK.TRANS64 P0, [R6+URZ+0x348c0], R5 ;  /* 0x0348c005060085a7 */ /* 0x000ee4000800007f */
[----:B---3--:R-:W-:Y:S05]  /*24e50*/  @!P0 BRA `(.L_x_2978) ;  /* 0xfffffffc00f08947 */ /* 0x008fea000383ffff */
[----:B------:R-:W-:Y:S05]  /*24e60*/  BRA `(.L_x_3136) ;  /* 0xffffff9800487947 */ /* 0x000fea000383ffff */
.L_x_2992:
[----:B------:R-:W1:Y:S01]  /*24e70*/  S2R R5, SR_TID.X ;  /* 0x0000000000057919 */ /* 0x000e620000002100 */
[----:B------:R-:W-:Y:S01]  /*24e80*/  BSSY B0, `(.L_x_3137) ;  /* 0x000000a000007945 */ /* 0x000fe20003800000 */
[----:B------:R-:W-:Y:S01]  /*24e90*/  IMAD.MOV.U32 R12, RZ, RZ, RZ ;  /* 0x000000ffff0c7224 */ /* 0x000fe200078e00ff */
[----:B------:R-:W-:Y:S01]  /*24ea0*/  MOV R15, 0xffffffff ;  /* 0xffffffff000f7802 */ /* 0x000fe20000000f00 */
[----:B------:R-:W-:Y:S01]  /*24eb0*/  IMAD.MOV.U32 R11, RZ, RZ, 0x1f ;  /* 0x0000001fff0b7424 */ /* 0x000fe200078e00ff */
[----:B-1----:R-:W-:-:S04]  /*24ec0*/  SHF.R.U32.HI R5, RZ, 0x5, R5 ;  /* 0x00000005ff057819 */ /* 0x002fc80000011605 */
[----:B------:R-:W-:-:S05]  /*24ed0*/  LOP3.LUT R5, R5, 0x3, RZ, 0xc0, !PT ;  /* 0x0000000305057812 */ /* 0x000fca00078ec0ff */
[----:B0-----:R-:W-:-:S07]  /*24ee0*/  IMAD.MOV.U32 R13, RZ, RZ, R5 ;  /* 0x000000ffff0d7224 */ /* 0x001fce00078e0005 */
[----:B------:R-:W-:Y:S05]  /*24ef0*/  WARPSYNC.COLLECTIVE R15, `(.L_x_3138) ;  /* 0x000000000f087348 */ /* 0x000fea0003c00000 */
[----:B------:R0:W1:Y:S02]  /*24f00*/  SHFL.IDX P6, R14, R13, R12, R11 ;  /* 0x0000000c0d0e7389 */ /* 0x00006400000c000b */
[----:B01----:R-:W-:Y:S01]  /*24f10*/  ENDCOLLECTIVE ;  /* 0x000000000000791b */ /* 0x003fe20003800000 */
.L_x_3138:
[----:B------:R-:W-:Y:S05]  /*24f20*/  BSYNC B0 ;  /* 0x0000000000007941 */ /* 0x000fea0003800000 */
.L_x_3137:
[----:B------:R-:W-:Y:S05]  /*24f30*/  BRA `(.L_x_3139) ;  /* 0xffffffa000ec7947 */ /* 0x000fea000383ffff */
.L_x_2994:
[----:B------:R-:W-:Y:S01]  /*24f40*/  BSSY B0, `(.L_x_3140) ;  /* 0x0000006000007945 */ /* 0x000fe20003800000 */
[----:B------:R-:W-:-:S07]  /*24f50*/  IMAD.MOV.U32 R15, RZ, RZ, -0x1 ;  /* 0xffffffffff0f7424 */ /* 0x000fce00078e00ff */
[----:B01----:R-:W-:Y:S05]  /*24f60*/  WARPSYNC.COLLECTIVE R15, `(.L_x_3141) ;  /* 0x000000000f0c7348 */ /* 0x003fea0003c00000 */
[----:B------:R-:W-:Y:S02]  /*24f70*/  ELECT P6, UR62, PT ;  /* 0x00000000003e782f */ /* 0x000fe400038c0000 */
[----:B------:R-:W-:Y:S01]  /*24f80*/  MOV R14, UR62 ;  /* 0x0000003e000e7c02 */ /* 0x000fe20008000f00 */
[----:B01----:R-:W-:Y:S10]  /*24f90*/  ENDCOLLECTIVE ;  /* 0x000000000000791b */ /* 0x003ff40003800000 */
.L_x_3141:
[----:B------:R-:W-:Y:S05]  /*24fa0*/  BSYNC B0 ;  /* 0x0000000000007941 */ /* 0x000fea0003800000 */
.L_x_3140:
[----:B------:R-:W-:Y:S05]  /*24fb0*/  BRA `(.L_x_3142) ;  /* 0xffffffa000fc7947 */ /* 0x000fea000383ffff */
.L_x_2996:
[----:B-1----:R1:W2:Y:S02]  /*24fc0*/  SYNCS.PHASECHK.TRANS64.TRYWAIT P0, [R0+URZ+0x34840], R2 ;  /* 0x03484002000075a7 */ /* 0x0022a4000800017f */
[----:B--2---:R-:W-:Y:S05]  /*24fd0*/  @!P0 NANOSLEEP.SYNCS 0x989680 ;  /* 0x009896800000895d */ /* 0x004fea0003900000 */
[----:B------:R-:W2:Y:S02]  /*24fe0*/  @!P0 SYNCS.PHASECHK.TRANS64 P0, [R0+URZ+0x34840], R2 ;  /* 0x03484002000085a7 */ /* 0x000ea4000800007f */
[----:B--2---:R-:W-:Y:S05]  /*24ff0*/  @!P0 BRA `(.L_x_2996) ;  /* 0xfffffffc00f08947 */ /* 0x004fea000383ffff */
[----:B------:R-:W-:Y:S05]  /*25000*/  BRA `(.L_x_3143) ;  /* 0xffffffa400687947 */ /* 0x000fea000383ffff */
.L_x_3000:
[----:B------:R0:W5:Y:S01]  /*25010*/  LDL.LU R9, [R1+0x40] ;  /* 0x0000400001097983 */ /* 0x0001620000300800 */
[----:B------:R-:W-:Y:S01]  /*25020*/  IMAD.MOV.U32 R13, RZ, RZ, R2 ;  /* 0x000000ffff0d7224 */ /* 0x000fe200078e0002 */
[----:B------:R-:W-:Y:S01]  /*25030*/  MOV R11, 0x181f ;  /* 0x0000181f000b7802 */ /* 0x000fe20000000f00 */
[----:B------:R-:W-:Y:S02]  /*25040*/  IMAD.MOV.U32 R12, RZ, RZ, RZ ;  /* 0x000000ffff0c7224 */ /* 0x000fe400078e00ff */
[----:B------:R-:W-:-:S07]  /*25050*/  IMAD.MOV.U32 R15, RZ, RZ, -0x1 ;  /* 0xffffffffff0f7424 */ /* 0x000fce00078e00ff */
[----:B0----5:R-:W-:Y:S05]  /*25060*/  WARPSYNC.COLLECTIVE R15, `(.L_x_3144) ;  /* 0x000000000f087348 */ /* 0x021fea0003c00000 */
[----:B------:R1:W2:Y:S02]  /*25070*/  SHFL.IDX P6, R14, R13, R12, R11 ;  /* 0x0000000c0d0e7389 */ /* 0x0002a400000c000b */
[----:B012--5:R-:W-:Y:S01]  /*25080*/  ENDCOLLECTIVE ;  /* 0x000000000000791b */ /* 0x027fe20003800000 */
.L_x_3144:
[----:B------:R-:W-:Y:S02]  /*25090*/  IMAD.MOV.U32 R13, RZ, RZ, R3 ;  /* 0x000000ffff0d7224 */ /* 0x000fe400078e0003 */
[----:B------:R-:W-:-:S07]  /*250a0*/  IMAD.MOV.U32 R4, RZ, RZ, R14 ;  /* 0x000000ffff047224 */ /* 0x000fce00078e000e */
[----:B------:R-:W-:Y:S05]  /*250b0*/  WARPSYNC.COLLECTIVE R15, `(.L_x_3145) ;  /* 0x000000000f087348 */ /* 0x000fea0003c00000 */
[----:B------:R0:W1:Y:S02]  /*250c0*/  SHFL.IDX P6, R14, R13, R12, R11 ;  /* 0x0000000c0d0e7389 */ /* 0x00006400000c000b */
[----:B01----:R-:W-:Y:S01]  /*250d0*/  ENDCOLLECTIVE ;  /* 0x000000000000791b */ /* 0x003fe20003800000 */
.L_x_3145:
[----:B------:R-:W-:Y:S01]  /*250e0*/  IMAD R17, R17, 0x80, R10 ;  /* 0x0000008011117824 */ /* 0x000fe200078e020a */
[----:B------:R-:W-:Y:S01]  /*250f0*/  MOV R13, R2 ;  /* 0x00000002000d7202 */ /* 0x000fe20000000f00 */
[----:B------:R-:W-:Y:S02]  /*25100*/  IMAD R0, R9, R7, RZ ;  /* 0x0000000709007224 */ /* 0x000fe400078e02ff */
[----:B------:R0:W5:Y:S01]  /*25110*/  LDL R9, [R1+0x30] ;  /* 0x0000300001097983 */ /* 0x0001620000100800 */
[----:B------:R-:W-:Y:S01]  /*25120*/  IMAD.MOV.U32 R12, RZ, RZ, 0x1 ;  /* 0x00000001ff0c7424 */ /* 0x000fe200078e00ff */
[----:B------:R-:W-:Y:S01]  /*25130*/  MOV R5, R14 ;  /* 0x0000000e00057202 */ /* 0x000fe20000000f00 */
[C---:B------:R-:W-:Y:S01]  /*25140*/  VIADD R7, R17.reuse, 0x10 ;  /* 0x0000001011077836 */ /* 0x040fe20000000000 */
[----:B------:R-:W-:-:S13]  /*25150*/  ISETP.GE.AND P2, PT, R17, R0, PT ;  /* 0x000000001100720c */ /* 0x000fda0003f46270 */
[----:B0----5:R-:W-:Y:S05]  /*25160*/  WARPSYNC.COLLECTIVE R15, `(.L_x_3146) ;  /* 0x000000000f087348 */ /* 0x021fea0003c00000 */
[----:B------:R1:W2:Y:S02]  /*25170*/  SHFL.IDX P6, R14, R13, R12, R11 ;  /* 0x0000000c0d0e7389 */ /* 0x0002a400000c000b */
[----:B012--5:R-:W-:Y:S01]  /*25180*/  ENDCOLLECTIVE ;  /* 0x000000000000791b */ /* 0x027fe20003800000 */
.L_x_3146:
[----:B------:R-:W-:Y:S01]  /*25190*/  @!P2 LEA R5, P4, R8, R5, 0x1 ;  /* 0x000000050805a211 */ /* 0x000fe200078808ff */
[----:B------:R-:W-:-:S04]  /*251a0*/  IMAD.MOV.U32 R13, RZ, RZ, R3 ;  /* 0x000000ffff0d7224 */ /* 0x000fc800078e0003 */
[----:B------:R-:W-:-:S05]  /*251b0*/  @!P2 IMAD.X R4, RZ, RZ, R4, P4 ;  /* 0x000000ffff04a224 */ /* 0x000fca00020e0604 */
[----:B------:R-:W-:Y:S01]  /*251c0*/  @!P2 LOP3.LUT R5, R5, R4, RZ, 0x3c, !PT ;  /* 0x000000040505a212 */ /* 0x000fe200078e3cff */
[----:B------:R-:W-:-:S03]  /*251d0*/  IMAD.MOV.U32 R6, RZ, RZ, R14 ;  /* 0x000000ffff067224 */ /* 0x000fc600078e000e */
[----:B------:R-:W-:-:S07]  /*251e0*/  @!P2 LOP3.LUT R4, R5, R4, RZ, 0x3c, !PT ;  /* 0x000000040504a212 */ /* 0x000fce00078e3cff */
[----:B------:R-:W-:Y:S05]  /*251f0*/  WARPSYNC.COLLECTIVE R15, `(.L_x_3147) ;  /* 0x000000000f087348 */ /* 0x000fea0003c00000 */
[----:B------:R0:W1:Y:S02]  /*25200*/  SHFL.IDX P6, R14, R13, R12, R11 ;  /* 0x0000000c0d0e7389 */ /* 0x00006400000c000b */
[----:B01----:R-:W-:Y:S01]  /*25210*/  ENDCOLLECTIVE ;  /* 0x000000000000791b */ /* 0x003fe20003800000 */
.L_x_3147:
[----:B------:R-:W-:Y:S01]  /*25220*/  @!P2 LOP3.LUT R5, R5, R4, RZ, 0x3c, !PT ;  /* 0x000000040505a212 */ /* 0x000fe200078e3cff */
[----:B------:R-:W-:Y:S01]  /*25230*/  IMAD.MOV.U32 R13, RZ, RZ, R2 ;  /* 0x000000ffff0d7224 */ /* 0x000fe200078e0002 */
[----:B------:R-:W-:-:S03]  /*25240*/  MOV R12, 0x2 ;  /* 0x00000002000c7802 */ /* 0x000fc60000000f00 */
[----:B------:R-:W-:Y:S01]  /*25250*/  @!PT LDS RZ, [RZ] ;  /* 0x00000000fffff984 */ /* 0x000fe20000000800 */
[----:B------:R-:W-:Y:S01]  /*25260*/  @!PT LDS RZ, [RZ] ;  /* 0x00000000fffff984 */ /* 0x000fe20000000800 */
[----:B------:R-:W-:Y:S01]  /*25270*/  @!PT LDS RZ, [RZ] ;  /* 0x00000000fffff984 */ /* 0x000fe20000000800 */
[----:B------:R-:W-:Y:S04]  /*25280*/  @!P2 LDGSTS.E.BYPASS.LTC128B.128 [R9+0x10400], desc[UR60][R4.64], !P3 ;  /* 0x104000000409afae */ /* 0x000fe8000d901d7c */
[----:B------:R-:W-:Y:S04]  /*25290*/  @!P2 LDGSTS.E.BYPASS.LTC128B.128 [R9+0x14400], desc[UR60][R4.64+0x80], !P0 ;  /* 0x144000800409afae */ /* 0x000fe8000c101d7c */
[----:B------:R0:W-:Y:S01]  /*252a0*/  @!P2 LDGSTS.E.BYPASS.LTC128B.128 [R9+0x18400], desc[UR60][R4.64+0x100], !P1 ;  /* 0x184001000409afae */ /* 0x0001e2000c901d7c */
[----:B------:R-:W-:Y:S02]  /*252b0*/  ISETP.GE.AND P2, PT, R7, R0, PT ;  /* 0x000000000700720c */ /* 0x000fe40003f46270 */
[----:B0-----:R-:W-:-:S11]  /*252c0*/  MOV R4, R14 ;  /* 0x0000000e00047202 */ /* 0x001fd60000000f00 */
[----:B------:R-:W-:Y:S05]  /*252d0*/  WARPSYNC.COLLECTIVE R15, `(.L_x_3148) ;  /* 0x000000000f087348 */ /* 0x000fea0003c00000 */
[----:B------:R0:W1:Y:S02]  /*252e0*/  SHFL.IDX P6, R14, R13, R12, R11 ;  /* 0x0000000c0d0e7389 */ /* 0x00006400000c000b */
[----:B01----:R-:W-:Y:S01]  /*252f0*/  ENDCOLLECTIVE ;  /* 0x000000000000791b */ /* 0x003fe20003800000 */
.L_x_3148:
[----:B------:R-:W-:-:S05]  /*25300*/  @!P2 LEA R5, P4, R8, R4, 0x1 ;  /* 0x000000040805a211 */ /* 0x000fca00078808ff */
[----:B------:R-:W-:-:S05]  /*25310*/  @!P2 IMAD.X R4, RZ, RZ, R6, P4 ;  /* 0x000000ffff04a224 */ /* 0x000fca00020e0606 */
[----:B------:R-:W-:Y:S01]  /*25320*/  @!P2 LOP3.LUT R5, R5, R4, RZ, 0x3c, !PT ;  /* 0x000000040505a212 */ /* 0x000fe200078e3cff */
[----:B------:R-:W-:-:S03]  /*25330*/  IMAD.MOV.U32 R13, RZ, RZ, R3 ;  /* 0x000000ffff0d7224 */ /* 0x000fc600078e0003 */
[----:B------:R-:W-:-:S04]  /*25340*/  @!P2 LOP3.LUT R4, R5, R4, RZ, 0x3c, !PT ;  /* 0x000000040504a212 */ /* 0x000fc800078e3cff */
[----:B------:R-:W-:Y:S01]  /*25350*/  @!P2 LOP3.LUT R5, R5, R4, RZ, 0x3c, !PT ;  /* 0x000000040505a212 */ /* 0x000fe200078e3cff */
[----:B------:R-:W-:-:S04]  /*25360*/  IMAD.MOV.U32 R6, RZ, RZ, R14 ;  /* 0x000000ffff067224 */ /* 0x000fc800078e000e */
[----:B------:R-:W-:Y:S01]  /*25370*/  @!PT LDS RZ, [RZ] ;  /* 0x00000000fffff984 */ /* 0x000fe20000000800 */
[----:B------:R-:W-:Y:S01]  /*25380*/  @!PT LDS RZ, [RZ] ;  /* 0x00000000fffff984 */ /* 0x000fe20000000800 */
[----:B------:R-:W-:Y:S01]  /*25390*/  @!PT LDS RZ, [RZ] ;  /* 0x00000000fffff984 */ /* 0x000fe20000000800 */
[----:B------:R0:W-:Y:S03]  /*253a0*/  @!P2 LDGSTS.E.BYPASS.LTC128B.128 [R9+0x10c00], desc[UR60][R4.64], !P3 ;  /* 0x10c000000409afae */ /* 0x0001e6000d901d7c */
[----:B0-----:R-:W-:Y:S05]  /*253b0*/  WARPSYNC.COLLECTIVE R15, `(.L_x_3149) ;  /* 0x000000000f087348 */ /* 0x001fea0003c00000 */
[----:B------:R1:W2:Y:S02]  /*253c0*/  SHFL.IDX P6, R14, R13, R12, R11 ;  /* 0x0000000c0d0e7389 */ /* 0x0002a400000c000b */
[----:B012---:R-:W-:Y:S01]  /*253d0*/  ENDCOLLECTIVE ;  /* 0x000000000000791b */ /* 0x007fe20003800000 */
.L_x_3149:
[----:B------:R-:W-:Y:S01]  /*253e0*/  @!PT LDS RZ, [RZ] ;  /* 0x00000000fffff984 */ /* 0x000fe20000000800 */
[----:B------:R-:W-:Y:S01]  /*253f0*/  @!PT LDS RZ, [RZ] ;  /* 0x00000000fffff984 */ /* 0x000fe20000000800 */
[----:B------:R-:W-:Y:S01]  /*25400*/  @!PT LDS RZ, [RZ] ;  /* 0x00000000fffff984 */ /* 0x000fe20000000800 */
[----:B------:R-:W-:Y:S04]  /*25410*/  @!P2 LDGSTS.E.BYPASS.LTC128B.128 [R9+0x14c00], desc[UR60][R4.64+0x80], !P0 ;  /* 0x14c000800409afae */ /* 0x000fe8000c101d7c */
[----:B------:R0:W-:Y:S01]  /*25420*/  @!P2 LDGSTS.E.BYPASS.LTC128B.128 [R9+0x18c00], desc[UR60][R4.64+0x100], !P1 ;  /* 0x18c001000409afae */ /* 0x0001e2000c901d7c */
[----:B------:R-:W-:Y:S02]  /*25430*/  IMAD.MOV.U32 R13, RZ, RZ, R2 ;  /* 0x000000ffff0d7224 */ /* 0x000fe400078e0002 */
[----:B------:R-:W-:Y:S02]  /*25440*/  IMAD.MOV.U32 R12, RZ, RZ, 0x3 ;  /* 0x00000003ff0c7424 */ /* 0x000fe400078e00ff */
[----:B0-----:R-:W-:-:S05]  /*25450*/  VIADD R4, R17, 0x20 ;  /* 0x0000002011047836 */ /* 0x001fca0000000000 */
[----:B------:R-:W-:Y:S01]  /*25460*/  ISETP.GE.AND P2, PT, R4, R0, PT ;  /* 0x000000000400720c */ /* 0x000fe20003f46270 */
[----:B------:R-:W-:-:S12]  /*25470*/  IMAD.MOV.U32 R4, RZ, RZ, R14 ;  /* 0x000000ffff047224 */ /* 0x000fd800078e000e */
[----:B------:R-:W-:Y:S05]  /*25480*/  WARPSYNC.COLLECTIVE R15, `(.L_x_3150) ;  /* 0x000000000f087348 */ /* 0x000fea0003c00000 */
[----:B------:R0:W1:Y:S02]  /*25490*/  SHFL.IDX P6, R14, R13, R12, R11 ;  /* 0x0000000c0d0e7389 */ /* 0x00006400000c000b */
[----:B01----:R-:W-:Y:S01]  /*254a0*/  ENDCOLLECTIVE ;  /* 0x000000000000791b */ /* 0x003fe20003800000 */
.L_x_3150:
[----:B------:R-:W-:Y:S01]  /*254b0*/  @!P2 LEA R5, P4, R8, R4, 0x1 ;  /* 0x000000040805a211 */ /* 0x000fe200078808ff */
[----:B------:R-:W-:-:S03]  /*254c0*/  IMAD.MOV.U32 R13, RZ, RZ, R3 ;  /* 0x000000ffff0d7224 */ /* 0x000fc600078e0003 */
[----:B------:R-:W-:-:S04]  /*254d0*/  @!P2 IADD3.X R4, RZ, R6, RZ, P4, !PT ;  /* 0x00000006ff04a210 */ /* 0x000fc800027fe4ff */
[----:B------:R-:W-:-:S04]  /*254e0*/  @!P2 LOP3.LUT R5, R5, R4, RZ, 0x3c, !PT ;  /* 0x000000040505a212 */ /* 0x000fc800078e3cff */
[----:B------:R-:W-:Y:S02]  /*254f0*/  @!P2 LOP3.LUT R4, R5, R4, RZ, 0x3c, !PT ;  /* 0x000000040504a212 */ /* 0x000fe400078e3cff */
[----:B------:R-:W-:-:S07]  /*25500*/  MOV R6, R14 ;  /* 0x0000000e00067202 */ /* 0x000fce0000000f00 */
[----:B------:R-:W-:Y:S05]  /*25510*/  WARPSYNC.COLLECTIVE R15, `(.L_x_3151) ;  /* 0x000000000f087348 */ /* 0x000fea0003c00000 */
[----:B------:R0:W1:Y:S02]  /*25520*/  SHFL.IDX P6, R14, R13, R12, R11 ;  /* 0x0000000c0d0e7389 */ /* 0x00006400000c000b */
[----:B01----:R-:W-:Y:S01]  /*25530*/  ENDCOLLECTIVE ;  /* 0x000000000000791b */ /* 0x003fe20003800000 */
.L_x_3151:
[----:B------:R-:W-:-:S05]  /*25540*/  @!P2 LOP3.LUT R5, R5, R4, RZ, 0x3c, !PT ;  /* 0x000000040505a212 */ /* 0x000fca00078e3cff */
        /* <DEDUP_REMOVED lines=8> */
[----:B0-----:R-:W-:-:S05]  /*255d0*/  VIADD R4, R17, 0x30 ;  /* 0x0000003011047836 */ /* 0x001fca0000000000 */
[----:B------:R-:W-:Y:S01]  /*255e0*/  ISETP.GE.AND P2, PT, R4, R0, PT ;  /* 0x000000000400720c */ /* 0x000fe20003f46270 */
[----:B------:R-:W-:-:S12]  /*255f0*/  IMAD.MOV.U32 R4, RZ, RZ, R14 ;  /* 0x000000ffff047224 */ /* 0x000fd800078e000e */
[----:B------:R-:W-:Y:S05]  /*25600*/  WARPSYNC.COLLECTIVE R15, `(.L_x_3152) ;  /* 0x000000000f087348 */ /* 0x000fea0003c00000 */
[----:B------:R0:W1:Y:S02]  /*25610*/  SHFL.IDX P6, R14, R13, R12, R11 ;  /* 0x0000000c0d0e7389 */ /* 0x00006400000c000b */
[----:B01----:R-:W-:Y:S01]  /*25620*/  ENDCOLLECTIVE ;  /* 0x000000000000791b */ /* 0x003fe20003800000 */
.L_x_3152:
[----:B------:R-:W-:Y:S02]  /*25630*/  @!P2 LEA R5, P4, R8, R4, 0x1 ;  /* 0x000000040805a211 */ /* 0x000fe400078808ff */
[----:B------:R-:W-:-:S03]  /*25640*/  MOV R13, R3 ;  /* 0x00000003000d7202 */ /* 0x000fc60000000f00 */
[----:B------:R-:W-:-:S05]  /*25650*/  @!P2 IMAD.X R4, RZ, RZ, R6, P4 ;  /* 0x000000ffff04a224 */ /* 0x000fca00020e0606 */
[----:B------:R-:W-:Y:S01]  /*25660*/  @!P2 LOP3.LUT R5, R5, R4, RZ, 0x3c, !PT ;  /* 0x000000040505a212 */ /* 0x000fe200078e3cff */
[----:B------:R-:W-:-:S03]  /*25670*/  IMAD.MOV.U32 R6, RZ, RZ, R14 ;  /* 0x000000ffff067224 */ /* 0x000fc600078e000e */
[----:B------:R-:W-:-:S07]  /*25680*/  @!P2 LOP3.LUT R4, R5, R4, RZ, 0x3c, !PT ;  /* 0x000000040504a212 */ /* 0x000fce00078e3cff */
[----:B------:R-:W-:Y:S05]  /*25690*/  WARPSYNC.COLLECTIVE R15, `(.L_x_3153) ;  /* 0x000000000f087348 */ /* 0x000fea0003c00000 */
[----:B------:R0:W1:Y:S02]  /*256a0*/  SHFL.IDX P6, R14, R13, R12, R11 ;  /* 0x0000000c0d0e7389 */ /* 0x00006400000c000b */
[----:B01----:R-:W-:Y:S01]  /*256b0*/  ENDCOLLECTIVE ;  /* 0x000000000000791b */ /* 0x003fe20003800000 */
.L_x_3153:
[----:B------:R-:W-:-:S05]  /*256c0*/  @!P2 LOP3.LUT R5, R5, R4, RZ, 0x3c, !PT ;  /* 0x000000040505a212 */ /* 0x000fca00078e3cff */
[----:B------:R-:W-:Y:S01]  /*256d0*/  @!PT LDS RZ, [RZ] ;  /* 0x00000000fffff984 */ /* 0x000fe20000000800 */
[----:B------:R-:W-:Y:S01]  /*256e0*/  @!PT LDS RZ, [RZ] ;  /* 0x00000000fffff984 */ /* 0x000fe20000000800 */
[----:B------:R-:W-:Y:S01]  /*256f0*/  @!PT LDS RZ, [RZ] ;  /* 0x00000000fffff984 */ /* 0x000fe20000000800 */
[----:B------:R-:W-:Y:S04]  /*25700*/  @!P2 LDGSTS.E.BYPASS.LTC128B.128 [R9+0x11c00], desc[UR60][R4.64], !P3 ;  /* 0x11c000000409afae */ /* 0x000fe8000d901d7c */
[----:B------:R-:W-:Y:S01]  /*25710*/  @!P2 LDGSTS.E.BYPASS.LTC128B.128 [R9+0x15c00], desc[UR60][R4.64+0x80], !P0 ;  /* 0x15c000800409afae */ /* 0x000fe2000c101d7c */
[----:B------:R-:W-:Y:S01]  /*25720*/  MOV R13, R2 ;  /* 0x00000002000d7202 */ /* 0x000fe20000000f00 */
[----:B------:R-:W-:Y:S02]  /*25730*/  IMAD.MOV.U32 R12, RZ, RZ, 0x5 ;  /* 0x00000005ff0c7424 */ /* 0x000fe400078e00ff */
[----:B------:R0:W-:Y:S02]  /*25740*/  @!P2 LDGSTS.E.BYPASS.LTC128B.128 [R9+0x19c00], desc[UR60][R4.64+0x100], !P1 ;  /* 0x19c001000409afae */ /* 0x0001e4000c901d7c */
[----:B0-----:R-:W-:-:S04]  /*25750*/  IADD3 R4, R17, 0x40, RZ ;  /* 0x0000004011047810 */ /* 0x001fc80007ffe0ff */
[----:B------:R-:W-:Y:S01]  /*25760*/  ISETP.GE.AND P2, PT, R4, R0, PT ;  /* 0x000000000400720c */ /* 0x000fe20003f46270 */
[----:B------:R-:W-:-:S12]  /*25770*/  IMAD.MOV.U32 R4, RZ, RZ, R14 ;  /* 0x000000ffff047224 */ /* 0x000fd800078e000e */
[----:B------:R-:W-:Y:S05]  /*25780*/  WARPSYNC.COLLECTIVE R15, `(.L_x_3154) ;  /* 0x000000000f087348 */ /* 0x000fea0003c00000 */
[----:B------:R0:W1:Y:S02]  /*25790*/  SHFL.IDX P6, R14, R13, R12, R11 ;  /* 0x0000000c0d0e7389 */ /* 0x00006400000c000b */
[----:B01----:R-:W-:Y:S01]  /*257a0*/  ENDCOLLECTIVE ;  /* 0x000000000000791b */ /* 0x003fe20003800000 */
.L_x_3154:
        /* <DEDUP_REMOVED lines=9> */
.L_x_3155:
[----:B------:R-:W-:-:S05]  /*25840*/  @!P2 LOP3.LUT R5, R5, R4, RZ, 0x3c, !PT ;  /* 0x000000040505a212 */ /* 0x000fca00078e3cff */
[----:B------:R-:W-:Y:S01]  /*25850*/  @!PT LDS RZ, [RZ] ;  /* 0x00000000fffff984 */ /* 0x000fe20000000800 */
[----:B------:R-:W-:Y:S01]  /*25860*/  @!PT LDS RZ, [RZ] ;  /* 0x00000000fffff984 */ /* 0x000fe20000000800 */
[----:B------:R-:W-:Y:S01]  /*25870*/  @!PT LDS RZ, [RZ] ;  /* 0x00000000fffff984 */ /* 0x000fe20000000800 */
[----:B------:R-:W-:Y:S04]  /*25880*/  @!P2 LDGSTS.E.BYPASS.LTC128B.128 [R9+0x12400], desc[UR60][R4.64], !P3 ;  /* 0x124000000409afae */ /* 0x000fe8000d901d7c */
[----:B------:R-:W-:Y:S01]  /*25890*/  @!P2 LDGSTS.E.BYPASS.LTC128B.128 [R9+0x16400], desc[UR60][R4.64+0x80], !P0 ;  /* 0x164000800409afae */ /* 0x000fe2000c101d7c */
[----:B------:R-:W-:Y:S01]  /*258a0*/  IMAD.MOV.U32 R13, RZ, RZ, R2 ;  /* 0x000000ffff0d7224 */ /* 0x000fe200078e0002 */
[----:B------:R-:W-:Y:S02]  /*258b0*/  MOV R12, 0x6 ;  /* 0x00000006000c7802 */ /* 0x000fe40000000f00 */
[----:B------:R0:W-:Y:S02]  /*258c0*/  @!P2 LDGSTS.E.BYPASS.LTC128B.128 [R9+0x1a400], desc[UR60][R4.64+0x100], !P1 ;  /* 0x1a4001000409afae */ /* 0x0001e4000c901d7c */
[----:B0-----:R-:W-:-:S05]  /*258d0*/  VIADD R4, R17, 0x50 ;  /* 0x0000005011047836 */ /* 0x001fca0000000000 */
[----:B------:R-:W-:Y:S02]  /*258e0*/  ISETP.GE.AND P2, PT, R4, R0, PT ;  /* 0x000000000400720c */ /* 0x000fe40003f46270 */
[----:B------:R-:W-:-:S11]  /*258f0*/  MOV R4, R14 ;  /* 0x0000000e00047202 */ /* 0x000fd60000000f00 */
[----:B------:R-:W-:Y:S05]  /*25900*/  WARPSYNC.COLLECTIVE R15, `(.L_x_3156) ;  /* 0x000000000f087348 */ /* 0x000fea0003c00000 */
[----:B------:R0:W1:Y:S02]  /*25910*/  SHFL.IDX P6, R14, R13, R12, R11 ;  /* 0x0000000c0d0e7389 */ /* 0x00006400000c000b */
[----:B01----:R-:W-:Y:S01]  /*25920*/  ENDCOLLECTIVE ;  /* 0x000000000000791b */ /* 0x003fe20003800000 */
.L_x_3156:
[----:B------:R-:W-:-:S05]  /*25930*/  @!P2 LEA R5, P4, R8, R4, 0x1 ;  /* 0x000000040805a211 */ /* 0x000fca00078808ff */
[----:B------:R-:W-:Y:S02]  /*25940*/  @!P2 IMAD.X R4, RZ, RZ, R6, P4 ;  /* 0x000000ffff04a224 */ /* 0x000fe400020e0606 */
[----:B------:R-:W-:-:S03]  /*25950*/  IMAD.MOV.U32 R13, RZ, RZ, R3 ;  /* 0x000000ffff0d7224 */ /* 0x000fc600078e0003 */
[----:B------:R-:W-:-:S04]  /*25960*/  @!P2 LOP3.LUT R5, R5, R4, RZ, 0x3c, !PT ;  /* 0x000000040505a212 */ /* 0x000fc800078e3cff */
[----:B------:R-:W-:Y:S01]  /*25970*/  @!P2 LOP3.LUT R4, R5, R4, RZ, 0x3c, !PT ;  /* 0x000000040504a212 */ /* 0x000fe200078e3cff */
[----:B------:R-:W-:-:S07]  /*25980*/  IMAD.MOV.U32 R6, RZ, RZ, R14 ;  /* 0x000000ffff067224 */ /* 0x000fce00078e000e */
[----:B------:R-:W-:Y:S05]  /*25990*/  WARPSYNC.COLLECTIVE R15, `(.L_x_3157) ;  /* 0x000000000f087348 */ /* 0x000fea0003c00000 */
[----:B------:R0:W1:Y:S02]  /*259a0*/  SHFL.IDX P6, R14, R13, R12, R11 ;  /* 0x0000000c0d0e7389 */ /* 0x00006400000c000b */
[----:B01----:R-:W-:Y:S01]  /*259b0*/  ENDCOLLECTIVE ;  /* 0x000000000000791b */ /* 0x003fe20003800000 */
.L_x_3157:
        /* <DEDUP_REMOVED lines=15> */
.L_x_3158:
[----:B------:R-:W-:-:S04]  /*25ab0*/  @!P2 LEA R5, P4, R8, R4, 0x1 ;  /* 0x000000040805a211 */ /* 0x000fc800078808ff */
[----:B------:R-:W-:Y:S02]  /*25ac0*/  @!P2 IADD3.X R4, RZ, R6, RZ, P4, !PT ;  /* 0x00000006ff04a210 */ /* 0x000fe400027fe4ff */
[----:B------:R-:W-:Y:S02]  /*25ad0*/  MOV R13, R3 ;  /* 0x00000003000d7202 */ /* 0x000fe40000000f00 */
        /* <DEDUP_REMOVED lines=13> */
.L_x_3159:
[----:B------:R-:W-:Y:S01]  /*25bb0*/  IMAD.MOV.U32 R3, RZ, RZ, R14 ;  /* 0x000000ffff037224 */ /* 0x000fe200078e000e */
[----:B------:R-:W-:Y:S06]  /*25bc0*/  BRA `(.L_x_3160) ;  /* 0xffffffa800487947 */ /* 0x000fec000383ffff */
.L_x_3005:
[----:B0-----:R-:W4:Y:S02]  /*25bd0*/  LDL R2, [R1+0x4] ;  /* 0x0000040001027983 */ /* 0x001f240000100800 */
[----:B----4-:R0:W1:Y:S02]  /*25be0*/  SYNCS.PHASECHK.TRANS64.TRYWAIT P0, [R2+URZ+0x34820], R0 ;  /* 0x03482000020075a7 */ /* 0x010064000800017f */
[----:B-1----:R-:W-:Y:S05]  /*25bf0*/  @!P0 NANOSLEEP.SYNCS 0x989680 ;  /* 0x009896800000895d */ /* 0x002fea0003900000 */
[----:B------:R-:W1:Y:S02]  /*25c00*/  @!P0 SYNCS.PHASECHK.TRANS64 P0, [R2+URZ+0x34820], R0 ;  /* 0x03482000020085a7 */ /* 0x000e64000800007f */
[----:B-1----:R-:W-:Y:S05]  /*25c10*/  @!P0 BRA `(.L_x_3005) ;  /* 0xfffffffc00ec8947 */ /* 0x002fea000383ffff */
[----:B------:R-:W-:Y:S05]  /*25c20*/  BRA `(.L_x_3161) ;  /* 0xffffffa800c07947 */ /* 0x000fea000383ffff */
.L_x_3014:
[----:B-1----:R1:W2:Y:S02]  /*25c30*/  SYNCS.PHASECHK.TRANS64.TRYWAIT P0, [R3+URZ+0x34840], R0 ;  /* 0x03484000030075a7 */ /* 0x0022a4000800017f */
[----:B--2---:R-:W-:Y:S05]  /*25c40*/  @!P0 NANOSLEEP.SYNCS 0x989680 ;  /* 0x009896800000895d */ /* 0x004fea0003900000 */
[----:B------:R-:W2:Y:S02]  /*25c50*/  @!P0 SYNCS.PHASECHK.TRANS64 P0, [R3+URZ+0x34840], R0 ;  /* 0x03484000030085a7 */ /* 0x000ea4000800007f */
[----:B--2---:R-:W-:Y:S05]  /*25c60*/  @!P0 BRA `(.L_x_3014) ;  /* 0xfffffffc00f08947 */ /* 0x004fea000383ffff */
[----:B------:R-:W-:Y:S05]  /*25c70*/  BRA `(.L_x_3162) ;  /* 0xffffffac00847947 */ /* 0x000fea000383ffff */
.L_x_3021:
[----:B0-----:R0:W1:Y:S02]  /*25c80*/  SYNCS.PHASECHK.TRANS64.TRYWAIT P0, [R0+URZ+0x34860], R3 ;  /* 0x03486003000075a7 */ /* 0x001064000800017f */
[----:B-1----:R-:W-:Y:S05]  /*25c90*/  @!P0 NANOSLEEP.SYNCS 0x989680 ;  /* 0x009896800000895d */ /* 0x002fea0003900000 */
[----:B------:R-:W1:Y:S02]  /*25ca0*/  @!P0 SYNCS.PHASECHK.TRANS64 P0, [R0+URZ+0x34860], R3 ;  /* 0x03486003000085a7 */ /* 0x000e64000800007f */
[----:B-1----:R-:W-:Y:S05]  /*25cb0*/  @!P0 BRA `(.L_x_3021) ;  /* 0xfffffffc00f08947 */ /* 0x002fea000383ffff */
[----:B------:R-:W-:Y:S05]  /*25cc0*/  BRA `(.L_x_3163) ;  /* 0xffffffb0009c7947 */ /* 0x000fea000383ffff */
.L_x_3031:
[----:B--2---:R2:W3:Y:S02]  /*25cd0*/  SYNCS.PHASECHK.TRANS64.TRYWAIT P0, [R3+URZ+0x34840], R2 ;  /* 0x03484002030075a7 */ /* 0x0044e4000800017f */
[----:B---3--:R-:W-:Y:S05]  /*25ce0*/  @!P0 NANOSLEEP.SYNCS 0x989680 ;  /* 0x009896800000895d */ /* 0x008fea0003900000 */
[----:B------:R-:W3:Y:S02]  /*25cf0*/  @!P0 SYNCS.PHASECHK.TRANS64 P0, [R3+URZ+0x34840], R2 ;  /* 0x03484002030085a7 */ /* 0x000ee4000800007f */
[----:B---3--:R-:W-:Y:S05]  /*25d00*/  @!P0 BRA `(.L_x_3031) ;  /* 0xfffffffc00f08947 */ /* 0x008fea000383ffff */
[----:B------:R-:W-:Y:S05]  /*25d10*/  BRA `(.L_x_3164) ;  /* 0xffffffb800447947 */ /* 0x000fea000383ffff */
.L_x_3038:
[----:B0-----:R0:W2:Y:S02]  /*25d20*/  SYNCS.PHASECHK.TRANS64.TRYWAIT P0, [R2+URZ+0x34860], R3 ;  /* 0x03486003020075a7 */ /* 0x0010a4000800017f */
[----:B--2---:R-:W-:Y:S05]  /*25d30*/  @!P0 NANOSLEEP.SYNCS 0x989680 ;  /* 0x009896800000895d */ /* 0x004fea0003900000 */
[----:B------:R-:W2:Y:S02]  /*25d40*/  @!P0 SYNCS.PHASECHK.TRANS64 P0, [R2+URZ+0x34860], R3 ;  /* 0x03486003020085a7 */ /* 0x000ea4000800007f */
[----:B--2---:R-:W-:Y:S05]  /*25d50*/  @!P0 BRA `(.L_x_3038) ;  /* 0xfffffffc00f08947 */ /* 0x004fea000383ffff */
[----:B------:R-:W-:Y:S05]  /*25d60*/  BRA `(.L_x_3165) ;  /* 0xffffffbc005c7947 */ /* 0x000fea000383ffff */
.L_x_3048:
[----:B---3--:R3:W4:Y:S02]  /*25d70*/  SYNCS.PHASECHK.TRANS64.TRYWAIT P0, [R3+URZ+0x34840], R2 ;  /* 0x03484002030075a7 */ /* 0x008724000800017f */
[----:B----4-:R-:W-:Y:S05]  /*25d80*/  @!P0 NANOSLEEP.SYNCS 0x989680 ;  /* 0x009896800000895d */ /* 0x010fea0003900000 */
[----:B------:R-:W4:Y:S02]  /*25d90*/  @!P0 SYNCS.PHASECHK.TRANS64 P0, [R3+URZ+0x34840], R2 ;  /* 0x03484002030085a7 */ /* 0x000f24000800007f */
[----:B----4-:R-:W-:Y:S05]  /*25da0*/  @!P0 BRA `(.L_x_3048) ;  /* 0xfffffffc00f08947 */ /* 0x010fea000383ffff */
[----:B------:R-:W-:Y:S05]  /*25db0*/  BRA `(.L_x_3166) ;  /* 0xffffffc000e07947 */ /* 0x000fea000383ffff */
.L_x_3055:
[----:B0-----:R0:W2:Y:S02]  /*25dc0*/  SYNCS.PHASECHK.TRANS64.TRYWAIT P0, [R2+URZ+0x34860], R5 ;  /* 0x03486005020075a7 */ /* 0x0010a4000800017f */
[----:B--2---:R-:W-:Y:S05]  /*25dd0*/  @!P0 NANOSLEEP.SYNCS 0x989680 ;  /* 0x009896800000895d */ /* 0x004fea0003900000 */
[----:B------:R-:W2:Y:S02]  /*25de0*/  @!P0 SYNCS.PHASECHK.TRANS64 P0, [R2+URZ+0x34860], R5 ;  /* 0x03486005020085a7 */ /* 0x000ea4000800007f */
[----:B--2---:R-:W-:Y:S05]  /*25df0*/  @!P0 BRA `(.L_x_3055) ;  /* 0xfffffffc00f08947 */ /* 0x004fea000383ffff */
[----:B------:R-:W-:Y:S05]  /*25e00*/  BRA `(.L_x_3167) ;  /* 0xffffffc400f47947 */ /* 0x000fea000383ffff */
.L_x_3067:
[----:B--2---:R2:W4:Y:S02]  /*25e10*/  SYNCS.PHASECHK.TRANS64.TRYWAIT P0, [R0+URZ+0x34860], R2 ;  /* 0x03486002000075a7 */ /* 0x004524000800017f */
[----:B----4-:R-:W-:Y:S05]  /*25e20*/  @!P0 NANOSLEEP.SYNCS 0x989680 ;  /* 0x009896800000895d */ /* 0x010fea0003900000 */
[----:B------:R-:W4:Y:S02]  /*25e30*/  @!P0 SYNCS.PHASECHK.TRANS64 P0, [R0+URZ+0x34860], R2 ;  /* 0x03486002000085a7 */ /* 0x000f24000800007f */
[----:B----4-:R-:W-:Y:S05]  /*25e40*/  @!P0 BRA `(.L_x_3067) ;  /* 0xfffffffc00f08947 */ /* 0x010fea000383ffff */
[----:B------:R-:W-:Y:S05]  /*25e50*/  BRA `(.L_x_3168) ;  /* 0xffffffcc00587947 */ /* 0x000fea000383ffff */
.L_x_3075:
[----:B------:R-:W-:Y:S01]  /*25e60*/  BSSY B0, `(.L_x_3169) ;  /* 0x0000008000007945 */ /* 0x000fe20003800000 */
[----:B0-----:R-:W-:Y:S01]  /*25e70*/  IMAD.MOV.U32 R13, RZ, RZ, R16 ;  /* 0x000000ffff0d7224 */ /* 0x001fe200078e0010 */
[----:B------:R-:W-:Y:S01]  /*25e80*/  MOV R11, 0x1f ;  /* 0x0000001f000b7802 */ /* 0x000fe20000000f00 */
[----:B------:R-:W-:Y:S02]  /*25e90*/  IMAD.MOV.U32 R12, RZ, RZ, RZ ;  /* 0x000000ffff0c7224 */ /* 0x000fe400078e00ff */
[----:B------:R-:W-:-:S07]  /*25ea0*/  IMAD.MOV.U32 R15, RZ, RZ, -0x1 ;  /* 0xffffffffff0f7424 */ /* 0x000fce00078e00ff */
[----:B-12--5:R-:W-:Y:S05]  /*25eb0*/  WARPSYNC.COLLECTIVE R15, `(.L_x_3170) ;  /* 0x000000000f087348 */ /* 0x026fea0003c00000 */
[----:B------:R0:W3:Y:S02]  /*25ec0*/  SHFL.IDX P6, R14, R13, R12, R11 ;  /* 0x0000000c0d0e7389 */ /* 0x0000e400000c000b */
[----:B0123-5:R-:W-:Y:S01]  /*25ed0*/  ENDCOLLECTIVE ;  /* 0x000000000000791b */ /* 0x02ffe20003800000 */
.L_x_3170:
[----:B------:R-:W-:Y:S05]  /*25ee0*/  BSYNC B0 ;  /* 0x0000000000007941 */ /* 0x000fea0003800000 */
.L_x_3169:
[----:B------:R-:W-:Y:S01]  /*25ef0*/  IMAD.MOV.U32 R13, RZ, RZ, R16 ;  /* 0x000000ffff0d7224 */ /* 0x000fe200078e0010 */
[----:B------:R-:W-:Y:S01]  /*25f00*/  MOV R12, 0x1 ;  /* 0x00000001000c7802 */ /* 0x000fe20000000f00 */
[----:B------:R-:W-:Y:S01]  /*25f10*/  IMAD.MOV.U32 R11, RZ, RZ, 0x1f ;  /* 0x0000001fff0b7424 */ /* 0x000fe200078e00ff */
[----:B------:R-:W-:Y:S01]  /*25f20*/  IADD3 R4, R19, R6, RZ ;  /* 0x0000000613047210 */ /* 0x000fe20007ffe0ff */
[----:B------:R-:W-:Y:S01]  /*25f30*/  IMAD.MOV.U32 R15, RZ, RZ, -0x1 ;  /* 0xffffffffff0f7424 */ /* 0x000fe200078e00ff */
[----:B------:R-:W-:Y:S01]  /*25f40*/  LOP3.LUT P1, RZ, R7, 0x1, RZ, 0xc0, !PT ;  /* 0x0000000107ff7812 */ /* 0x000fe2000782c0ff */
[----:B------:R-:W-:-:S12]  /*25f50*/  IMAD.MOV.U32 R0, RZ, RZ, R14 ;  /* 0x000000ffff007224 */ /* 0x000fd800078e000e */
[----:B------:R-:W-:Y:S05]  /*25f60*/  WARPSYNC.COLLECTIVE R15, `(.L_x_3171) ;  /* 0x000000000f087348 */ /* 0x000fea0003c00000 */
[----:B------:R0:W1:Y:S02]  /*25f70*/  SHFL.IDX P6, R14, R13, R12, R11 ;  /* 0x0000000c0d0e7389 */ /* 0x00006400000c000b */
[----:B01----:R-:W-:Y:S01]  /*25f80*/  ENDCOLLECTIVE ;  /* 0x000000000000791b */ /* 0x003fe20003800000 */
.L_x_3171:
        /* <DEDUP_REMOVED lines=8> */
[C---:B------:R-:W-:Y:S01]  /*26010*/  ISETP.GE.U32.AND P3, PT, R6.reuse, 0x10, PT ;  /* 0x000000100600780c */ /* 0x040fe20003f66070 */
[----:B0-----:R-:W-:Y:S02]  /*26020*/  IMAD.MOV.U32 R3, RZ, RZ, RZ ;  /* 0x000000ffff037224 */ /* 0x001fe400078e00ff */
[----:B--2---:R-:W-:Y:S01]  /*26030*/  @!P0 IMAD.MOV.U32 R3, RZ, RZ, R2 ;  /* 0x000000ffff038224 */ /* 0x004fe200078e0002 */
[----:B------:R-:W-:-:S03]  /*26040*/  ISETP.GE.U32.AND P0, PT, R6, 0x2, PT ;  /* 0x000000020600780c */ /* 0x000fc60003f06070 */
[----:B------:R-:W-:-:S10]  /*26050*/  IMAD.MOV.U32 R13, RZ, RZ, R3 ;  /* 0x000000ffff0d7224 */ /* 0x000fd400078e0003 */
[----:B------:R-:W-:Y:S05]  /*26060*/  WARPSYNC.COLLECTIVE R15, `(.L_x_3172) ;  /* 0x000000000f087348 */ /* 0x000fea0003c00000 */
[----:B------:R0:W1:Y:S02]  /*26070*/  SHFL.UP P6, R14, R13, R12, R11 ;  /* 0x0400000c0d0e7389 */ /* 0x00006400000c000b */
[----:B01----:R-:W-:Y:S01]  /*26080*/  ENDCOLLECTIVE ;  /* 0x000000000000791b */ /* 0x003fe20003800000 */
.L_x_3172:
        /* <DEDUP_REMOVED lines=9> */
.L_x_3173:
        /* <DEDUP_REMOVED lines=8> */
.L_x_3174:
        /* <DEDUP_REMOVED lines=8> */
.L_x_3175:
        /* <DEDUP_REMOVED lines=8> */
.L_x_3176:
[----:B------:R-:W-:Y:S01]  /*262a0*/  MOV R12, 0x1f ;  /* 0x0000001f000c7802 */ /* 0x000fe20000000f00 */
        /* <DEDUP_REMOVED lines=8> */
.L_x_3177:
[----:B------:R-:W-:Y:S01]  /*26330*/  IMAD.MOV.U32 R16, RZ, RZ, R14 ;  /* 0x000000ffff107224 */ /* 0x000fe200078e000e */
[----:B------:R-:W-:Y:S06]  /*26340*/  BRA `(.L_x_3178) ;  /* 0xffffffcc00f07947 */ /* 0x000fec000383ffff */
.L_x_3080:
[----:B------:R-:W-:Y:S01]  /*26350*/  BSSY B0, `(.L_x_3179) ;  /* 0x0000008000007945 */ /* 0x000fe20003800000 */
[----:B0----5:R-:W-:Y:S01]  /*26360*/  IMAD.MOV.U32 R13, RZ, RZ, R3 ;  /* 0x000000ffff0d7224 */ /* 0x021fe200078e0003 */
[----:B------:R-:W-:Y:S01]  /*26370*/  MOV R12, 0x1 ;  /* 0x00000001000c7802 */ /* 0x000fe20000000f00 */
[----:B------:R-:W-:Y:S02]  /*26380*/  IMAD.MOV.U32 R11, RZ, RZ, RZ ;  /* 0x000000ffff0b7224 */ /* 0x000fe400078e00ff */
[----:B------:R-:W-:-:S07]  /*26390*/  IMAD.MOV.U32 R15, RZ, RZ, -0x1 ;  /* 0xffffffffff0f7424 */ /* 0x000fce00078e00ff */
[----:B-12---:R-:W-:Y:S05]  /*263a0*/  WARPSYNC.COLLECTIVE R15, `(.L_x_3180) ;  /* 0x000000000f087348 */ /* 0x006fea0003c00000 */
[----:B------:R0:W3:Y:S02]  /*263b0*/  SHFL.UP P6, R14, R13, R12, R11 ;  /* 0x0400000c0d0e7389 */ /* 0x0000e400000c000b */
[----:B0123--:R-:W-:Y:S01]  /*263c0*/  ENDCOLLECTIVE ;  /* 0x000000000000791b */ /* 0x00ffe20003800000 */
.L_x_3180:
[----:B------:R-:W-:Y:S05]  /*263d0*/  BSYNC B0 ;  /* 0x0000000000007941 */ /* 0x000fea0003800000 */
.L_x_3179:
[----:B------:R-:W2:Y:S01]  /*263e0*/  LDL R2, [R1+0x8] ;  /* 0x0000080001027983 */ /* 0x000ea20000100800 */
[----:B------:R-:W-:Y:S01]  /*263f0*/  IMAD.MOV.U32 R12, RZ, RZ, 0x2 ;  /* 0x00000002ff0c7424 */ /* 0x000fe200078e00ff */
[----:B------:R-:W-:Y:S01]  /*26400*/  MOV R15, 0xffffffff ;  /* 0xffffffff000f7802 */ /* 0x000fe20000000f00 */
[----:B------:R-:W-:Y:S01]  /*26410*/  IMAD.MOV.U32 R11, RZ, RZ, RZ ;  /* 0x000000ffff0b7224 */ /* 0x000fe200078e00ff */
        /* <DEDUP_REMOVED lines=8> */
.L_x_3181:
        /* <DEDUP_REMOVED lines=8> */
.L_x_3182:
        /* <DEDUP_REMOVED lines=8> */
.L_x_3183:
        /* <DEDUP_REMOVED lines=8> */
.L_x_3184:
        /* <DEDUP_REMOVED lines=9> */
.L_x_3185:
[----:B------:R-:W-:Y:S01]  /*266b0*/  IMAD.MOV.U32 R16, RZ, RZ, R14 ;  /* 0x000000ffff107224 */ /* 0x000fe200078e000e */
[----:B------:R-:W-:Y:S06]  /*266c0*/  BRA `(.L_x_3186) ;  /* 0xffffffcc00b07947 */ /* 0x000fec000383ffff */
.L_x_3082:
[----:B------:R-:W-:Y:S01]  /*266d0*/  BSSY B0, `(.L_x_3187) ;  /* 0x0000006000007945 */ /* 0x000fe20003800000 */
[----:B------:R-:W-:Y:S01]  /*266e0*/  PLOP3.LUT P6, PT, P6, PT, PT, 0x8, 0x0 ;  /* 0x000000000000781c */ /* 0x000fe200037ce170 */
[----:B------:R-:W-:-:S12]  /*266f0*/  IMAD.MOV.U32 R15, RZ, RZ, -0x1 ;  /* 0xffffffffff0f7424 */ /* 0x000fd800078e00ff */
[----:B012--5:R-:W-:Y:S05]  /*26700*/  WARPSYNC.COLLECTIVE R15, `(.L_x_3188) ;  /* 0x000000000f087348 */ /* 0x027fea0003c00000 */
[----:B------:R-:W-:Y:S01]  /*26710*/  VOTE.ANY R14, PT, P6 ;  /* 0x00000000000e7806 */ /* 0x000fe200030e0100 */
[----:B012--5:R-:W-:Y:S06]  /*26720*/  ENDCOLLECTIVE ;  /* 0x000000000000791b */ /* 0x027fec0003800000 */
.L_x_3188:
[----:B------:R-:W-:Y:S05]  /*26730*/  BSYNC B0 ;  /* 0x0000000000007941 */ /* 0x000fea0003800000 */
.L_x_3187:
[----:B------:R-:W-:Y:S01]  /*26740*/  MOV R5, R14 ;  /* 0x0000000e00057202 */ /* 0x000fe20000000f00 */
[----:B------:R-:W-:Y:S01]  /*26750*/  IMAD.MOV.U32 R13, RZ, RZ, R3 ;  /* 0x000000ffff0d7224 */ /* 0x000fe200078e0003 */
[----:B------:R-:W-:Y:S01]  /*26760*/  MOV R15, 0xffffffff ;  /* 0xffffffff000f7802 */ /* 0x000fe20000000f00 */
[----:B------:R-:W-:Y:S01]  /*26770*/  IMAD.MOV.U32 R11, RZ, RZ, 0x1f ;  /* 0x0000001fff0b7424 */ /* 0x000fe200078e00ff */
[----:B------:R-:W0:Y:S02]  /*26780*/  POPC R6, R5 ;  /* 0x0000000500067309 */ /* 0x000e240000000000 */
[----:B0-----:R-:W-:-:S07]  /*26790*/  IMAD.MOV.U32 R12, RZ, RZ, R6 ;  /* 0x000000ffff0c7224 */ /* 0x001fce00078e0006 */
[----:B------:R-:W-:Y:S05]  /*267a0*/  WARPSYNC.COLLECTIVE R15, `(.L_x_3189) ;  /* 0x000000000f087348 */ /* 0x000fea0003c00000 */
[----:B------:R0:W1:Y:S02]  /*267b0*/  SHFL.IDX P6, R14, R13, R12, R11 ;  /* 0x0000000c0d0e7389 */ /* 0x00006400000c000b */
[----:B01----:R-:W-:Y:S01]  /*267c0*/  ENDCOLLECTIVE ;  /* 0x000000000000791b */ /* 0x003fe20003800000 */
.L_x_3189:
[----:B------:R-:W-:Y:S01]  /*267d0*/  IMAD.MOV.U32 R17, RZ, RZ, R14 ;  /* 0x000000ffff117224 */ /* 0x000fe200078e000e */
[----:B------:R-:W-:Y:S06]  /*267e0*/  BRA `(.L_x_3190) ;  /* 0xffffffcc00a07947 */ /* 0x000fec000383ffff */
.L_x_3084:
[----:B------:R-:W-:Y:S01]  /*267f0*/  BSSY B0, `(.L_x_3191) ;  /* 0x0000007000007945 */ /* 0x000fe20003800000 */
[----:B0-----:R-:W-:Y:S01]  /*26800*/  IMAD.MOV.U32 R13, RZ, RZ, R2 ;  /* 0x000000ffff0d7224 */ /* 0x001fe200078e0002 */
[----:B------:R-:W-:Y:S01]  /*26810*/  MOV R15, 0xffffffff ;  /* 0xffffffff000f7802 */ /* 0x000fe20000000f00 */
[----:B------:R-:W-:-:S07]  /*26820*/  IMAD.MOV.U32 R11, RZ, RZ, 0x1f ;  /* 0x0000001fff0b7424 */ /* 0x000fce00078e00ff */
[----:B-12345:R-:W-:Y:S05]  /*26830*/  WARPSYNC.COLLECTIVE R15, `(.L_x_3192) ;  /* 0x000000000f087348 */ /* 0x03efea0003c00000 */
[----:B------:R0:W0:Y:S02]  /*26840*/  SHFL.IDX P6, R14, R13, R12, R11 ;  /* 0x0000000c0d0e7389 */ /* 0x00002400000c000b */
[----:B012345:R-:W-:Y:S01]  /*26850*/  ENDCOLLECTIVE ;  /* 0x000000000000791b */ /* 0x03ffe20003800000 */
.L_x_3192:
[----:B------:R-:W-:Y:S05]  /*26860*/  BSYNC B0 ;  /* 0x0000000000007941 */ /* 0x000fea0003800000 */
.L_x_3191:
[----:B------:R-:W-:Y:S01]  /*26870*/  IMAD.MOV.U32 R2, RZ, RZ, R14 ;  /* 0x000000ffff027224 */ /* 0x000fe200078e000e */
[----:B------:R-:W-:Y:S06]  /*26880*/  BRA `(.L_x_3193) ;  /* 0xffffffcc00947947 */ /* 0x000fec000383ffff */
.L_x_3088:
[----:B0-----:R0:W2:Y:S02]  /*26890*/  SYNCS.PHASECHK.TRANS64.TRYWAIT P0, [R0+URZ+0x34820], R3 ;  /* 0x03482003000075a7 */ /* 0x0010a4000800017f */
[----:B--2---:R-:W-:Y:S05]  /*268a0*/  @!P0 NANOSLEEP.SYNCS 0x989680 ;  /* 0x009896800000895d */ /* 0x004fea0003900000 */
[----:B------:R-:W2:Y:S02]  /*268b0*/  @!P0 SYNCS.PHASECHK.TRANS64 P0, [R0+URZ+0x34820], R3 ;  /* 0x03482003000085a7 */ /* 0x000ea4000800007f */
[----:B--2---:R-:W-:Y:S05]  /*268c0*/  @!P0 BRA `(.L_x_3088) ;  /* 0xfffffffc00f08947 */ /* 0x004fea000383ffff */
[----:B------:R-:W-:Y:S05]  /*268d0*/  BRA `(.L_x_3194) ;  /* 0xffffffd400187947 */ /* 0x000fea000383ffff */
.L_x_3089:
[----:B------:R-:W2:Y:S01]  /*268e0*/  S2R R2, SR_TID.X ;  /* 0x0000000000027919 */ /* 0x000ea20000002100 */
[----:B------:R-:W-:Y:S01]  /*268f0*/  BSSY B0, `(.L_x_3195) ;  /* 0x000000a000007945 */ /* 0x000fe20003800000 */
[----:B------:R-:W-:Y:S01]  /*26900*/  IMAD.MOV.U32 R12, RZ, RZ, RZ ;  /* 0x000000ffff0c7224 */ /* 0x000fe200078e00ff */
[----:B------:R-:W-:Y:S01]  /*26910*/  MOV R11, 0x1f ;  /* 0x0000001f000b7802 */ /* 0x000fe20000000f00 */
[----:B------:R-:W-:Y:S01]  /*26920*/  IMAD.MOV.U32 R15, RZ, RZ, -0x1 ;  /* 0xffffffffff0f7424 */ /* 0x000fe200078e00ff */
[----:B--2---:R-:W-:-:S04]  /*26930*/  SHF.R.U32.HI R2, RZ, 0x5, R2 ;  /* 0x00000005ff027819 */ /* 0x004fc80000011602 */
[----:B------:R-:W-:-:S05]  /*26940*/  LOP3.LUT R2, R2, 0x3, RZ, 0xc0, !PT ;  /* 0x0000000302027812 */ /* 0x000fca00078ec0ff */
[----:B------:R-:W-:-:S07]  /*26950*/  IMAD.MOV.U32 R13, RZ, RZ, R2 ;  /* 0x000000ffff0d7224 */ /* 0x000fce00078e0002 */
[----:B01---5:R-:W-:Y:S05]  /*26960*/  WARPSYNC.COLLECTIVE R15, `(.L_x_3196) ;  /* 0x000000000f087348 */ /* 0x023fea0003c00000 */
[----:B------:R2:W3:Y:S02]  /*26970*/  SHFL.IDX P6, R14, R13, R12, R11 ;  /* 0x0000000c0d0e7389 */ /* 0x0004e400000c000b */
[----:B0123-5:R-:W-:Y:S01]  /*26980*/  ENDCOLLECTIVE ;  /* 0x000000000000791b */ /* 0x02ffe20003800000 */
.L_x_3196:
[----:B------:R-:W-:Y:S05]  /*26990*/  BSYNC B0 ;  /* 0x0000000000007941 */ /* 0x000fea0003800000 */
.L_x_3195:
[----:B------:R-:W-:Y:S05]  /*269a0*/  BRA `(.L_x_3197) ;  /* 0xffffffd400007947 */ /* 0x000fea000383ffff */
.L_x_3090:
[----:B------:R-:W-:Y:S01]  /*269b0*/  BSSY B0, `(.L_x_3198) ;  /* 0x0000006000007945 */ /* 0x000fe20003800000 */
[----:B------:R-:W-:-:S07]  /*269c0*/  IMAD.MOV.U32 R15, RZ, RZ, -0x1 ;  /* 0xffffffffff0f7424 */ /* 0x000fce00078e00ff */
[----:B012--5:R-:W-:Y:S05]  /*269d0*/  WARPSYNC.COLLECTIVE R15, `(.L_x_3199) ;  /* 0x000000000f0c7348 */ /* 0x027fea0003c00000 */
[----:B------:R-:W-:Y:S02]  /*269e0*/  ELECT P6, UR62, PT ;  /* 0x00000000003e782f */ /* 0x000fe400038c0000 */
[----:B------:R-:W-:Y:S01]  /*269f0*/  MOV R14, UR62 ;  /* 0x0000003e000e7c02 */ /* 0x000fe20008000f00 */
[----:B012--5:R-:W-:Y:S10]  /*26a00*/  ENDCOLLECTIVE ;  /* 0x000000000000791b */ /* 0x027ff40003800000 */
.L_x_3199:
[----:B------:R-:W-:Y:S05]  /*26a10*/  BSYNC B0 ;  /* 0x0000000000007941 */ /* 0x000fea0003800000 */
.L_x_3198:
[----:B------:R-:W-:Y:S05]  /*26a20*/  BRA `(.L_x_3200) ;  /* 0xffffffd000f47947 */ /* 0x000fea000383ffff */
.L_x_3092:
[----:B0-----:R0:W2:Y:S02]  /*26a30*/  SYNCS.PHASECHK.TRANS64.TRYWAIT P0, [R6+URZ], R5 ;  /* 0x00000005060075a7 */ /* 0x0010a4000800017f */
[----:B--2---:R-:W-:Y:S05]  /*26a40*/  @!P0 NANOSLEEP.SYNCS 0x989680 ;  /* 0x009896800000895d */ /* 0x004fea0003900000 */
[----:B------:R-:W2:Y:S02]  /*26a50*/  @!P0 SYNCS.PHASECHK.TRANS64 P0, [R6+URZ], R5 ;  /* 0x00000005060085a7 */ /* 0x000ea4000800007f */
[----:B--2---:R-:W-:Y:S05]  /*26a60*/  @!P0 BRA `(.L_x_3092) ;  /* 0xfffffffc00f08947 */ /* 0x004fea000383ffff */
[----:B------:R-:W-:Y:S05]  /*26a70*/  BRA `(.L_x_3201) ;  /* 0xffffffd400387947 */ /* 0x000fea000383ffff */
.L_x_3093:
[----:B--2---:R2:W3:Y:S02]  /*26a80*/  SYNCS.PHASECHK.TRANS64.TRYWAIT P0, [R7+URZ], R2 ;  /* 0x00000002070075a7 */ /* 0x0044e4000800017f */
[----:B---3--:R-:W-:Y:S05]  /*26a90*/  @!P0 NANOSLEEP.SYNCS 0x989680 ;  /* 0x009896800000895d */ /* 0x008fea0003900000 */
[----:B------:R-:W3:Y:S02]  /*26aa0*/  @!P0 SYNCS.PHASECHK.TRANS64 P0, [R7+URZ], R2 ;  /* 0x00000002070085a7 */ /* 0x000ee4000800007f */
[----:B---3--:R-:W-:Y:S05]  /*26ab0*/  @!P0 BRA `(.L_x_3093) ;  /* 0xfffffffc00f08947 */ /* 0x008fea000383ffff */
[----:B------:R-:W-:Y:S05]  /*26ac0*/  BRA `(.L_x_3202) ;  /* 0xffffffd4002c7947 */ /* 0x000fea000383ffff */
.L_x_3095:
[----:B---3--:R3:W4:Y:S02]  /*26ad0*/  SYNCS.PHASECHK.TRANS64.TRYWAIT P0, [R4+URZ], R5 ;  /* 0x00000005040075a7 */ /* 0x008724000800017f */
[----:B----4-:R-:W-:Y:S05]  /*26ae0*/  @!P0 NANOSLEEP.SYNCS 0x989680 ;  /* 0x009896800000895d */ /* 0x010fea0003900000 */
[----:B------:R-:W4:Y:S02]  /*26af0*/  @!P0 SYNCS.PHASECHK.TRANS64 P0, [R4+URZ], R5 ;  /* 0x00000005040085a7 */ /* 0x000f24000800007f */
[----:B----4-:R-:W-:Y:S05]  /*26b00*/  @!P0 BRA `(.L_x_3095) ;  /* 0xfffffffc00f08947 */ /* 0x010fea000383ffff */
[----:B------:R-:W-:Y:S05]  /*26b10*/  BRA `(.L_x_3203) ;  /* 0xffffffd400347947 */ /* 0x000fea000383ffff */
.L_x_3204:
        /* <DEDUP_REMOVED lines=14> */
.L_x_15115:


//--------------------- .text._ZN7cutlass13device_kernelIN5flash11enable_sm90INS1_16FlashAttnFwdSm90INS1_25CollectiveMainloopFwdSm90ILi2EN4cute5tupleIJNS5_1CILi1EEES8_S8_EEENS6_IJNS7_ILi64EEESA_SA_EEELi512ENS_6half_tEfNS_4arch4Sm90ELb0ELb0ELb0ELb0ELb0ELb0ELb0ELb0ELb0ELb1ELb0ELb0EEENS1_21CollectiveEpilogueFwdINS6_IJSA_NS7_ILi512EEESA_EEES9_SC_SE_Li256ELb0ELb1ELb0ELb0EEENS1_29StaticPersistentTileSchedulerILb0EEEEEEEEEvNT_6ParamsE --------------------------
	.section	.text._ZN7cutlass13device_kernelIN5flash11enable_sm90INS1_16FlashAttnFwdSm90INS1_25CollectiveMainloopFwdSm90ILi2EN4cute5tupleIJNS5_1CILi1EEES8_S8_EEENS6_IJNS7_ILi64EEESA_SA_EEELi512ENS_6half_tEfNS_4arch4Sm90ELb0ELb0ELb0ELb0ELb0ELb0ELb0ELb0ELb0ELb1ELb0ELb0EEENS1_21CollectiveEpilogueFwdINS6_IJSA_NS7_ILi512EEESA_EEES9_SC_SE_Li256ELb0ELb1ELb0ELb0EEENS1_29StaticPersistentTileSchedulerILb0EEEEEEEEEvNT_6ParamsE,"ax",@progbits
	.align	128
.text._ZN7cutlass13device_kernelIN5flash11enable_sm90INS1_16FlashAttnFwdSm90INS1_25CollectiveMainloopFwdSm90ILi2EN4cute5tupleIJNS5_1CILi1EEES8_S8_EEENS6_IJNS7_ILi64EEESA_SA_EEELi512ENS_6half_tEfNS_4arch4Sm90ELb0ELb0ELb0ELb0ELb0ELb0ELb0ELb0ELb0ELb1ELb0ELb0EEENS1_21CollectiveEpilogueFwdINS6_IJSA_NS7_ILi512EEESA_EEES9_SC_SE_Li256ELb0ELb1ELb0ELb0EEENS1_29StaticPersistentTileSchedulerILb0EEEEEEEEEvNT_6ParamsE:
        .type           _ZN7cutlass13device_kernelIN5flash11enable_sm90INS1_16FlashAttnFwdSm90INS1_25CollectiveMainloopFwdSm90ILi2EN4cute5tupleIJNS5_1CILi1EEES8_S8_EEENS6_IJNS7_ILi64EEESA_SA_EEELi512ENS_6half_tEfNS_4arch4Sm90ELb0ELb0ELb0ELb0ELb0ELb0ELb0ELb0ELb0ELb1ELb0ELb0EEENS1_21CollectiveEpilogueFwdINS6_IJSA_NS7_ILi512EEESA_EEES9_SC_SE_Li256ELb0ELb1ELb0ELb0EEENS1_29StaticPersistentTileSchedulerILb0EEEEEEEEEvNT_6ParamsE,@function
        .size           _ZN7cutlass13device_kernelIN5flash11enable_sm90INS1_16FlashAttnFwdSm90INS1_25CollectiveMainloopFwdSm90ILi2EN4cute5tupleIJNS5_1CILi1EEES8_S8_EEENS6_IJNS7_ILi64EEESA_SA_EEELi512ENS_6half_tEfNS_4arch4Sm90ELb0ELb0ELb0ELb0ELb0ELb0ELb0ELb0ELb0ELb1ELb0ELb0EEENS1_21CollectiveEpilogueFwdINS6_IJSA_NS7_ILi512EEESA_EEES9_SC_SE_Li256ELb0ELb1ELb0ELb0EEENS1_29StaticPersistentTileSchedulerILb0EEEEEEEEEvNT_6ParamsE,(.L_x_15116 - _ZN7cutlass13device_kernelIN5flash11enable_sm90INS1_16FlashAttnFwdSm90INS1_25CollectiveMainloopFwdSm90ILi2EN4cute5tupleIJNS5_1CILi1EEES8_S8_EEENS6_IJNS7_ILi64EEESA_SA_EEELi512ENS_6half_tEfNS_4arch4Sm90ELb0ELb0ELb0ELb0ELb0ELb0ELb0ELb0ELb0ELb1ELb0ELb0EEENS1_21CollectiveEpilogueFwdINS6_IJSA_NS7_ILi512EEESA_EEES9_SC_SE_Li256ELb0ELb1ELb0ELb0EEENS1_29StaticPersistentTileSchedulerILb0EEEEEEEEEvNT_6ParamsE)
        .other          _ZN7cutlass13device_kernelIN5flash11enable_sm90INS1_16FlashAttnFwdSm90INS1_25CollectiveMainloopFwdSm90ILi2EN4cute5tupleIJNS5_1CILi1EEES8_S8_EEENS6_IJNS7_ILi64EEESA_SA_EEELi512ENS_6half_tEfNS_4arch4Sm90ELb0ELb0ELb0ELb0ELb0ELb0ELb0ELb0ELb0ELb1ELb0ELb0EEENS1_21CollectiveEpilogueFwdINS6_IJSA_NS7_ILi512EEESA_EEES9_SC_SE_Li256ELb0ELb1ELb0ELb0EEENS1_29StaticPersistentTileSchedulerILb0EEEEEEEEEvNT_6ParamsE,@"STO_CUDA_ENTRY STV_DEFAULT"
_ZN7cutlass13device_kernelIN5flash11enable_sm90INS1_16FlashAttnFwdSm90INS1_25CollectiveMainloopFwdSm90ILi2EN4cute5tupleIJNS5_1CILi1EEES8_S8_EEENS6_IJNS7_ILi64EEESA_SA_EEELi512ENS_6half_tEfNS_4arch4Sm90ELb0ELb0ELb0ELb0ELb0ELb0ELb0ELb0ELb0ELb1ELb0ELb0EEENS1_21CollectiveEpilogueFwdINS6_IJSA_NS7_ILi512EEESA_EEES9_SC_SE_Li256ELb0ELb1ELb0ELb0EEENS1_29StaticPersistentTileSchedulerILb0EEEEEEEEEvNT_6ParamsE:
        /* <DEDUP_REMOVED lines=18> */
.L_x_3206:
[----:B------:R-:W-:Y:S05]  /*0120*/  BSYNC B0 ;  /* 0x0000000000007941 */ /* 0x000fea0003800000 */
.L_x_3205:
        /* <DEDUP_REMOVED lines=32> */
[----:B0-----:R3:W4:Y:S01]  /*0330*/  SYNCS.EXCH.64 URZ, [UR6+0x28c30], UR4 ;  /* 0x028c3004063f75b2 */ /* 0x0017220008000100 */
[----:B------:R3:W0:Y:S01]  /*0340*/  SYNCS.EXCH.64 URZ, [UR6+0x28c40], UR4 ;  /* 0x028c4004063f75b2 */ /* 0x0006220008000100 */
[----:B------:R3:W0:Y:S01]  /*0350*/  SYNCS.EXCH.64 URZ, [UR6+0x28c38], UR4 ;  /* 0x028c3804063f75b2 */ /* 0x0006220008000100 */
[----:B------:R3:W0:Y:S02]  /*0360*/  SYNCS.EXCH.64 URZ, [UR6+0x28c48], UR4 ;  /* 0x028c4804063f75b2 */ /* 0x0006240008000100 */
[----:B---3--:R-:W-:Y:S01]  /*0370*/  NOP ;  /* 0x0000000000007918 */ /* 0x008fe20000000000 */
.L_x_3207:
        /* <DEDUP_REMOVED lines=22> */
.L_x_3208:
        /* <DEDUP_REMOVED lines=18> */
.L_x_3209:
        /* <DEDUP_REMOVED lines=22> */
.L_x_3210:
        /* <DEDUP_REMOVED lines=22> */
.L_x_3211:
[----:B------:R-:W-:Y:S01]  /*08c0*/  PLOP3.LUT P0, PT, PT, PT, UP0, 0x80, 0x0 ;  /* 0x000000000000781c */ /* 0x000fe20003f0f008 */
[----:B------:R-:W-:Y:S01]  /*08d0*/  UMOV UR37, 0x1 ;  /* 0x0000000100257882 */ /* 0x000fe20000000000 */
[----:B------:R-:W-:Y:S01]  /*08e0*/  NOP ;  /* 0x0000000000007918 */ /* 0x000fe20000000000 */
[----:B------:R-:W-:Y:S01]  /*08f0*/  USEL UR37, UR37, 0x2, !UP0 ;  /* 0x0000000225257887 */ /* 0x000fe2000c000000 */
[----:B------:R-:W-:Y:S01]  /*0900*/  ULDC.64 UR42, c[0x0][0x208] ;  /* 0x00008200002a7ab9 */ /* 0x000fe20000000a00 */
[----:B012-4-:R-:W-:Y:S08]  /*0910*/  BAR.SYNC.DEFER_BLOCKING 0x0 ;  /* 0x0000000000007b1d */ /* 0x017ff00000010000 */
[----:B------:R-:W-:Y:S05]  /*0920*/  @!P0 BRA `(.L_x_3212) ;  /* 0x0000007800a48947 */ /* 0x000fea0003800000 */
.L_x_3213:
[----:B------:R-:W-:-:S08]  /*0930*/  NOP ;  /* 0x0000000000007918 */ /* 0x000fd00000000000 */
[----:B------:R-:W0:Y:S02]  /*0940*/  USETMAXREG.TRY_ALLOC.CTAPOOL UP0, 0xf0 ;  /* 0x000000f0000079c8 */ /* 0x000e240008000600 */
[----:B0-----:R-:W-:-:S13]  /*0950*/  PLOP3.LUT P0, PT, PT, PT, UP0, 0x80, 0x0 ;  /* 0x000000000000781c */ /* 0x001fda0003f0f008 */
[----:B------:R-:W-:Y:S05]  /*0960*/  @!P0 BRA `(.L_x_3213) ;  /* 0xfffffffc00f08947 */ /* 0x000fea000383ffff */
[----:B------:R-:W-:Y:S01]  /*0970*/  LOP3.LUT R2, R0, 0xffffff80, RZ, 0xc0, !PT ;  /* 0xffffff8000027812 */ /* 0x000fe200078ec0ff */
[----:B------:R-:W0:Y:S03]  /*0980*/  S2UR UR47, SR_CTAID.X ;  /* 0x00000000002f79c3 */ /* 0x000e260000002500 */
[----:B------:R-:W-:-:S05]  /*0990*/  ISETP.NE.AND P0, PT, R2, 0x80, PT ;  /* 0x000000800200780c */ /* 0x000fca0003f05270 */
[----:B------:R-:W0:Y:S08]  /*09a0*/  LDC R2, c[0x0][0xc34] ;  /* 0x00030d00ff027b82 */ /* 0x000e300000000800 */
[----:B------:R-:W-:Y:S06]  /*09b0*/  @!P0 BAR.ARV 0x8, 0x100 ;  /* 0x0204000000008b1d */ /* 0x000fec0000002000 */
[----:B------:R-:W-:-:S13]  /*09c0*/  ISETP.GE.U32.AND P0, PT, R0, 0x100, PT ;  /* 0x000001000000780c */ /* 0x000fda0003f06070 */
[----:B------:R-:W-:Y:S06]  /*09d0*/  @P0 BAR.ARV 0xf, 0x100 ;  /* 0x03c4000000000b1d */ /* 0x000fec0000002000 */
[----:B0-----:R-:W-:-:S13]  /*09e0*/  ISETP.LE.AND P0, PT, R2, UR47, PT ;  /* 0x0000002f02007c0c */ /* 0x001fda000bf03270 */
[----:B------:R-:W-:Y:S05]  /*09f0*/  @P0 EXIT ;  /* 0x000000000000094d */ /* 0x000fea0003800000 */
[----:B------:R-:W-:Y:S01]  /*0a00*/  VIADD R0, R0, 0xffffff80 ;  /* 0xffffff8000007836 */ /* 0x000fe20000000000 */
[----:B------:R-:W0:Y:S01]  /*0a10*/  S2UR UR4, SR_CgaCtaId ;  /* 0x00000000000479c3 */ /* 0x000e220000008800 */
[----:B------:R-:W-:Y:S01]  /*0a20*/  UMOV UR41, 0x400 ;  /* 0x0000040000297882 */ /* 0x000fe20000000000 */
[----:B------:R-:W-:Y:S01]  /*0a30*/  IMAD.MOV.U32 R23, RZ, RZ, 0x20 ;  /* 0x00000020ff177424 */ /* 0x000fe200078e00ff */
[----:B------:R-:W-:Y:S01]  /*0a40*/  ULOP3.LUT UR40, UR37, 0x1, URZ, 0xfc, !UPT ;  /* 0x0000000125287892 */ /* 0x000fe2000f8efc3f */
[----:B------:R-:W-:Y:S01]  /*0a50*/  SHF.R.S32.HI R3, RZ, 0x1f, R0 ;  /* 0x0000001fff037819 */ /* 0x000fe20000011400 */
[----:B------:R-:W-:Y:S01]  /*0a60*/  UMOV UR36, URZ ;  /* 0x0000003f00247c82 */ /* 0x000fe20008000000 */
[----:B------:R-:W-:Y:S01]  /*0a70*/  UMOV UR38, URZ ;  /* 0x0000003f00267c82 */ /* 0x000fe20008000000 */
[----:B------:R-:W-:Y:S01]  /*0a80*/  UMOV UR39, URZ ;  /* 0x0000003f00277c82 */ /* 0x000fe20008000000 */
[CC--:B------:R-:W-:Y:S02]  /*0a90*/  LEA.HI R2, R3.reuse, R0.reuse, RZ, 0x4 ;  /* 0x0000000003027211 */ /* 0x0c0fe400078f20ff */
[----:B------:R-:W-:-:S02]  /*0aa0*/  LEA.HI R4, R3, R0, RZ, 0x5 ;  /* 0x0000000003047211 */ /* 0x000fc400078f28ff */
[----:B------:R-:W-:Y:S02]  /*0ab0*/  SHF.R.S32.HI R9, RZ, 0x4, R2 ;  /* 0x00000004ff097819 */ /* 0x000fe40000011402 */
[CC--:B------:R-:W-:Y:S02]  /*0ac0*/  LEA.HI R5, R3.reuse, R0.reuse, RZ, 0x7 ;  /* 0x0000000003057211 */ /* 0x0c0fe400078f38ff */
[C---:B------:R-:W-:Y:S02]  /*0ad0*/  LOP3.LUT R7, R2.reuse, 0xfffffff0, RZ, 0xc0, !PT ;  /* 0xfffffff002077812 */ /* 0x040fe400078ec0ff */
[----:B------:R-:W-:Y:S02]  /*0ae0*/  LEA.HI R2, R2, R9, RZ, 0x1 ;  /* 0x0000000902027211 */ /* 0x000fe400078f08ff */
[CC--:B------:R-:W-:Y:S01]  /*0af0*/  LEA.HI R6, R3.reuse, R0.reuse, RZ, 0x2 ;  /* 0x0000000003067211 */ /* 0x0c0fe200078f10ff */
[----:B------:R-:W-:Y:S01]  /*0b00*/  IMAD.IADD R7, R0, 0x1, -R7 ;  /* 0x0000000100077824 */ /* 0x000fe200078e0a07 */
[----:B------:R-:W-:-:S02]  /*0b10*/  LEA.HI R211, R3, R0, RZ, 0x3 ;  /* 0x0000000003d37211 */ /* 0x000fc400078f18ff */
[--C-:B------:R-:W-:Y:S01]  /*0b20*/  SHF.R.S32.HI R11, RZ, 0x5, R4.reuse ;  /* 0x00000005ff0b7819 */ /* 0x100fe20000011404 */
[----:B0-----:R-:W-:Y:S01]  /*0b30*/  ULEA UR41, UR4, UR41, 0x18 ;  /* 0x0000002904297291 */ /* 0x001fe2000f8ec03f */
[----:B------:R-:W-:Y:S02]  /*0b40*/  SHF.R.S32.HI R4, RZ, 0x1f, R4 ;  /* 0x0000001fff047819 */ /* 0x000fe40000011404 */
[----:B------:R-:W-:Y:S02]  /*0b50*/  LOP3.LUT R3, R5, 0xffffff80, RZ, 0xc0, !PT ;  /* 0xffffff8005037812 */ /* 0x000fe400078ec0ff */
[----:B------:R-:W-:Y:S02]  /*0b60*/  LOP3.LUT R2, R2, 0x1ffffffe, RZ, 0xc0, !PT ;  /* 0x1ffffffe02027812 */ /* 0x000fe400078ec0ff */
[----:B------:R-:W-:Y:S01]  /*0b70*/  LOP3.LUT R13, R6, 0xfffffffc, RZ, 0xc0, !PT ;  /* 0xfffffffc060d7812 */ /* 0x000fe200078ec0ff */
[----:B------:R-:W-:Y:S01]  /*0b80*/  IMAD.IADD R3, R0, 0x1, -R3 ;  /* 0x0000000100037824 */ /* 0x000fe200078e0a03 */
[----:B------:R-:W-:Y:S01]  /*0b90*/  LOP3.LUT R209, R211, 0xfffffff8, RZ, 0xc0, !PT ;  /* 0xfffffff8d3d17812 */ /* 0x000fe200078ec0ff */
[----:B------:R-:W-:Y:S01]  /*0ba0*/  IMAD.IADD R9, R9, 0x1, -R2 ;  /* 0x0000000109097824 */ /* 0x000fe200078e0a02 */
[----:B------:R-:W-:Y:S01]  /*0bb0*/  LEA.HI R4, R4, R11, RZ, 0x2 ;  /* 0x0000000b04047211 */ /* 0x000fe200078f10ff */
[C---:B------:R-:W-:Y:S01]  /*0bc0*/  IMAD.IADD R13, R0.reuse, 0x1, -R13 ;  /* 0x00000001000d7824 */ /* 0x040fe200078e0a0d */
[----:B------:R-:W-:Y:S01]  /*0bd0*/  SHF.R.S32.HI R210, RZ, 0x7, R5 ;  /* 0x00000007ffd27819 */ /* 0x000fe20000011405 */
[----:B------:R-:W-:Y:S01]  /*0be0*/  IMAD.IADD R209, R0, 0x1, -R209 ;  /* 0x0000000100d17824 */ /* 0x000fe200078e0ad1 */
[----:B------:R-:W-:Y:S01]  /*0bf0*/  LOP3.LUT R4, R4, 0x3ffffc, RZ, 0xc0, !PT ;  /* 0x003ffffc04047812 */ /* 0x000fe200078ec0ff */
[----:B------:R-:W-:Y:S01]  /*0c00*/  IMAD.SHL.U32 R9, R9, 0x8, RZ ;  /* 0x0000000809097824 */ /* 0x000fe200078e00ff */
[--C-:B------:R-:W-:Y:S01]  /*0c10*/  SHF.R.S32.HI R2, RZ, 0x1f, R7.reuse ;  /* 0x0000001fff027819 */ /* 0x100fe20000011407 */
[----:B------:R-:W-:Y:S01]  /*0c20*/  IMAD R15, R210, 0x100, R7 ;  /* 0x00000100d20f7824 */ /* 0x000fe200078e0207 */
[----:B------:R-:W-:Y:S01]  /*0c30*/  SHF.R.S32.HI R0, RZ, 0x1f, R3 ;  /* 0x0000001fff007819 */ /* 0x000fe20000011403 */
[----:B------:R-:W-:Y:S01]  /*0c40*/  IMAD.IADD R8, R11, 0x1, -R4 ;  /* 0x000000010b087824 */ /* 0x000fe200078e0a04 */
[----:B------:R-:W-:Y:S01]  /*0c50*/  LEA.HI R6, R2, R7, RZ, 0x3 ;  /* 0x0000000702067211 */ /* 0x000fe200078f18ff */
[----:B------:R-:W-:Y:S01]  /*0c60*/  IMAD.SHL.U32 R16, R209, 0x8, RZ ;  /* 0x00000008d1107824 */ /* 0x000fe200078e00ff */
[----:B------:R-:W-:Y:S01]  /*0c70*/  LEA.HI R2, R0, R3, RZ, 0x2 ;  /* 0x0000000300027211 */ /* 0x000fe200078f10ff */
[----:B------:R-:W-:Y:S01]  /*0c80*/  IMAD R12, R8, 0x10, R15 ;  /* 0x00000010080c7824 */ /* 0x000fe200078e020f */
[C---:B------:R-:W-:Y:S01]  /*0c90*/  LOP3.LUT R4, R6.reuse, 0xfffffff8, RZ, 0xc0, !PT ;  /* 0xfffffff806047812 */ /* 0x040fe200078ec0ff */
[----:B------:R-:W-:Y:S01]  /*0ca0*/  IMAD.SHL.U32 R6, R6, 0x40, RZ ;  /* 0x0000004006067824 */ /* 0x000fe200078e00ff */
[----:B------:R-:W-:Y:S01]  /*0cb0*/  LOP3.LUT R8, R2, 0x7ffffffc, RZ, 0xc0, !PT ;  /* 0x7ffffffc02087812 */ /* 0x000fe200078ec0ff */
[--C-:B------:R-:W-:Y:S01]  /*0cc0*/  IMAD.U32 R215, R12, 0x40, R9.reuse ;  /* 0x000000400cd77824 */ /* 0x100fe200078e0009 */
[----:B------:R-:W-:Y:S01]  /*0cd0*/  LEA.HI R10, R13, R13, RZ, 0x1 ;  /* 0x0000000d0d0a7211 */ /* 0x000fe200078f08ff */
[----:B------:R-:W-:Y:S01]  /*0ce0*/  IMAD.IADD R7, R7, 0x1, -R4 ;  /* 0x0000000107077824 */ /* 0x000fe200078e0a04 */
[----:B------:R-:W-:Y:S01]  /*0cf0*/  LEA.HI R4, R0, R3, RZ, 0x5 ;  /* 0x0000000300047211 */ /* 0x000fe200078f28ff */
[----:B------:R-:W-:Y:S01]  /*0d00*/  IMAD.IADD R17, R3, 0x1, -R8 ;  /* 0x0000000103117824 */ /* 0x000fe200078e0a08 */
[--C-:B------:R-:W-:Y:S01]  /*0d10*/  SHF.R.S32.HI R0, RZ, 0x2, R2.reuse ;  /* 0x00000002ff007819 */ /* 0x100fe20000011402 */
[----:B------:R-:W-:Y:S01]  /*0d20*/  VIADD R189, R16, 0x40 ;  /* 0x0000004010bd7836 */ /* 0x000fe20000000000 */
[----:B------:R-:W-:Y:S01]  /*0d30*/  SHF.R.S32.HI R3, RZ, 0x1f, R2 ;  /* 0x0000001fff037819 */ /* 0x000fe20000011402 */
[----:B------:R-:W-:Y:S01]  /*0d40*/  IMAD.SHL.U32 R2, R7, 0x40, RZ ;  /* 0x0000004007027824 */ /* 0x000fe200078e00ff */
[----:B------:R-:W-:Y:S01]  /*0d50*/  LOP3.LUT R6, R6, 0x7ffffe00, RZ, 0xc0, !PT ;  /* 0x7ffffe0006067812 */ /* 0x000fe200078ec0ff */
[C---:B------:R-:W-:Y:S01]  /*0d60*/  VIADD R188, R16.reuse, 0x80 ;  /* 0x0000008010bc7836 */ /* 0x040fe20000000000 */
[----:B------:R-:W-:Y:S01]  /*0d70*/  LEA.HI R3, R3, R0, RZ, 0x3 ;  /* 0x0000000003037211 */ /* 0x000fe200078f18ff */
[----:B------:R-:W-:Y:S01]  /*0d80*/  VIADD R187, R16, 0xc0 ;  /* 0x000000c010bb7836 */ /* 0x000fe20000000000 */
[----:B------:R-:W-:Y:S01]  /*0d90*/  LOP3.LUT R2, R2, 0x1c0, RZ, 0xc0, !PT ;  /* 0x000001c002027812 */ /* 0x000fe200078ec0ff */
[----:B------:R-:W-:Y:S01]  /*0da0*/  IMAD R6, R11, 0x400, R6 ;  /* 0x000004000b067824 */ /* 0x000fe200078e0206 */
[----:B------:R-:W-:Y:S01]  /*0db0*/  R2P PR, R7, 0x6 ;  /* 0x0000000607007804 */ /* 0x000fe20000000000 */
[----:B------:R-:W-:Y:S01]  /*0dc0*/  VIADD R186, R16, 0x100 ;  /* 0x0000010010ba7836 */ /* 0x000fe20000000000 */
[----:B------:R-:W-:Y:S01]  /*0dd0*/  LOP3.LUT R9, R2, 0x8, R9, 0xf8, !PT ;  /* 0x0000000802097812 */ /* 0x000fe200078ef809 */
[C---:B------:R-:W-:Y:S01]  /*0de0*/  VIADD R185, R16.reuse, 0x140 ;  /* 0x0000014010b97836 */ /* 0x040fe20000000000 */
[----:B------:R-:W-:Y:S01]  /*0df0*/  SHF.R.U32.HI R8, RZ, 0x3, R2 ;  /* 0x00000003ff087819 */ /* 0x000fe20000011602 */
[C---:B------:R-:W-:Y:S01]  /*0e00*/  VIADD R213, R16.reuse, 0x180 ;  /* 0x0000018010d57836 */ /* 0x040fe20000000000 */
[----:B------:R-:W-:Y:S01]  /*0e10*/  LOP3.LUT R3, R3, 0xfffffff8, RZ, 0xc0, !PT ;  /* 0xfffffff803037812 */ /* 0x000fe200078ec0ff */
[----:B------:R-:W-:Y:S01]  /*0e20*/  VIADD R212, R16, 0x1c0 ;  /* 0x000001c010d47836 */ /* 0x000fe20000000000 */
[----:B------:R-:W-:Y:S01]  /*0e30*/  LOP3.LUT R9, R9, R8, RZ, 0x3c, !PT ;  /* 0x0000000809097212 */ /* 0x000fe200078e3cff */
[----:B------:R-:W-:Y:S01]  /*0e40*/  IMAD.SHL.U32 R17, R17, 0x2, RZ ;  /* 0x0000000211117824 */ /* 0x000fe200078e00ff */
[----:B------:R-:W-:Y:S01]  /*0e50*/  LEA.HI R5, R5, R210, RZ, 0x1 ;  /* 0x000000d205057211 */ /* 0x000fe200078f08ff */
[----:B------:R-:W-:Y:S01]  /*0e60*/  IMAD.IADD R3, R0, 0x1, -R3 ;  /* 0x0000000100037824 */ /* 0x000fe200078e0a03 */
[----:B------:R-:W-:Y:S01]  /*0e70*/  LOP3.LUT R10, R10, 0x1ffffffe, RZ, 0xc0, !PT ;  /* 0x1ffffffe0a0a7812 */ /* 0x000fe200078ec0ff */
[----:B------:R-:W-:Y:S01]  /*0e80*/  IMAD.IADD R6, R6, 0x1, R9 ;  /* 0x0000000106067824 */ /* 0x000fe200078e0209 */
[----:B------:R-:W-:-:S02]  /*0e90*/  SHF.R.S32.HI R2, RZ, 0x5, R4 ;  /* 0x00000005ff027819 */ /* 0x000fc40000011404 */
[----:B------:R-:W-:Y:S01]  /*0ea0*/  LOP3.LUT R5, R5, 0xfffffe, RZ, 0xc0, !PT ;  /* 0x00fffffe05057812 */ /* 0x000fe200078ec0ff */
[----:B------:R-:W-:Y:S01]  /*0eb0*/  IMAD.IADD R13, R13, 0x1, -R10 ;  /* 0x000000010d0d7824 */ /* 0x000fe200078e0a0a */
[----:B------:R-:W-:Y:S01]  /*0ec0*/  LEA R22, R6, UR41, 0x1 ;  /* 0x0000002906167c11 */ /* 0x000fe2000f8e08ff */
[----:B------:R-:W-:Y:S01]  /*0ed0*/  IMAD R2, R2, 0x10, R3 ;  /* 0x0000001002027824 */ /* 0x000fe200078e0203 */
[----:B------:R-:W-:Y:S01]  /*0ee0*/  SEL R23, R23, 0xffffffe0, !P1 ;  /* 0xffffffe017177807 */ /* 0x000fe20004800000 */
[----:B------:R-:W-:Y:S01]  /*0ef0*/  IMAD.IADD R5, R210, 0x1, -R5 ;  /* 0x00000001d2057824 */ /* 0x000fe200078e0a05 */
[----:B------:R-:W-:Y:S01]  /*0f00*/  SHF.R.S32.HI R211, RZ, 0x3, R211 ;  /* 0x00000003ffd37819 */ /* 0x000fe200000114d3 */
[C---:B------:R-:W-:Y:S01]  /*0f10*/  VIADD R184, R22.reuse, 0x26800 ;  /* 0x0002680016b87836 */ /* 0x040fe20000000000 */
[----:B------:R-:W-:Y:S01]  /*0f20*/  SHF.R.S32.HI R222, RZ, 0x1f, R189 ;  /* 0x0000001fffde7819 */ /* 0x000fe200000114bd */
[----:B------:R-:W-:Y:S01]  /*0f30*/  VIADD R19, R22, 0x26840 ;  /* 0x0002684016137836 */ /* 0x000fe20000000000 */
[----:B------:R-:W-:Y:S01]  /*0f40*/  SHF.R.S32.HI R221, RZ, 0x1f, R188 ;  /* 0x0000001fffdd7819 */ /* 0x000fe200000114bc */
[C---:B------:R-:W-:Y:S01]  /*0f50*/  @P2 VIADD R19, R184.reuse, 0xffffffc0 ;  /* 0xffffffc0b8132836 */ /* 0x040fe20000000000 */
[----:B------:R-:W-:Y:S01]  /*0f60*/  SHF.R.S32.HI R220, RZ, 0x1f, R187 ;  /* 0x0000001fffdc7819 */ /* 0x000fe200000114bb */
[----:B------:R-:W-:Y:S01]  /*0f70*/  IMAD.IADD R184, R184, 0x1, R23 ;  /* 0x00000001b8b87824 */ /* 0x000fe200078e0217 */
[----:B------:R-:W-:Y:S01]  /*0f80*/  SHF.R.S32.HI R219, RZ, 0x1f, R186 ;  /* 0x0000001fffdb7819 */ /* 0x000fe200000114ba */
[----:B------:R-:W-:Y:S01]  /*0f90*/  IMAD.SHL.U32 R18, R5, 0x100, RZ ;  /* 0x0000010005127824 */ /* 0x000fe200078e00ff */
[----:B------:R-:W-:Y:S01]  /*0fa0*/  SHF.R.S32.HI R218, RZ, 0x1f, R185 ;  /* 0x0000001fffda7819 */ /* 0x000fe200000114b9 */
[----:B------:R-:W-:Y:S01]  /*0fb0*/  IMAD R214, R13, 0x8, R2 ;  /* 0x000000080dd67824 */ /* 0x000fe200078e0202 */
[----:B------:R-:W-:Y:S01]  /*0fc0*/  SHF.R.S32.HI R217, RZ, 0x1f, R213 ;  /* 0x0000001fffd97819 */ /* 0x000fe200000114d5 */
[----:B------:R-:W-:Y:S01]  /*0fd0*/  IMAD.IADD R23, R23, 0x1, R19 ;  /* 0x0000000117177824 */ /* 0x000fe200078e0213 */
[----:B------:R-:W-:-:S07]  /*0fe0*/  SHF.R.S32.HI R216, RZ, 0x1f, R212 ;  /* 0x0000001fffd87819 */ /* 0x000fce00000114d4 */
.L_x_3249:
[----:B------:R-:W-:Y:S01]  /*0ff0*/  ULDC UR4, c[0x0][0xc38] ;  /* 0x00030e0000047ab9 */ /* 0x000fe20000000800 */
[----:B------:R-:W-:Y:S01]  /*1000*/  ULDC UR50, c[0x0][0x424] ;  /* 0x0001090000327ab9 */ /* 0x000fe20000000800 */
[----:B------:R-:W-:Y:S01]  /*1010*/  UISETP.NE.AND UP1, UPT, UR4, 0x1, UPT ;  /* 0x000000010400788c */ /* 0x000fe2000bf25270 */
[----:B------:R-:W-:Y:S02]  /*1020*/  ULDC UR6, c[0x0][0x2f0] ;  /* 0x0000bc0000067ab9 */ /* 0x000fe40000000800 */
[----:B------:R-:W-:Y:S01]  /*1030*/  ULDC.64 UR4, c[0x0][0x418] ;  /* 0x0001060000047ab9 */ /* 0x000fe20000000a00 */
[----:B------:R-:W-:Y:S01]  /*1040*/  UMOV UR44, UR47 ;  /* 0x0000002f002c7c82 */ /* 0x000fe20008000000 */
[----:B------:R-:W-:Y:S01]  /*1050*/  UISETP.NE.U32.AND UP0, UPT, UR4, URZ, UPT ;  /* 0x0000003f0400728c */ /* 0x000fe2000bf05070 */
[----:B------:R-:W-:Y:S02]  /*1060*/  UMOV UR46, UR47 ;  /* 0x0000002f002e7c82 */ /* 0x000fe40008000000 */
[----:B------:R-:W-:Y:S01]  /*1070*/  ULDC UR4, c[0x0][0xc44] ;  /* 0x0003110000047ab9 */ /* 0x000fe20000000800 */
[----:B------:R-:W-:-:S02]  /*1080*/  UISETP.NE.AND.EX UP0, UPT, UR5, URZ, UPT, UP0 ;  /* 0x0000003f0500728c */ /* 0x000fc4000bf05300 */
[----:B------:R-:W-:Y:S02]  /*1090*/  UISETP.NE.AND UP2, UPT, UR4, 0x1, UPT ;  /* 0x000000010400788c */ /* 0x000fe4000bf45270 */
[----:B------:R-:W-:Y:S01]  /*10a0*/  USEL UR50, UR50, 0x1, UP0 ;  /* 0x0000000132327887 */ /* 0x000fe20008000000 */
[----:B------:R-:W-:Y:S01]  /*10b0*/  @UP1 ULDC UR4, c[0x0][0xc3c] ;  /* 0x00030f0000041ab9 */ /* 0x000fe20000000800 */
[----:B------:R-:W-:Y:S02]  /*10c0*/  UISETP.NE.AND UP0, UPT, UR48, 0x1, UPT ;  /* 0x000000013000788c */ /* 0x000fe4000bf05270 */
[----:B------:R-:W-:Y:S02]  /*10d0*/  UIMAD.WIDE.U32 UR4, UR47, UR4, URZ ;  /* 0x000000042f0472a5 */ /* 0x000fe4000f8e003f */
[----:B------:R-:W-:Y:S02]  /*10e0*/  UIMAD UR50, UR50, UR6, URZ ;  /* 0x00000006323272a4 */ /* 0x000fe4000f8e023f */
[----:B------:R-:W-:Y:S01]  /*10f0*/  PLOP3.LUT P0, PT, PT, PT, UP0, 0x80, 0x0 ;  /* 0x000000000000781c */ /* 0x000fe20003f0f008 */
[----:B------:R-:W-:Y:S01]  /*1100*/  @UP1 ULDC UR6, c[0x0][0xc40] ;  /* 0x0003100000061ab9 */ /* 0x000fe20000000800 */
[----:B------:R-:W-:Y:S01]  /*1110*/  @UP2 ULDC.64 UR8, c[0x0][0xc48] ;  /* 0x0003120000082ab9 */ /* 0x000fe20000000a00 */
[----:B------:R-:W-:-:S02]  /*1120*/  @UP1 USHF.R.U32.HI UR44, URZ, UR6, UR5 ;  /* 0x000000063f2c1299 */ /* 0x000fc40008011605 */
[----:B------:R-:W-:Y:S02]  /*1130*/  UIADD3 UR6, UR50, 0x3f, URZ ;  /* 0x0000003f32067890 */ /* 0x000fe4000fffe03f */
[----:B------:R-:W-:Y:S02]  /*1140*/  UIMAD.WIDE.U32 UR4, UR44, UR8, URZ ;  /* 0x000000082c0472a5 */ /* 0x000fe4000f8e003f */
[----:B------:R-:W-:Y:S01]  /*1150*/  USHF.R.S32.HI UR7, URZ, 0x1f, UR6 ;  /* 0x0000001f3f077899 */ /* 0x000fe20008011406 */
[----:B------:R-:W-:Y:S01]  /*1160*/  UMOV UR45, UR44 ;  /* 0x0000002c002d7c82 */ /* 0x000fe20008000000 */
[----:B------:R-:W-:Y:S02]  /*1170*/  @UP2 USHF.R.U32.HI UR45, URZ, UR9, UR5 ;  /* 0x000000093f2d2299 */ /* 0x000fe40008011605 */
[----:B------:R-:W-:-:S04]  /*1180*/  ULEA.HI UR7, UR7, UR6, URZ, 0x6 ;  /* 0x0000000607077291 */ /* 0x000fc8000f8f303f */
[----:B------:R-:W-:Y:S01]  /*1190*/  USHF.R.S32.HI UR49, URZ, 0x6, UR7 ;  /* 0x000000063f317899 */ /* 0x000fe20008011407 */
[----:B0123-5:R-:W-:Y:S11]  /*11a0*/  @!P0 BRA `(.L_x_3214) ;  /* 0x0000001800488947 */ /* 0x02fff60003800000 */
[----:B------:R-:W0:Y:S01]  /*11b0*/  SHFL.IDX PT, R0, R210, RZ, 0x1f ;  /* 0x00001fffd2007589 */ /* 0x000e2200000e0000 */
[----:B------:R-:W-:-:S06]  /*11c0*/  UISETP.NE.AND UP0, UPT, UR40, 0x3, UPT ;  /* 0x000000032800788c */ /* 0x000fcc000bf05270 */
[----:B------:R-:W-:Y:S02]  /*11d0*/  PLOP3.LUT P0, PT, PT, PT, UP0, 0x80, 0x0 ;  /* 0x000000000000781c */ /* 0x000fe40003f0f008 */
[----:B0-----:R-:W-:-:S13]  /*11e0*/  R2UR UR4, R0 ;  /* 0x00000000000472ca */ /* 0x001fda00000e0000 */
[----:B------:R-:W-:-:S04]  /*11f0*/  ULEA.HI UR5, UR4, UR4, URZ, 0x1 ;  /* 0x0000000404057291 */ /* 0x000fc8000f8f083f */
[----:B------:R-:W-:-:S04]  /*1200*/  ULOP3.LUT UR5, UR5, 0x1fffe, URZ, 0xc0, !UPT ;  /* 0x0001fffe05057892 */ /* 0x000fc8000f8ec03f */
[----:B------:R-:W-:-:S04]  /*1210*/  UIADD3 UR5, UR4, -UR5, URZ ;  /* 0x8000000504057290 */ /* 0x000fc8000fffe03f */
[----:B------:R-:W-:-:S04]  /*1220*/  ULEA UR5, UR5, UR41, 0xf ;  /* 0x0000002905057291 */ /* 0x000fc8000f8e783f */
[----:B------:R-:W-:-:S04]  /*1230*/  UIADD3 UR5, UR5, 0x400, URZ ;  /* 0x0000040005057890 */ /* 0x000fc8000fffe03f */
[----:B------:R-:W-:-:S04]  /*1240*/  USHF.R.U32.HI UR5, URZ, 0x4, UR5 ;  /* 0x000000043f057899 */ /* 0x000fc80008011605 */
[----:B------:R-:W-:-:S04]  /*1250*/  ULOP3.LUT UR5, UR5, 0x3fff, URZ, 0xc0, !UPT ;  /* 0x00003fff05057892 */ /* 0x000fc8000f8ec03f */
[----:B------:R-:W-:Y:S01]  /*1260*/  ULOP3.LUT UR20, UR5, 0x2000000, URZ, 0xfc, !UPT ;  /* 0x0200000005147892 */ /* 0x000fe2000f8efc3f */
[----:B------:R-:W-:Y:S11]  /*1270*/  @!P0 BRA `(.L_x_3215) ;  /* 0x0000000000048947 */ /* 0x000ff60003800000 */
[----:B------:R-:W-:Y:S01]  /*1280*/  BPT.TRAP 0x1 ;  /* 0x000000040000795c */ /* 0x000fe20000300000 */
.L_x_3215:
[----:B------:R-:W-:Y:S01]  /*1290*/  ULEA UR16, UR39, UR41, 0x3 ;  /* 0x0000002927107291 */ /* 0x000fe2000f8e183f */
[----:B------:R-:W-:-:S05]  /*12a0*/  IMAD.U32 R0, RZ, RZ, UR38 ;  /* 0x00000026ff007e24 */ /* 0x000fca000f8e00ff */
[----:B------:R-:W-:-:S04]  /*12b0*/  SHF.L.U32 R0, R0, 0x1f, RZ ;  /* 0x0000001f00007819 */ /* 0x000fc800000006ff */
[----:B------:R-:W0:Y:S02]  /*12c0*/  SYNCS.PHASECHK.TRANS64.TRYWAIT P0, [UR16+0x28c50], R0 ;  /* 0x028c5000ff0075a7 */ /* 0x000e240008000150 */
[----:B0-----:R-:W-:Y:S05]  /*12d0*/  @!P0 BRA `(.L_x_3216) ;  /* 0x000000bc00808947 */ /* 0x001fea0003800000 */
.L_x_3355:
[----:B------:R-:W-:Y:S01]  /*12e0*/  BAR.SYNC.DEFER_BLOCKING 0xe, 0x100 ;  /* 0x0384000000007b1d */ /* 0x000fe20000010000 */
[----:B------:R-:W-:Y:S01]  /*12f0*/  UIADD3 UR4, UR41, 0x26800, URZ ;  /* 0x0002680029047890 */ /* 0x000fe2000fffe03f */
[----:B0-----:R-:W-:Y:S01]  /*1300*/  IMAD.U32 R0, RZ, RZ, UR16 ;  /* 0x00000010ff007e24 */ /* 0x001fe2000f8e00ff */
[----:B------:R-:W-:Y:S02]  /*1310*/  ULEA UR12, UR39, UR20, 0xc ;  /* 0x00000014270c7291 */ /* 0x000fe4000f8e603f */
[----:B------:R-:W-:Y:S01]  /*1320*/  USHF.R.U32.HI UR4, URZ, 0x4, UR4 ;  /* 0x000000043f047899 */ /* 0x000fe20008011604 */
[----:B------:R-:W-:Y:S01]  /*1330*/  UMOV UR7, 0x40000040 ;  /* 0x4000004000077882 */ /* 0x000fe20000000000 */
[----:B------:R-:W-:Y:S02]  /*1340*/  UMOV UR5, 0x40000040 ;  /* 0x4000004000057882 */ /* 0x000fe40000000000 */
[----:B------:R-:W-:Y:S01]  /*1350*/  ULOP3.LUT UR4, UR4, 0x3fff, URZ, 0xc0, !UPT ;  /* 0x00003fff04047892 */ /* 0x000fe2000f8ec03f */
[----:B------:R-:W0:Y:S01]  /*1360*/  S2R R3, SR_TID.X ;  /* 0x0000000000037919 */ /* 0x000e220000002100 */
[----:B------:R-:W-:Y:S01]  /*1370*/  UMOV UR6, UR12 ;  /* 0x0000000c00067c82 */ /* 0x000fe20008000000 */
[----:B------:R-:W-:-:S02]  /*1380*/  UIADD3 UR10, UR12, 0x100, URZ ;  /* 0x000001000c0a7890 */ /* 0x000fc4000fffe03f */
[----:B------:R-:W-:Y:S01]  /*1390*/  ULOP3.LUT UR13, UR4, 0x10000, URZ, 0xfc, !UPT ;  /* 0x00010000040d7892 */ /* 0x000fe2000f8efc3f */
[----:B------:R-:W-:Y:S01]  /*13a0*/  UMOV UR11, 0x40000040 ;  /* 0x40000040000b7882 */ /* 0x000fe20000000000 */
[----:B------:R-:W-:Y:S02]  /*13b0*/  UMOV UR9, 0x40000040 ;  /* 0x4000004000097882 */ /* 0x000fe40000000000 */
[----:B------:R-:W-:Y:S02]  /*13c0*/  UIADD3 UR8, UR13, 0x4, URZ ;  /* 0x000000040d087890 */ /* 0x000fe4000fffe03f */
[----:B------:R-:W-:Y:S01]  /*13d0*/  UIADD3 UR14, UR12, 0x180, URZ ;  /* 0x000001800c0e7890 */ /* 0x000fe2000fffe03f */
[----:B------:R-:W-:Y:S01]  /*13e0*/  UMOV UR4, UR13 ;  /* 0x0000000d00047c82 */ /* 0x000fe20008000000 */
[----:B------:R-:W-:Y:S01]  /*13f0*/  UMOV UR15, 0x40000040 ;  /* 0x40000040000f7882 */ /* 0x000fe20000000000 */
[----:B------:R-:W-:Y:S01]  /*1400*/  WARPGROUP.ARRIVE ;  /* 0x00000000000079c5 */ /* 0x000fe20000000000 */
[----:B------:R-:W-:-:S05]  /*1410*/  UISETP.GE.AND UP0, UPT, UR50, 0x41, UPT ;  /* 0x000000413200788c */ /* 0x000fca000bf06270 */
[----:B------:R-:W-:Y:S01]  /*1420*/  HGMMA.64x256x16.F32 R24, gdesc[UR4].tnspB, RZ, !UPT, gsb0 ;  /* 0x43e00000041879f0 */ /* 0x000fe2000c0008ff */
[----:B------:R-:W-:Y:S02]  /*1430*/  UIADD3 UR6, UR12, 0x80, URZ ;  /* 0x000000800c067890 */ /* 0x000fe4000fffe03f */
[----:B------:R-:W-:Y:S01]  /*1440*/  UIADD3 UR4, UR13, 0x2, URZ ;  /* 0x000000020d047890 */ /* 0x000fe2000fffe03f */
[----:B------:R-:W-:Y:S01]  /*1450*/  UMOV UR7, 0x40000040 ;  /* 0x4000004000077882 */ /* 0x000fe20000000000 */
[----:B------:R-:W-:Y:S01]  /*1460*/  UMOV UR5, 0x40000040 ;  /* 0x4000004000057882 */ /* 0x000fe20000000000 */
[----:B------:R-:W-:-:S03]  /*1470*/  UIADD3 UR12, UR13, 0x6, URZ ;  /* 0x000000060d0c7890 */ /* 0x000fc6000fffe03f */
[----:B------:R-:W-:Y:S01]  /*1480*/  UMOV UR13, 0x40000040 ;  /* 0x40000040000d7882 */ /* 0x000fe20000000000 */
[----:B0-----:R-:W-:-:S04]  /*1490*/  LOP3.LUT R3, R3, 0x7f, RZ, 0xc0, !PT ;  /* 0x0000007f03037812 */ /* 0x001fc800078ec0ff */
[----:B------:R-:W-:-:S13]  /*14a0*/  ISETP.NE.AND P0, PT, R3, RZ, PT ;  /* 0x000000ff0300720c */ /* 0x000fda0003f05270 */
[----:B------:R-:W-:-:S05]  /*14b0*/  @!P0 VIADD R0, R0, 0x28c60 ;  /* 0x00028c6000008836 */ /* 0x000fca0000000000 */
[----:B------:R-:W-:Y:S01]  /*14c0*/  @!P0 PRMT R0, RZ, 0x654, R0 ;  /* 0x00000654ff008816 */ /* 0x000fe20000000000 */
[----:B------:R-:W-:Y:S02]  /*14d0*/  WARPGROUP.DEPBAR.LE gsb0, 0x0 ;  /* 0x00008000000079c5 */ /* 0x000fe40000010000 */
[----:B------:R-:W-:-:S06]  /*14e0*/  WARPGROUP.ARRIVE ;  /* 0x00000000000079c5 */ /* 0x000fcc0000000000 */
[----:B------:R-:W-:Y:S03]  /*14f0*/  HGMMA.64x256x16.F32 R24, gdesc[UR4].tnspB, R24, gsb0 ;  /* 0x43e00000041879f0 */ /* 0x000fe60008000818 */
[----:B------:R-:W-:Y:S02]  /*1500*/  WARPGROUP.DEPBAR.LE gsb0, 0x0 ;  /* 0x00008000000079c5 */ /* 0x000fe40000010000 */
[----:B------:R-:W-:-:S15]  /*1510*/  WARPGROUP.ARRIVE ;  /* 0x00000000000079c5 */ /* 0x000fde0000000000 */
[----:B------:R-:W-:-:S08]  /*1520*/  NOP ;  /* 0x0000000000007918 */ /* 0x000fd00000000000 */
[----:B------:R-:W-:Y:S03]  /*1530*/  HGMMA.64x256x16.F32 R24, gdesc[UR8].tnspB, R24, gsb0 ;  /* 0x43e00000081879f0 */ /* 0x000fe60008000818 */
[----:B------:R-:W-:Y:S02]  /*1540*/  WARPGROUP.DEPBAR.LE gsb0, 0x0 ;  /* 0x00008000000079c5 */ /* 0x000fe40000010000 */
[----:B------:R-:W-:-:S15]  /*1550*/  WARPGROUP.ARRIVE ;  /* 0x00000000000079c5 */ /* 0x000fde0000000000 */
[----:B------:R-:W-:-:S08]  /*1560*/  NOP ;  /* 0x0000000000007918 */ /* 0x000fd00000000000 */
[----:B------:R-:W-:Y:S03]  /*1570*/  HGMMA.64x256x16.F32 R24, gdesc[UR12].tnspB, R24, gsb0 ;  /* 0x43e000000c1879f0 */ /* 0x000fe60008000818 */
[----:B------:R-:W-:Y:S02]  /*1580*/  WARPGROUP.DEPBAR.LE gsb0, 0x0 ;  /* 0x00008000000079c5 */ /* 0x000fe40000010000 */
[----:B------:R-:W-:Y:S06]  /*1590*/  BAR.ARV 0xf, 0x100 ;  /* 0x03c4000000007b1d */ /* 0x000fec0000002000 */
[----:B------:R0:W-:Y:S01]  /*15a0*/  @!P0 SYNCS.ARRIVE.TRANS64.RED.A1T0 RZ, [R0+URZ], RZ ;  /* 0x000000ff00ff89a7 */ /* 0x0001e2000810043f */
[----:B------:R-:W-:-:S13]  /*15b0*/  PLOP3.LUT P0, PT, PT, PT, UP0, 0x80, 0x0 ;  /* 0x000000000000781c */ /* 0x000fda0003f0f008 */
[----:B0-----:R-:W-:Y:S05]  /*15c0*/  @!P0 BRA `(.L_x_3217) ;  /* 0x0000000c00048947 */ /* 0x001fea0003800000 */
[----:B------:R-:W-:-:S06]  /*15d0*/  UIADD3 UR49, UR49, -0x2, URZ ;  /* 0xfffffffe31317890 */ /* 0x000fcc000fffe03f */
[----:B------:R-:W-:-:S07]  /*15e0*/  IMAD.U32 R0, RZ, RZ, UR49 ;  /* 0x00000031ff007e24 */ /* 0x000fce000f8e00ff */
.L_x_3222:
[----:B------:R-:W-:Y:S01]  /*15f0*/  BAR.SYNC.DEFER_BLOCKING 0xe, 0x100 ;  /* 0x0384000000007b1d */ /* 0x000fe20000010000 */
[----:B0-----:R-:W-:Y:S01]  /*1600*/  IMAD.U32 R3, RZ, RZ, UR39 ;  /* 0x00000027ff037e24 */ /* 0x001fe2000f8e00ff */
[----:B------:R-:W-:Y:S01]  /*1610*/  UISETP.NE.AND UP1, UPT, UR40, 0x3, UPT ;  /* 0x000000032800788c */ /* 0x000fe2000bf25270 */
[C---:B------:R-:W-:Y:S01]  /*1620*/  ISETP.GT.AND P1, PT, R0.reuse, RZ, PT ;  /* 0x000000ff0000720c */ /* 0x040fe20003f24270 */
[----:B------:R-:W-:Y:S01]  /*1630*/  UIADD3 UR39, UR39, 0x1, URZ ;  /* 0x0000000127277890 */ /* 0x000fe2000fffe03f */
[----:B------:R-:W-:Y:S02]  /*1640*/  IMAD R3, R3, 0x40, R2 ;  /* 0x0000004003037824 */ /* 0x000fe400078e0202 */
[----:B------:R-:W-:Y:S01]  /*1650*/  VIADD R0, R0, 0xffffffff ;  /* 0xffffffff00007836 */ /* 0x000fe20000000000 */
[----:B------:R-:W-:Y:S01]  /*1660*/  PLOP3.LUT P2, PT, PT, PT, UP1, 0x80, 0x0 ;  /* 0x000000000000781c */ /* 0x000fe20003f4f018 */
[----:B------:R-:W-:Y:S01]  /*1670*/  UISETP.NE.AND UP0, UPT, UR39, 0x2, UPT ;  /* 0x000000022700788c */ /* 0x000fe2000bf05270 */
[----:B------:R-:W-:-:S03]  /*1680*/  LEA R3, R3, UR41, 0x2 ;  /* 0x0000002903037c11 */ /* 0x000fc6000f8e10ff */
[----:B------:R-:W-:Y:S02]  /*1690*/  USEL UR6, URZ, 0x1, UP0 ;  /* 0x000000013f067887 */ /* 0x000fe40008000000 */
[----:B------:R-:W-:Y:S02]  /*16a0*/  USEL UR39, UR39, URZ, UP0 ;  /* 0x0000003f27277287 */ /* 0x000fe40008000000 */
[----:B------:R-:W-:Y:S01]  /*16b0*/  ULOP3.LUT UR38, UR38, UR6, URZ, 0x3c, !UPT ;  /* 0x0000000626267292 */ /* 0x000fe2000f8e3c3f */
[----:B------:R-:W0:Y:S04]  /*16c0*/  LDS R4, [R3+0x28800] ;  /* 0x0288000003047984 */ /* 0x000e280000000800 */
[----:B------:R-:W1:Y:S01]  /*16d0*/  LDS R5, [R3+0x28820] ;  /* 0x0288200003057984 */ /* 0x000e620000000800 */
        /* <DEDUP_REMOVED lines=130> */
.L_x_3218:
[----:B------:R-:W-:Y:S01]  /*1f00*/  ULEA UR6, UR39, UR41, 0x3 ;  /* 0x0000002927067291 */ /* 0x000fe2000f8e183f */
[----:B------:R-:W-:-:S05]  /*1f10*/  IMAD.U32 R3, RZ, RZ, UR38 ;  /* 0x00000026ff037e24 */ /* 0x000fca000f8e00ff */
[----:B------:R-:W-:-:S04]  /*1f20*/  SHF.L.U32 R3, R3, 0x1f, RZ ;  /* 0x0000001f03037819 */ /* 0x000fc800000006ff */
[----:B------:R0:W1:Y:S01]  /*1f30*/  SYNCS.PHASECHK.TRANS64.TRYWAIT P0, [UR6+0x28c50], R3 ;  /* 0x028c5003ff0075a7 */ /* 0x0000620008000146 */
[----:B------:R-:W-:Y:S05]  /*1f40*/  @!P2 BRA `(.L_x_3219) ;  /* 0x000000000004a947 */ /* 0x000fea0003800000 */
[----:B------:R-:W-:Y:S01]  /*1f50*/  BPT.TRAP 0x1 ;  /* 0x000000040000795c */ /* 0x000fe20000300000 */
.L_x_3219:
[----:B-1----:R-:W-:Y:S05]  /*1f60*/  @P0 BRA `(.L_x_3220) ;  /* 0x0000000000080947 */ /* 0x002fea0003800000 */
[----:B------:R-:W1:Y:S02]  /*1f70*/  SYNCS.PHASECHK.TRANS64.TRYWAIT P0, [UR6+0x28c50], R3 ;  /* 0x028c5003ff0075a7 */ /* 0x000e640008000146 */
[----:B-1----:R-:W-:Y:S05]  /*1f80*/  @!P0 BRA `(.L_x_3221) ;  /* 0x000000b0006c8947 */ /* 0x002fea0003800000 */
.L_x_3220:
[----:B------:R-:W-:Y:S01]  /*1f90*/  UIADD3 UR6, UR41, 0x26800, URZ ;  /* 0x0002680029067890 */ /* 0x000fe2000fffe03f */
[----:B------:R-:W-:Y:S01]  /*1fa0*/  WARPGROUP.ARRIVE ;  /* 0x00000000000079c5 */ /* 0x000fe20000000000 */
[----:B------:R-:W-:-:S05]  /*1fb0*/  ULEA UR18, UR39, UR20, 0xc ;  /* 0x0000001427127291 */ /* 0x000fca000f8e603f */
[----:B-1----:R-:W1:Y:S01]  /*1fc0*/  S2R R4, SR_TID.X ;  /* 0x0000000000047919 */ /* 0x002e620000002100 */
[----:B------:R-:W-:Y:S01]  /*1fd0*/  USHF.R.U32.HI UR6, URZ, 0x4, UR6 ;  /* 0x000000043f067899 */ /* 0x000fe20008011606 */
[----:B0-----:R-:W-:Y:S01]  /*1fe0*/  IMAD.U32 R3, RZ, RZ, UR39 ;  /* 0x00000027ff037e24 */ /* 0x001fe2000f8e00ff */
[----:B------:R-:W-:Y:S01]  /*1ff0*/  UMOV UR19, 0x40000040 ;  /* 0x4000004000137882 */ /* 0x000fe20000000000 */
[----:B------:R-:W-:Y:S01]  /*2000*/  UMOV UR17, 0x40000040 ;  /* 0x4000004000117882 */ /* 0x000fe20000000000 */
[----:B------:R-:W-:Y:S01]  /*2010*/  ULOP3.LUT UR6, UR6, 0x3fff, URZ, 0xc0, !UPT ;  /* 0x00003fff06067892 */ /* 0x000fe2000f8ec03f */
[----:B------:R-:W-:Y:S01]  /*2020*/  UMOV UR7, 0x40000040 ;  /* 0x4000004000077882 */ /* 0x000fe20000000000 */
[----:B------:R-:W-:Y:S02]  /*2030*/  UIADD3 UR10, UR18, 0x100, URZ ;  /* 0x00000100120a7890 */ /* 0x000fe4000fffe03f */
[----:B------:R-:W-:Y:S02]  /*2040*/  ULOP3.LUT UR16, UR6, 0x10000, URZ, 0xfc, !UPT ;  /* 0x0001000006107892 */ /* 0x000fe4000f8efc3f */
[----:B------:R-:W-:Y:S01]  /*2050*/  UIADD3 UR6, UR18, 0x80, URZ ;  /* 0x0000008012067890 */ /* 0x000fe2000fffe03f */
[----:B------:R-:W-:Y:S01]  /*2060*/  UMOV UR11, 0x40000040 ;  /* 0x40000040000b7882 */ /* 0x000fe20000000000 */
[----:B------:R-:W-:Y:S01]  /*2070*/  UIADD3 UR14, UR18, 0x180, URZ ;  /* 0x00000180120e7890 */ /* 0x000fe2000fffe03f */
[----:B------:R-:W-:-:S04]  /*2080*/  UMOV UR15, 0x40000040 ;  /* 0x40000040000f7882 */ /* 0x000fc80000000000 */
[----:B------:R-:W-:Y:S01]  /*2090*/  HGMMA.64x256x16.F32 R24, gdesc[UR16].tnspB, R24, gsb0 ;  /* 0x43e00000101879f0 */ /* 0x000fe20008000818 */
[----:B-1----:R-:W-:-:S04]  /*20a0*/  LOP3.LUT R4, R4, 0x7f, RZ, 0xc0, !PT ;  /* 0x0000007f04047812 */ /* 0x002fc800078ec0ff */
[----:B------:R-:W-:-:S13]  /*20b0*/  ISETP.NE.AND P0, PT, R4, RZ, PT ;  /* 0x000000ff0400720c */ /* 0x000fda0003f05270 */
[----:B------:R-:W-:-:S05]  /*20c0*/  @!P0 LEA R3, R3, UR41, 0x3 ;  /* 0x0000002903038c11 */ /* 0x000fca000f8e18ff */
        /* <DEDUP_REMOVED lines=16> */
[----:B------:R-:W-:Y:S05]  /*21d0*/  @P1 BRA `(.L_x_3222) ;  /* 0xfffffff400041947 */ /* 0x000fea000383ffff */
.L_x_3217:
[----:B------:R-:W-:Y:S01]  /*21e0*/  BAR.SYNC.DEFER_BLOCKING 0xe, 0x100 ;  /* 0x0384000000007b1d */ /* 0x000fe20000010000 */
[----:B0-----:R-:W-:Y:S01]  /*21f0*/  IMAD.U32 R3, RZ, RZ, UR39 ;  /* 0x00000027ff037e24 */ /* 0x001fe2000f8e00ff */
[----:B------:R-:W-:Y:S01]  /*2200*/  UIADD3 UR39, UR39, 0x1, URZ ;  /* 0x0000000127277890 */ /* 0x000fe2000fffe03f */
[----:B------:R-:W-:Y:S02]  /*2210*/  IMAD.MOV.U32 R20, RZ, RZ, RZ ;  /* 0x000000ffff147224 */ /* 0x000fe400078e00ff */
[----:B------:R-:W-:Y:S01]  /*2220*/  IMAD R0, R3, 0x40, R2 ;  /* 0x0000004003007824 */ /* 0x000fe200078e0202 */
[----:B------:R-:W-:-:S04]  /*2230*/  UISETP.NE.AND UP0, UPT, UR39, 0x2, UPT ;  /* 0x000000022700788c */ /* 0x000fc8000bf05270 */
[----:B------:R-:W-:Y:S01]  /*2240*/  LEA R3, R0, UR41, 0x2 ;  /* 0x0000002900037c11 */ /* 0x000fe2000f8e10ff */
[----:B------:R-:W-:Y:S02]  /*2250*/  USEL UR4, URZ, 0x1, UP0 ;  /* 0x000000013f047887 */ /* 0x000fe40008000000 */
[----:B------:R-:W-:Y:S02]  /*2260*/  USEL UR39, UR39, URZ, UP0 ;  /* 0x0000003f27277287 */ /* 0x000fe40008000000 */
[----:B------:R-:W-:Y:S01]  /*2270*/  ULOP3.LUT UR38, UR38, UR4, URZ, 0x3c, !UPT ;  /* 0x0000000426267292 */ /* 0x000fe2000f8e3c3f */
[----:B------:R-:W0:Y:S04]  /*2280*/  LDS R4, [R3+0x28800] ;  /* 0x0288000003047984 */ /* 0x000e280000000800 */
[----:B------:R1:W2:Y:S02]  /*2290*/  LDS R0, [R3+0x28820] ;  /* 0x0288200003007984 */ /* 0x0002a40000000800 */
[----:B-1----:R-:W-:-:S02]  /*22a0*/  IMAD.MOV.U32 R3, RZ, RZ, RZ ;  /* 0x000000ffff037224 */ /* 0x002fc400078e00ff */
        /* <DEDUP_REMOVED lines=128> */
[----:B------:R-:W-:Y:S06]  /*2ab0*/  BAR.ARV 0xf, 0x100 ;  /* 0x03c4000000007b1d */ /* 0x000fec0000002000 */
[----:B------:R-:W-:Y:S05]  /*2ac0*/  BRA `(.L_x_3223) ;  /* 0x0000003800747947 */ /* 0x000fea0003800000 */
.L_x_3214:
[----:B------:R-:W0:Y:S02]  /*2ad0*/  SHFL.IDX PT, R0, R210, RZ, 0x1f ;  /* 0x00001fffd2007589 */ /* 0x000e2400000e0000 */
[----:B0-----:R-:W-:-:S13]  /*2ae0*/  R2UR UR4, R0 ;  /* 0x00000000000472ca */ /* 0x001fda00000e0000 */
[----:B------:R-:W-:-:S04]  /*2af0*/  ULEA.HI UR5, UR4, UR4, URZ, 0x1 ;  /* 0x0000000404057291 */ /* 0x000fc8000f8f083f */
[----:B------:R-:W-:-:S04]  /*2b00*/  ULOP3.LUT UR5, UR5, 0x1fffe, URZ, 0xc0, !UPT ;  /* 0x0001fffe05057892 */ /* 0x000fc8000f8ec03f */
[----:B------:R-:W-:Y:S02]  /*2b10*/  UIADD3 UR5, UR4, -UR5, URZ ;  /* 0x8000000504057290 */ /* 0x000fe4000fffe03f */
[----:B------:R-:W-:Y:S02]  /*2b20*/  UIADD3 UR4, UR41, 0x26800, URZ ;  /* 0x0002680029047890 */ /* 0x000fe4000fffe03f */
[----:B------:R-:W-:Y:S02]  /*2b30*/  ULEA UR5, UR5, UR41, 0xf ;  /* 0x0000002905057291 */ /* 0x000fe4000f8e783f */
[----:B------:R-:W-:Y:S02]  /*2b40*/  ULOP3.LUT UP0, URZ, UR4, 0x3ff, URZ, 0xc0, !UPT ;  /* 0x000003ff043f7892 */ /* 0x000fe4000f80c03f */
[----:B------:R-:W-:-:S04]  /*2b50*/  UIADD3 UR5, UR5, 0x400, URZ ;  /* 0x0000040005057890 */ /* 0x000fc8000fffe03f */
[----:B------:R-:W-:Y:S01]  /*2b60*/  PLOP3.LUT P0, PT, PT, PT, UP0, 0x80, 0x0 ;  /* 0x000000000000781c */ /* 0x000fe20003f0f008 */
[----:B------:R-:W-:-:S04]  /*2b70*/  USHF.R.U32.HI UR5, URZ, 0x4, UR5 ;  /* 0x000000043f057899 */ /* 0x000fc80008011605 */
[----:B------:R-:W-:-:S08]  /*2b80*/  ULOP3.LUT UR51, UR5, 0x3fff, URZ, 0xc0, !UPT ;  /* 0x00003fff05337892 */ /* 0x000fd0000f8ec03f */
        /* <DEDUP_REMOVED lines=17> */
.L_x_3224:
[----:B------:R-:W-:Y:S01]  /*2ca0*/  ULEA.HI UR4, UR36, UR36, URZ, 0x1 ;  /* 0x0000002424047291 */ /* 0x000fe2000f8f083f */
[----:B------:R-:W-:-:S03]  /*2cb0*/  IMAD.U32 R3, RZ, RZ, UR40 ;  /* 0x00000028ff037e24 */ /* 0x000fc6000f8e00ff */
[----:B------:R-:W-:Y:S02]  /*2cc0*/  ULOP3.LUT UR4, UR4, 0xfffffffe, URZ, 0xc0, !UPT ;  /* 0xfffffffe04047892 */ /* 0x000fe4000f8ec03f */
[----:B------:R-:W-:Y:S02]  /*2cd0*/  ISETP.NE.AND P0, PT, R3, 0x3, PT ;  /* 0x000000030300780c */ /* 0x000fe40003f05270 */
[----:B------:R-:W-:-:S06]  /*2ce0*/  UIADD3 UR4, UR36, -UR4, URZ ;  /* 0x8000000424047290 */ /* 0x000fcc000fffe03f */
[----:B------:R-:W-:-:S05]  /*2cf0*/  IMAD.U32 R0, RZ, RZ, UR4 ;  /* 0x00000004ff007e24 */ /* 0x000fca000f8e00ff */
[----:B------:R-:W-:-:S04]  /*2d00*/  SHF.L.U32 R0, R0, 0x1f, RZ ;  /* 0x0000001f00007819 */ /* 0x000fc800000006ff */
[----:B------:R-:W0:Y:S02]  /*2d10*/  SYNCS.PHASECHK.TRANS64.TRYWAIT P1, [UR41+0x28c00], R0 ;  /* 0x028c0000ff0075a7 */ /* 0x000e240008020169 */
[----:B0-----:R-:W-:Y:S05]  /*2d20*/  @!P1 BRA `(.L_x_3225) ;  /* 0x000000a4001c9947 */ /* 0x001fea0003800000 */
.L_x_3356:
[----:B------:R-:W-:Y:S05]  /*2d30*/  @!P0 BRA `(.L_x_3226) ;  /* 0x0000000000048947 */ /* 0x000fea0003800000 */
[----:B------:R-:W-:Y:S01]  /*2d40*/  BPT.TRAP 0x1 ;  /* 0x000000040000795c */ /* 0x000fe20000300000 */
.L_x_3226:
[----:B------:R-:W-:Y:S02]  /*2d50*/  IMAD.U32 R7, RZ, RZ, UR39 ;  /* 0x00000027ff077e24 */ /* 0x000fe4000f8e00ff */
[----:B------:R-:W-:-:S03]  /*2d60*/  IMAD.U32 R8, RZ, RZ, UR38 ;  /* 0x00000026ff087e24 */ /* 0x000fc6000f8e00ff */
[----:B------:R-:W-:Y:S02]  /*2d70*/  LEA R7, R7, UR41, 0x3 ;  /* 0x0000002907077c11 */ /* 0x000fe4000f8e18ff */
[----:B------:R-:W-:-:S04]  /*2d80*/  SHF.L.U32 R8, R8, 0x1f, RZ ;  /* 0x0000001f08087819 */ /* 0x000fc800000006ff */
[----:B------:R1:W2:Y:S01]  /*2d90*/  SYNCS.PHASECHK.TRANS64.TRYWAIT P1, [R7+URZ+0x28c30], R8 ;  /* 0x028c3008070075a7 */ /* 0x0002a2000802017f */
[----:B------:R-:W-:Y:S05]  /*2da0*/  @!P0 BRA `(.L_x_3227) ;  /* 0x0000000000048947 */ /* 0x000fea0003800000 */
[----:B------:R-:W-:Y:S01]  /*2db0*/  BPT.TRAP 0x1 ;  /* 0x000000040000795c */ /* 0x000fe20000300000 */
.L_x_3227:
[----:B--2---:R-:W-:Y:S05]  /*2dc0*/  @P1 BRA `(.L_x_3228) ;  /* 0x0000000000081947 */ /* 0x004fea0003800000 */
[----:B------:R-:W2:Y:S02]  /*2dd0*/  SYNCS.PHASECHK.TRANS64.TRYWAIT P1, [R7+URZ+0x28c30], R8 ;  /* 0x028c3008070075a7 */ /* 0x000ea4000802017f */
[----:B--2---:R-:W-:Y:S05]  /*2de0*/  @!P1 BRA `(.L_x_3229) ;  /* 0x000000a400049947 */ /* 0x004fea0003800000 */
.L_x_3228:
[----:B0-----:R-:W0:Y:S01]  /*2df0*/  S2R R0, SR_TID.X ;  /* 0x0000000000007919 */ /* 0x001e220000002100 */
[----:B------:R-:W-:-:S04]  /*2e00*/  UIADD3 UR4, UR41, 0x22400, URZ ;  /* 0x0002240029047890 */ /* 0x000fc8000fffe03f */
[----:B------:R-:W-:-:S04]  /*2e10*/  USHF.R.U32.HI UR4, URZ, 0x4, UR4 ;  /* 0x000000043f047899 */ /* 0x000fc80008011604 */
[----:B------:R-:W-:-:S06]  /*2e20*/  ULOP3.LUT UR4, UR4, 0x3fff, URZ, 0xc0, !UPT ;  /* 0x00003fff04047892 */ /* 0x000fcc000f8ec03f */
[----:B------:R-:W-:Y:S01]  /*2e30*/  IMAD.U32 R3, RZ, RZ, UR4 ;  /* 0x00000004ff037e24 */ /* 0x000fe2000f8e00ff */
[----:B------:R-:W-:Y:S05]  /*2e40*/  WARPSYNC.ALL ;  /* 0x0000000000007948 */ /* 0x000fea0003800000 */
[----:B------:R-:W-:Y:S02]  /*2e50*/  LOP3.LUT R3, R3, 0x10000, RZ, 0xfc, !PT ;  /* 0x0001000003037812 */ /* 0x000fe400078efcff */
[----:B0-----:R-:W-:-:S04]  /*2e60*/  LOP3.LUT R0, R0, 0x7f, RZ, 0xc0, !PT ;  /* 0x0000007f00007812 */ /* 0x001fc800078ec0ff */
[----:B------:R-:W-:Y:S02]  /*2e70*/  ISETP.NE.AND P1, PT, R0, RZ, PT ;  /* 0x000000ff0000720c */ /* 0x000fe40003f25270 */
[----:B------:R-:W-:Y:S01]  /*2e80*/  R2UR UR12, R3 ;  /* 0x00000000030c72ca */ /* 0x000fe200000e0000 */
[----:B------:R-:W-:Y:S01]  /*2e90*/  UIADD3 UR4, UR41, 0x20400, URZ ;  /* 0x0002040029047890 */ /* 0x000fe2000fffe03f */
[----:B------:R-:W-:Y:S01]  /*2ea0*/  WARPGROUP.ARRIVE ;  /* 0x00000000000079c5 */ /* 0x000fe20000000000 */
[----:B------:R-:W-:Y:S01]  /*2eb0*/  UMOV UR7, 0x40000040 ;  /* 0x4000004000077882 */ /* 0x000fe20000000000 */
[----:B------:R-:W-:Y:S01]  /*2ec0*/  UMOV UR5, 0x40000040 ;  /* 0x4000004000057882 */ /* 0x000fe20000000000 */
[----:B------:R-:W-:Y:S01]  /*2ed0*/  USHF.R.U32.HI UR4, URZ, 0x4, UR4 ;  /* 0x000000043f047899 */ /* 0x000fe20008011604 */
[----:B------:R-:W-:Y:S01]  /*2ee0*/  UMOV UR11, 0x40000040 ;  /* 0x40000040000b7882 */ /* 0x000fe20000000000 */
[----:B------:R-:W-:Y:S02]  /*2ef0*/  UMOV UR9, 0x40000040 ;  /* 0x4000004000097882 */ /* 0x000fe40000000000 */
[----:B------:R-:W-:Y:S01]  /*2f00*/  ULOP3.LUT UR4, UR4, 0x3fff, URZ, 0xc0, !UPT ;  /* 0x00003fff04047892 */ /* 0x000fe2000f8ec03f */
[----:B------:R-:W-:Y:S01]  /*2f10*/  UMOV UR15, 0x40000040 ;  /* 0x40000040000f7882 */ /* 0x000fe20000000000 */
[----:B------:R-:W-:-:S02]  /*2f20*/  ULDC UR20, c[0x0][0x988] ;  /* 0x0002620000147ab9 */ /* 0x000fc40000000800 */
[----:B------:R-:W-:Y:S02]  /*2f30*/  ULEA UR12, UR39, UR12, 0x9 ;  /* 0x0000000c270c7291 */ /* 0x000fe4000f8e483f */
[----:B------:R-:W-:Y:S02]  /*2f40*/  ULOP3.LUT UR13, UR4, 0x10000, URZ, 0xfc, !UPT ;  /* 0x00010000040d7892 */ /* 0x000fe4000f8efc3f */
[----:B------:R-:W-:Y:S02]  /*2f50*/  UIADD3 UR10, UR12, 0x4, URZ ;  /* 0x000000040c0a7890 */ /* 0x000fe4000fffe03f */
[----:B------:R-:W-:Y:S01]  /*2f60*/  UIADD3 UR8, UR13, 0x4, URZ ;  /* 0x000000040d087890 */ /* 0x000fe2000fffe03f */
[----:B------:R-:W-:Y:S02]  /*2f70*/  UMOV UR6, UR12 ;  /* 0x0000000c00067c82 */ /* 0x000fe40008000000 */
[----:B------:R-:W-:Y:S01]  /*2f80*/  UMOV UR4, UR13 ;  /* 0x0000000d00047c82 */ /* 0x000fe20008000000 */
[----:B------:R-:W-:Y:S01]  /*2f90*/  UIADD3 UR14, UR12, 0x6, URZ ;  /* 0x000000060c0e7890 */ /* 0x000fe2000fffe03f */
[----:B------:R-:W-:Y:S01]  /*2fa0*/  HGMMA.64x64x16.F32 R24, gdesc[UR4], RZ, !UPT, gsb0 ;  /* 0x00e00000041879f0 */ /* 0x000fe2000c0008ff */
[----:B------:R-:W-:-:S02]  /*2fb0*/  UIADD3 UR6, UR12, 0x2, URZ ;  /* 0x000000020c067890 */ /* 0x000fc4000fffe03f */
[----:B------:R-:W-:Y:S01]  /*2fc0*/  UIADD3 UR4, UR13, 0x2, URZ ;  /* 0x000000020d047890 */ /* 0x000fe2000fffe03f */
[----:B------:R-:W-:Y:S01]  /*2fd0*/  UMOV UR7, 0x40000040 ;  /* 0x4000004000077882 */ /* 0x000fe20000000000 */
[----:B------:R-:W-:Y:S01]  /*2fe0*/  UMOV UR5, 0x40000040 ;  /* 0x4000004000057882 */ /* 0x000fe20000000000 */
[----:B------:R-:W-:-:S03]  /*2ff0*/  UIADD3 UR12, UR13, 0x6, URZ ;  /* 0x000000060d0c7890 */ /* 0x000fc6000fffe03f */
[----:B------:R-:W-:Y:S01]  /*3000*/  UMOV UR13, 0x40000040 ;  /* 0x40000040000d7882 */ /* 0x000fe20000000000 */
[----:B------:R-:W-:Y:S02]  /*3010*/  WARPGROUP.DEPBAR.LE gsb0, 0x0 ;  /* 0x00008000000079c5 */ /* 0x000fe40000010000 */
[----:B------:R-:W-:-:S06]  /*3020*/  WARPGROUP.ARRIVE ;  /* 0x00000000000079c5 */ /* 0x000fcc0000000000 */
[----:B------:R-:W-:Y:S01]  /*3030*/  HGMMA.64x64x16.F32 R24, gdesc[UR4], R24, gsb0 ;  /* 0x00e00000041879f0 */ /* 0x000fe20008000818 */
[----:B------:R-:W-:-:S06]  /*3040*/  UIMAD UR6, UR49, -0x40, UR50 ;  /* 0xffffffc0310678a4 */ /* 0x000fcc000f8e0232 */
[----:B------:R-:W-:-:S05]  /*3050*/  IMAD.U32 R0, RZ, RZ, UR6 ;  /* 0x00000006ff007e24 */ /* 0x000fca000f8e00ff */
[----:B------:R-:W-:-:S04]  /*3060*/  IADD3 R0, -R17, 0x40, R0 ;  /* 0x0000004011007810 */ /* 0x000fc80007ffe100 */
[C---:B------:R-:W-:Y:S02]  /*3070*/  ISETP.GT.AND P6, PT, R0.reuse, RZ, PT ;  /* 0x000000ff0000720c */ /* 0x040fe40003fc4270 */
[C---:B------:R-:W-:Y:S02]  /*3080*/  ISETP.GT.AND P2, PT, R0.reuse, 0x1, PT ;  /* 0x000000010000780c */ /* 0x040fe40003f44270 */
[C---:B------:R-:W-:Y:S02]  /*3090*/  ISETP.GT.AND P3, PT, R0.reuse, 0x8, PT ;  /* 0x000000080000780c */ /* 0x040fe40003f64270 */
[C---:B------:R-:W-:Y:S02]  /*30a0*/  ISETP.GT.AND P4, PT, R0.reuse, 0x9, PT ;  /* 0x000000090000780c */ /* 0x040fe40003f84270 */
[----:B------:R-:W-:Y:S01]  /*30b0*/  ISETP.GT.AND P5, PT, R0, 0x10, PT ;  /* 0x000000100000780c */ /* 0x000fe20003fa4270 */
[----:B------:R-:W-:Y:S02]  /*30c0*/  WARPGROUP.DEPBAR.LE gsb0, 0x0 ;  /* 0x00008000000079c5 */ /* 0x000fe40000010000 */
[----:B------:R-:W-:-:S06]  /*30d0*/  WARPGROUP.ARRIVE ;  /* 0x00000000000079c5 */ /* 0x000fcc0000000000 */
[----:B------:R-:W-:Y:S03]  /*30e0*/  HGMMA.64x64x16.F32 R24, gdesc[UR8], R24, gsb0 ;  /* 0x00e00000081879f0 */ /* 0x000fe60008000818 */
[----:B------:R-:W-:Y:S02]  /*30f0*/  WARPGROUP.DEPBAR.LE gsb0, 0x0 ;  /* 0x00008000000079c5 */ /* 0x000fe40000010000 */
[----:B------:R-:W-:-:S06]  /*3100*/  WARPGROUP.ARRIVE ;  /* 0x00000000000079c5 */ /* 0x000fcc0000000000 */
[----:B------:R-:W-:Y:S03]  /*3110*/  HGMMA.64x64x16.F32 R24, gdesc[UR12], R24, gsb0 ;  /* 0x00e000000c1879f0 */ /* 0x000fe60008000818 */
        /* <DEDUP_REMOVED lines=52> */
[----:B------:R-:W-:-:S02]  /*3460*/  FMNMX.FTZ R0, R52, R5, !PT ;  /* 0x0000000534007209 */ /* 0x000fc40007810000 */
[----:B------:R-:W-:Y:S02]  /*3470*/  FSEL R47, R47, -INF , P2 ;  /* 0xff8000002f2f7808 */ /* 0x000fe40001000000 */
[----:B------:R-:W-:Y:S02]  /*3480*/  FMNMX.FTZ R6, R53, R0, !PT ;  /* 0x0000000035067209 */ /* 0x000fe40007810000 */
[----:B------:R-:W-:Y:S02]  /*3490*/  FSEL R50, R50, -INF , P3 ;  /* 0xff80000032327808 */ /* 0x000fe40001800000 */
[----:B------:R-:W-:Y:S01]  /*34a0*/  FSEL R51, R51, -INF , P4 ;  /* 0xff80000033337808 */ /* 0x000fe20002000000 */
[----:B------:R-:W0:Y:S01]  /*34b0*/  SHFL.BFLY PT, R5, R6, 0x2, 0x1f ;  /* 0x0c401f0006057f89 */ /* 0x000e2200000e0000 */
[----:B------:R-:W-:Y:S02]  /*34c0*/  FSEL R54, R54, -INF , P5 ;  /* 0xff80000036367808 */ /* 0x000fe40002800000 */
[----:B------:R-:W-:-:S02]  /*34d0*/  FSEL R55, R55, -INF , P6 ;  /* 0xff80000037377808 */ /* 0x000fc40003000000 */
        /* <DEDUP_REMOVED lines=12> */
[----:B------:R-:W-:Y:S01]  /*35a0*/  FMUL.FTZ R6, R0, UR20 ;  /* 0x0000001400067c20 */ /* 0x000fe20008410000 */
[----:B------:R-:W-:-:S04]  /*35b0*/  FMNMX.FTZ R5, R43, R4, !PT ;  /* 0x000000042b057209 */ /* 0x000fc80007810000 */
[----:B------:R-:W-:Y:S02]  /*35c0*/  FMNMX.FTZ R4, R46, R5, !PT ;  /* 0x000000052e047209 */ /* 0x000fe40007810000 */
[----:B------:R-:W-:Y:S02]  /*35d0*/  FSEL R6, R6, RZ, P2 ;  /* 0x000000ff06067208 */ /* 0x000fe40001000000 */
[----:B------:R-:W-:-:S03]  /*35e0*/  FMNMX.FTZ R5, R47, R4, !PT ;  /* 0x000000042f057209 */ /* 0x000fc60007810000 */
[--C-:B------:R-:W-:Y:S01]  /*35f0*/  FFMA.FTZ R24, R24, UR20, -R6.reuse ;  /* 0x0000001418187c23 */ /* 0x100fe20008010806 */
[----:B------:R-:W-:Y:S01]  /*3600*/  FMNMX.FTZ R4, R50, R5, !PT ;  /* 0x0000000532047209 */ /* 0x000fe20007810000 */
[--C-:B------:R-:W-:Y:S01]  /*3610*/  FFMA.FTZ R25, R25, UR20, -R6.reuse ;  /* 0x0000001419197c23 */ /* 0x100fe20008010806 */
[--C-:B------:R-:W-:Y:S01]  /*3620*/  FFMA.FTZ R28, R28, UR20, -R6.reuse ;  /* 0x000000141c1c7c23 */ /* 0x100fe20008010806 */
[--C-:B------:R-:W-:Y:S01]  /*3630*/  FFMA.FTZ R29, R29, UR20, -R6.reuse ;  /* 0x000000141d1d7c23 */ /* 0x100fe20008010806 */
[----:B------:R-:W-:Y:S01]  /*3640*/  FMNMX.FTZ R5, R51, R4, !PT ;  /* 0x0000000433057209 */ /* 0x000fe20007810000 */
[----:B------:R-:W-:Y:S01]  /*3650*/  MUFU.EX2 R24, R24 ;  /* 0x0000001800187308 */ /* 0x000fe20000000800 */
[--C-:B------:R-:W-:Y:S01]  /*3660*/  FFMA.FTZ R32, R32, UR20, -R6.reuse ;  /* 0x0000001420207c23 */ /* 0x100fe20008010806 */
[--C-:B------:R-:W-:Y:S01]  /*3670*/  FFMA.FTZ R33, R33, UR20, -R6.reuse ;  /* 0x0000001421217c23 */ /* 0x100fe20008010806 */
[----:B------:R-:W-:Y:S01]  /*3680*/  FMNMX.FTZ R4, R54, R5, !PT ;  /* 0x0000000536047209 */ /* 0x000fe20007810000 */
[--C-:B------:R-:W-:Y:S01]  /*3690*/  FFMA.FTZ R36, R36, UR20, -R6.reuse ;  /* 0x0000001424247c23 */ /* 0x100fe20008010806 */
[--C-:B------:R-:W-:Y:S01]  /*36a0*/  FFMA.FTZ R37, R37, UR20, -R6.reuse ;  /* 0x0000001425257c23 */ /* 0x100fe20008010806 */
[--C-:B------:R-:W-:Y:S01]  /*36b0*/  FFMA.FTZ R40, R40, UR20, -R6.reuse ;  /* 0x0000001428287c23 */ /* 0x100fe20008010806 */
[----:B------:R-:W-:Y:S01]  /*36c0*/  FMNMX.FTZ R4, R55, R4, !PT ;  /* 0x0000000437047209 */ /* 0x000fe20007810000 */
[----:B------:R-:W0:Y:S01]  /*36d0*/  MUFU.EX2 R25, R25 ;  /* 0x0000001900197308 */ /* 0x000e220000000800 */
[--C-:B------:R-:W-:Y:S01]  /*36e0*/  FFMA.FTZ R41, R41, UR20, -R6.reuse ;  /* 0x0000001429297c23 */ /* 0x100fe20008010806 */
[--C-:B------:R-:W-:Y:S01]  /*36f0*/  FFMA.FTZ R44, R44, UR20, -R6.reuse ;  /* 0x000000142c2c7c23 */ /* 0x100fe20008010806 */
[--C-:B------:R-:W-:Y:S01]  /*3700*/  FFMA.FTZ R45, R45, UR20, -R6.reuse ;  /* 0x000000142d2d7c23 */ /* 0x100fe20008010806 */
[----:B------:R-:W3:Y:S01]  /*3710*/  SHFL.BFLY PT, R5, R4, 0x2, 0x1f ;  /* 0x0c401f0004057f89 */ /* 0x000ee200000e0000 */
[--C-:B------:R-:W-:Y:S01]  /*3720*/  FFMA.FTZ R48, R48, UR20, -R6.reuse ;  /* 0x0000001430307c23 */ /* 0x100fe20008010806 */
[--C-:B------:R-:W-:Y:S01]  /*3730*/  FFMA.FTZ R49, R49, UR20, -R6.reuse ;  /* 0x0000001431317c23 */ /* 0x100fe20008010806 */
[--C-:B------:R-:W-:Y:S01]  /*3740*/  FFMA.FTZ R52, R52, UR20, -R6.reuse ;  /* 0x0000001434347c23 */ /* 0x100fe20008010806 */
[----:B------:R-:W-:Y:S01]  /*3750*/  MUFU.EX2 R28, R28 ;  /* 0x0000001c001c7308 */ /* 0x000fe20000000800 */
[----:B------:R-:W-:-:S07]  /*3760*/  FFMA.FTZ R6, R53, UR20, -R6 ;  /* 0x0000001435067c23 */ /* 0x000fce0008010806 */
[----:B------:R-:W4:Y:S01]  /*3770*/  MUFU.EX2 R29, R29 ;  /* 0x0000001d001d7308 */ /* 0x000f220000000800 */
[----:B0-----:R-:W-:-:S07]  /*3780*/  F2FP.F16.F32.PACK_AB R152, R25, R24 ;  /* 0x000000181998723e */ /* 0x001fce00000000ff */
[----:B------:R-:W-:Y:S01]  /*3790*/  MUFU.EX2 R32, R32 ;  /* 0x0000002000207308 */ /* 0x000fe20000000800 */
[----:B---3--:R-:W-:-:S07]  /*37a0*/  FMNMX.FTZ R5, R4, R5, !PT ;  /* 0x0000000504057209 */ /* 0x008fce0007810000 */
[----:B------:R-:W0:Y:S01]  /*37b0*/  MUFU.EX2 R33, R33 ;  /* 0x0000002100217308 */ /* 0x000e220000000800 */
[----:B------:R-:W3:Y:S01]  /*37c0*/  SHFL.BFLY PT, R4, R5, 0x1, 0x1f ;  /* 0x0c201f0005047f89 */ /* 0x000ee200000e0000 */
[----:B----4-:R-:W-:-:S06]  /*37d0*/  F2FP.F16.F32.PACK_AB R154, R29, R28 ;  /* 0x0000001c1d9a723e */ /* 0x010fcc00000000ff */
[----:B------:R4:W-:Y:S08]  /*37e0*/  MUFU.EX2 R9, R6 ;  /* 0x0000000600097308 */ /* 0x0009f00000000800 */
[----:B------:R-:W-:Y:S01]  /*37f0*/  MUFU.EX2 R36, R36 ;  /* 0x0000002400247308 */ /* 0x000fe20000000800 */
[----:B0-----:R-:W-:-:S07]  /*3800*/  F2FP.F16.F32.PACK_AB R156, R33, R32 ;  /* 0x00000020219c723e */ /* 0x001fce00000000ff */
[----:B------:R-:W0:Y:S01]  /*3810*/  MUFU.EX2 R37, R37 ;  /* 0x0000002500257308 */ /* 0x000e220000000800 */
[----:B---3--:R-:W-:-:S04]  /*3820*/  FMNMX.FTZ R4, R5, R4, !PT ;  /* 0x0000000405047209 */ /* 0x008fc80007810000 */
[C---:B------:R-:W-:Y:S01]  /*3830*/  FSETP.NEU.FTZ.AND P2, PT, R4.reuse, -INF , PT ;  /* 0xff8000000400780b */ /* 0x040fe20003f5d000 */
[----:B------:R-:W-:Y:S02]  /*3840*/  FMUL.FTZ R5, R4, UR20 ;  /* 0x0000001404057c20 */ /* 0x000fe40008410000 */
[----:B------:R-:W-:Y:S03]  /*3850*/  MUFU.EX2 R40, R40 ;  /* 0x0000002800287308 */ /* 0x000fe60000000800 */
[----:B------:R-:W-:Y:S01]  /*3860*/  FSEL R10, R5, RZ, P2 ;  /* 0x000000ff050a7208 */ /* 0x000fe20001000000 */
[----:B------:R-:W-:-:S04]  /*3870*/  FADD.FTZ R5, R24, R25 ;  /* 0x0000001918057221 */ /* 0x000fc80000010000 */
[--C-:B------:R-:W-:Y:S01]  /*3880*/  FFMA.FTZ R26, R26, UR20, -R10.reuse ;  /* 0x000000141a1a7c23 */ /* 0x100fe2000801080a */
[--C-:B------:R-:W-:Y:S01]  /*3890*/  FFMA.FTZ R27, R27, UR20, -R10.reuse ;  /* 0x000000141b1b7c23 */ /* 0x100fe2000801080a */
[--C-:B------:R-:W-:Y:S01]  /*38a0*/  FFMA.FTZ R30, R30, UR20, -R10.reuse ;  /* 0x000000141e1e7c23 */ /* 0x100fe2000801080a */
[--C-:B------:R-:W-:Y:S01]  /*38b0*/  FFMA.FTZ R31, R31, UR20, -R10.reuse ;  /* 0x000000141f1f7c23 */ /* 0x100fe2000801080a */
[--C-:B------:R-:W-:Y:S01]  /*38c0*/  FFMA.FTZ R34, R34, UR20, -R10.reuse ;  /* 0x0000001422227c23 */ /* 0x100fe2000801080a */
[--C-:B------:R-:W-:Y:S01]  /*38d0*/  FFMA.FTZ R35, R35, UR20, -R10.reuse ;  /* 0x0000001423237c23 */ /* 0x100fe2000801080a */
[----:B------:R-:W-:Y:S01]  /*38e0*/  MUFU.EX2 R26, R26 ;  /* 0x0000001a001a7308 */ /* 0x000fe20000000800 */
[--C-:B------:R-:W-:Y:S01]  /*38f0*/  FFMA.FTZ R38, R38, UR20, -R10.reuse ;  /* 0x0000001426267c23 */ /* 0x100fe2000801080a */
[----:B----4-:R-:W-:Y:S01]  /*3900*/  FADD.FTZ R6, R28, R5 ;  /* 0x000000051c067221 */ /* 0x010fe20000010000 */
[----:B------:R-:W-:Y:S02]  /*3910*/  @!P1 VIADD R5, R7, 0x28c40 ;  /* 0x00028c4007059836 */ /* 0x000fe40000000000 */
[--C-:B------:R-:W-:Y:S01]  /*3920*/  FFMA.FTZ R39, R39, UR20, -R10.reuse ;  /* 0x0000001427277c23 */ /* 0x100fe2000801080a */
[----:B------:R-:W-:Y:S01]  /*3930*/  FFMA.FTZ R42, R42, UR20, -R10 ;  /* 0x000000142a2a7c23 */ /* 0x000fe2000801080a */
[----:B------:R-:W-:Y:S01]  /*3940*/  FADD.FTZ R13, R29, R6 ;  /* 0x000000061d0d7221 */ /* 0x000fe20000010000 */
[--C-:B------:R-:W-:Y:S01]  /*3950*/  FFMA.FTZ R43, R43, UR20, -R10.reuse ;  /* 0x000000142b2b7c23 */ /* 0x100fe2000801080a */
[----:B------:R-:W3:Y:S01]  /*3960*/  MUFU.EX2 R27, R27 ;  /* 0x0000001b001b7308 */ /* 0x000ee20000000800 */
[----:B------:R-:W-:Y:S01]  /*3970*/  @!P1 PRMT R5, RZ, 0x654, R5 ;  /* 0x00000654ff059816 */ /* 0x000fe20000000005 */
[----:B------:R-:W-:Y:S01]  /*3980*/  FADD.FTZ R12, R32, R13 ;  /* 0x0000000d200c7221 */ /* 0x000fe20000010000 */
[--C-:B------:R-:W-:Y:S01]  /*3990*/  FFMA.FTZ R46, R46, UR20, -R10.reuse ;  /* 0x000000142e2e7c23 */ /* 0x100fe2000801080a */
[--C-:B------:R-:W-:Y:S01]  /*39a0*/  FFMA.FTZ R47, R47, UR20, -R10.reuse ;  /* 0x000000142f2f7c23 */ /* 0x100fe2000801080a */
[----:B------:R4:W-:Y:S01]  /*39b0*/  @!P1 SYNCS.ARRIVE.TRANS64.RED.A1T0 RZ, [R5+URZ], RZ ;  /* 0x000000ff05ff99a7 */ /* 0x0009e2000810043f */
[--C-:B------:R-:W-:Y:S01]  /*39c0*/  FFMA.FTZ R50, R50, UR20, -R10.reuse ;  /* 0x0000001432327c23 */ /* 0x100fe2000801080a */
[--C-:B------:R-:W-:Y:S01]  /*39d0*/  FFMA.FTZ R51, R51, UR20, -R10.reuse ;  /* 0x0000001433337c23 */ /* 0x100fe2000801080a */
[----:B------:R-:W5:Y:S01]  /*39e0*/  MUFU.EX2 R30, R30 ;  /* 0x0000001e001e7308 */ /* 0x000f620000000800 */
[--C-:B------:R-:W-:Y:S01]  /*39f0*/  FFMA.FTZ R54, R54, UR20, -R10.reuse ;  /* 0x0000001436367c23 */ /* 0x100fe2000801080a */
[----:B------:R-:W-:Y:S01]  /*3a00*/  FFMA.FTZ R10, R55, UR20, -R10 ;  /* 0x00000014370a7c23 */ /* 0x000fe2000801080a */
[----:B0-----:R-:W-:-:S05]  /*3a10*/  F2FP.F16.F32.PACK_AB R158, R37, R36 ;  /* 0x00000024259e723e */ /* 0x001fca00000000ff */
[----:B------:R-:W4:Y:S01]  /*3a20*/  MUFU.EX2 R31, R31 ;  /* 0x0000001f001f7308 */ /* 0x000f220000000800 */
[----:B---3--:R-:W-:Y:S01]  /*3a30*/  FADD.FTZ R11, R26, R27 ;  /* 0x0000001b1a0b7221 */ /* 0x008fe20000010000 */
[----:B------:R-:W-:-:S06]  /*3a40*/  F2FP.F16.F32.PACK_AB R153, R27, R26 ;  /* 0x0000001a1b99723e */ /* 0x000fcc00000000ff */
[----:B------:R-:W0:Y:S01]  /*3a50*/  MUFU.EX2 R34, R34 ;  /* 0x0000002200227308 */ /* 0x000e220000000800 */
[----:B-----5:R-:W-:Y:S01]  /*3a60*/  FADD.FTZ R6, R30, R11 ;  /* 0x0000000b1e067221 */ /* 0x020fe20000010000 */
[----:B------:R-:W-:-:S04]  /*3a70*/  FADD.FTZ R11, R33, R12 ;  /* 0x0000000c210b7221 */ /* 0x000fc80000010000 */
[----:B------:R-:W-:Y:S02]  /*3a80*/  FADD.FTZ R12, R36, R11 ;  /* 0x0000000b240c7221 */ /* 0x000fe40000010000 */
[----:B------:R-:W3:Y:S01]  /*3a90*/  MUFU.EX2 R35, R35 ;  /* 0x0000002300237308 */ /* 0x000ee20000000800 */
[----:B----4-:R-:W-:Y:S01]  /*3aa0*/  FADD.FTZ R5, R31, R6 ;  /* 0x000000061f057221 */ /* 0x010fe20000010000 */
[----:B------:R-:W-:Y:S01]  /*3ab0*/  FADD.FTZ R11, R37, R12 ;  /* 0x0000000c250b7221 */ /* 0x000fe20000010000 */
[----:B------:R-:W-:Y:S01]  /*3ac0*/  F2FP.F16.F32.PACK_AB R155, R31, R30 ;  /* 0x0000001e1f9b723e */ /* 0x000fe200000000ff */
[----:B------:R-:W-:Y:S02]  /*3ad0*/  BAR.SYNC.DEFER_BLOCKING 0xf, 0x100 ;  /* 0x03c4000000007b1d */ /* 0x000fe40000010000 */
[----:B------:R-:W-:Y:S01]  /*3ae0*/  FADD.FTZ R12, R40, R11 ;  /* 0x0000000b280c7221 */ /* 0x000fe20000010000 */
[----:B0-----:R-:W-:-:S03]  /*3af0*/  FADD.FTZ R6, R34, R5 ;  /* 0x0000000522067221 */ /* 0x001fc60000010000 */
[----:B------:R-:W0:Y:S01]  /*3b00*/  MUFU.EX2 R38, R38 ;  /* 0x0000002600267308 */ /* 0x000e220000000800 */
[----:B---3--:R-:W-:-:S07]  /*3b10*/  FADD.FTZ R5, R35, R6 ;  /* 0x0000000623057221 */ /* 0x008fce0000010000 */
[----:B------:R-:W3:Y:S01]  /*3b20*/  MUFU.EX2 R39, R39 ;  /* 0x0000002700277308 */ /* 0x000ee20000000800 */
[----:B------:R-:W-:-:S07]  /*3b30*/  F2FP.F16.F32.PACK_AB R157, R35, R34 ;  /* 0x00000022239d723e */ /* 0x000fce00000000ff */
[----:B------:R-:W4:Y:S01]  /*3b40*/  MUFU.EX2 R42, R42 ;  /* 0x0000002a002a7308 */ /* 0x000f220000000800 */
[----:B0-----:R-:W-:Y:S01]  /*3b50*/  FADD.FTZ R6, R38, R5 ;  /* 0x0000000526067221 */ /* 0x001fe20000010000 */
[----:B------:R0:W-:Y:S06]  /*3b60*/  STSM.16.M88.4 [R22+0x26800], R152 ;  /* 0x0268009816007844 */ /* 0x0001ec0000000200 */
[----:B------:R-:W5:Y:S01]  /*3b70*/  MUFU.EX2 R41, R41 ;  /* 0x0000002900297308 */ /* 0x000f620000000800 */
[C---:B---3--:R-:W-:Y:S01]  /*3b80*/  FADD.FTZ R11, R39.reuse, R6 ;  /* 0x00000006270b7221 */ /* 0x048fe20000010000 */
[----:B------:R-:W-:-:S05]  /*3b90*/  F2FP.F16.F32.PACK_AB R159, R39, R38 ;  /* 0x00000026279f723e */ /* 0x000fca00000000ff */
[----:B------:R0:W-:Y:S01]  /*3ba0*/  STSM.16.M88.4 [R184], R156 ;  /* 0x0000009cb8007844 */ /* 0x0001e20000000200 */
[----:B------:R-:W3:Y:S01]  /*3bb0*/  MUFU.EX2 R43, R43 ;  /* 0x0000002b002b7308 */ /* 0x000ee20000000800 */
[----:B----4-:R-:W-:-:S07]  /*3bc0*/  FADD.FTZ R6, R42, R11 ;  /* 0x0000000b2a067221 */ /* 0x010fce0000010000 */
[----:B------:R-:W4:Y:S01]  /*3bd0*/  MUFU.EX2 R44, R44 ;  /* 0x0000002c002c7308 */ /* 0x000f220000000800 */
[C---:B-----5:R-:W-:Y:S01]  /*3be0*/  FADD.FTZ R13, R41.reuse, R12 ;  /* 0x0000000c290d7221 */ /* 0x060fe20000010000 */
[----:B------:R-:W-:-:S06]  /*3bf0*/  F2FP.F16.F32.PACK_AB R160, R41, R40 ;  /* 0x0000002829a0723e */ /* 0x000fcc00000000ff */
[----:B------:R-:W-:Y:S01]  /*3c00*/  MUFU.EX2 R46, R46 ;  /* 0x0000002e002e7308 */ /* 0x000fe20000000800 */
[C---:B---3--:R-:W-:Y:S01]  /*3c10*/  FADD.FTZ R11, R43.reuse, R6 ;  /* 0x000000062b0b7221 */ /* 0x048fe20000010000 */
[----:B------:R-:W-:-:S06]  /*3c20*/  F2FP.F16.F32.PACK_AB R161, R43, R42 ;  /* 0x0000002a2ba1723e */ /* 0x000fcc00000000ff */
[----:B------:R-:W3:Y:S01]  /*3c30*/  MUFU.EX2 R45, R45 ;  /* 0x0000002d002d7308 */ /* 0x000ee20000000800 */
[----:B----4-:R-:W-:-:S07]  /*3c40*/  FADD.FTZ R6, R44, R13 ;  /* 0x0000000d2c067221 */ /* 0x010fce0000010000 */
[----:B------:R-:W4:Y:S08]  /*3c50*/  MUFU.EX2 R47, R47 ;  /* 0x0000002f002f7308 */ /* 0x000f300000000800 */
[----:B------:R-:W-:Y:S01]  /*3c60*/  MUFU.EX2 R48, R48 ;  /* 0x0000003000307308 */ /* 0x000fe20000000800 */
[C---:B---3--:R-:W-:Y:S01]  /*3c70*/  F2FP.F16.F32.PACK_AB R162, R45.reuse, R44 ;  /* 0x0000002c2da2723e */ /* 0x048fe200000000ff */
[----:B------:R-:W-:-:S06]  /*3c80*/  FADD.FTZ R45, R45, R6 ;  /* 0x000000062d2d7221 */ /* 0x000fcc0000010000 */
[----:B------:R-:W3:Y:S01]  /*3c90*/  MUFU.EX2 R49, R49 ;  /* 0x0000003100317308 */ /* 0x000ee20000000800 */
[----:B----4-:R-:W-:-:S05]  /*3ca0*/  F2FP.F16.F32.PACK_AB R163, R47, R46 ;  /* 0x0000002e2fa3723e */ /* 0x010fca00000000ff */
[----:B------:R0:W-:Y:S02]  /*3cb0*/  STSM.16.M88.4 [R19], R160 ;  /* 0x000000a013007844 */ /* 0x0001e40000000200 */
[----:B------:R-:W-:Y:S08]  /*3cc0*/  MUFU.EX2 R50, R50 ;  /* 0x0000003200327308 */ /* 0x000ff00000000800 */
[----:B------:R-:W4:Y:S01]  /*3cd0*/  MUFU.EX2 R51, R51 ;  /* 0x0000003300337308 */ /* 0x000f220000000800 */
[----:B---3--:R-:W-:Y:S01]  /*3ce0*/  F2FP.F16.F32.PACK_AB R164, R49, R48 ;  /* 0x0000003031a4723e */ /* 0x008fe200000000ff */
[----:B------:R-:W-:-:S04]  /*3cf0*/  FADD.FTZ R48, R48, R45 ;  /* 0x0000002d30307221 */ /* 0x000fc80000010000 */
[----:B------:R-:W-:Y:S02]  /*3d00*/  FADD.FTZ R49, R49, R48 ;  /* 0x0000003031317221 */ /* 0x000fe40000010000 */
[----:B------:R-:W3:Y:S08]  /*3d10*/  MUFU.EX2 R52, R52 ;  /* 0x0000003400347308 */ /* 0x000ef00000000800 */
[----:B------:R-:W-:Y:S01]  /*3d20*/  MUFU.EX2 R54, R54 ;  /* 0x0000003600367308 */ /* 0x000fe20000000800 */
[----:B----4-:R-:W-:-:S07]  /*3d30*/  F2FP.F16.F32.PACK_AB R165, R51, R50 ;  /* 0x0000003233a5723e */ /* 0x010fce00000000ff */
[----:B------:R4:W5:Y:S01]  /*3d40*/  MUFU.EX2 R5, R10 ;  /* 0x0000000a00057308 */ /* 0x0009620000000800 */
[----:B---3--:R-:W-:Y:S01]  /*3d50*/  F2FP.F16.F32.PACK_AB R166, R9, R52 ;  /* 0x0000003409a6723e */ /* 0x008fe200000000ff */
[----:B------:R-:W-:-:S04]  /*3d60*/  FADD.FTZ R6, R52, R49 ;  /* 0x0000003134067221 */ /* 0x000fc80000010000 */
[----:B------:R-:W-:Y:S01]  /*3d70*/  FADD.FTZ R6, R9, R6 ;  /* 0x0000000609067221 */ /* 0x000fe20000010000 */
[----:B----4-:R-:W-:-:S04]  /*3d80*/  FADD.FTZ R10, R46, R11 ;  /* 0x0000000b2e0a7221 */ /* 0x010fc80000010000 */
[----:B------:R-:W-:-:S04]  /*3d90*/  FADD.FTZ R47, R47, R10 ;  /* 0x0000000a2f2f7221 */ /* 0x000fc80000010000 */
[----:B------:R-:W-:Y:S01]  /*3da0*/  FADD.FTZ R50, R50, R47 ;  /* 0x0000002f32327221 */ /* 0x000fe20000010000 */
[----:B-----5:R-:W-:-:S03]  /*3db0*/  F2FP.F16.F32.PACK_AB R167, R5, R54 ;  /* 0x0000003605a7723e */ /* 0x020fc600000000ff */
[----:B------:R-:W-:Y:S02]  /*3dc0*/  FADD.FTZ R51, R51, R50 ;  /* 0x0000003233337221 */ /* 0x000fe40000010000 */
[----:B------:R0:W-:Y:S02]  /*3dd0*/  STSM.16.M88.4 [R23], R164 ;  /* 0x000000a417007844 */ /* 0x0001e40000000200 */
[----:B------:R-:W-:-:S04]  /*3de0*/  FADD.FTZ R54, R54, R51 ;  /* 0x0000003336367221 */ /* 0x000fc80000010000 */
[----:B------:R-:W-:Y:S01]  /*3df0*/  FADD.FTZ R5, R5, R54 ;  /* 0x0000003605057221 */ /* 0x000fe20000010000 */
[----:B------:R-:W-:Y:S06]  /*3e00*/  @!P0 BRA `(.L_x_3230) ;  /* 0x0000000000048947 */ /* 0x000fec0003800000 */
[----:B------:R-:W-:Y:S01]  /*3e10*/  BPT.TRAP 0x1 ;  /* 0x000000040000795c */ /* 0x000fe20000300000 */
.L_x_3230:
[----:B------:R3:W4:Y:S01]  /*3e20*/  SYNCS.PHASECHK.TRANS64.TRYWAIT P2, [R7+URZ+0x28c50], R8 ;  /* 0x028c5008070075a7 */ /* 0x000722000804017f */
[----:B------:R-:W-:Y:S05]  /*3e30*/  @!P0 BRA `(.L_x_3231) ;  /* 0x0000000000048947 */ /* 0x000fea0003800000 */
[----:B------:R-:W-:Y:S01]  /*3e40*/  BPT.TRAP 0x1 ;  /* 0x000000040000795c */ /* 0x000fe20000300000 */
.L_x_3231:
[----:B------:R-:W-:Y:S01]  /*3e50*/  ULOP3.LUT UR51, UR51, 0x2000000, URZ, 0xfc, !UPT ;  /* 0x0200000033337892 */ /* 0x000fe2000f8efc3f */
[----:B----4-:R-:W-:Y:S11]  /*3e60*/  @P2 BRA `(.L_x_3232) ;  /* 0x0000000000082947 */ /* 0x010ff60003800000 */
[----:B------:R-:W4:Y:S02]  /*3e70*/  SYNCS.PHASECHK.TRANS64.TRYWAIT P2, [R7+URZ+0x28c50], R8 ;  /* 0x028c5008070075a7 */ /* 0x000f24000804017f */
[----:B----4-:R-:W-:Y:S05]  /*3e80*/  @!P2 BRA `(.L_x_3233) ;  /* 0x0000009000f0a947 */ /* 0x010fea0003800000 */
.L_x_3232:
[----:B------:R-:W-:Y:S01]  /*3e90*/  ULEA UR10, UR39, UR51, 0xc ;  /* 0x00000033270a7291 */ /* 0x000fe2000f8e603f */
[----:B------:R-:W-:Y:S01]  /*3ea0*/  WARPGROUP.ARRIVE ;  /* 0x00000000000079c5 */ /* 0x000fe20000000000 */
[----:B------:R-:W-:Y:S01]  /*3eb0*/  UMOV UR7, 0x40000040 ;  /* 0x4000004000077882 */ /* 0x000fe20000000000 */
[----:B------:R-:W-:Y:S01]  /*3ec0*/  UISETP.GE.AND UP0, UPT, UR50, 0x41, UPT ;  /* 0x000000413200788c */ /* 0x000fe2000bf06270 */
[----:B-1234-:R-:W-:-:S03]  /*3ed0*/  @!P1 VIADD R7, R7, 0x28c60 ;  /* 0x00028c6007079836 */ /* 0x01efc60000000000 */
[----:B------:R-:W-:Y:S02]  /*3ee0*/  UMOV UR6, UR10 ;  /* 0x0000000a00067c82 */ /* 0x000fe40008000000 */
[----:B------:R-:W-:Y:S01]  /*3ef0*/  HGMMA.64x256x16.F32 R24, R152, gdesc[UR4].tnspB, RZ, !UPT, gsb0 ;  /* 0x43e0000498187df0 */ /* 0x000fe2000c0008ff */
[----:B------:R-:W-:Y:S01]  /*3f00*/  UIADD3 UR6, UR10, 0x80, URZ ;  /* 0x000000800a067890 */ /* 0x000fe2000fffe03f */
[----:B------:R-:W-:Y:S01]  /*3f10*/  PLOP3.LUT P2, PT, PT, PT, UP0, 0x80, 0x0 ;  /* 0x000000000000781c */ /* 0x000fe20003f4f008 */
[----:B------:R-:W-:Y:S01]  /*3f20*/  UMOV UR7, 0x40000040 ;  /* 0x4000004000077882 */ /* 0x000fe20000000000 */
[----:B------:R-:W-:Y:S01]  /*3f30*/  @!P1 PRMT R7, RZ, 0x654, R7 ;  /* 0x00000654ff079816 */ /* 0x000fe20000000007 */
[----:B------:R-:W-:Y:S02]  /*3f40*/  WARPGROUP.DEPBAR.LE gsb0, 0x0 ;  /* 0x00008000000079c5 */ /* 0x000fe40000010000 */
[----:B------:R-:W-:-:S15]  /*3f50*/  WARPGROUP.ARRIVE ;  /* 0x00000000000079c5 */ /* 0x000fde0000000000 */
[----:B------:R-:W-:-:S06]  /*3f60*/  NOP ;  /* 0x0000000000007918 */ /* 0x000fcc0000000000 */
[----:B------:R-:W-:Y:S01]  /*3f70*/  HGMMA.64x256x16.F32 R24, R156, gdesc[UR4].tnspB, R24, gsb0 ;  /* 0x43e000049c187df0 */ /* 0x000fe20008000818 */
[----:B------:R-:W-:Y:S01]  /*3f80*/  UIADD3 UR6, UR10, 0x100, URZ ;  /* 0x000001000a067890 */ /* 0x000fe2000fffe03f */
[----:B------:R-:W-:Y:S01]  /*3f90*/  UMOV UR7, 0x40000040 ;  /* 0x4000004000077882 */ /* 0x000fe20000000000 */
[----:B------:R-:W-:Y:S02]  /*3fa0*/  WARPGROUP.DEPBAR.LE gsb0, 0x0 ;  /* 0x00008000000079c5 */ /* 0x000fe40000010000 */
[----:B------:R-:W-:-:S15]  /*3fb0*/  WARPGROUP.ARRIVE ;  /* 0x00000000000079c5 */ /* 0x000fde0000000000 */
[----:B------:R-:W-:-:S08]  /*3fc0*/  NOP ;  /* 0x0000000000007918 */ /* 0x000fd00000000000 */
[----:B------:R-:W-:Y:S01]  /*3fd0*/  HGMMA.64x256x16.F32 R24, R160, gdesc[UR4].tnspB, R24, gsb0 ;  /* 0x43e00004a0187df0 */ /* 0x000fe20008000818 */
[----:B------:R-:W-:Y:S01]  /*3fe0*/  UIADD3 UR6, UR10, 0x180, URZ ;  /* 0x000001800a067890 */ /* 0x000fe2000fffe03f */
[----:B------:R-:W-:Y:S01]  /*3ff0*/  UMOV UR7, 0x40000040 ;  /* 0x4000004000077882 */ /* 0x000fe20000000000 */
[----:B------:R-:W-:Y:S02]  /*4000*/  WARPGROUP.DEPBAR.LE gsb0, 0x0 ;  /* 0x00008000000079c5 */ /* 0x000fe40000010000 */
[----:B------:R-:W-:-:S15]  /*4010*/  WARPGROUP.ARRIVE ;  /* 0x00000000000079c5 */ /* 0x000fde0000000000 */
[----:B------:R-:W-:-:S08]  /*4020*/  NOP ;  /* 0x0000000000007918 */ /* 0x000fd00000000000 */
[----:B------:R-:W-:Y:S03]  /*4030*/  HGMMA.64x256x16.F32 R24, R164, gdesc[UR4].tnspB, R24, gsb0 ;  /* 0x43e00004a4187df0 */ /* 0x000fe60008000818 */
[----:B------:R-:W-:Y:S02]  /*4040*/  WARPGROUP.DEPBAR.LE gsb0, 0x0 ;  /* 0x00008000000079c5 */ /* 0x000fe40000010000 */
[----:B------:R-:W-:Y:S01]  /*4050*/  @!PT LDS RZ, [RZ] ;  /* 0x00000000fffff984 */ /* 0x000fe20000000800 */
[----:B------:R-:W-:Y:S01]  /*4060*/  @!PT LDS RZ, [RZ] ;  /* 0x00000000fffff984 */ /* 0x000fe20000000800 */
[----:B------:R-:W-:Y:S01]  /*4070*/  @!PT LDS RZ, [RZ] ;  /* 0x00000000fffff984 */ /* 0x000fe20000000800 */
[----:B------:R-:W-:Y:S01]  /*4080*/  @!PT LDS RZ, [RZ] ;  /* 0x00000000fffff984 */ /* 0x000fe20000000800 */
[----:B------:R1:W-:Y:S06]  /*4090*/  MEMBAR.ALL.CTA ;  /* 0x0000000000007992 */ /* 0x0003ec0000008000 */
[----:B-1----:R-:W1:Y:S02]  /*40a0*/  FENCE.VIEW.ASYNC.S ;  /* 0x00000000000073c6 */ /* 0x002e640000000000 */
[----:B-1----:R-:W-:Y:S01]  /*40b0*/  NOP ;  /* 0x0000000000007918 */ /* 0x002fe20000000000 */
[----:B------:R-:W-:Y:S06]  /*40c0*/  BAR.ARV 0xe, 0x100 ;  /* 0x0384000000007b1d */ /* 0x000fec0000002000 */
[----:B------:R1:W-:Y:S01]  /*40d0*/  @!P1 SYNCS.ARRIVE.TRANS64.RED.A1T0 RZ, [R7+URZ], RZ ;  /* 0x000000ff07ff99a7 */ /* 0x0003e2000810043f */
[----:B------:R-:W-:Y:S05]  /*40e0*/  @!P2 BRA `(.L_x_3234) ;  /* 0x000000180044a947 */ /* 0x000fea0003800000 */
[----:B------:R-:W-:Y:S01]  /*40f0*/  IMAD.MOV.U32 R9, RZ, RZ, R4 ;  /* 0x000000ffff097224 */ /* 0x000fe200078e0004 */
[----:B------:R-:W-:Y:S01]  /*4100*/  UIADD3 UR49, UR49, -0x2, URZ ;  /* 0xfffffffe31317890 */ /* 0x000fe2000fffe03f */
[----:B------:R-:W-:Y:S01]  /*4110*/  IMAD.MOV.U32 R11, RZ, RZ, R0 ;  /* 0x000000ffff0b7224 */ /* 0x000fe200078e0000 */
[----:B------:R-:W-:Y:S01]  /*4120*/  UMOV UR21, UR39 ;  /* 0x0000002700157c82 */ /* 0x000fe20008000000 */
[----:B------:R-:W-:-:S09]  /*4130*/  ULDC UR20, c[0x0][0x988] ;  /* 0x0002620000147ab9 */ /* 0x000fd20000000800 */
.L_x_3243:
[----:B------:R-:W-:Y:S01]  /*4140*/  UIADD3 UR39, UR21, 0x1, URZ ;  /* 0x0000000115277890 */ /* 0x000fe2000fffe03f */
[----:B------:R-:W-:Y:S01]  /*4150*/  IMAD.U32 R0, RZ, RZ, UR49 ;  /* 0x00000031ff007e24 */ /* 0x000fe2000f8e00ff */
[----:B------:R-:W-:Y:S02]  /*4160*/  UIADD3 UR49, UR49, -0x1, URZ ;  /* 0xffffffff31317890 */ /* 0x000fe4000fffe03f */
[----:B------:R-:W-:Y:S02]  /*4170*/  UISETP.NE.AND UP0, UPT, UR39, 0x2, UPT ;  /* 0x000000022700788c */ /* 0x000fe4000bf05270 */
[----:B------:R-:W-:Y:S02]  /*4180*/  ISETP.GT.AND P2, PT, R0, RZ, PT ;  /* 0x000000ff0000720c */ /* 0x000fe40003f44270 */
[----:B------:R-:W-:Y:S02]  /*4190*/  USEL UR6, URZ, 0x1, UP0 ;  /* 0x000000013f067887 */ /* 0x000fe40008000000 */
[----:B------:R-:W-:-:S02]  /*41a0*/  USEL UR39, UR39, URZ, UP0 ;  /* 0x0000003f27277287 */ /* 0x000fc40008000000 */
[----:B------:R-:W-:Y:S01]  /*41b0*/  ULOP3.LUT UR38, UR38, UR6, URZ, 0x3c, !UPT ;  /* 0x0000000626267292 */ /* 0x000fe2000f8e3c3f */
[----:B--23--:R-:W-:Y:S11]  /*41c0*/  @!P0 BRA `(.L_x_3235) ;  /* 0x0000000000048947 */ /* 0x00cff60003800000 */
[----:B------:R-:W-:Y:S01]  /*41d0*/  BPT.TRAP 0x1 ;  /* 0x000000040000795c */ /* 0x000fe20000300000 */
.L_x_3235:
[----:B------:R-:W-:Y:S01]  /*41e0*/  ULEA UR22, UR39, UR41, 0x3 ;  /* 0x0000002927167291 */ /* 0x000fe2000f8e183f */
[----:B-1----:R-:W-:-:S05]  /*41f0*/  IMAD.U32 R7, RZ, RZ, UR38 ;  /* 0x00000026ff077e24 */ /* 0x002fca000f8e00ff */
[----:B------:R-:W-:-:S04]  /*4200*/  SHF.L.U32 R7, R7, 0x1f, RZ ;  /* 0x0000001f07077819 */ /* 0x000fc800000006ff */
[----:B------:R1:W2:Y:S01]  /*4210*/  SYNCS.PHASECHK.TRANS64.TRYWAIT P3, [UR22+0x28c30], R7 ;  /* 0x028c3007ff0075a7 */ /* 0x0002a20008060156 */
[----:B------:R-:W-:Y:S05]  /*4220*/  @!P0 BRA `(.L_x_3236) ;  /* 0x0000000000048947 */ /* 0x000fea0003800000 */
[----:B------:R-:W-:Y:S01]  /*4230*/  BPT.TRAP 0x1 ;  /* 0x000000040000795c */ /* 0x000fe20000300000 */
.L_x_3236:
[----:B--2---:R-:W-:Y:S05]  /*4240*/  @P3 BRA `(.L_x_3237) ;  /* 0x0000000000083947 */ /* 0x004fea0003800000 */
[----:B------:R-:W2:Y:S02]  /*4250*/  SYNCS.PHASECHK.TRANS64.TRYWAIT P3, [UR22+0x28c30], R7 ;  /* 0x028c3007ff0075a7 */ /* 0x000ea40008060156 */
[----:B--2---:R-:W-:Y:S05]  /*4260*/  @!P3 BRA `(.L_x_3238) ;  /* 0x00000090000cb947 */ /* 0x004fea0003800000 */
.L_x_3237:
[----:B------:R-:W-:Y:S01]  /*4270*/  R2UR UR18, R3 ;  /* 0x00000000031272ca */ /* 0x000fe200000e0000 */
[----:B------:R-:W-:Y:S01]  /*4280*/  UIADD3 UR6, UR41, 0x20400, URZ ;  /* 0x0002040029067890 */ /* 0x000fe2000fffe03f */
[----:B0-----:R-:W-:Y:S01]  /*4290*/  WARPGROUP.ARRIVE ;  /* 0x00000000000079c5 */ /* 0x001fe20000000000 */
[----:B------:R-:W-:Y:S01]  /*42a0*/  UMOV UR19, 0x40000040 ;  /* 0x4000004000137882 */ /* 0x000fe20000000000 */
[----:B------:R-:W-:Y:S01]  /*42b0*/  UMOV UR17, 0x40000040 ;  /* 0x4000004000117882 */ /* 0x000fe20000000000 */
[----:B------:R-:W-:Y:S01]  /*42c0*/  USHF.R.U32.HI UR6, URZ, 0x4, UR6 ;  /* 0x000000043f067899 */ /* 0x000fe20008011606 */
[----:B------:R-:W-:Y:S01]  /*42d0*/  UMOV UR7, 0x40000040 ;  /* 0x4000004000077882 */ /* 0x000fe20000000000 */
[----:B------:R-:W-:Y:S02]  /*42e0*/  UMOV UR11, 0x40000040 ;  /* 0x40000040000b7882 */ /* 0x000fe40000000000 */
[----:B------:R-:W-:Y:S01]  /*42f0*/  ULOP3.LUT UR6, UR6, 0x3fff, URZ, 0xc0, !UPT ;  /* 0x00003fff06067892 */ /* 0x000fe2000f8ec03f */
[----:B------:R-:W-:-:S03]  /*4300*/  UMOV UR15, 0x40000040 ;  /* 0x40000040000f7882 */ /* 0x000fc60000000000 */
[----:B------:R-:W-:Y:S02]  /*4310*/  ULEA UR18, UR39, UR18, 0x9 ;  /* 0x0000001227127291 */ /* 0x000fe4000f8e483f */
[----:B------:R-:W-:Y:S02]  /*4320*/  ULOP3.LUT UR16, UR6, 0x10000, URZ, 0xfc, !UPT ;  /* 0x0001000006107892 */ /* 0x000fe4000f8efc3f */
[----:B------:R-:W-:Y:S02]  /*4330*/  UIADD3 UR6, UR18, 0x2, URZ ;  /* 0x0000000212067890 */ /* 0x000fe4000fffe03f */
[----:B------:R-:W-:Y:S02]  /*4340*/  UIADD3 UR10, UR18, 0x4, URZ ;  /* 0x00000004120a7890 */ /* 0x000fe4000fffe03f */
[----:B------:R-:W-:-:S03]  /*4350*/  UIADD3 UR14, UR18, 0x6, URZ ;  /* 0x00000006120e7890 */ /* 0x000fc6000fffe03f */
[----:B------:R-:W-:Y:S03]  /*4360*/  HGMMA.64x64x16.F32 R152, gdesc[UR16], RZ, !UPT, gsb0 ;  /* 0x00e00000109879f0 */ /* 0x000fe6000c0008ff */
[----:B------:R-:W-:Y:S02]  /*4370*/  WARPGROUP.DEPBAR.LE gsb0, 0x0 ;  /* 0x00008000000079c5 */ /* 0x000fe40000010000 */
[----:B------:R-:W-:-:S06]  /*4380*/  WARPGROUP.ARRIVE ;  /* 0x00000000000079c5 */ /* 0x000fcc0000000000 */
[----:B------:R-:W-:Y:S03]  /*4390*/  HGMMA.64x64x16.F32 R152, gdesc[UR4], R152, gsb0 ;  /* 0x00e00000049879f0 */ /* 0x000fe60008000898 */
[----:B------:R-:W-:Y:S02]  /*43a0*/  WARPGROUP.DEPBAR.LE gsb0, 0x0 ;  /* 0x00008000000079c5 */ /* 0x000fe40000010000 */
[----:B------:R-:W-:-:S06]  /*43b0*/  WARPGROUP.ARRIVE ;  /* 0x00000000000079c5 */ /* 0x000fcc0000000000 */
[----:B------:R-:W-:Y:S03]  /*43c0*/  HGMMA.64x64x16.F32 R152, gdesc[UR8], R152, gsb0 ;  /* 0x00e00000089879f0 */ /* 0x000fe60008000898 */
[----:B------:R-:W-:Y:S02]  /*43d0*/  WARPGROUP.DEPBAR.LE gsb0, 0x0 ;  /* 0x00008000000079c5 */ /* 0x000fe40000010000 */
[----:B------:R-:W-:-:S06]  /*43e0*/  WARPGROUP.ARRIVE ;  /* 0x00000000000079c5 */ /* 0x000fcc0000000000 */
[----:B------:R-:W-:Y:S03]  /*43f0*/  HGMMA.64x64x16.F32 R152, gdesc[UR12], R152, gsb0 ;  /* 0x00e000000c9879f0 */ /* 0x000fe60008000898 */
[----:B------:R-:W-:Y:S02]  /*4400*/  WARPGROUP.DEPBAR.LE gsb0, 0x0 ;  /* 0x00008000000079c5 */ /* 0x000fe40000010000 */
[----:B--2---:R-:W-:-:S04]  /*4410*/  FMNMX.FTZ R0, R152, R11, !PT ;  /* 0x0000000b98007209 */ /* 0x004fc80007810000 */
        /* <DEDUP_REMOVED lines=15> */
[----:B------:R-:W-:-:S03]  /*4510*/  FMNMX.FTZ R0, R154, R9, !PT ;  /* 0x000000099a007209 */ /* 0x000fc60007810000 */
[----:B------:R-:W0:Y:S02]  /*4520*/  SHFL.BFLY PT, R13, R8, 0x2, 0x1f ;  /* 0x0c401f00080d7f89 */ /* 0x000e2400000e0000 */
        /* <DEDUP_REMOVED lines=10> */
[----:B------:R-:W-:-:S03]  /*45d0*/  FMNMX.FTZ R4, R170, R13, !PT ;  /* 0x0000000daa047209 */ /* 0x000fc60007810000 */
[C---:B------:R-:W-:Y:S01]  /*45e0*/  FMUL.FTZ R12, R0.reuse, UR20 ;  /* 0x00000014000c7c20 */ /* 0x040fe20008410000 */
[----:B------:R-:W-:Y:S01]  /*45f0*/  FMNMX.FTZ R13, R171, R4, !PT ;  /* 0x00000004ab0d7209 */ /* 0x000fe20007810000 */
[----:B------:R-:W-:Y:S02]  /*4600*/  FADD.FTZ R11, -R0, R11 ;  /* 0x0000000b000b7221 */ /* 0x000fe40000010100 */
[--C-:B------:R-:W-:Y:S01]  /*4610*/  FFMA.FTZ R152, R152, UR20, -R12.reuse ;  /* 0x0000001498987c23 */ /* 0x100fe2000801080c */
[----:B------:R-:W-:Y:S01]  /*4620*/  FMNMX.FTZ R4, R174, R13, !PT ;  /* 0x0000000dae047209 */ /* 0x000fe20007810000 */
[----:B------:R-:W-:Y:S01]  /*4630*/  FMUL.FTZ R11, R11, UR20 ;  /* 0x000000140b0b7c20 */ /* 0x000fe20008410000 */
[--C-:B------:R-:W-:Y:S01]  /*4640*/  FFMA.FTZ R13, R153, UR20, -R12.reuse ;  /* 0x00000014990d7c23 */ /* 0x100fe2000801080c */
[--C-:B------:R-:W-:Y:S01]  /*4650*/  FFMA.FTZ R153, R165, UR20, -R12.reuse ;  /* 0x00000014a5997c23 */ /* 0x100fe2000801080c */
[----:B------:R-:W-:Y:S01]  /*4660*/  FMNMX.FTZ R15, R175, R4, !PT ;  /* 0x00000004af0f7209 */ /* 0x000fe20007810000 */
[--C-:B------:R-:W-:Y:S01]  /*4670*/  FFMA.FTZ R8, R156, UR20, -R12.reuse ;  /* 0x000000149c087c23 */ /* 0x100fe2000801080c */
        /* <DEDUP_REMOVED lines=13> */
[----:B------:R-:W-:Y:S01]  /*4750*/  FFMA.FTZ R181, R181, UR20, -R12 ;  /* 0x00000014b5b57c23 */ /* 0x000fe2000801080c */
[----:B------:R-:W-:Y:S01]  /*4760*/  FMNMX.FTZ R4, R183, R4, !PT ;  /* 0x00000004b7047209 */ /* 0x000fe20007810000 */
[----:B------:R-:W0:Y:S04]  /*4770*/  MUFU.EX2 R11, R11 ;  /* 0x0000000b000b7308 */ /* 0x000e280000000800 */
[----:B------:R-:W2:Y:S04]  /*4780*/  SHFL.BFLY PT, R157, R4, 0x2, 0x1f ;  /* 0x0c401f00049d7f89 */ /* 0x000ea800000e0000 */
[----:B------:R-:W3:Y:S08]  /*4790*/  MUFU.EX2 R152, R152 ;  /* 0x0000009800987308 */ /* 0x000ef00000000800 */
[----:B------:R-:W4:Y:S01]  /*47a0*/  MUFU.EX2 R13, R13 ;  /* 0x0000000d000d7308 */ /* 0x000f220000000800 */
[-C--:B0-----:R-:W-:Y:S01]  /*47b0*/  FMUL.FTZ R24, R24, R11.reuse ;  /* 0x0000000b18187220 */ /* 0x081fe20000410000 */
[-C--:B------:R-:W-:Y:S01]  /*47c0*/  FMUL.FTZ R25, R25, R11.reuse ;  /* 0x0000000b19197220 */ /* 0x080fe20000410000 */
[-C--:B------:R-:W-:Y:S01]  /*47d0*/  FMUL.FTZ R28, R28, R11.reuse ;  /* 0x0000000b1c1c7220 */ /* 0x080fe20000410000 */
[-C--:B------:R-:W-:Y:S01]  /*47e0*/  FMUL.FTZ R29, R29, R11.reuse ;  /* 0x0000000b1d1d7220 */ /* 0x080fe20000410000 */
[-C--:B------:R-:W-:Y:S01]  /*47f0*/  FMUL.FTZ R32, R32, R11.reuse ;  /* 0x0000000b20207220 */ /* 0x080fe20000410000 */
[-C--:B------:R-:W-:Y:S01]  /*4800*/  FMUL.FTZ R33, R33, R11.reuse ;  /* 0x0000000b21217220 */ /* 0x080fe20000410000 */
[-C--:B------:R-:W-:Y:S01]  /*4810*/  FMUL.FTZ R36, R36, R11.reuse ;  /* 0x0000000b24247220 */ /* 0x080fe20000410000 */
[----:B------:R-:W0:Y:S01]  /*4820*/  MUFU.EX2 R8, R8 ;  /* 0x0000000800087308 */ /* 0x000e220000000800 */
[----:B---3--:R-:W-:Y:S01]  /*4830*/  FFMA.FTZ R6, R11, R6, R152 ;  /* 0x000000060b067223 */ /* 0x008fe20000010098 */
[-C--:B------:R-:W-:Y:S01]  /*4840*/  FMUL.FTZ R37, R37, R11.reuse ;  /* 0x0000000b25257220 */ /* 0x080fe20000410000 */
[----:B------:R-:W-:Y:S01]  /*4850*/  FMUL.FTZ R40, R40, R11 ;  /* 0x0000000b28287220 */ /* 0x000fe20000410000 */
[----:B--2---:R-:W-:Y:S01]  /*4860*/  FMNMX.FTZ R20, R4, R157, !PT ;  /* 0x0000009d04147209 */ /* 0x004fe20007810000 */
[----:B------:R-:W-:Y:S01]  /*4870*/  FFMA.FTZ R157, R169, UR20, -R12 ;  /* 0x00000014a99d7c23 */ /* 0x000fe2000801080c */
[-C--:B------:R-:W-:Y:S01]  /*4880*/  FMUL.FTZ R41, R41, R11.reuse ;  /* 0x0000000b29297220 */ /* 0x080fe20000410000 */
[-C--:B------:R-:W-:Y:S01]  /*4890*/  FMUL.FTZ R44, R44, R11.reuse ;  /* 0x0000000b2c2c7220 */ /* 0x080fe20000410000 */
[----:B------:R-:W2:Y:S01]  /*48a0*/  MUFU.EX2 R15, R15 ;  /* 0x0000000f000f7308 */ /* 0x000ea20000000800 */
[----:B------:R-:W3:Y:S01]  /*48b0*/  SHFL.BFLY PT, R169, R20, 0x1, 0x1f ;  /* 0x0c201f0014a97f89 */ /* 0x000ee200000e0000 */
[-C--:B------:R-:W-:Y:S01]  /*48c0*/  FMUL.FTZ R45, R45, R11.reuse ;  /* 0x0000000b2d2d7220 */ /* 0x080fe20000410000 */
[-C--:B------:R-:W-:Y:S01]  /*48d0*/  FMUL.FTZ R48, R48, R11.reuse ;  /* 0x0000000b30307220 */ /* 0x080fe20000410000 */
[-C--:B------:R-:W-:Y:S01]  /*48e0*/  FMUL.FTZ R49, R49, R11.reuse ;  /* 0x0000000b31317220 */ /* 0x080fe20000410000 */
[-C--:B------:R-:W-:Y:S01]  /*48f0*/  FMUL.FTZ R52, R52, R11.reuse ;  /* 0x0000000b34347220 */ /* 0x080fe20000410000 */
[-C--:B------:R-:W-:Y:S01]  /*4900*/  FMUL.FTZ R53, R53, R11.reuse ;  /* 0x0000000b35357220 */ /* 0x080fe20000410000 */
[-C--:B------:R-:W-:Y:S01]  /*4910*/  FMUL.FTZ R56, R56, R11.reuse ;  /* 0x0000000b38387220 */ /* 0x080fe20000410000 */
[----:B------:R-:W-:Y:S01]  /*4920*/  MUFU.EX2 R156, R156 ;  /* 0x0000009c009c7308 */ /* 0x000fe20000000800 */
[-C--:B------:R-:W-:Y:S01]  /*4930*/  FMUL.FTZ R57, R57, R11.reuse ;  /* 0x0000000b39397220 */ /* 0x080fe20000410000 */
        /* <DEDUP_REMOVED lines=13> */
[----:B------:R-:W-:Y:S01]  /*4a10*/  FMUL.FTZ R84, R84, R11 ;  /* 0x0000000b54547220 */ /* 0x000fe20000410000 */
[----:B------:R-:W-:Y:S01]  /*4a20*/  MUFU.EX2 R10, R10 ;  /* 0x0000000a000a7308 */ /* 0x000fe20000000800 */
[----:B---3--:R-:W-:Y:S01]  /*4a30*/  FMNMX.FTZ R4, R20, R169, !PT ;  /* 0x000000a914047209 */ /* 0x008fe20007810000 */
[-C--:B------:R-:W-:Y:S01]  /*4a40*/  FMUL.FTZ R85, R85, R11.reuse ;  /* 0x0000000b55557220 */ /* 0x080fe20000410000 */
[-C--:B------:R-:W-:Y:S01]  /*4a50*/  FMUL.FTZ R88, R88, R11.reuse ;  /* 0x0000000b58587220 */ /* 0x080fe20000410000 */
[-C--:B------:R-:W-:Y:S01]  /*4a60*/  FMUL.FTZ R89, R89, R11.reuse ;  /* 0x0000000b59597220 */ /* 0x080fe20000410000 */
[-C--:B------:R-:W-:Y:S01]  /*4a70*/  FMUL.FTZ R92, R92, R11.reuse ;  /* 0x0000000b5c5c7220 */ /* 0x080fe20000410000 */
[C---:B------:R-:W-:Y:S01]  /*4a80*/  FMUL.FTZ R177, R4.reuse, UR20 ;  /* 0x0000001404b17c20 */ /* 0x040fe20008410000 */
[----:B------:R-:W-:Y:S01]  /*4a90*/  FADD.FTZ R12, -R4, R9 ;  /* 0x00000009040c7221 */ /* 0x000fe20000010100 */
[----:B------:R3:W-:Y:S01]  /*4aa0*/  MUFU.EX2 R20, R180 ;  /* 0x000000b400147308 */ /* 0x0007e20000000800 */
[----:B------:R-:W-:Y:S01]  /*4ab0*/  FMUL.FTZ R93, R93, R11 ;  /* 0x0000000b5d5d7220 */ /* 0x000fe20000410000 */
[----:B------:R-:W-:Y:S01]  /*4ac0*/  FFMA.FTZ R169, R154, UR20, -R177 ;  /* 0x000000149aa97c23 */ /* 0x000fe200080108b1 */
[----:B------:R-:W-:-:S02]  /*4ad0*/  IMAD.MOV R154, RZ, RZ, -R18 ;  /* 0x000000ffff9a7224 */ /* 0x000fc400078e0a12 */
[----:B------:R-:W-:Y:S01]  /*4ae0*/  FMUL.FTZ R12, R12, UR20 ;  /* 0x000000140c0c7c20 */ /* 0x000fe20008410000 */
[--C-:B------:R-:W-:Y:S01]  /*4af0*/  FFMA.FTZ R168, R155, UR20, -R177.reuse ;  /* 0x000000149ba87c23 */ /* 0x100fe200080108b1 */
[--C-:B------:R-:W-:Y:S01]  /*4b00*/  FFMA.FTZ R155, R158, UR20, -R177.reuse ;  /* 0x000000149e9b7c23 */ /* 0x100fe200080108b1 */
[--C-:B------:R-:W-:Y:S01]  /*4b10*/  FFMA.FTZ R190, R171, UR20, -R177.reuse ;  /* 0x00000014abbe7c23 */ /* 0x100fe200080108b1 */
[----:B------:R-:W-:Y:S01]  /*4b20*/  ISETP.NE.AND P3, PT, R17, R154, PT ;  /* 0x0000009a1100720c */ /* 0x000fe20003f65270 */
[----:B------:R-:W-:Y:S01]  /*4b30*/  MUFU.EX2 R169, R169 ;  /* 0x000000a900a97308 */ /* 0x000fe20000000800 */
[--C-:B------:R-:W-:Y:S01]  /*4b40*/  FFMA.FTZ R171, R174, UR20, -R177.reuse ;  /* 0x00000014aeab7c23 */ /* 0x100fe200080108b1 */
[--C-:B------:R-:W-:Y:S01]  /*4b50*/  FFMA.FTZ R172, R159, UR20, -R177.reuse ;  /* 0x000000149fac7c23 */ /* 0x100fe200080108b1 */
[--C-:B------:R-:W-:Y:S01]  /*4b60*/  FFMA.FTZ R174, R175, UR20, -R177.reuse ;  /* 0x00000014afae7c23 */ /* 0x100fe200080108b1 */
[----:B------:R-:W-:Y:S02]  /*4b70*/  IMAD.U32 R175, RZ, RZ, UR21 ;  /* 0x00000015ffaf7e24 */ /* 0x000fe4000f8e00ff */
[--C-:B------:R-:W-:Y:S01]  /*4b80*/  FFMA.FTZ R159, R162, UR20, -R177.reuse ;  /* 0x00000014a29f7c23 */ /* 0x100fe200080108b1 */
[--C-:B---3--:R-:W-:Y:S01]  /*4b90*/  FFMA.FTZ R180, R167, UR20, -R177.reuse ;  /* 0x00000014a7b47c23 */ /* 0x108fe200080108b1 */
[--C-:B------:R-:W-:Y:S01]  /*4ba0*/  FFMA.FTZ R167, R170, UR20, -R177.reuse ;  /* 0x00000014aaa77c23 */ /* 0x100fe200080108b1 */
[----:B------:R-:W3:Y:S01]  /*4bb0*/  MUFU.EX2 R12, R12 ;  /* 0x0000000c000c7308 */ /* 0x000ee20000000800 */
[----:B------:R-:W-:Y:S01]  /*4bc0*/  FFMA.FTZ R176, R163, UR20, -R177 ;  /* 0x00000014a3b07c23 */ /* 0x000fe200080108b1 */
[----:B------:R-:W-:-:S02]  /*4bd0*/  IMAD.U32 R170, RZ, RZ, UR22 ;  /* 0x00000016ffaa7e24 */ /* 0x000fc4000f8e00ff */
[--C-:B------:R-:W-:Y:S01]  /*4be0*/  FFMA.FTZ R163, R166, UR20, -R177.reuse ;  /* 0x00000014a6a37c23 */ /* 0x100fe200080108b1 */
[----:B------:R-:W-:Y:S02]  /*4bf0*/  @!P3 IMAD R158, R175, 0x40, R2 ;  /* 0x00000040af9eb824 */ /* 0x000fe400078e0202 */
[----:B----4-:R-:W-:Y:S01]  /*4c00*/  FADD.FTZ R175, R13, R6 ;  /* 0x000000060daf7221 */ /* 0x010fe20000010000 */
[----:B------:R-:W-:Y:S02]  /*4c10*/  @!P1 VIADD R154, R170, 0x28c40 ;  /* 0x00028c40aa9a9836 */ /* 0x000fe40000000000 */
[----:B------:R-:W-:Y:S01]  /*4c20*/  FFMA.FTZ R173, R178, UR20, -R177 ;  /* 0x00000014b2ad7c23 */ /* 0x000fe200080108b1 */
[----:B------:R-:W4:Y:S01]  /*4c30*/  MUFU.EX2 R168, R168 ;  /* 0x000000a800a87308 */ /* 0x000f220000000800 */
[----:B0-----:R-:W-:Y:S01]  /*4c40*/  FADD.FTZ R6, R8, R175 ;  /* 0x000000af08067221 */ /* 0x001fe20000010000 */
[----:B------:R-:W-:Y:S01]  /*4c50*/  @!P3 LEA R158, R158, UR41, 0x2 ;  /* 0x000000299e9ebc11 */ /* 0x000fe2000f8e10ff */
[--C-:B------:R-:W-:Y:S01]  /*4c60*/  FFMA.FTZ R178, R179, UR20, -R177.reuse ;  /* 0x00000014b3b27c23 */ /* 0x100fe200080108b1 */
[----:B------:R-:W-:Y:S01]  /*4c70*/  @!P1 PRMT R154, RZ, 0x654, R154 ;  /* 0x00000654ff9a9816 */ /* 0x000fe2000000009a */
[----:B--2---:R-:W-:Y:S01]  /*4c80*/  FADD.FTZ R175, R15, R6 ;  /* 0x000000060faf7221 */ /* 0x004fe20000010000 */
[--C-:B------:R-:W-:Y:S01]  /*4c90*/  FFMA.FTZ R182, R182, UR20, -R177.reuse ;  /* 0x00000014b6b67c23 */ /* 0x100fe200080108b1 */
[----:B------:R-:W-:Y:S01]  /*4ca0*/  FFMA.FTZ R177, R183, UR20, -R177 ;  /* 0x00000014b7b17c23 */ /* 0x000fe200080108b1 */
[----:B------:R-:W0:Y:S01]  /*4cb0*/  MUFU.EX2 R155, R155 ;  /* 0x0000009b009b7308 */ /* 0x000e220000000800 */
[----:B---3--:R-:W-:Y:S01]  /*4cc0*/  FFMA.FTZ R5, R12, R5, R169 ;  /* 0x000000050c057223 */ /* 0x008fe200000100a9 */
[----:B------:R2:W-:Y:S01]  /*4cd0*/  @!P1 SYNCS.ARRIVE.TRANS64.RED.A1T0 RZ, [R154+URZ], RZ ;  /* 0x000000ff9aff99a7 */ /* 0x0005e2000810043f */
[----:B------:R-:W-:Y:S01]  /*4ce0*/  @!P3 STS [R158+0x28800], R11 ;  /* 0x0288000b9e00b388 */ /* 0x000fe20000000800 */
[-C--:B------:R-:W-:Y:S01]  /*4cf0*/  FMUL.FTZ R96, R96, R11.reuse ;  /* 0x0000000b60607220 */ /* 0x080fe20000410000 */
[-C--:B------:R-:W-:Y:S01]  /*4d00*/  FMUL.FTZ R97, R97, R11.reuse ;  /* 0x0000000b61617220 */ /* 0x080fe20000410000 */
[-C--:B------:R-:W-:Y:S01]  /*4d10*/  FMUL.FTZ R100, R100, R11.reuse ;  /* 0x0000000b64647220 */ /* 0x080fe20000410000 */
[----:B------:R3:W-:Y:S01]  /*4d20*/  @!P3 STS [R158+0x28820], R12 ;  /* 0x0288200c9e00b388 */ /* 0x0007e20000000800 */
[----:B------:R-:W5:Y:S01]  /*4d30*/  MUFU.EX2 R172, R172 ;  /* 0x000000ac00ac7308 */ /* 0x000f620000000800 */
[----:B----4-:R-:W-:Y:S01]  /*4d40*/  FADD.FTZ R6, R168, R5 ;  /* 0x00000005a8067221 */ /* 0x010fe20000010000 */
[----:B--2---:R-:W-:Y:S01]  /*4d50*/  FADD.FTZ R154, R156, R175 ;  /* 0x000000af9c9a7221 */ /* 0x004fe20000010000 */
[-C--:B------:R-:W-:Y:S01]  /*4d60*/  FMUL.FTZ R101, R101, R11.reuse ;  /* 0x0000000b65657220 */ /* 0x080fe20000410000 */
[-C--:B------:R-:W-:Y:S01]  /*4d70*/  FMUL.FTZ R104, R104, R11.reuse ;  /* 0x0000000b68687220 */ /* 0x080fe20000410000 */
[-C--:B------:R-:W-:Y:S01]  /*4d80*/  FMUL.FTZ R105, R105, R11.reuse ;  /* 0x0000000b69697220 */ /* 0x080fe20000410000 */
[----:B------:R-:W-:Y:S01]  /*4d90*/  FADD.FTZ R175, R21, R154 ;  /* 0x0000009a15af7221 */ /* 0x000fe20000010000 */
[-C--:B------:R-:W-:Y:S01]  /*4da0*/  FMUL.FTZ R108, R108, R11.reuse ;  /* 0x0000000b6c6c7220 */ /* 0x080fe20000410000 */
[----:B------:R-:W2:Y:S01]  /*4db0*/  MUFU.EX2 R159, R159 ;  /* 0x0000009f009f7308 */ /* 0x000ea20000000800 */
[----:B0-----:R-:W-:Y:S01]  /*4dc0*/  FADD.FTZ R5, R155, R6 ;  /* 0x000000069b057221 */ /* 0x001fe20000010000 */
[----:B------:R-:W-:Y:S01]  /*4dd0*/  FADD.FTZ R154, R10, R175 ;  /* 0x000000af0a9a7221 */ /* 0x000fe20000010000 */
[-C--:B------:R-:W-:Y:S01]  /*4de0*/  FMUL.FTZ R109, R109, R11.reuse ;  /* 0x0000000b6d6d7220 */ /* 0x080fe20000410000 */
[-C--:B------:R-:W-:Y:S01]  /*4df0*/  FMUL.FTZ R112, R112, R11.reuse ;  /* 0x0000000b70707220 */ /* 0x080fe20000410000 */
[-C--:B------:R-:W-:Y:S01]  /*4e00*/  FMUL.FTZ R113, R113, R11.reuse ;  /* 0x0000000b71717220 */ /* 0x080fe20000410000 */
[-C--:B------:R-:W-:Y:S01]  /*4e10*/  FMUL.FTZ R116, R116, R11.reuse ;  /* 0x0000000b74747220 */ /* 0x080fe20000410000 */
[-C--:B------:R-:W-:Y:S01]  /*4e20*/  FMUL.FTZ R117, R117, R11.reuse ;  /* 0x0000000b75757220 */ /* 0x080fe20000410000 */
[----:B------:R-:W0:Y:S01]  /*4e30*/  MUFU.EX2 R176, R176 ;  /* 0x000000b000b07308 */ /* 0x000e220000000800 */
[----:B-----5:R-:W-:Y:S01]  /*4e40*/  FADD.FTZ R6, R172, R5 ;  /* 0x00000005ac067221 */ /* 0x020fe20000010000 */
[-C--:B------:R-:W-:Y:S01]  /*4e50*/  FMUL.FTZ R120, R120, R11.reuse ;  /* 0x0000000b78787220 */ /* 0x080fe20000410000 */
[-C--:B------:R-:W-:Y:S01]  /*4e60*/  FMUL.FTZ R121, R121, R11.reuse ;  /* 0x0000000b79797220 */ /* 0x080fe20000410000 */
[-C--:B------:R-:W-:Y:S01]  /*4e70*/  FMUL.FTZ R124, R124, R11.reuse ;  /* 0x0000000b7c7c7220 */ /* 0x080fe20000410000 */
[-C--:B------:R-:W-:Y:S01]  /*4e80*/  FMUL.FTZ R125, R125, R11.reuse ;  /* 0x0000000b7d7d7220 */ /* 0x080fe20000410000 */
[-C--:B------:R-:W-:Y:S01]  /*4e90*/  FMUL.FTZ R128, R128, R11.reuse ;  /* 0x0000000b80807220 */ /* 0x080fe20000410000 */
[-C--:B------:R-:W-:Y:S01]  /*4ea0*/  FMUL.FTZ R129, R129, R11.reuse ;  /* 0x0000000b81817220 */ /* 0x080fe20000410000 */
[----:B------:R-:W4:Y:S01]  /*4eb0*/  MUFU.EX2 R153, R153 ;  /* 0x0000009900997308 */ /* 0x000f220000000800 */
[----:B--2---:R-:W-:Y:S01]  /*4ec0*/  FADD.FTZ R5, R159, R6 ;  /* 0x000000069f057221 */ /* 0x004fe20000010000 */
[-C--:B------:R-:W-:Y:S01]  /*4ed0*/  FMUL.FTZ R132, R132, R11.reuse ;  /* 0x0000000b84847220 */ /* 0x080fe20000410000 */
[-C--:B------:R-:W-:Y:S01]  /*4ee0*/  FMUL.FTZ R133, R133, R11.reuse ;  /* 0x0000000b85857220 */ /* 0x080fe20000410000 */
[-C--:B------:R-:W-:Y:S01]  /*4ef0*/  FMUL.FTZ R136, R136, R11.reuse ;  /* 0x0000000b88887220 */ /* 0x080fe20000410000 */
[-C--:B------:R-:W-:Y:S01]  /*4f00*/  FMUL.FTZ R137, R137, R11.reuse ;  /* 0x0000000b89897220 */ /* 0x080fe20000410000 */
[-C--:B------:R-:W-:Y:S01]  /*4f10*/  FMUL.FTZ R140, R140, R11.reuse ;  /* 0x0000000b8c8c7220 */ /* 0x080fe20000410000 */
[-C--:B------:R-:W-:Y:S01]  /*4f20*/  FMUL.FTZ R141, R141, R11.reuse ;  /* 0x0000000b8d8d7220 */ /* 0x080fe20000410000 */
[----:B------:R-:W2:Y:S01]  /*4f30*/  MUFU.EX2 R163, R163 ;  /* 0x000000a300a37308 */ /* 0x000ea20000000800 */
[----:B0-----:R-:W-:Y:S01]  /*4f40*/  FADD.FTZ R6, R176, R5 ;  /* 0x00000005b0067221 */ /* 0x001fe20000010000 */
[-C--:B------:R-:W-:Y:S01]  /*4f50*/  FMUL.FTZ R144, R144, R11.reuse ;  /* 0x0000000b90907220 */ /* 0x080fe20000410000 */
[-C--:B------:R-:W-:Y:S01]  /*4f60*/  FMUL.FTZ R145, R145, R11.reuse ;  /* 0x0000000b91917220 */ /* 0x080fe20000410000 */
[-C--:B------:R-:W-:Y:S01]  /*4f70*/  FMUL.FTZ R148, R148, R11.reuse ;  /* 0x0000000b94947220 */ /* 0x080fe20000410000 */
[----:B------:R-:W-:Y:S01]  /*4f80*/  FMUL.FTZ R149, R149, R11 ;  /* 0x0000000b95957220 */ /* 0x000fe20000410000 */
[----:B------:R-:W-:Y:S01]  /*4f90*/  F2FP.F16.F32.PACK_AB R152, R13, R152 ;  /* 0x000000980d98723e */ /* 0x000fe200000000ff */
[----:B------:R-:W-:Y:S01]  /*4fa0*/  FMUL.FTZ R26, R26, R12 ;  /* 0x0000000c1a1a7220 */ /* 0x000fe20000410000 */
[----:B------:R-:W0:Y:S01]  /*4fb0*/  MUFU.EX2 R160, R160 ;  /* 0x000000a000a07308 */ /* 0x000e220000000800 */
[C---:B----4-:R-:W-:Y:S01]  /*4fc0*/  FADD.FTZ R175, R153.reuse, R154 ;  /* 0x0000009a99af7221 */ /* 0x050fe20000010000 */
[----:B---3--:R-:W-:Y:S01]  /*4fd0*/  F2FP.F16.F32.PACK_AB R158, R153, R10 ;  /* 0x0000000a999e723e */ /* 0x008fe200000000ff */
[-C--:B------:R-:W-:Y:S01]  /*4fe0*/  FMUL.FTZ R27, R27, R12.reuse ;  /* 0x0000000c1b1b7220 */ /* 0x080fe20000410000 */
[----:B------:R-:W-:Y:S01]  /*4ff0*/  F2FP.F16.F32.PACK_AB R153, R168, R169 ;  /* 0x000000a9a899723e */ /* 0x000fe200000000ff */
[-C--:B------:R-:W-:Y:S01]  /*5000*/  FMUL.FTZ R30, R30, R12.reuse ;  /* 0x0000000c1e1e7220 */ /* 0x080fe20000410000 */
[----:B------:R-:W-:Y:S01]  /*5010*/  F2FP.F16.F32.PACK_AB R155, R172, R155 ;  /* 0x0000009bac9b723e */ /* 0x000fe200000000ff */
[----:B------:R-:W-:Y:S01]  /*5020*/  FMUL.FTZ R31, R31, R12 ;  /* 0x0000000c1f1f7220 */ /* 0x000fe20000410000 */
[----:B------:R-:W3:Y:S01]  /*5030*/  MUFU.EX2 R180, R180 ;  /* 0x000000b400b47308 */ /* 0x000ee20000000800 */
[----:B--2---:R-:W-:Y:S01]  /*5040*/  FADD.FTZ R5, R163, R6 ;  /* 0x00000006a3057221 */ /* 0x004fe20000010000 */
[----:B------:R-:W-:Y:S01]  /*5050*/  F2FP.F16.F32.PACK_AB R156, R21, R156 ;  /* 0x0000009c159c723e */ /* 0x000fe200000000ff */
        /* <DEDUP_REMOVED lines=10> */
[-C--:B------:R-:W-:Y:S01]  /*5100*/  FMUL.FTZ R50, R50, R12.reuse ;  /* 0x0000000c32327220 */ /* 0x080fe20000410000 */
[-C--:B------:R-:W-:Y:S01]  /*5110*/  FMUL.FTZ R51, R51, R12.reuse ;  /* 0x0000000c33337220 */ /* 0x080fe20000410000 */
[-C--:B------:R-:W-:Y:S01]  /*5120*/  FMUL.FTZ R54, R54, R12.reuse ;  /* 0x0000000c36367220 */ /* 0x080fe20000410000 */
[----:B------:R-:W0:Y:S01]  /*5130*/  MUFU.EX2 R167, R167 ;  /* 0x000000a700a77308 */ /* 0x000e220000000800 */
[----:B---3--:R-:W-:Y:S01]  /*5140*/  FADD.FTZ R6, R180, R5 ;  /* 0x00000005b4067221 */ /* 0x008fe20000010000 */
[-C--:B------:R-:W-:Y:S01]  /*5150*/  FMUL.FTZ R55, R55, R12.reuse ;  /* 0x0000000c37377220 */ /* 0x080fe20000410000 */
[-C--:B------:R-:W-:Y:S01]  /*5160*/  FMUL.FTZ R58, R58, R12.reuse ;  /* 0x0000000c3a3a7220 */ /* 0x080fe20000410000 */
[-C--:B------:R-:W-:Y:S01]  /*5170*/  FMUL.FTZ R59, R59, R12.reuse ;  /* 0x0000000c3b3b7220 */ /* 0x080fe20000410000 */
[-C--:B------:R-:W-:Y:S01]  /*5180*/  FMUL.FTZ R62, R62, R12.reuse ;  /* 0x0000000c3e3e7220 */ /* 0x080fe20000410000 */
[-C--:B------:R-:W-:Y:S01]  /*5190*/  FMUL.FTZ R63, R63, R12.reuse ;  /* 0x0000000c3f3f7220 */ /* 0x080fe20000410000 */
[----:B------:R-:W-:Y:S01]  /*51a0*/  FMUL.FTZ R66, R66, R12 ;  /* 0x0000000c42427220 */ /* 0x000fe20000410000 */
[----:B------:R-:W3:Y:S01]  /*51b0*/  MUFU.EX2 R14, R14 ;  /* 0x0000000e000e7308 */ /* 0x000ee20000000800 */
[C---:B--2---:R-:W-:Y:S01]  /*51c0*/  FADD.FTZ R175, R157.reuse, R154 ;  /* 0x0000009a9daf7221 */ /* 0x044fe20000010000 */
[----:B------:R-:W-:Y:S01]  /*51d0*/  F2FP.F16.F32.PACK_AB R160, R157, R160 ;  /* 0x000000a09da0723e */ /* 0x000fe200000000ff */
[-C--:B------:R-:W-:Y:S01]  /*51e0*/  FMUL.FTZ R67, R67, R12.reuse ;  /* 0x0000000c43437220 */ /* 0x080fe20000410000 */
[----:B------:R-:W-:Y:S01]  /*51f0*/  F2FP.F16.F32.PACK_AB R157, R176, R159 ;  /* 0x0000009fb09d723e */ /* 0x000fe200000000ff */
[-C--:B------:R-:W-:Y:S01]  /*5200*/  FMUL.FTZ R70, R70, R12.reuse ;  /* 0x0000000c46467220 */ /* 0x080fe20000410000 */
[----:B------:R-:W-:Y:S01]  /*5210*/  F2FP.F16.F32.PACK_AB R159, R180, R163 ;  /* 0x000000a3b49f723e */ /* 0x000fe200000000ff */
        /* <DEDUP_REMOVED lines=16> */
[-C--:B------:R-:W-:Y:S01]  /*5320*/  FMUL.FTZ R95, R95, R12.reuse ;  /* 0x0000000c5f5f7220 */ /* 0x080fe20000410000 */
[----:B------:R-:W3:Y:S01]  /*5330*/  MUFU.EX2 R171, R171 ;  /* 0x000000ab00ab7308 */ /* 0x000ee20000000800 */
[----:B--2---:R-:W-:Y:S01]  /*5340*/  FADD.FTZ R6, R190, R5 ;  /* 0x00000005be067221 */ /* 0x004fe20000010000 */
[-C--:B------:R-:W-:Y:S01]  /*5350*/  FMUL.FTZ R98, R98, R12.reuse ;  /* 0x0000000c62627220 */ /* 0x080fe20000410000 */
[-C--:B------:R-:W-:Y:S01]  /*5360*/  FMUL.FTZ R99, R99, R12.reuse ;  /* 0x0000000c63637220 */ /* 0x080fe20000410000 */
[-C--:B------:R-:W-:Y:S01]  /*5370*/  FMUL.FTZ R102, R102, R12.reuse ;  /* 0x0000000c66667220 */ /* 0x080fe20000410000 */
[-C--:B------:R-:W-:Y:S01]  /*5380*/  FMUL.FTZ R103, R103, R12.reuse ;  /* 0x0000000c67677220 */ /* 0x080fe20000410000 */
[-C--:B------:R-:W-:Y:S01]  /*5390*/  FMUL.FTZ R106, R106, R12.reuse ;  /* 0x0000000c6a6a7220 */ /* 0x080fe20000410000 */
[----:B------:R-:W-:Y:S01]  /*53a0*/  FMUL.FTZ R107, R107, R12 ;  /* 0x0000000c6b6b7220 */ /* 0x000fe20000410000 */
[----:B------:R-:W2:Y:S01]  /*53b0*/  MUFU.EX2 R164, R164 ;  /* 0x000000a400a47308 */ /* 0x000ea20000000800 */
[----:B0-----:R-:W-:Y:S01]  /*53c0*/  FADD.FTZ R11, R161, R154 ;  /* 0x0000009aa10b7221 */ /* 0x001fe20000010000 */
[----:B------:R-:W-:Y:S01]  /*53d0*/  F2FP.F16.F32.PACK_AB R154, R15, R8 ;  /* 0x000000080f9a723e */ /* 0x000fe200000000ff */
[----:B------:R-:W-:Y:S01]  /*53e0*/  BAR.SYNC.DEFER_BLOCKING 0xf, 0x100 ;  /* 0x03c4000000007b1d */ /* 0x000fe20000010000 */
[----:B------:R-:W-:Y:S01]  /*53f0*/  F2FP.F16.F32.PACK_AB R162, R161, R14 ;  /* 0x0000000ea1a2723e */ /* 0x000fe200000000ff */
[-C--:B------:R-:W-:Y:S01]  /*5400*/  FMUL.FTZ R110, R110, R12.reuse ;  /* 0x0000000c6e6e7220 */ /* 0x080fe20000410000 */
[----:B------:R-:W-:Y:S01]  /*5410*/  F2FP.F16.F32.PACK_AB R161, R190, R167 ;  /* 0x000000a7bea1723e */ /* 0x000fe200000000ff */
        /* <DEDUP_REMOVED lines=19> */
[C---:B0-----:R-:W-:Y:S01]  /*5550*/  FADD.FTZ R6, R174.reuse, R5 ;  /* 0x00000005ae067221 */ /* 0x041fe20000010000 */
[----:B------:R-:W-:Y:S01]  /*5560*/  F2FP.F16.F32.PACK_AB R163, R174, R171 ;  /* 0x000000abaea3723e */ /* 0x000fe200000000ff */
[----:B------:R0:W-:Y:S01]  /*5570*/  STSM.16.M88.4 [R22+0x26800], R152 ;  /* 0x0268009816007844 */ /* 0x0001e20000000200 */
[-C--:B------:R-:W-:Y:S01]  /*5580*/  FMUL.FTZ R139, R139, R12.reuse ;  /* 0x0000000c8b8b7220 */ /* 0x080fe20000410000 */
[-C--:B------:R-:W-:Y:S01]  /*5590*/  FMUL.FTZ R142, R142, R12.reuse ;  /* 0x0000000c8e8e7220 */ /* 0x080fe20000410000 */
[----:B------:R-:W-:Y:S01]  /*55a0*/  FMUL.FTZ R143, R143, R12 ;  /* 0x0000000c8f8f7220 */ /* 0x000fe20000410000 */
[----:B------:R0:W-:Y:S01]  /*55b0*/  STSM.16.M88.4 [R184], R156 ;  /* 0x0000009cb8007844 */ /* 0x0001e20000000200 */
[----:B------:R-:W4:Y:S01]  /*55c0*/  MUFU.EX2 R9, R181 ;  /* 0x000000b500097308 */ /* 0x000f220000000800 */
[C---:B---3--:R-:W-:Y:S01]  /*55d0*/  FADD.FTZ R11, R165.reuse, R8 ;  /* 0x00000008a50b7221 */ /* 0x048fe20000010000 */
[----:B------:R-:W-:Y:S01]  /*55e0*/  F2FP.F16.F32.PACK_AB R164, R165, R164 ;  /* 0x000000a4a5a4723e */ /* 0x000fe200000000ff */
[----:B------:R0:W-:Y:S01]  /*55f0*/  STSM.16.M88.4 [R19], R160 ;  /* 0x000000a013007844 */ /* 0x0001e20000000200 */
[-C--:B------:R-:W-:Y:S01]  /*5600*/  FMUL.FTZ R146, R146, R12.reuse ;  /* 0x0000000c92927220 */ /* 0x080fe20000410000 */
[----:B------:R-:W-:Y:S01]  /*5610*/  FADD.FTZ R8, R20, R11 ;  /* 0x0000000b14087221 */ /* 0x000fe20000010000 */
[-C--:B------:R-:W-:Y:S01]  /*5620*/  FMUL.FTZ R147, R147, R12.reuse ;  /* 0x0000000c93937220 */ /* 0x080fe20000410000 */
[-C--:B------:R-:W-:Y:S01]  /*5630*/  FMUL.FTZ R150, R150, R12.reuse ;  /* 0x0000000c96967220 */ /* 0x080fe20000410000 */
[----:B------:R-:W3:Y:S01]  /*5640*/  MUFU.EX2 R178, R178 ;  /* 0x000000b200b27308 */ /* 0x000ee20000000800 */
[----:B--2---:R-:W-:Y:S01]  /*5650*/  FADD.FTZ R5, R173, R6 ;  /* 0x00000006ad057221 */ /* 0x004fe20000010000 */
[----:B------:R-:W-:-:S06]  /*5660*/  FMUL.FTZ R151, R151, R12 ;  /* 0x0000000c97977220 */ /* 0x000fcc0000410000 */
[----:B------:R-:W2:Y:S01]  /*5670*/  MUFU.EX2 R182, R182 ;  /* 0x000000b600b67308 */ /* 0x000ea20000000800 */
[C---:B----4-:R-:W-:Y:S01]  /*5680*/  F2FP.F16.F32.PACK_AB R166, R9.reuse, R20 ;  /* 0x0000001409a6723e */ /* 0x050fe200000000ff */
[----:B------:R-:W-:-:S06]  /*5690*/  FADD.FTZ R6, R9, R8 ;  /* 0x0000000809067221 */ /* 0x000fcc0000010000 */
[----:B------:R-:W4:Y:S01]  /*56a0*/  MUFU.EX2 R177, R177 ;  /* 0x000000b100b17308 */ /* 0x000f220000000800 */
[C---:B---3--:R-:W-:Y:S01]  /*56b0*/  FADD.FTZ R5, R178.reuse, R5 ;  /* 0x00000005b2057221 */ /* 0x048fe20000010000 */
[----:B------:R-:W-:-:S03]  /*56c0*/  F2FP.F16.F32.PACK_AB R165, R178, R173 ;  /* 0x000000adb2a5723e */ /* 0x000fc600000000ff */
[----:B--2---:R-:W-:Y:S01]  /*56d0*/  FADD.FTZ R8, R182, R5 ;  /* 0x00000005b6087221 */ /* 0x004fe20000010000 */
[----:B----4-:R-:W-:-:S03]  /*56e0*/  F2FP.F16.F32.PACK_AB R167, R177, R182 ;  /* 0x000000b6b1a7723e */ /* 0x010fc600000000ff */
[----:B------:R-:W-:Y:S02]  /*56f0*/  FADD.FTZ R5, R177, R8 ;  /* 0x00000008b1057221 */ /* 0x000fe40000010000 */
[----:B------:R0:W-:Y:S01]  /*5700*/  STSM.16.M88.4 [R23], R164 ;  /* 0x000000a417007844 */ /* 0x0001e20000000200 */
[----:B------:R-:W-:Y:S05]  /*5710*/  @!P0 BRA `(.L_x_3239) ;  /* 0x0000000000048947 */ /* 0x000fea0003800000 */
[----:B------:R-:W-:Y:S01]  /*5720*/  BPT.TRAP 0x1 ;  /* 0x000000040000795c */ /* 0x000fe20000300000 */
.L_x_3239:
[----:B------:R2:W3:Y:S01]  /*5730*/  SYNCS.PHASECHK.TRANS64.TRYWAIT P3, [UR22+0x28c50], R7 ;  /* 0x028c5007ff0075a7 */ /* 0x0004e20008060156 */
[----:B------:R-:W-:Y:S05]  /*5740*/  @!P0 BRA `(.L_x_3240) ;  /* 0x0000000000048947 */ /* 0x000fea0003800000 */
[----:B------:R-:W-:Y:S01]  /*5750*/  BPT.TRAP 0x1 ;  /* 0x000000040000795c */ /* 0x000fe20000300000 */
.L_x_3240:
[----:B---3--:R-:W-:Y:S05]  /*5760*/  @P3 BRA `(.L_x_3241) ;  /* 0x0000000000083947 */ /* 0x008fea0003800000 */
[----:B------:R-:W3:Y:S02]  /*5770*/  SYNCS.PHASECHK.TRANS64.TRYWAIT P3, [UR22+0x28c50], R7 ;  /* 0x028c5007ff0075a7 */ /* 0x000ee40008060156 */
[----:B---3--:R-:W-:Y:S05]  /*5780*/  @!P3 BRA `(.L_x_3242) ;  /* 0x0000007800dcb947 */ /* 0x008fea0003800000 */
.L_x_3241:
[----:B------:R-:W-:Y:S01]  /*5790*/  ULEA UR10, UR39, UR51, 0xc ;  /* 0x00000033270a7291 */ /* 0x000fe2000f8e603f */
[----:B------:R-:W-:Y:S01]  /*57a0*/  WARPGROUP.ARRIVE ;  /* 0x00000000000079c5 */ /* 0x000fe20000000000 */
[----:B------:R-:W-:Y:S01]  /*57b0*/  UMOV UR7, 0x40000040 ;  /* 0x4000004000077882 */ /* 0x000fe20000000000 */
[----:B---3--:R-:W-:Y:S01]  /*57c0*/  @!P1 VIADD R170, R170, 0x28c60 ;  /* 0x00028c60aaaa9836 */ /* 0x008fe20000000000 */
[----:B------:R-:W-:Y:S01]  /*57d0*/  UMOV UR21, UR39 ;  /* 0x0000002700157c82 */ /* 0x000fe20008000000 */
[----:B------:R-:W-:Y:S02]  /*57e0*/  IMAD.MOV.U32 R9, RZ, RZ, R4 ;  /* 0x000000ffff097224 */ /* 0x000fe400078e0004 */
[----:B------:R-:W-:Y:S01]  /*57f0*/  UMOV UR6, UR10 ;  /* 0x0000000a00067c82 */ /* 0x000fe20008000000 */
[----:B------:R-:W-:Y:S01]  /*5800*/  @!P1 PRMT R170, RZ, 0x654, R170 ;  /* 0x00000654ffaa9816 */ /* 0x000fe200000000aa */
[----:B------:R-:W-:Y:S01]  /*5810*/  HGMMA.64x256x16.F32 R24, R152, gdesc[UR4].tnspB, R24, gsb0 ;  /* 0x43e0000498187df0 */ /* 0x000fe20008000818 */
[----:B------:R-:W-:Y:S01]  /*5820*/  UIADD3 UR6, UR10, 0x80, URZ ;  /* 0x000000800a067890 */ /* 0x000fe2000fffe03f */
[----:B------:R-:W-:Y:S01]  /*5830*/  IMAD.MOV.U32 R11, RZ, RZ, R0 ;  /* 0x000000ffff0b7224 */ /* 0x000fe200078e0000 */
[----:B------:R-:W-:Y:S01]  /*5840*/  UMOV UR7, 0x40000040 ;  /* 0x4000004000077882 */ /* 0x000fe20000000000 */
[----:B------:R-:W-:-:S02]  /*5850*/  WARPGROUP.DEPBAR.LE gsb0, 0x0 ;  /* 0x00008000000079c5 */ /* 0x000fc40000010000 */
[----:B------:R-:W-:-:S15]  /*5860*/  WARPGROUP.ARRIVE ;  /* 0x00000000000079c5 */ /* 0x000fde0000000000 */
[----:B------:R-:W-:-:S07]  /*5870*/  NOP ;  /* 0x0000000000007918 */ /* 0x000fce0000000000 */
        /* <DEDUP_REMOVED lines=19> */
[----:B---3--:R-:W3:Y:S02]  /*59b0*/  FENCE.VIEW.ASYNC.S ;  /* 0x00000000000073c6 */ /* 0x008ee40000000000 */
[----:B---3--:R-:W-:Y:S01]  /*59c0*/  NOP ;  /* 0x0000000000007918 */ /* 0x008fe20000000000 */
[----:B------:R-:W-:Y:S06]  /*59d0*/  BAR.ARV 0xe, 0x100 ;  /* 0x0384000000007b1d */ /* 0x000fec0000002000 */
[----:B------:R3:W-:Y:S01]  /*59e0*/  @!P1 SYNCS.ARRIVE.TRANS64.RED.A1T0 RZ, [R170+URZ], RZ ;  /* 0x000000ffaaff99a7 */ /* 0x0007e2000810043f */
[----:B------:R-:W-:Y:S05]  /*59f0*/  @P2 BRA `(.L_x_3243) ;  /* 0xffffffe400d02947 */ /* 0x000fea000383ffff */
.L_x_3234:
[----:B------:R-:W4:Y:S01]  /*5a00*/  SHFL.BFLY PT, R3, R6, 0x2, 0x1f ;  /* 0x0c401f0006037f89 */ /* 0x000f2200000e0000 */
[----:B------:R-:W-:Y:S01]  /*5a10*/  IMAD.MOV R14, RZ, RZ, -R18 ;  /* 0x000000ffff0e7224 */ /* 0x000fe200078e0a12 */
[----:B------:R-:W-:Y:S01]  /*5a20*/  UIADD3 UR36, UR36, 0x1, URZ ;  /* 0x0000000124247890 */ /* 0x000fe2000fffe03f */
[----:B------:R-:W-:Y:S01]  /*5a30*/  IMAD.U32 R9, RZ, RZ, UR20 ;  /* 0x00000014ff097e24 */ /* 0x000fe2000f8e00ff */
[----:B------:R-:W5:Y:S01]  /*5a40*/  SHFL.BFLY PT, R10, R5, 0x2, 0x1f ;  /* 0x0c401f00050a7f89 */ /* 0x000f6200000e0000 */
[----:B------:R-:W-:Y:S01]  /*5a50*/  IMAD.MOV.U32 R20, RZ, RZ, -0x800000 ;  /* 0xff800000ff147424 */ /* 0x000fe200078e00ff */
[----:B------:R-:W-:Y:S08]  /*5a60*/  BAR.ARV 0x8, 0x100 ;  /* 0x0204000000007b1d */ /* 0x000ff00000002000 */
[----:B------:R-:W-:Y:S01]  /*5a70*/  BAR.SYNC.DEFER_BLOCKING 0xf, 0x100 ;  /* 0x03c4000000007b1d */ /* 0x000fe20000010000 */
[----:B------:R-:W-:Y:S01]  /*5a80*/  ISETP.NE.AND P2, PT, R17, R14, PT ;  /* 0x0000000e1100720c */ /* 0x000fe20003f45270 */
[----:B------:R-:W-:-:S02]  /*5a90*/  IMAD.U32 R14, RZ, RZ, UR20 ;  /* 0x00000014ff0e7e24 */ /* 0x000fc4000f8e00ff */
[----:B----4-:R-:W-:Y:S01]  /*5aa0*/  FADD.FTZ R3, R3, R6 ;  /* 0x0000000603037221 */ /* 0x010fe20000010000 */
[----:B-----5:R-:W-:-:S04]  /*5ab0*/  FADD.FTZ R10, R10, R5 ;  /* 0x000000050a0a7221 */ /* 0x020fc80000010000 */
[----:B------:R-:W4:Y:S01]  /*5ac0*/  SHFL.BFLY PT, R8, R3, 0x1, 0x1f ;  /* 0x0c201f0003087f89 */ /* 0x000f2200000e0000 */
[----:B------:R-:W-:-:S03]  /*5ad0*/  IMAD.MOV.U32 R5, RZ, RZ, RZ ;  /* 0x000000ffff057224 */ /* 0x000fc600078e00ff */
[----:B-12---:R-:W1:Y:S01]  /*5ae0*/  SHFL.BFLY PT, R7, R10, 0x1, 0x1f ;  /* 0x0c201f000a077f89 */ /* 0x006e6200000e0000 */
[----:B----4-:R-:W-:Y:S01]  /*5af0*/  FADD.FTZ R12, R3, R8 ;  /* 0x00000008030c7221 */ /* 0x010fe20000010000 */
[----:B------:R-:W-:Y:S02]  /*5b00*/  IMAD.MOV.U32 R8, RZ, RZ, RZ ;  /* 0x000000ffff087224 */ /* 0x000fe400078e00ff */
[----:B------:R-:W-:Y:S02]  /*5b10*/  IMAD.U32 R3, RZ, RZ, UR39 ;  /* 0x00000027ff037e24 */ /* 0x000fe4000f8e00ff */
[----:B-1----:R-:W-:Y:S01]  /*5b20*/  FADD.FTZ R13, R10, R7 ;  /* 0x000000070a0d7221 */ /* 0x002fe20000010000 */
[----:B------:R-:W-:Y:S01]  /*5b30*/  FSETP.NE.FTZ.AND P0, PT, R12, RZ, PT ;  /* 0x000000ff0c00720b */ /* 0x000fe20003f15000 */
[----:B------:R-:W-:Y:S01]  /*5b40*/  UIADD3 UR39, UR39, 0x1, URZ ;  /* 0x0000000127277890 */ /* 0x000fe2000fffe03f */
[----:B------:R-:W-:Y:S02]  /*5b50*/  @!P2 IMAD R3, R3, 0x40, R2 ;  /* 0x000000400303a824 */ /* 0x000fe400078e0202 */
[----:B------:R-:W-:Y:S01]  /*5b60*/  FSETP.NE.FTZ.AND P1, PT, R13, RZ, PT ;  /* 0x000000ff0d00720b */ /* 0x000fe20003f35000 */
[----:B------:R-:W-:-:S02]  /*5b70*/  UISETP.NE.AND UP0, UPT, UR39, 0x2, UPT ;  /* 0x000000022700788c */ /* 0x000fc4000bf05270 */
[----:B------:R-:W-:Y:S01]  /*5b80*/  @!P2 LEA R11, R3, UR41, 0x2 ;  /* 0x00000029030bac11 */ /* 0x000fe2000f8e10ff */
[----:B------:R-:W-:Y:S01]  /*5b90*/  IMAD.MOV.U32 R3, RZ, RZ, -0x800000 ;  /* 0xff800000ff037424 */ /* 0x000fe200078e00ff */
[----:B------:R-:W-:Y:S02]  /*5ba0*/  USEL UR4, URZ, 0x1, UP0 ;  /* 0x000000013f047887 */ /* 0x000fe40008000000 */
[----:B------:R-:W-:Y:S02]  /*5bb0*/  USEL UR39, UR39, URZ, UP0 ;  /* 0x0000003f27277287 */ /* 0x000fe40008000000 */
[----:B------:R-:W1:Y:S01]  /*5bc0*/  @P0 MUFU.RCP R8, R12 ;  /* 0x0000000c00080308 */ /* 0x000e620000001000 */
[----:B------:R-:W-:Y:S01]  /*5bd0*/  @P0 FMUL.FTZ R9, R9, 0.69314718246459960938 ;  /* 0x3f31721809090820 */ /* 0x000fe20000410000 */
[----:B------:R-:W-:Y:S02]  /*5be0*/  ULOP3.LUT UR38, UR38, UR4, URZ, 0x3c, !UPT ;  /* 0x0000000426267292 */ /* 0x000fe4000f8e3c3f */
[----:B------:R-:W-:-:S04]  /*5bf0*/  @P1 FMUL.FTZ R14, R14, 0.69314718246459960938 ;  /* 0x3f3172180e0e1820 */ /* 0x000fc80000410000 */
[----:B------:R-:W-:Y:S08]  /*5c00*/  @P1 MUFU.RCP R5, R13 ;  /* 0x0000000d00051308 */ /* 0x000ff00000001000 */
[----:B------:R-:W2:Y:S01]  /*5c10*/  @P0 MUFU.LG2 R10, R12 ;  /* 0x0000000c000a0308 */ /* 0x000ea20000000c00 */
        /* <DEDUP_REMOVED lines=64> */
[----:B------:R0:W-:Y:S01]  /*6020*/  @!P2 STS [R11+0x28800], R8 ;  /* 0x028800080b00a388 */ /* 0x0001e20000000800 */
[----:B--2---:R-:W-:Y:S01]  /*6030*/  @P0 FMUL.FTZ R10, R10, 0.69314718246459960938 ;  /* 0x3f3172180a0a0820 */ /* 0x004fe20000410000 */
[-C--:B------:R-:W-:Y:S01]  /*6040*/  FMUL.FTZ R26, R26, R5.reuse ;  /* 0x000000051a1a7220 */ /* 0x080fe20000410000 */
[-C--:B------:R-:W-:Y:S01]  /*6050*/  FMUL.FTZ R27, R27, R5.reuse ;  /* 0x000000051b1b7220 */ /* 0x080fe20000410000 */
[----:B------:R1:W-:Y:S01]  /*6060*/  @!P2 STS [R11+0x28820], R5 ;  /* 0x028820050b00a388 */ /* 0x0003e20000000800 */
[-C--:B------:R-:W-:Y:S01]  /*6070*/  FMUL.FTZ R30, R30, R5.reuse ;  /* 0x000000051e1e7220 */ /* 0x080fe20000410000 */
[-C--:B------:R-:W-:Y:S01]  /*6080*/  FMUL.FTZ R31, R31, R5.reuse ;  /* 0x000000051f1f7220 */ /* 0x080fe20000410000 */
[-C--:B------:R-:W-:Y:S01]  /*6090*/  FMUL.FTZ R34, R34, R5.reuse ;  /* 0x0000000522227220 */ /* 0x080fe20000410000 */
[-C--:B------:R-:W-:Y:S01]  /*60a0*/  FMUL.FTZ R35, R35, R5.reuse ;  /* 0x0000000523237220 */ /* 0x080fe20000410000 */
[-C--:B------:R-:W-:Y:S01]  /*60b0*/  FMUL.FTZ R38, R38, R5.reuse ;  /* 0x0000000526267220 */ /* 0x080fe20000410000 */
[----:B0-----:R-:W1:Y:S01]  /*60c0*/  @P1 MUFU.LG2 R8, R13 ;  /* 0x0000000d00081308 */ /* 0x001e620000000c00 */
        /* <DEDUP_REMOVED lines=16> */
[----:B-1----:R-:W-:Y:S01]  /*61d0*/  @P1 FMUL.FTZ R11, R8, 0.69314718246459960938 ;  /* 0x3f317218080b1820 */ /* 0x002fe20000410000 */
        /* <DEDUP_REMOVED lines=35> */
[-C--:B---3--:R-:W-:Y:S01]  /*6410*/  FMUL.FTZ R170, R142, R5.reuse ;  /* 0x000000058eaa7220 */ /* 0x088fe20000410000 */
[-C--:B------:R-:W-:Y:S01]  /*6420*/  FMUL.FTZ R171, R143, R5.reuse ;  /* 0x000000058fab7220 */ /* 0x080fe20000410000 */
[-C--:B------:R-:W-:Y:S01]  /*6430*/  FMUL.FTZ R146, R146, R5.reuse ;  /* 0x0000000592927220 */ /* 0x080fe20000410000 */
[-C--:B------:R-:W-:Y:S01]  /*6440*/  FMUL.FTZ R147, R147, R5.reuse ;  /* 0x0000000593937220 */ /* 0x080fe20000410000 */
[-C--:B------:R-:W-:Y:S01]  /*6450*/  FMUL.FTZ R150, R150, R5.reuse ;  /* 0x0000000596967220 */ /* 0x080fe20000410000 */
[----:B------:R-:W-:Y:S01]  /*6460*/  FMUL.FTZ R151, R151, R5 ;  /* 0x0000000597977220 */ /* 0x000fe20000410000 */
[----:B------:R-:W-:Y:S01]  /*6470*/  @P0 FFMA.FTZ R20, R9, R0, R10 ;  /* 0x0000000009140223 */ /* 0x000fe2000001000a */
[----:B------:R-:W-:Y:S01]  /*6480*/  @P1 FFMA.FTZ R3, R14, R4, R11 ;  /* 0x000000040e031223 */ /* 0x000fe2000001000b */
[----:B------:R-:W-:Y:S06]  /*6490*/  BAR.ARV 0xe, 0x100 ;  /* 0x0384000000007b1d */ /* 0x000fec0000002000 */
.L_x_3223:
[----:B------:R-:W0:Y:S01]  /*64a0*/  S2UR UR6, SR_SWINHI ;  /* 0x00000000000679c3 */ /* 0x000e220000002f00 */
[----:B------:R-:W1:Y:S01]  /*64b0*/  SHFL.IDX PT, R0, R210, RZ, 0x1f ;  /* 0x00001fffd2007589 */ /* 0x000e6200000e0000 */
[----:B------:R-:W-:Y:S01]  /*64c0*/  IMAD R9, R211, 0x40, R16 ;  /* 0x00000040d3097824 */ /* 0x000fe200078e0210 */
[----:B------:R-:W-:Y:S01]  /*64d0*/  F2FP.F16.F32.PACK_AB R6, R6, R7 ;  /* 0x000000070606723e */ /* 0x000fe200000000ff */
[----:B------:R-:W-:Y:S01]  /*64e0*/  ULDC UR7, c[0x0][0xc44] ;  /* 0x0003110000077ab9 */ /* 0x000fe20000000800 */
[----:B------:R-:W-:Y:S01]  /*64f0*/  F2FP.F16.F32.PACK_AB R7, R31, R30 ;  /* 0x0000001e1f07723e */ /* 0x000fe200000000ff */
[----:B------:R-:W-:Y:S01]  /*6500*/  USHF.R.S32.HI UR11, URZ, 0x1f, UR45 ;  /* 0x0000001f3f0b7899 */ /* 0x000fe2000801142d */
        /* <DEDUP_REMOVED lines=8> */
[----:B------:R-:W-:Y:S01]  /*6590*/  F2FP.F16.F32.PACK_AB R153, R154, R153 ;  /* 0x000000999a99723e */ /* 0x000fe200000000ff */
[----:B------:R-:W-:Y:S01]  /*65a0*/  UMOV UR4, UR41 ;  /* 0x0000002900047c82 */ /* 0x000fe20008000000 */
[----:B0-----:R-:W-:Y:S01]  /*65b0*/  UMOV UR5, UR6 ;  /* 0x0000000600057c82 */ /* 0x001fe20008000000 */
[----:B-1----:R-:W-:Y:S01]  /*65c0*/  ISETP.NE.AND P0, PT, R0, RZ, PT ;  /* 0x000000ff0000720c */ /* 0x002fe20003f05270 */
[----:B------:R-:W-:Y:S01]  /*65d0*/  IMAD.U32 R110, RZ, RZ, UR4 ;  /* 0x00000004ff6e7e24 */ /* 0x000fe2000f8e00ff */
[----:B------:R-:W-:Y:S01]  /*65e0*/  F2FP.F16.F32.PACK_AB R152, R113, R112 ;  /* 0x000000707198723e */ /* 0x000fe200000000ff */
[----:B------:R-:W-:Y:S01]  /*65f0*/  IMAD.U32 R111, RZ, RZ, UR5 ;  /* 0x00000005ff6f7e24 */ /* 0x000fe2000f8e00ff */
[----:B------:R-:W-:Y:S01]  /*6600*/  F2FP.F16.F32.PACK_AB R154, R117, R116 ;  /* 0x00000074759a723e */ /* 0x000fe200000000ff */
[----:B------:R-:W-:Y:S01]  /*6610*/  UIADD3 UR5, -UR45, URZ, URZ ;  /* 0x0000003f2d057290 */ /* 0x000fe2000fffe13f */
[----:B------:R-:W-:Y:S01]  /*6620*/  F2FP.F16.F32.PACK_AB R155, R156, R155 ;  /* 0x0000009b9c9b723e */ /* 0x000fe200000000ff */
[--C-:B------:R-:W-:Y:S01]  /*6630*/  IMAD.WIDE R4, R215, 0x2, R110.reuse ;  /* 0x00000002d7047825 */ /* 0x100fe200078e026e */
[----:B------:R-:W-:Y:S01]  /*6640*/  F2FP.F16.F32.PACK_AB R120, R121, R120 ;  /* 0x000000787978723e */ /* 0x000fe200000000ff */
[----:B------:R-:W-:Y:S01]  /*6650*/  UIMAD UR7, UR7, UR5, UR44 ;  /* 0x00000005070772a4 */ /* 0x000fe2000f8e022c */
[----:B------:R-:W-:Y:S01]  /*6660*/  F2FP.F16.F32.PACK_AB R121, R158, R157 ;  /* 0x0000009d9e79723e */ /* 0x000fe200000000ff */
[----:B------:R-:W-:Y:S01]  /*6670*/  IMAD.WIDE R110, R9, 0x2, R110 ;  /* 0x00000002096e7825 */ /* 0x000fe200078e026e */
[C---:B------:R-:W-:Y:S01]  /*6680*/  IADD3 R33, P2, R4.reuse, 0x20, RZ ;  /* 0x0000002004217810 */ /* 0x040fe20007f5e0ff */
[----:B------:R-:W-:Y:S01]  /*6690*/  ULDC UR4, c[0x0][0xc] ;  /* 0x0000030000047ab9 */ /* 0x000fe20000000800 */
[C---:B------:R-:W-:Y:S01]  /*66a0*/  IADD3 R37, P3, R4.reuse, 0x40, RZ ;  /* 0x0000004004257810 */ /* 0x040fe20007f7e0ff */
[----:B------:R-:W-:Y:S01]  /*66b0*/  UIADD3 UR47, UR4, UR47, URZ ;  /* 0x0000002f042f7290 */ /* 0x000fe2000fffe03f */
[C---:B------:R-:W-:Y:S01]  /*66c0*/  IADD3 R41, P4, R4.reuse, 0x60, RZ ;  /* 0x0000006004297810 */ /* 0x040fe20007f9e0ff */
[--C-:B------:R-:W-:Y:S01]  /*66d0*/  IMAD.X R9, RZ, RZ, R5.reuse, P2 ;  /* 0x000000ffff097224 */ /* 0x100fe200010e0605 */
[C---:B------:R-:W-:Y:S01]  /*66e0*/  IADD3 R49, P6, R4.reuse, 0x2020, RZ ;  /* 0x0000202004317810 */ /* 0x040fe20007fde0ff */
[--C-:B------:R-:W-:Y:S01]  /*66f0*/  IMAD.X R11, RZ, RZ, R5.reuse, P3 ;  /* 0x000000ffff0b7224 */ /* 0x100fe200018e0605 */
[----:B------:R-:W-:Y:S01]  /*6700*/  LOP3.LUT R8, R33, 0x380, RZ, 0xc0, !PT ;  /* 0x0000038021087812 */ /* 0x000fe200078ec0ff */
[--C-:B------:R-:W-:Y:S01]  /*6710*/  IMAD.X R25, RZ, RZ, R5.reuse, P4 ;  /* 0x000000ffff197224 */ /* 0x100fe200020e0605 */
[----:B------:R-:W-:Y:S01]  /*6720*/  IADD3 R36, P3, R4, 0x4000, RZ ;  /* 0x0000400004247810 */ /* 0x000fe20007f7e0ff */
[--C-:B------:R-:W-:Y:S01]  /*6730*/  IMAD.X R53, RZ, RZ, R5.reuse, P6 ;  /* 0x000000ffff357224 */ /* 0x100fe200030e0605 */
[----:B------:R-:W-:Y:S01]  /*6740*/  LOP3.LUT R14, R41, 0x380, RZ, 0xc0, !PT ;  /* 0x00000380290e7812 */ /* 0x000fe200078ec0ff */
[----:B------:R-:W-:Y:S01]  /*6750*/  USHF.R.S32.HI UR10, URZ, 0x1f, UR7 ;  /* 0x0000001f3f0a7899 */ /* 0x000fe20008011407 */
[----:B------:R-:W-:Y:S01]  /*6760*/  SHF.R.U64 R8, R8, 0x3, RZ ;  /* 0x0000000308087819 */ /* 0x000fe200000012ff */
[----:B------:R-:W-:Y:S01]  /*6770*/  IMAD.X R123, RZ, RZ, R5, P3 ;  /* 0x000000ffff7b7224 */ /* 0x000fe200018e0605 */
[----:B------:R-:W-:-:S02]  /*6780*/  LOP3.LUT R32, R49, 0x380, RZ, 0xc0, !PT ;  /* 0x0000038031207812 */ /* 0x000fc400078ec0ff */
[----:B------:R-:W-:Y:S02]  /*6790*/  LOP3.LUT R10, R37, 0x380, RZ, 0xc0, !PT ;  /* 0x00000380250a7812 */ /* 0x000fe400078ec0ff */
[----:B------:R-:W-:Y:S02]  /*67a0*/  SHF.R.U64 R14, R14, 0x3, RZ ;  /* 0x000000030e0e7819 */ /* 0x000fe400000012ff */
[C---:B------:R-:W-:Y:S02]  /*67b0*/  IADD3 R57, P1, R4.reuse, 0x2040, RZ ;  /* 0x0000204004397810 */ /* 0x040fe40007f3e0ff */
[----:B------:R-:W-:Y:S02]  /*67c0*/  IADD3 R12, P3, R4, 0x6040, RZ ;  /* 0x00006040040c7810 */ /* 0x000fe40007f7e0ff */
[----:B------:R-:W-:Y:S01]  /*67d0*/  LOP3.LUT R8, R8, R33, RZ, 0x3c, !PT ;  /* 0x0000002108087212 */ /* 0x000fe200078e3cff */
[----:B------:R-:W-:Y:S01]  /*67e0*/  IMAD.X R115, RZ, RZ, R5, P1 ;  /* 0x000000ffff737224 */ /* 0x000fe200008e0605 */
[----:B------:R-:W-:-:S02]  /*67f0*/  SHF.R.U64 R32, R32, 0x3, RZ ;  /* 0x0000000320207819 */ /* 0x000fc400000012ff */
[----:B------:R-:W-:Y:S02]  /*6800*/  IADD3 R61, P2, R4, 0x2060, RZ ;  /* 0x00002060043d7810 */ /* 0x000fe40007f5e0ff */
[----:B------:R-:W-:Y:S02]  /*6810*/  LOP3.LUT R33, R36, 0x380, RZ, 0xc0, !PT ;  /* 0x0000038024217812 */ /* 0x000fe400078ec0ff */
[----:B------:R-:W-:Y:S01]  /*6820*/  SHF.R.U64 R10, R10, 0x3, RZ ;  /* 0x000000030a0a7819 */ /* 0x000fe200000012ff */
[----:B------:R-:W-:Y:S01]  /*6830*/  IMAD.X R119, RZ, RZ, R5, P2 ;  /* 0x000000ffff777224 */ /* 0x000fe200010e0605 */
[----:B------:R-:W-:Y:S02]  /*6840*/  LOP3.LUT R24, R14, R41, RZ, 0x3c, !PT ;  /* 0x000000290e187212 */ /* 0x000fe400078e3cff */
[----:B------:R-:W-:Y:S02]  /*6850*/  IADD3 R40, P4, R4, 0x4020, RZ ;  /* 0x0000402004287810 */ /* 0x000fe40007f9e0ff */
[----:B------:R-:W-:-:S02]  /*6860*/  LOP3.LUT R52, R32, R49, RZ, 0x3c, !PT ;  /* 0x0000003120347212 */ /* 0x000fc400078e3cff */
[----:B------:R-:W-:Y:S01]  /*6870*/  LOP3.LUT R41, R12, 0x380, RZ, 0xc0, !PT ;  /* 0x000003800c297812 */ /* 0x000fe200078ec0ff */
[--C-:B------:R-:W-:Y:S01]  /*6880*/  IMAD.X R127, RZ, RZ, R5.reuse, P4 ;  /* 0x000000ffff7f7224 */ /* 0x100fe200020e0605 */
[----:B------:R-:W-:Y:S02]  /*6890*/  LOP3.LUT R32, R61, 0x380, RZ, 0xc0, !PT ;  /* 0x000003803d207812 */ /* 0x000fe400078ec0ff */
[----:B------:R-:W-:Y:S02]  /*68a0*/  SHF.R.U64 R33, R33, 0x3, RZ ;  /* 0x0000000321217819 */ /* 0x000fe400000012ff */
[C---:B------:R-:W-:Y:S02]  /*68b0*/  IADD3 R44, P1, R4.reuse, 0x6000, RZ ;  /* 0x00006000042c7810 */ /* 0x040fe40007f3e0ff */
[----:B------:R-:W-:Y:S02]  /*68c0*/  IADD3 R73, P2, R4, 0x6020, RZ ;  /* 0x0000602004497810 */ /* 0x000fe40007f5e0ff */
[----:B------:R-:W-:Y:S01]  /*68d0*/  LOP3.LUT R10, R10, R37, RZ, 0x3c, !PT ;  /* 0x000000250a0a7212 */ /* 0x000fe200078e3cff */
[--C-:B------:R-:W-:Y:S01]  /*68e0*/  IMAD.X R139, RZ, RZ, R5.reuse, P1 ;  /* 0x000000ffff8b7224 */ /* 0x100fe200008e0605 */
[----:B------:R-:W-:Y:S01]  /*68f0*/  LOP3.LUT R37, R40, 0x380, RZ, 0xc0, !PT ;  /* 0x0000038028257812 */ /* 0x000fe200078ec0ff */
[----:B------:R-:W-:Y:S01]  /*6900*/  IMAD.X R143, RZ, RZ, R5, P2 ;  /* 0x000000ffff8f7224 */ /* 0x000fe200010e0605 */
[----:B------:R-:W-:-:S02]  /*6910*/  SHF.R.U64 R41, R41, 0x3, RZ ;  /* 0x0000000329297819 */ /* 0x000fc400000012ff */
[----:B------:R-:W-:Y:S02]  /*6920*/  LOP3.LUT R13, R4, 0x380, RZ, 0xc0, !PT ;  /* 0x00000380040d7812 */ /* 0x000fe400078ec0ff */
[----:B------:R-:W-:Y:S02]  /*6930*/  SHF.R.U64 R32, R32, 0x3, RZ ;  /* 0x0000000320207819 */ /* 0x000fe400000012ff */
[----:B------:R-:W-:Y:S02]  /*6940*/  LOP3.LUT R122, R33, R36, RZ, 0x3c, !PT ;  /* 0x00000024217a7212 */ /* 0x000fe400078e3cff */
[C---:B------:R-:W-:Y:S02]  /*6950*/  IADD3 R45, P5, R4.reuse, 0x2000, RZ ;  /* 0x00002000042d7810 */ /* 0x040fe40007fbe0ff */
[----:B------:R-:W-:Y:S02]  /*6960*/  IADD3 R69, P6, R4, 0x4060, RZ ;  /* 0x0000406004457810 */ /* 0x000fe40007fde0ff */
[----:B------:R-:W-:Y:S01]  /*6970*/  LOP3.LUT R33, R44, 0x380, RZ, 0xc0, !PT ;  /* 0x000003802c217812 */ /* 0x000fe200078ec0ff */
[--C-:B------:R-:W-:Y:S01]  /*6980*/  IMAD.X R29, RZ, RZ, R5.reuse, P5 ;  /* 0x000000ffff1d7224 */ /* 0x100fe200028e0605 */
[----:B------:R-:W-:Y:S01]  /*6990*/  SHF.R.U64 R37, R37, 0x3, RZ ;  /* 0x0000000325257819 */ /* 0x000fe200000012ff */
[----:B------:R-:W-:Y:S01]  /*69a0*/  IMAD.X R135, RZ, RZ, R5, P6 ;  /* 0x000000ffff877224 */ /* 0x000fe200030e0605 */
[----:B------:R-:W-:-:S02]  /*69b0*/  LOP3.LUT R12, R41, R12, RZ, 0x3c, !PT ;  /* 0x0000000c290c7212 */ /* 0x000fc400078e3cff */
[----:B------:R-:W-:Y:S02]  /*69c0*/  IADD3 R0, P4, R4, 0x6060, RZ ;  /* 0x0000606004007810 */ /* 0x000fe40007f9e0ff */
[----:B------:R-:W-:Y:S02]  /*69d0*/  SHF.R.U64 R13, R13, 0x3, RZ ;  /* 0x000000030d0d7819 */ /* 0x000fe400000012ff */
[----:B------:R-:W-:Y:S01]  /*69e0*/  LOP3.LUT R118, R32, R61, RZ, 0x3c, !PT ;  /* 0x0000003d20767212 */ /* 0x000fe200078e3cff */
[----:B------:R-:W-:Y:S01]  /*69f0*/  IMAD.X R15, RZ, RZ, R5, P4 ;  /* 0x000000ffff0f7224 */ /* 0x000fe200020e0605 */
[----:B------:R-:W-:Y:S02]  /*6a00*/  IADD3 R41, P2, R110, 0x3000, RZ ;  /* 0x000030006e297810 */ /* 0x000fe40007f5e0ff */
[----:B------:R-:W-:Y:S02]  /*6a10*/  LOP3.LUT R14, R57, 0x380, RZ, 0xc0, !PT ;  /* 0x00000380390e7812 */ /* 0x000fe400078ec0ff */
[----:B------:R-:W-:-:S02]  /*6a20*/  LOP3.LUT R32, R69, 0x380, RZ, 0xc0, !PT ;  /* 0x0000038045207812 */ /* 0x000fc400078ec0ff */
[----:B------:R-:W-:Y:S02]  /*6a30*/  LOP3.LUT R36, R73, 0x380, RZ, 0xc0, !PT ;  /* 0x0000038049247812 */ /* 0x000fe400078ec0ff */
[----:B------:R-:W-:Y:S02]  /*6a40*/  SHF.R.U64 R33, R33, 0x3, RZ ;  /* 0x0000000321217819 */ /* 0x000fe400000012ff */
[----:B------:R-:W-:Y:S02]  /*6a50*/  LOP3.LUT R28, R45, 0x380, RZ, 0xc0, !PT ;  /* 0x000003802d1c7812 */ /* 0x000fe400078ec0ff */
[----:B------:R-:W-:Y:S02]  /*6a60*/  IADD3 R65, P5, R4, 0x4040, RZ ;  /* 0x0000404004417810 */ /* 0x000fe40007fbe0ff */
[----:B------:R-:W-:Y:S02]  /*6a70*/  LOP3.LUT R126, R37, R40, RZ, 0x3c, !PT ;  /* 0x00000028257e7212 */ /* 0x000fe400078e3cff */
[----:B------:R-:W-:Y:S01]  /*6a80*/  LOP3.LUT R4, R13, R4, RZ, 0x3c, !PT ;  /* 0x000000040d047212 */ /* 0x000fe200078e3cff */
[--C-:B------:R-:W-:Y:S01]  /*6a90*/  IMAD.X R13, RZ, RZ, R5.reuse, P3 ;  /* 0x000000ffff0d7224 */ /* 0x100fe200018e0605 */
[----:B------:R-:W-:Y:S01]  /*6aa0*/  LOP3.LUT R40, R41, 0x380, RZ, 0xc0, !PT ;  /* 0x0000038029287812 */ /* 0x000fe200078ec0ff */
[----:B------:R-:W-:Y:S01]  /*6ab0*/  IMAD.X R131, RZ, RZ, R5, P5 ;  /* 0x000000ffff837224 */ /* 0x000fe200028e0605 */
[----:B------:R-:W-:-:S02]  /*6ac0*/  SHF.R.U64 R14, R14, 0x3, RZ ;  /* 0x000000030e0e7819 */ /* 0x000fc400000012ff */
[----:B------:R-:W-:Y:S02]  /*6ad0*/  SHF.R.U64 R32, R32, 0x3, RZ ;  /* 0x0000000320207819 */ /* 0x000fe400000012ff */
[----:B------:R-:W-:Y:S02]  /*6ae0*/  SHF.R.U64 R36, R36, 0x3, RZ ;  /* 0x0000000324247819 */ /* 0x000fe400000012ff */
[----:B------:R-:W-:Y:S02]  /*6af0*/  LOP3.LUT R138, R33, R44, RZ, 0x3c, !PT ;  /* 0x0000002c218a7212 */ /* 0x000fe400078e3cff */
[----:B------:R-:W-:Y:S02]  /*6b00*/  SHF.R.U64 R28, R28, 0x3, RZ ;  /* 0x000000031c1c7819 */ /* 0x000fe400000012ff */
[C---:B------:R-:W-:Y:S02]  /*6b10*/  IADD3 R33, P4, R110.reuse, 0x1000, RZ ;  /* 0x000010006e217810 */ /* 0x040fe40007f9e0ff */
[----:B------:R-:W-:-:S02]  /*6b20*/  IADD3 R37, P3, R110, 0x2000, RZ ;  /* 0x000020006e257810 */ /* 0x000fc40007f7e0ff */
[----:B------:R-:W-:Y:S02]  /*6b30*/  SHF.R.U64 R40, R40, 0x3, RZ ;  /* 0x0000000328287819 */ /* 0x000fe400000012ff */
[----:B------:R-:W-:Y:S02]  /*6b40*/  LOP3.LUT R114, R14, R57, RZ, 0x3c, !PT ;  /* 0x000000390e727212 */ /* 0x000fe400078e3cff */
[----:B------:R-:W-:Y:S02]  /*6b50*/  LOP3.LUT R134, R32, R69, RZ, 0x3c, !PT ;  /* 0x0000004520867212 */ /* 0x000fe400078e3cff */
[----:B------:R-:W-:Y:S02]  /*6b60*/  LOP3.LUT R142, R36, R73, RZ, 0x3c, !PT ;  /* 0x00000049248e7212 */ /* 0x000fe400078e3cff */
[----:B------:R-:W-:Y:S02]  /*6b70*/  LOP3.LUT R28, R28, R45, RZ, 0x3c, !PT ;  /* 0x0000002d1c1c7212 */ /* 0x000fe400078e3cff */
[----:B------:R-:W-:-:S02]  /*6b80*/  LOP3.LUT R14, R65, 0x380, RZ, 0xc0, !PT ;  /* 0x00000380410e7812 */ /* 0x000fc400078ec0ff */
[----:B------:R-:W-:Y:S02]  /*6b90*/  LOP3.LUT R32, R33, 0x380, RZ, 0xc0, !PT ;  /* 0x0000038021207812 */ /* 0x000fe400078ec0ff */
[----:B------:R-:W-:Y:S02]  /*6ba0*/  LOP3.LUT R36, R37, 0x380, RZ, 0xc0, !PT ;  /* 0x0000038025247812 */ /* 0x000fe400078ec0ff */
[----:B------:R-:W-:Y:S02]  /*6bb0*/  LOP3.LUT R45, R0, 0x380, RZ, 0xc0, !PT ;  /* 0x00000380002d7812 */ /* 0x000fe400078ec0ff */
[----:B------:R-:W-:Y:S01]  /*6bc0*/  LOP3.LUT R40, R40, R41, RZ, 0x3c, !PT ;  /* 0x0000002928287212 */ /* 0x000fe200078e3cff */
[----:B------:R-:W-:Y:S01]  /*6bd0*/  IMAD.X R41, RZ, RZ, R111, P2 ;  /* 0x000000ffff297224 */ /* 0x000fe200010e066f */
[----:B------:R-:W-:Y:S02]  /*6be0*/  SHF.R.U64 R14, R14, 0x3, RZ ;  /* 0x000000030e0e7819 */ /* 0x000fe400000012ff */
[----:B------:R-:W-:-:S02]  /*6bf0*/  SHF.R.U64 R32, R32, 0x3, RZ ;  /* 0x0000000320207819 */ /* 0x000fc400000012ff */
[----:B------:R-:W-:Y:S02]  /*6c00*/  SHF.R.U64 R36, R36, 0x3, RZ ;  /* 0x0000000324247819 */ /* 0x000fe400000012ff */
[----:B------:R-:W-:Y:S02]  /*6c10*/  IADD3 R69, P2, R110, 0x9000, RZ ;  /* 0x000090006e457810 */ /* 0x000fe40007f5e0ff */
[----:B------:R-:W-:Y:S02]  /*6c20*/  SHF.R.U64 R45, R45, 0x3, RZ ;  /* 0x000000032d2d7819 */ /* 0x000fe400000012ff */
[----:B------:R-:W-:Y:S02]  /*6c30*/  LOP3.LUT R130, R14, R65, RZ, 0x3c, !PT ;  /* 0x000000410e827212 */ /* 0x000fe400078e3cff */
[----:B------:R-:W-:Y:S01]  /*6c40*/  LOP3.LUT R32, R32, R33, RZ, 0x3c, !PT ;  /* 0x0000002120207212 */ /* 0x000fe200078e3cff */
[--C-:B------:R-:W-:Y:S01]  /*6c50*/  IMAD.X R33, RZ, RZ, R111.reuse, P4 ;  /* 0x000000ffff217224 */ /* 0x100fe200020e066f */
[----:B------:R-:W-:Y:S01]  /*6c60*/  LOP3.LUT R36, R36, R37, RZ, 0x3c, !PT ;  /* 0x0000002524247212 */ /* 0x000fe200078e3cff */
[----:B------:R-:W-:Y:S01]  /*6c70*/  IMAD.X R37, RZ, RZ, R111, P3 ;  /* 0x000000ffff257224 */ /* 0x000fe200018e066f */
[----:B------:R-:W-:-:S02]  /*6c80*/  LOP3.LUT R68, R69, 0x380, RZ, 0xc0, !PT ;  /* 0x0000038045447812 */ /* 0x000fc400078ec0ff */
[----:B------:R-:W-:Y:S02]  /*6c90*/  LOP3.LUT R14, R45, R0, RZ, 0x3c, !PT ;  /* 0x000000002d0e7212 */ /* 0x000fe400078e3cff */
[C---:B------:R-:W-:Y:S02]  /*6ca0*/  IADD3 R45, P1, R110.reuse, 0x4000, RZ ;  /* 0x000040006e2d7810 */ /* 0x040fe40007f3e0ff */
[C---:B------:R-:W-:Y:S02]  /*6cb0*/  IADD3 R49, P6, R110.reuse, 0x5000, RZ ;  /* 0x000050006e317810 */ /* 0x040fe40007fde0ff */
[C---:B------:R-:W-:Y:S02]  /*6cc0*/  IADD3 R57, P5, R110.reuse, 0x6000, RZ ;  /* 0x000060006e397810 */ /* 0x040fe40007fbe0ff */
[C---:B------:R-:W-:Y:S02]  /*6cd0*/  IADD3 R61, P4, R110.reuse, 0x7000, RZ ;  /* 0x000070006e3d7810 */ /* 0x040fe40007f9e0ff */
[----:B------:R-:W-:-:S02]  /*6ce0*/  IADD3 R65, P3, R110, 0x8000, RZ ;  /* 0x000080006e417810 */ /* 0x000fc40007f7e0ff */
[----:B------:R-:W-:Y:S02]  /*6cf0*/  SHF.R.U64 R68, R68, 0x3, RZ ;  /* 0x0000000344447819 */ /* 0x000fe400000012ff */
[----:B------:R-:W-:Y:S02]  /*6d00*/  LOP3.LUT R44, R45, 0x380, RZ, 0xc0, !PT ;  /* 0x000003802d2c7812 */ /* 0x000fe400078ec0ff */
[----:B------:R-:W-:Y:S02]  /*6d10*/  LOP3.LUT R48, R49, 0x380, RZ, 0xc0, !PT ;  /* 0x0000038031307812 */ /* 0x000fe400078ec0ff */
[----:B------:R-:W-:Y:S02]  /*6d20*/  LOP3.LUT R56, R57, 0x380, RZ, 0xc0, !PT ;  /* 0x0000038039387812 */ /* 0x000fe400078ec0ff */
[----:B------:R-:W-:Y:S02]  /*6d30*/  LOP3.LUT R60, R61, 0x380, RZ, 0xc0, !PT ;  /* 0x000003803d3c7812 */ /* 0x000fe400078ec0ff */
[----:B------:R-:W-:-:S02]  /*6d40*/  LOP3.LUT R64, R65, 0x380, RZ, 0xc0, !PT ;  /* 0x0000038041407812 */ /* 0x000fc400078ec0ff */
[----:B------:R-:W-:Y:S01]  /*6d50*/  LOP3.LUT R68, R68, R69, RZ, 0x3c, !PT ;  /* 0x0000004544447212 */ /* 0x000fe200078e3cff */
[----:B------:R-:W-:Y:S01]  /*6d60*/  IMAD.X R69, RZ, RZ, R111, P2 ;  /* 0x000000ffff457224 */ /* 0x000fe200010e066f */
[----:B------:R-:W-:Y:S02]  /*6d70*/  MOV R223, R4 ;  /* 0x0000000400df7202 */ /* 0x000fe40000000f00 */
[----:B------:R-:W-:Y:S02]  /*6d80*/  F2FP.F16.F32.PACK_AB R5, R27, R26 ;  /* 0x0000001a1b05723e */ /* 0x000fe400000000ff */
[----:B------:R-:W-:Y:S02]  /*6d90*/  LOP3.LUT R0, R110, 0x380, RZ, 0xc0, !PT ;  /* 0x000003806e007812 */ /* 0x000fe400078ec0ff */
[----:B------:R-:W-:Y:S02]  /*6da0*/  SHF.R.U64 R44, R44, 0x3, RZ ;  /* 0x000000032c2c7819 */ /* 0x000fe400000012ff */
[----:B------:R-:W-:-:S02]  /*6db0*/  SHF.R.U64 R48, R48, 0x3, RZ ;  /* 0x0000000330307819 */ /* 0x000fc400000012ff */
[----:B------:R-:W-:Y:S02]  /*6dc0*/  SHF.R.U64 R56, R56, 0x3, RZ ;  /* 0x0000000338387819 */ /* 0x000fe400000012ff */
[----:B------:R-:W-:Y:S02]  /*6dd0*/  SHF.R.U64 R60, R60, 0x3, RZ ;  /* 0x000000033c3c7819 */ /* 0x000fe400000012ff */
[----:B------:R-:W-:Y:S02]  /*6de0*/  SHF.R.U64 R64, R64, 0x3, RZ ;  /* 0x0000000340407819 */ /* 0x000fe400000012ff */
[----:B------:R-:W-:Y:S02]  /*6df0*/  IADD3 R27, P2, R110, 0xf000, RZ ;  /* 0x0000f0006e1b7810 */ /* 0x000fe40007f5e0ff */
[----:B------:R-:W-:Y:S01]  /*6e00*/  F2FP.F16.F32.PACK_AB R4, R206, R208 ;  /* 0x000000d0ce04723e */ /* 0x000fe200000000ff */
[----:B------:R-:W-:Y:S01]  /*6e10*/  BAR.SYNC.DEFER_BLOCKING 0x1, 0x100 ;  /* 0x0044000000007b1d */ /* 0x000fe20000010000 */
[----:B------:R-:W-:Y:S01]  /*6e20*/  SHF.R.U64 R31, R0, 0x3, RZ ;  /* 0x00000003001f7819 */ /* 0x000fe200000012ff */
[--C-:B------:R-:W-:Y:S01]  /*6e30*/  IMAD.X R93, RZ, RZ, R111.reuse, P2 ;  /* 0x000000ffff5d7224 */ /* 0x100fe200010e066f */
[----:B------:R-:W-:Y:S01]  /*6e40*/  LOP3.LUT R44, R44, R45, RZ, 0x3c, !PT ;  /* 0x0000002d2c2c7212 */ /* 0x000fe200078e3cff */
        /* <DEDUP_REMOVED lines=8> */
[----:B------:R-:W-:Y:S01]  /*6ed0*/  IMAD.X R65, RZ, RZ, R111, P3 ;  /* 0x000000ffff417224 */ /* 0x000fe200018e066f */
[----:B------:R-:W-:-:S02]  /*6ee0*/  LOP3.LUT R0, R27, 0x380, RZ, 0xc0, !PT ;  /* 0x000003801b007812 */ /* 0x000fc400078ec0ff */
[C---:B------:R-:W-:Y:S02]  /*6ef0*/  IADD3 R73, P1, R110.reuse, 0xa000, RZ ;  /* 0x0000a0006e497810 */ /* 0x040fe40007f3e0ff */
[C---:B------:R-:W-:Y:S02]  /*6f00*/  IADD3 R77, P6, R110.reuse, 0xb000, RZ ;  /* 0x0000b0006e4d7810 */ /* 0x040fe40007fde0ff */
[C---:B------:R-:W-:Y:S02]  /*6f10*/  IADD3 R81, P5, R110.reuse, 0xc000, RZ ;  /* 0x0000c0006e517810 */ /* 0x040fe40007fbe0ff */
[C---:B------:R-:W-:Y:S02]  /*6f20*/  IADD3 R85, P4, R110.reuse, 0xd000, RZ ;  /* 0x0000d0006e557810 */ /* 0x040fe40007f9e0ff */
[----:B------:R-:W-:Y:S01]  /*6f30*/  IADD3 R89, P3, R110, 0xe000, RZ ;  /* 0x0000e0006e597810 */ /* 0x000fe20007f7e0ff */
[----:B------:R0:W-:Y:S01]  /*6f40*/  STSM.16.M88.4 [R223], R4 ;  /* 0x00000004df007844 */ /* 0x0001e20000000200 */
[----:B------:R-:W-:-:S02]  /*6f50*/  LOP3.LUT R110, R31, R110, RZ, 0x3c, !PT ;  /* 0x0000006e1f6e7212 */ /* 0x000fc400078e3cff */
[----:B------:R-:W-:Y:S02]  /*6f60*/  SHF.R.U64 R0, R0, 0x3, RZ ;  /* 0x0000000300007819 */ /* 0x000fe400000012ff */
[----:B------:R-:W-:Y:S02]  /*6f70*/  MOV R31, R8 ;  /* 0x00000008001f7202 */ /* 0x000fe40000000f00 */
[----:B------:R-:W-:Y:S02]  /*6f80*/  MOV R30, R10 ;  /* 0x0000000a001e7202 */ /* 0x000fe40000000f00 */
[----:B------:R-:W-:Y:S02]  /*6f90*/  F2FP.F16.F32.PACK_AB R8, R201, R202 ;  /* 0x000000cac908723e */ /* 0x000fe400000000ff */
[----:B------:R-:W-:Y:S02]  /*6fa0*/  F2FP.F16.F32.PACK_AB R9, R43, R42 ;  /* 0x0000002a2b09723e */ /* 0x000fe400000000ff */
[----:B------:R-:W-:-:S02]  /*6fb0*/  F2FP.F16.F32.PACK_AB R10, R199, R200 ;  /* 0x000000c8c70a723e */ /* 0x000fc400000000ff */
[----:B------:R-:W-:Y:S02]  /*6fc0*/  F2FP.F16.F32.PACK_AB R11, R47, R46 ;  /* 0x0000002e2f0b723e */ /* 0x000fe400000000ff */
[----:B0-----:R-:W-:Y:S02]  /*6fd0*/  F2FP.F16.F32.PACK_AB R4, R205, R207 ;  /* 0x000000cfcd04723e */ /* 0x001fe400000000ff */
[----:B------:R-:W-:Y:S02]  /*6fe0*/  F2FP.F16.F32.PACK_AB R5, R35, R34 ;  /* 0x000000222305723e */ /* 0x000fe400000000ff */
[----:B------:R-:W-:Y:S02]  /*6ff0*/  F2FP.F16.F32.PACK_AB R6, R203, R204 ;  /* 0x000000cccb06723e */ /* 0x000fe400000000ff */
[----:B------:R-:W-:Y:S02]  /*7000*/  F2FP.F16.F32.PACK_AB R7, R39, R38 ;  /* 0x000000262707723e */ /* 0x000fe400000000ff */
[----:B------:R-:W-:-:S02]  /*7010*/  MOV R34, R12 ;  /* 0x0000000c00227202 */ /* 0x000fc40000000f00 */
[----:B------:R-:W-:Y:S01]  /*7020*/  MOV R35, R14 ;  /* 0x0000000e00237202 */ /* 0x000fe20000000f00 */
[----:B------:R0:W-:Y:S01]  /*7030*/  STSM.16.M88.4 [R31], R4 ;  /* 0x000000041f007844 */ /* 0x0001e20000000200 */
[----:B------:R-:W-:Y:S02]  /*7040*/  LOP3.LUT R92, R0, R27, RZ, 0x3c, !PT ;  /* 0x0000001b005c7212 */ /* 0x000fe400078e3cff */
[----:B------:R-:W-:Y:S01]  /*7050*/  MOV R206, R24 ;  /* 0x0000001800ce7202 */ /* 0x000fe20000000f00 */
[----:B------:R1:W-:Y:S01]  /*7060*/  STSM.16.M88.4 [R30], R8 ;  /* 0x000000081e007844 */ /* 0x0003e20000000200 */
[----:B------:R-:W-:Y:S02]  /*7070*/  F2FP.F16.F32.PACK_AB R12, R197, R198 ;  /* 0x000000c6c50c723e */ /* 0x000fe400000000ff */
[----:B------:R-:W-:Y:S02]  /*7080*/  F2FP.F16.F32.PACK_AB R13, R51, R50 ;  /* 0x00000032330d723e */ /* 0x000fe400000000ff */
[----:B------:R-:W-:-:S02]  /*7090*/  F2FP.F16.F32.PACK_AB R14, R195, R196 ;  /* 0x000000c4c30e723e */ /* 0x000fc400000000ff */
[----:B------:R-:W-:Y:S02]  /*70a0*/  F2FP.F16.F32.PACK_AB R15, R55, R54 ;  /* 0x00000036370f723e */ /* 0x000fe400000000ff */
[----:B------:R-:W-:Y:S02]  /*70b0*/  MOV R208, R28 ;  /* 0x0000001c00d07202 */ /* 0x000fe40000000f00 */
[----:B------:R-:W-:Y:S01]  /*70c0*/  F2FP.F16.F32.PACK_AB R24, R193, R194 ;  /* 0x000000c2c118723e */ /* 0x000fe200000000ff */
[----:B------:R-:W-:Y:S01]  /*70d0*/  STSM.16.M88.4 [R206], R12 ;  /* 0x0000000cce007844 */ /* 0x000fe20000000200 */
[----:B------:R-:W-:Y:S02]  /*70e0*/  F2FP.F16.F32.PACK_AB R25, R59, R58 ;  /* 0x0000003a3b19723e */ /* 0x000fe400000000ff */
[----:B------:R-:W-:Y:S02]  /*70f0*/  F2FP.F16.F32.PACK_AB R26, R191, R192 ;  /* 0x000000c0bf1a723e */ /* 0x000fe400000000ff */
[----:B------:R-:W-:-:S02]  /*7100*/  F2FP.F16.F32.PACK_AB R27, R63, R62 ;  /* 0x0000003e3f1b723e */ /* 0x000fc400000000ff */
[----:B------:R-:W-:Y:S02]  /*7110*/  MOV R52, R52 ;  /* 0x0000003400347202 */ /* 0x000fe40000000f00 */
[----:B0-----:R-:W-:Y:S01]  /*7120*/  F2FP.F16.F32.PACK_AB R4, R183, R190 ;  /* 0x000000beb704723e */ /* 0x001fe200000000ff */
[----:B------:R-:W-:Y:S01]  /*7130*/  STSM.16.M88.4 [R208], R24 ;  /* 0x00000018d0007844 */ /* 0x000fe20000000200 */
[----:B------:R-:W-:Y:S02]  /*7140*/  F2FP.F16.F32.PACK_AB R5, R67, R66 ;  /* 0x000000424305723e */ /* 0x000fe400000000ff */
[----:B------:R-:W-:Y:S02]  /*7150*/  F2FP.F16.F32.PACK_AB R6, R181, R182 ;  /* 0x000000b6b506723e */ /* 0x000fe400000000ff */
[----:B------:R-:W-:Y:S02]  /*7160*/  F2FP.F16.F32.PACK_AB R7, R71, R70 ;  /* 0x000000464707723e */ /* 0x000fe400000000ff */
[----:B------:R-:W-:-:S02]  /*7170*/  MOV R114, R114 ;  /* 0x0000007200727202 */ /* 0x000fc40000000f00 */
[----:B-1----:R-:W-:Y:S01]  /*7180*/  F2FP.F16.F32.PACK_AB R8, R179, R180 ;  /* 0x000000b4b308723e */ /* 0x002fe200000000ff */
[----:B------:R0:W-:Y:S01]  /*7190*/  STSM.16.M88.4 [R52], R4 ;  /* 0x0000000434007844 */ /* 0x0001e20000000200 */
[----:B------:R-:W-:Y:S02]  /*71a0*/  F2FP.F16.F32.PACK_AB R9, R75, R74 ;  /* 0x0000004a4b09723e */ /* 0x000fe400000000ff */
[----:B------:R-:W-:Y:S02]  /*71b0*/  F2FP.F16.F32.PACK_AB R10, R177, R178 ;  /* 0x000000b2b10a723e */ /* 0x000fe400000000ff */
[----:B------:R-:W-:Y:S02]  /*71c0*/  F2FP.F16.F32.PACK_AB R11, R79, R78 ;  /* 0x0000004e4f0b723e */ /* 0x000fe400000000ff */
[----:B------:R-:W-:Y:S02]  /*71d0*/  MOV R118, R118 ;  /* 0x0000007600767202 */ /* 0x000fe40000000f00 */
[----:B------:R-:W-:Y:S01]  /*71e0*/  F2FP.F16.F32.PACK_AB R28, R175, R176 ;  /* 0x000000b0af1c723e */ /* 0x000fe200000000ff */
[----:B------:R-:W-:Y:S01]  /*71f0*/  STSM.16.M88.4 [R114], R8 ;  /* 0x0000000872007844 */ /* 0x000fe20000000200 */
[----:B------:R-:W-:-:S02]  /*7200*/  F2FP.F16.F32.PACK_AB R29, R83, R82 ;  /* 0x00000052531d723e */ /* 0x000fc400000000ff */
[----:B------:R-:W-:Y:S02]  /*7210*/  F2FP.F16.F32.PACK_AB R30, R173, R174 ;  /* 0x000000aead1e723e */ /* 0x000fe400000000ff */
[----:B------:R-:W-:Y:S02]  /*7220*/  F2FP.F16.F32.PACK_AB R31, R87, R86 ;  /* 0x00000056571f723e */ /* 0x000fe400000000ff */
[----:B------:R-:W-:Y:S02]  /*7230*/  MOV R0, R122 ;  /* 0x0000007a00007202 */ /* 0x000fe40000000f00 */
[----:B0-----:R-:W-:Y:S01]  /*7240*/  F2FP.F16.F32.PACK_AB R52, R169, R172 ;  /* 0x000000aca934723e */ /* 0x001fe200000000ff */
[----:B------:R-:W-:Y:S01]  /*7250*/  STSM.16.M88.4 [R118], R28 ;  /* 0x0000001c76007844 */ /* 0x000fe20000000200 */
[----:B------:R-:W-:Y:S02]  /*7260*/  F2FP.F16.F32.PACK_AB R53, R91, R90 ;  /* 0x0000005a5b35723e */ /* 0x000fe400000000ff */
[----:B------:R-:W-:-:S02]  /*7270*/  F2FP.F16.F32.PACK_AB R54, R159, R167 ;  /* 0x000000a79f36723e */ /* 0x000fc400000000ff */
[----:B------:R-:W-:Y:S02]  /*7280*/  F2FP.F16.F32.PACK_AB R55, R95, R94 ;  /* 0x0000005e5f37723e */ /* 0x000fe400000000ff */
[----:B------:R-:W-:Y:S02]  /*7290*/  MOV R126, R126 ;  /* 0x0000007e007e7202 */ /* 0x000fe40000000f00 */
[----:B------:R-:W-:Y:S01]  /*72a0*/  MOV R130, R130 ;  /* 0x0000008200827202 */ /* 0x000fe20000000f00 */
[----:B------:R-:W-:Y:S01]  /*72b0*/  STSM.16.M88.4 [R0], R52 ;  /* 0x0000003400007844 */ /* 0x000fe20000000200 */
[----:B------:R-:W-:Y:S02]  /*72c0*/  MOV R134, R134 ;  /* 0x0000008600867202 */ /* 0x000fe40000000f00 */
[----:B------:R-:W-:Y:S01]  /*72d0*/  MOV R138, R138 ;  /* 0x0000008a008a7202 */ /* 0x000fe20000000f00 */
[----:B------:R-:W-:Y:S01]  /*72e0*/  STSM.16.M88.4 [R126], R96 ;  /* 0x000000607e007844 */ /* 0x000fe20000000200 */
[----:B------:R-:W-:-:S02]  /*72f0*/  F2FP.F16.F32.PACK_AB R122, R125, R124 ;  /* 0x0000007c7d7a723e */ /* 0x000fc400000000ff */
[----:B------:R-:W-:Y:S01]  /*7300*/  F2FP.F16.F32.PACK_AB R123, R161, R160 ;  /* 0x000000a0a17b723e */ /* 0x000fe200000000ff */
[----:B------:R0:W-:Y:S01]  /*7310*/  STSM.16.M88.4 [R130], R104 ;  /* 0x0000006882007844 */ /* 0x0001e20000000200 */
[----:B------:R-:W-:Y:S02]  /*7320*/  F2FP.F16.F32.PACK_AB R128, R129, R128 ;  /* 0x000000808180723e */ /* 0x000fe400000000ff */
[----:B------:R-:W-:Y:S01]  /*7330*/  MOV R142, R142 ;  /* 0x0000008e008e7202 */ /* 0x000fe20000000f00 */
[----:B------:R1:W-:Y:S01]  /*7340*/  STSM.16.M88.4 [R134], R152 ;  /* 0x0000009886007844 */ /* 0x0003e20000000200 */
[----:B------:R-:W-:Y:S02]  /*7350*/  F2FP.F16.F32.PACK_AB R129, R163, R162 ;  /* 0x000000a2a381723e */ /* 0x000fe400000000ff */
[----:B------:R-:W-:Y:S01]  /*7360*/  F2FP.F16.F32.PACK_AB R131, R165, R164 ;  /* 0x000000a4a583723e */ /* 0x000fe200000000ff */
[----:B------:R1:W-:Y:S01]  /*7370*/  STSM.16.M88.4 [R138], R120 ;  /* 0x000000788a007844 */ /* 0x0003e20000000200 */
[----:B------:R-:W-:-:S02]  /*7380*/  F2FP.F16.F32.PACK_AB R144, R145, R144 ;  /* 0x000000909190723e */ /* 0x000fc400000000ff */
[----:B------:R-:W-:Y:S02]  /*7390*/  F2FP.F16.F32.PACK_AB R4, R137, R136 ;  /* 0x000000888904723e */ /* 0x000fe400000000ff */
[----:B------:R-:W-:Y:S02]  /*73a0*/  F2FP.F16.F32.PACK_AB R5, R168, R166 ;  /* 0x000000a6a805723e */ /* 0x000fe400000000ff */
[----:B------:R-:W-:Y:S02]  /*73b0*/  F2FP.F16.F32.PACK_AB R6, R141, R140 ;  /* 0x0000008c8d06723e */ /* 0x000fe400000000ff */
[----:B0-----:R-:W-:Y:S02]  /*73c0*/  F2FP.F16.F32.PACK_AB R130, R133, R132 ;  /* 0x000000848582723e */ /* 0x001fe400000000ff */
[----:B------:R-:W-:Y:S02]  /*73d0*/  F2FP.F16.F32.PACK_AB R7, R171, R170 ;  /* 0x000000aaab07723e */ /* 0x000fe400000000ff */
[----:B------:R-:W-:Y:S01]  /*73e0*/  F2FP.F16.F32.PACK_AB R145, R147, R146 ;  /* 0x000000929391723e */ /* 0x000fe200000000ff */
[----:B------:R1:W-:Y:S01]  /*73f0*/  STSM.16.M88.4 [R142], R128 ;  /* 0x000000808e007844 */ /* 0x0003e20000000200 */
[----:B------:R-:W-:-:S02]  /*7400*/  LOP3.LUT R72, R73, 0x380, RZ, 0xc0, !PT ;  /* 0x0000038049487812 */ /* 0x000fc400078ec0ff */
[----:B------:R-:W-:Y:S01]  /*7410*/  LOP3.LUT R76, R77, 0x380, RZ, 0xc0, !PT ;  /* 0x000003804d4c7812 */ /* 0x000fe200078ec0ff */
[----:B------:R1:W-:Y:S01]  /*7420*/  STSM.16.M88.4 [R34], R4 ;  /* 0x0000000422007844 */ /* 0x0003e20000000200 */
[----:B------:R-:W-:Y:S02]  /*7430*/  LOP3.LUT R80, R81, 0x380, RZ, 0xc0, !PT ;  /* 0x0000038051507812 */ /* 0x000fe400078ec0ff */
[----:B------:R-:W-:Y:S02]  /*7440*/  LOP3.LUT R84, R85, 0x380, RZ, 0xc0, !PT ;  /* 0x0000038055547812 */ /* 0x000fe400078ec0ff */
[----:B------:R-:W-:Y:S02]  /*7450*/  LOP3.LUT R88, R89, 0x380, RZ, 0xc0, !PT ;  /* 0x0000038059587812 */ /* 0x000fe400078ec0ff */
[----:B------:R-:W-:Y:S02]  /*7460*/  F2FP.F16.F32.PACK_AB R146, R149, R148 ;  /* 0x000000949592723e */ /* 0x000fe400000000ff */
[----:B------:R-:W-:-:S02]  /*7470*/  F2FP.F16.F32.PACK_AB R147, R151, R150 ;  /* 0x000000969793723e */ /* 0x000fc400000000ff */
[----:B------:R-:W-:Y:S02]  /*7480*/  SHF.R.U64 R72, R72, 0x3, RZ ;  /* 0x0000000348487819 */ /* 0x000fe400000012ff */
[----:B------:R-:W-:Y:S01]  /*7490*/  SHF.R.U64 R76, R76, 0x3, RZ ;  /* 0x000000034c4c7819 */ /* 0x000fe200000012ff */
[----:B------:R1:W-:Y:S01]  /*74a0*/  STSM.16.M88.4 [R35], R144 ;  /* 0x0000009023007844 */ /* 0x0003e20000000200 */
[----:B------:R-:W-:Y:S02]  /*74b0*/  SHF.R.U64 R80, R80, 0x3, RZ ;  /* 0x0000000350507819 */ /* 0x000fe400000012ff */
[----:B------:R-:W-:Y:S02]  /*74c0*/  SHF.R.U64 R84, R84, 0x3, RZ ;  /* 0x0000000354547819 */ /* 0x000fe400000012ff */
[----:B------:R-:W-:Y:S02]  /*74d0*/  SHF.R.U64 R88, R88, 0x3, RZ ;  /* 0x0000000358587819 */ /* 0x000fe400000012ff */
        /* <DEDUP_REMOVED lines=10> */
[----:B------:R-:W-:Y:S06]  /*7580*/  BAR.SYNC.DEFER_BLOCKING 0x1, 0x100 ;  /* 0x0044000000007b1d */ /* 0x000fec0000010000 */
[----:B-1----:R-:W-:Y:S05]  /*7590*/  @P0 BRA `(.L_x_3244) ;  /* 0x0000000000cc0947 */ /* 0x002fea0003800000 */
[----:B------:R-:W0:Y:S01]  /*75a0*/  LDC R8, c[0x0][0xbe8] ;  /* 0x0002fa00ff087b82 */ /* 0x000e220000000800 */
[----:B------:R-:W-:Y:S01]  /*75b0*/  IMAD R0, RZ, RZ, -UR44 ;  /* 0x8000002cff007e24 */ /* 0x000fe2000f8e02ff */
[----:B------:R-:W-:Y:S01]  /*75c0*/  ULDC.64 UR8, c[0x0][0xb90] ;  /* 0x0002e40000087ab9 */ /* 0x000fe20000000a00 */
[----:B------:R-:W-:Y:S01]  /*75d0*/  IMAD.MOV R12, RZ, RZ, -R18 ;  /* 0x000000ffff0c7224 */ /* 0x000fe200078e0a12 */
[----:B------:R-:W-:Y:S02]  /*75e0*/  UIMAD UR6, UR10, UR8, URZ ;  /* 0x000000080a0672a4 */ /* 0x000fe4000f8e023f */
[----:B------:R-:W-:Y:S02]  /*75f0*/  UIMAD.WIDE.U32 UR4, UR7, UR8, URZ ;  /* 0x00000008070472a5 */ /* 0x000fe4000f8e003f */
[----:B------:R-:W1:Y:S01]  /*7600*/  LDC R13, c[0x0][0xc38] ;  /* 0x00030e00ff0d7b82 */ /* 0x000e620000000800 */
[----:B------:R-:W-:-:S04]  /*7610*/  UIMAD UR6, UR7, UR9, UR6 ;  /* 0x00000009070672a4 */ /* 0x000fc8000f8e0206 */
[----:B------:R-:W-:-:S03]  /*7620*/  UIADD3 UR6, UR5, UR6, URZ ;  /* 0x0000000605067290 */ /* 0x000fc6000fffe03f */
[----:B------:R-:W2:Y:S01]  /*7630*/  LDC.64 R10, c[0x0][0xb98] ;  /* 0x0002e600ff0a7b82 */ /* 0x000ea20000000a00 */
[----:B0-----:R-:W-:Y:S01]  /*7640*/  ISETP.NE.AND P0, PT, R8, 0x1, PT ;  /* 0x000000010800780c */ /* 0x001fe20003f05270 */
[----:B-1----:R-:W-:-:S04]  /*7650*/  IMAD R13, R13, R0, UR46 ;  /* 0x0000002e0d0d7e24 */ /* 0x002fc8000f8e0200 */
[----:B------:R-:W-:-:S08]  /*7660*/  IMAD R15, R13, 0x40, R214 ;  /* 0x000000400d0f7824 */ /* 0x000fd000078e02d6 */
[----:B------:R-:W0:Y:S01]  /*7670*/  @P0 LDC R4, c[0x0][0xbec] ;  /* 0x0002fb00ff040b82 */ /* 0x000e220000000800 */
[----:B------:R-:W-:Y:S02]  /*7680*/  IMAD R13, R13, 0x40, R2 ;  /* 0x000000400d0d7824 */ /* 0x000fe400078e0202 */
[----:B------:R-:W-:-:S05]  /*7690*/  IMAD.MOV.U32 R7, RZ, RZ, R15 ;  /* 0x000000ffff077224 */ /* 0x000fca00078e000f */
[----:B------:R-:W1:Y:S01]  /*76a0*/  @P0 LDC R5, c[0x0][0xbf0] ;  /* 0x0002fc00ff050b82 */ /* 0x000e620000000800 */
[----:B0-----:R-:W-:-:S04]  /*76b0*/  @P0 IMAD.HI.U32 R0, R15, R4, RZ ;  /* 0x000000040f000227 */ /* 0x001fc800078e00ff */
[----:B------:R-:W-:Y:S01]  /*76c0*/  IMAD.U32 R4, RZ, RZ, UR4 ;  /* 0x00000004ff047e24 */ /* 0x000fe2000f8e00ff */
[----:B-1----:R-:W-:Y:S01]  /*76d0*/  @P0 SHF.R.U32.HI R7, RZ, R5, R0 ;  /* 0x00000005ff070219 */ /* 0x002fe20000011600 */
[----:B------:R-:W-:Y:S01]  /*76e0*/  IMAD.U32 R5, RZ, RZ, UR5 ;  /* 0x00000005ff057e24 */ /* 0x000fe2000f8e00ff */
[----:B------:R-:W-:Y:S01]  /*76f0*/  ULDC.64 UR4, c[0x0][0xb88] ;  /* 0x0002e20000047ab9 */ /* 0x000fe20000000a00 */
[----:B------:R-:W-:Y:S02]  /*7700*/  IMAD.U32 R5, RZ, RZ, UR6 ;  /* 0x00000006ff057e24 */ /* 0x000fe4000f8e00ff */
[----:B------:R-:W-:Y:S02]  /*7710*/  IMAD.MOV R9, RZ, RZ, -R7 ;  /* 0x000000ffff097224 */ /* 0x000fe400078e0a07 */
[----:B--2---:R-:W-:Y:S02]  /*7720*/  IMAD R0, R10, UR11, RZ ;  /* 0x0000000b0a007c24 */ /* 0x004fe4000f8e02ff */
[----:B------:R-:W-:-:S02]  /*7730*/  IMAD R9, R8, R9, R15 ;  /* 0x0000000908097224 */ /* 0x000fc400078e020f */
[----:B------:R-:W-:-:S04]  /*7740*/  IMAD.WIDE.U32 R4, R10, UR45, R4 ;  /* 0x0000002d0a047c25 */ /* 0x000fc8000f8e0004 */
[----:B------:R-:W-:Y:S01]  /*7750*/  IMAD R6, R11, UR45, R0 ;  /* 0x0000002d0b067c24 */ /* 0x000fe2000f8e0200 */
[----:B------:R-:W-:Y:S02]  /*7760*/  SHF.R.S32.HI R11, RZ, 0x1f, R7 ;  /* 0x0000001fff0b7819 */ /* 0x000fe40000011407 */
[----:B------:R-:W-:Y:S02]  /*7770*/  SHF.R.S32.HI R0, RZ, 0x1f, R9 ;  /* 0x0000001fff007819 */ /* 0x000fe40000011409 */
[----:B------:R-:W-:-:S03]  /*7780*/  IADD3 R4, P0, R7, R4, RZ ;  /* 0x0000000407047210 */ /* 0x000fc60007f1e0ff */
[----:B------:R-:W-:Y:S01]  /*7790*/  IMAD R0, R0, UR4, RZ ;  /* 0x0000000400007c24 */ /* 0x000fe2000f8e02ff */
[----:B------:R-:W-:-:S03]  /*77a0*/  IADD3.X R5, R11, R5, R6, P0, !PT ;  /* 0x000000050b057210 */ /* 0x000fc600007fe406 */
[C---:B------:R-:W-:Y:S02]  /*77b0*/  IMAD R7, R9.reuse, UR5, R0 ;  /* 0x0000000509077c24 */ /* 0x040fe4000f8e0200 */
[----:B------:R-:W-:Y:S01]  /*77c0*/  IMAD.WIDE.U32 R4, R9, UR4, R4 ;  /* 0x0000000409047c25 */ /* 0x000fe2000f8e0004 */
[----:B------:R-:W-:-:S03]  /*77d0*/  ULDC.64 UR4, c[0x0][0xb50] ;  /* 0x0002d40000047ab9 */ /* 0x000fc60000000a00 */
[----:B------:R-:W-:Y:S01]  /*77e0*/  IMAD.IADD R5, R5, 0x1, R7 ;  /* 0x0000000105057824 */ /* 0x000fe200078e0207 */
[C---:B------:R-:W-:Y:S01]  /*77f0*/  LEA R10, P0, R4.reuse, UR4, 0x2 ;  /* 0x00000004040a7c11 */ /* 0x040fe2000f8010ff */
[----:B------:R-:W-:Y:S01]  /*7800*/  ULDC UR4, c[0x0][0xa88] ;  /* 0x0002a20000047ab9 */ /* 0x000fe20000000800 */
[----:B------:R-:W-:Y:S02]  /*7810*/  VIADD R9, R13, 0x8 ;  /* 0x000000080d097836 */ /* 0x000fe40000000000 */
[----:B------:R-:W-:Y:S01]  /*7820*/  LEA.HI.X R11, R4, UR5, R5, 0x2, P0 ;  /* 0x00000005040b7c11 */ /* 0x000fe200080f1405 */
[----:B------:R-:W-:Y:S01]  /*7830*/  SHFL.IDX PT, R6, R10, 0x1, 0x1c1f ;  /* 0x003c1f000a067f89 */ /* 0x000fe200000e0000 */
[----:B------:R-:W-:Y:S01]  /*7840*/  IMAD R0, R8, UR4, RZ ;  /* 0x0000000408007c24 */ /* 0x000fe2000f8e02ff */
[----:B------:R-:W-:Y:S02]  /*7850*/  ISETP.NE.AND P0, PT, R17, R12, PT ;  /* 0x0000000c1100720c */ /* 0x000fe40003f05270 */
[----:B------:R-:W-:Y:S02]  /*7860*/  SHFL.IDX PT, R4, R10, RZ, 0x1c1f ;  /* 0x001c1fff0a047589 */ /* 0x000fe400000e0000 */
[----:B------:R-:W-:-:S02]  /*7870*/  ISETP.GE.OR P1, PT, R13, R0, P0 ;  /* 0x000000000d00720c */ /* 0x000fc40000726670 */
[----:B------:R-:W0:Y:S01]  /*7880*/  SHFL.IDX PT, R5, R11, RZ, 0x1c1f ;  /* 0x001c1fff0b057589 */ /* 0x000e2200000e0000 */
[----:B------:R-:W-:-:S03]  /*7890*/  ISETP.GE.OR P0, PT, R9, R0, P0 ;  /* 0x000000000900720c */ /* 0x000fc60000706670 */
[----:B------:R-:W1:Y:S07]  /*78a0*/  SHFL.IDX PT, R7, R11, 0x1, 0x1c1f ;  /* 0x003c1f000b077f89 */ /* 0x000e6e00000e0000 */
[----:B0-----:R0:W-:Y:S04]  /*78b0*/  @!P1 ST.E desc[UR42][R4.64], R20 ;  /* 0x0000001404009985 */ /* 0x0011e8000c10192a */
[----:B-1----:R0:W-:Y:S02]  /*78c0*/  @!P0 ST.E desc[UR42][R6.64], R3 ;  /* 0x0000000306008985 */ /* 0x0021e4000c10192a */
.L_x_3244:
[----:B------:R-:W1:Y:S01]  /*78d0*/  LDC R10, c[0x0][0xbe8] ;  /* 0x0002fa00ff0a7b82 */ /* 0x000e620000000800 */
[----:B------:R-:W-:Y:S01]  /*78e0*/  ULDC UR12, c[0x0][0xac8] ;  /* 0x0002b200000c7ab9 */ /* 0x000fe20000000800 */
[----:B------:R-:W5:Y:S04]  /*78f0*/  LD.E.128 R108, desc[UR42][R110.64] ;  /* 0x0000002a6e6c7980 */ /* 0x000f68000c101d00 */
[----:B------:R-:W5:Y:S02]  /*7900*/  LD.E.128 R32, desc[UR42][R32.64] ;  /* 0x0000002a20207980 */ /* 0x000f64000c101d00 */
[----:B0-----:R-:W0:Y:S01]  /*7910*/  LDC R6, c[0x0][0xc38] ;  /* 0x00030e00ff067b82 */ /* 0x001e220000000800 */
[----:B------:R-:W-:Y:S01]  /*7920*/  ISETP.GE.AND P1, PT, R189, UR12, PT ;  /* 0x0000000cbd007c0c */ /* 0x000fe2000bf26270 */
[----:B------:R-:W-:Y:S01]  /*7930*/  IMAD R5, RZ, RZ, -UR44 ;  /* 0x8000002cff057e24 */ /* 0x000fe2000f8e02ff */
[----:B------:R-:W-:Y:S01]  /*7940*/  ULDC.64 UR8, c[0x0][0xae8] ;  /* 0x0002ba0000087ab9 */ /* 0x000fe20000000a00 */
[----:B------:R-:W5:Y:S04]  /*7950*/  LD.E.128 R36, desc[UR42][R36.64] ;  /* 0x0000002a24247980 */ /* 0x000f68000c101d00 */
[----:B------:R-:W2:Y:S01]  /*7960*/  LDC.64 R8, c[0x0][0xae0] ;  /* 0x0002b800ff087b82 */ /* 0x000ea20000000a00 */
[----:B------:R-:W5:Y:S04]  /*7970*/  LD.E.128 R40, desc[UR42][R40.64] ;  /* 0x0000002a28287980 */ /* 0x000f68000c101d00 */
[----:B------:R-:W5:Y:S01]  /*7980*/  LD.E.128 R44, desc[UR42][R44.64] ;  /* 0x0000002a2c2c7980 */ /* 0x000f62000c101d00 */
[----:B-1----:R-:W-:-:S03]  /*7990*/  ISETP.NE.AND P3, PT, R10, 0x1, PT ;  /* 0x000000010a00780c */ /* 0x002fc60003f65270 */
[----:B------:R-:W5:Y:S01]  /*79a0*/  LD.E.128 R48, desc[UR42][R48.64] ;  /* 0x0000002a30307980 */ /* 0x000f62000c101d00 */
[----:B------:R-:W-:Y:S02]  /*79b0*/  ISETP.GE.AND P0, PT, R188, UR12, PT ;  /* 0x0000000cbc007c0c */ /* 0x000fe4000bf06270 */
[----:B------:R-:W-:Y:S01]  /*79c0*/  SEL R3, RZ, 0xffffffff, P1 ;  /* 0xffffffffff037807 */ /* 0x000fe20000800000 */
[----:B------:R-:W5:Y:S01]  /*79d0*/  LD.E.128 R56, desc[UR42][R56.64] ;  /* 0x0000002a38387980 */ /* 0x000f62000c101d00 */
[----:B------:R-:W-:-:S03]  /*79e0*/  ISETP.GE.AND P2, PT, R16, UR12, PT ;  /* 0x0000000c10007c0c */ /* 0x000fc6000bf46270 */
[----:B------:R-:W5:Y:S02]  /*79f0*/  LD.E.128 R60, desc[UR42][R60.64] ;  /* 0x0000002a3c3c7980 */ /* 0x000f64000c101d00 */
[----:B------:R-:W1:Y:S01]  /*7a00*/  @P3 LDC R12, c[0x0][0xbec] ;  /* 0x0002fb00ff0c3b82 */ /* 0x000e620000000800 */
[----:B------:R-:W-:Y:S01]  /*7a10*/  SEL R4, RZ, 0xffffffff, P0 ;  /* 0xffffffffff047807 */ /* 0x000fe20000000000 */
[----:B------:R-:W-:Y:S01]  /*7a20*/  IMAD.SHL.U32 R3, R3, 0x2, RZ ;  /* 0x0000000203037824 */ /* 0x000fe200078e00ff */
[----:B------:R-:W-:Y:S01]  /*7a30*/  SEL R0, RZ, 0x1, P2 ;  /* 0x00000001ff007807 */ /* 0x000fe20001000000 */
[----:B------:R-:W5:Y:S04]  /*7a40*/  LD.E.128 R64, desc[UR42][R64.64] ;  /* 0x0000002a40407980 */ /* 0x000f68000c101d00 */
[----:B------:R-:W3:Y:S01]  /*7a50*/  @P3 LDC R7, c[0x0][0xbf0] ;  /* 0x0002fc00ff073b82 */ /* 0x000ee20000000800 */
[----:B------:R-:W-:Y:S01]  /*7a60*/  IMAD.SHL.U32 R4, R4, 0x4, RZ ;  /* 0x0000000404047824 */ /* 0x000fe200078e00ff */
[----:B------:R-:W-:Y:S01]  /*7a70*/  LOP3.LUT R3, R3, 0x2, R0, 0xe2, !PT ;  /* 0x0000000203037812 */ /* 0x000fe200078ee200 */
[----:B------:R-:W5:Y:S01]  /*7a80*/  LD.E.128 R68, desc[UR42][R68.64] ;  /* 0x0000002a44447980 */ /* 0x000f62000c101d00 */
[----:B------:R-:W-:Y:S01]  /*7a90*/  ISETP.GE.AND P0, PT, R187, UR12, PT ;  /* 0x0000000cbb007c0c */ /* 0x000fe2000bf06270 */
[----:B0-----:R-:W-:Y:S01]  /*7aa0*/  IMAD R24, R6, R5, UR46 ;  /* 0x0000002e06187e24 */ /* 0x001fe2000f8e0205 */
[----:B------:R-:W-:Y:S01]  /*7ab0*/  LOP3.LUT R3, R4, 0x4, R3, 0xe2, !PT ;  /* 0x0000000404037812 */ /* 0x000fe200078ee203 */
[----:B------:R-:W-:Y:S01]  /*7ac0*/  IMAD R0, R209, 0x20, R211 ;  /* 0x00000020d1007824 */ /* 0x000fe200078e02d3 */
[----:B------:R-:W-:Y:S01]  /*7ad0*/  SEL R4, RZ, 0xffffffff, P0 ;  /* 0xffffffffff047807 */ /* 0x000fe20000000000 */
[----:B------:R-:W5:Y:S02]  /*7ae0*/  LD.E.128 R72, desc[UR42][R72.64] ;  /* 0x0000002a48487980 */ /* 0x000f64000c101d00 */
[----:B------:R-:W-:-:S02]  /*7af0*/  IMAD R11, R24, 0x40, R0 ;  /* 0x00000040180b7824 */ /* 0x000fc400078e0200 */
[----:B------:R-:W-:Y:S01]  /*7b00*/  IMAD.SHL.U32 R4, R4, 0x8, RZ ;  /* 0x0000000804047824 */ /* 0x000fe200078e00ff */
[----:B------:R-:W-:Y:S01]  /*7b10*/  UIMAD UR6, UR10, UR8, URZ ;  /* 0x000000080a0672a4 */ /* 0x000fe2000f8e023f */
[----:B------:R-:W5:Y:S01]  /*7b20*/  LD.E.128 R76, desc[UR42][R76.64] ;  /* 0x0000002a4c4c7980 */ /* 0x000f62000c101d00 */
[----:B-1----:R-:W-:Y:S01]  /*7b30*/  @P3 IMAD.HI.U32 R0, R11, R12, RZ ;  /* 0x0000000c0b003227 */ /* 0x002fe200078e00ff */
[----:B------:R-:W-:Y:S02]  /*7b40*/  ISETP.GE.AND P1, PT, R186, UR12, PT ;  /* 0x0000000cba007c0c */ /* 0x000fe4000bf26270 */
[----:B------:R-:W-:Y:S01]  /*7b50*/  LOP3.LUT R3, R4, 0x8, R3, 0xe2, !PT ;  /* 0x0000000804037812 */ /* 0x000fe200078ee203 */
[----:B------:R-:W-:Y:S01]  /*7b60*/  IMAD.MOV.U32 R4, RZ, RZ, R11 ;  /* 0x000000ffff047224 */ /* 0x000fe200078e000b */
[----:B------:R-:W-:Y:S01]  /*7b70*/  UIMAD.WIDE.U32 UR4, UR7, UR8, URZ ;  /* 0x00000008070472a5 */ /* 0x000fe2000f8e003f */
[----:B------:R-:W5:Y:S01]  /*7b80*/  LD.E.128 R80, desc[UR42][R80.64] ;  /* 0x0000002a50507980 */ /* 0x000f62000c101d00 */
[----:B------:R-:W-:Y:S01]  /*7b90*/  UIMAD UR6, UR7, UR9, UR6 ;  /* 0x00000009070672a4 */ /* 0x000fe2000f8e0206 */
[----:B---3--:R-:W-:-:S02]  /*7ba0*/  @P3 SHF.R.U32.HI R4, RZ, R7, R0 ;  /* 0x00000007ff043219 */ /* 0x008fc40000011600 */
[----:B------:R-:W-:Y:S01]  /*7bb0*/  SEL R0, RZ, 0xffffffff, P1 ;  /* 0xffffffffff007807 */ /* 0x000fe20000800000 */
[----:B------:R-:W-:Y:S01]  /*7bc0*/  ULDC.64 UR8, c[0x0][0xaf0] ;  /* 0x0002bc0000087ab9 */ /* 0x000fe20000000a00 */
[----:B------:R-:W-:Y:S01]  /*7bd0*/  UIADD3 UR5, UR5, UR6, URZ ;  /* 0x0000000605057290 */ /* 0x000fe2000fffe03f */
[--C-:B------:R-:W-:Y:S01]  /*7be0*/  SHF.R.S32.HI R7, RZ, 0x1f, R4.reuse ;  /* 0x0000001fff077819 */ /* 0x100fe20000011404 */
[----:B------:R-:W-:Y:S01]  /*7bf0*/  UIMAD UR6, UR11, UR8, URZ ;  /* 0x000000080b0672a4 */ /* 0x000fe2000f8e023f */
[----:B------:R-:W-:Y:S01]  /*7c00*/  ISETP.GE.AND P0, PT, R185, UR12, PT ;  /* 0x0000000cb9007c0c */ /* 0x000fe2000bf06270 */
[----:B------:R-:W-:Y:S01]  /*7c10*/  IMAD.SHL.U32 R0, R0, 0x10, RZ ;  /* 0x0000001000007824 */ /* 0x000fe200078e00ff */
[----:B------:R-:W-:Y:S01]  /*7c20*/  UIMAD.WIDE.U32 UR4, UR45, UR8, UR4 ;  /* 0x000000082d0472a5 */ /* 0x000fe2000f8e0004 */
[----:B------:R-:W-:Y:S01]  /*7c30*/  IMAD.MOV R6, RZ, RZ, -R4 ;  /* 0x000000ffff067224 */ /* 0x000fe200078e0a04 */
[----:B------:R-:W-:Y:S01]  /*7c40*/  UIMAD UR6, UR45, UR9, UR6 ;  /* 0x000000092d0672a4 */ /* 0x000fe2000f8e0206 */
[----:B------:R-:W-:Y:S01]  /*7c50*/  SEL R5, RZ, 0xffffffff, P0 ;  /* 0xffffffffff057807 */ /* 0x000fe20000000000 */
[----:B--2---:R-:W-:Y:S01]  /*7c60*/  IMAD R7, R7, R8, RZ ;  /* 0x0000000807077224 */ /* 0x004fe200078e02ff */
[----:B------:R-:W-:Y:S01]  /*7c70*/  LOP3.LUT R0, R0, 0x10, R3, 0xe2, !PT ;  /* 0x0000001000007812 */ /* 0x000fe200078ee203 */
[----:B------:R-:W-:Y:S01]  /*7c80*/  IMAD R3, R10, R6, R11 ;  /* 0x000000060a037224 */ /* 0x000fe200078e020b */
[----:B------:R-:W-:Y:S01]  /*7c90*/  UIADD3 UR5, UR5, UR6, URZ ;  /* 0x0000000605057290 */ /* 0x000fe2000fffe03f */
[----:B------:R-:W-:Y:S01]  /*7ca0*/  IMAD R9, R4, R9, R7 ;  /* 0x0000000904097224 */ /* 0x000fe200078e0207 */
[----:B------:R-:W5:Y:S01]  /*7cb0*/  LD.E.128 R84, desc[UR42][R84.64] ;  /* 0x0000002a54547980 */ /* 0x000f62000c101d00 */
[----:B------:R-:W-:Y:S01]  /*7cc0*/  IMAD.SHL.U32 R7, R5, 0x20, RZ ;  /* 0x0000002005077824 */ /* 0x000fe200078e00ff */
[----:B------:R-:W-:-:S02]  /*7cd0*/  ISETP.GE.AND P0, PT, R213, UR12, PT ;  /* 0x0000000cd5007c0c */ /* 0x000fc4000bf06270 */
[----:B------:R-:W5:Y:S01]  /*7ce0*/  LD.E.128 R88, desc[UR42][R88.64] ;  /* 0x0000002a58587980 */ /* 0x000f62000c101d00 */
[----:B------:R-:W-:Y:S01]  /*7cf0*/  SHF.R.S32.HI R6, RZ, 0x1f, R3 ;  /* 0x0000001fff067819 */ /* 0x000fe20000011403 */
[----:B------:R-:W-:Y:S01]  /*7d00*/  IMAD.WIDE.U32 R4, R4, R8, UR4 ;  /* 0x0000000404047e25 */ /* 0x000fe2000f8e0008 */
[----:B------:R-:W-:Y:S01]  /*7d10*/  LOP3.LUT R0, R7, 0x20, R0, 0xe2, !PT ;  /* 0x0000002007007812 */ /* 0x000fe200078ee200 */
[----:B------:R-:W-:Y:S01]  /*7d20*/  ULDC.64 UR4, c[0x0][0xad8] ;  /* 0x0002b60000047ab9 */ /* 0x000fe20000000a00 */
[----:B------:R-:W5:Y:S01]  /*7d30*/  LD.E.128 R92, desc[UR42][R92.64] ;  /* 0x0000002a5c5c7980 */ /* 0x000f62000c101d00 */
[----:B------:R-:W-:Y:S01]  /*7d40*/  SEL R7, RZ, 0x40, P0 ;  /* 0x00000040ff077807 */ /* 0x000fe20000000000 */
[----:B------:R-:W-:Y:S01]  /*7d50*/  IMAD R6, R6, UR4, RZ ;  /* 0x0000000406067c24 */ /* 0x000fe2000f8e02ff */
[----:B------:R-:W-:Y:S01]  /*7d60*/  ISETP.GE.AND P0, PT, R212, UR12, PT ;  /* 0x0000000cd4007c0c */ /* 0x000fe2000bf06270 */
[----:B------:R-:W-:Y:S01]  /*7d70*/  @!PT LDS RZ, [RZ] ;  /* 0x00000000fffff984 */ /* 0x000fe20000000800 */
[----:B------:R-:W-:Y:S01]  /*7d80*/  @!PT LDS RZ, [RZ] ;  /* 0x00000000fffff984 */ /* 0x000fe20000000800 */
[----:B------:R-:W-:Y:S01]  /*7d90*/  @!PT LDS RZ, [RZ] ;  /* 0x00000000fffff984 */ /* 0x000fe20000000800 */
[----:B------:R-:W-:Y:S01]  /*7da0*/  @!PT LDS RZ, [RZ] ;  /* 0x00000000fffff984 */ /* 0x000fe20000000800 */
[----:B------:R0:W-:Y:S06]  /*7db0*/  MEMBAR.ALL.CTA ;  /* 0x0000000000007992 */ /* 0x0001ec0000008000 */
[----:B0-----:R-:W0:Y:S01]  /*7dc0*/  FENCE.VIEW.ASYNC.S ;  /* 0x00000000000073c6 */ /* 0x001e220000000000 */
[----:B------:R-:W-:Y:S01]  /*7dd0*/  LOP3.LUT R0, R0, R7, RZ, 0xfc, !PT ;  /* 0x0000000700007212 */ /* 0x000fe200078efcff */
[----:B------:R-:W-:Y:S01]  /*7de0*/  IMAD R7, R3, UR5, R6 ;  /* 0x0000000503077c24 */ /* 0x000fe2000f8e0206 */
[----:B------:R-:W-:Y:S01]  /*7df0*/  ULDC UR5, c[0x0][0xa88] ;  /* 0x0002a20000057ab9 */ /* 0x000fe20000000800 */
[----:B------:R-:W-:Y:S01]  /*7e00*/  IMAD.IADD R5, R5, 0x1, R9 ;  /* 0x0000000105057824 */ /* 0x000fe200078e0209 */
[----:B------:R-:W-:Y:S01]  /*7e10*/  ULDC.64 UR6, c[0x0][0xa80] ;  /* 0x0002a00000067ab9 */ /* 0x000fe20000000a00 */
[----:B------:R-:W-:Y:S01]  /*7e20*/  IMAD R25, R10, UR5, RZ ;  /* 0x000000050a197c24 */ /* 0x000fe2000f8e02ff */
[----:B------:R-:W-:Y:S01]  /*7e30*/  BSSY B0, `(.L_x_3245) ;  /* 0x000002e000007945 */ /* 0x000fe20003800000 */
[----:B------:R-:W-:-:S02]  /*7e40*/  IMAD R24, R24, 0x40, R211 ;  /* 0x0000004018187824 */ /* 0x000fc400078e02d3 */
[----:B------:R-:W-:Y:S01]  /*7e50*/  IMAD.WIDE.U32 R4, R3, UR4, R4 ;  /* 0x0000000403047c25 */ /* 0x000fe2000f8e0004 */
[----:B------:R-:W-:Y:S01]  /*7e60*/  SEL R3, RZ, 0x80, P0 ;  /* 0x00000080ff037807 */ /* 0x000fe20000000000 */
[----:B------:R-:W-:Y:S01]  /*7e70*/  UIADD3 UR4, UR41, 0x28c20, URZ ;  /* 0x00028c2029047890 */ /* 0x000fe2000fffe03f */
[----:B------:R-:W-:Y:S01]  /*7e80*/  ISETP.GE.AND P0, PT, R24, R25, PT ;  /* 0x000000191800720c */ /* 0x000fe20003f06270 */
[----:B------:R-:W-:Y:S01]  /*7e90*/  IMAD.IADD R5, R5, 0x1, R7 ;  /* 0x0000000105057824 */ /* 0x000fe200078e0207 */
[----:B------:R-:W-:Y:S01]  /*7ea0*/  LEA R20, P1, R4, UR6, 0x1 ;  /* 0x0000000604147c11 */ /* 0x000fe2000f8208ff */
[----:B------:R-:W-:Y:S01]  /*7eb0*/  UPRMT UR4, URZ, 0x654, UR4 ;  /* 0x000006543f047896 */ /* 0x000fe20008000004 */
[----:B------:R-:W-:Y:S02]  /*7ec0*/  LOP3.LUT R3, R0, R3, RZ, 0xfc, !PT ;  /* 0x0000000300037212 */ /* 0x000fe400078efcff */
[----:B------:R-:W-:Y:S01]  /*7ed0*/  LEA.HI.X R21, R4, UR7, R5, 0x1, P1 ;  /* 0x0000000704157c11 */ /* 0x000fe200088f0c05 */
[----:B0-----:R0:W1:Y:S04]  /*7ee0*/  SHFL.IDX PT, R6, R20, RZ, 0x181f ;  /* 0x00181fff14067589 */ /* 0x00106800000e0000 */
[----:B------:R0:W2:Y:S01]  /*7ef0*/  SHFL.IDX PT, R7, R21, RZ, 0x181f ;  /* 0x00181fff15077589 */ /* 0x0000a200000e0000 */
[----:B------:R-:W-:Y:S01]  /*7f00*/  SYNCS.ARRIVE.TRANS64.RED.A1T0 RZ, [UR4], RZ ;  /* 0x000000ffffff79a7 */ /* 0x000fe20008100404 */
[----:B------:R-:W-:Y:S05]  /*7f10*/  @P0 BRA `(.L_x_3246) ;  /* 0x00000000007c0947 */ /* 0x000fea0003800000 */
[----:B------:R-:W-:Y:S02]  /*7f20*/  ISETP.GE.AND P1, PT, R189, UR12, PT ;  /* 0x0000000cbd007c0c */ /* 0x000fe4000bf26270 */
[----:B------:R-:W-:Y:S02]  /*7f30*/  ISETP.GE.AND P0, PT, R16, UR12, PT ;  /* 0x0000000c10007c0c */ /* 0x000fe4000bf06270 */
[----:B------:R-:W-:Y:S02]  /*7f40*/  ISETP.GE.AND P5, PT, R188, UR12, PT ;  /* 0x0000000cbc007c0c */ /* 0x000fe4000bfa6270 */
[----:B------:R-:W-:-:S07]  /*7f50*/  ISETP.GE.AND P3, PT, R187, UR12, PT ;  /* 0x0000000cbb007c0c */ /* 0x000fce000bf66270 */
[CC--:B-1----:R-:W-:Y:S02]  /*7f60*/  @!P1 LEA R8, P2, R189.reuse, R6.reuse, 0x1 ;  /* 0x00000006bd089211 */ /* 0x0c2fe400078408ff */
[----:B--2---:R-:W-:Y:S02]  /*7f70*/  @!P0 IMAD.WIDE R4, R16, 0x2, R6 ;  /* 0x0000000210048825 */ /* 0x004fe400078e0206 */
[----:B------:R-:W-:Y:S02]  /*7f80*/  @!P1 LEA.HI.X R9, R189, R7, R222, 0x1, P2 ;  /* 0x00000007bd099211 */ /* 0x000fe400010f0cde */
[----:B------:R-:W-:Y:S01]  /*7f90*/  ISETP.GE.AND P2, PT, R186, UR12, PT ;  /* 0x0000000cba007c0c */ /* 0x000fe2000bf46270 */
[----:B-----5:R1:W-:Y:S01]  /*7fa0*/  @!P0 ST.E.128 desc[UR42][R4.64], R108 ;  /* 0x0000006c04008985 */ /* 0x0203e2000c101d2a */
[----:B------:R-:W-:Y:S02]  /*7fb0*/  @!P5 LEA R10, P4, R188, R6, 0x1 ;  /* 0x00000006bc0ad211 */ /* 0x000fe400078808ff */
[----:B------:R-:W-:Y:S01]  /*7fc0*/  LOP3.LUT P0, RZ, R0, 0x40, RZ, 0xc0, !PT ;  /* 0x0000004000ff7812 */ /* 0x000fe2000780c0ff */
[----:B------:R2:W-:Y:S01]  /*7fd0*/  @!P1 ST.E.128 desc[UR42][R8.64], R36 ;  /* 0x0000002408009985 */ /* 0x0005e2000c101d2a */
[----:B------:R-:W-:-:S02]  /*7fe0*/  ISETP.GE.AND P1, PT, R185, UR12, PT ;  /* 0x0000000cb9007c0c */ /* 0x000fc4000bf26270 */
[-C--:B------:R-:W-:Y:S02]  /*7ff0*/  @!P5 LEA.HI.X R11, R188, R7.reuse, R221, 0x1, P4 ;  /* 0x00000007bc0bd211 */ /* 0x080fe400020f0cdd */
[----:B------:R-:W-:Y:S02]  /*8000*/  LOP3.LUT P4, RZ, R3, 0x80, RZ, 0xc0, !PT ;  /* 0x0000008003ff7812 */ /* 0x000fe4000788c0ff */
[CC--:B------:R-:W-:Y:S01]  /*8010*/  @!P3 LEA R12, P6, R187.reuse, R6.reuse, 0x1 ;  /* 0x00000006bb0cb211 */ /* 0x0c0fe200078c08ff */
[----:B------:R3:W-:Y:S03]  /*8020*/  @!P5 ST.E.128 desc[UR42][R10.64], R44 ;  /* 0x0000002c0a00d985 */ /* 0x0007e6000c101d2a */
[----:B------:R-:W-:Y:S02]  /*8030*/  @!P3 LEA.HI.X R13, R187, R7, R220, 0x1, P6 ;  /* 0x00000007bb0db211 */ /* 0x000fe400030f0cdc */
[----:B-1----:R-:W-:-:S03]  /*8040*/  @!P2 LEA R4, P5, R186, R6, 0x1 ;  /* 0x00000006ba04a211 */ /* 0x002fc600078a08ff */
[----:B------:R3:W-:Y:S01]  /*8050*/  @!P3 ST.E.128 desc[UR42][R12.64], R56 ;  /* 0x000000380c00b985 */ /* 0x0007e2000c101d2a */
[-C--:B------:R-:W-:Y:S02]  /*8060*/  @P0 LEA R14, P3, R213, R6.reuse, 0x1 ;  /* 0x00000006d50e0211 */ /* 0x080fe400078608ff */
[CC--:B--2---:R-:W-:Y:S02]  /*8070*/  @!P1 LEA R8, P6, R185.reuse, R6.reuse, 0x1 ;  /* 0x00000006b9089211 */ /* 0x0c4fe400078c08ff */
[-C--:B------:R-:W-:Y:S02]  /*8080*/  @!P2 LEA.HI.X R5, R186, R7.reuse, R219, 0x1, P5 ;  /* 0x00000007ba05a211 */ /* 0x080fe400028f0cdb */
[----:B------:R-:W-:Y:S02]  /*8090*/  @P4 LEA R6, P5, R212, R6, 0x1 ;  /* 0x00000006d4064211 */ /* 0x000fe400078a08ff */
[-C--:B------:R-:W-:Y:S01]  /*80a0*/  @!P1 LEA.HI.X R9, R185, R7.reuse, R218, 0x1, P6 ;  /* 0x00000007b9099211 */ /* 0x080fe200030f0cda */
[----:B------:R3:W-:Y:S01]  /*80b0*/  @!P2 ST.E.128 desc[UR42][R4.64], R64 ;  /* 0x000000400400a985 */ /* 0x0007e2000c101d2a */
[----:B------:R-:W-:-:S02]  /*80c0*/  @P0 LEA.HI.X R15, R213, R7, R217, 0x1, P3 ;  /* 0x00000007d50f0211 */ /* 0x000fc400018f0cd9 */
[----:B------:R-:W-:Y:S01]  /*80d0*/  @P4 LEA.HI.X R7, R212, R7, R216, 0x1, P5 ;  /* 0x00000007d4074211 */ /* 0x000fe200028f0cd8 */
[----:B------:R3:W-:Y:S04]  /*80e0*/  @!P1 ST.E.128 desc[UR42][R8.64], R72 ;  /* 0x0000004808009985 */ /* 0x0007e8000c101d2a */
[----:B------:R3:W-:Y:S04]  /*80f0*/  @P0 ST.E.128 desc[UR42][R14.64], R80 ;  /* 0x000000500e000985 */ /* 0x0007e8000c101d2a */
[----:B------:R3:W-:Y:S02]  /*8100*/  @P4 ST.E.128 desc[UR42][R6.64], R88 ;  /* 0x0000005806004985 */ /* 0x0007e4000c101d2a */
.L_x_3246:
[----:B------:R-:W-:Y:S05]  /*8110*/  BSYNC B0 ;  /* 0x0000000000007941 */ /* 0x000fea0003800000 */
.L_x_3245:
[----:B---3--:R-:W-:Y:S01]  /*8120*/  VIADD R4, R24, 0x20 ;  /* 0x0000002018047836 */ /* 0x008fe20000000000 */
[----:B--2---:R2:W3:Y:S01]  /*8130*/  SHFL.IDX PT, R7, R21, 0x1, 0x181f ;  /* 0x00381f0015077f89 */ /* 0x0044e200000e0000 */
[----:B------:R-:W-:Y:S03]  /*8140*/  BSSY B0, `(.L_x_3247) ;  /* 0x0000023000007945 */ /* 0x000fe60003800000 */
[----:B------:R-:W-:Y:S01]  /*8150*/  ISETP.GE.AND P0, PT, R4, R25, PT ;  /* 0x000000190400720c */ /* 0x000fe20003f06270 */
[----:B-1----:R2:W1:-:S12]  /*8160*/  SHFL.IDX PT, R6, R20, 0x1, 0x181f ;  /* 0x00381f0014067f89 */ /* 0x00245800000e0000 */
[----:B--2---:R-:W-:Y:S05]  /*8170*/  @P0 BRA `(.L_x_3248) ;  /* 0x00000000007c0947 */ /* 0x004fea0003800000 */
[----:B------:R-:W-:Y:S02]  /*8180*/  ISETP.GE.AND P2, PT, R189, UR12, PT ;  /* 0x0000000cbd007c0c */ /* 0x000fe4000bf46270 */
[----:B------:R-:W-:Y:S02]  /*8190*/  ISETP.GE.AND P3, PT, R16, UR12, PT ;  /* 0x0000000c10007c0c */ /* 0x000fe4000bf66270 */
[----:B------:R-:W-:Y:S02]  /*81a0*/  ISETP.GE.AND P5, PT, R188, UR12, PT ;  /* 0x0000000cbc007c0c */ /* 0x000fe4000bfa6270 */
[----:B------:R-:W-:Y:S02]  /*81b0*/  ISETP.GE.AND P4, PT, R187, UR12, PT ;  /* 0x0000000cbb007c0c */ /* 0x000fe4000bf86270 */
[----:B------:R-:W-:-:S05]  /*81c0*/  LOP3.LUT P1, RZ, R0, 0x40, RZ, 0xc0, !PT ;  /* 0x0000004000ff7812 */ /* 0x000fca000782c0ff */
[CC--:B-1----:R-:W-:Y:S02]  /*81d0*/  @!P2 LEA R8, P0, R189.reuse, R6.reuse, 0x1 ;  /* 0x00000006bd08a211 */ /* 0x0c2fe400078008ff */
[----:B---3--:R-:W-:Y:S02]  /*81e0*/  @!P3 IMAD.WIDE R4, R16, 0x2, R6 ;  /* 0x000000021004b825 */ /* 0x008fe400078e0206 */
[-C--:B------:R-:W-:Y:S02]  /*81f0*/  @!P2 LEA.HI.X R9, R189, R7.reuse, R222, 0x1, P0 ;  /* 0x00000007bd09a211 */ /* 0x080fe400000f0cde */
[----:B------:R-:W-:Y:S01]  /*8200*/  @!P5 LEA R10, P0, R188, R6, 0x1 ;  /* 0x00000006bc0ad211 */ /* 0x000fe200078008ff */
[----:B-----5:R1:W-:Y:S01]  /*8210*/  @!P3 ST.E.128 desc[UR42][R4.64], R32 ;  /* 0x000000200400b985 */ /* 0x0203e2000c101d2a */
[----:B------:R-:W-:Y:S02]  /*8220*/  ISETP.GE.AND P3, PT, R186, UR12, PT ;  /* 0x0000000cba007c0c */ /* 0x000fe4000bf66270 */
[----:B------:R-:W-:Y:S01]  /*8230*/  @!P5 LEA.HI.X R11, R188, R7, R221, 0x1, P0 ;  /* 0x00000007bc0bd211 */ /* 0x000fe200000f0cdd */
[----:B------:R2:W-:Y:S01]  /*8240*/  @!P2 ST.E.128 desc[UR42][R8.64], R40 ;  /* 0x000000280800a985 */ /* 0x0005e2000c101d2a */
[----:B------:R-:W-:-:S02]  /*8250*/  ISETP.GE.AND P2, PT, R185, UR12, PT ;  /* 0x0000000cb9007c0c */ /* 0x000fc4000bf46270 */
[----:B------:R-:W-:Y:S01]  /*8260*/  LOP3.LUT P0, RZ, R3, 0x80, RZ, 0xc0, !PT ;  /* 0x0000008003ff7812 */ /* 0x000fe2000780c0ff */
[----:B------:R2:W-:Y:S01]  /*8270*/  @!P5 ST.E.128 desc[UR42][R10.64], R48 ;  /* 0x000000300a00d985 */ /* 0x0005e2000c101d2a */
[----:B------:R-:W-:-:S04]  /*8280*/  @!P4 LEA R12, P6, R187, R6, 0x1 ;  /* 0x00000006bb0cc211 */ /* 0x000fc800078c08ff */
[----:B------:R-:W-:Y:S02]  /*8290*/  @!P4 LEA.HI.X R13, R187, R7, R220, 0x1, P6 ;  /* 0x00000007bb0dc211 */ /* 0x000fe400030f0cdc */
[----:B------:R-:W-:-:S03]  /*82a0*/  @!P3 LEA R14, P5, R186, R6, 0x1 ;  /* 0x00000006ba0eb211 */ /* 0x000fc600078a08ff */
[----:B------:R2:W-:Y:S01]  /*82b0*/  @!P4 ST.E.128 desc[UR42][R12.64], R60 ;  /* 0x0000003c0c00c985 */ /* 0x0005e2000c101d2a */
[-C--:B-1----:R-:W-:Y:S02]  /*82c0*/  @!P2 LEA R4, P6, R185, R6.reuse, 0x1 ;  /* 0x00000006b904a211 */ /* 0x082fe400078c08ff */
[-C--:B0-----:R-:W-:Y:S02]  /*82d0*/  @P1 LEA R20, P4, R213, R6.reuse, 0x1 ;  /* 0x00000006d5141211 */ /* 0x081fe400078808ff */
        /* <DEDUP_REMOVED lines=9> */
.L_x_3248:
[----:B------:R-:W-:Y:S05]  /*8370*/  BSYNC B0 ;  /* 0x0000000000007941 */ /* 0x000fea0003800000 */
.L_x_3247:
[----:B------:R-:W4:Y:S02]  /*8380*/  LDC R0, c[0x0][0xc34] ;  /* 0x00030d00ff007b82 */ /* 0x000f240000000800 */
[----:B----4-:R-:W-:-:S13]  /*8390*/  ISETP.LE.AND P0, PT, R0, UR47, PT ;  /* 0x0000002f00007c0c */ /* 0x010fda000bf03270 */
[----:B------:R-:W-:Y:S05]  /*83a0*/  @!P0 BRA `(.L_x_3249) ;  /* 0xffffff8c00108947 */ /* 0x000fea000383ffff */
[----:B------:R-:W-:Y:S05]  /*83b0*/  EXIT ;  /* 0x000000000000794d */ /* 0x000fea0003800000 */
.L_x_3212:
[----:B------:R-:W-:-:S08]  /*83c0*/  NOP ;  /* 0x0000000000007918 */ /* 0x000fd00000000000 */
[----:B------:R-:W0:-:S00]  /*83d0*/  USETMAXREG.DEALLOC.CTAPOOL 0x18 ;  /* 0x00000018000079c8 */ /* 0x000e0000080e0500 */
[----:B------:R-:W1:Y:S01]  /*83e0*/  S2UR UR5, SR_CTAID.X ;  /* 0x00000000000579c3 */ /* 0x000e620000002500 */
[----:B0-----:R-:W-:Y:S02]  /*83f0*/  IMAD.MOV.U32 R2, RZ, RZ, 0x1 ;  /* 0x00000001ff027424 */ /* 0x001fe400078e00ff */
[----:B------:R-:W-:-:S05]  /*8400*/  IMAD.MOV.U32 R18, RZ, RZ, RZ ;  /* 0x000000ffff127224 */ /* 0x000fca00078e00ff */
[----:B------:R-:W1:Y:S02]  /*8410*/  LDC R3, c[0x0][0xc34] ;  /* 0x00030d00ff037b82 */ /* 0x000e640000000800 */
[----:B-1----:R-:W-:Y:S01]  /*8420*/  ISETP.LE.AND P0, PT, R3, UR5, PT ;  /* 0x0000000503007c0c */ /* 0x002fe2000bf03270 */
[----:B------:R-:W-:-:S05]  /*8430*/  IMAD.MOV.U32 R3, RZ, RZ, 0x1 ;  /* 0x00000001ff037424 */ /* 0x000fca00078e00ff */
[----:B------:R0:W-:Y:S07]  /*8440*/  STL [R1], R3 ;  /* 0x0000000301007387 */ /* 0x0001ee0000100800 */
[----:B------:R-:W-:Y:S05]  /*8450*/  @P0 BRA `(.L_x_3250) ;  /* 0x0000004800480947 */ /* 0x000fea0003800000 */
[----:B------:R-:W1:Y:S01]  /*8460*/  S2UR UR4, SR_CgaCtaId ;  /* 0x00000000000479c3 */ /* 0x000e620000008800 */
[C---:B------:R-:W-:Y:S01]  /*8470*/  IMAD.SHL.U32 R2, R0.reuse, 0x8, RZ ;  /* 0x0000000800027824 */ /* 0x040fe200078e00ff */
[----:B------:R-:W-:Y:S01]  /*8480*/  LOP3.LUT R5, R0, 0x7f, RZ, 0xc0, !PT ;  /* 0x0000007f00057812 */ /* 0x000fe200078ec0ff */
[----:B------:R-:W-:Y:S01]  /*8490*/  UMOV UR36, 0x400 ;  /* 0x0000040000247882 */ /* 0x000fe20000000000 */
[----:B------:R-:W-:Y:S01]  /*84a0*/  IMAD.MOV.U32 R18, RZ, RZ, RZ ;  /* 0x000000ffff127224 */ /* 0x000fe200078e00ff */
[----:B------:R-:W-:Y:S01]  /*84b0*/  ULDC.64 UR40, c[0x0][0x198] ;  /* 0x0000660000287ab9 */ /* 0x000fe20000000a00 */
[----:B0-----:R-:W-:Y:S01]  /*84c0*/  LOP3.LUT R3, R2, 0x1f8, RZ, 0xc0, !PT ;  /* 0x000001f802037812 */ /* 0x001fe200078ec0ff */
[----:B------:R-:W-:Y:S01]  /*84d0*/  IMAD.U32 R2, RZ, RZ, UR5 ;  /* 0x00000005ff027e24 */ /* 0x000fe2000f8e00ff */
[----:B------:R-:W-:Y:S02]  /*84e0*/  ULDC UR38, c[0x0][0xc] ;  /* 0x0000030000267ab9 */ /* 0x000fe40000000800 */
[----:B------:R-:W-:Y:S01]  /*84f0*/  LOP3.LUT R4, R3, 0x38, R0, 0x78, !PT ;  /* 0x0000003803047812 */ /* 0x000fe200078e7800 */
[----:B------:R-:W-:Y:S01]  /*8500*/  IMAD.SHL.U32 R3, R5, 0x8, RZ ;  /* 0x0000000805037824 */ /* 0x000fe200078e00ff */
[----:B------:R-:W-:-:S04]  /*8510*/  SHF.R.U32.HI R5, RZ, 0x3, R5 ;  /* 0x00000003ff057819 */ /* 0x000fc80000011605 */
[----:B------:R-:W-:Y:S01]  /*8520*/  LOP3.LUT R3, R4, 0x200, R3, 0xf8, !PT ;  /* 0x0000020004037812 */ /* 0x000fe200078ef803 */
[----:B------:R-:W-:-:S05]  /*8530*/  IMAD.SHL.U32 R4, R0, 0x10, RZ ;  /* 0x0000001000047824 */ /* 0x000fca00078e00ff */
[----:B------:R-:W-:Y:S01]  /*8540*/  LOP3.LUT R0, R5, 0x70, R4, 0xf8, !PT ;  /* 0x0000007005007812 */ /* 0x000fe200078ef804 */
[----:B------:R-:W-:Y:S01]  /*8550*/  IMAD.MOV.U32 R0, RZ, RZ, 0x1 ;  /* 0x00000001ff007424 */ /* 0x000fe200078e00ff */
[----:B-1----:R-:W-:-:S06]  /*8560*/  ULEA UR36, UR4, UR36, 0x18 ;  /* 0x0000002404247291 */ /* 0x002fcc000f8ec03f */
[----:B------:R-:W-:-:S05]  /*8570*/  LEA R3, R3, UR36, 0x1 ;  /* 0x0000002403037c11 */ /* 0x000fca000f8e08ff */
[----:B------:R0:W-:Y:S04]  /*8580*/  STL [R1+0x28], R3 ;  /* 0x0000280301007387 */ /* 0x0001e80000100800 */
[----:B------:R0:W-:Y:S04]  /*8590*/  STL [R1+0x20], R2 ;  /* 0x0000200201007387 */ /* 0x0001e80000100800 */
[----:B------:R0:W-:Y:S04]  /*85a0*/  STL [R1], R0 ;  /* 0x0000000001007387 */ /* 0x0001e80000100800 */
[----:B------:R0:W-:Y:S02]  /*85b0*/  STL [R1+0x30], RZ ;  /* 0x000030ff01007387 */ /* 0x0001e40000100800 */
.L_x_3342:
[----:B------:R-:W2:Y:S01]  /*85c0*/  LDL R4, [R1+0x20] ;  /* 0x0000200001047983 */ /* 0x000ea20000100800 */
[----:B0-----:R-:W0:Y:S01]  /*85d0*/  LDC R0, c[0x0][0xc38] ;  /* 0x00030e00ff007b82 */ /* 0x001e220000000800 */
[----:B------:R-:W-:Y:S05]  /*85e0*/  YIELD ;  /* 0x0000000000007946 */ /* 0x000fea0003800000 */
[----:B------:R-:W-:Y:S02]  /*85f0*/  ULDC.64 UR4, c[0x0][0x418] ;  /* 0x0001060000047ab9 */ /* 0x000fe40000000a00 */
[----:B-1----:R-:W1:Y:S01]  /*8600*/  LDC R17, c[0x0][0xc44] ;  /* 0x00031100ff117b82 */ /* 0x002e620000000800 */
        /* <DEDUP_REMOVED lines=11> */
[----:B--2---:R-:W-:-:S04]  /*86c0*/  @P0 IMAD.HI.U32 R0, R4, R0, RZ ;  /* 0x0000000004000227 */ /* 0x004fc800078e00ff */
[----:B------:R-:W-:Y:S01]  /*86d0*/  IMAD.MOV.U32 R6, RZ, RZ, R4 ;  /* 0x000000ffff067224 */ /* 0x000fe200078e0004 */
[----:B0-----:R-:W-:Y:S02]  /*86e0*/  @P0 SHF.R.U32.HI R6, RZ, R5, R0 ;  /* 0x00000005ff060219 */ /* 0x001fe40000011600 */
[----:B------:R-:W-:-:S03]  /*86f0*/  PLOP3.LUT P0, PT, PT, PT, UP0, 0x80, 0x0 ;  /* 0x000000000000781c */ /* 0x000fc60003f0f008 */
[----:B-1----:R-:W-:Y:S01]  /*8700*/  @P1 IMAD.HI.U32 R2, R6, R2, RZ ;  /* 0x0000000206021227 */ /* 0x002fe200078e00ff */
[----:B------:R0:W-:Y:S03]  /*8710*/  STL [R1+0x18], R6 ;  /* 0x0000180601007387 */ /* 0x0001e60000100800 */
[----:B------:R-:W-:Y:S01]  /*8720*/  IMAD.MOV.U32 R19, RZ, RZ, R6 ;  /* 0x000000ffff137224 */ /* 0x000fe200078e0006 */
[----:B------:R-:W-:Y:S02]  /*8730*/  @P1 SHF.R.U32.HI R19, RZ, R3, R2 ;  /* 0x00000003ff131219 */ /* 0x000fe40000011602 */
[----:B------:R-:W1:Y:S03]  /*8740*/  LDC R2, c[0x0][0x2f0] ;  /* 0x0000bc00ff027b82 */ /* 0x000e660000000800 */
[----:B------:R-:W-:Y:S01]  /*8750*/  IMAD.MOV R0, RZ, RZ, -R19 ;  /* 0x000000ffff007224 */ /* 0x000fe200078e0a13 */
[----:B------:R0:W-:Y:S03]  /*8760*/  STL [R1+0x10], R19 ;  /* 0x0000101301007387 */ /* 0x0001e60000100800 */
[----:B------:R-:W-:-:S02]  /*8770*/  IMAD R17, R17, R0, R6 ;  /* 0x0000000011117224 */ /* 0x000fc400078e0206 */
[----:B-1----:R-:W-:-:S04]  /*8780*/  IMAD R4, R2, UR4, RZ ;  /* 0x0000000402047c24 */ /* 0x002fc8000f8e02ff */
[----:B------:R-:W-:Y:S01]  /*8790*/  VIADD R0, R4, 0x3f ;  /* 0x0000003f04007836 */ /* 0x000fe20000000000 */
[----:B------:R0:W-:Y:S04]  /*87a0*/  STL [R1+0x2c], R4 ;  /* 0x00002c0401007387 */ /* 0x0001e80000100800 */
        /* <DEDUP_REMOVED lines=21> */
.L_x_3251:
        /* <DEDUP_REMOVED lines=9> */
[----:B0-----:R-:W-:Y:S02]  /*8990*/  IMAD.U32 R4, RZ, RZ, UR6 ;  /* 0x00000006ff047e24 */ /* 0x001fe4000f8e00ff */
        /* <DEDUP_REMOVED lines=9> */
[----:B--2---:R-:W-:Y:S05]  /*8a30*/  CALL.ABS.NOINC R2 ;  /* 0x0000000002007343 */ /* 0x004fea0003c00000 */
.L_x_3253:
        /* <DEDUP_REMOVED lines=15> */
.L_x_3252:
[----:B------:R-:W-:Y:S01]  /*8b30*/  ULDC.64 UR4, c[0x0][0x9f8] ;  /* 0x00027e0000047ab9 */ /* 0x000fe20000000a00 */
[----:B------:R-:W2:Y:S01]  /*8b40*/  LDL R16, [R1+0x1c] ;  /* 0x00001c0001107983 */ /* 0x000ea20000100800 */
[----:B------:R-:W-:-:S04]  /*8b50*/  ISETP.NE.U32.AND P0, PT, RZ, UR4, PT ;  /* 0x00000004ff007c0c */ /* 0x000fc8000bf05070 */
[----:B------:R-:W-:-:S13]  /*8b60*/  ISETP.NE.AND.EX P0, PT, RZ, UR5, PT, P0 ;  /* 0x00000005ff007c0c */ /* 0x000fda000bf05300 */
[----:B------:R-:W1:Y:S02]  /*8b70*/  @P0 LDC.64 R2, c[0x0][0x9f8] ;  /* 0x00027e00ff020b82 */ /* 0x000e640000000a00 */
[----:B-1----:R-:W-:-:S05]  /*8b80*/  @P0 IMAD.WIDE R2, R19, 0x4, R2 ;  /* 0x0000000413020825 */ /* 0x002fca00078e0202 */
[----:B0-----:R0:W3:Y:S01]  /*8b90*/  @P0 LDG.E R19, desc[UR42][R2.64] ;  /* 0x0000002a02130981 */ /* 0x0010e2000c1e1900 */
[----:B------:R-:W-:Y:S01]  /*8ba0*/  UMOV UR4, 0xffffffff ;  /* 0xffffffff00047882 */ /* 0x000fe20000000000 */
[----:B0-----:R-:W0:Y:S02]  /*8bb0*/  LDC.64 R2, c[0x0][0x418] ;  /* 0x00010600ff027b82 */ /* 0x001e240000000a00 */
[----:B0-----:R-:W-:-:S04]  /*8bc0*/  ISETP.NE.U32.AND P0, PT, R2, RZ, PT ;  /* 0x000000ff0200720c */ /* 0x001fc80003f05070 */
[----:B------:R-:W-:-:S04]  /*8bd0*/  ISETP.NE.AND.EX P1, PT, R3, RZ, PT, P0 ;  /* 0x000000ff0300720c */ /* 0x000fc80003f25300 */
[----:B------:R-:W-:Y:S01]  /*8be0*/  P2R R0, PR, RZ, 0x2 ;  /* 0x00000002ff007803 */ /* 0x000fe20000000000 */
[----:B--2---:R-:W-:-:S05]  /*8bf0*/  VIADD R8, R16, 0xffffffff ;  /* 0xffffffff10087836 */ /* 0x004fca0000000000 */
[----:B------:R0:W-:Y:S04]  /*8c00*/  STL [R1+0x14], R8 ;  /* 0x0000140801007387 */ /* 0x0001e80000100800 */
[----:B------:R0:W-:Y:S01]  /*8c10*/  STL [R1+0xc], R0 ;  /* 0x00000c0001007387 */ /* 0x0001e20000100800 */
[----:B---3--:R-:W-:Y:S02]  /*8c20*/  SHF.R.S32.HI R7, RZ, 0x1f, R19 ;  /* 0x0000001fff077819 */ /* 0x008fe40000011413 */
[----:B------:R-:W-:-:S03]  /*8c30*/  SEL R16, R19, RZ, !P1 ;  /* 0x000000ff13107207 */ /* 0x000fc60004800000 */
[----:B------:R0:W-:Y:S01]  /*8c40*/  STL [R1+0x4], R7 ;  /* 0x0000040701007387 */ /* 0x0001e20000100800 */
[----:B------:R-:W-:Y:S05]  /*8c50*/  BRA.DIV UR4, `(.L_x_3254) ;  /* 0x0000004604bc7947 */ /* 0x000fea000b800000 */
[----:B0-----:R-:W0:Y:S02]  /*8c60*/  S2R R0, SR_TID.X ;  /* 0x0000000000007919 */ /* 0x001e240000002100 */
[----:B0-----:R-:W-:-:S04]  /*8c70*/  SHF.R.U32.HI R0, RZ, 0x5, R0 ;  /* 0x00000005ff007819 */ /* 0x001fc80000011600 */
[----:B------:R-:W-:-:S05]  /*8c80*/  LOP3.LUT R0, R0, 0x3, RZ, 0xc0, !PT ;  /* 0x0000000300007812 */ /* 0x000fca00078ec0ff */
[----:B------:R0:W1:Y:S02]  /*8c90*/  SHFL.IDX PT, R14, R0, RZ, 0x1f ;  /* 0x00001fff000e7589 */ /* 0x00006400000e0000 */
.L_x_3359:
[----:B------:R-:W-:Y:S02]  /*8ca0*/  PLOP3.LUT P2, PT, PT, PT, PT, 0x8, 0x0 ;  /* 0x000000000000781c */ /* 0x000fe40003f4e170 */
[----:B-1----:R-:W-:Y:S02]  /*8cb0*/  ISETP.NE.AND P0, PT, R14, RZ, PT ;  /* 0x000000ff0e00720c */ /* 0x002fe40003f05270 */
[----:B0-----:R-:W-:-:S05]  /*8cc0*/  P2R R0, PR, RZ, 0x4 ;  /* 0x00000004ff007803 */ /* 0x001fca0000000000 */
[----:B------:R0:W-:Y:S06]  /*8cd0*/  STL [R1+0x8], R0 ;  /* 0x0000080001007387 */ /* 0x0001ec0000100800 */
[----:B------:R-:W-:Y:S05]  /*8ce0*/  @P0 BRA `(.L_x_3255) ;  /* 0x0000000000f80947 */ /* 0x000fea0003800000 */
[----:B------:R-:W-:-:S03]  /*8cf0*/  UMOV UR4, 0xffffffff ;  /* 0xffffffff00047882 */ /* 0x000fc60000000000 */
[----:B------:R-:W-:Y:S05]  /*8d00*/  BRA.DIV UR4, `(.L_x_3256) ;  /* 0x0000004604c47947 */ /* 0x000fea000b800000 */
[----:B------:R-:W-:-:S13]  /*8d10*/  ELECT P6, URZ, PT ;  /* 0x00000000003f782f */ /* 0x000fda00038c0000 */
.L_x_3362:
[----:B------:R-:W-:Y:S05]  /*8d20*/  @!P6 BRA `(.L_x_3255) ;  /* 0x0000000000e8e947 */ /* 0x000fea0003800000 */
[----:B------:R1:W-:Y:S01]  /*8d30*/  STL [R1+0x24], R8 ;  /* 0x0000240801007387 */ /* 0x0003e20000100800 */
[----:B------:R-:W-:Y:S01]  /*8d40*/  IMAD.MOV.U32 R16, RZ, RZ, R19 ;  /* 0x000000ffff107224 */ /* 0x000fe200078e0013 */
[----:B------:R-:W-:Y:S06]  /*8d50*/  @!P1 BRA `(.L_x_3257) ;  /* 0x00000000004c9947 */ /* 0x000fec0003800000 */
[----:B------:R-:W2:Y:S01]  /*8d60*/  LDC R6, c[0x0][0x43c] ;  /* 0x00010f00ff067b82 */ /* 0x000ea20000000800 */
[----:B0-----:R-:W-:Y:S01]  /*8d70*/  IMAD.MOV.U32 R0, RZ, RZ, R8 ;  /* 0x000000ffff007224 */ /* 0x001fe200078e0008 */
[----:B------:R-:W-:Y:S01]  /*8d80*/  ULDC.64 UR4, c[0x0][0x428] ;  /* 0x00010a0000047ab9 */ /* 0x000fe20000000a00 */
[----:B--2---:R-:W-:-:S13]  /*8d90*/  ISETP.NE.AND P0, PT, R6, 0x1, PT ;  /* 0x000000010600780c */ /* 0x004fda0003f05270 */
        /* <DEDUP_REMOVED lines=11> */
[----:B------:R-:W-:-:S04]  /*8e50*/  IMAD R0, R19, UR5, R6 ;  /* 0x0000000513007c24 */ /* 0x000fc8000f8e0206 */
[----:B------:R-:W-:-:S05]  /*8e60*/  IMAD.IADD R0, R5, 0x1, R0 ;  /* 0x0000000105007824 */ /* 0x000fca00078e0200 */
[----:B------:R-:W-:-:S05]  /*8e70*/  LEA.HI.X R3, R4, R3, R0, 0x2, P0 ;  /* 0x0000000304037211 */ /* 0x000fca00000f1400 */
[----:B------:R2:W5:Y:S02]  /*8e80*/  LDG.E R16, desc[UR42][R2.64] ;  /* 0x0000002a02107981 */ /* 0x000564000c1e1900 */
.L_x_3257:
[----:B--2---:R-:W2:Y:S01]  /*8e90*/  LDL R2, [R1] ;  /* 0x0000000001027983 */ /* 0x004ea20000100800 */
[----:B0-----:R-:W-:Y:S02]  /*8ea0*/  LEA R0, R18, UR36, 0x3 ;  /* 0x0000002412007c11 */ /* 0x001fe4000f8e18ff */
[----:B--2---:R-:W-:-:S04]  /*8eb0*/  SHF.L.U32 R2, R2, 0x1f, RZ ;  /* 0x0000001f02027819 */ /* 0x004fc800000006ff */
[----:B------:R-:W0:Y:S02]  /*8ec0*/  SYNCS.PHASECHK.TRANS64.TRYWAIT P0, [R0+URZ+0x28c40], R2 ;  /* 0x028c4002000075a7 */ /* 0x000e24000800017f */
[----:B0-----:R-:W-:Y:S05]  /*8ed0*/  @!P0 BRA `(.L_x_3258) ;  /* 0x0000004400708947 */ /* 0x001fea0003800000 */
.L_x_3363:
        /* <DEDUP_REMOVED lines=11> */
.L_x_3259:
[----:B0-----:R-:W2:Y:S01]  /*8f90*/  LDL R2, [R1+0x24] ;  /* 0x0000240001027983 */ /* 0x001ea20000100800 */
[----:B------:R-:W-:Y:S01]  /*8fa0*/  R2UR UR8, R18 ;  /* 0x00000000120872ca */ /* 0x000fe200000e0000 */
[----:B------:R-:W-:Y:S01]  /*8fb0*/  UIADD3 UR4, UP0, UR40, 0x370, URZ ;  /* 0x0000037028047890 */ /* 0x000fe2000ff1e03f */
[----:B------:R-:W-:Y:S01]  /*8fc0*/  R2UR UR9, R0 ;  /* 0x00000000000972ca */ /* 0x000fe200000e0000 */
[----:B------:R-:W-:Y:S01]  /*8fd0*/  UMOV UR6, 0x0 ;  /* 0x0000000000067882 */ /* 0x000fe20000000000 */
[----:B------:R-:W-:Y:S01]  /*8fe0*/  R2UR UR12, R17 ;  /* 0x00000000110c72ca */ /* 0x000fe200000e0000 */
[----:B------:R-:W-:Y:S01]  /*8ff0*/  UIADD3.X UR5, URZ, UR41, URZ, UP0, !UPT ;  /* 0x000000293f057290 */ /* 0x000fe200087fe43f */
[----:B-----5:R-:W-:Y:S01]  /*9000*/  R2UR UR13, R16 ;  /* 0x00000000100d72ca */ /* 0x020fe200000e0000 */
[----:B------:R-:W-:Y:S01]  /*9010*/  UMOV UR7, 0x14f00000 ;  /* 0x14f0000000077882 */ /* 0x000fe20000000000 */
[----:B------:R-:W-:Y:S01]  /*9020*/  PLOP3.LUT P0, PT, PT, PT, PT, 0x80, 0x0 ;  /* 0x000000000000781c */ /* 0x000fe20003f0f070 */
[----:B------:R-:W-:-:S03]  /*9030*/  UMOV UR10, URZ ;  /* 0x0000003f000a7c82 */ /* 0x000fc60008000000 */
[----:B------:R-:W-:Y:S01]  /*9040*/  P2R R0, PR, RZ, 0x1 ;  /* 0x00000001ff007803 */ /* 0x000fe20000000000 */
[----:B------:R-:W-:Y:S02]  /*9050*/  ULEA UR8, UR8, UR36, 0xd ;  /* 0x0000002408087291 */ /* 0x000fe4000f8e683f */
[----:B------:R-:W-:Y:S02]  /*9060*/  UIADD3 UR9, UR9, 0x28c30, URZ ;  /* 0x00028c3009097890 */ /* 0x000fe4000fffe03f */
[----:B------:R-:W-:Y:S01]  /*9070*/  UIADD3 UR8, UR8, 0x22400, URZ ;  /* 0x0002240008087890 */ /* 0x000fe2000fffe03f */
[----:B------:R3:W-:Y:S01]  /*9080*/  STL [R1+0x8], R0 ;  /* 0x0000080001007387 */ /* 0x0007e20000100800 */
[----:B--2---:R-:W-:-:S13]  /*9090*/  R2UR UR11, R2 ;  /* 0x00000000020b72ca */ /* 0x004fda00000e0000 */
[----:B------:R-:W-:-:S09]  /*90a0*/  USHF.L.U32 UR11, UR11, 0x6, URZ ;  /* 0x000000060b0b7899 */ /* 0x000fd2000800063f */
[----:B------:R3:W-:Y:S02]  /*90b0*/  UTMALDG.4D [UR8], [UR4], desc[UR6] ;  /* 0x00000608040075b4 */ /* 0x0007e40008019000 */
[----:B---3--:R-:W-:Y:S01]  /*90c0*/  NOP ;  /* 0x0000000000007918 */ /* 0x008fe20000000000 */
.L_x_3255:
        /* <DEDUP_REMOVED lines=22> */
.L_x_3260:
[----:B------:R-:W2:Y:S01]  /*9230*/  LDL.LU R5, [R1+0x10] ;  /* 0x0000100001057983 */ /* 0x000ea20000300800 */
[----:B0-----:R-:W-:Y:S01]  /*9240*/  SHF.R.S32.HI R0, RZ, 0x1f, R17 ;  /* 0x0000001fff007819 */ /* 0x001fe20000011411 */
[----:B------:R-:W-:Y:S01]  /*9250*/  ULDC.64 UR4, c[0x0][0x2d8] ;  /* 0x0000b60000047ab9 */ /* 0x000fe20000000a00 */
[----:B-1----:R-:W0:Y:S01]  /*9260*/  LDC R8, c[0x0][0x448] ;  /* 0x00011200ff087b82 */ /* 0x002e220000000800 */
[----:B------:R-:W3:Y:S01]  /*9270*/  LDL.LU R4, [R1+0x18] ;  /* 0x0000180001047983 */ /* 0x000ee20000300800 */
[----:B------:R-:W-:-:S03]  /*9280*/  ULDC UR6, c[0x0][0x2b8] ;  /* 0x0000ae0000067ab9 */ /* 0x000fc60000000800 */
[----:B------:R-:W4:Y:S01]  /*9290*/  LDL R9, [R1+0x20] ;  /* 0x0000200001097983 */ /* 0x000f220000100800 */
[----:B------:R-:W-:Y:S02]  /*92a0*/  IMAD R0, R0, UR4, RZ ;  /* 0x0000000400007c24 */ /* 0x000fe4000f8e02ff */
[----:B------:R-:W-:-:S04]  /*92b0*/  IMAD.WIDE.U32 R2, R17, UR4, RZ ;  /* 0x0000000411027c25 */ /* 0x000fc8000f8e00ff */
[----:B------:R-:W-:Y:S01]  /*92c0*/  IMAD R0, R17, UR5, R0 ;  /* 0x0000000511007c24 */ /* 0x000fe2000f8e0200 */
[----:B------:R-:W-:-:S03]  /*92d0*/  ULDC.64 UR4, c[0x0][0x2e0] ;  /* 0x0000b80000047ab9 */ /* 0x000fc60000000a00 */
[----:B------:R-:W-:Y:S01]  /*92e0*/  IMAD.IADD R3, R3, 0x1, R0 ;  /* 0x0000000103037824 */ /* 0x000fe200078e0200 */
[----:B0-----:R-:W-:-:S13]  /*92f0*/  ISETP.NE.AND P0, PT, R8, 0x1, PT ;  /* 0x000000010800780c */ /* 0x001fda0003f05270 */
[----:B------:R-:W0:Y:S08]  /*9300*/  @P0 LDC R6, c[0x0][0x44c] ;  /* 0x00011300ff060b82 */ /* 0x000e300000000800 */
[----:B------:R-:W1:Y:S01]  /*9310*/  @P0 LDC R7, c[0x0][0x450] ;  /* 0x00011400ff070b82 */ /* 0x000e620000000800 */
[----:B--2---:R-:W-:Y:S01]  /*9320*/  SHF.R.S32.HI R0, RZ, 0x1f, R5 ;  /* 0x0000001fff007819 */ /* 0x004fe20000011405 */
[----:B------:R-:W-:-:S04]  /*9330*/  IMAD.WIDE.U32 R2, R5, UR4, R2 ;  /* 0x0000000405027c25 */ /* 0x000fc8000f8e0002 */
[----:B---3--:R-:W-:Y:S02]  /*9340*/  IMAD.MOV R4, RZ, RZ, -R4 ;  /* 0x000000ffff047224 */ /* 0x008fe400078e0a04 */
[----:B------:R-:W-:Y:S01]  /*9350*/  IMAD R0, R0, UR4, RZ ;  /* 0x0000000400007c24 */ /* 0x000fe2000f8e02ff */
[----:B------:R-:W-:Y:S02]  /*9360*/  ULDC UR4, c[0x0][0xc38] ;  /* 0x00030e0000047ab9 */ /* 0x000fe40000000800 */
[----:B----4-:R-:W-:Y:S02]  /*9370*/  IMAD R4, R4, UR4, R9 ;  /* 0x0000000404047c24 */ /* 0x010fe4000f8e0209 */
[----:B------:R2:W5:Y:S01]  /*9380*/  LDL R9, [R1+0x28] ;  /* 0x0000280001097983 */ /* 0x0005620000100800 */
[----:B------:R-:W-:Y:S01]  /*9390*/  IMAD R0, R5, UR5, R0 ;  /* 0x0000000505007c24 */ /* 0x000fe2000f8e0200 */
[----:B------:R-:W-:Y:S01]  /*93a0*/  ULDC.64 UR4, c[0x0][0x2d0] ;  /* 0x0000b40000047ab9 */ /* 0x000fe20000000a00 */
[----:B------:R-:W3:Y:S02]  /*93b0*/  S2R R5, SR_TID.X ;  /* 0x0000000000057919 */ /* 0x000ee40000002100 */
[----:B------:R-:W-:Y:S01]  /*93c0*/  IMAD.IADD R3, R3, 0x1, R0 ;  /* 0x0000000103037824 */ /* 0x000fe200078e0200 */
[----:B---3--:R-:W-:-:S04]  /*93d0*/  LOP3.LUT R5, R5, 0x7f, RZ, 0xc0, !PT ;  /* 0x0000007f05057812 */ /* 0x008fc800078ec0ff */
[----:B------:R-:W-:Y:S02]  /*93e0*/  SHF.R.U32.HI R10, RZ, 0x3, R5 ;  /* 0x00000003ff0a7819 */ /* 0x000fe40000011605 */
[----:B------:R-:W3:Y:S02]  /*93f0*/  S2R R5, SR_TID.X ;  /* 0x0000000000057919 */ /* 0x000ee40000002100 */
[----:B---3--:R-:W-:-:S05]  /*9400*/  IMAD.SHL.U32 R5, R5, 0x10, RZ ;  /* 0x0000001005057824 */ /* 0x008fca00078e00ff */
[----:B------:R-:W-:-:S05]  /*9410*/  LOP3.LUT R5, R10, 0x70, R5, 0xf8, !PT ;  /* 0x000000700a057812 */ /* 0x000fca00078ef805 */
[----:B------:R-:W-:Y:S01]  /*9420*/  IMAD R0, R4, 0x40, R5 ;  /* 0x0000004004007824 */ /* 0x000fe200078e0205 */
[----:B------:R-:W3:Y:S03]  /*9430*/  S2R R10, SR_TID.X ;  /* 0x00000000000a7919 */ /* 0x000ee60000002100 */
        /* <DEDUP_REMOVED lines=9> */
[----:B------:R-:W-:Y:S01]  /*94d0*/  SHF.R.S32.HI R5, RZ, 0x1f, R0 ;  /* 0x0000001fff057819 */ /* 0x000fe20000011400 */
[----:B------:R-:W-:Y:S02]  /*94e0*/  ULDC.64 UR4, c[0x0][0x2c8] ;  /* 0x0000b20000047ab9 */ /* 0x000fe40000000a00 */
[----:B------:R-:W-:Y:S02]  /*94f0*/  IMAD.IADD R3, R3, 0x1, R6 ;  /* 0x0000000103037824 */ /* 0x000fe400078e0206 */
[----:B------:R-:W-:Y:S02]  /*9500*/  IMAD R5, R5, UR4, RZ ;  /* 0x0000000405057c24 */ /* 0x000fe4000f8e02ff */
[----:B------:R-:W-:-:S04]  /*9510*/  IMAD.WIDE.U32 R2, R0, UR4, R2 ;  /* 0x0000000400027c25 */ /* 0x000fc8000f8e0002 */
[----:B---3--:R-:W-:Y:S02]  /*9520*/  IMAD.SHL.U32 R10, R10, 0x8, RZ ;  /* 0x000000080a0a7824 */ /* 0x008fe400078e00ff */
[----:B------:R-:W-:Y:S01]  /*9530*/  IMAD R5, R0, UR5, R5 ;  /* 0x0000000500057c24 */ /* 0x000fe2000f8e0205 */
[----:B------:R-:W-:Y:S02]  /*9540*/  ULDC.64 UR4, c[0x0][0x280] ;  /* 0x0000a00000047ab9 */ /* 0x000fe40000000a00 */
[----:B------:R-:W-:Y:S01]  /*9550*/  LOP3.LUT R10, R10, 0x38, RZ, 0xc0, !PT ;  /* 0x000000380a0a7812 */ /* 0x000fe200078ec0ff */
[----:B------:R-:W-:Y:S01]  /*9560*/  IMAD.IADD R5, R3, 0x1, R5 ;  /* 0x0000000103057824 */ /* 0x000fe200078e0205 */
[----:B------:R-:W-:Y:S01]  /*9570*/  LEA R0, P1, R2, UR4, 0x1 ;  /* 0x0000000402007c11 */ /* 0x000fe2000f8208ff */
[----:B------:R-:W-:Y:S01]  /*9580*/  UMOV UR4, 0xffffffff ;  /* 0xffffffff00047882 */ /* 0x000fe20000000000 */
[----:B------:R-:W-:Y:S02]  /*9590*/  ISETP.GE.AND P0, PT, R10, UR6, PT ;  /* 0x000000060a007c0c */ /* 0x000fe4000bf06270 */
[----:B------:R-:W-:Y:S01]  /*95a0*/  LEA.HI.X R2, R2, UR5, R5, 0x1, P1 ;  /* 0x0000000502027c11 */ /* 0x000fe200088f0c05 */
[----:B--2---:R-:W-:Y:S10]  /*95b0*/  BRA.DIV UR4, `(.L_x_3261) ;  /* 0x0000003e04cc7947 */ /* 0x004ff4000b800000 */
[----:B------:R-:W0:Y:S01]  /*95c0*/  S2R R6, SR_TID.X ;  /* 0x0000000000067919 */ /* 0x000e220000002100 */
[----:B------:R-:W-:Y:S02]  /*95d0*/  ULDC UR4, c[0x0][0x288] ;  /* 0x0000a20000047ab9 */ /* 0x000fe40000000800 */
[----:B------:R-:W-:Y:S01]  /*95e0*/  IMAD R3, R8, UR4, RZ ;  /* 0x0000000408037c24 */ /* 0x000fe2000f8e02ff */
[----:B------:R-:W1:Y:S01]  /*95f0*/  SHFL.IDX PT, R7, R0, RZ, 0x181f ;  /* 0x00181fff00077589 */ /* 0x000e6200000e0000 */
[----:B0-----:R-:W-:-:S04]  /*9600*/  LOP3.LUT R6, R6, 0x7f, RZ, 0xc0, !PT ;  /* 0x0000007f06067812 */ /* 0x001fc800078ec0ff */
[----:B------:R-:W-:Y:S02]  /*9610*/  SHF.R.U32.HI R11, RZ, 0x3, R6 ;  /* 0x00000003ff0b7819 */ /* 0x000fe40000011606 */
[----:B------:R-:W0:Y:S03]  /*9620*/  SHFL.IDX PT, R6, R2, RZ, 0x181f ;  /* 0x00181fff02067589 */ /* 0x000e2600000e0000 */
[----:B------:R-:W-:-:S04]  /*9630*/  IMAD R4, R4, 0x40, R11 ;  /* 0x0000004004047824 */ /* 0x000fc800078e020b */
        /* <DEDUP_REMOVED lines=8> */
[----:B-----5:R0:W-:Y:S01]  /*96c0*/  @!P1 LDGSTS.E.BYPASS.LTC128B.128 [R9+0x20400], desc[UR42][R6.64], !P0 ;  /* 0x2040000006099fae */ /* 0x0201e2000c101d6a */
[----:B------:R-:W-:Y:S01]  /*96d0*/  ISETP.GE.AND P1, PT, R5, R3, PT ;  /* 0x000000030500720c */ /* 0x000fe20003f26270 */
[----:B------:R-:W-:Y:S02]  /*96e0*/  VIADD R5, R4, 0x20 ;  /* 0x0000002004057836 */ /* 0x000fe40000000000 */
[----:B0-----:R-:W0:Y:S04]  /*96f0*/  SHFL.IDX PT, R7, R0, 0x1, 0x181f ;  /* 0x00381f0000077f89 */ /* 0x001e2800000e0000 */
[----:B------:R-:W1:Y:S06]  /*9700*/  SHFL.IDX PT, R6, R2, 0x1, 0x181f ;  /* 0x00381f0002067f89 */ /* 0x000e6c00000e0000 */
[----:B0-----:R-:W-:-:S05]  /*9710*/  @!P1 LEA R7, P2, R10, R7, 0x1 ;  /* 0x000000070a079211 */ /* 0x001fca00078408ff */
[----:B-1----:R-:W-:-:S05]  /*9720*/  @!P1 IMAD.X R6, RZ, RZ, R6, P2 ;  /* 0x000000ffff069224 */ /* 0x002fca00010e0606 */
[----:B------:R-:W-:-:S04]  /*9730*/  @!P1 LOP3.LUT R7, R7, R6, RZ, 0x3c, !PT ;  /* 0x0000000607079212 */ /* 0x000fc800078e3cff */
[----:B------:R-:W-:-:S04]  /*9740*/  @!P1 LOP3.LUT R6, R7, R6, RZ, 0x3c, !PT ;  /* 0x0000000607069212 */ /* 0x000fc800078e3cff */
[----:B------:R-:W-:-:S05]  /*9750*/  @!P1 LOP3.LUT R7, R7, R6, RZ, 0x3c, !PT ;  /* 0x0000000607079212 */ /* 0x000fca00078e3cff */
        /* <DEDUP_REMOVED lines=11> */
[----:B--2---:R0:W-:Y:S02]  /*9810*/  @!P1 LDGSTS.E.BYPASS.LTC128B.128 [R9+0x21400], desc[UR42][R6.64], !P0 ;  /* 0x2140000006099fae */ /* 0x0041e4000c101d6a */
.L_x_3372:
[----:B01----:R-:W2:Y:S01]  /*9820*/  LDL R6, [R1+0x30] ;  /* 0x0000300001067983 */ /* 0x003ea20000100800 */
[----:B------:R-:W-:-:S05]  /*9830*/  VIADD R4, R4, 0x30 ;  /* 0x0000003004047836 */ /* 0x000fca0000000000 */
[----:B------:R-:W-:-:S13]  /*9840*/  ISETP.GE.AND P1, PT, R4, R3, PT ;  /* 0x000000030400720c */ /* 0x000fda0003f26270 */
[----:B------:R-:W-:-:S05]  /*9850*/  @!P1 LEA R2, P2, R10, R0, 0x1 ;  /* 0x000000000a029211 */ /* 0x000fca00078408ff */
[----:B------:R-:W-:-:S05]  /*9860*/  @!P1 IMAD.X R3, RZ, RZ, R5, P2 ;  /* 0x000000ffff039224 */ /* 0x000fca00010e0605 */
[----:B------:R-:W-:Y:S01]  /*9870*/  @!PT LDS RZ, [RZ] ;  /* 0x00000000fffff984 */ /* 0x000fe20000000800 */
[----:B------:R-:W-:Y:S01]  /*9880*/  @!PT LDS RZ, [RZ] ;  /* 0x00000000fffff984 */ /* 0x000fe20000000800 */
[----:B------:R-:W-:Y:S01]  /*9890*/  @!PT LDS RZ, [RZ] ;  /* 0x00000000fffff984 */ /* 0x000fe20000000800 */
[----:B------:R0:W-:Y:S01]  /*98a0*/  @!P1 LDGSTS.E.BYPASS.LTC128B.128 [R9+0x21c00], desc[UR42][R2.64], !P0 ;  /* 0x21c0000002099fae */ /* 0x0001e2000c101d6a */
[----:B------:R-:W-:Y:S01]  /*98b0*/  NOP ;  /* 0x0000000000007918 */ /* 0x000fe20000000000 */
[----:B------:R-:W-:Y:S02]  /*98c0*/  SYNCS.ARRIVE.TRANS64.RED.A0T1 RZ, [UR36+0x28c00], RZ ;  /* 0x028c00ffffff79a7 */ /* 0x000fe40008200424 */
[----:B------:R-:W-:Y:S01]  /*98d0*/  ARRIVES.LDGSTSBAR.64.TRANSCNT [UR36+0x28c00] ;  /* 0x028c0000ff0079b0 */ /* 0x000fe20008000aa4 */
[----:B--2---:R-:W-:-:S04]  /*98e0*/  LOP3.LUT R0, R6, 0x1, RZ, 0xc, !PT ;  /* 0x0000000106007812 */ /* 0x004fc800078e0cff */
[----:B------:R-:W-:Y:S01]  /*98f0*/  SHF.L.U32 R0, R0, 0x1f, RZ ;  /* 0x0000001f00007819 */ /* 0x000fe200000006ff */
[----:B------:R-:W-:Y:S01]  /*9900*/  NOP ;  /* 0x0000000000007918 */ /* 0x000fe20000000000 */
[----:B------:R-:W-:Y:S01]  /*9910*/  SYNCS.ARRIVE.TRANS64.A1T0 RZ, [UR36+0x28c00], RZ ;  /* 0x028c00ffffff79a7 */ /* 0x000fe20008100024 */
[----:B------:R-:W-:Y:S01]  /*9920*/  BSSY B0, `(.L_x_3262) ;  /* 0x0000003000007945 */ /* 0x000fe20003800000 */
[----:B------:R-:W1:Y:S03]  /*9930*/  SYNCS.PHASECHK.TRANS64.TRYWAIT P0, [UR36+0x28c20], R0 ;  /* 0x028c2000ff0075a7 */ /* 0x000e660008000164 */
[----:B01----:R-:W-:Y:S05]  /*9940*/  @!P0 BRA `(.L_x_3263) ;  /* 0x00000040003c8947 */ /* 0x003fea0003800000 */
.L_x_3373:
[----:B------:R-:W-:Y:S05]  /*9950*/  BSYNC B0 ;  /* 0x0000000000007941 */ /* 0x000fea0003800000 */
.L_x_3262:
[----:B------:R-:W2:Y:S01]  /*9960*/  LDL R2, [R1+0x8] ;  /* 0x0000080001027983 */ /* 0x000ea20000100800 */
[----:B------:R-:W-:Y:S01]  /*9970*/  BSSY B0, `(.L_x_3264) ;  /* 0x0000095000007945 */ /* 0x000fe20003800000 */
[----:B--2---:R-:W-:-:S13]  /*9980*/  ISETP.NE.AND P0, PT, R2, RZ, PT ;  /* 0x000000ff0200720c */ /* 0x004fda0003f05270 */
[----:B------:R-:W-:Y:S05]  /*9990*/  @!P0 BRA `(.L_x_3265) ;  /* 0x0000000800488947 */ /* 0x000fea0003800000 */
[----:B------:R-:W2:Y:S01]  /*99a0*/  LDL R4, [R1] ;  /* 0x0000000001047983 */ /* 0x000ea20000100800 */
[----:B0-----:R-:W-:Y:S01]  /*99b0*/  LEA R3, R18, UR36, 0x3 ;  /* 0x0000002412037c11 */ /* 0x001fe2000f8e18ff */
[----:B------:R-:W-:Y:S01]  /*99c0*/  BSSY B1, `(.L_x_3266) ;  /* 0x0000007000017945 */ /* 0x000fe20003800000 */
[----:B------:R-:W0:Y:S02]  /*99d0*/  S2R R2, SR_TID.X ;  /* 0x0000000000027919 */ /* 0x000e240000002100 */
[----:B0-----:R-:W-:-:S04]  /*99e0*/  LOP3.LUT R2, R2, 0x7f, RZ, 0xc0, !PT ;  /* 0x0000007f02027812 */ /* 0x001fc800078ec0ff */
[----:B------:R-:W-:Y:S02]  /*99f0*/  ISETP.NE.AND P1, PT, R2, RZ, PT ;  /* 0x000000ff0200720c */ /* 0x000fe40003f25270 */
[----:B--2---:R-:W-:-:S04]  /*9a00*/  SHF.L.U32 R0, R4, 0x1f, RZ ;  /* 0x0000001f04007819 */ /* 0x004fc800000006ff */
[----:B------:R-:W0:Y:S02]  /*9a10*/  SYNCS.PHASECHK.TRANS64.TRYWAIT P0, [R3+URZ+0x28c60], R0 ;  /* 0x028c6000030075a7 */ /* 0x000e24000800017f */
[----:B0-----:R-:W-:Y:S05]  /*9a20*/  @!P0 BRA `(.L_x_3267) ;  /* 0x00000040001c8947 */ /* 0x001fea0003800000 */
.L_x_3374:
[----:B------:R-:W-:Y:S05]  /*9a30*/  BSYNC B1 ;  /* 0x0000000000017941 */ /* 0x000fea0003800000 */
.L_x_3266:
        /* <DEDUP_REMOVED lines=9> */
.L_x_3269:
[----:B------:R-:W-:Y:S05]  /*9ad0*/  BSYNC B1 ;  /* 0x0000000000017941 */ /* 0x000fea0003800000 */
.L_x_3268:
[----:B0-----:R-:W2:Y:S01]  /*9ae0*/  LDL R0, [R1+0x24] ;  /* 0x0000240001007983 */ /* 0x001ea20000100800 */
[----:B------:R-:W-:Y:S01]  /*9af0*/  LEA R2, R18, UR36, 0x10 ;  /* 0x0000002412027c11 */ /* 0x000fe2000f8e80ff */
[----:B------:R-:W-:Y:S01]  /*9b00*/  UIADD3 UR4, UP0, UR40, 0x470, URZ ;  /* 0x0000047028047890 */ /* 0x000fe2000ff1e03f */
[----:B------:R-:W-:Y:S01]  /*9b10*/  VIADD R3, R3, 0x28c50 ;  /* 0x00028c5003037836 */ /* 0x000fe20000000000 */
[----:B------:R-:W-:Y:S01]  /*9b20*/  PLOP3.LUT P0, PT, PT, PT, PT, 0x80, 0x0 ;  /* 0x000000000000781c */ /* 0x000fe20003f0f070 */
[----:B------:R-:W-:Y:S01]  /*9b30*/  UMOV UR6, 0x0 ;  /* 0x0000000000067882 */ /* 0x000fe20000000000 */
[----:B------:R-:W-:Y:S01]  /*9b40*/  VIADD R4, R2, 0x400 ;  /* 0x0000040002047836 */ /* 0x000fe20000000000 */
[----:B------:R-:W-:Y:S01]  /*9b50*/  UIADD3.X UR5, URZ, UR41, URZ, UP0, !UPT ;  /* 0x000000293f057290 */ /* 0x000fe200087fe43f */
[----:B------:R-:W-:Y:S01]  /*9b60*/  UMOV UR7, 0x14f00000 ;  /* 0x14f0000000077882 */ /* 0x000fe20000000000 */
[----:B------:R-:W-:Y:S01]  /*9b70*/  UMOV UR10, URZ ;  /* 0x0000003f000a7c82 */ /* 0x000fe20008000000 */
[----:B--2---:R-:W-:-:S09]  /*9b80*/  IMAD.SHL.U32 R0, R0, 0x40, RZ ;  /* 0x0000004000007824 */ /* 0x004fd200078e00ff */
.L_x_3270:
        /* <DEDUP_REMOVED lines=15> */
.L_x_3271:
        /* <DEDUP_REMOVED lines=15> */
.L_x_3272:
        /* <DEDUP_REMOVED lines=15> */
.L_x_3273:
        /* <DEDUP_REMOVED lines=15> */
.L_x_3274:
        /* <DEDUP_REMOVED lines=15> */
.L_x_3275:
        /* <DEDUP_REMOVED lines=15> */
.L_x_3276:
        /* <DEDUP_REMOVED lines=15> */
.L_x_3277:
        /* <DEDUP_REMOVED lines=10> */
.L_x_3265:
[----:B------:R-:W-:Y:S05]  /*a2c0*/  BSYNC B0 ;  /* 0x0000000000007941 */ /* 0x000fea0003800000 */
.L_x_3264:
[----:B------:R-:W2:Y:S04]  /*a2d0*/  LDL.LU R4, [R1+0x2c] ;  /* 0x00002c0001047983 */ /* 0x000ea80000300800 */
[----:B------:R-:W3:Y:S01]  /*a2e0*/  LDL.LU R7, [R1] ;  /* 0x0000000001077983 */ /* 0x000ee20000300800 */
[----:B------:R-:W-:-:S05]  /*a2f0*/  VIADD R18, R18, 0x1 ;  /* 0x0000000112127836 */ /* 0x000fca0000000000 */
[----:B------:R-:W-:-:S04]  /*a300*/  ISETP.NE.AND P0, PT, R18, 0x2, PT ;  /* 0x000000021200780c */ /* 0x000fc80003f05270 */
[----:B0-----:R-:W-:Y:S02]  /*a310*/  SEL R0, RZ, 0x1, P0 ;  /* 0x00000001ff007807 */ /* 0x001fe40000000000 */
[----:B------:R-:W-:Y:S02]  /*a320*/  SEL R18, R18, RZ, P0 ;  /* 0x000000ff12127207 */ /* 0x000fe40000000000 */
[----:B--2---:R-:W-:Y:S02]  /*a330*/  ISETP.GE.AND P1, PT, R4, 0x41, PT ;  /* 0x000000410400780c */ /* 0x004fe40003f26270 */
[----:B---3--:R-:W-:-:S05]  /*a340*/  LOP3.LUT R7, R7, R0, RZ, 0x3c, !PT ;  /* 0x0000000007077212 */ /* 0x008fca00078e3cff */
[----:B------:R0:W-:Y:S06]  /*a350*/  STL [R1], R7 ;  /* 0x0000000701007387 */ /* 0x0001ec0000100800 */
[----:B------:R-:W-:Y:S05]  /*a360*/  @!P1 BRA `(.L_x_3278) ;  /* 0x00000028005c9947 */ /* 0x000fea0003800000 */
[----:B------:R-:W2:Y:S01]  /*a370*/  LDL R4, [R1+0x1c] ;  /* 0x00001c0001047983 */ /* 0x000ea20000100800 */
[----:B------:R-:W-:Y:S02]  /*a380*/  IMAD.MOV.U32 R0, RZ, RZ, 0x1 ;  /* 0x00000001ff007424 */ /* 0x000fe400078e00ff */
[----:B--2---:R-:W-:-:S05]  /*a390*/  IMAD.MOV R6, RZ, RZ, -R4 ;  /* 0x000000ffff067224 */ /* 0x004fca00078e0a04 */
[----:B------:R-:W-:-:S05]  /*a3a0*/  VIADDMNMX R6, R6, R0, 0xffffffff, !PT ;  /* 0xffffffff06067446 */ /* 0x000fca0007800100 */
[----:B------:R-:W-:-:S05]  /*a3b0*/  IMAD.IADD R0, R4, 0x1, R6 ;  /* 0x0000000104007824 */ /* 0x000fca00078e0206 */
[----:B------:R-:W-:-:S04]  /*a3c0*/  LOP3.LUT R0, R0, 0x1, RZ, 0xc0, !PT ;  /* 0x0000000100007812 */ /* 0x000fc800078ec0ff */
[----:B------:R-:W-:Y:S01]  /*a3d0*/  ISETP.NE.U32.AND P0, PT, R0, 0x1, PT ;  /* 0x000000010000780c */ /* 0x000fe20003f05070 */
[----:B------:R-:W-:-:S12]  /*a3e0*/  VIADD R0, R4, 0xfffffffe ;  /* 0xfffffffe04007836 */ /* 0x000fd80000000000 */
[----:B------:R-:W-:Y:S05]  /*a3f0*/  @P0 BRA `(.L_x_3279) ;  /* 0x0000000c00600947 */ /* 0x000fea0003800000 */
[----:B------:R-:W2:Y:S01]  /*a400*/  LDL R4, [R1+0x8] ;  /* 0x0000080001047983 */ /* 0x000ea20000100800 */
[----:B------:R-:W-:Y:S01]  /*a410*/  BSSY B0, `(.L_x_3280) ;  /* 0x00000cd000007945 */ /* 0x000fe20003800000 */
[----:B--2---:R-:W-:-:S13]  /*a420*/  ISETP.NE.AND P2, PT, R4, RZ, PT ;  /* 0x000000ff0400720c */ /* 0x004fda0003f45270 */
[----:B------:R-:W-:Y:S05]  /*a430*/  @!P2 BRA `(.L_x_3281) ;  /* 0x0000000c0028a947 */ /* 0x000fea0003800000 */
[----:B------:R-:W2:Y:S02]  /*a440*/  LDL R4, [R1+0xc] ;  /* 0x00000c0001047983 */ /* 0x000ea40000100800 */
[----:B--2---:R-:W-:-:S13]  /*a450*/  ISETP.NE.AND P2, PT, R4, RZ, PT ;  /* 0x000000ff0400720c */ /* 0x004fda0003f45270 */
[----:B------:R-:W-:Y:S05]  /*a460*/  @!P2 BRA `(.L_x_3282) ;  /* 0x00000000004ca947 */ /* 0x000fea0003800000 */
[----:B------:R-:W2:Y:S01]  /*a470*/  LDL R8, [R1+0x4] ;  /* 0x0000040001087983 */ /* 0x000ea20000100800 */
[----:B------:R-:W1:Y:S01]  /*a480*/  LDC R5, c[0x0][0x43c] ;  /* 0x00010f00ff057b82 */ /* 0x000e620000000800 */
[----:B------:R-:W-:Y:S01]  /*a490*/  ULDC.64 UR4, c[0x0][0x428] ;  /* 0x00010a0000047ab9 */ /* 0x000fe20000000a00 */
[----:B-1----:R-:W-:-:S13]  /*a4a0*/  ISETP.NE.AND P0, PT, R5, 0x1, PT ;  /* 0x000000010500780c */ /* 0x002fda0003f05270 */
[----:B------:R-:W1:Y:S02]  /*a4b0*/  @P0 LDC.64 R2, c[0x0][0x440] ;  /* 0x00011000ff020b82 */ /* 0x000e640000000a00 */
[----:B-1----:R-:W-:-:S04]  /*a4c0*/  @P0 IMAD.HI.U32 R4, R0, R2, RZ ;  /* 0x0000000200040227 */ /* 0x002fc800078e00ff */
[----:B------:R-:W-:Y:S01]  /*a4d0*/  IMAD.MOV.U32 R2, RZ, RZ, R0 ;  /* 0x000000ffff027224 */ /* 0x000fe200078e0000 */
[----:B------:R-:W-:-:S05]  /*a4e0*/  @P0 SHF.R.U32.HI R2, RZ, R3, R4 ;  /* 0x00000003ff020219 */ /* 0x000fca0000011604 */
[----:B------:R-:W-:-:S04]  /*a4f0*/  IMAD.MOV R3, RZ, RZ, -R2 ;  /* 0x000000ffff037224 */ /* 0x000fc800078e0a02 */
[----:B------:R-:W-:Y:S01]  /*a500*/  IMAD R0, R5, R3, R0 ;  /* 0x0000000305007224 */ /* 0x000fe200078e0200 */
[----:B------:R-:W-:-:S03]  /*a510*/  SHF.R.S32.HI R3, RZ, 0x1f, R2 ;  /* 0x0000001fff037819 */ /* 0x000fc60000011402 */
[----:B------:R-:W-:-:S04]  /*a520*/  IMAD.WIDE.U32 R2, R19, UR4, R2 ;  /* 0x0000000413027c25 */ /* 0x000fc8000f8e0002 */
[----:B--2---:R-:W-:-:S04]  /*a530*/  IMAD R4, R8, UR4, RZ ;  /* 0x0000000408047c24 */ /* 0x004fc8000f8e02ff */
[----:B------:R-:W-:Y:S01]  /*a540*/  IMAD R4, R19, UR5, R4 ;  /* 0x0000000513047c24 */ /* 0x000fe2000f8e0204 */
[----:B------:R-:W-:-:S03]  /*a550*/  ULDC.64 UR4, c[0x0][0x418] ;  /* 0x0001060000047ab9 */ /* 0x000fc60000000a00 */
[----:B------:R-:W-:Y:S01]  /*a560*/  IMAD.IADD R3, R4, 0x1, R3 ;  /* 0x0000000104037824 */ /* 0x000fe200078e0203 */
[----:B------:R-:W-:-:S04]  /*a570*/  LEA R4, P0, R2, UR4, 0x2 ;  /* 0x0000000402047c11 */ /* 0x000fc8000f8010ff */
[----:B------:R-:W-:-:S05]  /*a580*/  LEA.HI.X R5, R2, UR5, R3, 0x2, P0 ;  /* 0x0000000502057c11 */ /* 0x000fca00080f1403 */
[----:B------:R1:W5:Y:S04]  /*a590*/  LDG.E R16, desc[UR42][R4.64] ;  /* 0x0000002a04107981 */ /* 0x000368000c1e1900 */
.L_x_3282:
[----:B------:R-:W-:Y:S01]  /*a5a0*/  LEA R3, R18, UR36, 0x3 ;  /* 0x0000002412037c11 */ /* 0x000fe2000f8e18ff */
[----:B-1----:R-:W1:Y:S01]  /*a5b0*/  S2R R4, SR_TID.X ;  /* 0x0000000000047919 */ /* 0x002e620000002100 */
[----:B------:R-:W-:Y:S01]  /*a5c0*/  SHF.L.U32 R2, R7, 0x1f, RZ ;  /* 0x0000001f07027819 */ /* 0x000fe200000006ff */
[----:B------:R-:W-:Y:S03]  /*a5d0*/  BSSY B1, `(.L_x_3283) ;  /* 0x0000005000017945 */ /* 0x000fe60003800000 */
[----:B------:R-:W2:Y:S01]  /*a5e0*/  SYNCS.PHASECHK.TRANS64.TRYWAIT P0, [R3+URZ+0x28c40], R2 ;  /* 0x028c4002030075a7 */ /* 0x000ea2000800017f */
[----:B-1----:R-:W-:-:S04]  /*a5f0*/  LOP3.LUT R4, R4, 0x7f, RZ, 0xc0, !PT ;  /* 0x0000007f04047812 */ /* 0x002fc800078ec0ff */
[----:B------:R-:W-:Y:S01]  /*a600*/  ISETP.NE.AND P1, PT, R4, RZ, PT ;  /* 0x000000ff0400720c */ /* 0x000fe20003f25270 */
[----:B--2---:R-:W-:-:S12]  /*a610*/  @!P0 BRA `(.L_x_3284) ;  /* 0x0000003400348947 */ /* 0x004fd80003800000 */
.L_x_3375:
[----:B------:R-:W-:Y:S05]  /*a620*/  BSYNC B1 ;  /* 0x0000000000017941 */ /* 0x000fea0003800000 */
.L_x_3283:
[----:B------:R-:W-:Y:S04]  /*a630*/  BSSY B1, `(.L_x_3285) ;  /* 0x0000009000017945 */ /* 0x000fe80003800000 */
[----:B------:R-:W-:Y:S05]  /*a640*/  @P1 BRA `(.L_x_3286) ;  /* 0x00000000001c1947 */ /* 0x000fea0003800000 */
[----:B------:R-:W2:Y:S01]  /*a650*/  S2R R5, SR_TID.X ;  /* 0x0000000000057919 */ /* 0x000ea20000002100 */
[----:B------:R-:W-:-:S04]  /*a660*/  IMAD.MOV.U32 R4, RZ, RZ, 0x2000 ;  /* 0x00002000ff047424 */ /* 0x000fc800078e00ff */
[----:B------:R3:W-:Y:S01]  /*a670*/  SYNCS.ARRIVE.TRANS64 RZ, [R3+URZ+0x28c30], R4 ;  /* 0x028c300403ff79a7 */ /* 0x0007e2000800003f */
[----:B--2---:R-:W-:-:S04]  /*a680*/  LOP3.LUT R5, R5, 0x1f, RZ, 0xc0, !PT ;  /* 0x0000001f05057812 */ /* 0x004fc800078ec0ff */
[----:B------:R-:W-:-:S13]  /*a690*/  ISETP.NE.AND P0, PT, R5, RZ, PT ;  /* 0x000000ff0500720c */ /* 0x000fda0003f05270 */
[----:B---3--:R-:W-:Y:S05]  /*a6a0*/  @!P0 BRA `(.L_x_3286) ;  /* 0x0000000000048947 */ /* 0x008fea0003800000 */
[----:B------:R-:W-:Y:S01]  /*a6b0*/  BPT.TRAP 0x1 ;  /* 0x000000040000795c */ /* 0x000fe20000300000 */
.L_x_3286:
[----:B------:R-:W-:Y:S05]  /*a6c0*/  BSYNC B1 ;  /* 0x0000000000017941 */ /* 0x000fea0003800000 */
.L_x_3285:
[----:B0-----:R-:W-:Y:S01]  /*a6d0*/  IMAD.MOV.U32 R7, RZ, RZ, RZ ;  /* 0x000000ffff077224 */ /* 0x001fe200078e00ff */
[----:B------:R-:W-:Y:S01]  /*a6e0*/  LEA R4, R18, UR36, 0xd ;  /* 0x0000002412047c11 */ /* 0x000fe2000f8e68ff */
[----:B------:R-:W-:Y:S01]  /*a6f0*/  UIADD3 UR4, UP0, UR40, 0x370, URZ ;  /* 0x0000037028047890 */ /* 0x000fe2000ff1e03f */
[----:B------:R-:W-:Y:S01]  /*a700*/  PLOP3.LUT P0, PT, PT, PT, PT, 0x80, 0x0 ;  /* 0x000000000000781c */ /* 0x000fe20003f0f070 */
[----:B------:R-:W-:Y:S01]  /*a710*/  IMAD.SHL.U32 R0, R0, 0x40, RZ ;  /* 0x0000004000007824 */ /* 0x000fe200078e00ff */
[----:B------:R-:W-:Y:S01]  /*a720*/  R2UR UR10, R7 ;  /* 0x00000000070a72ca */ /* 0x000fe200000e0000 */
[----:B------:R-:W-:Y:S01]  /*a730*/  VIADD R4, R4, 0x22400 ;  /* 0x0002240004047836 */ /* 0x000fe20000000000 */
[----:B------:R-:W-:Y:S01]  /*a740*/  UIADD3.X UR5, URZ, UR41, URZ, UP0, !UPT ;  /* 0x000000293f057290 */ /* 0x000fe200087fe43f */
[----:B------:R-:W-:Y:S01]  /*a750*/  VIADD R5, R3, 0x28c30 ;  /* 0x00028c3003057836 */ /* 0x000fe20000000000 */
[----:B------:R-:W-:Y:S01]  /*a760*/  UMOV UR6, 0x0 ;  /* 0x0000000000067882 */ /* 0x000fe20000000000 */
[----:B------:R-:W-:-:S10]  /*a770*/  UMOV UR7, 0x14f00000 ;  /* 0x14f0000000077882 */ /* 0x000fd40000000000 */
.L_x_3287:
        /* <DEDUP_REMOVED lines=10> */
[----:B------:R-:W0:Y:S01]  /*a820*/  SYNCS.PHASECHK.TRANS64.TRYWAIT P0, [R3+URZ+0x28c60], R2 ;  /* 0x028c6002030075a7 */ /* 0x000e22000800017f */
[----:B------:R-:W-:Y:S04]  /*a830*/  BSSY B1, `(.L_x_3288) ;  /* 0x0000002000017945 */ /* 0x000fe80003800000 */
[----:B0-----:R-:W-:Y:S05]  /*a840*/  @!P0 BRA `(.L_x_3289) ;  /* 0x0000003000bc8947 */ /* 0x001fea0003800000 */
.L_x_3376:
[----:B------:R-:W-:Y:S05]  /*a850*/  BSYNC B1 ;  /* 0x0000000000017941 */ /* 0x000fea0003800000 */
.L_x_3288:
[----:B------:R-:W-:Y:S01]  /*a860*/  BSSY B1, `(.L_x_3290) ;  /* 0x000000b000017945 */ /* 0x000fe20003800000 */
[----:B------:R-:W-:Y:S02]  /*a870*/  IMAD.MOV.U32 R8, RZ, RZ, 0x0 ;  /* 0x00000000ff087424 */ /* 0x000fe400078e00ff */
[----:B------:R-:W-:Y:S01]  /*a880*/  IMAD.MOV.U32 R9, RZ, RZ, 0x14f00000 ;  /* 0x14f00000ff097424 */ /* 0x000fe200078e00ff */
[----:B------:R-:W-:Y:S06]  /*a890*/  @P1 BRA `(.L_x_3291) ;  /* 0x00000000001c1947 */ /* 0x000fec0003800000 */
[----:B------:R-:W2:Y:S01]  /*a8a0*/  S2R R4, SR_TID.X ;  /* 0x0000000000047919 */ /* 0x000ea20000002100 */
[----:B01----:R-:W-:-:S04]  /*a8b0*/  IMAD.MOV.U32 R2, RZ, RZ, 0x10000 ;  /* 0x00010000ff027424 */ /* 0x003fc800078e00ff */
[----:B------:R3:W-:Y:S01]  /*a8c0*/  SYNCS.ARRIVE.TRANS64 RZ, [R3+URZ+0x28c50], R2 ;  /* 0x028c500203ff79a7 */ /* 0x0007e2000800003f */
[----:B--2---:R-:W-:-:S04]  /*a8d0*/  LOP3.LUT R4, R4, 0x1f, RZ, 0xc0, !PT ;  /* 0x0000001f04047812 */ /* 0x004fc800078ec0ff */
[----:B------:R-:W-:-:S13]  /*a8e0*/  ISETP.NE.AND P0, PT, R4, RZ, PT ;  /* 0x000000ff0400720c */ /* 0x000fda0003f05270 */
[----:B---3--:R-:W-:Y:S05]  /*a8f0*/  @!P0 BRA `(.L_x_3291) ;  /* 0x0000000000048947 */ /* 0x008fea0003800000 */
[----:B------:R-:W-:Y:S01]  /*a900*/  BPT.TRAP 0x1 ;  /* 0x000000040000795c */ /* 0x000fe20000300000 */
.L_x_3291:
[----:B------:R-:W-:Y:S05]  /*a910*/  BSYNC B1 ;  /* 0x0000000000017941 */ /* 0x000fea0003800000 */
.L_x_3290:
[----:B------:R-:W-:Y:S01]  /*a920*/  R2UR UR10, R7 ;  /* 0x00000000070a72ca */ /* 0x000fe200000e0000 */
[----:B------:R-:W-:Y:S01]  /*a930*/  UIADD3 UR4, UP0, UR40, 0x470, URZ ;  /* 0x0000047028047890 */ /* 0x000fe2000ff1e03f */
[----:B------:R-:W-:Y:S01]  /*a940*/  R2UR UR6, R8 ;  /* 0x00000000080672ca */ /* 0x000fe200000e0000 */
[----:B01----:R-:W-:Y:S01]  /*a950*/  VIADD R3, R3, 0x28c50 ;  /* 0x00028c5003037836 */ /* 0x003fe20000000000 */
[----:B------:R-:W-:Y:S01]  /*a960*/  R2UR UR7, R9 ;  /* 0x00000000090772ca */ /* 0x000fe200000e0000 */
[----:B------:R-:W-:Y:S01]  /*a970*/  UIADD3.X UR5, URZ, UR41, URZ, UP0, !UPT ;  /* 0x000000293f057290 */ /* 0x000fe200087fe43f */
[----:B------:R-:W-:Y:S02]  /*a980*/  LEA R2, R18, UR36, 0x10 ;  /* 0x0000002412027c11 */ /* 0x000fe4000f8e80ff */
[----:B------:R-:W-:-:S03]  /*a990*/  PLOP3.LUT P0, PT, PT, PT, PT, 0x80, 0x0 ;  /* 0x000000000000781c */ /* 0x000fc60003f0f070 */
[----:B------:R-:W-:-:S10]  /*a9a0*/  VIADD R4, R2, 0x400 ;  /* 0x0000040002047836 */ /* 0x000fd40000000000 */
.L_x_3292:
        /* <DEDUP_REMOVED lines=12> */
[----:B------:R-:W-:Y:S01]  /*aa70*/  R2UR UR7, R9 ;  /* 0x00000000090772ca */ /* 0x000fe200000e0000 */
[----:B------:R-:W-:Y:S01]  /*aa80*/  UMOV UR10, 0x40 ;  /* 0x00000040000a7882 */ /* 0x000fe20000000000 */
[----:B------:R-:W-:-:S13]  /*aa90*/  PLOP3.LUT P0, PT, PT, PT, PT, 0x80, 0x0 ;  /* 0x000000000000781c */ /* 0x000fda0003f0f070 */
.L_x_3293:
        /* <DEDUP_REMOVED lines=15> */
.L_x_3294:
        /* <DEDUP_REMOVED lines=15> */
.L_x_3295:
        /* <DEDUP_REMOVED lines=15> */
.L_x_3296:
        /* <DEDUP_REMOVED lines=15> */
.L_x_3297:
        /* <DEDUP_REMOVED lines=15> */
.L_x_3298:
        /* <DEDUP_REMOVED lines=15> */
.L_x_3299:
        /* <DEDUP_REMOVED lines=10> */
.L_x_3281:
[----:B------:R-:W-:Y:S05]  /*b0e0*/  BSYNC B0 ;  /* 0x0000000000007941 */ /* 0x000fea0003800000 */
.L_x_3280:
[----:B------:R-:W2:Y:S04]  /*b0f0*/  LDL.LU R5, [R1] ;  /* 0x0000000001057983 */ /* 0x000ea80000300800 */
[----:B------:R-:W3:Y:S01]  /*b100*/  LDL.LU R4, [R1+0x1c] ;  /* 0x00001c0001047983 */ /* 0x000ee20000300800 */
[----:B------:R-:W-:-:S05]  /*b110*/  VIADD R18, R18, 0x1 ;  /* 0x0000000112127836 */ /* 0x000fca0000000000 */
[----:B------:R-:W-:-:S04]  /*b120*/  ISETP.NE.AND P0, PT, R18, 0x2, PT ;  /* 0x000000021200780c */ /* 0x000fc80003f05270 */
[----:B------:R-:W-:Y:S02]  /*b130*/  SEL R0, RZ, 0x1, P0 ;  /* 0x00000001ff007807 */ /* 0x000fe40000000000 */
[----:B------:R-:W-:Y:S02]  /*b140*/  SEL R18, R18, RZ, P0 ;  /* 0x000000ff12127207 */ /* 0x000fe40000000000 */
[----:B--2---:R-:W-:Y:S01]  /*b150*/  LOP3.LUT R5, R5, R0, RZ, 0x3c, !PT ;  /* 0x0000000005057212 */ /* 0x004fe200078e3cff */
[----:B---3--:R-:W-:-:S04]  /*b160*/  VIADD R0, R4, 0xfffffffd ;  /* 0xfffffffd04007836 */ /* 0x008fc80000000000 */
[----:B------:R1:W-:Y:S03]  /*b170*/  STL [R1], R5 ;  /* 0x0000000501007387 */ /* 0x0003e60000100800 */
.L_x_3279:
[----:B------:R-:W2:Y:S01]  /*b180*/  LDL.LU R2, [R1+0x14] ;  /* 0x0000140001027983 */ /* 0x000ea20000300800 */
[----:B------:R-:W-:Y:S01]  /*b190*/  IMAD.MOV R6, RZ, RZ, -R6 ;  /* 0x000000ffff067224 */ /* 0x000fe200078e0a06 */
[----:B------:R-:W-:Y:S04]  /*b1a0*/  BSSY B0, `(.L_x_3278) ;  /* 0x00001b3000007945 */ /* 0x000fe80003800000 */
[----:B--2---:R-:W-:-:S13]  /*b1b0*/  ISETP.NE.AND P0, PT, R2, R6, PT ;  /* 0x000000060200720c */ /* 0x004fda0003f05270 */
[----:B------:R-:W-:Y:S05]  /*b1c0*/  @!P0 BRA `(.L_x_3300) ;  /* 0x0000001800c08947 */ /* 0x000fea0003800000 */
.L_x_3341:
[----:B--2---:R-:W2:Y:S01]  /*b1d0*/  LDL R2, [R1+0x8] ;  /* 0x0000080001027983 */ /* 0x004ea20000100800 */
[----:B------:R-:W-:Y:S01]  /*b1e0*/  BSSY B1, `(.L_x_3301) ;  /* 0x00000cf000017945 */ /* 0x000fe20003800000 */
[----:B--2---:R-:W-:-:S13]  /*b1f0*/  ISETP.NE.AND P0, PT, R2, RZ, PT ;  /* 0x000000ff0200720c */ /* 0x004fda0003f05270 */
[----:B------:R-:W-:Y:S05]  /*b200*/  @!P0 BRA `(.L_x_3302) ;  /* 0x0000000c00308947 */ /* 0x000fea0003800000 */
[----:B------:R-:W2:Y:S01]  /*b210*/  LDL R2, [R1+0xc] ;  /* 0x00000c0001027983 */ /* 0x000ea20000100800 */
[----:B------:R-:W-:Y:S01]  /*b220*/  IMAD.MOV.U32 R6, RZ, RZ, R0 ;  /* 0x000000ffff067224 */ /* 0x000fe200078e0000 */
[----:B--2---:R-:W-:-:S13]  /*b230*/  ISETP.NE.AND P0, PT, R2, RZ, PT ;  /* 0x000000ff0200720c */ /* 0x004fda0003f05270 */
[----:B------:R-:W-:Y:S05]  /*b240*/  @!P0 BRA `(.L_x_3303) ;  /* 0x00000000004c8947 */ /* 0x000fea0003800000 */
[----:B-1----:R-:W2:Y:S01]  /*b250*/  LDL R5, [R1+0x4] ;  /* 0x0000040001057983 */ /* 0x002ea20000100800 */
        /* <DEDUP_REMOVED lines=18> */
.L_x_3303:
[----:B------:R-:W3:Y:S01]  /*b380*/  LDL R2, [R1] ;  /* 0x0000000001027983 */ /* 0x000ee20000100800 */
[----:B--2---:R-:W-:Y:S01]  /*b390*/  LEA R4, R18, UR36, 0x3 ;  /* 0x0000002412047c11 */ /* 0x004fe2000f8e18ff */
[----:B------:R-:W-:Y:S01]  /*b3a0*/  BSSY B2, `(.L_x_3304) ;  /* 0x0000007000027945 */ /* 0x000fe20003800000 */
[----:B------:R-:W2:Y:S02]  /*b3b0*/  S2R R3, SR_TID.X ;  /* 0x0000000000037919 */ /* 0x000ea40000002100 */
[----:B--2---:R-:W-:-:S04]  /*b3c0*/  LOP3.LUT R3, R3, 0x7f, RZ, 0xc0, !PT ;  /* 0x0000007f03037812 */ /* 0x004fc800078ec0ff */
[----:B------:R-:W-:Y:S02]  /*b3d0*/  ISETP.NE.AND P1, PT, R3, RZ, PT ;  /* 0x000000ff0300720c */ /* 0x000fe40003f25270 */
[----:B---3--:R-:W-:-:S04]  /*b3e0*/  SHF.L.U32 R2, R2, 0x1f, RZ ;  /* 0x0000001f02027819 */ /* 0x008fc800000006ff */
[----:B------:R-:W2:Y:S02]  /*b3f0*/  SYNCS.PHASECHK.TRANS64.TRYWAIT P0, [R4+URZ+0x28c40], R2 ;  /* 0x028c4002040075a7 */ /* 0x000ea4000800017f */
[----:B--2---:R-:W-:Y:S05]  /*b400*/  @!P0 BRA `(.L_x_3305) ;  /* 0x0000002400e08947 */ /* 0x004fea0003800000 */
.L_x_3377:
[----:B------:R-:W-:Y:S05]  /*b410*/  BSYNC B2 ;  /* 0x0000000000027941 */ /* 0x000fea0003800000 */
.L_x_3304:
[----:B------:R-:W-:Y:S04]  /*b420*/  BSSY B2, `(.L_x_3306) ;  /* 0x0000009000027945 */ /* 0x000fe80003800000 */
[----:B------:R-:W-:Y:S05]  /*b430*/  @P1 BRA `(.L_x_3307) ;  /* 0x00000000001c1947 */ /* 0x000fea0003800000 */
[----:B-1----:R-:W1:Y:S01]  /*b440*/  S2R R5, SR_TID.X ;  /* 0x0000000000057919 */ /* 0x002e620000002100 */
[----:B------:R-:W-:-:S04]  /*b450*/  IMAD.MOV.U32 R3, RZ, RZ, 0x2000 ;  /* 0x00002000ff037424 */ /* 0x000fc800078e00ff */
[----:B------:R3:W-:Y:S01]  /*b460*/  SYNCS.ARRIVE.TRANS64 RZ, [R4+URZ+0x28c30], R3 ;  /* 0x028c300304ff79a7 */ /* 0x0007e2000800003f */
[----:B-1----:R-:W-:-:S04]  /*b470*/  LOP3.LUT R5, R5, 0x1f, RZ, 0xc0, !PT ;  /* 0x0000001f05057812 */ /* 0x002fc800078ec0ff */
[----:B------:R-:W-:-:S13]  /*b480*/  ISETP.NE.AND P0, PT, R5, RZ, PT ;  /* 0x000000ff0500720c */ /* 0x000fda0003f05270 */
[----:B---3--:R-:W-:Y:S05]  /*b490*/  @!P0 BRA `(.L_x_3307) ;  /* 0x0000000000048947 */ /* 0x008fea0003800000 */
[----:B------:R-:W-:Y:S01]  /*b4a0*/  BPT.TRAP 0x1 ;  /* 0x000000040000795c */ /* 0x000fe20000300000 */
.L_x_3307:
[----:B------:R-:W-:Y:S05]  /*b4b0*/  BSYNC B2 ;  /* 0x0000000000027941 */ /* 0x000fea0003800000 */
.L_x_3306:
[----:B-1----:R-:W-:Y:S01]  /*b4c0*/  IMAD.MOV.U32 R5, RZ, RZ, RZ ;  /* 0x000000ffff057224 */ /* 0x002fe200078e00ff */
[----:B------:R-:W-:Y:S01]  /*b4d0*/  LEA R3, R18, UR36, 0xd ;  /* 0x0000002412037c11 */ /* 0x000fe2000f8e68ff */
[----:B------:R-:W-:Y:S01]  /*b4e0*/  UIADD3 UR4, UP0, UR40, 0x370, URZ ;  /* 0x0000037028047890 */ /* 0x000fe2000ff1e03f */
[----:B------:R-:W-:Y:S01]  /*b4f0*/  PLOP3.LUT P0, PT, PT, PT, PT, 0x80, 0x0 ;  /* 0x000000000000781c */ /* 0x000fe20003f0f070 */
[----:B------:R-:W-:Y:S01]  /*b500*/  IMAD.SHL.U32 R6, R6, 0x40, RZ ;  /* 0x0000004006067824 */ /* 0x000fe200078e00ff */
[----:B------:R-:W-:Y:S01]  /*b510*/  R2UR UR10, R5 ;  /* 0x00000000050a72ca */ /* 0x000fe200000e0000 */
[----:B------:R-:W-:Y:S01]  /*b520*/  VIADD R3, R3, 0x22400 ;  /* 0x0002240003037836 */ /* 0x000fe20000000000 */
[----:B------:R-:W-:Y:S01]  /*b530*/  UIADD3.X UR5, URZ, UR41, URZ, UP0, !UPT ;  /* 0x000000293f057290 */ /* 0x000fe200087fe43f */
[----:B0-----:R-:W-:Y:S01]  /*b540*/  VIADD R7, R4, 0x28c30 ;  /* 0x00028c3004077836 */ /* 0x001fe20000000000 */
[----:B------:R-:W-:Y:S01]  /*b550*/  UMOV UR6, 0x0 ;  /* 0x0000000000067882 */ /* 0x000fe20000000000 */
[----:B------:R-:W-:-:S10]  /*b560*/  UMOV UR7, 0x14f00000 ;  /* 0x14f0000000077882 */ /* 0x000fd40000000000 */
.L_x_3308:
        /* <DEDUP_REMOVED lines=13> */
.L_x_3378:
[----:B------:R-:W-:Y:S05]  /*b640*/  BSYNC B2 ;  /* 0x0000000000027941 */ /* 0x000fea0003800000 */
.L_x_3309:
[----:B------:R-:W-:Y:S01]  /*b650*/  BSSY B2, `(.L_x_3311) ;  /* 0x000000b000027945 */ /* 0x000fe20003800000 */
[----:B0-2---:R-:W-:Y:S02]  /*b660*/  IMAD.MOV.U32 R2, RZ, RZ, 0x0 ;  /* 0x00000000ff027424 */ /* 0x005fe400078e00ff */
[----:B------:R-:W-:Y:S01]  /*b670*/  IMAD.MOV.U32 R3, RZ, RZ, 0x14f00000 ;  /* 0x14f00000ff037424 */ /* 0x000fe200078e00ff */
[----:B------:R-:W-:Y:S06]  /*b680*/  @P1 BRA `(.L_x_3312) ;  /* 0x00000000001c1947 */ /* 0x000fec0003800000 */
[----:B------:R-:W0:Y:S01]  /*b690*/  S2R R8, SR_TID.X ;  /* 0x0000000000087919 */ /* 0x000e220000002100 */
[----:B------:R-:W-:-:S04]  /*b6a0*/  IMAD.MOV.U32 R7, RZ, RZ, 0x10000 ;  /* 0x00010000ff077424 */ /* 0x000fc800078e00ff */
[----:B------:R1:W-:Y:S01]  /*b6b0*/  SYNCS.ARRIVE.TRANS64 RZ, [R4+URZ+0x28c50], R7 ;  /* 0x028c500704ff79a7 */ /* 0x0003e2000800003f */
[----:B0-----:R-:W-:-:S04]  /*b6c0*/  LOP3.LUT R8, R8, 0x1f, RZ, 0xc0, !PT ;  /* 0x0000001f08087812 */ /* 0x001fc800078ec0ff */
[----:B------:R-:W-:-:S13]  /*b6d0*/  ISETP.NE.AND P0, PT, R8, RZ, PT ;  /* 0x000000ff0800720c */ /* 0x000fda0003f05270 */
[----:B-1----:R-:W-:Y:S05]  /*b6e0*/  @!P0 BRA `(.L_x_3312) ;  /* 0x0000000000048947 */ /* 0x002fea0003800000 */
[----:B------:R-:W-:Y:S01]  /*b6f0*/  BPT.TRAP 0x1 ;  /* 0x000000040000795c */ /* 0x000fe20000300000 */
.L_x_3312:
[----:B------:R-:W-:Y:S05]  /*b700*/  BSYNC B2 ;  /* 0x0000000000027941 */ /* 0x000fea0003800000 */
.L_x_3311:
        /* <DEDUP_REMOVED lines=8> */
[----:B------:R-:W-:-:S10]  /*b790*/  VIADD R7, R5, 0x400 ;  /* 0x0000040005077836 */ /* 0x000fd40000000000 */
.L_x_3313:
        /* <DEDUP_REMOVED lines=15> */
.L_x_3314:
        /* <DEDUP_REMOVED lines=15> */
.L_x_3315:
        /* <DEDUP_REMOVED lines=15> */
.L_x_3316:
        /* <DEDUP_REMOVED lines=15> */
.L_x_3317:
        /* <DEDUP_REMOVED lines=15> */
.L_x_3318:
        /* <DEDUP_REMOVED lines=15> */
.L_x_3319:
        /* <DEDUP_REMOVED lines=15> */
.L_x_3320:
        /* <DEDUP_REMOVED lines=10> */
.L_x_3302:
[----:B------:R-:W-:Y:S05]  /*bed0*/  BSYNC B1 ;  /* 0x0000000000017941 */ /* 0x000fea0003800000 */
.L_x_3301:
[----:B------:R-:W2:Y:S04]  /*bee0*/  LDL R3, [R1+0x8] ;  /* 0x0000080001037983 */ /* 0x000ea80000100800 */
[----:B------:R-:W3:Y:S01]  /*bef0*/  LDL.LU R2, [R1] ;  /* 0x0000000001027983 */ /* 0x000ee20000300800 */
[----:B0-----:R-:W-:Y:S01]  /*bf00*/  VIADD R7, R18, 0x1 ;  /* 0x0000000112077836 */ /* 0x001fe20000000000 */
        /* <DEDUP_REMOVED lines=8> */
[----:B------:R-:W-:Y:S01]  /*bf90*/  VIADD R8, R0, 0xffffffff ;  /* 0xffffffff00087836 */ /* 0x000fe20000000000 */
[----:B--2---:R-:W-:-:S13]  /*bfa0*/  ISETP.NE.AND P2, PT, R2, RZ, PT ;  /* 0x000000ff0200720c */ /* 0x004fda0003f45270 */
[----:B------:R-:W-:Y:S05]  /*bfb0*/  @!P2 BRA `(.L_x_3323) ;  /* 0x00000000004ca947 */ /* 0x000fea0003800000 */
[----:B------:R-:W2:Y:S01]  /*bfc0*/  LDL R9, [R1+0x4] ;  /* 0x0000040001097983 */ /* 0x000ea20000100800 */
[----:B------:R-:W0:Y:S01]  /*bfd0*/  LDC R4, c[0x0][0x43c] ;  /* 0x00010f00ff047b82 */ /* 0x000e220000000800 */
[----:B------:R-:W-:Y:S01]  /*bfe0*/  ULDC.64 UR4, c[0x0][0x428] ;  /* 0x00010a0000047ab9 */ /* 0x000fe20000000a00 */
[----:B0-----:R-:W-:-:S13]  /*bff0*/  ISETP.NE.AND P0, PT, R4, 0x1, PT ;  /* 0x000000010400780c */ /* 0x001fda0003f05270 */
        /* <DEDUP_REMOVED lines=15> */
.L_x_3323:
[----:B0-----:R-:W-:Y:S01]  /*c0f0*/  LEA R4, R7, UR36, 0x3 ;  /* 0x0000002407047c11 */ /* 0x001fe2000f8e18ff */
[----:B------:R-:W0:Y:S01]  /*c100*/  S2R R3, SR_TID.X ;  /* 0x0000000000037919 */ /* 0x000e220000002100 */
[----:B------:R-:W-:Y:S01]  /*c110*/  SHF.L.U32 R2, R6, 0x1f, RZ ;  /* 0x0000001f06027819 */ /* 0x000fe200000006ff */
[----:B------:R-:W-:Y:S03]  /*c120*/  BSSY B2, `(.L_x_3324) ;  /* 0x0000005000027945 */ /* 0x000fe60003800000 */
[----:B------:R-:W2:Y:S01]  /*c130*/  SYNCS.PHASECHK.TRANS64.TRYWAIT P0, [R4+URZ+0x28c40], R2 ;  /* 0x028c4002040075a7 */ /* 0x000ea2000800017f */
[----:B0-----:R-:W-:-:S04]  /*c140*/  LOP3.LUT R3, R3, 0x7f, RZ, 0xc0, !PT ;  /* 0x0000007f03037812 */ /* 0x001fc800078ec0ff */
[----:B------:R-:W-:Y:S01]  /*c150*/  ISETP.NE.AND P1, PT, R3, RZ, PT ;  /* 0x000000ff0300720c */ /* 0x000fe20003f25270 */
[----:B--2---:R-:W-:-:S12]  /*c160*/  @!P0 BRA `(.L_x_3325) ;  /* 0x0000001800b08947 */ /* 0x004fd80003800000 */
.L_x_3379:
[----:B------:R-:W-:Y:S05]  /*c170*/  BSYNC B2 ;  /* 0x0000000000027941 */ /* 0x000fea0003800000 */
.L_x_3324:
[----:B------:R-:W-:Y:S04]  /*c180*/  BSSY B2, `(.L_x_3326) ;  /* 0x0000009000027945 */ /* 0x000fe80003800000 */
[----:B------:R-:W-:Y:S05]  /*c190*/  @P1 BRA `(.L_x_3327) ;  /* 0x00000000001c1947 */ /* 0x000fea0003800000 */
[----:B-1----:R-:W1:Y:S01]  /*c1a0*/  S2R R5, SR_TID.X ;  /* 0x0000000000057919 */ /* 0x002e620000002100 */
[----:B------:R-:W-:-:S04]  /*c1b0*/  IMAD.MOV.U32 R3, RZ, RZ, 0x2000 ;  /* 0x00002000ff037424 */ /* 0x000fc800078e00ff */
[----:B------:R2:W-:Y:S01]  /*c1c0*/  SYNCS.ARRIVE.TRANS64 RZ, [R4+URZ+0x28c30], R3 ;  /* 0x028c300304ff79a7 */ /* 0x0005e2000800003f */
[----:B-1----:R-:W-:-:S04]  /*c1d0*/  LOP3.LUT R5, R5, 0x1f, RZ, 0xc0, !PT ;  /* 0x0000001f05057812 */ /* 0x002fc800078ec0ff */
[----:B------:R-:W-:-:S13]  /*c1e0*/  ISETP.NE.AND P0, PT, R5, RZ, PT ;  /* 0x000000ff0500720c */ /* 0x000fda0003f05270 */
[----:B--2---:R-:W-:Y:S05]  /*c1f0*/  @!P0 BRA `(.L_x_3327) ;  /* 0x0000000000048947 */ /* 0x004fea0003800000 */
[----:B------:R-:W-:Y:S01]  /*c200*/  BPT.TRAP 0x1 ;  /* 0x000000040000795c */ /* 0x000fe20000300000 */
.L_x_3327:
[----:B------:R-:W-:Y:S05]  /*c210*/  BSYNC B2 ;  /* 0x0000000000027941 */ /* 0x000fea0003800000 */
.L_x_3326:
        /* <DEDUP_REMOVED lines=11> */
.L_x_3328:
        /* <DEDUP_REMOVED lines=13> */
.L_x_3380:
[----:B------:R-:W-:Y:S05]  /*c3a0*/  BSYNC B2 ;  /* 0x0000000000027941 */ /* 0x000fea0003800000 */
.L_x_3329:
[----:B------:R-:W-:Y:S01]  /*c3b0*/  BSSY B2, `(.L_x_3331) ;  /* 0x000000b000027945 */ /* 0x000fe20003800000 */
[----:B01----:R-:W-:Y:S02]  /*c3c0*/  IMAD.MOV.U32 R2, RZ, RZ, 0x0 ;  /* 0x00000000ff027424 */ /* 0x003fe400078e00ff */
        /* <DEDUP_REMOVED lines=9> */
.L_x_3332:
[----:B------:R-:W-:Y:S05]  /*c460*/  BSYNC B2 ;  /* 0x0000000000027941 */ /* 0x000fea0003800000 */
.L_x_3331:
        /* <DEDUP_REMOVED lines=9> */
.L_x_3333:
        /* <DEDUP_REMOVED lines=15> */
.L_x_3334:
        /* <DEDUP_REMOVED lines=15> */
.L_x_3335:
        /* <DEDUP_REMOVED lines=15> */
.L_x_3336:
        /* <DEDUP_REMOVED lines=15> */
.L_x_3337:
        /* <DEDUP_REMOVED lines=15> */
.L_x_3338:
        /* <DEDUP_REMOVED lines=15> */
.L_x_3339:
        /* <DEDUP_REMOVED lines=15> */
.L_x_3340:
        /* <DEDUP_REMOVED lines=10> */
.L_x_3322:
[----:B------:R-:W-:Y:S05]  /*cc30*/  BSYNC B1 ;  /* 0x0000000000017941 */ /* 0x000fea0003800000 */
.L_x_3321:
[----:B------:R-:W-:Y:S01]  /*cc40*/  VIADD R7, R7, 0x1 ;  /* 0x0000000107077836 */ /* 0x000fe20000000000 */
[C---:B------:R-:W-:Y:S01]  /*cc50*/  ISETP.GT.AND P1, PT, R0.reuse, 0x1, PT ;  /* 0x000000010000780c */ /* 0x040fe20003f24270 */
[----:B------:R-:W-:-:S03]  /*cc60*/  VIADD R0, R0, 0xfffffffe ;  /* 0xfffffffe00007836 */ /* 0x000fc60000000000 */
[----:B------:R-:W-:-:S04]  /*cc70*/  ISETP.NE.AND P0, PT, R7, 0x2, PT ;  /* 0x000000020700780c */ /* 0x000fc80003f05270 */
[----:B------:R-:W-:Y:S02]  /*cc80*/  SEL R3, RZ, 0x1, P0 ;  /* 0x00000001ff037807 */ /* 0x000fe40000000000 */
[----:B------:R-:W-:Y:S02]  /*cc90*/  SEL R18, R7, RZ, P0 ;  /* 0x000000ff07127207 */ /* 0x000fe40000000000 */
[----:B------:R-:W-:-:S05]  /*cca0*/  LOP3.LUT R2, R6, R3, RZ, 0x3c, !PT ;  /* 0x0000000306027212 */ /* 0x000fca00078e3cff */
[----:B------:R2:W-:Y:S01]  /*ccb0*/  STL [R1], R2 ;  /* 0x0000000201007387 */ /* 0x0005e20000100800 */
[----:B------:R-:W-:Y:S05]  /*ccc0*/  @P1 BRA `(.L_x_3341) ;  /* 0xffffffe400401947 */ /* 0x000fea000383ffff */
.L_x_3300:
[----:B------:R-:W-:Y:S05]  /*ccd0*/  BSYNC B0 ;  /* 0x0000000000007941 */ /* 0x000fea0003800000 */
.L_x_3278:
[----:B--2---:R-:W2:Y:S01]  /*cce0*/  LDL.LU R2, [R1+0x20] ;  /* 0x0000200001027983 */ /* 0x004ea20000300800 */
[----:B------:R-:W-:-:S03]  /*ccf0*/  ULDC UR4, c[0x0][0xc34] ;  /* 0x00030d0000047ab9 */ /* 0x000fc60000000800 */
[----:B------:R-:W3:Y:S01]  /*cd00*/  LDL.LU R0, [R1+0x30] ;  /* 0x0000300001007983 */ /* 0x000ee20000300800 */
[----:B--2---:R-:W-:Y:S02]  /*cd10*/  VIADD R2, R2, UR38 ;  /* 0x0000002602027c36 */ /* 0x004fe40008000000 */
[----:B---3--:R-:W-:-:S03]  /*cd20*/  VIADD R0, R0, 0x1 ;  /* 0x0000000100007836 */ /* 0x008fc60000000000 */
[----:B------:R2:W-:Y:S01]  /*cd30*/  STL [R1+0x20], R2 ;  /* 0x0000200201007387 */ /* 0x0005e20000100800 */
[----:B------:R-:W-:-:S03]  /*cd40*/  ISETP.GE.AND P0, PT, R2, UR4, PT ;  /* 0x0000000402007c0c */ /* 0x000fc6000bf06270 */
[----:B------:R2:W-:Y:S10]  /*cd50*/  STL [R1+0x30], R0 ;  /* 0x0000300001007387 */ /* 0x0005f40000100800 */
[----:B--2---:R-:W-:Y:S05]  /*cd60*/  @!P0 BRA `(.L_x_3342) ;  /* 0xffffffb800148947 */ /* 0x004fea000383ffff */
[----:B------:R-:W-:-:S07]  /*cd70*/  LOP3.LUT R2, R0, 0x1, RZ, 0xc, !PT ;  /* 0x0000000100027812 */ /* 0x000fce00078e0cff */
.L_x_3250:
[----:B0-----:R-:W0:Y:S01]  /*cd80*/  S2R R3, SR_CgaCtaId ;  /* 0x0000000000037919 */ /* 0x001e220000008800 */
[----:B------:R-:W-:Y:S01]  /*cd90*/  MOV R0, 0x400 ;  /* 0x0000040000007802 */ /* 0x000fe20000000f00 */
[----:B------:R-:W-:Y:S03]  /*cda0*/  BSSY B0, `(.L_x_3343) ;  /* 0x0000005000007945 */ /* 0x000fe60003800000 */
[----:B0-----:R-:W-:Y:S02]  /*cdb0*/  LEA R0, R3, R0, 0x18 ;  /* 0x0000000003007211 */ /* 0x001fe400078ec0ff */
[----:B------:R-:W-:-:S04]  /*cdc0*/  SHF.L.U32 R3, R2, 0x1f, RZ ;  /* 0x0000001f02037819 */ /* 0x000fc800000006ff */
[----:B------:R-:W0:Y:S02]  /*cdd0*/  SYNCS.PHASECHK.TRANS64.TRYWAIT P0, [R0+URZ+0x28c20], R3 ;  /* 0x028c2003000075a7 */ /* 0x000e24000800017f */
[----:B0-----:R-:W-:Y:S05]  /*cde0*/  @!P0 BRA `(.L_x_3344) ;  /* 0x0000000c00b88947 */ /* 0x001fea0003800000 */
.L_x_3381:
[----:B------:R-:W-:Y:S05]  /*cdf0*/  BSYNC B0 ;  /* 0x0000000000007941 */ /* 0x000fea0003800000 */
.L_x_3343:
[----:B------:R-:W-:-:S03]  /*ce00*/  UMOV UR4, 0xffffffff ;  /* 0xffffffff00047882 */ /* 0x000fc60000000000 */
[----:B------:R-:W-:Y:S05]  /*ce10*/  BRA.DIV UR4, `(.L_x_3345) ;  /* 0x0000000e04c07947 */ /* 0x000fea000b800000 */
[----:B------:R-:W2:Y:S02]  /*ce20*/  S2R R2, SR_TID.X ;  /* 0x0000000000027919 */ /* 0x000ea40000002100 */
[----:B--2---:R-:W-:-:S04]  /*ce30*/  SHF.R.U32.HI R2, RZ, 0x5, R2 ;  /* 0x00000005ff027819 */ /* 0x004fc80000011602 */
[----:B------:R-:W-:-:S05]  /*ce40*/  LOP3.LUT R2, R2, 0x3, RZ, 0xc0, !PT ;  /* 0x0000000302027812 */ /* 0x000fca00078ec0ff */
[----:B------:R2:W3:Y:S02]  /*ce50*/  SHFL.IDX PT, R14, R2, RZ, 0x1f ;  /* 0x00001fff020e7589 */ /* 0x0004e400000e0000 */
.L_x_3384:
[----:B---3--:R-:W-:Y:S01]  /*ce60*/  ISETP.NE.AND P0, PT, R14, RZ, PT ;  /* 0x000000ff0e00720c */ /* 0x008fe20003f05270 */
[----:B------:R-:W-:-:S12]  /*ce70*/  BSSY B0, `(.L_x_3346) ;  /* 0x0000025000007945 */ /* 0x000fd80003800000 */
[----:B------:R-:W-:Y:S05]  /*ce80*/  @P0 BRA `(.L_x_3347) ;  /* 0x00000000008c0947 */ /* 0x000fea0003800000 */
[----:B------:R-:W-:-:S03]  /*ce90*/  UMOV UR4, 0xffffffff ;  /* 0xffffffff00047882 */ /* 0x000fc60000000000 */
[----:B------:R-:W-:Y:S05]  /*cea0*/  BRA.DIV UR4, `(.L_x_3348) ;  /* 0x0000000e04d07947 */ /* 0x000fea000b800000 */
[----:B------:R-:W-:-:S13]  /*ceb0*/  ELECT P6, URZ, PT ;  /* 0x00000000003f782f */ /* 0x000fda00038c0000 */
.L_x_3387:
[----:B------:R-:W-:Y:S05]  /*cec0*/  @!P6 BRA `(.L_x_3347) ;  /* 0x00000000007ce947 */ /* 0x000fea0003800000 */
[----:B------:R-:W-:-:S06]  /*ced0*/  ULOP3.LUT UR4, UR37, 0x2, URZ, 0xfc, !UPT ;  /* 0x0000000225047892 */ /* 0x000fcc000f8efc3f */
[----:B--2---:R-:W-:-:S05]  /*cee0*/  IMAD.U32 R2, RZ, RZ, UR4 ;  /* 0x00000004ff027e24 */ /* 0x004fca000f8e00ff */
[----:B------:R-:W-:-:S13]  /*cef0*/  ISETP.NE.AND P2, PT, R2, 0x3, PT ;  /* 0x000000030200780c */ /* 0x000fda0003f45270 */
[----:B------:R-:W-:Y:S05]  /*cf00*/  @!P2 BRA `(.L_x_3349) ;  /* 0x000000000004a947 */ /* 0x000fea0003800000 */
[----:B------:R-:W-:Y:S01]  /*cf10*/  BPT.TRAP 0x1 ;  /* 0x000000040000795c */ /* 0x000fe20000300000 */
.L_x_3349:
[----:B------:R-:W1:Y:S01]  /*cf20*/  LDL.LU R7, [R1] ;  /* 0x0000000001077983 */ /* 0x000e620000300800 */
[----:B0-----:R-:W-:Y:S02]  /*cf30*/  VIADD R3, R0, 0x28c40 ;  /* 0x00028c4000037836 */ /* 0x001fe40000000000 */
[C---:B------:R-:W-:Y:S02]  /*cf40*/  VIADD R2, R18.reuse, 0x1 ;  /* 0x0000000112027836 */ /* 0x040fe40000000000 */
[----:B------:R-:W-:-:S03]  /*cf50*/  IMAD R6, R18, 0x8, R3 ;  /* 0x0000000812067824 */ /* 0x000fc600078e0203 */
[----:B------:R-:W-:-:S04]  /*cf60*/  ISETP.NE.AND P1, PT, R2, 0x2, PT ;  /* 0x000000020200780c */ /* 0x000fc80003f25270 */
[----:B------:R-:W-:Y:S02]  /*cf70*/  SEL R4, RZ, 0x1, P1 ;  /* 0x00000001ff047807 */ /* 0x000fe40000800000 */
[C---:B-1----:R-:W-:Y:S02]  /*cf80*/  SHF.L.U32 R5, R7.reuse, 0x1f, RZ ;  /* 0x0000001f07057819 */ /* 0x042fe400000006ff */
[----:B------:R-:W-:Y:S02]  /*cf90*/  LOP3.LUT R7, R7, R4, RZ, 0x3c, !PT ;  /* 0x0000000407077212 */ /* 0x000fe400078e3cff */
[----:B------:R-:W0:Y:S01]  /*cfa0*/  SYNCS.PHASECHK.TRANS64.TRYWAIT P0, [R6+URZ], R5 ;  /* 0x00000005060075a7 */ /* 0x000e22000800017f */
[----:B------:R-:W-:Y:S02]  /*cfb0*/  SEL R4, R2, RZ, P1 ;  /* 0x000000ff02047207 */ /* 0x000fe40000800000 */
[----:B------:R-:W-:-:S03]  /*cfc0*/  SHF.L.U32 R2, R7, 0x1f, RZ ;  /* 0x0000001f07027819 */ /* 0x000fc600000006ff */
[----:B------:R-:W-:Y:S01]  /*cfd0*/  IMAD R3, R4, 0x8, R3 ;  /* 0x0000000804037824 */ /* 0x000fe200078e0203 */
[----:B0-----:R-:W-:Y:S06]  /*cfe0*/  @!P0 BRA `(.L_x_3350) ;  /* 0x0000000c00a08947 */ /* 0x001fec0003800000 */
.L_x_3388:
[----:B------:R-:W1:Y:S02]  /*cff0*/  SYNCS.PHASECHK.TRANS64.TRYWAIT P0, [R3+URZ], R2 ;  /* 0x00000002030075a7 */ /* 0x000e64000800017f */
[----:B-1----:R-:W-:Y:S05]  /*d000*/  @!P0 BRA `(.L_x_3351) ;  /* 0x0000000c00ac8947 */ /* 0x002fea0003800000 */
.L_x_3389:
[----:B------:R-:W-:Y:S05]  /*d010*/  @!P2 BRA `(.L_x_3352) ;  /* 0x000000000004a947 */ /* 0x000fea0003800000 */
[----:B------:R-:W-:Y:S01]  /*d020*/  BPT.TRAP 0x1 ;  /* 0x000000040000795c */ /* 0x000fe20000300000 */
.L_x_3352:
[----:B-1----:R-:W-:-:S04]  /*d030*/  VIADD R3, R0, 0x28c60 ;  /* 0x00028c6000037836 */ /* 0x002fc80000000000 */
[----:B------:R-:W-:-:S04]  /*d040*/  IMAD R18, R18, 0x8, R3 ;  /* 0x0000000812127824 */ /* 0x000fc800078e0203 */
[----:B------:R-:W1:Y:S02]  /*d050*/  SYNCS.PHASECHK.TRANS64.TRYWAIT P0, [R18+URZ], R5 ;  /* 0x00000005120075a7 */ /* 0x000e64000800017f */
[----:B-1----:R-:W-:Y:S05]  /*d060*/  @!P0 BRA `(.L_x_3353) ;  /* 0x0000000c00a88947 */ /* 0x002fea0003800000 */
.L_x_3390:
[----:B------:R-:W-:-:S07]  /*d070*/  IMAD R3, R4, 0x8, R3 ;  /* 0x0000000804037824 */ /* 0x000fce00078e0203 */
.L_x_3354:
[----:B--2---:R2:W3:Y:S02]  /*d080*/  SYNCS.PHASECHK.TRANS64.TRYWAIT P0, [R3+URZ], R2 ;  /* 0x00000002030075a7 */ /* 0x0044e4000800017f */
[----:B---3--:R-:W-:Y:S05]  /*d090*/  @!P0 NANOSLEEP.SYNCS 0x989680 ;  /* 0x009896800000895d */ /* 0x008fea0003900000 */
[----:B------:R-:W3:Y:S02]  /*d0a0*/  @!P0 SYNCS.PHASECHK.TRANS64 P0, [R3+URZ], R2 ;  /* 0x00000002030085a7 */ /* 0x000ee4000800007f */
[----:B---3--:R-:W-:Y:S05]  /*d0b0*/  @!P0 BRA `(.L_x_3354) ;  /* 0xfffffffc00f08947 */ /* 0x008fea000383ffff */
.L_x_3347:
[----:B------:R-:W-:Y:S05]  /*d0c0*/  BSYNC B0 ;  /* 0x0000000000007941 */ /* 0x000fea0003800000 */
.L_x_3346:
[----:B------:R-:W-:Y:S05]  /*d0d0*/  EXIT ;  /* 0x000000000000794d */ /* 0x000fea0003800000 */
.L_x_3216:
[----:B0-----:R-:W-:-:S04]  /*d0e0*/  IMAD.U32 R3, RZ, RZ, UR16 ;  /* 0x00000010ff037e24 */ /* 0x001fc8000f8e00ff */
[----:B------:R0:W1:Y:S03]  /*d0f0*/  SYNCS.PHASECHK.TRANS64.TRYWAIT P0, [R3+URZ+0x28c50], R0 ;  /* 0x028c5000030075a7 */ /* 0x000066000800017f */
[----:B-1----:R-:W-:Y:S05]  /*d100*/  @!P0 NANOSLEEP.SYNCS 0x989680 ;  /* 0x009896800000895d */ /* 0x002fea0003900000 */
[----:B------:R-:W1:Y:S02]  /*d110*/  @!P0 SYNCS.PHASECHK.TRANS64 P0, [R3+URZ+0x28c50], R0 ;  /* 0x028c5000030085a7 */ /* 0x000e64000800007f */
[----:B-1----:R-:W-:Y:S05]  /*d120*/  @!P0 BRA `(.L_x_3216) ;  /* 0xfffffffc00ec8947 */ /* 0x002fea000383ffff */
[----:B------:R-:W-:Y:S05]  /*d130*/  BRA `(.L_x_3355) ;  /* 0xffffff4000687947 */ /* 0x000fea000383ffff */
.L_x_3221:
[----:B-1----:R-:W-:-:S04]  /*d140*/  IMAD.U32 R4, RZ, RZ, UR6 ;  /* 0x00000006ff047e24 */ /* 0x002fc8000f8e00ff */
[----:B------:R1:W2:Y:S03]  /*d150*/  SYNCS.PHASECHK.TRANS64.TRYWAIT P0, [R4+URZ+0x28c50], R3 ;  /* 0x028c5003040075a7 */ /* 0x0002a6000800017f */
[----:B--2---:R-:W-:Y:S05]  /*d160*/  @!P0 NANOSLEEP.SYNCS 0x989680 ;  /* 0x009896800000895d */ /* 0x004fea0003900000 */
[----:B------:R-:W2:Y:S02]  /*d170*/  @!P0 SYNCS.PHASECHK.TRANS64 P0, [R4+URZ+0x28c50], R3 ;  /* 0x028c5003040085a7 */ /* 0x000ea4000800007f */
[----:B--2---:R-:W-:Y:S05]  /*d180*/  @!P0 BRA `(.L_x_3221) ;  /* 0xfffffffc00ec8947 */ /* 0x004fea000383ffff */
[----:B------:R-:W-:Y:S05]  /*d190*/  BRA `(.L_x_3220) ;  /* 0xffffff4c007c7947 */ /* 0x000fea000383ffff */
.L_x_3225:
[----:B0-----:R-:W-:-:S04]  /*d1a0*/  IMAD.U32 R3, RZ, RZ, UR41 ;  /* 0x00000029ff037e24 */ /* 0x001fc8000f8e00ff */
[----:B------:R0:W1:Y:S03]  /*d1b0*/  SYNCS.PHASECHK.TRANS64.TRYWAIT P1, [R3+URZ+0x28c00], R0 ;  /* 0x028c0000030075a7 */ /* 0x000066000802017f */
[----:B-1----:R-:W-:Y:S05]  /*d1c0*/  @!P1 NANOSLEEP.SYNCS 0x989680 ;  /* 0x009896800000995d */ /* 0x002fea0003900000 */
[----:B------:R-:W1:Y:S02]  /*d1d0*/  @!P1 SYNCS.PHASECHK.TRANS64 P1, [R3+URZ+0x28c00], R0 ;  /* 0x028c0000030095a7 */ /* 0x000e64000802007f */
[----:B-1----:R-:W-:Y:S05]  /*d1e0*/  @!P1 BRA `(.L_x_3225) ;  /* 0xfffffffc00ec9947 */ /* 0x002fea000383ffff */
[----:B------:R-:W-:Y:S05]  /*d1f0*/  BRA `(.L_x_3356) ;  /* 0xffffff5800cc7947 */ /* 0x000fea000383ffff */
.L_x_3229:
[----:B--2---:R2:W3:Y:S02]  /*d200*/  SYNCS.PHASECHK.TRANS64.TRYWAIT P1, [R7+URZ+0x28c30], R8 ;  /* 0x028c3008070075a7 */ /* 0x0044e4000802017f */
[----:B---3--:R-:W-:Y:S05]  /*d210*/  @!P1 NANOSLEEP.SYNCS 0x989680 ;  /* 0x009896800000995d */ /* 0x008fea0003900000 */
[----:B------:R-:W3:Y:S02]  /*d220*/  @!P1 SYNCS.PHASECHK.TRANS64 P1, [R7+URZ+0x28c30], R8 ;  /* 0x028c3008070095a7 */ /* 0x000ee4000802007f */
[----:B---3--:R-:W-:Y:S05]  /*d230*/  @!P1 BRA `(.L_x_3229) ;  /* 0xfffffffc00f09947 */ /* 0x008fea000383ffff */
[----:B------:R-:W-:Y:S05]  /*d240*/  BRA `(.L_x_3228) ;  /* 0xffffff5800e87947 */ /* 0x000fea000383ffff */
.L_x_3233:
[----:B----4-:R4:W0:Y:S02]  /*d250*/  SYNCS.PHASECHK.TRANS64.TRYWAIT P2, [R7+URZ+0x28c50], R8 ;  /* 0x028c5008070075a7 */ /* 0x010824000804017f */
[----:B0-----:R-:W-:Y:S05]  /*d260*/  @!P2 NANOSLEEP.SYNCS 0x989680 ;  /* 0x009896800000a95d */ /* 0x001fea0003900000 */
[----:B------:R-:W0:Y:S02]  /*d270*/  @!P2 SYNCS.PHASECHK.TRANS64 P2, [R7+URZ+0x28c50], R8 ;  /* 0x028c50080700a5a7 */ /* 0x000e24000804007f */
[----:B0-----:R-:W-:Y:S05]  /*d280*/  @!P2 BRA `(.L_x_3233) ;  /* 0xfffffffc00f0a947 */ /* 0x001fea000383ffff */
[----:B------:R-:W-:Y:S05]  /*d290*/  BRA `(.L_x_3232) ;  /* 0xffffff6800fc7947 */ /* 0x000fea000383ffff */
.L_x_3238:
[----:B--2---:R-:W-:-:S04]  /*d2a0*/  IMAD.U32 R0, RZ, RZ, UR22 ;  /* 0x00000016ff007e24 */ /* 0x004fc8000f8e00ff */
[----:B------:R2:W3:Y:S03]  /*d2b0*/  SYNCS.PHASECHK.TRANS64.TRYWAIT P3, [R0+URZ+0x28c30], R7 ;  /* 0x028c3007000075a7 */ /* 0x0004e6000806017f */
[----:B---3--:R-:W-:Y:S05]  /*d2c0*/  @!P3 NANOSLEEP.SYNCS 0x989680 ;  /* 0x009896800000b95d */ /* 0x008fea0003900000 */
[----:B------:R-:W3:Y:S02]  /*d2d0*/  @!P3 SYNCS.PHASECHK.TRANS64 P3, [R0+URZ+0x28c30], R7 ;  /* 0x028c30070000b5a7 */ /* 0x000ee4000806007f */
[----:B---3--:R-:W-:Y:S05]  /*d2e0*/  @!P3 BRA `(.L_x_3238) ;  /* 0xfffffffc00ecb947 */ /* 0x008fea000383ffff */
[----:B------:R-:W-:Y:S05]  /*d2f0*/  BRA `(.L_x_3237) ;  /* 0xffffff6c00dc7947 */ /* 0x000fea000383ffff */
.L_x_3242:
[----:B---3--:R3:W4:Y:S02]  /*d300*/  SYNCS.PHASECHK.TRANS64.TRYWAIT P3, [R170+URZ+0x28c50], R7 ;  /* 0x028c5007aa0075a7 */ /* 0x008724000806017f */
[----:B----4-:R-:W-:Y:S05]  /*d310*/  @!P3 NANOSLEEP.SYNCS 0x989680 ;  /* 0x009896800000b95d */ /* 0x010fea0003900000 */
[----:B------:R-:W4:Y:S02]  /*d320*/  @!P3 SYNCS.PHASECHK.TRANS64 P3, [R170+URZ+0x28c50], R7 ;  /* 0x028c5007aa00b5a7 */ /* 0x000f24000806007f */
[----:B----4-:R-:W-:Y:S05]  /*d330*/  @!P3 BRA `(.L_x_3242) ;  /* 0xfffffffc00f0b947 */ /* 0x010fea000383ffff */
[----:B------:R-:W-:Y:S05]  /*d340*/  BRA `(.L_x_3241) ;  /* 0xffffff8400107947 */ /* 0x000fea000383ffff */
.L_x_3254:
[----:B0-----:R-:W0:Y:S01]  /*d350*/  S2R R0, SR_TID.X ;  /* 0x0000000000007919 */ /* 0x001e220000002100 */
[----:B------:R-:W-:Y:S01]  /*d360*/  BSSY B0, `(.L_x_3357) ;  /* 0x000000a000007945 */ /* 0x000fe20003800000 */
[----:B------:R-:W-:Y:S02]  /*d370*/  IMAD.MOV.U32 R12, RZ, RZ, RZ ;  /* 0x000000ffff0c7224 */ /* 0x000fe400078e00ff */
[----:B------:R-:W-:Y:S02]  /*d380*/  IMAD.MOV.U32 R11, RZ, RZ, 0x1f ;  /* 0x0000001fff0b7424 */ /* 0x000fe400078e00ff */
[----:B------:R-:W-:Y:S01]  /*d390*/  IMAD.MOV.U32 R15, RZ, RZ, -0x1 ;  /* 0xffffffffff0f7424 */ /* 0x000fe200078e00ff */
[----:B0-----:R-:W-:-:S04]  /*d3a0*/  SHF.R.U32.HI R0, RZ, 0x5, R0 ;  /* 0x00000005ff007819 */ /* 0x001fc80000011600 */
[----:B------:R-:W-:-:S05]  /*d3b0*/  LOP3.LUT R0, R0, 0x3, RZ, 0xc0, !PT ;  /* 0x0000000300007812 */ /* 0x000fca00078ec0ff */
[----:B------:R-:W-:-:S07]  /*d3c0*/  IMAD.MOV.U32 R13, RZ, RZ, R0 ;  /* 0x000000ffff0d7224 */ /* 0x000fce00078e0000 */
[----:B------:R-:W-:Y:S05]  /*d3d0*/  WARPSYNC.COLLECTIVE R15, `(.L_x_3358) ;  /* 0x000000000f087348 */ /* 0x000fea0003c00000 */
[----:B------:R0:W1:Y:S02]  /*d3e0*/  SHFL.IDX P6, R14, R13, R12, R11 ;  /* 0x0000000c0d0e7389 */ /* 0x00006400000c000b */
[----:B01----:R-:W-:Y:S01]  /*d3f0*/  ENDCOLLECTIVE ;  /* 0x000000000000791b */ /* 0x003fe20003800000 */
.L_x_3358:
[----:B------:R-:W-:Y:S05]  /*d400*/  BSYNC B0 ;  /* 0x0000000000007941 */ /* 0x000fea0003800000 */
.L_x_3357:
[----:B------:R-:W-:Y:S05]  /*d410*/  BRA `(.L_x_3359) ;  /* 0xffffffb800207947 */ /* 0x000fea000383ffff */
.L_x_3256:
[----:B------:R-:W-:Y:S01]  /*d420*/  BSSY B0, `(.L_x_3360) ;  /* 0x0000006000007945 */ /* 0x000fe20003800000 */
[----:B------:R-:W-:-:S07]  /*d430*/  IMAD.MOV.U32 R15, RZ, RZ, -0x1 ;  /* 0xffffffffff0f7424 */ /* 0x000fce00078e00ff */
[----:B0-----:R-:W-:Y:S05]  /*d440*/  WARPSYNC.COLLECTIVE R15, `(.L_x_3361) ;  /* 0x000000000f0c7348 */ /* 0x001fea0003c00000 */
[----:B------:R-:W-:Y:S02]  /*d450*/  ELECT P6, UR62, PT ;  /* 0x00000000003e782f */ /* 0x000fe400038c0000 */
[----:B------:R-:W-:Y:S01]  /*d460*/  MOV R14, UR62 ;  /* 0x0000003e000e7c02 */ /* 0x000fe20008000f00 */
[----:B0-----:R-:W-:Y:S10]  /*d470*/  ENDCOLLECTIVE ;  /* 0x000000000000791b */ /* 0x001ff40003800000 */
.L_x_3361:
[----:B------:R-:W-:Y:S05]  /*d480*/  BSYNC B0 ;  /* 0x0000000000007941 */ /* 0x000fea0003800000 */
.L_x_3360:
[----:B------:R-:W-:Y:S05]  /*d490*/  BRA `(.L_x_3362) ;  /* 0xffffffb800207947 */ /* 0x000fea000383ffff */
.L_x_3258:
[----:B0-----:R0:W2:Y:S02]  /*d4a0*/  SYNCS.PHASECHK.TRANS64.TRYWAIT P0, [R0+URZ+0x28c40], R2 ;  /* 0x028c4002000075a7 */ /* 0x0010a4000800017f */
[----:B--2---:R-:W-:Y:S05]  /*d4b0*/  @!P0 NANOSLEEP.SYNCS 0x989680 ;  /* 0x009896800000895d */ /* 0x004fea0003900000 */
[----:B------:R-:W2:Y:S02]  /*d4c0*/  @!P0 SYNCS.PHASECHK.TRANS64 P0, [R0+URZ+0x28c40], R2 ;  /* 0x028c4002000085a7 */ /* 0x000ea4000800007f */
[----:B--2---:R-:W-:Y:S05]  /*d4d0*/  @!P0 BRA `(.L_x_3258) ;  /* 0xfffffffc00f08947 */ /* 0x004fea000383ffff */
[----:B------:R-:W-:Y:S05]  /*d4e0*/  BRA `(.L_x_3363) ;  /* 0xffffffb8007c7947 */ /* 0x000fea000383ffff */
.L_x_3261:
        /* <DEDUP_REMOVED lines=8> */
.L_x_3364:
[----:B------:R-:W-:Y:S01]  /*d570*/  IMAD.MOV.U32 R13, RZ, RZ, R0 ;  /* 0x000000ffff0d7224 */ /* 0x000fe200078e0000 */
[----:B------:R-:W-:Y:S01]  /*d580*/  LOP3.LUT R7, R7, 0x7f, RZ, 0xc0, !PT ;  /* 0x0000007f07077812 */ /* 0x000fe200078ec0ff */
[----:B------:R-:W-:-:S07]  /*d590*/  IMAD.MOV.U32 R6, RZ, RZ, R14 ;  /* 0x000000ffff067224 */ /* 0x000fce00078e000e */
[----:B------:R-:W-:Y:S05]  /*d5a0*/  WARPSYNC.COLLECTIVE R15, `(.L_x_3365) ;  /* 0x000000000f087348 */ /* 0x000fea0003c00000 */
[----:B------:R0:W1:Y:S02]  /*d5b0*/  SHFL.IDX P6, R14, R13, R12, R11 ;  /* 0x0000000c0d0e7389 */ /* 0x00006400000c000b */
[----:B01----:R-:W-:Y:S01]  /*d5c0*/  ENDCOLLECTIVE ;  /* 0x000000000000791b */ /* 0x003fe20003800000 */
.L_x_3365:
[----:B------:R-:W-:Y:S01]  /*d5d0*/  SHF.R.U32.HI R5, RZ, 0x3, R7 ;  /* 0x00000003ff057819 */ /* 0x000fe20000011607 */
[----:B------:R-:W-:Y:S02]  /*d5e0*/  ULDC UR4, c[0x0][0x288] ;  /* 0x0000a20000047ab9 */ /* 0x000fe40000000800 */
[----:B------:R-:W-:Y:S02]  /*d5f0*/  IMAD R3, R8, UR4, RZ ;  /* 0x0000000408037c24 */ /* 0x000fe4000f8e02ff */
[----:B------:R-:W-:-:S04]  /*d600*/  IMAD R4, R4, 0x40, R5 ;  /* 0x0000004004047824 */ /* 0x000fc800078e0205 */
        /* <DEDUP_REMOVED lines=8> */
.L_x_3366:
        /* <DEDUP_REMOVED lines=9> */
[----:B------:R0:W-:Y:S01]  /*d720*/  @!P1 LDGSTS.E.BYPASS.LTC128B.128 [R9+0x20400], desc[UR42][R6.64], !P0 ;  /* 0x2040000006099fae */ /* 0x0001e2000c101d6a */
[----:B------:R-:W-:Y:S01]  /*d730*/  ISETP.GE.AND P1, PT, R5, R3, PT ;  /* 0x000000030500720c */ /* 0x000fe20003f26270 */
[----:B------:R-:W-:Y:S02]  /*d740*/  VIADD R5, R4, 0x20 ;  /* 0x0000002004057836 */ /* 0x000fe40000000000 */
[----:B0-----:R-:W-:-:S10]  /*d750*/  IMAD.MOV.U32 R6, RZ, RZ, R14 ;  /* 0x000000ffff067224 */ /* 0x001fd400078e000e */
[----:B------:R-:W-:Y:S05]  /*d760*/  WARPSYNC.COLLECTIVE R15, `(.L_x_3367) ;  /* 0x000000000f087348 */ /* 0x000fea0003c00000 */
[----:B------:R0:W1:Y:S02]  /*d770*/  SHFL.IDX P6, R14, R13, R12, R11 ;  /* 0x0000000c0d0e7389 */ /* 0x00006400000c000b */
[----:B01----:R-:W-:Y:S01]  /*d780*/  ENDCOLLECTIVE ;  /* 0x000000000000791b */ /* 0x003fe20003800000 */
.L_x_3367:
[----:B------:R-:W-:Y:S02]  /*d790*/  IMAD.MOV.U32 R13, RZ, RZ, R2 ;  /* 0x000000ffff0d7224 */ /* 0x000fe400078e0002 */
[----:B------:R-:W-:Y:S02]  /*d7a0*/  IMAD.MOV.U32 R12, RZ, RZ, 0x2 ;  /* 0x00000002ff0c7424 */ /* 0x000fe400078e00ff */
[----:B------:R-:W-:-:S07]  /*d7b0*/  IMAD.MOV.U32 R7, RZ, RZ, R14 ;  /* 0x000000ffff077224 */ /* 0x000fce00078e000e */
[----:B------:R-:W-:Y:S05]  /*d7c0*/  WARPSYNC.COLLECTIVE R15, `(.L_x_3368) ;  /* 0x000000000f087348 */ /* 0x000fea0003c00000 */
[----:B------:R0:W1:Y:S02]  /*d7d0*/  SHFL.IDX P6, R14, R13, R12, R11 ;  /* 0x0000000c0d0e7389 */ /* 0x00006400000c000b */
[----:B01----:R-:W-:Y:S01]  /*d7e0*/  ENDCOLLECTIVE ;  /* 0x000000000000791b */ /* 0x003fe20003800000 */
.L_x_3368:
        /* <DEDUP_REMOVED lines=11> */
[----:B0-----:R-:W-:-:S12]  /*d8a0*/  IMAD.MOV.U32 R6, RZ, RZ, R14 ;  /* 0x000000ffff067224 */ /* 0x001fd800078e000e */
[----:B------:R-:W-:Y:S05]  /*d8b0*/  WARPSYNC.COLLECTIVE R15, `(.L_x_3369) ;  /* 0x000000000f087348 */ /* 0x000fea0003c00000 */
[----:B------:R0:W1:Y:S02]  /*d8c0*/  SHFL.IDX P6, R14, R13, R12, R11 ;  /* 0x0000000c0d0e7389 */ /* 0x00006400000c000b */
[----:B01----:R-:W-:Y:S01]  /*d8d0*/  ENDCOLLECTIVE ;  /* 0x000000000000791b */ /* 0x003fe20003800000 */
.L_x_3369:
[----:B------:R-:W-:Y:S02]  /*d8e0*/  IMAD.MOV.U32 R13, RZ, RZ, R2 ;  /* 0x000000ffff0d7224 */ /* 0x000fe400078e0002 */
[----:B------:R-:W-:Y:S02]  /*d8f0*/  IMAD.MOV.U32 R12, RZ, RZ, 0x3 ;  /* 0x00000003ff0c7424 */ /* 0x000fe400078e00ff */
[----:B------:R-:W-:-:S07]  /*d900*/  IMAD.MOV.U32 R7, RZ, RZ, R14 ;  /* 0x000000ffff077224 */ /* 0x000fce00078e000e */
[----:B------:R-:W-:Y:S05]  /*d910*/  WARPSYNC.COLLECTIVE R15, `(.L_x_3370) ;  /* 0x000000000f087348 */ /* 0x000fea0003c00000 */
[----:B------:R0:W1:Y:S02]  /*d920*/  SHFL.IDX P6, R14, R13, R12, R11 ;  /* 0x0000000c0d0e7389 */ /* 0x00006400000c000b */
[----:B01----:R-:W-:Y:S01]  /*d930*/  ENDCOLLECTIVE ;  /* 0x000000000000791b */ /* 0x003fe20003800000 */
.L_x_3370:
        /* <DEDUP_REMOVED lines=10> */
.L_x_3371:
[----:B------:R-:W-:Y:S01]  /*d9e0*/  @!PT LDS RZ, [RZ] ;  /* 0x00000000fffff984 */ /* 0x000fe20000000800 */
[----:B------:R-:W-:Y:S01]  /*d9f0*/  @!PT LDS RZ, [RZ] ;  /* 0x00000000fffff984 */ /* 0x000fe20000000800 */
[----:B------:R-:W-:Y:S01]  /*da00*/  @!PT LDS RZ, [RZ] ;  /* 0x00000000fffff984 */ /* 0x000fe20000000800 */
[----:B------:R1:W-:Y:S01]  /*da10*/  @!P1 LDGSTS.E.BYPASS.LTC128B.128 [R9+0x21400], desc[UR42][R6.64], !P0 ;  /* 0x2140000006099fae */ /* 0x0003e2000c101d6a */
[----:B------:R-:W-:Y:S01]  /*da20*/  IMAD.MOV.U32 R0, RZ, RZ, R14 ;  /* 0x000000ffff007224 */ /* 0x000fe200078e000e */
[----:B------:R-:W-:Y:S06]  /*da30*/  BRA `(.L_x_3372) ;  /* 0xffffffbc00787947 */ /* 0x000fec000383ffff */
.L_x_3263:
[----:B0-----:R-:W-:-:S04]  /*da40*/  IMAD.U32 R3, RZ, RZ, UR36 ;  /* 0x00000024ff037e24 */ /* 0x001fc8000f8e00ff */
[----:B------:R0:W1:Y:S03]  /*da50*/  SYNCS.PHASECHK.TRANS64.TRYWAIT P0, [R3+URZ+0x28c20], R0 ;  /* 0x028c2000030075a7 */ /* 0x000066000800017f */
[----:B-1----:R-:W-:Y:S05]  /*da60*/  @!P0 NANOSLEEP.SYNCS 0x989680 ;  /* 0x009896800000895d */ /* 0x002fea0003900000 */
[----:B------:R-:W1:Y:S02]  /*da70*/  @!P0 SYNCS.PHASECHK.TRANS64 P0, [R3+URZ+0x28c20], R0 ;  /* 0x028c2000030085a7 */ /* 0x000e64000800007f */
[----:B-1----:R-:W-:Y:S05]  /*da80*/  @!P0 BRA `(.L_x_3263) ;  /* 0xfffffffc00ec8947 */ /* 0x002fea000383ffff */
[----:B------:R-:W-:Y:S05]  /*da90*/  BRA `(.L_x_3373) ;  /* 0xffffffbc00ac7947 */ /* 0x000fea000383ffff */
.L_x_3267:
[----:B0-----:R0:W1:Y:S02]  /*daa0*/  SYNCS.PHASECHK.TRANS64.TRYWAIT P0, [R3+URZ+0x28c60], R0 ;  /* 0x028c6000030075a7 */ /* 0x001064000800017f */
[----:B-1----:R-:W-:Y:S05]  /*dab0*/  @!P0 NANOSLEEP.SYNCS 0x989680 ;  /* 0x009896800000895d */ /* 0x002fea0003900000 */
[----:B------:R-:W1:Y:S02]  /*dac0*/  @!P0 SYNCS.PHASECHK.TRANS64 P0, [R3+URZ+0x28c60], R0 ;  /* 0x028c6000030085a7 */ /* 0x000e64000800007f */
[----:B-1----:R-:W-:Y:S05]  /*dad0*/  @!P0 BRA `(.L_x_3267) ;  /* 0xfffffffc00f08947 */ /* 0x002fea000383ffff */
[----:B------:R-:W-:Y:S05]  /*dae0*/  BRA `(.L_x_3374) ;  /* 0xffffffbc00d07947 */ /* 0x000fea000383ffff */
.L_x_3284:
[----:B-1----:R1:W2:Y:S02]  /*daf0*/  SYNCS.PHASECHK.TRANS64.TRYWAIT P0, [R3+URZ+0x28c40], R2 ;  /* 0x028c4002030075a7 */ /* 0x0022a4000800017f */
[----:B--2---:R-:W-:Y:S05]  /*db00*/  @!P0 NANOSLEEP.SYNCS 0x989680 ;  /* 0x009896800000895d */ /* 0x004fea0003900000 */
[----:B------:R-:W2:Y:S02]  /*db10*/  @!P0 SYNCS.PHASECHK.TRANS64 P0, [R3+URZ+0x28c40], R2 ;  /* 0x028c4002030085a7 */ /* 0x000ea4000800007f */
[----:B--2---:R-:W-:Y:S05]  /*db20*/  @!P0 BRA `(.L_x_3284) ;  /* 0xfffffffc00f08947 */ /* 0x004fea000383ffff */
[----:B------:R-:W-:Y:S05]  /*db30*/  BRA `(.L_x_3375) ;  /* 0xffffffc800b87947 */ /* 0x000fea000383ffff */
.L_x_3289:
[----:B0-----:R0:W2:Y:S02]  /*db40*/  SYNCS.PHASECHK.TRANS64.TRYWAIT P0, [R3+URZ+0x28c60], R2 ;  /* 0x028c6002030075a7 */ /* 0x0010a4000800017f */
[----:B--2---:R-:W-:Y:S05]  /*db50*/  @!P0 NANOSLEEP.SYNCS 0x989680 ;  /* 0x009896800000895d */ /* 0x004fea0003900000 */
[----:B------:R-:W2:Y:S02]  /*db60*/  @!P0 SYNCS.PHASECHK.TRANS64 P0, [R3+URZ+0x28c60], R2 ;  /* 0x028c6002030085a7 */ /* 0x000ea4000800007f */
[----:B--2---:R-:W-:Y:S05]  /*db70*/  @!P0 BRA `(.L_x_3289) ;  /* 0xfffffffc00f08947 */ /* 0x004fea000383ffff */
[----:B------:R-:W-:Y:S05]  /*db80*/  BRA `(.L_x_3376) ;  /* 0xffffffcc00307947 */ /* 0x000fea000383ffff */
.L_x_3305:
[----:B--2---:R2:W3:Y:S02]  /*db90*/  SYNCS.PHASECHK.TRANS64.TRYWAIT P0, [R4+URZ+0x28c40], R2 ;  /* 0x028c4002040075a7 */ /* 0x0044e4000800017f */
[----:B---3--:R-:W-:Y:S05]  /*dba0*/  @!P0 NANOSLEEP.SYNCS 0x989680 ;  /* 0x009896800000895d */ /* 0x008fea0003900000 */
[----:B------:R-:W3:Y:S02]  /*dbb0*/  @!P0 SYNCS.PHASECHK.TRANS64 P0, [R4+URZ+0x28c40], R2 ;  /* 0x028c4002040085a7 */ /* 0x000ee4000800007f */
[----:B---3--:R-:W-:Y:S05]  /*dbc0*/  @!P0 BRA `(.L_x_3305) ;  /* 0xfffffffc00f08947 */ /* 0x008fea000383ffff */
[----:B------:R-:W-:Y:S05]  /*dbd0*/  BRA `(.L_x_3377) ;  /* 0xffffffd8000c7947 */ /* 0x000fea000383ffff */
.L_x_3310:
[----:B0-----:R0:W1:Y:S02]  /*dbe0*/  SYNCS.PHASECHK.TRANS64.TRYWAIT P0, [R4+URZ+0x28c60], R2 ;  /* 0x028c6002040075a7 */ /* 0x001064000800017f */
[----:B-1----:R-:W-:Y:S05]  /*dbf0*/  @!P0 NANOSLEEP.SYNCS 0x989680 ;  /* 0x009896800000895d */ /* 0x002fea0003900000 */
[----:B------:R-:W1:Y:S02]  /*dc00*/  @!P0 SYNCS.PHASECHK.TRANS64 P0, [R4+URZ+0x28c60], R2 ;  /* 0x028c6002040085a7 */ /* 0x000e64000800007f */
[----:B-1----:R-:W-:Y:S05]  /*dc10*/  @!P0 BRA `(.L_x_3310) ;  /* 0xfffffffc00f08947 */ /* 0x002fea000383ffff */
[----:B------:R-:W-:Y:S05]  /*dc20*/  BRA `(.L_x_3378) ;  /* 0xffffffd800847947 */ /* 0x000fea000383ffff */
.L_x_3325:
[----:B0-----:R0:W2:Y:S02]  /*dc30*/  SYNCS.PHASECHK.TRANS64.TRYWAIT P0, [R4+URZ+0x28c40], R2 ;  /* 0x028c4002040075a7 */ /* 0x0010a4000800017f */
[----:B--2---:R-:W-:Y:S05]  /*dc40*/  @!P0 NANOSLEEP.SYNCS 0x989680 ;  /* 0x009896800000895d */ /* 0x004fea0003900000 */
[----:B------:R-:W2:Y:S02]  /*dc50*/  @!P0 SYNCS.PHASECHK.TRANS64 P0, [R4+URZ+0x28c40], R2 ;  /* 0x028c4002040085a7 */ /* 0x000ea4000800007f */
[----:B--2---:R-:W-:Y:S05]  /*dc60*/  @!P0 BRA `(.L_x_3325) ;  /* 0xfffffffc00f08947 */ /* 0x004fea000383ffff */
[----:B------:R-:W-:Y:S05]  /*dc70*/  BRA `(.L_x_3379) ;  /* 0xffffffe4003c7947 */ /* 0x000fea000383ffff */
.L_x_3330:
[----:B-1----:R1:W2:Y:S02]  /*dc80*/  SYNCS.PHASECHK.TRANS64.TRYWAIT P0, [R4+URZ+0x28c60], R2 ;  /* 0x028c6002040075a7 */ /* 0x0022a4000800017f */
[----:B--2---:R-:W-:Y:S05]  /*dc90*/  @!P0 NANOSLEEP.SYNCS 0x989680 ;  /* 0x009896800000895d */ /* 0x004fea0003900000 */
[----:B------:R-:W2:Y:S02]  /*dca0*/  @!P0 SYNCS.PHASECHK.TRANS64 P0, [R4+URZ+0x28c60], R2 ;  /* 0x028c6002040085a7 */ /* 0x000ea4000800007f */
[----:B--2---:R-:W-:Y:S05]  /*dcb0*/  @!P0 BRA `(.L_x_3330) ;  /* 0xfffffffc00f08947 */ /* 0x004fea000383ffff */
[----:B------:R-:W-:Y:S05]  /*dcc0*/  BRA `(.L_x_3380) ;  /* 0xffffffe400b47947 */ /* 0x000fea000383ffff */
.L_x_3344:
[----:B0-----:R0:W2:Y:S02]  /*dcd0*/  SYNCS.PHASECHK.TRANS64.TRYWAIT P0, [R0+URZ+0x28c20], R3 ;  /* 0x028c2003000075a7 */ /* 0x0010a4000800017f */
[----:B--2---:R-:W-:Y:S05]  /*dce0*/  @!P0 NANOSLEEP.SYNCS 0x989680 ;  /* 0x009896800000895d */ /* 0x004fea0003900000 */
[----:B------:R-:W2:Y:S02]  /*dcf0*/  @!P0 SYNCS.PHASECHK.TRANS64 P0, [R0+URZ+0x28c20], R3 ;  /* 0x028c2003000085a7 */ /* 0x000ea4000800007f */
[----:B--2---:R-:W-:Y:S05]  /*dd00*/  @!P0 BRA `(.L_x_3344) ;  /* 0xfffffffc00f08947 */ /* 0x004fea000383ffff */
[----:B------:R-:W-:Y:S05]  /*dd10*/  BRA `(.L_x_3381) ;  /* 0xfffffff000347947 */ /* 0x000fea000383ffff */
.L_x_3345:
        /* <DEDUP_REMOVED lines=11> */
.L_x_3383:
[----:B------:R-:W-:Y:S05]  /*ddd0*/  BSYNC B0 ;  /* 0x0000000000007941 */ /* 0x000fea0003800000 */
.L_x_3382:
[----:B------:R-:W-:Y:S05]  /*dde0*/  BRA `(.L_x_3384) ;  /* 0xfffffff0001c7947 */ /* 0x000fea000383ffff */
.L_x_3348:
[----:B------:R-:W-:Y:S01]  /*ddf0*/  BSSY B1, `(.L_x_3385) ;  /* 0x0000006000017945 */ /* 0x000fe20003800000 */
[----:B------:R-:W-:-:S07]  /*de00*/  IMAD.MOV.U32 R15, RZ, RZ, -0x1 ;  /* 0xffffffffff0f7424 */ /* 0x000fce00078e00ff */
[----:B012---:R-:W-:Y:S05]  /*de10*/  WARPSYNC.COLLECTIVE R15, `(.L_x_3386) ;  /* 0x000000000f0c7348 */ /* 0x007fea0003c00000 */
[----:B------:R-:W-:Y:S02]  /*de20*/  ELECT P6, UR62, PT ;  /* 0x00000000003e782f */ /* 0x000fe400038c0000 */
[----:B------:R-:W-:Y:S01]  /*de30*/  MOV R14, UR62 ;  /* 0x0000003e000e7c02 */ /* 0x000fe20008000f00 */
[----:B012---:R-:W-:Y:S10]  /*de40*/  ENDCOLLECTIVE ;  /* 0x000000000000791b */ /* 0x007ff40003800000 */
.L_x_3386:
[----:B------:R-:W-:Y:S05]  /*de50*/  BSYNC B1 ;  /* 0x0000000000017941 */ /* 0x000fea0003800000 */
.L_x_3385:
[----:B------:R-:W-:Y:S05]  /*de60*/  BRA `(.L_x_3387) ;  /* 0xfffffff000147947 */ /* 0x000fea000383ffff */
.L_x_3350:
[----:B0-----:R0:W1:Y:S02]  /*de70*/  SYNCS.PHASECHK.TRANS64.TRYWAIT P0, [R6+URZ], R5 ;  /* 0x00000005060075a7 */ /* 0x001064000800017f */
[----:B-1----:R-:W-:Y:S05]  /*de80*/  @!P0 NANOSLEEP.SYNCS 0x989680 ;  /* 0x009896800000895d */ /* 0x002fea0003900000 */
[----:B------:R-:W1:Y:S02]  /*de90*/  @!P0 SYNCS.PHASECHK.TRANS64 P0, [R6+URZ], R5 ;  /* 0x00000005060085a7 */ /* 0x000e64000800007f */
[----:B-1----:R-:W-:Y:S05]  /*dea0*/  @!P0 BRA `(.L_x_3350) ;  /* 0xfffffffc00f08947 */ /* 0x002fea000383ffff */
[----:B------:R-:W-:Y:S05]  /*deb0*/  BRA `(.L_x_3388) ;  /* 0xfffffff0004c7947 */ /* 0x000fea000383ffff */
.L_x_3351:
[----:B-1----:R1:W2:Y:S02]  /*dec0*/  SYNCS.PHASECHK.TRANS64.TRYWAIT P0, [R3+URZ], R2 ;  /* 0x00000002030075a7 */ /* 0x0022a4000800017f */
[----:B--2---:R-:W-:Y:S05]  /*ded0*/  @!P0 NANOSLEEP.SYNCS 0x989680 ;  /* 0x009896800000895d */ /* 0x004fea0003900000 */
[----:B------:R-:W2:Y:S02]  /*dee0*/  @!P0 SYNCS.PHASECHK.TRANS64 P0, [R3+URZ], R2 ;  /* 0x00000002030085a7 */ /* 0x000ea4000800007f */
[----:B--2---:R-:W-:Y:S05]  /*def0*/  @!P0 BRA `(.L_x_3351) ;  /* 0xfffffffc00f08947 */ /* 0x004fea000383ffff */
[----:B------:R-:W-:Y:S05]  /*df00*/  BRA `(.L_x_3389) ;  /* 0xfffffff000407947 */ /* 0x000fea000383ffff */
.L_x_3353:
[----:B-1----:R1:W2:Y:S02]  /*df10*/  SYNCS.PHASECHK.TRANS64.TRYWAIT P0, [R18+URZ], R5 ;  /* 0x00000005120075a7 */ /* 0x0022a4000800017f */
[----:B--2---:R-:W-:Y:S05]  /*df20*/  @!P0 NANOSLEEP.SYNCS 0x989680 ;  /* 0x009896800000895d */ /* 0x004fea0003900000 */
[----:B------:R-:W2:Y:S02]  /*df30*/  @!P0 SYNCS.PHASECHK.TRANS64 P0, [R18+URZ], R5 ;  /* 0x00000005120085a7 */ /* 0x000ea4000800007f */
[----:B--2---:R-:W-:Y:S05]  /*df40*/  @!P0 BRA `(.L_x_3353) ;  /* 0xfffffffc00f08947 */ /* 0x004fea000383ffff */
[----:B------:R-:W-:Y:S05]  /*df50*/  BRA `(.L_x_3390) ;  /* 0xfffffff000447947 */ /* 0x000fea000383ffff */
.L_x_3391:
        /* <DEDUP_REMOVED lines=10> */
.L_x_15116:


//--------------------- .text._ZN7cutlass13device_kernelIN5flash11enable_sm90INS1_16FlashAttnFwdSm90INS1_25CollectiveMainloopFwdSm90ILi2EN4cute5tupleIJNS5_1CILi1EEES8_S8_EEENS6_IJNS7_ILi64EEESA_SA_EEELi512ENS_6half_tEfNS_4arch4Sm90ELb0ELb0ELb0ELb0ELb0ELb0ELb1ELb0ELb0ELb1ELb0ELb0EEENS1_21CollectiveEpilogueFwdINS6_IJSA_NS7_ILi512EEESA_EEES9_SC_SE_Li256ELb0ELb1ELb0ELb0EEENS1_29StaticPersistentTileSchedulerILb0EEEEEEEEEvNT_6ParamsE --------------------------
	.section	.text._ZN7cutlass13device_kernelIN5flash11enable_sm90INS1_16FlashAttnFwdSm90INS1_25CollectiveMainloopFwdSm90ILi2EN4cute5tupleIJNS5_1CILi1EEES8_S8_EEENS6_IJNS7_ILi64EEESA_SA_EEELi512ENS_6half_tEfNS_4arch4Sm90ELb0ELb0ELb0ELb0ELb0ELb0ELb1ELb0ELb0ELb1ELb0ELb0EEENS1_21CollectiveEpilogueFwdINS6_IJSA_NS7_ILi512EEESA_EEES9_SC_SE_Li256ELb0ELb1ELb0ELb0EEENS1_29StaticPersistentTileSchedulerILb0EEEEEEEEEvNT_6ParamsE,"ax",@progbits
	.align	128
.text._ZN7cutlass13device_kernelIN5flash11enable_sm90INS1_16FlashAttnFwdSm90INS1_25CollectiveMainloopFwdSm90ILi2EN4cute5tupleIJNS5_1CILi1EEES8_S8_EEENS6_IJNS7_ILi64EEESA_SA_EEELi512ENS_6half_tEfNS_4arch4Sm90ELb0ELb0ELb0ELb0ELb0ELb0ELb1ELb0ELb0ELb1ELb0ELb0EEENS1_21CollectiveEpilogueFwdINS6_IJSA_NS7_ILi512EEESA_EEES9_SC_SE_Li256ELb0ELb1ELb0ELb0EEENS1_29StaticPersistentTileSchedulerILb0EEEEEEEEEvNT_6ParamsE:
        .type           _ZN7cutlass13device_kernelIN5flash11enable_sm90INS1_16FlashAttnFwdSm90INS1_25CollectiveMainloopFwdSm90ILi2EN4cute5tupleIJNS5_1CILi1EEES8_S8_EEENS6_IJNS7_ILi64EEESA_SA_EEELi512ENS_6half_tEfNS_4arch4Sm90ELb0ELb0ELb0ELb0ELb0ELb0ELb1ELb0ELb0ELb1ELb0ELb0EEENS1_21CollectiveEpilogueFwdINS6_IJSA_NS7_ILi512EEESA_EEES9_SC_SE_Li256ELb0ELb1ELb0ELb0EEENS1_29StaticPersistentTileSchedulerILb0EEEEEEEEEvNT_6ParamsE,@function
        .size           _ZN7cutlass13device_kernelIN5flash11enable_sm90INS1_16FlashAttnFwdSm90INS1_25CollectiveMainloopFwdSm90ILi2EN4cute5tupleIJNS5_1CILi1EEES8_S8_EEENS6_IJNS7_ILi64EEESA_SA_EEELi512ENS_6half_tEfNS_4arch4Sm90ELb0ELb0ELb0ELb0ELb0ELb0ELb1ELb0ELb0ELb1ELb0ELb0EEENS1_21CollectiveEpilogueFwdINS6_IJSA_NS7_ILi512EEESA_EEES9_SC_SE_Li256ELb0ELb1ELb0ELb0EEENS1_29StaticPersistentTileSchedulerILb0EEEEEEEEEvNT_6ParamsE,(.L_x_15117 - _ZN7cutlass13device_kernelIN5flash11enable_sm90INS1_16FlashAttnFwdSm90INS1_25CollectiveMainloopFwdSm90ILi2EN4cute5tupleIJNS5_1CILi1EEES8_S8_EEENS6_IJNS7_ILi64EEESA_SA_EEELi512ENS_6half_tEfNS_4arch4Sm90ELb0ELb0ELb0ELb0ELb0ELb0ELb1ELb0ELb0ELb1ELb0ELb0EEENS1_21CollectiveEpilogueFwdINS6_IJSA_NS7_ILi512EEESA_EEES9_SC_SE_Li256ELb0ELb1ELb0ELb0EEENS1_29StaticPersistentTileSchedulerILb0EEEEEEEEEvNT_6ParamsE)
        .other          _ZN7cutlass13device_kernelIN5flash11enable_sm90INS1_16FlashAttnFwdSm90INS1_25CollectiveMainloopFwdSm90ILi2EN4cute5tupleIJNS5_1CILi1EEES8_S8_EEENS6_IJNS7_ILi64EEESA_SA_EEELi512ENS_6half_tEfNS_4arch4Sm90ELb0ELb0ELb0ELb0ELb0ELb0ELb1ELb0ELb0ELb1ELb0ELb0EEENS1_21CollectiveEpilogueFwdINS6_IJSA_NS7_ILi512EEESA_EEES9_SC_SE_Li256ELb0ELb1ELb0ELb0EEENS1_29StaticPersistentTileSchedulerILb0EEEEEEEEEvNT_6ParamsE,@"STO_CUDA_ENTRY STV_DEFAULT"
_ZN7cutlass13device_kernelIN5flash11enable_sm90INS1_16FlashAttnFwdSm90INS1_25CollectiveMainloopFwdSm90ILi2EN4cute5tupleIJNS5_1CILi1EEES8_S8_EEENS6_IJNS7_ILi64EEESA_SA_EEELi512ENS_6half_tEfNS_4arch4Sm90ELb0ELb0ELb0ELb0ELb0ELb0ELb1ELb0ELb0ELb1ELb0ELb0EEENS1_21CollectiveEpilogueFwdINS6_IJSA_NS7_ILi512EEESA_EEES9_SC_SE_Li256ELb0ELb1ELb0ELb0EEENS1_29StaticPersistentTileSchedulerILb0EEEEEEEEEvNT_6ParamsE:
        /* <DEDUP_REMOVED lines=17> */
.L_x_3393:
[----:B------:R-:W-:Y:S05]  /*0110*/  BSYNC B0 ;  /* 0x0000000000007941 */ /* 0x000fea0003800000 */
.L_x_3392:
[----:B------:R-:W-:Y:S01]  /*0120*/  SHF.R.U32.HI R4, RZ, 0x7, R0 ;  /* 0x00000007ff047819 */ /* 0x000fe20000011600 */
[----:B------:R-:W-:Y:S01]  /*0130*/  VOTEU.ANY UP0, P0 ;  /* 0x00000000003f7886 */ /* 0x000fe20000000100 */
[----:B------:R-:W0:Y:S01]  /*0140*/  SHFL.IDX PT, R3, R2, RZ, 0x1f ;  /* 0x00001fff02037589 */ /* 0x000e2200000e0000 */
[----:B------:R-:W-:Y:S01]  /*0150*/  UMOV UR4, 0x80 ;  /* 0x0000008000047882 */ /* 0x000fe20000000000 */
[----:B------:R-:W-:Y:S01]  /*0160*/  UMOV UR7, 0x100 ;  /* 0x0000010000077882 */ /* 0x000fe20000000000 */
[----:B------:R-:W-:Y:S01]  /*0170*/  VOTEU.ANY UP1, P0 ;  /* 0x00000000003f7886 */ /* 0x000fe20000020100 */
[----:B------:R-:W1:Y:S01]  /*0180*/  SHFL.IDX PT, R4, R4, RZ, 0x1f ;  /* 0x00001fff04047589 */ /* 0x000e6200000e0000 */
[----:B------:R-:W2:Y:S01]  /*0190*/  @UP0 S2UR UR8, SR_CgaCtaId ;  /* 0x00000000000809c3 */ /* 0x000ea20000008800 */
[----:B------:R-:W-:Y:S01]  /*01a0*/  @UP0 UMOV UR6, 0x400 ;  /* 0x0000040000060882 */ /* 0x000fe20000000000 */
[----:B------:R-:W-:-:S04]  /*01b0*/  @UP0 UIADD3 UR4, -UR4, 0x100000, URZ ;  /* 0x0010000004040890 */ /* 0x000fc8000fffe13f */
[----:B------:R-:W-:Y:S02]  /*01c0*/  @UP0 USHF.L.U32 UR5, UR4, 0xb, URZ ;  /* 0x0000000b04050899 */ /* 0x000fe4000800063f */
[----:B------:R-:W-:Y:S01]  /*01d0*/  @UP0 USHF.L.U32 UR4, UR4, 0x1, URZ ;  /* 0x0000000104040899 */ /* 0x000fe2000800063f */
[----:B------:R-:W-:Y:S01]  /*01e0*/  VOTEU.ANY UP2, P0 ;  /* 0x00000000003f7886 */ /* 0x000fe20000040100 */
[----:B0-----:R-:W-:Y:S01]  /*01f0*/  ISETP.NE.AND P1, PT, R3, RZ, PT ;  /* 0x000000ff0300720c */ /* 0x001fe20003f25270 */
[----:B-1----:R0:W-:Y:S01]  /*0200*/  STL [R1], R4 ;  /* 0x0000000401007387 */ /* 0x0021e20000100800 */
[----:B--2---:R-:W-:Y:S02]  /*0210*/  @UP0 ULEA UR8, UR8, UR6, 0x18 ;  /* 0x0000000608080291 */ /* 0x004fe4000f8ec03f */
[----:B------:R-:W-:-:S04]  /*0220*/  @UP0 UIADD3 UR6, -UR7, 0x100000, URZ ;  /* 0x0010000007060890 */ /* 0x000fc8000fffe13f */
[----:B------:R-:W-:Y:S02]  /*0230*/  @UP0 USHF.L.U32 UR7, UR6, 0xb, URZ ;  /* 0x0000000b06070899 */ /* 0x000fe4000800063f */
[----:B------:R-:W-:Y:S01]  /*0240*/  @UP0 USHF.L.U32 UR6, UR6, 0x1, URZ ;  /* 0x0000000106060899 */ /* 0x000fe2000800063f */
[----:B------:R-:W-:Y:S01]  /*0250*/  VOTEU.ANY UP0, P0 ;  /* 0x00000000003f7886 */ /* 0x000fe20000000100 */
[----:B------:R-:W1:Y:S04]  /*0260*/  FENCE.VIEW.ASYNC.S ;  /* 0x00000000000073c6 */ /* 0x000e680000000000 */
[----:B-1----:R0:W1:Y:S01]  /*0270*/  @UP0 SYNCS.EXCH.64 URZ, [UR8+0x38800], UR4 ;  /* 0x03880004083f05b2 */ /* 0x0020620008000100 */
[----:B------:R0:W2:Y:S05]  /*0280*/  @UP1 SYNCS.EXCH.64 URZ, [UR8+0x38810], UR4 ;  /* 0x03881004083f15b2 */ /* 0x0000aa0008000100 */
[----:B------:R0:W3:Y:S02]  /*0290*/  @UP2 SYNCS.EXCH.64 URZ, [UR8+0x38820], UR6 ;  /* 0x03882006083f25b2 */ /* 0x0000e40008000100 */
[----:B0-----:R-:W-:Y:S05]  /*02a0*/  @P1 BRA `(.L_x_3394) ;  /* 0x0000000000381947 */ /* 0x001fea0003800000 */
[----:B------:R-:W0:Y:S01]  /*02b0*/  S2UR UR5, SR_CgaCtaId ;  /* 0x00000000000579c3 */ /* 0x000e220000008800 */
        /* <DEDUP_REMOVED lines=11> */
[----:B------:R0:W0:Y:S01]  /*0370*/  SYNCS.EXCH.64 URZ, [UR6+0x38848], UR4 ;  /* 0x03884804063f75b2 */ /* 0x0000220008000100 */
[----:B------:R-:W-:Y:S01]  /*0380*/  NOP ;  /* 0x0000000000007918 */ /* 0x000fe20000000000 */
.L_x_3394:
[----:B------:R-:W5:Y:S01]  /*0390*/  SHFL.IDX PT, R3, R2, RZ, 0x1f ;  /* 0x00001fff02037589 */ /* 0x000f6200000e0000 */
[----:B------:R-:W-:Y:S01]  /*03a0*/  NOP ;  /* 0x0000000000007918 */ /* 0x000fe20000000000 */
[----:B-----5:R-:W-:-:S13]  /*03b0*/  ISETP.NE.AND P0, PT, R3, RZ, PT ;  /* 0x000000ff0300720c */ /* 0x020fda0003f05270 */
        /* <DEDUP_REMOVED lines=19> */
.L_x_3395:
[----:B------:R-:W5:Y:S01]  /*04f0*/  SHFL.IDX PT, R3, R2, RZ, 0x1f ;  /* 0x00001fff02037589 */ /* 0x000f6200000e0000 */
[----:B------:R-:W-:Y:S01]  /*0500*/  NOP ;  /* 0x0000000000007918 */ /* 0x000fe20000000000 */
[----:B-----5:R-:W-:-:S13]  /*0510*/  ISETP.NE.AND P0, PT, R3, RZ, PT ;  /* 0x000000ff0300720c */ /* 0x020fda0003f05270 */
        /* <DEDUP_REMOVED lines=13> */
[----:B------:R0:W0:Y:S01]  /*05f0*/  SYNCS.EXCH.64 URZ, [UR6+0x38888], UR4 ;  /* 0x03888804063f75b2 */ /* 0x0000220008000100 */
[----:B------:R-:W-:Y:S01]  /*0600*/  NOP ;  /* 0x0000000000007918 */ /* 0x000fe20000000000 */
.L_x_3396:
        /* <DEDUP_REMOVED lines=22> */
.L_x_3397:
        /* <DEDUP_REMOVED lines=22> */
.L_x_3398:
[----:B------:R-:W-:Y:S01]  /*08d0*/  ISETP.NE.AND P0, PT, R4, RZ, PT ;  /* 0x000000ff0400720c */ /* 0x000fe20003f05270 */
[----:B------:R-:W-:Y:S01]  /*08e0*/  NOP ;  /* 0x0000000000007918 */ /* 0x000fe20000000000 */
[----:B------:R-:W-:Y:S01]  /*08f0*/  ULDC.64 UR38, c[0x0][0x208] ;  /* 0x0000820000267ab9 */ /* 0x000fe20000000a00 */
[----:B01234-:R-:W-:Y:S10]  /*0900*/  BAR.SYNC.DEFER_BLOCKING 0x0 ;  /* 0x0000000000007b1d */ /* 0x01fff40000010000 */
[----:B------:R-:W-:Y:S05]  /*0910*/  @!P0 BRA `(.L_x_3399) ;  /* 0x0000009800948947 */ /* 0x000fea0003800000 */
.L_x_3400:
        /* <DEDUP_REMOVED lines=17> */
[----:B------:R-:W-:Y:S01]  /*0a30*/  UMOV UR36, URZ ;  /* 0x0000003f00247c82 */ /* 0x000fe20008000000 */
[----:B------:R-:W-:Y:S01]  /*0a40*/  SHF.R.S32.HI R3, RZ, 0x1f, R0 ;  /* 0x0000001fff037819 */ /* 0x000fe20000011400 */
[----:B------:R-:W-:-:S03]  /*0a50*/  IMAD.MOV.U32 R201, RZ, RZ, RZ ;  /* 0x000000ffffc97224 */ /* 0x000fc600078e00ff */
[CC--:B------:R-:W-:Y:S02]  /*0a60*/  LEA.HI R5, R3.reuse, R0.reuse, RZ, 0x5 ;  /* 0x0000000003057211 */ /* 0x0c0fe400078f28ff */
[CC--:B------:R-:W-:Y:S02]  /*0a70*/  LEA.HI R4, R3.reuse, R0.reuse, RZ, 0x4 ;  /* 0x0000000003047211 */ /* 0x0c0fe400078f20ff */
[--C-:B------:R-:W-:Y:S02]  /*0a80*/  SHF.R.S32.HI R10, RZ, 0x5, R5.reuse ;  /* 0x00000005ff0a7819 */ /* 0x100fe40000011405 */
[----:B------:R-:W-:Y:S02]  /*0a90*/  SHF.R.S32.HI R9, RZ, 0x1f, R5 ;  /* 0x0000001fff097819 */ /* 0x000fe40000011405 */
[----:B------:R-:W-:Y:S02]  /*0aa0*/  LEA.HI R6, R3, R0, RZ, 0x2 ;  /* 0x0000000003067211 */ /* 0x000fe400078f10ff */
[----:B------:R-:W-:-:S02]  /*0ab0*/  LOP3.LUT R5, R4, 0xfffffff0, RZ, 0xc0, !PT ;  /* 0xfffffff004057812 */ /* 0x000fc400078ec0ff */
[----:B------:R-:W-:Y:S02]  /*0ac0*/  LOP3.LUT R11, R6, 0xfffffffc, RZ, 0xc0, !PT ;  /* 0xfffffffc060b7812 */ /* 0x000fe400078ec0ff */
[----:B------:R-:W-:Y:S01]  /*0ad0*/  SHF.R.S32.HI R7, RZ, 0x4, R4 ;  /* 0x00000004ff077819 */ /* 0x000fe20000011404 */
[C---:B------:R-:W-:Y:S01]  /*0ae0*/  IMAD.IADD R6, R0.reuse, 0x1, -R5 ;  /* 0x0000000100067824 */ /* 0x040fe200078e0a05 */
[CC--:B------:R-:W-:Y:S01]  /*0af0*/  LEA.HI R2, R3.reuse, R0.reuse, RZ, 0x7 ;  /* 0x0000000003027211 */ /* 0x0c0fe200078f38ff */
[----:B------:R-:W-:Y:S01]  /*0b00*/  IMAD.IADD R11, R0, 0x1, -R11 ;  /* 0x00000001000b7824 */ /* 0x000fe200078e0a0b */
[----:B------:R-:W-:Y:S01]  /*0b10*/  LEA.HI R214, R3, R0, RZ, 0x3 ;  /* 0x0000000003d67211 */ /* 0x000fe200078f18ff */
[----:B0-----:R-:W-:Y:S01]  /*0b20*/  ULEA UR37, UR4, UR37, 0x18 ;  /* 0x0000002504257291 */ /* 0x001fe2000f8ec03f */
[----:B------:R-:W-:Y:S02]  /*0b30*/  LEA.HI R4, R4, R7, RZ, 0x1 ;  /* 0x0000000704047211 */ /* 0x000fe400078f08ff */
[----:B------:R-:W-:-:S02]  /*0b40*/  LEA.HI R9, R9, R10, RZ, 0x2 ;  /* 0x0000000a09097211 */ /* 0x000fc400078f10ff */
[----:B------:R-:W-:Y:S02]  /*0b50*/  SHF.R.S32.HI R5, RZ, 0x1f, R6 ;  /* 0x0000001fff057819 */ /* 0x000fe40000011406 */
[----:B------:R-:W-:Y:S02]  /*0b60*/  LOP3.LUT R3, R2, 0xffffff80, RZ, 0xc0, !PT ;  /* 0xffffff8002037812 */ /* 0x000fe400078ec0ff */
[----:B------:R-:W-:Y:S02]  /*0b70*/  LOP3.LUT R13, R214, 0xfffffff8, RZ, 0xc0, !PT ;  /* 0xfffffff8d60d7812 */ /* 0x000fe400078ec0ff */
[----:B------:R-:W-:Y:S01]  /*0b80*/  LOP3.LUT R4, R4, 0x1ffffffe, RZ, 0xc0, !PT ;  /* 0x1ffffffe04047812 */ /* 0x000fe200078ec0ff */
[C---:B------:R-:W-:Y:S01]  /*0b90*/  IMAD.IADD R3, R0.reuse, 0x1, -R3 ;  /* 0x0000000100037824 */ /* 0x040fe200078e0a03 */
[----:B------:R-:W-:Y:S01]  /*0ba0*/  SHF.R.S32.HI R213, RZ, 0x7, R2 ;  /* 0x00000007ffd57819 */ /* 0x000fe20000011402 */
[----:B------:R-:W-:Y:S01]  /*0bb0*/  IMAD.IADD R212, R0, 0x1, -R13 ;  /* 0x0000000100d47824 */ /* 0x000fe200078e0a0d */
[----:B------:R-:W-:Y:S01]  /*0bc0*/  LOP3.LUT R9, R9, 0x3ffffc, RZ, 0xc0, !PT ;  /* 0x003ffffc09097812 */ /* 0x000fe200078ec0ff */
[----:B------:R-:W-:Y:S01]  /*0bd0*/  IMAD.IADD R8, R7, 0x1, -R4 ;  /* 0x0000000107087824 */ /* 0x000fe200078e0a04 */
[----:B------:R-:W-:Y:S01]  /*0be0*/  LEA.HI R5, R5, R6, RZ, 0x3 ;  /* 0x0000000605057211 */ /* 0x000fe200078f18ff */
[----:B------:R-:W-:Y:S01]  /*0bf0*/  IMAD R0, R213, 0x100, R6 ;  /* 0x00000100d5007824 */ /* 0x000fe200078e0206 */
[----:B------:R-:W-:Y:S01]  /*0c00*/  LEA.HI R7, R11, R11, RZ, 0x1 ;  /* 0x0000000b0b077211 */ /* 0x000fe200078f08ff */
[----:B------:R-:W-:Y:S01]  /*0c10*/  IMAD.IADD R9, R10, 0x1, -R9 ;  /* 0x000000010a097824 */ /* 0x000fe200078e0a09 */
[----:B------:R-:W-:Y:S01]  /*0c20*/  SHF.R.S32.HI R214, RZ, 0x3, R214 ;  /* 0x00000003ffd67819 */ /* 0x000fe200000114d6 */
[C---:B------:R-:W-:Y:S01]  /*0c30*/  IMAD.SHL.U32 R4, R5.reuse, 0x40, RZ ;  /* 0x0000004005047824 */ /* 0x040fe200078e00ff */
[----:B------:R-:W-:Y:S01]  /*0c40*/  LOP3.LUT R5, R5, 0xfffffff8, RZ, 0xc0, !PT ;  /* 0xfffffff805057812 */ /* 0x000fe200078ec0ff */
[----:B------:R-:W-:Y:S01]  /*0c50*/  IMAD R13, R9, 0x10, R0 ;  /* 0x00000010090d7824 */ /* 0x000fe200078e0200 */
[----:B------:R-:W-:Y:S01]  /*0c60*/  LOP3.LUT R12, R7, 0x1ffffffe, RZ, 0xc0, !PT ;  /* 0x1ffffffe070c7812 */ /* 0x000fe200078ec0ff */
[----:B------:R-:W-:Y:S01]  /*0c70*/  IMAD.SHL.U32 R8, R8, 0x8, RZ ;  /* 0x0000000808087824 */ /* 0x000fe200078e00ff */
[----:B------:R-:W-:Y:S01]  /*0c80*/  LOP3.LUT R9, R4, 0x7ffffe00, RZ, 0xc0, !PT ;  /* 0x7ffffe0004097812 */ /* 0x000fe200078ec0ff */
[----:B------:R-:W-:Y:S01]  /*0c90*/  IMAD.IADD R7, R6, 0x1, -R5 ;  /* 0x0000000106077824 */ /* 0x000fe200078e0a05 */
[----:B------:R-:W-:Y:S01]  /*0ca0*/  SHF.R.S32.HI R0, RZ, 0x1f, R3 ;  /* 0x0000001fff007819 */ /* 0x000fe20000011403 */
[----:B------:R-:W-:-:S02]  /*0cb0*/  IMAD.U32 R218, R13, 0x40, R8 ;  /* 0x000000400dda7824 */ /* 0x000fc400078e0008 */
[----:B------:R-:W-:Y:S01]  /*0cc0*/  IMAD R10, R10, 0x400, R9 ;  /* 0x000004000a0a7824 */ /* 0x000fe200078e0209 */
[CC--:B------:R-:W-:Y:S01]  /*0cd0*/  LEA.HI R4, R0.reuse, R3.reuse, RZ, 0x2 ;  /* 0x0000000300047211 */ /* 0x0c0fe200078f10ff */
[----:B------:R-:W-:Y:S01]  /*0ce0*/  IMAD.SHL.U32 R9, R7, 0x40, RZ ;  /* 0x0000004007097824 */ /* 0x000fe200078e00ff */
[----:B------:R-:W-:Y:S01]  /*0cf0*/  LEA.HI R0, R0, R3, RZ, 0x5 ;  /* 0x0000000300007211 */ /* 0x000fe200078f28ff */
[----:B------:R-:W-:Y:S01]  /*0d00*/  IMAD.SHL.U32 R17, R212, 0x8, RZ ;  /* 0x00000008d4117824 */ /* 0x000fe200078e00ff */
[----:B------:R-:W-:Y:S01]  /*0d10*/  SHF.R.S32.HI R5, RZ, 0x2, R4 ;  /* 0x00000002ff057819 */ /* 0x000fe20000011404 */
[----:B------:R-:W-:Y:S01]  /*0d20*/  IMAD.IADD R217, R11, 0x1, -R12 ;  /* 0x000000010bd97824 */ /* 0x000fe200078e0a0c */
[----:B------:R-:W-:Y:S01]  /*0d30*/  LOP3.LUT R9, R9, 0x1c0, RZ, 0xc0, !PT ;  /* 0x000001c009097812 */ /* 0x000fe200078ec0ff */
[C---:B------:R-:W-:Y:S01]  /*0d40*/  VIADD R190, R17.reuse, 0x40 ;  /* 0x0000004011be7836 */ /* 0x040fe20000000000 */
[----:B------:R-:W-:Y:S01]  /*0d50*/  SHF.R.S32.HI R6, RZ, 0x1f, R4 ;  /* 0x0000001fff067819 */ /* 0x000fe20000011404 */
[----:B------:R-:W-:Y:S01]  /*0d60*/  VIADD R189, R17, 0x80 ;  /* 0x0000008011bd7836 */ /* 0x000fe20000000000 */
[----:B------:R-:W-:Y:S01]  /*0d70*/  LOP3.LUT R8, R9, 0x8, R8, 0xf8, !PT ;  /* 0x0000000809087812 */ /* 0x000fe200078ef808 */
[C---:B------:R-:W-:Y:S01]  /*0d80*/  VIADD R188, R17.reuse, 0xc0 ;  /* 0x000000c011bc7836 */ /* 0x040fe20000000000 */
[----:B------:R-:W-:Y:S01]  /*0d90*/  LEA.HI R6, R6, R5, RZ, 0x3 ;  /* 0x0000000506067211 */ /* 0x000fe200078f18ff */
[C---:B------:R-:W-:Y:S01]  /*0da0*/  VIADD R187, R17.reuse, 0x100 ;  /* 0x0000010011bb7836 */ /* 0x040fe20000000000 */
[----:B------:R-:W-:Y:S01]  /*0db0*/  SHF.R.U32.HI R9, RZ, 0x3, R9 ;  /* 0x00000003ff097819 */ /* 0x000fe20000011609 */
[C---:B------:R-:W-:Y:S01]  /*0dc0*/  VIADD R186, R17.reuse, 0x140 ;  /* 0x0000014011ba7836 */ /* 0x040fe20000000000 */
[----:B------:R-:W-:Y:S01]  /*0dd0*/  LOP3.LUT R6, R6, 0xfffffff8, RZ, 0xc0, !PT ;  /* 0xfffffff806067812 */ /* 0x000fe200078ec0ff */
[C---:B------:R-:W-:Y:S01]  /*0de0*/  VIADD R216, R17.reuse, 0x180 ;  /* 0x0000018011d87836 */ /* 0x040fe20000000000 */
[----:B------:R-:W-:Y:S01]  /*0df0*/  LOP3.LUT R9, R8, R9, RZ, 0x3c, !PT ;  /* 0x0000000908097212 */ /* 0x000fe200078e3cff */
[----:B------:R-:W-:Y:S01]  /*0e00*/  VIADD R215, R17, 0x1c0 ;  /* 0x000001c011d77836 */ /* 0x000fe20000000000 */
[----:B------:R-:W-:Y:S01]  /*0e10*/  SHF.R.S32.HI R0, RZ, 0x5, R0 ;  /* 0x00000005ff007819 */ /* 0x000fe20000011400 */
[----:B------:R-:W-:Y:S01]  /*0e20*/  IMAD.IADD R5, R5, 0x1, -R6 ;  /* 0x0000000105057824 */ /* 0x000fe200078e0a06 */
[----:B------:R-:W-:Y:S01]  /*0e30*/  R2P PR, R7, 0x6 ;  /* 0x0000000607007804 */ /* 0x000fe20000000000 */
[----:B------:R-:W-:Y:S01]  /*0e40*/  IMAD.IADD R9, R10, 0x1, R9 ;  /* 0x000000010a097824 */ /* 0x000fe200078e0209 */
[----:B------:R-:W-:Y:S01]  /*0e50*/  LOP3.LUT R4, R4, 0x7ffffffc, RZ, 0xc0, !PT ;  /* 0x7ffffffc04047812 */ /* 0x000fe200078ec0ff */
[----:B------:R-:W-:Y:S01]  /*0e60*/  IMAD R16, R0, 0x10, R5 ;  /* 0x0000001000107824 */ /* 0x000fe200078e0205 */
[----:B------:R-:W-:Y:S01]  /*0e70*/  LEA.HI R0, R2, R213, RZ, 0x1 ;  /* 0x000000d502007211 */ /* 0x000fe200078f08ff */
[----:B------:R-:W-:Y:S01]  /*0e80*/  IMAD.MOV.U32 R2, RZ, RZ, RZ ;  /* 0x000000ffff027224 */ /* 0x000fe200078e00ff */
[----:B------:R-:W-:Y:S01]  /*0e90*/  LEA R23, R9, UR37, 0x1 ;  /* 0x0000002509177c11 */ /* 0x000fe2000f8e08ff */
[----:B------:R-:W-:Y:S01]  /*0ea0*/  IMAD.IADD R4, R3, 0x1, -R4 ;  /* 0x0000000103047824 */ /* 0x000fe200078e0a04 */
[----:B------:R-:W-:Y:S01]  /*0eb0*/  LOP3.LUT R0, R0, 0xfffffe, RZ, 0xc0, !PT ;  /* 0x00fffffe00007812 */ /* 0x000fe200078ec0ff */
[----:B------:R-:W-:Y:S01]  /*0ec0*/  IMAD R217, R217, 0x8, R16 ;  /* 0x00000008d9d97824 */ /* 0x000fe200078e0210 */
[----:B------:R-:W-:Y:S01]  /*0ed0*/  SEL R184, R184, 0xffffffe0, !P1 ;  /* 0xffffffe0b8b87807 */ /* 0x000fe20004800000 */
[C---:B------:R-:W-:Y:S01]  /*0ee0*/  VIADD R185, R23.reuse, 0x36400 ;  /* 0x0003640017b97836 */ /* 0x040fe20000000000 */
[----:B------:R-:W-:Y:S01]  /*0ef0*/  SHF.R.S32.HI R225, RZ, 0x1f, R190 ;  /* 0x0000001fffe17819 */ /* 0x000fe200000114be */
[----:B------:R-:W-:Y:S01]  /*0f00*/  VIADD R22, R23, 0x36440 ;  /* 0x0003644017167836 */ /* 0x000fe20000000000 */
[----:B------:R-:W-:Y:S01]  /*0f10*/  SHF.R.S32.HI R224, RZ, 0x1f, R189 ;  /* 0x0000001fffe07819 */ /* 0x000fe200000114bd */
[----:B------:R-:W-:Y:S01]  /*0f20*/  IMAD.IADD R0, R213, 0x1, -R0 ;  /* 0x00000001d5007824 */ /* 0x000fe200078e0a00 */
[----:B------:R-:W-:Y:S01]  /*0f30*/  SHF.R.S32.HI R223, RZ, 0x1f, R188 ;  /* 0x0000001fffdf7819 */ /* 0x000fe200000114bc */
[C---:B------:R-:W-:Y:S01]  /*0f40*/  @P2 VIADD R22, R185.reuse, 0xffffffc0 ;  /* 0xffffffc0b9162836 */ /* 0x040fe20000000000 */
[----:B------:R-:W-:Y:S01]  /*0f50*/  SHF.R.S32.HI R222, RZ, 0x1f, R187 ;  /* 0x0000001fffde7819 */ /* 0x000fe200000114bb */
[----:B------:R-:W-:Y:S01]  /*0f60*/  IMAD.IADD R185, R185, 0x1, R184 ;  /* 0x00000001b9b97824 */ /* 0x000fe200078e02b8 */
[----:B------:R-:W-:Y:S01]  /*0f70*/  SHF.R.S32.HI R221, RZ, 0x1f, R186 ;  /* 0x0000001fffdd7819 */ /* 0x000fe200000114ba */
[----:B------:R-:W-:Y:S01]  /*0f80*/  IMAD.SHL.U32 R19, R0, 0x100, RZ ;  /* 0x0000010000137824 */ /* 0x000fe200078e00ff */
[----:B------:R-:W-:Y:S01]  /*0f90*/  SHF.R.S32.HI R220, RZ, 0x1f, R216 ;  /* 0x0000001fffdc7819 */ /* 0x000fe200000114d8 */
[----:B------:R-:W-:Y:S01]  /*0fa0*/  IMAD.SHL.U32 R18, R4, 0x2, RZ ;  /* 0x0000000204127824 */ /* 0x000fe200078e00ff */
[----:B------:R-:W-:Y:S01]  /*0fb0*/  SHF.R.S32.HI R219, RZ, 0x1f, R215 ;  /* 0x0000001fffdb7819 */ /* 0x000fe200000114d7 */
[----:B------:R-:W-:-:S07]  /*0fc0*/  IMAD.IADD R184, R184, 0x1, R22 ;  /* 0x00000001b8b87824 */ /* 0x000fce00078e0216 */
.L_x_3431:
[----:B--2---:R-:W2:Y:S01]  /*0fd0*/  LDL R0, [R1] ;  /* 0x0000000001007983 */ /* 0x004ea20000100800 */
[----:B------:R-:W-:Y:S01]  /*0fe0*/  ULDC UR4, c[0x0][0xd38] ;  /* 0x00034e0000047ab9 */ /* 0x000fe20000000800 */
[----:B0-----:R-:W0:Y:S01]  /*0ff0*/  LDC R152, c[0x0][0x2f0] ;  /* 0x0000bc00ff987b82 */ /* 0x001e220000000800 */
[----:B------:R-:W-:Y:S01]  /*1000*/  UISETP.NE.AND UP2, UPT, UR4, 0x1, UPT ;  /* 0x000000010400788c */ /* 0x000fe2000bf45270 */
[----:B------:R-:W-:Y:S02]  /*1010*/  ULDC.64 UR6, c[0x0][0x418] ;  /* 0x0001060000067ab9 */ /* 0x000fe40000000a00 */
[----:B------:R-:W-:Y:S01]  /*1020*/  ULDC UR4, c[0x0][0xd44] ;  /* 0x0003510000047ab9 */ /* 0x000fe20000000800 */
[----:B------:R-:W-:Y:S02]  /*1030*/  UISETP.NE.U32.AND UP0, UPT, UR6, URZ, UPT ;  /* 0x0000003f0600728c */ /* 0x000fe4000bf05070 */
[----:B------:R-:W-:Y:S01]  /*1040*/  UISETP.NE.AND UP1, UPT, UR4, 0x1, UPT ;  /* 0x000000010400788c */ /* 0x000fe2000bf25270 */
[----:B------:R-:W-:Y:S01]  /*1050*/  UMOV UR41, UR40 ;  /* 0x0000002800297c82 */ /* 0x000fe20008000000 */
[----:B------:R-:W-:-:S03]  /*1060*/  UISETP.NE.AND.EX UP0, UPT, UR7, URZ, UPT, UP0 ;  /* 0x0000003f0700728c */ /* 0x000fc6000bf05300 */
[----:B------:R-:W-:Y:S01]  /*1070*/  @UP2 ULDC UR4, c[0x0][0xd3c] ;  /* 0x00034f0000042ab9 */ /* 0x000fe20000000800 */
[----:B------:R-:W-:Y:S01]  /*1080*/  @UP2 ULDC UR6, c[0x0][0xd40] ;  /* 0x0003500000062ab9 */ /* 0x000fe20000000800 */
[----:B------:R-:W-:Y:S02]  /*1090*/  UIMAD.WIDE.U32 UR4, UR40, UR4, URZ ;  /* 0x00000004280472a5 */ /* 0x000fe4000f8e003f */
[----:B------:R-:W-:Y:S02]  /*10a0*/  UMOV UR43, UR40 ;  /* 0x00000028002b7c82 */ /* 0x000fe40008000000 */
[----:B------:R-:W-:-:S03]  /*10b0*/  @UP2 USHF.R.U32.HI UR41, URZ, UR6, UR5 ;  /* 0x000000063f292299 */ /* 0x000fc60008011605 */
[----:B------:R-:W-:Y:S02]  /*10c0*/  @UP1 ULDC.64 UR6, c[0x0][0xd48] ;  /* 0x0003520000061ab9 */ /* 0x000fe40000000a00 */
[----:B------:R-:W-:Y:S02]  /*10d0*/  UIMAD.WIDE.U32 UR4, UR41, UR6, URZ ;  /* 0x00000006290472a5 */ /* 0x000fe4000f8e003f */
[----:B------:R-:W-:Y:S01]  /*10e0*/  UMOV UR42, UR41 ;  /* 0x00000029002a7c82 */ /* 0x000fe20008000000 */
[----:B------:R-:W-:Y:S01]  /*10f0*/  ULDC UR6, c[0x0][0x424] ;  /* 0x0001090000067ab9 */ /* 0x000fe20000000800 */
[----:B------:R-:W-:Y:S02]  /*1100*/  @UP1 USHF.R.U32.HI UR42, URZ, UR7, UR5 ;  /* 0x000000073f2a1299 */ /* 0x000fe40008011605 */
[----:B------:R-:W-:-:S06]  /*1110*/  USEL UR6, UR6, 0x1, UP0 ;  /* 0x0000000106067887 */ /* 0x000fcc0008000000 */
[----:B0-----:R-:W-:Y:S01]  /*1120*/  IMAD R152, R152, UR6, RZ ;  /* 0x0000000698987c24 */ /* 0x001fe2000f8e02ff */
[----:B--2---:R-:W-:-:S13]  /*1130*/  ISETP.NE.AND P0, PT, R0, 0x1, PT ;  /* 0x000000010000780c */ /* 0x004fda0003f05270 */
[----:B-1-3-5:R-:W-:Y:S05]  /*1140*/  @!P0 BRA `(.L_x_3401) ;  /* 0x0000001400d88947 */ /* 0x02afea0003800000 */
[----:B------:R-:W0:Y:S01]  /*1150*/  SHFL.IDX PT, R0, R213, RZ, 0x1f ;  /* 0x00001fffd5007589 */ /* 0x000e2200000e0000 */
[----:B------:R-:W-:Y:S01]  /*1160*/  UMOV UR7, 0x40000040 ;  /* 0x4000004000077882 */ /* 0x000fe20000000000 */
[----:B------:R-:W-:Y:S01]  /*1170*/  UMOV UR9, 0x40000040 ;  /* 0x4000004000097882 */ /* 0x000fe20000000000 */
[----:B------:R-:W-:Y:S01]  /*1180*/  UMOV UR11, 0x40000040 ;  /* 0x40000040000b7882 */ /* 0x000fe20000000000 */
[----:B------:R-:W-:Y:S01]  /*1190*/  BAR.SYNC.DEFER_BLOCKING 0xe, 0x100 ;  /* 0x0384000000007b1d */ /* 0x000fe20000010000 */
[----:B------:R-:W-:-:S05]  /*11a0*/  ISETP.GE.AND P0, PT, R152, 0x41, PT ;  /* 0x000000419800780c */ /* 0x000fca0003f06270 */
[----:B------:R-:W-:Y:S01]  /*11b0*/  UMOV UR13, 0x40000040 ;  /* 0x40000040000d7882 */ /* 0x000fe20000000000 */
[----:B------:R-:W-:Y:S01]  /*11c0*/  UMOV UR15, 0x40000040 ;  /* 0x40000040000f7882 */ /* 0x000fe20000000000 */
[----:B------:R-:W-:Y:S01]  /*11d0*/  UMOV UR17, 0x40000040 ;  /* 0x4000004000117882 */ /* 0x000fe20000000000 */
[----:B------:R-:W-:Y:S01]  /*11e0*/  UMOV UR19, 0x40000040 ;  /* 0x4000004000137882 */ /* 0x000fe20000000000 */
[----:B------:R-:W1:Y:S01]  /*11f0*/  S2R R3, SR_TID.X ;  /* 0x0000000000037919 */ /* 0x000e620000002100 */
[----:B0-----:R-:W-:Y:S01]  /*1200*/  R2UR UR4, R0 ;  /* 0x00000000000472ca */ /* 0x001fe200000e0000 */
[----:B------:R-:W-:Y:S01]  /*1210*/  IMAD.U32 R0, RZ, RZ, UR36 ;  /* 0x00000024ff007e24 */ /* 0x000fe2000f8e00ff */
[----:B------:R-:W-:-:S11]  /*1220*/  WARPGROUP.ARRIVE ;  /* 0x00000000000079c5 */ /* 0x000fd60000000000 */
[----:B------:R-:W-:-:S04]  /*1230*/  ULEA.HI UR5, UR4, UR4, URZ, 0x1 ;  /* 0x0000000404057291 */ /* 0x000fc8000f8f083f */
[----:B------:R-:W-:-:S04]  /*1240*/  ULOP3.LUT UR5, UR5, 0x1fffe, URZ, 0xc0, !UPT ;  /* 0x0001fffe05057892 */ /* 0x000fc8000f8ec03f */
[----:B------:R-:W-:Y:S01]  /*1250*/  UIADD3 UR5, UR4, -UR5, URZ ;  /* 0x8000000504057290 */ /* 0x000fe2000fffe03f */
[----:B-1----:R-:W-:Y:S01]  /*1260*/  LOP3.LUT R3, R3, 0x7f, RZ, 0xc0, !PT ;  /* 0x0000007f03037812 */ /* 0x002fe200078ec0ff */
[----:B------:R-:W-:Y:S02]  /*1270*/  UIADD3 UR4, UR37, 0x36400, URZ ;  /* 0x0003640025047890 */ /* 0x000fe4000fffe03f */
[----:B------:R-:W-:Y:S01]  /*1280*/  ULEA UR5, UR5, UR37, 0xf ;  /* 0x0000002505057291 */ /* 0x000fe2000f8e783f */
[----:B------:R-:W-:Y:S01]  /*1290*/  ISETP.NE.AND P1, PT, R3, RZ, PT ;  /* 0x000000ff0300720c */ /* 0x000fe20003f25270 */
[----:B------:R-:W-:Y:S02]  /*12a0*/  USHF.R.U32.HI UR4, URZ, 0x4, UR4 ;  /* 0x000000043f047899 */ /* 0x000fe40008011604 */
[----:B------:R-:W-:Y:S02]  /*12b0*/  UIADD3 UR5, UR5, 0x400, URZ ;  /* 0x0000040005057890 */ /* 0x000fe4000fffe03f */
[----:B------:R-:W-:-:S02]  /*12c0*/  ULOP3.LUT UR4, UR4, 0x3fff, URZ, 0xc0, !UPT ;  /* 0x00003fff04047892 */ /* 0x000fc4000f8ec03f */
[----:B------:R-:W-:Y:S02]  /*12d0*/  USHF.R.U32.HI UR5, URZ, 0x4, UR5 ;  /* 0x000000043f057899 */ /* 0x000fe40008011605 */
[----:B------:R-:W-:Y:S02]  /*12e0*/  ULOP3.LUT UR4, UR4, 0x10000, URZ, 0xfc, !UPT ;  /* 0x0001000004047892 */ /* 0x000fe4000f8efc3f */
[----:B------:R-:W-:Y:S02]  /*12f0*/  ULOP3.LUT UR5, UR5, 0x3fff, URZ, 0xc0, !UPT ;  /* 0x00003fff05057892 */ /* 0x000fe4000f8ec03f */
[----:B------:R-:W-:Y:S01]  /*1300*/  UIADD3 UR8, UR4, 0x2, URZ ;  /* 0x0000000204087890 */ /* 0x000fe2000fffe03f */
[----:B------:R-:W-:Y:S01]  /*1310*/  @!P1 LEA R0, R0, UR37, 0x3 ;  /* 0x0000002500009c11 */ /* 0x000fe2000f8e18ff */
[----:B------:R-:W-:Y:S02]  /*1320*/  ULOP3.LUT UR20, UR5, 0x2000000, URZ, 0xfc, !UPT ;  /* 0x0200000005147892 */ /* 0x000fe4000f8efc3f */
[----:B------:R-:W-:-:S02]  /*1330*/  UIADD3 UR12, UR4, 0x4, URZ ;  /* 0x00000004040c7890 */ /* 0x000fc4000fffe03f */
[----:B------:R-:W-:Y:S01]  /*1340*/  ULEA UR6, UR36, UR20, 0xc ;  /* 0x0000001424067291 */ /* 0x000fe2000f8e603f */
[----:B------:R-:W-:Y:S01]  /*1350*/  @!P1 VIADD R0, R0, 0x38860 ;  /* 0x0003886000009836 */ /* 0x000fe20000000000 */
[----:B------:R-:W-:Y:S01]  /*1360*/  UMOV UR5, 0x40000040 ;  /* 0x4000004000057882 */ /* 0x000fe20000000000 */
[----:B------:R-:W-:Y:S02]  /*1370*/  UIADD3 UR16, UR4, 0x6, URZ ;  /* 0x0000000604107890 */ /* 0x000fe4000fffe03f */
[----:B------:R-:W-:Y:S01]  /*1380*/  UIADD3 UR10, UR6, 0x80, URZ ;  /* 0x00000080060a7890 */ /* 0x000fe2000fffe03f */
[----:B------:R-:W-:Y:S01]  /*1390*/  @!P1 PRMT R0, RZ, 0x654, R0 ;  /* 0x00000654ff009816 */ /* 0x000fe20000000000 */
[----:B------:R-:W-:Y:S02]  /*13a0*/  UIADD3 UR14, UR6, 0x100, URZ ;  /* 0x00000100060e7890 */ /* 0x000fe4000fffe03f */
[----:B------:R-:W-:Y:S01]  /*13b0*/  HGMMA.64x256x16.F32 R24, gdesc[UR4].tnspB, RZ, !UPT, gsb0 ;  /* 0x43e00000041879f0 */ /* 0x000fe2000c0008ff */
[----:B------:R-:W-:-:S02]  /*13c0*/  UIADD3 UR18, UR6, 0x180, URZ ;  /* 0x0000018006127890 */ /* 0x000fc4000fffe03f */
        /* <DEDUP_REMOVED lines=15> */
[----:B------:R-:W-:Y:S05]  /*14c0*/  @!P0 BRA `(.L_x_3402) ;  /* 0x0000000800bc8947 */ /* 0x000fea0003800000 */
[----:B------:R-:W-:-:S05]  /*14d0*/  VIADD R152, R152, 0x3f ;  /* 0x0000003f98987836 */ /* 0x000fca0000000000 */
[----:B------:R-:W-:-:S04]  /*14e0*/  SHF.R.S32.HI R3, RZ, 0x1f, R152 ;  /* 0x0000001fff037819 */ /* 0x000fc80000011498 */
[----:B------:R-:W-:-:S04]  /*14f0*/  LEA.HI R3, R3, R152, RZ, 0x6 ;  /* 0x0000009803037211 */ /* 0x000fc800078f30ff */
[----:B------:R-:W-:-:S07]  /*1500*/  LEA.HI.SX32 R3, R3, 0xfffffffe, 0x1a ;  /* 0xfffffffe03037811 */ /* 0x000fce00078fd2ff */
.L_x_3403:
[----:B------:R-:W-:Y:S01]  /*1510*/  BAR.SYNC.DEFER_BLOCKING 0xe, 0x100 ;  /* 0x0384000000007b1d */ /* 0x000fe20000010000 */
[----:B------:R-:W-:Y:S01]  /*1520*/  IMAD.U32 R5, RZ, RZ, UR36 ;  /* 0x00000024ff057e24 */ /* 0x000fe2000f8e00ff */
[----:B------:R-:W-:Y:S01]  /*1530*/  UIADD3 UR36, UR36, 0x1, URZ ;  /* 0x0000000124247890 */ /* 0x000fe2000fffe03f */
[C---:B------:R-:W-:Y:S01]  /*1540*/  ISETP.GT.AND P0, PT, R3.reuse, RZ, PT ;  /* 0x000000ff0300720c */ /* 0x040fe20003f04270 */
[----:B------:R-:W-:Y:S02]  /*1550*/  VIADD R3, R3, 0xffffffff ;  /* 0xffffffff03037836 */ /* 0x000fe40000000000 */
[----:B01----:R-:W-:Y:S01]  /*1560*/  IMAD R0, R5, 0x40, R16 ;  /* 0x0000004005007824 */ /* 0x003fe200078e0210 */
[----:B------:R-:W-:Y:S01]  /*1570*/  UISETP.NE.AND UP0, UPT, UR36, 0x2, UPT ;  /* 0x000000022400788c */ /* 0x000fe2000bf05270 */
[----:B------:R-:W-:Y:S01]  /*1580*/  UMOV UR7, 0x40000040 ;  /* 0x4000004000077882 */ /* 0x000fe20000000000 */
[----:B------:R-:W-:Y:S02]  /*1590*/  UMOV UR11, 0x40000040 ;  /* 0x40000040000b7882 */ /* 0x000fe40000000000 */
[----:B------:R-:W-:Y:S01]  /*15a0*/  LEA R0, R0, UR37, 0x2 ;  /* 0x0000002500007c11 */ /* 0x000fe2000f8e10ff */
[----:B------:R-:W-:Y:S01]  /*15b0*/  USEL UR36, UR36, URZ, UP0 ;  /* 0x0000003f24247287 */ /* 0x000fe20008000000 */
[----:B------:R-:W-:Y:S01]  /*15c0*/  UMOV UR15, 0x40000040 ;  /* 0x40000040000f7882 */ /* 0x000fe20000000000 */
[----:B------:R-:W-:-:S02]  /*15d0*/  UMOV UR19, 0x40000040 ;  /* 0x4000004000137882 */ /* 0x000fc40000000000 */
[----:B------:R-:W-:-:S04]  /*15e0*/  ULEA UR6, UR36, UR20, 0xc ;  /* 0x0000001424067291 */ /* 0x000fc8000f8e603f */
[----:B------:R-:W-:Y:S02]  /*15f0*/  UIADD3 UR10, UR6, 0x80, URZ ;  /* 0x00000080060a7890 */ /* 0x000fe4000fffe03f */
[----:B------:R-:W-:Y:S01]  /*1600*/  UIADD3 UR14, UR6, 0x100, URZ ;  /* 0x00000100060e7890 */ /* 0x000fe2000fffe03f */
[----:B------:R-:W0:Y:S01]  /*1610*/  LDS R4, [R0+0x38400] ;  /* 0x0384000000047984 */ /* 0x000e220000000800 */
[----:B------:R-:W-:-:S03]  /*1620*/  UIADD3 UR18, UR6, 0x180, URZ ;  /* 0x0000018006127890 */ /* 0x000fc6000fffe03f */
[----:B------:R1:W2:Y:S02]  /*1630*/  LDS R5, [R0+0x38420] ;  /* 0x0384200000057984 */ /* 0x0002a40000000800 */
[----:B-1----:R-:W-:-:S05]  /*1640*/  IMAD.U32 R0, RZ, RZ, UR36 ;  /* 0x00000024ff007e24 */ /* 0x002fca000f8e00ff */
[----:B------:R-:W-:-:S05]  /*1650*/  @!P1 LEA R0, R0, UR37, 0x3 ;  /* 0x0000002500009c11 */ /* 0x000fca000f8e18ff */
[----:B------:R-:W-:-:S05]  /*1660*/  @!P1 VIADD R0, R0, 0x38860 ;  /* 0x0003886000009836 */ /* 0x000fca0000000000 */
[----:B------:R-:W-:Y:S01]  /*1670*/  @!P1 PRMT R0, RZ, 0x654, R0 ;  /* 0x00000654ff009816 */ /* 0x000fe20000000000 */
        /* <DEDUP_REMOVED lines=127> */
[----:B------:R-:W-:-:S06]  /*1e70*/  FMUL.FTZ R151, R151, R5 ;  /* 0x0000000597977220 */ /* 0x000fcc0000410000 */
[----:B------:R-:W-:-:S06]  /*1e80*/  WARPGROUP.ARRIVE ;  /* 0x00000000000079c5 */ /* 0x000fcc0000000000 */
[----:B------:R-:W-:Y:S01]  /*1e90*/  HGMMA.64x256x16.F32 R24, gdesc[UR4].tnspB, R24, gsb0 ;  /* 0x43e00000041879f0 */ /* 0x000fe20008000818 */
[----:B------:R-:W-:-:S06]  /*1ea0*/  USEL UR6, URZ, 0x1, UP0 ;  /* 0x000000013f067887 */ /* 0x000fcc0008000000 */
[----:B------:R-:W-:Y:S01]  /*1eb0*/  LOP3.LUT R2, R2, UR6, RZ, 0x3c, !PT ;  /* 0x0000000602027c12 */ /* 0x000fe2000f8e3cff */
[----:B------:R-:W-:Y:S02]  /*1ec0*/  WARPGROUP.DEPBAR.LE gsb0, 0x0 ;  /* 0x00008000000079c5 */ /* 0x000fe40000010000 */
[----:B------:R-:W-:-:S15]  /*1ed0*/  WARPGROUP.ARRIVE ;  /* 0x00000000000079c5 */ /* 0x000fde0000000000 */
[----:B------:R-:W-:-:S03]  /*1ee0*/  NOP ;  /* 0x0000000000007918 */ /* 0x000fc60000000000 */
        /* <DEDUP_REMOVED lines=13> */
.L_x_3402:
[----:B------:R-:W-:Y:S01]  /*1fc0*/  BAR.SYNC.DEFER_BLOCKING 0xe, 0x100 ;  /* 0x0384000000007b1d */ /* 0x000fe20000010000 */
[----:B------:R-:W-:Y:S01]  /*1fd0*/  IMAD.U32 R3, RZ, RZ, UR36 ;  /* 0x00000024ff037e24 */ /* 0x000fe2000f8e00ff */
[----:B------:R-:W-:Y:S01]  /*1fe0*/  UIADD3 UR36, UR36, 0x1, URZ ;  /* 0x0000000124247890 */ /* 0x000fe2000fffe03f */
[----:B------:R-:W-:Y:S02]  /*1ff0*/  IMAD.MOV.U32 R20, RZ, RZ, RZ ;  /* 0x000000ffff147224 */ /* 0x000fe400078e00ff */
[----:B01----:R-:W-:Y:S01]  /*2000*/  IMAD R0, R3, 0x40, R16 ;  /* 0x0000004003007824 */ /* 0x003fe200078e0210 */
[----:B------:R-:W-:-:S04]  /*2010*/  UISETP.NE.AND UP0, UPT, UR36, 0x2, UPT ;  /* 0x000000022400788c */ /* 0x000fc8000bf05270 */
[----:B------:R-:W-:Y:S01]  /*2020*/  LEA R4, R0, UR37, 0x2 ;  /* 0x0000002500047c11 */ /* 0x000fe2000f8e10ff */
[----:B------:R-:W-:Y:S02]  /*2030*/  USEL UR4, URZ, 0x1, UP0 ;  /* 0x000000013f047887 */ /* 0x000fe40008000000 */
[----:B------:R-:W-:-:S04]  /*2040*/  USEL UR36, UR36, URZ, UP0 ;  /* 0x0000003f24247287 */ /* 0x000fc80008000000 */
[----:B------:R-:W-:Y:S01]  /*2050*/  LOP3.LUT R2, R2, UR4, RZ, 0x3c, !PT ;  /* 0x0000000402027c12 */ /* 0x000fe2000f8e3cff */
        /* <DEDUP_REMOVED lines=130> */
[----:B------:R-:W-:Y:S01]  /*2880*/  IMAD.MOV.U32 R3, RZ, RZ, RZ ;  /* 0x000000ffff037224 */ /* 0x000fe200078e00ff */
[----:B------:R-:W-:Y:S06]  /*2890*/  BAR.ARV 0xf, 0x100 ;  /* 0x03c4000000007b1d */ /* 0x000fec0000002000 */
[----:B------:R-:W-:Y:S05]  /*28a0*/  BRA `(.L_x_3404) ;  /* 0x0000005800e87947 */ /* 0x000fea0003800000 */
.L_x_3401:
[----:B------:R-:W0:Y:S02]  /*28b0*/  SHFL.IDX PT, R0, R213, RZ, 0x1f ;  /* 0x00001fffd5007589 */ /* 0x000e2400000e0000 */
[----:B0-----:R-:W-:Y:S01]  /*28c0*/  R2UR UR4, R0 ;  /* 0x00000000000472ca */ /* 0x001fe200000e0000 */
[----:B------:R-:W-:-:S05]  /*28d0*/  VIADD R0, R152, 0x3f ;  /* 0x0000003f98007836 */ /* 0x000fca0000000000 */
[----:B------:R-:W-:-:S04]  /*28e0*/  SHF.R.S32.HI R3, RZ, 0x1f, R0 ;  /* 0x0000001fff037819 */ /* 0x000fc80000011400 */
[----:B------:R-:W-:-:S03]  /*28f0*/  LEA.HI R3, R3, R0, RZ, 0x6 ;  /* 0x0000000003037211 */ /* 0x000fc600078f30ff */
[----:B------:R-:W-:Y:S01]  /*2900*/  ULEA.HI UR5, UR4, UR4, URZ, 0x1 ;  /* 0x0000000404057291 */ /* 0x000fe2000f8f083f */
[----:B------:R-:W-:-:S03]  /*2910*/  SHF.R.S32.HI R153, RZ, 0x6, R3 ;  /* 0x00000006ff997819 */ /* 0x000fc60000011403 */
        /* <DEDUP_REMOVED lines=26> */
.L_x_3405:
[----:B------:R-:W2:Y:S01]  /*2ac0*/  LDL R20, [R1] ;  /* 0x0000000001147983 */ /* 0x000ea20000100800 */
[----:B------:R-:W-:-:S04]  /*2ad0*/  LEA.HI R0, R201, R201, RZ, 0x1 ;  /* 0x000000c9c9007211 */ /* 0x000fc800078f08ff */
[----:B------:R-:W-:-:S05]  /*2ae0*/  LOP3.LUT R0, R0, 0xfffffffe, RZ, 0xc0, !PT ;  /* 0xfffffffe00007812 */ /* 0x000fca00078ec0ff */
[----:B------:R-:W-:-:S05]  /*2af0*/  IMAD.IADD R0, R201, 0x1, -R0 ;  /* 0x00000001c9007824 */ /* 0x000fca00078e0a00 */
[----:B------:R-:W-:-:S04]  /*2b00*/  SHF.L.U32 R0, R0, 0x1f, RZ ;  /* 0x0000001f00007819 */ /* 0x000fc800000006ff */
[----:B------:R-:W0:Y:S01]  /*2b10*/  SYNCS.PHASECHK.TRANS64.TRYWAIT P1, [UR37+0x38800], R0 ;  /* 0x03880000ff0075a7 */ /* 0x000e220008020165 */
[----:B--2---:R-:W-:Y:S01]  /*2b20*/  ISETP.NE.AND P0, PT, R20, RZ, PT ;  /* 0x000000ff1400720c */ /* 0x004fe20003f05270 */
[----:B0-----:R-:W-:-:S12]  /*2b30*/  @!P1 BRA `(.L_x_3406) ;  /* 0x000000d400409947 */ /* 0x001fd80003800000 */
.L_x_3539:
[----:B------:R-:W-:Y:S05]  /*2b40*/  @P0 BRA `(.L_x_3407) ;  /* 0x0000000000040947 */ /* 0x000fea0003800000 */
[----:B------:R-:W-:Y:S01]  /*2b50*/  BPT.TRAP 0x1 ;  /* 0x000000040000795c */ /* 0x000fe20000300000 */
.L_x_3407:
[----:B------:R-:W-:Y:S01]  /*2b60*/  IMAD.U32 R6, RZ, RZ, UR36 ;  /* 0x00000024ff067e24 */ /* 0x000fe2000f8e00ff */
[----:B------:R-:W-:-:S04]  /*2b70*/  SHF.L.U32 R5, R2, 0x1f, RZ ;  /* 0x0000001f02057819 */ /* 0x000fc800000006ff */
[----:B------:R-:W-:-:S04]  /*2b80*/  LEA R6, R6, UR37, 0x3 ;  /* 0x0000002506067c11 */ /* 0x000fc8000f8e18ff */
[----:B------:R1:W2:Y:S01]  /*2b90*/  SYNCS.PHASECHK.TRANS64.TRYWAIT P1, [R6+URZ+0x38830], R5 ;  /* 0x03883005060075a7 */ /* 0x0002a2000802017f */
[----:B------:R-:W-:Y:S05]  /*2ba0*/  @P0 BRA `(.L_x_3408) ;  /* 0x0000000000040947 */ /* 0x000fea0003800000 */
[----:B------:R-:W-:Y:S01]  /*2bb0*/  BPT.TRAP 0x1 ;  /* 0x000000040000795c */ /* 0x000fe20000300000 */
.L_x_3408:
[----:B--2---:R-:W-:Y:S05]  /*2bc0*/  @P1 BRA `(.L_x_3409) ;  /* 0x0000000000081947 */ /* 0x004fea0003800000 */
[----:B------:R-:W2:Y:S02]  /*2bd0*/  SYNCS.PHASECHK.TRANS64.TRYWAIT P1, [R6+URZ+0x38830], R5 ;  /* 0x03883005060075a7 */ /* 0x000ea4000802017f */
[----:B--2---:R-:W-:Y:S05]  /*2be0*/  @!P1 BRA `(.L_x_3410) ;  /* 0x000000d4002c9947 */ /* 0x004fea0003800000 */
.L_x_3409:
[----:B------:R-:W-:-:S04]  /*2bf0*/  UIADD3 UR4, UR37, 0x22400, URZ ;  /* 0x0002240025047890 */ /* 0x000fc8000fffe03f */
[----:B------:R-:W-:-:S04]  /*2c00*/  USHF.R.U32.HI UR4, URZ, 0x4, UR4 ;  /* 0x000000043f047899 */ /* 0x000fc80008011604 */
[----:B------:R-:W-:-:S06]  /*2c10*/  ULOP3.LUT UR4, UR4, 0x3fff, URZ, 0xc0, !UPT ;  /* 0x00003fff04047892 */ /* 0x000fcc000f8ec03f */
[----:B0-----:R-:W-:Y:S01]  /*2c20*/  IMAD.U32 R3, RZ, RZ, UR4 ;  /* 0x00000004ff037e24 */ /* 0x001fe2000f8e00ff */
[----:B------:R-:W-:Y:S05]  /*2c30*/  WARPSYNC.ALL ;  /* 0x0000000000007948 */ /* 0x000fea0003800000 */
[----:B------:R-:W-:-:S04]  /*2c40*/  LOP3.LUT R3, R3, 0x10000, RZ, 0xfc, !PT ;  /* 0x0001000003037812 */ /* 0x000fc800078efcff */
        /* <DEDUP_REMOVED lines=10> */
[----:B------:R-:W-:-:S02]  /*2cf0*/  UMOV UR13, 0x40000040 ;  /* 0x40000040000d7882 */ /* 0x000fc40000000000 */
[----:B------:R-:W-:Y:S02]  /*2d00*/  ULEA UR6, UR36, UR6, 0x9 ;  /* 0x0000000624067291 */ /* 0x000fe4000f8e483f */
[----:B------:R-:W-:Y:S02]  /*2d10*/  ULOP3.LUT UR4, UR4, 0x10000, URZ, 0xfc, !UPT ;  /* 0x0001000004047892 */ /* 0x000fe4000f8efc3f */
[----:B------:R-:W-:Y:S02]  /*2d20*/  UIADD3 UR10, UR6, 0x2, URZ ;  /* 0x00000002060a7890 */ /* 0x000fe4000fffe03f */
[----:B------:R-:W-:Y:S02]  /*2d30*/  UIADD3 UR8, UR4, 0x2, URZ ;  /* 0x0000000204087890 */ /* 0x000fe4000fffe03f */
[----:B------:R-:W-:Y:S02]  /*2d40*/  UIADD3 UR14, UR6, 0x4, URZ ;  /* 0x00000004060e7890 */ /* 0x000fe4000fffe03f */
[----:B------:R-:W-:-:S02]  /*2d50*/  UIADD3 UR12, UR4, 0x4, URZ ;  /* 0x00000004040c7890 */ /* 0x000fc4000fffe03f */
[----:B------:R-:W-:Y:S01]  /*2d60*/  HGMMA.64x64x16.F32 R24, gdesc[UR4], RZ, !UPT, gsb0 ;  /* 0x00e00000041879f0 */ /* 0x000fe2000c0008ff */
[----:B------:R-:W-:Y:S02]  /*2d70*/  UIADD3 UR18, UR6, 0x6, URZ ;  /* 0x0000000606127890 */ /* 0x000fe4000fffe03f */
[----:B------:R-:W-:Y:S01]  /*2d80*/  UIADD3 UR16, UR4, 0x6, URZ ;  /* 0x0000000604107890 */ /* 0x000fe2000fffe03f */
[----:B------:R-:W-:Y:S01]  /*2d90*/  UMOV UR19, 0x40000040 ;  /* 0x4000004000137882 */ /* 0x000fe20000000000 */
[----:B------:R-:W-:Y:S01]  /*2da0*/  UMOV UR17, 0x40000040 ;  /* 0x4000004000117882 */ /* 0x000fe20000000000 */
        /* <DEDUP_REMOVED lines=10> */
[----:B------:R-:W0:Y:S02]  /*2e50*/  SYNCS.PHASECHK.TRANS64.TRYWAIT P1, [UR37+0x38810], R0 ;  /* 0x03881000ff0075a7 */ /* 0x000e240008020165 */
[----:B0-----:R-:W-:Y:S05]  /*2e60*/  @!P1 BRA `(.L_x_3411) ;  /* 0x000000d000a09947 */ /* 0x001fea0003800000 */
.L_x_3540:
[----:B------:R-:W-:Y:S05]  /*2e70*/  @P0 BRA `(.L_x_3412) ;  /* 0x0000000000040947 */ /* 0x000fea0003800000 */
[----:B------:R-:W-:Y:S01]  /*2e80*/  BPT.TRAP 0x1 ;  /* 0x000000040000795c */ /* 0x000fe20000300000 */
.L_x_3412:
[----:B------:R3:W4:Y:S01]  /*2e90*/  SYNCS.PHASECHK.TRANS64.TRYWAIT P1, [R6+URZ+0x38850], R5 ;  /* 0x03885005060075a7 */ /* 0x000722000802017f */
[----:B------:R-:W-:Y:S05]  /*2ea0*/  @P0 BRA `(.L_x_3413) ;  /* 0x0000000000040947 */ /* 0x000fea0003800000 */
[----:B------:R-:W-:Y:S01]  /*2eb0*/  BPT.TRAP 0x1 ;  /* 0x000000040000795c */ /* 0x000fe20000300000 */
.L_x_3413:
[----:B----4-:R-:W-:Y:S05]  /*2ec0*/  @P1 BRA `(.L_x_3414) ;  /* 0x0000000000081947 */ /* 0x010fea0003800000 */
[----:B------:R-:W4:Y:S02]  /*2ed0*/  SYNCS.PHASECHK.TRANS64.TRYWAIT P1, [R6+URZ+0x38850], R5 ;  /* 0x03885005060075a7 */ /* 0x000f24000802017f */
[----:B----4-:R-:W-:Y:S05]  /*2ee0*/  @!P1 BRA `(.L_x_3415) ;  /* 0x000000d000989947 */ /* 0x010fea0003800000 */
.L_x_3414:
[----:B------:R-:W-:Y:S01]  /*2ef0*/  UIADD3 UR4, UR37, 0x400, URZ ;  /* 0x0000040025047890 */ /* 0x000fe2000fffe03f */
[----:B------:R-:W-:Y:S01]  /*2f00*/  WARPGROUP.ARRIVE ;  /* 0x00000000000079c5 */ /* 0x000fe20000000000 */
[----:B------:R-:W-:-:S05]  /*2f10*/  UIADD3 UR5, UR37, 0x26400, URZ ;  /* 0x0002640025057890 */ /* 0x000fca000fffe03f */
[----:B0-----:R-:W0:Y:S01]  /*2f20*/  S2R R0, SR_TID.X ;  /* 0x0000000000007919 */ /* 0x001e220000002100 */
[----:B------:R-:W-:Y:S01]  /*2f30*/  USHF.R.U32.HI UR4, URZ, 0x4, UR4 ;  /* 0x000000043f047899 */ /* 0x000fe20008011604 */
[----:B-1234-:R-:W-:Y:S01]  /*2f40*/  IMAD R5, R153, -0x40, R152 ;  /* 0xffffffc099057824 */ /* 0x01efe200078e0298 */
[----:B------:R-:W-:Y:S01]  /*2f50*/  USHF.R.U32.HI UR5, URZ, 0x4, UR5 ;  /* 0x000000043f057899 */ /* 0x000fe20008011605 */
[----:B------:R-:W1:Y:S01]  /*2f60*/  S2R R57, SR_TID.X ;  /* 0x0000000000397919 */ /* 0x000e620000002100 */
[----:B------:R-:W-:Y:S02]  /*2f70*/  ULOP3.LUT UR4, UR4, 0x3fff, URZ, 0xc0, !UPT ;  /* 0x00003fff04047892 */ /* 0x000fe4000f8ec03f */
[----:B------:R-:W-:Y:S01]  /*2f80*/  ULOP3.LUT UR5, UR5, 0x3fff, URZ, 0xc0, !UPT ;  /* 0x00003fff05057892 */ /* 0x000fe2000f8ec03f */
[----:B------:R-:W-:Y:S01]  /*2f90*/  IADD3 R5, -R18, 0x40, R5 ;  /* 0x0000004012057810 */ /* 0x000fe20007ffe105 */
[----:B------:R-:W-:Y:S02]  /*2fa0*/  ULOP3.LUT UR4, UR4, 0x10000, URZ, 0xfc, !UPT ;  /* 0x0001000004047892 */ /* 0x000fe4000f8efc3f */
[----:B------:R-:W-:Y:S01]  /*2fb0*/  ULOP3.LUT UR6, UR5, 0x10000, URZ, 0xfc, !UPT ;  /* 0x0001000005067892 */ /* 0x000fe2000f8efc3f */
[C---:B------:R-:W-:Y:S01]  /*2fc0*/  ISETP.GT.AND P5, PT, R5.reuse, RZ, PT ;  /* 0x000000ff0500720c */ /* 0x040fe20003fa4270 */
[----:B------:R-:W-:Y:S01]  /*2fd0*/  ULEA UR5, UR36, UR4, 0xc ;  /* 0x0000000424057291 */ /* 0x000fe2000f8e603f */
[C---:B------:R-:W-:Y:S01]  /*2fe0*/  ISETP.GT.AND P4, PT, R5.reuse, 0x1, PT ;  /* 0x000000010500780c */ /* 0x040fe20003f84270 */
[----:B------:R-:W-:Y:S01]  /*2ff0*/  UMOV UR21, 0x40000040 ;  /* 0x4000004000157882 */ /* 0x000fe20000000000 */
[----:B------:R-:W-:Y:S01]  /*3000*/  UMOV UR23, 0x40000040 ;  /* 0x4000004000177882 */ /* 0x000fe20000000000 */
[----:B------:R-:W-:Y:S01]  /*3010*/  UIADD3 UR14, UR6, 0x800, URZ ;  /* 0x00000800060e7890 */ /* 0x000fe2000fffe03f */
[C---:B------:R-:W-:Y:S01]  /*3020*/  ISETP.GT.AND P3, PT, R5.reuse, 0x8, PT ;  /* 0x000000080500780c */ /* 0x040fe20003f64270 */
[----:B------:R-:W-:Y:S01]  /*3030*/  UMOV UR20, UR6 ;  /* 0x0000000600147c82 */ /* 0x000fe20008000000 */
[----:B------:R-:W-:Y:S01]  /*3040*/  UMOV UR22, UR5 ;  /* 0x0000000500167c82 */ /* 0x000fe20008000000 */
[----:B------:R-:W-:Y:S01]  /*3050*/  UIADD3 UR15, UR5, 0x800, URZ ;  /* 0x00000800050f7890 */ /* 0x000fe2000fffe03f */
[----:B------:R-:W-:Y:S01]  /*3060*/  HGMMA.64x64x16.F32 R24, gdesc[UR20], R24, gsb0 ;  /* 0x00e00000141879f0 */ /* 0x000fe20008000818 */
[----:B------:R-:W-:Y:S01]  /*3070*/  UIADD3 UR20, UR6, 0x2, URZ ;  /* 0x0000000206147890 */ /* 0x000fe2000fffe03f */
[C---:B------:R-:W-:Y:S01]  /*3080*/  ISETP.GT.AND P2, PT, R5.reuse, 0x9, PT ;  /* 0x000000090500780c */ /* 0x040fe20003f44270 */
[----:B------:R-:W-:Y:S01]  /*3090*/  UIADD3 UR22, UR5, 0x2, URZ ;  /* 0x0000000205167890 */ /* 0x000fe2000fffe03f */
[C---:B------:R-:W-:Y:S01]  /*30a0*/  ISETP.GT.AND P1, PT, R5.reuse, 0x10, PT ;  /* 0x000000100500780c */ /* 0x040fe20003f24270 */
[----:B------:R-:W-:Y:S01]  /*30b0*/  UMOV UR21, 0x40000040 ;  /* 0x4000004000157882 */ /* 0x000fe20000000000 */
[----:B------:R-:W-:Y:S01]  /*30c0*/  UMOV UR23, 0x40000040 ;  /* 0x4000004000177882 */ /* 0x000fe20000000000 */
[----:B------:R-:W-:-:S02]  /*30d0*/  ISETP.GT.AND P6, PT, R5, 0x11, PT ;  /* 0x000000110500780c */ /* 0x000fc40003fc4270 */
[----:B0-----:R-:W-:Y:S02]  /*30e0*/  SHF.R.U32.HI R0, RZ, 0x7, R0 ;  /* 0x00000007ff007819 */ /* 0x001fe40000011600 */
[----:B-1----:R-:W-:-:S04]  /*30f0*/  LOP3.LUT R57, R57, 0x7f, RZ, 0xc0, !PT ;  /* 0x0000007f39397812 */ /* 0x002fc800078ec0ff */
[----:B------:R-:W0:Y:S02]  /*3100*/  SHFL.IDX PT, R0, R0, RZ, 0x1f ;  /* 0x00001fff00007589 */ /* 0x000e2400000e0000 */
[----:B0-----:R-:W-:-:S13]  /*3110*/  R2UR UR7, R0 ;  /* 0x00000000000772ca */ /* 0x001fda00000e0000 */
[----:B------:R-:W-:-:S03]  /*3120*/  UISETP.GT.AND UP0, UPT, UR7, 0x7f, UPT ;  /* 0x0000007f0700788c */ /* 0x000fc6000bf04270 */
[----:B------:R-:W-:Y:S01]  /*3130*/  UMOV UR7, 0x4 ;  /* 0x0000000400077882 */ /* 0x000fe20000000000 */
[----:B------:R-:W-:Y:S02]  /*3140*/  USEL UR11, URZ, 0x2, !UP0 ;  /* 0x000000023f0b7887 */ /* 0x000fe4000c000000 */
[----:B------:R-:W-:Y:S02]  /*3150*/  USEL UR10, UR7, 0x2, UP0 ;  /* 0x00000002070a7887 */ /* 0x000fe40008000000 */
[----:B------:R-:W-:Y:S01]  /*3160*/  USEL UR7, UR7, 0x6, !UP0 ;  /* 0x0000000607077887 */ /* 0x000fe2000c000000 */
[----:B------:R-:W-:Y:S02]  /*3170*/  WARPGROUP.DEPBAR.LE gsb0, 0x0 ;  /* 0x00008000000079c5 */ /* 0x000fe40000010000 */
[----:B------:R-:W-:-:S06]  /*3180*/  WARPGROUP.ARRIVE ;  /* 0x00000000000079c5 */ /* 0x000fcc0000000000 */
[----:B------:R-:W-:Y:S01]  /*3190*/  HGMMA.64x64x16.F32 R24, gdesc[UR20], R24, gsb0 ;  /* 0x00e00000141879f0 */ /* 0x000fe20008000818 */
[----:B------:R-:W-:Y:S02]  /*31a0*/  UIADD3 UR20, UR6, 0x4, URZ ;  /* 0x0000000406147890 */ /* 0x000fe4000fffe03f */
[----:B------:R-:W-:Y:S01]  /*31b0*/  UIADD3 UR22, UR5, 0x4, URZ ;  /* 0x0000000405167890 */ /* 0x000fe2000fffe03f */
[----:B------:R-:W-:Y:S01]  /*31c0*/  UMOV UR21, 0x40000040 ;  /* 0x4000004000157882 */ /* 0x000fe20000000000 */
[----:B------:R-:W-:Y:S01]  /*31d0*/  UMOV UR23, 0x40000040 ;  /* 0x4000004000177882 */ /* 0x000fe20000000000 */
        /* <DEDUP_REMOVED lines=94> */
[----:B------:R-:W-:Y:S02]  /*37c0*/  UIADD3 UR20, UR11, UR14, URZ ;  /* 0x0000000e0b147290 */ /* 0x000fe4000fffe03f */
[----:B------:R-:W-:Y:S01]  /*37d0*/  UIADD3 UR22, UR11, UR15, URZ ;  /* 0x0000000f0b167290 */ /* 0x000fe2000fffe03f */
        /* <DEDUP_REMOVED lines=16> */
[----:B------:R-:W-:Y:S01]  /*38e0*/  UMOV UR14, 0x28 ;  /* 0x00000028000e7882 */ /* 0x000fe20000000000 */
[----:B------:R-:W-:Y:S01]  /*38f0*/  UMOV UR15, 0xa00 ;  /* 0x00000a00000f7882 */ /* 0x000fe20000000000 */
[----:B------:R-:W-:Y:S02]  /*3900*/  USEL UR14, UR14, 0x26, UP0 ;  /* 0x000000260e0e7887 */ /* 0x000fe40008000000 */
[----:B------:R-:W-:-:S02]  /*3910*/  USEL UR15, UR15, 0x980, UP0 ;  /* 0x000009800f0f7887 */ /* 0x000fc40008000000 */
[----:B------:R-:W-:Y:S02]  /*3920*/  ULOP3.LUT UR14, UR14, 0x6, URZ, 0xc0, !UPT ;  /* 0x000000060e0e7892 */ /* 0x000fe4000f8ec03f */
[----:B------:R-:W-:Y:S01]  /*3930*/  ULOP3.LUT UR15, UR15, 0xa00, URZ, 0xc0, !UPT ;  /* 0x00000a000f0f7892 */ /* 0x000fe2000f8ec03f */
[----:B------:R-:W-:Y:S02]  /*3940*/  WARPGROUP.DEPBAR.LE gsb0, 0x0 ;  /* 0x00008000000079c5 */ /* 0x000fe40000010000 */
[----:B------:R-:W-:-:S06]  /*3950*/  WARPGROUP.ARRIVE ;  /* 0x00000000000079c5 */ /* 0x000fcc0000000000 */
[----:B------:R-:W-:Y:S01]  /*3960*/  HGMMA.64x64x16.F32 R24, gdesc[UR20], R24, gsb0 ;  /* 0x00e00000141879f0 */ /* 0x000fe20008000818 */
[----:B------:R-:W-:Y:S02]  /*3970*/  UIADD3 UR20, UR14, UR15, UR6 ;  /* 0x0000000f0e147290 */ /* 0x000fe4000fffe006 */
[----:B------:R-:W-:Y:S01]  /*3980*/  UIADD3 UR22, UR14, UR15, UR5 ;  /* 0x0000000f0e167290 */ /* 0x000fe2000fffe005 */
[----:B------:R-:W-:Y:S01]  /*3990*/  UMOV UR21, 0x40000040 ;  /* 0x4000004000157882 */ /* 0x000fe20000000000 */
[----:B------:R-:W-:Y:S01]  /*39a0*/  UMOV UR23, 0x40000040 ;  /* 0x4000004000177882 */ /* 0x000fe20000000000 */
[----:B------:R-:W-:Y:S02]  /*39b0*/  UIADD3 UR14, UR6, 0xa00, URZ ;  /* 0x00000a00060e7890 */ /* 0x000fe4000fffe03f */
[----:B------:R-:W-:Y:S01]  /*39c0*/  UIADD3 UR15, UR5, 0xa00, URZ ;  /* 0x00000a00050f7890 */ /* 0x000fe2000fffe03f */
        /* <DEDUP_REMOVED lines=87> */
[----:B------:R-:W-:Y:S02]  /*3f40*/  UMOV UR10, 0x1000 ;  /* 0x00001000000a7882 */ /* 0x000fe40000000000 */
[----:B------:R-:W-:-:S04]  /*3f50*/  USEL UR10, UR10, 0xf80, UP0 ;  /* 0x00000f800a0a7887 */ /* 0x000fc80008000000 */
[----:B------:R-:W-:Y:S01]  /*3f60*/  ULOP3.LUT UR10, UR10, 0x1e00, URZ, 0xc0, !UPT ;  /* 0x00001e000a0a7892 */ /* 0x000fe2000f8ec03f */
        /* <DEDUP_REMOVED lines=9> */
[----:B------:R-:W-:-:S04]  /*4000*/  USEL UR7, UR7, 0x3e, UP0 ;  /* 0x0000003e07077887 */ /* 0x000fc80008000000 */
        /* <DEDUP_REMOVED lines=8> */
[----:B------:R-:W-:Y:S01]  /*4090*/  ULDC UR5, c[0x0][0xa80] ;  /* 0x0002a00000057ab9 */ /* 0x000fe20000000800 */
[----:B------:R-:W-:-:S04]  /*40a0*/  ULOP3.LUT UR7, UR44, 0x2000000, URZ, 0xfc, !UPT ;  /* 0x020000002c077892 */ /* 0x000fc8000f8efc3f */
[----:B------:R-:W-:-:S04]  /*40b0*/  ULEA UR10, UR36, UR7, 0xc ;  /* 0x00000007240a7291 */ /* 0x000fc8000f8e603f */
[----:B------:R-:W-:Y:S01]  /*40c0*/  UIADD3 UR14, UR10, 0x80, URZ ;  /* 0x000000800a0e7890 */ /* 0x000fe2000fffe03f */
        /* <DEDUP_REMOVED lines=57> */
[----:B------:R-:W-:Y:S01]  /*4460*/  FSEL R50, R50, -INF , P5 ;  /* 0xff80000032327808 */ /* 0x000fe20002800000 */
[----:B------:R-:W0:Y:S01]  /*4470*/  SHFL.BFLY PT, R5, R8, 0x2, 0x1f ;  /* 0x0c401f0008057f89 */ /* 0x000e2200000e0000 */
[----:B------:R-:W-:Y:S02]  /*4480*/  FSEL R54, R54, -INF , P3 ;  /* 0xff80000036367808 */ /* 0x000fe40001800000 */
[----:B------:R-:W-:Y:S02]  /*4490*/  FSEL R70, R55, -INF , P2 ;  /* 0xff80000037467808 */ /* 0x000fe40001000000 */
[----:B------:R-:W-:Y:S02]  /*44a0*/  ISETP.GE.AND P2, PT, R152, 0x41, PT ;  /* 0x000000419800780c */ /* 0x000fe40003f46270 */
[----:B0-----:R-:W-:-:S02]  /*44b0*/  FMNMX.FTZ R9, R8, R5, !PT ;  /* 0x0000000508097209 */ /* 0x001fc40007810000 */
[----:B------:R-:W-:-:S03]  /*44c0*/  FMNMX.FTZ R5, R26, R27, !PT ;  /* 0x0000001b1a057209 */ /* 0x000fc60007810000 */
[----:B------:R-:W0:Y:S01]  /*44d0*/  SHFL.BFLY PT, R0, R9, 0x1, 0x1f ;  /* 0x0c201f0009007f89 */ /* 0x000e2200000e0000 */
[----:B------:R-:W-:-:S04]  /*44e0*/  FMNMX.FTZ R5, R30, R5, !PT ;  /* 0x000000051e057209 */ /* 0x000fc80007810000 */
[----:B------:R-:W-:-:S04]  /*44f0*/  FMNMX.FTZ R5, R32, R5, !PT ;  /* 0x0000000520057209 */ /* 0x000fc80007810000 */
[----:B------:R-:W-:-:S04]  /*4500*/  FMNMX.FTZ R5, R34, R5, !PT ;  /* 0x0000000522057209 */ /* 0x000fc80007810000 */
[----:B------:R-:W-:-:S04]  /*4510*/  FMNMX.FTZ R5, R36, R5, !PT ;  /* 0x0000000524057209 */ /* 0x000fc80007810000 */
[----:B------:R-:W-:Y:S01]  /*4520*/  FMNMX.FTZ R7, R38, R5, !PT ;  /* 0x0000000526077209 */ /* 0x000fe20007810000 */
[----:B------:R-:W-:-:S03]  /*4530*/  IMAD.U32 R5, RZ, RZ, UR5 ;  /* 0x00000005ff057e24 */ /* 0x000fc6000f8e00ff */
        /* <DEDUP_REMOVED lines=8> */
[----:B------:R-:W-:-:S03]  /*45c0*/  FMNMX.FTZ R9, R48, R7, !PT ;  /* 0x0000000730097209 */ /* 0x000fc60007810000 */
[-CC-:B------:R-:W-:Y:S01]  /*45d0*/  FFMA.FTZ R10, R24, R5.reuse, -R29.reuse ;  /* 0x00000005180a7223 */ /* 0x180fe2000001081d */
[----:B------:R-:W-:Y:S01]  /*45e0*/  FSEL R24, R51, -INF , P4 ;  /* 0xff80000033187808 */ /* 0x000fe20002000000 */
[--C-:B------:R-:W-:Y:S01]  /*45f0*/  FFMA.FTZ R8, R25, R5, -R29.reuse ;  /* 0x0000000519087223 */ /* 0x100fe2000001081d */
[----:B------:R-:W-:Y:S01]  /*4600*/  FMNMX.FTZ R9, R50, R9, !PT ;  /* 0x0000000932097209 */ /* 0x000fe20007810000 */
[----:B------:R0:W-:Y:S01]  /*4610*/  MUFU.EX2 R7, R10 ;  /* 0x0000000a00077308 */ /* 0x0001e20000000800 */
        /* <DEDUP_REMOVED lines=8> */
[-CC-:B0-----:R-:W-:Y:S01]  /*46a0*/  FFMA.FTZ R10, R4, R5.reuse, -R29.reuse ;  /* 0x00000005040a7223 */ /* 0x181fe2000001081d */
[--C-:B------:R-:W-:Y:S01]  /*46b0*/  FFMA.FTZ R21, R62, R5, -R29.reuse ;  /* 0x000000053e157223 */ /* 0x100fe2000001081d */
[----:B------:R-:W-:Y:S01]  /*46c0*/  FMNMX.FTZ R15, R70, R9, !PT ;  /* 0x00000009460f7209 */ /* 0x000fe20007810000 */
[-CC-:B------:R-:W-:Y:S01]  /*46d0*/  FFMA.FTZ R154, R64, R5.reuse, -R29.reuse ;  /* 0x00000005409a7223 */ /* 0x180fe2000001081d */
[-CC-:B------:R-:W-:Y:S01]  /*46e0*/  FFMA.FTZ R155, R66, R5.reuse, -R29.reuse ;  /* 0x00000005429b7223 */ /* 0x180fe2000001081d */
[-CC-:B------:R-:W-:Y:S01]  /*46f0*/  FFMA.FTZ R172, R68, R5.reuse, -R29.reuse ;  /* 0x0000000544ac7223 */ /* 0x180fe2000001081d */
[-CC-:B------:R-:W-:Y:S01]  /*4700*/  FFMA.FTZ R173, R52, R5.reuse, -R29.reuse ;  /* 0x0000000534ad7223 */ /* 0x180fe2000001081d */
[----:B------:R-:W0:Y:S01]  /*4710*/  SHFL.BFLY PT, R4, R15, 0x2, 0x1f ;  /* 0x0c401f000f047f89 */ /* 0x000e2200000e0000 */
[--C-:B------:R-:W-:Y:S01]  /*4720*/  FFMA.FTZ R174, R72, R5, -R29.reuse ;  /* 0x0000000548ae7223 */ /* 0x100fe2000001081d */
[----:B------:R-:W1:Y:S08]  /*4730*/  MUFU.EX2 R8, R8 ;  /* 0x0000000800087308 */ /* 0x000e700000000800 */
[----:B------:R-:W-:Y:S08]  /*4740*/  MUFU.EX2 R9, R28 ;  /* 0x0000001c00097308 */ /* 0x000ff00000000800 */
[----:B------:R-:W2:Y:S01]  /*4750*/  MUFU.EX2 R10, R10 ;  /* 0x0000000a000a7308 */ /* 0x000ea20000000800 */
[----:B-1----:R-:W-:Y:S01]  /*4760*/  F2FP.F16.F32.PACK_AB R156, R8, R7 ;  /* 0x00000007089c723e */ /* 0x002fe200000000ff */
[----:B------:R-:W-:Y:S01]  /*4770*/  FADD.FTZ R8, R7, R8 ;  /* 0x0000000807087221 */ /* 0x000fe20000010000 */
[----:B0-----:R-:W-:Y:S01]  /*4780*/  FMNMX.FTZ R25, R15, R4, !PT ;  /* 0x000000040f197209 */ /* 0x001fe20007810000 */
[----:B------:R-:W-:-:S04]  /*4790*/  FFMA.FTZ R15, R58, R5, -R29 ;  /* 0x000000053a0f7223 */ /* 0x000fc8000001081d */
[----:B------:R-:W-:Y:S01]  /*47a0*/  MUFU.EX2 R11, R11 ;  /* 0x0000000b000b7308 */ /* 0x000fe20000000800 */
[----:B------:R-:W0:Y:S07]  /*47b0*/  SHFL.BFLY PT, R4, R25, 0x1, 0x1f ;  /* 0x0c201f0019047f89 */ /* 0x000e2e00000e0000 */
[----:B------:R-:W1:Y:S01]  /*47c0*/  MUFU.EX2 R12, R12 ;  /* 0x0000000c000c7308 */ /* 0x000e620000000800 */
[----:B--2---:R-:W-:Y:S01]  /*47d0*/  F2FP.F16.F32.PACK_AB R158, R10, R9 ;  /* 0x000000090a9e723e */ /* 0x004fe200000000ff */
[----:B------:R-:W-:-:S04]  /*47e0*/  FADD.FTZ R9, R9, R8 ;  /* 0x0000000809097221 */ /* 0x000fc80000010000 */
[----:B------:R-:W-:Y:S02]  /*47f0*/  FADD.FTZ R10, R10, R9 ;  /* 0x000000090a0a7221 */ /* 0x000fe40000010000 */
[----:B------:R-:W-:Y:S08]  /*4800*/  MUFU.EX2 R13, R13 ;  /* 0x0000000d000d7308 */ /* 0x000ff00000000800 */
[----:B------:R-:W2:Y:S01]  /*4810*/  MUFU.EX2 R14, R14 ;  /* 0x0000000e000e7308 */ /* 0x000ea20000000800 */
[----:B-1----:R-:W-:Y:S01]  /*4820*/  F2FP.F16.F32.PACK_AB R160, R12, R11 ;  /* 0x0000000b0ca0723e */ /* 0x002fe200000000ff */
[----:B------:R-:W-:Y:S01]  /*4830*/  FADD.FTZ R11, R11, R10 ;  /* 0x0000000a0b0b7221 */ /* 0x000fe20000010000 */
[----:B0-----:R-:W-:-:S03]  /*4840*/  FMNMX.FTZ R4, R25, R4, !PT ;  /* 0x0000000419047209 */ /* 0x001fc60007810000 */
[----:B------:R-:W-:Y:S01]  /*4850*/  FADD.FTZ R12, R12, R11 ;  /* 0x0000000b0c0c7221 */ /* 0x000fe20000010000 */
[C---:B------:R-:W-:Y:S01]  /*4860*/  FSETP.NEU.FTZ.AND P1, PT, R4.reuse, -INF , PT ;  /* 0xff8000000400780b */ /* 0x040fe20003f3d000 */
[-C--:B------:R-:W-:Y:S01]  /*4870*/  FMUL.FTZ R25, R4, R5.reuse ;  /* 0x0000000504197220 */ /* 0x080fe20000410000 */
[----:B------:R-:W-:Y:S04]  /*4880*/  MUFU.EX2 R15, R15 ;  /* 0x0000000f000f7308 */ /* 0x000fe80000000800 */
[----:B------:R-:W-:Y:S02]  /*4890*/  FSEL R25, R25, RZ, P1 ;  /* 0x000000ff19197208 */ /* 0x000fe40000800000 */
[----:B------:R-:W-:Y:S02]  /*48a0*/  ISETP.NE.AND P1, PT, R57, RZ, PT ;  /* 0x000000ff3900720c */ /* 0x000fe40003f25270 */
        /* <DEDUP_REMOVED lines=11> */
[----:B------:R-:W-:-:S02]  /*4960*/  @!P1 VIADD R24, R6, 0x38840 ;  /* 0x0003884006189836 */ /* 0x000fc40000000000 */
[-CC-:B------:R-:W-:Y:S01]  /*4970*/  FFMA.FTZ R192, R44, R5.reuse, -R25.reuse ;  /* 0x000000052cc07223 */ /* 0x180fe20000010819 */
[-CC-:B------:R-:W-:Y:S01]  /*4980*/  FFMA.FTZ R191, R46, R5.reuse, -R25.reuse ;  /* 0x000000052ebf7223 */ /* 0x180fe20000010819 */
[-CC-:B------:R-:W-:Y:S01]  /*4990*/  FFMA.FTZ R194, R48, R5.reuse, -R25.reuse ;  /* 0x0000000530c27223 */ /* 0x180fe20000010819 */
[-CC-:B------:R-:W-:Y:S01]  /*49a0*/  FFMA.FTZ R193, R50, R5.reuse, -R25.reuse ;  /* 0x0000000532c17223 */ /* 0x180fe20000010819 */
[----:B------:R-:W-:Y:S01]  /*49b0*/  @!P1 PRMT R24, RZ, 0x654, R24 ;  /* 0x00000654ff189816 */ /* 0x000fe20000000018 */
[-CC-:B------:R-:W-:Y:S01]  /*49c0*/  FFMA.FTZ R195, R54, R5.reuse, -R25.reuse ;  /* 0x0000000536c37223 */ /* 0x180fe20000010819 */
[----:B------:R-:W-:Y:S01]  /*49d0*/  FFMA.FTZ R198, R70, R5, -R25 ;  /* 0x0000000546c67223 */ /* 0x000fe20000010819 */
[----:B------:R-:W-:Y:S01]  /*49e0*/  MUFU.EX2 R175, R175 ;  /* 0x000000af00af7308 */ /* 0x000fe20000000800 */
[----:B------:R1:W-:Y:S01]  /*49f0*/  @!P1 SYNCS.ARRIVE.TRANS64.RED.A1T0 RZ, [R24+URZ], RZ ;  /* 0x000000ff18ff99a7 */ /* 0x0003e2000810043f */
[----:B--2---:R-:W-:Y:S01]  /*4a00*/  F2FP.F16.F32.PACK_AB R162, R14, R13 ;  /* 0x0000000d0ea2723e */ /* 0x004fe200000000ff */
[----:B------:R-:W-:Y:S01]  /*4a10*/  FADD.FTZ R13, R13, R12 ;  /* 0x0000000c0d0d7221 */ /* 0x000fe20000010000 */
[----:B0-----:R-:W-:Y:S01]  /*4a20*/  F2FP.F16.F32.PACK_AB R164, R20, R15 ;  /* 0x0000000f14a4723e */ /* 0x001fe200000000ff */
[----:B------:R-:W-:-:S02]  /*4a30*/  @!P1 VIADD R6, R6, 0x38860 ;  /* 0x0003886006069836 */ /* 0x000fc40000000000 */
[----:B------:R-:W-:Y:S01]  /*4a40*/  FADD.FTZ R14, R14, R13 ;  /* 0x0000000d0e0e7221 */ /* 0x000fe20000010000 */
[----:B------:R-:W0:Y:S02]  /*4a50*/  MUFU.EX2 R176, R176 ;  /* 0x000000b000b07308 */ /* 0x000e240000000800 */
[----:B------:R-:W-:Y:S01]  /*4a60*/  @!P1 PRMT R6, RZ, 0x654, R6 ;  /* 0x00000654ff069816 */ /* 0x000fe20000000006 */
[----:B------:R-:W-:-:S04]  /*4a70*/  FADD.FTZ R15, R15, R14 ;  /* 0x0000000e0f0f7221 */ /* 0x000fc80000010000 */
[----:B------:R-:W-:Y:S01]  /*4a80*/  FADD.FTZ R20, R20, R15 ;  /* 0x0000000f14147221 */ /* 0x000fe20000010000 */
[----:B------:R-:W-:Y:S08]  /*4a90*/  MUFU.EX2 R177, R177 ;  /* 0x000000b100b17308 */ /* 0x000ff00000000800 */
[----:B------:R-:W2:Y:S01]  /*4aa0*/  MUFU.EX2 R178, R178 ;  /* 0x000000b200b27308 */ /* 0x000ea20000000800 */
[----:B0-----:R-:W-:Y:S01]  /*4ab0*/  F2FP.F16.F32.PACK_AB R157, R176, R175 ;  /* 0x000000afb09d723e */ /* 0x001fe200000000ff */
[----:B------:R-:W-:-:S06]  /*4ac0*/  FADD.FTZ R176, R175, R176 ;  /* 0x000000b0afb07221 */ /* 0x000fcc0000010000 */
[----:B------:R-:W-:Y:S08]  /*4ad0*/  MUFU.EX2 R179, R179 ;  /* 0x000000b300b37308 */ /* 0x000ff00000000800 */
[----:B------:R-:W0:Y:S01]  /*4ae0*/  MUFU.EX2 R180, R180 ;  /* 0x000000b400b47308 */ /* 0x000e220000000800 */
[----:B--2---:R-:W-:Y:S01]  /*4af0*/  F2FP.F16.F32.PACK_AB R159, R178, R177 ;  /* 0x000000b1b29f723e */ /* 0x004fe200000000ff */
[----:B------:R-:W-:Y:S01]  /*4b00*/  BAR.SYNC.DEFER_BLOCKING 0xf, 0x100 ;  /* 0x03c4000000007b1d */ /* 0x000fe20000010000 */
[----:B------:R-:W-:-:S04]  /*4b10*/  FADD.FTZ R177, R177, R176 ;  /* 0x000000b0b1b17221 */ /* 0x000fc80000010000 */
[----:B------:R-:W-:Y:S01]  /*4b20*/  FADD.FTZ R178, R178, R177 ;  /* 0x000000b1b2b27221 */ /* 0x000fe20000010000 */
[----:B------:R-:W-:Y:S08]  /*4b30*/  MUFU.EX2 R181, R181 ;  /* 0x000000b500b57308 */ /* 0x000ff00000000800 */
[----:B------:R-:W2:Y:S01]  /*4b40*/  MUFU.EX2 R182, R182 ;  /* 0x000000b600b67308 */ /* 0x000ea20000000800 */
[----:B0-----:R-:W-:Y:S01]  /*4b50*/  F2FP.F16.F32.PACK_AB R161, R180, R179 ;  /* 0x000000b3b4a1723e */ /* 0x001fe200000000ff */
[----:B------:R-:W-:-:S04]  /*4b60*/  FADD.FTZ R179, R179, R178 ;  /* 0x000000b2b3b37221 */ /* 0x000fc80000010000 */
[----:B------:R-:W-:Y:S02]  /*4b70*/  FADD.FTZ R180, R180, R179 ;  /* 0x000000b3b4b47221 */ /* 0x000fe40000010000 */
[----:B------:R-:W-:Y:S01]  /*4b80*/  MUFU.EX2 R21, R21 ;  /* 0x0000001500157308 */ /* 0x000fe20000000800 */
[----:B------:R0:W-:Y:S07]  /*4b90*/  STSM.16.M88.4 [R23+0x36400], R156 ;  /* 0x0364009c17007844 */ /* 0x0001ee0000000200 */
[----:B------:R-:W3:Y:S01]  /*4ba0*/  MUFU.EX2 R154, R154 ;  /* 0x0000009a009a7308 */ /* 0x000ee20000000800 */
[----:B--2---:R-:W-:Y:S01]  /*4bb0*/  F2FP.F16.F32.PACK_AB R163, R182, R181 ;  /* 0x000000b5b6a3723e */ /* 0x004fe200000000ff */
[----:B------:R-:W-:-:S04]  /*4bc0*/  FADD.FTZ R181, R181, R180 ;  /* 0x000000b4b5b57221 */ /* 0x000fc80000010000 */
[----:B------:R0:W-:Y:S01]  /*4bd0*/  STSM.16.M88.4 [R185], R160 ;  /* 0x000000a0b9007844 */ /* 0x0001e20000000200 */
[----:B------:R-:W-:Y:S01]  /*4be0*/  FADD.FTZ R182, R182, R181 ;  /* 0x000000b5b6b67221 */ /* 0x000fe20000010000 */
[----:B------:R-:W-:Y:S08]  /*4bf0*/  MUFU.EX2 R183, R183 ;  /* 0x000000b700b77308 */ /* 0x000ff00000000800 */
[----:B------:R-:W2:Y:S01]  /*4c00*/  MUFU.EX2 R192, R192 ;  /* 0x000000c000c07308 */ /* 0x000ea20000000800 */
[----:B---3--:R-:W-:Y:S01]  /*4c10*/  F2FP.F16.F32.PACK_AB R166, R154, R21 ;  /* 0x000000159aa6723e */ /* 0x008fe200000000ff */
[----:B------:R-:W-:-:S04]  /*4c20*/  FADD.FTZ R21, R21, R20 ;  /* 0x0000001415157221 */ /* 0x000fc80000010000 */
[----:B------:R-:W-:Y:S02]  /*4c30*/  FADD.FTZ R154, R154, R21 ;  /* 0x000000159a9a7221 */ /* 0x000fe40000010000 */
[----:B------:R-:W-:Y:S08]  /*4c40*/  MUFU.EX2 R191, R191 ;  /* 0x000000bf00bf7308 */ /* 0x000ff00000000800 */
[----:B------:R-:W3:Y:S01]  /*4c50*/  MUFU.EX2 R194, R194 ;  /* 0x000000c200c27308 */ /* 0x000ee20000000800 */
[----:B--2---:R-:W-:Y:S01]  /*4c60*/  F2FP.F16.F32.PACK_AB R165, R192, R183 ;  /* 0x000000b7c0a5723e */ /* 0x004fe200000000ff */
[----:B------:R-:W-:-:S04]  /*4c70*/  FADD.FTZ R183, R183, R182 ;  /* 0x000000b6b7b77221 */ /* 0x000fc80000010000 */
[----:B------:R-:W-:Y:S02]  /*4c80*/  FADD.FTZ R192, R192, R183 ;  /* 0x000000b7c0c07221 */ /* 0x000fe40000010000 */
[----:B------:R-:W-:Y:S08]  /*4c90*/  MUFU.EX2 R155, R155 ;  /* 0x0000009b009b7308 */ /* 0x000ff00000000800 */
[----:B------:R-:W2:Y:S01]  /*4ca0*/  MUFU.EX2 R172, R172 ;  /* 0x000000ac00ac7308 */ /* 0x000ea20000000800 */
[----:B---3--:R-:W-:Y:S01]  /*4cb0*/  F2FP.F16.F32.PACK_AB R167, R194, R191 ;  /* 0x000000bfc2a7723e */ /* 0x008fe200000000ff */
[----:B------:R-:W-:-:S04]  /*4cc0*/  FADD.FTZ R191, R191, R192 ;  /* 0x000000c0bfbf7221 */ /* 0x000fc80000010000 */
[----:B------:R0:W-:Y:S01]  /*4cd0*/  STSM.16.M88.4 [R22], R164 ;  /* 0x000000a416007844 */ /* 0x0001e20000000200 */
[----:B------:R-:W-:Y:S01]  /*4ce0*/  FADD.FTZ R194, R194, R191 ;  /* 0x000000bfc2c27221 */ /* 0x000fe20000010000 */
        /* <DEDUP_REMOVED lines=8> */
[----:B------:R-:W-:-:S06]  /*4d70*/  FADD.FTZ R173, R173, R172 ;  /* 0x000000acadad7221 */ /* 0x000fcc0000010000 */
[----:B------:R-:W3:Y:S08]  /*4d80*/  MUFU.EX2 R195, R195 ;  /* 0x000000c300c37308 */ /* 0x000ef00000000800 */
[----:B------:R-:W4:Y:S01]  /*4d90*/  MUFU.EX2 R198, R198 ;  /* 0x000000c600c67308 */ /* 0x000f220000000800 */
[----:B--2---:R-:W-:Y:S01]  /*4da0*/  F2FP.F16.F32.PACK_AB R169, R196, R193 ;  /* 0x000000c1c4a9723e */ /* 0x004fe200000000ff */
[----:B------:R-:W-:-:S04]  /*4db0*/  FADD.FTZ R193, R193, R194 ;  /* 0x000000c2c1c17221 */ /* 0x000fc80000010000 */
[----:B------:R-:W-:-:S04]  /*4dc0*/  FADD.FTZ R196, R196, R193 ;  /* 0x000000c1c4c47221 */ /* 0x000fc80000010000 */
[----:B---3--:R-:W-:Y:S01]  /*4dd0*/  FADD.FTZ R7, R195, R196 ;  /* 0x000000c4c3077221 */ /* 0x008fe20000010000 */
[----:B----4-:R-:W-:-:S03]  /*4de0*/  F2FP.F16.F32.PACK_AB R171, R198, R195 ;  /* 0x000000c3c6ab723e */ /* 0x010fc600000000ff */
[----:B------:R-:W-:Y:S02]  /*4df0*/  FADD.FTZ R7, R198, R7 ;  /* 0x00000007c6077221 */ /* 0x000fe40000010000 */
[----:B------:R0:W-:Y:S01]  /*4e00*/  STSM.16.M88.4 [R184], R168 ;  /* 0x000000a8b8007844 */ /* 0x0001e20000000200 */
[----:B-1----:R-:W-:-:S06]  /*4e10*/  WARPGROUP.ARRIVE ;  /* 0x00000000000079c5 */ /* 0x002fcc0000000000 */
[----:B------:R-:W-:Y:S01]  /*4e20*/  HGMMA.64x256x16.F32 R24, R156, gdesc[UR8].tnspB, RZ, !UPT, gsb0 ;  /* 0x43e000089c187df0 */ /* 0x000fe2000c0008ff */
[----:B------:R-:W-:Y:S02]  /*4e30*/  UMOV UR11, 0x40000040 ;  /* 0x40000040000b7882 */ /* 0x000fe40000000000 */
[----:B------:R-:W-:Y:S02]  /*4e40*/  WARPGROUP.DEPBAR.LE gsb0, 0x0 ;  /* 0x00008000000079c5 */ /* 0x000fe40000010000 */
[----:B------:R-:W-:-:S15]  /*4e50*/  WARPGROUP.ARRIVE ;  /* 0x00000000000079c5 */ /* 0x000fde0000000000 */
[----:B------:R-:W-:-:S08]  /*4e60*/  NOP ;  /* 0x0000000000007918 */ /* 0x000fd00000000000 */
[----:B------:R-:W-:Y:S01]  /*4e70*/  HGMMA.64x256x16.F32 R24, R160, gdesc[UR12].tnspB, R24, gsb0 ;  /* 0x43e0000ca0187df0 */ /* 0x000fe20008000818 */
[----:B------:R-:W-:Y:S01]  /*4e80*/  UIADD3 UR14, UR10, 0x100, URZ ;  /* 0x000001000a0e7890 */ /* 0x000fe2000fffe03f */
[----:B------:R-:W-:Y:S01]  /*4e90*/  UMOV UR15, 0x40000040 ;  /* 0x40000040000f7882 */ /* 0x000fe20000000000 */
[----:B------:R-:W-:Y:S01]  /*4ea0*/  UIADD3 UR10, UR10, 0x180, URZ ;  /* 0x000001800a0a7890 */ /* 0x000fe2000fffe03f */
[----:B------:R-:W-:Y:S02]  /*4eb0*/  WARPGROUP.DEPBAR.LE gsb0, 0x0 ;  /* 0x00008000000079c5 */ /* 0x000fe40000010000 */
[----:B------:R-:W-:-:S15]  /*4ec0*/  WARPGROUP.ARRIVE ;  /* 0x00000000000079c5 */ /* 0x000fde0000000000 */
[----:B------:R-:W-:-:S07]  /*4ed0*/  NOP ;  /* 0x0000000000007918 */ /* 0x000fce0000000000 */
[----:B------:R-:W-:Y:S03]  /*4ee0*/  HGMMA.64x256x16.F32 R24, R164, gdesc[UR12].tnspB, R24, gsb0 ;  /* 0x43e0000ca4187df0 */ /* 0x000fe60008000818 */
        /* <DEDUP_REMOVED lines=13> */
[----:B------:R1:W-:Y:S02]  /*4fc0*/  @!P1 SYNCS.ARRIVE.TRANS64.RED.A1T0 RZ, [R6+URZ], RZ ;  /* 0x000000ff06ff99a7 */ /* 0x0003e4000810043f */
[----:B-1----:R-:W-:Y:S01]  /*4fd0*/  FADD.FTZ R6, R174, R173 ;  /* 0x000000adae067221 */ /* 0x002fe20000010000 */
[----:B0-----:R-:W-:Y:S06]  /*4fe0*/  @!P2 BRA `(.L_x_3416) ;  /* 0x000000280078a947 */ /* 0x001fec0003800000 */
[----:B------:R-:W-:Y:S01]  /*4ff0*/  VIADD R8, R153, 0xfffffffe ;  /* 0xfffffffe99087836 */ /* 0x000fe20000000000 */
[----:B------:R-:W-:Y:S01]  /*5000*/  UMOV UR24, UR36 ;  /* 0x0000002400187c82 */ /* 0x000fe20008000000 */
[----:B------:R-:W-:Y:S02]  /*5010*/  IMAD.MOV.U32 R191, RZ, RZ, R4 ;  /* 0x000000ffffbf7224 */ /* 0x000fe400078e0004 */
[----:B------:R-:W-:-:S07]  /*5020*/  IMAD.MOV.U32 R9, RZ, RZ, R0 ;  /* 0x000000ffff097224 */ /* 0x000fce00078e0000 */
.L_x_3425:
[----:B------:R-:W-:Y:S01]  /*5030*/  UIADD3 UR36, UR24, 0x1, URZ ;  /* 0x0000000118247890 */ /* 0x000fe2000fffe03f */
[C---:B------:R-:W-:Y:S01]  /*5040*/  ISETP.GT.AND P2, PT, R8.reuse, RZ, PT ;  /* 0x000000ff0800720c */ /* 0x040fe20003f44270 */
[----:B------:R-:W-:Y:S02]  /*5050*/  VIADD R8, R8, 0xffffffff ;  /* 0xffffffff08087836 */ /* 0x000fe40000000000 */
[----:B------:R-:W-:-:S04]  /*5060*/  UISETP.NE.AND UP0, UPT, UR36, 0x2, UPT ;  /* 0x000000022400788c */ /* 0x000fc8000bf05270 */
[----:B------:R-:W-:Y:S02]  /*5070*/  USEL UR5, URZ, 0x1, UP0 ;  /* 0x000000013f057887 */ /* 0x000fe40008000000 */
[----:B------:R-:W-:-:S04]  /*5080*/  USEL UR36, UR36, URZ, UP0 ;  /* 0x0000003f24247287 */ /* 0x000fc80008000000 */
[----:B------:R-:W-:Y:S01]  /*5090*/  LOP3.LUT R2, R2, UR5, RZ, 0x3c, !PT ;  /* 0x0000000502027c12 */ /* 0x000fe2000f8e3cff */
[----:B-1----:R-:W-:Y:S07]  /*50a0*/  @P0 BRA `(.L_x_3417) ;  /* 0x0000000000040947 */ /* 0x002fee0003800000 */
[----:B------:R-:W-:Y:S01]  /*50b0*/  BPT.TRAP 0x1 ;  /* 0x000000040000795c */ /* 0x000fe20000300000 */
.L_x_3417:
[----:B------:R-:W-:Y:S01]  /*50c0*/  ULEA UR5, UR36, UR37, 0x3 ;  /* 0x0000002524057291 */ /* 0x000fe2000f8e183f */
[----:B------:R-:W-:-:S08]  /*50d0*/  SHF.L.U32 R0, R2, 0x1f, RZ ;  /* 0x0000001f02007819 */ /* 0x000fd000000006ff */
[----:B------:R0:W1:Y:S01]  /*50e0*/  SYNCS.PHASECHK.TRANS64.TRYWAIT P3, [UR5+0x38830], R0 ;  /* 0x03883000ff0075a7 */ /* 0x0000620008060145 */
[----:B------:R-:W-:Y:S05]  /*50f0*/  @P0 BRA `(.L_x_3418) ;  /* 0x0000000000040947 */ /* 0x000fea0003800000 */
[----:B------:R-:W-:Y:S01]  /*5100*/  BPT.TRAP 0x1 ;  /* 0x000000040000795c */ /* 0x000fe20000300000 */
.L_x_3418:
[----:B-1----:R-:W-:Y:S05]  /*5110*/  @P3 BRA `(.L_x_3419) ;  /* 0x0000000000083947 */ /* 0x002fea0003800000 */
[----:B------:R-:W1:Y:S02]  /*5120*/  SYNCS.PHASECHK.TRANS64.TRYWAIT P3, [UR5+0x38830], R0 ;  /* 0x03883000ff0075a7 */ /* 0x000e640008060145 */
[----:B-1----:R-:W-:Y:S05]  /*5130*/  @!P3 BRA `(.L_x_3420) ;  /* 0x000000b00018b947 */ /* 0x002fea0003800000 */
.L_x_3419:
        /* <DEDUP_REMOVED lines=26> */
[----:B------:R-:W-:Y:S05]  /*52e0*/  @P0 BRA `(.L_x_3421) ;  /* 0x0000000000040947 */ /* 0x000fea0003800000 */
[----:B------:R-:W-:Y:S01]  /*52f0*/  BPT.TRAP 0x1 ;  /* 0x000000040000795c */ /* 0x000fe20000300000 */
.L_x_3421:
[----:B------:R2:W3:Y:S01]  /*5300*/  SYNCS.PHASECHK.TRANS64.TRYWAIT P3, [UR5+0x38850], R0 ;  /* 0x03885000ff0075a7 */ /* 0x0004e20008060145 */
[----:B------:R-:W-:Y:S05]  /*5310*/  @P0 BRA `(.L_x_3422) ;  /* 0x0000000000040947 */ /* 0x000fea0003800000 */
[----:B------:R-:W-:Y:S01]  /*5320*/  BPT.TRAP 0x1 ;  /* 0x000000040000795c */ /* 0x000fe20000300000 */
.L_x_3422:
[----:B---3--:R-:W-:Y:S05]  /*5330*/  @P3 BRA `(.L_x_3423) ;  /* 0x0000000000083947 */ /* 0x008fea0003800000 */
[----:B------:R-:W3:Y:S02]  /*5340*/  SYNCS.PHASECHK.TRANS64.TRYWAIT P3, [UR5+0x38850], R0 ;  /* 0x03885000ff0075a7 */ /* 0x000ee40008060145 */
[----:B---3--:R-:W-:Y:S05]  /*5350*/  @!P3 BRA `(.L_x_3424) ;  /* 0x000000ac00a8b947 */ /* 0x008fea0003800000 */
.L_x_3423:
[----:B------:R-:W-:Y:S01]  /*5360*/  UIADD3 UR10, UR37, 0x26400, URZ ;  /* 0x00026400250a7890 */ /* 0x000fe2000fffe03f */
[----:B------:R-:W-:Y:S01]  /*5370*/  WARPGROUP.ARRIVE ;  /* 0x00000000000079c5 */ /* 0x000fe20000000000 */
[----:B------:R-:W-:-:S05]  /*5380*/  UIADD3 UR14, UR6, 0x200, URZ ;  /* 0x00000200060e7890 */ /* 0x000fca000fffe03f */
[----:B------:R-:W3:Y:S01]  /*5390*/  S2R R4, SR_TID.X ;  /* 0x0000000000047919 */ /* 0x000ee20000002100 */
[----:B------:R-:W-:Y:S02]  /*53a0*/  USHF.R.U32.HI UR10, URZ, 0x4, UR10 ;  /* 0x000000043f0a7899 */ /* 0x000fe4000801160a */
[----:B------:R-:W-:Y:S02]  /*53b0*/  UIADD3 UR11, UR6, 0x202, URZ ;  /* 0x00000202060b7890 */ /* 0x000fe4000fffe03f */
[----:B------:R-:W-:Y:S02]  /*53c0*/  ULOP3.LUT UR15, UR10, 0x3fff, URZ, 0xc0, !UPT ;  /* 0x00003fff0a0f7892 */ /* 0x000fe4000f8ec03f */
[----:B------:R-:W-:Y:S02]  /*53d0*/  ULEA UR10, UR36, UR4, 0xc ;  /* 0x00000004240a7291 */ /* 0x000fe4000f8e603f */
[----:B------:R-:W-:Y:S01]  /*53e0*/  ULOP3.LUT UR6, UR15, 0x10000, URZ, 0xfc, !UPT ;  /* 0x000100000f067892 */ /* 0x000fe2000f8efc3f */
[----:B------:R-:W-:Y:S01]  /*53f0*/  UMOV UR23, 0x40000040 ;  /* 0x4000004000177882 */ /* 0x000fe20000000000 */
[----:B------:R-:W-:Y:S01]  /*5400*/  UMOV UR21, 0x40000040 ;  /* 0x4000004000157882 */ /* 0x000fe20000000000 */
[----:B------:R-:W-:-:S02]  /*5410*/  UIADD3 UR18, UR10, 0x800, URZ ;  /* 0x000008000a127890 */ /* 0x000fc4000fffe03f */
[----:B------:R-:W-:Y:S02]  /*5420*/  UMOV UR22, UR10 ;  /* 0x0000000a00167c82 */ /* 0x000fe40008000000 */
[----:B------:R-:W-:Y:S01]  /*5430*/  UMOV UR20, UR6 ;  /* 0x0000000600147c82 */ /* 0x000fe20008000000 */
[----:B------:R-:W-:Y:S01]  /*5440*/  UIADD3 UR19, UR6, 0x800, URZ ;  /* 0x0000080006137890 */ /* 0x000fe2000fffe03f */
[----:B------:R-:W-:Y:S01]  /*5450*/  HGMMA.64x64x16.F32 R152, gdesc[UR20], R152, gsb0 ;  /* 0x00e00000149879f0 */ /* 0x000fe20008000898 */
[----:B------:R-:W-:Y:S02]  /*5460*/  UIADD3 UR22, UR10, 0x2, URZ ;  /* 0x000000020a167890 */ /* 0x000fe4000fffe03f */
[----:B------:R-:W-:Y:S01]  /*5470*/  UIADD3 UR20, UR6, 0x2, URZ ;  /* 0x0000000206147890 */ /* 0x000fe2000fffe03f */
[----:B------:R-:W-:Y:S01]  /*5480*/  UMOV UR23, 0x40000040 ;  /* 0x4000004000177882 */ /* 0x000fe20000000000 */
[----:B------:R-:W-:Y:S01]  /*5490*/  UMOV UR21, 0x40000040 ;  /* 0x4000004000157882 */ /* 0x000fe20000000000 */
[----:B---3--:R-:W-:-:S05]  /*54a0*/  SHF.R.U32.HI R4, RZ, 0x7, R4 ;  /* 0x00000007ff047819 */ /* 0x008fca0000011604 */
[----:B012---:R-:W0:Y:S01]  /*54b0*/  SHFL.IDX PT, R0, R4, RZ, 0x1f ;  /* 0x00001fff04007589 */ /* 0x007e2200000e0000 */
        /* <DEDUP_REMOVED lines=17> */
[----:B------:R-:W-:Y:S01]  /*55d0*/  UIADD3 UR22, UR10, 0x200, URZ ;  /* 0x000002000a167890 */ /* 0x000fe2000fffe03f */
[----:B------:R-:W-:Y:S01]  /*55e0*/  UMOV UR20, UR14 ;  /* 0x0000000e00147c82 */ /* 0x000fe20008000000 */
        /* <DEDUP_REMOVED lines=228> */
[----:B------:R-:W-:Y:S01]  /*6430*/  ULEA UR10, UR36, UR7, 0xc ;  /* 0x00000007240a7291 */ /* 0x000fe2000f8e603f */
[----:B------:R-:W-:-:S03]  /*6440*/  UMOV UR11, 0x40000040 ;  /* 0x40000040000b7882 */ /* 0x000fc60000000000 */
[----:B------:R-:W-:Y:S01]  /*6450*/  UIADD3 UR14, UR10, 0x80, URZ ;  /* 0x000000800a0e7890 */ /* 0x000fe2000fffe03f */
[----:B------:R-:W-:Y:S02]  /*6460*/  WARPGROUP.DEPBAR.LE gsb0, 0x0 ;  /* 0x00008000000079c5 */ /* 0x000fe40000010000 */
[----:B------:R-:W-:-:S06]  /*6470*/  WARPGROUP.ARRIVE ;  /* 0x00000000000079c5 */ /* 0x000fcc0000000000 */
[----:B------:R-:W-:Y:S03]  /*6480*/  HGMMA.64x64x16.F32 R152, gdesc[UR20], R152, gsb0 ;  /* 0x00e00000149879f0 */ /* 0x000fe60008000898 */
[----:B------:R-:W-:Y:S02]  /*6490*/  WARPGROUP.DEPBAR.LE gsb0, 0x0 ;  /* 0x00008000000079c5 */ /* 0x000fe40000010000 */
        /* <DEDUP_REMOVED lines=25> */
[----:B------:R-:W-:Y:S01]  /*6630*/  FMNMX.FTZ R11, R167, R4, !PT ;  /* 0x00000004a70b7209 */ /* 0x000fe20007810000 */
[----:B------:R-:W0:Y:S02]  /*6640*/  LDC R5, c[0x0][0xa80] ;  /* 0x0002a000ff057b82 */ /* 0x000e240000000800 */
[----:B------:R-:W1:Y:S01]  /*6650*/  SHFL.BFLY PT, R13, R12, 0x1, 0x1f ;  /* 0x0c201f000c0d7f89 */ /* 0x000e6200000e0000 */
[----:B------:R-:W-:-:S04]  /*6660*/  FMNMX.FTZ R4, R170, R11, !PT ;  /* 0x0000000baa047209 */ /* 0x000fc80007810000 */
[----:B------:R-:W-:-:S04]  /*6670*/  FMNMX.FTZ R11, R171, R4, !PT ;  /* 0x00000004ab0b7209 */ /* 0x000fc80007810000 */
[----:B------:R-:W-:Y:S02]  /*6680*/  FMNMX.FTZ R4, R174, R11, !PT ;  /* 0x0000000bae047209 */ /* 0x000fe40007810000 */
[----:B-1----:R-:W-:Y:S02]  /*6690*/  FMNMX.FTZ R0, R12, R13, !PT ;  /* 0x0000000d0c007209 */ /* 0x002fe40007810000 */
[----:B------:R-:W-:-:S03]  /*66a0*/  FMNMX.FTZ R13, R175, R4, !PT ;  /* 0x00000004af0d7209 */ /* 0x000fc60007810000 */
[----:B0-----:R-:W-:Y:S01]  /*66b0*/  FMUL.FTZ R192, R0, R5 ;  /* 0x0000000500c07220 */ /* 0x001fe20000410000 */
[----:B------:R-:W-:Y:S01]  /*66c0*/  FMNMX.FTZ R4, R178, R13, !PT ;  /* 0x0000000db2047209 */ /* 0x000fe20007810000 */
[----:B------:R-:W-:Y:S02]  /*66d0*/  FADD.FTZ R10, -R0, R9 ;  /* 0x00000009000a7221 */ /* 0x000fe40000010100 */
[-CC-:B------:R-:W-:Y:S01]  /*66e0*/  FFMA.FTZ R11, R153, R5.reuse, -R192.reuse ;  /* 0x00000005990b7223 */ /* 0x180fe200000108c0 */
[----:B------:R-:W-:Y:S01]  /*66f0*/  FMNMX.FTZ R13, R179, R4, !PT ;  /* 0x00000004b30d7209 */ /* 0x000fe20007810000 */
[-C--:B------:R-:W-:Y:S01]  /*6700*/  FMUL.FTZ R9, R10, R5.reuse ;  /* 0x000000050a097220 */ /* 0x080fe20000410000 */
        /* <DEDUP_REMOVED lines=9> */
[-CC-:B------:R-:W-:Y:S01]  /*67a0*/  FFMA.FTZ R168, R168, R5.reuse, -R192.reuse ;  /* 0x00000005a8a87223 */ /* 0x180fe200000108c0 */
[-CC-:B------:R-:W-:Y:S01]  /*67b0*/  FFMA.FTZ R169, R169, R5.reuse, -R192.reuse ;  /* 0x00000005a9a97223 */ /* 0x180fe200000108c0 */
[----:B------:R-:W0:Y:S01]  /*67c0*/  SHFL.BFLY PT, R153, R4, 0x2, 0x1f ;  /* 0x0c401f0004997f89 */ /* 0x000e2200000e0000 */
[-CC-:B------:R-:W-:Y:S01]  /*67d0*/  FFMA.FTZ R172, R172, R5.reuse, -R192.reuse ;  /* 0x00000005acac7223 */ /* 0x180fe200000108c0 */
[-CC-:B------:R-:W-:Y:S01]  /*67e0*/  FFMA.FTZ R173, R173, R5.reuse, -R192.reuse ;  /* 0x00000005adad7223 */ /* 0x180fe200000108c0 */
[-CC-:B------:R-:W-:Y:S01]  /*67f0*/  FFMA.FTZ R176, R176, R5.reuse, -R192.reuse ;  /* 0x00000005b0b07223 */ /* 0x180fe200000108c0 */
[-CC-:B------:R-:W-:Y:S01]  /*6800*/  FFMA.FTZ R177, R177, R5.reuse, -R192.reuse ;  /* 0x00000005b1b17223 */ /* 0x180fe200000108c0 */
[-CC-:B------:R-:W-:Y:S01]  /*6810*/  FFMA.FTZ R180, R180, R5.reuse, -R192.reuse ;  /* 0x00000005b4b47223 */ /* 0x180fe200000108c0 */
[----:B------:R-:W-:Y:S01]  /*6820*/  FFMA.FTZ R181, R181, R5, -R192 ;  /* 0x00000005b5b57223 */ /* 0x000fe200000108c0 */
[----:B------:R-:W1:Y:S08]  /*6830*/  MUFU.EX2 R9, R9 ;  /* 0x0000000900097308 */ /* 0x000e700000000800 */
[----:B------:R-:W-:Y:S08]  /*6840*/  MUFU.EX2 R10, R10 ;  /* 0x0000000a000a7308 */ /* 0x000ff00000000800 */
[----:B------:R-:W2:Y:S01]  /*6850*/  MUFU.EX2 R11, R11 ;  /* 0x0000000b000b7308 */ /* 0x000ea20000000800 */
[----:B0-----:R-:W-:Y:S01]  /*6860*/  FMNMX.FTZ R153, R4, R153, !PT ;  /* 0x0000009904997209 */ /* 0x001fe20007810000 */
[-C--:B-1----:R-:W-:Y:S01]  /*6870*/  FMUL.FTZ R24, R24, R9.reuse ;  /* 0x0000000918187220 */ /* 0x082fe20000410000 */
[-C--:B------:R-:W-:Y:S01]  /*6880*/  FMUL.FTZ R25, R25, R9.reuse ;  /* 0x0000000919197220 */ /* 0x080fe20000410000 */
[-C--:B------:R-:W-:Y:S01]  /*6890*/  FMUL.FTZ R28, R28, R9.reuse ;  /* 0x000000091c1c7220 */ /* 0x080fe20000410000 */
[-C--:B------:R-:W-:Y:S01]  /*68a0*/  FMUL.FTZ R29, R29, R9.reuse ;  /* 0x000000091d1d7220 */ /* 0x080fe20000410000 */
[----:B------:R-:W0:Y:S01]  /*68b0*/  SHFL.BFLY PT, R4, R153, 0x1, 0x1f ;  /* 0x0c201f0099047f89 */ /* 0x000e2200000e0000 */
        /* <DEDUP_REMOVED lines=23> */
[----:B0-----:R-:W-:Y:S01]  /*6a30*/  FMNMX.FTZ R4, R153, R4, !PT ;  /* 0x0000000499047209 */ /* 0x001fe20007810000 */
[----:B------:R-:W-:Y:S01]  /*6a40*/  IMAD.MOV R153, RZ, RZ, -R19 ;  /* 0x000000ffff997224 */ /* 0x000fe200078e0a13 */
[----:B------:R-:W-:Y:S01]  /*6a50*/  MUFU.EX2 R15, R15 ;  /* 0x0000000f000f7308 */ /* 0x000fe20000000800 */
[-C--:B------:R-:W-:Y:S01]  /*6a60*/  FMUL.FTZ R72, R72, R9.reuse ;  /* 0x0000000948487220 */ /* 0x080fe20000410000 */
[----:B------:R-:W-:Y:S01]  /*6a70*/  FMUL.FTZ R73, R73, R9 ;  /* 0x0000000949497220 */ /* 0x000fe20000410000 */
[----:B------:R-:W-:Y:S01]  /*6a80*/  FADD.FTZ R152, -R4, R191 ;  /* 0x000000bf04987221 */ /* 0x000fe20000010100 */
[----:B------:R-:W-:Y:S01]  /*6a90*/  ISETP.NE.AND P3, PT, R18, R153, PT ;  /* 0x000000991200720c */ /* 0x000fe20003f65270 */
[-C--:B------:R-:W-:Y:S01]  /*6aa0*/  FMUL.FTZ R76, R76, R9.reuse ;  /* 0x000000094c4c7220 */ /* 0x080fe20000410000 */
[----:B------:R-:W-:Y:S01]  /*6ab0*/  FMUL.FTZ R77, R77, R9 ;  /* 0x000000094d4d7220 */ /* 0x000fe20000410000 */
[-C--:B------:R-:W-:Y:S01]  /*6ac0*/  FMUL.FTZ R192, R152, R5.reuse ;  /* 0x0000000598c07220 */ /* 0x080fe20000410000 */
[----:B------:R-:W-:Y:S01]  /*6ad0*/  FMUL.FTZ R152, R4, R5 ;  /* 0x0000000504987220 */ /* 0x000fe20000410000 */
[----:B------:R-:W-:Y:S01]  /*6ae0*/  MUFU.EX2 R20, R20 ;  /* 0x0000001400147308 */ /* 0x000fe20000000800 */
[-C--:B------:R-:W-:Y:S01]  /*6af0*/  FMUL.FTZ R80, R80, R9.reuse ;  /* 0x0000000950507220 */ /* 0x080fe20000410000 */
[----:B------:R-:W-:Y:S01]  /*6b00*/  FMUL.FTZ R81, R81, R9 ;  /* 0x0000000951517220 */ /* 0x000fe20000410000 */
[-CC-:B------:R-:W-:Y:S01]  /*6b10*/  FFMA.FTZ R194, R155, R5.reuse, -R152.reuse ;  /* 0x000000059bc27223 */ /* 0x180fe20000010898 */
[----:B------:R-:W-:Y:S01]  /*6b20*/  FFMA.FTZ R199, R179, R5, -R152 ;  /* 0x00000005b3c77223 */ /* 0x000fe20000010898 */
[----:B------:R-:W-:-:S02]  /*6b30*/  IMAD.U32 R179, RZ, RZ, UR5 ;  /* 0x00000005ffb37e24 */ /* 0x000fc4000f8e00ff */
[-CC-:B------:R-:W-:Y:S01]  /*6b40*/  FFMA.FTZ R191, R154, R5.reuse, -R152.reuse ;  /* 0x000000059abf7223 */ /* 0x180fe20000010898 */
[----:B------:R-:W-:Y:S01]  /*6b50*/  IMAD.U32 R155, RZ, RZ, UR24 ;  /* 0x00000018ff9b7e24 */ /* 0x000fe2000f8e00ff */
[----:B------:R-:W0:Y:S01]  /*6b60*/  MUFU.EX2 R192, R192 ;  /* 0x000000c000c07308 */ /* 0x000e220000000800 */
[----:B------:R-:W-:Y:S02]  /*6b70*/  @!P1 VIADD R153, R179, 0x38840 ;  /* 0x00038840b3999836 */ /* 0x000fe40000000000 */
[-C--:B------:R-:W-:Y:S01]  /*6b80*/  FFMA.FTZ R193, R158, R5.reuse, -R152 ;  /* 0x000000059ec17223 */ /* 0x080fe20000010898 */
[----:B------:R-:W-:Y:S02]  /*6b90*/  @!P3 IMAD R154, R155, 0x40, R16 ;  /* 0x000000409b9ab824 */ /* 0x000fe400078e0210 */
[-CC-:B------:R-:W-:Y:S01]  /*6ba0*/  FFMA.FTZ R196, R159, R5.reuse, -R152.reuse ;  /* 0x000000059fc47223 */ /* 0x180fe20000010898 */
[-CC-:B------:R-:W-:Y:S01]  /*6bb0*/  FFMA.FTZ R195, R162, R5.reuse, -R152.reuse ;  /* 0x00000005a2c37223 */ /* 0x180fe20000010898 */
[----:B------:R-:W-:Y:S01]  /*6bc0*/  @!P1 PRMT R153, RZ, 0x654, R153 ;  /* 0x00000654ff999816 */ /* 0x000fe20000000099 */
[-CC-:B------:R-:W-:Y:S01]  /*6bd0*/  FFMA.FTZ R198, R163, R5.reuse, -R152.reuse ;  /* 0x00000005a3c67223 */ /* 0x180fe20000010898 */
[----:B------:R-:W-:Y:S01]  /*6be0*/  @!P3 LEA R154, R154, UR37, 0x2 ;  /* 0x000000259a9abc11 */ /* 0x000fe2000f8e10ff */
[-CC-:B------:R-:W-:Y:S01]  /*6bf0*/  FFMA.FTZ R197, R166, R5.reuse, -R152.reuse ;  /* 0x00000005a6c57223 */ /* 0x180fe20000010898 */
[-CC-:B------:R-:W-:Y:S01]  /*6c00*/  FFMA.FTZ R200, R167, R5.reuse, -R152.reuse ;  /* 0x00000005a7c87223 */ /* 0x180fe20000010898 */
[-CC-:B------:R-:W-:Y:S01]  /*6c10*/  FFMA.FTZ R170, R170, R5.reuse, -R152.reuse ;  /* 0x00000005aaaa7223 */ /* 0x180fe20000010898 */
[-CC-:B------:R-:W-:Y:S01]  /*6c20*/  FFMA.FTZ R171, R171, R5.reuse, -R152.reuse ;  /* 0x00000005abab7223 */ /* 0x180fe20000010898 */
[-CC-:B------:R-:W-:Y:S01]  /*6c30*/  FFMA.FTZ R174, R174, R5.reuse, -R152.reuse ;  /* 0x00000005aeae7223 */ /* 0x180fe20000010898 */
[-CC-:B------:R-:W-:Y:S01]  /*6c40*/  FFMA.FTZ R175, R175, R5.reuse, -R152.reuse ;  /* 0x00000005afaf7223 */ /* 0x180fe20000010898 */
[----:B------:R1:W-:Y:S01]  /*6c50*/  @!P1 SYNCS.ARRIVE.TRANS64.RED.A1T0 RZ, [R153+URZ], RZ ;  /* 0x000000ff99ff99a7 */ /* 0x0003e2000810043f */
[-CC-:B------:R-:W-:Y:S01]  /*6c60*/  FFMA.FTZ R178, R178, R5.reuse, -R152.reuse ;  /* 0x00000005b2b27223 */ /* 0x180fe20000010898 */
[-CC-:B------:R-:W-:Y:S01]  /*6c70*/  FFMA.FTZ R182, R182, R5.reuse, -R152.reuse ;  /* 0x00000005b6b67223 */ /* 0x180fe20000010898 */
[----:B------:R-:W-:Y:S01]  /*6c80*/  FFMA.FTZ R183, R183, R5, -R152 ;  /* 0x00000005b7b77223 */ /* 0x000fe20000010898 */
[----:B------:R-:W-:Y:S01]  /*6c90*/  @!P3 STS [R154+0x38400], R9 ;  /* 0x038400099a00b388 */ /* 0x000fe20000000800 */
[----:B------:R-:W-:Y:S01]  /*6ca0*/  MUFU.EX2 R191, R191 ;  /* 0x000000bf00bf7308 */ /* 0x000fe20000000800 */
[----:B--2---:R-:W-:Y:S01]  /*6cb0*/  F2FP.F16.F32.PACK_AB R152, R11, R10 ;  /* 0x0000000a0b98723e */ /* 0x004fe200000000ff */
[----:B0-----:R-:W-:Y:S01]  /*6cc0*/  FMUL.FTZ R26, R26, R192 ;  /* 0x000000c01a1a7220 */ /* 0x001fe20000410000 */
[----:B------:R0:W-:Y:S01]  /*6cd0*/  @!P3 STS [R154+0x38420], R192 ;  /* 0x038420c09a00b388 */ /* 0x0001e20000000800 */
[----:B------:R-:W-:Y:S01]  /*6ce0*/  F2FP.F16.F32.PACK_AB R156, R15, R14 ;  /* 0x0000000e0f9c723e */ /* 0x000fe200000000ff */
[-C--:B------:R-:W-:Y:S01]  /*6cf0*/  FMUL.FTZ R27, R27, R192.reuse ;  /* 0x000000c01b1b7220 */ /* 0x080fe20000410000 */
[-C--:B------:R-:W-:Y:S01]  /*6d00*/  FMUL.FTZ R30, R30, R192.reuse ;  /* 0x000000c01e1e7220 */ /* 0x080fe20000410000 */
[-C--:B------:R-:W-:Y:S01]  /*6d10*/  FMUL.FTZ R31, R31, R192.reuse ;  /* 0x000000c01f1f7220 */ /* 0x080fe20000410000 */
[----:B------:R-:W1:Y:S01]  /*6d20*/  MUFU.EX2 R194, R194 ;  /* 0x000000c200c27308 */ /* 0x000e620000000800 */
[-C--:B------:R-:W-:Y:S01]  /*6d30*/  FMUL.FTZ R34, R34, R192.reuse ;  /* 0x000000c022227220 */ /* 0x080fe20000410000 */
[-C--:B------:R-:W-:Y:S01]  /*6d40*/  FMUL.FTZ R35, R35, R192.reuse ;  /* 0x000000c023237220 */ /* 0x080fe20000410000 */
[-C--:B------:R-:W-:Y:S01]  /*6d50*/  FMUL.FTZ R38, R38, R192.reuse ;  /* 0x000000c026267220 */ /* 0x080fe20000410000 */
[----:B------:R-:W-:Y:S01]  /*6d60*/  FMUL.FTZ R39, R39, R192 ;  /* 0x000000c027277220 */ /* 0x000fe20000410000 */
[----:B0-----:R-:W-:Y:S01]  /*6d70*/  F2FP.F16.F32.PACK_AB R154, R13, R12 ;  /* 0x0000000c0d9a723e */ /* 0x001fe200000000ff */
        /* <DEDUP_REMOVED lines=10> */
[----:B------:R-:W0:Y:S01]  /*6e20*/  MUFU.EX2 R196, R196 ;  /* 0x000000c400c47308 */ /* 0x000e220000000800 */
[----:B-1----:R-:W-:Y:S01]  /*6e30*/  F2FP.F16.F32.PACK_AB R153, R194, R191 ;  /* 0x000000bfc299723e */ /* 0x002fe200000000ff */
[-C--:B------:R-:W-:Y:S01]  /*6e40*/  FMUL.FTZ R59, R59, R192.reuse ;  /* 0x000000c03b3b7220 */ /* 0x080fe20000410000 */
[-C--:B------:R-:W-:Y:S01]  /*6e50*/  FMUL.FTZ R62, R62, R192.reuse ;  /* 0x000000c03e3e7220 */ /* 0x080fe20000410000 */
[-C--:B------:R-:W-:Y:S01]  /*6e60*/  FMUL.FTZ R63, R63, R192.reuse ;  /* 0x000000c03f3f7220 */ /* 0x080fe20000410000 */
[-C--:B------:R-:W-:Y:S01]  /*6e70*/  FMUL.FTZ R66, R66, R192.reuse ;  /* 0x000000c042427220 */ /* 0x080fe20000410000 */
[-C--:B------:R-:W-:Y:S01]  /*6e80*/  FMUL.FTZ R67, R67, R192.reuse ;  /* 0x000000c043437220 */ /* 0x080fe20000410000 */
[-C--:B------:R-:W-:Y:S01]  /*6e90*/  FMUL.FTZ R70, R70, R192.reuse ;  /* 0x000000c046467220 */ /* 0x080fe20000410000 */
[----:B------:R-:W1:Y:S01]  /*6ea0*/  MUFU.EX2 R21, R21 ;  /* 0x0000001500157308 */ /* 0x000e620000000800 */
        /* <DEDUP_REMOVED lines=8> */
[----:B0-----:R-:W-:Y:S01]  /*6f30*/  F2FP.F16.F32.PACK_AB R155, R196, R193 ;  /* 0x000000c1c49b723e */ /* 0x001fe200000000ff */
[----:B------:R-:W-:Y:S01]  /*6f40*/  BAR.SYNC.DEFER_BLOCKING 0xf, 0x100 ;  /* 0x03c4000000007b1d */ /* 0x000fe20000010000 */
[-C--:B------:R-:W-:Y:S01]  /*6f50*/  FMUL.FTZ R84, R84, R9.reuse ;  /* 0x0000000954547220 */ /* 0x080fe20000410000 */
[-C--:B------:R-:W-:Y:S01]  /*6f60*/  FMUL.FTZ R85, R85, R9.reuse ;  /* 0x0000000955557220 */ /* 0x080fe20000410000 */
[-C--:B------:R-:W-:Y:S01]  /*6f70*/  FMUL.FTZ R86, R86, R192.reuse ;  /* 0x000000c056567220 */ /* 0x080fe20000410000 */
[----:B------:R-:W-:Y:S01]  /*6f80*/  FMUL.FTZ R87, R87, R192 ;  /* 0x000000c057577220 */ /* 0x000fe20000410000 */
        /* <DEDUP_REMOVED lines=17> */
[----:B------:R-:W1:Y:S01]  /*70a0*/  MUFU.EX2 R200, R200 ;  /* 0x000000c800c87308 */ /* 0x000e620000000800 */
[----:B0-----:R-:W-:Y:S01]  /*70b0*/  F2FP.F16.F32.PACK_AB R157, R198, R195 ;  /* 0x000000c3c69d723e */ /* 0x001fe200000000ff */
        /* <DEDUP_REMOVED lines=57> */
[----:B------:R-:W-:Y:S01]  /*7450*/  FMUL.FTZ R149, R149, R9 ;  /* 0x0000000995957220 */ /* 0x000fe20000410000 */
[-C--:B------:R-:W-:Y:S01]  /*7460*/  FMUL.FTZ R150, R150, R192.reuse ;  /* 0x000000c096967220 */ /* 0x080fe20000410000 */
[----:B------:R-:W-:Y:S01]  /*7470*/  FMUL.FTZ R151, R151, R192 ;  /* 0x000000c097977220 */ /* 0x000fe20000410000 */
[----:B------:R1:W-:Y:S01]  /*7480*/  STSM.16.M88.4 [R23+0x36400], R152 ;  /* 0x0364009817007844 */ /* 0x0003e20000000200 */
[----:B------:R-:W-:Y:S01]  /*7490*/  FFMA.FTZ R6, R9, R6, R10 ;  /* 0x0000000609067223 */ /* 0x000fe2000001000a */
[----:B------:R-:W2:Y:S01]  /*74a0*/  MUFU.EX2 R175, R175 ;  /* 0x000000af00af7308 */ /* 0x000ea20000000800 */
[----:B0-----:R-:W-:Y:S01]  /*74b0*/  F2FP.F16.F32.PACK_AB R161, R171, R170 ;  /* 0x000000aaaba1723e */ /* 0x001fe200000000ff */
[----:B------:R1:W-:Y:S01]  /*74c0*/  STSM.16.M88.4 [R185], R156 ;  /* 0x0000009cb9007844 */ /* 0x0003e20000000200 */
[----:B------:R-:W-:Y:S01]  /*74d0*/  FFMA.FTZ R7, R192, R7, R191 ;  /* 0x00000007c0077223 */ /* 0x000fe200000100bf */
[----:B------:R-:W-:Y:S01]  /*74e0*/  FADD.FTZ R11, R11, R6 ;  /* 0x000000060b0b7221 */ /* 0x000fe20000010000 */
[----:B------:R-:W-:Y:S01]  /*74f0*/  @!P1 VIADD R179, R179, 0x38860 ;  /* 0x00038860b3b39836 */ /* 0x000fe20000000000 */
[----:B------:R-:W-:Y:S01]  /*7500*/  UMOV UR24, UR36 ;  /* 0x0000002400187c82 */ /* 0x000fe20008000000 */
[----:B------:R-:W-:Y:S01]  /*7510*/  FADD.FTZ R194, R194, R7 ;  /* 0x00000007c2c27221 */ /* 0x000fe20000010000 */
[----:B------:R-:W-:Y:S01]  /*7520*/  MUFU.EX2 R176, R176 ;  /* 0x000000b000b07308 */ /* 0x000fe20000000800 */
[----:B------:R-:W-:Y:S01]  /*7530*/  FADD.FTZ R12, R12, R11 ;  /* 0x0000000b0c0c7221 */ /* 0x000fe20000010000 */
[----:B------:R-:W-:Y:S01]  /*7540*/  @!P1 PRMT R179, RZ, 0x654, R179 ;  /* 0x00000654ffb39816 */ /* 0x000fe200000000b3 */
[----:B------:R-:W-:Y:S01]  /*7550*/  FADD.FTZ R193, R193, R194 ;  /* 0x000000c2c1c17221 */ /* 0x000fe20000010000 */
[----:B------:R-:W-:-:S02]  /*7560*/  IMAD.MOV.U32 R191, RZ, RZ, R4 ;  /* 0x000000ffffbf7224 */ /* 0x000fc400078e0004 */
[----:B------:R-:W-:Y:S01]  /*7570*/  FADD.FTZ R13, R13, R12 ;  /* 0x0000000c0d0d7221 */ /* 0x000fe20000010000 */
[----:B------:R-:W-:Y:S02]  /*7580*/  IMAD.MOV.U32 R9, RZ, RZ, R0 ;  /* 0x000000ffff097224 */ /* 0x000fe400078e0000 */
[----:B------:R-:W-:Y:S01]  /*7590*/  FADD.FTZ R196, R196, R193 ;  /* 0x000000c1c4c47221 */ /* 0x000fe20000010000 */
[----:B------:R-:W0:Y:S01]  /*75a0*/  MUFU.EX2 R177, R177 ;  /* 0x000000b100b17308 */ /* 0x000e220000000800 */
[----:B--2---:R-:W-:Y:S01]  /*75b0*/  F2FP.F16.F32.PACK_AB R163, R175, R174 ;  /* 0x000000aeafa3723e */ /* 0x004fe200000000ff */
[----:B------:R-:W-:Y:S01]  /*75c0*/  FADD.FTZ R14, R14, R13 ;  /* 0x0000000d0e0e7221 */ /* 0x000fe20000010000 */
[----:B------:R-:W-:-:S03]  /*75d0*/  FADD.FTZ R195, R195, R196 ;  /* 0x000000c4c3c37221 */ /* 0x000fc60000010000 */
[----:B------:R1:W-:Y:S01]  /*75e0*/  STSM.16.M88.4 [R22], R160 ;  /* 0x000000a016007844 */ /* 0x0003e20000000200 */
[----:B------:R-:W-:Y:S01]  /*75f0*/  FADD.FTZ R15, R15, R14 ;  /* 0x0000000e0f0f7221 */ /* 0x000fe20000010000 */
[----:B------:R-:W-:Y:S01]  /*7600*/  MUFU.EX2 R180, R180 ;  /* 0x000000b400b47308 */ /* 0x000fe20000000800 */
[----:B------:R-:W-:Y:S02]  /*7610*/  FADD.FTZ R198, R198, R195 ;  /* 0x000000c3c6c67221 */ /* 0x000fe40000010000 */
[----:B------:R-:W-:Y:S02]  /*7620*/  FADD.FTZ R20, R20, R15 ;  /* 0x0000000f14147221 */ /* 0x000fe40000010000 */
[----:B------:R-:W-:Y:S02]  /*7630*/  FADD.FTZ R197, R197, R198 ;  /* 0x000000c6c5c57221 */ /* 0x000fe40000010000 */
[----:B------:R-:W-:Y:S01]  /*7640*/  FADD.FTZ R21, R21, R20 ;  /* 0x0000001415157221 */ /* 0x000fe20000010000 */
[----:B------:R-:W2:Y:S01]  /*7650*/  MUFU.EX2 R181, R181 ;  /* 0x000000b500b57308 */ /* 0x000ea20000000800 */
[----:B0-----:R-:W-:Y:S01]  /*7660*/  F2FP.F16.F32.PACK_AB R164, R177, R176 ;  /* 0x000000b0b1a4723e */ /* 0x001fe200000000ff */
[----:B------:R-:W-:Y:S01]  /*7670*/  FADD.FTZ R197, R200, R197 ;  /* 0x000000c5c8c57221 */ /* 0x000fe20000010000 */
[----:B------:R-:W-:-:S03]  /*7680*/  FADD.FTZ R168, R168, R21 ;  /* 0x00000015a8a87221 */ /* 0x000fc60000010000 */
[----:B------:R-:W-:Y:S01]  /*7690*/  FADD.FTZ R170, R170, R197 ;  /* 0x000000c5aaaa7221 */ /* 0x000fe20000010000 */
[----:B------:R-:W-:Y:S01]  /*76a0*/  FADD.FTZ R169, R169, R168 ;  /* 0x000000a8a9a97221 */ /* 0x000fe20000010000 */
[----:B------:R-:W-:Y:S02]  /*76b0*/  MUFU.EX2 R178, R178 ;  /* 0x000000b200b27308 */ /* 0x000fe40000000800 */
[----:B------:R-:W-:Y:S01]  /*76c0*/  FADD.FTZ R171, R171, R170 ;  /* 0x000000aaabab7221 */ /* 0x000fe20000010000 */
[----:B------:R-:W-:-:S03]  /*76d0*/  FADD.FTZ R172, R172, R169 ;  /* 0x000000a9acac7221 */ /* 0x000fc60000010000 */
[----:B------:R-:W-:Y:S01]  /*76e0*/  FADD.FTZ R174, R174, R171 ;  /* 0x000000abaeae7221 */ /* 0x000fe20000010000 */
[----:B------:R-:W-:Y:S01]  /*76f0*/  FADD.FTZ R173, R173, R172 ;  /* 0x000000acadad7221 */ /* 0x000fe20000010000 */
[----:B------:R-:W0:Y:S01]  /*7700*/  MUFU.EX2 R199, R199 ;  /* 0x000000c700c77308 */ /* 0x000e220000000800 */
[----:B--2---:R-:W-:Y:S01]  /*7710*/  F2FP.F16.F32.PACK_AB R166, R181, R180 ;  /* 0x000000b4b5a6723e */ /* 0x004fe200000000ff */
[----:B------:R-:W-:Y:S01]  /*7720*/  FADD.FTZ R175, R175, R174 ;  /* 0x000000aeafaf7221 */ /* 0x000fe20000010000 */
[----:B------:R-:W-:-:S04]  /*7730*/  FADD.FTZ R176, R176, R173 ;  /* 0x000000adb0b07221 */ /* 0x000fc80000010000 */
[----:B------:R-:W-:Y:S01]  /*7740*/  FADD.FTZ R177, R177, R176 ;  /* 0x000000b0b1b17221 */ /* 0x000fe20000010000 */
[----:B------:R-:W-:Y:S03]  /*7750*/  MUFU.EX2 R182, R182 ;  /* 0x000000b600b67308 */ /* 0x000fe60000000800 */
[----:B------:R-:W-:-:S04]  /*7760*/  FADD.FTZ R6, R180, R177 ;  /* 0x000000b1b4067221 */ /* 0x000fc80000010000 */
[----:B------:R-:W-:Y:S01]  /*7770*/  FADD.FTZ R6, R181, R6 ;  /* 0x00000006b5067221 */ /* 0x000fe20000010000 */
[----:B------:R-:W2:Y:S01]  /*7780*/  MUFU.EX2 R183, R183 ;  /* 0x000000b700b77308 */ /* 0x000ea20000000800 */
[----:B0-----:R-:W-:Y:S01]  /*7790*/  F2FP.F16.F32.PACK_AB R165, R199, R178 ;  /* 0x000000b2c7a5723e */ /* 0x001fe200000000ff */
[----:B------:R-:W-:-:S04]  /*77a0*/  FADD.FTZ R178, R178, R175 ;  /* 0x000000afb2b27221 */ /* 0x000fc80000010000 */
[----:B------:R-:W-:Y:S01]  /*77b0*/  FADD.FTZ R199, R199, R178 ;  /* 0x000000b2c7c77221 */ /* 0x000fe20000010000 */
[----:B--2---:R-:W-:-:S03]  /*77c0*/  F2FP.F16.F32.PACK_AB R167, R183, R182 ;  /* 0x000000b6b7a7723e */ /* 0x004fc600000000ff */
[----:B------:R-:W-:Y:S02]  /*77d0*/  FADD.FTZ R182, R182, R199 ;  /* 0x000000c7b6b67221 */ /* 0x000fe40000010000 */
[----:B------:R1:W-:Y:S01]  /*77e0*/  STSM.16.M88.4 [R184], R164 ;  /* 0x000000a4b8007844 */ /* 0x0003e20000000200 */
[----:B------:R-:W-:Y:S01]  /*77f0*/  WARPGROUP.ARRIVE ;  /* 0x00000000000079c5 */ /* 0x000fe20000000000 */
[----:B------:R-:W-:-:S05]  /*7800*/  FADD.FTZ R7, R183, R182 ;  /* 0x000000b6b7077221 */ /* 0x000fca0000010000 */
[----:B------:R-:W-:Y:S01]  /*7810*/  HGMMA.64x256x16.F32 R24, R152, gdesc[UR8].tnspB, R24, gsb0 ;  /* 0x43e0000898187df0 */ /* 0x000fe20008000818 */
        /* <DEDUP_REMOVED lines=22> */
[----:B0-----:R-:W0:Y:S02]  /*7980*/  FENCE.VIEW.ASYNC.S ;  /* 0x00000000000073c6 */ /* 0x001e240000000000 */
[----:B0-----:R-:W-:Y:S01]  /*7990*/  NOP ;  /* 0x0000000000007918 */ /* 0x001fe20000000000 */
[----:B------:R-:W-:Y:S06]  /*79a0*/  BAR.ARV 0xe, 0x100 ;  /* 0x0384000000007b1d */ /* 0x000fec0000002000 */
[----:B------:R1:W-:Y:S01]  /*79b0*/  @!P1 SYNCS.ARRIVE.TRANS64.RED.A1T0 RZ, [R179+URZ], RZ ;  /* 0x000000ffb3ff99a7 */ /* 0x0003e2000810043f */
[----:B------:R-:W-:Y:S05]  /*79c0*/  @P2 BRA `(.L_x_3425) ;  /* 0xffffffd400982947 */ /* 0x000fea000383ffff */
.L_x_3416:
[----:B------:R-:W0:Y:S01]  /*79d0*/  SHFL.BFLY PT, R3, R6, 0x2, 0x1f ;  /* 0x0c401f0006037f89 */ /* 0x000e2200000e0000 */
[----:B------:R-:W-:Y:S02]  /*79e0*/  IMAD.MOV R15, RZ, RZ, -R19 ;  /* 0x000000ffff0f7224 */ /* 0x000fe400078e0a13 */
[----:B------:R-:W-:Y:S01]  /*79f0*/  IMAD.MOV.U32 R11, RZ, RZ, RZ ;  /* 0x000000ffff0b7224 */ /* 0x000fe200078e00ff */
[----:B------:R-:W2:Y:S01]  /*7a00*/  SHFL.BFLY PT, R10, R7, 0x2, 0x1f ;  /* 0x0c401f00070a7f89 */ /* 0x000ea200000e0000 */
[----:B------:R-:W-:Y:S01]  /*7a10*/  IMAD.MOV.U32 R20, RZ, RZ, -0x800000 ;  /* 0xff800000ff147424 */ /* 0x000fe200078e00ff */
[----:B------:R-:W-:Y:S08]  /*7a20*/  BAR.ARV 0x8, 0x100 ;  /* 0x0204000000007b1d */ /* 0x000ff00000002000 */
[----:B------:R-:W-:Y:S01]  /*7a30*/  BAR.SYNC.DEFER_BLOCKING 0xf, 0x100 ;  /* 0x03c4000000007b1d */ /* 0x000fe20000010000 */
[----:B------:R-:W-:Y:S01]  /*7a40*/  ISETP.NE.AND P2, PT, R18, R15, PT ;  /* 0x0000000f1200720c */ /* 0x000fe20003f45270 */
[----:B------:R-:W-:-:S02]  /*7a50*/  VIADD R201, R201, 0x1 ;  /* 0x00000001c9c97836 */ /* 0x000fc40000000000 */
[----:B0-----:R-:W-:Y:S01]  /*7a60*/  FADD.FTZ R3, R3, R6 ;  /* 0x0000000603037221 */ /* 0x001fe20000010000 */
[----:B------:R-:W-:Y:S02]  /*7a70*/  IMAD.MOV.U32 R6, RZ, RZ, RZ ;  /* 0x000000ffff067224 */ /* 0x000fe400078e00ff */
[----:B--2---:R-:W-:Y:S02]  /*7a80*/  FADD.FTZ R10, R10, R7 ;  /* 0x000000070a0a7221 */ /* 0x004fe40000010000 */
[----:B------:R-:W0:Y:S04]  /*7a90*/  SHFL.BFLY PT, R8, R3, 0x1, 0x1f ;  /* 0x0c201f0003087f89 */ /* 0x000e2800000e0000 */
[----:B------:R-:W2:Y:S01]  /*7aa0*/  SHFL.BFLY PT, R9, R10, 0x1, 0x1f ;  /* 0x0c201f000a097f89 */ /* 0x000ea200000e0000 */
[----:B0-----:R-:W-:Y:S01]  /*7ab0*/  FADD.FTZ R13, R3, R8 ;  /* 0x00000008030d7221 */ /* 0x001fe20000010000 */
[----:B------:R-:W-:Y:S01]  /*7ac0*/  IMAD.U32 R3, RZ, RZ, UR36 ;  /* 0x00000024ff037e24 */ /* 0x000fe2000f8e00ff */
[----:B------:R-:W-:Y:S01]  /*7ad0*/  UIADD3 UR36, UR36, 0x1, URZ ;  /* 0x0000000124247890 */ /* 0x000fe2000fffe03f */
[----:B--2---:R-:W-:-:S02]  /*7ae0*/  FADD.FTZ R8, R10, R9 ;  /* 0x000000090a087221 */ /* 0x004fc40000010000 */
[----:B------:R-:W-:Y:S01]  /*7af0*/  FSETP.NE.FTZ.AND P0, PT, R13, RZ, PT ;  /* 0x000000ff0d00720b */ /* 0x000fe20003f15000 */
[----:B------:R-:W-:Y:S01]  /*7b00*/  @!P2 IMAD R3, R3, 0x40, R16 ;  /* 0x000000400303a824 */ /* 0x000fe200078e0210 */
[----:B------:R-:W-:Y:S01]  /*7b10*/  UISETP.NE.AND UP0, UPT, UR36, 0x2, UPT ;  /* 0x000000022400788c */ /* 0x000fe2000bf05270 */
[----:B------:R-:W-:-:S03]  /*7b20*/  FSETP.NE.FTZ.AND P1, PT, R8, RZ, PT ;  /* 0x000000ff0800720b */ /* 0x000fc60003f35000 */
[----:B------:R-:W-:Y:S01]  /*7b30*/  @!P2 LEA R12, R3, UR37, 0x2 ;  /* 0x00000025030cac11 */ /* 0x000fe2000f8e10ff */
[----:B------:R-:W-:Y:S01]  /*7b40*/  USEL UR4, URZ, 0x1, UP0 ;  /* 0x000000013f047887 */ /* 0x000fe20008000000 */
[----:B------:R-:W-:Y:S01]  /*7b50*/  IMAD.MOV.U32 R3, RZ, RZ, -0x800000 ;  /* 0xff800000ff037424 */ /* 0x000fe200078e00ff */
[----:B------:R-:W-:-:S04]  /*7b60*/  USEL UR36, UR36, URZ, UP0 ;  /* 0x0000003f24247287 */ /* 0x000fc80008000000 */
[----:B------:R-:W0:Y:S01]  /*7b70*/  @P0 MUFU.RCP R11, R13 ;  /* 0x0000000d000b0308 */ /* 0x000e220000001000 */
[C---:B------:R-:W-:Y:S01]  /*7b80*/  @P0 FMUL.FTZ R9, R5.reuse, 0.69314718246459960938 ;  /* 0x3f31721805090820 */ /* 0x040fe20000410000 */
[----:B------:R-:W-:Y:S01]  /*7b90*/  LOP3.LUT R2, R2, UR4, RZ, 0x3c, !PT ;  /* 0x0000000402027c12 */ /* 0x000fe2000f8e3cff */
[----:B------:R-:W-:-:S05]  /*7ba0*/  @P1 FMUL.FTZ R14, R5, 0.69314718246459960938 ;  /* 0x3f317218050e1820 */ /* 0x000fca0000410000 */
[----:B------:R-:W2:Y:S08]  /*7bb0*/  @P1 MUFU.RCP R6, R8 ;  /* 0x0000000800061308 */ /* 0x000eb00000001000 */
[----:B------:R-:W3:Y:S01]  /*7bc0*/  @P0 MUFU.LG2 R10, R13 ;  /* 0x0000000d000a0308 */ /* 0x000ee20000000c00 */
[----:B0-----:R0:W-:Y:S01]  /*7bd0*/  @!P2 STS [R12+0x38400], R11 ;  /* 0x0384000b0c00a388 */ /* 0x0011e20000000800 */
[-C--:B-1----:R-:W-:Y:S01]  /*7be0*/  FMUL.FTZ R154, R92, R11.reuse ;  /* 0x0000000b5c9a7220 */ /* 0x082fe20000410000 */
[-C--:B------:R-:W-:Y:S01]  /*7bf0*/  FMUL.FTZ R208, R24, R11.reuse ;  /* 0x0000000b18d07220 */ /* 0x080fe20000410000 */
[-C--:B------:R-:W-:Y:S01]  /*7c00*/  FMUL.FTZ R205, R25, R11.reuse ;  /* 0x0000000b19cd7220 */ /* 0x080fe20000410000 */
[-C--:B------:R-:W-:Y:S01]  /*7c10*/  FMUL.FTZ R204, R28, R11.reuse ;  /* 0x0000000b1ccc7220 */ /* 0x080fe20000410000 */
[-C--:B------:R-:W-:Y:S01]  /*7c20*/  FMUL.FTZ R7, R29, R11.reuse ;  /* 0x0000000b1d077220 */ /* 0x080fe20000410000 */
[-C--:B------:R-:W-:Y:S01]  /*7c30*/  FMUL.FTZ R211, R32, R11.reuse ;  /* 0x0000000b20d37220 */ /* 0x080fe20000410000 */
[----:B------:R-:W1:Y:S01]  /*7c40*/  @P1 MUFU.LG2 R8, R8 ;  /* 0x0000000800081308 */ /* 0x000e620000000c00 */
[----:B--2---:R0:W-:Y:S01]  /*7c50*/  @!P2 STS [R12+0x38420], R6 ;  /* 0x038420060c00a388 */ /* 0x0041e20000000800 */
[-C--:B------:R-:W-:Y:S01]  /*7c60*/  FMUL.FTZ R210, R33, R11.reuse ;  /* 0x0000000b21d27220 */ /* 0x080fe20000410000 */
[-C--:B------:R-:W-:Y:S01]  /*7c70*/  FMUL.FTZ R209, R36, R11.reuse ;  /* 0x0000000b24d17220 */ /* 0x080fe20000410000 */
[-C--:B------:R-:W-:Y:S01]  /*7c80*/  FMUL.FTZ R207, R37, R11.reuse ;  /* 0x0000000b25cf7220 */ /* 0x080fe20000410000 */
[-C--:B------:R-:W-:Y:S01]  /*7c90*/  FMUL.FTZ R206, R40, R11.reuse ;  /* 0x0000000b28ce7220 */ /* 0x080fe20000410000 */
[-C--:B------:R-:W-:Y:S01]  /*7ca0*/  FMUL.FTZ R203, R41, R11.reuse ;  /* 0x0000000b29cb7220 */ /* 0x080fe20000410000 */
[-C--:B------:R-:W-:Y:S01]  /*7cb0*/  FMUL.FTZ R202, R44, R11.reuse ;  /* 0x0000000b2cca7220 */ /* 0x080fe20000410000 */
[-C--:B------:R-:W-:Y:S01]  /*7cc0*/  FMUL.FTZ R200, R45, R11.reuse ;  /* 0x0000000b2dc87220 */ /* 0x080fe20000410000 */
[----:B---3--:R-:W-:Y:S01]  /*7cd0*/  @P0 FMUL.FTZ R10, R10, 0.69314718246459960938 ;  /* 0x3f3172180a0a0820 */ /* 0x008fe20000410000 */
        /* <DEDUP_REMOVED lines=116> */
[----:B------:R-:W-:Y:S01]  /*8420*/  @P0 FFMA.FTZ R20, R9, R0, R10 ;  /* 0x0000000009140223 */ /* 0x000fe2000001000a */
[----:B------:R-:W-:Y:S01]  /*8430*/  @P1 FFMA.FTZ R3, R14, R4, R5 ;  /* 0x000000040e031223 */ /* 0x000fe20000010005 */
[----:B0-----:R-:W-:Y:S06]  /*8440*/  BAR.ARV 0xe, 0x100 ;  /* 0x0384000000007b1d */ /* 0x001fec0000002000 */
.L_x_3404:
[----:B------:R-:W0:Y:S01]  /*8450*/  S2UR UR6, SR_SWINHI ;  /* 0x00000000000679c3 */ /* 0x000e220000002f00 */
[----:B------:R-:W-:Y:S01]  /*8460*/  IMAD R9, R214, 0x40, R17 ;  /* 0x00000040d6097824 */ /* 0x000fe200078e0211 */
[----:B------:R-:W1:Y:S01]  /*8470*/  SHFL.IDX PT, R0, R213, RZ, 0x1f ;  /* 0x00001fffd5007589 */ /* 0x000e6200000e0000 */
        /* <DEDUP_REMOVED lines=15> */
[----:B------:R-:W-:Y:S01]  /*8570*/  F2FP.F16.F32.PACK_AB R128, R129, R128 ;  /* 0x000000808180723e */ /* 0x000fe200000000ff */
[----:B------:R-:W-:Y:S01]  /*8580*/  IMAD.U32 R114, RZ, RZ, UR4 ;  /* 0x00000004ff727e24 */ /* 0x000fe2000f8e00ff */
[----:B------:R-:W-:Y:S01]  /*8590*/  BAR.SYNC.DEFER_BLOCKING 0x1, 0x100 ;  /* 0x0044000000007b1d */ /* 0x000fe20000010000 */
[----:B------:R-:W-:Y:S01]  /*85a0*/  IMAD.U32 R115, RZ, RZ, UR5 ;  /* 0x00000005ff737e24 */ /* 0x000fe2000f8e00ff */
[----:B-1----:R-:W-:Y:S01]  /*85b0*/  ISETP.NE.AND P0, PT, R0, RZ, PT ;  /* 0x000000ff0000720c */ /* 0x002fe20003f05270 */
[----:B------:R-:W-:Y:S01]  /*85c0*/  UIADD3 UR5, -UR42, URZ, URZ ;  /* 0x0000003f2a057290 */ /* 0x000fe2000fffe13f */
[----:B------:R-:W-:Y:S01]  /*85d0*/  F2FP.F16.F32.PACK_AB R129, R163, R162 ;  /* 0x000000a2a381723e */ /* 0x000fe200000000ff */
[----:B------:R-:W-:Y:S01]  /*85e0*/  IMAD.WIDE R4, R218, 0x2, R114 ;  /* 0x00000002da047825 */ /* 0x000fe200078e0272 */
[----:B------:R-:W-:Y:S01]  /*85f0*/  ULDC UR4, c[0x0][0xc] ;  /* 0x0000030000047ab9 */ /* 0x000fe20000000800 */
[----:B------:R-:W-:-:S02]  /*8600*/  UIMAD UR7, UR7, UR5, UR41 ;  /* 0x00000005070772a4 */ /* 0x000fc4000f8e0229 */
[----:B------:R-:W-:Y:S01]  /*8610*/  IMAD.WIDE R114, R9, 0x2, R114 ;  /* 0x0000000209727825 */ /* 0x000fe200078e0272 */
[C---:B------:R-:W-:Y:S01]  /*8620*/  IADD3 R37, P3, R4.reuse, 0x40, RZ ;  /* 0x0000004004257810 */ /* 0x040fe20007f7e0ff */
[----:B------:R-:W-:Y:S01]  /*8630*/  UIADD3 UR40, UR4, UR40, URZ ;  /* 0x0000002804287290 */ /* 0x000fe2000fffe03f */
[C---:B------:R-:W-:Y:S01]  /*8640*/  IADD3 R33, P2, R4.reuse, 0x20, RZ ;  /* 0x0000002004217810 */ /* 0x040fe20007f5e0ff */
[----:B------:R-:W-:Y:S01]  /*8650*/  USHF.R.S32.HI UR10, URZ, 0x1f, UR7 ;  /* 0x0000001f3f0a7899 */ /* 0x000fe20008011407 */
[----:B------:R-:W-:Y:S01]  /*8660*/  LOP3.LUT R10, R37, 0x380, RZ, 0xc0, !PT ;  /* 0x00000380250a7812 */ /* 0x000fe200078ec0ff */
[--C-:B------:R-:W-:Y:S01]  /*8670*/  IMAD.X R11, RZ, RZ, R5.reuse, P3 ;  /* 0x000000ffff0b7224 */ /* 0x100fe200018e0605 */
[----:B------:R-:W-:Y:S01]  /*8680*/  IADD3 R53, P6, R4, 0x2020, RZ ;  /* 0x0000202004357810 */ /* 0x000fe20007fde0ff */
[--C-:B------:R-:W-:Y:S01]  /*8690*/  IMAD.X R9, RZ, RZ, R5.reuse, P2 ;  /* 0x000000ffff097224 */ /* 0x100fe200010e0605 */
[----:B------:R-:W-:Y:S02]  /*86a0*/  SHF.R.U64 R10, R10, 0x3, RZ ;  /* 0x000000030a0a7819 */ /* 0x000fe400000012ff */
[----:B------:R-:W-:Y:S01]  /*86b0*/  IADD3 R40, P2, R4, 0x2060, RZ ;  /* 0x0000206004287810 */ /* 0x000fe20007f5e0ff */
[----:B------:R-:W-:Y:S01]  /*86c0*/  IMAD.X R49, RZ, RZ, R5, P6 ;  /* 0x000000ffff317224 */ /* 0x000fe200030e0605 */
[----:B------:R-:W-:-:S02]  /*86d0*/  LOP3.LUT R10, R10, R37, RZ, 0x3c, !PT ;  /* 0x000000250a0a7212 */ /* 0x000fc400078e3cff */
[----:B------:R-:W-:Y:S01]  /*86e0*/  LOP3.LUT R37, R40, 0x380, RZ, 0xc0, !PT ;  /* 0x0000038028257812 */ /* 0x000fe200078ec0ff */
[--C-:B------:R-:W-:Y:S01]  /*86f0*/  IMAD.X R123, RZ, RZ, R5.reuse, P2 ;  /* 0x000000ffff7b7224 */ /* 0x100fe200010e0605 */
[C---:B------:R-:W-:Y:S02]  /*8700*/  IADD3 R41, P4, R4.reuse, 0x60, RZ ;  /* 0x0000006004297810 */ /* 0x040fe40007f9e0ff */
[----:B------:R-:W-:Y:S02]  /*8710*/  LOP3.LUT R8, R33, 0x380, RZ, 0xc0, !PT ;  /* 0x0000038021087812 */ /* 0x000fe400078ec0ff */
[----:B------:R-:W-:Y:S01]  /*8720*/  SHF.R.U64 R37, R37, 0x3, RZ ;  /* 0x0000000325257819 */ /* 0x000fe200000012ff */
[----:B------:R-:W-:Y:S01]  /*8730*/  IMAD.X R25, RZ, RZ, R5, P4 ;  /* 0x000000ffff197224 */ /* 0x000fe200020e0605 */
[C---:B------:R-:W-:Y:S02]  /*8740*/  IADD3 R52, P6, R4.reuse, 0x4060, RZ ;  /* 0x0000406004347810 */ /* 0x040fe40007fde0ff */
[----:B------:R-:W-:-:S02]  /*8750*/  IADD3 R45, P5, R4, 0x2000, RZ ;  /* 0x00002000042d7810 */ /* 0x000fc40007fbe0ff */
[C---:B------:R-:W-:Y:S01]  /*8760*/  IADD3 R57, P3, R4.reuse, 0x4000, RZ ;  /* 0x0000400004397810 */ /* 0x040fe20007f7e0ff */
[--C-:B------:R-:W-:Y:S01]  /*8770*/  IMAD.X R139, RZ, RZ, R5.reuse, P6 ;  /* 0x000000ffff8b7224 */ /* 0x100fe200030e0605 */
[C---:B------:R-:W-:Y:S01]  /*8780*/  IADD3 R44, P4, R4.reuse, 0x4020, RZ ;  /* 0x00004020042c7810 */ /* 0x040fe20007f9e0ff */
[--C-:B------:R-:W-:Y:S01]  /*8790*/  IMAD.X R29, RZ, RZ, R5.reuse, P5 ;  /* 0x000000ffff1d7224 */ /* 0x100fe200028e0605 */
[----:B------:R-:W-:Y:S01]  /*87a0*/  IADD3 R14, P2, R4, 0x6020, RZ ;  /* 0x00006020040e7810 */ /* 0x000fe20007f5e0ff */
[--C-:B------:R-:W-:Y:S01]  /*87b0*/  IMAD.X R127, RZ, RZ, R5.reuse, P3 ;  /* 0x000000ffff7f7224 */ /* 0x100fe200018e0605 */
[----:B------:R-:W-:Y:S01]  /*87c0*/  SHF.R.U64 R8, R8, 0x3, RZ ;  /* 0x0000000308087819 */ /* 0x000fe200000012ff */
[--C-:B------:R-:W-:Y:S01]  /*87d0*/  IMAD.X R131, RZ, RZ, R5.reuse, P4 ;  /* 0x000000ffff837224 */ /* 0x100fe200020e0605 */
[----:B------:R-:W-:Y:S01]  /*87e0*/  LOP3.LUT R122, R37, R40, RZ, 0x3c, !PT ;  /* 0x00000028257a7212 */ /* 0x000fe200078e3cff */
[----:B------:R-:W-:Y:S01]  /*87f0*/  IMAD.X R147, RZ, RZ, R5, P2 ;  /* 0x000000ffff937224 */ /* 0x000fe200010e0605 */
[----:B------:R-:W-:-:S02]  /*8800*/  IADD3 R36, P1, R4, 0x2040, RZ ;  /* 0x0000204004247810 */ /* 0x000fc40007f3e0ff */
[----:B------:R-:W-:Y:S02]  /*8810*/  LOP3.LUT R37, R52, 0x380, RZ, 0xc0, !PT ;  /* 0x0000038034257812 */ /* 0x000fe400078ec0ff */
[----:B------:R-:W-:Y:S01]  /*8820*/  LOP3.LUT R15, R4, 0x380, RZ, 0xc0, !PT ;  /* 0x00000380040f7812 */ /* 0x000fe200078ec0ff */
[----:B------:R-:W-:Y:S01]  /*8830*/  IMAD.X R119, RZ, RZ, R5, P1 ;  /* 0x000000ffff777224 */ /* 0x000fe200008e0605 */
[----:B------:R-:W-:Y:S02]  /*8840*/  LOP3.LUT R28, R45, 0x380, RZ, 0xc0, !PT ;  /* 0x000003802d1c7812 */ /* 0x000fe400078ec0ff */
[----:B------:R-:W-:Y:S02]  /*8850*/  LOP3.LUT R8, R8, R33, RZ, 0x3c, !PT ;  /* 0x0000002108087212 */ /* 0x000fe400078e3cff */
[----:B------:R-:W-:Y:S02]  /*8860*/  LOP3.LUT R33, R36, 0x380, RZ, 0xc0, !PT ;  /* 0x0000038024217812 */ /* 0x000fe400078ec0ff */
[----:B------:R-:W-:-:S02]  /*8870*/  SHF.R.U64 R37, R37, 0x3, RZ ;  /* 0x0000000325257819 */ /* 0x000fc400000012ff */
[C---:B------:R-:W-:Y:S02]  /*8880*/  IADD3 R12, P3, R4.reuse, 0x6040, RZ ;  /* 0x00006040040c7810 */ /* 0x040fe40007f7e0ff */
[----:B------:R-:W-:Y:S02]  /*8890*/  IADD3 R6, P4, R4, 0x6060, RZ ;  /* 0x0000606004067810 */ /* 0x000fe40007f9e0ff */
[----:B------:R-:W-:Y:S01]  /*88a0*/  SHF.R.U64 R15, R15, 0x3, RZ ;  /* 0x000000030f0f7819 */ /* 0x000fe200000012ff */
[----:B------:R-:W-:Y:S01]  /*88b0*/  IMAD.X R13, RZ, RZ, R5, P3 ;  /* 0x000000ffff0d7224 */ /* 0x000fe200018e0605 */
[----:B------:R-:W-:Y:S02]  /*88c0*/  SHF.R.U64 R28, R28, 0x3, RZ ;  /* 0x000000031c1c7819 */ /* 0x000fe400000012ff */
[----:B------:R-:W-:Y:S02]  /*88d0*/  IADD3 R73, P2, R114, 0x3000, RZ ;  /* 0x0000300072497810 */ /* 0x000fe40007f5e0ff */
[----:B------:R-:W-:-:S02]  /*88e0*/  LOP3.LUT R32, R53, 0x380, RZ, 0xc0, !PT ;  /* 0x0000038035207812 */ /* 0x000fc400078ec0ff */
[C---:B------:R-:W-:Y:S02]  /*88f0*/  IADD3 R61, P5, R4.reuse, 0x4040, RZ ;  /* 0x00004040043d7810 */ /* 0x040fe40007fbe0ff */
[----:B------:R-:W-:Y:S02]  /*8900*/  IADD3 R0, P1, R4, 0x6000, RZ ;  /* 0x0000600004007810 */ /* 0x000fe40007f3e0ff */
[----:B------:R-:W-:Y:S01]  /*8910*/  SHF.R.U64 R33, R33, 0x3, RZ ;  /* 0x0000000321217819 */ /* 0x000fe200000012ff */
[--C-:B------:R-:W-:Y:S01]  /*8920*/  IMAD.X R135, RZ, RZ, R5.reuse, P5 ;  /* 0x000000ffff877224 */ /* 0x100fe200028e0605 */
[----:B------:R-:W-:Y:S01]  /*8930*/  LOP3.LUT R138, R37, R52, RZ, 0x3c, !PT ;  /* 0x00000034258a7212 */ /* 0x000fe200078e3cff */
[--C-:B------:R-:W-:Y:S01]  /*8940*/  IMAD.X R143, RZ, RZ, R5.reuse, P1 ;  /* 0x000000ffff8f7224 */ /* 0x100fe200008e0605 */
[----:B------:R-:W-:Y:S01]  /*8950*/  LOP3.LUT R4, R15, R4, RZ, 0x3c, !PT ;  /* 0x000000040f047212 */ /* 0x000fe200078e3cff */
[----:B------:R-:W-:Y:S01]  /*8960*/  IMAD.X R15, RZ, RZ, R5, P4 ;  /* 0x000000ffff0f7224 */ /* 0x000fe200020e0605 */
[----:B------:R-:W-:-:S02]  /*8970*/  LOP3.LUT R28, R28, R45, RZ, 0x3c, !PT ;  /* 0x0000002d1c1c7212 */ /* 0x000fc400078e3cff */
[----:B------:R-:W-:Y:S02]  /*8980*/  LOP3.LUT R37, R14, 0x380, RZ, 0xc0, !PT ;  /* 0x000003800e257812 */ /* 0x000fe400078ec0ff */
[----:B------:R-:W-:Y:S02]  /*8990*/  LOP3.LUT R72, R73, 0x380, RZ, 0xc0, !PT ;  /* 0x0000038049487812 */ /* 0x000fe400078ec0ff */
[----:B------:R-:W-:Y:S02]  /*89a0*/  LOP3.LUT R45, R6, 0x380, RZ, 0xc0, !PT ;  /* 0x00000380062d7812 */ /* 0x000fe400078ec0ff */
[----:B------:R-:W-:Y:S02]  /*89b0*/  SHF.R.U64 R32, R32, 0x3, RZ ;  /* 0x0000000320207819 */ /* 0x000fe400000012ff */
[C---:B------:R-:W-:Y:S02]  /*89c0*/  IADD3 R81, P4, R114.reuse, 0x1000, RZ ;  /* 0x0000100072517810 */ /* 0x040fe40007f9e0ff */
[----:B------:R-:W-:-:S02]  /*89d0*/  IADD3 R77, P3, R114, 0x2000, RZ ;  /* 0x00002000724d7810 */ /* 0x000fc40007f7e0ff */
[----:B------:R-:W-:Y:S02]  /*89e0*/  LOP3.LUT R118, R33, R36, RZ, 0x3c, !PT ;  /* 0x0000002421767212 */ /* 0x000fe400078e3cff */
[----:B------:R-:W-:Y:S02]  /*89f0*/  LOP3.LUT R33, R44, 0x380, RZ, 0xc0, !PT ;  /* 0x000003802c217812 */ /* 0x000fe400078ec0ff */
[----:B------:R-:W-:Y:S02]  /*8a00*/  SHF.R.U64 R37, R37, 0x3, RZ ;  /* 0x0000000325257819 */ /* 0x000fe400000012ff */
[----:B------:R-:W-:Y:S02]  /*8a10*/  SHF.R.U64 R72, R72, 0x3, RZ ;  /* 0x0000000348487819 */ /* 0x000fe400000012ff */
[----:B------:R-:W-:Y:S02]  /*8a20*/  SHF.R.U64 R45, R45, 0x3, RZ ;  /* 0x000000032d2d7819 */ /* 0x000fe400000012ff */
[----:B------:R-:W-:-:S02]  /*8a30*/  LOP3.LUT R48, R32, R53, RZ, 0x3c, !PT ;  /* 0x0000003520307212 */ /* 0x000fc400078e3cff */
[----:B------:R-:W-:Y:S02]  /*8a40*/  LOP3.LUT R80, R81, 0x380, RZ, 0xc0, !PT ;  /* 0x0000038051507812 */ /* 0x000fe400078ec0ff */
[----:B------:R-:W-:Y:S02]  /*8a50*/  LOP3.LUT R76, R77, 0x380, RZ, 0xc0, !PT ;  /* 0x000003804d4c7812 */ /* 0x000fe400078ec0ff */
[----:B------:R-:W-:Y:S02]  /*8a60*/  LOP3.LUT R32, R57, 0x380, RZ, 0xc0, !PT ;  /* 0x0000038039207812 */ /* 0x000fe400078ec0ff */
[----:B------:R-:W-:Y:S02]  /*8a70*/  LOP3.LUT R36, R61, 0x380, RZ, 0xc0, !PT ;  /* 0x000003803d247812 */ /* 0x000fe400078ec0ff */
[----:B------:R-:W-:Y:S02]  /*8a80*/  SHF.R.U64 R33, R33, 0x3, RZ ;  /* 0x0000000321217819 */ /* 0x000fe400000012ff */
[----:B------:R-:W-:-:S02]  /*8a90*/  LOP3.LUT R146, R37, R14, RZ, 0x3c, !PT ;  /* 0x0000000e25927212 */ /* 0x000fc400078e3cff */
[----:B------:R-:W-:Y:S01]  /*8aa0*/  LOP3.LUT R72, R72, R73, RZ, 0x3c, !PT ;  /* 0x0000004948487212 */ /* 0x000fe200078e3cff */
[----:B------:R-:W-:Y:S01]  /*8ab0*/  IMAD.X R73, RZ, RZ, R115, P2 ;  /* 0x000000ffff497224 */ /* 0x000fe200010e0673 */
[----:B------:R-:W-:Y:S02]  /*8ac0*/  LOP3.LUT R14, R45, R6, RZ, 0x3c, !PT ;  /* 0x000000062d0e7212 */ /* 0x000fe400078e3cff */
[----:B------:R-:W-:Y:S02]  /*8ad0*/  SHF.R.U64 R80, R80, 0x3, RZ ;  /* 0x0000000350507819 */ /* 0x000fe400000012ff */
[----:B------:R-:W-:Y:S02]  /*8ae0*/  SHF.R.U64 R76, R76, 0x3, RZ ;  /* 0x000000034c4c7819 */ /* 0x000fe400000012ff */
[----:B------:R-:W-:Y:S02]  /*8af0*/  IADD3 R45, P2, R114, 0x9000, RZ ;  /* 0x00009000722d7810 */ /* 0x000fe40007f5e0ff */
[----:B------:R-:W-:-:S02]  /*8b00*/  SHF.R.U64 R32, R32, 0x3, RZ ;  /* 0x0000000320207819 */ /* 0x000fc400000012ff */
[----:B------:R-:W-:Y:S02]  /*8b10*/  SHF.R.U64 R36, R36, 0x3, RZ ;  /* 0x0000000324247819 */ /* 0x000fe400000012ff */
[----:B------:R-:W-:Y:S02]  /*8b20*/  LOP3.LUT R24, R41, 0x380, RZ, 0xc0, !PT ;  /* 0x0000038029187812 */ /* 0x000fe400078ec0ff */
[----:B------:R-:W-:Y:S02]  /*8b30*/  LOP3.LUT R130, R33, R44, RZ, 0x3c, !PT ;  /* 0x0000002c21827212 */ /* 0x000fe400078e3cff */
[----:B------:R-:W-:Y:S02]  /*8b40*/  LOP3.LUT R33, R0, 0x380, RZ, 0xc0, !PT ;  /* 0x0000038000217812 */ /* 0x000fe400078ec0ff */
[----:B------:R-:W-:Y:S01]  /*8b50*/  LOP3.LUT R80, R80, R81, RZ, 0x3c, !PT ;  /* 0x0000005150507212 */ /* 0x000fe200078e3cff */
[--C-:B------:R-:W-:Y:S01]  /*8b60*/  IMAD.X R81, RZ, RZ, R115.reuse, P4 ;  /* 0x000000ffff517224 */ /* 0x100fe200020e0673 */
[----:B------:R-:W-:Y:S01]  /*8b70*/  LOP3.LUT R76, R76, R77, RZ, 0x3c, !PT ;  /* 0x0000004d4c4c7212 */ /* 0x000fe200078e3cff */
[----:B------:R-:W-:Y:S01]  /*8b80*/  IMAD.X R77, RZ, RZ, R115, P3 ;  /* 0x000000ffff4d7224 */ /* 0x000fe200018e0673 */
[----:B------:R-:W-:-:S02]  /*8b90*/  LOP3.LUT R44, R45, 0x380, RZ, 0xc0, !PT ;  /* 0x000003802d2c7812 */ /* 0x000fc400078ec0ff */
[----:B------:R-:W-:Y:S02]  /*8ba0*/  LOP3.LUT R126, R32, R57, RZ, 0x3c, !PT ;  /* 0x00000039207e7212 */ /* 0x000fe400078e3cff */
[----:B------:R-:W-:Y:S02]  /*8bb0*/  LOP3.LUT R134, R36, R61, RZ, 0x3c, !PT ;  /* 0x0000003d24867212 */ /* 0x000fe400078e3cff */
[----:B------:R-:W-:Y:S02]  /*8bc0*/  SHF.R.U64 R24, R24, 0x3, RZ ;  /* 0x0000000318187819 */ /* 0x000fe400000012ff */
[C---:B------:R-:W-:Y:S02]  /*8bd0*/  IADD3 R69, P1, R114.reuse, 0x4000, RZ ;  /* 0x0000400072457810 */ /* 0x040fe40007f3e0ff */
[C---:B------:R-:W-:Y:S02]  /*8be0*/  IADD3 R65, P6, R114.reuse, 0x5000, RZ ;  /* 0x0000500072417810 */ /* 0x040fe40007fde0ff */
[----:B------:R-:W-:-:S02]  /*8bf0*/  IADD3 R61, P5, R114, 0x6000, RZ ;  /* 0x00006000723d7810 */ /* 0x000fc40007fbe0ff */
[C---:B------:R-:W-:Y:S02]  /*8c00*/  IADD3 R57, P4, R114.reuse, 0x7000, RZ ;  /* 0x0000700072397810 */ /* 0x040fe40007f9e0ff */
[----:B------:R-:W-:Y:S02]  /*8c10*/  IADD3 R53, P3, R114, 0x8000, RZ ;  /* 0x0000800072357810 */ /* 0x000fe40007f7e0ff */
[----:B------:R-:W-:Y:S02]  /*8c20*/  SHF.R.U64 R33, R33, 0x3, RZ ;  /* 0x0000000321217819 */ /* 0x000fe400000012ff */
[----:B------:R-:W-:Y:S02]  /*8c30*/  SHF.R.U64 R44, R44, 0x3, RZ ;  /* 0x000000032c2c7819 */ /* 0x000fe400000012ff */
[----:B------:R-:W-:Y:S02]  /*8c40*/  LOP3.LUT R24, R24, R41, RZ, 0x3c, !PT ;  /* 0x0000002918187212 */ /* 0x000fe400078e3cff */
[----:B------:R-:W-:-:S02]  /*8c50*/  LOP3.LUT R68, R69, 0x380, RZ, 0xc0, !PT ;  /* 0x0000038045447812 */ /* 0x000fc400078ec0ff */
[----:B------:R-:W-:Y:S02]  /*8c60*/  LOP3.LUT R64, R65, 0x380, RZ, 0xc0, !PT ;  /* 0x0000038041407812 */ /* 0x000fe400078ec0ff */
[----:B------:R-:W-:Y:S02]  /*8c70*/  LOP3.LUT R60, R61, 0x380, RZ, 0xc0, !PT ;  /* 0x000003803d3c7812 */ /* 0x000fe400078ec0ff */
[----:B------:R-:W-:Y:S02]  /*8c80*/  LOP3.LUT R56, R57, 0x380, RZ, 0xc0, !PT ;  /* 0x0000038039387812 */ /* 0x000fe400078ec0ff */
[----:B------:R-:W-:Y:S02]  /*8c90*/  LOP3.LUT R52, R53, 0x380, RZ, 0xc0, !PT ;  /* 0x0000038035347812 */ /* 0x000fe400078ec0ff */
[----:B------:R-:W-:Y:S02]  /*8ca0*/  LOP3.LUT R41, R12, 0x380, RZ, 0xc0, !PT ;  /* 0x000003800c297812 */ /* 0x000fe400078ec0ff */
[----:B------:R-:W-:-:S02]  /*8cb0*/  LOP3.LUT R142, R33, R0, RZ, 0x3c, !PT ;  /* 0x00000000218e7212 */ /* 0x000fc400078e3cff */
[----:B------:R-:W-:Y:S02]  /*8cc0*/  F2FP.F16.F32.PACK_AB R6, R7, R204 ;  /* 0x000000cc0706723e */ /* 0x000fe400000000ff */
[----:B------:R-:W-:Y:S01]  /*8cd0*/  LOP3.LUT R44, R44, R45, RZ, 0x3c, !PT ;  /* 0x0000002d2c2c7212 */ /* 0x000fe200078e3cff */
[----:B------:R-:W-:Y:S01]  /*8ce0*/  IMAD.X R45, RZ, RZ, R115, P2 ;  /* 0x000000ffff2d7224 */ /* 0x000fe200010e0673 */
[----:B------:R-:W-:Y:S02]  /*8cf0*/  MOV R0, R4 ;  /* 0x0000000400007202 */ /* 0x000fe40000000f00 */
[----:B------:R-:W-:Y:S02]  /*8d00*/  F2FP.F16.F32.PACK_AB R7, R31, R30 ;  /* 0x0000001e1f07723e */ /* 0x000fe400000000ff */
[----:B------:R-:W-:Y:S02]  /*8d10*/  F2FP.F16.F32.PACK_AB R5, R27, R26 ;  /* 0x0000001a1b05723e */ /* 0x000fe400000000ff */
[----:B------:R-:W-:-:S02]  /*8d20*/  LOP3.LUT R31, R114, 0x380, RZ, 0xc0, !PT ;  /* 0x00000380721f7812 */ /* 0x000fc400078ec0ff */
[----:B------:R-:W-:Y:S02]  /*8d30*/  SHF.R.U64 R68, R68, 0x3, RZ ;  /* 0x0000000344447819 */ /* 0x000fe400000012ff */
[----:B------:R-:W-:Y:S02]  /*8d40*/  SHF.R.U64 R64, R64, 0x3, RZ ;  /* 0x0000000340407819 */ /* 0x000fe400000012ff */
[----:B------:R-:W-:Y:S02]  /*8d50*/  SHF.R.U64 R60, R60, 0x3, RZ ;  /* 0x000000033c3c7819 */ /* 0x000fe400000012ff */
[----:B------:R-:W-:Y:S02]  /*8d60*/  SHF.R.U64 R56, R56, 0x3, RZ ;  /* 0x0000000338387819 */ /* 0x000fe400000012ff */
[----:B------:R-:W-:Y:S02]  /*8d70*/  SHF.R.U64 R52, R52, 0x3, RZ ;  /* 0x0000000334347819 */ /* 0x000fe400000012ff */
[----:B------:R-:W-:-:S02]  /*8d80*/  IADD3 R27, P2, R114, 0xf000, RZ ;  /* 0x0000f000721b7810 */ /* 0x000fc40007f5e0ff */
[----:B------:R-:W-:Y:S02]  /*8d90*/  SHF.R.U64 R41, R41, 0x3, RZ ;  /* 0x0000000329297819 */ /* 0x000fe400000012ff */
[----:B------:R-:W-:Y:S01]  /*8da0*/  F2FP.F16.F32.PACK_AB R4, R205, R208 ;  /* 0x000000d0cd04723e */ /* 0x000fe200000000ff */
[--C-:B------:R-:W-:Y:S01]  /*8db0*/  IMAD.X R111, RZ, RZ, R115.reuse, P2 ;  /* 0x000000ffff6f7224 */ /* 0x100fe200010e0673 */
        /* <DEDUP_REMOVED lines=11> */
[----:B------:R-:W-:Y:S01]  /*8e70*/  LOP3.LUT R26, R27, 0x380, RZ, 0xc0, !PT ;  /* 0x000003801b1a7812 */ /* 0x000fe200078ec0ff */
[----:B------:R0:W-:Y:S01]  /*8e80*/  STSM.16.M88.4 [R0], R4 ;  /* 0x0000000400007844 */ /* 0x0001e20000000200 */
[----:B------:R-:W-:-:S02]  /*8e90*/  LOP3.LUT R12, R41, R12, RZ, 0x3c, !PT ;  /* 0x0000000c290c7212 */ /* 0x000fc400078e3cff */
[C---:B------:R-:W-:Y:S02]  /*8ea0*/  IADD3 R41, P1, R114.reuse, 0xa000, RZ ;  /* 0x0000a00072297810 */ /* 0x040fe40007f3e0ff */
[C---:B------:R-:W-:Y:S02]  /*8eb0*/  IADD3 R37, P6, R114.reuse, 0xb000, RZ ;  /* 0x0000b00072257810 */ /* 0x040fe40007fde0ff */
[C---:B------:R-:W-:Y:S02]  /*8ec0*/  IADD3 R33, P5, R114.reuse, 0xc000, RZ ;  /* 0x0000c00072217810 */ /* 0x040fe40007fbe0ff */
[C---:B------:R-:W-:Y:S02]  /*8ed0*/  IADD3 R89, P4, R114.reuse, 0xd000, RZ ;  /* 0x0000d00072597810 */ /* 0x040fe40007f9e0ff */
[----:B------:R-:W-:Y:S02]  /*8ee0*/  IADD3 R85, P3, R114, 0xe000, RZ ;  /* 0x0000e00072557810 */ /* 0x000fe40007f7e0ff */
[----:B------:R-:W-:-:S02]  /*8ef0*/  LOP3.LUT R114, R31, R114, RZ, 0x3c, !PT ;  /* 0x000000721f727212 */ /* 0x000fc400078e3cff */
[----:B------:R-:W-:Y:S02]  /*8f00*/  SHF.R.U64 R26, R26, 0x3, RZ ;  /* 0x000000031a1a7819 */ /* 0x000fe400000012ff */
[----:B------:R-:W-:Y:S02]  /*8f10*/  MOV R31, R8 ;  /* 0x00000008001f7202 */ /* 0x000fe40000000f00 */
[----:B0-----:R-:W-:Y:S02]  /*8f20*/  F2FP.F16.F32.PACK_AB R4, R210, R211 ;  /* 0x000000d3d204723e */ /* 0x001fe400000000ff */
[----:B------:R-:W-:Y:S02]  /*8f30*/  F2FP.F16.F32.PACK_AB R5, R35, R34 ;  /* 0x000000222305723e */ /* 0x000fe400000000ff */
[----:B------:R-:W-:Y:S02]  /*8f40*/  F2FP.F16.F32.PACK_AB R6, R207, R209 ;  /* 0x000000d1cf06723e */ /* 0x000fe400000000ff */
[----:B------:R-:W-:-:S02]  /*8f50*/  F2FP.F16.F32.PACK_AB R7, R39, R38 ;  /* 0x000000262707723e */ /* 0x000fc400000000ff */
[----:B------:R-:W-:Y:S02]  /*8f60*/  MOV R30, R10 ;  /* 0x0000000a001e7202 */ /* 0x000fe40000000f00 */
[----:B------:R-:W-:Y:S01]  /*8f70*/  F2FP.F16.F32.PACK_AB R8, R203, R206 ;  /* 0x000000cecb08723e */ /* 0x000fe200000000ff */
[----:B------:R0:W-:Y:S01]  /*8f80*/  STSM.16.M88.4 [R31], R4 ;  /* 0x000000041f007844 */ /* 0x0001e20000000200 */
[----:B------:R-:W-:Y:S02]  /*8f90*/  F2FP.F16.F32.PACK_AB R9, R43, R42 ;  /* 0x0000002a2b09723e */ /* 0x000fe400000000ff */
[----:B------:R-:W-:Y:S02]  /*8fa0*/  F2FP.F16.F32.PACK_AB R10, R200, R202 ;  /* 0x000000cac80a723e */ /* 0x000fe400000000ff */
[----:B------:R-:W-:Y:S02]  /*8fb0*/  F2FP.F16.F32.PACK_AB R11, R47, R46 ;  /* 0x0000002e2f0b723e */ /* 0x000fe400000000ff */
[----:B------:R-:W-:-:S02]  /*8fc0*/  MOV R34, R12 ;  /* 0x0000000c00227202 */ /* 0x000fc40000000f00 */
[----:B------:R-:W-:Y:S01]  /*8fd0*/  MOV R35, R14 ;  /* 0x0000000e00237202 */ /* 0x000fe20000000f00 */
[----:B------:R1:W-:Y:S01]  /*8fe0*/  STSM.16.M88.4 [R30], R8 ;  /* 0x000000081e007844 */ /* 0x0003e20000000200 */
[----:B------:R-:W-:Y:S02]  /*8ff0*/  LOP3.LUT R110, R26, R27, RZ, 0x3c, !PT ;  /* 0x0000001b1a6e7212 */ /* 0x000fe400078e3cff */
[----:B------:R-:W-:Y:S02]  /*9000*/  MOV R0, R24 ;  /* 0x0000001800007202 */ /* 0x000fe40000000f00 */
        /* <DEDUP_REMOVED lines=24> */
[----:B------:R1:W-:Y:S01]  /*9190*/  STSM.16.M88.4 [R118], R8 ;  /* 0x0000000876007844 */ /* 0x0003e20000000200 */
        /* <DEDUP_REMOVED lines=13> */
[----:B------:R-:W-:Y:S01]  /*9270*/  F2FP.F16.F32.PACK_AB R4, R113, R112 ;  /* 0x000000707104723e */ /* 0x000fe200000000ff */
[----:B------:R0:W-:Y:S01]  /*9280*/  STSM.16.M88.4 [R130], R96 ;  /* 0x0000006082007844 */ /* 0x0001e20000000200 */
[----:B------:R-:W-:-:S02]  /*9290*/  F2FP.F16.F32.PACK_AB R5, R153, R152 ;  /* 0x000000989905723e */ /* 0x000fc400000000ff */
[----:B------:R-:W-:Y:S01]  /*92a0*/  F2FP.F16.F32.PACK_AB R6, R117, R116 ;  /* 0x000000747506723e */ /* 0x000fe200000000ff */
[----:B------:R-:W-:Y:S01]  /*92b0*/  STSM.16.M88.4 [R134], R104 ;  /* 0x0000006886007844 */ /* 0x000fe20000000200 */
[----:B------:R-:W-:Y:S02]  /*92c0*/  F2FP.F16.F32.PACK_AB R7, R156, R155 ;  /* 0x0000009b9c07723e */ /* 0x000fe400000000ff */
[----:B------:R-:W-:Y:S02]  /*92d0*/  MOV R142, R142 ;  /* 0x0000008e008e7202 */ /* 0x000fe40000000f00 */
[----:B------:R-:W-:Y:S01]  /*92e0*/  F2FP.F16.F32.PACK_AB R156, R121, R120 ;  /* 0x00000078799c723e */ /* 0x000fe200000000ff */
[----:B------:R2:W-:Y:S01]  /*92f0*/  STSM.16.M88.4 [R138], R4 ;  /* 0x000000048a007844 */ /* 0x0005e20000000200 */
[----:B------:R-:W-:Y:S02]  /*9300*/  MOV R146, R146 ;  /* 0x0000009200927202 */ /* 0x000fe40000000f00 */
[----:B------:R-:W-:Y:S01]  /*9310*/  F2FP.F16.F32.PACK_AB R131, R165, R164 ;  /* 0x000000a4a583723e */ /* 0x000fe200000000ff */
[----:B------:R3:W-:Y:S01]  /*9320*/  STSM.16.M88.4 [R142], R156 ;  /* 0x0000009c8e007844 */ /* 0x0007e20000000200 */
[----:B-1----:R-:W-:-:S02]  /*9330*/  F2FP.F16.F32.PACK_AB R8, R137, R136 ;  /* 0x000000888908723e */ /* 0x002fc400000000ff */
[----:B0-----:R-:W-:Y:S02]  /*9340*/  F2FP.F16.F32.PACK_AB R130, R133, R132 ;  /* 0x000000848582723e */ /* 0x001fe400000000ff */
[----:B------:R-:W-:Y:S02]  /*9350*/  F2FP.F16.F32.PACK_AB R9, R167, R166 ;  /* 0x000000a6a709723e */ /* 0x000fe400000000ff */
[----:B------:R-:W-:Y:S01]  /*9360*/  F2FP.F16.F32.PACK_AB R10, R141, R140 ;  /* 0x0000008c8d0a723e */ /* 0x000fe200000000ff */
[----:B------:R3:W-:Y:S01]  /*9370*/  STSM.16.M88.4 [R146], R128 ;  /* 0x0000008092007844 */ /* 0x0007e20000000200 */
[----:B------:R-:W-:Y:S02]  /*9380*/  F2FP.F16.F32.PACK_AB R11, R169, R168 ;  /* 0x000000a8a90b723e */ /* 0x000fe400000000ff */
[----:B------:R-:W-:Y:S02]  /*9390*/  LOP3.LUT R40, R41, 0x380, RZ, 0xc0, !PT ;  /* 0x0000038029287812 */ /* 0x000fe400078ec0ff */
[----:B------:R-:W-:Y:S01]  /*93a0*/  LOP3.LUT R36, R37, 0x380, RZ, 0xc0, !PT ;  /* 0x0000038025247812 */ /* 0x000fe200078ec0ff */
[----:B------:R3:W-:Y:S01]  /*93b0*/  STSM.16.M88.4 [R34], R8 ;  /* 0x0000000822007844 */ /* 0x0007e20000000200 */
[----:B------:R-:W-:-:S02]  /*93c0*/  LOP3.LUT R32, R33, 0x380, RZ, 0xc0, !PT ;  /* 0x0000038021207812 */ /* 0x000fc400078ec0ff */
[----:B------:R-:W-:Y:S02]  /*93d0*/  LOP3.LUT R88, R89, 0x380, RZ, 0xc0, !PT ;  /* 0x0000038059587812 */ /* 0x000fe400078ec0ff */
[----:B------:R-:W-:Y:S02]  /*93e0*/  LOP3.LUT R84, R85, 0x380, RZ, 0xc0, !PT ;  /* 0x0000038055547812 */ /* 0x000fe400078ec0ff */
[----:B--2---:R-:W-:Y:S02]  /*93f0*/  F2FP.F16.F32.PACK_AB R4, R145, R144 ;  /* 0x000000909104723e */ /* 0x004fe400000000ff */
[----:B------:R-:W-:Y:S02]  /*9400*/  F2FP.F16.F32.PACK_AB R5, R171, R170 ;  /* 0x000000aaab05723e */ /* 0x000fe400000000ff */
        /* <DEDUP_REMOVED lines=19> */
[----:B---3--:R-:W-:Y:S05]  /*9540*/  @P0 BRA `(.L_x_3426) ;  /* 0x0000000000cc0947 */ /* 0x008fea0003800000 */
[----:B------:R-:W0:Y:S01]  /*9550*/  LDC R8, c[0x0][0xce8] ;  /* 0x00033a00ff087b82 */ /* 0x000e220000000800 */
[----:B------:R-:W-:Y:S01]  /*9560*/  IMAD R0, RZ, RZ, -UR41 ;  /* 0x80000029ff007e24 */ /* 0x000fe2000f8e02ff */
[----:B------:R-:W-:Y:S02]  /*9570*/  ULDC.64 UR8, c[0x0][0xc90] ;  /* 0x0003240000087ab9 */ /* 0x000fe40000000a00 */
        /* <DEDUP_REMOVED lines=10> */
[----:B------:R-:W-:-:S07]  /*9620*/  IMAD.MOV.U32 R7, RZ, RZ, R13 ;  /* 0x000000ffff077224 */ /* 0x000fce00078e000d */
        /* <DEDUP_REMOVED lines=12> */
[----:B------:R-:W-:Y:S01]  /*96f0*/  SHF.R.S32.HI R11, RZ, 0x1f, R7 ;  /* 0x0000001fff0b7819 */ /* 0x000fe20000011407 */
[----:B------:R-:W-:Y:S01]  /*9700*/  IMAD R13, R12, 0x40, R16 ;  /* 0x000000400c0d7824 */ /* 0x000fe200078e0210 */
        /* <DEDUP_REMOVED lines=9> */
[----:B------:R-:W-:Y:S01]  /*97a0*/  IMAD.MOV R9, RZ, RZ, -R19 ;  /* 0x000000ffff097224 */ /* 0x000fe200078e0a13 */
[----:B------:R-:W-:Y:S02]  /*97b0*/  ULDC UR4, c[0x0][0xb88] ;  /* 0x0002e20000047ab9 */ /* 0x000fe40000000800 */
[----:B------:R-:W-:Y:S01]  /*97c0*/  LEA.HI.X R11, R4, UR5, R5, 0x2, P0 ;  /* 0x00000005040b7c11 */ /* 0x000fe200080f1405 */
[----:B------:R-:W-:Y:S01]  /*97d0*/  SHFL.IDX PT, R6, R10, 0x1, 0x1c1f ;  /* 0x003c1f000a067f89 */ /* 0x000fe200000e0000 */
[----:B------:R-:W-:Y:S01]  /*97e0*/  IMAD R0, R8, UR4, RZ ;  /* 0x0000000408007c24 */ /* 0x000fe2000f8e02ff */
[----:B------:R-:W-:Y:S01]  /*97f0*/  ISETP.NE.AND P0, PT, R18, R9, PT ;  /* 0x000000091200720c */ /* 0x000fe20003f05270 */
[C---:B------:R-:W-:Y:S01]  /*9800*/  VIADD R9, R13.reuse, 0x8 ;  /* 0x000000080d097836 */ /* 0x040fe20000000000 */
[----:B------:R-:W-:Y:S02]  /*9810*/  SHFL.IDX PT, R4, R10, RZ, 0x1c1f ;  /* 0x001c1fff0a047589 */ /* 0x000fe400000e0000 */
[----:B------:R-:W-:-:S02]  /*9820*/  ISETP.GE.OR P1, PT, R13, R0, P0 ;  /* 0x000000000d00720c */ /* 0x000fc40000726670 */
[----:B------:R-:W0:Y:S01]  /*9830*/  SHFL.IDX PT, R5, R11, RZ, 0x1c1f ;  /* 0x001c1fff0b057589 */ /* 0x000e2200000e0000 */
[----:B------:R-:W-:-:S03]  /*9840*/  ISETP.GE.OR P0, PT, R9, R0, P0 ;  /* 0x000000000900720c */ /* 0x000fc60000706670 */
[----:B------:R-:W1:Y:S07]  /*9850*/  SHFL.IDX PT, R7, R11, 0x1, 0x1c1f ;  /* 0x003c1f000b077f89 */ /* 0x000e6e00000e0000 */
[----:B0-----:R0:W-:Y:S04]  /*9860*/  @!P1 ST.E desc[UR38][R4.64], R20 ;  /* 0x0000001404009985 */ /* 0x0011e8000c101926 */
[----:B-1----:R0:W-:Y:S02]  /*9870*/  @!P0 ST.E desc[UR38][R6.64], R3 ;  /* 0x0000000306008985 */ /* 0x0021e4000c101926 */
.L_x_3426:
        /* <DEDUP_REMOVED lines=36> */
[----:B------:R-:W-:Y:S01]  /*9ac0*/  ISETP.GE.AND P1, PT, R187, UR12, PT ;  /* 0x0000000cbb007c0c */ /* 0x000fe2000bf26270 */
[----:B------:R-:W5:Y:S01]  /*9ad0*/  LD.E.128 R36, desc[UR38][R36.64] ;  /* 0x0000002624247980 */ /* 0x000f62000c101d00 */
[----:B-1----:R-:W-:Y:S02]  /*9ae0*/  @P3 IMAD.HI.U32 R0, R11, R12, RZ ;  /* 0x0000000c0b003227 */ /* 0x002fe400078e00ff */
[----:B------:R-:W-:Y:S01]  /*9af0*/  LOP3.LUT R3, R4, 0x8, R3, 0xe2, !PT ;  /* 0x0000000804037812 */ /* 0x000fe200078ee203 */
[----:B------:R-:W-:Y:S01]  /*9b00*/  UIMAD UR6, UR10, UR8, URZ ;  /* 0x000000080a0672a4 */ /* 0x000fe2000f8e023f */
[----:B------:R-:W-:Y:S01]  /*9b10*/  IMAD.MOV.U32 R4, RZ, RZ, R11 ;  /* 0x000000ffff047224 */ /* 0x000fe200078e000b */
[----:B------:R-:W5:Y:S01]  /*9b20*/  LD.E.128 R32, desc[UR38][R32.64] ;  /* 0x0000002620207980 */ /* 0x000f62000c101d00 */
[----:B---3--:R-:W-:-:S03]  /*9b30*/  @P3 SHF.R.U32.HI R4, RZ, R7, R0 ;  /* 0x00000007ff043219 */ /* 0x008fc60000011600 */
[----:B------:R-:W5:Y:S01]  /*9b40*/  LD.E.128 R88, desc[UR38][R88.64] ;  /* 0x0000002658587980 */ /* 0x000f62000c101d00 */
[----:B------:R-:W-:Y:S01]  /*9b50*/  SEL R0, RZ, 0xffffffff, P1 ;  /* 0xffffffffff007807 */ /* 0x000fe20000800000 */
[----:B------:R-:W-:Y:S01]  /*9b60*/  UIMAD.WIDE.U32 UR4, UR7, UR8, URZ ;  /* 0x00000008070472a5 */ /* 0x000fe2000f8e003f */
[--C-:B------:R-:W-:Y:S01]  /*9b70*/  SHF.R.S32.HI R7, RZ, 0x1f, R4.reuse ;  /* 0x0000001fff077819 */ /* 0x100fe20000011404 */
[----:B------:R-:W-:Y:S01]  /*9b80*/  UIMAD UR6, UR7, UR9, UR6 ;  /* 0x00000009070672a4 */ /* 0x000fe2000f8e0206 */
[----:B------:R-:W-:Y:S01]  /*9b90*/  ISETP.GE.AND P0, PT, R186, UR12, PT ;  /* 0x0000000cba007c0c */ /* 0x000fe2000bf06270 */
[----:B------:R-:W-:Y:S01]  /*9ba0*/  IMAD.SHL.U32 R0, R0, 0x10, RZ ;  /* 0x0000001000007824 */ /* 0x000fe200078e00ff */
[----:B------:R-:W-:Y:S01]  /*9bb0*/  ULDC.64 UR8, c[0x0][0xbf0] ;  /* 0x0002fc0000087ab9 */ /* 0x000fe20000000a00 */
[----:B------:R-:W-:Y:S01]  /*9bc0*/  UIADD3 UR5, UR5, UR6, URZ ;  /* 0x0000000605057290 */ /* 0x000fe2000fffe03f */
[----:B------:R-:W-:Y:S01]  /*9bd0*/  IMAD.MOV R6, RZ, RZ, -R4 ;  /* 0x000000ffff067224 */ /* 0x000fe200078e0a04 */
[----:B------:R-:W-:Y:S01]  /*9be0*/  UIMAD UR6, UR11, UR8, URZ ;  /* 0x000000080b0672a4 */ /* 0x000fe2000f8e023f */
[----:B------:R-:W-:Y:S01]  /*9bf0*/  SEL R5, RZ, 0xffffffff, P0 ;  /* 0xffffffffff057807 */ /* 0x000fe20000000000 */
[----:B--2---:R-:W-:Y:S01]  /*9c00*/  IMAD R7, R7, R8, RZ ;  /* 0x0000000807077224 */ /* 0x004fe200078e02ff */
[----:B------:R-:W-:Y:S01]  /*9c10*/  LOP3.LUT R0, R0, 0x10, R3, 0xe2, !PT ;  /* 0x0000001000007812 */ /* 0x000fe200078ee203 */
[----:B------:R-:W-:Y:S01]  /*9c20*/  IMAD R3, R10, R6, R11 ;  /* 0x000000060a037224 */ /* 0x000fe200078e020b */
[----:B------:R-:W-:Y:S01]  /*9c30*/  UIMAD UR6, UR42, UR9, UR6 ;  /* 0x000000092a0672a4 */ /* 0x000fe2000f8e0206 */
[----:B------:R-:W-:Y:S01]  /*9c40*/  IMAD R9, R4, R9, R7 ;  /* 0x0000000904097224 */ /* 0x000fe200078e0207 */
[----:B------:R-:W-:Y:S01]  /*9c50*/  UIMAD.WIDE.U32 UR42, UR42, UR8, UR4 ;  /* 0x000000082a2a72a5 */ /* 0x000fe2000f8e0004 */
[----:B------:R-:W-:Y:S01]  /*9c60*/  IMAD.SHL.U32 R7, R5, 0x20, RZ ;  /* 0x0000002005077824 */ /* 0x000fe200078e00ff */
[----:B------:R-:W-:Y:S01]  /*9c70*/  ISETP.GE.AND P0, PT, R216, UR12, PT ;  /* 0x0000000cd8007c0c */ /* 0x000fe2000bf06270 */
[----:B------:R-:W-:Y:S01]  /*9c80*/  ULDC.64 UR4, c[0x0][0xbd8] ;  /* 0x0002f60000047ab9 */ /* 0x000fe20000000a00 */
[----:B------:R-:W-:Y:S01]  /*9c90*/  SHF.R.S32.HI R6, RZ, 0x1f, R3 ;  /* 0x0000001fff067819 */ /* 0x000fe20000011403 */
[----:B------:R-:W-:Y:S01]  /*9ca0*/  UIADD3 UR43, UR43, UR6, URZ ;  /* 0x000000062b2b7290 */ /* 0x000fe2000fffe03f */
[----:B------:R-:W-:Y:S01]  /*9cb0*/  LOP3.LUT R0, R7, 0x20, R0, 0xe2, !PT ;  /* 0x0000002007007812 */ /* 0x000fe200078ee200 */
[----:B------:R-:W5:Y:S01]  /*9cc0*/  LD.E.128 R84, desc[UR38][R84.64] ;  /* 0x0000002654547980 */ /* 0x000f62000c101d00 */
[----:B------:R-:W-:Y:S01]  /*9cd0*/  SEL R7, RZ, 0x40, P0 ;  /* 0x00000040ff077807 */ /* 0x000fe20000000000 */
[----:B------:R-:W-:Y:S01]  /*9ce0*/  IMAD R6, R6, UR4, RZ ;  /* 0x0000000406067c24 */ /* 0x000fe2000f8e02ff */
[----:B------:R-:W-:Y:S01]  /*9cf0*/  ULDC.64 UR6, c[0x0][0xb80] ;  /* 0x0002e00000067ab9 */ /* 0x000fe20000000a00 */
[----:B------:R-:W5:Y:S01]  /*9d00*/  LD.E.128 R108, desc[UR38][R110.64] ;  /* 0x000000266e6c7980 */ /* 0x000f62000c101d00 */
[----:B------:R-:W-:Y:S01]  /*9d10*/  IMAD.WIDE.U32 R4, R4, R8, UR42 ;  /* 0x0000002a04047e25 */ /* 0x000fe2000f8e0008 */
[----:B------:R-:W-:Y:S01]  /*9d20*/  LOP3.LUT R0, R0, R7, RZ, 0xfc, !PT ;  /* 0x0000000700007212 */ /* 0x000fe200078efcff */
[----:B------:R-:W-:Y:S01]  /*9d30*/  BSSY B0, `(.L_x_3427) ;  /* 0x0000039000007945 */ /* 0x000fe20003800000 */
[----:B------:R-:W-:Y:S01]  /*9d40*/  @!PT LDS RZ, [RZ] ;  /* 0x00000000fffff984 */ /* 0x000fe20000000800 */
[----:B------:R-:W-:Y:S01]  /*9d50*/  @!PT LDS RZ, [RZ] ;  /* 0x00000000fffff984 */ /* 0x000fe20000000800 */
[----:B------:R-:W-:Y:S01]  /*9d60*/  @!PT LDS RZ, [RZ] ;  /* 0x00000000fffff984 */ /* 0x000fe20000000800 */
[----:B------:R-:W-:Y:S01]  /*9d70*/  @!PT LDS RZ, [RZ] ;  /* 0x00000000fffff984 */ /* 0x000fe20000000800 */
[----:B------:R0:W-:Y:S06]  /*9d80*/  MEMBAR.ALL.CTA ;  /* 0x0000000000007992 */ /* 0x0001ec0000008000 */
[----:B0-----:R-:W0:Y:S01]  /*9d90*/  FENCE.VIEW.ASYNC.S ;  /* 0x00000000000073c6 */ /* 0x001e220000000000 */
[----:B------:R-:W-:Y:S01]  /*9da0*/  IMAD R7, R3, UR5, R6 ;  /* 0x0000000503077c24 */ /* 0x000fe2000f8e0206 */
[----:B------:R-:W-:Y:S01]  /*9db0*/  ULDC UR5, c[0x0][0xb88] ;  /* 0x0002e20000057ab9 */ /* 0x000fe20000000800 */
[----:B------:R-:W-:Y:S01]  /*9dc0*/  IMAD.IADD R5, R5, 0x1, R9 ;  /* 0x0000000105057824 */ /* 0x000fe200078e0209 */
[----:B------:R-:W-:Y:S01]  /*9dd0*/  ISETP.GE.AND P0, PT, R215, UR12, PT ;  /* 0x0000000cd7007c0c */ /* 0x000fe2000bf06270 */
[----:B------:R-:W-:-:S02]  /*9de0*/  IMAD R25, R10, UR5, RZ ;  /* 0x000000050a197c24 */ /* 0x000fc4000f8e02ff */
[----:B------:R-:W-:Y:S02]  /*9df0*/  IMAD R24, R13, 0x40, R214 ;  /* 0x000000400d187824 */ /* 0x000fe400078e02d6 */
        /* <DEDUP_REMOVED lines=44> */
.L_x_3428:
[----:B------:R-:W-:Y:S05]  /*a0c0*/  BSYNC B0 ;  /* 0x0000000000007941 */ /* 0x000fea0003800000 */
.L_x_3427:
        /* <DEDUP_REMOVED lines=37> */
.L_x_3430:
[----:B------:R-:W-:Y:S05]  /*a320*/  BSYNC B0 ;  /* 0x0000000000007941 */ /* 0x000fea0003800000 */
.L_x_3429:
[----:B------:R-:W4:Y:S02]  /*a330*/  LDC R0, c[0x0][0xd34] ;  /* 0x00034d00ff007b82 */ /* 0x000f240000000800 */
[----:B----4-:R-:W-:-:S13]  /*a340*/  ISETP.LE.AND P0, PT, R0, UR40, PT ;  /* 0x0000002800007c0c */ /* 0x010fda000bf03270 */
[----:B------:R-:W-:Y:S05]  /*a350*/  @!P0 BRA `(.L_x_3431) ;  /* 0xffffff6c001c8947 */ /* 0x000fea000383ffff */
[----:B------:R-:W-:Y:S05]  /*a360*/  EXIT ;  /* 0x000000000000794d */ /* 0x000fea0003800000 */
.L_x_3399:
        /* <DEDUP_REMOVED lines=27> */
[----:B------:R-:W-:Y:S01]  /*a520*/  LEA R4, R3, UR36, 0x1 ;  /* 0x0000002403047c11 */ /* 0x000fe2000f8e08ff */
[----:B------:R-:W-:-:S04]  /*a530*/  IMAD.U32 R3, RZ, RZ, UR5 ;  /* 0x00000005ff037e24 */ /* 0x000fc8000f8e00ff */
[----:B------:R0:W-:Y:S04]  /*a540*/  STL [R1+0x4], R4 ;  /* 0x0000040401007387 */ /* 0x0001e80000100800 */
[----:B------:R1:W-:Y:S04]  /*a550*/  STL [R1+0x24], R3 ;  /* 0x0000240301007387 */ /* 0x0003e80000100800 */
[----:B------:R2:W-:Y:S01]  /*a560*/  STL [R1+0x8], R0 ;  /* 0x0000080001007387 */ /* 0x0005e20000100800 */
[----:B0-----:R-:W-:-:S03]  /*a570*/  LOP3.LUT R4, R2, 0x80, RZ, 0xfc, !PT ;  /* 0x0000008002047812 */ /* 0x001fc600078efcff */
[----:B------:R0:W-:Y:S01]  /*a580*/  STL [R1+0x50], RZ ;  /* 0x000050ff01007387 */ /* 0x0001e20000100800 */
[C---:B------:R-:W-:Y:S02]  /*a590*/  LOP3.LUT R4, R2.reuse, 0x140, RZ, 0xfc, !PT ;  /* 0x0000014002047812 */ /* 0x040fe400078efcff */
[C---:B-1----:R-:W-:Y:S02]  /*a5a0*/  LOP3.LUT R3, R2.reuse, 0xc0, RZ, 0xfc, !PT ;  /* 0x000000c002037812 */ /* 0x042fe400078efcff */
[C---:B------:R-:W-:Y:S02]  /*a5b0*/  LOP3.LUT R3, R2.reuse, 0x180, RZ, 0xfc, !PT ;  /* 0x0000018002037812 */ /* 0x040fe400078efcff */
[C---:B--2---:R-:W-:Y:S02]  /*a5c0*/  LOP3.LUT R0, R2.reuse, 0x40, RZ, 0xfc, !PT ;  /* 0x0000004002007812 */ /* 0x044fe400078efcff */
[C---:B------:R-:W-:Y:S02]  /*a5d0*/  LOP3.LUT R0, R2.reuse, 0x100, RZ, 0xfc, !PT ;  /* 0x0000010002007812 */ /* 0x040fe400078efcff */
[----:B0-----:R-:W-:-:S07]  /*a5e0*/  LOP3.LUT R0, R2, 0x1c0, RZ, 0xfc, !PT ;  /* 0x000001c002007812 */ /* 0x001fce00078efcff */
.L_x_3528:
        /* <DEDUP_REMOVED lines=11> */
[----:B0-----:R-:W-:-:S13]  /*a6a0*/  ISETP.NE.AND P0, PT, R0, 0x1, PT ;  /* 0x000000010000780c */ /* 0x001fda0003f05270 */
[----:B------:R-:W2:Y:S08]  /*a6b0*/  @P0 LDC R2, c[0x0][0xd3c] ;  /* 0x00034f00ff020b82 */ /* 0x000eb00000000800 */
[----:B------:R-:W0:Y:S01]  /*a6c0*/  @P0 LDC R0, c[0x0][0xd40] ;  /* 0x00035000ff000b82 */ /* 0x000e220000000800 */
[----:B--2---:R-:W-:-:S04]  /*a6d0*/  @P0 IMAD.HI.U32 R2, R3, R2, RZ ;  /* 0x0000000203020227 */ /* 0x004fc800078e00ff */
[----:B------:R-:W-:Y:S01]  /*a6e0*/  IMAD.MOV.U32 R4, RZ, RZ, R3 ;  /* 0x000000ffff047224 */ /* 0x000fe200078e0003 */
[----:B0-----:R-:W-:Y:S02]  /*a6f0*/  @P0 SHF.R.U32.HI R4, RZ, R0, R2 ;  /* 0x00000000ff040219 */ /* 0x001fe40000011602 */
[----:B-1----:R-:W-:-:S03]  /*a700*/  ISETP.NE.AND P0, PT, R17, 0x1, PT ;  /* 0x000000011100780c */ /* 0x002fc60003f05270 */
[----:B------:R-:W-:Y:S01]  /*a710*/  IMAD.MOV.U32 R5, RZ, RZ, R4 ;  /* 0x000000ffff057224 */ /* 0x000fe200078e0004 */
[----:B------:R-:W-:Y:S09]  /*a720*/  STL [R1+0x14], R4 ;  /* 0x0000140401007387 */ /* 0x000ff20000100800 */
[----:B------:R-:W0:Y:S02]  /*a730*/  @P0 LDC.64 R2, c[0x0][0xd48] ;  /* 0x00035200ff020b82 */ /* 0x000e240000000a00 */
[----:B0-----:R-:W-:-:S05]  /*a740*/  @P0 IMAD.HI.U32 R2, R4, R2, RZ ;  /* 0x0000000204020227 */ /* 0x001fca00078e00ff */
[----:B------:R-:W-:Y:S02]  /*a750*/  @P0 SHF.R.U32.HI R5, RZ, R3, R2 ;  /* 0x00000003ff050219 */ /* 0x000fe40000011602 */
[----:B------:R-:W-:-:S03]  /*a760*/  PLOP3.LUT P0, PT, PT, PT, UP0, 0x80, 0x0 ;  /* 0x000000000000781c */ /* 0x000fc60003f0f008 */
[----:B------:R-:W-:Y:S01]  /*a770*/  IMAD.MOV R0, RZ, RZ, -R5 ;  /* 0x000000ffff007224 */ /* 0x000fe200078e0a05 */
[----:B------:R-:W-:Y:S03]  /*a780*/  STL [R1+0x10], R5 ;  /* 0x0000100501007387 */ /* 0x000fe60000100800 */
[----:B------:R-:W-:Y:S02]  /*a790*/  IMAD R17, R17, R0, R4 ;  /* 0x0000000011117224 */ /* 0x000fe400078e0204 */
[----:B------:R-:W0:Y:S02]  /*a7a0*/  LDC R0, c[0x0][0x2f0] ;  /* 0x0000bc00ff007b82 */ /* 0x000e240000000800 */
[----:B0-----:R-:W-:-:S04]  /*a7b0*/  IMAD R2, R0, UR4, RZ ;  /* 0x0000000400027c24 */ /* 0x001fc8000f8e02ff */
[----:B------:R-:W-:Y:S01]  /*a7c0*/  VIADD R0, R2, 0x3f ;  /* 0x0000003f02007836 */ /* 0x000fe20000000000 */
[----:B------:R0:W-:Y:S04]  /*a7d0*/  STL [R1+0x4c], R2 ;  /* 0x00004c0201007387 */ /* 0x0001e80000100800 */
[----:B0-----:R-:W-:-:S04]  /*a7e0*/  SHF.R.S32.HI R2, RZ, 0x1f, R0 ;  /* 0x0000001fff027819 */ /* 0x001fc80000011400 */
        /* <DEDUP_REMOVED lines=20> */
.L_x_3433:
        /* <DEDUP_REMOVED lines=20> */
.L_x_3435:
        /* <DEDUP_REMOVED lines=15> */
.L_x_3434:
[----:B------:R-:W2:Y:S01]  /*ab60*/  LDL R2, [R1+0x20] ;  /* 0x0000200001027983 */ /* 0x000ea20000100800 */
[----:B------:R-:W-:-:S03]  /*ab70*/  ULDC.64 UR4, c[0x0][0xaf0] ;  /* 0x0002bc0000047ab9 */ /* 0x000fc60000000a00 */
[----:B0-----:R-:W3:Y:S01]  /*ab80*/  LDL R0, [R1+0x10] ;  /* 0x0000100001007983 */ /* 0x001ee20000100800 */
[----:B------:R-:W-:-:S04]  /*ab90*/  ISETP.NE.U32.AND P0, PT, RZ, UR4, PT ;  /* 0x00000004ff007c0c */ /* 0x000fc8000bf05070 */
[----:B------:R-:W-:Y:S01]  /*aba0*/  ISETP.NE.AND.EX P0, PT, RZ, UR5, PT, P0 ;  /* 0x00000005ff007c0c */ /* 0x000fe2000bf05300 */
[----:B--2---:R-:W-:-:S12]  /*abb0*/  IMAD.MOV.U32 R16, RZ, RZ, R2 ;  /* 0x000000ffff107224 */ /* 0x004fd800078e0002 */
[----:B------:R-:W0:Y:S01]  /*abc0*/  @P0 LDC.64 R2, c[0x0][0xaf0] ;  /* 0x0002bc00ff020b82 */ /* 0x000e220000000a00 */
[----:B---3--:R-:W-:Y:S02]  /*abd0*/  IMAD.MOV.U32 R7, RZ, RZ, R0 ;  /* 0x000000ffff077224 */ /* 0x008fe400078e0000 */
[----:B0-----:R-:W-:-:S05]  /*abe0*/  @P0 IMAD.WIDE R2, R0, 0x4, R2 ;  /* 0x0000000400020825 */ /* 0x001fca00078e0202 */
[----:B------:R0:W2:Y:S01]  /*abf0*/  @P0 LDG.E R7, desc[UR38][R2.64] ;  /* 0x0000002602070981 */ /* 0x0000a2000c1e1900 */
[----:B------:R-:W-:Y:S01]  /*ac00*/  VIADD R9, R16, 0xffffffff ;  /* 0xffffffff10097836 */ /* 0x000fe20000000000 */
[----:B------:R-:W-:Y:S01]  /*ac10*/  UMOV UR4, 0xffffffff ;  /* 0xffffffff00047882 */ /* 0x000fe20000000000 */
[----:B------:R-:W-:Y:S01]  /*ac20*/  LOP3.LUT R18, R18, 0xfffffffe, RZ, 0xc0, !PT ;  /* 0xfffffffe12127812 */ /* 0x000fe200078ec0ff */
[----:B0-----:R-:W0:Y:S02]  /*ac30*/  LDC.64 R2, c[0x0][0x418] ;  /* 0x00010600ff027b82 */ /* 0x001e240000000a00 */
[----:B0-----:R-:W-:-:S04]  /*ac40*/  ISETP.NE.U32.AND P0, PT, R2, RZ, PT ;  /* 0x000000ff0200720c */ /* 0x001fc80003f05070 */
[----:B------:R-:W-:-:S13]  /*ac50*/  ISETP.NE.AND.EX P1, PT, R3, RZ, PT, P0 ;  /* 0x000000ff0300720c */ /* 0x000fda0003f25300 */
[----:B------:R-:W-:Y:S02]  /*ac60*/  @P1 LOP3.LUT R18, R18, 0x1, RZ, 0xfc, !PT ;  /* 0x0000000112121812 */ /* 0x000fe400078efcff */
[----:B--2---:R-:W-:Y:S01]  /*ac70*/  SHF.R.S32.HI R8, RZ, 0x1f, R7 ;  /* 0x0000001fff087819 */ /* 0x004fe20000011407 */
        /* <DEDUP_REMOVED lines=8> */
[----:B------:R1:W2:Y:S02]  /*ad00*/  SHFL.IDX PT, R14, R0, RZ, 0x1f ;  /* 0x00001fff000e7589 */ /* 0x0002a400000e0000 */
.L_x_3543:
        /* <DEDUP_REMOVED lines=8> */
.L_x_3546:
[----:B------:R-:W-:Y:S05]  /*ad90*/  @!P6 BRA `(.L_x_3437) ;  /* 0x0000000000e4e947 */ /* 0x000fea0003800000 */
[----:B------:R2:W-:Y:S01]  /*ada0*/  STL [R1+0x40], R9 ;  /* 0x0000400901007387 */ /* 0x0005e20000100800 */
[----:B------:R-:W-:Y:S01]  /*adb0*/  IMAD.MOV.U32 R16, RZ, RZ, R7 ;  /* 0x000000ffff107224 */ /* 0x000fe200078e0007 */
[----:B------:R-:W-:Y:S06]  /*adc0*/  @!P1 BRA `(.L_x_3439) ;  /* 0x0000000000489947 */ /* 0x000fec0003800000 */
[----:B------:R-:W3:Y:S01]  /*add0*/  LDC R6, c[0x0][0x43c] ;  /* 0x00010f00ff067b82 */ /* 0x000ee20000000800 */
[----:B------:R-:W-:Y:S01]  /*ade0*/  ULDC.64 UR4, c[0x0][0x428] ;  /* 0x00010a0000047ab9 */ /* 0x000fe20000000a00 */
[----:B---3--:R-:W-:-:S13]  /*adf0*/  ISETP.NE.AND P0, PT, R6, 0x1, PT ;  /* 0x000000010600780c */ /* 0x008fda0003f05270 */
[----:B------:R-:W1:Y:S02]  /*ae00*/  @P0 LDC.64 R4, c[0x0][0x440] ;  /* 0x00011000ff040b82 */ /* 0x000e640000000a00 */
[----:B-1----:R-:W-:-:S04]  /*ae10*/  @P0 IMAD.HI.U32 R0, R9, R4, RZ ;  /* 0x0000000409000227 */ /* 0x002fc800078e00ff */
[----:B------:R-:W-:Y:S01]  /*ae20*/  IMAD.MOV.U32 R4, RZ, RZ, R9 ;  /* 0x000000ffff047224 */ /* 0x000fe200078e0009 */
[----:B------:R-:W-:-:S04]  /*ae30*/  @P0 SHF.R.U32.HI R4, RZ, R5, R0 ;  /* 0x00000005ff040219 */ /* 0x000fc80000011600 */
[--C-:B------:R-:W-:Y:S01]  /*ae40*/  SHF.R.S32.HI R5, RZ, 0x1f, R4.reuse ;  /* 0x0000001fff057819 */ /* 0x100fe20000011404 */
[----:B------:R-:W-:-:S04]  /*ae50*/  IMAD.MOV R0, RZ, RZ, -R4 ;  /* 0x000000ffff007224 */ /* 0x000fc800078e0a04 */
[----:B------:R-:W-:Y:S02]  /*ae60*/  IMAD R0, R6, R0, R9 ;  /* 0x0000000006007224 */ /* 0x000fe400078e0209 */
[----:B------:R-:W-:-:S03]  /*ae70*/  IMAD.WIDE.U32 R4, R7, UR4, R4 ;  /* 0x0000000407047c25 */ /* 0x000fc6000f8e0004 */
[----:B------:R1:W-:Y:S01]  /*ae80*/  STL [R1+0x40], R0 ;  /* 0x0000400001007387 */ /* 0x0003e20000100800 */
[----:B------:R-:W-:Y:S01]  /*ae90*/  LEA R2, P0, R4, R2, 0x2 ;  /* 0x0000000204027211 */ /* 0x000fe200078010ff */
[----:B-1----:R-:W-:-:S04]  /*aea0*/  IMAD R0, R8, UR4, RZ ;  /* 0x0000000408007c24 */ /* 0x002fc8000f8e02ff */
[----:B------:R-:W-:-:S04]  /*aeb0*/  IMAD R0, R7, UR5, R0 ;  /* 0x0000000507007c24 */ /* 0x000fc8000f8e0200 */
[----:B------:R-:W-:-:S05]  /*aec0*/  IMAD.IADD R0, R5, 0x1, R0 ;  /* 0x0000000105007824 */ /* 0x000fca00078e0200 */
[----:B------:R-:W-:-:S05]  /*aed0*/  LEA.HI.X R3, R4, R3, R0, 0x2, P0 ;  /* 0x0000000304037211 */ /* 0x000fca00000f1400 */
[----:B------:R3:W5:Y:S02]  /*aee0*/  LDG.E R16, desc[UR38][R2.64] ;  /* 0x0000002602107981 */ /* 0x000764000c1e1900 */
.L_x_3439:
[----:B---3--:R-:W3:Y:S01]  /*aef0*/  LDL R2, [R1+0x8] ;  /* 0x0000080001027983 */ /* 0x008ee20000100800 */
[----:B-1----:R-:W-:Y:S02]  /*af00*/  LEA R0, R19, UR36, 0x3 ;  /* 0x0000002413007c11 */ /* 0x002fe4000f8e18ff */
[----:B---3--:R-:W-:-:S04]  /*af10*/  SHF.L.U32 R2, R2, 0x1f, RZ ;  /* 0x0000001f02027819 */ /* 0x008fc800000006ff */
[----:B------:R-:W1:Y:S02]  /*af20*/  SYNCS.PHASECHK.TRANS64.TRYWAIT P0, [R0+URZ+0x38840], R2 ;  /* 0x03884002000075a7 */ /* 0x000e64000800017f */
[----:B-1----:R-:W-:Y:S05]  /*af30*/  @!P0 BRA `(.L_x_3440) ;  /* 0x00000054001c8947 */ /* 0x002fea0003800000 */
.L_x_3547:
[----:B------:R-:W3:Y:S02]  /*af40*/  S2R R3, SR_TID.X ;  /* 0x0000000000037919 */ /* 0x000ee40000002100 */
[----:B---3--:R-:W-:-:S04]  /*af50*/  LOP3.LUT R3, R3, 0x7f, RZ, 0xc0, !PT ;  /* 0x0000007f03037812 */ /* 0x008fc800078ec0ff */
[----:B------:R-:W-:-:S13]  /*af60*/  ISETP.NE.AND P0, PT, R3, RZ, PT ;  /* 0x000000ff0300720c */ /* 0x000fda0003f05270 */
        /* <DEDUP_REMOVED lines=8> */
.L_x_3441:
[----:B-1----:R-:W3:Y:S01]  /*aff0*/  LDL R2, [R1+0x40] ;  /* 0x0000400001027983 */ /* 0x002ee20000100800 */
        /* <DEDUP_REMOVED lines=8> */
[----:B------:R-:W-:Y:S01]  /*b080*/  UMOV UR10, URZ ;  /* 0x0000003f000a7c82 */ /* 0x000fe20008000000 */
[----:B------:R-:W-:-:S02]  /*b090*/  PLOP3.LUT P0, PT, PT, PT, PT, 0x80, 0x0 ;  /* 0x000000000000781c */ /* 0x000fc40003f0f070 */
[----:B------:R-:W-:Y:S02]  /*b0a0*/  LOP3.LUT R18, R18, 0xfffffffd, RZ, 0xc0, !PT ;  /* 0xfffffffd12127812 */ /* 0x000fe400078ec0ff */
[----:B------:R-:W-:Y:S02]  /*b0b0*/  ULEA UR8, UR8, UR36, 0xd ;  /* 0x0000002408087291 */ /* 0x000fe4000f8e683f */
[----:B------:R-:W-:Y:S02]  /*b0c0*/  UIADD3 UR9, UR9, 0x38830, URZ ;  /* 0x0003883009097890 */ /* 0x000fe4000fffe03f */
[----:B------:R-:W-:-:S05]  /*b0d0*/  UIADD3 UR8, UR8, 0x22400, URZ ;  /* 0x0002240008087890 */ /* 0x000fca000fffe03f */
[----:B------:R-:W-:Y:S02]  /*b0e0*/  @P0 LOP3.LUT R18, R18, 0x2, RZ, 0xfc, !PT ;  /* 0x0000000212120812 */ /* 0x000fe400078efcff */
[----:B---3--:R-:W-:-:S13]  /*b0f0*/  R2UR UR11, R2 ;  /* 0x00000000020b72ca */ /* 0x008fda00000e0000 */
[----:B------:R-:W-:-:S09]  /*b100*/  USHF.L.U32 UR11, UR11, 0x6, URZ ;  /* 0x000000060b0b7899 */ /* 0x000fd2000800063f */
[----:B------:R3:W-:Y:S02]  /*b110*/  UTMALDG.4D [UR8], [UR4], desc[UR6] ;  /* 0x00000608040075b4 */ /* 0x0007e40008019000 */
[----:B---3--:R-:W-:Y:S01]  /*b120*/  NOP ;  /* 0x0000000000007918 */ /* 0x008fe20000000000 */
.L_x_3437:
[----:B-1----:R-:W3:Y:S01]  /*b130*/  LDL R0, [R1+0x10] ;  /* 0x0000100001007983 */ /* 0x002ee20000100800 */
[----:B------:R-:W-:Y:S05]  /*b140*/  WARPSYNC.ALL ;  /* 0x0000000000007948 */ /* 0x000fea0003800000 */
[----:B------:R-:W-:Y:S01]  /*b150*/  UIADD3 UR4, UR36, 0x20400, URZ ;  /* 0x0002040024047890 */ /* 0x000fe2000fffe03f */
[----:B------:R-:W-:-:S03]  /*b160*/  SHF.R.S32.HI R2, RZ, 0x1f, R17 ;  /* 0x0000001fff027819 */ /* 0x000fc60000011411 */
[----:B------:R-:W-:Y:S01]  /*b170*/  ULOP3.LUT UP0, URZ, UR4, 0x3ff, URZ, 0xc0, !UPT ;  /* 0x000003ff043f7892 */ /* 0x000fe2000f80c03f */
[----:B------:R-:W-:Y:S05]  /*b180*/  BAR.SYNC.DEFER_BLOCKING 0x8, 0x100 ;  /* 0x0204000000007b1d */ /* 0x000fea0000010000 */
[----:B------:R-:W-:Y:S02]  /*b190*/  PLOP3.LUT P0, PT, PT, PT, UP0, 0x80, 0x0 ;  /* 0x000000000000781c */ /* 0x000fe40003f0f008 */
[----:B---3--:R-:W-:-:S05]  /*b1a0*/  SHF.R.S32.HI R0, RZ, 0x1f, R0 ;  /* 0x0000001fff007819 */ /* 0x008fca0000011400 */
[----:B------:R1:W-:Y:S04]  /*b1b0*/  STL [R1+0x44], R0 ;  /* 0x0000440001007387 */ /* 0x0003e80000100800 */
[----:B------:R1:W-:Y:S02]  /*b1c0*/  STL [R1+0x30], R2 ;  /* 0x0000300201007387 */ /* 0x0003e40000100800 */
[----:B------:R-:W-:Y:S05]  /*b1d0*/  @!P0 BRA `(.L_x_3442) ;  /* 0x0000000000408947 */ /* 0x000fea0003800000 */
[----:B-1----:R-:W-:Y:S01]  /*b1e0*/  MOV R2, 0x0 ;  /* 0x0000000000027802 */ /* 0x002fe20000000f00 */
[----:B------:R-:W-:Y:S01]  /*b1f0*/  ULDC.64 UR4, c[0x4][0x118] ;  /* 0x0100460000047ab9 */ /* 0x000fe20000000a00 */
[----:B------:R-:W-:Y:S01]  /*b200*/  ULDC.64 UR6, c[0x4][0x120] ;  /* 0x0100480000067ab9 */ /* 0x000fe20000000a00 */
[----:B------:R-:W-:Y:S01]  /*b210*/  ULDC.64 UR8, c[0x4][0x58] ;  /* 0x0100160000087ab9 */ /* 0x000fe20000000a00 */
[----:B------:R-:W-:Y:S02]  /*b220*/  IMAD.U32 R4, RZ, RZ, UR4 ;  /* 0x00000004ff047e24 */ /* 0x000fe4000f8e00ff */
[----:B------:R-:W1:Y:S01]  /*b230*/  LDC.64 R2, c[0x4][R2] ;  /* 0x0100000002027b82 */ /* 0x000e620000000a00 */
        /* <DEDUP_REMOVED lines=9> */
[----:B-12---:R-:W-:Y:S05]  /*b2d0*/  CALL.ABS.NOINC R2 ;  /* 0x0000000002007343 */ /* 0x006fea0003c00000 */
.L_x_3442:
[----:B------:R-:W3:Y:S01]  /*b2e0*/  LDL.LU R4, [R1+0x14] ;  /* 0x0000140001047983 */ /* 0x000ee20000300800 */
[----:B0-----:R-:W0:Y:S01]  /*b2f0*/  LDC R7, c[0x0][0x448] ;  /* 0x00011200ff077b82 */ /* 0x001e220000000800 */
[----:B------:R-:W-:Y:S01]  /*b300*/  ULDC UR4, c[0x0][0xd38] ;  /* 0x00034e0000047ab9 */ /* 0x000fe20000000800 */
[----:B------:R-:W-:Y:S01]  /*b310*/  ULDC.64 UR6, c[0x0][0x280] ;  /* 0x0000a00000067ab9 */ /* 0x000fe20000000a00 */
[----:B------:R-:W4:Y:S04]  /*b320*/  LDL R5, [R1+0x24] ;  /* 0x0000240001057983 */ /* 0x000f280000100800 */
[----:B------:R-:W4:Y:S04]  /*b330*/  LDL R8, [R1+0x30] ;  /* 0x0000300001087983 */ /* 0x000f280000100800 */
[----:B------:R-:W4:Y:S04]  /*b340*/  LDL R10, [R1+0x44] ;  /* 0x00004400010a7983 */ /* 0x000f280000100800 */
[----:B--2---:R-:W2:Y:S01]  /*b350*/  LDL R9, [R1+0x10] ;  /* 0x0000100001097983 */ /* 0x004ea20000100800 */
[----:B-1----:R-:W1:Y:S01]  /*b360*/  S2R R0, SR_TID.X ;  /* 0x0000000000007919 */ /* 0x002e620000002100 */
[----:B0-----:R-:W-:-:S13]  /*b370*/  ISETP.NE.AND P0, PT, R7, 0x1, PT ;  /* 0x000000010700780c */ /* 0x001fda0003f05270 */
[----:B------:R-:W0:Y:S08]  /*b380*/  @P0 LDC R2, c[0x0][0x44c] ;  /* 0x00011300ff020b82 */ /* 0x000e300000000800 */
[----:B------:R-:W0:Y:S01]  /*b390*/  @P0 LDC R3, c[0x0][0x450] ;  /* 0x00011400ff030b82 */ /* 0x000e220000000800 */
[----:B-1----:R-:W-:-:S04]  /*b3a0*/  LOP3.LUT R0, R0, 0x7f, RZ, 0xc0, !PT ;  /* 0x0000007f00007812 */ /* 0x002fc800078ec0ff */
[----:B------:R-:W-:Y:S02]  /*b3b0*/  SHF.R.U32.HI R6, RZ, 0x3, R0 ;  /* 0x00000003ff067819 */ /* 0x000fe40000011600 */
[----:B------:R-:W1:Y:S02]  /*b3c0*/  S2R R0, SR_TID.X ;  /* 0x0000000000007919 */ /* 0x000e640000002100 */
[----:B-1----:R-:W-:-:S05]  /*b3d0*/  IMAD.SHL.U32 R0, R0, 0x10, RZ ;  /* 0x0000001000007824 */ /* 0x002fca00078e00ff */
[----:B------:R-:W-:Y:S01]  /*b3e0*/  LOP3.LUT R0, R6, 0x70, R0, 0xf8, !PT ;  /* 0x0000007006007812 */ /* 0x000fe200078ef800 */
[----:B---3--:R-:W-:-:S04]  /*b3f0*/  IMAD.MOV R4, RZ, RZ, -R4 ;  /* 0x000000ffff047224 */ /* 0x008fc800078e0a04 */
[----:B----4-:R-:W-:Y:S01]  /*b400*/  IMAD R4, R4, UR4, R5 ;  /* 0x0000000404047c24 */ /* 0x010fe2000f8e0205 */
[----:B------:R-:W-:-:S03]  /*b410*/  ULDC.64 UR4, c[0x0][0x2d8] ;  /* 0x0000b60000047ab9 */ /* 0x000fc60000000a00 */
[----:B------:R-:W-:Y:S02]  /*b420*/  IMAD R6, R4, 0x40, R0 ;  /* 0x0000004004067824 */ /* 0x000fe400078e0200 */
[----:B------:R-:W-:Y:S02]  /*b430*/  IMAD R5, R8, UR4, RZ ;  /* 0x0000000408057c24 */ /* 0x000fe4000f8e02ff */
[----:B0-----:R-:W-:-:S04]  /*b440*/  @P0 IMAD.HI.U32 R2, R6, R2, RZ ;  /* 0x0000000206020227 */ /* 0x001fc800078e00ff */
[----:B------:R-:W-:Y:S01]  /*b450*/  IMAD.MOV.U32 R0, RZ, RZ, R6 ;  /* 0x000000ffff007224 */ /* 0x000fe200078e0006 */
[----:B------:R-:W-:Y:S01]  /*b460*/  @P0 SHF.R.U32.HI R0, RZ, R3, R2 ;  /* 0x00000003ff000219 */ /* 0x000fe20000011602 */
[C---:B------:R-:W-:Y:S02]  /*b470*/  IMAD R5, R17.reuse, UR5, R5 ;  /* 0x0000000511057c24 */ /* 0x040fe4000f8e0205 */
[----:B------:R-:W-:Y:S01]  /*b480*/  IMAD.WIDE.U32 R2, R17, UR4, RZ ;  /* 0x0000000411027c25 */ /* 0x000fe2000f8e00ff */
[----:B------:R-:W-:-:S03]  /*b490*/  ULDC.64 UR4, c[0x0][0x2e0] ;  /* 0x0000b80000047ab9 */ /* 0x000fc60000000a00 */
[----:B------:R-:W-:Y:S02]  /*b4a0*/  IMAD.IADD R3, R3, 0x1, R5 ;  /* 0x0000000103037824 */ /* 0x000fe400078e0205 */
[----:B------:R-:W-:Y:S01]  /*b4b0*/  IMAD R5, R10, UR4, RZ ;  /* 0x000000040a057c24 */ /* 0x000fe2000f8e02ff */
[----:B------:R0:W-:Y:S01]  /*b4c0*/  STL [R1+0x18], R6 ;  /* 0x0000180601007387 */ /* 0x0001e20000100800 */
[----:B--2---:R-:W-:-:S04]  /*b4d0*/  IMAD.WIDE.U32 R2, R9, UR4, R2 ;  /* 0x0000000409027c25 */ /* 0x004fc8000f8e0002 */
[----:B------:R-:W-:Y:S01]  /*b4e0*/  IMAD R5, R9, UR5, R5 ;  /* 0x0000000509057c24 */ /* 0x000fe2000f8e0205 */
[----:B------:R-:W1:Y:S01]  /*b4f0*/  S2R R10, SR_TID.X ;  /* 0x00000000000a7919 */ /* 0x000e620000002100 */
[----:B------:R-:W-:Y:S01]  /*b500*/  ULDC.64 UR4, c[0x0][0x2d0] ;  /* 0x0000b40000047ab9 */ /* 0x000fe20000000a00 */
[----:B------:R0:W5:Y:S01]  /*b510*/  LDL R9, [R1+0x4] ;  /* 0x0000040001097983 */ /* 0x0001620000100800 */
[----:B------:R-:W-:Y:S01]  /*b520*/  IMAD.IADD R3, R3, 0x1, R5 ;  /* 0x0000000103037824 */ /* 0x000fe200078e0205 */
[----:B------:R-:W-:-:S05]  /*b530*/  SHF.R.S32.HI R5, RZ, 0x1f, R0 ;  /* 0x0000001fff057819 */ /* 0x000fca0000011400 */
[----:B------:R-:W-:Y:S02]  /*b540*/  IMAD R5, R5, UR4, RZ ;  /* 0x0000000405057c24 */ /* 0x000fe4000f8e02ff */
[----:B------:R-:W-:-:S04]  /*b550*/  IMAD.WIDE.U32 R2, R0, UR4, R2 ;  /* 0x0000000400027c25 */ /* 0x000fc8000f8e0002 */
[----:B------:R-:W-:Y:S01]  /*b560*/  IMAD R5, R0, UR5, R5 ;  /* 0x0000000500057c24 */ /* 0x000fe2000f8e0205 */
[----:B------:R-:W-:Y:S01]  /*b570*/  ULDC.64 UR4, c[0x0][0x2c8] ;  /* 0x0000b20000047ab9 */ /* 0x000fe20000000a00 */
[----:B------:R-:W-:-:S04]  /*b580*/  IMAD.MOV R0, RZ, RZ, -R0 ;  /* 0x000000ffff007224 */ /* 0x000fc800078e0a00 */
[----:B------:R-:W-:Y:S02]  /*b590*/  IMAD R0, R7, R0, R6 ;  /* 0x0000000007007224 */ /* 0x000fe400078e0206 */
[----:B------:R-:W-:-:S03]  /*b5a0*/  IMAD.IADD R3, R3, 0x1, R5 ;  /* 0x0000000103037824 */ /* 0x000fc600078e0205 */
[----:B------:R-:W-:Y:S01]  /*b5b0*/  SHF.R.S32.HI R5, RZ, 0x1f, R0 ;  /* 0x0000001fff057819 */ /* 0x000fe20000011400 */
[----:B------:R-:W-:-:S04]  /*b5c0*/  IMAD.WIDE.U32 R2, R0, UR4, R2 ;  /* 0x0000000400027c25 */ /* 0x000fc8000f8e0002 */
[----:B------:R-:W-:Y:S01]  /*b5d0*/  IMAD R5, R5, UR4, RZ ;  /* 0x0000000405057c24 */ /* 0x000fe2000f8e02ff */
[----:B------:R-:W-:Y:S01]  /*b5e0*/  ULDC UR4, c[0x0][0x2b8] ;  /* 0x0000ae0000047ab9 */ /* 0x000fe20000000800 */
[----:B-1----:R-:W-:Y:S02]  /*b5f0*/  IMAD.SHL.U32 R10, R10, 0x8, RZ ;  /* 0x000000080a0a7824 */ /* 0x002fe400078e00ff */
[----:B------:R-:W-:-:S03]  /*b600*/  IMAD R5, R0, UR5, R5 ;  /* 0x0000000500057c24 */ /* 0x000fc6000f8e0205 */
[----:B------:R-:W-:Y:S01]  /*b610*/  LOP3.LUT R10, R10, 0x38, RZ, 0xc0, !PT ;  /* 0x000000380a0a7812 */ /* 0x000fe200078ec0ff */
[----:B------:R-:W-:Y:S01]  /*b620*/  IMAD.IADD R5, R3, 0x1, R5 ;  /* 0x0000000103057824 */ /* 0x000fe200078e0205 */
[----:B------:R-:W-:Y:S02]  /*b630*/  LEA R0, P1, R2, UR6, 0x1 ;  /* 0x0000000602007c11 */ /* 0x000fe4000f8208ff */
[----:B------:R-:W-:Y:S01]  /*b640*/  ISETP.GE.AND P0, PT, R10, UR4, PT ;  /* 0x000000040a007c0c */ /* 0x000fe2000bf06270 */
[----:B------:R-:W-:Y:S01]  /*b650*/  UMOV UR4, 0xffffffff ;  /* 0xffffffff00047882 */ /* 0x000fe20000000000 */
[----:B------:R-:W-:Y:S02]  /*b660*/  LEA.HI.X R2, R2, UR7, R5, 0x1, P1 ;  /* 0x0000000702027c11 */ /* 0x000fe400088f0c05 */
        /* <DEDUP_REMOVED lines=10> */
[----:B------:R-:W-:Y:S01]  /*b710*/  ISETP.GE.AND P1, PT, R11, R3, PT ;  /* 0x000000030b00720c */ /* 0x000fe20003f26270 */
[----:B------:R-:W-:Y:S04]  /*b720*/  STL [R1+0x14], R11 ;  /* 0x0000140b01007387 */ /* 0x000fe80000100800 */
[----:B------:R2:W-:Y:S08]  /*b730*/  STL [R1+0x28], R7 ;  /* 0x0000280701007387 */ /* 0x0005f00000100800 */
[----:B-1----:R-:W-:-:S05]  /*b740*/  @!P1 LEA R5, P2, R10, R5, 0x1 ;  /* 0x000000050a059211 */ /* 0x002fca00078408ff */
[----:B0-----:R-:W-:Y:S02]  /*b750*/  @!P1 IMAD.X R4, RZ, RZ, R6, P2 ;  /* 0x000000ffff049224 */ /* 0x001fe400010e0606 */
[----:B------:R-:W-:Y:S03]  /*b760*/  SHFL.IDX PT, R6, R2, 0x1, 0x181f ;  /* 0x00381f0002067f89 */ /* 0x000fe600000e0000 */
[----:B------:R-:W-:-:S04]  /*b770*/  @!P1 LOP3.LUT R5, R5, R4, RZ, 0x3c, !PT ;  /* 0x0000000405059212 */ /* 0x000fc800078e3cff */
[----:B------:R-:W-:-:S04]  /*b780*/  @!P1 LOP3.LUT R4, R5, R4, RZ, 0x3c, !PT ;  /* 0x0000000405049212 */ /* 0x000fc800078e3cff */
[----:B------:R-:W-:-:S05]  /*b790*/  @!P1 LOP3.LUT R5, R5, R4, RZ, 0x3c, !PT ;  /* 0x0000000405059212 */ /* 0x000fca00078e3cff */
[----:B-----5:R0:W-:Y:S01]  /*b7a0*/  @!P1 LDGSTS.E.BYPASS.LTC128B.128 [R9+0x20400], desc[UR38][R4.64], !P0 ;  /* 0x2040000004099fae */ /* 0x0201e2000c101d66 */
[----:B------:R-:W-:Y:S01]  /*b7b0*/  ISETP.GE.AND P1, PT, R7, R3, PT ;  /* 0x000000030700720c */ /* 0x000fe20003f26270 */
[----:B--2---:R-:W-:-:S05]  /*b7c0*/  VIADD R7, R11, 0x20 ;  /* 0x000000200b077836 */ /* 0x004fca0000000000 */
[----:B------:R-:W-:Y:S04]  /*b7d0*/  STL [R1+0x2c], R7 ;  /* 0x00002c0701007387 */ /* 0x000fe80000100800 */
[----:B0-----:R-:W0:Y:S03]  /*b7e0*/  SHFL.IDX PT, R4, R0, 0x1, 0x181f ;  /* 0x00381f0000047f89 */ /* 0x001e2600000e0000 */
[----:B0-----:R-:W-:-:S05]  /*b7f0*/  @!P1 LEA R5, P2, R10, R4, 0x1 ;  /* 0x000000040a059211 */ /* 0x001fca00078408ff */
[----:B------:R-:W-:Y:S02]  /*b800*/  @!P1 IMAD.X R4, RZ, RZ, R6, P2 ;  /* 0x000000ffff049224 */ /* 0x000fe400010e0606 */
[----:B------:R-:W-:Y:S03]  /*b810*/  SHFL.IDX PT, R6, R2, 0x2, 0x181f ;  /* 0x00581f0002067f89 */ /* 0x000fe600000e0000 */
[----:B------:R-:W-:-:S04]  /*b820*/  @!P1 LOP3.LUT R5, R5, R4, RZ, 0x3c, !PT ;  /* 0x0000000405059212 */ /* 0x000fc800078e3cff */
[----:B------:R-:W-:-:S04]  /*b830*/  @!P1 LOP3.LUT R4, R5, R4, RZ, 0x3c, !PT ;  /* 0x0000000405049212 */ /* 0x000fc800078e3cff */
[----:B------:R-:W-:-:S05]  /*b840*/  @!P1 LOP3.LUT R5, R5, R4, RZ, 0x3c, !PT ;  /* 0x0000000405059212 */ /* 0x000fca00078e3cff */
[----:B------:R0:W-:Y:S01]  /*b850*/  @!P1 LDGSTS.E.BYPASS.LTC128B.128 [R9+0x20c00], desc[UR38][R4.64], !P0 ;  /* 0x20c0000004099fae */ /* 0x0001e2000c101d66 */
[----:B------:R-:W-:-:S03]  /*b860*/  ISETP.GE.AND P1, PT, R7, R3, PT ;  /* 0x000000030700720c */ /* 0x000fc60003f26270 */
[----:B0-----:R-:W0:Y:S04]  /*b870*/  SHFL.IDX PT, R4, R0, 0x2, 0x181f ;  /* 0x00581f0000047f89 */ /* 0x001e2800000e0000 */
[----:B------:R-:W1:Y:S06]  /*b880*/  SHFL.IDX PT, R0, R0, 0x3, 0x181f ;  /* 0x00781f0000007f89 */ /* 0x000e6c00000e0000 */
[----:B0-----:R-:W-:-:S05]  /*b890*/  @!P1 LEA R5, P2, R10, R4, 0x1 ;  /* 0x000000040a059211 */ /* 0x001fca00078408ff */
[----:B------:R-:W-:-:S05]  /*b8a0*/  @!P1 IMAD.X R4, RZ, RZ, R6, P2 ;  /* 0x000000ffff049224 */ /* 0x000fca00010e0606 */
[----:B------:R-:W-:-:S04]  /*b8b0*/  @!P1 LOP3.LUT R5, R5, R4, RZ, 0x3c, !PT ;  /* 0x0000000405059212 */ /* 0x000fc800078e3cff */
[----:B------:R-:W-:-:S04]  /*b8c0*/  @!P1 LOP3.LUT R4, R5, R4, RZ, 0x3c, !PT ;  /* 0x0000000405049212 */ /* 0x000fc800078e3cff */
[----:B------:R-:W-:-:S05]  /*b8d0*/  @!P1 LOP3.LUT R5, R5, R4, RZ, 0x3c, !PT ;  /* 0x0000000405059212 */ /* 0x000fca00078e3cff */
[----:B------:R0:W-:Y:S04]  /*b8e0*/  @!P1 LDGSTS.E.BYPASS.LTC128B.128 [R9+0x21400], desc[UR38][R4.64], !P0 ;  /* 0x2140000004099fae */ /* 0x0001e8000c101d66 */
[----:B01----:R0:W2:Y:S02]  /*b8f0*/  SHFL.IDX PT, R4, R2, 0x3, 0x181f ;  /* 0x00781f0002047f89 */ /* 0x0030a400000e0000 */
.L_x_3556:
[----:B0-----:R-:W3:Y:S02]  /*b900*/  LDL R2, [R1+0x14] ;  /* 0x0000140001027983 */ /* 0x001ee40000100800 */
[----:B---3--:R-:W-:-:S05]  /*b910*/  VIADD R2, R2, 0x30 ;  /* 0x0000003002027836 */ /* 0x008fca0000000000 */
[----:B------:R-:W-:Y:S01]  /*b920*/  ISETP.GE.AND P1, PT, R2, R3, PT ;  /* 0x000000030200720c */ /* 0x000fe20003f26270 */
[----:B------:R0:W-:-:S12]  /*b930*/  STL [R1+0x48], R2 ;  /* 0x0000480201007387 */ /* 0x0001d80000100800 */
[----:B0-----:R-:W-:-:S05]  /*b940*/  @!P1 LEA R2, P2, R10, R0, 0x1 ;  /* 0x000000000a029211 */ /* 0x001fca00078408ff */
[----:B--2---:R-:W-:-:S05]  /*b950*/  @!P1 IMAD.X R3, RZ, RZ, R4, P2 ;  /* 0x000000ffff039224 */ /* 0x004fca00010e0604 */
[----:B------:R-:W-:Y:S01]  /*b960*/  @!PT LDS RZ, [RZ] ;  /* 0x00000000fffff984 */ /* 0x000fe20000000800 */
[----:B------:R-:W-:Y:S01]  /*b970*/  @!PT LDS RZ, [RZ] ;  /* 0x00000000fffff984 */ /* 0x000fe20000000800 */
[----:B------:R-:W-:Y:S01]  /*b980*/  @!PT LDS RZ, [RZ] ;  /* 0x00000000fffff984 */ /* 0x000fe20000000800 */
[----:B------:R0:W-:Y:S01]  /*b990*/  @!P1 LDGSTS.E.BYPASS.LTC128B.128 [R9+0x21c00], desc[UR38][R2.64], !P0 ;  /* 0x21c0000002099fae */ /* 0x0001e2000c101d66 */
[----:B------:R-:W-:Y:S01]  /*b9a0*/  NOP ;  /* 0x0000000000007918 */ /* 0x000fe20000000000 */
[----:B------:R-:W-:Y:S02]  /*b9b0*/  SYNCS.ARRIVE.TRANS64.RED.A0T1 RZ, [UR36+0x38800], RZ ;  /* 0x038800ffffff79a7 */ /* 0x000fe40008200424 */
[----:B------:R-:W-:Y:S01]  /*b9c0*/  ARRIVES.LDGSTSBAR.64.TRANSCNT [UR36+0x38800] ;  /* 0x03880000ff0079b0 */ /* 0x000fe20008000aa4 */
[----:B------:R-:W-:Y:S01]  /*b9d0*/  NOP ;  /* 0x0000000000007918 */ /* 0x000fe20000000000 */
[----:B------:R-:W-:Y:S01]  /*b9e0*/  ULDC.64 UR4, c[0x0][0x3d8] ;  /* 0x0000f60000047ab9 */ /* 0x000fe20000000a00 */
[----:B------:R-:W-:Y:S01]  /*b9f0*/  UIADD3 UR6, UR36, 0x26400, URZ ;  /* 0x0002640024067890 */ /* 0x000fe2000fffe03f */
[----:B------:R-:W-:Y:S01]  /*ba00*/  IMAD R0, R8, UR4, RZ ;  /* 0x0000000408007c24 */ /* 0x000fe2000f8e02ff */
[----:B------:R-:W-:Y:S01]  /*ba10*/  SYNCS.ARRIVE.TRANS64.A1T0 RZ, [UR36+0x38800], RZ ;  /* 0x038800ffffff79a7 */ /* 0x000fe20008100024 */
[----:B0-----:R-:W-:Y:S01]  /*ba20*/  IMAD.WIDE.U32 R2, R17, UR4, RZ ;  /* 0x0000000411027c25 */ /* 0x001fe2000f8e00ff */
[----:B------:R-:W-:-:S03]  /*ba30*/  ULOP3.LUT UP0, URZ, UR6, 0x3ff, URZ, 0xc0, !UPT ;  /* 0x000003ff063f7892 */ /* 0x000fc6000f80c03f */
[----:B------:R-:W-:Y:S01]  /*ba40*/  IMAD R0, R17, UR5, R0 ;  /* 0x0000000511007c24 */ /* 0x000fe2000f8e0200 */
[----:B------:R0:W-:Y:S02]  /*ba50*/  STL.64 [R1+0x38], R2 ;  /* 0x0000380201007387 */ /* 0x0001e40000100a00 */
[----:B------:R-:W-:Y:S01]  /*ba60*/  PLOP3.LUT P0, PT, PT, PT, UP0, 0x80, 0x0 ;  /* 0x000000000000781c */ /* 0x000fe20003f0f008 */
[----:B------:R-:W-:-:S05]  /*ba70*/  IMAD.IADD R0, R3, 0x1, R0 ;  /* 0x0000000103007824 */ /* 0x000fca00078e0200 */
[----:B------:R0:W-:Y:S07]  /*ba80*/  STL [R1+0x30], R0 ;  /* 0x0000300001007387 */ /* 0x0001ee0000100800 */
[----:B------:R-:W-:Y:S05]  /*ba90*/  @!P0 BRA `(.L_x_3444) ;  /* 0x0000000000408947 */ /* 0x000fea0003800000 */
[----:B0-----:R-:W-:Y:S01]  /*baa0*/  MOV R2, 0x0 ;  /* 0x0000000000027802 */ /* 0x001fe20000000f00 */
        /* <DEDUP_REMOVED lines=15> */
.L_x_3444:
[----:B------:R-:W2:Y:S01]  /*bba0*/  LDL.LU R5, [R1+0x30] ;  /* 0x0000300001057983 */ /* 0x000ea20000300800 */
[----:B------:R-:W1:Y:S01]  /*bbb0*/  LDC R8, c[0x0][0x448] ;  /* 0x00011200ff087b82 */ /* 0x000e620000000800 */
[----:B------:R-:W-:Y:S02]  /*bbc0*/  ULDC.64 UR4, c[0x0][0x3e0] ;  /* 0x0000f80000047ab9 */ /* 0x000fe40000000a00 */
[----:B0-----:R-:W2:Y:S04]  /*bbd0*/  LDL.LU.64 R2, [R1+0x38] ;  /* 0x0000380001027983 */ /* 0x001ea80000300a00 */
[----:B------:R-:W3:Y:S04]  /*bbe0*/  LDL.LU R0, [R1+0x44] ;  /* 0x0000440001007983 */ /* 0x000ee80000300800 */
[----:B------:R-:W4:Y:S04]  /*bbf0*/  LDL.LU R4, [R1+0x10] ;  /* 0x0000100001047983 */ /* 0x000f280000300800 */
[----:B------:R-:W5:Y:S01]  /*bc00*/  LDL.LU R6, [R1+0x18] ;  /* 0x0000180001067983 */ /* 0x000f620000300800 */
[----:B------:R-:W-:Y:S01]  /*bc10*/  LOP3.LUT R18, R18, 0xffffffef, RZ, 0xc0, !PT ;  /* 0xffffffef12127812 */ /* 0x000fe200078ec0ff */
[----:B------:R-:W0:Y:S01]  /*bc20*/  S2R R7, SR_TID.X ;  /* 0x0000000000077919 */ /* 0x000e220000002100 */
[----:B------:R-:W0:Y:S01]  /*bc30*/  S2R R9, SR_TID.X ;  /* 0x0000000000097919 */ /* 0x000e220000002100 */
[----:B-1----:R-:W-:Y:S01]  /*bc40*/  ISETP.NE.AND P0, PT, R8, 0x1, PT ;  /* 0x000000010800780c */ /* 0x002fe20003f05270 */
[----:B0-----:R-:W-:-:S02]  /*bc50*/  IMAD.SHL.U32 R7, R7, 0x8, RZ ;  /* 0x0000000807077824 */ /* 0x001fc400078e00ff */
[----:B------:R-:W-:-:S03]  /*bc60*/  IMAD.SHL.U32 R9, R9, 0x8, RZ ;  /* 0x0000000809097824 */ /* 0x000fc600078e00ff */
[----:B------:R-:W-:-:S04]  /*bc70*/  LOP3.LUT R7, R7, 0x38, RZ, 0xc0, !PT ;  /* 0x0000003807077812 */ /* 0x000fc800078ec0ff */
[C---:B------:R-:W-:Y:S02]  /*bc80*/  LOP3.LUT R10, R7.reuse, 0x80, RZ, 0xfc, !PT ;  /* 0x00000080070a7812 */ /* 0x040fe400078efcff */
[----:B------:R-:W-:Y:S02]  /*bc90*/  LOP3.LUT R7, R7, 0x40, RZ, 0xfc, !PT ;  /* 0x0000004007077812 */ /* 0x000fe400078efcff */
[----:B------:R-:W-:Y:S01]  /*bca0*/  LOP3.LUT R9, R9, 0x38, RZ, 0xc0, !PT ;  /* 0x0000003809097812 */ /* 0x000fe200078ec0ff */
[----:B--2---:R-:W-:Y:S02]  /*bcb0*/  IMAD.MOV.U32 R3, RZ, RZ, R5 ;  /* 0x000000ffff037224 */ /* 0x004fe400078e0005 */
[----:B------:R-:W0:Y:S01]  /*bcc0*/  @P0 LDC R5, c[0x0][0x450] ;  /* 0x00011400ff050b82 */ /* 0x000e220000000800 */
[----:B---3--:R-:W-:-:S04]  /*bcd0*/  IMAD R0, R0, UR4, RZ ;  /* 0x0000000400007c24 */ /* 0x008fc8000f8e02ff */
[C---:B----4-:R-:W-:Y:S02]  /*bce0*/  IMAD R0, R4.reuse, UR5, R0 ;  /* 0x0000000504007c24 */ /* 0x050fe4000f8e0200 */
[----:B------:R-:W-:Y:S01]  /*bcf0*/  IMAD.WIDE.U32 R2, R4, UR4, R2 ;  /* 0x0000000404027c25 */ /* 0x000fe2000f8e0002 */
[----:B------:R-:W-:-:S03]  /*bd00*/  ULDC.64 UR4, c[0x0][0x3d0] ;  /* 0x0000f40000047ab9 */ /* 0x000fc60000000a00 */
[----:B------:R-:W-:Y:S02]  /*bd10*/  IMAD.IADD R3, R3, 0x1, R0 ;  /* 0x0000000103037824 */ /* 0x000fe400078e0200 */
[----:B------:R-:W1:Y:S01]  /*bd20*/  @P0 LDC R0, c[0x0][0x44c] ;  /* 0x00011300ff000b82 */ /* 0x000e620000000800 */
[----:B-----5:R-:W-:Y:S02]  /*bd30*/  IMAD.MOV.U32 R4, RZ, RZ, R6 ;  /* 0x000000ffff047224 */ /* 0x020fe400078e0006 */
[----:B-1----:R-:W-:-:S05]  /*bd40*/  @P0 IMAD.HI.U32 R0, R6, R0, RZ ;  /* 0x0000000006000227 */ /* 0x002fca00078e00ff */
[----:B0-----:R-:W-:-:S04]  /*bd50*/  @P0 SHF.R.U32.HI R4, RZ, R5, R0 ;  /* 0x00000005ff040219 */ /* 0x001fc80000011600 */
[--C-:B------:R-:W-:Y:S01]  /*bd60*/  SHF.R.S32.HI R5, RZ, 0x1f, R4.reuse ;  /* 0x0000001fff057819 */ /* 0x100fe20000011404 */
[----:B------:R-:W-:Y:S02]  /*bd70*/  IMAD.MOV R0, RZ, RZ, -R4 ;  /* 0x000000ffff007224 */ /* 0x000fe400078e0a04 */
[----:B------:R-:W-:-:S04]  /*bd80*/  IMAD.WIDE.U32 R2, R4, UR4, R2 ;  /* 0x0000000404027c25 */ /* 0x000fc8000f8e0002 */
[----:B------:R-:W-:Y:S02]  /*bd90*/  IMAD R0, R8, R0, R6 ;  /* 0x0000000008007224 */ /* 0x000fe400078e0206 */
[----:B------:R-:W-:-:S04]  /*bda0*/  IMAD R5, R5, UR4, RZ ;  /* 0x0000000405057c24 */ /* 0x000fc8000f8e02ff */
[----:B------:R-:W-:Y:S01]  /*bdb0*/  IMAD R5, R4, UR5, R5 ;  /* 0x0000000504057c24 */ /* 0x000fe2000f8e0205 */
[----:B------:R-:W-:Y:S01]  /*bdc0*/  SHF.R.S32.HI R4, RZ, 0x1f, R0 ;  /* 0x0000001fff047819 */ /* 0x000fe20000011400 */
[----:B------:R-:W-:Y:S02]  /*bdd0*/  ULDC.64 UR4, c[0x0][0x3c8] ;  /* 0x0000f20000047ab9 */ /* 0x000fe40000000a00 */
[----:B------:R-:W-:Y:S02]  /*bde0*/  IMAD.IADD R3, R3, 0x1, R5 ;  /* 0x0000000103037824 */ /* 0x000fe400078e0205 */
[----:B------:R-:W-:Y:S02]  /*bdf0*/  IMAD R4, R4, UR4, RZ ;  /* 0x0000000404047c24 */ /* 0x000fe4000f8e02ff */
[----:B------:R-:W-:-:S04]  /*be00*/  IMAD.WIDE.U32 R2, R0, UR4, R2 ;  /* 0x0000000400027c25 */ /* 0x000fc8000f8e0002 */
[----:B------:R-:W-:Y:S01]  /*be10*/  IMAD R4, R0, UR5, R4 ;  /* 0x0000000500047c24 */ /* 0x000fe2000f8e0204 */
[----:B------:R-:W-:Y:S02]  /*be20*/  ULDC.64 UR4, c[0x0][0x390] ;  /* 0x0000e40000047ab9 */ /* 0x000fe40000000a00 */
[----:B------:R-:W-:Y:S01]  /*be30*/  LEA R0, P0, R2, UR4, 0x1 ;  /* 0x0000000402007c11 */ /* 0x000fe2000f8008ff */
[----:B------:R-:W-:Y:S01]  /*be40*/  ULDC UR4, c[0x0][0x3b8] ;  /* 0x0000ee0000047ab9 */ /* 0x000fe20000000800 */
[----:B------:R-:W-:Y:S01]  /*be50*/  IMAD.IADD R6, R3, 0x1, R4 ;  /* 0x0000000103067824 */ /* 0x000fe200078e0204 */
[----:B------:R-:W-:Y:S02]  /*be60*/  ISETP.GE.AND P1, PT, R7, UR4, PT ;  /* 0x0000000407007c0c */ /* 0x000fe4000bf26270 */
[----:B------:R-:W0:Y:S01]  /*be70*/  S2R R7, SR_TID.X ;  /* 0x0000000000077919 */ /* 0x000e220000002100 */
[----:B------:R-:W-:Y:S02]  /*be80*/  ISETP.GE.AND P2, PT, R10, UR4, PT ;  /* 0x000000040a007c0c */ /* 0x000fe4000bf46270 */
[----:B------:R-:W-:-:S02]  /*be90*/  LEA.HI.X R6, R2, UR5, R6, 0x1, P0 ;  /* 0x0000000502067c11 */ /* 0x000fc400080f0c06 */
[----:B------:R-:W-:Y:S02]  /*bea0*/  ISETP.GE.AND P3, PT, R9, UR4, PT ;  /* 0x0000000409007c0c */ /* 0x000fe4000bf66270 */
[----:B------:R-:W-:Y:S02]  /*beb0*/  SEL R2, RZ, 0x4, P2 ;  /* 0x00000004ff027807 */ /* 0x000fe40001000000 */
[----:B------:R-:W-:Y:S02]  /*bec0*/  SEL R4, RZ, 0x1, P3 ;  /* 0x00000001ff047807 */ /* 0x000fe40001800000 */
[----:B------:R-:W-:-:S04]  /*bed0*/  SEL R3, RZ, 0x2, P1 ;  /* 0x00000002ff037807 */ /* 0x000fc80000800000 */
[----:B------:R-:W-:-:S03]  /*bee0*/  IADD3 R2, R2, R3, R4 ;  /* 0x0000000302027210 */ /* 0x000fc60007ffe004 */
[----:B------:R-:W-:-:S04]  /*bef0*/  @P3 LOP3.LUT R18, R18, 0x10, RZ, 0xfc, !PT ;  /* 0x0000001012123812 */ /* 0x000fc800078efcff */
[----:B------:R-:W-:-:S04]  /*bf00*/  LOP3.LUT R18, R18, 0xfffffffb, RZ, 0xc0, !PT ;  /* 0xfffffffb12127812 */ /* 0x000fc800078ec0ff */
[----:B------:R-:W-:-:S04]  /*bf10*/  @P2 LOP3.LUT R18, R18, 0x4, RZ, 0xfc, !PT ;  /* 0x0000000412122812 */ /* 0x000fc800078efcff */
[----:B------:R-:W-:Y:S01]  /*bf20*/  LOP3.LUT R18, R18, 0xfffffff7, RZ, 0xc0, !PT ;  /* 0xfffffff712127812 */ /* 0x000fe200078ec0ff */
[----:B0-----:R-:W-:-:S03]  /*bf30*/  IMAD.SHL.U32 R7, R7, 0x8, RZ ;  /* 0x0000000807077824 */ /* 0x001fc600078e00ff */
[----:B------:R-:W-:Y:S02]  /*bf40*/  @P1 LOP3.LUT R18, R18, 0x8, RZ, 0xfc, !PT ;  /* 0x0000000812121812 */ /* 0x000fe400078efcff */
[----:B------:R-:W-:-:S04]  /*bf50*/  LOP3.LUT R7, R7, 0x38, RZ, 0xc0, !PT ;  /* 0x0000003807077812 */ /* 0x000fc800078ec0ff */
[C---:B------:R-:W-:Y:S02]  /*bf60*/  LOP3.LUT R10, R7.reuse, 0x100, RZ, 0xfc, !PT ;  /* 0x00000100070a7812 */ /* 0x040fe400078efcff */
[----:B------:R-:W-:Y:S02]  /*bf70*/  LOP3.LUT R7, R7, 0xc0, RZ, 0xfc, !PT ;  /* 0x000000c007077812 */ /* 0x000fe400078efcff */
[----:B------:R-:W-:Y:S02]  /*bf80*/  ISETP.GE.AND P0, PT, R10, UR4, PT ;  /* 0x000000040a007c0c */ /* 0x000fe4000bf06270 */
[----:B------:R-:W0:Y:S01]  /*bf90*/  S2R R10, SR_TID.X ;  /* 0x00000000000a7919 */ /* 0x000e220000002100 */
[----:B------:R-:W-:Y:S02]  /*bfa0*/  ISETP.GE.AND P5, PT, R7, UR4, PT ;  /* 0x0000000407007c0c */ /* 0x000fe4000bfa6270 */
[----:B------:R-:W-:Y:S01]  /*bfb0*/  SEL R4, RZ, 0x10, P0 ;  /* 0x00000010ff047807 */ /* 0x000fe20000000000 */
[----:B------:R-:W1:Y:S01]  /*bfc0*/  S2R R7, SR_TID.X ;  /* 0x0000000000077919 */ /* 0x000e620000002100 */
[----:B------:R-:W-:-:S04]  /*bfd0*/  SEL R3, RZ, 0x8, P5 ;  /* 0x00000008ff037807 */ /* 0x000fc80002800000 */
[----:B------:R-:W-:Y:S01]  /*bfe0*/  IADD3 R2, R4, R2, R3 ;  /* 0x0000000204027210 */ /* 0x000fe20007ffe003 */
[----:B0-----:R-:W-:Y:S02]  /*bff0*/  IMAD.SHL.U32 R10, R10, 0x8, RZ ;  /* 0x000000080a0a7824 */ /* 0x001fe400078e00ff */
[----:B-1----:R-:W-:-:S03]  /*c000*/  IMAD.SHL.U32 R7, R7, 0x8, RZ ;  /* 0x0000000807077824 */ /* 0x002fc600078e00ff */
[----:B------:R-:W-:-:S04]  /*c010*/  LOP3.LUT R10, R10, 0x38, RZ, 0xc0, !PT ;  /* 0x000000380a0a7812 */ /* 0x000fc800078ec0ff */
[----:B------:R-:W-:Y:S02]  /*c020*/  LOP3.LUT R11, R10, 0x180, RZ, 0xfc, !PT ;  /* 0x000001800a0b7812 */ /* 0x000fe400078efcff */
[----:B------:R-:W-:Y:S02]  /*c030*/  LOP3.LUT R7, R7, 0x38, RZ, 0xc0, !PT ;  /* 0x0000003807077812 */ /* 0x000fe400078ec0ff */
[----:B------:R-:W-:Y:S02]  /*c040*/  ISETP.GE.AND P1, PT, R11, UR4, PT ;  /* 0x000000040b007c0c */ /* 0x000fe4000bf26270 */
[C---:B------:R-:W-:Y:S02]  /*c050*/  LOP3.LUT R10, R7.reuse, 0x140, RZ, 0xfc, !PT ;  /* 0x00000140070a7812 */ /* 0x040fe400078efcff */
[----:B------:R-:W-:Y:S02]  /*c060*/  SEL R5, RZ, 0x40, P1 ;  /* 0x00000040ff057807 */ /* 0x000fe40000800000 */
[----:B------:R-:W-:-:S02]  /*c070*/  LOP3.LUT R7, R7, 0x1c0, RZ, 0xfc, !PT ;  /* 0x000001c007077812 */ /* 0x000fc400078efcff */
[----:B------:R-:W-:Y:S02]  /*c080*/  ISETP.GE.AND P1, PT, R10, UR4, PT ;  /* 0x000000040a007c0c */ /* 0x000fe4000bf26270 */
[----:B------:R-:W-:Y:S01]  /*c090*/  ISETP.GE.AND P2, PT, R7, UR4, PT ;  /* 0x0000000407007c0c */ /* 0x000fe2000bf46270 */
[----:B------:R-:W-:Y:S01]  /*c0a0*/  UMOV UR4, 0xffffffff ;  /* 0xffffffff00047882 */ /* 0x000fe20000000000 */
[----:B------:R-:W-:Y:S02]  /*c0b0*/  SEL R3, RZ, 0x20, P1 ;  /* 0x00000020ff037807 */ /* 0x000fe40000800000 */
[----:B------:R-:W-:Y:S02]  /*c0c0*/  SEL R7, RZ, 0x80, P2 ;  /* 0x00000080ff077807 */ /* 0x000fe40001000000 */
[----:B------:R-:W-:-:S05]  /*c0d0*/  IADD3 R5, R5, R2, R3 ;  /* 0x0000000205057210 */ /* 0x000fca0007ffe003 */
[----:B------:R-:W-:Y:S01]  /*c0e0*/  IMAD.IADD R7, R5, 0x1, R7 ;  /* 0x0000000105077824 */ /* 0x000fe200078e0207 */
[----:B------:R-:W-:Y:S06]  /*c0f0*/  BRA.DIV UR4, `(.L_x_3445) ;  /* 0x0000004a04247947 */ /* 0x000fec000b800000 */
[----:B------:R-:W2:Y:S01]  /*c100*/  LDL.LU R3, [R1+0x14] ;  /* 0x0000140001037983 */ /* 0x000ea20000300800 */
[----:B------:R-:W-:-:S03]  /*c110*/  ULDC UR4, c[0x0][0x288] ;  /* 0x0000a20000047ab9 */ /* 0x000fc60000000800 */
[----:B------:R-:W3:Y:S04]  /*c120*/  LDL.LU R2, [R1+0x28] ;  /* 0x0000280001027983 */ /* 0x000ee80000300800 */
[----:B------:R-:W4:Y:S01]  /*c130*/  LDL R11, [R1+0x4] ;  /* 0x00000400010b7983 */ /* 0x000f220000100800 */
[----:B------:R-:W-:Y:S01]  /*c140*/  IMAD R4, R8, UR4, RZ ;  /* 0x0000000408047c24 */ /* 0x000fe2000f8e02ff */
[----:B------:R-:W-:Y:S02]  /*c150*/  LOP3.LUT R18, R18, 0xfffffdff, RZ, 0xc0, !PT ;  /* 0xfffffdff12127812 */ /* 0x000fe400078ec0ff */
[----:B------:R-:W5:Y:S02]  /*c160*/  LDL.LU R13, [R1+0x2c] ;  /* 0x00002c00010d7983 */ /* 0x000f640000300800 */
[----:B------:R-:W-:Y:S01]  /*c170*/  @P0 LOP3.LUT R18, R18, 0x200, RZ, 0xfc, !PT ;  /* 0x0000020012120812 */ /* 0x000fe200078efcff */
[----:B------:R-:W0:Y:S03]  /*c180*/  S2R R12, SR_TID.X ;  /* 0x00000000000c7919 */ /* 0x000e260000002100 */
[----:B------:R-:W-:-:S02]  /*c190*/  LOP3.LUT P0, RZ, R18, 0x10, RZ, 0xc0, !PT ;  /* 0x0000001012ff7812 */ /* 0x000fc4000780c0ff */
[----:B------:R-:W-:-:S04]  /*c1a0*/  LOP3.LUT R18, R18, 0xfffffeff, RZ, 0xc0, !PT ;  /* 0xfffffeff12127812 */ /* 0x000fc800078ec0ff */
[----:B------:R-:W-:-:S04]  /*c1b0*/  @P1 LOP3.LUT R18, R18, 0x100, RZ, 0xfc, !PT ;  /* 0x0000010012121812 */ /* 0x000fc800078efcff */
[----:B------:R-:W-:Y:S01]  /*c1c0*/  LOP3.LUT P1, RZ, R18, 0x8, RZ, 0xc0, !PT ;  /* 0x0000000812ff7812 */ /* 0x000fe2000782c0ff */
[----:B0-----:R-:W-:-:S05]  /*c1d0*/  IMAD.SHL.U32 R12, R12, 0x8, RZ ;  /* 0x000000080c0c7824 */ /* 0x001fca00078e00ff */
[----:B------:R-:W-:Y:S02]  /*c1e0*/  LOP3.LUT R12, R12, 0x38, RZ, 0xc0, !PT ;  /* 0x000000380c0c7812 */ /* 0x000fe400078ec0ff */
[----:B------:R-:W-:Y:S01]  /*c1f0*/  LOP3.LUT R18, R18, 0xffffff7f, RZ, 0xc0, !PT ;  /* 0xffffff7f12127812 */ /* 0x000fe200078ec0ff */
[----:B------:R-:W-:Y:S01]  /*c200*/  SHFL.IDX PT, R14, R0, 0x1, 0x181f ;  /* 0x00381f00000e7f89 */ /* 0x000fe200000e0000 */
[----:B--2---:R-:W-:-:S03]  /*c210*/  ISETP.GE.AND P2, PT, R3, R4, PT ;  /* 0x000000040300720c */ /* 0x004fc60003f46270 */
[----:B------:R-:W0:Y:S01]  /*c220*/  SHFL.IDX PT, R3, R0, RZ, 0x181f ;  /* 0x00181fff00037589 */ /* 0x000e2200000e0000 */
[----:B---3--:R-:W-:-:S03]  /*c230*/  ISETP.GE.AND P3, PT, R2, R4, PT ;  /* 0x000000040200720c */ /* 0x008fc60003f66270 */
[----:B------:R-:W1:Y:S06]  /*c240*/  SHFL.IDX PT, R2, R6, RZ, 0x181f ;  /* 0x00181fff06027589 */ /* 0x000e6c00000e0000 */
[----:B0-----:R-:W-:-:S05]  /*c250*/  @!P2 LEA R3, P6, R12, R3, 0x1 ;  /* 0x000000030c03a211 */ /* 0x001fca00078c08ff */
[----:B-1----:R-:W-:-:S05]  /*c260*/  @!P2 IMAD.X R2, RZ, RZ, R2, P6 ;  /* 0x000000ffff02a224 */ /* 0x002fca00030e0602 */
[-C--:B------:R-:W-:Y:S02]  /*c270*/  @!P2 LOP3.LUT R3, R3, R2.reuse, RZ, 0x3c, !PT ;  /* 0x000000020303a212 */ /* 0x080fe400078e3cff */
[----:B------:R-:W-:Y:S02]  /*c280*/  @!P2 LOP3.LUT R8, R5, 0x40, RZ, 0xc0, !PT ;  /* 0x000000400508a812 */ /* 0x000fe400078ec0ff */
[C---:B------:R-:W-:Y:S02]  /*c290*/  @!P2 LOP3.LUT R2, R3.reuse, R2, RZ, 0x3c, !PT ;  /* 0x000000020302a212 */ /* 0x040fe400078e3cff */
[----:B------:R-:W-:Y:S02]  /*c2a0*/  @P3 LOP3.LUT R18, R18, 0x80, RZ, 0xfc, !PT ;  /* 0x0000008012123812 */ /* 0x000fe400078efcff */
[----:B------:R-:W-:Y:S02]  /*c2b0*/  @!P2 LOP3.LUT R3, R3, R2, RZ, 0x3c, !PT ;  /* 0x000000020303a212 */ /* 0x000fe400078e3cff */
[----:B------:R-:W-:-:S02]  /*c2c0*/  @!P2 SHF.R.U32.HI R8, RZ, 0x2, R8 ;  /* 0x00000002ff08a819 */ /* 0x000fc40000011608 */
[----:B------:R-:W-:Y:S01]  /*c2d0*/  LOP3.LUT P6, RZ, R18, 0x4, RZ, 0xc0, !PT ;  /* 0x0000000412ff7812 */ /* 0x000fe200078cc0ff */
[----:B----4-:R-:W-:Y:S01]  /*c2e0*/  @!P2 LDGSTS.E.BYPASS.LTC128B.128 [R11+0x26400], desc[UR38][R2.64], !P0 ;  /* 0x26400000020bafae */ /* 0x010fe2000c101d66 */
[----:B------:R-:W-:Y:S02]  /*c2f0*/  @!P2 ISETP.NE.U32.AND P3, PT, R8, RZ, PT ;  /* 0x000000ff0800a20c */ /* 0x000fe40003f65070 */
[----:B------:R-:W-:Y:S01]  /*c300*/  @!P2 LOP3.LUT R8, R7, 0x80, RZ, 0xc0, !PT ;  /* 0x000000800708a812 */ /* 0x000fe200078ec0ff */
[----:B------:R-:W-:Y:S01]  /*c310*/  @!P2 LDGSTS.E.BYPASS.LTC128B.128 [R11+0x28400], desc[UR38][R2.64+0x80], !P1 ;  /* 0x28400080020bafae */ /* 0x000fe2000c901d66 */
[C---:B------:R-:W-:Y:S02]  /*c320*/  LOP3.LUT P0, RZ, R18.reuse, 0x200, RZ, 0xc0, !PT ;  /* 0x0000020012ff7812 */ /* 0x040fe4000780c0ff */
[----:B------:R-:W-:Y:S02]  /*c330*/  LOP3.LUT P1, RZ, R18, 0x100, RZ, 0xc0, !PT ;  /* 0x0000010012ff7812 */ /* 0x000fe4000782c0ff */
[----:B------:R-:W-:-:S03]  /*c340*/  @!P2 SHF.R.U32.HI R8, RZ, 0x3, R8 ;  /* 0x00000003ff08a819 */ /* 0x000fc60000011608 */
[----:B------:R-:W-:Y:S01]  /*c350*/  @!P2 LDGSTS.E.BYPASS.LTC128B.128 [R11+0x2a400], desc[UR38][R2.64+0x100], !P6 ;  /* 0x2a400100020bafae */ /* 0x000fe2000f101d66 */
[----:B------:R-:W-:-:S03]  /*c360*/  @!P2 ISETP.NE.U32.AND P4, PT, R8, RZ, PT ;  /* 0x000000ff0800a20c */ /* 0x000fc60003f85070 */
[----:B------:R-:W0:Y:S04]  /*c370*/  SHFL.IDX PT, R8, R6, 0x1, 0x181f ;  /* 0x00381f0006087f89 */ /* 0x000e2800000e0000 */
[----:B------:R-:W-:Y:S04]  /*c380*/  @!P2 LDGSTS.E.BYPASS.LTC128B.128 [R11+0x2c400], desc[UR38][R2.64+0x180], !P5 ;  /* 0x2c400180020bafae */ /* 0x000fe8000e901d66 */
[----:B------:R-:W-:Y:S04]  /*c390*/  @!P2 LDGSTS.E.BYPASS.LTC128B.128 [R11+0x2e400], desc[UR38][R2.64+0x200], !P0 ;  /* 0x2e400200020bafae */ /* 0x000fe8000c101d66 */
[----:B------:R-:W-:Y:S04]  /*c3a0*/  @!P2 LDGSTS.E.BYPASS.LTC128B.128 [R11+0x30400], desc[UR38][R2.64+0x280], !P1 ;  /* 0x30400280020bafae */ /* 0x000fe8000c901d66 */
[----:B------:R-:W-:Y:S01]  /*c3b0*/  @!P2 LDGSTS.E.BYPASS.LTC128B.128 [R11+0x32400], desc[UR38][R2.64+0x300], P3 ;  /* 0x32400300020bafae */ /* 0x000fe20009901d66 */
[----:B------:R-:W-:-:S03]  /*c3c0*/  LOP3.LUT P3, RZ, R18, 0x80, RZ, 0xc0, !PT ;  /* 0x0000008012ff7812 */ /* 0x000fc6000786c0ff */
[----:B------:R1:W-:Y:S10]  /*c3d0*/  @!P2 LDGSTS.E.BYPASS.LTC128B.128 [R11+0x34400], desc[UR38][R2.64+0x380], P4 ;  /* 0x34400380020bafae */ /* 0x0003f4000a101d66 */
[----:B------:R-:W-:-:S05]  /*c3e0*/  @!P3 LEA R9, P4, R12, R14, 0x1 ;  /* 0x0000000e0c09b211 */ /* 0x000fca00078808ff */
[----:B0-----:R-:W-:Y:S01]  /*c3f0*/  @!P3 IMAD.X R10, RZ, RZ, R8, P4 ;  /* 0x000000ffff0ab224 */ /* 0x001fe200020e0608 */
[C---:B------:R-:W-:Y:S02]  /*c400*/  LOP3.LUT P4, RZ, R18.reuse, 0x10, RZ, 0xc0, !PT ;  /* 0x0000001012ff7812 */ /* 0x040fe4000788c0ff */
[----:B------:R-:W-:Y:S01]  /*c410*/  @!P3 LOP3.LUT R8, R5, 0x40, RZ, 0xc0, !PT ;  /* 0x000000400508b812 */ /* 0x000fe200078ec0ff */
[----:B-1----:R-:W-:Y:S01]  /*c420*/  @!P3 IMAD.MOV.U32 R2, RZ, RZ, R9 ;  /* 0x000000ffff02b224 */ /* 0x002fe200078e0009 */
[----:B------:R-:W-:Y:S01]  /*c430*/  LOP3.LUT P2, RZ, R18, 0x8, RZ, 0xc0, !PT ;  /* 0x0000000812ff7812 */ /* 0x000fe2000784c0ff */
[----:B------:R-:W-:Y:S01]  /*c440*/  @!P3 IMAD.MOV.U32 R3, RZ, RZ, R10 ;  /* 0x000000ffff03b224 */ /* 0x000fe200078e000a */
[----:B------:R-:W-:-:S07]  /*c450*/  @!P3 SHF.R.U32.HI R8, RZ, 0x2, R8 ;  /* 0x00000002ff08b819 */ /* 0x000fce0000011608 */
[----:B------:R-:W-:Y:S01]  /*c460*/  @!P3 LDGSTS.E.BYPASS.LTC128B.128 [R11+0x26c00], desc[UR38][R2.64], !P4 ;  /* 0x26c00000020bbfae */ /* 0x000fe2000e101d66 */
[----:B------:R-:W-:Y:S02]  /*c470*/  @!P3 ISETP.NE.U32.AND P4, PT, R8, RZ, PT ;  /* 0x000000ff0800b20c */ /* 0x000fe40003f85070 */
[----:B------:R-:W-:Y:S01]  /*c480*/  @!P3 LOP3.LUT R8, R7, 0x80, RZ, 0xc0, !PT ;  /* 0x000000800708b812 */ /* 0x000fe200078ec0ff */
[----:B------:R-:W-:Y:S03]  /*c490*/  @!P3 LDGSTS.E.BYPASS.LTC128B.128 [R11+0x28c00], desc[UR38][R2.64+0x80], !P2 ;  /* 0x28c00080020bbfae */ /* 0x000fe6000d101d66 */
[----:B------:R-:W-:Y:S01]  /*c4a0*/  @!P3 SHF.R.U32.HI R8, RZ, 0x3, R8 ;  /* 0x00000003ff08b819 */ /* 0x000fe20000011608 */
[----:B------:R-:W-:Y:S04]  /*c4b0*/  @!P3 LDGSTS.E.BYPASS.LTC128B.128 [R11+0x2ac00], desc[UR38][R2.64+0x100], !P6 ;  /* 0x2ac00100020bbfae */ /* 0x000fe8000f101d66 */
[----:B------:R-:W-:Y:S04]  /*c4c0*/  @!P3 LDGSTS.E.BYPASS.LTC128B.128 [R11+0x2cc00], desc[UR38][R2.64+0x180], !P5 ;  /* 0x2cc00180020bbfae */ /* 0x000fe8000e901d66 */
[----:B------:R-:W-:Y:S04]  /*c4d0*/  @!P3 LDGSTS.E.BYPASS.LTC128B.128 [R11+0x2ec00], desc[UR38][R2.64+0x200], !P0 ;  /* 0x2ec00200020bbfae */ /* 0x000fe8000c101d66 */
[----:B------:R-:W-:Y:S04]  /*c4e0*/  @!P3 LDGSTS.E.BYPASS.LTC128B.128 [R11+0x30c00], desc[UR38][R2.64+0x280], !P1 ;  /* 0x30c00280020bbfae */ /* 0x000fe8000c901d66 */
[----:B------:R-:W-:Y:S01]  /*c4f0*/  @!P3 LDGSTS.E.BYPASS.LTC128B.128 [R11+0x32c00], desc[UR38][R2.64+0x300], P4 ;  /* 0x32c00300020bbfae */ /* 0x000fe2000a101d66 */
[----:B------:R-:W-:-:S13]  /*c500*/  @!P3 ISETP.NE.U32.AND P4, PT, R8, RZ, PT ;  /* 0x000000ff0800b20c */ /* 0x000fda0003f85070 */
[----:B------:R0:W-:Y:S01]  /*c510*/  @!P3 LDGSTS.E.BYPASS.LTC128B.128 [R11+0x34c00], desc[UR38][R2.64+0x380], P4 ;  /* 0x34c00380020bbfae */ /* 0x0001e2000a101d66 */
[----:B-----5:R-:W-:-:S03]  /*c520*/  ISETP.GE.AND P2, PT, R13, R4, PT ;  /* 0x000000040d00720c */ /* 0x020fc60003f46270 */
[----:B0-----:R-:W0:Y:S04]  /*c530*/  SHFL.IDX PT, R3, R0, 0x2, 0x181f ;  /* 0x00581f0000037f89 */ /* 0x001e2800000e0000 */
[----:B------:R-:W1:Y:S06]  /*c540*/  SHFL.IDX PT, R2, R6, 0x2, 0x181f ;  /* 0x00581f0006027f89 */ /* 0x000e6c00000e0000 */
[----:B------:R-:W-:-:S02]  /*c550*/  @!P2 LOP3.LUT R8, R5, 0x40, RZ, 0xc0, !PT ;  /* 0x000000400508a812 */ /* 0x000fc400078ec0ff */
[----:B0-----:R-:W-:-:S05]  /*c560*/  @!P2 LEA R3, P4, R12, R3, 0x1 ;  /* 0x000000030c03a211 */ /* 0x001fca00078808ff */
[----:B-1----:R-:W-:Y:S01]  /*c570*/  @!P2 IMAD.X R2, RZ, RZ, R2, P4 ;  /* 0x000000ffff02a224 */ /* 0x002fe200020e0602 */
[----:B------:R-:W-:-:S04]  /*c580*/  LOP3.LUT P4, RZ, R18, 0x10, RZ, 0xc0, !PT ;  /* 0x0000001012ff7812 */ /* 0x000fc8000788c0ff */
[----:B------:R-:W-:-:S04]  /*c590*/  @!P2 LOP3.LUT R3, R3, R2, RZ, 0x3c, !PT ;  /* 0x000000020303a212 */ /* 0x000fc800078e3cff */
[C---:B------:R-:W-:Y:S02]  /*c5a0*/  @!P2 LOP3.LUT R2, R3.reuse, R2, RZ, 0x3c, !PT ;  /* 0x000000020302a212 */ /* 0x040fe400078e3cff */
[----:B------:R-:W-:Y:S02]  /*c5b0*/  LOP3.LUT P3, RZ, R18, 0x8, RZ, 0xc0, !PT ;  /* 0x0000000812ff7812 */ /* 0x000fe4000786c0ff */
[----:B------:R-:W-:Y:S02]  /*c5c0*/  @!P2 LOP3.LUT R3, R3, R2, RZ, 0x3c, !PT ;  /* 0x000000020303a212 */ /* 0x000fe400078e3cff */
[----:B------:R-:W-:-:S03]  /*c5d0*/  @!P2 SHF.R.U32.HI R8, RZ, 0x2, R8 ;  /* 0x00000002ff08a819 */ /* 0x000fc60000011608 */
[----:B------:R0:W-:Y:S01]  /*c5e0*/  @!P2 LDGSTS.E.BYPASS.LTC128B.128 [R11+0x27400], desc[UR38][R2.64], !P4 ;  /* 0x27400000020bafae */ /* 0x0001e2000e101d66 */
[----:B------:R-:W-:Y:S02]  /*c5f0*/  @!P2 ISETP.NE.U32.AND P4, PT, R8, RZ, PT ;  /* 0x000000ff0800a20c */ /* 0x000fe40003f85070 */
[----:B------:R-:W-:-:S03]  /*c600*/  @!P2 LOP3.LUT R8, R7, 0x80, RZ, 0xc0, !PT ;  /* 0x000000800708a812 */ /* 0x000fc600078ec0ff */
[----:B------:R0:W-:Y:S01]  /*c610*/  @!P2 LDGSTS.E.BYPASS.LTC128B.128 [R11+0x29400], desc[UR38][R2.64+0x80], !P3 ;  /* 0x29400080020bafae */ /* 0x0001e2000d901d66 */
[----:B------:R-:W-:-:S03]  /*c620*/  @!P2 SHF.R.U32.HI R8, RZ, 0x3, R8 ;  /* 0x00000003ff08a819 */ /* 0x000fc60000011608 */
[----:B------:R0:W-:Y:S04]  /*c630*/  @!P2 LDGSTS.E.BYPASS.LTC128B.128 [R11+0x2b400], desc[UR38][R2.64+0x100], !P6 ;  /* 0x2b400100020bafae */ /* 0x0001e8000f101d66 */
[----:B------:R0:W-:Y:S04]  /*c640*/  @!P2 LDGSTS.E.BYPASS.LTC128B.128 [R11+0x2d400], desc[UR38][R2.64+0x180], !P5 ;  /* 0x2d400180020bafae */ /* 0x0001e8000e901d66 */
[----:B------:R0:W-:Y:S04]  /*c650*/  @!P2 LDGSTS.E.BYPASS.LTC128B.128 [R11+0x2f400], desc[UR38][R2.64+0x200], !P0 ;  /* 0x2f400200020bafae */ /* 0x0001e8000c101d66 */
[----:B------:R0:W-:Y:S04]  /*c660*/  @!P2 LDGSTS.E.BYPASS.LTC128B.128 [R11+0x31400], desc[UR38][R2.64+0x280], !P1 ;  /* 0x31400280020bafae */ /* 0x0001e8000c901d66 */
[----:B------:R0:W-:Y:S01]  /*c670*/  @!P2 LDGSTS.E.BYPASS.LTC128B.128 [R11+0x33400], desc[UR38][R2.64+0x300], P4 ;  /* 0x33400300020bafae */ /* 0x0001e2000a101d66 */
[----:B------:R-:W-:-:S03]  /*c680*/  @!P2 ISETP.NE.U32.AND P4, PT, R8, RZ, PT ;  /* 0x000000ff0800a20c */ /* 0x000fc60003f85070 */
[----:B------:R-:W1:Y:S04]  /*c690*/  SHFL.IDX PT, R6, R6, 0x3, 0x181f ;  /* 0x00781f0006067f89 */ /* 0x000e6800000e0000 */
[----:B------:R-:W2:Y:S06]  /*c6a0*/  SHFL.IDX PT, R0, R0, 0x3, 0x181f ;  /* 0x00781f0000007f89 */ /* 0x000eac00000e0000 */
[----:B------:R0:W-:Y:S02]  /*c6b0*/  @!P2 LDGSTS.E.BYPASS.LTC128B.128 [R11+0x35400], desc[UR38][R2.64+0x380], P4 ;  /* 0x35400380020bafae */ /* 0x0001e4000a101d66 */
.L_x_3566:
[----:B0-----:R-:W3:Y:S01]  /*c6c0*/  LDL.LU R2, [R1+0x48] ;  /* 0x0000480001027983 */ /* 0x001ee20000300800 */
[----:B------:R-:W-:Y:S01]  /*c6d0*/  BSSY B0, `(.L_x_3446) ;  /* 0x000001d000007945 */ /* 0x000fe20003800000 */
[----:B---3--:R-:W-:-:S13]  /*c6e0*/  ISETP.GE.AND P2, PT, R2, R4, PT ;  /* 0x000000040200720c */ /* 0x008fda0003f46270 */
[----:B------:R-:W-:Y:S05]  /*c6f0*/  @P2 BRA `(.L_x_3447) ;  /* 0x0000000000682947 */ /* 0x000fea0003800000 */
[----:B------:R-:W3:Y:S01]  /*c700*/  LDL R8, [R1+0x4] ;  /* 0x0000040001087983 */ /* 0x000ee20000100800 */
[C---:B------:R-:W-:Y:S02]  /*c710*/  LOP3.LUT P6, RZ, R18.reuse, 0x10, RZ, 0xc0, !PT ;  /* 0x0000001012ff7812 */ /* 0x040fe400078cc0ff */
[C---:B------:R-:W-:Y:S01]  /*c720*/  LOP3.LUT P4, RZ, R18.reuse, 0x8, RZ, 0xc0, !PT ;  /* 0x0000000812ff7812 */ /* 0x040fe2000788c0ff */
[----:B------:R-:W0:Y:S01]  /*c730*/  S2R R2, SR_TID.X ;  /* 0x0000000000027919 */ /* 0x000e220000002100 */
[----:B------:R-:W-:Y:S02]  /*c740*/  LOP3.LUT P3, RZ, R18, 0x4, RZ, 0xc0, !PT ;  /* 0x0000000412ff7812 */ /* 0x000fe4000786c0ff */
[----:B------:R-:W-:Y:S02]  /*c750*/  LOP3.LUT R5, R5, 0x40, RZ, 0xc0, !PT ;  /* 0x0000004005057812 */ /* 0x000fe400078ec0ff */
[----:B------:R-:W-:Y:S02]  /*c760*/  LOP3.LUT R7, R7, 0x80, RZ, 0xc0, !PT ;  /* 0x0000008007077812 */ /* 0x000fe400078ec0ff */
[----:B------:R-:W-:-:S02]  /*c770*/  SHF.R.U32.HI R5, RZ, 0x2, R5 ;  /* 0x00000002ff057819 */ /* 0x000fc40000011605 */
[----:B------:R-:W-:Y:S01]  /*c780*/  SHF.R.U32.HI R7, RZ, 0x3, R7 ;  /* 0x00000003ff077819 */ /* 0x000fe20000011607 */
[----:B0-----:R-:W-:-:S05]  /*c790*/  IMAD.SHL.U32 R2, R2, 0x8, RZ ;  /* 0x0000000802027824 */ /* 0x001fca00078e00ff */
[----:B------:R-:W-:-:S04]  /*c7a0*/  LOP3.LUT R2, R2, 0x38, RZ, 0xc0, !PT ;  /* 0x0000003802027812 */ /* 0x000fc800078ec0ff */
[----:B--2---:R-:W-:-:S05]  /*c7b0*/  LEA R2, P2, R2, R0, 0x1 ;  /* 0x0000000002027211 */ /* 0x004fca00078408ff */
[----:B-1----:R-:W-:Y:S01]  /*c7c0*/  IMAD.X R3, RZ, RZ, R6, P2 ;  /* 0x000000ffff037224 */ /* 0x002fe200010e0606 */
[----:B------:R-:W-:-:S04]  /*c7d0*/  ISETP.NE.U32.AND P2, PT, R5, RZ, PT ;  /* 0x000000ff0500720c */ /* 0x000fc80003f45070 */
[----:B------:R-:W-:Y:S01]  /*c7e0*/  @!PT LDS RZ, [RZ] ;  /* 0x00000000fffff984 */ /* 0x000fe20000000800 */
[----:B------:R-:W-:Y:S01]  /*c7f0*/  @!PT LDS RZ, [RZ] ;  /* 0x00000000fffff984 */ /* 0x000fe20000000800 */
[----:B------:R-:W-:Y:S01]  /*c800*/  @!PT LDS RZ, [RZ] ;  /* 0x00000000fffff984 */ /* 0x000fe20000000800 */
[----:B---3--:R0:W-:Y:S04]  /*c810*/  LDGSTS.E.BYPASS.LTC128B.128 [R8+0x27c00], desc[UR38][R2.64], !P6 ;  /* 0x27c0000002087fae */ /* 0x0081e8000f101d66 */
[----:B------:R0:W-:Y:S04]  /*c820*/  LDGSTS.E.BYPASS.LTC128B.128 [R8+0x29c00], desc[UR38][R2.64+0x80], !P4 ;  /* 0x29c0008002087fae */ /* 0x0001e8000e101d66 */
[----:B------:R0:W-:Y:S01]  /*c830*/  LDGSTS.E.BYPASS.LTC128B.128 [R8+0x2bc00], desc[UR38][R2.64+0x100], !P3 ;  /* 0x2bc0010002087fae */ /* 0x0001e2000d901d66 */
[----:B------:R-:W-:-:S03]  /*c840*/  ISETP.NE.U32.AND P3, PT, R7, RZ, PT ;  /* 0x000000ff0700720c */ /* 0x000fc60003f65070 */
[----:B------:R0:W-:Y:S04]  /*c850*/  LDGSTS.E.BYPASS.LTC128B.128 [R8+0x2dc00], desc[UR38][R2.64+0x180], !P5 ;  /* 0x2dc0018002087fae */ /* 0x0001e8000e901d66 */
[----:B------:R0:W-:Y:S04]  /*c860*/  LDGSTS.E.BYPASS.LTC128B.128 [R8+0x2fc00], desc[UR38][R2.64+0x200], !P0 ;  /* 0x2fc0020002087fae */ /* 0x0001e8000c101d66 */
[----:B------:R0:W-:Y:S04]  /*c870*/  LDGSTS.E.BYPASS.LTC128B.128 [R8+0x31c00], desc[UR38][R2.64+0x280], !P1 ;  /* 0x31c0028002087fae */ /* 0x0001e8000c901d66 */
[----:B------:R0:W-:Y:S04]  /*c880*/  LDGSTS.E.BYPASS.LTC128B.128 [R8+0x33c00], desc[UR38][R2.64+0x300], P2 ;  /* 0x33c0030002087fae */ /* 0x0001e80009101d66 */
[----:B------:R0:W-:Y:S02]  /*c890*/  LDGSTS.E.BYPASS.LTC128B.128 [R8+0x35c00], desc[UR38][R2.64+0x380], P3 ;  /* 0x35c0038002087fae */ /* 0x0001e40009901d66 */
.L_x_3447:
[----:B------:R-:W-:Y:S05]  /*c8a0*/  BSYNC B0 ;  /* 0x0000000000007941 */ /* 0x000fea0003800000 */
.L_x_3446:
[----:B0-----:R-:W2:Y:S01]  /*c8b0*/  LDL R2, [R1+0x50] ;  /* 0x0000500001027983 */ /* 0x001ea20000100800 */
        /* <DEDUP_REMOVED lines=8> */
[----:B------:R-:W0:Y:S03]  /*c940*/  SYNCS.PHASECHK.TRANS64.TRYWAIT P0, [UR36+0x38820], R0 ;  /* 0x03882000ff0075a7 */ /* 0x000e260008000164 */
[----:B0-----:R-:W-:Y:S05]  /*c950*/  @!P0 BRA `(.L_x_3449) ;  /* 0x0000004800608947 */ /* 0x001fea0003800000 */
.L_x_3567:
[----:B------:R-:W-:Y:S05]  /*c960*/  BSYNC B0 ;  /* 0x0000000000007941 */ /* 0x000fea0003800000 */
.L_x_3448:
[----:B------:R-:W-:Y:S01]  /*c970*/  LOP3.LUT P0, RZ, R18, 0x2, RZ, 0xc0, !PT ;  /* 0x0000000212ff7812 */ /* 0x000fe2000780c0ff */
[----:B------:R-:W-:-:S12]  /*c980*/  BSSY B0, `(.L_x_3450) ;  /* 0x0000094000007945 */ /* 0x000fd80003800000 */
[----:B------:R-:W-:Y:S05]  /*c990*/  @!P0 BRA `(.L_x_3451) ;  /* 0x0000000800488947 */ /* 0x000fea0003800000 */
[----:B------:R-:W2:Y:S01]  /*c9a0*/  LDL R4, [R1+0x8] ;  /* 0x0000080001047983 */ /* 0x000ea20000100800 */
        /* <DEDUP_REMOVED lines=8> */
.L_x_3568:
[----:B------:R-:W-:Y:S05]  /*ca30*/  BSYNC B1 ;  /* 0x0000000000017941 */ /* 0x000fea0003800000 */
.L_x_3452:
        /* <DEDUP_REMOVED lines=9> */
.L_x_3455:
[----:B------:R-:W-:Y:S05]  /*cad0*/  BSYNC B1 ;  /* 0x0000000000017941 */ /* 0x000fea0003800000 */
.L_x_3454:
        /* <DEDUP_REMOVED lines=11> */
.L_x_3456:
        /* <DEDUP_REMOVED lines=15> */
.L_x_3457:
        /* <DEDUP_REMOVED lines=15> */
.L_x_3458:
        /* <DEDUP_REMOVED lines=15> */
.L_x_3459:
        /* <DEDUP_REMOVED lines=15> */
.L_x_3460:
        /* <DEDUP_REMOVED lines=15> */
.L_x_3461:
        /* <DEDUP_REMOVED lines=15> */
.L_x_3462:
        /* <DEDUP_REMOVED lines=15> */
.L_x_3463:
        /* <DEDUP_REMOVED lines=10> */
.L_x_3451:
[----:B------:R-:W-:Y:S05]  /*d2c0*/  BSYNC B0 ;  /* 0x0000000000007941 */ /* 0x000fea0003800000 */
.L_x_3450:
[----:B------:R-:W2:Y:S04]  /*d2d0*/  LDL.LU R4, [R1+0x4c] ;  /* 0x00004c0001047983 */ /* 0x000ea80000300800 */
[----:B------:R-:W3:Y:S01]  /*d2e0*/  LDL.LU R7, [R1+0x8] ;  /* 0x0000080001077983 */ /* 0x000ee20000300800 */
[----:B------:R-:W-:-:S05]  /*d2f0*/  VIADD R19, R19, 0x1 ;  /* 0x0000000113137836 */ /* 0x000fca0000000000 */
[----:B------:R-:W-:-:S04]  /*d300*/  ISETP.NE.AND P0, PT, R19, 0x2, PT ;  /* 0x000000021300780c */ /* 0x000fc80003f05270 */
[----:B0-----:R-:W-:Y:S02]  /*d310*/  SEL R0, RZ, 0x1, P0 ;  /* 0x00000001ff007807 */ /* 0x001fe40000000000 */
[----:B------:R-:W-:Y:S02]  /*d320*/  SEL R19, R19, RZ, P0 ;  /* 0x000000ff13137207 */ /* 0x000fe40000000000 */
[----:B--2---:R-:W-:Y:S02]  /*d330*/  ISETP.GE.AND P1, PT, R4, 0x41, PT ;  /* 0x000000410400780c */ /* 0x004fe40003f26270 */
[----:B---3--:R-:W-:-:S05]  /*d340*/  LOP3.LUT R7, R7, R0, RZ, 0x3c, !PT ;  /* 0x0000000007077212 */ /* 0x008fca00078e3cff */
[----:B------:R0:W-:Y:S06]  /*d350*/  STL [R1+0x8], R7 ;  /* 0x0000080701007387 */ /* 0x0001ec0000100800 */
[----:B------:R-:W-:Y:S05]  /*d360*/  @!P1 BRA `(.L_x_3464) ;  /* 0x0000002800509947 */ /* 0x000fea0003800000 */
[----:B------:R-:W1:Y:S01]  /*d370*/  LDL R4, [R1+0x20] ;  /* 0x0000200001047983 */ /* 0x000e620000100800 */
[----:B------:R-:W-:Y:S02]  /*d380*/  IMAD.MOV.U32 R0, RZ, RZ, 0x1 ;  /* 0x00000001ff007424 */ /* 0x000fe400078e00ff */
[----:B-1----:R-:W-:-:S05]  /*d390*/  IMAD.MOV R6, RZ, RZ, -R4 ;  /* 0x000000ffff067224 */ /* 0x002fca00078e0a04 */
[----:B------:R-:W-:-:S05]  /*d3a0*/  VIADDMNMX R6, R6, R0, 0xffffffff, !PT ;  /* 0xffffffff06067446 */ /* 0x000fca0007800100 */
[----:B------:R-:W-:-:S05]  /*d3b0*/  IMAD.IADD R0, R4, 0x1, R6 ;  /* 0x0000000104007824 */ /* 0x000fca00078e0206 */
[----:B------:R-:W-:-:S04]  /*d3c0*/  LOP3.LUT R0, R0, 0x1, RZ, 0xc0, !PT ;  /* 0x0000000100007812 */ /* 0x000fc800078ec0ff */
[----:B------:R-:W-:Y:S01]  /*d3d0*/  ISETP.NE.U32.AND P0, PT, R0, 0x1, PT ;  /* 0x000000010000780c */ /* 0x000fe20003f05070 */
[----:B------:R-:W-:-:S12]  /*d3e0*/  VIADD R0, R4, 0xfffffffe ;  /* 0xfffffffe04007836 */ /* 0x000fd80000000000 */
[----:B------:R-:W-:Y:S05]  /*d3f0*/  @P0 BRA `(.L_x_3465) ;  /* 0x0000000c005c0947 */ /* 0x000fea0003800000 */
[----:B------:R-:W-:Y:S01]  /*d400*/  LOP3.LUT P2, RZ, R18, 0x2, RZ, 0xc0, !PT ;  /* 0x0000000212ff7812 */ /* 0x000fe2000784c0ff */
[----:B------:R-:W-:-:S12]  /*d410*/  BSSY B0, `(.L_x_3466) ;  /* 0x00000cc000007945 */ /* 0x000fd80003800000 */
[----:B------:R-:W-:Y:S05]  /*d420*/  @!P2 BRA `(.L_x_3467) ;  /* 0x0000000c0028a947 */ /* 0x000fea0003800000 */
[----:B------:R-:W-:-:S13]  /*d430*/  LOP3.LUT P2, RZ, R18, 0x1, RZ, 0xc0, !PT ;  /* 0x0000000112ff7812 */ /* 0x000fda000784c0ff */
[----:B------:R-:W-:Y:S05]  /*d440*/  @!P2 BRA `(.L_x_3468) ;  /* 0x000000000050a947 */ /* 0x000fea0003800000 */
[----:B------:R-:W2:Y:S01]  /*d450*/  LDL R9, [R1+0xc] ;  /* 0x00000c0001097983 */ /* 0x000ea20000100800 */
[----:B------:R-:W1:Y:S01]  /*d460*/  LDC R5, c[0x0][0x43c] ;  /* 0x00010f00ff057b82 */ /* 0x000e620000000800 */
[----:B------:R-:W-:Y:S02]  /*d470*/  ULDC.64 UR4, c[0x0][0x428] ;  /* 0x00010a0000047ab9 */ /* 0x000fe40000000a00 */
[----:B------:R-:W3:Y:S01]  /*d480*/  LDL R8, [R1] ;  /* 0x0000000001087983 */ /* 0x000ee20000100800 */
[----:B-1----:R-:W-:-:S13]  /*d490*/  ISETP.NE.AND P0, PT, R5, 0x1, PT ;  /* 0x000000010500780c */ /* 0x002fda0003f05270 */
[----:B------:R-:W1:Y:S02]  /*d4a0*/  @P0 LDC.64 R2, c[0x0][0x440] ;  /* 0x00011000ff020b82 */ /* 0x000e640000000a00 */
[----:B-1----:R-:W-:-:S04]  /*d4b0*/  @P0 IMAD.HI.U32 R4, R0, R2, RZ ;  /* 0x0000000200040227 */ /* 0x002fc800078e00ff */
        /* <DEDUP_REMOVED lines=13> */
.L_x_3468:
        /* <DEDUP_REMOVED lines=8> */
.L_x_3569:
[----:B------:R-:W-:Y:S05]  /*d610*/  BSYNC B1 ;  /* 0x0000000000017941 */ /* 0x000fea0003800000 */
.L_x_3469:
        /* <DEDUP_REMOVED lines=9> */
.L_x_3472:
[----:B------:R-:W-:Y:S05]  /*d6b0*/  BSYNC B1 ;  /* 0x0000000000017941 */ /* 0x000fea0003800000 */
.L_x_3471:
        /* <DEDUP_REMOVED lines=11> */
.L_x_3473:
        /* <DEDUP_REMOVED lines=13> */
.L_x_3570:
[----:B------:R-:W-:Y:S05]  /*d840*/  BSYNC B1 ;  /* 0x0000000000017941 */ /* 0x000fea0003800000 */
.L_x_3474:
        /* <DEDUP_REMOVED lines=11> */
.L_x_3477:
[----:B------:R-:W-:Y:S05]  /*d900*/  BSYNC B1 ;  /* 0x0000000000017941 */ /* 0x000fea0003800000 */
.L_x_3476:
        /* <DEDUP_REMOVED lines=9> */
.L_x_3478:
        /* <DEDUP_REMOVED lines=15> */
.L_x_3479:
        /* <DEDUP_REMOVED lines=15> */
.L_x_3480:
        /* <DEDUP_REMOVED lines=15> */
.L_x_3481:
        /* <DEDUP_REMOVED lines=15> */
.L_x_3482:
        /* <DEDUP_REMOVED lines=15> */
.L_x_3483:
        /* <DEDUP_REMOVED lines=15> */
.L_x_3484:
        /* <DEDUP_REMOVED lines=15> */
.L_x_3485:
        /* <DEDUP_REMOVED lines=10> */
.L_x_3467:
[----:B------:R-:W-:Y:S05]  /*e0d0*/  BSYNC B0 ;  /* 0x0000000000007941 */ /* 0x000fea0003800000 */
.L_x_3466:
[----:B------:R-:W2:Y:S04]  /*e0e0*/  LDL.LU R5, [R1+0x8] ;  /* 0x0000080001057983 */ /* 0x000ea80000300800 */
[----:B------:R-:W3:Y:S01]  /*e0f0*/  LDL.LU R4, [R1+0x20] ;  /* 0x0000200001047983 */ /* 0x000ee20000300800 */
[----:B------:R-:W-:-:S05]  /*e100*/  VIADD R19, R19, 0x1 ;  /* 0x0000000113137836 */ /* 0x000fca0000000000 */
[----:B------:R-:W-:-:S04]  /*e110*/  ISETP.NE.AND P0, PT, R19, 0x2, PT ;  /* 0x000000021300780c */ /* 0x000fc80003f05270 */
[----:B------:R-:W-:Y:S02]  /*e120*/  SEL R0, RZ, 0x1, P0 ;  /* 0x00000001ff007807 */ /* 0x000fe40000000000 */
[----:B------:R-:W-:Y:S02]  /*e130*/  SEL R19, R19, RZ, P0 ;  /* 0x000000ff13137207 */ /* 0x000fe40000000000 */
[----:B--2---:R-:W-:Y:S01]  /*e140*/  LOP3.LUT R5, R5, R0, RZ, 0x3c, !PT ;  /* 0x0000000005057212 */ /* 0x004fe200078e3cff */
[----:B---3--:R-:W-:-:S04]  /*e150*/  VIADD R0, R4, 0xfffffffd ;  /* 0xfffffffd04007836 */ /* 0x008fc80000000000 */
[----:B------:R1:W-:Y:S03]  /*e160*/  STL [R1+0x8], R5 ;  /* 0x0000080501007387 */ /* 0x0003e60000100800 */
.L_x_3465:
[----:B------:R-:W2:Y:S01]  /*e170*/  LDL.LU R2, [R1+0x1c] ;  /* 0x00001c0001027983 */ /* 0x000ea20000300800 */
[----:B------:R-:W-:Y:S01]  /*e180*/  IMAD.MOV R6, RZ, RZ, -R6 ;  /* 0x000000ffff067224 */ /* 0x000fe200078e0a06 */
[----:B------:R-:W-:Y:S04]  /*e190*/  BSSY B0, `(.L_x_3464) ;  /* 0x00001b1000007945 */ /* 0x000fe80003800000 */
[----:B--2---:R-:W-:-:S13]  /*e1a0*/  ISETP.NE.AND P0, PT, R2, R6, PT ;  /* 0x000000060200720c */ /* 0x004fda0003f05270 */
[----:B------:R-:W-:Y:S05]  /*e1b0*/  @!P0 BRA `(.L_x_3486) ;  /* 0x0000001800b88947 */ /* 0x000fea0003800000 */
.L_x_3527:
[----:B------:R-:W-:Y:S01]  /*e1c0*/  LOP3.LUT P0, RZ, R18, 0x2, RZ, 0xc0, !PT ;  /* 0x0000000212ff7812 */ /* 0x000fe2000780c0ff */
[----:B------:R-:W-:-:S12]  /*e1d0*/  BSSY B1, `(.L_x_3487) ;  /* 0x00000ce000017945 */ /* 0x000fd80003800000 */
[----:B--2---:R-:W-:Y:S05]  /*e1e0*/  @!P0 BRA `(.L_x_3488) ;  /* 0x0000000c00308947 */ /* 0x004fea0003800000 */
[----:B------:R-:W-:Y:S01]  /*e1f0*/  LOP3.LUT P0, RZ, R18, 0x1, RZ, 0xc0, !PT ;  /* 0x0000000112ff7812 */ /* 0x000fe2000780c0ff */
[----:B------:R-:W-:-:S12]  /*e200*/  IMAD.MOV.U32 R6, RZ, RZ, R0 ;  /* 0x000000ffff067224 */ /* 0x000fd800078e0000 */
[----:B------:R-:W-:Y:S05]  /*e210*/  @!P0 BRA `(.L_x_3489) ;  /* 0x0000000000508947 */ /* 0x000fea0003800000 */
[----:B0-----:R-:W2:Y:S01]  /*e220*/  LDL R7, [R1+0xc] ;  /* 0x00000c0001077983 */ /* 0x001ea20000100800 */
[----:B------:R-:W0:Y:S01]  /*e230*/  LDC R6, c[0x0][0x43c] ;  /* 0x00010f00ff067b82 */ /* 0x000e220000000800 */
[----:B------:R-:W-:Y:S02]  /*e240*/  ULDC.64 UR4, c[0x0][0x428] ;  /* 0x00010a0000047ab9 */ /* 0x000fe40000000a00 */
[----:B-1----:R-:W3:Y:S01]  /*e250*/  LDL R5, [R1] ;  /* 0x0000000001057983 */ /* 0x002ee20000100800 */
        /* <DEDUP_REMOVED lines=16> */
.L_x_3489:
[----:B------:R-:W3:Y:S01]  /*e360*/  LDL R2, [R1+0x8] ;  /* 0x0000080001027983 */ /* 0x000ee20000100800 */
        /* <DEDUP_REMOVED lines=8> */
.L_x_3571:
[----:B------:R-:W-:Y:S05]  /*e3f0*/  BSYNC B2 ;  /* 0x0000000000027941 */ /* 0x000fea0003800000 */
.L_x_3490:
        /* <DEDUP_REMOVED lines=9> */
.L_x_3493:
[----:B------:R-:W-:Y:S05]  /*e490*/  BSYNC B2 ;  /* 0x0000000000027941 */ /* 0x000fea0003800000 */
.L_x_3492:
        /* <DEDUP_REMOVED lines=11> */
.L_x_3494:
        /* <DEDUP_REMOVED lines=13> */
.L_x_3572:
[----:B------:R-:W-:Y:S05]  /*e620*/  BSYNC B2 ;  /* 0x0000000000027941 */ /* 0x000fea0003800000 */
.L_x_3495:
        /* <DEDUP_REMOVED lines=11> */
.L_x_3498:
[----:B------:R-:W-:Y:S05]  /*e6e0*/  BSYNC B2 ;  /* 0x0000000000027941 */ /* 0x000fea0003800000 */
.L_x_3497:
        /* <DEDUP_REMOVED lines=9> */
.L_x_3499:
        /* <DEDUP_REMOVED lines=15> */
.L_x_3500:
        /* <DEDUP_REMOVED lines=15> */
.L_x_3501:
        /* <DEDUP_REMOVED lines=15> */
.L_x_3502:
        /* <DEDUP_REMOVED lines=15> */
.L_x_3503:
        /* <DEDUP_REMOVED lines=15> */
.L_x_3504:
        /* <DEDUP_REMOVED lines=15> */
.L_x_3505:
        /* <DEDUP_REMOVED lines=15> */
.L_x_3506:
        /* <DEDUP_REMOVED lines=10> */
.L_x_3488:
[----:B------:R-:W-:Y:S05]  /*eeb0*/  BSYNC B1 ;  /* 0x0000000000017941 */ /* 0x000fea0003800000 */
.L_x_3487:
[----:B------:R-:W2:Y:S01]  /*eec0*/  LDL.LU R2, [R1+0x8] ;  /* 0x0000080001027983 */ /* 0x000ea20000300800 */
[----:B------:R-:W-:Y:S01]  /*eed0*/  LOP3.LUT P2, RZ, R18, 0x2, RZ, 0xc0, !PT ;  /* 0x0000000212ff7812 */ /* 0x000fe2000784c0ff */
[----:B0-----:R-:W-:Y:S01]  /*eee0*/  VIADD R7, R19, 0x1 ;  /* 0x0000000113077836 */ /* 0x001fe20000000000 */
[----:B------:R-:W-:Y:S04]  /*eef0*/  BSSY B1, `(.L_x_3507) ;  /* 0x00000d1000017945 */ /* 0x000fe80003800000 */
[----:B------:R-:W-:-:S04]  /*ef00*/  ISETP.NE.AND P0, PT, R7, 0x2, PT ;  /* 0x000000020700780c */ /* 0x000fc80003f05270 */
[----:B------:R-:W-:Y:S02]  /*ef10*/  SEL R6, RZ, 0x1, P0 ;  /* 0x00000001ff067807 */ /* 0x000fe40000000000 */
[----:B------:R-:W-:Y:S02]  /*ef20*/  SEL R7, R7, RZ, P0 ;  /* 0x000000ff07077207 */ /* 0x000fe40000000000 */
[----:B--2---:R-:W-:Y:S01]  /*ef30*/  LOP3.LUT R6, R2, R6, RZ, 0x3c, !PT ;  /* 0x0000000602067212 */ /* 0x004fe200078e3cff */
[----:B------:R-:W-:Y:S06]  /*ef40*/  @!P2 BRA `(.L_x_3508) ;  /* 0x0000000c002ca947 */ /* 0x000fec0003800000 */
[----:B------:R-:W-:Y:S01]  /*ef50*/  LOP3.LUT P2, RZ, R18, 0x1, RZ, 0xc0, !PT ;  /* 0x0000000112ff7812 */ /* 0x000fe2000784c0ff */
[----:B------:R-:W-:-:S12]  /*ef60*/  VIADD R8, R0, 0xffffffff ;  /* 0xffffffff00087836 */ /* 0x000fd80000000000 */
[----:B------:R-:W-:Y:S05]  /*ef70*/  @!P2 BRA `(.L_x_3509) ;  /* 0x000000000050a947 */ /* 0x000fea0003800000 */
[----:B------:R-:W2:Y:S01]  /*ef80*/  LDL R10, [R1+0xc] ;  /* 0x00000c00010a7983 */ /* 0x000ea20000100800 */
[----:B------:R-:W0:Y:S01]  /*ef90*/  LDC R4, c[0x0][0x43c] ;  /* 0x00010f00ff047b82 */ /* 0x000e220000000800 */
[----:B------:R-:W-:Y:S02]  /*efa0*/  ULDC.64 UR4, c[0x0][0x428] ;  /* 0x00010a0000047ab9 */ /* 0x000fe40000000a00 */
[----:B------:R-:W3:Y:S01]  /*efb0*/  LDL R9, [R1] ;  /* 0x0000000001097983 */ /* 0x000ee20000100800 */
[----:B0-----:R-:W-:-:S13]  /*efc0*/  ISETP.NE.AND P0, PT, R4, 0x1, PT ;  /* 0x000000010400780c */ /* 0x001fda0003f05270 */
        /* <DEDUP_REMOVED lines=15> */
.L_x_3509:
        /* <DEDUP_REMOVED lines=8> */
.L_x_3573:
[----:B------:R-:W-:Y:S05]  /*f140*/  BSYNC B2 ;  /* 0x0000000000027941 */ /* 0x000fea0003800000 */
.L_x_3510:
        /* <DEDUP_REMOVED lines=9> */
.L_x_3513:
[----:B------:R-:W-:Y:S05]  /*f1e0*/  BSYNC B2 ;  /* 0x0000000000027941 */ /* 0x000fea0003800000 */
.L_x_3512:
        /* <DEDUP_REMOVED lines=11> */
.L_x_3514:
        /* <DEDUP_REMOVED lines=13> */
.L_x_3574:
[----:B------:R-:W-:Y:S05]  /*f370*/  BSYNC B2 ;  /* 0x0000000000027941 */ /* 0x000fea0003800000 */
.L_x_3515:
        /* <DEDUP_REMOVED lines=11> */
.L_x_3518:
[----:B------:R-:W-:Y:S05]  /*f430*/  BSYNC B2 ;  /* 0x0000000000027941 */ /* 0x000fea0003800000 */
.L_x_3517:
        /* <DEDUP_REMOVED lines=9> */
.L_x_3519:
        /* <DEDUP_REMOVED lines=15> */
.L_x_3520:
        /* <DEDUP_REMOVED lines=15> */
.L_x_3521:
        /* <DEDUP_REMOVED lines=15> */
.L_x_3522:
        /* <DEDUP_REMOVED lines=15> */
.L_x_3523:
        /* <DEDUP_REMOVED lines=15> */
.L_x_3524:
        /* <DEDUP_REMOVED lines=15> */
.L_x_3525:
        /* <DEDUP_REMOVED lines=15> */
.L_x_3526:
        /* <DEDUP_REMOVED lines=10> */
.L_x_3508:
[----:B------:R-:W-:Y:S05]  /*fc00*/  BSYNC B1 ;  /* 0x0000000000017941 */ /* 0x000fea0003800000 */
.L_x_3507:
[----:B------:R-:W-:Y:S01]  /*fc10*/  VIADD R7, R7, 0x1 ;  /* 0x0000000107077836 */ /* 0x000fe20000000000 */
[C---:B------:R-:W-:Y:S01]  /*fc20*/  ISETP.GT.AND P1, PT, R0.reuse, 0x1, PT ;  /* 0x000000010000780c */ /* 0x040fe20003f24270 */
[----:B------:R-:W-:-:S03]  /*fc30*/  VIADD R0, R0, 0xfffffffe ;  /* 0xfffffffe00007836 */ /* 0x000fc60000000000 */
[----:B------:R-:W-:-:S04]  /*fc40*/  ISETP.NE.AND P0, PT, R7, 0x2, PT ;  /* 0x000000020700780c */ /* 0x000fc80003f05270 */
[----:B------:R-:W-:Y:S02]  /*fc50*/  SEL R2, RZ, 0x1, P0 ;  /* 0x00000001ff027807 */ /* 0x000fe40000000000 */
[----:B------:R-:W-:Y:S02]  /*fc60*/  SEL R19, R7, RZ, P0 ;  /* 0x000000ff07137207 */ /* 0x000fe40000000000 */
[----:B------:R-:W-:-:S05]  /*fc70*/  LOP3.LUT R2, R6, R2, RZ, 0x3c, !PT ;  /* 0x0000000206027212 */ /* 0x000fca00078e3cff */
[----:B------:R2:W-:Y:S01]  /*fc80*/  STL [R1+0x8], R2 ;  /* 0x0000080201007387 */ /* 0x0005e20000100800 */
[----:B------:R-:W-:Y:S05]  /*fc90*/  @P1 BRA `(.L_x_3527) ;  /* 0xffffffe400481947 */ /* 0x000fea000383ffff */
.L_x_3486:
[----:B------:R-:W-:Y:S05]  /*fca0*/  BSYNC B0 ;  /* 0x0000000000007941 */ /* 0x000fea0003800000 */
.L_x_3464:
        /* <DEDUP_REMOVED lines=10> */
.L_x_3432:
[----:B0-----:R-:W0:Y:S01]  /*fd50*/  S2R R3, SR_CgaCtaId ;  /* 0x0000000000037919 */ /* 0x001e220000008800 */
[----:B------:R-:W-:Y:S01]  /*fd60*/  MOV R0, 0x400 ;  /* 0x0000040000007802 */ /* 0x000fe20000000f00 */
[----:B------:R-:W-:Y:S01]  /*fd70*/  BSSY B0, `(.L_x_3529) ;  /* 0x0000005000007945 */ /* 0x000fe20003800000 */
[----:B------:R-:W-:Y:S02]  /*fd80*/  SHF.L.U32 R2, R2, 0x1f, RZ ;  /* 0x0000001f02027819 */ /* 0x000fe400000006ff */
[----:B0-----:R-:W-:-:S04]  /*fd90*/  LEA R9, R3, R0, 0x18 ;  /* 0x0000000003097211 */ /* 0x001fc800078ec0ff */
[----:B------:R-:W0:Y:S02]  /*fda0*/  SYNCS.PHASECHK.TRANS64.TRYWAIT P0, [R9+URZ+0x38820], R2 ;  /* 0x03882002090075a7 */ /* 0x000e24000800017f */
[----:B0-----:R-:W-:Y:S05]  /*fdb0*/  @!P0 BRA `(.L_x_3530) ;  /* 0x0000001400ec8947 */ /* 0x001fea0003800000 */
.L_x_3575:
[----:B------:R-:W-:Y:S05]  /*fdc0*/  BSYNC B0 ;  /* 0x0000000000007941 */ /* 0x000fea0003800000 */
.L_x_3529:
[----:B------:R-:W-:-:S03]  /*fdd0*/  UMOV UR4, 0xffffffff ;  /* 0xffffffff00047882 */ /* 0x000fc60000000000 */
[----:B------:R-:W-:Y:S05]  /*fde0*/  BRA.DIV UR4, `(.L_x_3531) ;  /* 0x0000001604f47947 */ /* 0x000fea000b800000 */
[----:B------:R-:W2:Y:S02]  /*fdf0*/  S2R R0, SR_TID.X ;  /* 0x0000000000007919 */ /* 0x000ea40000002100 */
[----:B--2---:R-:W-:-:S04]  /*fe00*/  SHF.R.U32.HI R0, RZ, 0x5, R0 ;  /* 0x00000005ff007819 */ /* 0x004fc80000011600 */
[----:B------:R-:W-:-:S05]  /*fe10*/  LOP3.LUT R0, R0, 0x3, RZ, 0xc0, !PT ;  /* 0x0000000300007812 */ /* 0x000fca00078ec0ff */
[----:B------:R2:W3:Y:S02]  /*fe20*/  SHFL.IDX PT, R14, R0, RZ, 0x1f ;  /* 0x00001fff000e7589 */ /* 0x0004e400000e0000 */
.L_x_3578:
[----:B---3--:R-:W-:Y:S01]  /*fe30*/  ISETP.NE.AND P0, PT, R14, RZ, PT ;  /* 0x000000ff0e00720c */ /* 0x008fe20003f05270 */
[----:B------:R-:W-:-:S12]  /*fe40*/  BSSY B0, `(.L_x_3532) ;  /* 0x000001e000007945 */ /* 0x000fd80003800000 */
[----:B------:R-:W-:Y:S05]  /*fe50*/  @P0 BRA `(.L_x_3533) ;  /* 0x0000000000700947 */ /* 0x000fea0003800000 */
[----:B------:R-:W-:-:S03]  /*fe60*/  UMOV UR4, 0xffffffff ;  /* 0xffffffff00047882 */ /* 0x000fc60000000000 */
[----:B------:R-:W-:Y:S05]  /*fe70*/  BRA.DIV UR4, `(.L_x_3534) ;  /* 0x0000001a04047947 */ /* 0x000fea000b800000 */
[----:B------:R-:W-:-:S13]  /*fe80*/  ELECT P6, URZ, PT ;  /* 0x00000000003f782f */ /* 0x000fda00038c0000 */
.L_x_3581:
[----:B------:R-:W-:Y:S05]  /*fe90*/  @!P6 BRA `(.L_x_3533) ;  /* 0x000000000060e947 */ /* 0x000fea0003800000 */
[----:B-1----:R-:W3:Y:S01]  /*fea0*/  LDL.LU R6, [R1+0x8] ;  /* 0x0000080001067983 */ /* 0x002ee20000300800 */
[----:B--2---:R-:W-:Y:S02]  /*feb0*/  VIADD R0, R9, 0x38840 ;  /* 0x0003884009007836 */ /* 0x004fe40000000000 */
[C---:B0-----:R-:W-:Y:S02]  /*fec0*/  VIADD R2, R19.reuse, 0x1 ;  /* 0x0000000113027836 */ /* 0x041fe40000000000 */
        /* <DEDUP_REMOVED lines=10> */
.L_x_3582:
[----:B------:R-:W1:Y:S01]  /*ff70*/  SYNCS.PHASECHK.TRANS64.TRYWAIT P0, [R7+URZ], R2 ;  /* 0x00000002070075a7 */ /* 0x000e62000800017f */
[----:B------:R-:W-:-:S04]  /*ff80*/  VIADD R0, R9, 0x38860 ;  /* 0x0003886009007836 */ /* 0x000fc80000000000 */
[----:B------:R-:W-:Y:S01]  /*ff90*/  IMAD R19, R19, 0x8, R0 ;  /* 0x0000000813137824 */ /* 0x000fe200078e0200 */
[----:B-1----:R-:W-:Y:S06]  /*ffa0*/  @!P0 BRA `(.L_x_3536) ;  /* 0x0000001400ec8947 */ /* 0x002fec0003800000 */
.L_x_3583:
[----:B------:R-:W2:Y:S02]  /*ffb0*/  SYNCS.PHASECHK.TRANS64.TRYWAIT P0, [R19+URZ], R4 ;  /* 0x00000004130075a7 */ /* 0x000ea4000800017f */
[----:B--2---:R-:W-:Y:S05]  /*ffc0*/  @!P0 BRA `(.L_x_3537) ;  /* 0x0000001400f88947 */ /* 0x004fea0003800000 */
.L_x_3584:
[----:B------:R-:W-:-:S07]  /*ffd0*/  IMAD R3, R3, 0x8, R0 ;  /* 0x0000000803037824 */ /* 0x000fce00078e0200 */
.L_x_3538:
[----:B---3--:R3:W4:Y:S02]  /*ffe0*/  SYNCS.PHASECHK.TRANS64.TRYWAIT P0, [R3+URZ], R2 ;  /* 0x00000002030075a7 */ /* 0x008724000800017f */
[----:B----4-:R-:W-:Y:S05]  /*fff0*/  @!P0 NANOSLEEP.SYNCS 0x989680 ;  /* 0x009896800000895d */ /* 0x010fea0003900000 */
[----:B------:R-:W4:Y:S02]  /*10000*/  @!P0 SYNCS.PHASECHK.TRANS64 P0, [R3+URZ], R2 ;  /* 0x00000002030085a7 */ /* 0x000f24000800007f */
[----:B----4-:R-:W-:Y:S05]  /*10010*/  @!P0 BRA `(.L_x_3538) ;  /* 0xfffffffc00f08947 */ /* 0x010fea000383ffff */
.L_x_3533:
[----:B------:R-:W-:Y:S05]  /*10020*/  BSYNC B0 ;  /* 0x0000000000007941 */ /* 0x000fea0003800000 */
.L_x_3532:
[----:B------:R-:W-:Y:S05]  /*10030*/  EXIT ;  /* 0x000000000000794d */ /* 0x000fea0003800000 */
.L_x_3406:
[----:B0-----:R-:W-:-:S04]  /*10040*/  IMAD.U32 R3, RZ, RZ, UR37 ;  /* 0x00000025ff037e24 */ /* 0x001fc8000f8e00ff */
[----:B------:R0:W1:Y:S03]  /*10050*/  SYNCS.PHASECHK.TRANS64.TRYWAIT P1, [R3+URZ+0x38800], R0 ;  /* 0x03880000030075a7 */ /* 0x000066000802017f */
[----:B-1----:R-:W-:Y:S05]  /*10060*/  @!P1 NANOSLEEP.SYNCS 0x989680 ;  /* 0x009896800000995d */ /* 0x002fea0003900000 */
[----:B------:R-:W1:Y:S02]  /*10070*/  @!P1 SYNCS.PHASECHK.TRANS64 P1, [R3+URZ+0x38800], R0 ;  /* 0x03880000030095a7 */ /* 0x000e64000802007f */
[----:B-1----:R-:W-:Y:S05]  /*10080*/  @!P1 BRA `(.L_x_3406) ;  /* 0xfffffffc00ec9947 */ /* 0x002fea000383ffff */
[----:B------:R-:W-:Y:S05]  /*10090*/  BRA `(.L_x_3539) ;  /* 0xffffff2800a87947 */ /* 0x000fea000383ffff */
.L_x_3410:
[----:B--2---:R2:W3:Y:S02]  /*100a0*/  SYNCS.PHASECHK.TRANS64.TRYWAIT P1, [R6+URZ+0x38830], R5 ;  /* 0x03883005060075a7 */ /* 0x0044e4000802017f */
[----:B---3--:R-:W-:Y:S05]  /*100b0*/  @!P1 NANOSLEEP.SYNCS 0x989680 ;  /* 0x009896800000995d */ /* 0x008fea0003900000 */
[----:B------:R-:W3:Y:S02]  /*100c0*/  @!P1 SYNCS.PHASECHK.TRANS64 P1, [R6+URZ+0x38830], R5 ;  /* 0x03883005060095a7 */ /* 0x000ee4000802007f */
[----:B---3--:R-:W-:Y:S05]  /*100d0*/  @!P1 BRA `(.L_x_3410) ;  /* 0xfffffffc00f09947 */ /* 0x008fea000383ffff */
[----:B------:R-:W-:Y:S05]  /*100e0*/  BRA `(.L_x_3409) ;  /* 0xffffff2800c07947 */ /* 0x000fea000383ffff */
.L_x_3411:
[----:B0-----:R-:W-:-:S04]  /*100f0*/  IMAD.U32 R7, RZ, RZ, UR37 ;  /* 0x00000025ff077e24 */ /* 0x001fc8000f8e00ff */
[----:B------:R0:W3:Y:S03]  /*10100*/  SYNCS.PHASECHK.TRANS64.TRYWAIT P1, [R7+URZ+0x38810], R0 ;  /* 0x03881000070075a7 */ /* 0x0000e6000802017f */
[----:B---3--:R-:W-:Y:S05]  /*10110*/  @!P1 NANOSLEEP.SYNCS 0x989680 ;  /* 0x009896800000995d */ /* 0x008fea0003900000 */
[----:B------:R-:W3:Y:S02]  /*10120*/  @!P1 SYNCS.PHASECHK.TRANS64 P1, [R7+URZ+0x38810], R0 ;  /* 0x03881000070095a7 */ /* 0x000ee4000802007f */
[----:B---3--:R-:W-:Y:S05]  /*10130*/  @!P1 BRA `(.L_x_3411) ;  /* 0xfffffffc00ec9947 */ /* 0x008fea000383ffff */
[----:B------:R-:W-:Y:S05]  /*10140*/  BRA `(.L_x_3540) ;  /* 0xffffff2c00487947 */ /* 0x000fea000383ffff */
.L_x_3415:
[----:B----4-:R4:W0:Y:S02]  /*10150*/  SYNCS.PHASECHK.TRANS64.TRYWAIT P1, [R6+URZ+0x38850], R5 ;  /* 0x03885005060075a7 */ /* 0x010824000802017f */
[----:B0-----:R-:W-:Y:S05]  /*10160*/  @!P1 NANOSLEEP.SYNCS 0x989680 ;  /* 0x009896800000995d */ /* 0x001fea0003900000 */
[----:B------:R-:W0:Y:S02]  /*10170*/  @!P1 SYNCS.PHASECHK.TRANS64 P1, [R6+URZ+0x38850], R5 ;  /* 0x03885005060095a7 */ /* 0x000e24000802007f */
[----:B0-----:R-:W-:Y:S05]  /*10180*/  @!P1 BRA `(.L_x_3415) ;  /* 0xfffffffc00f09947 */ /* 0x001fea000383ffff */
[----:B------:R-:W-:Y:S05]  /*10190*/  BRA `(.L_x_3414) ;  /* 0xffffff2c00547947 */ /* 0x000fea000383ffff */
.L_x_3420:
[----:B-1----:R-:W-:-:S04]  /*101a0*/  IMAD.U32 R5, RZ, RZ, UR5 ;  /* 0x00000005ff057e24 */ /* 0x002fc8000f8e00ff */
[----:B------:R1:W2:Y:S03]  /*101b0*/  SYNCS.PHASECHK.TRANS64.TRYWAIT P3, [R5+URZ+0x38830], R0 ;  /* 0x03883000050075a7 */ /* 0x0002a6000806017f */
[----:B--2---:R-:W-:Y:S05]  /*101c0*/  @!P3 NANOSLEEP.SYNCS 0x989680 ;  /* 0x009896800000b95d */ /* 0x004fea0003900000 */
[----:B------:R-:W2:Y:S02]  /*101d0*/  @!P3 SYNCS.PHASECHK.TRANS64 P3, [R5+URZ+0x38830], R0 ;  /* 0x038830000500b5a7 */ /* 0x000ea4000806007f */
[----:B--2---:R-:W-:Y:S05]  /*101e0*/  @!P3 BRA `(.L_x_3420) ;  /* 0xfffffffc00ecb947 */ /* 0x004fea000383ffff */
[----:B------:R-:W-:Y:S05]  /*101f0*/  BRA `(.L_x_3419) ;  /* 0xffffff4c00d07947 */ /* 0x000fea000383ffff */
.L_x_3424:
[----:B-1----:R-:W-:-:S04]  /*10200*/  IMAD.U32 R5, RZ, RZ, UR5 ;  /* 0x00000005ff057e24 */ /* 0x002fc8000f8e00ff */
[----:B------:R1:W3:Y:S03]  /*10210*/  SYNCS.PHASECHK.TRANS64.TRYWAIT P3, [R5+URZ+0x38850], R0 ;  /* 0x03885000050075a7 */ /* 0x0002e6000806017f */
[----:B---3--:R-:W-:Y:S05]  /*10220*/  @!P3 NANOSLEEP.SYNCS 0x989680 ;  /* 0x009896800000b95d */ /* 0x008fea0003900000 */
[----:B------:R-:W3:Y:S02]  /*10230*/  @!P3 SYNCS.PHASECHK.TRANS64 P3, [R5+URZ+0x38850], R0 ;  /* 0x038850000500b5a7 */ /* 0x000ee4000806007f */
[----:B---3--:R-:W-:Y:S05]  /*10240*/  @!P3 BRA `(.L_x_3424) ;  /* 0xfffffffc00ecb947 */ /* 0x008fea000383ffff */
[----:B------:R-:W-:Y:S05]  /*10250*/  BRA `(.L_x_3423) ;  /* 0xffffff5000407947 */ /* 0x000fea000383ffff */
.L_x_3436:
        /* <DEDUP_REMOVED lines=11> */
.L_x_3542:
[----:B------:R-:W-:Y:S05]  /*10310*/  BSYNC B0 ;  /* 0x0000000000007941 */ /* 0x000fea0003800000 */
.L_x_3541:
[----:B------:R-:W-:Y:S05]  /*10320*/  BRA `(.L_x_3543) ;  /* 0xffffffa800787947 */ /* 0x000fea000383ffff */
.L_x_3438:
[----:B------:R-:W-:Y:S01]  /*10330*/  BSSY B0, `(.L_x_3544) ;  /* 0x0000006000007945 */ /* 0x000fe20003800000 */
[----:B------:R-:W-:-:S07]  /*10340*/  IMAD.MOV.U32 R15, RZ, RZ, -0x1 ;  /* 0xffffffffff0f7424 */ /* 0x000fce00078e00ff */
[----:B01----:R-:W-:Y:S05]  /*10350*/  WARPSYNC.COLLECTIVE R15, `(.L_x_3545) ;  /* 0x000000000f0c7348 */ /* 0x003fea0003c00000 */
[----:B------:R-:W-:Y:S02]  /*10360*/  ELECT P6, UR62, PT ;  /* 0x00000000003e782f */ /* 0x000fe400038c0000 */
[----:B------:R-:W-:Y:S01]  /*10370*/  MOV R14, UR62 ;  /* 0x0000003e000e7c02 */ /* 0x000fe20008000f00 */
[----:B01----:R-:W-:Y:S10]  /*10380*/  ENDCOLLECTIVE ;  /* 0x000000000000791b */ /* 0x003ff40003800000 */
.L_x_3545:
[----:B------:R-:W-:Y:S05]  /*10390*/  BSYNC B0 ;  /* 0x0000000000007941 */ /* 0x000fea0003800000 */
.L_x_3544:
[----:B------:R-:W-:Y:S05]  /*103a0*/  BRA `(.L_x_3546) ;  /* 0xffffffa800787947 */ /* 0x000fea000383ffff */
.L_x_3440:
[----:B-1----:R1:W3:Y:S02]  /*103b0*/  SYNCS.PHASECHK.TRANS64.TRYWAIT P0, [R0+URZ+0x38840], R2 ;  /* 0x03884002000075a7 */ /* 0x0022e4000800017f */
[----:B---3--:R-:W-:Y:S05]  /*103c0*/  @!P0 NANOSLEEP.SYNCS 0x989680 ;  /* 0x009896800000895d */ /* 0x008fea0003900000 */
[----:B------:R-:W3:Y:S02]  /*103d0*/  @!P0 SYNCS.PHASECHK.TRANS64 P0, [R0+URZ+0x38840], R2 ;  /* 0x03884002000085a7 */ /* 0x000ee4000800007f */
[----:B---3--:R-:W-:Y:S05]  /*103e0*/  @!P0 BRA `(.L_x_3440) ;  /* 0xfffffffc00f08947 */ /* 0x008fea000383ffff */
[----:B------:R-:W-:Y:S05]  /*103f0*/  BRA `(.L_x_3547) ;  /* 0xffffffa800d07947 */ /* 0x000fea000383ffff */
.L_x_3443:
        /* <DEDUP_REMOVED lines=8> */
.L_x_3548:
[----:B------:R-:W-:Y:S01]  /*10480*/  IMAD.MOV.U32 R13, RZ, RZ, R0 ;  /* 0x000000ffff0d7224 */ /* 0x000fe200078e0000 */
[----:B------:R-:W-:Y:S01]  /*10490*/  LOP3.LUT R5, R5, 0x7f, RZ, 0xc0, !PT ;  /* 0x0000007f05057812 */ /* 0x000fe200078ec0ff */
[----:B------:R-:W-:-:S07]  /*104a0*/  IMAD.MOV.U32 R6, RZ, RZ, R14 ;  /* 0x000000ffff067224 */ /* 0x000fce00078e000e */
[----:B------:R-:W-:Y:S05]  /*104b0*/  WARPSYNC.COLLECTIVE R15, `(.L_x_3549) ;  /* 0x000000000f087348 */ /* 0x000fea0003c00000 */
[----:B------:R0:W1:Y:S02]  /*104c0*/  SHFL.IDX P6, R14, R13, R12, R11 ;  /* 0x0000000c0d0e7389 */ /* 0x00006400000c000b */
[----:B01----:R-:W-:Y:S01]  /*104d0*/  ENDCOLLECTIVE ;  /* 0x000000000000791b */ /* 0x003fe20003800000 */
.L_x_3549:
[----:B------:R-:W-:Y:S02]  /*104e0*/  ULDC UR4, c[0x0][0x288] ;  /* 0x0000a20000047ab9 */ /* 0x000fe40000000800 */
[----:B------:R-:W-:Y:S01]  /*104f0*/  IMAD R3, R7, UR4, RZ ;  /* 0x0000000407037c24 */ /* 0x000fe2000f8e02ff */
[----:B------:R-:W-:Y:S01]  /*10500*/  SHF.R.U32.HI R15, RZ, 0x3, R5 ;  /* 0x00000003ff0f7819 */ /* 0x000fe20000011605 */
[----:B------:R-:W-:Y:S02]  /*10510*/  IMAD.MOV.U32 R13, RZ, RZ, R2 ;  /* 0x000000ffff0d7224 */ /* 0x000fe400078e0002 */
[----:B------:R-:W-:Y:S02]  /*10520*/  IMAD.MOV.U32 R12, RZ, RZ, 0x1 ;  /* 0x00000001ff0c7424 */ /* 0x000fe400078e00ff */
[----:B------:R-:W-:Y:S02]  /*10530*/  IMAD R7, R4, 0x40, R15 ;  /* 0x0000004004077824 */ /* 0x000fe400078e020f */
[----:B------:R-:W-:-:S02]  /*10540*/  IMAD.MOV.U32 R15, RZ, RZ, -0x1 ;  /* 0xffffffffff0f7424 */ /* 0x000fc400078e00ff */
[----:B------:R-:W-:Y:S01]  /*10550*/  IMAD.MOV.U32 R5, RZ, RZ, R14 ;  /* 0x000000ffff057224 */ /* 0x000fe200078e000e */
[----:B------:R-:W-:-:S13]  /*10560*/  ISETP.GE.AND P1, PT, R7, R3, PT ;  /* 0x000000030700720c */ /* 0x000fda0003f26270 */
[----:B------:R-:W-:Y:S05]  /*10570*/  WARPSYNC.COLLECTIVE R15, `(.L_x_3550) ;  /* 0x000000000f087348 */ /* 0x000fea0003c00000 */
[----:B------:R0:W1:Y:S02]  /*10580*/  SHFL.IDX P6, R14, R13, R12, R11 ;  /* 0x0000000c0d0e7389 */ /* 0x00006400000c000b */
[----:B01----:R-:W-:Y:S01]  /*10590*/  ENDCOLLECTIVE ;  /* 0x000000000000791b */ /* 0x003fe20003800000 */
.L_x_3550:
[----:B------:R0:W-:Y:S01]  /*105a0*/  STL [R1+0x14], R7 ;  /* 0x0000140701007387 */ /* 0x0001e20000100800 */
[----:B------:R-:W-:Y:S01]  /*105b0*/  @!P1 LEA R5, P2, R10, R5, 0x1 ;  /* 0x000000050a059211 */ /* 0x000fe200078408ff */
[----:B------:R-:W-:-:S04]  /*105c0*/  IMAD.MOV.U32 R13, RZ, RZ, R0 ;  /* 0x000000ffff0d7224 */ /* 0x000fc800078e0000 */
[----:B------:R-:W-:-:S05]  /*105d0*/  @!P1 IMAD.X R4, RZ, RZ, R6, P2 ;  /* 0x000000ffff049224 */ /* 0x000fca00010e0606 */
[----:B------:R-:W-:Y:S01]  /*105e0*/  @!P1 LOP3.LUT R5, R5, R4, RZ, 0x3c, !PT ;  /* 0x0000000405059212 */ /* 0x000fe200078e3cff */
[----:B0-----:R-:W-:-:S07]  /*105f0*/  IMAD.MOV.U32 R6, RZ, RZ, R14 ;  /* 0x000000ffff067224 */ /* 0x001fce00078e000e */
[----:B------:R-:W-:Y:S05]  /*10600*/  WARPSYNC.COLLECTIVE R15, `(.L_x_3551) ;  /* 0x000000000f087348 */ /* 0x000fea0003c00000 */
[----:B------:R0:W1:Y:S02]  /*10610*/  SHFL.IDX P6, R14, R13, R12, R11 ;  /* 0x0000000c0d0e7389 */ /* 0x00006400000c000b */
[----:B01----:R-:W-:Y:S01]  /*10620*/  ENDCOLLECTIVE ;  /* 0x000000000000791b */ /* 0x003fe20003800000 */
.L_x_3551:
[----:B------:R-:W-:-:S04]  /*10630*/  @!P1 LOP3.LUT R4, R5, R4, RZ, 0x3c, !PT ;  /* 0x0000000405049212 */ /* 0x000fc800078e3cff */
[----:B------:R-:W-:-:S05]  /*10640*/  @!P1 LOP3.LUT R5, R5, R4, RZ, 0x3c, !PT ;  /* 0x0000000405059212 */ /* 0x000fca00078e3cff */
[----:B------:R-:W-:Y:S01]  /*10650*/  @!PT LDS RZ, [RZ] ;  /* 0x00000000fffff984 */ /* 0x000fe20000000800 */
[----:B------:R-:W-:Y:S01]  /*10660*/  @!PT LDS RZ, [RZ] ;  /* 0x00000000fffff984 */ /* 0x000fe20000000800 */
[----:B------:R-:W-:Y:S01]  /*10670*/  @!PT LDS RZ, [RZ] ;  /* 0x00000000fffff984 */ /* 0x000fe20000000800 */
[----:B------:R0:W-:Y:S01]  /*10680*/  @!P1 LDGSTS.E.BYPASS.LTC128B.128 [R9+0x20400], desc[UR38][R4.64], !P0 ;  /* 0x2040000004099fae */ /* 0x0001e2000c101d66 */
[----:B------:R-:W-:Y:S02]  /*10690*/  IMAD.MOV.U32 R13, RZ, RZ, R2 ;  /* 0x000000ffff0d7224 */ /* 0x000fe400078e0002 */
[----:B------:R-:W-:Y:S02]  /*106a0*/  IMAD.MOV.U32 R12, RZ, RZ, 0x2 ;  /* 0x00000002ff0c7424 */ /* 0x000fe400078e00ff */
[----:B0-----:R-:W-:Y:S02]  /*106b0*/  VIADD R5, R7, 0x10 ;  /* 0x0000001007057836 */ /* 0x001fe40000000000 */
[----:B------:R-:W-:-:S07]  /*106c0*/  IMAD.MOV.U32 R4, RZ, RZ, R14 ;  /* 0x000000ffff047224 */ /* 0x000fce00078e000e */
[----:B------:R-:W-:Y:S05]  /*106d0*/  WARPSYNC.COLLECTIVE R15, `(.L_x_3552) ;  /* 0x000000000f087348 */ /* 0x000fea0003c00000 */
[----:B------:R0:W1:Y:S02]  /*106e0*/  SHFL.IDX P6, R14, R13, R12, R11 ;  /* 0x0000000c0d0e7389 */ /* 0x00006400000c000b */
[----:B01----:R-:W-:Y:S01]  /*106f0*/  ENDCOLLECTIVE ;  /* 0x000000000000791b */ /* 0x003fe20003800000 */
.L_x_3552:
[----:B------:R-:W-:Y:S01]  /*10700*/  ISETP.GE.AND P1, PT, R5, R3, PT ;  /* 0x000000030500720c */ /* 0x000fe20003f26270 */
[----:B------:R-:W-:Y:S01]  /*10710*/  VIADD R7, R7, 0x20 ;  /* 0x0000002007077836 */ /* 0x000fe20000000000 */
[----:B------:R0:W-:Y:S04]  /*10720*/  STL [R1+0x28], R5 ;  /* 0x0000280501007387 */ /* 0x0001e80000100800 */
[----:B------:R1:W-:Y:S07]  /*10730*/  STL [R1+0x2c], R7 ;  /* 0x00002c0701007387 */ /* 0x0003ee0000100800 */
[----:B0-----:R-:W-:Y:S01]  /*10740*/  @!P1 LEA R5, P2, R10, R4, 0x1 ;  /* 0x000000040a059211 */ /* 0x001fe200078408ff */
[----:B------:R-:W-:-:S04]  /*10750*/  IMAD.MOV.U32 R13, RZ, RZ, R0 ;  /* 0x000000ffff0d7224 */ /* 0x000fc800078e0000 */
[----:B------:R-:W-:Y:S02]  /*10760*/  @!P1 IMAD.X R4, RZ, RZ, R6, P2 ;  /* 0x000000ffff049224 */ /* 0x000fe400010e0606 */
[----:B------:R-:W-:-:S03]  /*10770*/  IMAD.MOV.U32 R6, RZ, RZ, R14 ;  /* 0x000000ffff067224 */ /* 0x000fc600078e000e */
[----:B-1----:R-:W-:-:S07]  /*10780*/  @!P1 LOP3.LUT R5, R5, R4, RZ, 0x3c, !PT ;  /* 0x0000000405059212 */ /* 0x002fce00078e3cff */
[----:B------:R-:W-:Y:S05]  /*10790*/  WARPSYNC.COLLECTIVE R15, `(.L_x_3553) ;  /* 0x000000000f087348 */ /* 0x000fea0003c00000 */
[----:B------:R0:W1:Y:S02]  /*107a0*/  SHFL.IDX P6, R14, R13, R12, R11 ;  /* 0x0000000c0d0e7389 */ /* 0x00006400000c000b */
[----:B01----:R-:W-:Y:S01]  /*107b0*/  ENDCOLLECTIVE ;  /* 0x000000000000791b */ /* 0x003fe20003800000 */
.L_x_3553:
[----:B------:R-:W-:-:S04]  /*107c0*/  @!P1 LOP3.LUT R4, R5, R4, RZ, 0x3c, !PT ;  /* 0x0000000405049212 */ /* 0x000fc800078e3cff */
[----:B------:R-:W-:-:S05]  /*107d0*/  @!P1 LOP3.LUT R5, R5, R4, RZ, 0x3c, !PT ;  /* 0x0000000405059212 */ /* 0x000fca00078e3cff */
[----:B------:R-:W-:Y:S01]  /*107e0*/  @!PT LDS RZ, [RZ] ;  /* 0x00000000fffff984 */ /* 0x000fe20000000800 */
[----:B------:R-:W-:Y:S01]  /*107f0*/  @!PT LDS RZ, [RZ] ;  /* 0x00000000fffff984 */ /* 0x000fe20000000800 */
[----:B------:R-:W-:Y:S01]  /*10800*/  @!PT LDS RZ, [RZ] ;  /* 0x00000000fffff984 */ /* 0x000fe20000000800 */
[----:B------:R0:W-:Y:S01]  /*10810*/  @!P1 LDGSTS.E.BYPASS.LTC128B.128 [R9+0x20c00], desc[UR38][R4.64], !P0 ;  /* 0x20c0000004099fae */ /* 0x0001e2000c101d66 */
[----:B------:R-:W-:Y:S01]  /*10820*/  ISETP.GE.AND P1, PT, R7, R3, PT ;  /* 0x000000030700720c */ /* 0x000fe20003f26270 */
[----:B------:R-:W-:Y:S02]  /*10830*/  IMAD.MOV.U32 R13, RZ, RZ, R2 ;  /* 0x000000ffff0d7224 */ /* 0x000fe400078e0002 */
[----:B------:R-:W-:Y:S02]  /*10840*/  IMAD.MOV.U32 R12, RZ, RZ, 0x3 ;  /* 0x00000003ff0c7424 */ /* 0x000fe400078e00ff */
[----:B0-----:R-:W-:-:S08]  /*10850*/  IMAD.MOV.U32 R4, RZ, RZ, R14 ;  /* 0x000000ffff047224 */ /* 0x001fd000078e000e */
[----:B------:R-:W-:Y:S05]  /*10860*/  WARPSYNC.COLLECTIVE R15, `(.L_x_3554) ;  /* 0x000000000f087348 */ /* 0x000fea0003c00000 */
[----:B------:R0:W1:Y:S02]  /*10870*/  SHFL.IDX P6, R14, R13, R12, R11 ;  /* 0x0000000c0d0e7389 */ /* 0x00006400000c000b */
[----:B01----:R-:W-:Y:S01]  /*10880*/  ENDCOLLECTIVE ;  /* 0x000000000000791b */ /* 0x003fe20003800000 */
.L_x_3554:
        /* <DEDUP_REMOVED lines=9> */
[----:B------:R0:W-:Y:S02]  /*10920*/  @!P1 LDGSTS.E.BYPASS.LTC128B.128 [R9+0x21400], desc[UR38][R4.64], !P0 ;  /* 0x2140000004099fae */ /* 0x0001e4000c101d66 */
[----:B0-----:R-:W-:-:S07]  /*10930*/  IMAD.MOV.U32 R4, RZ, RZ, R14 ;  /* 0x000000ffff047224 */ /* 0x001fce00078e000e */
[----:B------:R-:W-:Y:S05]  /*10940*/  WARPSYNC.COLLECTIVE R15, `(.L_x_3555) ;  /* 0x000000000f087348 */ /* 0x000fea0003c00000 */
[----:B------:R0:W1:Y:S02]  /*10950*/  SHFL.IDX P6, R14, R13, R12, R11 ;  /* 0x0000000c0d0e7389 */ /* 0x00006400000c000b */
[----:B01----:R-:W-:Y:S01]  /*10960*/  ENDCOLLECTIVE ;  /* 0x000000000000791b */ /* 0x003fe20003800000 */
.L_x_3555:
[----:B------:R-:W-:Y:S01]  /*10970*/  IMAD.MOV.U32 R0, RZ, RZ, R14 ;  /* 0x000000ffff007224 */ /* 0x000fe200078e000e */
[----:B------:R-:W-:Y:S06]  /*10980*/  BRA `(.L_x_3556) ;  /* 0xffffffac00dc7947 */ /* 0x000fec000383ffff */
.L_x_3445:
[----:B------:R-:W-:Y:S01]  /*10990*/  BSSY B0, `(.L_x_3557) ;  /* 0x0000008000007945 */ /* 0x000fe20003800000 */
[----:B------:R-:W-:Y:S02]  /*109a0*/  IMAD.MOV.U32 R13, RZ, RZ, R6 ;  /* 0x000000ffff0d7224 */ /* 0x000fe400078e0006 */
[----:B------:R-:W-:Y:S02]  /*109b0*/  IMAD.MOV.U32 R12, RZ, RZ, RZ ;  /* 0x000000ffff0c7224 */ /* 0x000fe400078e00ff */
[----:B------:R-:W-:Y:S02]  /*109c0*/  IMAD.MOV.U32 R11, RZ, RZ, 0x181f ;  /* 0x0000181fff0b7424 */ /* 0x000fe400078e00ff */
[----:B------:R-:W-:-:S07]  /*109d0*/  IMAD.MOV.U32 R15, RZ, RZ, -0x1 ;  /* 0xffffffffff0f7424 */ /* 0x000fce00078e00ff */
[----:B------:R-:W-:Y:S05]  /*109e0*/  WARPSYNC.COLLECTIVE R15, `(.L_x_3558) ;  /* 0x000000000f087348 */ /* 0x000fea0003c00000 */
[----:B------:R0:W1:Y:S02]  /*109f0*/  SHFL.IDX P6, R14, R13, R12, R11 ;  /* 0x0000000c0d0e7389 */ /* 0x00006400000c000b */
[----:B01----:R-:W-:Y:S01]  /*10a00*/  ENDCOLLECTIVE ;  /* 0x000000000000791b */ /* 0x003fe20003800000 */
.L_x_3558:
[----:B------:R-:W-:Y:S05]  /*10a10*/  BSYNC B0 ;  /* 0x0000000000007941 */ /* 0x000fea0003800000 */
.L_x_3557:
[----:B------:R-:W-:Y:S01]  /*10a20*/  IMAD.MOV.U32 R13, RZ, RZ, R0 ;  /* 0x000000ffff0d7224 */ /* 0x000fe200078e0000 */
[----:B------:R0:W5:Y:S01]  /*10a30*/  LDL.LU R10, [R1+0x2c] ;  /* 0x00002c00010a7983 */ /* 0x0001620000300800 */
[----:B------:R-:W-:Y:S02]  /*10a40*/  IMAD.MOV.U32 R12, RZ, RZ, RZ ;  /* 0x000000ffff0c7224 */ /* 0x000fe400078e00ff */
[----:B------:R-:W-:Y:S01]  /*10a50*/  IMAD.MOV.U32 R11, RZ, RZ, 0x181f ;  /* 0x0000181fff0b7424 */ /* 0x000fe200078e00ff */
[----:B------:R0:W-:Y:S01]  /*10a60*/  STL [R1+0x54], R16 ;  /* 0x0000541001007387 */ /* 0x0001e20000100800 */
[----:B------:R-:W-:Y:S02]  /*10a70*/  IMAD.MOV.U32 R15, RZ, RZ, -0x1 ;  /* 0xffffffffff0f7424 */ /* 0x000fe400078e00ff */
[----:B------:R-:W-:-:S07]  /*10a80*/  IMAD.MOV.U32 R2, RZ, RZ, R14 ;  /* 0x000000ffff027224 */ /* 0x000fce00078e000e */
[----:B0----5:R-:W-:Y:S05]  /*10a90*/  WARPSYNC.COLLECTIVE R15, `(.L_x_3559) ;  /* 0x000000000f087348 */ /* 0x021fea0003c00000 */
[----:B------:R1:W2:Y:S02]  /*10aa0*/  SHFL.IDX P6, R14, R13, R12, R11 ;  /* 0x0000000c0d0e7389 */ /* 0x0002a400000c000b */
[----:B012--5:R-:W-:Y:S01]  /*10ab0*/  ENDCOLLECTIVE ;  /* 0x000000000000791b */ /* 0x027fe20003800000 */
.L_x_3559:
[----:B------:R-:W-:Y:S01]  /*10ac0*/  ULDC UR4, c[0x0][0x288] ;  /* 0x0000a20000047ab9 */ /* 0x000fe20000000800 */
[----:B------:R-:W2:Y:S01]  /*10ad0*/  LDL R16, [R1+0x4] ;  /* 0x0000040001107983 */ /* 0x000ea20000100800 */
[----:B------:R-:W-:Y:S01]  /*10ae0*/  LOP3.LUT R18, R18, 0xfffffeff, RZ, 0xc0, !PT ;  /* 0xfffffeff12127812 */ /* 0x000fe200078ec0ff */
[----:B------:R-:W-:-:S03]  /*10af0*/  IMAD R4, R8, UR4, RZ ;  /* 0x0000000408047c24 */ /* 0x000fc6000f8e02ff */
[----:B------:R-:W-:-:S04]  /*10b00*/  @P1 LOP3.LUT R18, R18, 0x100, RZ, 0xfc, !PT ;  /* 0x0000010012121812 */ /* 0x000fc800078efcff */
[C---:B------:R-:W-:Y:S01]  /*10b10*/  LOP3.LUT P1, RZ, R18.reuse, 0x10, RZ, 0xc0, !PT ;  /* 0x0000001012ff7812 */ /* 0x040fe2000782c0ff */
[----:B------:R-:W3:Y:S04]  /*10b20*/  LDL.LU R11, [R1+0x14] ;  /* 0x00001400010b7983 */ /* 0x000ee80000300800 */
[----:B------:R-:W4:Y:S01]  /*10b30*/  LDL.LU R15, [R1+0x28] ;  /* 0x00002800010f7983 */ /* 0x000f220000300800 */
[----:B------:R-:W-:Y:S01]  /*10b40*/  LOP3.LUT R18, R18, 0xffffff7f, RZ, 0xc0, !PT ;  /* 0xffffff7f12127812 */ /* 0x000fe200078ec0ff */
[----:B------:R-:W-:Y:S02]  /*10b50*/  IMAD.MOV.U32 R13, RZ, RZ, R6 ;  /* 0x000000ffff0d7224 */ /* 0x000fe400078e0006 */
[----:B------:R-:W-:Y:S02]  /*10b60*/  IMAD.MOV.U32 R12, RZ, RZ, 0x1 ;  /* 0x00000001ff0c7424 */ /* 0x000fe400078e00ff */
[----:B------:R-:W-:Y:S01]  /*10b70*/  IMAD.MOV.U32 R3, RZ, RZ, R14 ;  /* 0x000000ffff037224 */ /* 0x000fe200078e000e */
[----:B------:R-:W-:-:S13]  /*10b80*/  ISETP.GE.AND P3, PT, R10, R4, PT ;  /* 0x000000040a00720c */ /* 0x000fda0003f66270 */
[----:B------:R-:W-:-:S04]  /*10b90*/  @P3 LOP3.LUT R18, R18, 0x80, RZ, 0xfc, !PT ;  /* 0x0000008012123812 */ /* 0x000fc800078efcff */
[----:B------:R-:W-:Y:S02]  /*10ba0*/  LOP3.LUT P3, RZ, R18, 0x4, RZ, 0xc0, !PT ;  /* 0x0000000412ff7812 */ /* 0x000fe4000786c0ff */
[-C--:B---3--:R-:W-:Y:S01]  /*10bb0*/  ISETP.GE.AND P4, PT, R11, R4.reuse, PT ;  /* 0x000000040b00720c */ /* 0x088fe20003f86270 */
[----:B------:R-:W-:Y:S01]  /*10bc0*/  IMAD.MOV.U32 R11, RZ, RZ, 0x181f ;  /* 0x0000181fff0b7424 */ /* 0x000fe200078e00ff */
[----:B----4-:R-:W-:Y:S01]  /*10bd0*/  ISETP.GE.AND P2, PT, R15, R4, PT ;  /* 0x000000040f00720c */ /* 0x010fe20003f46270 */
[----:B------:R-:W-:-:S10]  /*10be0*/  IMAD.MOV.U32 R15, RZ, RZ, -0x1 ;  /* 0xffffffffff0f7424 */ /* 0x000fd400078e00ff */
[----:B------:R-:W-:Y:S02]  /*10bf0*/  @!P4 LEA R3, P6, R9, R3, 0x1 ;  /* 0x000000030903c211 */ /* 0x000fe400078c08ff */
[----:B------:R-:W-:-:S03]  /*10c00*/  @!P4 LOP3.LUT R8, R5, 0x40, RZ, 0xc0, !PT ;  /* 0x000000400508c812 */ /* 0x000fc600078ec0ff */
[----:B------:R-:W-:Y:S01]  /*10c10*/  @!P4 IMAD.X R2, RZ, RZ, R2, P6 ;  /* 0x000000ffff02c224 */ /* 0x000fe200030e0602 */
[----:B------:R-:W-:Y:S02]  /*10c20*/  LOP3.LUT P6, RZ, R18, 0x8, RZ, 0xc0, !PT ;  /* 0x0000000812ff7812 */ /* 0x000fe400078cc0ff */
[----:B------:R-:W-:Y:S02]  /*10c30*/  @!P4 SHF.R.U32.HI R8, RZ, 0x2, R8 ;  /* 0x00000002ff08c819 */ /* 0x000fe40000011608 */
[----:B------:R-:W-:-:S04]  /*10c40*/  @!P4 LOP3.LUT R3, R3, R2, RZ, 0x3c, !PT ;  /* 0x000000020303c212 */ /* 0x000fc800078e3cff */
[----:B------:R-:W-:-:S04]  /*10c50*/  @!P4 LOP3.LUT R2, R3, R2, RZ, 0x3c, !PT ;  /* 0x000000020302c212 */ /* 0x000fc800078e3cff */
[----:B------:R-:W-:-:S05]  /*10c60*/  @!P4 LOP3.LUT R3, R3, R2, RZ, 0x3c, !PT ;  /* 0x000000020303c212 */ /* 0x000fca00078e3cff */
[----:B------:R-:W-:Y:S01]  /*10c70*/  @!PT LDS RZ, [RZ] ;  /* 0x00000000fffff984 */ /* 0x000fe20000000800 */
[----:B------:R-:W-:Y:S01]  /*10c80*/  @!PT LDS RZ, [RZ] ;  /* 0x00000000fffff984 */ /* 0x000fe20000000800 */
[----:B------:R-:W-:Y:S01]  /*10c90*/  @!PT LDS RZ, [RZ] ;  /* 0x00000000fffff984 */ /* 0x000fe20000000800 */
[----:B--2---:R0:W-:Y:S01]  /*10ca0*/  @!P4 LDGSTS.E.BYPASS.LTC128B.128 [R16+0x26400], desc[UR38][R2.64], !P1 ;  /* 0x264000000210cfae */ /* 0x0041e2000c901d66 */
[----:B------:R-:W-:-:S03]  /*10cb0*/  LOP3.LUT P1, RZ, R18, 0x100, RZ, 0xc0, !PT ;  /* 0x0000010012ff7812 */ /* 0x000fc6000782c0ff */
[----:B------:R0:W-:Y:S01]  /*10cc0*/  @!P4 LDGSTS.E.BYPASS.LTC128B.128 [R16+0x28400], desc[UR38][R2.64+0x80], !P6 ;  /* 0x284000800210cfae */ /* 0x0001e2000f101d66 */
[----:B------:R-:W-:Y:S02]  /*10cd0*/  @!P4 ISETP.NE.U32.AND P6, PT, R8, RZ, PT ;  /* 0x000000ff0800c20c */ /* 0x000fe40003fc5070 */
[----:B------:R-:W-:Y:S01]  /*10ce0*/  @!P4 LOP3.LUT R8, R7, 0x80, RZ, 0xc0, !PT ;  /* 0x000000800708c812 */ /* 0x000fe200078ec0ff */
[----:B------:R0:W-:Y:S03]  /*10cf0*/  @!P4 LDGSTS.E.BYPASS.LTC128B.128 [R16+0x2a400], desc[UR38][R2.64+0x100], !P3 ;  /* 0x2a4001000210cfae */ /* 0x0001e6000d901d66 */
[----:B------:R-:W-:Y:S01]  /*10d00*/  @!P4 SHF.R.U32.HI R8, RZ, 0x3, R8 ;  /* 0x00000003ff08c819 */ /* 0x000fe20000011608 */
[----:B------:R0:W-:Y:S04]  /*10d10*/  @!P4 LDGSTS.E.BYPASS.LTC128B.128 [R16+0x2c400], desc[UR38][R2.64+0x180], !P5 ;  /* 0x2c4001800210cfae */ /* 0x0001e8000e901d66 */
[----:B------:R0:W-:Y:S04]  /*10d20*/  @!P4 LDGSTS.E.BYPASS.LTC128B.128 [R16+0x2e400], desc[UR38][R2.64+0x200], !P0 ;  /* 0x2e4002000210cfae */ /* 0x0001e8000c101d66 */
[----:B------:R0:W-:Y:S04]  /*10d30*/  @!P4 LDGSTS.E.BYPASS.LTC128B.128 [R16+0x30400], desc[UR38][R2.64+0x280], !P1 ;  /* 0x304002800210cfae */ /* 0x0001e8000c901d66 */
[----:B------:R0:W-:Y:S01]  /*10d40*/  @!P4 LDGSTS.E.BYPASS.LTC128B.128 [R16+0x32400], desc[UR38][R2.64+0x300], P6 ;  /* 0x324003000210cfae */ /* 0x0001e2000b101d66 */
[----:B------:R-:W-:-:S13]  /*10d50*/  @!P4 ISETP.NE.U32.AND P6, PT, R8, RZ, PT ;  /* 0x000000ff0800c20c */ /* 0x000fda0003fc5070 */
[----:B------:R0:W-:Y:S02]  /*10d60*/  @!P4 LDGSTS.E.BYPASS.LTC128B.128 [R16+0x34400], desc[UR38][R2.64+0x380], P6 ;  /* 0x344003800210cfae */ /* 0x0001e4000b101d66 */
[----:B0-----:R-:W-:Y:S05]  /*10d70*/  WARPSYNC.COLLECTIVE R15, `(.L_x_3560) ;  /* 0x000000000f087348 */ /* 0x001fea0003c00000 */
[----:B------:R1:W2:Y:S02]  /*10d80*/  SHFL.IDX P6, R14, R13, R12, R11 ;  /* 0x0000000c0d0e7389 */ /* 0x0002a400000c000b */
[----:B012---:R-:W-:Y:S01]  /*10d90*/  ENDCOLLECTIVE ;  /* 0x000000000000791b */ /* 0x007fe20003800000 */
.L_x_3560:
[----:B------:R-:W-:Y:S02]  /*10da0*/  IMAD.MOV.U32 R13, RZ, RZ, R0 ;  /* 0x000000ffff0d7224 */ /* 0x000fe400078e0000 */
[----:B------:R-:W-:-:S07]  /*10db0*/  IMAD.MOV.U32 R8, RZ, RZ, R14 ;  /* 0x000000ffff087224 */ /* 0x000fce00078e000e */
[----:B------:R-:W-:Y:S05]  /*10dc0*/  WARPSYNC.COLLECTIVE R15, `(.L_x_3561) ;  /* 0x000000000f087348 */ /* 0x000fea0003c00000 */
[----:B------:R0:W1:Y:S02]  /*10dd0*/  SHFL.IDX P6, R14, R13, R12, R11 ;  /* 0x0000000c0d0e7389 */ /* 0x00006400000c000b */
[----:B01----:R-:W-:Y:S01]  /*10de0*/  ENDCOLLECTIVE ;  /* 0x000000000000791b */ /* 0x003fe20003800000 */
.L_x_3561:
[----:B------:R-:W-:Y:S02]  /*10df0*/  IMAD.MOV.U32 R13, RZ, RZ, R6 ;  /* 0x000000ffff0d7224 */ /* 0x000fe400078e0006 */
[----:B------:R-:W-:Y:S01]  /*10e00*/  IMAD.MOV.U32 R12, RZ, RZ, 0x2 ;  /* 0x00000002ff0c7424 */ /* 0x000fe200078e00ff */
[----:B------:R-:W-:Y:S02]  /*10e10*/  @!P2 LEA R9, P4, R9, R14, 0x1 ;  /* 0x0000000e0909a211 */ /* 0x000fe400078808ff */
[----:B------:R-:W-:-:S03]  /*10e20*/  LOP3.LUT P6, RZ, R18, 0x8, RZ, 0xc0, !PT ;  /* 0x0000000812ff7812 */ /* 0x000fc600078cc0ff */
[----:B------:R-:W-:Y:S01]  /*10e30*/  @!P2 IMAD.X R10, RZ, RZ, R8, P4 ;  /* 0x000000ffff0aa224 */ /* 0x000fe200020e0608 */
[----:B------:R-:W-:Y:S01]  /*10e40*/  LOP3.LUT P4, RZ, R18, 0x10, RZ, 0xc0, !PT ;  /* 0x0000001012ff7812 */ /* 0x000fe2000788c0ff */
[----:B------:R-:W-:Y:S01]  /*10e50*/  @!P2 IMAD.MOV.U32 R2, RZ, RZ, R9 ;  /* 0x000000ffff02a224 */ /* 0x000fe200078e0009 */
[----:B------:R-:W-:Y:S01]  /*10e60*/  @!P2 LOP3.LUT R8, R5, 0x40, RZ, 0xc0, !PT ;  /* 0x000000400508a812 */ /* 0x000fe200078ec0ff */
[----:B------:R-:W-:Y:S02]  /*10e70*/  @!P2 IMAD.MOV.U32 R3, RZ, RZ, R10 ;  /* 0x000000ffff03a224 */ /* 0x000fe400078e000a */
[----:B------:R-:W0:Y:S01]  /*10e80*/  S2R R10, SR_TID.X ;  /* 0x00000000000a7919 */ /* 0x000e220000002100 */
[----:B------:R-:W-:-:S07]  /*10e90*/  @!P2 SHF.R.U32.HI R8, RZ, 0x2, R8 ;  /* 0x00000002ff08a819 */ /* 0x000fce0000011608 */
[----:B------:R-:W-:Y:S01]  /*10ea0*/  @!PT LDS RZ, [RZ] ;  /* 0x00000000fffff984 */ /* 0x000fe20000000800 */
[----:B------:R-:W-:Y:S01]  /*10eb0*/  @!PT LDS RZ, [RZ] ;  /* 0x00000000fffff984 */ /* 0x000fe20000000800 */
[----:B------:R-:W-:Y:S01]  /*10ec0*/  @!PT LDS RZ, [RZ] ;  /* 0x00000000fffff984 */ /* 0x000fe20000000800 */
[----:B------:R1:W-:Y:S01]  /*10ed0*/  @!P2 LDGSTS.E.BYPASS.LTC128B.128 [R16+0x26c00], desc[UR38][R2.64], !P4 ;  /* 0x26c000000210afae */ /* 0x0003e2000e101d66 */
[----:B------:R-:W-:Y:S02]  /*10ee0*/  @!P2 ISETP.NE.U32.AND P4, PT, R8, RZ, PT ;  /* 0x000000ff0800a20c */ /* 0x000fe40003f85070 */
[----:B------:R-:W-:Y:S01]  /*10ef0*/  @!P2 LOP3.LUT R8, R7, 0x80, RZ, 0xc0, !PT ;  /* 0x000000800708a812 */ /* 0x000fe200078ec0ff */
[----:B------:R1:W-:Y:S03]  /*10f00*/  @!P2 LDGSTS.E.BYPASS.LTC128B.128 [R16+0x28c00], desc[UR38][R2.64+0x80], !P6 ;  /* 0x28c000800210afae */ /* 0x0003e6000f101d66 */
[----:B------:R-:W-:-:S07]  /*10f10*/  @!P2 SHF.R.U32.HI R8, RZ, 0x3, R8 ;  /* 0x00000003ff08a819 */ /* 0x000fce0000011608 */
[----:B01----:R-:W-:Y:S05]  /*10f20*/  WARPSYNC.COLLECTIVE R15, `(.L_x_3562) ;  /* 0x000000000f087348 */ /* 0x003fea0003c00000 */
[----:B------:R2:W3:Y:S02]  /*10f30*/  SHFL.IDX P6, R14, R13, R12, R11 ;  /* 0x0000000c0d0e7389 */ /* 0x0004e400000c000b */
[----:B0123--:R-:W-:Y:S01]  /*10f40*/  ENDCOLLECTIVE ;  /* 0x000000000000791b */ /* 0x00ffe20003800000 */
.L_x_3562:
[----:B------:R-:W-:Y:S01]  /*10f50*/  @!PT LDS RZ, [RZ] ;  /* 0x00000000fffff984 */ /* 0x000fe20000000800 */
[----:B------:R-:W-:Y:S01]  /*10f60*/  @!PT LDS RZ, [RZ] ;  /* 0x00000000fffff984 */ /* 0x000fe20000000800 */
[----:B------:R-:W-:Y:S01]  /*10f70*/  @!PT LDS RZ, [RZ] ;  /* 0x00000000fffff984 */ /* 0x000fe20000000800 */
[----:B------:R-:W-:Y:S01]  /*10f80*/  @!P2 LDGSTS.E.BYPASS.LTC128B.128 [R16+0x2ac00], desc[UR38][R2.64+0x100], !P3 ;  /* 0x2ac001000210afae */ /* 0x000fe2000d901d66 */
[----:B------:R-:W-:-:S03]  /*10f90*/  LOP3.LUT P3, RZ, R18, 0x80, RZ, 0xc0, !PT ;  /* 0x0000008012ff7812 */ /* 0x000fc6000786c0ff */
[----:B------:R-:W-:Y:S04]  /*10fa0*/  @!P2 LDGSTS.E.BYPASS.LTC128B.128 [R16+0x2cc00], desc[UR38][R2.64+0x180], !P5 ;  /* 0x2cc001800210afae */ /* 0x000fe8000e901d66 */
[----:B------:R-:W-:Y:S01]  /*10fb0*/  @!P2 LDGSTS.E.BYPASS.LTC128B.128 [R16+0x2ec00], desc[UR38][R2.64+0x200], !P0 ;  /* 0x2ec002000210afae */ /* 0x000fe2000c101d66 */
[----:B------:R-:W-:-:S03]  /*10fc0*/  IMAD.MOV.U32 R13, RZ, RZ, R0 ;  /* 0x000000ffff0d7224 */ /* 0x000fc600078e0000 */
[----:B------:R-:W-:Y:S01]  /*10fd0*/  @!P2 LDGSTS.E.BYPASS.LTC128B.128 [R16+0x30c00], desc[UR38][R2.64+0x280], !P1 ;  /* 0x30c002800210afae */ /* 0x000fe2000c901d66 */
[----:B------:R-:W-:-:S03]  /*10fe0*/  IMAD.SHL.U32 R10, R10, 0x8, RZ ;  /* 0x000000080a0a7824 */ /* 0x000fc600078e00ff */
[----:B------:R-:W-:Y:S01]  /*10ff0*/  @!P2 LDGSTS.E.BYPASS.LTC128B.128 [R16+0x32c00], desc[UR38][R2.64+0x300], P4 ;  /* 0x32c003000210afae */ /* 0x000fe2000a101d66 */
[----:B------:R-:W-:Y:S02]  /*11000*/  @!P2 ISETP.NE.U32.AND P4, PT, R8, RZ, PT ;  /* 0x000000ff0800a20c */ /* 0x000fe40003f85070 */
[----:B------:R-:W-:Y:S02]  /*11010*/  LOP3.LUT R10, R10, 0x38, RZ, 0xc0, !PT ;  /* 0x000000380a0a7812 */ /* 0x000fe400078ec0ff */
[----:B------:R-:W-:-:S04]  /*11020*/  @!P3 LOP3.LUT R8, R5, 0x40, RZ, 0xc0, !PT ;  /* 0x000000400508b812 */ /* 0x000fc800078ec0ff */
[----:B------:R-:W-:-:S05]  /*11030*/  @!P3 SHF.R.U32.HI R8, RZ, 0x2, R8 ;  /* 0x00000002ff08b819 */ /* 0x000fca0000011608 */
[----:B------:R0:W-:Y:S01]  /*11040*/  @!P2 LDGSTS.E.BYPASS.LTC128B.128 [R16+0x34c00], desc[UR38][R2.64+0x380], P4 ;  /* 0x34c003800210afae */ /* 0x0001e2000a101d66 */
[----:B------:R-:W-:Y:S01]  /*11050*/  LOP3.LUT P2, RZ, R18, 0x4, RZ, 0xc0, !PT ;  /* 0x0000000412ff7812 */ /* 0x000fe2000784c0ff */
[----:B0-----:R-:W-:-:S12]  /*11060*/  IMAD.MOV.U32 R2, RZ, RZ, R14 ;  /* 0x000000ffff027224 */ /* 0x001fd800078e000e */
[----:B------:R-:W-:Y:S05]  /*11070*/  WARPSYNC.COLLECTIVE R15, `(.L_x_3563) ;  /* 0x000000000f087348 */ /* 0x000fea0003c00000 */
[----:B------:R0:W1:Y:S02]  /*11080*/  SHFL.IDX P6, R14, R13, R12, R11 ;  /* 0x0000000c0d0e7389 */ /* 0x00006400000c000b */
[----:B01----:R-:W-:Y:S01]  /*11090*/  ENDCOLLECTIVE ;  /* 0x000000000000791b */ /* 0x003fe20003800000 */
.L_x_3563:
[----:B------:R-:W-:Y:S01]  /*110a0*/  IMAD.MOV.U32 R3, RZ, RZ, R14 ;  /* 0x000000ffff037224 */ /* 0x000fe200078e000e */
[----:B------:R-:W-:-:S04]  /*110b0*/  LOP3.LUT P6, RZ, R18, 0x8, RZ, 0xc0, !PT ;  /* 0x0000000812ff7812 */ /* 0x000fc800078cc0ff */
[----:B------:R-:W-:-:S05]  /*110c0*/  @!P3 LEA R3, P4, R10, R3, 0x1 ;  /* 0x000000030a03b211 */ /* 0x000fca00078808ff */
[----:B------:R-:W-:Y:S01]  /*110d0*/  @!P3 IMAD.X R2, RZ, RZ, R2, P4 ;  /* 0x000000ffff02b224 */ /* 0x000fe200020e0602 */
[----:B------:R-:W-:-:S04]  /*110e0*/  LOP3.LUT P4, RZ, R18, 0x10, RZ, 0xc0, !PT ;  /* 0x0000001012ff7812 */ /* 0x000fc8000788c0ff */
[----:B------:R-:W-:-:S04]  /*110f0*/  @!P3 LOP3.LUT R3, R3, R2, RZ, 0x3c, !PT ;  /* 0x000000020303b212 */ /* 0x000fc800078e3cff */
[----:B------:R-:W-:-:S04]  /*11100*/  @!P3 LOP3.LUT R2, R3, R2, RZ, 0x3c, !PT ;  /* 0x000000020302b212 */ /* 0x000fc800078e3cff */
[----:B------:R-:W-:-:S05]  /*11110*/  @!P3 LOP3.LUT R3, R3, R2, RZ, 0x3c, !PT ;  /* 0x000000020303b212 */ /* 0x000fca00078e3cff */
[----:B------:R-:W-:Y:S01]  /*11120*/  @!PT LDS RZ, [RZ] ;  /* 0x00000000fffff984 */ /* 0x000fe20000000800 */
[----:B------:R-:W-:Y:S01]  /*11130*/  @!PT LDS RZ, [RZ] ;  /* 0x00000000fffff984 */ /* 0x000fe20000000800 */
[----:B------:R-:W-:Y:S01]  /*11140*/  @!PT LDS RZ, [RZ] ;  /* 0x00000000fffff984 */ /* 0x000fe20000000800 */
        /* <DEDUP_REMOVED lines=8> */
[----:B------:R0:W-:Y:S04]  /*111d0*/  @!P3 LDGSTS.E.BYPASS.LTC128B.128 [R16+0x31400], desc[UR38][R2.64+0x280], !P1 ;  /* 0x314002800210bfae */ /* 0x0001e8000c901d66 */
[----:B------:R0:W-:Y:S01]  /*111e0*/  @!P3 LDGSTS.E.BYPASS.LTC128B.128 [R16+0x33400], desc[UR38][R2.64+0x300], P4 ;  /* 0x334003000210bfae */ /* 0x0001e2000a101d66 */
[----:B------:R-:W-:-:S13]  /*111f0*/  @!P3 ISETP.NE.U32.AND P4, PT, R8, RZ, PT ;  /* 0x000000ff0800b20c */ /* 0x000fda0003f85070 */
[----:B------:R0:W-:Y:S04]  /*11200*/  @!P3 LDGSTS.E.BYPASS.LTC128B.128 [R16+0x35400], desc[UR38][R2.64+0x380], P4 ;  /* 0x354003800210bfae */ /* 0x0001e8000a101d66 */
[----:B------:R0:W5:Y:S01]  /*11210*/  LDL.LU R16, [R1+0x54] ;  /* 0x0000540001107983 */ /* 0x0001620000300800 */
[----:B------:R-:W-:Y:S02]  /*11220*/  IMAD.MOV.U32 R13, RZ, RZ, R6 ;  /* 0x000000ffff0d7224 */ /* 0x000fe400078e0006 */
[----:B------:R-:W-:-:S07]  /*11230*/  IMAD.MOV.U32 R12, RZ, RZ, 0x3 ;  /* 0x00000003ff0c7424 */ /* 0x000fce00078e00ff */
[----:B0----5:R-:W-:Y:S05]  /*11240*/  WARPSYNC.COLLECTIVE R15, `(.L_x_3564) ;  /* 0x000000000f087348 */ /* 0x021fea0003c00000 */
[----:B------:R1:W2:Y:S02]  /*11250*/  SHFL.IDX P6, R14, R13, R12, R11 ;  /* 0x0000000c0d0e7389 */ /* 0x0002a400000c000b */
[----:B012--5:R-:W-:Y:S01]  /*11260*/  ENDCOLLECTIVE ;  /* 0x000000000000791b */ /* 0x027fe20003800000 */
.L_x_3564:
[----:B------:R-:W-:Y:S02]  /*11270*/  IMAD.MOV.U32 R13, RZ, RZ, R0 ;  /* 0x000000ffff0d7224 */ /* 0x000fe400078e0000 */
[----:B------:R-:W-:-:S07]  /*11280*/  IMAD.MOV.U32 R6, RZ, RZ, R14 ;  /* 0x000000ffff067224 */ /* 0x000fce00078e000e */
[----:B------:R-:W-:Y:S05]  /*11290*/  WARPSYNC.COLLECTIVE R15, `(.L_x_3565) ;  /* 0x000000000f087348 */ /* 0x000fea0003c00000 */
[----:B------:R0:W1:Y:S02]  /*112a0*/  SHFL.IDX P6, R14, R13, R12, R11 ;  /* 0x0000000c0d0e7389 */ /* 0x00006400000c000b */
[----:B01----:R-:W-:Y:S01]  /*112b0*/  ENDCOLLECTIVE ;  /* 0x000000000000791b */ /* 0x003fe20003800000 */
.L_x_3565:
[----:B------:R-:W-:Y:S01]  /*112c0*/  IMAD.MOV.U32 R0, RZ, RZ, R14 ;  /* 0x000000ffff007224 */ /* 0x000fe200078e000e */
[----:B------:R-:W-:Y:S06]  /*112d0*/  BRA `(.L_x_3566) ;  /* 0xffffffb000f87947 */ /* 0x000fec000383ffff */
.L_x_3449:
[----:B0-----:R-:W-:-:S04]  /*112e0*/  IMAD.U32 R3, RZ, RZ, UR36 ;  /* 0x00000024ff037e24 */ /* 0x001fc8000f8e00ff */
[----:B------:R0:W2:Y:S03]  /*112f0*/  SYNCS.PHASECHK.TRANS64.TRYWAIT P0, [R3+URZ+0x38820], R0 ;  /* 0x03882000030075a7 */ /* 0x0000a6000800017f */
[----:B--2---:R-:W-:Y:S05]  /*11300*/  @!P0 NANOSLEEP.SYNCS 0x989680 ;  /* 0x009896800000895d */ /* 0x004fea0003900000 */
[----:B------:R-:W2:Y:S02]  /*11310*/  @!P0 SYNCS.PHASECHK.TRANS64 P0, [R3+URZ+0x38820], R0 ;  /* 0x03882000030085a7 */ /* 0x000ea4000800007f */
[----:B--2---:R-:W-:Y:S05]  /*11320*/  @!P0 BRA `(.L_x_3449) ;  /* 0xfffffffc00ec8947 */ /* 0x004fea000383ffff */
[----:B------:R-:W-:Y:S05]  /*11330*/  BRA `(.L_x_3567) ;  /* 0xffffffb400887947 */ /* 0x000fea000383ffff */
.L_x_3453:
[----:B0-----:R0:W2:Y:S02]  /*11340*/  SYNCS.PHASECHK.TRANS64.TRYWAIT P0, [R3+URZ+0x38860], R0 ;  /* 0x03886000030075a7 */ /* 0x0010a4000800017f */
[----:B--2---:R-:W-:Y:S05]  /*11350*/  @!P0 NANOSLEEP.SYNCS 0x989680 ;  /* 0x009896800000895d */ /* 0x004fea0003900000 */
[----:B------:R-:W2:Y:S02]  /*11360*/  @!P0 SYNCS.PHASECHK.TRANS64 P0, [R3+URZ+0x38860], R0 ;  /* 0x03886000030085a7 */ /* 0x000ea4000800007f */
[----:B--2---:R-:W-:Y:S05]  /*11370*/  @!P0 BRA `(.L_x_3453) ;  /* 0xfffffffc00f08947 */ /* 0x004fea000383ffff */
[----:B------:R-:W-:Y:S05]  /*11380*/  BRA `(.L_x_3568) ;  /* 0xffffffb400a87947 */ /* 0x000fea000383ffff */
.L_x_3470:
[----:B-1----:R1:W2:Y:S02]  /*11390*/  SYNCS.PHASECHK.TRANS64.TRYWAIT P0, [R3+URZ+0x38840], R2 ;  /* 0x03884002030075a7 */ /* 0x0022a4000800017f */
[----:B--2---:R-:W-:Y:S05]  /*113a0*/  @!P0 NANOSLEEP.SYNCS 0x989680 ;  /* 0x009896800000895d */ /* 0x004fea0003900000 */
[----:B------:R-:W2:Y:S02]  /*113b0*/  @!P0 SYNCS.PHASECHK.TRANS64 P0, [R3+URZ+0x38840], R2 ;  /* 0x03884002030085a7 */ /* 0x000ea4000800007f */
[----:B--2---:R-:W-:Y:S05]  /*113c0*/  @!P0 BRA `(.L_x_3470) ;  /* 0xfffffffc00f08947 */ /* 0x004fea000383ffff */
[----:B------:R-:W-:Y:S05]  /*113d0*/  BRA `(.L_x_3569) ;  /* 0xffffffc0008c7947 */ /* 0x000fea000383ffff */
.L_x_3475:
[----:B0-----:R0:W2:Y:S02]  /*113e0*/  SYNCS.PHASECHK.TRANS64.TRYWAIT P0, [R3+URZ+0x38860], R2 ;  /* 0x03886002030075a7 */ /* 0x0010a4000800017f */
[----:B--2---:R-:W-:Y:S05]  /*113f0*/  @!P0 NANOSLEEP.SYNCS 0x989680 ;  /* 0x009896800000895d */ /* 0x004fea0003900000 */
[----:B------:R-:W2:Y:S02]  /*11400*/  @!P0 SYNCS.PHASECHK.TRANS64 P0, [R3+URZ+0x38860], R2 ;  /* 0x03886002030085a7 */ /* 0x000ea4000800007f */
[----:B--2---:R-:W-:Y:S05]  /*11410*/  @!P0 BRA `(.L_x_3475) ;  /* 0xfffffffc00f08947 */ /* 0x004fea000383ffff */
[----:B------:R-:W-:Y:S05]  /*11420*/  BRA `(.L_x_3570) ;  /* 0xffffffc400047947 */ /* 0x000fea000383ffff */
.L_x_3491:
[----:B--2---:R2:W3:Y:S02]  /*11430*/  SYNCS.PHASECHK.TRANS64.TRYWAIT P0, [R4+URZ+0x38840], R2 ;  /* 0x03884002040075a7 */ /* 0x0044e4000800017f */
[----:B---3--:R-:W-:Y:S05]  /*11440*/  @!P0 NANOSLEEP.SYNCS 0x989680 ;  /* 0x009896800000895d */ /* 0x008fea0003900000 */
[----:B------:R-:W3:Y:S02]  /*11450*/  @!P0 SYNCS.PHASECHK.TRANS64 P0, [R4+URZ+0x38840], R2 ;  /* 0x03884002040085a7 */ /* 0x000ee4000800007f */
[----:B---3--:R-:W-:Y:S05]  /*11460*/  @!P0 BRA `(.L_x_3491) ;  /* 0xfffffffc00f08947 */ /* 0x008fea000383ffff */
[----:B------:R-:W-:Y:S05]  /*11470*/  BRA `(.L_x_3571) ;  /* 0xffffffcc00dc7947 */ /* 0x000fea000383ffff */
.L_x_3496:
[----:B0-----:R0:W1:Y:S02]  /*11480*/  SYNCS.PHASECHK.TRANS64.TRYWAIT P0, [R4+URZ+0x38860], R2 ;  /* 0x03886002040075a7 */ /* 0x001064000800017f */
[----:B-1----:R-:W-:Y:S05]  /*11490*/  @!P0 NANOSLEEP.SYNCS 0x989680 ;  /* 0x009896800000895d */ /* 0x002fea0003900000 */
[----:B------:R-:W1:Y:S02]  /*114a0*/  @!P0 SYNCS.PHASECHK.TRANS64 P0, [R4+URZ+0x38860], R2 ;  /* 0x03886002040085a7 */ /* 0x000e64000800007f */
[----:B-1----:R-:W-:Y:S05]  /*114b0*/  @!P0 BRA `(.L_x_3496) ;  /* 0xfffffffc00f08947 */ /* 0x002fea000383ffff */
[----:B------:R-:W-:Y:S05]  /*114c0*/  BRA `(.L_x_3572) ;  /* 0xffffffd000547947 */ /* 0x000fea000383ffff */
.L_x_3511:
[----:B0-----:R0:W2:Y:S02]  /*114d0*/  SYNCS.PHASECHK.TRANS64.TRYWAIT P0, [R4+URZ+0x38840], R2 ;  /* 0x03884002040075a7 */ /* 0x0010a4000800017f */
[----:B--2---:R-:W-:Y:S05]  /*114e0*/  @!P0 NANOSLEEP.SYNCS 0x989680 ;  /* 0x009896800000895d */ /* 0x004fea0003900000 */
[----:B------:R-:W2:Y:S02]  /*114f0*/  @!P0 SYNCS.PHASECHK.TRANS64 P0, [R4+URZ+0x38840], R2 ;  /* 0x03884002040085a7 */ /* 0x000ea4000800007f */
[----:B--2---:R-:W-:Y:S05]  /*11500*/  @!P0 BRA `(.L_x_3511) ;  /* 0xfffffffc00f08947 */ /* 0x004fea000383ffff */
[----:B------:R-:W-:Y:S05]  /*11510*/  BRA `(.L_x_3573) ;  /* 0xffffffdc00087947 */ /* 0x000fea000383ffff */
.L_x_3516:
[----:B-1----:R1:W2:Y:S02]  /*11520*/  SYNCS.PHASECHK.TRANS64.TRYWAIT P0, [R4+URZ+0x38860], R2 ;  /* 0x03886002040075a7 */ /* 0x0022a4000800017f */
[----:B--2---:R-:W-:Y:S05]  /*11530*/  @!P0 NANOSLEEP.SYNCS 0x989680 ;  /* 0x009896800000895d */ /* 0x004fea0003900000 */
[----:B------:R-:W2:Y:S02]  /*11540*/  @!P0 SYNCS.PHASECHK.TRANS64 P0, [R4+URZ+0x38860], R2 ;  /* 0x03886002040085a7 */ /* 0x000ea4000800007f */
[----:B--2---:R-:W-:Y:S05]  /*11550*/  @!P0 BRA `(.L_x_3516) ;  /* 0xfffffffc00f08947 */ /* 0x004fea000383ffff */
[----:B------:R-:W-:Y:S05]  /*11560*/  BRA `(.L_x_3574) ;  /* 0xffffffdc00807947 */ /* 0x000fea000383ffff */
.L_x_3530:
[----:B0-----:R0:W2:Y:S02]  /*11570*/  SYNCS.PHASECHK.TRANS64.TRYWAIT P0, [R9+URZ+0x38820], R2 ;  /* 0x03882002090075a7 */ /* 0x0010a4000800017f */
[----:B--2---:R-:W-:Y:S05]  /*11580*/  @!P0 NANOSLEEP.SYNCS 0x989680 ;  /* 0x009896800000895d */ /* 0x004fea0003900000 */
[----:B------:R-:W2:Y:S02]  /*11590*/  @!P0 SYNCS.PHASECHK.TRANS64 P0, [R9+URZ+0x38820], R2 ;  /* 0x03882002090085a7 */ /* 0x000ea4000800007f */
[----:B--2---:R-:W-:Y:S05]  /*115a0*/  @!P0 BRA `(.L_x_3530) ;  /* 0xfffffffc00f08947 */ /* 0x004fea000383ffff */
[----:B------:R-:W-:Y:S05]  /*115b0*/  BRA `(.L_x_3575) ;  /* 0xffffffe800007947 */ /* 0x000fea000383ffff */
.L_x_3531:
        /* <DEDUP_REMOVED lines=11> */
.L_x_3577:
[----:B------:R-:W-:Y:S05]  /*11670*/  BSYNC B0 ;  /* 0x0000000000007941 */ /* 0x000fea0003800000 */
.L_x_3576:
[----:B------:R-:W-:Y:S05]  /*11680*/  BRA `(.L_x_3578) ;  /* 0xffffffe400e87947 */ /* 0x000fea000383ffff */
.L_x_3534:
[----:B------:R-:W-:Y:S01]  /*11690*/  BSSY B1, `(.L_x_3579) ;  /* 0x0000006000017945 */ /* 0x000fe20003800000 */
[----:B------:R-:W-:-:S07]  /*116a0*/  IMAD.MOV.U32 R15, RZ, RZ, -0x1 ;  /* 0xffffffffff0f7424 */ /* 0x000fce00078e00ff */
[----:B012---:R-:W-:Y:S05]  /*116b0*/  WARPSYNC.COLLECTIVE R15, `(.L_x_3580) ;  /* 0x000000000f0c7348 */ /* 0x007fea0003c00000 */
[----:B------:R-:W-:Y:S02]  /*116c0*/  ELECT P6, UR62, PT ;  /* 0x00000000003e782f */ /* 0x000fe400038c0000 */
[----:B------:R-:W-:Y:S01]  /*116d0*/  MOV R14, UR62 ;  /* 0x0000003e000e7c02 */ /* 0x000fe20008000f00 */
[----:B012---:R-:W-:Y:S10]  /*116e0*/  ENDCOLLECTIVE ;  /* 0x000000000000791b */ /* 0x007ff40003800000 */
.L_x_3580:
[----:B------:R-:W-:Y:S05]  /*116f0*/  BSYNC B1 ;  /* 0x0000000000017941 */ /* 0x000fea0003800000 */
.L_x_3579:
[----:B------:R-:W-:Y:S05]  /*11700*/  BRA `(.L_x_3581) ;  /* 0xffffffe400e07947 */ /* 0x000fea000383ffff */
.L_x_3535:
[----:B0-----:R0:W1:Y:S02]  /*11710*/  SYNCS.PHASECHK.TRANS64.TRYWAIT P0, [R5+URZ], R4 ;  /* 0x00000004050075a7 */ /* 0x001064000800017f */
[----:B-1----:R-:W-:Y:S05]  /*11720*/  @!P0 NANOSLEEP.SYNCS 0x989680 ;  /* 0x009896800000895d */ /* 0x002fea0003900000 */
[----:B------:R-:W1:Y:S02]  /*11730*/  @!P0 SYNCS.PHASECHK.TRANS64 P0, [R5+URZ], R4 ;  /* 0x00000004050085a7 */ /* 0x000e64000800007f */
[----:B-1----:R-:W-:Y:S05]  /*11740*/  @!P0 BRA `(.L_x_3535) ;  /* 0xfffffffc00f08947 */ /* 0x002fea000383ffff */
[----:B------:R-:W-:Y:S05]  /*11750*/  BRA `(.L_x_3582) ;  /* 0xffffffe800047947 */ /* 0x000fea000383ffff */
.L_x_3536:
[----:B-1----:R1:W2:Y:S02]  /*11760*/  SYNCS.PHASECHK.TRANS64.TRYWAIT P0, [R7+URZ], R2 ;  /* 0x00000002070075a7 */ /* 0x0022a4000800017f */
[----:B--2---:R-:W-:Y:S05]  /*11770*/  @!P0 NANOSLEEP.SYNCS 0x989680 ;  /* 0x009896800000895d */ /* 0x004fea0003900000 */
[----:B------:R-:W2:Y:S02]  /*11780*/  @!P0 SYNCS.PHASECHK.TRANS64 P0, [R7+URZ], R2 ;  /* 0x00000002070085a7 */ /* 0x000ea4000800007f */
[----:B--2---:R-:W-:Y:S05]  /*11790*/  @!P0 BRA `(.L_x_3536) ;  /* 0xfffffffc00f08947 */ /* 0x004fea000383ffff */
[----:B------:R-:W-:Y:S05]  /*117a0*/  BRA `(.L_x_3583) ;  /* 0xffffffe800007947 */ /* 0x000fea000383ffff */
.L_x_3537:
[----:B--2---:R2:W3:Y:S02]  /*117b0*/  SYNCS.PHASECHK.TRANS64.TRYWAIT P0, [R19+URZ], R4 ;  /* 0x00000004130075a7 */ /* 0x0044e4000800017f */
[----:B---3--:R-:W-:Y:S05]  /*117c0*/  @!P0 NANOSLEEP.SYNCS 0x989680 ;  /* 0x009896800000895d */ /* 0x008fea0003900000 */
[----:B------:R-:W3:Y:S02]  /*117d0*/  @!P0 SYNCS.PHASECHK.TRANS64 P0, [R19+URZ], R4 ;  /* 0x00000004130085a7 */ /* 0x000ee4000800007f */
[----:B---3--:R-:W-:Y:S05]  /*117e0*/  @!P0 BRA `(.L_x_3537) ;  /* 0xfffffffc00f08947 */ /* 0x008fea000383ffff */
[----:B------:R-:W-:Y:S05]  /*117f0*/  BRA `(.L_x_3584) ;  /* 0xffffffe400f47947 */ /* 0x000fea000383ffff */
.L_x_3585:
        /* <DEDUP_REMOVED lines=16> */
.L_x_15117:


//--------------------- .text._ZN7cutlass13device_kernelIN5flash11enable_sm90INS1_16FlashAttnFwdSm90INS1_25CollectiveMainloopFwdSm90ILi2EN4cute5tupleIJNS5_1CILi1EEES8_S8_EEENS6_IJNS7_ILi64EEESA_SA_EEELi512ENS_6half_tEfNS_4arch4Sm90ELb0ELb0ELb0ELb1ELb0ELb0ELb0ELb0ELb0ELb1ELb0ELb0EEENS1_21CollectiveEpilogueFwdINS6_IJSA_NS7_ILi512EEESA_EEES9_SC_SE_Li256ELb1ELb1ELb0ELb0EEENS1_36VarlenDynamicPersistentTileSchedulerILi64ELi64ELi256ELi128ELb0ELb1ELb1ELb0ELb1ELb1EEEEEEEEEvNT_6ParamsE --------------------------
	.section	.text._ZN7cutlass13device_kernelIN5flash11enable_sm90INS1_16FlashAttnFwdSm90INS1_25CollectiveMainloopFwdSm90ILi2EN4cute5tupleIJNS5_1CILi1EEES8_S8_EEENS6_IJNS7_ILi64EEESA_SA_EEELi512ENS_6half_tEfNS_4arch4Sm90ELb0ELb0ELb0ELb1ELb0ELb0ELb0ELb0ELb0ELb1ELb0ELb0EEENS1_21CollectiveEpilogueFwdINS6_IJSA_NS7_ILi512EEESA_EEES9_SC_SE_Li256ELb1ELb1ELb0ELb0EEENS1_36VarlenDynamicPersistentTileSchedulerILi64ELi64ELi256ELi128ELb0ELb1ELb1ELb0ELb1ELb1EEEEEEEEEvNT_6ParamsE,"ax",@progbits
	.align	128
.text._ZN7cutlass13device_kernelIN5flash11enable_sm90INS1_16FlashAttnFwdSm90INS1_25CollectiveMainloopFwdSm90ILi2EN4cute5tupleIJNS5_1CILi1EEES8_S8_EEENS6_IJNS7_ILi64EEESA_SA_EEELi512ENS_6half_tEfNS_4arch4Sm90ELb0ELb0ELb0ELb1ELb0ELb0ELb0ELb0ELb0ELb1ELb0ELb0EEENS1_21CollectiveEpilogueFwdINS6_IJSA_NS7_ILi512EEESA_EEES9_SC_SE_Li256ELb1ELb1ELb0ELb0EEENS1_36VarlenDynamicPersistentTileSchedulerILi64ELi64ELi256ELi128ELb0ELb1ELb1ELb0ELb1ELb1EEEEEEEEEvNT_6ParamsE:
        .type           _ZN7cutlass13device_kernelIN5flash11enable_sm90INS1_16FlashAttnFwdSm90INS1_25CollectiveMainloopFwdSm90ILi2EN4cute5tupleIJNS5_1CILi1EEES8_S8_EEENS6_IJNS7_ILi64EEESA_SA_EEELi512ENS_6half_tEfNS_4arch4Sm90ELb0ELb0ELb0ELb1ELb0ELb0ELb0ELb0ELb0ELb1ELb0ELb0EEENS1_21CollectiveEpilogueFwdINS6_IJSA_NS7_ILi512EEESA_EEES9_SC_SE_Li256ELb1ELb1ELb0ELb0EEENS1_36VarlenDynamicPersistentTileSchedulerILi64ELi64ELi256ELi128ELb0ELb1ELb1ELb0ELb1ELb1EEEEEEEEEvNT_6ParamsE,@function
        .size           _ZN7cutlass13device_kernelIN5flash11enable_sm90INS1_16FlashAttnFwdSm90INS1_25CollectiveMainloopFwdSm90ILi2EN4cute5tupleIJNS5_1CILi1EEES8_S8_EEENS6_IJNS7_ILi64EEESA_SA_EEELi512ENS_6half_tEfNS_4arch4Sm90ELb0ELb0ELb0ELb1ELb0ELb0ELb0ELb0ELb0ELb1ELb0ELb0EEENS1_21CollectiveEpilogueFwdINS6_IJSA_NS7_ILi512EEESA_EEES9_SC_SE_Li256ELb1ELb1ELb0ELb0EEENS1_36VarlenDynamicPersistentTileSchedulerILi64ELi64ELi256ELi128ELb0ELb1ELb1ELb0ELb1ELb1EEEEEEEEEvNT_6ParamsE,(.L_x_15118 - _ZN7cutlass13device_kernelIN5flash11enable_sm90INS1_16FlashAttnFwdSm90INS1_25CollectiveMainloopFwdSm90ILi2EN4cute5tupleIJNS5_1CILi1EEES8_S8_EEENS6_IJNS7_ILi64EEESA_SA_EEELi512ENS_6half_tEfNS_4arch4Sm90ELb0ELb0ELb0ELb1ELb0ELb0ELb0ELb0ELb0ELb1ELb0ELb0EEENS1_21CollectiveEpilogueFwdINS6_IJSA_NS7_ILi512EEESA_EEES9_SC_SE_Li256ELb1ELb1ELb0ELb0EEENS1_36VarlenDynamicPersistentTileSchedulerILi64ELi64ELi256ELi128ELb0ELb1ELb1ELb0ELb1ELb1EEEEEEEEEvNT_6ParamsE)
        .other          _ZN7cutlass13device_kernelIN5flash11enable_sm90INS1_16FlashAttnFwdSm90INS1_25CollectiveMainloopFwdSm90ILi2EN4cute5tupleIJNS5_1CILi1EEES8_S8_EEENS6_IJNS7_ILi64EEESA_SA_EEELi512ENS_6half_tEfNS_4arch4Sm90ELb0ELb0ELb0ELb1ELb0ELb0ELb0ELb0ELb0ELb1ELb0ELb0EEENS1_21CollectiveEpilogueFwdINS6_IJSA_NS7_ILi512EEESA_EEES9_SC_SE_Li256ELb1ELb1ELb0ELb0EEENS1_36VarlenDynamicPersistentTileSchedulerILi64ELi64ELi256ELi128ELb0ELb1ELb1ELb0ELb1ELb1EEEEEEEEEvNT_6ParamsE,@"STO_CUDA_ENTRY STV_DEFAULT"
_ZN7cutlass13device_kernelIN5flash11enable_sm90INS1_16FlashAttnFwdSm90INS1_25CollectiveMainloopFwdSm90ILi2EN4cute5tupleIJNS5_1CILi1EEES8_S8_EEENS6_IJNS7_ILi64EEESA_SA_EEELi512ENS_6half_tEfNS_4arch4Sm90ELb0ELb0ELb0ELb1ELb0ELb0ELb0ELb0ELb0ELb1ELb0ELb0EEENS1_21CollectiveEpilogueFwdINS6_IJSA_NS7_ILi512EEESA_EEES9_SC_SE_Li256ELb1ELb1ELb0ELb0EEENS1_36VarlenDynamicPersistentTileSchedulerILi64ELi64ELi256ELi128ELb0ELb1ELb1ELb0ELb1ELb1EEEEEEEEEvNT_6ParamsE:
        /* <DEDUP_REMOVED lines=18> */
.L_x_3587:
[----:B------:R-:W-:Y:S05]  /*0120*/  BSYNC B0 ;  /* 0x0000000000007941 */ /* 0x000fea0003800000 */
.L_x_3586:
        /* <DEDUP_REMOVED lines=37> */
.L_x_3588:
        /* <DEDUP_REMOVED lines=22> */
.L_x_3589:
        /* <DEDUP_REMOVED lines=18> */
.L_x_3590:
        /* <DEDUP_REMOVED lines=22> */
.L_x_3591:
        /* <DEDUP_REMOVED lines=22> */
.L_x_3592:
[----:B------:R-:W-:Y:S01]  /*08c0*/  PLOP3.LUT P0, PT, PT, PT, UP0, 0x80, 0x0 ;  /* 0x000000000000781c */ /* 0x000fe20003f0f008 */
[----:B------:R-:W-:Y:S01]  /*08d0*/  UMOV UR36, 0x1 ;  /* 0x0000000100247882 */ /* 0x000fe20000000000 */
[----:B------:R-:W-:Y:S01]  /*08e0*/  NOP ;  /* 0x0000000000007918 */ /* 0x000fe20000000000 */
[----:B------:R-:W-:Y:S01]  /*08f0*/  USEL UR36, UR36, 0x2, !UP0 ;  /* 0x0000000224247887 */ /* 0x000fe2000c000000 */
[----:B------:R-:W-:Y:S01]  /*0900*/  ULDC.64 UR40, c[0x0][0x208] ;  /* 0x0000820000287ab9 */ /* 0x000fe20000000a00 */
[----:B012-4-:R-:W-:Y:S08]  /*0910*/  BAR.SYNC.DEFER_BLOCKING 0x0 ;  /* 0x0000000000007b1d */ /* 0x017ff00000010000 */
[----:B------:R-:W-:Y:S05]  /*0920*/  @!P0 BRA `(.L_x_3593) ;  /* 0x0000009000748947 */ /* 0x000fea0003800000 */
.L_x_3594:
[----:B------:R-:W-:-:S08]  /*0930*/  NOP ;  /* 0x0000000000007918 */ /* 0x000fd00000000000 */
[----:B------:R-:W0:Y:S02]  /*0940*/  USETMAXREG.TRY_ALLOC.CTAPOOL UP0, 0xf0 ;  /* 0x000000f0000079c8 */ /* 0x000e240008000600 */
[----:B0-----:R-:W-:-:S13]  /*0950*/  PLOP3.LUT P0, PT, PT, PT, UP0, 0x80, 0x0 ;  /* 0x000000000000781c */ /* 0x001fda0003f0f008 */
[----:B------:R-:W-:Y:S05]  /*0960*/  @!P0 BRA `(.L_x_3594) ;  /* 0xfffffffc00f08947 */ /* 0x000fea000383ffff */
[----:B------:R-:W0:Y:S01]  /*0970*/  S2R R2, SR_TID.X ;  /* 0x0000000000027919 */ /* 0x000e220000002100 */
[----:B------:R-:W1:Y:S01]  /*0980*/  S2UR UR4, SR_CgaCtaId ;  /* 0x00000000000479c3 */ /* 0x000e620000008800 */
[----:B------:R-:W-:Y:S02]  /*0990*/  UMOV UR42, 0x400 ;  /* 0x00000400002a7882 */ /* 0x000fe40000000000 */
[----:B-1----:R-:W-:-:S03]  /*09a0*/  ULEA UR42, UR4, UR42, 0x18 ;  /* 0x0000002a042a7291 */ /* 0x002fc6000f8ec03f */
[----:B------:R-:W-:Y:S01]  /*09b0*/  ULDC UR4, c[0x0][0xc3c] ;  /* 0x00030f0000047ab9 */ /* 0x000fe20000000800 */
[----:B0-----:R-:W-:-:S04]  /*09c0*/  LOP3.LUT R0, R2, 0xffffff80, RZ, 0xc0, !PT ;  /* 0xffffff8002007812 */ /* 0x001fc800078ec0ff */
[----:B------:R-:W-:-:S13]  /*09d0*/  ISETP.NE.AND P0, PT, R0, 0x80, PT ;  /* 0x000000800000780c */ /* 0x000fda0003f05270 */
[----:B------:R-:W-:Y:S06]  /*09e0*/  @!P0 BAR.ARV 0x8, 0x100 ;  /* 0x0204000000008b1d */ /* 0x000fec0000002000 */
[----:B------:R-:W-:-:S13]  /*09f0*/  ISETP.GE.U32.AND P0, PT, R2, 0x100, PT ;  /* 0x000001000200780c */ /* 0x000fda0003f06070 */
[----:B------:R-:W-:Y:S08]  /*0a00*/  @P0 BAR.ARV 0xf, 0x100 ;  /* 0x03c4000000000b1d */ /* 0x000ff00000002000 */
[----:B------:R-:W-:Y:S06]  /*0a10*/  BAR.SYNC.DEFER_BLOCKING 0x5, 0x180 ;  /* 0x0146000000007b1d */ /* 0x000fec0000010000 */
[----:B------:R-:W0:Y:S02]  /*0a20*/  LDS.128 R16, [UR42+0x28cd0] ;  /* 0x028cd02aff107984 */ /* 0x000e240008000c00 */
[----:B------:R-:W-:Y:S06]  /*0a30*/  BAR.ARV 0x4, 0x180 ;  /* 0x0106000000007b1d */ /* 0x000fec0000002000 */
[----:B0-----:R-:W-:-:S13]  /*0a40*/  ISETP.GE.AND P0, PT, R19, UR4, PT ;  /* 0x0000000413007c0c */ /* 0x001fda000bf06270 */
[----:B------:R-:W-:Y:S05]  /*0a50*/  @P0 EXIT ;  /* 0x000000000000094d */ /* 0x000fea0003800000 */
[----:B------:R-:W-:Y:S01]  /*0a60*/  VIADD R197, R2, 0xffffff80 ;  /* 0xffffff8002c57836 */ /* 0x000fe20000000000 */
[----:B------:R-:W-:Y:S01]  /*0a70*/  R2UR UR5, R17 ;  /* 0x00000000110572ca */ /* 0x000fe200000e0000 */
[----:B------:R-:W-:Y:S01]  /*0a80*/  IMAD.MOV.U32 R23, RZ, RZ, 0x20 ;  /* 0x00000020ff177424 */ /* 0x000fe200078e00ff */
[----:B------:R-:W-:Y:S01]  /*0a90*/  R2UR UR6, R18 ;  /* 0x00000000120672ca */ /* 0x000fe200000e0000 */
        /* <DEDUP_REMOVED lines=8> */
[----:B------:R-:W-:Y:S02]  /*0b20*/  LEA.HI R7, R0, R197, RZ, 0x2 ;  /* 0x000000c500077211 */ /* 0x000fe400078f10ff */
[----:B------:R-:W-:Y:S02]  /*0b30*/  LEA.HI R4, R2, R3, RZ, 0x1 ;  /* 0x0000000302047211 */ /* 0x000fe400078f08ff */
[--C-:B------:R-:W-:Y:S02]  /*0b40*/  SHF.R.S32.HI R11, RZ, 0x5, R5.reuse ;  /* 0x00000005ff0b7819 */ /* 0x100fe40000011405 */
[----:B------:R-:W-:Y:S02]  /*0b50*/  LOP3.LUT R4, R4, 0x1ffffffe, RZ, 0xc0, !PT ;  /* 0x1ffffffe04047812 */ /* 0x000fe400078ec0ff */
[----:B------:R-:W-:-:S02]  /*0b60*/  SHF.R.S32.HI R6, RZ, 0x1f, R5 ;  /* 0x0000001fff067819 */ /* 0x000fc40000011405 */
[----:B------:R-:W-:Y:S01]  /*0b70*/  LOP3.LUT R8, R7, 0xfffffffc, RZ, 0xc0, !PT ;  /* 0xfffffffc07087812 */ /* 0x000fe200078ec0ff */
[----:B------:R-:W-:Y:S01]  /*0b80*/  IMAD.IADD R9, R3, 0x1, -R4 ;  /* 0x0000000103097824 */ /* 0x000fe200078e0a04 */
[----:B------:R-:W-:Y:S02]  /*0b90*/  LOP3.LUT R4, R2, 0xfffffff0, RZ, 0xc0, !PT ;  /* 0xfffffff002047812 */ /* 0x000fe400078ec0ff */
[----:B------:R-:W-:Y:S01]  /*0ba0*/  LEA.HI R3, R0, R197, RZ, 0x7 ;  /* 0x000000c500037211 */ /* 0x000fe200078f38ff */
[C---:B------:R-:W-:Y:S01]  /*0bb0*/  IMAD.IADD R10, R197.reuse, 0x1, -R8 ;  /* 0x00000001c50a7824 */ /* 0x040fe200078e0a08 */
[----:B------:R-:W-:Y:S01]  /*0bc0*/  LEA.HI R6, R6, R11, RZ, 0x2 ;  /* 0x0000000b06067211 */ /* 0x000fe200078f10ff */
[----:B------:R-:W-:Y:S01]  /*0bd0*/  IMAD.IADD R7, R197, 0x1, -R4 ;  /* 0x00000001c5077824 */ /* 0x000fe200078e0a04 */
[----:B------:R-:W-:Y:S01]  /*0be0*/  LOP3.LUT R2, R3, 0xffffff80, RZ, 0xc0, !PT ;  /* 0xffffff8003027812 */ /* 0x000fe200078ec0ff */
[----:B------:R-:W-:Y:S01]  /*0bf0*/  IMAD.SHL.U32 R9, R9, 0x8, RZ ;  /* 0x0000000809097824 */ /* 0x000fe200078e00ff */
[----:B------:R-:W-:-:S02]  /*0c00*/  SHF.R.S32.HI R192, RZ, 0x7, R3 ;  /* 0x00000007ffc07819 */ /* 0x000fc40000011403 */
[--C-:B------:R-:W-:Y:S01]  /*0c10*/  SHF.R.S32.HI R4, RZ, 0x1f, R7.reuse ;  /* 0x0000001fff047819 */ /* 0x100fe20000011407 */
[----:B------:R-:W-:Y:S01]  /*0c20*/  IMAD.IADD R2, R197, 0x1, -R2 ;  /* 0x00000001c5027824 */ /* 0x000fe200078e0a02 */
[----:B------:R-:W-:Y:S01]  /*0c30*/  LOP3.LUT R6, R6, 0x3ffffc, RZ, 0xc0, !PT ;  /* 0x003ffffc06067812 */ /* 0x000fe200078ec0ff */
[----:B------:R-:W-:Y:S01]  /*0c40*/  IMAD R15, R192, 0x100, R7 ;  /* 0x00000100c00f7824 */ /* 0x000fe200078e0207 */
[----:B------:R-:W-:Y:S02]  /*0c50*/  LEA.HI R12, R10, R10, RZ, 0x1 ;  /* 0x0000000a0a0c7211 */ /* 0x000fe400078f08ff */
[----:B------:R-:W-:Y:S01]  /*0c60*/  LEA.HI R8, R4, R7, RZ, 0x3 ;  /* 0x0000000704087211 */ /* 0x000fe200078f18ff */
[----:B------:R-:W-:Y:S01]  /*0c70*/  IMAD.IADD R4, R11, 0x1, -R6 ;  /* 0x000000010b047824 */ /* 0x000fe200078e0a06 */
[----:B------:R-:W-:Y:S02]  /*0c80*/  SHF.R.S32.HI R5, RZ, 0x1f, R2 ;  /* 0x0000001fff057819 */ /* 0x000fe40000011402 */
[----:B------:R-:W-:Y:S01]  /*0c90*/  LOP3.LUT R13, R12, 0x1ffffffe, RZ, 0xc0, !PT ;  /* 0x1ffffffe0c0d7812 */ /* 0x000fe200078ec0ff */
[----:B------:R-:W-:Y:S01]  /*0ca0*/  IMAD R196, R4, 0x10, R15 ;  /* 0x0000001004c47824 */ /* 0x000fe200078e020f */
[----:B------:R-:W-:-:S02]  /*0cb0*/  LEA.HI R4, R5, R2, RZ, 0x2 ;  /* 0x0000000205047211 */ /* 0x000fc400078f10ff */
[----:B------:R-:W-:Y:S01]  /*0cc0*/  LOP3.LUT R6, R8, 0xfffffff8, RZ, 0xc0, !PT ;  /* 0xfffffff808067812 */ /* 0x000fe200078ec0ff */
[----:B------:R-:W-:Y:S01]  /*0cd0*/  IMAD.IADD R195, R10, 0x1, -R13 ;  /* 0x000000010ac37824 */ /* 0x000fe200078e0a0d */
[----:B------:R-:W-:Y:S01]  /*0ce0*/  LOP3.LUT R13, R4, 0x7ffffffc, RZ, 0xc0, !PT ;  /* 0x7ffffffc040d7812 */ /* 0x000fe200078ec0ff */
[----:B------:R-:W-:Y:S01]  /*0cf0*/  IMAD.SHL.U32 R8, R8, 0x40, RZ ;  /* 0x0000004008087824 */ /* 0x000fe200078e00ff */
[----:B------:R-:W-:Y:S01]  /*0d00*/  LEA.HI R0, R0, R197, RZ, 0x3 ;  /* 0x000000c500007211 */ /* 0x000fe200078f18ff */
[----:B------:R-:W-:Y:S01]  /*0d10*/  IMAD.IADD R7, R7, 0x1, -R6 ;  /* 0x0000000107077824 */ /* 0x000fe200078e0a06 */
[----:B------:R-:W-:Y:S01]  /*0d20*/  LEA.HI R6, R5, R2, RZ, 0x5 ;  /* 0x0000000205067211 */ /* 0x000fe200078f28ff */
[----:B------:R-:W-:Y:S01]  /*0d30*/  IMAD.IADD R13, R2, 0x1, -R13 ;  /* 0x00000001020d7824 */ /* 0x000fe200078e0a0d */
[----:B------:R-:W-:Y:S01]  /*0d40*/  LOP3.LUT R8, R8, 0x7ffffe00, RZ, 0xc0, !PT ;  /* 0x7ffffe0008087812 */ /* 0x000fe200078ec0ff */
[----:B------:R-:W-:Y:S01]  /*0d50*/  IMAD.SHL.U32 R2, R7, 0x40, RZ ;  /* 0x0000004007027824 */ /* 0x000fe200078e00ff */
[--C-:B------:R-:W-:Y:S01]  /*0d60*/  SHF.R.S32.HI R5, RZ, 0x2, R4.reuse ;  /* 0x00000002ff057819 */ /* 0x100fe20000011404 */
[----:B------:R-:W-:Y:S01]  /*0d70*/  IMAD.U32 R196, R196, 0x40, R9 ;  /* 0x00000040c4c47824 */ /* 0x000fe200078e0009 */
[----:B------:R-:W-:Y:S01]  /*0d80*/  SHF.R.S32.HI R4, RZ, 0x1f, R4 ;  /* 0x0000001fff047819 */ /* 0x000fe20000011404 */
[----:B------:R-:W-:Y:S01]  /*0d90*/  IMAD R8, R11, 0x400, R8 ;  /* 0x000004000b087824 */ /* 0x000fe200078e0208 */
[----:B------:R-:W-:Y:S01]  /*0da0*/  LOP3.LUT R2, R2, 0x1c0, RZ, 0xc0, !PT ;  /* 0x000001c002027812 */ /* 0x000fe200078ec0ff */
[----:B------:R-:W-:Y:S01]  /*0db0*/  IMAD.SHL.U32 R17, R13, 0x2, RZ ;  /* 0x000000020d117824 */ /* 0x000fe200078e00ff */
[----:B------:R-:W-:-:S02]  /*0dc0*/  LOP3.LUT R190, R0, 0xfffffff8, RZ, 0xc0, !PT ;  /* 0xfffffff800be7812 */ /* 0x000fc400078ec0ff */
[----:B------:R-:W-:Y:S02]  /*0dd0*/  LOP3.LUT R9, R2, 0x8, R9, 0xf8, !PT ;  /* 0x0000000802097812 */ /* 0x000fe400078ef809 */
[----:B------:R-:W-:Y:S01]  /*0de0*/  SHF.R.U32.HI R2, RZ, 0x3, R2 ;  /* 0x00000003ff027819 */ /* 0x000fe20000011602 */
[----:B------:R-:W-:Y:S01]  /*0df0*/  IMAD.IADD R190, R197, 0x1, -R190 ;  /* 0x00000001c5be7824 */ /* 0x000fe200078e0abe */
[----:B------:R-:W-:Y:S02]  /*0e00*/  LEA.HI R4, R4, R5, RZ, 0x3 ;  /* 0x0000000504047211 */ /* 0x000fe400078f18ff */
[----:B------:R-:W-:Y:S01]  /*0e10*/  LOP3.LUT R9, R9, R2, RZ, 0x3c, !PT ;  /* 0x0000000209097212 */ /* 0x000fe200078e3cff */
[----:B------:R-:W-:Y:S01]  /*0e20*/  IMAD.SHL.U32 R2, R190, 0x8, RZ ;  /* 0x00000008be027824 */ /* 0x000fe200078e00ff */
[----:B------:R-:W-:Y:S01]  /*0e30*/  R2P PR, R7, 0x6 ;  /* 0x0000000607007804 */ /* 0x000fe20000000000 */
[----:B------:R-:W-:Y:S01]  /*0e40*/  IMAD.MOV.U32 R7, RZ, RZ, R19 ;  /* 0x000000ffff077224 */ /* 0x000fe200078e0013 */
[----:B------:R-:W-:Y:S01]  /*0e50*/  LOP3.LUT R4, R4, 0xfffffff8, RZ, 0xc0, !PT ;  /* 0xfffffff804047812 */ /* 0x000fe200078ec0ff */
[----:B------:R-:W-:Y:S01]  /*0e60*/  IMAD.IADD R8, R8, 0x1, R9 ;  /* 0x0000000108087824 */ /* 0x000fe200078e0209 */
[----:B------:R-:W-:Y:S01]  /*0e70*/  LEA.HI R3, R3, R192, RZ, 0x1 ;  /* 0x000000c003037211 */ /* 0x000fe200078f08ff */
[----:B------:R-:W-:Y:S01]  /*0e80*/  VIADD R189, R2, 0x40 ;  /* 0x0000004002bd7836 */ /* 0x000fe20000000000 */
[----:B------:R-:W-:Y:S01]  /*0e90*/  SHF.R.S32.HI R6, RZ, 0x5, R6 ;  /* 0x00000005ff067819 */ /* 0x000fe20000011406 */
[----:B------:R-:W-:Y:S01]  /*0ea0*/  IMAD.IADD R5, R5, 0x1, -R4 ;  /* 0x0000000105057824 */ /* 0x000fe200078e0a04 */
[----:B------:R-:W-:Y:S01]  /*0eb0*/  LEA R19, R8, UR42, 0x1 ;  /* 0x0000002a08137c11 */ /* 0x000fe2000f8e08ff */
[C---:B------:R-:W-:Y:S01]  /*0ec0*/  VIADD R188, R2.reuse, 0x80 ;  /* 0x0000008002bc7836 */ /* 0x040fe20000000000 */
[----:B------:R-:W-:Y:S01]  /*0ed0*/  LOP3.LUT R3, R3, 0xfffffe, RZ, 0xc0, !PT ;  /* 0x00fffffe03037812 */ /* 0x000fe200078ec0ff */
[C---:B------:R-:W-:Y:S01]  /*0ee0*/  VIADD R187, R2.reuse, 0xc0 ;  /* 0x000000c002bb7836 */ /* 0x040fe20000000000 */
[----:B------:R-:W-:Y:S01]  /*0ef0*/  SEL R23, R23, 0xffffffe0, !P1 ;  /* 0xffffffe017177807 */ /* 0x000fe20004800000 */
[C---:B------:R-:W-:Y:S01]  /*0f00*/  VIADD R184, R19.reuse, 0x26800 ;  /* 0x0002680013b87836 */ /* 0x040fe20000000000 */
[----:B------:R-:W-:Y:S01]  /*0f10*/  SHF.R.S32.HI R191, RZ, 0x3, R0 ;  /* 0x00000003ffbf7819 */ /* 0x000fe20000011400 */
[C---:B------:R-:W-:Y:S01]  /*0f20*/  VIADD R186, R2.reuse, 0x100 ;  /* 0x0000010002ba7836 */ /* 0x040fe20000000000 */
[----:B------:R-:W-:Y:S01]  /*0f30*/  SHF.R.S32.HI R204, RZ, 0x1f, R189 ;  /* 0x0000001fffcc7819 */ /* 0x000fe200000114bd */
[C---:B------:R-:W-:Y:S01]  /*0f40*/  VIADD R185, R2.reuse, 0x140 ;  /* 0x0000014002b97836 */ /* 0x040fe20000000000 */
[----:B------:R-:W-:Y:S01]  /*0f50*/  SHF.R.S32.HI R203, RZ, 0x1f, R188 ;  /* 0x0000001fffcb7819 */ /* 0x000fe200000114bc */
[C---:B------:R-:W-:Y:S01]  /*0f60*/  VIADD R194, R2.reuse, 0x180 ;  /* 0x0000018002c27836 */ /* 0x040fe20000000000 */
[----:B------:R-:W-:Y:S01]  /*0f70*/  SHF.R.S32.HI R202, RZ, 0x1f, R187 ;  /* 0x0000001fffca7819 */ /* 0x000fe200000114bb */
[----:B------:R-:W-:Y:S01]  /*0f80*/  VIADD R193, R2, 0x1c0 ;  /* 0x000001c002c17836 */ /* 0x000fe20000000000 */
[----:B------:R-:W-:Y:S01]  /*0f90*/  SHF.R.S32.HI R201, RZ, 0x1f, R186 ;  /* 0x0000001fffc97819 */ /* 0x000fe200000114ba */
[----:B------:R-:W-:Y:S01]  /*0fa0*/  VIADD R22, R19, 0x26840 ;  /* 0x0002684013167836 */ /* 0x000fe20000000000 */
[----:B------:R-:W-:Y:S01]  /*0fb0*/  SHF.R.S32.HI R200, RZ, 0x1f, R185 ;  /* 0x0000001fffc87819 */ /* 0x000fe200000114b9 */
[----:B------:R-:W-:Y:S01]  /*0fc0*/  IMAD R16, R6, 0x10, R5 ;  /* 0x0000001006107824 */ /* 0x000fe200078e0205 */
[----:B------:R-:W-:Y:S01]  /*0fd0*/  SHF.R.S32.HI R199, RZ, 0x1f, R194 ;  /* 0x0000001fffc77819 */ /* 0x000fe200000114c2 */
[----:B------:R-:W-:Y:S01]  /*0fe0*/  IMAD.IADD R3, R192, 0x1, -R3 ;  /* 0x00000001c0037824 */ /* 0x000fe200078e0a03 */
[----:B------:R-:W-:Y:S01]  /*0ff0*/  SHF.R.S32.HI R198, RZ, 0x1f, R193 ;  /* 0x0000001fffc67819 */ /* 0x000fe200000114c1 */
[----:B------:R-:W-:-:S02]  /*1000*/  @P2 VIADD R22, R184, 0xffffffc0 ;  /* 0xffffffc0b8162836 */ /* 0x000fc40000000000 */
[----:B------:R-:W-:Y:S02]  /*1010*/  IMAD.IADD R184, R184, 0x1, R23 ;  /* 0x00000001b8b87824 */ /* 0x000fe400078e0217 */
[----:B------:R-:W-:Y:S02]  /*1020*/  IMAD.SHL.U32 R18, R3, 0x100, RZ ;  /* 0x0000010003127824 */ /* 0x000fe400078e00ff */
[----:B------:R-:W-:Y:S02]  /*1030*/  IMAD R195, R195, 0x8, R16 ;  /* 0x00000008c3c37824 */ /* 0x000fe400078e0210 */
[----:B------:R-:W-:-:S07]  /*1040*/  IMAD.IADD R23, R23, 0x1, R22 ;  /* 0x0000000117177824 */ /* 0x000fce00078e0216 */
.L_x_3638:
[----:B0-2-4-:R-:W0:Y:S01]  /*1050*/  LDC.64 R4, c[0x0][0xc88] ;  /* 0x00032200ff047b82 */ /* 0x015e220000000a00 */
[----:B------:R-:W-:Y:S01]  /*1060*/  ULDC.64 UR8, c[0x0][0xa28] ;  /* 0x00028a0000087ab9 */ /* 0x000fe20000000a00 */
[----:B------:R-:W-:Y:S01]  /*1070*/  ULDC.64 UR10, c[0x0][0x418] ;  /* 0x00010600000a7ab9 */ /* 0x000fe20000000a00 */
[----:B------:R-:W-:Y:S01]  /*1080*/  IMAD.MOV.U32 R3, RZ, RZ, RZ ;  /* 0x000000ffff037224 */ /* 0x000fe200078e00ff */
[----:B------:R-:W-:Y:S01]  /*1090*/  ULDC UR4, c[0x0][0x424] ;  /* 0x0001090000047ab9 */ /* 0x000fe20000000800 */
[----:B------:R-:W-:Y:S01]  /*10a0*/  ULDC UR7, c[0x0][0x2f0] ;  /* 0x0000bc0000077ab9 */ /* 0x000fe20000000800 */
[----:B0-----:R-:W-:-:S06]  /*10b0*/  IMAD.WIDE R4, R7, 0x4, R4 ;  /* 0x0000000407047825 */ /* 0x001fcc00078e0204 */
[----:B------:R-:W2:Y:S01]  /*10c0*/  LDG.E R4, desc[UR40][R4.64] ;  /* 0x0000002804047981 */ /* 0x000ea2000c1e1900 */
[----:B------:R-:W-:-:S04]  /*10d0*/  UISETP.NE.U32.AND UP0, UPT, UR8, URZ, UPT ;  /* 0x0000003f0800728c */ /* 0x000fc8000bf05070 */
[----:B------:R-:W-:-:S06]  /*10e0*/  UISETP.NE.AND.EX UP0, UPT, UR9, URZ, UPT, UP0 ;  /* 0x0000003f0900728c */ /* 0x000fcc000bf05300 */
[----:B------:R-:W-:Y:S02]  /*10f0*/  PLOP3.LUT P0, PT, PT, PT, UP0, 0x80, 0x0 ;  /* 0x000000000000781c */ /* 0x000fe40003f0f008 */
[----:B--2---:R-:W-:-:S13]  /*1100*/  R2UR UR43, R4 ;  /* 0x00000000042b72ca */ /* 0x004fda00000e0000 */
[----:B------:R-:W-:Y:S02]  /*1110*/  USHF.R.S32.HI UR44, URZ, 0x1f, UR43 ;  /* 0x0000001f3f2c7899 */ /* 0x000fe4000801142b */
[----:B------:R-:W-:-:S04]  /*1120*/  @UP0 ULEA UR8, UP1, UR43, UR8, 0x2 ;  /* 0x000000082b080291 */ /* 0x000fc8000f82103f */
[----:B------:R-:W-:Y:S02]  /*1130*/  @UP0 ULEA.HI.X UR9, UR43, UR9, UR44, 0x2, UP1 ;  /* 0x000000092b090291 */ /* 0x000fe400088f142c */
[----:B------:R-:W-:-:S04]  /*1140*/  IMAD.U32 R6, RZ, RZ, UR8 ;  /* 0x00000008ff067e24 */ /* 0x000fc8000f8e00ff */
[----:B------:R-:W-:Y:S01]  /*1150*/  IMAD.U32 R7, RZ, RZ, UR9 ;  /* 0x00000009ff077e24 */ /* 0x000fe2000f8e00ff */
[----:B------:R-:W-:Y:S02]  /*1160*/  ULDC.64 UR8, c[0x0][0xa20] ;  /* 0x0002880000087ab9 */ /* 0x000fe40000000a00 */
[----:B------:R-:W-:Y:S02]  /*1170*/  UISETP.NE.U32.AND UP0, UPT, UR8, URZ, UPT ;  /* 0x0000003f0800728c */ /* 0x000fe4000bf05070 */
[----:B------:R-:W-:Y:S01]  /*1180*/  UISETP.NE.U32.AND UP1, UPT, UR10, URZ, UPT ;  /* 0x0000003f0a00728c */ /* 0x000fe2000bf25070 */
[----:B------:R0:W5:Y:S01]  /*1190*/  @P0 LDG.E R3, desc[UR40][R6.64] ;  /* 0x0000002806030981 */ /* 0x000162000c1e1900 */
[----:B------:R-:W-:Y:S02]  /*11a0*/  UISETP.NE.AND.EX UP0, UPT, UR9, URZ, UPT, UP0 ;  /* 0x0000003f0900728c */ /* 0x000fe4000bf05300 */
[----:B------:R-:W-:-:S04]  /*11b0*/  UISETP.NE.AND.EX UP1, UPT, UR11, URZ, UPT, UP1 ;  /* 0x0000003f0b00728c */ /* 0x000fc8000bf25310 */
[----:B------:R-:W-:Y:S01]  /*11c0*/  USEL UR4, UR4, 0x1, UP1 ;  /* 0x0000000104047887 */ /* 0x000fe20008800000 */
[----:B------:R-:W-:-:S03]  /*11d0*/  PLOP3.LUT P0, PT, PT, PT, UP0, 0x80, 0x0 ;  /* 0x000000000000781c */ /* 0x000fc60003f0f008 */
[----:B------:R-:W-:Y:S02]  /*11e0*/  UIMAD UR4, UR4, UR7, URZ ;  /* 0x00000007040472a4 */ /* 0x000fe4000f8e023f */
[----:B------:R-:W-:-:S04]  /*11f0*/  @UP0 ULEA UR8, UP1, UR43, UR8, 0x2 ;  /* 0x000000082b080291 */ /* 0x000fc8000f82103f */
[----:B------:R-:W-:Y:S01]  /*1200*/  @UP0 ULEA.HI.X UR9, UR43, UR9, UR44, 0x2, UP1 ;  /* 0x000000092b090291 */ /* 0x000fe200088f142c */
[----:B------:R-:W-:Y:S02]  /*1210*/  IMAD.U32 R152, RZ, RZ, UR4 ;  /* 0x00000004ff987e24 */ /* 0x000fe4000f8e00ff */
[----:B------:R-:W-:-:S03]  /*1220*/  IMAD.U32 R4, RZ, RZ, UR8 ;  /* 0x00000008ff047e24 */ /* 0x000fc6000f8e00ff */
[----:B------:R-:W-:-:S05]  /*1230*/  IMAD.U32 R5, RZ, RZ, UR9 ;  /* 0x00000009ff057e24 */ /* 0x000fca000f8e00ff */
[----:B------:R0:W5:Y:S01]  /*1240*/  @P0 LDG.E R152, desc[UR40][R4.64] ;  /* 0x0000002804980981 */ /* 0x000162000c1e1900 */
[----:B------:R-:W-:Y:S01]  /*1250*/  UMOV UR45, UR5 ;  /* 0x00000005002d7c82 */ /* 0x000fe20008000000 */
[----:B------:R-:W-:Y:S01]  /*1260*/  UMOV UR46, UR6 ;  /* 0x00000006002e7c82 */ /* 0x000fe20008000000 */
[----:B-1-3--:R-:W-:Y:S05]  /*1270*/  @P0 BRA `(.L_x_3595) ;  /* 0x00000000002c0947 */ /* 0x00afea0003800000 */
[----:B------:R-:W-:Y:S02]  /*1280*/  ULDC.64 UR4, c[0x0][0xa08] ;  /* 0x0002820000047ab9 */ /* 0x000fe40000000a00 */
[----:B------:R-:W-:-:S04]  /*1290*/  ISETP.NE.U32.AND P0, PT, RZ, UR4, PT ;  /* 0x00000004ff007c0c */ /* 0x000fc8000bf05070 */
[----:B------:R-:W-:-:S13]  /*12a0*/  ISETP.NE.AND.EX P0, PT, RZ, UR5, PT, P0 ;  /* 0x00000005ff007c0c */ /* 0x000fda000bf05300 */
[----:B------:R-:W-:Y:S05]  /*12b0*/  @!P0 BRA `(.L_x_3595) ;  /* 0x00000000001c8947 */ /* 0x000fea0003800000 */
[----:B------:R-:W-:Y:S02]  /*12c0*/  ULDC.64 UR4, c[0x0][0xa08] ;  /* 0x0002820000047ab9 */ /* 0x000fe40000000a00 */
[----:B------:R-:W-:-:S06]  /*12d0*/  UIMAD.WIDE UR4, UR43, 0x4, UR4 ;  /* 0x000000042b0478a5 */ /* 0x000fcc000f8e0204 */
[----:B0-----:R-:W-:Y:S02]  /*12e0*/  IMAD.U32 R4, RZ, RZ, UR4 ;  /* 0x00000004ff047e24 */ /* 0x001fe4000f8e00ff */
[----:B------:R-:W-:-:S05]  /*12f0*/  IMAD.U32 R5, RZ, RZ, UR5 ;  /* 0x00000005ff057e24 */ /* 0x000fca000f8e00ff */
[----:B-----5:R-:W2:Y:S04]  /*1300*/  LDG.E R152, desc[UR40][R4.64] ;  /* 0x0000002804987981 */ /* 0x020ea8000c1e1900 */
[----:B------:R-:W2:Y:S02]  /*1310*/  LDG.E R7, desc[UR40][R4.64+0x4] ;  /* 0x0000042804077981 */ /* 0x000ea4000c1e1900 */
[----:B--2---:R-:W-:-:S07]  /*1320*/  IMAD.IADD R152, R7, 0x1, -R152 ;  /* 0x0000000107987824 */ /* 0x004fce00078e0a98 */
.L_x_3595:
[----:B------:R-:W-:Y:S01]  /*1330*/  UISETP.NE.AND UP0, UPT, UR48, 0x1, UPT ;  /* 0x000000013000788c */ /* 0x000fe2000bf05270 */
[----:B-----5:R-:W-:Y:S01]  /*1340*/  IMAD.IADD R152, R152, 0x1, -R3 ;  /* 0x0000000198987824 */ /* 0x020fe200078e0a03 */
[----:B------:R-:W-:Y:S01]  /*1350*/  CS2R R20, SRZ ;  /* 0x0000000000147805 */ /* 0x000fe2000001ff00 */
[----:B------:R-:W-:Y:S01]  /*1360*/  IMAD.MOV.U32 R0, RZ, RZ, RZ ;  /* 0x000000ffff007224 */ /* 0x000fe200078e00ff */
[----:B------:R-:W-:Y:S01]  /*1370*/  CS2R R150, SRZ ;  /* 0x0000000000967805 */ /* 0x000fe2000001ff00 */
[----:B------:R-:W-:Y:S01]  /*1380*/  VIADD R3, R152, 0x3f ;  /* 0x0000003f98037836 */ /* 0x000fe20000000000 */
[----:B------:R-:W-:Y:S02]  /*1390*/  PLOP3.LUT P0, PT, PT, PT, UP0, 0x80, 0x0 ;  /* 0x000000000000781c */ /* 0x000fe40003f0f008 */
[----:B------:R-:W-:Y:S02]  /*13a0*/  CS2R R148, SRZ ;  /* 0x0000000000947805 */ /* 0x000fe4000001ff00 */
[----:B------:R-:W-:-:S02]  /*13b0*/  CS2R R146, SRZ ;  /* 0x0000000000927805 */ /* 0x000fc4000001ff00 */
[----:B------:R-:W-:Y:S02]  /*13c0*/  CS2R R144, SRZ ;  /* 0x0000000000907805 */ /* 0x000fe4000001ff00 */
[----:B0-----:R-:W-:Y:S02]  /*13d0*/  SHF.R.S32.HI R4, RZ, 0x1f, R3 ;  /* 0x0000001fff047819 */ /* 0x001fe40000011403 */
[----:B------:R-:W-:Y:S02]  /*13e0*/  CS2R R142, SRZ ;  /* 0x00000000008e7805 */ /* 0x000fe4000001ff00 */
[----:B------:R-:W-:Y:S02]  /*13f0*/  CS2R R140, SRZ ;  /* 0x00000000008c7805 */ /* 0x000fe4000001ff00 */
[----:B------:R-:W-:Y:S02]  /*1400*/  CS2R R138, SRZ ;  /* 0x00000000008a7805 */ /* 0x000fe4000001ff00 */
[----:B------:R-:W-:-:S02]  /*1410*/  LEA.HI R4, R4, R3, RZ, 0x6 ;  /* 0x0000000304047211 */ /* 0x000fc400078f30ff */
        /* <DEDUP_REMOVED lines=54> */
[----:B------:R-:W-:Y:S01]  /*1780*/  CS2R R10, SRZ ;  /* 0x00000000000a7805 */ /* 0x000fe2000001ff00 */
[----:B------:R-:W-:Y:S01]  /*1790*/  IMAD.MOV.U32 R24, RZ, RZ, RZ ;  /* 0x000000ffff187224 */ /* 0x000fe200078e00ff */
[----:B------:R-:W-:Y:S01]  /*17a0*/  CS2R R8, SRZ ;  /* 0x0000000000087805 */ /* 0x000fe2000001ff00 */
[----:B------:R-:W-:Y:S01]  /*17b0*/  IMAD.MOV.U32 R172, RZ, RZ, RZ ;  /* 0x000000ffffac7224 */ /* 0x000fe200078e00ff */
[----:B------:R-:W-:Y:S01]  /*17c0*/  SHF.R.S32.HI R173, RZ, 0x6, R4 ;  /* 0x00000006ffad7819 */ /* 0x000fe20000011404 */
[----:B------:R-:W-:Y:S06]  /*17d0*/  @!P0 BRA `(.L_x_3596) ;  /* 0x0000001800508947 */ /* 0x000fec0003800000 */
[----:B------:R-:W-:Y:S02]  /*17e0*/  ISETP.GE.AND P1, PT, R152, 0x1, PT ;  /* 0x000000019800780c */ /* 0x000fe40003f26270 */
[----:B------:R-:W-:-:S11]  /*17f0*/  PLOP3.LUT P0, PT, PT, PT, PT, 0x80, 0x0 ;  /* 0x000000000000781c */ /* 0x000fd60003f0f070 */
[----:B------:R-:W-:Y:S05]  /*1800*/  @!P1 BRA `(.L_x_3597) ;  /* 0x0000005000bc9947 */ /* 0x000fea0003800000 */
        /* <DEDUP_REMOVED lines=14> */
.L_x_3598:
[----:B------:R-:W-:Y:S01]  /*18f0*/  ULEA UR16, UR39, UR42, 0x3 ;  /* 0x0000002a27107291 */ /* 0x000fe2000f8e183f */
[----:B------:R-:W-:-:S05]  /*1900*/  IMAD.U32 R0, RZ, RZ, UR38 ;  /* 0x00000026ff007e24 */ /* 0x000fca000f8e00ff */
[----:B------:R-:W-:-:S04]  /*1910*/  SHF.L.U32 R0, R0, 0x1f, RZ ;  /* 0x0000001f00007819 */ /* 0x000fc800000006ff */
[----:B------:R-:W0:Y:S02]  /*1920*/  SYNCS.PHASECHK.TRANS64.TRYWAIT P0, [UR16+0x28c50], R0 ;  /* 0x028c5000ff0075a7 */ /* 0x000e240008000150 */
[----:B0-----:R-:W-:Y:S05]  /*1930*/  @!P0 BRA `(.L_x_3599) ;  /* 0x000000ec00a08947 */ /* 0x001fea0003800000 */
.L_x_3779:
        /* <DEDUP_REMOVED lines=18> */
[----:B------:R-:W-:-:S06]  /*1a60*/  WARPGROUP.ARRIVE ;  /* 0x00000000000079c5 */ /* 0x000fcc0000000000 */
        /* <DEDUP_REMOVED lines=25> */
[----:B------:R-:W-:-:S13]  /*1c00*/  ISETP.GE.AND P0, PT, R152, 0x41, PT ;  /* 0x000000419800780c */ /* 0x000fda0003f06270 */
[----:B0-----:R-:W-:Y:S05]  /*1c10*/  @!P0 BRA `(.L_x_3600) ;  /* 0x0000000c00008947 */ /* 0x001fea0003800000 */
[----:B------:R-:W-:-:S07]  /*1c20*/  VIADD R173, R173, 0xfffffffe ;  /* 0xfffffffeadad7836 */ /* 0x000fce0000000000 */
.L_x_3605:
[----:B------:R-:W-:Y:S01]  /*1c30*/  BAR.SYNC.DEFER_BLOCKING 0xe, 0x100 ;  /* 0x0384000000007b1d */ /* 0x000fe20000010000 */
[----:B------:R-:W-:Y:S01]  /*1c40*/  IMAD.U32 R3, RZ, RZ, UR39 ;  /* 0x00000027ff037e24 */ /* 0x000fe2000f8e00ff */
[----:B------:R-:W-:Y:S01]  /*1c50*/  UISETP.NE.AND UP1, UPT, UR47, 0x3, UPT ;  /* 0x000000032f00788c */ /* 0x000fe2000bf25270 */
[----:B------:R-:W-:Y:S01]  /*1c60*/  ISETP.GT.AND P1, PT, R173, RZ, PT ;  /* 0x000000ffad00720c */ /* 0x000fe20003f24270 */
[----:B------:R-:W-:Y:S01]  /*1c70*/  UIADD3 UR39, UR39, 0x1, URZ ;  /* 0x0000000127277890 */ /* 0x000fe2000fffe03f */
[----:B0-----:R-:W-:Y:S02]  /*1c80*/  IMAD R0, R3, 0x40, R16 ;  /* 0x0000004003007824 */ /* 0x001fe400078e0210 */
        /* <DEDUP_REMOVED lines=139> */
.L_x_3601:
[----:B------:R-:W-:Y:S01]  /*2540*/  ULEA UR6, UR39, UR42, 0x3 ;  /* 0x0000002a27067291 */ /* 0x000fe2000f8e183f */
[----:B------:R-:W-:-:S05]  /*2550*/  IMAD.U32 R0, RZ, RZ, UR38 ;  /* 0x00000026ff007e24 */ /* 0x000fca000f8e00ff */
[----:B------:R-:W-:-:S04]  /*2560*/  SHF.L.U32 R0, R0, 0x1f, RZ ;  /* 0x0000001f00007819 */ /* 0x000fc800000006ff */
[----:B------:R0:W1:Y:S01]  /*2570*/  SYNCS.PHASECHK.TRANS64.TRYWAIT P0, [UR6+0x28c50], R0 ;  /* 0x028c5000ff0075a7 */ /* 0x0000620008000146 */
[----:B------:R-:W-:Y:S05]  /*2580*/  @!P2 BRA `(.L_x_3602) ;  /* 0x000000000004a947 */ /* 0x000fea0003800000 */
[----:B------:R-:W-:Y:S01]  /*2590*/  BPT.TRAP 0x1 ;  /* 0x000000040000795c */ /* 0x000fe20000300000 */
.L_x_3602:
[----:B-1----:R-:W-:Y:S05]  /*25a0*/  @P0 BRA `(.L_x_3603) ;  /* 0x0000000000080947 */ /* 0x002fea0003800000 */
[----:B------:R-:W1:Y:S02]  /*25b0*/  SYNCS.PHASECHK.TRANS64.TRYWAIT P0, [UR6+0x28c50], R0 ;  /* 0x028c5000ff0075a7 */ /* 0x000e640008000146 */
[----:B-1----:R-:W-:Y:S05]  /*25c0*/  @!P0 BRA `(.L_x_3604) ;  /* 0x000000e000948947 */ /* 0x002fea0003800000 */
.L_x_3603:
        /* <DEDUP_REMOVED lines=37> */
.L_x_3600:
[----:B------:R-:W-:Y:S01]  /*2820*/  BAR.SYNC.DEFER_BLOCKING 0xe, 0x100 ;  /* 0x0384000000007b1d */ /* 0x000fe20000010000 */
[----:B------:R-:W-:Y:S01]  /*2830*/  IMAD.U32 R3, RZ, RZ, UR39 ;  /* 0x00000027ff037e24 */ /* 0x000fe2000f8e00ff */
[----:B------:R-:W-:Y:S01]  /*2840*/  UIADD3 UR39, UR39, 0x1, URZ ;  /* 0x0000000127277890 */ /* 0x000fe2000fffe03f */
[----:B------:R-:W-:Y:S01]  /*2850*/  PLOP3.LUT P0, PT, PT, PT, PT, 0x8, 0x0 ;  /* 0x000000000000781c */ /* 0x000fe20003f0e170 */
[----:B------:R-:W-:Y:S02]  /*2860*/  IMAD.MOV.U32 R20, RZ, RZ, RZ ;  /* 0x000000ffff147224 */ /* 0x000fe400078e00ff */
[----:B0-----:R-:W-:Y:S01]  /*2870*/  IMAD R0, R3, 0x40, R16 ;  /* 0x0000004003007824 */ /* 0x001fe200078e0210 */
[----:B------:R-:W-:-:S04]  /*2880*/  UISETP.NE.AND UP0, UPT, UR39, 0x2, UPT ;  /* 0x000000022700788c */ /* 0x000fc8000bf05270 */
[----:B------:R-:W-:Y:S01]  /*2890*/  LEA R3, R0, UR42, 0x2 ;  /* 0x0000002a00037c11 */ /* 0x000fe2000f8e10ff */
        /* <DEDUP_REMOVED lines=136> */
.L_x_3596:
[----:B------:R-:W-:Y:S02]  /*3120*/  ISETP.GE.AND P1, PT, R152, 0x1, PT ;  /* 0x000000019800780c */ /* 0x000fe40003f26270 */
[----:B------:R-:W-:-:S11]  /*3130*/  PLOP3.LUT P0, PT, PT, PT, PT, 0x80, 0x0 ;  /* 0x000000000000781c */ /* 0x000fd60003f0f070 */
[----:B------:R-:W-:Y:S05]  /*3140*/  @!P1 BRA `(.L_x_3597) ;  /* 0x00000038006c9947 */ /* 0x000fea0003800000 */
        /* <DEDUP_REMOVED lines=29> */
.L_x_3606:
        /* <DEDUP_REMOVED lines=9> */
.L_x_3780:
[----:B------:R-:W-:Y:S05]  /*33b0*/  @!P0 BRA `(.L_x_3608) ;  /* 0x0000000000048947 */ /* 0x000fea0003800000 */
[----:B------:R-:W-:Y:S01]  /*33c0*/  BPT.TRAP 0x1 ;  /* 0x000000040000795c */ /* 0x000fe20000300000 */
.L_x_3608:
[----:B------:R-:W-:Y:S02]  /*33d0*/  IMAD.U32 R7, RZ, RZ, UR39 ;  /* 0x00000027ff077e24 */ /* 0x000fe4000f8e00ff */
[----:B------:R-:W-:-:S03]  /*33e0*/  IMAD.U32 R8, RZ, RZ, UR38 ;  /* 0x00000026ff087e24 */ /* 0x000fc6000f8e00ff */
[----:B------:R-:W-:Y:S02]  /*33f0*/  LEA R7, R7, UR42, 0x3 ;  /* 0x0000002a07077c11 */ /* 0x000fe4000f8e18ff */
[----:B------:R-:W-:-:S04]  /*3400*/  SHF.L.U32 R8, R8, 0x1f, RZ ;  /* 0x0000001f08087819 */ /* 0x000fc800000006ff */
[----:B------:R1:W2:Y:S01]  /*3410*/  SYNCS.PHASECHK.TRANS64.TRYWAIT P1, [R7+URZ+0x28c30], R8 ;  /* 0x028c3008070075a7 */ /* 0x0002a2000802017f */
[----:B------:R-:W-:Y:S05]  /*3420*/  @!P0 BRA `(.L_x_3609) ;  /* 0x0000000000048947 */ /* 0x000fea0003800000 */
[----:B------:R-:W-:Y:S01]  /*3430*/  BPT.TRAP 0x1 ;  /* 0x000000040000795c */ /* 0x000fe20000300000 */
.L_x_3609:
[----:B--2---:R-:W-:Y:S05]  /*3440*/  @P1 BRA `(.L_x_3610) ;  /* 0x0000000000081947 */ /* 0x004fea0003800000 */
[----:B------:R-:W2:Y:S02]  /*3450*/  SYNCS.PHASECHK.TRANS64.TRYWAIT P1, [R7+URZ+0x28c30], R8 ;  /* 0x028c3008070075a7 */ /* 0x000ea4000802017f */
[----:B--2---:R-:W-:Y:S05]  /*3460*/  @!P1 BRA `(.L_x_3611) ;  /* 0x000000d4001c9947 */ /* 0x004fea0003800000 */
.L_x_3610:
[----:B0-----:R-:W0:Y:S01]  /*3470*/  S2R R0, SR_TID.X ;  /* 0x0000000000007919 */ /* 0x001e220000002100 */
[----:B------:R-:W-:-:S04]  /*3480*/  UIADD3 UR4, UR42, 0x22400, URZ ;  /* 0x000224002a047890 */ /* 0x000fc8000fffe03f */
[----:B------:R-:W-:-:S04]  /*3490*/  USHF.R.U32.HI UR4, URZ, 0x4, UR4 ;  /* 0x000000043f047899 */ /* 0x000fc80008011604 */
[----:B------:R-:W-:Y:S01]  /*34a0*/  ULOP3.LUT UR4, UR4, 0x3fff, URZ, 0xc0, !UPT ;  /* 0x00003fff04047892 */ /* 0x000fe2000f8ec03f */
[----:B0-----:R-:W-:-:S05]  /*34b0*/  LOP3.LUT R3, R0, 0x7f, RZ, 0xc0, !PT ;  /* 0x0000007f00037812 */ /* 0x001fca00078ec0ff */
[----:B------:R-:W-:Y:S01]  /*34c0*/  IMAD.U32 R0, RZ, RZ, UR4 ;  /* 0x00000004ff007e24 */ /* 0x000fe2000f8e00ff */
[----:B------:R-:W-:Y:S05]  /*34d0*/  WARPSYNC.ALL ;  /* 0x0000000000007948 */ /* 0x000fea0003800000 */
[----:B------:R-:W-:Y:S02]  /*34e0*/  ISETP.NE.AND P1, PT, R3, RZ, PT ;  /* 0x000000ff0300720c */ /* 0x000fe40003f25270 */
[----:B------:R-:W-:-:S04]  /*34f0*/  LOP3.LUT R0, R0, 0x10000, RZ, 0xfc, !PT ;  /* 0x0001000000007812 */ /* 0x000fc800078efcff */
[----:B------:R-:W-:Y:S01]  /*3500*/  R2UR UR12, R0 ;  /* 0x00000000000c72ca */ /* 0x000fe200000e0000 */
[----:B------:R-:W-:Y:S01]  /*3510*/  UIADD3 UR4, UR42, 0x20400, URZ ;  /* 0x000204002a047890 */ /* 0x000fe2000fffe03f */
[----:B------:R-:W-:Y:S01]  /*3520*/  WARPGROUP.ARRIVE ;  /* 0x00000000000079c5 */ /* 0x000fe20000000000 */
[----:B------:R-:W-:Y:S01]  /*3530*/  UMOV UR7, 0x40000040 ;  /* 0x4000004000077882 */ /* 0x000fe20000000000 */
[----:B------:R-:W-:Y:S01]  /*3540*/  UMOV UR5, 0x40000040 ;  /* 0x4000004000057882 */ /* 0x000fe20000000000 */
[----:B------:R-:W-:Y:S01]  /*3550*/  USHF.R.U32.HI UR4, URZ, 0x4, UR4 ;  /* 0x000000043f047899 */ /* 0x000fe20008011604 */
[----:B------:R-:W-:Y:S01]  /*3560*/  IMAD R4, R173, -0x40, R152 ;  /* 0xffffffc0ad047824 */ /* 0x000fe200078e0298 */
[----:B------:R-:W-:Y:S01]  /*3570*/  UMOV UR11, 0x40000040 ;  /* 0x40000040000b7882 */ /* 0x000fe20000000000 */
[----:B------:R-:W-:Y:S01]  /*3580*/  UMOV UR9, 0x40000040 ;  /* 0x4000004000097882 */ /* 0x000fe20000000000 */
[----:B------:R-:W-:Y:S01]  /*3590*/  ULOP3.LUT UR4, UR4, 0x3fff, URZ, 0xc0, !UPT ;  /* 0x00003fff04047892 */ /* 0x000fe2000f8ec03f */
[----:B------:R-:W-:Y:S01]  /*35a0*/  UMOV UR15, 0x40000040 ;  /* 0x40000040000f7882 */ /* 0x000fe20000000000 */
[----:B------:R-:W-:-:S02]  /*35b0*/  IADD3 R4, -R17, 0x40, R4 ;  /* 0x0000004011047810 */ /* 0x000fc40007ffe104 */
[----:B------:R-:W-:Y:S02]  /*35c0*/  ULEA UR12, UR39, UR12, 0x9 ;  /* 0x0000000c270c7291 */ /* 0x000fe4000f8e483f */
[----:B------:R-:W-:Y:S01]  /*35d0*/  ULOP3.LUT UR13, UR4, 0x10000, URZ, 0xfc, !UPT ;  /* 0x00010000040d7892 */ /* 0x000fe2000f8efc3f */
[C---:B------:R-:W-:Y:S01]  /*35e0*/  ISETP.GT.AND P6, PT, R4.reuse, RZ, PT ;  /* 0x000000ff0400720c */ /* 0x040fe20003fc4270 */
[----:B------:R-:W-:Y:S01]  /*35f0*/  UIADD3 UR10, UR12, 0x4, URZ ;  /* 0x000000040c0a7890 */ /* 0x000fe2000fffe03f */
[C---:B------:R-:W-:Y:S01]  /*3600*/  ISETP.GT.AND P2, PT, R4.reuse, 0x1, PT ;  /* 0x000000010400780c */ /* 0x040fe20003f44270 */
[----:B------:R-:W-:Y:S01]  /*3610*/  UIADD3 UR8, UR13, 0x4, URZ ;  /* 0x000000040d087890 */ /* 0x000fe2000fffe03f */
[C---:B------:R-:W-:Y:S01]  /*3620*/  ISETP.GT.AND P3, PT, R4.reuse, 0x8, PT ;  /* 0x000000080400780c */ /* 0x040fe20003f64270 */
[----:B------:R-:W-:Y:S01]  /*3630*/  UMOV UR6, UR12 ;  /* 0x0000000c00067c82 */ /* 0x000fe20008000000 */
[----:B------:R-:W-:Y:S01]  /*3640*/  UMOV UR4, UR13 ;  /* 0x0000000d00047c82 */ /* 0x000fe20008000000 */
[----:B------:R-:W-:Y:S01]  /*3650*/  UIADD3 UR14, UR12, 0x6, URZ ;  /* 0x000000060c0e7890 */ /* 0x000fe2000fffe03f */
[----:B------:R-:W-:Y:S01]  /*3660*/  HGMMA.64x64x16.F32 R24, gdesc[UR4], RZ, !UPT, gsb0 ;  /* 0x00e00000041879f0 */ /* 0x000fe2000c0008ff */
[----:B------:R-:W-:Y:S01]  /*3670*/  UIADD3 UR6, UR12, 0x2, URZ ;  /* 0x000000020c067890 */ /* 0x000fe2000fffe03f */
[C---:B------:R-:W-:Y:S01]  /*3680*/  ISETP.GT.AND P4, PT, R4.reuse, 0x9, PT ;  /* 0x000000090400780c */ /* 0x040fe20003f84270 */
[----:B------:R-:W-:Y:S01]  /*3690*/  UIADD3 UR4, UR13, 0x2, URZ ;  /* 0x000000020d047890 */ /* 0x000fe2000fffe03f */
[----:B------:R-:W-:Y:S01]  /*36a0*/  ISETP.GT.AND P5, PT, R4, 0x10, PT ;  /* 0x000000100400780c */ /* 0x000fe20003fa4270 */
[----:B------:R-:W-:Y:S01]  /*36b0*/  UMOV UR7, 0x40000040 ;  /* 0x4000004000077882 */ /* 0x000fe20000000000 */
[----:B------:R-:W-:Y:S01]  /*36c0*/  UMOV UR5, 0x40000040 ;  /* 0x4000004000057882 */ /* 0x000fe20000000000 */
[----:B------:R-:W-:Y:S01]  /*36d0*/  UIADD3 UR12, UR13, 0x6, URZ ;  /* 0x000000060d0c7890 */ /* 0x000fe2000fffe03f */
[----:B------:R-:W-:-:S02]  /*36e0*/  ULDC UR20, c[0x0][0x988] ;  /* 0x0002620000147ab9 */ /* 0x000fc40000000800 */
        /* <DEDUP_REMOVED lines=218> */
.L_x_3612:
[----:B------:R3:W4:Y:S01]  /*4490*/  SYNCS.PHASECHK.TRANS64.TRYWAIT P2, [R7+URZ+0x28c50], R8 ;  /* 0x028c5008070075a7 */ /* 0x000722000804017f */
[----:B------:R-:W-:Y:S05]  /*44a0*/  @!P0 BRA `(.L_x_3613) ;  /* 0x0000000000048947 */ /* 0x000fea0003800000 */
[----:B------:R-:W-:Y:S01]  /*44b0*/  BPT.TRAP 0x1 ;  /* 0x000000040000795c */ /* 0x000fe20000300000 */
.L_x_3613:
[----:B------:R-:W-:Y:S01]  /*44c0*/  ULOP3.LUT UR49, UR49, 0x2000000, URZ, 0xfc, !UPT ;  /* 0x0200000031317892 */ /* 0x000fe2000f8efc3f */
[----:B----4-:R-:W-:Y:S11]  /*44d0*/  @P2 BRA `(.L_x_3614) ;  /* 0x0000000000082947 */ /* 0x010ff60003800000 */
[----:B------:R-:W4:Y:S02]  /*44e0*/  SYNCS.PHASECHK.TRANS64.TRYWAIT P2, [R7+URZ+0x28c50], R8 ;  /* 0x028c5008070075a7 */ /* 0x000f24000804017f */
[----:B----4-:R-:W-:Y:S05]  /*44f0*/  @!P2 BRA `(.L_x_3615) ;  /* 0x000000c4000ca947 */ /* 0x010fea0003800000 */
.L_x_3614:
[----:B------:R-:W-:Y:S01]  /*4500*/  ULEA UR10, UR39, UR49, 0xc ;  /* 0x00000031270a7291 */ /* 0x000fe2000f8e603f */
[----:B------:R-:W-:Y:S01]  /*4510*/  WARPGROUP.ARRIVE ;  /* 0x00000000000079c5 */ /* 0x000fe20000000000 */
[----:B------:R-:W-:Y:S01]  /*4520*/  UMOV UR7, 0x40000040 ;  /* 0x4000004000077882 */ /* 0x000fe20000000000 */
[----:B------:R-:W-:Y:S01]  /*4530*/  UMOV UR11, 0x40000040 ;  /* 0x40000040000b7882 */ /* 0x000fe20000000000 */
[----:B------:R-:W-:Y:S01]  /*4540*/  ISETP.GE.AND P2, PT, R152, 0x41, PT ;  /* 0x000000419800780c */ /* 0x000fe20003f46270 */
[----:B-1234-:R-:W-:Y:S02]  /*4550*/  @!P1 VIADD R7, R7, 0x28c60 ;  /* 0x00028c6007079836 */ /* 0x01efe40000000000 */
[----:B------:R-:W-:Y:S02]  /*4560*/  UMOV UR6, UR10 ;  /* 0x0000000a00067c82 */ /* 0x000fe40008000000 */
[----:B------:R-:W-:Y:S01]  /*4570*/  HGMMA.64x256x16.F32 R24, R156, gdesc[UR4].tnspB, RZ, !UPT, gsb0 ;  /* 0x43e000049c187df0 */ /* 0x000fe2000c0008ff */
[----:B------:R-:W-:Y:S01]  /*4580*/  UIADD3 UR6, UR10, 0x80, URZ ;  /* 0x000000800a067890 */ /* 0x000fe2000fffe03f */
[----:B------:R-:W-:Y:S01]  /*4590*/  @!P1 PRMT R7, RZ, 0x654, R7 ;  /* 0x00000654ff079816 */ /* 0x000fe20000000007 */
[----:B------:R-:W-:Y:S01]  /*45a0*/  UMOV UR7, 0x40000040 ;  /* 0x4000004000077882 */ /* 0x000fe20000000000 */
[----:B------:R-:W-:-:S02]  /*45b0*/  WARPGROUP.DEPBAR.LE gsb0, 0x0 ;  /* 0x00008000000079c5 */ /* 0x000fc40000010000 */
[----:B------:R-:W-:-:S15]  /*45c0*/  WARPGROUP.ARRIVE ;  /* 0x00000000000079c5 */ /* 0x000fde0000000000 */
[----:B------:R-:W-:-:S07]  /*45d0*/  NOP ;  /* 0x0000000000007918 */ /* 0x000fce0000000000 */
        /* <DEDUP_REMOVED lines=23> */
[----:B-1----:R-:W-:Y:S01]  /*4750*/  VIADD R7, R173, 0xfffffffe ;  /* 0xfffffffead077836 */ /* 0x002fe20000000000 */
[----:B------:R-:W-:Y:S01]  /*4760*/  UMOV UR21, UR39 ;  /* 0x0000002700157c82 */ /* 0x000fe20008000000 */
[----:B------:R-:W-:Y:S01]  /*4770*/  IMAD.MOV.U32 R9, RZ, RZ, R4 ;  /* 0x000000ffff097224 */ /* 0x000fe200078e0004 */
[----:B------:R-:W-:Y:S01]  /*4780*/  ULDC UR20, c[0x0][0x988] ;  /* 0x0002620000147ab9 */ /* 0x000fe20000000800 */
[----:B------:R-:W-:-:S07]  /*4790*/  IMAD.MOV.U32 R10, RZ, RZ, R3 ;  /* 0x000000ffff0a7224 */ /* 0x000fce00078e0003 */
.L_x_3625:
[----:B------:R-:W-:Y:S01]  /*47a0*/  UIADD3 UR39, UR21, 0x1, URZ ;  /* 0x0000000115277890 */ /* 0x000fe2000fffe03f */
[C---:B------:R-:W-:Y:S01]  /*47b0*/  ISETP.GT.AND P2, PT, R7.reuse, RZ, PT ;  /* 0x000000ff0700720c */ /* 0x040fe20003f44270 */
[----:B------:R-:W-:Y:S02]  /*47c0*/  VIADD R7, R7, 0xffffffff ;  /* 0xffffffff07077836 */ /* 0x000fe40000000000 */
[----:B------:R-:W-:-:S04]  /*47d0*/  UISETP.NE.AND UP0, UPT, UR39, 0x2, UPT ;  /* 0x000000022700788c */ /* 0x000fc8000bf05270 */
[----:B------:R-:W-:Y:S02]  /*47e0*/  USEL UR6, URZ, 0x1, UP0 ;  /* 0x000000013f067887 */ /* 0x000fe40008000000 */
[----:B------:R-:W-:Y:S02]  /*47f0*/  USEL UR39, UR39, URZ, UP0 ;  /* 0x0000003f27277287 */ /* 0x000fe40008000000 */
[----:B------:R-:W-:Y:S01]  /*4800*/  ULOP3.LUT UR38, UR38, UR6, URZ, 0x3c, !UPT ;  /* 0x0000000626267292 */ /* 0x000fe2000f8e3c3f */
[----:B0123--:R-:W-:Y:S11]  /*4810*/  @!P0 BRA `(.L_x_3617) ;  /* 0x0000000000048947 */ /* 0x00fff60003800000 */
[----:B------:R-:W-:Y:S01]  /*4820*/  BPT.TRAP 0x1 ;  /* 0x000000040000795c */ /* 0x000fe20000300000 */
.L_x_3617:
[----:B------:R-:W-:Y:S01]  /*4830*/  ULEA UR22, UR39, UR42, 0x3 ;  /* 0x0000002a27167291 */ /* 0x000fe2000f8e183f */
[----:B------:R-:W-:-:S05]  /*4840*/  IMAD.U32 R8, RZ, RZ, UR38 ;  /* 0x00000026ff087e24 */ /* 0x000fca000f8e00ff */
[----:B------:R-:W-:-:S04]  /*4850*/  SHF.L.U32 R8, R8, 0x1f, RZ ;  /* 0x0000001f08087819 */ /* 0x000fc800000006ff */
[----:B------:R1:W2:Y:S01]  /*4860*/  SYNCS.PHASECHK.TRANS64.TRYWAIT P3, [UR22+0x28c30], R8 ;  /* 0x028c3008ff0075a7 */ /* 0x0002a20008060156 */
[----:B------:R-:W-:Y:S05]  /*4870*/  @!P0 BRA `(.L_x_3618) ;  /* 0x0000000000048947 */ /* 0x000fea0003800000 */
[----:B------:R-:W-:Y:S01]  /*4880*/  BPT.TRAP 0x1 ;  /* 0x000000040000795c */ /* 0x000fe20000300000 */
.L_x_3618:
[----:B--2---:R-:W-:Y:S05]  /*4890*/  @P3 BRA `(.L_x_3619) ;  /* 0x0000000000083947 */ /* 0x004fea0003800000 */
[----:B------:R-:W2:Y:S02]  /*48a0*/  SYNCS.PHASECHK.TRANS64.TRYWAIT P3, [UR22+0x28c30], R8 ;  /* 0x028c3008ff0075a7 */ /* 0x000ea40008060156 */
[----:B--2---:R-:W-:Y:S05]  /*48b0*/  @!P3 BRA `(.L_x_3620) ;  /* 0x000000c00030b947 */ /* 0x004fea0003800000 */
.L_x_3619:
        /* <DEDUP_REMOVED lines=26> */
[----:B------:R-:W-:-:S04]  /*4a60*/  FMNMX.FTZ R4, R152, R10, !PT ;  /* 0x0000000a98047209 */ /* 0x000fc80007810000 */
        /* <DEDUP_REMOVED lines=32> */
[--C-:B------:R-:W-:Y:S01]  /*4c70*/  FFMA.FTZ R156, R160, UR20, -R14.reuse ;  /* 0x00000014a09c7c23 */ /* 0x100fe2000801080e */
[--C-:B------:R-:W-:Y:S01]  /*4c80*/  FFMA.FTZ R160, R168, UR20, -R14.reuse ;  /* 0x00000014a8a07c23 */ /* 0x100fe2000801080e */
[----:B------:R-:W-:Y:S01]  /*4c90*/  FMUL.FTZ R10, R10, UR20 ;  /* 0x000000140a0a7c20 */ /* 0x000fe20008410000 */
[----:B------:R-:W-:Y:S01]  /*4ca0*/  FMNMX.FTZ R4, R174, R13, !PT ;  /* 0x0000000dae047209 */ /* 0x000fe20007810000 */
[--C-:B------:R-:W-:Y:S01]  /*4cb0*/  FFMA.FTZ R164, R164, UR20, -R14.reuse ;  /* 0x00000014a4a47c23 */ /* 0x100fe2000801080e */
[--C-:B------:R-:W-:Y:S01]  /*4cc0*/  FFMA.FTZ R152, R152, UR20, -R14.reuse ;  /* 0x0000001498987c23 */ /* 0x100fe2000801080e */
[----:B------:R-:W0:Y:S01]  /*4cd0*/  MUFU.EX2 R11, R10 ;  /* 0x0000000a000b7308 */ /* 0x000e220000000800 */
[----:B------:R-:W-:Y:S01]  /*4ce0*/  FMNMX.FTZ R15, R175, R4, !PT ;  /* 0x00000004af0f7209 */ /* 0x000fe20007810000 */
[--C-:B------:R-:W-:Y:S01]  /*4cf0*/  FFMA.FTZ R13, R153, UR20, -R14.reuse ;  /* 0x00000014990d7c23 */ /* 0x100fe2000801080e */
[--C-:B------:R-:W-:Y:S01]  /*4d00*/  FFMA.FTZ R21, R161, UR20, -R14.reuse ;  /* 0x00000014a1157c23 */ /* 0x100fe2000801080e */
[--C-:B------:R-:W-:Y:S01]  /*4d10*/  FFMA.FTZ R153, R165, UR20, -R14.reuse ;  /* 0x00000014a5997c23 */ /* 0x100fe2000801080e */
[----:B------:R-:W-:Y:S01]  /*4d20*/  FMNMX.FTZ R4, R178, R15, !PT ;  /* 0x0000000fb2047209 */ /* 0x000fe20007810000 */
[--C-:B------:R-:W-:Y:S01]  /*4d30*/  FFMA.FTZ R20, R172, UR20, -R14.reuse ;  /* 0x00000014ac147c23 */ /* 0x100fe2000801080e */
[--C-:B------:R-:W-:Y:S01]  /*4d40*/  FFMA.FTZ R161, R173, UR20, -R14.reuse ;  /* 0x00000014ada17c23 */ /* 0x100fe2000801080e */
[----:B------:R-:W-:Y:S01]  /*4d50*/  MUFU.EX2 R10, R12 ;  /* 0x0000000c000a7308 */ /* 0x000fe20000000800 */
[----:B------:R-:W-:Y:S01]  /*4d60*/  FMNMX.FTZ R15, R179, R4, !PT ;  /* 0x00000004b30f7209 */ /* 0x000fe20007810000 */
[--C-:B------:R-:W-:Y:S01]  /*4d70*/  FFMA.FTZ R165, R177, UR20, -R14.reuse ;  /* 0x00000014b1a57c23 */ /* 0x100fe2000801080e */
[--C-:B------:R-:W-:Y:S01]  /*4d80*/  FFMA.FTZ R180, R180, UR20, -R14.reuse ;  /* 0x00000014b4b47c23 */ /* 0x100fe2000801080e */
[--C-:B------:R-:W-:Y:S01]  /*4d90*/  FFMA.FTZ R181, R181, UR20, -R14.reuse ;  /* 0x00000014b5b57c23 */ /* 0x100fe2000801080e */
[----:B------:R-:W-:Y:S01]  /*4da0*/  FMNMX.FTZ R4, R182, R15, !PT ;  /* 0x0000000fb6047209 */ /* 0x000fe20007810000 */
[----:B------:R-:W-:-:S02]  /*4db0*/  FFMA.FTZ R15, R157, UR20, -R14 ;  /* 0x000000149d0f7c23 */ /* 0x000fc4000801080e */
[----:B------:R2:W-:Y:S01]  /*4dc0*/  MUFU.EX2 R12, R164 ;  /* 0x000000a4000c7308 */ /* 0x0005e20000000800 */
[----:B------:R-:W-:Y:S01]  /*4dd0*/  FMNMX.FTZ R4, R183, R4, !PT ;  /* 0x00000004b7047209 */ /* 0x000fe20007810000 */
[-C--:B0-----:R-:W-:Y:S01]  /*4de0*/  FMUL.FTZ R24, R24, R11.reuse ;  /* 0x0000000b18187220 */ /* 0x081fe20000410000 */
[-C--:B------:R-:W-:Y:S01]  /*4df0*/  FMUL.FTZ R25, R25, R11.reuse ;  /* 0x0000000b19197220 */ /* 0x080fe20000410000 */
[-C--:B------:R-:W-:Y:S01]  /*4e00*/  FMUL.FTZ R28, R28, R11.reuse ;  /* 0x0000000b1c1c7220 */ /* 0x080fe20000410000 */
[-C--:B------:R-:W-:Y:S01]  /*4e10*/  FMUL.FTZ R29, R29, R11.reuse ;  /* 0x0000000b1d1d7220 */ /* 0x080fe20000410000 */
[----:B------:R-:W0:Y:S01]  /*4e20*/  SHFL.BFLY PT, R157, R4, 0x2, 0x1f ;  /* 0x0c401f00049d7f89 */ /* 0x000e2200000e0000 */
[-C--:B------:R-:W-:Y:S01]  /*4e30*/  FMUL.FTZ R32, R32, R11.reuse ;  /* 0x0000000b20207220 */ /* 0x080fe20000410000 */
[----:B------:R-:W3:Y:S01]  /*4e40*/  MUFU.EX2 R152, R152 ;  /* 0x0000009800987308 */ /* 0x000ee20000000800 */
[----:B--2---:R-:W-:Y:S01]  /*4e50*/  FFMA.FTZ R164, R176, UR20, -R14 ;  /* 0x00000014b0a47c23 */ /* 0x004fe2000801080e */
[-C--:B------:R-:W-:Y:S01]  /*4e60*/  FMUL.FTZ R33, R33, R11.reuse ;  /* 0x0000000b21217220 */ /* 0x080fe20000410000 */
[-C--:B------:R-:W-:Y:S01]  /*4e70*/  FMUL.FTZ R36, R36, R11.reuse ;  /* 0x0000000b24247220 */ /* 0x080fe20000410000 */
[-C--:B------:R-:W-:Y:S01]  /*4e80*/  FMUL.FTZ R37, R37, R11.reuse ;  /* 0x0000000b25257220 */ /* 0x080fe20000410000 */
[-C--:B------:R-:W-:Y:S01]  /*4e90*/  FMUL.FTZ R40, R40, R11.reuse ;  /* 0x0000000b28287220 */ /* 0x080fe20000410000 */
[-C--:B------:R-:W-:Y:S01]  /*4ea0*/  FMUL.FTZ R41, R41, R11.reuse ;  /* 0x0000000b29297220 */ /* 0x080fe20000410000 */
[-C--:B------:R-:W-:Y:S01]  /*4eb0*/  FMUL.FTZ R44, R44, R11.reuse ;  /* 0x0000000b2c2c7220 */ /* 0x080fe20000410000 */
[----:B------:R-:W2:Y:S01]  /*4ec0*/  MUFU.EX2 R13, R13 ;  /* 0x0000000d000d7308 */ /* 0x000ea20000000800 */
[-C--:B------:R-:W-:Y:S01]  /*4ed0*/  FMUL.FTZ R45, R45, R11.reuse ;  /* 0x0000000b2d2d7220 */ /* 0x080fe20000410000 */
[-C--:B------:R-:W-:Y:S01]  /*4ee0*/  FMUL.FTZ R48, R48, R11.reuse ;  /* 0x0000000b30307220 */ /* 0x080fe20000410000 */
[-C--:B------:R-:W-:Y:S01]  /*4ef0*/  FMUL.FTZ R49, R49, R11.reuse ;  /* 0x0000000b31317220 */ /* 0x080fe20000410000 */
[-C--:B------:R-:W-:Y:S01]  /*4f00*/  FMUL.FTZ R52, R52, R11.reuse ;  /* 0x0000000b34347220 */ /* 0x080fe20000410000 */
[-C--:B------:R-:W-:Y:S01]  /*4f10*/  FMUL.FTZ R53, R53, R11.reuse ;  /* 0x0000000b35357220 */ /* 0x080fe20000410000 */
[-C--:B------:R-:W-:Y:S01]  /*4f20*/  FMUL.FTZ R56, R56, R11.reuse ;  /* 0x0000000b38387220 */ /* 0x080fe20000410000 */
[-C--:B------:R-:W-:Y:S01]  /*4f30*/  FMUL.FTZ R57, R57, R11.reuse ;  /* 0x0000000b39397220 */ /* 0x080fe20000410000 */
[----:B------:R-:W4:Y:S01]  /*4f40*/  MUFU.EX2 R15, R15 ;  /* 0x0000000f000f7308 */ /* 0x000f220000000800 */
[----:B---3--:R-:W-:Y:S01]  /*4f50*/  FFMA.FTZ R6, R11, R6, R152 ;  /* 0x000000060b067223 */ /* 0x008fe20000010098 */
[-C--:B------:R-:W-:Y:S01]  /*4f60*/  FMUL.FTZ R60, R60, R11.reuse ;  /* 0x0000000b3c3c7220 */ /* 0x080fe20000410000 */
[-C--:B------:R-:W-:Y:S01]  /*4f70*/  FMUL.FTZ R61, R61, R11.reuse ;  /* 0x0000000b3d3d7220 */ /* 0x080fe20000410000 */
[-C--:B------:R-:W-:Y:S01]  /*4f80*/  FMUL.FTZ R64, R64, R11.reuse ;  /* 0x0000000b40407220 */ /* 0x080fe20000410000 */
[----:B------:R-:W-:Y:S01]  /*4f90*/  FMUL.FTZ R65, R65, R11 ;  /* 0x0000000b41417220 */ /* 0x000fe20000410000 */
[----:B0-----:R-:W-:Y:S01]  /*4fa0*/  FMNMX.FTZ R168, R4, R157, !PT ;  /* 0x0000009d04a87209 */ /* 0x001fe20007810000 */
[----:B------:R-:W-:Y:S01]  /*4fb0*/  FFMA.FTZ R157, R169, UR20, -R14 ;  /* 0x00000014a99d7c23 */ /* 0x000fe2000801080e */
[----:B------:R-:W-:Y:S01]  /*4fc0*/  MUFU.EX2 R156, R156 ;  /* 0x0000009c009c7308 */ /* 0x000fe20000000800 */
[-C--:B------:R-:W-:Y:S01]  /*4fd0*/  FMUL.FTZ R68, R68, R11.reuse ;  /* 0x0000000b44447220 */ /* 0x080fe20000410000 */
[-C--:B------:R-:W-:Y:S01]  /*4fe0*/  FMUL.FTZ R69, R69, R11.reuse ;  /* 0x0000000b45457220 */ /* 0x080fe20000410000 */
[----:B------:R-:W0:Y:S01]  /*4ff0*/  SHFL.BFLY PT, R169, R168, 0x1, 0x1f ;  /* 0x0c201f00a8a97f89 */ /* 0x000e2200000e0000 */
        /* <DEDUP_REMOVED lines=22> */
[----:B------:R-:W-:Y:S01]  /*5160*/  FMUL.FTZ R109, R109, R11 ;  /* 0x0000000b6d6d7220 */ /* 0x000fe20000410000 */
[----:B0-----:R-:W-:Y:S01]  /*5170*/  FMNMX.FTZ R4, R168, R169, !PT ;  /* 0x000000a9a8047209 */ /* 0x001fe20007810000 */
[-C--:B------:R-:W-:Y:S01]  /*5180*/  FMUL.FTZ R112, R112, R11.reuse ;  /* 0x0000000b70707220 */ /* 0x080fe20000410000 */
[-C--:B------:R-:W-:Y:S01]  /*5190*/  FMUL.FTZ R113, R113, R11.reuse ;  /* 0x0000000b71717220 */ /* 0x080fe20000410000 */
[-C--:B------:R-:W-:Y:S01]  /*51a0*/  FMUL.FTZ R116, R116, R11.reuse ;  /* 0x0000000b74747220 */ /* 0x080fe20000410000 */
[-C--:B------:R-:W-:Y:S01]  /*51b0*/  FMUL.FTZ R117, R117, R11.reuse ;  /* 0x0000000b75757220 */ /* 0x080fe20000410000 */
[C---:B------:R-:W-:Y:S01]  /*51c0*/  FADD.FTZ R14, -R4.reuse, R9 ;  /* 0x00000009040e7221 */ /* 0x040fe20000010100 */
[----:B------:R-:W-:Y:S01]  /*51d0*/  FMUL.FTZ R177, R4, UR20 ;  /* 0x0000001404b17c20 */ /* 0x000fe20008410000 */
[----:B------:R0:W-:Y:S01]  /*51e0*/  MUFU.EX2 R168, R180 ;  /* 0x000000b400a87308 */ /* 0x0001e20000000800 */
[----:B------:R-:W-:Y:S01]  /*51f0*/  FMUL.FTZ R120, R120, R11 ;  /* 0x0000000b78787220 */ /* 0x000fe20000410000 */
[----:B------:R-:W-:Y:S01]  /*5200*/  FMUL.FTZ R14, R14, UR20 ;  /* 0x000000140e0e7c20 */ /* 0x000fe20008410000 */
[--C-:B------:R-:W-:Y:S01]  /*5210*/  FFMA.FTZ R169, R154, UR20, -R177.reuse ;  /* 0x000000149aa97c23 */ /* 0x100fe200080108b1 */
[--C-:B------:R-:W-:Y:S01]  /*5220*/  FFMA.FTZ R172, R155, UR20, -R177.reuse ;  /* 0x000000149bac7c23 */ /* 0x100fe200080108b1 */
[--C-:B------:R-:W-:Y:S01]  /*5230*/  FFMA.FTZ R155, R158, UR20, -R177.reuse ;  /* 0x000000149e9b7c23 */ /* 0x100fe200080108b1 */
[--C-:B------:R-:W-:Y:S01]  /*5240*/  FFMA.FTZ R176, R159, UR20, -R177.reuse ;  /* 0x000000149fb07c23 */ /* 0x100fe200080108b1 */
[--C-:B------:R-:W-:Y:S01]  /*5250*/  FFMA.FTZ R173, R174, UR20, -R177.reuse ;  /* 0x00000014aead7c23 */ /* 0x100fe200080108b1 */
[----:B------:R-:W-:Y:S01]  /*5260*/  MUFU.EX2 R14, R14 ;  /* 0x0000000e000e7308 */ /* 0x000fe20000000800 */
[--C-:B------:R-:W-:Y:S01]  /*5270*/  FFMA.FTZ R174, R175, UR20, -R177.reuse ;  /* 0x00000014afae7c23 */ /* 0x100fe200080108b1 */
[--C-:B------:R-:W-:Y:S01]  /*5280*/  FFMA.FTZ R159, R162, UR20, -R177.reuse ;  /* 0x00000014a29f7c23 */ /* 0x100fe200080108b1 */
[--C-:B------:R-:W-:Y:S01]  /*5290*/  FFMA.FTZ R175, R178, UR20, -R177.reuse ;  /* 0x00000014b2af7c23 */ /* 0x100fe200080108b1 */
[--C-:B------:R-:W-:Y:S01]  /*52a0*/  FFMA.FTZ R206, R167, UR20, -R177.reuse ;  /* 0x00000014a7ce7c23 */ /* 0x100fe200080108b1 */
[--C-:B------:R-:W-:Y:S01]  /*52b0*/  FFMA.FTZ R178, R179, UR20, -R177.reuse ;  /* 0x00000014b3b27c23 */ /* 0x100fe200080108b1 */
[--C-:B------:R-:W-:Y:S01]  /*52c0*/  FFMA.FTZ R167, R170, UR20, -R177.reuse ;  /* 0x00000014aaa77c23 */ /* 0x100fe200080108b1 */
[----:B------:R-:W-:Y:S01]  /*52d0*/  IMAD.MOV R154, RZ, RZ, -R18 ;  /* 0x000000ffff9a7224 */ /* 0x000fe200078e0a12 */
[----:B------:R-:W3:Y:S01]  /*52e0*/  MUFU.EX2 R169, R169 ;  /* 0x000000a900a97308 */ /* 0x000ee20000000800 */
[----:B--2---:R-:W-:Y:S01]  /*52f0*/  FADD.FTZ R179, R13, R6 ;  /* 0x000000060db37221 */ /* 0x004fe20000010000 */
[--C-:B------:R-:W-:Y:S01]  /*5300*/  FFMA.FTZ R170, R171, UR20, -R177.reuse ;  /* 0x00000014abaa7c23 */ /* 0x100fe200080108b1 */
[----:B0-----:R-:W-:Y:S01]  /*5310*/  FFMA.FTZ R180, R163, UR20, -R177 ;  /* 0x00000014a3b47c23 */ /* 0x001fe200080108b1 */
[----:B------:R-:W-:-:S02]  /*5320*/  IMAD.U32 R171, RZ, RZ, UR22 ;  /* 0x00000016ffab7e24 */ /* 0x000fc4000f8e00ff */
[----:B------:R-:W-:Y:S01]  /*5330*/  FADD.FTZ R6, R10, R179 ;  /* 0x000000b30a067221 */ /* 0x000fe20000010000 */
[----:B------:R-:W-:Y:S01]  /*5340*/  ISETP.NE.AND P3, PT, R17, R154, PT ;  /* 0x0000009a1100720c */ /* 0x000fe20003f65270 */
[--C-:B------:R-:W-:Y:S01]  /*5350*/  FFMA.FTZ R163, R166, UR20, -R177.reuse ;  /* 0x00000014a6a37c23 */ /* 0x100fe200080108b1 */
[----:B------:R-:W0:Y:S01]  /*5360*/  MUFU.EX2 R172, R172 ;  /* 0x000000ac00ac7308 */ /* 0x000e220000000800 */
[----:B------:R-:W-:Y:S02]  /*5370*/  @!P1 VIADD R154, R171, 0x28c40 ;  /* 0x00028c40ab9a9836 */ /* 0x000fe40000000000 */
[----:B----4-:R-:W-:Y:S01]  /*5380*/  FADD.FTZ R179, R15, R6 ;  /* 0x000000060fb37221 */ /* 0x010fe20000010000 */
[--C-:B------:R-:W-:Y:S01]  /*5390*/  FFMA.FTZ R182, R182, UR20, -R177.reuse ;  /* 0x00000014b6b67c23 */ /* 0x100fe200080108b1 */
[----:B------:R-:W-:Y:S01]  /*53a0*/  FFMA.FTZ R177, R183, UR20, -R177 ;  /* 0x00000014b7b17c23 */ /* 0x000fe200080108b1 */
[-C--:B------:R-:W-:Y:S01]  /*53b0*/  FMUL.FTZ R121, R121, R11.reuse ;  /* 0x0000000b79797220 */ /* 0x080fe20000410000 */
[----:B------:R-:W-:Y:S01]  /*53c0*/  @!P1 PRMT R154, RZ, 0x654, R154 ;  /* 0x00000654ff9a9816 */ /* 0x000fe2000000009a */
[----:B------:R-:W-:Y:S01]  /*53d0*/  FMUL.FTZ R124, R124, R11 ;  /* 0x0000000b7c7c7220 */ /* 0x000fe20000410000 */
[----:B------:R-:W2:Y:S01]  /*53e0*/  MUFU.EX2 R155, R155 ;  /* 0x0000009b009b7308 */ /* 0x000ea20000000800 */
[----:B---3--:R-:W-:Y:S01]  /*53f0*/  FFMA.FTZ R5, R14, R5, R169 ;  /* 0x000000050e057223 */ /* 0x008fe200000100a9 */
[----:B------:R3:W-:Y:S01]  /*5400*/  @!P1 SYNCS.ARRIVE.TRANS64.RED.A1T0 RZ, [R154+URZ], RZ ;  /* 0x000000ff9aff99a7 */ /* 0x0007e2000810043f */
[-C--:B------:R-:W-:Y:S01]  /*5410*/  FMUL.FTZ R125, R125, R11.reuse ;  /* 0x0000000b7d7d7220 */ /* 0x080fe20000410000 */
[-C--:B------:R-:W-:Y:S01]  /*5420*/  FMUL.FTZ R128, R128, R11.reuse ;  /* 0x0000000b80807220 */ /* 0x080fe20000410000 */
[-C--:B------:R-:W-:Y:S01]  /*5430*/  FMUL.FTZ R129, R129, R11.reuse ;  /* 0x0000000b81817220 */ /* 0x080fe20000410000 */
[-C--:B------:R-:W-:Y:S01]  /*5440*/  FMUL.FTZ R132, R132, R11.reuse ;  /* 0x0000000b84847220 */ /* 0x080fe20000410000 */
[-C--:B------:R-:W-:Y:S01]  /*5450*/  FMUL.FTZ R133, R133, R11.reuse ;  /* 0x0000000b85857220 */ /* 0x080fe20000410000 */
[----:B------:R-:W4:Y:S01]  /*5460*/  MUFU.EX2 R176, R176 ;  /* 0x000000b000b07308 */ /* 0x000f220000000800 */
[----:B0-----:R-:W-:Y:S01]  /*5470*/  FADD.FTZ R6, R172, R5 ;  /* 0x00000005ac067221 */ /* 0x001fe20000010000 */
[----:B---3--:R-:W-:Y:S01]  /*5480*/  FADD.FTZ R154, R156, R179 ;  /* 0x000000b39c9a7221 */ /* 0x008fe20000010000 */
[-C--:B------:R-:W-:Y:S01]  /*5490*/  FMUL.FTZ R136, R136, R11.reuse ;  /* 0x0000000b88887220 */ /* 0x080fe20000410000 */
[-C--:B------:R-:W-:Y:S01]  /*54a0*/  FMUL.FTZ R137, R137, R11.reuse ;  /* 0x0000000b89897220 */ /* 0x080fe20000410000 */
[-C--:B------:R-:W-:Y:S01]  /*54b0*/  FMUL.FTZ R140, R140, R11.reuse ;  /* 0x0000000b8c8c7220 */ /* 0x080fe20000410000 */
[----:B------:R-:W-:Y:S01]  /*54c0*/  FADD.FTZ R179, R21, R154 ;  /* 0x0000009a15b37221 */ /* 0x000fe20000010000 */
[-C--:B------:R-:W-:Y:S01]  /*54d0*/  FMUL.FTZ R141, R141, R11.reuse ;  /* 0x0000000b8d8d7220 */ /* 0x080fe20000410000 */
[----:B------:R-:W0:Y:S01]  /*54e0*/  MUFU.EX2 R159, R159 ;  /* 0x0000009f009f7308 */ /* 0x000e220000000800 */
[----:B--2---:R-:W-:Y:S01]  /*54f0*/  FADD.FTZ R5, R155, R6 ;  /* 0x000000069b057221 */ /* 0x004fe20000010000 */
[----:B------:R-:W-:Y:S01]  /*5500*/  FADD.FTZ R154, R12, R179 ;  /* 0x000000b30c9a7221 */ /* 0x000fe20000010000 */
[-C--:B------:R-:W-:Y:S01]  /*5510*/  FMUL.FTZ R144, R144, R11.reuse ;  /* 0x0000000b90907220 */ /* 0x080fe20000410000 */
[-C--:B------:R-:W-:Y:S01]  /*5520*/  FMUL.FTZ R145, R145, R11.reuse ;  /* 0x0000000b91917220 */ /* 0x080fe20000410000 */
[-C--:B------:R-:W-:Y:S01]  /*5530*/  FMUL.FTZ R148, R148, R11.reuse ;  /* 0x0000000b94947220 */ /* 0x080fe20000410000 */
[----:B------:R-:W-:Y:S01]  /*5540*/  FADD.FTZ R179, R153, R154 ;  /* 0x0000009a99b37221 */ /* 0x000fe20000010000 */
[----:B------:R-:W-:Y:S01]  /*5550*/  FMUL.FTZ R149, R149, R11 ;  /* 0x0000000b95957220 */ /* 0x000fe20000410000 */
[----:B------:R-:W2:Y:S01]  /*5560*/  MUFU.EX2 R180, R180 ;  /* 0x000000b400b47308 */ /* 0x000ea20000000800 */
[----:B----4-:R-:W-:Y:S01]  /*5570*/  FADD.FTZ R6, R176, R5 ;  /* 0x00000005b0067221 */ /* 0x010fe20000010000 */
[----:B------:R-:W-:Y:S01]  /*5580*/  FADD.FTZ R154, R160, R179 ;  /* 0x000000b3a09a7221 */ /* 0x000fe20000010000 */
[----:B------:R-:W-:Y:S01]  /*5590*/  F2FP.F16.F32.PACK_AB R152, R13, R152 ;  /* 0x000000980d98723e */ /* 0x000fe200000000ff */
[-C--:B------:R-:W-:Y:S01]  /*55a0*/  FMUL.FTZ R26, R26, R14.reuse ;  /* 0x0000000e1a1a7220 */ /* 0x080fe20000410000 */
[----:B------:R-:W-:Y:S01]  /*55b0*/  F2FP.F16.F32.PACK_AB R155, R176, R155 ;  /* 0x0000009bb09b723e */ /* 0x000fe200000000ff */
[----:B------:R-:W-:Y:S01]  /*55c0*/  FMUL.FTZ R27, R27, R14 ;  /* 0x0000000e1b1b7220 */ /* 0x000fe20000410000 */
[----:B------:R-:W-:Y:S01]  /*55d0*/  F2FP.F16.F32.PACK_AB R156, R21, R156 ;  /* 0x0000009c159c723e */ /* 0x000fe200000000ff */
[----:B------:R-:W3:Y:S01]  /*55e0*/  MUFU.EX2 R163, R163 ;  /* 0x000000a300a37308 */ /* 0x000ee20000000800 */
        /* <DEDUP_REMOVED lines=16> */
[----:B---3--:R-:W-:Y:S01]  /*56f0*/  FADD.FTZ R5, R163, R6 ;  /* 0x00000006a3057221 */ /* 0x008fe20000010000 */
[-C--:B------:R-:W-:Y:S01]  /*5700*/  FMUL.FTZ R54, R54, R14.reuse ;  /* 0x0000000e36367220 */ /* 0x080fe20000410000 */
[-C--:B------:R-:W-:Y:S01]  /*5710*/  FMUL.FTZ R55, R55, R14.reuse ;  /* 0x0000000e37377220 */ /* 0x080fe20000410000 */
[-C--:B------:R-:W-:Y:S01]  /*5720*/  FMUL.FTZ R58, R58, R14.reuse ;  /* 0x0000000e3a3a7220 */ /* 0x080fe20000410000 */
[-C--:B------:R-:W-:Y:S01]  /*5730*/  FMUL.FTZ R59, R59, R14.reuse ;  /* 0x0000000e3b3b7220 */ /* 0x080fe20000410000 */
[-C--:B------:R-:W-:Y:S01]  /*5740*/  FMUL.FTZ R62, R62, R14.reuse ;  /* 0x0000000e3e3e7220 */ /* 0x080fe20000410000 */
[-C--:B------:R-:W-:Y:S01]  /*5750*/  FMUL.FTZ R63, R63, R14.reuse ;  /* 0x0000000e3f3f7220 */ /* 0x080fe20000410000 */
[----:B------:R3:W4:Y:S01]  /*5760*/  MUFU.EX2 R9, R181 ;  /* 0x000000b500097308 */ /* 0x0007220000000800 */
[----:B0-----:R-:W-:Y:S01]  /*5770*/  FADD.FTZ R6, R206, R5 ;  /* 0x00000005ce067221 */ /* 0x001fe20000010000 */
[-C--:B------:R-:W-:Y:S01]  /*5780*/  FMUL.FTZ R66, R66, R14.reuse ;  /* 0x0000000e42427220 */ /* 0x080fe20000410000 */
[-C--:B------:R-:W-:Y:S01]  /*5790*/  FMUL.FTZ R67, R67, R14.reuse ;  /* 0x0000000e43437220 */ /* 0x080fe20000410000 */
[-C--:B------:R-:W-:Y:S01]  /*57a0*/  FMUL.FTZ R70, R70, R14.reuse ;  /* 0x0000000e46467220 */ /* 0x080fe20000410000 */
[-C--:B------:R-:W-:Y:S01]  /*57b0*/  FMUL.FTZ R71, R71, R14.reuse ;  /* 0x0000000e47477220 */ /* 0x080fe20000410000 */
[-C--:B------:R-:W-:Y:S01]  /*57c0*/  FMUL.FTZ R74, R74, R14.reuse ;  /* 0x0000000e4a4a7220 */ /* 0x080fe20000410000 */
[----:B------:R-:W-:Y:S01]  /*57d0*/  FMUL.FTZ R75, R75, R14 ;  /* 0x0000000e4b4b7220 */ /* 0x000fe20000410000 */
[----:B------:R-:W0:Y:S01]  /*57e0*/  MUFU.EX2 R167, R167 ;  /* 0x000000a700a77308 */ /* 0x000e220000000800 */
[----:B---3--:R-:W-:-:S02]  /*57f0*/  IMAD.U32 R181, RZ, RZ, UR21 ;  /* 0x00000015ffb57e24 */ /* 0x008fc4000f8e00ff */
[C---:B--2---:R-:W-:Y:S01]  /*5800*/  FADD.FTZ R179, R157.reuse, R154 ;  /* 0x0000009a9db37221 */ /* 0x044fe20000010000 */
[----:B------:R-:W-:Y:S01]  /*5810*/  F2FP.F16.F32.PACK_AB R160, R157, R160 ;  /* 0x000000a09da0723e */ /* 0x000fe200000000ff */
[-C--:B------:R-:W-:Y:S01]  /*5820*/  FMUL.FTZ R78, R78, R14.reuse ;  /* 0x0000000e4e4e7220 */ /* 0x080fe20000410000 */
[----:B------:R-:W-:Y:S01]  /*5830*/  @!P3 IMAD R158, R181, 0x40, R16 ;  /* 0x00000040b59eb824 */ /* 0x000fe200078e0210 */
[----:B------:R-:W-:Y:S01]  /*5840*/  F2FP.F16.F32.PACK_AB R157, R180, R159 ;  /* 0x0000009fb49d723e */ /* 0x000fe200000000ff */
[-C--:B------:R-:W-:Y:S01]  /*5850*/  FMUL.FTZ R79, R79, R14.reuse ;  /* 0x0000000e4f4f7220 */ /* 0x080fe20000410000 */
[----:B------:R-:W2:Y:S01]  /*5860*/  MUFU.EX2 R20, R20 ;  /* 0x0000001400147308 */ /* 0x000ea20000000800 */
[----:B------:R-:W-:Y:S01]  /*5870*/  F2FP.F16.F32.PACK_AB R159, R206, R163 ;  /* 0x000000a3ce9f723e */ /* 0x000fe200000000ff */
[-C--:B------:R-:W-:Y:S01]  /*5880*/  FMUL.FTZ R82, R82, R14.reuse ;  /* 0x0000000e52527220 */ /* 0x080fe20000410000 */
[----:B------:R-:W-:Y:S01]  /*5890*/  @!P3 LEA R158, R158, UR42, 0x2 ;  /* 0x0000002a9e9ebc11 */ /* 0x000fe2000f8e10ff */
[----:B------:R-:W-:Y:S01]  /*58a0*/  FMUL.FTZ R83, R83, R14 ;  /* 0x0000000e53537220 */ /* 0x000fe20000410000 */
[----:B----4-:R-:W-:Y:S01]  /*58b0*/  F2FP.F16.F32.PACK_AB R166, R9, R168 ;  /* 0x000000a809a6723e */ /* 0x010fe200000000ff */
[-C--:B------:R-:W-:Y:S01]  /*58c0*/  FMUL.FTZ R86, R86, R14.reuse ;  /* 0x0000000e56567220 */ /* 0x080fe20000410000 */
[-C--:B------:R-:W-:Y:S01]  /*58d0*/  FMUL.FTZ R87, R87, R14.reuse ;  /* 0x0000000e57577220 */ /* 0x080fe20000410000 */
[----:B------:R-:W3:Y:S01]  /*58e0*/  MUFU.EX2 R170, R170 ;  /* 0x000000aa00aa7308 */ /* 0x000ee20000000800 */
[----:B------:R-:W-:Y:S01]  /*58f0*/  @!P3 STS [R158+0x28800], R11 ;  /* 0x0288000b9e00b388 */ /* 0x000fe20000000800 */
[----:B0-----:R-:W-:Y:S01]  /*5900*/  FADD.FTZ R5, R167, R6 ;  /* 0x00000006a7057221 */ /* 0x001fe20000010000 */
[-C--:B------:R-:W-:Y:S01]  /*5910*/  FMUL.FTZ R90, R90, R14.reuse ;  /* 0x0000000e5a5a7220 */ /* 0x080fe20000410000 */
[-C--:B------:R-:W-:Y:S01]  /*5920*/  FMUL.FTZ R91, R91, R14.reuse ;  /* 0x0000000e5b5b7220 */ /* 0x080fe20000410000 */
[----:B------:R0:W-:Y:S01]  /*5930*/  @!P3 STS [R158+0x28820], R14 ;  /* 0x0288200e9e00b388 */ /* 0x0001e20000000800 */
        /* <DEDUP_REMOVED lines=8> */
[----:B------:R-:W-:Y:S01]  /*59c0*/  FMUL.FTZ R106, R106, R14 ;  /* 0x0000000e6a6a7220 */ /* 0x000fe20000410000 */
[----:B0-----:R-:W-:Y:S01]  /*59d0*/  F2FP.F16.F32.PACK_AB R158, R153, R12 ;  /* 0x0000000c999e723e */ /* 0x001fe200000000ff */
[----:B------:R-:W0:Y:S01]  /*59e0*/  MUFU.EX2 R173, R173 ;  /* 0x000000ad00ad7308 */ /* 0x000e220000000800 */
[----:B---3--:R-:W-:Y:S01]  /*59f0*/  FADD.FTZ R6, R170, R5 ;  /* 0x00000005aa067221 */ /* 0x008fe20000010000 */
[----:B------:R-:W-:Y:S01]  /*5a00*/  F2FP.F16.F32.PACK_AB R153, R172, R169 ;  /* 0x000000a9ac99723e */ /* 0x000fe200000000ff */
[-C--:B------:R-:W-:Y:S01]  /*5a10*/  FMUL.FTZ R107, R107, R14.reuse ;  /* 0x0000000e6b6b7220 */ /* 0x080fe20000410000 */
[-C--:B------:R-:W-:Y:S01]  /*5a20*/  FMUL.FTZ R110, R110, R14.reuse ;  /* 0x0000000e6e6e7220 */ /* 0x080fe20000410000 */
[-C--:B------:R-:W-:Y:S01]  /*5a30*/  FMUL.FTZ R111, R111, R14.reuse ;  /* 0x0000000e6f6f7220 */ /* 0x080fe20000410000 */
[-C--:B------:R-:W-:Y:S01]  /*5a40*/  FMUL.FTZ R114, R114, R14.reuse ;  /* 0x0000000e72727220 */ /* 0x080fe20000410000 */
[----:B------:R-:W-:Y:S01]  /*5a50*/  FMUL.FTZ R115, R115, R14 ;  /* 0x0000000e73737220 */ /* 0x000fe20000410000 */
[----:B------:R-:W2:Y:S01]  /*5a60*/  MUFU.EX2 R164, R164 ;  /* 0x000000a400a47308 */ /* 0x000ea20000000800 */
[----:B----4-:R-:W-:Y:S01]  /*5a70*/  FADD.FTZ R11, R161, R154 ;  /* 0x0000009aa10b7221 */ /* 0x010fe20000010000 */
[----:B------:R-:W-:Y:S01]  /*5a80*/  F2FP.F16.F32.PACK_AB R154, R15, R10 ;  /* 0x0000000a0f9a723e */ /* 0x000fe200000000ff */
[----:B------:R-:W-:Y:S01]  /*5a90*/  BAR.SYNC.DEFER_BLOCKING 0xf, 0x100 ;  /* 0x03c4000000007b1d */ /* 0x000fe20000010000 */
[----:B------:R-:W-:Y:S01]  /*5aa0*/  F2FP.F16.F32.PACK_AB R162, R161, R20 ;  /* 0x00000014a1a2723e */ /* 0x000fe200000000ff */
[-C--:B------:R-:W-:Y:S01]  /*5ab0*/  FMUL.FTZ R118, R118, R14.reuse ;  /* 0x0000000e76767220 */ /* 0x080fe20000410000 */
[----:B------:R-:W-:Y:S01]  /*5ac0*/  F2FP.F16.F32.PACK_AB R161, R170, R167 ;  /* 0x000000a7aaa1723e */ /* 0x000fe200000000ff */
[-C--:B------:R-:W-:Y:S01]  /*5ad0*/  FMUL.FTZ R119, R119, R14.reuse ;  /* 0x0000000e77777220 */ /* 0x080fe20000410000 */
[-C--:B------:R-:W-:Y:S01]  /*5ae0*/  FMUL.FTZ R122, R122, R14.reuse ;  /* 0x0000000e7a7a7220 */ /* 0x080fe20000410000 */
        /* <DEDUP_REMOVED lines=17> */
[C---:B---3--:R-:W-:Y:S01]  /*5c00*/  FADD.FTZ R6, R174.reuse, R5 ;  /* 0x00000005ae067221 */ /* 0x048fe20000010000 */
[----:B------:R-:W-:Y:S01]  /*5c10*/  F2FP.F16.F32.PACK_AB R163, R174, R173 ;  /* 0x000000adaea3723e */ /* 0x000fe200000000ff */
[----:B------:R3:W-:Y:S01]  /*5c20*/  STSM.16.M88.4 [R19+0x26800], R152 ;  /* 0x0268009813007844 */ /* 0x0007e20000000200 */
[-C--:B------:R-:W-:Y:S01]  /*5c30*/  FMUL.FTZ R147, R147, R14.reuse ;  /* 0x0000000e93937220 */ /* 0x080fe20000410000 */
[-C--:B------:R-:W-:Y:S01]  /*5c40*/  FMUL.FTZ R150, R150, R14.reuse ;  /* 0x0000000e96967220 */ /* 0x080fe20000410000 */
[----:B------:R-:W-:Y:S01]  /*5c50*/  FMUL.FTZ R151, R151, R14 ;  /* 0x0000000e97977220 */ /* 0x000fe20000410000 */
[----:B------:R3:W-:Y:S01]  /*5c60*/  STSM.16.M88.4 [R184], R156 ;  /* 0x0000009cb8007844 */ /* 0x0007e20000000200 */
[----:B------:R-:W4:Y:S01]  /*5c70*/  MUFU.EX2 R178, R178 ;  /* 0x000000b200b27308 */ /* 0x000f220000000800 */
[C---:B0-----:R-:W-:Y:S01]  /*5c80*/  FADD.FTZ R11, R165.reuse, R10 ;  /* 0x0000000aa50b7221 */ /* 0x041fe20000010000 */
[----:B------:R-:W-:Y:S01]  /*5c90*/  F2FP.F16.F32.PACK_AB R164, R165, R164 ;  /* 0x000000a4a5a4723e */ /* 0x000fe200000000ff */
[----:B------:R3:W-:Y:S02]  /*5ca0*/  STSM.16.M88.4 [R22], R160 ;  /* 0x000000a016007844 */ /* 0x0007e40000000200 */
[----:B------:R-:W-:-:S03]  /*5cb0*/  FADD.FTZ R10, R168, R11 ;  /* 0x0000000ba80a7221 */ /* 0x000fc60000010000 */
[----:B------:R-:W0:Y:S01]  /*5cc0*/  MUFU.EX2 R182, R182 ;  /* 0x000000b600b67308 */ /* 0x000e220000000800 */
[----:B--2---:R-:W-:Y:S01]  /*5cd0*/  FADD.FTZ R5, R175, R6 ;  /* 0x00000006af057221 */ /* 0x004fe20000010000 */
[----:B------:R-:W-:-:S06]  /*5ce0*/  FADD.FTZ R6, R9, R10 ;  /* 0x0000000a09067221 */ /* 0x000fcc0000010000 */
[----:B------:R-:W2:Y:S01]  /*5cf0*/  MUFU.EX2 R177, R177 ;  /* 0x000000b100b17308 */ /* 0x000ea20000000800 */
[C---:B----4-:R-:W-:Y:S01]  /*5d00*/  FADD.FTZ R5, R178.reuse, R5 ;  /* 0x00000005b2057221 */ /* 0x050fe20000010000 */
[----:B------:R-:W-:-:S03]  /*5d10*/  F2FP.F16.F32.PACK_AB R165, R178, R175 ;  /* 0x000000afb2a5723e */ /* 0x000fc600000000ff */
[----:B0-----:R-:W-:Y:S01]  /*5d20*/  FADD.FTZ R10, R182, R5 ;  /* 0x00000005b60a7221 */ /* 0x001fe20000010000 */
[----:B--2---:R-:W-:-:S03]  /*5d30*/  F2FP.F16.F32.PACK_AB R167, R177, R182 ;  /* 0x000000b6b1a7723e */ /* 0x004fc600000000ff */
[----:B------:R-:W-:Y:S02]  /*5d40*/  FADD.FTZ R5, R177, R10 ;  /* 0x0000000ab1057221 */ /* 0x000fe40000010000 */
[----:B------:R3:W-:Y:S01]  /*5d50*/  STSM.16.M88.4 [R23], R164 ;  /* 0x000000a417007844 */ /* 0x0007e20000000200 */
[----:B------:R-:W-:Y:S05]  /*5d60*/  @!P0 BRA `(.L_x_3621) ;  /* 0x0000000000048947 */ /* 0x000fea0003800000 */
[----:B------:R-:W-:Y:S01]  /*5d70*/  BPT.TRAP 0x1 ;  /* 0x000000040000795c */ /* 0x000fe20000300000 */
.L_x_3621:
[----:B------:R0:W2:Y:S01]  /*5d80*/  SYNCS.PHASECHK.TRANS64.TRYWAIT P3, [UR22+0x28c50], R8 ;  /* 0x028c5008ff0075a7 */ /* 0x0000a20008060156 */
[----:B------:R-:W-:Y:S05]  /*5d90*/  @!P0 BRA `(.L_x_3622) ;  /* 0x0000000000048947 */ /* 0x000fea0003800000 */
[----:B------:R-:W-:Y:S01]  /*5da0*/  BPT.TRAP 0x1 ;  /* 0x000000040000795c */ /* 0x000fe20000300000 */
.L_x_3622:
[----:B--2---:R-:W-:Y:S05]  /*5db0*/  @P3 BRA `(.L_x_3623) ;  /* 0x0000000000083947 */ /* 0x004fea0003800000 */
[----:B------:R-:W2:Y:S02]  /*5dc0*/  SYNCS.PHASECHK.TRANS64.TRYWAIT P3, [UR22+0x28c50], R8 ;  /* 0x028c5008ff0075a7 */ /* 0x000ea40008060156 */
[----:B--2---:R-:W-:Y:S05]  /*5dd0*/  @!P3 BRA `(.L_x_3624) ;  /* 0x000000ac0000b947 */ /* 0x004fea0003800000 */
.L_x_3623:
[----:B------:R-:W-:Y:S01]  /*5de0*/  ULEA UR10, UR39, UR49, 0xc ;  /* 0x00000031270a7291 */ /* 0x000fe2000f8e603f */
[----:B------:R-:W-:Y:S01]  /*5df0*/  WARPGROUP.ARRIVE ;  /* 0x00000000000079c5 */ /* 0x000fe20000000000 */
[----:B------:R-:W-:Y:S01]  /*5e00*/  UMOV UR7, 0x40000040 ;  /* 0x4000004000077882 */ /* 0x000fe20000000000 */
[----:B--2---:R-:W-:Y:S01]  /*5e10*/  @!P1 VIADD R171, R171, 0x28c60 ;  /* 0x00028c60abab9836 */ /* 0x004fe20000000000 */
        /* <DEDUP_REMOVED lines=30> */
[----:B--2---:R-:W2:Y:S02]  /*6000*/  FENCE.VIEW.ASYNC.S ;  /* 0x00000000000073c6 */ /* 0x004ea40000000000 */
[----:B--2---:R-:W-:Y:S01]  /*6010*/  NOP ;  /* 0x0000000000007918 */ /* 0x004fe20000000000 */
[----:B------:R-:W-:Y:S06]  /*6020*/  BAR.ARV 0xe, 0x100 ;  /* 0x0384000000007b1d */ /* 0x000fec0000002000 */
[----:B------:R2:W-:Y:S01]  /*6030*/  @!P1 SYNCS.ARRIVE.TRANS64.RED.A1T0 RZ, [R171+URZ], RZ ;  /* 0x000000ffabff99a7 */ /* 0x0005e2000810043f */
[----:B------:R-:W-:Y:S05]  /*6040*/  @P2 BRA `(.L_x_3625) ;  /* 0xffffffe400d42947 */ /* 0x000fea000383ffff */
.L_x_3616:
[----:B-1----:R-:W1:Y:S01]  /*6050*/  SHFL.BFLY PT, R7, R6, 0x2, 0x1f ;  /* 0x0c401f0006077f89 */ /* 0x002e6200000e0000 */
[----:B------:R-:W-:Y:S01]  /*6060*/  IMAD.MOV.U32 R20, RZ, RZ, -0x800000 ;  /* 0xff800000ff147424 */ /* 0x000fe200078e00ff */
[----:B------:R-:W-:Y:S02]  /*6070*/  UIADD3 UR37, UR37, 0x1, URZ ;  /* 0x0000000125257890 */ /* 0x000fe4000fffe03f */
[----:B0-----:R-:W0:Y:S01]  /*6080*/  SHFL.BFLY PT, R8, R5, 0x2, 0x1f ;  /* 0x0c401f0005087f89 */ /* 0x001e2200000e0000 */
[----:B------:R-:W-:Y:S08]  /*6090*/  BAR.ARV 0x8, 0x100 ;  /* 0x0204000000007b1d */ /* 0x000ff00000002000 */
[----:B------:R-:W-:Y:S01]  /*60a0*/  BAR.SYNC.DEFER_BLOCKING 0xf, 0x100 ;  /* 0x03c4000000007b1d */ /* 0x000fe20000010000 */
[----:B-1----:R-:W-:Y:S01]  /*60b0*/  FADD.FTZ R7, R7, R6 ;  /* 0x0000000607077221 */ /* 0x002fe20000010000 */
[----:B0-----:R-:W-:-:S04]  /*60c0*/  FADD.FTZ R8, R8, R5 ;  /* 0x0000000508087221 */ /* 0x001fc80000010000 */
[----:B------:R-:W0:Y:S01]  /*60d0*/  SHFL.BFLY PT, R0, R7, 0x1, 0x1f ;  /* 0x0c201f0007007f89 */ /* 0x000e2200000e0000 */
[----:B------:R-:W-:-:S03]  /*60e0*/  IMAD.MOV.U32 R5, RZ, RZ, RZ ;  /* 0x000000ffff057224 */ /* 0x000fc600078e00ff */
[----:B------:R-:W1:Y:S01]  /*60f0*/  SHFL.BFLY PT, R9, R8, 0x1, 0x1f ;  /* 0x0c201f0008097f89 */ /* 0x000e6200000e0000 */
[----:B0-----:R-:W-:Y:S01]  /*6100*/  FADD.FTZ R11, R7, R0 ;  /* 0x00000000070b7221 */ /* 0x001fe20000010000 */
[----:B------:R-:W-:Y:S02]  /*6110*/  IMAD.MOV R0, RZ, RZ, -R18 ;  /* 0x000000ffff007224 */ /* 0x000fe400078e0a12 */
[----:B-1----:R-:W-:Y:S02]  /*6120*/  FADD.FTZ R15, R8, R9 ;  /* 0x00000009080f7221 */ /* 0x002fe40000010000 */
[----:B------:R-:W-:Y:S01]  /*6130*/  FSETP.NE.FTZ.AND P1, PT, R11, RZ, PT ;  /* 0x000000ff0b00720b */ /* 0x000fe20003f35000 */
[----:B------:R-:W-:Y:S01]  /*6140*/  IMAD.U32 R9, RZ, RZ, UR39 ;  /* 0x00000027ff097e24 */ /* 0x000fe2000f8e00ff */
[----:B------:R-:W-:Y:S01]  /*6150*/  ISETP.NE.AND P0, PT, R17, R0, PT ;  /* 0x000000001100720c */ /* 0x000fe20003f05270 */
[----:B------:R-:W-:Y:S01]  /*6160*/  IMAD.MOV.U32 R0, RZ, RZ, RZ ;  /* 0x000000ffff007224 */ /* 0x000fe200078e00ff */
[----:B------:R-:W-:Y:S01]  /*6170*/  FSETP.NE.FTZ.AND P2, PT, R15, RZ, PT ;  /* 0x000000ff0f00720b */ /* 0x000fe20003f55000 */
[----:B------:R-:W-:-:S04]  /*6180*/  UIADD3 UR39, UR39, 0x1, URZ ;  /* 0x0000000127277890 */ /* 0x000fc8000fffe03f */
[----:B------:R-:W-:-:S04]  /*6190*/  UISETP.NE.AND UP0, UPT, UR39, 0x2, UPT ;  /* 0x000000022700788c */ /* 0x000fc8000bf05270 */
[----:B------:R-:W0:Y:S01]  /*61a0*/  @P1 MUFU.RCP R0, R11 ;  /* 0x0000000b00001308 */ /* 0x000e220000001000 */
[----:B------:R-:W-:Y:S01]  /*61b0*/  USEL UR4, URZ, 0x1, UP0 ;  /* 0x000000013f047887 */ /* 0x000fe20008000000 */
[----:B------:R-:W-:Y:S01]  /*61c0*/  @!P0 IMAD R6, R9, 0x40, R16 ;  /* 0x0000004009068824 */ /* 0x000fe200078e0210 */
[----:B------:R-:W-:Y:S01]  /*61d0*/  USEL UR39, UR39, URZ, UP0 ;  /* 0x0000003f27277287 */ /* 0x000fe20008000000 */
[----:B------:R-:W-:Y:S01]  /*61e0*/  IMAD.U32 R9, RZ, RZ, UR20 ;  /* 0x00000014ff097e24 */ /* 0x000fe2000f8e00ff */
[----:B------:R-:W-:Y:S02]  /*61f0*/  ULOP3.LUT UR38, UR38, UR4, URZ, 0x3c, !UPT ;  /* 0x0000000426267292 */ /* 0x000fe4000f8e3c3f */
[----:B------:R-:W-:Y:S01]  /*6200*/  @!P0 LEA R6, R6, UR42, 0x2 ;  /* 0x0000002a06068c11 */ /* 0x000fe2000f8e10ff */
[----:B------:R-:W1:Y:S08]  /*6210*/  @P2 MUFU.RCP R5, R15 ;  /* 0x0000000f00052308 */ /* 0x000e700000001000 */
[----:B------:R-:W4:Y:S01]  /*6220*/  @P1 MUFU.LG2 R7, R11 ;  /* 0x0000000b00071308 */ /* 0x000f220000000c00 */
[-C--:B0-----:R-:W-:Y:S01]  /*6230*/  FMUL.FTZ R8, R25, R0.reuse ;  /* 0x0000000019087220 */ /* 0x081fe20000410000 */
[----:B------:R-:W-:Y:S01]  /*6240*/  @!P0 STS [R6+0x28800], R0 ;  /* 0x0288000006008388 */ /* 0x000fe20000000800 */
[-C--:B------:R-:W-:Y:S01]  /*6250*/  FMUL.FTZ R172, R24, R0.reuse ;  /* 0x0000000018ac7220 */ /* 0x080fe20000410000 */
[----:B------:R-:W-:Y:S01]  /*6260*/  FMUL.FTZ R24, R28, R0 ;  /* 0x000000001c187220 */ /* 0x000fe20000410000 */
[----:B------:R-:W-:-:S02]  /*6270*/  IMAD.U32 R28, RZ, RZ, UR20 ;  /* 0x00000014ff1c7e24 */ /* 0x000fc4000f8e00ff */
[-C--:B------:R-:W-:Y:S01]  /*6280*/  FMUL.FTZ R10, R29, R0.reuse ;  /* 0x000000001d0a7220 */ /* 0x080fe20000410000 */
[-C--:B------:R-:W-:Y:S01]  /*6290*/  FMUL.FTZ R169, R32, R0.reuse ;  /* 0x0000000020a97220 */ /* 0x080fe20000410000 */
[----:B------:R-:W0:Y:S01]  /*62a0*/  @P2 MUFU.LG2 R25, R15 ;  /* 0x0000000f00192308 */ /* 0x000e220000000c00 */
[----:B-1----:R1:W-:Y:S01]  /*62b0*/  @!P0 STS [R6+0x28820], R5 ;  /* 0x0288200506008388 */ /* 0x0023e20000000800 */
[----:B------:R-:W-:Y:S01]  /*62c0*/  @P2 FMUL.FTZ R28, R28, 0.69314718246459960938 ;  /* 0x3f3172181c1c2820 */ /* 0x000fe20000410000 */
[-C--:B---3--:R-:W-:Y:S01]  /*62d0*/  FMUL.FTZ R160, R33, R0.reuse ;  /* 0x0000000021a07220 */ /* 0x088fe20000410000 */
[-C--:B------:R-:W-:Y:S01]  /*62e0*/  FMUL.FTZ R162, R36, R0.reuse ;  /* 0x0000000024a27220 */ /* 0x080fe20000410000 */
[-C--:B------:R-:W-:Y:S01]  /*62f0*/  FMUL.FTZ R153, R37, R0.reuse ;  /* 0x0000000025997220 */ /* 0x080fe20000410000 */
[-C--:B------:R-:W-:Y:S01]  /*6300*/  FMUL.FTZ R154, R40, R0.reuse ;  /* 0x00000000289a7220 */ /* 0x080fe20000410000 */
[-C--:B------:R-:W-:Y:S01]  /*6310*/  FMUL.FTZ R12, R41, R0.reuse ;  /* 0x00000000290c7220 */ /* 0x080fe20000410000 */
[-C--:B------:R-:W-:Y:S01]  /*6320*/  FMUL.FTZ R14, R44, R0.reuse ;  /* 0x000000002c0e7220 */ /* 0x080fe20000410000 */
[----:B----4-:R-:W-:Y:S01]  /*6330*/  @P1 FMUL.FTZ R7, R7, 0.69314718246459960938 ;  /* 0x3f31721807071820 */ /* 0x010fe20000410000 */
[-C--:B------:R-:W-:Y:S01]  /*6340*/  FMUL.FTZ R45, R45, R0.reuse ;  /* 0x000000002d2d7220 */ /* 0x080fe20000410000 */
[----:B-1----:R-:W-:Y:S01]  /*6350*/  @P1 FMUL.FTZ R6, R9, 0.69314718246459960938 ;  /* 0x3f31721809061820 */ /* 0x002fe20000410000 */
[-C--:B------:R-:W-:Y:S01]  /*6360*/  FMUL.FTZ R48, R48, R0.reuse ;  /* 0x0000000030307220 */ /* 0x080fe20000410000 */
[-C--:B------:R-:W-:Y:S01]  /*6370*/  FMUL.FTZ R49, R49, R0.reuse ;  /* 0x0000000031317220 */ /* 0x080fe20000410000 */
[-C--:B------:R-:W-:Y:S01]  /*6380*/  FMUL.FTZ R52, R52, R0.reuse ;  /* 0x0000000034347220 */ /* 0x080fe20000410000 */
[-C--:B------:R-:W-:Y:S01]  /*6390*/  FMUL.FTZ R53, R53, R0.reuse ;  /* 0x0000000035357220 */ /* 0x080fe20000410000 */
[-C--:B------:R-:W-:Y:S01]  /*63a0*/  FMUL.FTZ R56, R56, R0.reuse ;  /* 0x0000000038387220 */ /* 0x080fe20000410000 */
[----:B0-----:R-:W-:Y:S01]  /*63b0*/  @P2 FMUL.FTZ R25, R25, 0.69314718246459960938 ;  /* 0x3f31721819192820 */ /* 0x001fe20000410000 */
        /* <DEDUP_REMOVED lines=47> */
[----:B------:R-:W-:-:S02]  /*66b0*/  IMAD.MOV.U32 R0, RZ, RZ, -0x800000 ;  /* 0xff800000ff007424 */ /* 0x000fc400078e00ff */
[-C--:B------:R-:W-:Y:S01]  /*66c0*/  FMUL.FTZ R9, R26, R5.reuse ;  /* 0x000000051a097220 */ /* 0x080fe20000410000 */
[-C--:B------:R-:W-:Y:S01]  /*66d0*/  FMUL.FTZ R11, R30, R5.reuse ;  /* 0x000000051e0b7220 */ /* 0x080fe20000410000 */
[-C--:B------:R-:W-:Y:S01]  /*66e0*/  FMUL.FTZ R13, R42, R5.reuse ;  /* 0x000000052a0d7220 */ /* 0x080fe20000410000 */
[-C--:B------:R-:W-:Y:S01]  /*66f0*/  FMUL.FTZ R15, R46, R5.reuse ;  /* 0x000000052e0f7220 */ /* 0x080fe20000410000 */
        /* <DEDUP_REMOVED lines=64> */
.L_x_3597:
[----:B------:R-:W0:Y:S08]  /*6b00*/  S2UR UR4, SR_CgaCtaId ;  /* 0x00000000000479c3 */ /* 0x000e300000008800 */
[----:B------:R-:W-:Y:S06]  /*6b10*/  BAR.SYNC.DEFER_BLOCKING 0x5, 0x180 ;  /* 0x0146000000007b1d */ /* 0x000fec0000010000 */
[----:B------:R-:W-:Y:S01]  /*6b20*/  UMOV UR42, 0x400 ;  /* 0x00000400002a7882 */ /* 0x000fe20000000000 */
[----:B------:R-:W-:Y:S01]  /*6b30*/  BSSY B0, `(.L_x_3626) ;  /* 0x00002f8000007945 */ /* 0x000fe20003800000 */
[----:B0-----:R-:W-:-:S09]  /*6b40*/  ULEA UR42, UR4, UR42, 0x18 ;  /* 0x0000002a042a7291 */ /* 0x001fd2000f8ec03f */
[----:B------:R-:W0:Y:S02]  /*6b50*/  LDS.128 R4, [UR42+0x28cd0] ;  /* 0x028cd02aff047984 */ /* 0x000e240008000c00 */
[----:B0-----:R-:W-:Y:S02]  /*6b60*/  R2UR UR5, R5 ;  /* 0x00000000050572ca */ /* 0x001fe400000e0000 */
[----:B------:R-:W-:Y:S01]  /*6b70*/  R2UR UR6, R6 ;  /* 0x00000000060672ca */ /* 0x000fe200000e0000 */
[----:B------:R-:W-:Y:S06]  /*6b80*/  BAR.ARV 0x4, 0x180 ;  /* 0x0106000000007b1d */ /* 0x000fec0000002000 */
[----:B------:R-:W-:Y:S08]  /*6b90*/  @P0 BRA `(.L_x_3627) ;  /* 0x0000002000300947 */ /* 0x000ff00003800000 */
[----:B------:R-:W0:Y:S08]  /*6ba0*/  S2UR UR4, SR_SWINHI ;  /* 0x00000000000479c3 */ /* 0x000e300000002f00 */
[----:B------:R-:W-:Y:S01]  /*6bb0*/  BAR.SYNC.DEFER_BLOCKING 0x1, 0x100 ;  /* 0x0044000000007b1d */ /* 0x000fe20000010000 */
        /* <DEDUP_REMOVED lines=10> */
[----:B------:R-:W-:Y:S01]  /*6c60*/  F2FP.F16.F32.PACK_AB R56, R57, R56 ;  /* 0x000000383938723e */ /* 0x000fe200000000ff */
[----:B------:R-:W-:Y:S01]  /*6c70*/  UMOV UR8, UR42 ;  /* 0x0000002a00087c82 */ /* 0x000fe20008000000 */
[----:B0-----:R-:W-:Y:S01]  /*6c80*/  UMOV UR9, UR4 ;  /* 0x0000000400097c82 */ /* 0x001fe20008000000 */
[----:B------:R-:W-:Y:S01]  /*6c90*/  F2FP.F16.F32.PACK_AB R50, R53, R52 ;  /* 0x000000343532723e */ /* 0x000fe200000000ff */
[----:B------:R-:W-:Y:S01]  /*6ca0*/  IMAD.U32 R174, RZ, RZ, UR8 ;  /* 0x00000008ffae7e24 */ /* 0x000fe2000f8e00ff */
[----:B------:R-:W-:Y:S01]  /*6cb0*/  F2FP.F16.F32.PACK_AB R51, R55, R54 ;  /* 0x000000363733723e */ /* 0x000fe200000000ff */
[----:B------:R-:W-:Y:S01]  /*6cc0*/  IMAD.U32 R175, RZ, RZ, UR9 ;  /* 0x00000009ffaf7e24 */ /* 0x000fe2000f8e00ff */
[----:B------:R-:W-:Y:S01]  /*6cd0*/  F2FP.F16.F32.PACK_AB R57, R59, R58 ;  /* 0x0000003a3b39723e */ /* 0x000fe200000000ff */
[----:B------:R-:W-:Y:S01]  /*6ce0*/  ULDC.64 UR8, c[0x0][0xc00] ;  /* 0x0003000000087ab9 */ /* 0x000fe20000000a00 */
[----:B------:R-:W-:Y:S01]  /*6cf0*/  F2FP.F16.F32.PACK_AB R64, R65, R64 ;  /* 0x000000404140723e */ /* 0x000fe200000000ff */
[----:B------:R-:W-:Y:S01]  /*6d00*/  IMAD.WIDE R126, R196, 0x2, R174 ;  /* 0x00000002c47e7825 */ /* 0x000fe200078e02ae */
[----:B------:R-:W-:Y:S01]  /*6d10*/  F2FP.F16.F32.PACK_AB R58, R61, R60 ;  /* 0x0000003c3d3a723e */ /* 0x000fe200000000ff */
[----:B------:R-:W-:Y:S01]  /*6d20*/  UISETP.NE.U32.AND UP0, UPT, UR8, URZ, UPT ;  /* 0x0000003f0800728c */ /* 0x000fe2000bf05070 */
[----:B------:R-:W-:-:S02]  /*6d30*/  F2FP.F16.F32.PACK_AB R59, R63, R62 ;  /* 0x0000003e3f3b723e */ /* 0x000fc400000000ff */
[C---:B------:R-:W-:Y:S01]  /*6d40*/  IADD3 R173, P1, R126.reuse, 0x20, RZ ;  /* 0x000000207ead7810 */ /* 0x040fe20007f3e0ff */
[----:B------:R-:W-:Y:S01]  /*6d50*/  UISETP.NE.AND.EX UP0, UPT, UR9, URZ, UPT, UP0 ;  /* 0x0000003f0900728c */ /* 0x000fe2000bf05300 */
[C---:B------:R-:W-:Y:S02]  /*6d60*/  LOP3.LUT R5, R126.reuse, 0x380, RZ, 0xc0, !PT ;  /* 0x000003807e057812 */ /* 0x040fe400078ec0ff */
[C---:B------:R-:W-:Y:S01]  /*6d70*/  IADD3 R177, P0, R126.reuse, 0x40, RZ ;  /* 0x000000407eb17810 */ /* 0x040fe20007f1e0ff */
[--C-:B------:R-:W-:Y:S01]  /*6d80*/  IMAD.X R29, RZ, RZ, R127.reuse, P1 ;  /* 0x000000ffff1d7224 */ /* 0x100fe200008e067f */
[C---:B------:R-:W-:Y:S01]  /*6d90*/  IADD3 R179, P4, R126.reuse, 0x60, RZ ;  /* 0x000000607eb37810 */ /* 0x040fe20007f9e0ff */
[----:B------:R-:W-:Y:S01]  /*6da0*/  ULDC.64 UR8, c[0x0][0xc00] ;  /* 0x0003000000087ab9 */ /* 0x000fe20000000a00 */
[C---:B------:R-:W-:Y:S01]  /*6db0*/  IADD3 R181, P3, R126.reuse, 0x2000, RZ ;  /* 0x000020007eb57810 */ /* 0x040fe20007f7e0ff */
[--C-:B------:R-:W-:Y:S01]  /*6dc0*/  IMAD.X R33, RZ, RZ, R127.reuse, P0 ;  /* 0x000000ffff217224 */ /* 0x100fe200000e067f */
        /* <DEDUP_REMOVED lines=10> */
[----:B------:R-:W-:Y:S01]  /*6e70*/  LOP3.LUT R28, R173, 0x380, RZ, 0xc0, !PT ;  /* 0x00000380ad1c7812 */ /* 0x000fe200078ec0ff */
[----:B------:R-:W-:Y:S01]  /*6e80*/  IMAD.X R103, RZ, RZ, R127, P1 ;  /* 0x000000ffff677224 */ /* 0x000fe200008e067f */
[----:B------:R-:W-:Y:S01]  /*6e90*/  LOP3.LUT R32, R177, 0x380, RZ, 0xc0, !PT ;  /* 0x00000380b1207812 */ /* 0x000fe200078ec0ff */
[----:B------:R-:W-:Y:S01]  /*6ea0*/  UIMAD.WIDE UR8, UR43, 0x4, UR8 ;  /* 0x000000042b0878a5 */ /* 0x000fe2000f8e0208 */
[----:B------:R-:W-:-:S02]  /*6eb0*/  LOP3.LUT R36, R179, 0x380, RZ, 0xc0, !PT ;  /* 0x00000380b3247812 */ /* 0x000fc400078ec0ff */
[C---:B------:R-:W-:Y:S02]  /*6ec0*/  IADD3 R106, P0, R126.reuse, 0x4020, RZ ;  /* 0x000040207e6a7810 */ /* 0x040fe40007f1e0ff */
[C---:B------:R-:W-:Y:S02]  /*6ed0*/  IADD3 R110, P4, R126.reuse, 0x4040, RZ ;  /* 0x000040407e6e7810 */ /* 0x040fe40007f9e0ff */
        /* <DEDUP_REMOVED lines=12> */
[----:B------:R-:W-:Y:S01]  /*6fa0*/  LOP3.LUT R40, R181, 0x380, RZ, 0xc0, !PT ;  /* 0x00000380b5287812 */ /* 0x000fe200078ec0ff */
[----:B------:R-:W-:Y:S01]  /*6fb0*/  IMAD.X R25, RZ, RZ, R127, P1 ;  /* 0x000000ffff197224 */ /* 0x000fe200008e067f */
[----:B------:R-:W-:-:S02]  /*6fc0*/  SHF.R.U64 R28, R28, 0x3, RZ ;  /* 0x000000031c1c7819 */ /* 0x000fc400000012ff */
[----:B------:R-:W-:Y:S02]  /*6fd0*/  SHF.R.U64 R32, R32, 0x3, RZ ;  /* 0x0000000320207819 */ /* 0x000fe400000012ff */
[----:B------:R-:W-:Y:S02]  /*6fe0*/  SHF.R.U64 R36, R36, 0x3, RZ ;  /* 0x0000000324247819 */ /* 0x000fe400000012ff */
[----:B------:R-:W-:Y:S02]  /*6ff0*/  LOP3.LUT R90, R183, 0x380, RZ, 0xc0, !PT ;  /* 0x00000380b75a7812 */ /* 0x000fe400078ec0ff */
[----:B------:R-:W-:Y:S02]  /*7000*/  LOP3.LUT R94, R205, 0x380, RZ, 0xc0, !PT ;  /* 0x00000380cd5e7812 */ /* 0x000fe400078ec0ff */
[----:B------:R-:W-:Y:S02]  /*7010*/  SHF.R.U64 R40, R40, 0x3, RZ ;  /* 0x0000000328287819 */ /* 0x000fe400000012ff */
[----:B------:R-:W-:-:S02]  /*7020*/  LOP3.LUT R98, R207, 0x380, RZ, 0xc0, !PT ;  /* 0x00000380cf627812 */ /* 0x000fc400078ec0ff */
[----:B------:R-:W-:Y:S02]  /*7030*/  MOV R126, R126 ;  /* 0x0000007e007e7202 */ /* 0x000fe40000000f00 */
[----:B------:R-:W-:Y:S02]  /*7040*/  LOP3.LUT R28, R28, R173, RZ, 0x3c, !PT ;  /* 0x000000ad1c1c7212 */ /* 0x000fe400078e3cff */
[----:B------:R-:W-:Y:S01]  /*7050*/  LOP3.LUT R102, R209, 0x380, RZ, 0xc0, !PT ;  /* 0x00000380d1667812 */ /* 0x000fe200078ec0ff */
[----:B------:R0:W-:Y:S01]  /*7060*/  STSM.16.M88.4 [R126], R8 ;  /* 0x000000087e007844 */ /* 0x0001e20000000200 */
[----:B------:R-:W-:Y:S02]  /*7070*/  LOP3.LUT R32, R32, R177, RZ, 0x3c, !PT ;  /* 0x000000b120207212 */ /* 0x000fe400078e3cff */
[----:B------:R-:W-:Y:S02]  /*7080*/  LOP3.LUT R36, R36, R179, RZ, 0x3c, !PT ;  /* 0x000000b324247212 */ /* 0x000fe400078e3cff */
[----:B------:R-:W-:-:S02]  /*7090*/  SHF.R.U64 R90, R90, 0x3, RZ ;  /* 0x000000035a5a7819 */ /* 0x000fc400000012ff */
[----:B------:R-:W-:Y:S02]  /*70a0*/  LOP3.LUT R173, R106, 0x380, RZ, 0xc0, !PT ;  /* 0x000003806aad7812 */ /* 0x000fe400078ec0ff */
[----:B------:R-:W-:Y:S02]  /*70b0*/  LOP3.LUT R27, R3, 0x380, RZ, 0xc0, !PT ;  /* 0x00000380031b7812 */ /* 0x000fe400078ec0ff */
[----:B------:R-:W-:Y:S02]  /*70c0*/  SHF.R.U64 R94, R94, 0x3, RZ ;  /* 0x000000035e5e7819 */ /* 0x000fe400000012ff */
[----:B------:R-:W-:Y:S02]  /*70d0*/  LOP3.LUT R177, R110, 0x380, RZ, 0xc0, !PT ;  /* 0x000003806eb17812 */ /* 0x000fe400078ec0ff */
[----:B------:R-:W-:Y:S02]  /*70e0*/  LOP3.LUT R179, R114, 0x380, RZ, 0xc0, !PT ;  /* 0x0000038072b37812 */ /* 0x000fe400078ec0ff */
[----:B------:R-:W-:-:S02]  /*70f0*/  LOP3.LUT R127, R6, 0x380, RZ, 0xc0, !PT ;  /* 0x00000380067f7812 */ /* 0x000fc400078ec0ff */
[----:B------:R-:W-:Y:S02]  /*7100*/  LOP3.LUT R40, R40, R181, RZ, 0x3c, !PT ;  /* 0x000000b528287212 */ /* 0x000fe400078e3cff */
[----:B------:R-:W-:Y:S02]  /*7110*/  SHF.R.U64 R98, R98, 0x3, RZ ;  /* 0x0000000362627819 */ /* 0x000fe400000012ff */
[----:B------:R-:W-:Y:S02]  /*7120*/  SHF.R.U64 R102, R102, 0x3, RZ ;  /* 0x0000000366667819 */ /* 0x000fe400000012ff */
[----:B------:R-:W-:Y:S02]  /*7130*/  LOP3.LUT R181, R118, 0x380, RZ, 0xc0, !PT ;  /* 0x0000038076b57812 */ /* 0x000fe400078ec0ff */
[----:B------:R-:W-:Y:S02]  /*7140*/  LOP3.LUT R122, R4, 0x380, RZ, 0xc0, !PT ;  /* 0x00000380047a7812 */ /* 0x000fe400078ec0ff */
[----:B------:R-:W-:-:S02]  /*7150*/  LOP3.LUT R90, R90, R183, RZ, 0x3c, !PT ;  /* 0x000000b75a5a7212 */ /* 0x000fc400078e3cff */
[----:B------:R-:W-:Y:S02]  /*7160*/  SHF.R.U64 R173, R173, 0x3, RZ ;  /* 0x00000003adad7819 */ /* 0x000fe400000012ff */
[----:B------:R-:W-:Y:S02]  /*7170*/  SHF.R.U64 R24, R27, 0x3, RZ ;  /* 0x000000031b187819 */ /* 0x000fe400000012ff */
[----:B------:R-:W-:Y:S02]  /*7180*/  MOV R31, R28 ;  /* 0x0000001c001f7202 */ /* 0x000fe40000000f00 */
[----:B0-----:R-:W-:Y:S02]  /*7190*/  F2FP.F16.F32.PACK_AB R8, R160, R169 ;  /* 0x000000a9a008723e */ /* 0x001fe400000000ff */
[----:B------:R-:W-:Y:S02]  /*71a0*/  F2FP.F16.F32.PACK_AB R9, R35, R34 ;  /* 0x000000222309723e */ /* 0x000fe400000000ff */
[----:B------:R-:W-:-:S02]  /*71b0*/  F2FP.F16.F32.PACK_AB R10, R153, R162 ;  /* 0x000000a2990a723e */ /* 0x000fc400000000ff */
[----:B------:R-:W-:Y:S02]  /*71c0*/  F2FP.F16.F32.PACK_AB R11, R39, R38 ;  /* 0x00000026270b723e */ /* 0x000fe400000000ff */
[----:B------:R-:W-:Y:S02]  /*71d0*/  LOP3.LUT R94, R94, R205, RZ, 0x3c, !PT ;  /* 0x000000cd5e5e7212 */ /* 0x000fe400078e3cff */
[----:B------:R-:W-:Y:S01]  /*71e0*/  SHF.R.U64 R177, R177, 0x3, RZ ;  /* 0x00000003b1b17819 */ /* 0x000fe200000012ff */
[----:B------:R-:W-:Y:S01]  /*71f0*/  STSM.16.M88.4 [R31], R8 ;  /* 0x000000081f007844 */ /* 0x000fe20000000200 */
[----:B------:R-:W-:Y:S02]  /*7200*/  SHF.R.U64 R179, R179, 0x3, RZ ;  /* 0x00000003b3b37819 */ /* 0x000fe400000012ff */
[----:B------:R-:W-:Y:S02]  /*7210*/  SHF.R.U64 R127, R127, 0x3, RZ ;  /* 0x000000037f7f7819 */ /* 0x000fe400000012ff */
[----:B------:R-:W-:-:S02]  /*7220*/  MOV R32, R32 ;  /* 0x0000002000207202 */ /* 0x000fc40000000f00 */
[----:B------:R-:W-:Y:S02]  /*7230*/  LOP3.LUT R98, R98, R207, RZ, 0x3c, !PT ;  /* 0x000000cf62627212 */ /* 0x000fe400078e3cff */
[----:B------:R-:W-:Y:S01]  /*7240*/  MOV R36, R36 ;  /* 0x0000002400247202 */ /* 0x000fe20000000f00 */
[----:B------:R-:W-:Y:S01]  /*7250*/  STSM.16.M88.4 [R32], R12 ;  /* 0x0000000c20007844 */ /* 0x000fe20000000200 */
[----:B------:R-:W-:Y:S02]  /*7260*/  LOP3.LUT R102, R102, R209, RZ, 0x3c, !PT ;  /* 0x000000d166667212 */ /* 0x000fe400078e3cff */
[----:B------:R-:W-:Y:S01]  /*7270*/  SHF.R.U64 R181, R181, 0x3, RZ ;  /* 0x00000003b5b57819 */ /* 0x000fe200000012ff */
[----:B------:R-:W-:Y:S01]  /*7280*/  STSM.16.M88.4 [R36], R48 ;  /* 0x0000003024007844 */ /* 0x000fe20000000200 */
[----:B------:R-:W-:Y:S02]  /*7290*/  SHF.R.U64 R27, R122, 0x3, RZ ;  /* 0x000000037a1b7819 */ /* 0x000fe400000012ff */
[----:B------:R-:W-:-:S02]  /*72a0*/  MOV R40, R40 ;  /* 0x0000002800287202 */ /* 0x000fc40000000f00 */
[----:B------:R-:W-:Y:S02]  /*72b0*/  F2FP.F16.F32.PACK_AB R65, R67, R66 ;  /* 0x000000424341723e */ /* 0x000fe400000000ff */
[----:B------:R-:W-:Y:S01]  /*72c0*/  F2FP.F16.F32.PACK_AB R72, R73, R72 ;  /* 0x000000484948723e */ /* 0x000fe200000000ff */
[----:B------:R-:W-:Y:S01]  /*72d0*/  STSM.16.M88.4 [R40], R56 ;  /* 0x0000003828007844 */ /* 0x000fe20000000200 */
[----:B------:R-:W-:Y:S02]  /*72e0*/  LOP3.LUT R106, R173, R106, RZ, 0x3c, !PT ;  /* 0x0000006aad6a7212 */ /* 0x000fe400078e3cff */
[----:B------:R-:W-:Y:S02]  /*72f0*/  LOP3.LUT R122, R24, R3, RZ, 0x3c, !PT ;  /* 0x00000003187a7212 */ /* 0x000fe400078e3cff */
[----:B------:R-:W-:Y:S02]  /*7300*/  MOV R29, R90 ;  /* 0x0000005a001d7202 */ /* 0x000fe40000000f00 */
[----:B------:R-:W-:-:S02]  /*7310*/  F2FP.F16.F32.PACK_AB R66, R69, R68 ;  /* 0x000000444542723e */ /* 0x000fc400000000ff */
[----:B------:R-:W-:Y:S02]  /*7320*/  F2FP.F16.F32.PACK_AB R67, R71, R70 ;  /* 0x000000464743723e */ /* 0x000fe400000000ff */
[----:B------:R-:W-:Y:S02]  /*7330*/  F2FP.F16.F32.PACK_AB R73, R75, R74 ;  /* 0x0000004a4b49723e */ /* 0x000fe400000000ff */
[----:B------:R-:W-:Y:S01]  /*7340*/  F2FP.F16.F32.PACK_AB R80, R81, R80 ;  /* 0x000000505150723e */ /* 0x000fe200000000ff */
[----:B------:R-:W-:Y:S01]  /*7350*/  STSM.16.M88.4 [R29], R64 ;  /* 0x000000401d007844 */ /* 0x000fe20000000200 */
[----:B------:R-:W-:Y:S02]  /*7360*/  LOP3.LUT R110, R177, R110, RZ, 0x3c, !PT ;  /* 0x0000006eb16e7212 */ /* 0x000fe400078e3cff */
[----:B------:R-:W-:Y:S02]  /*7370*/  LOP3.LUT R114, R179, R114, RZ, 0x3c, !PT ;  /* 0x00000072b3727212 */ /* 0x000fe400078e3cff */
[----:B------:R-:W-:-:S02]  /*7380*/  LOP3.LUT R24, R127, R6, RZ, 0x3c, !PT ;  /* 0x000000067f187212 */ /* 0x000fc400078e3cff */
[----:B------:R-:W-:Y:S02]  /*7390*/  MOV R94, R94 ;  /* 0x0000005e005e7202 */ /* 0x000fe40000000f00 */
[----:B------:R-:W-:Y:S02]  /*73a0*/  F2FP.F16.F32.PACK_AB R74, R77, R76 ;  /* 0x0000004c4d4a723e */ /* 0x000fe400000000ff */
[----:B------:R-:W-:Y:S02]  /*73b0*/  F2FP.F16.F32.PACK_AB R75, R79, R78 ;  /* 0x0000004e4f4b723e */ /* 0x000fe400000000ff */
[----:B------:R-:W-:Y:S02]  /*73c0*/  F2FP.F16.F32.PACK_AB R81, R83, R82 ;  /* 0x000000525351723e */ /* 0x000fe400000000ff */
[----:B------:R-:W-:Y:S01]  /*73d0*/  MOV R6, R98 ;  /* 0x0000006200067202 */ /* 0x000fe20000000f00 */
[----:B------:R-:W-:Y:S01]  /*73e0*/  STSM.16.M88.4 [R94], R72 ;  /* 0x000000485e007844 */ /* 0x000fe20000000200 */
[----:B------:R-:W-:-:S02]  /*73f0*/  F2FP.F16.F32.PACK_AB R82, R85, R84 ;  /* 0x000000545552723e */ /* 0x000fc400000000ff */
[----:B------:R-:W-:Y:S02]  /*7400*/  F2FP.F16.F32.PACK_AB R83, R87, R86 ;  /* 0x000000565753723e */ /* 0x000fe400000000ff */
[----:B------:R-:W-:Y:S02]  /*7410*/  F2FP.F16.F32.PACK_AB R88, R89, R88 ;  /* 0x000000585958723e */ /* 0x000fe400000000ff */
[----:B------:R-:W-:Y:S01]  /*7420*/  LOP3.LUT R118, R181, R118, RZ, 0x3c, !PT ;  /* 0x00000076b5767212 */ /* 0x000fe200078e3cff */
[----:B------:R-:W-:Y:S01]  /*7430*/  STSM.16.M88.4 [R6], R80 ;  /* 0x0000005006007844 */ /* 0x000fe20000000200 */
[----:B------:R-:W-:Y:S02]  /*7440*/  MOV R102, R102 ;  /* 0x0000006600667202 */ /* 0x000fe40000000f00 */
[----:B------:R-:W-:Y:S02]  /*7450*/  F2FP.F16.F32.PACK_AB R89, R26, R21 ;  /* 0x000000151a59723e */ /* 0x000fe400000000ff */
[----:B------:R-:W-:-:S02]  /*7460*/  F2FP.F16.F32.PACK_AB R90, R93, R92 ;  /* 0x0000005c5d5a723e */ /* 0x000fc400000000ff */
[----:B------:R-:W-:Y:S02]  /*7470*/  F2FP.F16.F32.PACK_AB R91, R42, R30 ;  /* 0x0000001e2a5b723e */ /* 0x000fe400000000ff */
[----:B------:R-:W-:Y:S02]  /*7480*/  F2FP.F16.F32.PACK_AB R96, R97, R96 ;  /* 0x000000606160723e */ /* 0x000fe400000000ff */
[----:B------:R-:W-:Y:S01]  /*7490*/  MOV R106, R106 ;  /* 0x0000006a006a7202 */ /* 0x000fe20000000f00 */
[----:B------:R-:W-:Y:S01]  /*74a0*/  STSM.16.M88.4 [R102], R88 ;  /* 0x0000005866007844 */ /* 0x000fe20000000200 */
[----:B------:R-:W-:Y:S02]  /*74b0*/  F2FP.F16.F32.PACK_AB R97, R46, R44 ;  /* 0x0000002c2e61723e */ /* 0x000fe400000000ff */
[----:B------:R-:W-:Y:S02]  /*74c0*/  F2FP.F16.F32.PACK_AB R98, R101, R100 ;  /* 0x000000646562723e */ /* 0x000fe400000000ff */
[----:B------:R-:W-:-:S02]  /*74d0*/  F2FP.F16.F32.PACK_AB R99, R156, R155 ;  /* 0x0000009b9c63723e */ /* 0x000fc400000000ff */
[----:B------:R-:W-:Y:S02]  /*74e0*/  F2FP.F16.F32.PACK_AB R157, R158, R157 ;  /* 0x0000009d9e9d723e */ /* 0x000fe400000000ff */
[----:B------:R-:W-:Y:S01]  /*74f0*/  LOP3.LUT R4, R27, R4, RZ, 0x3c, !PT ;  /* 0x000000041b047212 */ /* 0x000fe200078e3cff */
[----:B------:R-:W-:Y:S01]  /*7500*/  STSM.16.M88.4 [R106], R96 ;  /* 0x000000606a007844 */ /* 0x000fe20000000200 */
[----:B------:R-:W-:Y:S02]  /*7510*/  MOV R110, R110 ;  /* 0x0000006e006e7202 */ /* 0x000fe40000000f00 */
        /* <DEDUP_REMOVED lines=11> */
[----:B------:R-:W-:Y:S01]  /*75d0*/  F2FP.F16.F32.PACK_AB R128, R129, R128 ;  /* 0x000000808180723e */ /* 0x000fe200000000ff */
[----:B------:R0:W-:Y:S01]  /*75e0*/  STSM.16.M88.4 [R3], R112 ;  /* 0x0000007003007844 */ /* 0x0001e20000000200 */
[----:B------:R-:W-:Y:S02]  /*75f0*/  MOV R118, R118 ;  /* 0x0000007600767202 */ /* 0x000fe40000000f00 */
[----:B------:R-:W-:Y:S02]  /*7600*/  F2FP.F16.F32.PACK_AB R121, R168, R167 ;  /* 0x000000a7a879723e */ /* 0x000fe400000000ff */
[----:B------:R-:W-:Y:S02]  /*7610*/  F2FP.F16.F32.PACK_AB R122, R125, R124 ;  /* 0x0000007c7d7a723e */ /* 0x000fe400000000ff */
[----:B------:R-:W-:-:S02]  /*7620*/  F2FP.F16.F32.PACK_AB R123, R171, R170 ;  /* 0x000000aaab7b723e */ /* 0x000fc400000000ff */
[----:B------:R-:W-:Y:S02]  /*7630*/  F2FP.F16.F32.PACK_AB R129, R131, R130 ;  /* 0x000000828381723e */ /* 0x000fe400000000ff */
[----:B------:R-:W-:Y:S01]  /*7640*/  F2FP.F16.F32.PACK_AB R136, R137, R136 ;  /* 0x000000888988723e */ /* 0x000fe200000000ff */
[----:B------:R-:W-:Y:S01]  /*7650*/  STSM.16.M88.4 [R118], R120 ;  /* 0x0000007876007844 */ /* 0x000fe20000000200 */
[----:B------:R-:W-:Y:S02]  /*7660*/  F2FP.F16.F32.PACK_AB R130, R133, R132 ;  /* 0x000000848582723e */ /* 0x000fe400000000ff */
[----:B------:R-:W-:Y:S02]  /*7670*/  F2FP.F16.F32.PACK_AB R131, R135, R134 ;  /* 0x000000868783723e */ /* 0x000fe400000000ff */
[----:B------:R-:W-:Y:S02]  /*7680*/  F2FP.F16.F32.PACK_AB R137, R139, R138 ;  /* 0x0000008a8b89723e */ /* 0x000fe400000000ff */
[----:B------:R-:W-:Y:S01]  /*7690*/  F2FP.F16.F32.PACK_AB R144, R145, R144 ;  /* 0x000000909190723e */ /* 0x000fe200000000ff */
[----:B------:R-:W-:Y:S01]  /*76a0*/  STSM.16.M88.4 [R28], R128 ;  /* 0x000000801c007844 */ /* 0x000fe20000000200 */
[----:B------:R-:W-:Y:S01]  /*76b0*/  MOV R27, R4 ;  /* 0x00000004001b7202 */ /* 0x000fe20000000f00 */
[----:B------:R-:W-:Y:S01]  /*76c0*/  IMAD.U32 R4, RZ, RZ, UR8 ;  /* 0x00000008ff047e24 */ /* 0x000fe2000f8e00ff */
[----:B------:R-:W-:Y:S01]  /*76d0*/  F2FP.F16.F32.PACK_AB R138, R141, R140 ;  /* 0x0000008c8d8a723e */ /* 0x000fe200000000ff */
[----:B------:R-:W-:Y:S01]  /*76e0*/  IMAD.U32 R5, RZ, RZ, UR9 ;  /* 0x00000009ff057e24 */ /* 0x000fe2000f8e00ff */
[----:B------:R-:W-:Y:S01]  /*76f0*/  F2FP.F16.F32.PACK_AB R139, R143, R142 ;  /* 0x0000008e8f8b723e */ /* 0x000fe200000000ff */
[----:B------:R-:W-:Y:S01]  /*7700*/  ULDC.64 UR8, c[0x0][0xc08] ;  /* 0x0003020000087ab9 */ /* 0x000fe20000000a00 */
[----:B------:R-:W-:-:S02]  /*7710*/  F2FP.F16.F32.PACK_AB R145, R147, R146 ;  /* 0x000000929391723e */ /* 0x000fc400000000ff */
[----:B------:R-:W-:Y:S01]  /*7720*/  MOV R24, R24 ;  /* 0x0000001800187202 */ /* 0x000fe20000000f00 */
[----:B------:R-:W-:Y:S01]  /*7730*/  STSM.16.M88.4 [R27], R136 ;  /* 0x000000881b007844 */ /* 0x000fe20000000200 */
[----:B------:R-:W-:Y:S02]  /*7740*/  F2FP.F16.F32.PACK_AB R146, R149, R148 ;  /* 0x000000949592723e */ /* 0x000fe400000000ff */
[----:B------:R-:W-:Y:S01]  /*7750*/  F2FP.F16.F32.PACK_AB R147, R151, R150 ;  /* 0x000000969793723e */ /* 0x000fe200000000ff */
[----:B------:R-:W-:Y:S01]  /*7760*/  UISETP.NE.U32.AND UP1, UPT, UR8, URZ, UPT ;  /* 0x0000003f0800728c */ /* 0x000fe2000bf25070 */
[----:B------:R-:W-:-:S03]  /*7770*/  PLOP3.LUT P0, PT, PT, PT, UP0, 0x80, 0x0 ;  /* 0x000000000000781c */ /* 0x000fc60003f0f008 */
[----:B------:R1:W-:Y:S01]  /*7780*/  STSM.16.M88.4 [R24], R144 ;  /* 0x0000009018007844 */ /* 0x0003e20000000200 */
[----:B------:R-:W-:Y:S01]  /*7790*/  BAR.SYNC.DEFER_BLOCKING 0x1, 0x100 ;  /* 0x0044000000007b1d */ /* 0x000fe20000010000 */
[----:B------:R-:W-:Y:S01]  /*77a0*/  UISETP.NE.AND.EX UP1, UPT, UR9, URZ, UPT, UP1 ;  /* 0x0000003f0900728c */ /* 0x000fe2000bf25310 */
[----:B0-----:R-:W-:-:S05]  /*77b0*/  IMAD R3, R191, 0x40, R2 ;  /* 0x00000040bf037824 */ /* 0x001fca00078e0202 */
[----:B------:R-:W-:-:S05]  /*77c0*/  PLOP3.LUT P6, PT, PT, PT, UP1, 0x80, 0x0 ;  /* 0x000000000000781c */ /* 0x000fca0003fcf018 */
[----:B------:R-:W-:-:S04]  /*77d0*/  @UP1 ULEA UR8, UP2, UR43, UR8, 0x2 ;  /* 0x000000082b081291 */ /* 0x000fc8000f84103f */
[----:B------:R-:W-:Y:S01]  /*77e0*/  @UP1 ULEA.HI.X UR9, UR43, UR9, UR44, 0x2, UP2 ;  /* 0x000000092b091291 */ /* 0x000fe200090f142c */
[----:B------:R-:W-:Y:S01]  /*77f0*/  IMAD.WIDE R174, R3, 0x2, R174 ;  /* 0x0000000203ae7825 */ /* 0x000fe200078e02ae */
[----:B------:R-:W-:-:S03]  /*7800*/  ULDC UR4, c[0x0][0xa88] ;  /* 0x0002a20000047ab9 */ /* 0x000fc60000000800 */
[----:B------:R-:W-:Y:S01]  /*7810*/  IMAD.U32 R3, RZ, RZ, UR4 ;  /* 0x00000004ff037e24 */ /* 0x000fe2000f8e00ff */
[----:B------:R-:W2:Y:S01]  /*7820*/  @P0 LDG.E R6, desc[UR40][R4.64] ;  /* 0x0000002804060981 */ /* 0x000ea2000c1e1900 */
[----:B------:R-:W-:Y:S01]  /*7830*/  IMAD.U32 R10, RZ, RZ, UR8 ;  /* 0x00000008ff0a7e24 */ /* 0x000fe2000f8e00ff */
[C---:B------:R-:W-:Y:S01]  /*7840*/  IADD3 R13, P2, R174.reuse, 0x1000, RZ ;  /* 0x00001000ae0d7810 */ /* 0x040fe20007f5e0ff */
[----:B------:R-:W-:Y:S01]  /*7850*/  IMAD.U32 R11, RZ, RZ, UR9 ;  /* 0x00000009ff0b7e24 */ /* 0x000fe2000f8e00ff */
[C---:B------:R-:W-:Y:S02]  /*7860*/  IADD3 R25, P1, R174.reuse, 0x2000, RZ ;  /* 0x00002000ae197810 */ /* 0x040fe40007f3e0ff */
[----:B------:R-:W-:Y:S02]  /*7870*/  P2R R8, PR, RZ, 0x4 ;  /* 0x00000004ff087803 */ /* 0x000fe40000000000 */
[----:B------:R0:W5:Y:S01]  /*7880*/  @P6 LDG.E R3, desc[UR40][R10.64] ;  /* 0x000000280a036981 */ /* 0x000162000c1e1900 */
[----:B------:R-:W-:-:S02]  /*7890*/  IADD3 R29, P2, R174, 0x3000, RZ ;  /* 0x00003000ae1d7810 */ /* 0x000fc40007f5e0ff */
[C---:B------:R-:W-:Y:S02]  /*78a0*/  IADD3 R33, P3, R174.reuse, 0x4000, RZ ;  /* 0x00004000ae217810 */ /* 0x040fe40007f7e0ff */
[C---:B------:R-:W-:Y:S02]  /*78b0*/  IADD3 R37, P4, R174.reuse, 0x5000, RZ ;  /* 0x00005000ae257810 */ /* 0x040fe40007f9e0ff */
[----:B------:R-:W-:Y:S02]  /*78c0*/  IADD3 R41, P5, R174, 0x6000, RZ ;  /* 0x00006000ae297810 */ /* 0x000fe40007fbe0ff */
[----:B------:R-:W-:Y:S02]  /*78d0*/  LOP3.LUT R12, R13, 0x380, RZ, 0xc0, !PT ;  /* 0x000003800d0c7812 */ /* 0x000fe400078ec0ff */
[----:B-1----:R-:W-:Y:S02]  /*78e0*/  LOP3.LUT R24, R25, 0x380, RZ, 0xc0, !PT ;  /* 0x0000038019187812 */ /* 0x002fe400078ec0ff */
[----:B------:R-:W-:-:S02]  /*78f0*/  LOP3.LUT R28, R29, 0x380, RZ, 0xc0, !PT ;  /* 0x000003801d1c7812 */ /* 0x000fc400078ec0ff */
[----:B------:R-:W-:Y:S02]  /*7900*/  LOP3.LUT R32, R33, 0x380, RZ, 0xc0, !PT ;  /* 0x0000038021207812 */ /* 0x000fe400078ec0ff */
[----:B------:R-:W-:Y:S02]  /*7910*/  LOP3.LUT R36, R37, 0x380, RZ, 0xc0, !PT ;  /* 0x0000038025247812 */ /* 0x000fe400078ec0ff */
[----:B------:R-:W-:Y:S01]  /*7920*/  LOP3.LUT R40, R41, 0x380, RZ, 0xc0, !PT ;  /* 0x0000038029287812 */ /* 0x000fe200078ec0ff */
[----:B------:R-:W-:Y:S01]  /*7930*/  UMOV UR4, URZ ;  /* 0x0000003f00047c82 */ /* 0x000fe20008000000 */
[----:B------:R-:W-:Y:S02]  /*7940*/  SHF.R.U64 R12, R12, 0x3, RZ ;  /* 0x000000030c0c7819 */ /* 0x000fe400000012ff */
[----:B------:R-:W-:Y:S02]  /*7950*/  SHF.R.U64 R24, R24, 0x3, RZ ;  /* 0x0000000318187819 */ /* 0x000fe400000012ff */
[----:B------:R-:W-:-:S02]  /*7960*/  SHF.R.U64 R28, R28, 0x3, RZ ;  /* 0x000000031c1c7819 */ /* 0x000fc400000012ff */
[----:B------:R-:W-:Y:S02]  /*7970*/  SHF.R.U64 R32, R32, 0x3, RZ ;  /* 0x0000000320207819 */ /* 0x000fe400000012ff */
[----:B------:R-:W-:Y:S02]  /*7980*/  SHF.R.U64 R36, R36, 0x3, RZ ;  /* 0x0000000324247819 */ /* 0x000fe400000012ff */
[----:B------:R-:W-:Y:S02]  /*7990*/  SHF.R.U64 R40, R40, 0x3, RZ ;  /* 0x0000000328287819 */ /* 0x000fe400000012ff */
[----:B------:R-:W-:Y:S02]  /*79a0*/  LOP3.LUT R12, R12, R13, RZ, 0x3c, !PT ;  /* 0x0000000d0c0c7212 */ /* 0x000fe400078e3cff */
[----:B------:R-:W-:Y:S02]  /*79b0*/  LOP3.LUT R24, R24, R25, RZ, 0x3c, !PT ;  /* 0x0000001918187212 */ /* 0x000fe400078e3cff */
[----:B------:R-:W-:-:S02]  /*79c0*/  LOP3.LUT R28, R28, R29, RZ, 0x3c, !PT ;  /* 0x0000001d1c1c7212 */ /* 0x000fc400078e3cff */
[----:B------:R-:W-:Y:S02]  /*79d0*/  LOP3.LUT R32, R32, R33, RZ, 0x3c, !PT ;  /* 0x0000002120207212 */ /* 0x000fe400078e3cff */
[----:B------:R-:W-:Y:S02]  /*79e0*/  LOP3.LUT R36, R36, R37, RZ, 0x3c, !PT ;  /* 0x0000002524247212 */ /* 0x000fe400078e3cff */
[----:B------:R-:W-:Y:S02]  /*79f0*/  LOP3.LUT R40, R40, R41, RZ, 0x3c, !PT ;  /* 0x0000002928287212 */ /* 0x000fe400078e3cff */
[----:B--2---:R-:W-:Y:S01]  /*7a00*/  @P0 R2UR UR4, R6 ;  /* 0x00000000060402ca */ /* 0x004fe200000e0000 */
[----:B0-----:R-:W-:-:S14]  /*7a10*/  @P6 BRA `(.L_x_3628) ;  /* 0x0000000000106947 */ /* 0x001fdc0003800000 */
[----:B------:R-:W-:Y:S05]  /*7a20*/  @!P0 BRA `(.L_x_3628) ;  /* 0x00000000000c8947 */ /* 0x000fea0003800000 */
[----:B------:R-:W2:Y:S04]  /*7a30*/  LDG.E R6, desc[UR40][R4.64] ;  /* 0x0000002804067981 */ /* 0x000ea8000c1e1900 */
[----:B-----5:R-:W2:Y:S02]  /*7a40*/  LDG.E R3, desc[UR40][R4.64+0x4] ;  /* 0x0000042804037981 */ /* 0x020ea4000c1e1900 */
[----:B--2---:R-:W-:-:S07]  /*7a50*/  IMAD.IADD R3, R3, 0x1, -R6 ;  /* 0x0000000103037824 */ /* 0x004fce00078e0a06 */
.L_x_3628:
[----:B------:R-:W0:Y:S01]  /*7a60*/  SHFL.IDX PT, R4, R192, RZ, 0x1f ;  /* 0x00001fffc0047589 */ /* 0x000e2200000e0000 */
[----:B------:R-:W-:Y:S01]  /*7a70*/  ISETP.NE.AND P6, PT, R8, RZ, PT ;  /* 0x000000ff0800720c */ /* 0x000fe20003fc5270 */
[--C-:B------:R-:W-:Y:S01]  /*7a80*/  IMAD.X R25, RZ, RZ, R175.reuse, P1 ;  /* 0x000000ffff197224 */ /* 0x100fe200008e06af */
[C---:B------:R-:W-:Y:S01]  /*7a90*/  IADD3 R45, P0, R174.reuse, 0x7000, RZ ;  /* 0x00007000ae2d7810 */ /* 0x040fe20007f1e0ff */
[--C-:B------:R-:W-:Y:S01]  /*7aa0*/  IMAD.X R29, RZ, RZ, R175.reuse, P2 ;  /* 0x000000ffff1d7224 */ /* 0x100fe200010e06af */
[C---:B------:R-:W-:Y:S01]  /*7ab0*/  IADD3 R53, P1, R174.reuse, 0x9000, RZ ;  /* 0x00009000ae357810 */ /* 0x040fe20007f3e0ff */
[--C-:B------:R-:W-:Y:S01]  /*7ac0*/  IMAD.X R13, RZ, RZ, R175.reuse, P6 ;  /* 0x000000ffff0d7224 */ /* 0x100fe200030e06af */
[----:B------:R-:W-:Y:S01]  /*7ad0*/  IADD3 R49, P6, R174, 0x8000, RZ ;  /* 0x00008000ae317810 */ /* 0x000fe20007fde0ff */
[--C-:B------:R-:W-:Y:S01]  /*7ae0*/  IMAD.X R33, RZ, RZ, R175.reuse, P3 ;  /* 0x000000ffff217224 */ /* 0x100fe200018e06af */
[----:B------:R-:W-:Y:S01]  /*7af0*/  LOP3.LUT R44, R45, 0x380, RZ, 0xc0, !PT ;  /* 0x000003802d2c7812 */ /* 0x000fe200078ec0ff */
[--C-:B------:R-:W-:Y:S01]  /*7b00*/  IMAD.X R37, RZ, RZ, R175.reuse, P4 ;  /* 0x000000ffff257224 */ /* 0x100fe200020e06af */
[----:B------:R-:W-:Y:S01]  /*7b10*/  LOP3.LUT R48, R49, 0x380, RZ, 0xc0, !PT ;  /* 0x0000038031307812 */ /* 0x000fe200078ec0ff */
[--C-:B------:R-:W-:Y:S01]  /*7b20*/  IMAD.X R41, RZ, RZ, R175.reuse, P5 ;  /* 0x000000ffff297224 */ /* 0x100fe200028e06af */
[----:B------:R-:W-:Y:S01]  /*7b30*/  LOP3.LUT R52, R53, 0x380, RZ, 0xc0, !PT ;  /* 0x0000038035347812 */ /* 0x000fe200078ec0ff */
[----:B------:R-:W-:Y:S01]  /*7b40*/  USHF.R.S32.HI UR14, URZ, 0x1f, UR4 ;  /* 0x0000001f3f0e7899 */ /* 0x000fe20008011404 */
[----:B------:R-:W-:Y:S01]  /*7b50*/  SHF.R.U64 R48, R48, 0x3, RZ ;  /* 0x0000000330307819 */ /* 0x000fe200000012ff */
[----:B------:R-:W-:Y:S01]  /*7b60*/  USHF.R.S32.HI UR15, URZ, 0x1f, UR46 ;  /* 0x0000001f3f0f7899 */ /* 0x000fe2000801142e */
[----:B------:R-:W-:Y:S01]  /*7b70*/  SHF.R.U64 R44, R44, 0x3, RZ ;  /* 0x000000032c2c7819 */ /* 0x000fe200000012ff */
[----:B------:R-:W-:Y:S01]  /*7b80*/  USEL UR43, UR43, URZ, !UP0 ;  /* 0x0000003f2b2b7287 */ /* 0x000fe2000c000000 */
[----:B------:R-:W-:Y:S01]  /*7b90*/  SHF.R.U64 R52, R52, 0x3, RZ ;  /* 0x0000000334347819 */ /* 0x000fe200000012ff */
[----:B------:R-:W-:Y:S01]  /*7ba0*/  USEL UR44, UR44, URZ, !UP0 ;  /* 0x0000003f2c2c7287 */ /* 0x000fe2000c000000 */
[----:B------:R-:W-:Y:S01]  /*7bb0*/  LOP3.LUT R48, R48, R49, RZ, 0x3c, !PT ;  /* 0x0000003130307212 */ /* 0x000fe200078e3cff */
[--C-:B------:R-:W-:Y:S01]  /*7bc0*/  IMAD.X R49, RZ, RZ, R175.reuse, P6 ;  /* 0x000000ffff317224 */ /* 0x100fe200030e06af */
[----:B------:R-:W-:Y:S01]  /*7bd0*/  LOP3.LUT R44, R44, R45, RZ, 0x3c, !PT ;  /* 0x0000002d2c2c7212 */ /* 0x000fe200078e3cff */
[----:B------:R-:W-:Y:S01]  /*7be0*/  IMAD.X R45, RZ, RZ, R175, P0 ;  /* 0x000000ffff2d7224 */ /* 0x000fe200000e06af */
[----:B0-----:R-:W-:-:S02]  /*7bf0*/  ISETP.NE.AND P6, PT, R4, RZ, PT ;  /* 0x000000ff0400720c */ /* 0x001fc40003fc5270 */
[----:B------:R-:W-:Y:S01]  /*7c00*/  LOP3.LUT R52, R52, R53, RZ, 0x3c, !PT ;  /* 0x0000003534347212 */ /* 0x000fe200078e3cff */
[----:B------:R-:W-:Y:S01]  /*7c10*/  IMAD.X R53, RZ, RZ, R175, P1 ;  /* 0x000000ffff357224 */ /* 0x000fe200008e06af */
[C---:B------:R-:W-:Y:S02]  /*7c20*/  IADD3 R61, P2, R174.reuse, 0xa000, RZ ;  /* 0x0000a000ae3d7810 */ /* 0x040fe40007f5e0ff */
[C---:B------:R-:W-:Y:S02]  /*7c30*/  IADD3 R57, P3, R174.reuse, 0xb000, RZ ;  /* 0x0000b000ae397810 */ /* 0x040fe40007f7e0ff */
[C---:B------:R-:W-:Y:S02]  /*7c40*/  IADD3 R69, P4, R174.reuse, 0xc000, RZ ;  /* 0x0000c000ae457810 */ /* 0x040fe40007f9e0ff */
[C---:B------:R-:W-:Y:S02]  /*7c50*/  IADD3 R65, P5, R174.reuse, 0xd000, RZ ;  /* 0x0000d000ae417810 */ /* 0x040fe40007fbe0ff */
[----:B------:R-:W-:-:S02]  /*7c60*/  IADD3 R77, P0, R174, 0xe000, RZ ;  /* 0x0000e000ae4d7810 */ /* 0x000fc40007f1e0ff */
[----:B------:R-:W-:Y:S02]  /*7c70*/  IADD3 R5, P1, R174, 0xf000, RZ ;  /* 0x0000f000ae057810 */ /* 0x000fe40007f3e0ff */
[----:B------:R-:W-:Y:S02]  /*7c80*/  LOP3.LUT R60, R61, 0x380, RZ, 0xc0, !PT ;  /* 0x000003803d3c7812 */ /* 0x000fe400078ec0ff */
[----:B------:R-:W-:Y:S01]  /*7c90*/  LOP3.LUT R56, R57, 0x380, RZ, 0xc0, !PT ;  /* 0x0000038039387812 */ /* 0x000fe200078ec0ff */
[----:B------:R-:W-:Y:S01]  /*7ca0*/  IMAD.X R73, RZ, RZ, R175, P1 ;  /* 0x000000ffff497224 */ /* 0x000fe200008e06af */
[----:B------:R-:W-:Y:S02]  /*7cb0*/  LOP3.LUT R68, R69, 0x380, RZ, 0xc0, !PT ;  /* 0x0000038045447812 */ /* 0x000fe400078ec0ff */
[----:B------:R-:W-:Y:S02]  /*7cc0*/  LOP3.LUT R64, R65, 0x380, RZ, 0xc0, !PT ;  /* 0x0000038041407812 */ /* 0x000fe400078ec0ff */
[----:B------:R-:W-:-:S02]  /*7cd0*/  LOP3.LUT R76, R77, 0x380, RZ, 0xc0, !PT ;  /* 0x000003804d4c7812 */ /* 0x000fc400078ec0ff */
[----:B------:R-:W-:Y:S02]  /*7ce0*/  LOP3.LUT R9, R174, 0x380, RZ, 0xc0, !PT ;  /* 0x00000380ae097812 */ /* 0x000fe400078ec0ff */
[----:B------:R-:W-:Y:S02]  /*7cf0*/  LOP3.LUT R4, R5, 0x380, RZ, 0xc0, !PT ;  /* 0x0000038005047812 */ /* 0x000fe400078ec0ff */
[----:B------:R-:W-:Y:S02]  /*7d00*/  SHF.R.U64 R60, R60, 0x3, RZ ;  /* 0x000000033c3c7819 */ /* 0x000fe400000012ff */
[----:B------:R-:W-:Y:S02]  /*7d10*/  SHF.R.U64 R56, R56, 0x3, RZ ;  /* 0x0000000338387819 */ /* 0x000fe400000012ff */
[----:B------:R-:W-:Y:S02]  /*7d20*/  SHF.R.U64 R68, R68, 0x3, RZ ;  /* 0x0000000344447819 */ /* 0x000fe400000012ff */
[----:B------:R-:W-:-:S02]  /*7d30*/  SHF.R.U64 R64, R64, 0x3, RZ ;  /* 0x0000000340407819 */ /* 0x000fc400000012ff */
        /* <DEDUP_REMOVED lines=13> */
[----:B------:R-:W-:-:S02]  /*7e10*/  LOP3.LUT R174, R9, R174, RZ, 0x3c, !PT ;  /* 0x000000ae09ae7212 */ /* 0x000fc400078e3cff */
[----:B------:R-:W-:Y:S01]  /*7e20*/  LOP3.LUT R72, R4, R5, RZ, 0x3c, !PT ;  /* 0x0000000504487212 */ /* 0x000fe200078e3cff */
[----:B------:R-:W-:Y:S06]  /*7e30*/  @P6 BRA `(.L_x_3629) ;  /* 0x0000000000c46947 */ /* 0x000fec0003800000 */
[----:B------:R-:W0:Y:S01]  /*7e40*/  LDC R10, c[0x0][0xbe8] ;  /* 0x0002fa00ff0a7b82 */ /* 0x000e220000000800 */
[----:B------:R-:W-:Y:S01]  /*7e50*/  IMAD.U32 R8, RZ, RZ, UR45 ;  /* 0x0000002dff087e24 */ /* 0x000fe2000f8e00ff */
[----:B------:R-:W-:Y:S01]  /*7e60*/  ULDC.64 UR10, c[0x0][0xb90] ;  /* 0x0002e400000a7ab9 */ /* 0x000fe20000000a00 */
[----:B------:R-:W-:Y:S01]  /*7e70*/  UMOV UR8, UR4 ;  /* 0x0000000400087c82 */ /* 0x000fe20008000000 */
[----:B------:R-:W-:Y:S01]  /*7e80*/  UIMAD UR7, UR15, UR10, URZ ;  /* 0x0000000a0f0772a4 */ /* 0x000fe2000f8e023f */
[----:B------:R-:W-:Y:S01]  /*7e90*/  IMAD R8, R8, 0x40, R195 ;  /* 0x0000004008087824 */ /* 0x000fe200078e02c3 */
[----:B------:R-:W-:Y:S01]  /*7ea0*/  UMOV UR9, UR14 ;  /* 0x0000000e00097c82 */ /* 0x000fe20008000000 */
[----:B------:R-:W-:Y:S01]  /*7eb0*/  ULDC.64 UR12, c[0x0][0xb98] ;  /* 0x0002e600000c7ab9 */ /* 0x000fe20000000a00 */
[----:B------:R-:W-:Y:S01]  /*7ec0*/  UIMAD.WIDE.U32 UR8, UR46, UR10, UR8 ;  /* 0x0000000a2e0872a5 */ /* 0x000fe2000f8e0008 */
[----:B------:R-:W-:Y:S01]  /*7ed0*/  IMAD.MOV.U32 R4, RZ, RZ, R8 ;  /* 0x000000ffff047224 */ /* 0x000fe200078e0008 */
[----:B------:R-:W-:Y:S01]  /*7ee0*/  UIMAD UR7, UR46, UR11, UR7 ;  /* 0x0000000b2e0772a4 */ /* 0x000fe2000f8e0207 */
[----:B------:R-:W-:Y:S01]  /*7ef0*/  IMAD.U32 R15, RZ, RZ, UR45 ;  /* 0x0000002dff0f7e24 */ /* 0x000fe2000f8e00ff */
[----:B------:R-:W-:-:S02]  /*7f00*/  UIMAD UR10, UR44, UR12, URZ ;  /* 0x0000000c2c0a72a4 */ /* 0x000fc4000f8e023f */
[----:B------:R-:W-:Y:S01]  /*7f10*/  UIADD3 UR9, UR9, UR7, URZ ;  /* 0x0000000709097290 */ /* 0x000fe2000fffe03f */
[----:B------:R-:W-:Y:S01]  /*7f20*/  IMAD R26, R15, 0x40, R16 ;  /* 0x000000400f1a7824 */ /* 0x000fe200078e0210 */
[----:B------:R-:W-:Y:S02]  /*7f30*/  UIMAD UR10, UR43, UR13, UR10 ;  /* 0x0000000d2b0a72a4 */ /* 0x000fe4000f8e020a */
[----:B------:R-:W-:Y:S01]  /*7f40*/  UIMAD.WIDE.U32 UR8, UR43, UR12, UR8 ;  /* 0x0000000c2b0872a5 */ /* 0x000fe2000f8e0008 */
[----:B0-----:R-:W-:Y:S01]  /*7f50*/  ISETP.NE.AND P0, PT, R10, 0x1, PT ;  /* 0x000000010a00780c */ /* 0x001fe20003f05270 */
[----:B-----5:R-:W-:-:S12]  /*7f60*/  IMAD R15, R3, R10, RZ ;  /* 0x0000000a030f7224 */ /* 0x020fd800078e02ff */
[----:B------:R-:W0:Y:S08]  /*7f70*/  @P0 LDC R5, c[0x0][0xbec] ;  /* 0x0002fb00ff050b82 */ /* 0x000e300000000800 */
[----:B------:R-:W1:Y:S01]  /*7f80*/  @P0 LDC R6, c[0x0][0xbf0] ;  /* 0x0002fc00ff060b82 */ /* 0x000e620000000800 */
[----:B0-----:R-:W-:-:S05]  /*7f90*/  @P0 IMAD.HI.U32 R5, R8, R5, RZ ;  /* 0x0000000508050227 */ /* 0x001fca00078e00ff */
[----:B-1----:R-:W-:-:S04]  /*7fa0*/  @P0 SHF.R.U32.HI R4, RZ, R6, R5 ;  /* 0x00000006ff040219 */ /* 0x002fc80000011605 */
[--C-:B------:R-:W-:Y:S01]  /*7fb0*/  SHF.R.S32.HI R5, RZ, 0x1f, R4.reuse ;  /* 0x0000001fff057819 */ /* 0x100fe20000011404 */
[----:B------:R-:W-:Y:S01]  /*7fc0*/  IMAD.MOV R9, RZ, RZ, -R4 ;  /* 0x000000ffff097224 */ /* 0x000fe200078e0a04 */
[----:B------:R-:W-:-:S03]  /*7fd0*/  IADD3 R4, P0, R4, UR8, RZ ;  /* 0x0000000804047c10 */ /* 0x000fc6000ff1e0ff */
[----:B------:R-:W-:Y:S02]  /*7fe0*/  IMAD R9, R10, R9, R8 ;  /* 0x000000090a097224 */ /* 0x000fe400078e0208 */
[----:B------:R-:W-:-:S03]  /*7ff0*/  IMAD.U32 R8, RZ, RZ, UR10 ;  /* 0x0000000aff087e24 */ /* 0x000fc6000f8e00ff */
[----:B------:R-:W-:Y:S02]  /*8000*/  SHF.R.S32.HI R6, RZ, 0x1f, R9 ;  /* 0x0000001fff067819 */ /* 0x000fe40000011409 */
[----:B------:R-:W-:Y:S01]  /*8010*/  IADD3.X R5, R5, UR9, R8, P0, !PT ;  /* 0x0000000905057c10 */ /* 0x000fe200087fe408 */
[----:B------:R-:W-:Y:S02]  /*8020*/  ULDC.64 UR8, c[0x0][0xb88] ;  /* 0x0002e20000087ab9 */ /* 0x000fe40000000a00 */
[----:B------:R-:W-:Y:S02]  /*8030*/  IMAD R6, R6, UR8, RZ ;  /* 0x0000000806067c24 */ /* 0x000fe4000f8e02ff */
[----:B------:R-:W-:-:S04]  /*8040*/  IMAD.WIDE.U32 R4, R9, UR8, R4 ;  /* 0x0000000809047c25 */ /* 0x000fc8000f8e0004 */
[----:B------:R-:W-:Y:S01]  /*8050*/  IMAD R9, R9, UR9, R6 ;  /* 0x0000000909097c24 */ /* 0x000fe2000f8e0206 */
[----:B------:R-:W-:Y:S01]  /*8060*/  ULDC.64 UR8, c[0x0][0xb50] ;  /* 0x0002d40000087ab9 */ /* 0x000fe20000000a00 */
[----:B------:R-:W-:Y:S01]  /*8070*/  IMAD.MOV R6, RZ, RZ, -R18 ;  /* 0x000000ffff067224 */ /* 0x000fe200078e0a12 */
[----:B------:R-:W-:Y:S01]  /*8080*/  LEA R11, P0, R4, UR8, 0x2 ;  /* 0x00000008040b7c11 */ /* 0x000fe2000f8010ff */
[----:B------:R-:W-:-:S04]  /*8090*/  IMAD.IADD R5, R5, 0x1, R9 ;  /* 0x0000000105057824 */ /* 0x000fc800078e0209 */
[----:B------:R-:W-:Y:S01]  /*80a0*/  SHFL.IDX PT, R8, R11, 0x1, 0x1c1f ;  /* 0x003c1f000b087f89 */ /* 0x000fe200000e0000 */
[----:B------:R-:W-:Y:S02]  /*80b0*/  LEA.HI.X R14, R4, UR9, R5, 0x2, P0 ;  /* 0x00000009040e7c11 */ /* 0x000fe400080f1405 */
[----:B------:R-:W-:Y:S01]  /*80c0*/  ISETP.NE.AND P0, PT, R17, R6, PT ;  /* 0x000000061100720c */ /* 0x000fe20003f05270 */
[----:B------:R-:W-:Y:S01]  /*80d0*/  SHFL.IDX PT, R4, R11, RZ, 0x1c1f ;  /* 0x001c1fff0b047589 */ /* 0x000fe200000e0000 */
[C---:B------:R-:W-:Y:S02]  /*80e0*/  VIADD R6, R26.reuse, 0x8 ;  /* 0x000000081a067836 */ /* 0x040fe40000000000 */
[-C--:B------:R-:W-:Y:S01]  /*80f0*/  ISETP.GE.OR P1, PT, R26, R15.reuse, P0 ;  /* 0x0000000f1a00720c */ /* 0x080fe20000726670 */
[----:B------:R-:W0:Y:S02]  /*8100*/  SHFL.IDX PT, R5, R14, RZ, 0x1c1f ;  /* 0x001c1fff0e057589 */ /* 0x000e2400000e0000 */
[----:B------:R-:W-:-:S02]  /*8110*/  ISETP.GE.OR P0, PT, R6, R15, P0 ;  /* 0x0000000f0600720c */ /* 0x000fc40000706670 */
[----:B------:R-:W1:Y:S08]  /*8120*/  SHFL.IDX PT, R9, R14, 0x1, 0x1c1f ;  /* 0x003c1f000e097f89 */ /* 0x000e7000000e0000 */
[----:B0-----:R0:W-:Y:S04]  /*8130*/  @!P1 ST.E desc[UR40][R4.64], R20 ;  /* 0x0000001404009985 */ /* 0x0011e8000c101928 */
[----:B-1----:R0:W-:Y:S02]  /*8140*/  @!P0 ST.E desc[UR40][R8.64], R0 ;  /* 0x0000000008008985 */ /* 0x0021e4000c101928 */
.L_x_3629:
[----:B------:R-:W1:Y:S01]  /*8150*/  LDC R82, c[0x0][0xbe8] ;  /* 0x0002fa00ff527b82 */ /* 0x000e620000000800 */
[----:B------:R-:W-:Y:S01]  /*8160*/  ULDC UR12, c[0x0][0xac8] ;  /* 0x0002b200000c7ab9 */ /* 0x000fe20000000800 */
[----:B------:R-:W-:Y:S01]  /*8170*/  ULDC.64 UR10, c[0x0][0xaa0] ;  /* 0x0002a800000a7ab9 */ /* 0x000fe20000000a00 */
[----:B------:R-:W-:Y:S01]  /*8180*/  ISETP.GE.AND P0, PT, R189, UR12, PT ;  /* 0x0000000cbd007c0c */ /* 0x000fe2000bf06270 */
[----:B0-----:R0:W5:Y:S01]  /*8190*/  LD.E.128 R8, desc[UR40][R174.64] ;  /* 0x00000028ae087980 */ /* 0x001162000c101d00 */
[----:B------:R-:W-:Y:S02]  /*81a0*/  ISETP.GE.AND P1, PT, R2, UR12, PT ;  /* 0x0000000c02007c0c */ /* 0x000fe4000bf26270 */
[----:B------:R-:W-:Y:S01]  /*81b0*/  SEL R4, RZ, 0xffffffff, P0 ;  /* 0xffffffffff047807 */ /* 0x000fe20000000000 */
[----:B------:R-:W5:Y:S01]  /*81c0*/  LD.E.128 R12, desc[UR40][R12.64] ;  /* 0x000000280c0c7980 */ /* 0x000f62000c101d00 */
[----:B------:R-:W-:-:S03]  /*81d0*/  ISETP.GE.AND P0, PT, R188, UR12, PT ;  /* 0x0000000cbc007c0c */ /* 0x000fc6000bf06270 */
[----:B------:R-:W5:Y:S04]  /*81e0*/  LD.E.128 R24, desc[UR40][R24.64] ;  /* 0x0000002818187980 */ /* 0x000f68000c101d00 */
[----:B------:R-:W5:Y:S04]  /*81f0*/  LD.E.128 R28, desc[UR40][R28.64] ;  /* 0x000000281c1c7980 */ /* 0x000f68000c101d00 */
[----:B------:R-:W5:Y:S01]  /*8200*/  LD.E.128 R32, desc[UR40][R32.64] ;  /* 0x0000002820207980 */ /* 0x000f62000c101d00 */
[----:B-1----:R-:W-:Y:S01]  /*8210*/  ISETP.NE.AND P2, PT, R82, 0x1, PT ;  /* 0x000000015200780c */ /* 0x002fe20003f45270 */
[----:B------:R-:W-:Y:S01]  /*8220*/  IMAD.SHL.U32 R5, R4, 0x2, RZ ;  /* 0x0000000204057824 */ /* 0x000fe200078e00ff */
[----:B------:R-:W-:Y:S01]  /*8230*/  SEL R0, RZ, 0x1, P1 ;  /* 0x00000001ff007807 */ /* 0x000fe20000800000 */
[----:B------:R-:W5:Y:S01]  /*8240*/  LD.E.128 R36, desc[UR40][R36.64] ;  /* 0x0000002824247980 */ /* 0x000f62000c101d00 */
[----:B------:R-:W-:-:S02]  /*8250*/  SEL R4, RZ, 0xffffffff, P0 ;  /* 0xffffffffff047807 */ /* 0x000fc40000000000 */
[----:B------:R-:W-:Y:S01]  /*8260*/  LOP3.LUT R0, R5, 0x2, R0, 0xe2, !PT ;  /* 0x0000000205007812 */ /* 0x000fe200078ee200 */
[----:B------:R-:W5:Y:S04]  /*8270*/  LD.E.128 R40, desc[UR40][R40.64] ;  /* 0x0000002828287980 */ /* 0x000f68000c101d00 */
[----:B------:R-:W5:Y:S02]  /*8280*/  LD.E.128 R44, desc[UR40][R44.64] ;  /* 0x000000282c2c7980 */ /* 0x000f64000c101d00 */
[----:B------:R-:W1:Y:S01]  /*8290*/  @P2 LDC R21, c[0x0][0xbec] ;  /* 0x0002fb00ff152b82 */ /* 0x000e620000000800 */
[----:B------:R-:W-:Y:S01]  /*82a0*/  IMAD.SHL.U32 R5, R4, 0x4, RZ ;  /* 0x0000000404057824 */ /* 0x000fe200078e00ff */
[----:B------:R-:W-:Y:S01]  /*82b0*/  ISETP.GE.AND P0, PT, R187, UR12, PT ;  /* 0x0000000cbb007c0c */ /* 0x000fe2000bf06270 */
[----:B------:R-:W-:Y:S01]  /*82c0*/  UIMAD UR7, UR14, UR10, URZ ;  /* 0x0000000a0e0772a4 */ /* 0x000fe2000f8e023f */
[----:B------:R-:W5:Y:S04]  /*82d0*/  LD.E.128 R48, desc[UR40][R48.64] ;  /* 0x0000002830307980 */ /* 0x000f68000c101d00 */
[----:B------:R-:W2:Y:S01]  /*82e0*/  @P2 LDC R81, c[0x0][0xbf0] ;  /* 0x0002fc00ff512b82 */ /* 0x000ea20000000800 */
[----:B------:R-:W-:Y:S01]  /*82f0*/  LOP3.LUT R4, R5, 0x4, R0, 0xe2, !PT ;  /* 0x0000000405047812 */ /* 0x000fe200078ee200 */
[----:B------:R-:W-:Y:S01]  /*8300*/  IMAD R0, R190, 0x20, R191 ;  /* 0x00000020be007824 */ /* 0x000fe200078e02bf */
[----:B------:R-:W-:Y:S01]  /*8310*/  SEL R5, RZ, 0xffffffff, P0 ;  /* 0xffffffffff057807 */ /* 0x000fe20000000000 */
[----:B------:R-:W-:Y:S01]  /*8320*/  IMAD.U32 R83, RZ, RZ, UR45 ;  /* 0x0000002dff537e24 */ /* 0x000fe2000f8e00ff */
[----:B------:R-:W-:Y:S01]  /*8330*/  UIMAD.WIDE.U32 UR8, UR4, UR10, URZ ;  /* 0x0000000a040872a5 */ /* 0x000fe2000f8e003f */
[----:B------:R-:W-:Y:S01]  /*8340*/  ISETP.GE.AND P0, PT, R186, UR12, PT ;  /* 0x0000000cba007c0c */ /* 0x000fe2000bf06270 */
[----:B------:R-:W-:Y:S01]  /*8350*/  UIMAD UR7, UR4, UR11, UR7 ;  /* 0x0000000b040772a4 */ /* 0x000fe2000f8e0207 */
[----:B------:R-:W-:Y:S01]  /*8360*/  IMAD.SHL.U32 R5, R5, 0x8, RZ ;  /* 0x0000000805057824 */ /* 0x000fe200078e00ff */
[----:B------:R-:W5:Y:S01]  /*8370*/  LD.E.128 R52, desc[UR40][R52.64] ;  /* 0x0000002834347980 */ /* 0x000f62000c101d00 */
[----:B------:R-:W-:Y:S01]  /*8380*/  ULDC.64 UR10, c[0x0][0xae8] ;  /* 0x0002ba00000a7ab9 */ /* 0x000fe20000000a00 */
[----:B------:R-:W-:Y:S01]  /*8390*/  IMAD R80, R83, 0x40, R0 ;  /* 0x0000004053507824 */ /* 0x000fe200078e0200 */
[----:B------:R-:W-:Y:S01]  /*83a0*/  UIADD3 UR9, UR9, UR7, URZ ;  /* 0x0000000709097290 */ /* 0x000fe2000fffe03f */
[----:B------:R-:W-:Y:S01]  /*83b0*/  SEL R0, RZ, 0xffffffff, P0 ;  /* 0xffffffffff007807 */ /* 0x000fe20000000000 */
[----:B------:R-:W-:Y:S01]  /*83c0*/  UIMAD UR4, UR15, UR10, URZ ;  /* 0x0000000a0f0472a4 */ /* 0x000fe2000f8e023f */
[----:B------:R-:W-:Y:S01]  /*83d0*/  LOP3.LUT R4, R5, 0x8, R4, 0xe2, !PT ;  /* 0x0000000805047812 */ /* 0x000fe200078ee204 */
[----:B------:R-:W-:Y:S01]  /*83e0*/  UIMAD.WIDE.U32 UR8, UR46, UR10, UR8 ;  /* 0x0000000a2e0872a5 */ /* 0x000fe2000f8e0008 */
[----:B------:R-:W5:Y:S01]  /*83f0*/  LD.E.128 R60, desc[UR40][R60.64] ;  /* 0x000000283c3c7980 */ /* 0x000f62000c101d00 */
[----:B------:R-:W-:Y:S01]  /*8400*/  UIMAD UR4, UR46, UR11, UR4 ;  /* 0x0000000b2e0472a4 */ /* 0x000fe2000f8e0204 */
[----:B------:R-:W-:-:S02]  /*8410*/  IMAD.SHL.U32 R5, R0, 0x10, RZ ;  /* 0x0000001000057824 */ /* 0x000fc400078e00ff */
[----:B-1----:R-:W-:Y:S01]  /*8420*/  @P2 IMAD.HI.U32 R0, R80, R21, RZ ;  /* 0x0000001550002227 */ /* 0x002fe200078e00ff */
[----:B------:R-:W-:Y:S01]  /*8430*/  ULDC.64 UR10, c[0x0][0xaf0] ;  /* 0x0002bc00000a7ab9 */ /* 0x000fe20000000a00 */
[----:B------:R-:W-:Y:S01]  /*8440*/  UIADD3 UR9, UR9, UR4, URZ ;  /* 0x0000000409097290 */ /* 0x000fe2000fffe03f */
[----:B------:R-:W5:Y:S01]  /*8450*/  LD.E.128 R56, desc[UR40][R56.64] ;  /* 0x0000002838387980 */ /* 0x000f62000c101d00 */
[----:B------:R-:W-:Y:S01]  /*8460*/  UIMAD UR4, UR44, UR10, URZ ;  /* 0x0000000a2c0472a4 */ /* 0x000fe2000f8e023f */
[----:B------:R-:W-:Y:S01]  /*8470*/  IMAD.MOV.U32 R21, RZ, RZ, R80 ;  /* 0x000000ffff157224 */ /* 0x000fe200078e0050 */
[----:B--2---:R-:W-:Y:S01]  /*8480*/  @P2 SHF.R.U32.HI R21, RZ, R81, R0 ;  /* 0x00000051ff152219 */ /* 0x004fe20000011600 */
[----:B------:R-:W-:Y:S01]  /*8490*/  UIMAD.WIDE.U32 UR8, UR43, UR10, UR8 ;  /* 0x0000000a2b0872a5 */ /* 0x000fe2000f8e0008 */
[----:B------:R-:W5:Y:S01]  /*84a0*/  LD.E.128 R68, desc[UR40][R68.64] ;  /* 0x0000002844447980 */ /* 0x000f62000c101d00 */
[----:B------:R-:W-:Y:S01]  /*84b0*/  UIMAD UR4, UR43, UR11, UR4 ;  /* 0x0000000b2b0472a4 */ /* 0x000fe2000f8e0204 */
[----:B------:R-:W-:Y:S01]  /*84c0*/  ISETP.GE.AND P0, PT, R185, UR12, PT ;  /* 0x0000000cb9007c0c */ /* 0x000fe2000bf06270 */
[--C-:B------:R-:W-:Y:S01]  /*84d0*/  IMAD.MOV R81, RZ, RZ, -R21.reuse ;  /* 0x000000ffff517224 */ /* 0x100fe200078e0a15 */
[----:B------:R-:W-:Y:S01]  /*84e0*/  SHF.R.S32.HI R20, RZ, 0x1f, R21 ;  /* 0x0000001fff147819 */ /* 0x000fe20000011415 */
[----:B------:R-:W-:Y:S01]  /*84f0*/  UIADD3 UR4, UR9, UR4, URZ ;  /* 0x0000000409047290 */ /* 0x000fe2000fffe03f */
[----:B------:R-:W-:Y:S01]  /*8500*/  LOP3.LUT R6, R5, 0x10, R4, 0xe2, !PT ;  /* 0x0000001005067812 */ /* 0x000fe200078ee204 */
[----:B------:R-:W-:Y:S01]  /*8510*/  IMAD.U32 R4, RZ, RZ, UR8 ;  /* 0x00000008ff047e24 */ /* 0x000fe2000f8e00ff */
[----:B------:R-:W-:Y:S01]  /*8520*/  SEL R0, RZ, 0xffffffff, P0 ;  /* 0xffffffffff007807 */ /* 0x000fe20000000000 */
[----:B------:R-:W-:Y:S01]  /*8530*/  IMAD.U32 R5, RZ, RZ, UR9 ;  /* 0x00000009ff057e24 */ /* 0x000fe2000f8e00ff */
[----:B------:R-:W-:Y:S01]  /*8540*/  ULDC.64 UR8, c[0x0][0xae0] ;  /* 0x0002b80000087ab9 */ /* 0x000fe20000000a00 */
[----:B------:R-:W-:Y:S01]  /*8550*/  IMAD R81, R82, R81, R80 ;  /* 0x0000005152517224 */ /* 0x000fe200078e0250 */
[----:B------:R-:W5:Y:S01]  /*8560*/  LD.E.128 R64, desc[UR40][R64.64] ;  /* 0x0000002840407980 */ /* 0x000f62000c101d00 */
[----:B------:R-:W-:-:S02]  /*8570*/  IMAD.U32 R5, RZ, RZ, UR4 ;  /* 0x00000004ff057e24 */ /* 0x000fc4000f8e00ff */
[----:B------:R-:W-:Y:S01]  /*8580*/  IMAD R20, R20, UR8, RZ ;  /* 0x0000000814147c24 */ /* 0x000fe2000f8e02ff */
[----:B------:R-:W-:Y:S01]  /*8590*/  ISETP.GE.AND P0, PT, R194, UR12, PT ;  /* 0x0000000cc2007c0c */ /* 0x000fe2000bf06270 */
[----:B------:R-:W-:Y:S01]  /*85a0*/  IMAD.SHL.U32 R85, R0, 0x20, RZ ;  /* 0x0000002000557824 */ /* 0x000fe200078e00ff */
[----:B------:R-:W-:Y:S01]  /*85b0*/  SHF.R.S32.HI R0, RZ, 0x1f, R81 ;  /* 0x0000001fff007819 */ /* 0x000fe20000011451 */
[----:B------:R-:W5:Y:S01]  /*85c0*/  LD.E.128 R76, desc[UR40][R76.64] ;  /* 0x000000284c4c7980 */ /* 0x000f62000c101d00 */
[C---:B------:R-:W-:Y:S02]  /*85d0*/  IMAD R83, R21.reuse, UR9, R20 ;  /* 0x0000000915537c24 */ /* 0x040fe4000f8e0214 */
[----:B------:R-:W-:Y:S01]  /*85e0*/  IMAD.WIDE.U32 R4, R21, UR8, R4 ;  /* 0x0000000815047c25 */ /* 0x000fe2000f8e0004 */
[----:B------:R-:W5:Y:S01]  /*85f0*/  LD.E.128 R72, desc[UR40][R72.64] ;  /* 0x0000002848487980 */ /* 0x000f62000c101d00 */
[----:B------:R-:W-:Y:S01]  /*8600*/  ULDC.64 UR8, c[0x0][0xad8] ;  /* 0x0002b60000087ab9 */ /* 0x000fe20000000a00 */
[----:B------:R-:W-:Y:S01]  /*8610*/  LOP3.LUT R6, R85, 0x20, R6, 0xe2, !PT ;  /* 0x0000002055067812 */ /* 0x000fe200078ee206 */
[----:B------:R-:W-:Y:S01]  /*8620*/  IMAD R0, R0, UR8, RZ ;  /* 0x0000000800007c24 */ /* 0x000fe2000f8e02ff */
[----:B------:R-:W-:Y:S01]  /*8630*/  @!PT LDS RZ, [RZ] ;  /* 0x00000000fffff984 */ /* 0x000fe20000000800 */
[----:B------:R-:W-:Y:S01]  /*8640*/  @!PT LDS RZ, [RZ] ;  /* 0x00000000fffff984 */ /* 0x000fe20000000800 */
[----:B------:R-:W-:Y:S01]  /*8650*/  @!PT LDS RZ, [RZ] ;  /* 0x00000000fffff984 */ /* 0x000fe20000000800 */
[----:B------:R-:W-:Y:S01]  /*8660*/  @!PT LDS RZ, [RZ] ;  /* 0x00000000fffff984 */ /* 0x000fe20000000800 */
[----:B------:R1:W-:Y:S06]  /*8670*/  MEMBAR.ALL.CTA ;  /* 0x0000000000007992 */ /* 0x0003ec0000008000 */
[----:B-1----:R-:W1:Y:S01]  /*8680*/  FENCE.VIEW.ASYNC.S ;  /* 0x00000000000073c6 */ /* 0x002e620000000000 */
[----:B------:R-:W-:Y:S01]  /*8690*/  SEL R21, RZ, 0x40, P0 ;  /* 0x00000040ff157807 */ /* 0x000fe20000000000 */
[----:B------:R-:W-:Y:S01]  /*86a0*/  IMAD.U32 R20, RZ, RZ, UR45 ;  /* 0x0000002dff147e24 */ /* 0x000fe2000f8e00ff */
[----:B------:R-:W-:Y:S01]  /*86b0*/  ISETP.GE.AND P0, PT, R193, UR12, PT ;  /* 0x0000000cc1007c0c */ /* 0x000fe2000bf06270 */
[----:B------:R-:W-:Y:S01]  /*86c0*/  IMAD.IADD R5, R5, 0x1, R83 ;  /* 0x0000000105057824 */ /* 0x000fe200078e0253 */
[----:B------:R-:W-:Y:S01]  /*86d0*/  LOP3.LUT R6, R6, R21, RZ, 0xfc, !PT ;  /* 0x0000001506067212 */ /* 0x000fe200078efcff */
[----:B------:R-:W-:Y:S01]  /*86e0*/  IMAD R21, R81, UR9, R0 ;  /* 0x0000000951157c24 */ /* 0x000fe2000f8e0200 */
[----:B------:R-:W-:Y:S01]  /*86f0*/  UIADD3 UR4, UR42, 0x28c20, URZ ;  /* 0x00028c202a047890 */ /* 0x000fe2000fffe03f */
[----:B-----5:R-:W-:Y:S01]  /*8700*/  IMAD R89, R3, R82, RZ ;  /* 0x0000005203597224 */ /* 0x020fe200078e02ff */
[----:B------:R-:W-:Y:S01]  /*8710*/  SEL R3, RZ, 0x80, P0 ;  /* 0x00000080ff037807 */ /* 0x000fe20000000000 */
[----:B------:R-:W-:Y:S01]  /*8720*/  IMAD R0, R20, 0x40, R191 ;  /* 0x0000004014007824 */ /* 0x000fe200078e02bf */
[----:B------:R-:W-:Y:S01]  /*8730*/  UPRMT UR4, URZ, 0x654, UR4 ;  /* 0x000006543f047896 */ /* 0x000fe20008000004 */
[----:B------:R-:W-:Y:S01]  /*8740*/  IMAD.WIDE.U32 R4, R81, UR8, R4 ;  /* 0x0000000851047c25 */ /* 0x000fe2000f8e0004 */
[----:B------:R-:W-:Y:S01]  /*8750*/  ULDC.64 UR8, c[0x0][0xa80] ;  /* 0x0002a00000087ab9 */ /* 0x000fe20000000a00 */
[----:B------:R-:W-:Y:S01]  /*8760*/  BSSY B1, `(.L_x_3630) ;  /* 0x0000029000017945 */ /* 0x000fe20003800000 */
[----:B------:R-:W-:Y:S01]  /*8770*/  ISETP.GE.AND P0, PT, R0, R89, PT ;  /* 0x000000590000720c */ /* 0x000fe20003f06270 */
[----:B------:R-:W-:Y:S01]  /*8780*/  IMAD.IADD R5, R5, 0x1, R21 ;  /* 0x0000000105057824 */ /* 0x000fe200078e0215 */
[----:B------:R-:W-:-:S02]  /*8790*/  LEA R86, P1, R4, UR8, 0x1 ;  /* 0x0000000804567c11 */ /* 0x000fc4000f8208ff */
[----:B------:R-:W-:Y:S02]  /*87a0*/  LOP3.LUT R3, R6, R3, RZ, 0xfc, !PT ;  /* 0x0000000306037212 */ /* 0x000fe400078efcff */
[----:B------:R-:W-:Y:S01]  /*87b0*/  LEA.HI.X R87, R4, UR9, R5, 0x1, P1 ;  /* 0x0000000904577c11 */ /* 0x000fe200088f0c05 */
[----:B-1----:R0:W1:Y:S01]  /*87c0*/  SHFL.IDX PT, R20, R86, RZ, 0x181f ;  /* 0x00181fff56147589 */ /* 0x00206200000e0000 */
[----:B------:R-:W-:Y:S03]  /*87d0*/  SYNCS.ARRIVE.TRANS64.RED.A1T0 RZ, [UR4], RZ ;  /* 0x000000ffffff79a7 */ /* 0x000fe60008100404 */
[----:B------:R0:W2:Y:S02]  /*87e0*/  SHFL.IDX PT, R21, R87, RZ, 0x181f ;  /* 0x00181fff57157589 */ /* 0x0000a400000e0000 */
        /* <DEDUP_REMOVED lines=9> */
[----:B------:R1:W-:Y:S01]  /*8880*/  @!P0 ST.E.128 desc[UR40][R4.64], R8 ;  /* 0x0000000804008985 */ /* 0x0003e2000c101d28 */
        /* <DEDUP_REMOVED lines=11> */
[-C--:B------:R-:W-:Y:S02]  /*8940*/  @!P1 LEA R8, P6, R185, R20.reuse, 0x1 ;  /* 0x00000014b9089211 */ /* 0x080fe400078c08ff */
[-C--:B------:R-:W-:Y:S02]  /*8950*/  @P0 LEA R10, P3, R194, R20.reuse, 0x1 ;  /* 0x00000014c20a0211 */ /* 0x080fe400078608ff */
        /* <DEDUP_REMOVED lines=9> */
.L_x_3631:
[----:B------:R-:W-:Y:S05]  /*89f0*/  BSYNC B1 ;  /* 0x0000000000017941 */ /* 0x000fea0003800000 */
.L_x_3630:
[----:B------:R-:W-:Y:S01]  /*8a00*/  VIADD R0, R0, 0x20 ;  /* 0x0000002000007836 */ /* 0x000fe20000000000 */
[----:B---3--:R4:W3:Y:S04]  /*8a10*/  SHFL.IDX PT, R9, R87, 0x1, 0x181f ;  /* 0x00381f0057097f89 */ /* 0x0088e800000e0000 */
[----:B------:R-:W-:Y:S01]  /*8a20*/  ISETP.GE.AND P0, PT, R0, R89, PT ;  /* 0x000000590000720c */ /* 0x000fe20003f06270 */
[----:B------:R4:W0:-:S12]  /*8a30*/  SHFL.IDX PT, R8, R86, 0x1, 0x181f ;  /* 0x00381f0056087f89 */ /* 0x00081800000e0000 */
[----:B----4-:R-:W-:Y:S05]  /*8a40*/  @P0 BRA `(.L_x_3632) ;  /* 0x0000001000180947 */ /* 0x010fea0003800000 */
[----:B------:R-:W-:Y:S02]  /*8a50*/  ISETP.GE.AND P0, PT, R2, UR12, PT ;  /* 0x0000000c02007c0c */ /* 0x000fe4000bf06270 */
[----:B------:R-:W-:Y:S02]  /*8a60*/  ISETP.GE.AND P5, PT, R189, UR12, PT ;  /* 0x0000000cbd007c0c */ /* 0x000fe4000bfa6270 */
[----:B------:R-:W-:Y:S02]  /*8a70*/  ISETP.GE.AND P3, PT, R188, UR12, PT ;  /* 0x0000000cbc007c0c */ /* 0x000fe4000bf66270 */
[----:B------:R-:W-:Y:S02]  /*8a80*/  ISETP.GE.AND P2, PT, R187, UR12, PT ;  /* 0x0000000cbb007c0c */ /* 0x000fe4000bf46270 */
[----:B------:R-:W-:-:S05]  /*8a90*/  ISETP.GE.AND P1, PT, R186, UR12, PT ;  /* 0x0000000cba007c0c */ /* 0x000fca000bf26270 */
[----:B0--3--:R-:W-:Y:S02]  /*8aa0*/  @!P0 IMAD.WIDE R4, R2, 0x2, R8 ;  /* 0x0000000202048825 */ /* 0x009fe400078e0208 */
[-C--:B------:R-:W-:Y:S02]  /*8ab0*/  @!P5 LEA R10, P4, R189, R8.reuse, 0x1 ;  /* 0x00000008bd0ad211 */ /* 0x080fe400078808ff */
[----:B-1----:R-:W-:Y:S01]  /*8ac0*/  @!P3 LEA R20, P6, R188, R8, 0x1 ;  /* 0x00000008bc14b211 */ /* 0x002fe200078c08ff */
[----:B------:R0:W-:Y:S01]  /*8ad0*/  @!P0 ST.E.128 desc[UR40][R4.64], R12 ;  /* 0x0000000c04008985 */ /* 0x0001e2000c101d28 */
[----:B------:R-:W-:Y:S02]  /*8ae0*/  ISETP.GE.AND P0, PT, R185, UR12, PT ;  /* 0x0000000cb9007c0c */ /* 0x000fe4000bf06270 */
[----:B------:R-:W-:Y:S02]  /*8af0*/  @!P5 LEA.HI.X R11, R189, R9, R204, 0x1, P4 ;  /* 0x00000009bd0bd211 */ /* 0x000fe400020f0ccc */
[----:B------:R-:W-:-:S02]  /*8b00*/  LOP3.LUT P4, RZ, R6, 0x40, RZ, 0xc0, !PT ;  /* 0x0000004006ff7812 */ /* 0x000fc4000788c0ff */
[----:B--2---:R-:W-:Y:S01]  /*8b10*/  @!P3 LEA.HI.X R21, R188, R9, R203, 0x1, P6 ;  /* 0x00000009bc15b211 */ /* 0x004fe200030f0ccb */
[----:B------:R4:W-:Y:S01]  /*8b20*/  @!P5 ST.E.128 desc[UR40][R10.64], R28 ;  /* 0x0000001c0a00d985 */ /* 0x0009e2000c101d28 */
[----:B------:R-:W-:-:S03]  /*8b30*/  @!P2 LEA R24, P5, R187, R8, 0x1 ;  /* 0x00000008bb18a211 */ /* 0x000fc600078a08ff */
[----:B------:R4:W-:Y:S01]  /*8b40*/  @!P3 ST.E.128 desc[UR40][R20.64], R36 ;  /* 0x000000241400b985 */ /* 0x0009e2000c101d28 */
[----:B------:R-:W-:Y:S02]  /*8b50*/  @!P2 LEA.HI.X R25, R187, R9, R202, 0x1, P5 ;  /* 0x00000009bb19a211 */ /* 0x000fe400028f0cca */
[----:B0-----:R-:W-:-:S03]  /*8b60*/  @!P1 LEA R4, P6, R186, R8, 0x1 ;  /* 0x00000008ba049211 */ /* 0x001fc600078c08ff */
[----:B------:R4:W-:Y:S01]  /*8b70*/  @!P2 ST.E.128 desc[UR40][R24.64], R44 ;  /* 0x0000002c1800a985 */ /* 0x0009e2000c101d28 */
[CC--:B------:R-:W-:Y:S02]  /*8b80*/  @!P0 LEA R12, P3, R185.reuse, R8.reuse, 0x1 ;  /* 0x00000008b90c8211 */ /* 0x0c0fe400078608ff */
[----:B------:R-:W-:Y:S02]  /*8b90*/  @P4 LEA R14, P5, R194, R8, 0x1 ;  /* 0x00000008c20e4211 */ /* 0x000fe400078a08ff */
[-C--:B------:R-:W-:Y:S02]  /*8ba0*/  @!P1 LEA.HI.X R5, R186, R9.reuse, R201, 0x1, P6 ;  /* 0x00000009ba059211 */ /* 0x080fe400030f0cc9 */
[-C--:B------:R-:W-:Y:S02]  /*8bb0*/  @!P0 LEA.HI.X R13, R185, R9.reuse, R200, 0x1, P3 ;  /* 0x00000009b90d8211 */ /* 0x080fe400018f0cc8 */
[----:B------:R-:W-:Y:S01]  /*8bc0*/  @P4 LEA.HI.X R15, R194, R9, R199, 0x1, P5 ;  /* 0x00000009c20f4211 */ /* 0x000fe200028f0cc7 */
[----:B------:R4:W-:Y:S04]  /*8bd0*/  @!P1 ST.E.128 desc[UR40][R4.64], R52 ;  /* 0x0000003404009985 */ /* 0x0009e8000c101d28 */
[----:B------:R4:W-:Y:S01]  /*8be0*/  @!P0 ST.E.128 desc[UR40][R12.64], R56 ;  /* 0x000000380c008985 */ /* 0x0009e2000c101d28 */
[----:B------:R-:W-:-:S03]  /*8bf0*/  LOP3.LUT P0, RZ, R3, 0x80, RZ, 0xc0, !PT ;  /* 0x0000008003ff7812 */ /* 0x000fc6000780c0ff */
[----:B------:R4:W-:Y:S10]  /*8c00*/  @P4 ST.E.128 desc[UR40][R14.64], R64 ;  /* 0x000000400e004985 */ /* 0x0009f4000c101d28 */
[----:B------:R-:W-:Y:S05]  /*8c10*/  @!P0 BRA `(.L_x_3632) ;  /* 0x0000000c00a48947 */ /* 0x000fea0003800000 */
[----:B----4-:R-:W-:-:S04]  /*8c20*/  LEA R4, P0, R193, R8, 0x1 ;  /* 0x00000008c1047211 */ /* 0x010fc800078008ff */
[----:B------:R-:W-:-:S05]  /*8c30*/  LEA.HI.X R5, R193, R9, R198, 0x1, P0 ;  /* 0x00000009c1057211 */ /* 0x000fca00000f0cc6 */
[----:B------:R0:W-:Y:S01]  /*8c40*/  ST.E.128 desc[UR40][R4.64], R72 ;  /* 0x0000004804007985 */ /* 0x0001e2000c101d28 */
[----:B------:R-:W-:Y:S05]  /*8c50*/  BRA `(.L_x_3632) ;  /* 0x0000000c00947947 */ /* 0x000fea0003800000 */
.L_x_3627:
[----:B------:R-:W-:Y:S01]  /*8c60*/  ULDC.64 UR10, c[0x0][0xc00] ;  /* 0x00030000000a7ab9 */ /* 0x000fe20000000a00 */
[----:B------:R-:W-:Y:S01]  /*8c70*/  USHF.L.U32 UR8, UR43, 0x2, URZ ;  /* 0x000000022b087899 */ /* 0x000fe2000800063f */
[----:B------:R-:W0:Y:S01]  /*8c80*/  LDC R13, c[0x0][0xbe8] ;  /* 0x0002fa00ff0d7b82 */ /* 0x000e220000000800 */
[----:B------:R-:W-:Y:S02]  /*8c90*/  UISETP.NE.U32.AND UP0, UPT, UR10, URZ, UPT ;  /* 0x0000003f0a00728c */ /* 0x000fe4000bf05070 */
[----:B------:R-:W-:Y:S02]  /*8ca0*/  USHF.L.U64.HI UR9, UR43, 0x2, UR44 ;  /* 0x000000022b097899 */ /* 0x000fe4000801022c */
[----:B------:R-:W-:Y:S02]  /*8cb0*/  UISETP.NE.AND.EX UP0, UPT, UR11, URZ, UPT, UP0 ;  /* 0x0000003f0b00728c */ /* 0x000fe4000bf05300 */
[----:B------:R-:W-:-:S04]  /*8cc0*/  UIADD3 UR4, UP1, UR8, UR10, URZ ;  /* 0x0000000a08047290 */ /* 0x000fc8000ff3e03f */
[----:B------:R-:W-:Y:S01]  /*8cd0*/  PLOP3.LUT P1, PT, PT, PT, UP0, 0x80, 0x0 ;  /* 0x000000000000781c */ /* 0x000fe20003f2f008 */
[----:B------:R-:W-:Y:S01]  /*8ce0*/  UIADD3.X UR7, UR9, UR11, URZ, UP1, !UPT ;  /* 0x0000000b09077290 */ /* 0x000fe20008ffe43f */
[----:B------:R-:W-:Y:S02]  /*8cf0*/  IMAD.U32 R4, RZ, RZ, UR4 ;  /* 0x00000004ff047e24 */ /* 0x000fe4000f8e00ff */
[----:B------:R-:W-:Y:S02]  /*8d00*/  ULDC.64 UR10, c[0x0][0xc08] ;  /* 0x00030200000a7ab9 */ /* 0x000fe40000000a00 */
[----:B------:R-:W-:Y:S01]  /*8d10*/  UISETP.NE.U32.AND UP1, UPT, UR10, URZ, UPT ;  /* 0x0000003f0a00728c */ /* 0x000fe2000bf25070 */
[----:B------:R-:W-:-:S03]  /*8d20*/  IMAD.U32 R5, RZ, RZ, UR7 ;  /* 0x00000007ff057e24 */ /* 0x000fc6000f8e00ff */
[----:B------:R-:W-:-:S03]  /*8d30*/  UISETP.NE.AND.EX UP1, UPT, UR11, URZ, UPT, UP1 ;  /* 0x0000003f0b00728c */ /* 0x000fc6000bf25310 */
[----:B------:R-:W2:Y:S01]  /*8d40*/  @P1 LDG.E R3, desc[UR40][R4.64] ;  /* 0x0000002804031981 */ /* 0x000ea2000c1e1900 */
[----:B------:R-:W-:Y:S02]  /*8d50*/  ULDC UR4, c[0x0][0xa88] ;  /* 0x0002a20000047ab9 */ /* 0x000fe40000000800 */
[----:B------:R-:W-:Y:S01]  /*8d60*/  PLOP3.LUT P2, PT, PT, PT, UP1, 0x80, 0x0 ;  /* 0x000000000000781c */ /* 0x000fe20003f4f018 */
[----:B------:R-:W-:-:S04]  /*8d70*/  IMAD.U32 R0, RZ, RZ, UR4 ;  /* 0x00000004ff007e24 */ /* 0x000fc8000f8e00ff */
[----:B------:R-:W-:-:S04]  /*8d80*/  @UP1 UIADD3 UR8, UP2, UR8, UR10, URZ ;  /* 0x0000000a08081290 */ /* 0x000fc8000ff5e03f */
[----:B------:R-:W-:Y:S02]  /*8d90*/  @UP1 UIADD3.X UR9, UR9, UR11, URZ, UP2, !UPT ;  /* 0x0000000b09091290 */ /* 0x000fe400097fe43f */
[----:B------:R-:W-:-:S04]  /*8da0*/  IMAD.U32 R8, RZ, RZ, UR8 ;  /* 0x00000008ff087e24 */ /* 0x000fc8000f8e00ff */
[----:B------:R-:W-:-:S05]  /*8db0*/  IMAD.U32 R9, RZ, RZ, UR9 ;  /* 0x00000009ff097e24 */ /* 0x000fca000f8e00ff */
[----:B------:R1:W5:Y:S01]  /*8dc0*/  @P2 LDG.E R0, desc[UR40][R8.64] ;  /* 0x0000002808002981 */ /* 0x000362000c1e1900 */
[----:B------:R-:W-:Y:S01]  /*8dd0*/  UMOV UR4, URZ ;  /* 0x0000003f00047c82 */ /* 0x000fe20008000000 */
[----:B------:R-:W-:Y:S01]  /*8de0*/  USHF.R.S32.HI UR11, URZ, 0x1f, UR46 ;  /* 0x0000001f3f0b7899 */ /* 0x000fe2000801142e */
[----:B------:R-:W-:Y:S02]  /*8df0*/  ISETP.GE.AND P0, PT, R197, 0x40, PT ;  /* 0x00000040c500780c */ /* 0x000fe40003f06270 */
[----:B--2---:R-:W-:-:S13]  /*8e00*/  @P1 R2UR UR4, R3 ;  /* 0x00000000030412ca */ /* 0x004fda00000e0000 */
[----:B------:R-:W-:Y:S01]  /*8e10*/  USHF.R.S32.HI UR10, URZ, 0x1f, UR4 ;  /* 0x0000001f3f0a7899 */ /* 0x000fe20008011404 */
[----:B01----:R-:W-:Y:S11]  /*8e20*/  @P2 BRA `(.L_x_3633) ;  /* 0x0000000000102947 */ /* 0x003ff60003800000 */
[----:B------:R-:W-:Y:S05]  /*8e30*/  @!P1 BRA `(.L_x_3633) ;  /* 0x00000000000c9947 */ /* 0x000fea0003800000 */
[----:B------:R-:W2:Y:S04]  /*8e40*/  LDG.E R3, desc[UR40][R4.64] ;  /* 0x0000002804037981 */ /* 0x000ea8000c1e1900 */
[----:B-----5:R-:W2:Y:S02]  /*8e50*/  LDG.E R0, desc[UR40][R4.64+0x4] ;  /* 0x0000042804007981 */ /* 0x020ea4000c1e1900 */
[----:B--2---:R-:W-:-:S07]  /*8e60*/  IMAD.IADD R0, R0, 0x1, -R3 ;  /* 0x0000000100007824 */ /* 0x004fce00078e0a03 */
.L_x_3633:
[----:B------:R-:W-:Y:S01]  /*8e70*/  USEL UR43, UR43, URZ, !UP0 ;  /* 0x0000003f2b2b7287 */ /* 0x000fe2000c000000 */
[----:B------:R-:W-:Y:S01]  /*8e80*/  BSSY B1, `(.L_x_3634) ;  /* 0x000002d000017945 */ /* 0x000fe20003800000 */
[----:B------:R-:W-:-:S03]  /*8e90*/  USEL UR44, UR44, URZ, !UP0 ;  /* 0x0000003f2c2c7287 */ /* 0x000fc6000c000000 */
[----:B------:R-:W-:Y:S09]  /*8ea0*/  @P0 BRA `(.L_x_3635) ;  /* 0x0000000000a80947 */ /* 0x000ff20003800000 */
[----:B------:R-:W0:Y:S01]  /*8eb0*/  S2R R4, SR_TID.X ;  /* 0x0000000000047919 */ /* 0x000e220000002100 */
[----:B------:R-:W1:Y:S01]  /*8ec0*/  LDC R6, c[0x0][0xbe8] ;  /* 0x0002fa00ff067b82 */ /* 0x000e620000000800 */
        /* <DEDUP_REMOVED lines=8> */
[----:B------:R-:W-:Y:S01]  /*8f50*/  UMOV UR8, UR4 ;  /* 0x0000000400087c82 */ /* 0x000fe20008000000 */
[----:B------:R-:W-:Y:S01]  /*8f60*/  UIMAD UR7, UR11, UR12, URZ ;  /* 0x0000000c0b0772a4 */ /* 0x000fe2000f8e023f */
[----:B------:R-:W-:Y:S02]  /*8f70*/  UMOV UR9, UR10 ;  /* 0x0000000a00097c82 */ /* 0x000fe40008000000 */
[----:B------:R-:W-:Y:S02]  /*8f80*/  UIMAD.WIDE.U32 UR8, UR46, UR12, UR8 ;  /* 0x0000000c2e0872a5 */ /* 0x000fe4000f8e0008 */
[----:B------:R-:W-:-:S03]  /*8f90*/  UIMAD UR7, UR46, UR13, UR7 ;  /* 0x0000000d2e0772a4 */ /* 0x000fc6000f8e0207 */
[----:B------:R-:W-:Y:S02]  /*8fa0*/  ULDC.64 UR12, c[0x0][0xb98] ;  /* 0x0002e600000c7ab9 */ /* 0x000fe40000000a00 */
[----:B------:R-:W0:Y:S01]  /*8fb0*/  @P0 LDC R4, c[0x0][0xbec] ;  /* 0x0002fb00ff040b82 */ /* 0x000e220000000800 */
[----:B------:R-:W-:Y:S02]  /*8fc0*/  UIADD3 UR9, UR9, UR7, URZ ;  /* 0x0000000709097290 */ /* 0x000fe4000fffe03f */
[----:B------:R-:W-:Y:S02]  /*8fd0*/  UIMAD UR7, UR44, UR12, URZ ;  /* 0x0000000c2c0772a4 */ /* 0x000fe4000f8e023f */
[----:B------:R-:W-:Y:S02]  /*8fe0*/  UIMAD.WIDE.U32 UR8, UR43, UR12, UR8 ;  /* 0x0000000c2b0872a5 */ /* 0x000fe4000f8e0008 */
[----:B------:R-:W-:Y:S01]  /*8ff0*/  UIMAD UR7, UR43, UR13, UR7 ;  /* 0x0000000d2b0772a4 */ /* 0x000fe2000f8e0207 */
[----:B------:R-:W1:Y:S02]  /*9000*/  @P0 LDC R8, c[0x0][0xbf0] ;  /* 0x0002fc00ff080b82 */ /* 0x000e640000000800 */
        /* <DEDUP_REMOVED lines=20> */
.L_x_3635:
[----:B------:R-:W-:Y:S05]  /*9150*/  BSYNC B1 ;  /* 0x0000000000017941 */ /* 0x000fea0003800000 */
.L_x_3634:
[----:B------:R-:W-:Y:S01]  /*9160*/  ISETP.NE.AND P0, PT, R13, 0x1, PT ;  /* 0x000000010d00780c */ /* 0x000fe20003f05270 */
[----:B------:R-:W-:Y:S01]  /*9170*/  ULDC UR14, c[0x0][0xac8] ;  /* 0x0002b200000e7ab9 */ /* 0x000fe20000000800 */
[----:B------:R-:W-:Y:S01]  /*9180*/  ULDC.64 UR12, c[0x0][0xaa0] ;  /* 0x0002a800000c7ab9 */ /* 0x000fe20000000a00 */
[----:B------:R-:W-:Y:S01]  /*9190*/  ISETP.GE.AND P1, PT, R189, UR14, PT ;  /* 0x0000000ebd007c0c */ /* 0x000fe2000bf26270 */
[----:B------:R-:W-:Y:S01]  /*91a0*/  UIMAD UR7, UR10, UR12, URZ ;  /* 0x0000000c0a0772a4 */ /* 0x000fe2000f8e023f */
[----:B------:R-:W-:Y:S01]  /*91b0*/  ISETP.GE.AND P2, PT, R2, UR14, PT ;  /* 0x0000000e02007c0c */ /* 0x000fe2000bf46270 */
[----:B------:R-:W-:Y:S01]  /*91c0*/  UIMAD.WIDE.U32 UR8, UR4, UR12, URZ ;  /* 0x0000000c040872a5 */ /* 0x000fe2000f8e003f */
[----:B------:R-:W-:Y:S01]  /*91d0*/  SEL R4, RZ, 0xffffffff, P1 ;  /* 0xffffffffff047807 */ /* 0x000fe20000800000 */
[----:B------:R-:W-:Y:S01]  /*91e0*/  UIMAD UR7, UR4, UR13, UR7 ;  /* 0x0000000d040772a4 */ /* 0x000fe2000f8e0207 */
[----:B0-----:R-:W-:Y:S01]  /*91f0*/  SEL R3, RZ, 0x1, P2 ;  /* 0x00000001ff037807 */ /* 0x001fe20001000000 */
[----:B------:R-:W-:Y:S01]  /*9200*/  IMAD.U32 R8, RZ, RZ, UR45 ;  /* 0x0000002dff087e24 */ /* 0x000fe2000f8e00ff */
[----:B------:R-:W-:Y:S01]  /*9210*/  ULDC.64 UR12, c[0x0][0xae8] ;  /* 0x0002ba00000c7ab9 */ /* 0x000fe20000000a00 */
[----:B------:R-:W-:Y:S01]  /*9220*/  IMAD.SHL.U32 R4, R4, 0x2, RZ ;  /* 0x0000000204047824 */ /* 0x000fe200078e00ff */
[----:B------:R-:W0:Y:S01]  /*9230*/  @P0 LDC R5, c[0x0][0xbec] ;  /* 0x0002fb00ff050b82 */ /* 0x000e220000000800 */
[----:B------:R-:W-:Y:S01]  /*9240*/  ISETP.GE.AND P2, PT, R188, UR14, PT ;  /* 0x0000000ebc007c0c */ /* 0x000fe2000bf46270 */
[----:B------:R-:W-:Y:S01]  /*9250*/  UIADD3 UR9, UR9, UR7, URZ ;  /* 0x0000000709097290 */ /* 0x000fe2000fffe03f */
[----:B------:R-:W-:Y:S01]  /*9260*/  ISETP.GE.AND P1, PT, R187, UR14, PT ;  /* 0x0000000ebb007c0c */ /* 0x000fe2000bf26270 */
[----:B------:R-:W-:Y:S01]  /*9270*/  UIMAD UR4, UR11, UR12, URZ ;  /* 0x0000000c0b0472a4 */ /* 0x000fe2000f8e023f */
[----:B------:R-:W-:Y:S01]  /*9280*/  LOP3.LUT R4, R4, 0x2, R3, 0xe2, !PT ;  /* 0x0000000204047812 */ /* 0x000fe200078ee203 */
[----:B------:R-:W-:Y:S01]  /*9290*/  IMAD R3, R190, 0x20, R191 ;  /* 0x00000020be037824 */ /* 0x000fe200078e02bf */
[----:B------:R-:W-:Y:S01]  /*92a0*/  SEL R6, RZ, 0xffffffff, P2 ;  /* 0xffffffffff067807 */ /* 0x000fe20001000000 */
[----:B------:R-:W1:Y:S01]  /*92b0*/  @P0 LDC R9, c[0x0][0xbf0] ;  /* 0x0002fc00ff090b82 */ /* 0x000e620000000800 */
[----:B------:R-:W-:Y:S01]  /*92c0*/  UIMAD UR4, UR46, UR13, UR4 ;  /* 0x0000000d2e0472a4 */ /* 0x000fe2000f8e0204 */
[----:B------:R-:W-:Y:S01]  /*92d0*/  IMAD R8, R8, 0x40, R3 ;  /* 0x0000004008087824 */ /* 0x000fe200078e0203 */
[----:B------:R-:W-:Y:S01]  /*92e0*/  UIMAD.WIDE.U32 UR8, UR46, UR12, UR8 ;  /* 0x0000000c2e0872a5 */ /* 0x000fe2000f8e0008 */
[----:B------:R-:W-:Y:S01]  /*92f0*/  IMAD.SHL.U32 R15, R6, 0x4, RZ ;  /* 0x00000004060f7824 */ /* 0x000fe200078e00ff */
[----:B------:R-:W-:Y:S01]  /*9300*/  ULDC.64 UR10, c[0x0][0xaf0] ;  /* 0x0002bc00000a7ab9 */ /* 0x000fe20000000a00 */
[----:B------:R-:W-:Y:S01]  /*9310*/  SEL R11, RZ, 0xffffffff, P1 ;  /* 0xffffffffff0b7807 */ /* 0x000fe20000800000 */
[----:B------:R-:W-:Y:S01]  /*9320*/  UIADD3 UR9, UR9, UR4, URZ ;  /* 0x0000000409097290 */ /* 0x000fe2000fffe03f */
[----:B------:R-:W-:Y:S01]  /*9330*/  IMAD.MOV.U32 R3, RZ, RZ, R8 ;  /* 0x000000ffff037224 */ /* 0x000fe200078e0008 */
[----:B------:R-:W-:Y:S01]  /*9340*/  UIMAD UR4, UR44, UR10, URZ ;  /* 0x0000000a2c0472a4 */ /* 0x000fe2000f8e023f */
[----:B------:R-:W-:Y:S01]  /*9350*/  LOP3.LUT R10, R15, 0x4, R4, 0xe2, !PT ;  /* 0x000000040f0a7812 */ /* 0x000fe200078ee204 */
[----:B------:R-:W-:Y:S01]  /*9360*/  UIMAD.WIDE.U32 UR8, UR43, UR10, UR8 ;  /* 0x0000000a2b0872a5 */ /* 0x000fe2000f8e0008 */
[----:B------:R-:W-:Y:S01]  /*9370*/  IMAD.SHL.U32 R11, R11, 0x8, RZ ;  /* 0x000000080b0b7824 */ /* 0x000fe200078e00ff */
[----:B------:R-:W-:Y:S01]  /*9380*/  UIMAD UR4, UR43, UR11, UR4 ;  /* 0x0000000b2b0472a4 */ /* 0x000fe2000f8e0204 */
[----:B-----5:R-:W-:Y:S01]  /*9390*/  IMAD R27, R0, R13, RZ ;  /* 0x0000000d001b7224 */ /* 0x020fe200078e02ff */
[----:B------:R-:W-:Y:S01]  /*93a0*/  ISETP.GE.AND P2, PT, R193, UR14, PT ;  /* 0x0000000ec1007c0c */ /* 0x000fe2000bf46270 */
[----:B0-----:R-:W-:Y:S01]  /*93b0*/  @P0 IMAD.HI.U32 R6, R8, R5, RZ ;  /* 0x0000000508060227 */ /* 0x001fe200078e00ff */
[----:B------:R-:W-:Y:S01]  /*93c0*/  UIADD3 UR4, UR9, UR4, URZ ;  /* 0x0000000409047290 */ /* 0x000fe2000fffe03f */
[----:B------:R-:W-:Y:S01]  /*93d0*/  LOP3.LUT R10, R11, 0x8, R10, 0xe2, !PT ;  /* 0x000000080b0a7812 */ /* 0x000fe200078ee20a */
[----:B------:R-:W-:Y:S01]  /*93e0*/  BSSY B1, `(.L_x_3636) ;  /* 0x0000048000017945 */ /* 0x000fe20003800000 */
[----:B------:R-:W-:-:S02]  /*93f0*/  IMAD.U32 R4, RZ, RZ, UR8 ;  /* 0x00000008ff047e24 */ /* 0x000fc4000f8e00ff */
[----:B------:R-:W-:Y:S01]  /*9400*/  IMAD.U32 R5, RZ, RZ, UR9 ;  /* 0x00000009ff057e24 */ /* 0x000fe2000f8e00ff */
[----:B------:R-:W-:Y:S01]  /*9410*/  ULDC.64 UR8, c[0x0][0xae0] ;  /* 0x0002b80000087ab9 */ /* 0x000fe20000000a00 */
[----:B-1----:R-:W-:Y:S01]  /*9420*/  @P0 SHF.R.U32.HI R3, RZ, R9, R6 ;  /* 0x00000009ff030219 */ /* 0x002fe20000011606 */
[----:B------:R-:W-:Y:S01]  /*9430*/  IMAD.U32 R5, RZ, RZ, UR4 ;  /* 0x00000004ff057e24 */ /* 0x000fe2000f8e00ff */
[----:B------:R-:W-:Y:S02]  /*9440*/  ISETP.GE.AND P0, PT, R186, UR14, PT ;  /* 0x0000000eba007c0c */ /* 0x000fe4000bf06270 */
[--C-:B------:R-:W-:Y:S01]  /*9450*/  SHF.R.S32.HI R6, RZ, 0x1f, R3.reuse ;  /* 0x0000001fff067819 */ /* 0x100fe20000011403 */
[----:B------:R-:W-:Y:S01]  /*9460*/  IMAD.MOV R9, RZ, RZ, -R3 ;  /* 0x000000ffff097224 */ /* 0x000fe200078e0a03 */
[----:B------:R-:W-:Y:S01]  /*9470*/  SEL R11, RZ, 0xffffffff, P0 ;  /* 0xffffffffff0b7807 */ /* 0x000fe20000000000 */
[----:B------:R-:W-:Y:S01]  /*9480*/  IMAD.WIDE.U32 R4, R3, UR8, R4 ;  /* 0x0000000803047c25 */ /* 0x000fe2000f8e0004 */
[----:B------:R-:W-:-:S03]  /*9490*/  ISETP.GE.AND P0, PT, R185, UR14, PT ;  /* 0x0000000eb9007c0c */ /* 0x000fc6000bf06270 */
[----:B------:R-:W-:Y:S02]  /*94a0*/  IMAD R6, R6, UR8, RZ ;  /* 0x0000000806067c24 */ /* 0x000fe4000f8e02ff */
[----:B------:R-:W-:Y:S01]  /*94b0*/  IMAD R9, R13, R9, R8 ;  /* 0x000000090d097224 */ /* 0x000fe200078e0208 */
[----:B------:R-:W-:Y:S01]  /*94c0*/  SEL R8, RZ, 0xffffffff, P0 ;  /* 0xffffffffff087807 */ /* 0x000fe20000000000 */
[----:B------:R-:W-:Y:S01]  /*94d0*/  IMAD.SHL.U32 R15, R11, 0x10, RZ ;  /* 0x000000100b0f7824 */ /* 0x000fe200078e00ff */
[----:B------:R-:W-:Y:S01]  /*94e0*/  ISETP.GE.AND P0, PT, R194, UR14, PT ;  /* 0x0000000ec2007c0c */ /* 0x000fe2000bf06270 */
[----:B------:R-:W-:Y:S01]  /*94f0*/  IMAD R11, R3, UR9, R6 ;  /* 0x00000009030b7c24 */ /* 0x000fe2000f8e0206 */
[----:B------:R-:W-:Y:S01]  /*9500*/  SHF.R.S32.HI R3, RZ, 0x1f, R9 ;  /* 0x0000001fff037819 */ /* 0x000fe20000011409 */
[----:B------:R-:W-:Y:S01]  /*9510*/  ULDC.64 UR8, c[0x0][0xad8] ;  /* 0x0002b60000087ab9 */ /* 0x000fe20000000a00 */
[----:B------:R-:W-:Y:S01]  /*9520*/  IMAD.U32 R6, RZ, RZ, UR45 ;  /* 0x0000002dff067e24 */ /* 0x000fe2000f8e00ff */
[----:B------:R-:W-:Y:S01]  /*9530*/  LOP3.LUT R10, R15, 0x10, R10, 0xe2, !PT ;  /* 0x000000100f0a7812 */ /* 0x000fe200078ee20a */
[----:B------:R-:W-:-:S02]  /*9540*/  IMAD.IADD R5, R5, 0x1, R11 ;  /* 0x0000000105057824 */ /* 0x000fc400078e020b */
[----:B------:R-:W-:Y:S02]  /*9550*/  IMAD R0, R3, UR8, RZ ;  /* 0x0000000803007c24 */ /* 0x000fe4000f8e02ff */
[----:B------:R-:W-:-:S04]  /*9560*/  IMAD.WIDE.U32 R4, R9, UR8, R4 ;  /* 0x0000000809047c25 */ /* 0x000fc8000f8e0004 */
[----:B------:R-:W-:Y:S01]  /*9570*/  IMAD R3, R9, UR9, R0 ;  /* 0x0000000909037c24 */ /* 0x000fe2000f8e0200 */
[----:B------:R-:W-:Y:S01]  /*9580*/  SEL R9, RZ, 0x40, P0 ;  /* 0x00000040ff097807 */ /* 0x000fe20000000000 */
[----:B------:R-:W-:Y:S01]  /*9590*/  IMAD R0, R6, 0x40, R191 ;  /* 0x0000004006007824 */ /* 0x000fe200078e02bf */
[----:B------:R-:W-:Y:S01]  /*95a0*/  ULDC.64 UR8, c[0x0][0xa80] ;  /* 0x0002a00000087ab9 */ /* 0x000fe20000000a00 */
[----:B------:R-:W-:Y:S01]  /*95b0*/  IMAD.SHL.U32 R15, R8, 0x20, RZ ;  /* 0x00000020080f7824 */ /* 0x000fe200078e00ff */
[----:B------:R-:W-:Y:S01]  /*95c0*/  LEA R6, P1, R4, UR8, 0x1 ;  /* 0x0000000804067c11 */ /* 0x000fe2000f8208ff */
[----:B------:R-:W-:Y:S01]  /*95d0*/  IMAD.IADD R3, R5, 0x1, R3 ;  /* 0x0000000105037824 */ /* 0x000fe200078e0203 */
[----:B------:R-:W-:Y:S02]  /*95e0*/  ISETP.GE.AND P0, PT, R0, R27, PT ;  /* 0x0000001b0000720c */ /* 0x000fe40003f06270 */
[----:B------:R-:W-:Y:S01]  /*95f0*/  LOP3.LUT R10, R15, 0x20, R10, 0xe2, !PT ;  /* 0x000000200f0a7812 */ /* 0x000fe200078ee20a */
[----:B------:R0:W1:Y:S01]  /*9600*/  SHFL.IDX PT, R8, R6, RZ, 0x181f ;  /* 0x00181fff06087589 */ /* 0x00006200000e0000 */
[----:B------:R-:W-:-:S02]  /*9610*/  LEA.HI.X R3, R4, UR9, R3, 0x1, P1 ;  /* 0x0000000904037c11 */ /* 0x000fc400088f0c03 */
[----:B------:R-:W-:Y:S02]  /*9620*/  LOP3.LUT R24, R10, R9, RZ, 0xfc, !PT ;  /* 0x000000090a187212 */ /* 0x000fe400078efcff */
[----:B------:R-:W-:Y:S01]  /*9630*/  SEL R5, RZ, 0x80, P2 ;  /* 0x00000080ff057807 */ /* 0x000fe20001000000 */
[----:B------:R0:W2:Y:S03]  /*9640*/  SHFL.IDX PT, R9, R3, RZ, 0x181f ;  /* 0x00181fff03097589 */ /* 0x0000a600000e0000 */
[----:B------:R-:W-:Y:S01]  /*9650*/  LOP3.LUT R25, R24, R5, RZ, 0xfc, !PT ;  /* 0x0000000518197212 */ /* 0x000fe200078efcff */
[----:B------:R-:W-:Y:S06]  /*9660*/  @P0 BRA `(.L_x_3637) ;  /* 0x00000000007c0947 */ /* 0x000fec0003800000 */
[----:B------:R-:W-:Y:S02]  /*9670*/  ISETP.GE.AND P2, PT, R189, UR14, PT ;  /* 0x0000000ebd007c0c */ /* 0x000fe4000bf46270 */
[----:B------:R-:W-:Y:S02]  /*9680*/  ISETP.GE.AND P1, PT, R2, UR14, PT ;  /* 0x0000000e02007c0c */ /* 0x000fe4000bf26270 */
[----:B------:R-:W-:Y:S02]  /*9690*/  ISETP.GE.AND P5, PT, R188, UR14, PT ;  /* 0x0000000ebc007c0c */ /* 0x000fe4000bfa6270 */
[----:B------:R-:W-:-:S07]  /*96a0*/  ISETP.GE.AND P3, PT, R187, UR14, PT ;  /* 0x0000000ebb007c0c */ /* 0x000fce000bf66270 */
[CC--:B-1----:R-:W-:Y:S02]  /*96b0*/  @!P2 LEA R10, P0, R189.reuse, R8.reuse, 0x1 ;  /* 0x00000008bd0aa211 */ /* 0x0c2fe400078008ff */
[----:B--2---:R-:W-:Y:S02]  /*96c0*/  @!P1 IMAD.WIDE R4, R2, 0x2, R8 ;  /* 0x0000000202049825 */ /* 0x004fe400078e0208 */
[----:B------:R-:W-:Y:S02]  /*96d0*/  @!P2 LEA.HI.X R11, R189, R9, R204, 0x1, P0 ;  /* 0x00000009bd0ba211 */ /* 0x000fe400000f0ccc */
[----:B------:R-:W-:Y:S01]  /*96e0*/  @!P5 LEA R12, P4, R188, R8, 0x1 ;  /* 0x00000008bc0cd211 */ /* 0x000fe200078808ff */
[----:B------:R-:W-:Y:S01]  /*96f0*/  @!P1 ST.E.128 desc[UR40][R4.64], RZ ;  /* 0x000000ff04009985 */ /* 0x000fe2000c101d28 */
[----:B------:R-:W-:Y:S02]  /*9700*/  ISETP.GE.AND P1, PT, R185, UR14, PT ;  /* 0x0000000eb9007c0c */ /* 0x000fe4000bf26270 */
[----:B------:R-:W-:Y:S01]  /*9710*/  LOP3.LUT P0, RZ, R24, 0x40, RZ, 0xc0, !PT ;  /* 0x0000004018ff7812 */ /* 0x000fe2000780c0ff */
[----:B------:R1:W-:Y:S01]  /*9720*/  @!P2 ST.E.128 desc[UR40][R10.64], RZ ;  /* 0x000000ff0a00a985 */ /* 0x0003e2000c101d28 */
[----:B------:R-:W-:-:S02]  /*9730*/  ISETP.GE.AND P2, PT, R186, UR14, PT ;  /* 0x0000000eba007c0c */ /* 0x000fc4000bf46270 */
[-C--:B------:R-:W-:Y:S02]  /*9740*/  @!P5 LEA.HI.X R13, R188, R9.reuse, R203, 0x1, P4 ;  /* 0x00000009bc0dd211 */ /* 0x080fe400020f0ccb */
[----:B------:R-:W-:Y:S02]  /*9750*/  LOP3.LUT P4, RZ, R25, 0x80, RZ, 0xc0, !PT ;  /* 0x0000008019ff7812 */ /* 0x000fe4000788c0ff */
[CC--:B------:R-:W-:Y:S01]  /*9760*/  @!P3 LEA R14, P6, R187.reuse, R8.reuse, 0x1 ;  /* 0x00000008bb0eb211 */ /* 0x0c0fe200078c08ff */
[----:B------:R3:W-:Y:S03]  /*9770*/  @!P5 ST.E.128 desc[UR40][R12.64], RZ ;  /* 0x000000ff0c00d985 */ /* 0x0007e6000c101d28 */
[----:B------:R-:W-:Y:S02]  /*9780*/  @!P3 LEA.HI.X R15, R187, R9, R202, 0x1, P6 ;  /* 0x00000009bb0fb211 */ /* 0x000fe400030f0cca */
[----:B-1----:R-:W-:-:S02]  /*9790*/  @!P1 LEA R10, P6, R185, R8, 0x1 ;  /* 0x00000008b90a9211 */ /* 0x002fc400078c08ff */
[-C--:B------:R-:W-:Y:S01]  /*97a0*/  @!P2 LEA R4, P5, R186, R8.reuse, 0x1 ;  /* 0x00000008ba04a211 */ /* 0x080fe200078a08ff */
[----:B------:R3:W-:Y:S01]  /*97b0*/  @!P3 ST.E.128 desc[UR40][R14.64], RZ ;  /* 0x000000ff0e00b985 */ /* 0x0007e2000c101d28 */
[-C--:B------:R-:W-:Y:S02]  /*97c0*/  @P0 LEA R20, P3, R194, R8.reuse, 0x1 ;  /* 0x00000008c2140211 */ /* 0x080fe400078608ff */
[-C--:B------:R-:W-:Y:S02]  /*97d0*/  @!P2 LEA.HI.X R5, R186, R9.reuse, R201, 0x1, P5 ;  /* 0x00000009ba05a211 */ /* 0x080fe400028f0cc9 */
[----:B------:R-:W-:Y:S02]  /*97e0*/  @P4 LEA R8, P5, R193, R8, 0x1 ;  /* 0x00000008c1084211 */ /* 0x000fe400078a08ff */
[-C--:B------:R-:W-:Y:S01]  /*97f0*/  @!P1 LEA.HI.X R11, R185, R9.reuse, R200, 0x1, P6 ;  /* 0x00000009b90b9211 */ /* 0x080fe200030f0cc8 */
[----:B------:R3:W-:Y:S01]  /*9800*/  @!P2 ST.E.128 desc[UR40][R4.64], RZ ;  /* 0x000000ff0400a985 */ /* 0x0007e2000c101d28 */
[----:B------:R-:W-:-:S02]  /*9810*/  @P0 LEA.HI.X R21, R194, R9, R199, 0x1, P3 ;  /* 0x00000009c2150211 */ /* 0x000fc400018f0cc7 */
[----:B------:R-:W-:Y:S01]  /*9820*/  @P4 LEA.HI.X R9, R193, R9, R198, 0x1, P5 ;  /* 0x00000009c1094211 */ /* 0x000fe200028f0cc6 */
[----:B------:R3:W-:Y:S04]  /*9830*/  @!P1 ST.E.128 desc[UR40][R10.64], RZ ;  /* 0x000000ff0a009985 */ /* 0x0007e8000c101d28 */
[----:B------:R3:W-:Y:S04]  /*9840*/  @P0 ST.E.128 desc[UR40][R20.64], RZ ;  /* 0x000000ff14000985 */ /* 0x0007e8000c101d28 */
[----:B------:R3:W-:Y:S02]  /*9850*/  @P4 ST.E.128 desc[UR40][R8.64], RZ ;  /* 0x000000ff08004985 */ /* 0x0007e4000c101d28 */
.L_x_3637:
[----:B------:R-:W-:Y:S05]  /*9860*/  BSYNC B1 ;  /* 0x0000000000017941 */ /* 0x000fea0003800000 */
.L_x_3636:
[----:B------:R-:W-:Y:S01]  /*9870*/  VIADD R0, R0, 0x20 ;  /* 0x0000002000007836 */ /* 0x000fe20000000000 */
[----:B--23--:R2:W3:Y:S04]  /*9880*/  SHFL.IDX PT, R9, R3, 0x1, 0x181f ;  /* 0x00381f0003097f89 */ /* 0x00c4e800000e0000 */
        /* <DEDUP_REMOVED lines=12> */
[----:B------:R1:W-:Y:S01]  /*9950*/  @!P3 ST.E.128 desc[UR40][R4.64], RZ ;  /* 0x000000ff0400b985 */ /* 0x0003e2000c101d28 */
[----:B------:R-:W-:Y:S02]  /*9960*/  ISETP.GE.AND P3, PT, R186, UR14, PT ;  /* 0x0000000eba007c0c */ /* 0x000fe4000bf66270 */
[----:B------:R-:W-:Y:S01]  /*9970*/  @!P5 LEA.HI.X R13, R188, R9, R203, 0x1, P0 ;  /* 0x00000009bc0dd211 */ /* 0x000fe200000f0ccb */
[----:B------:R2:W-:Y:S01]  /*9980*/  @!P2 ST.E.128 desc[UR40][R10.64], RZ ;  /* 0x000000ff0a00a985 */ /* 0x0005e2000c101d28 */
[----:B------:R-:W-:-:S02]  /*9990*/  ISETP.GE.AND P2, PT, R185, UR14, PT ;  /* 0x0000000eb9007c0c */ /* 0x000fc4000bf46270 */
[----:B------:R-:W-:Y:S01]  /*99a0*/  LOP3.LUT P0, RZ, R25, 0x80, RZ, 0xc0, !PT ;  /* 0x0000008019ff7812 */ /* 0x000fe2000780c0ff */
[----:B------:R2:W-:Y:S01]  /*99b0*/  @!P5 ST.E.128 desc[UR40][R12.64], RZ ;  /* 0x000000ff0c00d985 */ /* 0x0005e2000c101d28 */
[----:B------:R-:W-:-:S04]  /*99c0*/  @!P4 LEA R14, P6, R187, R8, 0x1 ;  /* 0x00000008bb0ec211 */ /* 0x000fc800078c08ff */
[----:B------:R-:W-:Y:S02]  /*99d0*/  @!P4 LEA.HI.X R15, R187, R9, R202, 0x1, P6 ;  /* 0x00000009bb0fc211 */ /* 0x000fe400030f0cca */
[----:B------:R-:W-:-:S03]  /*99e0*/  @!P3 LEA R20, P5, R186, R8, 0x1 ;  /* 0x00000008ba14b211 */ /* 0x000fc600078a08ff */
[----:B------:R2:W-:Y:S01]  /*99f0*/  @!P4 ST.E.128 desc[UR40][R14.64], RZ ;  /* 0x000000ff0e00c985 */ /* 0x0005e2000c101d28 */
[-C--:B-1----:R-:W-:Y:S02]  /*9a00*/  @!P2 LEA R4, P6, R185, R8.reuse, 0x1 ;  /* 0x00000008b904a211 */ /* 0x082fe400078c08ff */
        /* <DEDUP_REMOVED lines=10> */
.L_x_3632:
[----:B------:R-:W-:Y:S05]  /*9ab0*/  BSYNC B0 ;  /* 0x0000000000007941 */ /* 0x000fea0003800000 */
.L_x_3626:
[----:B------:R-:W-:Y:S02]  /*9ac0*/  ULDC UR4, c[0x0][0xc3c] ;  /* 0x00030f0000047ab9 */ /* 0x000fe40000000800 */
[----:B------:R-:W-:-:S13]  /*9ad0*/  ISETP.GE.AND P0, PT, R7, UR4, PT ;  /* 0x0000000407007c0c */ /* 0x000fda000bf06270 */
[----:B------:R-:W-:Y:S05]  /*9ae0*/  @!P0 BRA `(.L_x_3638) ;  /* 0xffffff7400588947 */ /* 0x000fea000383ffff */
[----:B------:R-:W-:Y:S05]  /*9af0*/  EXIT ;  /* 0x000000000000794d */ /* 0x000fea0003800000 */
.L_x_3593:
[----:B------:R-:W-:-:S08]  /*9b00*/  NOP ;  /* 0x0000000000007918 */ /* 0x000fd00000000000 */
[----:B------:R-:W0:-:S00]  /*9b10*/  USETMAXREG.DEALLOC.CTAPOOL 0x18 ;  /* 0x00000018000079c8 */ /* 0x000e0000080e0500 */
[----:B0-----:R-:W-:-:S06]  /*9b20*/  LOP3.LUT R0, R0, 0x3, RZ, 0xc0, !PT ;  /* 0x0000000300007812 */ /* 0x001fcc00078ec0ff */
[----:B------:R-:W0:Y:S02]  /*9b30*/  SHFL.IDX PT, R0, R0, RZ, 0x1f ;  /* 0x00001fff00007589 */ /* 0x000e2400000e0000 */
[----:B0-----:R-:W-:Y:S01]  /*9b40*/  ISETP.NE.AND P0, PT, R0, RZ, PT ;  /* 0x000000ff0000720c */ /* 0x001fe20003f05270 */
[----:B------:R-:W-:-:S03]  /*9b50*/  IMAD.MOV.U32 R0, RZ, RZ, RZ ;  /* 0x000000ffff007224 */ /* 0x000fc600078e00ff */
[----:B------:R-:W-:-:S05]  /*9b60*/  P2R R2, PR, RZ, 0x1 ;  /* 0x00000001ff027803 */ /* 0x000fca0000000000 */
[----:B------:R0:W-:Y:S04]  /*9b70*/  STL [R1+0x58], R2 ;  /* 0x0000580201007387 */ /* 0x0001e80000100800 */
        /* <DEDUP_REMOVED lines=8> */
.L_x_3639:
        /* <DEDUP_REMOVED lines=42> */
.L_x_3645:
        /* <DEDUP_REMOVED lines=12> */
.L_x_3644:
[----:B------:R-:W-:Y:S05]  /*9f60*/  BSYNC B0 ;  /* 0x0000000000007941 */ /* 0x000fea0003800000 */
.L_x_3643:
        /* <DEDUP_REMOVED lines=22> */
.L_x_3641:
        /* <DEDUP_REMOVED lines=16> */
.L_x_3646:
[----:B-1----:R-:W-:Y:S01]  /*a1d0*/  IMAD R16, R16, UR5, R7 ;  /* 0x0000000510107c24 */ /* 0x002fe2000f8e0207 */
[----:B------:R-:W-:Y:S01]  /*a1e0*/  IABS R6, R0 ;  /* 0x0000000000067213 */ /* 0x000fe20000000000 */
[----:B------:R-:W-:Y:S02]  /*a1f0*/  IMAD R7, R11, R4, RZ ;  /* 0x000000040b077224 */ /* 0x000fe400078e02ff */
[----:B0-----:R-:W-:Y:S02]  /*a200*/  IMAD.MOV.U32 R2, RZ, RZ, RZ ;  /* 0x000000ffff027224 */ /* 0x001fe400078e00ff */
[----:B------:R-:W-:Y:S02]  /*a210*/  IMAD.MOV R6, RZ, RZ, -R6 ;  /* 0x000000ffff067224 */ /* 0x000fe400078e0a06 */
[----:B------:R-:W-:Y:S01]  /*a220*/  IMAD.HI.U32 R2, R3, R7, R2 ;  /* 0x0000000703027227 */ /* 0x000fe200078e0002 */
[----:B------:R-:W-:-:S03]  /*a230*/  IADD3 R7, -R16, UR6, RZ ;  /* 0x0000000610077c10 */ /* 0x000fc6000fffe1ff */
[----:B------:R-:W-:Y:S01]  /*a240*/  VIADD R19, R19, UR4 ;  /* 0x0000000413137c36 */ /* 0x000fe20008000000 */
        /* <DEDUP_REMOVED lines=17> */
.L_x_3642:
[----:B------:R-:W-:Y:S02]  /*a360*/  IMAD.MOV.U32 R17, RZ, RZ, RZ ;  /* 0x000000ffff117224 */ /* 0x000fe400078e00ff */
[----:B------:R-:W-:Y:S02]  /*a370*/  IMAD.U32 R16, RZ, RZ, UR6 ;  /* 0x00000006ff107e24 */ /* 0x000fe4000f8e00ff */
[----:B------:R-:W-:-:S07]  /*a380*/  IMAD.MOV.U32 R18, RZ, RZ, RZ ;  /* 0x000000ffff127224 */ /* 0x000fce00078e00ff */
.L_x_3647:
[----:B------:R-:W-:-:S13]  /*a390*/  ISETP.NE.AND P0, PT, R5, RZ, PT ;  /* 0x000000ff0500720c */ /* 0x000fda0003f05270 */
[----:B------:R-:W0:Y:S01]  /*a3a0*/  @!P0 S2R R3, SR_CgaCtaId ;  /* 0x0000000000038919 */ /* 0x000e220000008800 */
[----:B------:R-:W-:-:S04]  /*a3b0*/  @!P0 MOV R0, 0x400 ;  /* 0x0000040000008802 */ /* 0x000fc80000000f00 */
[----:B0-----:R-:W-:-:S05]  /*a3c0*/  @!P0 LEA R0, R3, R0, 0x18 ;  /* 0x0000000003008211 */ /* 0x001fca00078ec0ff */
[----:B------:R0:W-:Y:S01]  /*a3d0*/  @!P0 STS.128 [R0+0x28cd0], R16 ;  /* 0x028cd01000008388 */ /* 0x0001e20000000c00 */
[----:B------:R-:W-:Y:S06]  /*a3e0*/  BAR.ARV 0x5, 0x180 ;  /* 0x0146000000007b1d */ /* 0x000fec0000002000 */
.L_x_3640:
        /* <DEDUP_REMOVED lines=16> */
[----:B------:R-:W-:-:S04]  /*a4f0*/  LOP3.LUT R2, R0, 0x1f8, RZ, 0xc0, !PT ;  /* 0x000001f800027812 */ /* 0x000fc800078ec0ff */
        /* <DEDUP_REMOVED lines=8> */
[----:B------:R0:W-:Y:S01]  /*a580*/  STL [R1+0x4], R4 ;  /* 0x0000040401007387 */ /* 0x0001e20000100800 */
[----:B------:R-:W-:-:S03]  /*a590*/  IMAD.MOV.U32 R0, RZ, RZ, 0x1 ;  /* 0x00000001ff007424 */ /* 0x000fc600078e00ff */
[----:B------:R0:W-:Y:S04]  /*a5a0*/  STL [R1+0x50], R2 ;  /* 0x0000500201007387 */ /* 0x0001e80000100800 */
[----:B------:R0:W-:Y:S04]  /*a5b0*/  STL [R1+0x8], RZ ;  /* 0x000008ff01007387 */ /* 0x0001e80000100800 */
[----:B------:R0:W-:Y:S04]  /*a5c0*/  STL [R1+0x10], R0 ;  /* 0x0000100001007387 */ /* 0x0001e80000100800 */
[----:B------:R0:W-:Y:S02]  /*a5d0*/  STL [R1+0x3c], RZ ;  /* 0x00003cff01007387 */ /* 0x0001e40000100800 */
.L_x_3766:
[----:B012---:R-:W0:Y:S02]  /*a5e0*/  LDC.64 R2, c[0x0][0xc88] ;  /* 0x00032200ff027b82 */ /* 0x007e240000000a00 */
[----:B0-----:R-:W-:-:S05]  /*a5f0*/  IMAD.WIDE R2, R19, 0x4, R2 ;  /* 0x0000000413027825 */ /* 0x001fca00078e0202 */
[----:B------:R-:W2:Y:S01]  /*a600*/  LDG.E R11, desc[UR40][R2.64] ;  /* 0x00000028020b7981 */ /* 0x000ea2000c1e1900 */
[----:B------:R-:W-:Y:S05]  /*a610*/  YIELD ;  /* 0x0000000000007946 */ /* 0x000fea0003800000 */
[----:B------:R-:W-:Y:S01]  /*a620*/  ULDC.64 UR4, c[0x0][0xa28] ;  /* 0x00028a0000047ab9 */ /* 0x000fe20000000a00 */
[----:B---3--:R-:W-:Y:S01]  /*a630*/  IMAD.MOV.U32 R0, RZ, RZ, RZ ;  /* 0x000000ffff007224 */ /* 0x008fe200078e00ff */
        /* <DEDUP_REMOVED lines=14> */
[----:B-----5:R1:W5:Y:S01]  /*a720*/  @P0 LDG.E R0, desc[UR40][R2.64] ;  /* 0x0000002802000981 */ /* 0x020362000c1e1900 */
[----:B------:R-:W-:Y:S01]  /*a730*/  ISETP.NE.AND.EX P1, PT, RZ, UR5, PT, P1 ;  /* 0x00000005ff007c0c */ /* 0x000fe2000bf25310 */
[----:B------:R-:W-:Y:S01]  /*a740*/  IMAD.MOV.U32 R8, RZ, RZ, RZ ;  /* 0x000000ffff087224 */ /* 0x000fe200078e00ff */
        /* <DEDUP_REMOVED lines=29> */
[----:B------:R-:W2:Y:S04]  /*a920*/  LDG.E R7, desc[UR40][R2.64] ;  /* 0x0000002802077981 */ /* 0x000ea8000c1e1900 */
[----:B------:R-:W2:Y:S02]  /*a930*/  LDG.E R2, desc[UR40][R2.64+0x4] ;  /* 0x0000042802027981 */ /* 0x000ea4000c1e1900 */
[----:B--2---:R-:W-:-:S05]  /*a940*/  IMAD.IADD R2, R2, 0x1, -R7 ;  /* 0x0000000102027824 */ /* 0x004fca00078e0a07 */
[----:B------:R1:W-:Y:S02]  /*a950*/  STL [R1+0x38], R2 ;  /* 0x0000380201007387 */ /* 0x0003e40000100800 */
.L_x_3649:
        /* <DEDUP_REMOVED lines=8> */
[----:B------:R-:W-:-:S04]  /*a9e0*/  IADD3 R6, P0, R10, UR4, RZ ;  /* 0x000000040a067c10 */ /* 0x000fc8000ff1e0ff */
[----:B------:R-:W-:-:S05]  /*a9f0*/  IADD3.X R7, R9, UR5, RZ, P0, !PT ;  /* 0x0000000509077c10 */ /* 0x000fca00087fe4ff */
[----:B------:R1:W5:Y:S01]  /*aa00*/  LDG.E R6, desc[UR40][R6.64] ;  /* 0x0000002806067981 */ /* 0x000362000c1e1900 */
[----:B------:R-:W-:Y:S05]  /*aa10*/  BRA `(.L_x_3651) ;  /* 0x0000000000107947 */ /* 0x000fea0003800000 */
.L_x_3650:
[----:B------:R-:W-:Y:S05]  /*aa20*/  @!P0 BRA `(.L_x_3651) ;  /* 0x00000000000c8947 */ /* 0x000fea0003800000 */
[----:B------:R-:W2:Y:S04]  /*aa30*/  LDG.E R6, desc[UR40][R4.64] ;  /* 0x0000002804067981 */ /* 0x000ea8000c1e1900 */
[----:B------:R-:W2:Y:S02]  /*aa40*/  LDG.E R4, desc[UR40][R4.64+0x4] ;  /* 0x0000042804047981 */ /* 0x000ea4000c1e1900 */
[----:B--2---:R-:W-:-:S07]  /*aa50*/  IMAD.IADD R6, R4, 0x1, -R6 ;  /* 0x0000000104067824 */ /* 0x004fce00078e0a06 */
.L_x_3651:
        /* <DEDUP_REMOVED lines=16> */
[----:B------:R-:W3:Y:S01]  /*ab60*/  LDC.64 R2, c[0x0][0xc60] ;  /* 0x00031800ff027b82 */ /* 0x000ee20000000a00 */
[----:B------:R-:W2:Y:S02]  /*ab70*/  FLO.U32 R0, UR4 ;  /* 0x0000000400007d00 */ /* 0x000ea400080e0000 */
[----:B--2---:R-:W-:-:S06]  /*ab80*/  ISETP.EQ.U32.AND P0, PT, R0, R5, PT ;  /* 0x000000050000720c */ /* 0x004fcc0003f02070 */
[----:B------:R-:W3:Y:S07]  /*ab90*/  POPC R5, UR4 ;  /* 0x0000000400057d09 */ /* 0x000eee0008000000 */
[----:B---3--:R-:W2:Y:S01]  /*aba0*/  @P0 ATOMG.E.ADD.STRONG.GPU PT, R3, desc[UR40][R2.64], R5 ;  /* 0x00000005020309a8 */ /* 0x008ea200081ee1e8 */
[----:B------:R-:W3:Y:S02]  /*abb0*/  S2R R4, SR_LTMASK ;  /* 0x0000000000047919 */ /* 0x000ee40000003900 */
[----:B---3--:R-:W-:-:S04]  /*abc0*/  LOP3.LUT R4, R4, UR4, RZ, 0xc0, !PT ;  /* 0x0000000404047c12 */ /* 0x008fc8000f8ec0ff */
[----:B-1----:R-:W1:Y:S01]  /*abd0*/  POPC R7, R4 ;  /* 0x0000000400077309 */ /* 0x002e620000000000 */
[----:B--2---:R-:W1:Y:S02]  /*abe0*/  SHFL.IDX PT, R0, R3, R0, 0x1f ;  /* 0x00001f0003007589 */ /* 0x004e6400000e0000 */
[----:B-1----:R-:W-:Y:S01]  /*abf0*/  IADD3 R16, R0, UR37, R7 ;  /* 0x0000002500107c10 */ /* 0x002fe2000fffe007 */
[----:B------:R-:W-:Y:S06]  /*ac00*/  BRA `(.L_x_3654) ;  /* 0x0000004c00687947 */ /* 0x000fec0003800000 */
.L_x_3653:
        /* <DEDUP_REMOVED lines=21> */
.L_x_3656:
[----:B------:R-:W-:Y:S05]  /*ad60*/  BSYNC B6 ;  /* 0x0000000000067941 */ /* 0x000fea0003800000 */
.L_x_3655:
        /* <DEDUP_REMOVED lines=21> */
.L_x_3659:
        /* <DEDUP_REMOVED lines=16> */
.L_x_3658:
[----:B------:R-:W-:Y:S05]  /*afc0*/  BSYNC B6 ;  /* 0x0000000000067941 */ /* 0x000fea0003800000 */
.L_x_3657:
[----:B------:R-:W2:Y:S01]  /*afd0*/  LDL.LU R2, [R1] ;  /* 0x0000000001027983 */ /* 0x000ea20000300800 */
[----:B------:R-:W-:-:S03]  /*afe0*/  ULDC.64 UR4, c[0x0][0x9f8] ;  /* 0x00027e0000047ab9 */ /* 0x000fc60000000a00 */
[----:B------:R-:W3:Y:S04]  /*aff0*/  LDL.LU R4, [R1+0x14] ;  /* 0x0000140001047983 */ /* 0x000ee80000300800 */
[----:B-1----:R-:W4:Y:S01]  /*b000*/  LDL R7, [R1+0xc] ;  /* 0x00000c0001077983 */ /* 0x002f220000100800 */
        /* <DEDUP_REMOVED lines=22> */
.L_x_3783:
[----:B------:R-:W-:Y:S01]  /*b170*/  PLOP3.LUT P1, PT, PT, PT, PT, 0x8, 0x0 ;  /* 0x000000000000781c */ /* 0x000fe20003f2e170 */
[----:B------:R3:W-:Y:S01]  /*b180*/  STL [R1], R0 ;  /* 0x0000000001007387 */ /* 0x0007e20000100800 */
[----:B--2---:R-:W-:Y:S02]  /*b190*/  ISETP.NE.AND P0, PT, R14, RZ, PT ;  /* 0x000000ff0e00720c */ /* 0x004fe40003f05270 */
[----:B---3--:R-:W-:-:S05]  /*b1a0*/  P2R R0, PR, RZ, 0x2 ;  /* 0x00000002ff007803 */ /* 0x008fca0000000000 */
[----:B------:R2:W-:Y:S06]  /*b1b0*/  STL [R1+0x18], R0 ;  /* 0x0000180001007387 */ /* 0x0005ec0000100800 */
[----:B------:R-:W-:Y:S05]  /*b1c0*/  @P0 BRA `(.L_x_3661) ;  /* 0x00000004001c0947 */ /* 0x000fea0003800000 */
[----:B------:R-:W-:-:S03]  /*b1d0*/  UMOV UR4, 0xffffffff ;  /* 0xffffffff00047882 */ /* 0x000fc60000000000 */
[----:B------:R-:W-:Y:S05]  /*b1e0*/  BRA.DIV UR4, `(.L_x_3662) ;  /* 0x0000005a04447947 */ /* 0x000fea000b800000 */
[----:B------:R-:W-:-:S13]  /*b1f0*/  ELECT P6, URZ, PT ;  /* 0x00000000003f782f */ /* 0x000fda00038c0000 */
.L_x_3786:
[----:B------:R-:W-:Y:S05]  /*b200*/  @!P6 BRA `(.L_x_3661) ;  /* 0x00000004000ce947 */ /* 0x000fea0003800000 */
[----:B------:R3:W-:Y:S01]  /*b210*/  STL [R1+0x40], R9 ;  /* 0x0000400901007387 */ /* 0x0007e20000100800 */
[----:B------:R-:W-:-:S04]  /*b220*/  ISETP.NE.U32.AND P0, PT, R2, RZ, PT ;  /* 0x000000ff0200720c */ /* 0x000fc80003f05070 */
[----:B------:R-:W-:-:S13]  /*b230*/  ISETP.NE.AND.EX P0, PT, R3, RZ, PT, P0 ;  /* 0x000000ff0300720c */ /* 0x000fda0003f05300 */
[----:B---3--:R-:W-:Y:S05]  /*b240*/  @!P0 BRA `(.L_x_3663) ;  /* 0x0000000000508947 */ /* 0x008fea0003800000 */
[----:B------:R-:W3:Y:S01]  /*b250*/  LDC R6, c[0x0][0x43c] ;  /* 0x00010f00ff067b82 */ /* 0x000ee20000000800 */
[----:B--2---:R-:W-:Y:S01]  /*b260*/  IMAD.MOV.U32 R0, RZ, RZ, R9 ;  /* 0x000000ffff007224 */ /* 0x004fe200078e0009 */
[----:B------:R-:W-:Y:S01]  /*b270*/  ULDC.64 UR4, c[0x0][0x428] ;  /* 0x00010a0000047ab9 */ /* 0x000fe20000000a00 */
[----:B---3--:R-:W-:-:S13]  /*b280*/  ISETP.NE.AND P0, PT, R6, 0x1, PT ;  /* 0x000000010600780c */ /* 0x008fda0003f05270 */
[----:B-1----:R-:W1:Y:S02]  /*b290*/  @P0 LDC.64 R4, c[0x0][0x440] ;  /* 0x00011000ff040b82 */ /* 0x002e640000000a00 */
        /* <DEDUP_REMOVED lines=15> */
.L_x_3663:
[----:B------:R-:W4:Y:S04]  /*b390*/  LDL R7, [R1+0x4] ;  /* 0x0000040001077983 */ /* 0x000f280000100800 */
[----:B--23--:R-:W4:Y:S04]  /*b3a0*/  LDL R0, [R1+0x8] ;  /* 0x0000080001007983 */ /* 0x00cf280000100800 */
[----:B------:R-:W2:Y:S01]  /*b3b0*/  LDL R2, [R1+0x10] ;  /* 0x0000100001027983 */ /* 0x000ea20000100800 */
[----:B----4-:R-:W-:Y:S01]  /*b3c0*/  IMAD R0, R0, 0x8, R7 ;  /* 0x0000000800007824 */ /* 0x010fe200078e0207 */
[----:B--2---:R-:W-:-:S04]  /*b3d0*/  SHF.L.U32 R2, R2, 0x1f, RZ ;  /* 0x0000001f02027819 */ /* 0x004fc800000006ff */
[----:B------:R-:W2:Y:S02]  /*b3e0*/  SYNCS.PHASECHK.TRANS64.TRYWAIT P0, [R0+URZ+0x28c40], R2 ;  /* 0x028c4002000075a7 */ /* 0x000ea4000800017f */
[----:B--2---:R-:W-:Y:S05]  /*b3f0*/  @!P0 BRA `(.L_x_3664) ;  /* 0x0000005400e08947 */ /* 0x004fea0003800000 */
.L_x_3787:
        /* <DEDUP_REMOVED lines=11> */
.L_x_3665:
[----:B------:R-:W3:Y:S04]  /*b4b0*/  LDL R5, [R1+0x4] ;  /* 0x0000040001057983 */ /* 0x000ee80000100800 */
[----:B-1----:R-:W3:Y:S04]  /*b4c0*/  LDL R4, [R1+0x8] ;  /* 0x0000080001047983 */ /* 0x002ee80000100800 */
[----:B------:R-:W4:Y:S04]  /*b4d0*/  LDL R6, [R1+0x40] ;  /* 0x0000400001067983 */ /* 0x000f280000100800 */
[----:B------:R-:W5:Y:S04]  /*b4e0*/  LDL R3, [R1+0x1c] ;  /* 0x00001c0001037983 */ /* 0x000f680000100800 */
[----:B--2---:R-:W2:Y:S01]  /*b4f0*/  LDL R2, [R1] ;  /* 0x0000000001027983 */ /* 0x004ea20000100800 */
[----:B------:R-:W-:Y:S01]  /*b500*/  R2UR UR9, R0 ;  /* 0x00000000000972ca */ /* 0x000fe200000e0000 */
[----:B------:R-:W-:Y:S01]  /*b510*/  UIADD3 UR6, UP0, UR38, 0x370, URZ ;  /* 0x0000037026067890 */ /* 0x000fe2000ff1e03f */
[----:B------:R-:W-:-:S02]  /*b520*/  R2UR UR12, R18 ;  /* 0x00000000120c72ca */ /* 0x000fc400000e0000 */
[----:B------:R-:W-:Y:S01]  /*b530*/  PLOP3.LUT P0, PT, PT, PT, PT, 0x80, 0x0 ;  /* 0x000000000000781c */ /* 0x000fe20003f0f070 */
[----:B------:R-:W-:-:S08]  /*b540*/  UIADD3.X UR7, URZ, UR39, URZ, UP0, !UPT ;  /* 0x000000273f077290 */ /* 0x000fd000087fe43f */
[----:B------:R-:W-:Y:S01]  /*b550*/  UIADD3 UR9, UR9, 0x28c30, URZ ;  /* 0x00028c3009097890 */ /* 0x000fe2000fffe03f */
[----:B------:R-:W-:Y:S01]  /*b560*/  UMOV UR5, 0x14f00000 ;  /* 0x14f0000000057882 */ /* 0x000fe20000000000 */
[----:B------:R-:W-:Y:S01]  /*b570*/  UMOV UR10, URZ ;  /* 0x0000003f000a7c82 */ /* 0x000fe20008000000 */
[----:B---3--:R-:W-:Y:S01]  /*b580*/  IMAD R0, R4, 0x2000, R5 ;  /* 0x0000200004007824 */ /* 0x008fe200078e0205 */
[----:B----4-:R-:W-:-:S04]  /*b590*/  R2UR UR11, R6 ;  /* 0x00000000060b72ca */ /* 0x010fc800000e0000 */
[----:B------:R-:W-:Y:S02]  /*b5a0*/  R2UR UR8, R0 ;  /* 0x00000000000872ca */ /* 0x000fe400000e0000 */
[----:B-----5:R-:W-:Y:S02]  /*b5b0*/  R2UR UR4, R3 ;  /* 0x00000000030472ca */ /* 0x020fe400000e0000 */
[----:B--2---:R-:W-:Y:S02]  /*b5c0*/  R2UR UR13, R2 ;  /* 0x00000000020d72ca */ /* 0x004fe400000e0000 */
[----:B------:R-:W-:-:S07]  /*b5d0*/  P2R R0, PR, RZ, 0x1 ;  /* 0x00000001ff007803 */ /* 0x000fce0000000000 */
[----:B------:R-:W-:Y:S02]  /*b5e0*/  UIADD3 UR8, UR8, 0x22400, URZ ;  /* 0x0002240008087890 */ /* 0x000fe4000fffe03f */
[----:B------:R-:W-:Y:S01]  /*b5f0*/  ULEA UR11, UR11, UR4, 0x6 ;  /* 0x000000040b0b7291 */ /* 0x000fe2000f8e303f */
[----:B------:R3:W-:Y:S02]  /*b600*/  STL [R1+0x18], R0 ;  /* 0x0000180001007387 */ /* 0x0007e40000100800 */
[----:B------:R-:W-:-:S06]  /*b610*/  UMOV UR4, 0x0 ;  /* 0x0000000000047882 */ /* 0x000fcc0000000000 */
[----:B------:R3:W-:Y:S01]  /*b620*/  UTMALDG.4D [UR8], [UR6], desc[UR4] ;  /* 0x00000408060075b4 */ /* 0x0007e20008019000 */
[----:B------:R-:W-:Y:S02]  /*b630*/  NOP ;  /* 0x0000000000007918 */ /* 0x000fe40000000000 */
.L_x_3661:
[----:B------:R-:W4:Y:S04]  /*b640*/  LDL R2, [R1+0x4] ;  /* 0x0000040001027983 */ /* 0x000f280000100800 */
[----:B------:R-:W2:Y:S04]  /*b650*/  LDL.LU R3, [R1+0x2c] ;  /* 0x00002c0001037983 */ /* 0x000ea80000300800 */
[----:B------:R-:W5:Y:S04]  /*b660*/  LDL.LU R5, [R1+0x20] ;  /* 0x0000200001057983 */ /* 0x000f680000300800 */
[----:B-1----:R-:W5:Y:S01]  /*b670*/  LDL.LU R4, [R1+0x34] ;  /* 0x0000340001047983 */ /* 0x002f620000300800 */
[----:B------:R-:W-:Y:S05]  /*b680*/  WARPSYNC.ALL ;  /* 0x0000000000007948 */ /* 0x000fea0003800000 */
[----:B---3--:R-:W-:Y:S01]  /*b690*/  ULDC.64 UR4, c[0x0][0x298] ;  /* 0x0000a60000047ab9 */ /* 0x008fe20000000a00 */
[----:B------:R-:W-:Y:S01]  /*b6a0*/  ULDC.64 UR6, c[0x0][0xa00] ;  /* 0x0002800000067ab9 */ /* 0x000fe20000000a00 */
[----:B------:R-:W-:Y:S01]  /*b6b0*/  BSSY B6, `(.L_x_3666) ;  /* 0x0000024000067945 */ /* 0x000fe20003800000 */
[----:B------:R-:W-:Y:S01]  /*b6c0*/  BAR.SYNC.DEFER_BLOCKING 0x8, 0x100 ;  /* 0x0204000000007b1d */ /* 0x000fe20000010000 */
[----:B------:R-:W-:-:S04]  /*b6d0*/  ISETP.NE.U32.AND P0, PT, RZ, UR6, PT ;  /* 0x00000006ff007c0c */ /* 0x000fc8000bf05070 */
[----:B------:R-:W-:Y:S01]  /*b6e0*/  ISETP.NE.AND.EX P0, PT, RZ, UR7, PT, P0 ;  /* 0x00000007ff007c0c */ /* 0x000fe2000bf05300 */
[----:B----4-:R-:W-:Y:S01]  /*b6f0*/  VIADD R2, R2, 0x20400 ;  /* 0x0002040002027836 */ /* 0x010fe20000000000 */
[----:B--2---:R-:W-:-:S04]  /*b700*/  SHF.R.S32.HI R0, RZ, 0x1f, R3 ;  /* 0x0000001fff007819 */ /* 0x004fc80000011403 */
[----:B------:R-:W-:Y:S02]  /*b710*/  LOP3.LUT P1, RZ, R2, 0x3ff, RZ, 0xc0, !PT ;  /* 0x000003ff02ff7812 */ /* 0x000fe4000782c0ff */
[----:B-----5:R-:W-:Y:S01]  /*b720*/  SEL R5, R5, RZ, !P0 ;  /* 0x000000ff05057207 */ /* 0x020fe20004000000 */
[----:B------:R-:W-:Y:S01]  /*b730*/  IMAD R0, R0, UR4, RZ ;  /* 0x0000000400007c24 */ /* 0x000fe2000f8e02ff */
[----:B------:R-:W-:-:S03]  /*b740*/  SEL R4, R4, RZ, !P0 ;  /* 0x000000ff04047207 */ /* 0x000fc60004000000 */
        /* <DEDUP_REMOVED lines=26> */
.L_x_3667:
[----:B------:R-:W-:Y:S05]  /*b8f0*/  BSYNC B6 ;  /* 0x0000000000067941 */ /* 0x000fea0003800000 */
.L_x_3666:
[----:B--2---:R-:W2:Y:S01]  /*b900*/  LDL.LU R5, [R1+0x2c] ;  /* 0x00002c0001057983 */ /* 0x004ea20000300800 */
[----:B------:R-:W-:Y:S01]  /*b910*/  ULDC.64 UR4, c[0x0][0x2d8] ;  /* 0x0000b60000047ab9 */ /* 0x000fe20000000a00 */
[----:B------:R-:W1:Y:S01]  /*b920*/  LDC R7, c[0x0][0x448] ;  /* 0x00011200ff077b82 */ /* 0x000e620000000800 */
[----:B------:R-:W-:Y:S01]  /*b930*/  ULDC UR6, c[0x0][0x2b8] ;  /* 0x0000ae0000067ab9 */ /* 0x000fe20000000800 */
[----:B------:R-:W2:Y:S04]  /*b940*/  LDL.LU.64 R2, [R1+0x48] ;  /* 0x0000480001027983 */ /* 0x000ea80000300a00 */
[----:B------:R-:W3:Y:S04]  /*b950*/  LDL.LU R0, [R1+0x34] ;  /* 0x0000340001007983 */ /* 0x000ee80000300800 */
[----:B------:R-:W4:Y:S04]  /*b960*/  LDL.LU R6, [R1+0x54] ;  /* 0x0000540001067983 */ /* 0x000f280000300800 */
[----:B------:R-:W4:Y:S04]  /*b970*/  LDL.LU R4, [R1+0x20] ;  /* 0x0000200001047983 */ /* 0x000f280000300800 */
[----:B------:R0:W5:Y:S01]  /*b980*/  LDL R9, [R1+0x50] ;  /* 0x0000500001097983 */ /* 0x0001620000100800 */
[----:B-1----:R-:W-:Y:S01]  /*b990*/  ISETP.NE.AND P0, PT, R7, 0x1, PT ;  /* 0x000000010700780c */ /* 0x002fe20003f05270 */
[----:B------:R-:W1:Y:S02]  /*b9a0*/  S2R R8, SR_TID.X ;  /* 0x0000000000087919 */ /* 0x000e640000002100 */
[C---:B-1----:R-:W-:Y:S01]  /*b9b0*/  IMAD.SHL.U32 R10, R8.reuse, 0x8, RZ ;  /* 0x00000008080a7824 */ /* 0x042fe200078e00ff */
[----:B------:R-:W-:-:S04]  /*b9c0*/  LOP3.LUT R8, R8, 0x7f, RZ, 0xc0, !PT ;  /* 0x0000007f08087812 */ /* 0x000fc800078ec0ff */
[----:B------:R-:W-:Y:S02]  /*b9d0*/  LOP3.LUT R10, R10, 0x38, RZ, 0xc0, !PT ;  /* 0x000000380a0a7812 */ /* 0x000fe400078ec0ff */
[----:B------:R-:W-:Y:S01]  /*b9e0*/  SHF.R.U32.HI R8, RZ, 0x3, R8 ;  /* 0x00000003ff087819 */ /* 0x000fe20000011608 */
[----:B--2---:R-:W-:Y:S02]  /*b9f0*/  IMAD.MOV.U32 R3, RZ, RZ, R5 ;  /* 0x000000ffff037224 */ /* 0x004fe400078e0005 */
[----:B------:R-:W1:Y:S01]  /*ba00*/  S2R R5, SR_TID.X ;  /* 0x0000000000057919 */ /* 0x000e620000002100 */
[----:B---3--:R-:W-:Y:S02]  /*ba10*/  IMAD R0, R0, UR4, RZ ;  /* 0x0000000400007c24 */ /* 0x008fe4000f8e02ff */
[----:B------:R-:W-:-:S04]  /*ba20*/  IMAD.WIDE.U32 R2, R18, UR4, R2 ;  /* 0x0000000412027c25 */ /* 0x000fc8000f8e0002 */
[----:B------:R-:W-:Y:S01]  /*ba30*/  IMAD R0, R18, UR5, R0 ;  /* 0x0000000512007c24 */ /* 0x000fe2000f8e0200 */
[----:B------:R-:W-:-:S03]  /*ba40*/  ULDC.64 UR4, c[0x0][0x2e0] ;  /* 0x0000b80000047ab9 */ /* 0x000fc60000000a00 */
[----:B------:R-:W-:Y:S02]  /*ba50*/  IMAD.IADD R3, R3, 0x1, R0 ;  /* 0x0000000103037824 */ /* 0x000fe400078e0200 */
[----:B----4-:R-:W-:Y:S02]  /*ba60*/  IMAD R0, R6, UR4, RZ ;  /* 0x0000000406007c24 */ /* 0x010fe4000f8e02ff */
[C---:B------:R-:W-:Y:S01]  /*ba70*/  IMAD.WIDE.U32 R2, R4.reuse, UR4, R2 ;  /* 0x0000000404027c25 */ /* 0x040fe2000f8e0002 */
[----:B------:R-:W2:Y:S03]  /*ba80*/  @P0 LDC R6, c[0x0][0x450] ;  /* 0x00011400ff060b82 */ /* 0x000ea60000000800 */
[----:B------:R-:W-:Y:S01]  /*ba90*/  IMAD R0, R4, UR5, R0 ;  /* 0x0000000504007c24 */ /* 0x000fe2000f8e0200 */
[----:B------:R-:W-:Y:S01]  /*baa0*/  ULDC.64 UR4, c[0x0][0x2d0] ;  /* 0x0000b40000047ab9 */ /* 0x000fe20000000a00 */
[----:B------:R-:W3:Y:S02]  /*bab0*/  S2R R4, SR_TID.X ;  /* 0x0000000000047919 */ /* 0x000ee40000002100 */
[----:B------:R-:W-:Y:S01]  /*bac0*/  IMAD.IADD R3, R3, 0x1, R0 ;  /* 0x0000000103037824 */ /* 0x000fe200078e0200 */
[----:B-1----:R-:W-:-:S04]  /*bad0*/  LOP3.LUT R5, R5, 0x7f, RZ, 0xc0, !PT ;  /* 0x0000007f05057812 */ /* 0x002fc800078ec0ff */
[----:B------:R-:W-:Y:S01]  /*bae0*/  SHF.R.U32.HI R5, RZ, 0x3, R5 ;  /* 0x00000003ff057819 */ /* 0x000fe20000011605 */
[----:B---3--:R-:W-:-:S05]  /*baf0*/  IMAD.SHL.U32 R4, R4, 0x10, RZ ;  /* 0x0000001004047824 */ /* 0x008fca00078e00ff */
[----:B------:R-:W-:Y:S02]  /*bb00*/  LOP3.LUT R4, R5, 0x70, R4, 0xf8, !PT ;  /* 0x0000007005047812 */ /* 0x000fe400078ef804 */
[----:B------:R-:W1:Y:S03]  /*bb10*/  @P0 LDC R5, c[0x0][0x44c] ;  /* 0x00011300ff050b82 */ /* 0x000e660000000800 */
[----:B------:R-:W-:-:S04]  /*bb20*/  IMAD R0, R17, 0x40, R4 ;  /* 0x0000004011007824 */ /* 0x000fc800078e0204 */
[----:B------:R-:W-:Y:S02]  /*bb30*/  IMAD.MOV.U32 R4, RZ, RZ, R0 ;  /* 0x000000ffff047224 */ /* 0x000fe400078e0000 */
[----:B-1----:R-:W-:-:S05]  /*bb40*/  @P0 IMAD.HI.U32 R5, R0, R5, RZ ;  /* 0x0000000500050227 */ /* 0x002fca00078e00ff */
[----:B--2---:R-:W-:-:S05]  /*bb50*/  @P0 SHF.R.U32.HI R4, RZ, R6, R5 ;  /* 0x00000006ff040219 */ /* 0x004fca0000011605 */
        /* <DEDUP_REMOVED lines=8> */
[----:B------:R-:W-:-:S05]  /*bbe0*/  SHF.R.S32.HI R4, RZ, 0x1f, R0 ;  /* 0x0000001fff047819 */ /* 0x000fca0000011400 */
[----:B------:R-:W-:Y:S02]  /*bbf0*/  IMAD R6, R4, UR4, RZ ;  /* 0x0000000404067c24 */ /* 0x000fe4000f8e02ff */
[----:B------:R-:W-:-:S04]  /*bc00*/  IMAD.WIDE.U32 R4, R0, UR4, R2 ;  /* 0x0000000400047c25 */ /* 0x000fc8000f8e0002 */
[----:B------:R-:W-:Y:S01]  /*bc10*/  IMAD R0, R0, UR5, R6 ;  /* 0x0000000500007c24 */ /* 0x000fe2000f8e0206 */
[----:B------:R-:W-:Y:S02]  /*bc20*/  ULDC.64 UR4, c[0x0][0x280] ;  /* 0x0000a00000047ab9 */ /* 0x000fe40000000a00 */
[----:B------:R-:W-:Y:S01]  /*bc30*/  LEA R3, P1, R4, UR4, 0x1 ;  /* 0x0000000404037c11 */ /* 0x000fe2000f8208ff */
[----:B------:R-:W-:Y:S01]  /*bc40*/  IMAD.IADD R0, R5, 0x1, R0 ;  /* 0x0000000105007824 */ /* 0x000fe200078e0200 */
[----:B------:R-:W-:Y:S01]  /*bc50*/  UMOV UR4, 0xffffffff ;  /* 0xffffffff00047882 */ /* 0x000fe20000000000 */
[----:B------:R-:W-:-:S03]  /*bc60*/  ISETP.GE.AND P0, PT, R10, UR6, PT ;  /* 0x000000060a007c0c */ /* 0x000fc6000bf06270 */
[----:B------:R-:W-:Y:S01]  /*bc70*/  LEA.HI.X R2, R4, UR5, R0, 0x1, P1 ;  /* 0x0000000504027c11 */ /* 0x000fe200088f0c00 */
[----:B0-----:R-:W-:Y:S09]  /*bc80*/  BRA.DIV UR4, `(.L_x_3668) ;  /* 0x0000004e04d07947 */ /* 0x001ff2000b800000 */
[----:B------:R-:W2:Y:S01]  /*bc90*/  LDL.LU R5, [R1+0x38] ;  /* 0x0000380001057983 */ /* 0x000ea20000300800 */
        /* <DEDUP_REMOVED lines=11> */
[----:B-----5:R0:W-:Y:S02]  /*bd50*/  @!P1 LDGSTS.E.BYPASS.LTC128B.128 [R9+0x20400], desc[UR40][R4.64], !P0 ;  /* 0x2040000004099fae */ /* 0x0201e4000c101d68 */
        /* <DEDUP_REMOVED lines=19> */
[----:B------:R0:W-:Y:S04]  /*be90*/  @!P1 LDGSTS.E.BYPASS.LTC128B.128 [R9+0x21400], desc[UR40][R4.64], !P0 ;  /* 0x2140000004099fae */ /* 0x0001e8000c101d68 */
[----:B01----:R0:W2:Y:S02]  /*bea0*/  SHFL.IDX PT, R4, R2, 0x3, 0x181f ;  /* 0x00781f0002047f89 */ /* 0x0030a400000e0000 */
.L_x_3796:
[----:B------:R1:W5:Y:S01]  /*beb0*/  LDL R8, [R1+0x4] ;  /* 0x0000040001087983 */ /* 0x0003620000100800 */
[----:B------:R-:W-:-:S05]  /*bec0*/  VIADD R17, R17, 0x30 ;  /* 0x0000003011117836 */ /* 0x000fca0000000000 */
[----:B------:R-:W-:-:S13]  /*bed0*/  ISETP.GE.AND P1, PT, R17, R0, PT ;  /* 0x000000001100720c */ /* 0x000fda0003f26270 */
[----:B0-----:R-:W-:-:S05]  /*bee0*/  @!P1 LEA R2, P2, R10, R3, 0x1 ;  /* 0x000000030a029211 */ /* 0x001fca00078408ff */
[----:B--2---:R-:W-:-:S05]  /*bef0*/  @!P1 IMAD.X R3, RZ, RZ, R4, P2 ;  /* 0x000000ffff039224 */ /* 0x004fca00010e0604 */
[----:B------:R-:W-:Y:S01]  /*bf00*/  @!PT LDS RZ, [RZ] ;  /* 0x00000000fffff984 */ /* 0x000fe20000000800 */
[----:B------:R-:W-:Y:S01]  /*bf10*/  @!PT LDS RZ, [RZ] ;  /* 0x00000000fffff984 */ /* 0x000fe20000000800 */
[----:B------:R-:W-:Y:S01]  /*bf20*/  @!PT LDS RZ, [RZ] ;  /* 0x00000000fffff984 */ /* 0x000fe20000000800 */
[----:B------:R1:W-:Y:S01]  /*bf30*/  @!P1 LDGSTS.E.BYPASS.LTC128B.128 [R9+0x21c00], desc[UR40][R2.64], !P0 ;  /* 0x21c0000002099fae */ /* 0x0003e2000c101d68 */
[----:B------:R-:W-:Y:S01]  /*bf40*/  PLOP3.LUT P0, PT, PT, PT, PT, 0x80, 0x0 ;  /* 0x000000000000781c */ /* 0x000fe20003f0f070 */
[----:B------:R-:W-:-:S12]  /*bf50*/  NOP ;  /* 0x0000000000007918 */ /* 0x000fd80000000000 */
.L_x_3669:
[----:B-1----:R-:W2:Y:S01]  /*bf60*/  LDL R2, [R1+0x4] ;  /* 0x0000040001027983 */ /* 0x002ea20000100800 */
        /* <DEDUP_REMOVED lines=18> */
.L_x_3797:
[----:B------:R-:W-:Y:S05]  /*c090*/  BSYNC B0 ;  /* 0x0000000000007941 */ /* 0x000fea0003800000 */
.L_x_3670:
[----:B0-----:R-:W2:Y:S01]  /*c0a0*/  LDL R2, [R1+0x18] ;  /* 0x0000180001027983 */ /* 0x001ea20000100800 */
[----:B------:R-:W-:Y:S01]  /*c0b0*/  BSSY B0, `(.L_x_3672) ;  /* 0x00000a3000007945 */ /* 0x000fe20003800000 */
[----:B--2---:R-:W-:-:S13]  /*c0c0*/  ISETP.NE.AND P0, PT, R2, RZ, PT ;  /* 0x000000ff0200720c */ /* 0x004fda0003f05270 */
[----:B------:R-:W-:Y:S05]  /*c0d0*/  @!P0 BRA `(.L_x_3673) ;  /* 0x0000000800808947 */ /* 0x000fea0003800000 */
[----:B------:R-:W2:Y:S04]  /*c0e0*/  LDL R3, [R1+0x4] ;  /* 0x0000040001037983 */ /* 0x000ea80000100800 */
[----:B------:R-:W3:Y:S01]  /*c0f0*/  LDL R4, [R1+0x10] ;  /* 0x0000100001047983 */ /* 0x000ee20000100800 */
[----:B------:R-:W0:Y:S01]  /*c100*/  S2R R2, SR_TID.X ;  /* 0x0000000000027919 */ /* 0x000e220000002100 */
[----:B--2---:R-:W-:Y:S02]  /*c110*/  IMAD.MOV.U32 R5, RZ, RZ, R3 ;  /* 0x000000ffff057224 */ /* 0x004fe400078e0003 */
[----:B------:R-:W2:Y:S01]  /*c120*/  LDL R3, [R1+0x8] ;  /* 0x0000080001037983 */ /* 0x000ea20000100800 */
[----:B---3--:R-:W-:Y:S01]  /*c130*/  SHF.L.U32 R0, R4, 0x1f, RZ ;  /* 0x0000001f04007819 */ /* 0x008fe200000006ff */
[----:B------:R-:W-:Y:S01]  /*c140*/  BSSY B1, `(.L_x_3674) ;  /* 0x0000006000017945 */ /* 0x000fe20003800000 */
[----:B0-----:R-:W-:-:S04]  /*c150*/  LOP3.LUT R2, R2, 0x7f, RZ, 0xc0, !PT ;  /* 0x0000007f02027812 */ /* 0x001fc800078ec0ff */
[----:B------:R-:W-:Y:S01]  /*c160*/  ISETP.NE.AND P1, PT, R2, RZ, PT ;  /* 0x000000ff0200720c */ /* 0x000fe20003f25270 */
[----:B--2---:R-:W-:-:S04]  /*c170*/  IMAD R3, R3, 0x8, R5 ;  /* 0x0000000803037824 */ /* 0x004fc800078e0205 */
[----:B------:R-:W0:Y:S02]  /*c180*/  SYNCS.PHASECHK.TRANS64.TRYWAIT P0, [R3+URZ+0x28c60], R0 ;  /* 0x028c6000030075a7 */ /* 0x000e24000800017f */
[----:B0-----:R-:W-:Y:S06]  /*c190*/  @!P0 BRA `(.L_x_3675) ;  /* 0x0000004c00ec8947 */ /* 0x001fec0003800000 */
.L_x_3798:
[----:B------:R-:W-:Y:S05]  /*c1a0*/  BSYNC B1 ;  /* 0x0000000000017941 */ /* 0x000fea0003800000 */
.L_x_3674:
        /* <DEDUP_REMOVED lines=9> */
.L_x_3677:
[----:B------:R-:W-:Y:S05]  /*c240*/  BSYNC B1 ;  /* 0x0000000000017941 */ /* 0x000fea0003800000 */
.L_x_3676:
[----:B------:R-:W2:Y:S04]  /*c250*/  LDL R5, [R1+0x4] ;  /* 0x0000040001057983 */ /* 0x000ea80000100800 */
[----:B------:R-:W2:Y:S04]  /*c260*/  LDL R2, [R1+0x8] ;  /* 0x0000080001027983 */ /* 0x000ea80000100800 */
[----:B------:R-:W3:Y:S04]  /*c270*/  LDL R4, [R1+0x1c] ;  /* 0x00001c0001047983 */ /* 0x000ee80000100800 */
[----:B0-----:R-:W3:Y:S01]  /*c280*/  LDL R0, [R1+0x40] ;  /* 0x0000400001007983 */ /* 0x001ee20000100800 */
[----:B------:R-:W-:Y:S01]  /*c290*/  UIADD3 UR4, UP0, UR38, 0x470, URZ ;  /* 0x0000047026047890 */ /* 0x000fe2000ff1e03f */
[----:B------:R-:W-:Y:S01]  /*c2a0*/  VIADD R3, R3, 0x28c50 ;  /* 0x00028c5003037836 */ /* 0x000fe20000000000 */
[----:B------:R-:W-:Y:S01]  /*c2b0*/  PLOP3.LUT P0, PT, PT, PT, PT, 0x80, 0x0 ;  /* 0x000000000000781c */ /* 0x000fe20003f0f070 */
[----:B------:R-:W-:Y:S01]  /*c2c0*/  UMOV UR6, 0x0 ;  /* 0x0000000000067882 */ /* 0x000fe20000000000 */
[----:B------:R-:W-:Y:S01]  /*c2d0*/  UIADD3.X UR5, URZ, UR39, URZ, UP0, !UPT ;  /* 0x000000273f057290 */ /* 0x000fe200087fe43f */
[----:B------:R-:W-:Y:S01]  /*c2e0*/  UMOV UR7, 0x14f00000 ;  /* 0x14f0000000077882 */ /* 0x000fe20000000000 */
[----:B------:R-:W-:Y:S01]  /*c2f0*/  UMOV UR10, URZ ;  /* 0x0000003f000a7c82 */ /* 0x000fe20008000000 */
[----:B--2---:R-:W-:-:S02]  /*c300*/  IMAD R2, R2, 0x10000, R5 ;  /* 0x0001000002027824 */ /* 0x004fc400078e0205 */
[----:B---3--:R-:W-:Y:S02]  /*c310*/  IMAD R0, R0, 0x40, R4 ;  /* 0x0000004000007824 */ /* 0x008fe400078e0204 */
[----:B------:R-:W-:-:S07]  /*c320*/  VIADD R4, R2, 0x400 ;  /* 0x0000040002047836 */ /* 0x000fce0000000000 */
.L_x_3678:
        /* <DEDUP_REMOVED lines=16> */
.L_x_3679:
        /* <DEDUP_REMOVED lines=16> */
.L_x_3680:
        /* <DEDUP_REMOVED lines=16> */
.L_x_3681:
        /* <DEDUP_REMOVED lines=16> */
.L_x_3682:
        /* <DEDUP_REMOVED lines=16> */
.L_x_3683:
        /* <DEDUP_REMOVED lines=16> */
.L_x_3684:
        /* <DEDUP_REMOVED lines=16> */
.L_x_3685:
        /* <DEDUP_REMOVED lines=11> */
.L_x_3673:
[----:B------:R-:W-:Y:S05]  /*cae0*/  BSYNC B0 ;  /* 0x0000000000007941 */ /* 0x000fea0003800000 */
.L_x_3672:
[----:B------:R-:W2:Y:S01]  /*caf0*/  LDL.LU R4, [R1+0x30] ;  /* 0x0000300001047983 */ /* 0x000ea20000300800 */
        /* <DEDUP_REMOVED lines=14> */
[----:B------:R-:W3:Y:S04]  /*cbe0*/  LDL.LU R4, [R1+0x8] ;  /* 0x0000080001047983 */ /* 0x000ee80000300800 */
[----:B------:R-:W4:Y:S01]  /*cbf0*/  LDL.LU R7, [R1+0x10] ;  /* 0x0000100001077983 */ /* 0x000f220000300800 */
[----:B------:R-:W-:Y:S01]  /*cc00*/  BSSY B1, `(.L_x_3690) ;  /* 0x00000e5000017945 */ /* 0x000fe20003800000 */
[----:B--2---:R-:W-:Y:S01]  /*cc10*/  ISETP.NE.AND P2, PT, R5, RZ, PT ;  /* 0x000000ff0500720c */ /* 0x004fe20003f45270 */
[----:B---3--:R-:W-:-:S05]  /*cc20*/  VIADD R2, R4, 0x1 ;  /* 0x0000000104027836 */ /* 0x008fca0000000000 */
[----:B------:R-:W-:-:S04]  /*cc30*/  ISETP.NE.AND P0, PT, R2, 0x2, PT ;  /* 0x000000020200780c */ /* 0x000fc80003f05270 */
[----:B------:R-:W-:Y:S02]  /*cc40*/  SEL R3, RZ, 0x1, P0 ;  /* 0x00000001ff037807 */ /* 0x000fe40000000000 */
[----:B-----5:R-:W-:Y:S02]  /*cc50*/  SEL R8, R2, RZ, P0 ;  /* 0x000000ff02087207 */ /* 0x020fe40000000000 */
[----:B----4-:R-:W-:-:S05]  /*cc60*/  LOP3.LUT R7, R7, R3, RZ, 0x3c, !PT ;  /* 0x0000000307077212 */ /* 0x010fca00078e3cff */
[----:B------:R0:W-:Y:S04]  /*cc70*/  STL [R1+0x10], R7 ;  /* 0x0000100701007387 */ /* 0x0001e80000100800 */
[----:B------:R0:W-:Y:S01]  /*cc80*/  STL [R1+0x8], R8 ;  /* 0x0000080801007387 */ /* 0x0001e20000100800 */
[----:B------:R-:W-:Y:S05]  /*cc90*/  @!P2 BRA `(.L_x_3691) ;  /* 0x0000000c006ca947 */ /* 0x000fea0003800000 */
[----:B------:R-:W-:Y:S02]  /*cca0*/  ULDC.64 UR4, c[0x0][0x418] ;  /* 0x0001060000047ab9 */ /* 0x000fe40000000a00 */
[----:B------:R-:W-:-:S04]  /*ccb0*/  ISETP.NE.U32.AND P0, PT, RZ, UR4, PT ;  /* 0x00000004ff007c0c */ /* 0x000fc8000bf05070 */
[----:B------:R-:W-:-:S13]  /*ccc0*/  ISETP.NE.AND.EX P0, PT, RZ, UR5, PT, P0 ;  /* 0x00000005ff007c0c */ /* 0x000fda000bf05300 */
[----:B------:R-:W-:Y:S05]  /*ccd0*/  @!P0 BRA `(.L_x_3692) ;  /* 0x0000000000508947 */ /* 0x000fea0003800000 */
[----:B------:R-:W2:Y:S01]  /*cce0*/  LDL R10, [R1+0x14] ;  /* 0x00001400010a7983 */ /* 0x000ea20000100800 */
[----:B------:R-:W1:Y:S01]  /*ccf0*/  LDC R5, c[0x0][0x43c] ;  /* 0x00010f00ff057b82 */ /* 0x000e620000000800 */
[----:B------:R-:W-:Y:S02]  /*cd00*/  ULDC.64 UR6, c[0x0][0x428] ;  /* 0x00010a0000067ab9 */ /* 0x000fe40000000a00 */
[----:B------:R-:W3:Y:S01]  /*cd10*/  LDL R9, [R1+0xc] ;  /* 0x00000c0001097983 */ /* 0x000ee20000100800 */
        /* <DEDUP_REMOVED lines=14> */
[----:B------:R-:W2:Y:S04]  /*ce00*/  LDG.E R2, desc[UR40][R4.64] ;  /* 0x0000002804027981 */ /* 0x000ea8000c1e1900 */
[----:B--2---:R1:W-:Y:S02]  /*ce10*/  STL [R1], R2 ;  /* 0x0000000201007387 */ /* 0x0043e40000100800 */
.L_x_3692:
[----:B-1----:R-:W2:Y:S01]  /*ce20*/  LDL R2, [R1+0x4] ;  /* 0x0000040001027983 */ /* 0x002ea20000100800 */
[----:B------:R-:W1:Y:S02]  /*ce30*/  S2R R3, SR_TID.X ;  /* 0x0000000000037919 */ /* 0x000e640000002100 */
[----:B-1----:R-:W-:Y:S01]  /*ce40*/  LOP3.LUT R4, R3, 0x7f, RZ, 0xc0, !PT ;  /* 0x0000007f03047812 */ /* 0x002fe200078ec0ff */
[----:B------:R-:W-:Y:S03]  /*ce50*/  BSSY B3, `(.L_x_3693) ;  /* 0x0000006000037945 */ /* 0x000fe60003800000 */
[----:B------:R-:W-:Y:S01]  /*ce60*/  ISETP.NE.AND P1, PT, R4, RZ, PT ;  /* 0x000000ff0400720c */ /* 0x000fe20003f25270 */
[----:B--2---:R-:W-:Y:S01]  /*ce70*/  IMAD R3, R8, 0x8, R2 ;  /* 0x0000000808037824 */ /* 0x004fe200078e0202 */
[----:B------:R-:W-:-:S04]  /*ce80*/  SHF.L.U32 R2, R7, 0x1f, RZ ;  /* 0x0000001f07027819 */ /* 0x000fc800000006ff */
[----:B------:R-:W1:Y:S02]  /*ce90*/  SYNCS.PHASECHK.TRANS64.TRYWAIT P0, [R3+URZ+0x28c40], R2 ;  /* 0x028c4002030075a7 */ /* 0x000e64000800017f */
[----:B-1----:R-:W-:Y:S05]  /*cea0*/  @!P0 BRA `(.L_x_3694) ;  /* 0x0000004000bc8947 */ /* 0x002fea0003800000 */
.L_x_3799:
[----:B------:R-:W-:Y:S05]  /*ceb0*/  BSYNC B3 ;  /* 0x0000000000037941 */ /* 0x000fea0003800000 */
.L_x_3693:
[----:B------:R-:W-:Y:S04]  /*cec0*/  BSSY B3, `(.L_x_3695) ;  /* 0x0000009000037945 */ /* 0x000fe80003800000 */
[----:B------:R-:W-:Y:S05]  /*ced0*/  @P1 BRA `(.L_x_3696) ;  /* 0x00000000001c1947 */ /* 0x000fea0003800000 */
[----:B------:R-:W2:Y:S02]  /*cee0*/  S2R R4, SR_TID.X ;  /* 0x0000000000047919 */ /* 0x000ea40000002100 */
[----:B--2---:R-:W-:Y:S01]  /*cef0*/  LOP3.LUT R5, R4, 0x1f, RZ, 0xc0, !PT ;  /* 0x0000001f04057812 */ /* 0x004fe200078ec0ff */
[----:B------:R-:W-:-:S03]  /*cf00*/  IMAD.MOV.U32 R4, RZ, RZ, 0x2000 ;  /* 0x00002000ff047424 */ /* 0x000fc600078e00ff */
[----:B------:R-:W-:Y:S01]  /*cf10*/  ISETP.NE.AND P0, PT, R5, RZ, PT ;  /* 0x000000ff0500720c */ /* 0x000fe20003f05270 */
[----:B------:R2:W-:-:S12]  /*cf20*/  SYNCS.ARRIVE.TRANS64 RZ, [R3+URZ+0x28c30], R4 ;  /* 0x028c300403ff79a7 */ /* 0x0005d8000800003f */
[----:B--2---:R-:W-:Y:S05]  /*cf30*/  @!P0 BRA `(.L_x_3696) ;  /* 0x0000000000048947 */ /* 0x004fea0003800000 */
[----:B------:R-:W-:Y:S01]  /*cf40*/  BPT.TRAP 0x1 ;  /* 0x000000040000795c */ /* 0x000fe20000300000 */
.L_x_3696:
[----:B------:R-:W-:Y:S05]  /*cf50*/  BSYNC B3 ;  /* 0x0000000000037941 */ /* 0x000fea0003800000 */
.L_x_3695:
[----:B0-----:R-:W2:Y:S04]  /*cf60*/  LDL R8, [R1+0x4] ;  /* 0x0000040001087983 */ /* 0x001ea80000100800 */
[----:B------:R-:W2:Y:S04]  /*cf70*/  LDL R4, [R1+0x8] ;  /* 0x0000080001047983 */ /* 0x000ea80000100800 */
[----:B------:R-:W3:Y:S01]  /*cf80*/  LDL R5, [R1+0x1c] ;  /* 0x00001c0001057983 */ /* 0x000ee20000100800 */
[----:B------:R-:W-:Y:S01]  /*cf90*/  IMAD.MOV.U32 R7, RZ, RZ, RZ ;  /* 0x000000ffff077224 */ /* 0x000fe200078e00ff */
[----:B------:R-:W-:Y:S01]  /*cfa0*/  UIADD3 UR4, UP0, UR38, 0x370, URZ ;  /* 0x0000037026047890 */ /* 0x000fe2000ff1e03f */
[----:B------:R-:W-:Y:S01]  /*cfb0*/  PLOP3.LUT P0, PT, PT, PT, PT, 0x80, 0x0 ;  /* 0x000000000000781c */ /* 0x000fe20003f0f070 */
[----:B------:R-:W-:Y:S01]  /*cfc0*/  UMOV UR6, 0x0 ;  /* 0x0000000000067882 */ /* 0x000fe20000000000 */
[----:B------:R-:W-:Y:S01]  /*cfd0*/  UMOV UR7, 0x14f00000 ;  /* 0x14f0000000077882 */ /* 0x000fe20000000000 */
[----:B------:R-:W-:Y:S01]  /*cfe0*/  R2UR UR10, R7 ;  /* 0x00000000070a72ca */ /* 0x000fe200000e0000 */
[----:B------:R-:W-:Y:S01]  /*cff0*/  UIADD3.X UR5, URZ, UR39, URZ, UP0, !UPT ;  /* 0x000000273f057290 */ /* 0x000fe200087fe43f */
[----:B--2---:R-:W-:-:S02]  /*d000*/  IMAD R4, R4, 0x2000, R8 ;  /* 0x0000200004047824 */ /* 0x004fc400078e0208 */
[----:B---3--:R-:W-:Y:S02]  /*d010*/  IMAD R0, R0, 0x40, R5 ;  /* 0x0000004000007824 */ /* 0x008fe400078e0205 */
[----:B------:R-:W-:Y:S02]  /*d020*/  VIADD R4, R4, 0x22400 ;  /* 0x0002240004047836 */ /* 0x000fe40000000000 */
[----:B------:R-:W-:-:S07]  /*d030*/  VIADD R5, R3, 0x28c30 ;  /* 0x00028c3003057836 */ /* 0x000fce0000000000 */
.L_x_3697:
        /* <DEDUP_REMOVED lines=11> */
[----:B------:R-:W0:Y:S01]  /*d0f0*/  SYNCS.PHASECHK.TRANS64.TRYWAIT P0, [R3+URZ+0x28c60], R2 ;  /* 0x028c6002030075a7 */ /* 0x000e22000800017f */
[----:B------:R-:W-:Y:S04]  /*d100*/  BSSY B3, `(.L_x_3698) ;  /* 0x0000002000037945 */ /* 0x000fe80003800000 */
[----:B0-----:R-:W-:Y:S05]  /*d110*/  @!P0 BRA `(.L_x_3699) ;  /* 0x0000004000348947 */ /* 0x001fea0003800000 */
.L_x_3800:
[----:B------:R-:W-:Y:S05]  /*d120*/  BSYNC B3 ;  /* 0x0000000000037941 */ /* 0x000fea0003800000 */
.L_x_3698:
        /* <DEDUP_REMOVED lines=11> */
.L_x_3701:
[----:B------:R-:W-:Y:S05]  /*d1e0*/  BSYNC B3 ;  /* 0x0000000000037941 */ /* 0x000fea0003800000 */
.L_x_3700:
[----:B------:R-:W2:Y:S04]  /*d1f0*/  LDL R4, [R1+0x4] ;  /* 0x0000040001047983 */ /* 0x000ea80000100800 */
[----:B01----:R-:W2:Y:S01]  /*d200*/  LDL R2, [R1+0x8] ;  /* 0x0000080001027983 */ /* 0x003ea20000100800 */
        /* <DEDUP_REMOVED lines=9> */
.L_x_3702:
        /* <DEDUP_REMOVED lines=13> */
[----:B------:R-:W-:Y:S01]  /*d370*/  R2UR UR7, R9 ;  /* 0x00000000090772ca */ /* 0x000fe200000e0000 */
[----:B------:R-:W-:Y:S01]  /*d380*/  UMOV UR10, 0x40 ;  /* 0x00000040000a7882 */ /* 0x000fe20000000000 */
[----:B------:R-:W-:-:S13]  /*d390*/  PLOP3.LUT P0, PT, PT, PT, PT, 0x80, 0x0 ;  /* 0x000000000000781c */ /* 0x000fda0003f0f070 */
.L_x_3703:
        /* <DEDUP_REMOVED lines=16> */
.L_x_3704:
        /* <DEDUP_REMOVED lines=16> */
.L_x_3705:
        /* <DEDUP_REMOVED lines=16> */
.L_x_3706:
        /* <DEDUP_REMOVED lines=16> */
.L_x_3707:
        /* <DEDUP_REMOVED lines=16> */
.L_x_3708:
        /* <DEDUP_REMOVED lines=16> */
.L_x_3709:
        /* <DEDUP_REMOVED lines=10> */
[----:B-1----:R-:W-:Y:S05]  /*da40*/  @P0 BRA.U.ANY `(.L_x_3709) ;  /* 0xfffffffd00d40947 */ /* 0x002fea000393ffff */
.L_x_3691:
[----:B------:R-:W-:Y:S05]  /*da50*/  BSYNC B1 ;  /* 0x0000000000017941 */ /* 0x000fea0003800000 */
.L_x_3690:
[----:B------:R-:W2:Y:S02]  /*da60*/  LDL.LU R4, [R1+0x28] ;  /* 0x0000280001047983 */ /* 0x000ea40000300800 */
[----:B--2---:R-:W-:-:S07]  /*da70*/  VIADD R0, R4, 0xfffffffd ;  /* 0xfffffffd04007836 */ /* 0x004fce0000000000 */
.L_x_3689:
[----:B------:R-:W-:Y:S05]  /*da80*/  BSYNC B2 ;  /* 0x0000000000027941 */ /* 0x000fea0003800000 */
.L_x_3688:
[----:B------:R-:W2:Y:S01]  /*da90*/  LDL.LU R2, [R1+0x24] ;  /* 0x0000240001027983 */ /* 0x000ea20000300800 */
[----:B------:R-:W-:-:S05]  /*daa0*/  IMAD.MOV R6, RZ, RZ, -R6 ;  /* 0x000000ffff067224 */ /* 0x000fca00078e0a06 */
[----:B--2---:R-:W-:-:S13]  /*dab0*/  ISETP.NE.AND P0, PT, R2, R6, PT ;  /* 0x000000060200720c */ /* 0x004fda0003f05270 */
[----:B------:R-:W-:Y:S05]  /*dac0*/  @!P0 BRA `(.L_x_3687) ;  /* 0x0000001c00488947 */ /* 0x000fea0003800000 */
.L_x_3750:
[----:B------:R-:W2:Y:S04]  /*dad0*/  LDL R4, [R1+0x18] ;  /* 0x0000180001047983 */ /* 0x000ea80000100800 */
[----:B------:R-:W3:Y:S04]  /*dae0*/  LDL.LU R3, [R1+0x8] ;  /* 0x0000080001037983 */ /* 0x000ee80000300800 */
[----:B------:R-:W4:Y:S01]  /*daf0*/  LDL.LU R2, [R1+0x10] ;  /* 0x0000100001027983 */ /* 0x000f220000300800 */
[----:B------:R-:W-:Y:S05]  /*db00*/  YIELD ;  /* 0x0000000000007946 */ /* 0x000fea0003800000 */
[----:B------:R-:W-:Y:S01]  /*db10*/  BSSY B1, `(.L_x_3710) ;  /* 0x00000e2000017945 */ /* 0x000fe20003800000 */
[----:B--2---:R-:W-:Y:S01]  /*db20*/  ISETP.NE.AND P1, PT, R4, RZ, PT ;  /* 0x000000ff0400720c */ /* 0x004fe20003f25270 */
[----:B---3--:R-:W-:-:S05]  /*db30*/  VIADD R6, R3, 0x1 ;  /* 0x0000000103067836 */ /* 0x008fca0000000000 */
[----:B------:R-:W-:-:S04]  /*db40*/  ISETP.NE.AND P0, PT, R6, 0x2, PT ;  /* 0x000000020600780c */ /* 0x000fc80003f05270 */
[----:B0-----:R-:W-:Y:S02]  /*db50*/  SEL R7, RZ, 0x1, P0 ;  /* 0x00000001ff077807 */ /* 0x001fe40000000000 */
[----:B------:R-:W-:Y:S02]  /*db60*/  SEL R6, R6, RZ, P0 ;  /* 0x000000ff06067207 */ /* 0x000fe40000000000 */
[----:B----4-:R-:W-:Y:S01]  /*db70*/  LOP3.LUT R7, R2, R7, RZ, 0x3c, !PT ;  /* 0x0000000702077212 */ /* 0x010fe200078e3cff */
[----:B------:R-:W-:Y:S06]  /*db80*/  @!P1 BRA `(.L_x_3711) ;  /* 0x0000000c00689947 */ /* 0x000fec0003800000 */
[----:B------:R-:W-:Y:S01]  /*db90*/  ULDC.64 UR4, c[0x0][0x418] ;  /* 0x0001060000047ab9 */ /* 0x000fe20000000a00 */
[----:B-----5:R-:W-:Y:S01]  /*dba0*/  IMAD.MOV.U32 R8, RZ, RZ, R0 ;  /* 0x000000ffff087224 */ /* 0x020fe200078e0000 */
        /* <DEDUP_REMOVED lines=23> */
.L_x_3712:
[----:B0-----:R-:W2:Y:S01]  /*dd20*/  LDL R2, [R1+0x4] ;  /* 0x0000040001027983 */ /* 0x001ea20000100800 */
[----:B------:R-:W0:Y:S01]  /*dd30*/  S2R R3, SR_TID.X ;  /* 0x0000000000037919 */ /* 0x000e220000002100 */
[----:B------:R-:W-:Y:S01]  /*dd40*/  BSSY B2, `(.L_x_3713) ;  /* 0x0000007000027945 */ /* 0x000fe20003800000 */
[----:B0-----:R-:W-:-:S04]  /*dd50*/  LOP3.LUT R3, R3, 0x7f, RZ, 0xc0, !PT ;  /* 0x0000007f03037812 */ /* 0x001fc800078ec0ff */
[----:B------:R-:W-:Y:S01]  /*dd60*/  ISETP.NE.AND P1, PT, R3, RZ, PT ;  /* 0x000000ff0300720c */ /* 0x000fe20003f25270 */
[----:B--2---:R-:W-:Y:S01]  /*dd70*/  IMAD R4, R6, 0x8, R2 ;  /* 0x0000000806047824 */ /* 0x004fe200078e0202 */
[----:B------:R-:W-:-:S04]  /*dd80*/  SHF.L.U32 R2, R7, 0x1f, RZ ;  /* 0x0000001f07027819 */ /* 0x000fc800000006ff */
[----:B------:R-:W0:Y:S02]  /*dd90*/  SYNCS.PHASECHK.TRANS64.TRYWAIT P0, [R4+URZ+0x28c40], R2 ;  /* 0x028c4002040075a7 */ /* 0x000e24000800017f */
[----:B0-----:R-:W-:Y:S05]  /*dda0*/  @!P0 BRA `(.L_x_3714) ;  /* 0x0000003400248947 */ /* 0x001fea0003800000 */
.L_x_3801:
[----:B------:R-:W-:Y:S05]  /*ddb0*/  BSYNC B2 ;  /* 0x0000000000027941 */ /* 0x000fea0003800000 */
.L_x_3713:
[----:B------:R-:W-:Y:S04]  /*ddc0*/  BSSY B2, `(.L_x_3715) ;  /* 0x0000009000027945 */ /* 0x000fe80003800000 */
[----:B------:R-:W-:Y:S05]  /*ddd0*/  @P1 BRA `(.L_x_3716) ;  /* 0x00000000001c1947 */ /* 0x000fea0003800000 */
[----:B------:R-:W1:Y:S02]  /*dde0*/  S2R R3, SR_TID.X ;  /* 0x0000000000037919 */ /* 0x000e640000002100 */
[----:B-1----:R-:W-:Y:S01]  /*ddf0*/  LOP3.LUT R5, R3, 0x1f, RZ, 0xc0, !PT ;  /* 0x0000001f03057812 */ /* 0x002fe200078ec0ff */
[----:B------:R-:W-:-:S03]  /*de00*/  IMAD.MOV.U32 R3, RZ, RZ, 0x2000 ;  /* 0x00002000ff037424 */ /* 0x000fc600078e00ff */
[----:B------:R-:W-:Y:S01]  /*de10*/  ISETP.NE.AND P0, PT, R5, RZ, PT ;  /* 0x000000ff0500720c */ /* 0x000fe20003f05270 */
[----:B------:R1:W-:-:S12]  /*de20*/  SYNCS.ARRIVE.TRANS64 RZ, [R4+URZ+0x28c30], R3 ;  /* 0x028c300304ff79a7 */ /* 0x0003d8000800003f */
[----:B-1----:R-:W-:Y:S05]  /*de30*/  @!P0 BRA `(.L_x_3716) ;  /* 0x0000000000048947 */ /* 0x002fea0003800000 */
[----:B------:R-:W-:Y:S01]  /*de40*/  BPT.TRAP 0x1 ;  /* 0x000000040000795c */ /* 0x000fe20000300000 */
.L_x_3716:
[----:B------:R-:W-:Y:S05]  /*de50*/  BSYNC B2 ;  /* 0x0000000000027941 */ /* 0x000fea0003800000 */
.L_x_3715:
        /* <DEDUP_REMOVED lines=13> */
.L_x_3717:
        /* <DEDUP_REMOVED lines=11> */
[----:B------:R-:W1:Y:S01]  /*dfe0*/  SYNCS.PHASECHK.TRANS64.TRYWAIT P0, [R4+URZ+0x28c60], R2 ;  /* 0x028c6002040075a7 */ /* 0x000e62000800017f */
[----:B------:R-:W-:Y:S04]  /*dff0*/  BSSY B2, `(.L_x_3718) ;  /* 0x0000002000027945 */ /* 0x000fe80003800000 */
[----:B-1----:R-:W-:Y:S05]  /*e000*/  @!P0 BRA `(.L_x_3719) ;  /* 0x0000003000a08947 */ /* 0x002fea0003800000 */
.L_x_3802:
[----:B------:R-:W-:Y:S05]  /*e010*/  BSYNC B2 ;  /* 0x0000000000027941 */ /* 0x000fea0003800000 */
.L_x_3718:
[----:B------:R-:W-:Y:S01]  /*e020*/  BSSY B2, `(.L_x_3720) ;  /* 0x000000b000027945 */ /* 0x000fe20003800000 */
[----:B01----:R-:W-:Y:S02]  /*e030*/  IMAD.MOV.U32 R2, RZ, RZ, 0x0 ;  /* 0x00000000ff027424 */ /* 0x003fe400078e00ff */
[----:B------:R-:W-:Y:S01]  /*e040*/  IMAD.MOV.U32 R3, RZ, RZ, 0x14f00000 ;  /* 0x14f00000ff037424 */ /* 0x000fe200078e00ff */
[----:B------:R-:W-:Y:S06]  /*e050*/  @P1 BRA `(.L_x_3721) ;  /* 0x00000000001c1947 */ /* 0x000fec0003800000 */
[----:B------:R-:W0:Y:S02]  /*e060*/  S2R R5, SR_TID.X ;  /* 0x0000000000057919 */ /* 0x000e240000002100 */
[----:B0-----:R-:W-:Y:S01]  /*e070*/  LOP3.LUT R10, R5, 0x1f, RZ, 0xc0, !PT ;  /* 0x0000001f050a7812 */ /* 0x001fe200078ec0ff */
[----:B------:R-:W-:-:S03]  /*e080*/  IMAD.MOV.U32 R5, RZ, RZ, 0x10000 ;  /* 0x00010000ff057424 */ /* 0x000fc600078e00ff */
[----:B------:R-:W-:Y:S01]  /*e090*/  ISETP.NE.AND P0, PT, R10, RZ, PT ;  /* 0x000000ff0a00720c */ /* 0x000fe20003f05270 */
[----:B------:R0:W-:-:S12]  /*e0a0*/  SYNCS.ARRIVE.TRANS64 RZ, [R4+URZ+0x28c50], R5 ;  /* 0x028c500504ff79a7 */ /* 0x0001d8000800003f */
[----:B0-----:R-:W-:Y:S05]  /*e0b0*/  @!P0 BRA `(.L_x_3721) ;  /* 0x0000000000048947 */ /* 0x001fea0003800000 */
[----:B------:R-:W-:Y:S01]  /*e0c0*/  BPT.TRAP 0x1 ;  /* 0x000000040000795c */ /* 0x000fe20000300000 */
.L_x_3721:
[----:B------:R-:W-:Y:S05]  /*e0d0*/  BSYNC B2 ;  /* 0x0000000000027941 */ /* 0x000fea0003800000 */
.L_x_3720:
[----:B------:R-:W2:Y:S01]  /*e0e0*/  LDL R5, [R1+0x4] ;  /* 0x0000040001057983 */ /* 0x000ea20000100800 */
        /* <DEDUP_REMOVED lines=9> */
.L_x_3722:
        /* <DEDUP_REMOVED lines=16> */
.L_x_3723:
        /* <DEDUP_REMOVED lines=16> */
.L_x_3724:
        /* <DEDUP_REMOVED lines=16> */
.L_x_3725:
        /* <DEDUP_REMOVED lines=16> */
.L_x_3726:
        /* <DEDUP_REMOVED lines=16> */
.L_x_3727:
        /* <DEDUP_REMOVED lines=16> */
.L_x_3728:
        /* <DEDUP_REMOVED lines=16> */
.L_x_3729:
        /* <DEDUP_REMOVED lines=11> */
.L_x_3711:
[----:B------:R-:W-:Y:S05]  /*e930*/  BSYNC B1 ;  /* 0x0000000000017941 */ /* 0x000fea0003800000 */
.L_x_3710:
[----:B------:R-:W2:Y:S01]  /*e940*/  LDL R2, [R1+0x18] ;  /* 0x0000180001027983 */ /* 0x000ea20000100800 */
[----:B------:R-:W-:Y:S01]  /*e950*/  VIADD R6, R6, 0x1 ;  /* 0x0000000106067836 */ /* 0x000fe20000000000 */
[----:B------:R-:W-:Y:S04]  /*e960*/  BSSY B1, `(.L_x_3730) ;  /* 0x00000e5000017945 */ /* 0x000fe80003800000 */
[----:B------:R-:W-:-:S04]  /*e970*/  ISETP.NE.AND P0, PT, R6, 0x2, PT ;  /* 0x000000020600780c */ /* 0x000fc80003f05270 */
[----:B-----5:R-:W-:Y:S02]  /*e980*/  SEL R8, R6, RZ, P0 ;  /* 0x000000ff06087207 */ /* 0x020fe40000000000 */
[----:B--2---:R-:W-:Y:S02]  /*e990*/  ISETP.NE.AND P2, PT, R2, RZ, PT ;  /* 0x000000ff0200720c */ /* 0x004fe40003f45270 */
[----:B------:R-:W-:-:S04]  /*e9a0*/  SEL R2, RZ, 0x1, P0 ;  /* 0x00000001ff027807 */ /* 0x000fc80000000000 */
[----:B------:R-:W-:-:S05]  /*e9b0*/  LOP3.LUT R7, R7, R2, RZ, 0x3c, !PT ;  /* 0x0000000207077212 */ /* 0x000fca00078e3cff */
[----:B------:R0:W-:Y:S04]  /*e9c0*/  STL [R1+0x10], R7 ;  /* 0x0000100701007387 */ /* 0x0001e80000100800 */
[----:B------:R0:W-:Y:S01]  /*e9d0*/  STL [R1+0x8], R8 ;  /* 0x0000080801007387 */ /* 0x0001e20000100800 */
[----:B------:R-:W-:Y:S05]  /*e9e0*/  @!P2 BRA `(.L_x_3731) ;  /* 0x0000000c0070a947 */ /* 0x000fea0003800000 */
[----:B------:R-:W-:Y:S01]  /*e9f0*/  ULDC.64 UR4, c[0x0][0x418] ;  /* 0x0001060000047ab9 */ /* 0x000fe20000000a00 */
[----:B------:R-:W-:Y:S01]  /*ea00*/  VIADD R6, R0, 0xffffffff ;  /* 0xffffffff00067836 */ /* 0x000fe20000000000 */
        /* <DEDUP_REMOVED lines=23> */
.L_x_3732:
[----:B-1----:R-:W2:Y:S01]  /*eb80*/  LDL R2, [R1+0x4] ;  /* 0x0000040001027983 */ /* 0x002ea20000100800 */
[----:B------:R-:W1:Y:S01]  /*eb90*/  S2R R3, SR_TID.X ;  /* 0x0000000000037919 */ /* 0x000e620000002100 */
[----:B------:R-:W-:Y:S01]  /*eba0*/  BSSY B2, `(.L_x_3733) ;  /* 0x0000007000027945 */ /* 0x000fe20003800000 */
[----:B-1----:R-:W-:-:S04]  /*ebb0*/  LOP3.LUT R3, R3, 0x7f, RZ, 0xc0, !PT ;  /* 0x0000007f03037812 */ /* 0x002fc800078ec0ff */
[----:B------:R-:W-:Y:S01]  /*ebc0*/  ISETP.NE.AND P1, PT, R3, RZ, PT ;  /* 0x000000ff0300720c */ /* 0x000fe20003f25270 */
[----:B--2---:R-:W-:Y:S01]  /*ebd0*/  IMAD R4, R8, 0x8, R2 ;  /* 0x0000000808047824 */ /* 0x004fe200078e0202 */
[----:B------:R-:W-:-:S04]  /*ebe0*/  SHF.L.U32 R2, R7, 0x1f, RZ ;  /* 0x0000001f07027819 */ /* 0x000fc800000006ff */
[----:B------:R-:W1:Y:S02]  /*ebf0*/  SYNCS.PHASECHK.TRANS64.TRYWAIT P0, [R4+URZ+0x28c40], R2 ;  /* 0x028c4002040075a7 */ /* 0x000e64000800017f */
[----:B-1----:R-:W-:Y:S05]  /*ec00*/  @!P0 BRA `(.L_x_3734) ;  /* 0x0000002400b48947 */ /* 0x002fea0003800000 */
.L_x_3803:
[----:B------:R-:W-:Y:S05]  /*ec10*/  BSYNC B2 ;  /* 0x0000000000027941 */ /* 0x000fea0003800000 */
.L_x_3733:
        /* <DEDUP_REMOVED lines=9> */
.L_x_3736:
[----:B------:R-:W-:Y:S05]  /*ecb0*/  BSYNC B2 ;  /* 0x0000000000027941 */ /* 0x000fea0003800000 */
.L_x_3735:
        /* <DEDUP_REMOVED lines=14> */
.L_x_3737:
        /* <DEDUP_REMOVED lines=14> */
.L_x_3804:
[----:B------:R-:W-:Y:S05]  /*ee80*/  BSYNC B2 ;  /* 0x0000000000027941 */ /* 0x000fea0003800000 */
.L_x_3738:
        /* <DEDUP_REMOVED lines=11> */
.L_x_3741:
[----:B------:R-:W-:Y:S05]  /*ef40*/  BSYNC B2 ;  /* 0x0000000000027941 */ /* 0x000fea0003800000 */
.L_x_3740:
[----:B------:R-:W2:Y:S04]  /*ef50*/  LDL R8, [R1+0x4] ;  /* 0x0000040001087983 */ /* 0x000ea80000100800 */
        /* <DEDUP_REMOVED lines=10> */
.L_x_3742:
        /* <DEDUP_REMOVED lines=16> */
.L_x_3743:
        /* <DEDUP_REMOVED lines=16> */
.L_x_3744:
        /* <DEDUP_REMOVED lines=16> */
.L_x_3745:
        /* <DEDUP_REMOVED lines=16> */
.L_x_3746:
        /* <DEDUP_REMOVED lines=16> */
.L_x_3747:
        /* <DEDUP_REMOVED lines=16> */
.L_x_3748:
        /* <DEDUP_REMOVED lines=16> */
.L_x_3749:
        /* <DEDUP_REMOVED lines=11> */
.L_x_3731:
[----:B------:R-:W-:Y:S05]  /*f7b0*/  BSYNC B1 ;  /* 0x0000000000017941 */ /* 0x000fea0003800000 */
.L_x_3730:
[C---:B------:R-:W-:Y:S01]  /*f7c0*/  ISETP.GT.AND P0, PT, R0.reuse, 0x1, PT ;  /* 0x000000010000780c */ /* 0x040fe20003f04270 */
[----:B------:R-:W-:-:S12]  /*f7d0*/  VIADD R0, R0, 0xfffffffe ;  /* 0xfffffffe00007836 */ /* 0x000fd80000000000 */
[----:B------:R-:W-:Y:S05]  /*f7e0*/  @P0 BRA `(.L_x_3750) ;  /* 0xffffffe000b80947 */ /* 0x000fea000383ffff */
.L_x_3687:
[----:B------:R-:W-:Y:S05]  /*f7f0*/  BSYNC B0 ;  /* 0x0000000000007941 */ /* 0x000fea0003800000 */
.L_x_3686:
[----:B------:R-:W2:Y:S04]  /*f800*/  LDL.LU R4, [R1+0x8] ;  /* 0x0000080001047983 */ /* 0x000ea80000300800 */
[----:B------:R-:W3:Y:S01]  /*f810*/  LDL.LU R3, [R1+0x10] ;  /* 0x0000100001037983 */ /* 0x000ee20000300800 */
[----:B------:R-:W1:Y:S01]  /*f820*/  S2R R2, SR_TID.X ;  /* 0x0000000000027919 */ /* 0x000e620000002100 */
[----:B------:R-:W-:Y:S01]  /*f830*/  BSSY B0, `(.L_x_3751) ;  /* 0x0000015000007945 */ /* 0x000fe20003800000 */
[----:B-1----:R-:W-:-:S04]  /*f840*/  LOP3.LUT R2, R2, 0x7f, RZ, 0xc0, !PT ;  /* 0x0000007f02027812 */ /* 0x002fc800078ec0ff */
[----:B------:R-:W-:Y:S01]  /*f850*/  ISETP.NE.AND P1, PT, R2, RZ, PT ;  /* 0x000000ff0200720c */ /* 0x000fe20003f25270 */
[----:B--2---:R-:W-:-:S05]  /*f860*/  VIADD R0, R4, 0x1 ;  /* 0x0000000104007836 */ /* 0x004fca0000000000 */
[----:B------:R-:W-:-:S04]  /*f870*/  ISETP.NE.AND P0, PT, R0, 0x2, PT ;  /* 0x000000020000780c */ /* 0x000fc80003f05270 */
[----:B------:R-:W-:-:S04]  /*f880*/  SEL R2, RZ, 0x1, P0 ;  /* 0x00000001ff027807 */ /* 0x000fc80000000000 */
[----:B---3--:R-:W-:-:S05]  /*f890*/  LOP3.LUT R3, R3, R2, RZ, 0x3c, !PT ;  /* 0x0000000203037212 */ /* 0x008fca00078e3cff */
[----:B------:R1:W-:Y:S01]  /*f8a0*/  STL [R1+0x10], R3 ;  /* 0x0000100301007387 */ /* 0x0003e20000100800 */
[----:B------:R-:W-:Y:S05]  /*f8b0*/  @P1 BRA `(.L_x_3752) ;  /* 0x0000000000301947 */ /* 0x000fea0003800000 */
[----:B------:R-:W2:Y:S01]  /*f8c0*/  S2R R5, SR_LANEID ;  /* 0x0000000000057919 */ /* 0x000ea20000000000 */
[----:B------:R-:W-:Y:S01]  /*f8d0*/  VOTEU.ANY UR4, UPT, PT ;  /* 0x0000000000047886 */ /* 0x000fe200038e0100 */
[----:B-1----:R-:W1:Y:S01]  /*f8e0*/  LDC.64 R2, c[0x0][0xc60] ;  /* 0x00031800ff027b82 */ /* 0x002e620000000a00 */
[----:B------:R-:W2:Y:S02]  /*f8f0*/  FLO.U32 R4, UR4 ;  /* 0x0000000400047d00 */ /* 0x000ea400080e0000 */
[----:B--2---:R-:W-:-:S06]  /*f900*/  ISETP.EQ.U32.AND P1, PT, R4, R5, PT ;  /* 0x000000050400720c */ /* 0x004fcc0003f22070 */
[----:B------:R-:W1:Y:S07]  /*f910*/  POPC R5, UR4 ;  /* 0x0000000400057d09 */ /* 0x000e6e0008000000 */
[----:B-1----:R-:W2:Y:S01]  /*f920*/  @P1 ATOMG.E.ADD.STRONG.GPU PT, R3, desc[UR40][R2.64], R5 ;  /* 0x00000005020319a8 */ /* 0x002ea200081ee1e8 */
[----:B------:R-:W1:Y:S02]  /*f930*/  S2R R6, SR_LTMASK ;  /* 0x0000000000067919 */ /* 0x000e640000003900 */
[----:B-1----:R-:W-:-:S04]  /*f940*/  LOP3.LUT R6, R6, UR4, RZ, 0xc0, !PT ;  /* 0x0000000406067c12 */ /* 0x002fc8000f8ec0ff */
[----:B0-----:R-:W0:Y:S01]  /*f950*/  POPC R7, R6 ;  /* 0x0000000600077309 */ /* 0x001e220000000000 */
[----:B--2---:R-:W0:Y:S02]  /*f960*/  SHFL.IDX PT, R4, R3, R4, 0x1f ;  /* 0x00001f0403047589 */ /* 0x004e2400000e0000 */
[----:B0-----:R-:W-:-:S07]  /*f970*/  IADD3 R16, R4, UR37, R7 ;  /* 0x0000002504107c10 */ /* 0x001fce000fffe007 */
.L_x_3752:
[----:B------:R-:W-:Y:S05]  /*f980*/  BSYNC B0 ;  /* 0x0000000000007941 */ /* 0x000fea0003800000 */
.L_x_3751:
[----:B------:R-:W-:-:S05]  /*f990*/  SEL R0, R0, RZ, P0 ;  /* 0x000000ff00007207 */ /* 0x000fca0000000000 */
[----:B------:R2:W-:Y:S02]  /*f9a0*/  STL [R1+0x8], R0 ;  /* 0x0000080001007387 */ /* 0x0005e40000100800 */
.L_x_3654:
[----:B------:R-:W-:Y:S05]  /*f9b0*/  BSYNC B7 ;  /* 0x0000000000077941 */ /* 0x000fea0003800000 */
.L_x_3652:
[----:B--2---:R-:W2:Y:S02]  /*f9c0*/  LDL R0, [R1+0x58] ;  /* 0x0000580001007983 */ /* 0x004ea40000100800 */
[----:B--2---:R-:W-:-:S13]  /*f9d0*/  ISETP.NE.AND P0, PT, R0, RZ, PT ;  /* 0x000000ff0000720c */ /* 0x004fda0003f05270 */
[----:B------:R-:W-:Y:S05]  /*f9e0*/  @!P0 BRA `(.L_x_3753) ;  /* 0x0000000000288947 */ /* 0x000fea0003800000 */
[----:B------:R-:W-:Y:S05]  /*f9f0*/  WARPSYNC.ALL ;  /* 0x0000000000007948 */ /* 0x000fea0003800000 */
[----:B------:R-:W2:Y:S08]  /*fa00*/  S2UR UR5, SR_CgaCtaId ;  /* 0x00000000000579c3 */ /* 0x000eb00000008800 */
[----:B------:R-:W-:Y:S06]  /*fa10*/  BAR.SYNC.DEFER_BLOCKING 0x5, 0x180 ;  /* 0x0146000000007b1d */ /* 0x000fec0000010000 */
[----:B------:R-:W-:-:S02]  /*fa20*/  UMOV UR4, 0x400 ;  /* 0x0000040000047882 */ /* 0x000fc40000000000 */
[----:B--2---:R-:W-:-:S06]  /*fa30*/  ULEA UR4, UR5, UR4, 0x18 ;  /* 0x0000000405047291 */ /* 0x004fcc000f8ec03f */
[----:B------:R-:W-:-:S05]  /*fa40*/  IMAD.U32 R0, RZ, RZ, UR4 ;  /* 0x00000004ff007e24 */ /* 0x000fca000f8e00ff */
[----:B------:R3:W4:Y:S04]  /*fa50*/  LDS.128 R16, [R0+0x28cd0] ;  /* 0x028cd00000107984 */ /* 0x0007280000000c00 */
[----:B------:R3:W-:Y:S01]  /*fa60*/  STL [R1+0x4], R0 ;  /* 0x0000040001007387 */ /* 0x0007e20000100800 */
[----:B------:R-:W-:Y:S06]  /*fa70*/  BAR.ARV 0x4, 0x180 ;  /* 0x0106000000007b1d */ /* 0x000fec0000002000 */
[----:B------:R-:W-:Y:S05]  /*fa80*/  BRA `(.L_x_3754) ;  /* 0x0000000800487947 */ /* 0x000fea0003800000 */
.L_x_3753:
[----:B------:R-:W2:Y:S01]  /*fa90*/  S2R R0, SR_TID.X ;  /* 0x0000000000007919 */ /* 0x000ea20000002100 */
[----:B------:R-:W-:Y:S01]  /*faa0*/  UMOV UR4, 0xffffffff ;  /* 0xffffffff00047882 */ /* 0x000fe20000000000 */
[----:B--2---:R-:W-:-:S04]  /*fab0*/  LOP3.LUT R6, R0, 0x1f, RZ, 0xc0, !PT ;  /* 0x0000001f00067812 */ /* 0x004fc800078ec0ff */
[----:B------:R-:W-:Y:S01]  /*fac0*/  ISETP.NE.AND P0, PT, R6, 0x1f, PT ;  /* 0x0000001f0600780c */ /* 0x000fe20003f05270 */
[----:B------:R-:W-:-:S12]  /*fad0*/  BRA.DIV UR4, `(.L_x_3755) ;  /* 0x0000001a04287947 */ /* 0x000fd8000b800000 */
[----:B------:R-:W-:Y:S01]  /*fae0*/  IMAD.IADD R5, R19, 0x1, R6 ;  /* 0x0000000113057824 */ /* 0x000fe200078e0206 */
[----:B------:R-:W-:-:S04]  /*faf0*/  ULDC UR4, c[0x0][0xc3c] ;  /* 0x00030f0000047ab9 */ /* 0x000fc80000000800 */
[----:B------:R-:W-:-:S13]  /*fb00*/  ISETP.GE.OR P1, PT, R5, UR4, !P0 ;  /* 0x0000000405007c0c */ /* 0x000fda000c726670 */
[----:B-1----:R-:W1:Y:S02]  /*fb10*/  @!P1 LDC.64 R2, c[0x0][0xc80] ;  /* 0x00032000ff029b82 */ /* 0x002e640000000a00 */
[----:B-1----:R-:W-:-:S06]  /*fb20*/  @!P1 IMAD.WIDE R2, R5, 0x4, R2 ;  /* 0x0000000405029825 */ /* 0x002fcc00078e0202 */
[----:B------:R1:W2:Y:S01]  /*fb30*/  @!P1 LDG.E R3, desc[UR40][R2.64] ;  /* 0x0000002802039981 */ /* 0x0002a2000c1e1900 */
[C---:B------:R-:W-:Y:S02]  /*fb40*/  ISETP.GE.U32.AND P2, PT, R6.reuse, 0x2, PT ;  /* 0x000000020600780c */ /* 0x040fe40003f46070 */
[C---:B------:R-:W-:Y:S01]  /*fb50*/  ISETP.GE.U32.AND P3, PT, R6.reuse, 0x4, PT ;  /* 0x000000040600780c */ /* 0x040fe20003f66070 */
[----:B------:R-:W-:Y:S01]  /*fb60*/  SHFL.IDX PT, R0, R16, RZ, 0x1f ;  /* 0x00001fff10007589 */ /* 0x000fe200000e0000 */
[C---:B------:R-:W-:Y:S02]  /*fb70*/  ISETP.GE.U32.AND P4, PT, R6.reuse, 0x8, PT ;  /* 0x000000080600780c */ /* 0x040fe40003f86070 */
[C---:B------:R-:W-:Y:S01]  /*fb80*/  ISETP.GE.U32.AND P5, PT, R6.reuse, 0x10, PT ;  /* 0x000000100600780c */ /* 0x040fe20003fa6070 */
[----:B------:R-:W-:Y:S01]  /*fb90*/  SHFL.IDX PT, R4, R16, 0x1, 0x1f ;  /* 0x00201f0010047f89 */ /* 0x000fe200000e0000 */
[----:B-1----:R-:W-:Y:S02]  /*fba0*/  IMAD.MOV.U32 R2, RZ, RZ, RZ ;  /* 0x000000ffff027224 */ /* 0x002fe400078e00ff */
[----:B--2---:R-:W-:Y:S01]  /*fbb0*/  @!P1 IMAD.MOV.U32 R2, RZ, RZ, R3 ;  /* 0x000000ffff029224 */ /* 0x004fe200078e0003 */
[----:B------:R-:W-:-:S04]  /*fbc0*/  ISETP.NE.AND P1, PT, R6, RZ, PT ;  /* 0x000000ff0600720c */ /* 0x000fc80003f25270 */
        /* <DEDUP_REMOVED lines=16> */
.L_x_3814:
[----:B------:R-:W-:Y:S02]  /*fcd0*/  ULDC UR4, c[0x0][0xc38] ;  /* 0x00030e0000047ab9 */ /* 0x000fe40000000800 */
[----:B------:R-:W-:-:S04]  /*fce0*/  IMAD.U32 R16, RZ, RZ, UR4 ;  /* 0x00000004ff107e24 */ /* 0x000fc8000f8e00ff */
[----:B--2---:R-:W-:-:S04]  /*fcf0*/  IMAD R6, R14, R16, RZ ;  /* 0x000000100e067224 */ /* 0x004fc800078e02ff */
[----:B------:R-:W-:-:S05]  /*fd00*/  IMAD.IADD R4, R4, 0x1, R6 ;  /* 0x0000000104047824 */ /* 0x000fca00078e0206 */
[----:B------:R-:W-:-:S13]  /*fd10*/  ISETP.GT.AND P6, PT, R4, R0, PT ;  /* 0x000000000400720c */ /* 0x000fda0003fc4270 */
[----:B------:R-:W-:Y:S05]  /*fd20*/  @P6 BRA `(.L_x_3756) ;  /* 0x00000000009c6947 */ /* 0x000fea0003800000 */
.L_x_3761:
[----:B------:R-:W2:Y:S01]  /*fd30*/  LDC R6, c[0x0][0xc3c] ;  /* 0x00030f00ff067b82 */ /* 0x000ea20000000800 */
[----:B------:R-:W-:-:S05]  /*fd40*/  VIADD R19, R19, 0x1f ;  /* 0x0000001f13137836 */ /* 0x000fca0000000000 */
[----:B--2---:R-:W-:-:S13]  /*fd50*/  ISETP.GE.AND P6, PT, R19, R6, PT ;  /* 0x000000061300720c */ /* 0x004fda0003fc6270 */
[----:B------:R-:W-:Y:S05]  /*fd60*/  @P6 BRA `(.L_x_3757) ;  /* 0x0000000400446947 */ /* 0x000fea0003800000 */
[----:B------:R-:W2:Y:S01]  /*fd70*/  S2R R2, SR_TID.X ;  /* 0x0000000000027919 */ /* 0x000ea20000002100 */
[----:B------:R-:W-:Y:S01]  /*fd80*/  BSSY B0, `(.L_x_3758) ;  /* 0x0000009000007945 */ /* 0x000fe20003800000 */
[----:B--2---:R-:W-:-:S05]  /*fd90*/  LOP3.LUT R2, R2, 0x1f, RZ, 0xc0, !PT ;  /* 0x0000001f02027812 */ /* 0x004fca00078ec0ff */
[----:B------:R-:W-:Y:S02]  /*fda0*/  IMAD.IADD R5, R19, 0x1, R2 ;  /* 0x0000000113057824 */ /* 0x000fe400078e0202 */
[----:B------:R-:W-:-:S03]  /*fdb0*/  IMAD.MOV.U32 R2, RZ, RZ, RZ ;  /* 0x000000ffff027224 */ /* 0x000fc600078e00ff */
[----:B------:R-:W-:-:S13]  /*fdc0*/  ISETP.GE.OR P6, PT, R5, R6, !P0 ;  /* 0x000000060500720c */ /* 0x000fda00047c6670 */
[----:B------:R-:W-:Y:S05]  /*fdd0*/  @P6 BRA `(.L_x_3759) ;  /* 0x00000000000c6947 */ /* 0x000fea0003800000 */
[----:B-1----:R-:W1:Y:S02]  /*fde0*/  LDC.64 R2, c[0x0][0xc80] ;  /* 0x00032000ff027b82 */ /* 0x002e640000000a00 */
[----:B-1----:R-:W-:-:S06]  /*fdf0*/  IMAD.WIDE R2, R5, 0x4, R2 ;  /* 0x0000000405027825 */ /* 0x002fcc00078e0202 */
[----:B------:R2:W5:Y:S02]  /*fe00*/  LDG.E R2, desc[UR40][R2.64] ;  /* 0x0000002802027981 */ /* 0x000564000c1e1900 */
.L_x_3759:
[----:B------:R-:W-:Y:S05]  /*fe10*/  BSYNC B0 ;  /* 0x0000000000007941 */ /* 0x000fea0003800000 */
.L_x_3758:
[----:B------:R-:W-:-:S03]  /*fe20*/  UMOV UR4, 0xffffffff ;  /* 0xffffffff00047882 */ /* 0x000fc60000000000 */
[----:B------:R-:W-:Y:S05]  /*fe30*/  BRA.DIV UR4, `(.L_x_3760) ;  /* 0x0000001a04747947 */ /* 0x000fea000b800000 */
[----:B-----5:R-:W1:Y:S02]  /*fe40*/  SHFL.UP PT, R14, R2, 0x1, RZ ;  /* 0x04200000020e7989 */ /* 0x020e6400000e00ff */
[----:B-12---:R-:W-:-:S05]  /*fe50*/  SEL R3, R14, RZ, P1 ;  /* 0x000000ff0e037207 */ /* 0x006fca0000800000 */
        /* <DEDUP_REMOVED lines=14> */
.L_x_3822:
[----:B------:R-:W-:Y:S02]  /*ff40*/  ULDC UR4, c[0x0][0xc38] ;  /* 0x00030e0000047ab9 */ /* 0x000fe40000000800 */
[----:B------:R-:W-:-:S04]  /*ff50*/  IMAD.U32 R16, RZ, RZ, UR4 ;  /* 0x00000004ff107e24 */ /* 0x000fc8000f8e00ff */
[----:B--2---:R-:W-:-:S04]  /*ff60*/  IMAD R6, R14, R16, RZ ;  /* 0x000000100e067224 */ /* 0x004fc800078e02ff */
[----:B------:R-:W-:-:S05]  /*ff70*/  IMAD.IADD R4, R6, 0x1, R4 ;  /* 0x0000000106047824 */ /* 0x000fca00078e0204 */
[----:B------:R-:W-:-:S13]  /*ff80*/  ISETP.GT.AND P6, PT, R4, R0, PT ;  /* 0x000000000400720c */ /* 0x000fda0003fc4270 */
[----:B------:R-:W-:Y:S05]  /*ff90*/  @!P6 BRA `(.L_x_3761) ;  /* 0xfffffffc0064e947 */ /* 0x000fea000383ffff */
.L_x_3756:
[----:B------:R-:W-:Y:S01]  /*ffa0*/  IMAD.IADD R6, R4, 0x1, -R6 ;  /* 0x0000000104067824 */ /* 0x000fe200078e0a06 */
[----:B------:R-:W-:-:S03]  /*ffb0*/  UMOV UR4, 0xffffffff ;  /* 0xffffffff00047882 */ /* 0x000fc60000000000 */
[----:B------:R-:W-:-:S05]  /*ffc0*/  IMAD R5, R3, R16, R6 ;  /* 0x0000001003057224 */ /* 0x000fca00078e0206 */
[----:B------:R-:W-:Y:S01]  /*ffd0*/  ISETP.GT.AND P6, PT, R5, R0, PT ;  /* 0x000000000500720c */ /* 0x000fe20003fc4270 */
[----:B------:R-:W-:-:S12]  /*ffe0*/  BRA.DIV UR4, `(.L_x_3762) ;  /* 0x0000001a04c87947 */ /* 0x000fd8000b800000 */
[----:B------:R-:W-:-:S04]  /*fff0*/  VOTE.ANY R5, PT, !P6 ;  /* 0x0000000000057806 */ /* 0x000fc800070e0100 */
[----:B------:R-:W2:Y:S02]  /*10000*/  POPC R4, R5 ;  /* 0x0000000500047309 */ /* 0x000ea40000000000 */
[----:B--2---:R2:W3:Y:S02]  /*10010*/  SHFL.IDX PT, R17, R2, R4, 0x1f ;  /* 0x00001f0402117589 */ /* 0x0044e400000e0000 */
.L_x_3826:
[----:B------:R-:W-:Y:S01]  /*10020*/  ISETP.NE.AND P0, PT, R5, RZ, PT ;  /* 0x000000ff0500720c */ /* 0x000fe20003f05270 */
[----:B------:R-:W-:-:S12]  /*10030*/  IMAD.MOV.U32 R14, RZ, RZ, RZ ;  /* 0x000000ffff0e7224 */ /* 0x000fd800078e00ff */
[----:B------:R-:W-:Y:S05]  /*10040*/  @!P0 BRA `(.L_x_3763) ;  /* 0x0000000000108947 */ /* 0x000fea0003800000 */
[----:B------:R-:W-:Y:S01]  /*10050*/  UMOV UR4, 0xffffffff ;  /* 0xffffffff00047882 */ /* 0x000fe20000000000 */
[----:B0-----:R-:W-:Y:S02]  /*10060*/  VIADD R12, R4, 0xffffffff ;  /* 0xffffffff040c7836 */ /* 0x001fe40000000000 */
[----:B------:R-:W-:Y:S05]  /*10070*/  BRA.DIV UR4, `(.L_x_3764) ;  /* 0x0000001a04ec7947 */ /* 0x000fea000b800000 */
[----:B------:R4:W0:Y:S02]  /*10080*/  SHFL.IDX PT, R14, R3, R12, 0x1f ;  /* 0x00001f0c030e7589 */ /* 0x00082400000e0000 */
.L_x_3763:
[----:B---3--:R-:W-:Y:S01]  /*10090*/  IABS R5, R17 ;  /* 0x0000001100057213 */ /* 0x008fe20000000000 */
[----:B0-----:R-:W-:Y:S02]  /*100a0*/  IMAD R16, R14, R16, R6 ;  /* 0x000000100e107224 */ /* 0x001fe400078e0206 */
[----:B------:R-:W-:Y:S01]  /*100b0*/  IMAD.IADD R19, R4, 0x1, R19 ;  /* 0x0000000104137824 */ /* 0x000fe200078e0213 */
[----:B------:R-:W0:Y:S01]  /*100c0*/  I2F.RP R7, R5 ;  /* 0x0000000500077306 */ /* 0x000e220000209400 */
[----:B------:R-:W-:-:S07]  /*100d0*/  IMAD.IADD R0, R0, 0x1, -R16 ;  /* 0x0000000100007824 */ /* 0x000fce00078e0a10 */
[----:B0-----:R-:W0:Y:S02]  /*100e0*/  MUFU.RCP R7, R7 ;  /* 0x0000000700077308 */ /* 0x001e240000001000 */
[----:B0----5:R-:W-:-:S06]  /*100f0*/  VIADD R8, R7, 0xffffffe ;  /* 0x0ffffffe07087836 */ /* 0x021fcc0000000000 */
[----:B-1--4-:R-:W2:Y:S02]  /*10100*/  F2I.FTZ.U32.TRUNC.NTZ R3, R8 ;  /* 0x0000000800037305 */ /* 0x012ea4000021f000 */
[----:B--2---:R-:W-:-:S04]  /*10110*/  IMAD.MOV R2, RZ, RZ, -R3 ;  /* 0x000000ffff027224 */ /* 0x004fc800078e0a03 */
[----:B------:R-:W-:Y:S02]  /*10120*/  IMAD R6, R2, R5, RZ ;  /* 0x0000000502067224 */ /* 0x000fe400078e02ff */
[----:B------:R-:W-:-:S04]  /*10130*/  IMAD.MOV.U32 R2, RZ, RZ, RZ ;  /* 0x000000ffff027224 */ /* 0x000fc800078e00ff */
[----:B------:R-:W-:Y:S01]  /*10140*/  IMAD.HI.U32 R2, R3, R6, R2 ;  /* 0x0000000603027227 */ /* 0x000fe200078e0002 */
[----:B------:R-:W-:Y:S02]  /*10150*/  IABS R6, R17 ;  /* 0x0000001100067213 */ /* 0x000fe40000000000 */
[----:B------:R-:W-:-:S03]  /*10160*/  IABS R3, R0 ;  /* 0x0000000000037213 */ /* 0x000fc60000000000 */
[----:B------:R-:W-:Y:S02]  /*10170*/  IMAD.MOV R6, RZ, RZ, -R6 ;  /* 0x000000ffff067224 */ /* 0x000fe400078e0a06 */
        /* <DEDUP_REMOVED lines=10> */
[----:B------:R-:W-:Y:S01]  /*10220*/  @!P2 IMAD.MOV R2, RZ, RZ, -R2 ;  /* 0x000000ffff02a224 */ /* 0x000fe200078e0a02 */
[----:B------:R-:W-:-:S05]  /*10230*/  @!P1 LOP3.LUT R2, RZ, R17, RZ, 0x33, !PT ;  /* 0x00000011ff029212 */ /* 0x000fca00078e33ff */
[--C-:B------:R-:W-:Y:S02]  /*10240*/  IMAD.MOV R3, RZ, RZ, -R2.reuse ;  /* 0x000000ffff037224 */ /* 0x100fe400078e0a02 */
[----:B------:R-:W-:Y:S02]  /*10250*/  IMAD.MOV.U32 R18, RZ, RZ, R2 ;  /* 0x000000ffff127224 */ /* 0x000fe400078e0002 */
[----:B------:R-:W-:Y:S01]  /*10260*/  IMAD R17, R17, R3, R0 ;  /* 0x0000000311117224 */ /* 0x000fe200078e0200 */
[----:B------:R-:W-:Y:S06]  /*10270*/  BRA `(.L_x_3765) ;  /* 0x00000000001c7947 */ /* 0x000fec0003800000 */
.L_x_3757:
[----:B------:R-:W-:Y:S01]  /*10280*/  UMOV UR4, URZ ;  /* 0x0000003f00047c82 */ /* 0x000fe20008000000 */
[----:B------:R-:W-:Y:S01]  /*10290*/  UMOV UR5, URZ ;  /* 0x0000003f00057c82 */ /* 0x000fe20008000000 */
[----:B------:R-:W-:Y:S01]  /*102a0*/  ULDC UR6, c[0x0][0xc3c] ;  /* 0x00030f0000067ab9 */ /* 0x000fe20000000800 */
[----:B------:R-:W-:Y:S02]  /*102b0*/  IMAD.MOV.U32 R16, RZ, RZ, R0 ;  /* 0x000000ffff107224 */ /* 0x000fe400078e0000 */
[----:B------:R-:W-:Y:S02]  /*102c0*/  IMAD.U32 R17, RZ, RZ, UR4 ;  /* 0x00000004ff117e24 */ /* 0x000fe4000f8e00ff */
[----:B------:R-:W-:Y:S02]  /*102d0*/  IMAD.U32 R18, RZ, RZ, UR5 ;  /* 0x00000005ff127e24 */ /* 0x000fe4000f8e00ff */
[----:B------:R-:W-:-:S07]  /*102e0*/  IMAD.U32 R19, RZ, RZ, UR6 ;  /* 0x00000006ff137e24 */ /* 0x000fce000f8e00ff */
.L_x_3765:
[----:B------:R2:W3:Y:S01]  /*102f0*/  LDL R2, [R1+0x4] ;  /* 0x0000040001027983 */ /* 0x0004e20000100800 */
[----:B------:R-:W4:Y:S01]  /*10300*/  S2R R0, SR_TID.X ;  /* 0x0000000000007919 */ /* 0x000f220000002100 */
[----:B------:R-:W-:Y:S05]  /*10310*/  WARPSYNC.ALL ;  /* 0x0000000000007948 */ /* 0x000fea0003800000 */
[----:B----4-:R-:W-:Y:S01]  /*10320*/  LOP3.LUT R0, R0, 0x1f, RZ, 0xc0, !PT ;  /* 0x0000001f00007812 */ /* 0x010fe200078ec0ff */
[----:B------:R-:W-:Y:S03]  /*10330*/  BAR.SYNC.DEFER_BLOCKING 0x4, 0x180 ;  /* 0x0106000000007b1d */ /* 0x000fe60000010000 */
[----:B------:R-:W-:-:S13]  /*10340*/  ISETP.NE.AND P0, PT, R0, RZ, PT ;  /* 0x000000ff0000720c */ /* 0x000fda0003f05270 */
[----:B-1----:R-:W3:Y:S01]  /*10350*/  @!P0 S2R R3, SR_CgaCtaId ;  /* 0x0000000000038919 */ /* 0x002ee20000008800 */
[----:B------:R-:W-:-:S04]  /*10360*/  @!P0 MOV R0, 0x400 ;  /* 0x0000040000008802 */ /* 0x000fc80000000f00 */
[----:B---3--:R-:W-:-:S05]  /*10370*/  @!P0 LEA R2, R3, R0, 0x18 ;  /* 0x0000000003028211 */ /* 0x008fca00078ec0ff */
[----:B------:R2:W-:Y:S04]  /*10380*/  @!P0 STS.128 [R2+0x28cd0], R16 ;  /* 0x028cd01002008388 */ /* 0x0005e80000000c00 */
[----:B------:R2:W-:Y:S01]  /*10390*/  @!P0 STL [R1+0x4], R2 ;  /* 0x0000040201008387 */ /* 0x0005e20000100800 */
[----:B------:R-:W-:Y:S06]  /*103a0*/  BAR.ARV 0x5, 0x180 ;  /* 0x0146000000007b1d */ /* 0x000fec0000002000 */
.L_x_3754:
[----:B------:R-:W-:Y:S02]  /*103b0*/  ULDC UR4, c[0x0][0xc3c] ;  /* 0x00030f0000047ab9 */ /* 0x000fe40000000800 */
[----:B----4-:R-:W-:-:S13]  /*103c0*/  ISETP.GE.AND P0, PT, R19, UR4, PT ;  /* 0x0000000413007c0c */ /* 0x010fda000bf06270 */
[----:B------:R-:W-:Y:S05]  /*103d0*/  @!P0 BRA `(.L_x_3766) ;  /* 0xffffffa000808947 */ /* 0x000fea000383ffff */
[----:B------:R-:W-:Y:S05]  /*103e0*/  BSYNC B8 ;  /* 0x0000000000087941 */ /* 0x000fea0003800000 */
.L_x_3648:
[----:B---3--:R-:W3:Y:S01]  /*103f0*/  LDL.LU R0, [R1+0x3c] ;  /* 0x00003c0001007983 */ /* 0x008ee20000300800 */
[----:B------:R-:W-:Y:S01]  /*10400*/  BSSY B0, `(.L_x_3767) ;  /* 0x000000b000007945 */ /* 0x000fe20003800000 */
[----:B------:R-:W4:Y:S01]  /*10410*/  S2R R5, SR_CgaCtaId ;  /* 0x0000000000057919 */ /* 0x000f220000008800 */
[----:B---3--:R-:W-:-:S05]  /*10420*/  VIADD R0, R0, 0x1 ;  /* 0x0000000100007836 */ /* 0x008fca0000000000 */
[----:B--2---:R-:W-:-:S04]  /*10430*/  LEA.HI R2, R0, R0, RZ, 0x1 ;  /* 0x0000000000027211 */ /* 0x004fc800078f08ff */
[----:B-1----:R-:W-:-:S05]  /*10440*/  LOP3.LUT R3, R2, 0xfffffffe, RZ, 0xc0, !PT ;  /* 0xfffffffe02037812 */ /* 0x002fca00078ec0ff */
[----:B------:R-:W-:Y:S01]  /*10450*/  IMAD.IADD R3, R0, 0x1, -R3 ;  /* 0x0000000100037824 */ /* 0x000fe200078e0a03 */
[----:B------:R-:W-:-:S04]  /*10460*/  MOV R0, 0x400 ;  /* 0x0000040000007802 */ /* 0x000fc80000000f00 */
[----:B----4-:R-:W-:Y:S02]  /*10470*/  LEA R0, R5, R0, 0x18 ;  /* 0x0000000005007211 */ /* 0x010fe400078ec0ff */
[----:B------:R-:W-:-:S04]  /*10480*/  SHF.L.U32 R3, R3, 0x1f, RZ ;  /* 0x0000001f03037819 */ /* 0x000fc800000006ff */
[----:B------:R-:W1:Y:S02]  /*10490*/  SYNCS.PHASECHK.TRANS64.TRYWAIT P0, [R0+URZ+0x28c20], R3 ;  /* 0x028c2003000075a7 */ /* 0x000e64000800017f */
[----:B-1----:R-:W-:Y:S05]  /*104a0*/  @!P0 BRA `(.L_x_3768) ;  /* 0x0000001800048947 */ /* 0x002fea0003800000 */
.L_x_3829:
[----:B------:R-:W-:Y:S05]  /*104b0*/  BSYNC B0 ;  /* 0x0000000000007941 */ /* 0x000fea0003800000 */
.L_x_3767:
[----:B------:R-:W-:-:S03]  /*104c0*/  UMOV UR4, 0xffffffff ;  /* 0xffffffff00047882 */ /* 0x000fc60000000000 */
[----:B------:R-:W-:Y:S05]  /*104d0*/  BRA.DIV UR4, `(.L_x_3769) ;  /* 0x0000001a040c7947 */ /* 0x000fea000b800000 */
[----:B------:R-:W2:Y:S02]  /*104e0*/  S2R R2, SR_TID.X ;  /* 0x0000000000027919 */ /* 0x000ea40000002100 */
[----:B--2---:R-:W-:-:S04]  /*104f0*/  SHF.R.U32.HI R2, RZ, 0x5, R2 ;  /* 0x00000005ff027819 */ /* 0x004fc80000011602 */
[----:B------:R-:W-:-:S05]  /*10500*/  LOP3.LUT R2, R2, 0x3, RZ, 0xc0, !PT ;  /* 0x0000000302027812 */ /* 0x000fca00078ec0ff */
[----:B------:R2:W3:Y:S02]  /*10510*/  SHFL.IDX PT, R14, R2, RZ, 0x1f ;  /* 0x00001fff020e7589 */ /* 0x0004e400000e0000 */
.L_x_3832:
[----:B---3--:R-:W-:Y:S01]  /*10520*/  ISETP.NE.AND P0, PT, R14, RZ, PT ;  /* 0x000000ff0e00720c */ /* 0x008fe20003f05270 */
[----:B------:R-:W-:-:S12]  /*10530*/  BSSY B0, `(.L_x_3770) ;  /* 0x0000027000007945 */ /* 0x000fd80003800000 */
[----:B------:R-:W-:Y:S05]  /*10540*/  @P0 BRA `(.L_x_3771) ;  /* 0x0000000000940947 */ /* 0x000fea0003800000 */
[----:B------:R-:W-:-:S03]  /*10550*/  UMOV UR4, 0xffffffff ;  /* 0xffffffff00047882 */ /* 0x000fc60000000000 */
[----:B------:R-:W-:Y:S05]  /*10560*/  BRA.DIV UR4, `(.L_x_3772) ;  /* 0x0000001a041c7947 */ /* 0x000fea000b800000 */
[----:B------:R-:W-:-:S13]  /*10570*/  ELECT P6, URZ, PT ;  /* 0x00000000003f782f */ /* 0x000fda00038c0000 */
.L_x_3835:
[----:B------:R-:W-:Y:S05]  /*10580*/  @!P6 BRA `(.L_x_3771) ;  /* 0x000000000084e947 */ /* 0x000fea0003800000 */
[----:B------:R-:W-:-:S06]  /*10590*/  ULOP3.LUT UR4, UR36, 0x2, URZ, 0xfc, !UPT ;  /* 0x0000000224047892 */ /* 0x000fcc000f8efc3f */
[----:B--2---:R-:W-:-:S05]  /*105a0*/  IMAD.U32 R2, RZ, RZ, UR4 ;  /* 0x00000004ff027e24 */ /* 0x004fca000f8e00ff */
[----:B------:R-:W-:-:S13]  /*105b0*/  ISETP.NE.AND P2, PT, R2, 0x3, PT ;  /* 0x000000030200780c */ /* 0x000fda0003f45270 */
[----:B------:R-:W-:Y:S05]  /*105c0*/  @!P2 BRA `(.L_x_3773) ;  /* 0x000000000004a947 */ /* 0x000fea0003800000 */
[----:B------:R-:W-:Y:S01]  /*105d0*/  BPT.TRAP 0x1 ;  /* 0x000000040000795c */ /* 0x000fe20000300000 */
.L_x_3773:
[----:B-1----:R-:W2:Y:S04]  /*105e0*/  LDL R3, [R1+0x8] ;  /* 0x0000080001037983 */ /* 0x002ea80000100800 */
[----:B0-----:R-:W3:Y:S01]  /*105f0*/  LDL.LU R7, [R1+0x10] ;  /* 0x0000100001077983 */ /* 0x001ee20000300800 */
        /* <DEDUP_REMOVED lines=12> */
.L_x_3836:
[----:B------:R-:W1:Y:S02]  /*106c0*/  SYNCS.PHASECHK.TRANS64.TRYWAIT P0, [R7+URZ], R2 ;  /* 0x00000002070075a7 */ /* 0x000e64000800017f */
[----:B-1----:R-:W-:Y:S05]  /*106d0*/  @!P0 BRA `(.L_x_3775) ;  /* 0x0000001400f48947 */ /* 0x002fea0003800000 */
.L_x_3837:
[----:B------:R-:W-:Y:S05]  /*106e0*/  @!P2 BRA `(.L_x_3776) ;  /* 0x000000000004a947 */ /* 0x000fea0003800000 */
[----:B------:R-:W-:Y:S01]  /*106f0*/  BPT.TRAP 0x1 ;  /* 0x000000040000795c */ /* 0x000fe20000300000 */
.L_x_3776:
[----:B------:R-:W2:Y:S01]  /*10700*/  LDL.LU R4, [R1+0x8] ;  /* 0x0000080001047983 */ /* 0x000ea20000300800 */
[----:B------:R-:W-:-:S04]  /*10710*/  VIADD R0, R0, 0x28c60 ;  /* 0x00028c6000007836 */ /* 0x000fc80000000000 */
[----:B--2---:R-:W-:-:S04]  /*10720*/  IMAD R4, R4, 0x8, R0 ;  /* 0x0000000804047824 */ /* 0x004fc800078e0200 */
[----:B------:R-:W2:Y:S02]  /*10730*/  SYNCS.PHASECHK.TRANS64.TRYWAIT P0, [R4+URZ], R5 ;  /* 0x00000005040075a7 */ /* 0x000ea4000800017f */
[----:B--2---:R-:W-:Y:S05]  /*10740*/  @!P0 BRA `(.L_x_3777) ;  /* 0x0000001400ec8947 */ /* 0x004fea0003800000 */
.L_x_3838:
[----:B------:R-:W-:-:S07]  /*10750*/  IMAD R3, R3, 0x8, R0 ;  /* 0x0000000803037824 */ /* 0x000fce00078e0200 */
.L_x_3778:
[----:B---3--:R3:W4:Y:S02]  /*10760*/  SYNCS.PHASECHK.TRANS64.TRYWAIT P0, [R3+URZ], R2 ;  /* 0x00000002030075a7 */ /* 0x008724000800017f */
[----:B----4-:R-:W-:Y:S05]  /*10770*/  @!P0 NANOSLEEP.SYNCS 0x989680 ;  /* 0x009896800000895d */ /* 0x010fea0003900000 */
[----:B------:R-:W4:Y:S02]  /*10780*/  @!P0 SYNCS.PHASECHK.TRANS64 P0, [R3+URZ], R2 ;  /* 0x00000002030085a7 */ /* 0x000f24000800007f */
[----:B----4-:R-:W-:Y:S05]  /*10790*/  @!P0 BRA `(.L_x_3778) ;  /* 0xfffffffc00f08947 */ /* 0x010fea000383ffff */
.L_x_3771:
[----:B------:R-:W-:Y:S05]  /*107a0*/  BSYNC B0 ;  /* 0x0000000000007941 */ /* 0x000fea0003800000 */
.L_x_3770:
[----:B------:R-:W-:Y:S05]  /*107b0*/  EXIT ;  /* 0x000000000000794d */ /* 0x000fea0003800000 */
.L_x_3599:
[----:B0-----:R-:W-:-:S04]  /*107c0*/  IMAD.U32 R3, RZ, RZ, UR16 ;  /* 0x00000010ff037e24 */ /* 0x001fc8000f8e00ff */
[----:B------:R0:W1:Y:S03]  /*107d0*/  SYNCS.PHASECHK.TRANS64.TRYWAIT P0, [R3+URZ+0x28c50], R0 ;  /* 0x028c5000030075a7 */ /* 0x000066000800017f */
[----:B-1----:R-:W-:Y:S05]  /*107e0*/  @!P0 NANOSLEEP.SYNCS 0x989680 ;  /* 0x009896800000895d */ /* 0x002fea0003900000 */
[----:B------:R-:W1:Y:S02]  /*107f0*/  @!P0 SYNCS.PHASECHK.TRANS64 P0, [R3+URZ+0x28c50], R0 ;  /* 0x028c5000030085a7 */ /* 0x000e64000800007f */
[----:B-1----:R-:W-:Y:S05]  /*10800*/  @!P0 BRA `(.L_x_3599) ;  /* 0xfffffffc00ec8947 */ /* 0x002fea000383ffff */
[----:B------:R-:W-:Y:S05]  /*10810*/  BRA `(.L_x_3779) ;  /* 0xffffff1000487947 */ /* 0x000fea000383ffff */
.L_x_3604:
[----:B-1----:R-:W-:-:S04]  /*10820*/  IMAD.U32 R3, RZ, RZ, UR6 ;  /* 0x00000006ff037e24 */ /* 0x002fc8000f8e00ff */
[----:B------:R1:W2:Y:S03]  /*10830*/  SYNCS.PHASECHK.TRANS64.TRYWAIT P0, [R3+URZ+0x28c50], R0 ;  /* 0x028c5000030075a7 */ /* 0x0002a6000800017f */
[----:B--2---:R-:W-:Y:S05]  /*10840*/  @!P0 NANOSLEEP.SYNCS 0x989680 ;  /* 0x009896800000895d */ /* 0x004fea0003900000 */
[----:B------:R-:W2:Y:S02]  /*10850*/  @!P0 SYNCS.PHASECHK.TRANS64 P0, [R3+URZ+0x28c50], R0 ;  /* 0x028c5000030085a7 */ /* 0x000ea4000800007f */
[----:B--2---:R-:W-:Y:S05]  /*10860*/  @!P0 BRA `(.L_x_3604) ;  /* 0xfffffffc00ec8947 */ /* 0x004fea000383ffff */
[----:B------:R-:W-:Y:S05]  /*10870*/  BRA `(.L_x_3603) ;  /* 0xffffff1c00547947 */ /* 0x000fea000383ffff */
.L_x_3607:
[----:B0-----:R-:W-:-:S04]  /*10880*/  IMAD.U32 R3, RZ, RZ, UR42 ;  /* 0x0000002aff037e24 */ /* 0x001fc8000f8e00ff */
[----:B------:R0:W1:Y:S03]  /*10890*/  SYNCS.PHASECHK.TRANS64.TRYWAIT P1, [R3+URZ+0x28c00], R0 ;  /* 0x028c0000030075a7 */ /* 0x000066000802017f */
[----:B-1----:R-:W-:Y:S05]  /*108a0*/  @!P1 NANOSLEEP.SYNCS 0x989680 ;  /* 0x009896800000995d */ /* 0x002fea0003900000 */
[----:B------:R-:W1:Y:S02]  /*108b0*/  @!P1 SYNCS.PHASECHK.TRANS64 P1, [R3+URZ+0x28c00], R0 ;  /* 0x028c0000030095a7 */ /* 0x000e64000802007f */
[----:B-1----:R-:W-:Y:S05]  /*108c0*/  @!P1 BRA `(.L_x_3607) ;  /* 0xfffffffc00ec9947 */ /* 0x002fea000383ffff */
[----:B------:R-:W-:Y:S05]  /*108d0*/  BRA `(.L_x_3780) ;  /* 0xffffff2800b47947 */ /* 0x000fea000383ffff */
.L_x_3611:
[----:B--2---:R2:W3:Y:S02]  /*108e0*/  SYNCS.PHASECHK.TRANS64.TRYWAIT P1, [R7+URZ+0x28c30], R8 ;  /* 0x028c3008070075a7 */ /* 0x0044e4000802017f */
[----:B---3--:R-:W-:Y:S05]  /*108f0*/  @!P1 NANOSLEEP.SYNCS 0x989680 ;  /* 0x009896800000995d */ /* 0x008fea0003900000 */
[----:B------:R-:W3:Y:S02]  /*10900*/  @!P1 SYNCS.PHASECHK.TRANS64 P1, [R7+URZ+0x28c30], R8 ;  /* 0x028c3008070095a7 */ /* 0x000ee4000802007f */
[----:B---3--:R-:W-:Y:S05]  /*10910*/  @!P1 BRA `(.L_x_3611) ;  /* 0xfffffffc00f09947 */ /* 0x008fea000383ffff */
[----:B------:R-:W-:Y:S05]  /*10920*/  BRA `(.L_x_3610) ;  /* 0xffffff2800d07947 */ /* 0x000fea000383ffff */
.L_x_3615:
[----:B----4-:R4:W0:Y:S02]  /*10930*/  SYNCS.PHASECHK.TRANS64.TRYWAIT P2, [R7+URZ+0x28c50], R8 ;  /* 0x028c5008070075a7 */ /* 0x010824000804017f */
[----:B0-----:R-:W-:Y:S05]  /*10940*/  @!P2 NANOSLEEP.SYNCS 0x989680 ;  /* 0x009896800000a95d */ /* 0x001fea0003900000 */
[----:B------:R-:W0:Y:S02]  /*10950*/  @!P2 SYNCS.PHASECHK.TRANS64 P2, [R7+URZ+0x28c50], R8 ;  /* 0x028c50080700a5a7 */ /* 0x000e24000804007f */
[----:B0-----:R-:W-:Y:S05]  /*10960*/  @!P2 BRA `(.L_x_3615) ;  /* 0xfffffffc00f0a947 */ /* 0x001fea000383ffff */
[----:B------:R-:W-:Y:S05]  /*10970*/  BRA `(.L_x_3614) ;  /* 0xffffff3800e07947 */ /* 0x000fea000383ffff */
.L_x_3620:
[----:B--2---:R-:W-:-:S04]  /*10980*/  IMAD.U32 R3, RZ, RZ, UR22 ;  /* 0x00000016ff037e24 */ /* 0x004fc8000f8e00ff */
[----:B------:R2:W3:Y:S03]  /*10990*/  SYNCS.PHASECHK.TRANS64.TRYWAIT P3, [R3+URZ+0x28c30], R8 ;  /* 0x028c3008030075a7 */ /* 0x0004e6000806017f */
[----:B---3--:R-:W-:Y:S05]  /*109a0*/  @!P3 NANOSLEEP.SYNCS 0x989680 ;  /* 0x009896800000b95d */ /* 0x008fea0003900000 */
[----:B------:R-:W3:Y:S02]  /*109b0*/  @!P3 SYNCS.PHASECHK.TRANS64 P3, [R3+URZ+0x28c30], R8 ;  /* 0x028c30080300b5a7 */ /* 0x000ee4000806007f */
[----:B---3--:R-:W-:Y:S05]  /*109c0*/  @!P3 BRA `(.L_x_3620) ;  /* 0xfffffffc00ecb947 */ /* 0x008fea000383ffff */
[----:B------:R-:W-:Y:S05]  /*109d0*/  BRA `(.L_x_3619) ;  /* 0xffffff3c00b87947 */ /* 0x000fea000383ffff */
.L_x_3624:
[----:B--2---:R2:W4:Y:S02]  /*109e0*/  SYNCS.PHASECHK.TRANS64.TRYWAIT P3, [R171+URZ+0x28c50], R8 ;  /* 0x028c5008ab0075a7 */ /* 0x004524000806017f */
[----:B----4-:R-:W-:Y:S05]  /*109f0*/  @!P3 NANOSLEEP.SYNCS 0x989680 ;  /* 0x009896800000b95d */ /* 0x010fea0003900000 */
[----:B------:R-:W4:Y:S02]  /*10a00*/  @!P3 SYNCS.PHASECHK.TRANS64 P3, [R171+URZ+0x28c50], R8 ;  /* 0x028c5008ab00b5a7 */ /* 0x000f24000806007f */
[----:B----4-:R-:W-:Y:S05]  /*10a10*/  @!P3 BRA `(.L_x_3624) ;  /* 0xfffffffc00f0b947 */ /* 0x010fea000383ffff */
[----:B------:R-:W-:Y:S05]  /*10a20*/  BRA `(.L_x_3623) ;  /* 0xffffff5000ec7947 */ /* 0x000fea000383ffff */
.L_x_3660:
        /* <DEDUP_REMOVED lines=11> */
.L_x_3782:
[----:B------:R-:W-:Y:S05]  /*10ae0*/  BSYNC B0 ;  /* 0x0000000000007941 */ /* 0x000fea0003800000 */
.L_x_3781:
[----:B------:R-:W-:Y:S05]  /*10af0*/  BRA `(.L_x_3783) ;  /* 0xffffffa4009c7947 */ /* 0x000fea000383ffff */
.L_x_3662:
[----:B------:R-:W-:Y:S01]  /*10b00*/  BSSY B0, `(.L_x_3784) ;  /* 0x0000006000007945 */ /* 0x000fe20003800000 */
[----:B------:R-:W-:-:S07]  /*10b10*/  IMAD.MOV.U32 R15, RZ, RZ, -0x1 ;  /* 0xffffffffff0f7424 */ /* 0x000fce00078e00ff */
[----:B012---:R-:W-:Y:S05]  /*10b20*/  WARPSYNC.COLLECTIVE R15, `(.L_x_3785) ;  /* 0x000000000f0c7348 */ /* 0x007fea0003c00000 */
[----:B------:R-:W-:Y:S02]  /*10b30*/  ELECT P6, UR62, PT ;  /* 0x00000000003e782f */ /* 0x000fe400038c0000 */
[----:B------:R-:W-:Y:S01]  /*10b40*/  MOV R14, UR62 ;  /* 0x0000003e000e7c02 */ /* 0x000fe20008000f00 */
[----:B012---:R-:W-:Y:S10]  /*10b50*/  ENDCOLLECTIVE ;  /* 0x000000000000791b */ /* 0x007ff40003800000 */
.L_x_3785:
[----:B------:R-:W-:Y:S05]  /*10b60*/  BSYNC B0 ;  /* 0x0000000000007941 */ /* 0x000fea0003800000 */
.L_x_3784:
[----:B------:R-:W-:Y:S05]  /*10b70*/  BRA `(.L_x_3786) ;  /* 0xffffffa400a07947 */ /* 0x000fea000383ffff */
.L_x_3664:
[----:B--2---:R2:W3:Y:S02]  /*10b80*/  SYNCS.PHASECHK.TRANS64.TRYWAIT P0, [R0+URZ+0x28c40], R2 ;  /* 0x028c4002000075a7 */ /* 0x0044e4000800017f */
[----:B---3--:R-:W-:Y:S05]  /*10b90*/  @!P0 NANOSLEEP.SYNCS 0x989680 ;  /* 0x009896800000895d */ /* 0x008fea0003900000 */
[----:B------:R-:W3:Y:S02]  /*10ba0*/  @!P0 SYNCS.PHASECHK.TRANS64 P0, [R0+URZ+0x28c40], R2 ;  /* 0x028c4002000085a7 */ /* 0x000ee4000800007f */
[----:B---3--:R-:W-:Y:S05]  /*10bb0*/  @!P0 BRA `(.L_x_3664) ;  /* 0xfffffffc00f08947 */ /* 0x008fea000383ffff */
[----:B------:R-:W-:Y:S05]  /*10bc0*/  BRA `(.L_x_3787) ;  /* 0xffffffa8000c7947 */ /* 0x000fea000383ffff */
.L_x_3668:
[----:B------:R-:W2:Y:S01]  /*10bd0*/  LDL.LU R11, [R1+0x38] ;  /* 0x00003800010b7983 */ /* 0x000ea20000300800 */
[----:B------:R-:W-:Y:S02]  /*10be0*/  IMAD.MOV.U32 R13, RZ, RZ, R2 ;  /* 0x000000ffff0d7224 */ /* 0x000fe400078e0002 */
[----:B------:R-:W-:Y:S02]  /*10bf0*/  IMAD.MOV.U32 R12, RZ, RZ, RZ ;  /* 0x000000ffff0c7224 */ /* 0x000fe400078e00ff */
[----:B------:R-:W-:Y:S02]  /*10c00*/  IMAD.MOV.U32 R15, RZ, RZ, -0x1 ;  /* 0xffffffffff0f7424 */ /* 0x000fe400078e00ff */
[----:B------:R-:W-:Y:S02]  /*10c10*/  IMAD R17, R17, 0x40, R8 ;  /* 0x0000004011117824 */ /* 0x000fe400078e0208 */
[----:B--2---:R-:W-:Y:S02]  /*10c20*/  IMAD R0, R11, R7, RZ ;  /* 0x000000070b007224 */ /* 0x004fe400078e02ff */
[----:B------:R-:W-:-:S02]  /*10c30*/  IMAD.MOV.U32 R11, RZ, RZ, 0x181f ;  /* 0x0000181fff0b7424 */ /* 0x000fc400078e00ff */
[C---:B------:R-:W-:Y:S01]  /*10c40*/  VIADD R7, R17.reuse, 0x10 ;  /* 0x0000001011077836 */ /* 0x040fe20000000000 */
[----:B------:R-:W-:-:S13]  /*10c50*/  ISETP.GE.AND P1, PT, R17, R0, PT ;  /* 0x000000001100720c */ /* 0x000fda0003f26270 */
[----:B-----5:R-:W-:Y:S05]  /*10c60*/  WARPSYNC.COLLECTIVE R15, `(.L_x_3788) ;  /* 0x000000000f087348 */ /* 0x020fea0003c00000 */
[----:B------:R0:W1:Y:S02]  /*10c70*/  SHFL.IDX P6, R14, R13, R12, R11 ;  /* 0x0000000c0d0e7389 */ /* 0x00006400000c000b */
[----:B01---5:R-:W-:Y:S01]  /*10c80*/  ENDCOLLECTIVE ;  /* 0x000000000000791b */ /* 0x023fe20003800000 */
.L_x_3788:
[----:B------:R-:W-:Y:S02]  /*10c90*/  IMAD.MOV.U32 R13, RZ, RZ, R3 ;  /* 0x000000ffff0d7224 */ /* 0x000fe400078e0003 */
[----:B------:R-:W-:-:S07]  /*10ca0*/  IMAD.MOV.U32 R4, RZ, RZ, R14 ;  /* 0x000000ffff047224 */ /* 0x000fce00078e000e */
[----:B------:R-:W-:Y:S05]  /*10cb0*/  WARPSYNC.COLLECTIVE R15, `(.L_x_3789) ;  /* 0x000000000f087348 */ /* 0x000fea0003c00000 */
[----:B------:R0:W1:Y:S02]  /*10cc0*/  SHFL.IDX P6, R14, R13, R12, R11 ;  /* 0x0000000c0d0e7389 */ /* 0x00006400000c000b */
[----:B01----:R-:W-:Y:S01]  /*10cd0*/  ENDCOLLECTIVE ;  /* 0x000000000000791b */ /* 0x003fe20003800000 */
.L_x_3789:
[----:B------:R-:W-:Y:S02]  /*10ce0*/  IMAD.MOV.U32 R13, RZ, RZ, R2 ;  /* 0x000000ffff0d7224 */ /* 0x000fe400078e0002 */
[----:B------:R-:W-:Y:S02]  /*10cf0*/  IMAD.MOV.U32 R12, RZ, RZ, 0x1 ;  /* 0x00000001ff0c7424 */ /* 0x000fe400078e00ff */
[----:B------:R-:W-:-:S07]  /*10d00*/  IMAD.MOV.U32 R5, RZ, RZ, R14 ;  /* 0x000000ffff057224 */ /* 0x000fce00078e000e */
[----:B------:R-:W-:Y:S05]  /*10d10*/  WARPSYNC.COLLECTIVE R15, `(.L_x_3790) ;  /* 0x000000000f087348 */ /* 0x000fea0003c00000 */
[----:B------:R0:W1:Y:S02]  /*10d20*/  SHFL.IDX P6, R14, R13, R12, R11 ;  /* 0x0000000c0d0e7389 */ /* 0x00006400000c000b */
[----:B01----:R-:W-:Y:S01]  /*10d30*/  ENDCOLLECTIVE ;  /* 0x000000000000791b */ /* 0x003fe20003800000 */
.L_x_3790:
        /* <DEDUP_REMOVED lines=10> */
.L_x_3791:
        /* <DEDUP_REMOVED lines=11> */
.L_x_3792:
        /* <DEDUP_REMOVED lines=10> */
.L_x_3793:
[----:B------:R-:W-:Y:S01]  /*10f30*/  @!PT LDS RZ, [RZ] ;  /* 0x00000000fffff984 */ /* 0x000fe20000000800 */
[----:B------:R-:W-:Y:S01]  /*10f40*/  @!PT LDS RZ, [RZ] ;  /* 0x00000000fffff984 */ /* 0x000fe20000000800 */
[----:B------:R-:W-:Y:S01]  /*10f50*/  @!PT LDS RZ, [RZ] ;  /* 0x00000000fffff984 */ /* 0x000fe20000000800 */
[----:B------:R0:W-:Y:S01]  /*10f60*/  @!P1 LDGSTS.E.BYPASS.LTC128B.128 [R9+0x20c00], desc[UR40][R4.64], !P0 ;  /* 0x20c0000004099fae */ /* 0x0001e2000c101d68 */
[----:B------:R-:W-:Y:S02]  /*10f70*/  IMAD.MOV.U32 R13, RZ, RZ, R2 ;  /* 0x000000ffff0d7224 */ /* 0x000fe400078e0002 */
[----:B0-----:R-:W-:Y:S02]  /*10f80*/  VIADD R4, R17, 0x20 ;  /* 0x0000002011047836 */ /* 0x001fe40000000000 */
[----:B------:R-:W-:-:S03]  /*10f90*/  IMAD.MOV.U32 R12, RZ, RZ, 0x3 ;  /* 0x00000003ff0c7424 */ /* 0x000fc600078e00ff */
[----:B------:R-:W-:Y:S01]  /*10fa0*/  ISETP.GE.AND P1, PT, R4, R0, PT ;  /* 0x000000000400720c */ /* 0x000fe20003f26270 */
[----:B------:R-:W-:-:S12]  /*10fb0*/  IMAD.MOV.U32 R4, RZ, RZ, R14 ;  /* 0x000000ffff047224 */ /* 0x000fd800078e000e */
[----:B------:R-:W-:Y:S05]  /*10fc0*/  WARPSYNC.COLLECTIVE R15, `(.L_x_3794) ;  /* 0x000000000f087348 */ /* 0x000fea0003c00000 */
[----:B------:R0:W1:Y:S02]  /*10fd0*/  SHFL.IDX P6, R14, R13, R12, R11 ;  /* 0x0000000c0d0e7389 */ /* 0x00006400000c000b */
[----:B01----:R-:W-:Y:S01]  /*10fe0*/  ENDCOLLECTIVE ;  /* 0x000000000000791b */ /* 0x003fe20003800000 */
.L_x_3794:
[----:B------:R-:W-:-:S05]  /*10ff0*/  @!P1 LEA R5, P2, R10, R4, 0x1 ;  /* 0x000000040a059211 */ /* 0x000fca00078408ff */
[----:B------:R-:W-:Y:S02]  /*11000*/  @!P1 IMAD.X R4, RZ, RZ, R6, P2 ;  /* 0x000000ffff049224 */ /* 0x000fe400010e0606 */
[----:B------:R-:W-:-:S03]  /*11010*/  IMAD.MOV.U32 R13, RZ, RZ, R3 ;  /* 0x000000ffff0d7224 */ /* 0x000fc600078e0003 */
[----:B------:R-:W-:-:S04]  /*11020*/  @!P1 LOP3.LUT R5, R5, R4, RZ, 0x3c, !PT ;  /* 0x0000000405059212 */ /* 0x000fc800078e3cff */
        /* <DEDUP_REMOVED lines=10> */
.L_x_3795:
[----:B------:R-:W-:Y:S01]  /*110d0*/  IMAD.MOV.U32 R3, RZ, RZ, R14 ;  /* 0x000000ffff037224 */ /* 0x000fe200078e000e */
[----:B------:R-:W-:Y:S06]  /*110e0*/  BRA `(.L_x_3796) ;  /* 0xffffffac00707947 */ /* 0x000fec000383ffff */
.L_x_3671:
[----:B0-----:R-:W2:Y:S02]  /*110f0*/  LDL R2, [R1+0x4] ;  /* 0x0000040001027983 */ /* 0x001ea40000100800 */
[----:B--2---:R0:W1:Y:S02]  /*11100*/  SYNCS.PHASECHK.TRANS64.TRYWAIT P0, [R2+URZ+0x28c20], R0 ;  /* 0x028c2000020075a7 */ /* 0x004064000800017f */
[----:B-1----:R-:W-:Y:S05]  /*11110*/  @!P0 NANOSLEEP.SYNCS 0x989680 ;  /* 0x009896800000895d */ /* 0x002fea0003900000 */
[----:B------:R-:W1:Y:S02]  /*11120*/  @!P0 SYNCS.PHASECHK.TRANS64 P0, [R2+URZ+0x28c20], R0 ;  /* 0x028c2000020085a7 */ /* 0x000e64000800007f */
[----:B-1----:R-:W-:Y:S05]  /*11130*/  @!P0 BRA `(.L_x_3671) ;  /* 0xfffffffc00ec8947 */ /* 0x002fea000383ffff */
[----:B------:R-:W-:Y:S05]  /*11140*/  BRA `(.L_x_3797) ;  /* 0xffffffac00d07947 */ /* 0x000fea000383ffff */
.L_x_3675:
[----:B0-----:R0:W1:Y:S02]  /*11150*/  SYNCS.PHASECHK.TRANS64.TRYWAIT P0, [R3+URZ+0x28c60], R0 ;  /* 0x028c6000030075a7 */ /* 0x001064000800017f */
[----:B-1----:R-:W-:Y:S05]  /*11160*/  @!P0 NANOSLEEP.SYNCS 0x989680 ;  /* 0x009896800000895d */ /* 0x002fea0003900000 */
[----:B------:R-:W1:Y:S02]  /*11170*/  @!P0 SYNCS.PHASECHK.TRANS64 P0, [R3+URZ+0x28c60], R0 ;  /* 0x028c6000030085a7 */ /* 0x000e64000800007f */
[----:B-1----:R-:W-:Y:S05]  /*11180*/  @!P0 BRA `(.L_x_3675) ;  /* 0xfffffffc00f08947 */ /* 0x002fea000383ffff */
[----:B------:R-:W-:Y:S05]  /*11190*/  BRA `(.L_x_3798) ;  /* 0xffffffb000007947 */ /* 0x000fea000383ffff */
.L_x_3694:
[----:B-1----:R1:W2:Y:S02]  /*111a0*/  SYNCS.PHASECHK.TRANS64.TRYWAIT P0, [R3+URZ+0x28c40], R2 ;  /* 0x028c4002030075a7 */ /* 0x0022a4000800017f */
[----:B--2---:R-:W-:Y:S05]  /*111b0*/  @!P0 NANOSLEEP.SYNCS 0x989680 ;  /* 0x009896800000895d */ /* 0x004fea0003900000 */
[----:B------:R-:W2:Y:S02]  /*111c0*/  @!P0 SYNCS.PHASECHK.TRANS64 P0, [R3+URZ+0x28c40], R2 ;  /* 0x028c4002030085a7 */ /* 0x000ea4000800007f */
[----:B--2---:R-:W-:Y:S05]  /*111d0*/  @!P0 BRA `(.L_x_3694) ;  /* 0xfffffffc00f08947 */ /* 0x004fea000383ffff */
[----:B------:R-:W-:Y:S05]  /*111e0*/  BRA `(.L_x_3799) ;  /* 0xffffffbc00307947 */ /* 0x000fea000383ffff */
.L_x_3699:
[----:B0-----:R0:W2:Y:S02]  /*111f0*/  SYNCS.PHASECHK.TRANS64.TRYWAIT P0, [R3+URZ+0x28c60], R2 ;  /* 0x028c6002030075a7 */ /* 0x0010a4000800017f */
[----:B--2---:R-:W-:Y:S05]  /*11200*/  @!P0 NANOSLEEP.SYNCS 0x989680 ;  /* 0x009896800000895d */ /* 0x004fea0003900000 */
[----:B------:R-:W2:Y:S02]  /*11210*/  @!P0 SYNCS.PHASECHK.TRANS64 P0, [R3+URZ+0x28c60], R2 ;  /* 0x028c6002030085a7 */ /* 0x000ea4000800007f */
[----:B--2---:R-:W-:Y:S05]  /*11220*/  @!P0 BRA `(.L_x_3699) ;  /* 0xfffffffc00f08947 */ /* 0x004fea000383ffff */
[----:B------:R-:W-:Y:S05]  /*11230*/  BRA `(.L_x_3800) ;  /* 0xffffffbc00b87947 */ /* 0x000fea000383ffff */
.L_x_3714:
[----:B0-----:R0:W1:Y:S02]  /*11240*/  SYNCS.PHASECHK.TRANS64.TRYWAIT P0, [R4+URZ+0x28c40], R2 ;  /* 0x028c4002040075a7 */ /* 0x001064000800017f */
[----:B-1----:R-:W-:Y:S05]  /*11250*/  @!P0 NANOSLEEP.SYNCS 0x989680 ;  /* 0x009896800000895d */ /* 0x002fea0003900000 */
[----:B------:R-:W1:Y:S02]  /*11260*/  @!P0 SYNCS.PHASECHK.TRANS64 P0, [R4+URZ+0x28c40], R2 ;  /* 0x028c4002040085a7 */ /* 0x000e64000800007f */
[----:B-1----:R-:W-:Y:S05]  /*11270*/  @!P0 BRA `(.L_x_3714) ;  /* 0xfffffffc00f08947 */ /* 0x002fea000383ffff */
[----:B------:R-:W-:Y:S05]  /*11280*/  BRA `(.L_x_3801) ;  /* 0xffffffc800c87947 */ /* 0x000fea000383ffff */
.L_x_3719:
[----:B-1----:R1:W2:Y:S02]  /*11290*/  SYNCS.PHASECHK.TRANS64.TRYWAIT P0, [R4+URZ+0x28c60], R2 ;  /* 0x028c6002040075a7 */ /* 0x0022a4000800017f */
[----:B--2---:R-:W-:Y:S05]  /*112a0*/  @!P0 NANOSLEEP.SYNCS 0x989680 ;  /* 0x009896800000895d */ /* 0x004fea0003900000 */
[----:B------:R-:W2:Y:S02]  /*112b0*/  @!P0 SYNCS.PHASECHK.TRANS64 P0, [R4+URZ+0x28c60], R2 ;  /* 0x028c6002040085a7 */ /* 0x000ea4000800007f */
[----:B--2---:R-:W-:Y:S05]  /*112c0*/  @!P0 BRA `(.L_x_3719) ;  /* 0xfffffffc00f08947 */ /* 0x004fea000383ffff */
[----:B------:R-:W-:Y:S05]  /*112d0*/  BRA `(.L_x_3802) ;  /* 0xffffffcc004c7947 */ /* 0x000fea000383ffff */
.L_x_3734:
[----:B-1----:R1:W2:Y:S02]  /*112e0*/  SYNCS.PHASECHK.TRANS64.TRYWAIT P0, [R4+URZ+0x28c40], R2 ;  /* 0x028c4002040075a7 */ /* 0x0022a4000800017f */
[----:B--2---:R-:W-:Y:S05]  /*112f0*/  @!P0 NANOSLEEP.SYNCS 0x989680 ;  /* 0x009896800000895d */ /* 0x004fea0003900000 */
[----:B------:R-:W2:Y:S02]  /*11300*/  @!P0 SYNCS.PHASECHK.TRANS64 P0, [R4+URZ+0x28c40], R2 ;  /* 0x028c4002040085a7 */ /* 0x000ea4000800007f */
[----:B--2---:R-:W-:Y:S05]  /*11310*/  @!P0 BRA `(.L_x_3734) ;  /* 0xfffffffc00f08947 */ /* 0x004fea000383ffff */
[----:B------:R-:W-:Y:S05]  /*11320*/  BRA `(.L_x_3803) ;  /* 0xffffffd800387947 */ /* 0x000fea000383ffff */
.L_x_3739:
[----:B0-----:R0:W2:Y:S02]  /*11330*/  SYNCS.PHASECHK.TRANS64.TRYWAIT P0, [R4+URZ+0x28c60], R2 ;  /* 0x028c6002040075a7 */ /* 0x0010a4000800017f */
[----:B--2---:R-:W-:Y:S05]  /*11340*/  @!P0 NANOSLEEP.SYNCS 0x989680 ;  /* 0x009896800000895d */ /* 0x004fea0003900000 */
[----:B------:R-:W2:Y:S02]  /*11350*/  @!P0 SYNCS.PHASECHK.TRANS64 P0, [R4+URZ+0x28c60], R2 ;  /* 0x028c6002040085a7 */ /* 0x000ea4000800007f */
[----:B--2---:R-:W-:Y:S05]  /*11360*/  @!P0 BRA `(.L_x_3739) ;  /* 0xfffffffc00f08947 */ /* 0x004fea000383ffff */
[----:B------:R-:W-:Y:S05]  /*11370*/  BRA `(.L_x_3804) ;  /* 0xffffffd800c07947 */ /* 0x000fea000383ffff */
.L_x_3755:
[----:B------:R-:W-:Y:S01]  /*11380*/  BSSY B0, `(.L_x_3805) ;  /* 0x0000008000007945 */ /* 0x000fe20003800000 */
[----:B------:R-:W-:Y:S02]  /*11390*/  IMAD.MOV.U32 R13, RZ, RZ, R16 ;  /* 0x000000ffff0d7224 */ /* 0x000fe400078e0010 */
[----:B0-----:R-:W-:Y:S02]  /*113a0*/  IMAD.MOV.U32 R12, RZ, RZ, RZ ;  /* 0x000000ffff0c7224 */ /* 0x001fe400078e00ff */
[----:B------:R-:W-:Y:S02]  /*113b0*/  IMAD.MOV.U32 R11, RZ, RZ, 0x1f ;  /* 0x0000001fff0b7424 */ /* 0x000fe400078e00ff */
[----:B------:R-:W-:-:S07]  /*113c0*/  IMAD.MOV.U32 R15, RZ, RZ, -0x1 ;  /* 0xffffffffff0f7424 */ /* 0x000fce00078e00ff */
[----:B-1---5:R-:W-:Y:S05]  /*113d0*/  WARPSYNC.COLLECTIVE R15, `(.L_x_3806) ;  /* 0x000000000f087348 */ /* 0x022fea0003c00000 */
[----:B------:R0:W2:Y:S02]  /*113e0*/  SHFL.IDX P6, R14, R13, R12, R11 ;  /* 0x0000000c0d0e7389 */ /* 0x0000a400000c000b */
[----:B012--5:R-:W-:Y:S01]  /*113f0*/  ENDCOLLECTIVE ;  /* 0x000000000000791b */ /* 0x027fe20003800000 */
.L_x_3806:
[----:B------:R-:W-:Y:S05]  /*11400*/  BSYNC B0 ;  /* 0x0000000000007941 */ /* 0x000fea0003800000 */
.L_x_3805:
        /* <DEDUP_REMOVED lines=9> */
.L_x_3807:
        /* <DEDUP_REMOVED lines=18> */
.L_x_3808:
[----:B------:R-:W-:Y:S01]  /*115c0*/  IMAD.MOV.U32 R12, RZ, RZ, 0x2 ;  /* 0x00000002ff0c7424 */ /* 0x000fe200078e00ff */
[----:B------:R-:W-:-:S05]  /*115d0*/  SEL R5, R14, RZ, P1 ;  /* 0x000000ff0e057207 */ /* 0x000fca0000800000 */
[----:B------:R-:W-:-:S04]  /*115e0*/  IMAD.IADD R3, R2, 0x1, R5 ;  /* 0x0000000102037824 */ /* 0x000fc800078e0205 */
[----:B------:R-:W-:-:S07]  /*115f0*/  IMAD.MOV.U32 R13, RZ, RZ, R3 ;  /* 0x000000ffff0d7224 */ /* 0x000fce00078e0003 */
[----:B------:R-:W-:Y:S05]  /*11600*/  WARPSYNC.COLLECTIVE R15, `(.L_x_3809) ;  /* 0x000000000f087348 */ /* 0x000fea0003c00000 */
[----:B------:R0:W1:Y:S02]  /*11610*/  SHFL.UP P6, R14, R13, R12, R11 ;  /* 0x0400000c0d0e7389 */ /* 0x00006400000c000b */
[----:B01----:R-:W-:Y:S01]  /*11620*/  ENDCOLLECTIVE ;  /* 0x000000000000791b */ /* 0x003fe20003800000 */
.L_x_3809:
[----:B------:R-:W-:Y:S01]  /*11630*/  IMAD.MOV.U32 R12, RZ, RZ, 0x4 ;  /* 0x00000004ff0c7424 */ /* 0x000fe200078e00ff */
[----:B------:R-:W-:-:S05]  /*11640*/  SEL R14, R14, RZ, P2 ;  /* 0x000000ff0e0e7207 */ /* 0x000fca0001000000 */
[----:B------:R-:W-:-:S04]  /*11650*/  IMAD.IADD R3, R3, 0x1, R14 ;  /* 0x0000000103037824 */ /* 0x000fc800078e020e */
[----:B------:R-:W-:-:S07]  /*11660*/  IMAD.MOV.U32 R13, RZ, RZ, R3 ;  /* 0x000000ffff0d7224 */ /* 0x000fce00078e0003 */
[----:B------:R-:W-:Y:S05]  /*11670*/  WARPSYNC.COLLECTIVE R15, `(.L_x_3810) ;  /* 0x000000000f087348 */ /* 0x000fea0003c00000 */
[----:B------:R0:W1:Y:S02]  /*11680*/  SHFL.UP P6, R14, R13, R12, R11 ;  /* 0x0400000c0d0e7389 */ /* 0x00006400000c000b */
[----:B01----:R-:W-:Y:S01]  /*11690*/  ENDCOLLECTIVE ;  /* 0x000000000000791b */ /* 0x003fe20003800000 */
.L_x_3810:
[----:B------:R-:W-:Y:S01]  /*116a0*/  IMAD.MOV.U32 R12, RZ, RZ, 0x8 ;  /* 0x00000008ff0c7424 */ /* 0x000fe200078e00ff */
[----:B------:R-:W-:-:S05]  /*116b0*/  SEL R14, R14, RZ, P3 ;  /* 0x000000ff0e0e7207 */ /* 0x000fca0001800000 */
[----:B------:R-:W-:-:S04]  /*116c0*/  IMAD.IADD R3, R3, 0x1, R14 ;  /* 0x0000000103037824 */ /* 0x000fc800078e020e */
[----:B------:R-:W-:-:S07]  /*116d0*/  IMAD.MOV.U32 R13, RZ, RZ, R3 ;  /* 0x000000ffff0d7224 */ /* 0x000fce00078e0003 */
[----:B------:R-:W-:Y:S05]  /*116e0*/  WARPSYNC.COLLECTIVE R15, `(.L_x_3811) ;  /* 0x000000000f087348 */ /* 0x000fea0003c00000 */
[----:B------:R0:W1:Y:S02]  /*116f0*/  SHFL.UP P6, R14, R13, R12, R11 ;  /* 0x0400000c0d0e7389 */ /* 0x00006400000c000b */
[----:B01----:R-:W-:Y:S01]  /*11700*/  ENDCOLLECTIVE ;  /* 0x000000000000791b */ /* 0x003fe20003800000 */
.L_x_3811:
[----:B------:R-:W-:Y:S01]  /*11710*/  IMAD.MOV.U32 R12, RZ, RZ, 0x10 ;  /* 0x00000010ff0c7424 */ /* 0x000fe200078e00ff */
[----:B------:R-:W-:-:S05]  /*11720*/  SEL R14, R14, RZ, P4 ;  /* 0x000000ff0e0e7207 */ /* 0x000fca0002000000 */
[----:B------:R-:W-:-:S04]  /*11730*/  IMAD.IADD R3, R3, 0x1, R14 ;  /* 0x0000000103037824 */ /* 0x000fc800078e020e */
[----:B------:R-:W-:-:S07]  /*11740*/  IMAD.MOV.U32 R13, RZ, RZ, R3 ;  /* 0x000000ffff0d7224 */ /* 0x000fce00078e0003 */
[----:B------:R-:W-:Y:S05]  /*11750*/  WARPSYNC.COLLECTIVE R15, `(.L_x_3812) ;  /* 0x000000000f087348 */ /* 0x000fea0003c00000 */
[----:B------:R0:W1:Y:S02]  /*11760*/  SHFL.UP P6, R14, R13, R12, R11 ;  /* 0x0400000c0d0e7389 */ /* 0x00006400000c000b */
[----:B01----:R-:W-:Y:S01]  /*11770*/  ENDCOLLECTIVE ;  /* 0x000000000000791b */ /* 0x003fe20003800000 */
.L_x_3812:
        /* <DEDUP_REMOVED lines=8> */
.L_x_3813:
[----:B------:R-:W-:Y:S05]  /*11800*/  BRA `(.L_x_3814) ;  /* 0xffffffe400307947 */ /* 0x000fea000383ffff */
.L_x_3760:
[----:B------:R-:W-:Y:S01]  /*11810*/  BSSY B0, `(.L_x_3815) ;  /* 0x0000008000007945 */ /* 0x000fe20003800000 */
[----:B-----5:R-:W-:Y:S02]  /*11820*/  IMAD.MOV.U32 R13, RZ, RZ, R2 ;  /* 0x000000ffff0d7224 */ /* 0x020fe400078e0002 */
[----:B0-----:R-:W-:Y:S02]  /*11830*/  IMAD.MOV.U32 R12, RZ, RZ, 0x1 ;  /* 0x00000001ff0c7424 */ /* 0x001fe400078e00ff */
[----:B------:R-:W-:Y:S02]  /*11840*/  IMAD.MOV.U32 R11, RZ, RZ, RZ ;  /* 0x000000ffff0b7224 */ /* 0x000fe400078e00ff */
[----:B------:R-:W-:-:S07]  /*11850*/  IMAD.MOV.U32 R15, RZ, RZ, -0x1 ;  /* 0xffffffffff0f7424 */ /* 0x000fce00078e00ff */
[----:B-12---:R-:W-:Y:S05]  /*11860*/  WARPSYNC.COLLECTIVE R15, `(.L_x_3816) ;  /* 0x000000000f087348 */ /* 0x006fea0003c00000 */
[----:B------:R0:W3:Y:S02]  /*11870*/  SHFL.UP P6, R14, R13, R12, R11 ;  /* 0x0400000c0d0e7389 */ /* 0x0000e400000c000b */
[----:B0123--:R-:W-:Y:S01]  /*11880*/  ENDCOLLECTIVE ;  /* 0x000000000000791b */ /* 0x00ffe20003800000 */
.L_x_3816:
[----:B------:R-:W-:Y:S05]  /*11890*/  BSYNC B0 ;  /* 0x0000000000007941 */ /* 0x000fea0003800000 */
.L_x_3815:
        /* <DEDUP_REMOVED lines=9> */
.L_x_3817:
[----:B------:R-:W-:Y:S01]  /*11930*/  IMAD.MOV.U32 R12, RZ, RZ, 0x4 ;  /* 0x00000004ff0c7424 */ /* 0x000fe200078e00ff */
[----:B------:R-:W-:-:S05]  /*11940*/  SEL R14, R14, RZ, P2 ;  /* 0x000000ff0e0e7207 */ /* 0x000fca0001000000 */
[----:B------:R-:W-:-:S04]  /*11950*/  IMAD.IADD R3, R3, 0x1, R14 ;  /* 0x0000000103037824 */ /* 0x000fc800078e020e */
[----:B------:R-:W-:-:S07]  /*11960*/  IMAD.MOV.U32 R13, RZ, RZ, R3 ;  /* 0x000000ffff0d7224 */ /* 0x000fce00078e0003 */
[----:B------:R-:W-:Y:S05]  /*11970*/  WARPSYNC.COLLECTIVE R15, `(.L_x_3818) ;  /* 0x000000000f087348 */ /* 0x000fea0003c00000 */
[----:B------:R0:W1:Y:S02]  /*11980*/  SHFL.UP P6, R14, R13, R12, R11 ;  /* 0x0400000c0d0e7389 */ /* 0x00006400000c000b */
[----:B01----:R-:W-:Y:S01]  /*11990*/  ENDCOLLECTIVE ;  /* 0x000000000000791b */ /* 0x003fe20003800000 */
.L_x_3818:
[----:B------:R-:W-:Y:S01]  /*119a0*/  IMAD.MOV.U32 R12, RZ, RZ, 0x8 ;  /* 0x00000008ff0c7424 */ /* 0x000fe200078e00ff */
[----:B------:R-:W-:-:S05]  /*119b0*/  SEL R14, R14, RZ, P3 ;  /* 0x000000ff0e0e7207 */ /* 0x000fca0001800000 */
[----:B------:R-:W-:-:S04]  /*119c0*/  IMAD.IADD R3, R3, 0x1, R14 ;  /* 0x0000000103037824 */ /* 0x000fc800078e020e */
[----:B------:R-:W-:-:S07]  /*119d0*/  IMAD.MOV.U32 R13, RZ, RZ, R3 ;  /* 0x000000ffff0d7224 */ /* 0x000fce00078e0003 */
[----:B------:R-:W-:Y:S05]  /*119e0*/  WARPSYNC.COLLECTIVE R15, `(.L_x_3819) ;  /* 0x000000000f087348 */ /* 0x000fea0003c00000 */
[----:B------:R0:W1:Y:S02]  /*119f0*/  SHFL.UP P6, R14, R13, R12, R11 ;  /* 0x0400000c0d0e7389 */ /* 0x00006400000c000b */
[----:B01----:R-:W-:Y:S01]  /*11a00*/  ENDCOLLECTIVE ;  /* 0x000000000000791b */ /* 0x003fe20003800000 */
.L_x_3819:
[----:B------:R-:W-:Y:S01]  /*11a10*/  IMAD.MOV.U32 R12, RZ, RZ, 0x10 ;  /* 0x00000010ff0c7424 */ /* 0x000fe200078e00ff */
[----:B------:R-:W-:-:S05]  /*11a20*/  SEL R14, R14, RZ, P4 ;  /* 0x000000ff0e0e7207 */ /* 0x000fca0002000000 */
[----:B------:R-:W-:-:S04]  /*11a30*/  IMAD.IADD R3, R3, 0x1, R14 ;  /* 0x0000000103037824 */ /* 0x000fc800078e020e */
[----:B------:R-:W-:-:S07]  /*11a40*/  IMAD.MOV.U32 R13, RZ, RZ, R3 ;  /* 0x000000ffff0d7224 */ /* 0x000fce00078e0003 */
[----:B------:R-:W-:Y:S05]  /*11a50*/  WARPSYNC.COLLECTIVE R15, `(.L_x_3820) ;  /* 0x000000000f087348 */ /* 0x000fea0003c00000 */
[----:B------:R0:W1:Y:S02]  /*11a60*/  SHFL.UP P6, R14, R13, R12, R11 ;  /* 0x0400000c0d0e7389 */ /* 0x00006400000c000b */
[----:B01----:R-:W-:Y:S01]  /*11a70*/  ENDCOLLECTIVE ;  /* 0x000000000000791b */ /* 0x003fe20003800000 */
.L_x_3820:
        /* <DEDUP_REMOVED lines=8> */
.L_x_3821:
[----:B------:R-:W-:Y:S05]  /*11b00*/  BRA `(.L_x_3822) ;  /* 0xffffffe4000c7947 */ /* 0x000fea000383ffff */
.L_x_3762:
[----:B------:R-:W-:Y:S01]  /*11b10*/  BSSY B0, `(.L_x_3823) ;  /* 0x0000006000007945 */ /* 0x000fe20003800000 */
[----:B------:R-:W-:Y:S01]  /*11b20*/  PLOP3.LUT P6, PT, P6, PT, PT, 0x8, 0x0 ;  /* 0x000000000000781c */ /* 0x000fe200037ce170 */
[----:B------:R-:W-:-:S12]  /*11b30*/  IMAD.MOV.U32 R15, RZ, RZ, -0x1 ;  /* 0xffffffffff0f7424 */ /* 0x000fd800078e00ff */
[----:B01---5:R-:W-:Y:S05]  /*11b40*/  WARPSYNC.COLLECTIVE R15, `(.L_x_3824) ;  /* 0x000000000f087348 */ /* 0x023fea0003c00000 */
[----:B------:R-:W-:Y:S01]  /*11b50*/  VOTE.ANY R14, PT, P6 ;  /* 0x00000000000e7806 */ /* 0x000fe200030e0100 */
[----:B01---5:R-:W-:Y:S06]  /*11b60*/  ENDCOLLECTIVE ;  /* 0x000000000000791b */ /* 0x023fec0003800000 */
.L_x_3824:
[----:B------:R-:W-:Y:S05]  /*11b70*/  BSYNC B0 ;  /* 0x0000000000007941 */ /* 0x000fea0003800000 */
.L_x_3823:
        /* <DEDUP_REMOVED lines=9> */
.L_x_3825:
[----:B------:R-:W-:Y:S01]  /*11c10*/  IMAD.MOV.U32 R17, RZ, RZ, R14 ;  /* 0x000000ffff117224 */ /* 0x000fe200078e000e */
[----:B------:R-:W-:Y:S06]  /*11c20*/  BRA `(.L_x_3826) ;  /* 0xffffffe000fc7947 */ /* 0x000fec000383ffff */
.L_x_3764:
[----:B------:R-:W-:Y:S01]  /*11c30*/  BSSY B0, `(.L_x_3827) ;  /* 0x0000007000007945 */ /* 0x000fe20003800000 */
[----:B------:R-:W-:Y:S02]  /*11c40*/  IMAD.MOV.U32 R13, RZ, RZ, R3 ;  /* 0x000000ffff0d7224 */ /* 0x000fe400078e0003 */
[----:B------:R-:W-:Y:S02]  /*11c50*/  IMAD.MOV.U32 R11, RZ, RZ, 0x1f ;  /* 0x0000001fff0b7424 */ /* 0x000fe400078e00ff */
[----:B------:R-:W-:-:S07]  /*11c60*/  IMAD.MOV.U32 R15, RZ, RZ, -0x1 ;  /* 0xffffffffff0f7424 */ /* 0x000fce00078e00ff */
[----:B-123-5:R-:W-:Y:S05]  /*11c70*/  WARPSYNC.COLLECTIVE R15, `(.L_x_3828) ;  /* 0x000000000f087348 */ /* 0x02efea0003c00000 */
[----:B------:R0:W4:Y:S02]  /*11c80*/  SHFL.IDX P6, R14, R13, R12, R11 ;  /* 0x0000000c0d0e7389 */ /* 0x00012400000c000b */
[----:B012345:R-:W-:Y:S01]  /*11c90*/  ENDCOLLECTIVE ;  /* 0x000000000000791b */ /* 0x03ffe20003800000 */
.L_x_3828:
[----:B------:R-:W-:Y:S05]  /*11ca0*/  BSYNC B0 ;  /* 0x0000000000007941 */ /* 0x000fea0003800000 */
.L_x_3827:
[----:B------:R-:W-:Y:S05]  /*11cb0*/  BRA `(.L_x_3763) ;  /* 0xffffffe000f47947 */ /* 0x000fea000383ffff */
.L_x_3768:
[----:B-1----:R1:W2:Y:S02]  /*11cc0*/  SYNCS.PHASECHK.TRANS64.TRYWAIT P0, [R0+URZ+0x28c20], R3 ;  /* 0x028c2003000075a7 */ /* 0x0022a4000800017f */
[----:B--2---:R-:W-:Y:S05]  /*11cd0*/  @!P0 NANOSLEEP.SYNCS 0x989680 ;  /* 0x009896800000895d */ /* 0x004fea0003900000 */
[----:B------:R-:W2:Y:S02]  /*11ce0*/  @!P0 SYNCS.PHASECHK.TRANS64 P0, [R0+URZ+0x28c20], R3 ;  /* 0x028c2003000085a7 */ /* 0x000ea4000800007f */
[----:B--2---:R-:W-:Y:S05]  /*11cf0*/  @!P0 BRA `(.L_x_3768) ;  /* 0xfffffffc00f08947 */ /* 0x004fea000383ffff */
[----:B------:R-:W-:Y:S05]  /*11d00*/  BRA `(.L_x_3829) ;  /* 0xffffffe400e87947 */ /* 0x000fea000383ffff */
.L_x_3769:
[----:B------:R-:W2:Y:S01]  /*11d10*/  S2R R2, SR_TID.X ;  /* 0x0000000000027919 */ /* 0x000ea20000002100 */
[----:B------:R-:W-:Y:S01]  /*11d20*/  BSSY B0, `(.L_x_3830) ;  /* 0x000000a000007945 */ /* 0x000fe20003800000 */
[----:B0-----:R-:W-:Y:S02]  /*11d30*/  IMAD.MOV.U32 R12, RZ, RZ, RZ ;  /* 0x000000ffff0c7224 */ /* 0x001fe400078e00ff */
[----:B------:R-:W-:Y:S02]  /*11d40*/  IMAD.MOV.U32 R11, RZ, RZ, 0x1f ;  /* 0x0000001fff0b7424 */ /* 0x000fe400078e00ff */
[----:B------:R-:W-:Y:S01]  /*11d50*/  IMAD.MOV.U32 R15, RZ, RZ, -0x1 ;  /* 0xffffffffff0f7424 */ /* 0x000fe200078e00ff */
[----:B--2---:R-:W-:-:S04]  /*11d60*/  SHF.R.U32.HI R2, RZ, 0x5, R2 ;  /* 0x00000005ff027819 */ /* 0x004fc80000011602 */
[----:B------:R-:W-:-:S05]  /*11d70*/  LOP3.LUT R2, R2, 0x3, RZ, 0xc0, !PT ;  /* 0x0000000302027812 */ /* 0x000fca00078ec0ff */
[----:B------:R-:W-:-:S07]  /*11d80*/  IMAD.MOV.U32 R13, RZ, RZ, R2 ;  /* 0x000000ffff0d7224 */ /* 0x000fce00078e0002 */
[----:B-1---5:R-:W-:Y:S05]  /*11d90*/  WARPSYNC.COLLECTIVE R15, `(.L_x_3831) ;  /* 0x000000000f087348 */ /* 0x022fea0003c00000 */
[----:B------:R0:W2:Y:S02]  /*11da0*/  SHFL.IDX P6, R14, R13, R12, R11 ;  /* 0x0000000c0d0e7389 */ /* 0x0000a400000c000b */
[----:B012--5:R-:W-:Y:S01]  /*11db0*/  ENDCOLLECTIVE ;  /* 0x000000000000791b */ /* 0x027fe20003800000 */
.L_x_3831:
[----:B------:R-:W-:Y:S05]  /*11dc0*/  BSYNC B0 ;  /* 0x0000000000007941 */ /* 0x000fea0003800000 */
.L_x_3830:
[----:B------:R-:W-:Y:S05]  /*11dd0*/  BRA `(.L_x_3832) ;  /* 0xffffffe400d07947 */ /* 0x000fea000383ffff */
.L_x_3772:
[----:B------:R-:W-:Y:S01]  /*11de0*/  BSSY B1, `(.L_x_3833) ;  /* 0x0000006000017945 */ /* 0x000fe20003800000 */
[----:B------:R-:W-:-:S07]  /*11df0*/  IMAD.MOV.U32 R15, RZ, RZ, -0x1 ;  /* 0xffffffffff0f7424 */ /* 0x000fce00078e00ff */
[----:B012--5:R-:W-:Y:S05]  /*11e00*/  WARPSYNC.COLLECTIVE R15, `(.L_x_3834) ;  /* 0x000000000f0c7348 */ /* 0x027fea0003c00000 */
[----:B------:R-:W-:Y:S02]  /*11e10*/  ELECT P6, UR62, PT ;  /* 0x00000000003e782f */ /* 0x000fe400038c0000 */
[----:B------:R-:W-:Y:S01]  /*11e20*/  MOV R14, UR62 ;  /* 0x0000003e000e7c02 */ /* 0x000fe20008000f00 */
[----:B012--5:R-:W-:Y:S10]  /*11e30*/  ENDCOLLECTIVE ;  /* 0x000000000000791b */ /* 0x027ff40003800000 */
.L_x_3834:
[----:B------:R-:W-:Y:S05]  /*11e40*/  BSYNC B1 ;  /* 0x0000000000017941 */ /* 0x000fea0003800000 */
.L_x_3833:
[----:B------:R-:W-:Y:S05]  /*11e50*/  BRA `(.L_x_3835) ;  /* 0xffffffe400c87947 */ /* 0x000fea000383ffff */
.L_x_3774:
[----:B0-----:R0:W1:Y:S02]  /*11e60*/  SYNCS.PHASECHK.TRANS64.TRYWAIT P0, [R6+URZ], R5 ;  /* 0x00000005060075a7 */ /* 0x001064000800017f */
[----:B-1----:R-:W-:Y:S05]  /*11e70*/  @!P0 NANOSLEEP.SYNCS 0x989680 ;  /* 0x009896800000895d */ /* 0x002fea0003900000 */
[----:B------:R-:W1:Y:S02]  /*11e80*/  @!P0 SYNCS.PHASECHK.TRANS64 P0, [R6+URZ], R5 ;  /* 0x00000005060085a7 */ /* 0x000e64000800007f */
[----:B-1----:R-:W-:Y:S05]  /*11e90*/  @!P0 BRA `(.L_x_3774) ;  /* 0xfffffffc00f08947 */ /* 0x002fea000383ffff */
[----:B------:R-:W-:Y:S05]  /*11ea0*/  BRA `(.L_x_3836) ;  /* 0xffffffe800047947 */ /* 0x000fea000383ffff */
.L_x_3775:
[----:B-1----:R1:W2:Y:S02]  /*11eb0*/  SYNCS.PHASECHK.TRANS64.TRYWAIT P0, [R7+URZ], R2 ;  /* 0x00000002070075a7 */ /* 0x0022a4000800017f */
[----:B--2---:R-:W-:Y:S05]  /*11ec0*/  @!P0 NANOSLEEP.SYNCS 0x989680 ;  /* 0x009896800000895d */ /* 0x004fea0003900000 */
[----:B------:R-:W2:Y:S02]  /*11ed0*/  @!P0 SYNCS.PHASECHK.TRANS64 P0, [R7+URZ], R2 ;  /* 0x00000002070085a7 */ /* 0x000ea4000800007f */
[----:B--2---:R-:W-:Y:S05]  /*11ee0*/  @!P0 BRA `(.L_x_3775) ;  /* 0xfffffffc00f08947 */ /* 0x004fea000383ffff */
[----:B------:R-:W-:Y:S05]  /*11ef0*/  BRA `(.L_x_3837) ;  /* 0xffffffe400f87947 */ /* 0x000fea000383ffff */
.L_x_3777:
[----:B--2---:R2:W3:Y:S02]  /*11f00*/  SYNCS.PHASECHK.TRANS64.TRYWAIT P0, [R4+URZ], R5 ;  /* 0x00000005040075a7 */ /* 0x0044e4000800017f */
[----:B---3--:R-:W-:Y:S05]  /*11f10*/  @!P0 NANOSLEEP.SYNCS 0x989680 ;  /* 0x009896800000895d */ /* 0x008fea0003900000 */
[----:B------:R-:W3:Y:S02]  /*11f20*/  @!P0 SYNCS.PHASECHK.TRANS64 P0, [R4+URZ], R5 ;  /* 0x00000005040085a7 */ /* 0x000ee4000800007f */
[----:B---3--:R-:W-:Y:S05]  /*11f30*/  @!P0 BRA `(.L_x_3777) ;  /* 0xfffffffc00f08947 */ /* 0x008fea000383ffff */
[----:B------:R-:W-:Y:S05]  /*11f40*/  BRA `(.L_x_3838) ;  /* 0xffffffe800007947 */ /* 0x000fea000383ffff */
.L_x_3839:
        /* <DEDUP_REMOVED lines=11> */
.L_x_15118:


//--------------------- .text._ZN7cutlass13device_kernelIN5flash11enable_sm90INS1_16FlashAttnFwdSm90INS1_25CollectiveMainloopFwdSm90ILi2EN4cute5tupleIJNS5_1CILi1EEES8_S8_EEENS6_IJNS7_ILi64EEESA_SA_EEELi512ENS_6half_tEfNS_4arch4Sm90ELb0ELb0ELb0ELb1ELb0ELb1ELb0ELb0ELb0ELb1ELb0ELb0EEENS1_21CollectiveEpilogueFwdINS6_IJSA_NS7_ILi512EEESA_EEES9_SC_SE_Li256ELb1ELb1ELb0ELb0EEENS1_36VarlenDynamicPersistentTileSchedulerILi64ELi64ELi256ELi128ELb0ELb1ELb1ELb0ELb1ELb1EEEEEEEEEvNT_6ParamsE --------------------------
	.section	.text._ZN7cutlass13device_kernelIN5flash11enable_sm90INS1_16FlashAttnFwdSm90INS1_25CollectiveMainloopFwdSm90ILi2EN4cute5tupleIJNS5_1CILi1EEES8_S8_EEENS6_IJNS7_ILi64EEESA_SA_EEELi512ENS_6half_tEfNS_4arch4Sm90ELb0ELb0ELb0ELb1ELb0ELb1ELb0ELb0ELb0ELb1ELb0ELb0EEENS1_21CollectiveEpilogueFwdINS6_IJSA_NS7_ILi512EEESA_EEES9_SC_SE_Li256ELb1ELb1ELb0ELb0EEENS1_36VarlenDynamicPersistentTileSchedulerILi64ELi64ELi256ELi128ELb0ELb1ELb1ELb0ELb1ELb1EEEEEEEEEvNT_6ParamsE,"ax",@progbits
	.align	128
.text._ZN7cutlass13device_kernelIN5flash11enable_sm90INS1_16FlashAttnFwdSm90INS1_25CollectiveMainloopFwdSm90ILi2EN4cute5tupleIJNS5_1CILi1EEES8_S8_EEENS6_IJNS7_ILi64EEESA_SA_EEELi512ENS_6half_tEfNS_4arch4Sm90ELb0ELb0ELb0ELb1ELb0ELb1ELb0ELb0ELb0ELb1ELb0ELb0EEENS1_21CollectiveEpilogueFwdINS6_IJSA_NS7_ILi512EEESA_EEES9_SC_SE_Li256ELb1ELb1ELb0ELb0EEENS1_36VarlenDynamicPersistentTileSchedulerILi64ELi64ELi256ELi128ELb0ELb1ELb1ELb0ELb1ELb1EEEEEEEEEvNT_6ParamsE:
        .type           _ZN7cutlass13device_kernelIN5flash11enable_sm90INS1_16FlashAttnFwdSm90INS1_25CollectiveMainloopFwdSm90ILi2EN4cute5tupleIJNS5_1CILi1EEES8_S8_EEENS6_IJNS7_ILi64EEESA_SA_EEELi512ENS_6half_tEfNS_4arch4Sm90ELb0ELb0ELb0ELb1ELb0ELb1ELb0ELb0ELb0ELb1ELb0ELb0EEENS1_21CollectiveEpilogueFwdINS6_IJSA_NS7_ILi512EEESA_EEES9_SC_SE_Li256ELb1ELb1ELb0ELb0EEENS1_36VarlenDynamicPersistentTileSchedulerILi64ELi64ELi256ELi128ELb0ELb1ELb1ELb0ELb1ELb1EEEEEEEEEvNT_6ParamsE,@function
        .size           _ZN7cutlass13device_kernelIN5flash11enable_sm90INS1_16FlashAttnFwdSm90INS1_25CollectiveMainloopFwdSm90ILi2EN4cute5tupleIJNS5_1CILi1EEES8_S8_EEENS6_IJNS7_ILi64EEESA_SA_EEELi512ENS_6half_tEfNS_4arch4Sm90ELb0ELb0ELb0ELb1ELb0ELb1ELb0ELb0ELb0ELb1ELb0ELb0EEENS1_21CollectiveEpilogueFwdINS6_IJSA_NS7_ILi512EEESA_EEES9_SC_SE_Li256ELb1ELb1ELb0ELb0EEENS1_36VarlenDynamicPersistentTileSchedulerILi64ELi64ELi256ELi128ELb0ELb1ELb1ELb0ELb1ELb1EEEEEEEEEvNT_6ParamsE,(.L_x_15119 - _ZN7cutlass13device_kernelIN5flash11enable_sm90INS1_16FlashAttnFwdSm90INS1_25CollectiveMainloopFwdSm90ILi2EN4cute5tupleIJNS5_1CILi1EEES8_S8_EEENS6_IJNS7_ILi64EEESA_SA_EEELi512ENS_6half_tEfNS_4arch4Sm90ELb0ELb0ELb0ELb1ELb0ELb1ELb0ELb0ELb0ELb1ELb0ELb0EEENS1_21CollectiveEpilogueFwdINS6_IJSA_NS7_ILi512EEESA_EEES9_SC_SE_Li256ELb1ELb1ELb0ELb0EEENS1_36VarlenDynamicPersistentTileSchedulerILi64ELi64ELi256ELi128ELb0ELb1ELb1ELb0ELb1ELb1EEEEEEEEEvNT_6ParamsE)
        .other          _ZN7cutlass13device_kernelIN5flash11enable_sm90INS1_16FlashAttnFwdSm90INS1_25CollectiveMainloopFwdSm90ILi2EN4cute5tupleIJNS5_1CILi1EEES8_S8_EEENS6_IJNS7_ILi64EEESA_SA_EEELi512ENS_6half_tEfNS_4arch4Sm90ELb0ELb0ELb0ELb1ELb0ELb1ELb0ELb0ELb0ELb1ELb0ELb0EEENS1_21CollectiveEpilogueFwdINS6_IJSA_NS7_ILi512EEESA_EEES9_SC_SE_Li256ELb1ELb1ELb0ELb0EEENS1_36VarlenDynamicPersistentTileSchedulerILi64ELi64ELi256ELi128ELb0ELb1ELb1ELb0ELb1ELb1EEEEEEEEEvNT_6ParamsE,@"STO_CUDA_ENTRY STV_DEFAULT"
_ZN7cutlass13device_kernelIN5flash11enable_sm90INS1_16FlashAttnFwdSm90INS1_25CollectiveMainloopFwdSm90ILi2EN4cute5tupleIJNS5_1CILi1EEES8_S8_EEENS6_IJNS7_ILi64EEESA_SA_EEELi512ENS_6half_tEfNS_4arch4Sm90ELb0ELb0ELb0ELb1ELb0ELb1ELb0ELb0ELb0ELb1ELb0ELb0EEENS1_21CollectiveEpilogueFwdINS6_IJSA_NS7_ILi512EEESA_EEES9_SC_SE_Li256ELb1ELb1ELb0ELb0EEENS1_36VarlenDynamicPersistentTileSchedulerILi64ELi64ELi256ELi128ELb0ELb1ELb1ELb0ELb1ELb1EEEEEEEEEvNT_6ParamsE:
        /* <DEDUP_REMOVED lines=23> */
.L_x_3841:
[----:B------:R-:W-:Y:S05]  /*0170*/  BSYNC B0 ;  /* 0x0000000000007941 */ /* 0x000fea0003800000 */
.L_x_3840:
        /* <DEDUP_REMOVED lines=20> */
[----:B-1----:R0:W1:Y:S06]  /*02c0*/  @UP0 SYNCS.EXCH.64 URZ, [UR8+0x28c00], UR4 ;  /* 0x028c0004083f05b2 */ /* 0x00206c0008000100 */
[----:B------:R0:W2:Y:S02]  /*02d0*/  @UP1 SYNCS.EXCH.64 URZ, [UR8+0x28c20], UR6 ;  /* 0x028c2006083f15b2 */ /* 0x0000a40008000100 */
        /* <DEDUP_REMOVED lines=10> */
[----:B0-----:R0:W3:Y:S01]  /*0380*/  SYNCS.EXCH.64 URZ, [UR6+0x28c30], UR4 ;  /* 0x028c3004063f75b2 */ /* 0x0010e20008000100 */
[----:B------:R0:W4:Y:S01]  /*0390*/  SYNCS.EXCH.64 URZ, [UR6+0x28c40], UR4 ;  /* 0x028c4004063f75b2 */ /* 0x0001220008000100 */
[----:B------:R0:W0:Y:S01]  /*03a0*/  SYNCS.EXCH.64 URZ, [UR6+0x28c38], UR4 ;  /* 0x028c3804063f75b2 */ /* 0x0000220008000100 */
[----:B------:R0:W0:Y:S01]  /*03b0*/  SYNCS.EXCH.64 URZ, [UR6+0x28c48], UR4 ;  /* 0x028c4804063f75b2 */ /* 0x0000220008000100 */
[----:B------:R-:W-:Y:S01]  /*03c0*/  NOP ;  /* 0x0000000000007918 */ /* 0x000fe20000000000 */
.L_x_3842:
        /* <DEDUP_REMOVED lines=22> */
.L_x_3843:
        /* <DEDUP_REMOVED lines=18> */
.L_x_3844:
        /* <DEDUP_REMOVED lines=22> */
.L_x_3845:
        /* <DEDUP_REMOVED lines=22> */
.L_x_3846:
[----:B------:R-:W-:Y:S01]  /*0910*/  IMAD.MOV.U32 R2, RZ, RZ, 0x1 ;  /* 0x00000001ff027424 */ /* 0x000fe200078e00ff */
[----:B------:R-:W-:Y:S01]  /*0920*/  ISETP.NE.AND P0, PT, R3, RZ, PT ;  /* 0x000000ff0300720c */ /* 0x000fe20003f05270 */
[----:B------:R-:W-:Y:S01]  /*0930*/  NOP ;  /* 0x0000000000007918 */ /* 0x000fe20000000000 */
[----:B------:R-:W-:Y:S01]  /*0940*/  ULDC.64 UR40, c[0x0][0x208] ;  /* 0x0000820000287ab9 */ /* 0x000fe20000000a00 */
[----:B------:R-:W-:Y:S01]  /*0950*/  BSSY B9, `(.L_x_3847) ;  /* 0x00016f2000097945 */ /* 0x000fe20003800000 */
[----:B------:R-:W-:-:S05]  /*0960*/  SEL R2, R2, 0x2, !P0 ;  /* 0x0000000202027807 */ /* 0x000fca0004000000 */
[----:B------:R0:W-:Y:S02]  /*0970*/  STL [R1+0x60], R2 ;  /* 0x0000600201007387 */ /* 0x0001e40000100800 */
[----:B01234-:R-:W-:Y:S06]  /*0980*/  BAR.SYNC.DEFER_BLOCKING 0x0 ;  /* 0x0000000000007b1d */ /* 0x01ffec0000010000 */
[----:B------:R-:W-:Y:S05]  /*0990*/  @!P0 BRA `(.L_x_3848) ;  /* 0x000000e400388947 */ /* 0x000fea0003800000 */
.L_x_3849:
[----:B------:R-:W-:-:S08]  /*09a0*/  NOP ;  /* 0x0000000000007918 */ /* 0x000fd00000000000 */
[----:B------:R-:W0:Y:S02]  /*09b0*/  USETMAXREG.TRY_ALLOC.CTAPOOL UP0, 0xf0 ;  /* 0x000000f0000079c8 */ /* 0x000e240008000600 */
[----:B0-----:R-:W-:-:S13]  /*09c0*/  PLOP3.LUT P0, PT, PT, PT, UP0, 0x80, 0x0 ;  /* 0x000000000000781c */ /* 0x001fda0003f0f008 */
[----:B------:R-:W-:Y:S05]  /*09d0*/  @!P0 BRA `(.L_x_3849) ;  /* 0xfffffffc00f08947 */ /* 0x000fea000383ffff */
[----:B------:R-:W0:Y:S01]  /*09e0*/  S2R R0, SR_TID.X ;  /* 0x0000000000007919 */ /* 0x000e220000002100 */
[----:B------:R-:W1:Y:S01]  /*09f0*/  S2UR UR5, SR_CgaCtaId ;  /* 0x00000000000579c3 */ /* 0x000e620000008800 */
[----:B------:R-:W-:Y:S02]  /*0a00*/  UMOV UR4, 0x400 ;  /* 0x0000040000047882 */ /* 0x000fe40000000000 */
[----:B-1----:R-:W-:-:S06]  /*0a10*/  ULEA UR4, UR5, UR4, 0x18 ;  /* 0x0000000405047291 */ /* 0x002fcc000f8ec03f */
[----:B------:R-:W-:Y:S01]  /*0a20*/  IMAD.U32 R2, RZ, RZ, UR4 ;  /* 0x00000004ff027e24 */ /* 0x000fe2000f8e00ff */
[----:B0-----:R-:W-:Y:S01]  /*0a30*/  SHF.R.U32.HI R0, RZ, 0x7, R0 ;  /* 0x00000007ff007819 */ /* 0x001fe20000011600 */
[----:B------:R-:W-:-:S03]  /*0a40*/  ULDC UR4, c[0x0][0xc3c] ;  /* 0x00030f0000047ab9 */ /* 0x000fc60000000800 */
[----:B------:R-:W-:Y:S02]  /*0a50*/  ISETP.NE.AND P0, PT, R0, 0x1, PT ;  /* 0x000000010000780c */ /* 0x000fe40003f05270 */
[----:B------:R-:W0:Y:S11]  /*0a60*/  S2R R0, SR_TID.X ;  /* 0x0000000000007919 */ /* 0x000e360000002100 */
[----:B------:R-:W-:Y:S06]  /*0a70*/  @!P0 BAR.ARV 0x8, 0x100 ;  /* 0x0204000000008b1d */ /* 0x000fec0000002000 */
[----:B0-----:R-:W-:-:S13]  /*0a80*/  ISETP.GE.U32.AND P0, PT, R0, 0x100, PT ;  /* 0x000001000000780c */ /* 0x001fda0003f06070 */
[----:B------:R-:W-:Y:S08]  /*0a90*/  @P0 BAR.ARV 0xf, 0x100 ;  /* 0x03c4000000000b1d */ /* 0x000ff00000002000 */
[----:B------:R-:W-:Y:S06]  /*0aa0*/  BAR.SYNC.DEFER_BLOCKING 0x5, 0x180 ;  /* 0x0146000000007b1d */ /* 0x000fec0000010000 */
[----:B------:R-:W0:Y:S02]  /*0ab0*/  LDS.128 R24, [R2+0x28cd0] ;  /* 0x028cd00002187984 */ /* 0x000e240000000c00 */
[----:B------:R-:W-:Y:S06]  /*0ac0*/  BAR.ARV 0x4, 0x180 ;  /* 0x0106000000007b1d */ /* 0x000fec0000002000 */
[----:B0-----:R-:W-:-:S13]  /*0ad0*/  ISETP.GE.AND P0, PT, R27, UR4, PT ;  /* 0x000000041b007c0c */ /* 0x001fda000bf06270 */
[----:B------:R-:W-:Y:S05]  /*0ae0*/  @P0 BRA `(.L_x_3850) ;  /* 0x0000016c00600947 */ /* 0x000fea0003800000 */
[----:B------:R-:W2:Y:S01]  /*0af0*/  LDL.LU R16, [R1+0x60] ;  /* 0x0000600001107983 */ /* 0x000ea20000300800 */
[----:B------:R-:W-:-:S05]  /*0b00*/  VIADD R234, R0, 0xffffff80 ;  /* 0xffffff8000ea7836 */ /* 0x000fca0000000000 */
[----:B------:R-:W-:-:S04]  /*0b10*/  SHF.R.S32.HI R3, RZ, 0x1f, R234 ;  /* 0x0000001fff037819 */ /* 0x000fc800000114ea */
[CC--:B------:R-:W-:Y:S02]  /*0b20*/  LEA.HI R0, R3.reuse, R234.reuse, RZ, 0x7 ;  /* 0x000000ea03007211 */ /* 0x0c0fe400078f38ff */
[CC--:B------:R-:W-:Y:S02]  /*0b30*/  LEA.HI R6, R3.reuse, R234.reuse, RZ, 0x4 ;  /* 0x000000ea03067211 */ /* 0x0c0fe400078f20ff */
[----:B------:R-:W-:Y:S02]  /*0b40*/  LOP3.LUT R5, R0, 0xffffff80, RZ, 0xc0, !PT ;  /* 0xffffff8000057812 */ /* 0x000fe400078ec0ff */
[----:B------:R-:W-:Y:S02]  /*0b50*/  LOP3.LUT R7, R6, 0xfffffff0, RZ, 0xc0, !PT ;  /* 0xfffffff006077812 */ /* 0x000fe400078ec0ff */
[----:B------:R-:W-:Y:S01]  /*0b60*/  LEA.HI R4, R3, R234, RZ, 0x5 ;  /* 0x000000ea03047211 */ /* 0x000fe200078f28ff */
[C---:B------:R-:W-:Y:S01]  /*0b70*/  IMAD.IADD R5, R234.reuse, 0x1, -R5 ;  /* 0x00000001ea057824 */ /* 0x040fe200078e0a05 */
[----:B------:R-:W-:Y:S01]  /*0b80*/  SHF.R.S32.HI R13, RZ, 0x4, R6 ;  /* 0x00000004ff0d7819 */ /* 0x000fe20000011406 */
[----:B------:R-:W-:Y:S01]  /*0b90*/  IMAD.IADD R10, R234, 0x1, -R7 ;  /* 0x00000001ea0a7824 */ /* 0x000fe200078e0a07 */
[----:B------:R-:W-:-:S02]  /*0ba0*/  SHF.R.S32.HI R192, RZ, 0x5, R4 ;  /* 0x00000005ffc07819 */ /* 0x000fc40000011404 */
[----:B------:R-:W-:Y:S02]  /*0bb0*/  SHF.R.S32.HI R11, RZ, 0x1f, R4 ;  /* 0x0000001fff0b7819 */ /* 0x000fe40000011404 */
[----:B------:R-:W-:Y:S02]  /*0bc0*/  SHF.R.S32.HI R4, RZ, 0x1f, R5 ;  /* 0x0000001fff047819 */ /* 0x000fe40000011405 */
[----:B------:R-:W-:Y:S02]  /*0bd0*/  SHF.R.S32.HI R7, RZ, 0x1f, R10 ;  /* 0x0000001fff077819 */ /* 0x000fe4000001140a */
[----:B------:R-:W-:Y:S02]  /*0be0*/  LEA.HI R8, R6, R13, RZ, 0x1 ;  /* 0x0000000d06087211 */ /* 0x000fe400078f08ff */
[----:B------:R-:W-:Y:S02]  /*0bf0*/  LEA.HI R6, R4, R5, RZ, 0x2 ;  /* 0x0000000504067211 */ /* 0x000fe400078f10ff */
[----:B------:R-:W-:-:S02]  /*0c00*/  LEA.HI R9, R7, R10, RZ, 0x3 ;  /* 0x0000000a07097211 */ /* 0x000fc400078f18ff */
[----:B------:R-:W-:Y:S02]  /*0c10*/  LOP3.LUT R12, R8, 0x1ffffffe, RZ, 0xc0, !PT ;  /* 0x1ffffffe080c7812 */ /* 0x000fe400078ec0ff */
[--C-:B------:R-:W-:Y:S02]  /*0c20*/  SHF.R.S32.HI R7, RZ, 0x2, R6.reuse ;  /* 0x00000002ff077819 */ /* 0x100fe40000011406 */
[----:B------:R-:W-:-:S04]  /*0c30*/  SHF.R.S32.HI R8, RZ, 0x1f, R6 ;  /* 0x0000001fff087819 */ /* 0x000fc80000011406 */
[----:B------:R-:W-:Y:S02]  /*0c40*/  LEA.HI R8, R8, R7, RZ, 0x3 ;  /* 0x0000000708087211 */ /* 0x000fe400078f18ff */
[----:B------:R-:W-:Y:S02]  /*0c50*/  LEA.HI R4, R4, R5, RZ, 0x5 ;  /* 0x0000000504047211 */ /* 0x000fe400078f28ff */
[----:B------:R-:W-:Y:S02]  /*0c60*/  LOP3.LUT R8, R8, 0xfffffff8, RZ, 0xc0, !PT ;  /* 0xfffffff808087812 */ /* 0x000fe400078ec0ff */
[----:B------:R-:W-:Y:S02]  /*0c70*/  LEA.HI R14, R11, R192, RZ, 0x2 ;  /* 0x000000c00b0e7211 */ /* 0x000fe400078f10ff */
[----:B------:R-:W-:Y:S01]  /*0c80*/  LOP3.LUT R11, R9, 0xfffffff8, RZ, 0xc0, !PT ;  /* 0xfffffff8090b7812 */ /* 0x000fe200078ec0ff */
[----:B------:R-:W-:Y:S01]  /*0c90*/  IMAD.IADD R191, R7, 0x1, -R8 ;  /* 0x0000000107bf7824 */ /* 0x000fe200078e0a08 */
[----:B------:R-:W-:-:S02]  /*0ca0*/  SHF.R.S32.HI R4, RZ, 0x5, R4 ;  /* 0x00000005ff047819 */ /* 0x000fc40000011404 */
[----:B------:R-:W-:Y:S01]  /*0cb0*/  SHF.R.S32.HI R213, RZ, 0x7, R0 ;  /* 0x00000007ffd57819 */ /* 0x000fe20000011400 */
[----:B------:R-:W-:Y:S01]  /*0cc0*/  IMAD.IADD R11, R10, 0x1, -R11 ;  /* 0x000000010a0b7824 */ /* 0x000fe200078e0a0b */
[----:B------:R-:W-:Y:S01]  /*0cd0*/  LOP3.LUT R15, R14, 0x3ffffc, RZ, 0xc0, !PT ;  /* 0x003ffffc0e0f7812 */ /* 0x000fe200078ec0ff */
[----:B------:R-:W-:Y:S01]  /*0ce0*/  IMAD R191, R4, 0x10, R191 ;  /* 0x0000001004bf7824 */ /* 0x000fe200078e02bf */
[-C--:B------:R-:W-:Y:S01]  /*0cf0*/  LEA.HI R4, R3, R234.reuse, RZ, 0x2 ;  /* 0x000000ea03047211 */ /* 0x080fe200078f10ff */
[----:B------:R-:W-:Y:S01]  /*0d00*/  IMAD R14, R213, 0x100, R10 ;  /* 0x00000100d50e7824 */ /* 0x000fe200078e020a */
[----:B------:R-:W-:Y:S01]  /*0d10*/  LEA.HI R3, R3, R234, RZ, 0x3 ;  /* 0x000000ea03037211 */ /* 0x000fe200078f18ff */
[----:B------:R-:W-:Y:S02]  /*0d20*/  IMAD.IADD R15, R192, 0x1, -R15 ;  /* 0x00000001c00f7824 */ /* 0x000fe400078e0a0f */
[----:B------:R-:W-:Y:S02]  /*0d30*/  IMAD.IADD R12, R13, 0x1, -R12 ;  /* 0x000000010d0c7824 */ /* 0x000fe400078e0a0c */
[----:B------:R-:W-:Y:S01]  /*0d40*/  IMAD.SHL.U32 R10, R11, 0x40, RZ ;  /* 0x000000400b0a7824 */ /* 0x000fe200078e00ff */
[----:B------:R-:W-:Y:S01]  /*0d50*/  SHF.R.S32.HI R23, RZ, 0x2, R4 ;  /* 0x00000002ff177819 */ /* 0x000fe20000011404 */
[----:B------:R-:W-:Y:S01]  /*0d60*/  IMAD R14, R15, 0x10, R14 ;  /* 0x000000100f0e7824 */ /* 0x000fe200078e020e */
[----:B------:R-:W-:Y:S01]  /*0d70*/  SHF.R.S32.HI R211, RZ, 0x3, R3 ;  /* 0x00000003ffd37819 */ /* 0x000fe20000011403 */
[----:B------:R-:W-:Y:S01]  /*0d80*/  IMAD.SHL.U32 R13, R12, 0x8, RZ ;  /* 0x000000080c0d7824 */ /* 0x000fe200078e00ff */
[----:B------:R-:W-:Y:S01]  /*0d90*/  LOP3.LUT R10, R10, 0x1c0, RZ, 0xc0, !PT ;  /* 0x000001c00a0a7812 */ /* 0x000fe200078ec0ff */
[----:B------:R-:W-:Y:S01]  /*0da0*/  IMAD.SHL.U32 R9, R9, 0x40, RZ ;  /* 0x0000004009097824 */ /* 0x000fe200078e00ff */
[----:B------:R-:W-:Y:S01]  /*0db0*/  LOP3.LUT R6, R6, 0x7ffffffc, RZ, 0xc0, !PT ;  /* 0x7ffffffc06067812 */ /* 0x000fe200078ec0ff */
[----:B------:R-:W-:Y:S01]  /*0dc0*/  VIADD R226, R23, 0x20 ;  /* 0x0000002017e27836 */ /* 0x000fe20000000000 */
[----:B------:R-:W-:Y:S01]  /*0dd0*/  LOP3.LUT R3, R3, 0xfffffff8, RZ, 0xc0, !PT ;  /* 0xfffffff803037812 */ /* 0x000fe200078ec0ff */
[--C-:B------:R-:W-:Y:S01]  /*0de0*/  IMAD.U32 R223, R14, 0x40, R13.reuse ;  /* 0x000000400edf7824 */ /* 0x100fe200078e000d */
[----:B------:R-:W-:Y:S01]  /*0df0*/  LOP3.LUT R13, R10, 0x8, R13, 0xf8, !PT ;  /* 0x000000080a0d7812 */ /* 0x000fe200078ef80d */
[----:B------:R-:W-:Y:S01]  /*0e00*/  IMAD.IADD R6, R5, 0x1, -R6 ;  /* 0x0000000105067824 */ /* 0x000fe200078e0a06 */
[----:B------:R-:W-:Y:S01]  /*0e10*/  SHF.R.U32.HI R10, RZ, 0x3, R10 ;  /* 0x00000003ff0a7819 */ /* 0x000fe2000001160a */
[----:B------:R-:W-:Y:S01]  /*0e20*/  IMAD.IADD R210, R234, 0x1, -R3 ;  /* 0x00000001ead27824 */ /* 0x000fe200078e0a03 */
[----:B------:R-:W-:-:S02]  /*0e30*/  LOP3.LUT R9, R9, 0x7ffffe00, RZ, 0xc0, !PT ;  /* 0x7ffffe0009097812 */ /* 0x000fc400078ec0ff */
[----:B------:R-:W-:Y:S02]  /*0e40*/  LOP3.LUT R5, R4, 0xfffffffc, RZ, 0xc0, !PT ;  /* 0xfffffffc04057812 */ /* 0x000fe400078ec0ff */
[----:B------:R-:W-:Y:S02]  /*0e50*/  LEA.HI R0, R0, R213, RZ, 0x1 ;  /* 0x000000d500007211 */ /* 0x000fe400078f08ff */
[----:B------:R-:W-:Y:S01]  /*0e60*/  SHF.R.S32.HI R3, RZ, 0x1f, R226 ;  /* 0x0000001fff037819 */ /* 0x000fe200000114e2 */
[----:B------:R-:W-:Y:S01]  /*0e70*/  IMAD R9, R192, 0x400, R9 ;  /* 0x00000400c0097824 */ /* 0x000fe200078e0209 */
[----:B------:R-:W-:Y:S01]  /*0e80*/  LOP3.LUT R10, R13, R10, RZ, 0x3c, !PT ;  /* 0x0000000a0d0a7212 */ /* 0x000fe200078e3cff */
[----:B------:R-:W-:Y:S01]  /*0e90*/  IMAD.IADD R5, R234, 0x1, -R5 ;  /* 0x00000001ea057824 */ /* 0x000fe200078e0a05 */
[----:B------:R-:W-:Y:S01]  /*0ea0*/  LOP3.LUT R0, R0, 0xfffffe, RZ, 0xc0, !PT ;  /* 0x00fffffe00007812 */ /* 0x000fe200078ec0ff */
[----:B------:R-:W-:Y:S01]  /*0eb0*/  IMAD.SHL.U32 R220, R226, 0x40, RZ ;  /* 0x00000040e2dc7824 */ /* 0x000fe200078e00ff */
[----:B------:R-:W-:Y:S01]  /*0ec0*/  LEA.HI R3, R3, R226, RZ, 0x3 ;  /* 0x000000e203037211 */ /* 0x000fe200078f18ff */
[----:B------:R-:W-:Y:S01]  /*0ed0*/  IMAD.IADD R9, R9, 0x1, R10 ;  /* 0x0000000109097824 */ /* 0x000fe200078e020a */
[----:B------:R-:W-:Y:S01]  /*0ee0*/  R2P PR, R11, 0x6 ;  /* 0x000000060b007804 */ /* 0x000fe20000000000 */
[----:B------:R-:W-:Y:S01]  /*0ef0*/  IMAD.IADD R0, R213, 0x1, -R0 ;  /* 0x00000001d5007824 */ /* 0x000fe200078e0a00 */
[----:B------:R-:W-:Y:S01]  /*0f00*/  SHF.R.S32.HI R4, RZ, 0x1f, R4 ;  /* 0x0000001fff047819 */ /* 0x000fe20000011404 */
[----:B------:R-:W-:Y:S01]  /*0f10*/  IMAD.SHL.U32 R3, R3, 0x40, RZ ;  /* 0x0000004003037824 */ /* 0x000fe200078e00ff */
[C---:B------:R-:W-:Y:S01]  /*0f20*/  LEA.HI R7, R5.reuse, R5, RZ, 0x1 ;  /* 0x0000000505077211 */ /* 0x040fe200078f08ff */
[----:B------:R-:W-:Y:S01]  /*0f30*/  IMAD.SHL.U32 R186, R5, 0x4, RZ ;  /* 0x0000000405ba7824 */ /* 0x000fe200078e00ff */
[----:B------:R-:W-:Y:S01]  /*0f40*/  LOP3.LUT R220, R220, 0x1c0, RZ, 0xc0, !PT ;  /* 0x000001c0dcdc7812 */ /* 0x000fe200078ec0ff */
[----:B------:R-:W-:-:S02]  /*0f50*/  IMAD R195, R9, 0x2, R2 ;  /* 0x0000000209c37824 */ /* 0x000fc400078e0202 */
[----:B------:R-:W-:Y:S01]  /*0f60*/  IMAD.MOV.U32 R197, RZ, RZ, 0x20 ;  /* 0x00000020ffc57424 */ /* 0x000fe200078e00ff */
[----:B------:R-:W-:Y:S01]  /*0f70*/  LEA.HI R4, R4, R23, RZ, 0x3 ;  /* 0x0000001704047211 */ /* 0x000fe200078f18ff */
[----:B------:R-:W-:Y:S01]  /*0f80*/  IMAD.SHL.U32 R194, R0, 0x100, RZ ;  /* 0x0000010000c27824 */ /* 0x000fe200078e00ff */
[----:B------:R-:W-:Y:S01]  /*0f90*/  LOP3.LUT R8, R7, 0x1ffffffe, RZ, 0xc0, !PT ;  /* 0x1ffffffe07087812 */ /* 0x000fe200078ec0ff */
[----:B------:R-:W-:Y:S01]  /*0fa0*/  IMAD.SHL.U32 R189, R210, 0x8, RZ ;  /* 0x00000008d2bd7824 */ /* 0x000fe200078e00ff */
[----:B------:R-:W-:Y:S01]  /*0fb0*/  SHF.R.U32.HI R235, RZ, 0x3, R220 ;  /* 0x00000003ffeb7819 */ /* 0x000fe200000116dc */
[----:B------:R-:W-:Y:S01]  /*0fc0*/  VIADD R190, R186, 0x10 ;  /* 0x00000010babe7836 */ /* 0x000fe20000000000 */
[----:B------:R-:W-:Y:S01]  /*0fd0*/  LOP3.LUT R221, R3, 0xfffffe00, RZ, 0xc0, !PT ;  /* 0xfffffe0003dd7812 */ /* 0x000fe200078ec0ff */
[----:B------:R-:W-:Y:S01]  /*0fe0*/  VIADD R198, R195, 0x26800 ;  /* 0x00026800c3c67836 */ /* 0x000fe20000000000 */
[----:B------:R-:W-:Y:S01]  /*0ff0*/  SEL R197, R197, 0xffffffe0, !P1 ;  /* 0xffffffe0c5c57807 */ /* 0x000fe20004800000 */
[C---:B------:R-:W-:Y:S01]  /*1000*/  VIADD R207, R189.reuse, 0x40 ;  /* 0x00000040bdcf7836 */ /* 0x040fe20000000000 */
[----:B------:R-:W-:Y:S01]  /*1010*/  LOP3.LUT R4, R4, 0xfffffff8, RZ, 0xc0, !PT ;  /* 0xfffffff804047812 */ /* 0x000fe200078ec0ff */
[C---:B------:R-:W-:Y:S01]  /*1020*/  VIADD R206, R189.reuse, 0x80 ;  /* 0x00000080bdce7836 */ /* 0x040fe20000000000 */
[----:B------:R-:W-:Y:S01]  /*1030*/  SHF.R.S32.HI R217, RZ, 0x1f, R190 ;  /* 0x0000001fffd97819 */ /* 0x000fe200000114be */
[----:B------:R-:W-:-:S02]  /*1040*/  VIADD R205, R189, 0xc0 ;  /* 0x000000c0bdcd7836 */ /* 0x000fc40000000000 */
[C---:B------:R-:W-:Y:S02]  /*1050*/  VIADD R204, R189.reuse, 0x100 ;  /* 0x00000100bdcc7836 */ /* 0x040fe40000000000 */
[C---:B------:R-:W-:Y:S02]  /*1060*/  VIADD R203, R189.reuse, 0x140 ;  /* 0x00000140bdcb7836 */ /* 0x040fe40000000000 */
[C---:B------:R-:W-:Y:S02]  /*1070*/  VIADD R215, R189.reuse, 0x180 ;  /* 0x00000180bdd77836 */ /* 0x040fe40000000000 */
[----:B------:R-:W-:Y:S02]  /*1080*/  VIADD R214, R189, 0x1c0 ;  /* 0x000001c0bdd67836 */ /* 0x000fe40000000000 */
[----:B------:R-:W-:Y:S02]  /*1090*/  VIADD R196, R195, 0x26840 ;  /* 0x00026840c3c47836 */ /* 0x000fe40000000000 */
[----:B------:R-:W-:-:S02]  /*10a0*/  IMAD.IADD R8, R5, 0x1, -R8 ;  /* 0x0000000105087824 */ /* 0x000fc400078e0a08 */
[C---:B------:R-:W-:Y:S01]  /*10b0*/  @P2 VIADD R196, R198.reuse, 0xffffffc0 ;  /* 0xffffffc0c6c42836 */ /* 0x040fe20000000000 */
[----:B------:R-:W-:Y:S01]  /*10c0*/  CS2R R18, SRZ ;  /* 0x0000000000127805 */ /* 0x000fe2000001ff00 */
[----:B------:R-:W-:Y:S01]  /*10d0*/  IMAD.IADD R198, R198, 0x1, R197 ;  /* 0x00000001c6c67824 */ /* 0x000fe200078e02c5 */
[----:B------:R-:W-:Y:S01]  /*10e0*/  SHF.R.S32.HI R233, RZ, 0x1f, R207 ;  /* 0x0000001fffe97819 */ /* 0x000fe200000114cf */
[----:B------:R-:W-:Y:S01]  /*10f0*/  IMAD.MOV.U32 R208, RZ, RZ, RZ ;  /* 0x000000ffffd07224 */ /* 0x000fe200078e00ff */
[----:B------:R-:W-:Y:S01]  /*1100*/  SHF.R.S32.HI R232, RZ, 0x1f, R206 ;  /* 0x0000001fffe87819 */ /* 0x000fe200000114ce */
[----:B------:R-:W-:Y:S01]  /*1110*/  IMAD.MOV.U32 R185, RZ, RZ, RZ ;  /* 0x000000ffffb97224 */ /* 0x000fe200078e00ff */
[----:B------:R-:W-:Y:S01]  /*1120*/  SHF.R.S32.HI R231, RZ, 0x1f, R205 ;  /* 0x0000001fffe77819 */ /* 0x000fe200000114cd */
[----:B------:R-:W-:Y:S01]  /*1130*/  IMAD.MOV.U32 R22, RZ, RZ, RZ ;  /* 0x000000ffff167224 */ /* 0x000fe200078e00ff */
[----:B------:R-:W-:Y:S01]  /*1140*/  SHF.R.S32.HI R230, RZ, 0x1f, R204 ;  /* 0x0000001fffe67819 */ /* 0x000fe200000114cc */
[----:B------:R-:W-:Y:S01]  /*1150*/  IMAD.IADD R188, R23, 0x1, -R4 ;  /* 0x0000000117bc7824 */ /* 0x000fe200078e0a04 */
[----:B------:R-:W-:Y:S01]  /*1160*/  SHF.R.S32.HI R229, RZ, 0x1f, R203 ;  /* 0x0000001fffe57819 */ /* 0x000fe200000114cb */
[----:B------:R-:W-:Y:S01]  /*1170*/  IMAD.SHL.U32 R218, R190, 0x2, RZ ;  /* 0x00000002beda7824 */ /* 0x000fe200078e00ff */
[----:B------:R-:W-:Y:S01]  /*1180*/  SHF.R.S32.HI R228, RZ, 0x1f, R215 ;  /* 0x0000001fffe47819 */ /* 0x000fe200000114d7 */
[----:B------:R-:W-:Y:S01]  /*1190*/  IMAD.SHL.U32 R193, R6, 0x2, RZ ;  /* 0x0000000206c17824 */ /* 0x000fe200078e00ff */
[----:B------:R-:W-:Y:S01]  /*11a0*/  SHF.R.S32.HI R227, RZ, 0x1f, R214 ;  /* 0x0000001fffe37819 */ /* 0x000fe200000114d6 */
[----:B------:R-:W-:Y:S01]  /*11b0*/  IMAD R222, R8, 0x8, R191 ;  /* 0x0000000808de7824 */ /* 0x000fe200078e02bf */
[----:B------:R-:W-:Y:S01]  /*11c0*/  SHF.L.U64.HI R217, R190, 0x1, R217 ;  /* 0x00000001bed97819 */ /* 0x000fe200000102d9 */
[----:B------:R-:W-:Y:S01]  /*11d0*/  IMAD.IADD R197, R197, 0x1, R196 ;  /* 0x00000001c5c57824 */ /* 0x000fe200078e02c4 */
[----:B--2---:R-:W-:Y:S01]  /*11e0*/  LOP3.LUT R184, R16, 0x1, RZ, 0xfc, !PT ;  /* 0x0000000110b87812 */ /* 0x004fe200078efcff */
[----:B------:R-:W-:-:S05]  /*11f0*/  IMAD.SHL.U32 R16, R5, 0x8, RZ ;  /* 0x0000000805107824 */ /* 0x000fca00078e00ff */
[----:B------:R-:W-:-:S04]  /*1200*/  LOP3.LUT R0, R220, 0x38, R16, 0xf8, !PT ;  /* 0x00000038dc007812 */ /* 0x000fc800078ef810 */
[----:B------:R-:W-:-:S05]  /*1210*/  LOP3.LUT R219, R221, R0, R235, 0xf6, !PT ;  /* 0x00000000dddb7212 */ /* 0x000fca00078ef6eb */
[----:B------:R-:W-:-:S07]  /*1220*/  IMAD R219, R219, 0x2, R2 ;  /* 0x00000002dbdb7824 */ /* 0x000fce00078e0202 */
.L_x_3969:
[----:B01-3--:R-:W0:Y:S01]  /*1230*/  LDC.64 R4, c[0x0][0xc88] ;  /* 0x00032200ff047b82 */ /* 0x00be220000000a00 */
[----:B------:R-:W-:Y:S01]  /*1240*/  ULDC.64 UR4, c[0x0][0xa28] ;  /* 0x00028a0000047ab9 */ /* 0x000fe20000000a00 */
[----:B------:R-:W-:Y:S01]  /*1250*/  ULDC.64 UR8, c[0x0][0xa18] ;  /* 0x0002860000087ab9 */ /* 0x000fe20000000a00 */
[----:B------:R-:W-:Y:S01]  /*1260*/  ULDC.64 UR6, c[0x0][0xa08] ;  /* 0x0002820000067ab9 */ /* 0x000fe20000000a00 */
[----:B0-----:R-:W-:-:S05]  /*1270*/  IMAD.WIDE R4, R27, 0x4, R4 ;  /* 0x000000041b047825 */ /* 0x001fca00078e0204 */
[----:B--2---:R-:W2:Y:S01]  /*1280*/  LDG.E R202, desc[UR40][R4.64] ;  /* 0x0000002804ca7981 */ /* 0x004ea2000c1e1900 */
        /* <DEDUP_REMOVED lines=20> */
[----:B----4-:R-:W-:-:S03]  /*13d0*/  @P1 IADD3.X R7, R201, UR9, RZ, P2, !PT ;  /* 0x00000009c9071c10 */ /* 0x010fc600097fe4ff */
        /* <DEDUP_REMOVED lines=12> */
[----:B------:R-:W-:Y:S02]  /*14a0*/  IMAD.MOV.U32 R209, RZ, RZ, R25 ;  /* 0x000000ffffd17224 */ /* 0x000fe400078e0019 */
        /* <DEDUP_REMOVED lines=12> */
.L_x_3851:
[----:B------:R-:W-:Y:S02]  /*1570*/  IMAD.U32 R46, RZ, RZ, UR5 ;  /* 0x00000005ff2e7e24 */ /* 0x000fe4000f8e00ff */
[----:B------:R-:W-:Y:S01]  /*1580*/  IMAD.U32 R28, RZ, RZ, UR4 ;  /* 0x00000004ff1c7e24 */ /* 0x000fe2000f8e00ff */
[----:B------:R-:W-:Y:S06]  /*1590*/  @!P2 BRA `(.L_x_3852) ;  /* 0x000000000010a947 */ /* 0x000fec0003800000 */
[----:B------:R-:W-:-:S04]  /*15a0*/  IADD3 R4, P0, R200, UR8, RZ ;  /* 0x00000008c8047c10 */ /* 0x000fc8000ff1e0ff */
[----:B------:R-:W-:-:S05]  /*15b0*/  IADD3.X R5, R201, UR9, RZ, P0, !PT ;  /* 0x00000009c9057c10 */ /* 0x000fca00087fe4ff */
[----:B------:R0:W5:Y:S01]  /*15c0*/  LDG.E R28, desc[UR40][R4.64] ;  /* 0x00000028041c7981 */ /* 0x000162000c1e1900 */
[----:B------:R-:W-:Y:S05]  /*15d0*/  BRA `(.L_x_3853) ;  /* 0x0000000000107947 */ /* 0x000fea0003800000 */
.L_x_3852:
[----:B------:R-:W-:Y:S05]  /*15e0*/  @!P0 BRA `(.L_x_3853) ;  /* 0x00000000000c8947 */ /* 0x000fea0003800000 */
[----:B------:R-:W2:Y:S04]  /*15f0*/  LDG.E R5, desc[UR40][R8.64] ;  /* 0x0000002808057981 */ /* 0x000ea8000c1e1900 */
[----:B------:R-:W2:Y:S02]  /*1600*/  LDG.E R28, desc[UR40][R8.64+0x4] ;  /* 0x00000428081c7981 */ /* 0x000ea4000c1e1900 */
[----:B--2---:R-:W-:-:S07]  /*1610*/  IMAD.IADD R28, R28, 0x1, -R5 ;  /* 0x000000011c1c7824 */ /* 0x004fce00078e0a05 */
.L_x_3853:
[----:B------:R-:W-:Y:S02]  /*1620*/  ULDC.64 UR4, c[0x0][0xa10] ;  /* 0x0002840000047ab9 */ /* 0x000fe40000000a00 */
[----:B------:R-:W-:-:S04]  /*1630*/  ISETP.NE.U32.AND P0, PT, RZ, UR4, PT ;  /* 0x00000004ff007c0c */ /* 0x000fc8000bf05070 */
[----:B------:R-:W-:Y:S01]  /*1640*/  ISETP.NE.AND.EX P0, PT, RZ, UR5, PT, P0 ;  /* 0x00000005ff007c0c */ /* 0x000fe2000bf05300 */
[----:B-----5:R-:W-:Y:S01]  /*1650*/  IMAD.IADD R11, R28, 0x1, -R3 ;  /* 0x000000011c0b7824 */ /* 0x020fe200078e0a03 */
[----:B------:R-:W-:-:S11]  /*1660*/  ULDC.64 UR4, c[0x0][0xa30] ;  /* 0x00028c0000047ab9 */ /* 0x000fd60000000a00 */
[----:B0-----:R-:W0:Y:S02]  /*1670*/  @P0 LDC.64 R4, c[0x0][0xa10] ;  /* 0x00028400ff040b82 */ /* 0x001e240000000a00 */
[----:B0-----:R-:W-:-:S05]  /*1680*/  @P0 IMAD.WIDE R4, R29, 0x4, R4 ;  /* 0x000000041d040825 */ /* 0x001fca00078e0204 */
[----:B------:R-:W2:Y:S04]  /*1690*/  @P0 LDG.E R0, desc[UR40][R4.64] ;  /* 0x0000002804000981 */ /* 0x000ea8000c1e1900 */
[----:B------:R-:W2:Y:S01]  /*16a0*/  @P0 LDG.E R9, desc[UR40][R4.64+0x4] ;  /* 0x0000042804090981 */ /* 0x000ea2000c1e1900 */
[----:B------:R-:W-:Y:S01]  /*16b0*/  IMAD.MOV R44, RZ, RZ, -R11 ;  /* 0x000000ffff2c7224 */ /* 0x000fe200078e0a0b */
[----:B------:R-:W-:Y:S01]  /*16c0*/  ISETP.NE.U32.AND P1, PT, RZ, UR4, PT ;  /* 0x00000004ff007c0c */ /* 0x000fe2000bf25070 */
[----:B------:R-:W-:-:S03]  /*16d0*/  IMAD.MOV.U32 R27, RZ, RZ, R28 ;  /* 0x000000ffff1b7224 */ /* 0x000fc600078e001c */
[----:B------:R-:W-:Y:S02]  /*16e0*/  VIMNMX R44, RZ, R44, !PT ;  /* 0x0000002cff2c7248 */ /* 0x000fe40007fe0100 */
[----:B------:R-:W-:-:S13]  /*16f0*/  ISETP.NE.AND.EX P1, PT, RZ, UR5, PT, P1 ;  /* 0x00000005ff007c0c */ /* 0x000fda000bf25310 */
[----:B------:R-:W-:-:S04]  /*1700*/  @P1 IADD3 R6, P2, R200, UR4, RZ ;  /* 0x00000004c8061c10 */ /* 0x000fc8000ff5e0ff */
[----:B------:R-:W-:-:S05]  /*1710*/  @P1 IADD3.X R7, R201, UR5, RZ, P2, !PT ;  /* 0x00000005c9071c10 */ /* 0x000fca00097fe4ff */
[----:B------:R0:W5:Y:S01]  /*1720*/  @P1 LDG.E R27, desc[UR40][R6.64] ;  /* 0x00000028061b1981 */ /* 0x000162000c1e1900 */
[----:B--2---:R-:W-:-:S04]  /*1730*/  @P0 IMAD.IADD R46, R9, 0x1, -R0 ;  /* 0x00000001092e0824 */ /* 0x004fc800078e0a00 */
[----:B------:R-:W-:-:S04]  /*1740*/  IMAD.IADD R168, R11, 0x1, R46 ;  /* 0x000000010ba87824 */ /* 0x000fc800078e022e */
        /* <DEDUP_REMOVED lines=36> */
.L_x_3856:
[----:B------:R-:W-:Y:S05]  /*1990*/  BSYNC B6 ;  /* 0x0000000000067941 */ /* 0x000fea0003800000 */
.L_x_3855:
        /* <DEDUP_REMOVED lines=20> */
.L_x_3858:
[----:B------:R-:W-:Y:S05]  /*1ae0*/  BSYNC B6 ;  /* 0x0000000000067941 */ /* 0x000fea0003800000 */
.L_x_3857:
[----:B------:R-:W-:Y:S01]  /*1af0*/  ULDC.64 UR4, c[0x0][0x9f8] ;  /* 0x00027e0000047ab9 */ /* 0x000fe20000000a00 */
[----:B------:R-:W0:Y:S01]  /*1b00*/  LDC.64 R50, c[0x0][0x300] ;  /* 0x0000c000ff327b82 */ /* 0x000e220000000a00 */
[----:B------:R-:W-:Y:S01]  /*1b10*/  ISETP.NE.U32.AND P0, PT, RZ, UR4, PT ;  /* 0x00000004ff007c0c */ /* 0x000fe2000bf05070 */
[----:B------:R-:W-:Y:S01]  /*1b20*/  IMAD.IADD R42, R31, 0x1, R28 ;  /* 0x000000011f2a7824 */ /* 0x000fe200078e021c */
[----:B------:R-:W-:Y:S02]  /*1b30*/  ULDC.64 UR6, c[0x0][0x330] ;  /* 0x0000cc0000067ab9 */ /* 0x000fe40000000a00 */
[----:B------:R-:W-:Y:S02]  /*1b40*/  ISETP.NE.AND.EX P0, PT, RZ, UR5, PT, P0 ;  /* 0x00000005ff007c0c */ /* 0x000fe4000bf05300 */
[----:B------:R-:W-:Y:S01]  /*1b50*/  SHF.R.S32.HI R17, RZ, 0x1f, R16 ;  /* 0x0000001fff117819 */ /* 0x000fe20000011410 */
[----:B------:R-:W1:Y:S08]  /*1b60*/  LDC.64 R54, c[0x0][0x3f8] ;  /* 0x0000fe00ff367b82 */ /* 0x000e700000000a00 */
[----:B------:R-:W2:Y:S02]  /*1b70*/  LDC R43, c[0x0][0x3f4] ;  /* 0x0000fd00ff2b7b82 */ /* 0x000ea40000000800 */
[----:B------:R-:W-:-:S04]  /*1b80*/  @P0 IADD3 R4, P1, R200, UR4, RZ ;  /* 0x00000004c8040c10 */ /* 0x000fc8000ff3e0ff */
[----:B------:R-:W-:Y:S01]  /*1b90*/  @P0 IADD3.X R5, R201, UR5, RZ, P1, !PT ;  /* 0x00000005c9050c10 */ /* 0x000fe20008ffe4ff */
[----:B------:R-:W-:-:S04]  /*1ba0*/  ULDC.64 UR4, c[0x0][0x308] ;  /* 0x0000c20000047ab9 */ /* 0x000fc80000000a00 */
[----:B------:R3:W4:Y:S01]  /*1bb0*/  @P0 LDG.E R29, desc[UR40][R4.64] ;  /* 0x00000028041d0981 */ /* 0x000722000c1e1900 */
[----:B------:R-:W-:Y:S01]  /*1bc0*/  SHF.R.S32.HI R28, RZ, 0x1f, R42 ;  /* 0x0000001fff1c7819 */ /* 0x000fe2000001142a */
[-C--:B0-----:R-:W-:Y:S01]  /*1bd0*/  IMAD.WIDE.U32 R6, R42, R50.reuse, RZ ;  /* 0x000000322a067225 */ /* 0x081fe200078e00ff */
[----:B------:R-:W-:Y:S01]  /*1be0*/  SHF.R.S32.HI R187, RZ, 0x1f, R186 ;  /* 0x0000001fffbb7819 */ /* 0x000fe200000114ba */
[----:B------:R-:W0:Y:S01]  /*1bf0*/  S2R R52, SR_TID.X ;  /* 0x0000000000347919 */ /* 0x000e220000002100 */
[----:B------:R-:W-:Y:S01]  /*1c00*/  SHF.L.U64.HI R49, R50, 0x6, R51 ;  /* 0x0000000632317819 */ /* 0x000fe20000010233 */
[----:B------:R-:W-:Y:S02]  /*1c10*/  IMAD R0, R28, R50, RZ ;  /* 0x000000321c007224 */ /* 0x000fe400078e02ff */
[----:B------:R-:W-:Y:S02]  /*1c20*/  IMAD.SHL.U32 R14, R188, 0x40, RZ ;  /* 0x00000040bc0e7824 */ /* 0x000fe400078e00ff */
[----:B------:R-:W-:Y:S01]  /*1c30*/  IMAD R3, R42, R51, R0 ;  /* 0x000000332a037224 */ /* 0x000fe200078e0200 */
[----:B------:R-:W-:Y:S01]  /*1c40*/  SHF.R.S32.HI R0, RZ, 0x1f, R26 ;  /* 0x0000001fff007819 */ /* 0x000fe2000001141a */
[----:B---3--:R-:W-:Y:S01]  /*1c50*/  IMAD.WIDE.U32 R4, R26, UR6, R16 ;  /* 0x000000061a047c25 */ /* 0x008fe2000f8e0010 */
[----:B--2---:R-:W-:-:S03]  /*1c60*/  ISETP.GE.AND P2, PT, R16, R43, PT ;  /* 0x0000002b1000720c */ /* 0x004fc60003f46270 */
[----:B------:R-:W-:Y:S01]  /*1c70*/  IMAD.IADD R7, R7, 0x1, R3 ;  /* 0x0000000107077824 */ /* 0x000fe200078e0203 */
[----:B------:R-:W-:Y:S01]  /*1c80*/  SEL R15, R43, RZ, P2 ;  /* 0x000000ff2b0f7207 */ /* 0x000fe20001000000 */
[----:B------:R-:W-:Y:S01]  /*1c90*/  IMAD R3, R0, UR6, RZ ;  /* 0x0000000600037c24 */ /* 0x000fe2000f8e02ff */
[----:B------:R-:W-:Y:S01]  /*1ca0*/  P2R R68, PR, RZ, 0x4 ;  /* 0x00000004ff447803 */ /* 0x000fe20000000000 */
[----:B------:R-:W-:-:S04]  /*1cb0*/  IMAD.WIDE.U32 R6, R26, UR4, R6 ;  /* 0x000000041a067c25 */ /* 0x000fc8000f8e0006 */
[----:B------:R-:W-:Y:S01]  /*1cc0*/  IMAD R33, R26, UR7, R3 ;  /* 0x000000071a217c24 */ /* 0x000fe2000f8e0203 */
[----:B------:R-:W-:Y:S01]  /*1cd0*/  ULDC.64 UR6, c[0x0][0xa08] ;  /* 0x0002820000067ab9 */ /* 0x000fe20000000a00 */
[----:B------:R-:W-:Y:S01]  /*1ce0*/  IMAD R3, R0, UR4, RZ ;  /* 0x0000000400037c24 */ /* 0x000fe2000f8e02ff */
[----:B------:R-:W-:Y:S01]  /*1cf0*/  ISETP.NE.U32.AND P0, PT, RZ, UR6, PT ;  /* 0x00000006ff007c0c */ /* 0x000fe2000bf05070 */
[----:B------:R-:W-:Y:S02]  /*1d00*/  IMAD.IADD R33, R5, 0x1, R33 ;  /* 0x0000000105217824 */ /* 0x000fe400078e0221 */
[----:B------:R-:W-:Y:S01]  /*1d10*/  IMAD R3, R26, UR5, R3 ;  /* 0x000000051a037c24 */ /* 0x000fe2000f8e0203 */
[----:B------:R-:W-:Y:S01]  /*1d20*/  ISETP.NE.AND.EX P0, PT, RZ, UR7, PT, P0 ;  /* 0x00000007ff007c0c */ /* 0x000fe2000bf05300 */
[----:B------:R-:W-:Y:S01]  /*1d30*/  ULDC.64 UR4, c[0x0][0x310] ;  /* 0x0000c40000047ab9 */ /* 0x000fe20000000a00 */
[----:B------:R-:W-:Y:S01]  /*1d40*/  ULDC.64 UR6, c[0x0][0x338] ;  /* 0x0000ce0000067ab9 */ /* 0x000fe20000000a00 */
[----:B------:R-:W-:Y:S01]  /*1d50*/  IMAD.IADD R7, R7, 0x1, R3 ;  /* 0x0000000107077824 */ /* 0x000fe200078e0203 */
[----:B------:R-:W-:Y:S01]  /*1d60*/  SHF.R.S32.HI R3, RZ, 0x1f, R23 ;  /* 0x0000001fff037819 */ /* 0x000fe20000011417 */
[----:B------:R-:W-:Y:S01]  /*1d70*/  IMAD.MOV.U32 R32, RZ, RZ, R4 ;  /* 0x000000ffff207224 */ /* 0x000fe200078e0004 */
[----:B0-----:R-:W-:Y:S01]  /*1d80*/  SHF.R.U32.HI R52, RZ, 0x7, R52 ;  /* 0x00000007ff347819 */ /* 0x001fe20000011634 */
[----:B------:R-:W0:Y:S01]  /*1d90*/  LDC.64 R4, c[0x0][0x408] ;  /* 0x00010200ff047b82 */ /* 0x000e220000000a00 */
[----:B------:R-:W-:-:S02]  /*1da0*/  IMAD.IADD R15, R16, 0x1, R15 ;  /* 0x00000001100f7824 */ /* 0x000fc400078e020f */
[----:B------:R-:W-:Y:S02]  /*1db0*/  VIADD R72, R16, 0x20 ;  /* 0x0000002010487836 */ /* 0x000fe40000000000 */
[----:B------:R-:W-:Y:S01]  /*1dc0*/  IMAD.SHL.U32 R60, R43, 0x2, RZ ;  /* 0x000000022b3c7824 */ /* 0x000fe200078e00ff */
[----:B------:R-:W-:Y:S01]  /*1dd0*/  SHF.R.S32.HI R48, RZ, 0x1f, R15 ;  /* 0x0000001fff307819 */ /* 0x000fe2000001140f */
[----:B------:R-:W-:-:S03]  /*1de0*/  VIADD R59, R52, 0x8 ;  /* 0x00000008343b7836 */ /* 0x000fc60000000000 */
[----:B------:R-:W-:-:S04]  /*1df0*/  LEA.HI R48, R48, R15, RZ, 0x3 ;  /* 0x0000000f30307211 */ /* 0x000fc800078f18ff */
[----:B------:R-:W-:-:S04]  /*1e00*/  LOP3.LUT R65, R48, 0xfffffff8, RZ, 0xc0, !PT ;  /* 0xfffffff830417812 */ /* 0x000fc800078ec0ff */
[----:B------:R-:W-:Y:S01]  /*1e10*/  SHF.R.S32.HI R71, RZ, 0x1f, R65 ;  /* 0x0000001fff477819 */ /* 0x000fe20000011441 */
[----:B0-----:R-:W-:Y:S01]  /*1e20*/  IMAD R12, R3, R4, RZ ;  /* 0x00000004030c7224 */ /* 0x001fe200078e02ff */
[C---:B------:R-:W-:Y:S01]  /*1e30*/  SHF.L.U64.HI R56, R4.reuse, 0x6, R5 ;  /* 0x0000000604387819 */ /* 0x040fe20000010205 */
[----:B------:R-:W-:Y:S02]  /*1e40*/  IMAD.SHL.U32 R57, R4, 0x40, RZ ;  /* 0x0000004004397824 */ /* 0x000fe400078e00ff */
[----:B------:R-:W-:Y:S01]  /*1e50*/  IMAD R31, R23, R5, R12 ;  /* 0x00000005171f7224 */ /* 0x000fe200078e020c */
[----:B----4-:R-:W-:Y:S02]  /*1e60*/  SHF.R.S32.HI R0, RZ, 0x1f, R29 ;  /* 0x0000001fff007819 */ /* 0x010fe4000001141d */
[----:B------:R-:W-:Y:S02]  /*1e70*/  SEL R11, R29, RZ, !P0 ;  /* 0x000000ff1d0b7207 */ /* 0x000fe40004000000 */
[----:B------:R-:W-:-:S03]  /*1e80*/  SEL R0, R0, RZ, !P0 ;  /* 0x000000ff00007207 */ /* 0x000fc60004000000 */
[----:B------:R-:W-:-:S04]  /*1e90*/  IMAD.WIDE.U32 R20, R11, UR4, R6 ;  /* 0x000000040b147c25 */ /* 0x000fc8000f8e0006 */
[C---:B------:R-:W-:Y:S02]  /*1ea0*/  IMAD R6, R0.reuse, UR6, RZ ;  /* 0x0000000600067c24 */ /* 0x040fe4000f8e02ff */
[----:B------:R-:W-:Y:S01]  /*1eb0*/  IMAD R8, R0, UR4, RZ ;  /* 0x0000000400087c24 */ /* 0x000fe2000f8e02ff */
[----:B------:R-:W-:Y:S01]  /*1ec0*/  ULDC UR4, c[0x0][0x2f4] ;  /* 0x0000bd0000047ab9 */ /* 0x000fe20000000800 */
[----:B------:R-:W-:Y:S01]  /*1ed0*/  IMAD R73, R11, UR7, R6 ;  /* 0x000000070b497c24 */ /* 0x000fe2000f8e0206 */
[----:B------:R-:W-:Y:S01]  /*1ee0*/  ISETP.GE.AND P4, PT, R16, UR4, PT ;  /* 0x0000000410007c0c */ /* 0x000fe2000bf86270 */
[----:B-1----:R-:W-:Y:S01]  /*1ef0*/  IMAD R6, R3, R54, RZ ;  /* 0x0000003603067224 */ /* 0x002fe200078e02ff */
[----:B------:R-:W-:Y:S01]  /*1f00*/  ISETP.GE.AND P3, PT, R72, UR4, PT ;  /* 0x0000000448007c0c */ /* 0x000fe2000bf66270 */
[C---:B------:R-:W-:Y:S02]  /*1f10*/  IMAD R13, R11.reuse, UR5, R8 ;  /* 0x000000050b0d7c24 */ /* 0x040fe4000f8e0208 */
[----:B------:R-:W-:-:S04]  /*1f20*/  IMAD.WIDE.U32 R32, R11, UR6, R32 ;  /* 0x000000060b207c25 */ /* 0x000fc8000f8e0020 */
[C---:B------:R-:W-:Y:S02]  /*1f30*/  IMAD R29, R23.reuse, R55, R6 ;  /* 0x00000037171d7224 */ /* 0x040fe400078e0206 */
[----:B------:R-:W-:-:S04]  /*1f40*/  IMAD.WIDE.U32 R6, R23, R54, R186 ;  /* 0x0000003617067225 */ /* 0x000fc800078e00ba */
[----:B------:R-:W-:-:S04]  /*1f50*/  IMAD.WIDE.U32 R10, R23, R54, R16 ;  /* 0x00000036170a7225 */ /* 0x000fc800078e0010 */
[----:B------:R-:W-:Y:S02]  /*1f60*/  IMAD.IADD R7, R7, 0x1, R29 ;  /* 0x0000000107077824 */ /* 0x000fe400078e021d */
[----:B------:R-:W-:Y:S01]  /*1f70*/  IMAD.IADD R11, R29, 0x1, R11 ;  /* 0x000000011d0b7824 */ /* 0x000fe200078e020b */
[----:B-----5:R-:W-:Y:S01]  /*1f80*/  SHF.R.S32.HI R29, RZ, 0x1f, R27 ;  /* 0x0000001fff1d7819 */ /* 0x020fe2000001141b */
[-C--:B------:R-:W-:Y:S02]  /*1f90*/  IMAD R0, R3, R50.reuse, RZ ;  /* 0x0000003203007224 */ /* 0x080fe400078e02ff */
[----:B------:R-:W-:-:S04]  /*1fa0*/  IMAD.WIDE.U32 R8, R23, R50, R16 ;  /* 0x0000003217087225 */ /* 0x000fc800078e0010 */
[----:B------:R-:W-:Y:S02]  /*1fb0*/  IMAD R30, R29, R54, RZ ;  /* 0x000000361d1e7224 */ /* 0x000fe400078e02ff */
[----:B------:R-:W-:Y:S01]  /*1fc0*/  IMAD R47, R23, R51, R0 ;  /* 0x00000033172f7224 */ /* 0x000fe200078e0200 */
[----:B------:R-:W-:Y:S01]  /*1fd0*/  SHF.L.U64.HI R51, R54, 0x6, R55 ;  /* 0x0000000636337819 */ /* 0x000fe20000010237 */
[----:B------:R-:W-:Y:S01]  /*1fe0*/  IMAD R63, R27, R55, R30 ;  /* 0x000000371b3f7224 */ /* 0x000fe200078e021e */
[----:B------:R-:W-:Y:S01]  /*1ff0*/  LOP3.LUT R55, R14, 0x1c0, RZ, 0xc0, !PT ;  /* 0x000001c00e377812 */ /* 0x000fe200078ec0ff */
[----:B------:R-:W-:Y:S01]  /*2000*/  IMAD R30, R29, R4, RZ ;  /* 0x000000041d1e7224 */ /* 0x000fe200078e02ff */
[----:B------:R-:W-:Y:S01]  /*2010*/  IADD3 R0, P0, R20, R8, RZ ;  /* 0x0000000814007210 */ /* 0x000fe20007f1e0ff */
[----:B------:R-:W-:Y:S01]  /*2020*/  IMAD.IADD R26, R21, 0x1, R13 ;  /* 0x00000001151a7824 */ /* 0x000fe200078e020d */
[----:B------:R-:W-:Y:S01]  /*2030*/  SHF.R.U32.HI R58, RZ, 0x3, R55 ;  /* 0x00000003ff3a7819 */ /* 0x000fe20000011637 */
[----:B------:R-:W-:Y:S01]  /*2040*/  IMAD R69, R27, R5, R30 ;  /* 0x000000051b457224 */ /* 0x000fe200078e021e */
[--C-:B------:R-:W-:Y:S01]  /*2050*/  LOP3.LUT R5, R55, 0x18, R16.reuse, 0xf8, !PT ;  /* 0x0000001837057812 */ /* 0x100fe200078ef810 */
[----:B------:R-:W-:Y:S01]  /*2060*/  IMAD.WIDE.U32 R12, R23, R4, R16 ;  /* 0x00000004170c7225 */ /* 0x000fe200078e0010 */
[----:B------:R-:W-:-:S02]  /*2070*/  IADD3.X R47, R26, R9, R47, P0, !PT ;  /* 0x000000091a2f7210 */ /* 0x000fc400007fe42f */
[----:B------:R-:W-:Y:S01]  /*2080*/  LOP3.LUT R5, R5, R58, RZ, 0x3c, !PT ;  /* 0x0000003a05057212 */ /* 0x000fe200078e3cff */
[C---:B------:R-:W-:Y:S01]  /*2090*/  IMAD.WIDE.U32 R8, R23.reuse, R4, R186 ;  /* 0x0000000417087225 */ /* 0x040fe200078e00ba */
[----:B------:R-:W-:-:S03]  /*20a0*/  IADD3 R42, P0, R23, R42, RZ ;  /* 0x0000002a172a7210 */ /* 0x000fc60007f1e0ff */
[----:B------:R-:W-:Y:S01]  /*20b0*/  IMAD R62, R192, 0x200, R5 ;  /* 0x00000200c03e7824 */ /* 0x000fe200078e0205 */
[----:B------:R-:W-:Y:S01]  /*20c0*/  LOP3.LUT R5, R55, 0x38, R48, 0xf8, !PT ;  /* 0x0000003837057812 */ /* 0x000fe200078ef830 */
[----:B------:R-:W-:Y:S02]  /*20d0*/  IMAD.IADD R9, R9, 0x1, R31 ;  /* 0x0000000109097824 */ /* 0x000fe400078e021f */
[----:B------:R-:W-:Y:S01]  /*20e0*/  IMAD.IADD R13, R31, 0x1, R13 ;  /* 0x000000011f0d7824 */ /* 0x000fe200078e020d */
[----:B------:R-:W-:Y:S01]  /*20f0*/  LOP3.LUT R5, R5, R58, RZ, 0x3c, !PT ;  /* 0x0000003a05057212 */ /* 0x000fe200078e3cff */
[----:B------:R-:W-:-:S04]  /*2100*/  IMAD.WIDE.U32 R34, R27, R54, R6 ;  /* 0x000000361b227225 */ /* 0x000fc800078e0006 */
[----:B------:R-:W-:-:S04]  /*2110*/  IMAD.WIDE.U32 R38, R27, R4, R8 ;  /* 0x000000041b267225 */ /* 0x000fc800078e0008 */
[----:B------:R-:W-:-:S04]  /*2120*/  IMAD.WIDE.U32 R36, R27, R54, R10 ;  /* 0x000000361b247225 */ /* 0x000fc800078e000a */
[----:B------:R-:W-:-:S04]  /*2130*/  IMAD.WIDE.U32 R40, R27, R4, R12 ;  /* 0x000000041b287225 */ /* 0x000fc800078e000c */
[----:B------:R-:W-:Y:S02]  /*2140*/  IMAD.IADD R61, R35, 0x1, R63 ;  /* 0x00000001233d7824 */ /* 0x000fe400078e023f */
[----:B------:R-:W-:Y:S02]  /*2150*/  IMAD.IADD R67, R39, 0x1, R69 ;  /* 0x0000000127437824 */ /* 0x000fe400078e0245 */
[----:B------:R-:W-:Y:S02]  /*2160*/  IMAD.SHL.U32 R50, R50, 0x40, RZ ;  /* 0x0000004032327824 */ /* 0x000fe400078e00ff */
[----:B------:R-:W-:Y:S02]  /*2170*/  IMAD.SHL.U32 R54, R54, 0x40, RZ ;  /* 0x0000004036367824 */ /* 0x000fe400078e00ff */
[----:B------:R-:W-:Y:S02]  /*2180*/  IMAD.X R43, R28, 0x1, R3, P0 ;  /* 0x000000011c2b7824 */ /* 0x000fe400000e0603 */
[----:B------:R-:W-:-:S02]  /*2190*/  IMAD.IADD R63, R63, 0x1, R37 ;  /* 0x000000013f3f7824 */ /* 0x000fc400078e0225 */
[----:B------:R-:W-:Y:S02]  /*21a0*/  IMAD.IADD R69, R69, 0x1, R41 ;  /* 0x0000000145457824 */ /* 0x000fe400078e0229 */
[----:B------:R-:W-:Y:S02]  /*21b0*/  IMAD R64, R192, 0x200, R5 ;  /* 0x00000200c0407824 */ /* 0x000fe400078e0205 */
[----:B------:R-:W-:-:S07]  /*21c0*/  IMAD.IADD R73, R33, 0x1, R73 ;  /* 0x0000000121497824 */ /* 0x000fce00078e0249 */
.L_x_3888:
[----:B0-----:R-:W0:Y:S01]  /*21d0*/  LDC R77, c[0x0][0x3f4] ;  /* 0x0000fd00ff4d7b82 */ /* 0x001e220000000800 */
[----:B------:R-:W-:Y:S01]  /*21e0*/  VIADD R45, R45, 0xffffffff ;  /* 0xffffffff2d2d7836 */ /* 0x000fe20000000000 */
[----:B------:R-:W-:Y:S05]  /*21f0*/  YIELD ;  /* 0x0000000000007946 */ /* 0x000fea0003800000 */
[----:B------:R-:W-:Y:S01]  /*2200*/  SHF.R.S32.HI R70, RZ, 0x1f, R45 ;  /* 0x0000001fff467819 */ /* 0x000fe2000001142d */
[----:B----4-:R-:W1:Y:S01]  /*2210*/  LDC.64 R52, c[0x0][0x2e8] ;  /* 0x0000ba00ff347b82 */ /* 0x010e620000000a00 */
[-C--:B------:R-:W-:Y:S01]  /*2220*/  IMAD R5, R49, R45.reuse, RZ ;  /* 0x0000002d31057224 */ /* 0x080fe200078e02ff */
[----:B------:R-:W-:Y:S01]  /*2230*/  BSSY B0, `(.L_x_3859) ;  /* 0x000017a000007945 */ /* 0x000fe20003800000 */
[----:B---3--:R-:W-:Y:S01]  /*2240*/  IMAD.WIDE.U32 R14, R50, R45, RZ ;  /* 0x0000002d320e7225 */ /* 0x008fe200078e00ff */
[----:B------:R-:W-:-:S03]  /*2250*/  ISETP.GT.AND P2, PT, R45, R44, PT ;  /* 0x0000002c2d00720c */ /* 0x000fc60003f44270 */
[----:B------:R-:W-:Y:S01]  /*2260*/  IMAD R5, R70, R50, R5 ;  /* 0x0000003246057224 */ /* 0x000fe200078e0205 */
[----:B------:R-:W-:Y:S01]  /*2270*/  IADD3 R4, P0, R0, R14, RZ ;  /* 0x0000000e00047210 */ /* 0x000fe20007f1e0ff */
[----:B--2---:R-:W-:Y:S02]  /*2280*/  IMAD.SHL.U32 R31, R19, 0x1000, RZ ;  /* 0x00001000131f7824 */ /* 0x004fe400078e00ff */
[----:B------:R-:W-:Y:S02]  /*2290*/  IMAD.IADD R78, R15, 0x1, R5 ;  /* 0x000000010f4e7824 */ /* 0x000fe400078e0205 */
[----:B------:R-:W-:Y:S02]  /*22a0*/  IMAD.IADD R5, R62, 0x1, R31 ;  /* 0x000000013e057824 */ /* 0x000fe400078e021f */
[----:B------:R-:W-:Y:S01]  /*22b0*/  IMAD.X R6, R78, 0x1, R47, P0 ;  /* 0x000000014e067824 */ /* 0x000fe200000e062f */
[----:B0-----:R-:W-:Y:S01]  /*22c0*/  ISETP.GE.AND P0, PT, R77, 0x1, PT ;  /* 0x000000014d00780c */ /* 0x001fe20003f06270 */
[----:B------:R-:W-:Y:S01]  /*22d0*/  IMAD R30, R5, 0x2, R2 ;  /* 0x00000002051e7824 */ /* 0x000fe200078e0202 */
[----:B-1----:R-:W-:-:S04]  /*22e0*/  LEA R12, P1, R4, R52, 0x1 ;  /* 0x00000034040c7211 */ /* 0x002fc800078208ff */
[----:B------:R-:W-:-:S07]  /*22f0*/  LEA.HI.X R13, R4, R53, R6, 0x1, P1 ;  /* 0x00000035040d7211 */ /* 0x000fce00008f0c06 */
[----:B------:R-:W-:Y:S05]  /*2300*/  @!P0 BRA `(.L_x_3860) ;  /* 0x0000001400508947 */ /* 0x000fea0003800000 */
[----:B------:R-:W-:Y:S01]  /*2310*/  ULDC.U8 UR4, c[0x0][0x410] ;  /* 0x0001040000047ab9 */ /* 0x000fe20000000000 */
[-C--:B------:R-:W-:Y:S01]  /*2320*/  IMAD R7, R51, R45.reuse, RZ ;  /* 0x0000002d33077224 */ /* 0x080fe200078e02ff */
[----:B------:R-:W-:Y:S01]  /*2330*/  ISETP.NE.AND P0, PT, RZ, UR4, PT ;  /* 0x00000004ff007c0c */ /* 0x000fe2000bf05270 */
[----:B------:R-:W-:-:S04]  /*2340*/  IMAD.WIDE.U32 R4, R54, R45, RZ ;  /* 0x0000002d36047225 */ /* 0x000fc800078e00ff */
[----:B------:R-:W-:-:S04]  /*2350*/  IMAD R7, R70, R54, R7 ;  /* 0x0000003646077224 */ /* 0x000fc800078e0207 */
[----:B------:R-:W-:-:S04]  /*2360*/  IMAD.IADD R74, R5, 0x1, R7 ;  /* 0x00000001054a7824 */ /* 0x000fc800078e0207 */
[----:B------:R-:W-:Y:S05]  /*2370*/  @!P0 BRA `(.L_x_3861) ;  /* 0x0000000800748947 */ /* 0x000fea0003800000 */
[----:B------:R-:W-:Y:S01]  /*2380*/  IMAD R6, R45, -0x40, R46 ;  /* 0xffffffc02d067824 */ /* 0x000fe200078e022e */
[----:B------:R-:W-:Y:S01]  /*2390*/  BSSY B1, `(.L_x_3862) ;  /* 0x000001d000017945 */ /* 0x000fe20003800000 */
[----:B------:R-:W-:Y:S02]  /*23a0*/  CS2R R8, SRZ ;  /* 0x0000000000087805 */ /* 0x000fe4000001ff00 */
[----:B------:R-:W-:Y:S02]  /*23b0*/  CS2R R28, SRZ ;  /* 0x00000000001c7805 */ /* 0x000fe4000001ff00 */
[----:B------:R-:W-:Y:S02]  /*23c0*/  CS2R R10, SRZ ;  /* 0x00000000000a7805 */ /* 0x000fe4000001ff00 */
[----:B------:R-:W-:Y:S02]  /*23d0*/  VIMNMX R6, R6, 0x40, PT ;  /* 0x0000004006067848 */ /* 0x000fe40003fe0100 */
[----:B------:R-:W-:-:S02]  /*23e0*/  CS2R R14, SRZ ;  /* 0x00000000000e7805 */ /* 0x000fc4000001ff00 */
[----:B------:R-:W-:-:S13]  /*23f0*/  ISETP.GE.AND P1, PT, R23, R6, PT ;  /* 0x000000061700720c */ /* 0x000fda0003f26270 */
[----:B------:R-:W-:Y:S05]  /*2400*/  @P1 BRA `(.L_x_3863) ;  /* 0x0000000000541947 */ /* 0x000fea0003800000 */
[----:B------:R-:W-:Y:S01]  /*2410*/  IMAD R6, R56, R45, RZ ;  /* 0x0000002d38067224 */ /* 0x000fe200078e02ff */
[----:B------:R-:W-:Y:S01]  /*2420*/  IADD3 R8, P0, R34, R4, RZ ;  /* 0x0000000422087210 */ /* 0x000fe20007f1e0ff */
[----:B------:R-:W-:Y:S01]  /*2430*/  IMAD.MOV.U32 R66, RZ, RZ, R38 ;  /* 0x000000ffff427224 */ /* 0x000fe200078e0026 */
[----:B------:R-:W-:Y:S01]  /*2440*/  ULDC.64 UR6, c[0x0][0x400] ;  /* 0x0001000000067ab9 */ /* 0x000fe20000000a00 */
[-C--:B------:R-:W-:Y:S01]  /*2450*/  IMAD R5, R70, R57.reuse, R6 ;  /* 0x0000003946057224 */ /* 0x080fe200078e0206 */
[----:B------:R-:W-:Y:S01]  /*2460*/  ULDC.64 UR4, c[0x0][0x3e8] ;  /* 0x0000fa0000047ab9 */ /* 0x000fe20000000a00 */
[----:B------:R-:W-:Y:S01]  /*2470*/  IMAD.WIDE.U32 R6, R45, R57, R66 ;  /* 0x000000392d067225 */ /* 0x000fe200078e0042 */
[----:B------:R-:W-:-:S03]  /*2480*/  CS2R R10, SRZ ;  /* 0x00000000000a7805 */ /* 0x000fc6000001ff00 */
[----:B------:R-:W-:Y:S01]  /*2490*/  IMAD.IADD R5, R7, 0x1, R5 ;  /* 0x0000000107057824 */ /* 0x000fe200078e0205 */
[----:B------:R-:W-:Y:S01]  /*24a0*/  LEA R52, P5, R6, UR6, 0x1 ;  /* 0x0000000606347c11 */ /* 0x000fe2000f8a08ff */
[----:B------:R-:W-:Y:S01]  /*24b0*/  IMAD.X R7, R74, 0x1, R61, P0 ;  /* 0x000000014a077824 */ /* 0x000fe200000e063d */
[----:B------:R-:W-:Y:S02]  /*24c0*/  LEA R4, P0, R8, UR4, 0x1 ;  /* 0x0000000408047c11 */ /* 0x000fe4000f8008ff */
[----:B------:R-:W-:Y:S02]  /*24d0*/  LEA.HI.X R53, R6, UR7, R5, 0x1, P5 ;  /* 0x0000000706357c11 */ /* 0x000fe4000a8f0c05 */
[----:B------:R-:W-:Y:S02]  /*24e0*/  LEA.HI.X R5, R8, UR5, R7, 0x1, P0 ;  /* 0x0000000508057c11 */ /* 0x000fe400080f0c07 */
[----:B------:R-:W-:Y:S02]  /*24f0*/  CS2R R8, SRZ ;  /* 0x0000000000087805 */ /* 0x000fe4000001ff00 */
[----:B------:R-:W-:-:S02]  /*2500*/  ISETP.GE.AND P5, PT, R186, R77, PT ;  /* 0x0000004dba00720c */ /* 0x000fc40003fa6270 */
[----:B------:R-:W-:-:S11]  /*2510*/  ISETP.GE.AND P0, PT, R190, R77, PT ;  /* 0x0000004dbe00720c */ /* 0x000fd60003f06270 */
[----:B------:R0:W5:Y:S04]  /*2520*/  @!P5 LDG.E.64 R28, desc[UR40][R4.64] ;  /* 0x00000028041cd981 */ /* 0x000168000c1e1b00 */
[----:B------:R0:W5:Y:S04]  /*2530*/  @!P0 LDG.E.64 R8, desc[UR40][R4.64+0x20] ;  /* 0x0000202804088981 */ /* 0x000168000c1e1b00 */
[----:B------:R0:W5:Y:S04]  /*2540*/  @!P5 LDG.E.64 R14, desc[UR40][R52.64] ;  /* 0x00000028340ed981 */ /* 0x000168000c1e1b00 */
[----:B------:R0:W5:Y:S02]  /*2550*/  @!P0 LDG.E.64 R10, desc[UR40][R52.64+0x20] ;  /* 0x00002028340a8981 */ /* 0x000164000c1e1b00 */
.L_x_3863:
[----:B------:R-:W-:Y:S05]  /*2560*/  BSYNC B1 ;  /* 0x0000000000017941 */ /* 0x000fea0003800000 */
.L_x_3862:
[----:B------:R-:W-:Y:S01]  /*2570*/  ISETP.NE.AND P0, PT, R184, 0x3, PT ;  /* 0x00000003b800780c */ /* 0x000fe20003f05270 */
[----:B0----5:R-:W-:Y:S02]  /*2580*/  IMAD.MOV.U32 R4, RZ, RZ, R8 ;  /* 0x000000ffff047224 */ /* 0x021fe400078e0008 */
[----:B------:R-:W-:Y:S02]  /*2590*/  IMAD.MOV.U32 R5, RZ, RZ, R9 ;  /* 0x000000ffff057224 */ /* 0x000fe400078e0009 */
[----:B------:R-:W-:Y:S02]  /*25a0*/  IMAD.MOV.U32 R6, RZ, RZ, R28 ;  /* 0x000000ffff067224 */ /* 0x000fe400078e001c */
[----:B------:R-:W-:Y:S01]  /*25b0*/  IMAD.MOV.U32 R7, RZ, RZ, R29 ;  /* 0x000000ffff077224 */ /* 0x000fe200078e001d */
[----:B------:R-:W-:Y:S01]  /*25c0*/  PRMT R76, R4, 0x5410, R5 ;  /* 0x00005410044c7816 */ /* 0x000fe20000000005 */
[----:B------:R-:W-:Y:S02]  /*25d0*/  IMAD.MOV.U32 R4, RZ, RZ, R10 ;  /* 0x000000ffff047224 */ /* 0x000fe400078e000a */
        /* <DEDUP_REMOVED lines=8> */
.L_x_3864:
[----:B------:R-:W-:Y:S01]  /*2660*/  IMAD R66, R19, 0x8, R2 ;  /* 0x0000000813427824 */ /* 0x000fe200078e0202 */
[----:B------:R-:W-:Y:S01]  /*2670*/  SHF.L.U32 R75, R185, 0x1f, RZ ;  /* 0x0000001fb94b7819 */ /* 0x000fe200000006ff */
[----:B------:R-:W-:Y:S03]  /*2680*/  BSSY B1, `(.L_x_3865) ;  /* 0x0000003000017945 */ /* 0x000fe60003800000 */
[----:B------:R-:W0:Y:S02]  /*2690*/  SYNCS.PHASECHK.TRANS64.TRYWAIT P5, [R66+URZ+0x28c90], R75 ;  /* 0x028c904b420075a7 */ /* 0x000e2400080a017f */
[----:B0-----:R-:W-:Y:S05]  /*26a0*/  @!P5 BRA `(.L_x_3866) ;  /* 0x000001500078d947 */ /* 0x001fea0003800000 */
.L_x_4154:
[----:B------:R-:W-:Y:S05]  /*26b0*/  BSYNC B1 ;  /* 0x0000000000017941 */ /* 0x000fea0003800000 */
.L_x_3865:
[----:B------:R-:W-:Y:S05]  /*26c0*/  @P1 BRA `(.L_x_3867) ;  /* 0x0000001000c01947 */ /* 0x000fea0003800000 */
[----:B------:R-:W-:Y:S04]  /*26d0*/  BSSY B1, `(.L_x_3868) ;  /* 0x0000031000017945 */ /* 0x000fe80003800000 */
[----:B------:R-:W-:Y:S05]  /*26e0*/  @P4 BRA `(.L_x_3869) ;  /* 0x0000000000bc4947 */ /* 0x000fea0003800000 */
[----:B------:R1:W2:Y:S01]  /*26f0*/  LDS.128 R4, [R30+0x22400] ;  /* 0x022400001e047984 */ /* 0x0002a20000000c00 */
[----:B------:R-:W-:Y:S01]  /*2700*/  ISETP.GE.AND P5, PT, R186, R77, PT ;  /* 0x0000004dba00720c */ /* 0x000fe20003fa6270 */
[----:B------:R-:W-:-:S12]  /*2710*/  BSSY B2, `(.L_x_3870) ;  /* 0x000002b000027945 */ /* 0x000fd80003800000 */
[----:B-1----:R-:W-:Y:S05]  /*2720*/  @P5 BRA `(.L_x_3871) ;  /* 0x0000000000a45947 */ /* 0x002fea0003800000 */
[--C-:B------:R-:W-:Y:S02]  /*2730*/  SHF.R.U64 R28, R28, 0x10, R29.reuse ;  /* 0x000000101c1c7819 */ /* 0x100fe4000000121d */
[----:B------:R-:W-:Y:S02]  /*2740*/  SHF.R.U32.HI R30, RZ, 0x10, R29 ;  /* 0x00000010ff1e7819 */ /* 0x000fe4000001161d */
[--C-:B------:R-:W-:Y:S01]  /*2750*/  SHF.R.U64 R29, R14, 0x10, R15.reuse ;  /* 0x000000100e1d7819 */ /* 0x100fe2000000120f */
[----:B--2---:R-:W-:Y:S01]  /*2760*/  IMAD.MOV.U32 R14, RZ, RZ, R6 ;  /* 0x000000ffff0e7224 */ /* 0x004fe200078e0006 */
[----:B------:R-:W-:Y:S01]  /*2770*/  SHF.R.U32.HI R52, RZ, 0x10, R15 ;  /* 0x00000010ff347819 */ /* 0x000fe2000001160f */
[----:B------:R-:W-:Y:S02]  /*2780*/  HADD2.F32 R6, -RZ, R5.H1_H1 ;  /* 0x30000005ff067230 */ /* 0x000fe40000004100 */
[----:B------:R-:W-:Y:S02]  /*2790*/  HADD2.F32 R29, -RZ, R29.H0_H0 ;  /* 0x2000001dff1d7230 */ /* 0x000fe40000004100 */
[----:B------:R-:W-:-:S02]  /*27a0*/  HADD2.F32 R5, -RZ, R5.H0_H0 ;  /* 0x20000005ff057230 */ /* 0x000fc40000004100 */
[----:B------:R-:W-:Y:S02]  /*27b0*/  HADD2.F32 R52, -RZ, R52.H0_H0 ;  /* 0x20000034ff347230 */ /* 0x000fe40000004100 */
[-C--:B------:R-:W-:Y:S01]  /*27c0*/  FMUL.FTZ R70, R6, R29.reuse ;  /* 0x0000001d06467220 */ /* 0x080fe20000410000 */
[--C-:B------:R-:W-:Y:S02]  /*27d0*/  HADD2.F32 R15, -RZ, R7.reuse.H1_H1 ;  /* 0x30000007ff0f7230 */ /* 0x100fe40000004100 */
[----:B------:R-:W-:Y:S01]  /*27e0*/  FMUL.FTZ R29, R5, R29 ;  /* 0x0000001d051d7220 */ /* 0x000fe20000410000 */
[----:B------:R-:W-:Y:S02]  /*27f0*/  HADD2.F32 R28, -RZ, R28.H0_H0 ;  /* 0x2000001cff1c7230 */ /* 0x000fe40000004100 */
[----:B------:R-:W-:Y:S02]  /*2800*/  HADD2.F32 R7, -RZ, R7.H0_H0 ;  /* 0x20000007ff077230 */ /* 0x000fe40000004100 */
[----:B------:R-:W-:Y:S01]  /*2810*/  FMUL.FTZ R74, R15, R52 ;  /* 0x000000340f4a7220 */ /* 0x000fe20000410000 */
[----:B------:R-:W-:-:S02]  /*2820*/  HADD2.F32 R30, -RZ, R30.H0_H0 ;  /* 0x2000001eff1e7230 */ /* 0x000fc40000004100 */
[-C--:B------:R-:W-:Y:S01]  /*2830*/  FFMA.FTZ R70, R5, R28.reuse, -R70 ;  /* 0x0000001c05467223 */ /* 0x080fe20000010846 */
[----:B------:R-:W-:Y:S01]  /*2840*/  FFMA.FTZ R79, R6, R28, R29 ;  /* 0x0000001c064f7223 */ /* 0x000fe2000001001d */
[C---:B------:R-:W-:Y:S01]  /*2850*/  FMUL.FTZ R52, R7.reuse, R52 ;  /* 0x0000003407347220 */ /* 0x040fe20000410000 */
[--C-:B------:R-:W-:Y:S02]  /*2860*/  HADD2.F32 R28, -RZ, R80.reuse.H0_H0 ;  /* 0x20000050ff1c7230 */ /* 0x100fe40000004100 */
[-C--:B------:R-:W-:Y:S01]  /*2870*/  FFMA.FTZ R74, R7, R30.reuse, -R74 ;  /* 0x0000001e074a7223 */ /* 0x080fe2000001084a */
[----:B------:R-:W-:Y:S02]  /*2880*/  HADD2.F32 R29, -RZ, R80.H1_H1 ;  /* 0x30000050ff1d7230 */ /* 0x000fe40000004100 */
[----:B------:R-:W-:Y:S01]  /*2890*/  FFMA.FTZ R83, R15, R30, R52 ;  /* 0x0000001e0f537223 */ /* 0x000fe20000010034 */
[----:B------:R-:W-:Y:S02]  /*28a0*/  HADD2.F32 R5, -RZ, R4.H1_H1 ;  /* 0x30000004ff057230 */ /* 0x000fe40000004100 */
[----:B------:R-:W-:-:S02]  /*28b0*/  HADD2.F32 R6, -RZ, R14.H1_H1 ;  /* 0x3000000eff067230 */ /* 0x000fc40000004100 */
[----:B------:R-:W-:Y:S02]  /*28c0*/  HADD2.F32 R4, -RZ, R4.H0_H0 ;  /* 0x20000004ff047230 */ /* 0x000fe40000004100 */
[----:B------:R-:W-:Y:S02]  /*28d0*/  HADD2.F32 R14, -RZ, R14.H0_H0 ;  /* 0x2000000eff0e7230 */ /* 0x000fe40000004100 */
[-C--:B------:R-:W-:Y:S01]  /*28e0*/  FMUL.FTZ R81, R6, R29.reuse ;  /* 0x0000001d06517220 */ /* 0x080fe20000410000 */
[--C-:B------:R-:W-:Y:S02]  /*28f0*/  HADD2.F32 R7, -RZ, R53.reuse.H0_H0 ;  /* 0x20000035ff077230 */ /* 0x100fe40000004100 */
[----:B------:R-:W-:Y:S02]  /*2900*/  HADD2.F32 R15, -RZ, R53.H1_H1 ;  /* 0x30000035ff0f7230 */ /* 0x000fe40000004100 */
[-C--:B------:R-:W-:Y:S01]  /*2910*/  FMUL.FTZ R53, R5, R28.reuse ;  /* 0x0000001c05357220 */ /* 0x080fe20000410000 */
[----:B------:R-:W-:Y:S01]  /*2920*/  FMUL.FTZ R28, R4, R28 ;  /* 0x0000001c041c7220 */ /* 0x000fe20000410000 */
[----:B------:R-:W-:-:S02]  /*2930*/  FMUL.FTZ R29, R14, R29 ;  /* 0x0000001d0e1d7220 */ /* 0x000fc40000410000 */
[-C--:B------:R-:W-:Y:S01]  /*2940*/  FFMA.FTZ R53, R4, R7.reuse, -R53 ;  /* 0x0000000704357223 */ /* 0x080fe20000010835 */
[----:B------:R-:W-:Y:S01]  /*2950*/  FFMA.FTZ R28, R5, R7, R28 ;  /* 0x00000007051c7223 */ /* 0x000fe2000001001c */
[-C--:B------:R-:W-:Y:S01]  /*2960*/  FFMA.FTZ R81, R14, R15.reuse, -R81 ;  /* 0x0000000f0e517223 */ /* 0x080fe20000010851 */
[----:B------:R-:W-:Y:S01]  /*2970*/  FFMA.FTZ R6, R6, R15, R29 ;  /* 0x0000000f06067223 */ /* 0x000fe2000001001d */
[----:B------:R-:W-:Y:S02]  /*2980*/  F2FP.F16.F32.PACK_AB R5, R79, R70 ;  /* 0x000000464f05723e */ /* 0x000fe400000000ff */
[----:B------:R-:W-:Y:S02]  /*2990*/  F2FP.F16.F32.PACK_AB R7, R83, R74 ;  /* 0x0000004a5307723e */ /* 0x000fe400000000ff */
[----:B------:R-:W-:Y:S02]  /*29a0*/  F2FP.F16.F32.PACK_AB R4, R28, R53 ;  /* 0x000000351c04723e */ /* 0x000fe400000000ff */
[----:B------:R-:W-:-:S07]  /*29b0*/  F2FP.F16.F32.PACK_AB R6, R6, R81 ;  /* 0x000000510606723e */ /* 0x000fce00000000ff */
.L_x_3871:
[----:B------:R-:W-:Y:S05]  /*29c0*/  BSYNC B2 ;  /* 0x0000000000027941 */ /* 0x000fea0003800000 */
.L_x_3870:
[----:B--2---:R1:W-:Y:S02]  /*29d0*/  STG.E.128 desc[UR40][R12.64], R4 ;  /* 0x000000040c007986 */ /* 0x0043e4000c101d28 */
.L_x_3869:
[----:B------:R-:W-:Y:S05]  /*29e0*/  BSYNC B1 ;  /* 0x0000000000017941 */ /* 0x000fea0003800000 */
.L_x_3868:
[----:B------:R-:W-:Y:S05]  /*29f0*/  @P3 BRA `(.L_x_3867) ;  /* 0x0000000c00f43947 */ /* 0x000fea0003800000 */
[----:B-1----:R-:W-:Y:S01]  /*2a00*/  IMAD.MOV.U32 R4, RZ, RZ, 0x20 ;  /* 0x00000020ff047424 */ /* 0x002fe200078e00ff */
[----:B------:R-:W-:Y:S01]  /*2a10*/  LOP3.LUT P5, RZ, R188, 0x4, RZ, 0xc0, !PT ;  /* 0x00000004bcff7812 */ /* 0x000fe200078ac0ff */
[----:B------:R-:W-:Y:S03]  /*2a20*/  BSSY B1, `(.L_x_3872) ;  /* 0x0000030000017945 */ /* 0x000fe60003800000 */
[----:B------:R-:W-:Y:S02]  /*2a30*/  SEL R4, R4, 0xffffffe0, !P5 ;  /* 0xffffffe004047807 */ /* 0x000fe40006800000 */
[----:B------:R-:W-:Y:S02]  /*2a40*/  ISETP.GE.AND P5, PT, R190, R77, PT ;  /* 0x0000004dbe00720c */ /* 0x000fe40003fa6270 */
[----:B------:R-:W-:-:S05]  /*2a50*/  IADD3 R31, R4, R62, R31 ;  /* 0x0000003e041f7210 */ /* 0x000fca0007ffe01f */
[----:B------:R-:W-:-:S06]  /*2a60*/  IMAD R4, R31, 0x2, R2 ;  /* 0x000000021f047824 */ /* 0x000fcc00078e0202 */
[----:B------:R-:W1:Y:S01]  /*2a70*/  LDS.128 R4, [R4+0x22400] ;  /* 0x0224000004047984 */ /* 0x000e620000000c00 */
[----:B------:R-:W-:Y:S05]  /*2a80*/  @P5 BRA `(.L_x_3873) ;  /* 0x0000000000a45947 */ /* 0x000fea0003800000 */
[--C-:B------:R-:W-:Y:S01]  /*2a90*/  SHF.R.U64 R15, R8, 0x10, R9.reuse ;  /* 0x00000010080f7819 */ /* 0x100fe20000001209 */
[----:B-1----:R-:W-:Y:S01]  /*2aa0*/  IMAD.MOV.U32 R8, RZ, RZ, R6 ;  /* 0x000000ffff087224 */ /* 0x002fe200078e0006 */
        /* <DEDUP_REMOVED lines=39> */
.L_x_3873:
[----:B------:R-:W-:Y:S05]  /*2d20*/  BSYNC B1 ;  /* 0x0000000000017941 */ /* 0x000fea0003800000 */
.L_x_3872:
[----:B-1----:R1:W-:Y:S01]  /*2d30*/  STG.E.128 desc[UR40][R12.64+0x40], R4 ;  /* 0x000040040c007986 */ /* 0x0023e2000c101d28 */
[----:B------:R-:W-:Y:S05]  /*2d40*/  BRA `(.L_x_3867) ;  /* 0x0000000c00207947 */ /* 0x000fea0003800000 */
.L_x_3861:
[----:B------:R-:W-:-:S05]  /*2d50*/  IMAD R5, R45, -0x40, R46 ;  /* 0xffffffc02d057824 */ /* 0x000fca00078e022e */
[----:B------:R-:W-:-:S04]  /*2d60*/  VIMNMX R6, R5, 0x40, PT ;  /* 0x0000004005067848 */ /* 0x000fc80003fe0100 */
[----:B------:R-:W-:-:S04]  /*2d70*/  ISETP.GE.AND P1, PT, R23, R6, PT ;  /* 0x000000061700720c */ /* 0x000fc80003f26270 */
[----:B------:R-:W-:-:S13]  /*2d80*/  ISETP.GE.OR P0, PT, R16, R77, P1 ;  /* 0x0000004d1000720c */ /* 0x000fda0000f06670 */
[----:B------:R-:W0:Y:S01]  /*2d90*/  @!P0 LDC.64 R12, c[0x0][0x3e8] ;  /* 0x0000fa00ff0c8b82 */ /* 0x000e220000000a00 */
[----:B------:R-:W-:Y:S01]  /*2da0*/  @!P0 IADD3 R6, P5, R36, R4, RZ ;  /* 0x0000000424068210 */ /* 0x000fe20007fbe0ff */
[----:B------:R-:W-:Y:S02]  /*2db0*/  @!P0 IMAD R4, R56, R45, RZ ;  /* 0x0000002d38048224 */ /* 0x000fe400078e02ff */
[----:B------:R-:W-:Y:S02]  /*2dc0*/  @!P0 IMAD.MOV.U32 R5, RZ, RZ, R69 ;  /* 0x000000ffff058224 */ /* 0x000fe400078e0045 */
[----:B------:R-:W-:Y:S02]  /*2dd0*/  @!P0 IMAD R9, R70, R57, R4 ;  /* 0x0000003946098224 */ /* 0x000fe400078e0204 */
[----:B------:R-:W1:Y:S01]  /*2de0*/  @!P0 LDC.64 R10, c[0x0][0x400] ;  /* 0x00010000ff0a8b82 */ /* 0x000e620000000a00 */
[----:B------:R-:W-:Y:S02]  /*2df0*/  @!P0 IMAD.MOV.U32 R4, RZ, RZ, R40 ;  /* 0x000000ffff048224 */ /* 0x000fe400078e0028 */
[----:B------:R-:W-:-:S02]  /*2e00*/  @!P0 IMAD.X R7, R74, 0x1, R63, P5 ;  /* 0x000000014a078824 */ /* 0x000fc400028e063f */
[----:B------:R-:W-:Y:S01]  /*2e10*/  @!P0 IMAD.WIDE.U32 R28, R45, R57, R4 ;  /* 0x000000392d1c8225 */ /* 0x000fe200078e0004 */
[----:B------:R-:W-:-:S03]  /*2e20*/  CS2R R4, SRZ ;  /* 0x0000000000047805 */ /* 0x000fc6000001ff00 */
[----:B------:R-:W-:Y:S01]  /*2e30*/  @!P0 IMAD.IADD R29, R9, 0x1, R29 ;  /* 0x00000001091d8824 */ /* 0x000fe200078e021d */
[----:B0-----:R-:W-:-:S04]  /*2e40*/  @!P0 LEA R12, P5, R6, R12, 0x1 ;  /* 0x0000000c060c8211 */ /* 0x001fc800078a08ff */
[----:B------:R-:W-:Y:S02]  /*2e50*/  @!P0 LEA.HI.X R13, R6, R13, R7, 0x1, P5 ;  /* 0x0000000d060d8211 */ /* 0x000fe400028f0c07 */
[----:B------:R-:W-:Y:S02]  /*2e60*/  CS2R R6, SRZ ;  /* 0x0000000000067805 */ /* 0x000fe4000001ff00 */
[C---:B-1----:R-:W-:Y:S02]  /*2e70*/  @!P0 LEA R74, P5, R28.reuse, R10, 0x1 ;  /* 0x0000000a1c4a8211 */ /* 0x042fe400078a08ff */
[----:B------:R-:W-:Y:S02]  /*2e80*/  CS2R R8, SRZ ;  /* 0x0000000000087805 */ /* 0x000fe4000001ff00 */
[----:B------:R-:W2:Y:S01]  /*2e90*/  @!P0 LDG.E.128 R4, desc[UR40][R12.64] ;  /* 0x000000280c048981 */ /* 0x000ea2000c1e1d00 */
[----:B------:R-:W-:Y:S02]  /*2ea0*/  @!P0 LEA.HI.X R75, R28, R11, R29, 0x1, P5 ;  /* 0x0000000b1c4b8211 */ /* 0x000fe400028f0c1d */
[----:B------:R-:W-:-:S06]  /*2eb0*/  CS2R R10, SRZ ;  /* 0x00000000000a7805 */ /* 0x000fcc000001ff00 */
[----:B------:R-:W3:Y:S01]  /*2ec0*/  @!P0 LDG.E.128 R8, desc[UR40][R74.64] ;  /* 0x000000284a088981 */ /* 0x000ee2000c1e1d00 */
[----:B------:R-:W-:-:S04]  /*2ed0*/  ISETP.GE.AND P0, PT, R16, R77, PT ;  /* 0x0000004d1000720c */ /* 0x000fc80003f06270 */
[----:B------:R-:W-:Y:S02]  /*2ee0*/  P2R R70, PR, RZ, 0x1 ;  /* 0x00000001ff467803 */ /* 0x000fe40000000000 */
[----:B------:R-:W-:Y:S01]  /*2ef0*/  ISETP.NE.AND P0, PT, R184, 0x3, PT ;  /* 0x00000003b800780c */ /* 0x000fe20003f05270 */
[----:B--2---:R-:W-:Y:S02]  /*2f00*/  IMAD.MOV.U32 R29, RZ, RZ, R5 ;  /* 0x000000ffff1d7224 */ /* 0x004fe400078e0005 */
[----:B------:R-:W-:Y:S02]  /*2f10*/  IMAD.MOV.U32 R28, RZ, RZ, R4 ;  /* 0x000000ffff1c7224 */ /* 0x000fe400078e0004 */
[----:B------:R-:W-:Y:S01]  /*2f20*/  IMAD.MOV.U32 R30, RZ, RZ, R6 ;  /* 0x000000ffff1e7224 */ /* 0x000fe200078e0006 */
[----:B------:R-:W-:Y:S01]  /*2f30*/  PRMT R80, R80, 0x5410, R29 ;  /* 0x0000541050507816 */ /* 0x000fe2000000001d */
[----:B------:R-:W-:Y:S02]  /*2f40*/  IMAD.MOV.U32 R66, RZ, RZ, R7 ;  /* 0x000000ffff427224 */ /* 0x000fe400078e0007 */
[----:B---3--:R-:W-:Y:S01]  /*2f50*/  IMAD.MOV.U32 R12, RZ, RZ, R8 ;  /* 0x000000ffff0c7224 */ /* 0x008fe200078e0008 */
[----:B------:R-:W-:Y:S01]  /*2f60*/  PRMT R94, R28, 0x5410, R30 ;  /* 0x000054101c5e7816 */ /* 0x000fe2000000001e */
[----:B------:R-:W-:Y:S01]  /*2f70*/  IMAD.MOV.U32 R13, RZ, RZ, R9 ;  /* 0x000000ffff0d7224 */ /* 0x000fe200078e0009 */
[----:B------:R-:W-:Y:S01]  /*2f80*/  PRMT R86, R86, 0x5410, R66 ;  /* 0x0000541056567816 */ /* 0x000fe20000000042 */
[----:B------:R-:W-:Y:S01]  /*2f90*/  IMAD.MOV.U32 R29, RZ, RZ, R11 ;  /* 0x000000ffff1d7224 */ /* 0x000fe200078e000b */
[----:B------:R-:W-:-:S02]  /*2fa0*/  MOV R28, R10 ;  /* 0x0000000a001c7202 */ /* 0x000fc40000000f00 */
[----:B------:R-:W-:Y:S02]  /*2fb0*/  PRMT R80, R13, 0x7610, R80 ;  /* 0x000076100d507816 */ /* 0x000fe40000000050 */
[----:B------:R-:W-:Y:S02]  /*2fc0*/  PRMT R93, R12, 0x5410, R28 ;  /* 0x000054100c5d7816 */ /* 0x000fe4000000001c */
[----:B------:R-:W-:Y:S01]  /*2fd0*/  PRMT R86, R29, 0x7610, R86 ;  /* 0x000076101d567816 */ /* 0x000fe20000000056 */
[----:B------:R-:W-:Y:S06]  /*2fe0*/  @!P0 BRA `(.L_x_3874) ;  /* 0x0000000000048947 */ /* 0x000fec0003800000 */
[----:B------:R-:W-:Y:S01]  /*2ff0*/  BPT.TRAP 0x1 ;  /* 0x000000040000795c */ /* 0x000fe20000300000 */
.L_x_3874:
[----:B------:R-:W-:Y:S01]  /*3000*/  IMAD R66, R19, 0x8, R2 ;  /* 0x0000000813427824 */ /* 0x000fe200078e0202 */
[----:B------:R-:W-:Y:S01]  /*3010*/  SHF.L.U32 R75, R185, 0x1f, RZ ;  /* 0x0000001fb94b7819 */ /* 0x000fe200000006ff */
[----:B------:R-:W0:Y:S01]  /*3020*/  LDC R81, c[0x0][0x2f4] ;  /* 0x0000bd00ff517b82 */ /* 0x000e220000000800 */
[----:B------:R-:W-:Y:S02]  /*3030*/  BSSY B1, `(.L_x_3875) ;  /* 0x0000003000017945 */ /* 0x000fe40003800000 */
[----:B------:R-:W1:Y:S02]  /*3040*/  SYNCS.PHASECHK.TRANS64.TRYWAIT P5, [R66+URZ+0x28c90], R75 ;  /* 0x028c904b420075a7 */ /* 0x000e6400080a017f */
[----:B-1----:R-:W-:Y:S05]  /*3050*/  @!P5 BRA `(.L_x_3876) ;  /* 0x000001480020d947 */ /* 0x002fea0003800000 */
.L_x_4155:
[----:B------:R-:W-:Y:S05]  /*3060*/  BSYNC B1 ;  /* 0x0000000000017941 */ /* 0x000fea0003800000 */
.L_x_3875:
[----:B0-----:R-:W-:Y:S01]  /*3070*/  ISETP.GE.OR P5, PT, R16, R81, P1 ;  /* 0x000000511000720c */ /* 0x001fe20000fa6670 */
[----:B------:R-:W-:Y:S01]  /*3080*/  ULDC.64 UR4, c[0x0][0x300] ;  /* 0x0000c00000047ab9 */ /* 0x000fe20000000a00 */
[----:B------:R-:W-:Y:S02]  /*3090*/  IMAD.MOV.U32 R76, RZ, RZ, R14 ;  /* 0x000000ffff4c7224 */ /* 0x000fe400078e000e */
[----:B------:R-:W-:Y:S02]  /*30a0*/  IMAD R12, R3, UR4, RZ ;  /* 0x00000004030c7c24 */ /* 0x000fe4000f8e02ff */
[----:B------:R-:W-:Y:S02]  /*30b0*/  IMAD.MOV.U32 R77, RZ, RZ, R78 ;  /* 0x000000ffff4d7224 */ /* 0x000fe400078e004e */
[C---:B------:R-:W-:Y:S02]  /*30c0*/  IMAD R83, R23.reuse, UR5, R12 ;  /* 0x0000000517537c24 */ /* 0x040fe4000f8e020c */
[----:B------:R-:W-:-:S03]  /*30d0*/  IMAD.WIDE.U32 R76, R23, UR4, R76 ;  /* 0x00000004174c7c25 */ /* 0x000fc6000f8e004c */
[----:B------:R-:W-:Y:S05]  /*30e0*/  @P5 BRA `(.L_x_3867) ;  /* 0x0000000800385947 */ /* 0x000fea0003800000 */
[----:B------:R-:W-:Y:S01]  /*30f0*/  IMAD.IADD R83, R83, 0x1, R77 ;  /* 0x0000000153537824 */ /* 0x000fe200078e024d */
[----:B------:R-:W-:Y:S01]  /*3100*/  IADD3 R12, P5, P6, R20, R76, R65 ;  /* 0x0000004c140c7210 */ /* 0x000fe20007ebe041 */
[----:B------:R-:W-:Y:S03]  /*3110*/  BSSY B1, `(.L_x_3877) ;  /* 0x0000069000017945 */ /* 0x000fe60003800000 */
[----:B------:R-:W-:Y:S02]  /*3120*/  IADD3.X R13, R26, R83, R71, P5, P6 ;  /* 0x000000531a0d7210 */ /* 0x000fe40002fec447 */
[----:B------:R-:W-:Y:S02]  /*3130*/  LEA R78, P5, R12, R52, 0x1 ;  /* 0x000000340c4e7211 */ /* 0x000fe400078a08ff */
[----:B------:R-:W-:Y:S02]  /*3140*/  ISETP.NE.AND P6, PT, R70, RZ, PT ;  /* 0x000000ff4600720c */ /* 0x000fe40003fc5270 */
[----:B------:R-:W-:Y:S01]  /*3150*/  LEA.HI.X R79, R12, R53, R13, 0x1, P5 ;  /* 0x000000350c4f7211 */ /* 0x000fe200028f0c0d */
[----:B------:R-:W-:Y:S01]  /*3160*/  IMAD.IADD R13, R81, 0x1, -R60 ;  /* 0x00000001510d7824 */ /* 0x000fe200078e0a3c */
[----:B------:R-:W-:-:S04]  /*3170*/  ISETP.NE.AND P5, PT, R68, RZ, PT ;  /* 0x000000ff4400720c */ /* 0x000fc80003fa5270 */
[----:B------:R-:W-:-:S04]  /*3180*/  SEL R13, R60, R13, !P5 ;  /* 0x0000000d3c0d7207 */ /* 0x000fc80006800000 */
[----:B------:R-:W-:-:S04]  /*3190*/  SHF.R.S32.HI R12, RZ, 0x1f, R13 ;  /* 0x0000001fff0c7819 */ /* 0x000fc8000001140d */
[----:B------:R-:W-:-:S04]  /*31a0*/  LEA.HI R12, R12, R13, RZ, 0x4 ;  /* 0x0000000d0c0c7211 */ /* 0x000fc800078f20ff */
[----:B------:R-:W-:-:S04]  /*31b0*/  SHF.R.S32.HI R13, RZ, 0x4, R12 ;  /* 0x00000004ff0d7819 */ /* 0x000fc8000001140c */
[----:B------:R-:W-:-:S05]  /*31c0*/  LEA.HI.SX32 R13, R48, R13, 0x1d ;  /* 0x0000000d300d7211 */ /* 0x000fca00078feaff */
[----:B------:R-:W-:-:S05]  /*31d0*/  IMAD.SHL.U32 R70, R13, 0x8, RZ ;  /* 0x000000080d467824 */ /* 0x000fca00078e00ff */
[----:B------:R-:W-:-:S04]  /*31e0*/  LOP3.LUT R13, R55, 0x38, R70, 0xf8, !PT ;  /* 0x00000038370d7812 */ /* 0x000fc800078ef846 */
[----:B------:R-:W-:-:S05]  /*31f0*/  LOP3.LUT R13, R13, R58, RZ, 0x3c, !PT ;  /* 0x0000003a0d0d7212 */ /* 0x000fca00078e3cff */
[----:B------:R-:W-:Y:S02]  /*3200*/  IMAD R12, R192, 0x200, R13 ;  /* 0x00000200c00c7824 */ /* 0x000fe400078e020d */
[----:B------:R-:W-:Y:S02]  /*3210*/  IMAD.IADD R13, R64, 0x1, R31 ;  /* 0x00000001400d7824 */ /* 0x000fe400078e021f */
[----:B------:R-:W-:Y:S02]  /*3220*/  IMAD.IADD R31, R31, 0x1, R12 ;  /* 0x000000011f1f7824 */ /* 0x000fe400078e020c */
[--C-:B------:R-:W-:Y:S02]  /*3230*/  IMAD R13, R13, 0x2, R2.reuse ;  /* 0x000000020d0d7824 */ /* 0x100fe400078e0202 */
[----:B------:R-:W-:-:S04]  /*3240*/  IMAD R31, R31, 0x2, R2 ;  /* 0x000000021f1f7824 */ /* 0x000fc800078e0202 */
[----:B------:R-:W0:Y:S04]  /*3250*/  LDS.128 R12, [R13+0x22400] ;  /* 0x022400000d0c7984 */ /* 0x000e280000000c00 */
[----:B------:R-:W2:Y:S01]  /*3260*/  LDS.128 R28, [R31+0x22400] ;  /* 0x022400001f1c7984 */ /* 0x000ea20000000c00 */
[----:B------:R-:W-:Y:S05]  /*3270*/  @P6 BRA `(.L_x_3878) ;  /* 0x0000000400486947 */ /* 0x000fea0003800000 */
[--C-:B------:R-:W-:Y:S02]  /*3280*/  SHF.R.U64 R90, R8, 0x10, R9.reuse ;  /* 0x00000010085a7819 */ /* 0x100fe40000001209 */
[----:B------:R-:W-:Y:S02]  /*3290*/  SHF.R.U32.HI R8, RZ, 0x10, R9 ;  /* 0x00000010ff087819 */ /* 0x000fe40000011609 */
[--C-:B------:R-:W-:Y:S01]  /*32a0*/  SHF.R.U64 R92, R4, 0x10, R5.reuse ;  /* 0x00000010045c7819 */ /* 0x100fe20000001205 */
[----:B0-----:R-:W-:Y:S01]  /*32b0*/  HADD2.F32 R4, -RZ, R13.H0_H0 ;  /* 0x2000000dff047230 */ /* 0x001fe20000004100 */
[----:B------:R-:W-:Y:S01]  /*32c0*/  SHF.R.U32.HI R74, RZ, 0x10, R5 ;  /* 0x00000010ff4a7819 */ /* 0x000fe20000011605 */
[--C-:B--2---:R-:W-:Y:S01]  /*32d0*/  HADD2.F32 R5, -RZ, R29.reuse.H0_H0 ;  /* 0x2000001dff057230 */ /* 0x104fe20000004100 */
[--C-:B------:R-:W-:Y:S01]  /*32e0*/  SHF.R.U64 R91, R6, 0x10, R7.reuse ;  /* 0x00000010065b7819 */ /* 0x100fe20000001207 */
[----:B------:R-:W-:Y:S01]  /*32f0*/  HADD2.F32 R29, -RZ, R29.H1_H1 ;  /* 0x3000001dff1d7230 */ /* 0x000fe20000004100 */
[----:B------:R-:W-:Y:S01]  /*3300*/  SHF.R.U32.HI R84, RZ, 0x10, R7 ;  /* 0x00000010ff547819 */ /* 0x000fe20000011607 */
[----:B------:R-:W-:Y:S01]  /*3310*/  HADD2.F32 R7, -RZ, R80.H0_H0 ;  /* 0x20000050ff077230 */ /* 0x000fe20000004100 */
        /* <DEDUP_REMOVED lines=10> */
[-C--:B------:R-:W-:Y:S01]  /*33c0*/  FFMA.FTZ R80, R5, R6.reuse, R80 ;  /* 0x0000000605507223 */ /* 0x080fe20000010050 */
[----:B------:R-:W-:Y:S01]  /*33d0*/  FFMA.FTZ R74, R4, R6, -R9 ;  /* 0x00000006044a7223 */ /* 0x000fe20000010809 */
[----:B------:R-:W-:-:S02]  /*33e0*/  HADD2.F32 R5, -RZ, R31.H0_H0 ;  /* 0x2000001fff057230 */ /* 0x000fc40000004100 */
[-C--:B------:R-:W-:Y:S01]  /*33f0*/  FFMA.FTZ R29, R29, R8.reuse, R10 ;  /* 0x000000081d1d7223 */ /* 0x080fe2000001000a */
[----:B------:R-:W-:Y:S02]  /*3400*/  HADD2.F32 R31, -RZ, R31.H1_H1 ;  /* 0x3000001fff1f7230 */ /* 0x000fe40000004100 */
[----:B------:R-:W-:Y:S01]  /*3410*/  FFMA.FTZ R85, R13, R8, -R82 ;  /* 0x000000080d557223 */ /* 0x000fe20000010852 */
[----:B------:R-:W-:Y:S02]  /*3420*/  HADD2.F32 R4, -RZ, R15.H0_H0 ;  /* 0x2000000fff047230 */ /* 0x000fe40000004100 */
[----:B------:R-:W-:Y:S01]  /*3430*/  HADD2.F32 R10, -RZ, R11.H0_H0 ;  /* 0x2000000bff0a7230 */ /* 0x000fe20000004100 */
[----:B------:R-:W-:Y:S01]  /*3440*/  F2FP.F16.F32.PACK_AB R29, R29, R80 ;  /* 0x000000501d1d723e */ /* 0x000fe200000000ff */
[----:B------:R-:W-:Y:S01]  /*3450*/  HADD2.F32 R7, -RZ, R86.H0_H0 ;  /* 0x20000056ff077230 */ /* 0x000fe20000004100 */
[----:B------:R-:W-:Y:S01]  /*3460*/  F2FP.F16.F32.PACK_AB R74, R85, R74 ;  /* 0x0000004a554a723e */ /* 0x000fe200000000ff */
[----:B------:R-:W-:-:S02]  /*3470*/  HADD2.F32 R15, -RZ, R15.H1_H1 ;  /* 0x3000000fff0f7230 */ /* 0x000fc40000004100 */
[----:B------:R-:W-:Y:S02]  /*3480*/  HADD2.F32 R6, -RZ, R86.H1_H1 ;  /* 0x30000056ff067230 */ /* 0x000fe40000004100 */
[-C--:B------:R-:W-:Y:S01]  /*3490*/  FMUL.FTZ R86, R31, R10.reuse ;  /* 0x0000000a1f567220 */ /* 0x080fe20000410000 */
[----:B------:R-:W-:Y:S02]  /*34a0*/  HADD2.F32 R8, -RZ, R84.H0_H0 ;  /* 0x20000054ff087230 */ /* 0x000fe40000004100 */
[CC--:B------:R-:W-:Y:S01]  /*34b0*/  FMUL.FTZ R84, R4.reuse, R7.reuse ;  /* 0x0000000704547220 */ /* 0x0c0fe20000410000 */
[----:B------:R-:W-:Y:S01]  /*34c0*/  FMUL.FTZ R10, R15, R10 ;  /* 0x0000000a0f0a7220 */ /* 0x000fe20000410000 */
[C---:B------:R-:W-:Y:S01]  /*34d0*/  FMUL.FTZ R9, R5.reuse, R7 ;  /* 0x0000000705097220 */ /* 0x040fe20000410000 */
[----:B------:R-:W-:Y:S02]  /*34e0*/  HADD2.F32 R7, -RZ, R92.H0_H0 ;  /* 0x2000005cff077230 */ /* 0x000fe40000004100 */
[----:B------:R-:W-:Y:S01]  /*34f0*/  FFMA.FTZ R84, R5, R6, R84 ;  /* 0x0000000605547223 */ /* 0x000fe20000010054 */
[-C--:B------:R-:W-:Y:S01]  /*3500*/  FFMA.FTZ R87, R15, R8.reuse, -R86 ;  /* 0x000000080f577223 */ /* 0x080fe20000010856 */
[----:B------:R-:W-:Y:S01]  /*3510*/  FFMA.FTZ R89, R31, R8, R10 ;  /* 0x000000081f597223 */ /* 0x000fe2000001000a */
[----:B------:R-:W-:Y:S01]  /*3520*/  FFMA.FTZ R82, R4, R6, -R9 ;  /* 0x0000000604527223 */ /* 0x000fe20000010809 */
[----:B------:R-:W-:-:S02]  /*3530*/  HADD2.F32 R8, -RZ, R93.H0_H0 ;  /* 0x2000005dff087230 */ /* 0x000fc40000004100 */
[----:B------:R-:W-:Y:S02]  /*3540*/  HADD2.F32 R5, -RZ, R28.H0_H0 ;  /* 0x2000001cff057230 */ /* 0x000fe40000004100 */
[----:B------:R-:W-:Y:S01]  /*3550*/  HADD2.F32 R9, -RZ, R90.H0_H0 ;  /* 0x2000005aff097230 */ /* 0x000fe20000004100 */
[----:B------:R-:W-:Y:S01]  /*3560*/  F2FP.F16.F32.PACK_AB R82, R87, R82 ;  /* 0x000000525752723e */ /* 0x000fe200000000ff */
[----:B------:R-:W-:Y:S02]  /*3570*/  HADD2.F32 R4, -RZ, R12.H0_H0 ;  /* 0x2000000cff047230 */ /* 0x000fe40000004100 */
[-C--:B------:R-:W-:Y:S01]  /*3580*/  FMUL.FTZ R11, R5, R8.reuse ;  /* 0x00000008050b7220 */ /* 0x080fe20000410000 */
[----:B------:R-:W-:Y:S02]  /*3590*/  HADD2.F32 R28, -RZ, R28.H1_H1 ;  /* 0x3000001cff1c7230 */ /* 0x000fe40000004100 */
[----:B------:R-:W-:Y:S02]  /*35a0*/  HADD2.F32 R12, -RZ, R12.H1_H1 ;  /* 0x3000000cff0c7230 */ /* 0x000fe40000004100 */
[----:B------:R-:W-:Y:S01]  /*35b0*/  FMUL.FTZ R8, R4, R8 ;  /* 0x0000000804087220 */ /* 0x000fe20000410000 */
[----:B------:R-:W-:-:S02]  /*35c0*/  HADD2.F32 R6, -RZ, R94.H0_H0 ;  /* 0x2000005eff067230 */ /* 0x000fc40000004100 */
[-C--:B------:R-:W-:Y:S01]  /*35d0*/  FMUL.FTZ R13, R28, R9.reuse ;  /* 0x000000091c0d7220 */ /* 0x080fe20000410000 */
[C---:B------:R-:W-:Y:S02]  /*35e0*/  FMUL.FTZ R9, R12.reuse, R9 ;  /* 0x000000090c097220 */ /* 0x040fe40000410000 */
[-C--:B------:R-:W-:Y:S01]  /*35f0*/  FFMA.FTZ R10, R5, R6.reuse, R8 ;  /* 0x00000006050a7223 */ /* 0x080fe20000010008 */
[-C--:B------:R-:W-:Y:S01]  /*3600*/  FFMA.FTZ R12, R12, R7.reuse, -R13 ;  /* 0x000000070c0c7223 */ /* 0x080fe2000001080d */
[----:B------:R-:W-:Y:S01]  /*3610*/  FFMA.FTZ R11, R4, R6, -R11 ;  /* 0x00000006040b7223 */ /* 0x000fe2000001080b */
[----:B------:R-:W-:Y:S01]  /*3620*/  FFMA.FTZ R13, R28, R7, R9 ;  /* 0x000000071c0d7223 */ /* 0x000fe20000010009 */
[----:B------:R-:W-:Y:S02]  /*3630*/  HADD2.F32 R5, -RZ, R30.H0_H0 ;  /* 0x2000001eff057230 */ /* 0x000fe40000004100 */
[----:B------:R-:W-:Y:S01]  /*3640*/  HADD2.F32 R8, -RZ, R93.H1_H1 ;  /* 0x3000005dff087230 */ /* 0x000fe20000004100 */
[----:B------:R-:W-:Y:S01]  /*3650*/  F2FP.F16.F32.PACK_AB R12, R12, R11 ;  /* 0x0000000b0c0c723e */ /* 0x000fe200000000ff */
[----:B------:R-:W-:Y:S01]  /*3660*/  HADD2.F32 R9, -RZ, R88.H0_H0 ;  /* 0x20000058ff097230 */ /* 0x000fe20000004100 */
[----:B------:R-:W-:Y:S01]  /*3670*/  F2FP.F16.F32.PACK_AB R28, R13, R10 ;  /* 0x0000000a0d1c723e */ /* 0x000fe200000000ff */
[----:B------:R-:W-:-:S02]  /*3680*/  HADD2.F32 R4, -RZ, R14.H0_H0 ;  /* 0x2000000eff047230 */ /* 0x000fc40000004100 */
[-C--:B------:R-:W-:Y:S01]  /*3690*/  FMUL.FTZ R15, R5, R8.reuse ;  /* 0x00000008050f7220 */ /* 0x080fe20000410000 */
[----:B------:R-:W-:Y:S02]  /*36a0*/  HADD2.F32 R30, -RZ, R30.H1_H1 ;  /* 0x3000001eff1e7230 */ /* 0x000fe40000004100 */
[----:B------:R-:W-:Y:S02]  /*36b0*/  HADD2.F32 R14, -RZ, R14.H1_H1 ;  /* 0x3000000eff0e7230 */ /* 0x000fe40000004100 */
[----:B------:R-:W-:Y:S01]  /*36c0*/  FMUL.FTZ R8, R4, R8 ;  /* 0x0000000804087220 */ /* 0x000fe20000410000 */
[----:B------:R-:W-:Y:S02]  /*36d0*/  HADD2.F32 R6, -RZ, R94.H1_H1 ;  /* 0x3000005eff067230 */ /* 0x000fe40000004100 */
        /* <DEDUP_REMOVED lines=8> */
[----:B------:R-:W-:-:S03]  /*3760*/  F2FP.F16.F32.PACK_AB R31, R89, R84 ;  /* 0x00000054591f723e */ /* 0x000fc600000000ff */
[----:B------:R-:W-:Y:S01]  /*3770*/  F2FP.F16.F32.PACK_AB R14, R14, R15 ;  /* 0x0000000f0e0e723e */ /* 0x000fe200000000ff */
[----:B------:R-:W-:Y:S01]  /*3780*/  IMAD.MOV.U32 R15, RZ, RZ, R82 ;  /* 0x000000ffff0f7224 */ /* 0x000fe200078e0052 */
[----:B------:R-:W-:-:S07]  /*3790*/  F2FP.F16.F32.PACK_AB R30, R9, R8 ;  /* 0x00000008091e723e */ /* 0x000fce00000000ff */
.L_x_3878:
[----:B------:R-:W-:Y:S05]  /*37a0*/  BSYNC B1 ;  /* 0x0000000000017941 */ /* 0x000fea0003800000 */
.L_x_3877:
[----:B0-----:R3:W-:Y:S01]  /*37b0*/  STG.E.128 desc[UR40][R78.64], R12 ;  /* 0x0000000c4e007986 */ /* 0x0017e2000c101d28 */
[----:B------:R-:W-:-:S13]  /*37c0*/  ISETP.GE.AND P5, PT, R70, R81, PT ;  /* 0x000000514600720c */ /* 0x000fda0003fa6270 */
[----:B------:R-:W-:Y:S05]  /*37d0*/  @P5 BRA `(.L_x_3867) ;  /* 0x00000000007c5947 */ /* 0x000fea0003800000 */
[--C-:B------:R-:W-:Y:S02]  /*37e0*/  SHF.R.S32.HI R4, RZ, 0x1f, R70.reuse ;  /* 0x0000001fff047819 */ /* 0x100fe40000011446 */
[----:B------:R-:W-:-:S04]  /*37f0*/  IADD3 R70, P5, P6, R20, R76, R70 ;  /* 0x0000004c14467210 */ /* 0x000fc80007ebe046 */
[----:B------:R-:W-:Y:S02]  /*3800*/  IADD3.X R4, R26, R83, R4, P5, P6 ;  /* 0x000000531a047210 */ /* 0x000fe40002fec404 */
[----:B------:R-:W-:-:S04]  /*3810*/  LEA R52, P5, R70, R52, 0x1 ;  /* 0x0000003446347211 */ /* 0x000fc800078a08ff */
[----:B------:R-:W-:-:S05]  /*3820*/  LEA.HI.X R53, R70, R53, R4, 0x1, P5 ;  /* 0x0000003546357211 */ /* 0x000fca00028f0c04 */
[----:B--2---:R4:W-:Y:S01]  /*3830*/  STG.E.128 desc[UR40][R52.64], R28 ;  /* 0x0000001c34007986 */ /* 0x0049e2000c101d28 */
[----:B------:R-:W-:Y:S05]  /*3840*/  BRA `(.L_x_3867) ;  /* 0x0000000000607947 */ /* 0x000fea0003800000 */
.L_x_3860:
[----:B------:R-:W-:-:S13]  /*3850*/  ISETP.NE.AND P0, PT, R184, 0x3, PT ;  /* 0x00000003b800780c */ /* 0x000fda0003f05270 */
[----:B------:R-:W-:Y:S05]  /*3860*/  @!P0 BRA `(.L_x_3879) ;  /* 0x0000000000048947 */ /* 0x000fea0003800000 */
[----:B------:R-:W-:Y:S01]  /*3870*/  BPT.TRAP 0x1 ;  /* 0x000000040000795c */ /* 0x000fe20000300000 */
.L_x_3879:
[----:B------:R-:W-:Y:S01]  /*3880*/  IMAD R66, R19, 0x8, R2 ;  /* 0x0000000813427824 */ /* 0x000fe200078e0202 */
[----:B------:R-:W-:Y:S01]  /*3890*/  SHF.L.U32 R75, R185, 0x1f, RZ ;  /* 0x0000001fb94b7819 */ /* 0x000fe200000006ff */
[----:B------:R-:W-:Y:S01]  /*38a0*/  IMAD R4, R45, -0x40, R46 ;  /* 0xffffffc02d047824 */ /* 0x000fe200078e022e */
[----:B------:R-:W-:Y:S02]  /*38b0*/  BSSY B1, `(.L_x_3880) ;  /* 0x0000005000017945 */ /* 0x000fe40003800000 */
[----:B------:R-:W0:Y:S02]  /*38c0*/  SYNCS.PHASECHK.TRANS64.TRYWAIT P5, [R66+URZ+0x28c90], R75 ;  /* 0x028c904b420075a7 */ /* 0x000e2400080a017f */
[----:B------:R-:W-:-:S04]  /*38d0*/  VIMNMX R4, R4, 0x40, PT ;  /* 0x0000004004047848 */ /* 0x000fc80003fe0100 */
[----:B------:R-:W-:Y:S01]  /*38e0*/  ISETP.GE.AND P1, PT, R23, R4, PT ;  /* 0x000000041700720c */ /* 0x000fe20003f26270 */
[----:B0-----:R-:W-:-:S12]  /*38f0*/  @!P5 BRA `(.L_x_3881) ;  /* 0x00000140000cd947 */ /* 0x001fd80003800000 */
.L_x_4156:
[----:B------:R-:W-:Y:S05]  /*3900*/  BSYNC B1 ;  /* 0x0000000000017941 */ /* 0x000fea0003800000 */
.L_x_3880:
[----:B------:R-:W-:Y:S05]  /*3910*/  @P1 BRA `(.L_x_3867) ;  /* 0x00000000002c1947 */ /* 0x000fea0003800000 */
[----:B------:R-:W-:Y:S01]  /*3920*/  @!P3 LOP3.LUT P5, RZ, R188, 0x4, RZ, 0xc0, !PT ;  /* 0x00000004bcffb812 */ /* 0x000fe200078ac0ff */
[----:B------:R-:W-:Y:S01]  /*3930*/  @!P3 VIADD R4, R62, 0x20 ;  /* 0x000000203e04b836 */ /* 0x000fe20000000000 */
[----:B------:R-:W-:Y:S02]  /*3940*/  PLOP3.LUT P6, PT, PT, PT, PT, 0x8, 0x0 ;  /* 0x000000000000781c */ /* 0x000fe40003fce170 */
[----:B------:R-:W-:-:S13]  /*3950*/  @!P3 PLOP3.LUT P6, PT, P5, PT, PT, 0x80, 0x0 ;  /* 0x000000000000b81c */ /* 0x000fda0002fcf070 */
[----:B------:R-:W-:-:S04]  /*3960*/  @P6 VIADD R4, R62, 0xffffffe0 ;  /* 0xffffffe03e046836 */ /* 0x000fc80000000000 */
[----:B------:R-:W-:Y:S02]  /*3970*/  @!P3 IMAD.IADD R31, R31, 0x1, R4 ;  /* 0x000000011f1fb824 */ /* 0x000fe400078e0204 */
[----:B------:R-:W1:Y:S02]  /*3980*/  @!P4 LDS.128 R4, [R30+0x22400] ;  /* 0x022400001e04c984 */ /* 0x000e640000000c00 */
[----:B------:R-:W-:-:S06]  /*3990*/  @!P3 IMAD R8, R31, 0x2, R2 ;  /* 0x000000021f08b824 */ /* 0x000fcc00078e0202 */
[----:B------:R-:W2:Y:S04]  /*39a0*/  @!P3 LDS.128 R8, [R8+0x22400] ;  /* 0x022400000808b984 */ /* 0x000ea80000000c00 */
[----:B-1----:R1:W-:Y:S04]  /*39b0*/  @!P4 STG.E.128 desc[UR40][R12.64], R4 ;  /* 0x000000040c00c986 */ /* 0x0023e8000c101d28 */
[----:B--2---:R1:W-:Y:S02]  /*39c0*/  @!P3 STG.E.128 desc[UR40][R12.64+0x40], R8 ;  /* 0x000040080c00b986 */ /* 0x0043e4000c101d28 */
.L_x_3867:
[----:B------:R-:W-:Y:S05]  /*39d0*/  BSYNC B0 ;  /* 0x0000000000007941 */ /* 0x000fea0003800000 */
.L_x_3859:
[----:B-1----:R-:W1:Y:S01]  /*39e0*/  S2R R4, SR_TID.X ;  /* 0x0000000000047919 */ /* 0x002e620000002100 */
[----:B------:R-:W-:Y:S01]  /*39f0*/  @!PT LDS RZ, [RZ] ;  /* 0x00000000fffff984 */ /* 0x000fe20000000800 */
[----:B------:R-:W-:Y:S01]  /*3a00*/  @!PT LDS RZ, [RZ] ;  /* 0x00000000fffff984 */ /* 0x000fe20000000800 */
[----:B------:R-:W-:Y:S01]  /*3a10*/  @!PT LDS RZ, [RZ] ;  /* 0x00000000fffff984 */ /* 0x000fe20000000800 */
[----:B------:R-:W-:Y:S01]  /*3a20*/  @!PT LDS RZ, [RZ] ;  /* 0x00000000fffff984 */ /* 0x000fe20000000800 */
[----:B------:R5:W-:Y:S06]  /*3a30*/  MEMBAR.ALL.CTA ;  /* 0x0000000000007992 */ /* 0x000bec0000008000 */
[----:B-----5:R-:W5:Y:S01]  /*3a40*/  FENCE.VIEW.ASYNC.S ;  /* 0x00000000000073c6 */ /* 0x020f620000000000 */
[----:B------:R-:W-:Y:S05]  /*3a50*/  WARPSYNC.ALL ;  /* 0x0000000000007948 */ /* 0x000fea0003800000 */
[----:B------:R-:W-:Y:S01]  /*3a60*/  BSSY B0, `(.L_x_3882) ;  /* 0x0000009000007945 */ /* 0x000fe20003800000 */
[----:B-1----:R-:W-:Y:S01]  /*3a70*/  LOP3.LUT R4, R4, 0x7f, RZ, 0xc0, !PT ;  /* 0x0000007f04047812 */ /* 0x002fe200078ec0ff */
[----:B-----5:R1:W-:Y:S03]  /*3a80*/  BAR.SYNC.DEFER_BLOCKING R59, 0x80 ;  /* 0x0002003b0000751d */ /* 0x0203e60000010000 */
[----:B------:R-:W-:-:S13]  /*3a90*/  ISETP.NE.AND P5, PT, R4, RZ, PT ;  /* 0x000000ff0400720c */ /* 0x000fda0003fa5270 */
[----:B------:R-:W-:-:S05]  /*3aa0*/  @!P5 VIADD R4, R66, 0x28ca0 ;  /* 0x00028ca04204d836 */ /* 0x000fca0000000000 */
[----:B------:R-:W-:-:S04]  /*3ab0*/  @!P5 PRMT R4, RZ, 0x654, R4 ;  /* 0x00000654ff04d816 */ /* 0x000fc80000000004 */
[----:B------:R1:W-:Y:S01]  /*3ac0*/  @!P5 SYNCS.ARRIVE.TRANS64.RED.A1T0 RZ, [R4+URZ], RZ ;  /* 0x000000ff04ffd9a7 */ /* 0x0003e2000810043f */
[----:B------:R-:W-:Y:S05]  /*3ad0*/  @!P0 BRA `(.L_x_3883) ;  /* 0x0000000000048947 */ /* 0x000fea0003800000 */
[----:B------:R-:W-:Y:S01]  /*3ae0*/  BPT.TRAP 0x1 ;  /* 0x000000040000795c */ /* 0x000fe20000300000 */
.L_x_3883:
[----:B------:R-:W-:Y:S05]  /*3af0*/  BSYNC B0 ;  /* 0x0000000000007941 */ /* 0x000fea0003800000 */
.L_x_3882:
[----:B------:R-:W5:Y:S01]  /*3b00*/  SYNCS.PHASECHK.TRANS64.TRYWAIT P0, [R66+URZ+0x28cb0], R75 ;  /* 0x028cb04b420075a7 */ /* 0x000f62000800017f */
[----:B------:R-:W-:Y:S04]  /*3b10*/  BSSY B0, `(.L_x_3884) ;  /* 0x0000002000007945 */ /* 0x000fe80003800000 */
[----:B-----5:R-:W-:Y:S05]  /*3b20*/  @!P0 BRA `(.L_x_3885) ;  /* 0x0000013c00948947 */ /* 0x020fea0003800000 */
.L_x_4157:
[----:B------:R-:W-:Y:S05]  /*3b30*/  BSYNC B0 ;  /* 0x0000000000007941 */ /* 0x000fea0003800000 */
.L_x_3884:
[----:B------:R-:W-:Y:S04]  /*3b40*/  BSSY B0, `(.L_x_3886) ;  /* 0x0000052000007945 */ /* 0x000fe80003800000 */
[----:B------:R-:W-:Y:S05]  /*3b50*/  @P1 BRA `(.L_x_3887) ;  /* 0x0000000400401947 */ /* 0x000fea0003800000 */
[----:B-1----:R-:W-:Y:S01]  /*3b60*/  IMAD.WIDE R4, R45, 0x40, R42 ;  /* 0x000000402d047825 */ /* 0x002fe200078e022a */
[----:B------:R-:W-:Y:S01]  /*3b70*/  ULDC.64 UR4, c[0x0][0x328] ;  /* 0x0000ca0000047ab9 */ /* 0x000fe20000000a00 */
[----:B------:R-:W-:Y:S02]  /*3b80*/  LOP3.LUT P0, RZ, R188, 0x4, RZ, 0xc0, !PT ;  /* 0x00000004bcff7812 */ /* 0x000fe4000780c0ff */
[----:B------:R-:W-:Y:S02]  /*3b90*/  IMAD R5, R5, UR4, RZ ;  /* 0x0000000405057c24 */ /* 0x000fe4000f8e02ff */
[----:B------:R-:W-:Y:S02]  /*3ba0*/  IMAD.MOV.U32 R6, RZ, RZ, R32 ;  /* 0x000000ffff067224 */ /* 0x000fe400078e0020 */
[----:B------:R-:W-:Y:S02]  /*3bb0*/  IMAD.MOV.U32 R7, RZ, RZ, R73 ;  /* 0x000000ffff077224 */ /* 0x000fe400078e0049 */
[----:B------:R-:W-:-:S02]  /*3bc0*/  IMAD R5, R4, UR5, R5 ;  /* 0x0000000504057c24 */ /* 0x000fc4000f8e0205 */
[----:B------:R-:W-:Y:S01]  /*3bd0*/  IMAD.WIDE.U32 R6, R4, UR4, R6 ;  /* 0x0000000404067c25 */ /* 0x000fe2000f8e0006 */
[----:B------:R-:W-:-:S03]  /*3be0*/  ULDC.64 UR4, c[0x0][0x318] ;  /* 0x0000c60000047ab9 */ /* 0x000fc60000000a00 */
[----:B------:R-:W-:Y:S01]  /*3bf0*/  IMAD R9, R19, 0x8000, R62 ;  /* 0x0000800013097824 */ /* 0x000fe200078e023e */
[----:B---3--:R-:W-:Y:S01]  /*3c00*/  LEA R12, P1, R6, UR4, 0x1 ;  /* 0x00000004060c7c11 */ /* 0x008fe2000f8208ff */
[----:B------:R-:W-:Y:S01]  /*3c10*/  IMAD.IADD R5, R7, 0x1, R5 ;  /* 0x0000000107057824 */ /* 0x000fe200078e0205 */
[----:B------:R-:W-:Y:S01]  /*3c20*/  ULDC UR4, c[0x0][0x320] ;  /* 0x0000c80000047ab9 */ /* 0x000fe20000000800 */
[----:B------:R-:W-:Y:S02]  /*3c30*/  VIADD R4, R16, 0x40 ;  /* 0x0000004010047836 */ /* 0x000fe40000000000 */
[C---:B------:R-:W-:Y:S01]  /*3c40*/  VIADD R15, R9.reuse, 0x20 ;  /* 0x00000020090f7836 */ /* 0x040fe20000000000 */
[----:B------:R-:W-:Y:S01]  /*3c50*/  LEA.HI.X R13, R6, UR5, R5, 0x1, P1 ;  /* 0x00000005060d7c11 */ /* 0x000fe200088f0c05 */
[C---:B------:R-:W-:Y:S01]  /*3c60*/  @P0 VIADD R15, R9.reuse, 0xffffffe0 ;  /* 0xffffffe0090f0836 */ /* 0x040fe20000000000 */
[----:B------:R-:W-:Y:S01]  /*3c70*/  ISETP.GE.AND P1, PT, R16, UR4, PT ;  /* 0x0000000410007c0c */ /* 0x000fe2000bf26270 */
[----:B--2-4-:R-:W-:Y:S01]  /*3c80*/  IMAD R29, R9, 0x2, R2 ;  /* 0x00000002091d7824 */ /* 0x014fe200078e0202 */
[----:B------:R-:W-:Y:S01]  /*3c90*/  ISETP.GE.AND P0, PT, R4, UR4, PT ;  /* 0x0000000404007c0c */ /* 0x000fe2000bf06270 */
[----:B------:R-:W-:-:S02]  /*3ca0*/  VIADD R14, R16, 0x80 ;  /* 0x00000080100e7836 */ /* 0x000fc40000000000 */
[----:B------:R-:W-:-:S08]  /*3cb0*/  VIADD R28, R16, 0xc0 ;  /* 0x000000c0101c7836 */ /* 0x000fd00000000000 */
[----:B------:R-:W1:Y:S04]  /*3cc0*/  @!P1 LDS.128 R4, [R29+0x400] ;  /* 0x000400001d049984 */ /* 0x000e680000000c00 */
[----:B------:R-:W2:Y:S04]  /*3cd0*/  @!P0 LDS.128 R8, [R29+0x2400] ;  /* 0x002400001d088984 */ /* 0x000ea80000000c00 */
[----:B-1----:R-:W-:Y:S01]  /*3ce0*/  @!P1 STG.E.128 desc[UR40][R12.64], R4 ;  /* 0x000000040c009986 */ /* 0x002fe2000c101d28 */
[----:B------:R-:W-:Y:S01]  /*3cf0*/  ISETP.GE.AND P1, PT, R14, UR4, PT ;  /* 0x000000040e007c0c */ /* 0x000fe2000bf26270 */
[----:B------:R-:W-:-:S02]  /*3d00*/  VIADD R14, R16, 0x100 ;  /* 0x00000100100e7836 */ /* 0x000fc40000000000 */
[----:B--2---:R-:W-:Y:S01]  /*3d10*/  @!P0 STG.E.128 desc[UR40][R12.64+0x80], R8 ;  /* 0x000080080c008986 */ /* 0x004fe2000c101d28 */
[----:B------:R-:W-:Y:S01]  /*3d20*/  ISETP.GE.AND P0, PT, R28, UR4, PT ;  /* 0x000000041c007c0c */ /* 0x000fe2000bf06270 */
        /* <DEDUP_REMOVED lines=16> */
[----:B------:R-:W-:Y:S02]  /*3e30*/  IMAD R28, R15, 0x2, R2 ;  /* 0x000000020f1c7824 */ /* 0x000fe400078e0202 */
[----:B------:R-:W-:-:S06]  /*3e40*/  VIADD R15, R16, 0xe0 ;  /* 0x000000e0100f7836 */ /* 0x000fcc0000000000 */
[----:B------:R-:W1:Y:S04]  /*3e50*/  @!P1 LDS.128 R4, [R29+0xc400] ;  /* 0x00c400001d049984 */ /* 0x000e680000000c00 */
[----:B------:R-:W2:Y:S04]  /*3e60*/  @!P0 LDS.128 R8, [R29+0xe400] ;  /* 0x00e400001d088984 */ /* 0x000ea80000000c00 */
[----:B-1----:R-:W-:Y:S01]  /*3e70*/  @!P1 STG.E.128 desc[UR40][R12.64+0x300], R4 ;  /* 0x000300040c009986 */ /* 0x002fe2000c101d28 */
[----:B------:R-:W-:-:S03]  /*3e80*/  ISETP.GE.AND P1, PT, R72, UR4, PT ;  /* 0x0000000448007c0c */ /* 0x000fc6000bf26270 */
        /* <DEDUP_REMOVED lines=22> */
[----:B------:R-:W-:-:S03]  /*3ff0*/  ISETP.GE.AND P1, PT, R14, UR4, PT ;  /* 0x000000040e007c0c */ /* 0x000fc6000bf26270 */
[----:B--2---:R-:W-:Y:S01]  /*4000*/  @!P0 STG.E.128 desc[UR40][R12.64+0x2c0], R8 ;  /* 0x0002c0080c008986 */ /* 0x004fe2000c101d28 */
[----:B------:R-:W-:-:S09]  /*4010*/  ISETP.GE.AND P0, PT, R15, UR4, PT ;  /* 0x000000040f007c0c */ /* 0x000fd2000bf06270 */
[----:B------:R-:W1:Y:S04]  /*4020*/  @!P1 LDS.128 R4, [R28+0xc400] ;  /* 0x00c400001c049984 */ /* 0x000e680000000c00 */
[----:B------:R-:W2:Y:S04]  /*4030*/  @!P0 LDS.128 R8, [R28+0xe400] ;  /* 0x00e400001c088984 */ /* 0x000ea80000000c00 */
[----:B-1----:R1:W-:Y:S04]  /*4040*/  @!P1 STG.E.128 desc[UR40][R12.64+0x340], R4 ;  /* 0x000340040c009986 */ /* 0x0023e8000c101d28 */
[----:B--2---:R1:W-:Y:S02]  /*4050*/  @!P0 STG.E.128 desc[UR40][R12.64+0x3c0], R8 ;  /* 0x0003c0080c008986 */ /* 0x0043e4000c101d28 */
.L_x_3887:
[----:B------:R-:W-:Y:S05]  /*4060*/  BSYNC B0 ;  /* 0x0000000000007941 */ /* 0x000fea0003800000 */
.L_x_3886:
[----:B------:R-:W-:Y:S01]  /*4070*/  @!PT LDS RZ, [RZ] ;  /* 0x00000000fffff984 */ /* 0x000fe20000000800 */
[----:B------:R-:W-:Y:S01]  /*4080*/  @!PT LDS RZ, [RZ] ;  /* 0x00000000fffff984 */ /* 0x000fe20000000800 */
[----:B------:R-:W-:Y:S01]  /*4090*/  @!PT LDS RZ, [RZ] ;  /* 0x00000000fffff984 */ /* 0x000fe20000000800 */
[----:B------:R-:W-:Y:S01]  /*40a0*/  @!PT LDS RZ, [RZ] ;  /* 0x00000000fffff984 */ /* 0x000fe20000000800 */
[----:B------:R5:W-:Y:S06]  /*40b0*/  MEMBAR.ALL.CTA ;  /* 0x0000000000007992 */ /* 0x000bec0000008000 */
[----:B-----5:R-:W5:Y:S01]  /*40c0*/  FENCE.VIEW.ASYNC.S ;  /* 0x00000000000073c6 */ /* 0x020f620000000000 */
[----:B------:R-:W-:Y:S01]  /*40d0*/  VIADD R19, R19, 0x1 ;  /* 0x0000000113137836 */ /* 0x000fe20000000000 */
[----:B-----5:R1:W-:Y:S01]  /*40e0*/  BAR.SYNC.DEFER_BLOCKING R59, 0x80 ;  /* 0x0002003b0000751d */ /* 0x0203e20000010000 */
[----:B0-----:R-:W-:-:S03]  /*40f0*/  @!P5 VIADD R66, R66, 0x28cc0 ;  /* 0x00028cc04242d836 */ /* 0x001fc60000000000 */
[C---:B------:R-:W-:Y:S02]  /*4100*/  ISETP.NE.AND P1, PT, R19.reuse, 0x2, PT ;  /* 0x000000021300780c */ /* 0x040fe40003f25270 */
[----:B------:R-:W-:Y:S02]  /*4110*/  PLOP3.LUT P0, PT, PT, PT, PT, 0x8, 0x0 ;  /* 0x000000000000781c */ /* 0x000fe40003f0e170 */
[----:B------:R-:W-:Y:S02]  /*4120*/  @!P5 PRMT R66, RZ, 0x654, R66 ;  /* 0x00000654ff42d816 */ /* 0x000fe40000000042 */
[----:B-1----:R-:W-:Y:S02]  /*4130*/  SEL R4, RZ, 0x1, P1 ;  /* 0x00000001ff047807 */ /* 0x002fe40000800000 */
[----:B------:R-:W-:Y:S02]  /*4140*/  SEL R19, R19, RZ, P1 ;  /* 0x000000ff13137207 */ /* 0x000fe40000800000 */
[----:B------:R-:W-:Y:S01]  /*4150*/  LOP3.LUT R185, R185, R4, RZ, 0x3c, !PT ;  /* 0x00000004b9b97212 */ /* 0x000fe200078e3cff */
[----:B------:R0:W-:Y:S01]  /*4160*/  @!P5 SYNCS.ARRIVE.TRANS64.RED.A1T0 RZ, [R66+URZ], RZ ;  /* 0x000000ff42ffd9a7 */ /* 0x0001e2000810043f */
[----:B------:R-:W-:Y:S05]  /*4170*/  @P2 BRA `(.L_x_3888) ;  /* 0xffffffe000142947 */ /* 0x000fea000383ffff */
.L_x_3854:
[----:B------:R-:W2:Y:S01]  /*4180*/  LDL R4, [R1] ;  /* 0x0000000001047983 */ /* 0x000ea20000100800 */
        /* <DEDUP_REMOVED lines=33> */
[----:B------:R-:W-:-:S02]  /*43a0*/  CS2R R94, SRZ ;  /* 0x00000000005e7805 */ /* 0x000fc4000001ff00 */
[----:B------:R-:W-:Y:S01]  /*43b0*/  CS2R R92, SRZ ;  /* 0x00000000005c7805 */ /* 0x000fe2000001ff00 */
        /* <DEDUP_REMOVED lines=8> */
[----:B---3--:R-:W-:Y:S02]  /*4440*/  CS2R R78, SRZ ;  /* 0x00000000004e7805 */ /* 0x008fe4000001ff00 */
[----:B------:R-:W-:Y:S02]  /*4450*/  CS2R R160, SRZ ;  /* 0x0000000000a07805 */ /* 0x000fe4000001ff00 */
[----:B------:R-:W-:Y:S02]  /*4460*/  CS2R R74, SRZ ;  /* 0x00000000004a7805 */ /* 0x000fe4000001ff00 */
[----:B------:R-:W-:Y:S01]  /*4470*/  CS2R R162, SRZ ;  /* 0x0000000000a27805 */ /* 0x000fe2000001ff00 */
[----:B------:R-:W-:Y:S01]  /*4480*/  IMAD.MOV.U32 R71, RZ, RZ, RZ ;  /* 0x000000ffff477224 */ /* 0x000fe200078e00ff */
        /* <DEDUP_REMOVED lines=18> */
[----:B------:R-:W-:Y:S01]  /*45b0*/  CS2R R180, SRZ ;  /* 0x0000000000b47805 */ /* 0x000fe2000001ff00 */
[----:B------:R-:W-:Y:S01]  /*45c0*/  IMAD.MOV.U32 R35, RZ, RZ, RZ ;  /* 0x000000ffff237224 */ /* 0x000fe200078e00ff */
[----:B--2-4-:R-:W-:Y:S01]  /*45d0*/  CS2R R28, SRZ ;  /* 0x00000000001c7805 */ /* 0x014fe2000001ff00 */
[----:B------:R-:W-:Y:S02]  /*45e0*/  IMAD.MOV.U32 R31, RZ, RZ, RZ ;  /* 0x000000ffff1f7224 */ /* 0x000fe400078e00ff */
[----:B------:R-:W-:Y:S02]  /*45f0*/  IMAD.MOV.U32 R7, RZ, RZ, RZ ;  /* 0x000000ffff077224 */ /* 0x000fe400078e00ff */
[----:B------:R-:W-:-:S02]  /*4600*/  IMAD.MOV.U32 R0, RZ, RZ, RZ ;  /* 0x000000ffff007224 */ /* 0x000fc400078e00ff */
[----:B------:R-:W-:Y:S01]  /*4610*/  IMAD.MOV.U32 R5, RZ, RZ, RZ ;  /* 0x000000ffff057224 */ /* 0x000fe200078e00ff */
[----:B------:R-:W-:Y:S01]  /*4620*/  ISETP.NE.AND P1, PT, R4, 0x1, PT ;  /* 0x000000010400780c */ /* 0x000fe20003f25270 */
[----:B------:R-:W-:-:S12]  /*4630*/  @P0 BRA `(.L_x_3890) ;  /* 0x0000000000080947 */ /* 0x000fd80003800000 */
[----:B------:R-:W0:Y:S02]  /*4640*/  FENCE.VIEW.ASYNC.G ;  /* 0x00000000000073c6 */ /* 0x000e240000000100 */
[----:B0-----:R-:W-:Y:S06]  /*4650*/  BAR.ARV 0xc, 0x180 ;  /* 0x0306000000007b1d */ /* 0x001fec0000002000 */
.L_x_3890:
[----:B------:R-:W-:Y:S05]  /*4660*/  BSYNC B0 ;  /* 0x0000000000007941 */ /* 0x000fea0003800000 */
.L_x_3889:
[----:B------:R-:W-:Y:S01]  /*4670*/  BSSY B7, `(.L_x_3891) ;  /* 0x00007a0000077945 */ /* 0x000fe20003800000 */
[----:B------:R-:W-:Y:S02]  /*4680*/  IMAD.MOV.U32 R12, RZ, RZ, RZ ;  /* 0x000000ffff0c7224 */ /* 0x000fe400078e00ff */
[----:B------:R-:W-:Y:S01]  /*4690*/  IMAD.MOV.U32 R154, RZ, RZ, RZ ;  /* 0x000000ffff9a7224 */ /* 0x000fe200078e00ff */
[----:B------:R-:W-:Y:S06]  /*46a0*/  @!P1 BRA `(.L_x_3892) ;  /* 0x0000001800b89947 */ /* 0x000fec0003800000 */
[----:B------:R-:W-:Y:S02]  /*46b0*/  ISETP.GE.AND P1, PT, R168, 0x1, PT ;  /* 0x00000001a800780c */ /* 0x000fe40003f26270 */
[----:B------:R-:W-:-:S11]  /*46c0*/  PLOP3.LUT P0, PT, PT, PT, PT, 0x80, 0x0 ;  /* 0x000000000000781c */ /* 0x000fd60003f0f070 */
[----:B------:R-:W-:Y:S05]  /*46d0*/  @!P1 BRA `(.L_x_3893) ;  /* 0x0000007800649947 */ /* 0x000fea0003800000 */
[----:B------:R-:W0:Y:S01]  /*46e0*/  SHFL.IDX PT, R0, R213, RZ, 0x1f ;  /* 0x00001fffd5007589 */ /* 0x000e2200000e0000 */
[----:B------:R-:W-:Y:S02]  /*46f0*/  ISETP.NE.AND P0, PT, R184, 0x3, PT ;  /* 0x00000003b800780c */ /* 0x000fe40003f05270 */
[----:B0-----:R-:W-:-:S04]  /*4700*/  LEA.HI R3, R0, R0, RZ, 0x1 ;  /* 0x0000000000037211 */ /* 0x001fc800078f08ff */
[----:B------:R-:W-:-:S05]  /*4710*/  LOP3.LUT R3, R3, 0x1fffe, RZ, 0xc0, !PT ;  /* 0x0001fffe03037812 */ /* 0x000fca00078ec0ff */
[----:B------:R-:W-:-:S04]  /*4720*/  IMAD.IADD R3, R0, 0x1, -R3 ;  /* 0x0000000100037824 */ /* 0x000fc800078e0a03 */
[----:B------:R-:W-:-:S04]  /*4730*/  IMAD R3, R3, 0x8000, R2 ;  /* 0x0000800003037824 */ /* 0x000fc800078e0202 */
[----:B------:R-:W-:-:S05]  /*4740*/  VIADD R3, R3, 0x400 ;  /* 0x0000040003037836 */ /* 0x000fca0000000000 */
[----:B------:R-:W-:-:S04]  /*4750*/  SHF.R.U32.HI R3, RZ, 0x4, R3 ;  /* 0x00000004ff037819 */ /* 0x000fc80000011603 */
[----:B------:R-:W-:-:S04]  /*4760*/  LOP3.LUT R3, R3, 0x3fff, RZ, 0xc0, !PT ;  /* 0x00003fff03037812 */ /* 0x000fc800078ec0ff */
[----:B------:R-:W-:Y:S01]  /*4770*/  LOP3.LUT R3, R3, 0x2000000, RZ, 0xfc, !PT ;  /* 0x0200000003037812 */ /* 0x000fe200078efcff */
[----:B------:R-:W-:Y:S06]  /*4780*/  @!P0 BRA `(.L_x_3894) ;  /* 0x0000000000048947 */ /* 0x000fec0003800000 */
[----:B------:R-:W-:Y:S01]  /*4790*/  BPT.TRAP 0x1 ;  /* 0x000000040000795c */ /* 0x000fe20000300000 */
.L_x_3894:
[----:B------:R-:W-:Y:S01]  /*47a0*/  IMAD R13, R18, 0x8, R2 ;  /* 0x00000008120d7824 */ /* 0x000fe200078e0202 */
[----:B------:R-:W-:Y:S01]  /*47b0*/  SHF.L.U32 R4, R22, 0x1f, RZ ;  /* 0x0000001f16047819 */ /* 0x000fe200000006ff */
[----:B------:R-:W-:Y:S01]  /*47c0*/  VIADD R0, R2, 0x26800 ;  /* 0x0002680002007836 */ /* 0x000fe20000000000 */
[----:B------:R-:W-:Y:S01]  /*47d0*/  BSSY B0, `(.L_x_3895) ;  /* 0x0000008000007945 */ /* 0x000fe20003800000 */
[----:B------:R-:W-:Y:S01]  /*47e0*/  IMAD R8, R18, 0x1000, R3 ;  /* 0x0000100012087824 */ /* 0x000fe200078e0203 */
[----:B------:R-:W0:Y:S01]  /*47f0*/  SYNCS.PHASECHK.TRANS64.TRYWAIT P0, [R13+URZ+0x28c50], R4 ;  /* 0x028c50040d0075a7 */ /* 0x000e22000800017f */
[----:B------:R-:W-:Y:S01]  /*4800*/  IMAD.MOV.U32 R9, RZ, RZ, 0x40000040 ;  /* 0x40000040ff097424 */ /* 0x000fe200078e00ff */
[----:B------:R-:W-:-:S04]  /*4810*/  SHF.R.U32.HI R0, RZ, 0x4, R0 ;  /* 0x00000004ff007819 */ /* 0x000fc80000011600 */
[----:B------:R-:W-:-:S04]  /*4820*/  LOP3.LUT R0, R0, 0x3fff, RZ, 0xc0, !PT ;  /* 0x00003fff00007812 */ /* 0x000fc800078ec0ff */
[----:B------:R-:W-:Y:S01]  /*4830*/  LOP3.LUT R0, R0, 0x10000, RZ, 0xfc, !PT ;  /* 0x0001000000007812 */ /* 0x000fe200078efcff */
[----:B0-----:R-:W-:Y:S06]  /*4840*/  @!P0 BRA `(.L_x_3896) ;  /* 0x0000013000608947 */ /* 0x001fec0003800000 */
.L_x_4158:
[----:B------:R-:W-:Y:S05]  /*4850*/  BSYNC B0 ;  /* 0x0000000000007941 */ /* 0x000fea0003800000 */
.L_x_3895:
[----:B------:R-:W-:Y:S01]  /*4860*/  BAR.SYNC.DEFER_BLOCKING 0xe, 0x100 ;  /* 0x0384000000007b1d */ /* 0x000fe20000010000 */
[----:B0-----:R-:W-:Y:S01]  /*4870*/  IMAD.MOV.U32 R4, RZ, RZ, R0 ;  /* 0x000000ffff047224 */ /* 0x001fe200078e0000 */
[----:B------:R-:W-:Y:S01]  /*4880*/  R2UR UR6, R8 ;  /* 0x00000000080672ca */ /* 0x000fe200000e0000 */
[----:B------:R-:W-:Y:S01]  /*4890*/  IMAD.MOV.U32 R5, RZ, RZ, 0x40000040 ;  /* 0x40000040ff057424 */ /* 0x000fe200078e00ff */
[----:B------:R-:W-:Y:S01]  /*48a0*/  R2UR UR7, R9 ;  /* 0x00000000090772ca */ /* 0x000fe200000e0000 */
[----:B------:R-:W-:Y:S01]  /*48b0*/  IMAD.MOV.U32 R7, RZ, RZ, 0x40000040 ;  /* 0x40000040ff077424 */ /* 0x000fe200078e00ff */
[----:B------:R-:W-:Y:S01]  /*48c0*/  R2UR UR4, R4 ;  /* 0x00000000040472ca */ /* 0x000fe200000e0000 */
[----:B------:R-:W-:Y:S01]  /*48d0*/  VIADD R4, R8, 0x80 ;  /* 0x0000008008047836 */ /* 0x000fe20000000000 */
[----:B------:R-:W-:Y:S01]  /*48e0*/  R2UR UR5, R5 ;  /* 0x00000000050572ca */ /* 0x000fe200000e0000 */
[----:B------:R-:W-:Y:S01]  /*48f0*/  IMAD.MOV.U32 R5, RZ, RZ, 0x40000040 ;  /* 0x40000040ff057424 */ /* 0x000fe200078e00ff */
[----:B------:R-:W-:Y:S01]  /*4900*/  IADD3 R6, R0, 0x2, RZ ;  /* 0x0000000200067810 */ /* 0x000fe20007ffe0ff */
[----:B------:R-:W-:Y:S01]  /*4910*/  VIADD R10, R8, 0x100 ;  /* 0x00000100080a7836 */ /* 0x000fe20000000000 */
[----:B------:R-:W0:Y:S01]  /*4920*/  S2R R12, SR_TID.X ;  /* 0x00000000000c7919 */ /* 0x000e220000002100 */
[----:B------:R-:W-:Y:S01]  /*4930*/  IMAD.MOV.U32 R11, RZ, RZ, 0x40000040 ;  /* 0x40000040ff0b7424 */ /* 0x000fe200078e00ff */
[----:B------:R-:W-:Y:S01]  /*4940*/  BSSY B0, `(.L_x_3897) ;  /* 0x00000f6000007945 */ /* 0x000fe20003800000 */
[----:B------:R-:W-:Y:S01]  /*4950*/  IMAD.MOV.U32 R9, RZ, RZ, 0x40000040 ;  /* 0x40000040ff097424 */ /* 0x000fe200078e00ff */
[----:B-----5:R-:W-:-:S06]  /*4960*/  WARPGROUP.ARRIVE ;  /* 0x00000000000079c5 */ /* 0x020fcc0000000000 */
[----:B------:R-:W-:Y:S01]  /*4970*/  HGMMA.64x256x16.F32 R24, gdesc[UR4].tnspB, RZ, !UPT, gsb0 ;  /* 0x43e00000041879f0 */ /* 0x000fe2000c0008ff */
[----:B------:R-:W-:Y:S01]  /*4980*/  R2UR UR6, R4 ;  /* 0x00000000040672ca */ /* 0x000fe200000e0000 */
[----:B------:R-:W-:Y:S01]  /*4990*/  VIADD R4, R0, 0x4 ;  /* 0x0000000400047836 */ /* 0x000fe20000000000 */
[----:B------:R-:W-:Y:S01]  /*49a0*/  R2UR UR7, R5 ;  /* 0x00000000050772ca */ /* 0x000fe200000e0000 */
[----:B------:R-:W-:Y:S01]  /*49b0*/  IMAD.MOV.U32 R5, RZ, RZ, 0x40000040 ;  /* 0x40000040ff057424 */ /* 0x000fe200078e00ff */
[----:B------:R-:W-:Y:S02]  /*49c0*/  R2UR UR4, R6 ;  /* 0x00000000060472ca */ /* 0x000fe400000e0000 */
[----:B------:R-:W-:Y:S02]  /*49d0*/  R2UR UR5, R7 ;  /* 0x00000000070572ca */ /* 0x000fe400000e0000 */
[----:B0-----:R-:W-:-:S04]  /*49e0*/  LOP3.LUT R12, R12, 0x7f, RZ, 0xc0, !PT ;  /* 0x0000007f0c0c7812 */ /* 0x001fc800078ec0ff */
[----:B------:R-:W-:Y:S01]  /*49f0*/  ISETP.NE.AND P0, PT, R12, RZ, PT ;  /* 0x000000ff0c00720c */ /* 0x000fe20003f05270 */
[----:B------:R-:W-:Y:S02]  /*4a00*/  WARPGROUP.DEPBAR.LE gsb0, 0x0 ;  /* 0x00008000000079c5 */ /* 0x000fe40000010000 */
[----:B------:R-:W-:-:S12]  /*4a10*/  WARPGROUP.ARRIVE ;  /* 0x00000000000079c5 */ /* 0x000fd80000000000 */
[----:B------:R-:W-:Y:S01]  /*4a20*/  HGMMA.64x256x16.F32 R24, gdesc[UR4].tnspB, R24, gsb0 ;  /* 0x43e00000041879f0 */ /* 0x000fe20008000818 */
[----:B------:R-:W-:Y:S01]  /*4a30*/  R2UR UR6, R10 ;  /* 0x000000000a0672ca */ /* 0x000fe200000e0000 */
[----:B------:R-:W-:Y:S01]  /*4a40*/  VIADD R10, R8, 0x180 ;  /* 0x00000180080a7836 */ /* 0x000fe20000000000 */
[----:B------:R-:W-:Y:S01]  /*4a50*/  R2UR UR7, R11 ;  /* 0x000000000b0772ca */ /* 0x000fe200000e0000 */
[----:B------:R-:W-:Y:S01]  /*4a60*/  VIADD R8, R0, 0x6 ;  /* 0x0000000600087836 */ /* 0x000fe20000000000 */
[----:B------:R-:W-:Y:S01]  /*4a70*/  R2UR UR4, R4 ;  /* 0x00000000040472ca */ /* 0x000fe200000e0000 */
[----:B------:R-:W-:Y:S01]  /*4a80*/  IMAD.MOV.U32 R11, RZ, RZ, 0x40000040 ;  /* 0x40000040ff0b7424 */ /* 0x000fe200078e00ff */
[----:B------:R-:W-:Y:S01]  /*4a90*/  R2UR UR5, R5 ;  /* 0x00000000050572ca */ /* 0x000fe200000e0000 */
[----:B------:R-:W-:-:S05]  /*4aa0*/  @!P0 VIADD R0, R13, 0x28c60 ;  /* 0x00028c600d008836 */ /* 0x000fca0000000000 */
[----:B------:R-:W-:Y:S01]  /*4ab0*/  @!P0 PRMT R0, RZ, 0x654, R0 ;  /* 0x00000654ff008816 */ /* 0x000fe20000000000 */
[----:B------:R-:W-:Y:S02]  /*4ac0*/  WARPGROUP.DEPBAR.LE gsb0, 0x0 ;  /* 0x00008000000079c5 */ /* 0x000fe40000010000 */
[----:B------:R-:W-:-:S12]  /*4ad0*/  WARPGROUP.ARRIVE ;  /* 0x00000000000079c5 */ /* 0x000fd80000000000 */
[----:B------:R-:W-:Y:S01]  /*4ae0*/  HGMMA.64x256x16.F32 R24, gdesc[UR4].tnspB, R24, gsb0 ;  /* 0x43e00000041879f0 */ /* 0x000fe20008000818 */
[----:B------:R-:W-:Y:S02]  /*4af0*/  R2UR UR6, R10 ;  /* 0x000000000a0672ca */ /* 0x000fe400000e0000 */
[----:B------:R-:W-:Y:S02]  /*4b00*/  R2UR UR7, R11 ;  /* 0x000000000b0772ca */ /* 0x000fe400000e0000 */
[----:B------:R-:W-:Y:S02]  /*4b10*/  R2UR UR4, R8 ;  /* 0x00000000080472ca */ /* 0x000fe400000e0000 */
[----:B------:R-:W-:Y:S01]  /*4b20*/  R2UR UR5, R9 ;  /* 0x00000000090572ca */ /* 0x000fe200000e0000 */
[----:B------:R-:W-:Y:S02]  /*4b30*/  WARPGROUP.DEPBAR.LE gsb0, 0x0 ;  /* 0x00008000000079c5 */ /* 0x000fe40000010000 */
[----:B------:R-:W-:-:S15]  /*4b40*/  WARPGROUP.ARRIVE ;  /* 0x00000000000079c5 */ /* 0x000fde0000000000 */
[----:B------:R-:W-:-:S03]  /*4b50*/  NOP ;  /* 0x0000000000007918 */ /* 0x000fc60000000000 */
[----:B------:R-:W-:Y:S03]  /*4b60*/  HGMMA.64x256x16.F32 R24, gdesc[UR4].tnspB, R24, gsb0 ;  /* 0x43e00000041879f0 */ /* 0x000fe60008000818 */
[----:B------:R-:W-:Y:S02]  /*4b70*/  WARPGROUP.DEPBAR.LE gsb0, 0x0 ;  /* 0x00008000000079c5 */ /* 0x000fe40000010000 */
[----:B------:R-:W-:Y:S06]  /*4b80*/  BAR.ARV 0xf, 0x100 ;  /* 0x03c4000000007b1d */ /* 0x000fec0000002000 */
[----:B------:R0:W-:Y:S01]  /*4b90*/  @!P0 SYNCS.ARRIVE.TRANS64.RED.A1T0 RZ, [R0+URZ], RZ ;  /* 0x000000ff00ff89a7 */ /* 0x0001e2000810043f */
[----:B------:R-:W-:-:S13]  /*4ba0*/  ISETP.GE.AND P0, PT, R168, 0x41, PT ;  /* 0x00000041a800780c */ /* 0x000fda0003f06270 */
[----:B0-----:R-:W-:Y:S05]  /*4bb0*/  @!P0 BRA `(.L_x_3898) ;  /* 0x0000000c00388947 */ /* 0x001fea0003800000 */
[----:B------:R-:W-:-:S07]  /*4bc0*/  VIADD R182, R182, 0xfffffffe ;  /* 0xfffffffeb6b67836 */ /* 0x000fce0000000000 */
.L_x_3904:
[----:B------:R-:W-:Y:S01]  /*4bd0*/  BAR.SYNC.DEFER_BLOCKING 0xe, 0x100 ;  /* 0x0384000000007b1d */ /* 0x000fe20000010000 */
[----:B------:R-:W-:Y:S01]  /*4be0*/  IMAD R11, R18, 0x40, R191 ;  /* 0x00000040120b7824 */ /* 0x000fe200078e02bf */
[----:B------:R-:W-:Y:S01]  /*4bf0*/  ISETP.NE.AND P2, PT, R184, 0x3, PT ;  /* 0x00000003b800780c */ /* 0x000fe20003f45270 */
[----:B------:R-:W-:Y:S01]  /*4c00*/  VIADD R18, R18, 0x1 ;  /* 0x0000000112127836 */ /* 0x000fe20000000000 */
[C---:B------:R-:W-:Y:S01]  /*4c10*/  ISETP.GT.AND P1, PT, R182.reuse, RZ, PT ;  /* 0x000000ffb600720c */ /* 0x040fe20003f24270 */
[----:B------:R-:W-:Y:S02]  /*4c20*/  IMAD R11, R11, 0x4, R2 ;  /* 0x000000040b0b7824 */ /* 0x000fe400078e0202 */
[----:B------:R-:W-:Y:S01]  /*4c30*/  VIADD R182, R182, 0xffffffff ;  /* 0xffffffffb6b67836 */ /* 0x000fe20000000000 */
[----:B------:R-:W-:-:S04]  /*4c40*/  ISETP.NE.AND P0, PT, R18, 0x2, PT ;  /* 0x000000021200780c */ /* 0x000fc80003f05270 */
[----:B------:R-:W-:Y:S02]  /*4c50*/  SEL R13, RZ, 0x1, P0 ;  /* 0x00000001ff0d7807 */ /* 0x000fe40000000000 */
[----:B------:R-:W-:Y:S02]  /*4c60*/  SEL R18, R18, RZ, P0 ;  /* 0x000000ff12127207 */ /* 0x000fe40000000000 */
[----:B------:R-:W-:Y:S01]  /*4c70*/  LOP3.LUT R22, R22, R13, RZ, 0x3c, !PT ;  /* 0x0000000d16167212 */ /* 0x000fe200078e3cff */
[----:B0-----:R-:W0:Y:S04]  /*4c80*/  LDS R0, [R11+0x28800] ;  /* 0x028800000b007984 */ /* 0x001e280000000800 */
        /* <DEDUP_REMOVED lines=131> */
.L_x_3899:
[----:B------:R-:W-:Y:S01]  /*54c0*/  IMAD R0, R18, 0x8, R2 ;  /* 0x0000000812007824 */ /* 0x000fe200078e0202 */
[----:B------:R-:W-:-:S04]  /*54d0*/  SHF.L.U32 R11, R22, 0x1f, RZ ;  /* 0x0000001f160b7819 */ /* 0x000fc800000006ff */
[----:B------:R0:W1:Y:S01]  /*54e0*/  SYNCS.PHASECHK.TRANS64.TRYWAIT P0, [R0+URZ+0x28c50], R11 ;  /* 0x028c500b000075a7 */ /* 0x000062000800017f */
[----:B------:R-:W-:Y:S05]  /*54f0*/  @!P2 BRA `(.L_x_3900) ;  /* 0x000000000004a947 */ /* 0x000fea0003800000 */
[----:B------:R-:W-:Y:S01]  /*5500*/  BPT.TRAP 0x1 ;  /* 0x000000040000795c */ /* 0x000fe20000300000 */
.L_x_3900:
[----:B------:R-:W-:Y:S04]  /*5510*/  BSSY B1, `(.L_x_3901) ;  /* 0x0000004000017945 */ /* 0x000fe80003800000 */
[----:B-1----:R-:W-:Y:S05]  /*5520*/  @P0 BRA `(.L_x_3902) ;  /* 0x0000000000080947 */ /* 0x002fea0003800000 */
[----:B------:R-:W1:Y:S02]  /*5530*/  SYNCS.PHASECHK.TRANS64.TRYWAIT P0, [R0+URZ+0x28c50], R11 ;  /* 0x028c500b000075a7 */ /* 0x000e64000800017f */
[----:B-1----:R-:W-:Y:S05]  /*5540*/  @!P0 BRA `(.L_x_3903) ;  /* 0x0000012400348947 */ /* 0x002fea0003800000 */
.L_x_3902:
[----:B------:R-:W-:Y:S05]  /*5550*/  BSYNC B1 ;  /* 0x0000000000017941 */ /* 0x000fea0003800000 */
.L_x_3901:
[----:B01----:R-:W-:Y:S01]  /*5560*/  VIADD R0, R2, 0x26800 ;  /* 0x0002680002007836 */ /* 0x003fe20000000000 */
[----:B------:R-:W-:Y:S01]  /*5570*/  WARPGROUP.ARRIVE ;  /* 0x00000000000079c5 */ /* 0x000fe20000000000 */
[----:B------:R-:W-:-:S05]  /*5580*/  IMAD R10, R18, 0x1000, R3 ;  /* 0x00001000120a7824 */ /* 0x000fca00078e0203 */
[----:B------:R-:W0:Y:S01]  /*5590*/  S2R R14, SR_TID.X ;  /* 0x00000000000e7919 */ /* 0x000e220000002100 */
[----:B------:R-:W-:Y:S01]  /*55a0*/  IMAD.MOV.U32 R11, RZ, RZ, 0x40000040 ;  /* 0x40000040ff0b7424 */ /* 0x000fe200078e00ff */
[----:B------:R-:W-:Y:S01]  /*55b0*/  SHF.R.U32.HI R0, RZ, 0x4, R0 ;  /* 0x00000004ff007819 */ /* 0x000fe20000011600 */
[----:B------:R-:W-:Y:S01]  /*55c0*/  IMAD.MOV.U32 R13, RZ, RZ, 0x40000040 ;  /* 0x40000040ff0d7424 */ /* 0x000fe200078e00ff */
[----:B------:R-:W-:Y:S02]  /*55d0*/  R2UR UR6, R10 ;  /* 0x000000000a0672ca */ /* 0x000fe400000e0000 */
[----:B------:R-:W-:Y:S02]  /*55e0*/  LOP3.LUT R0, R0, 0x3fff, RZ, 0xc0, !PT ;  /* 0x00003fff00007812 */ /* 0x000fe400078ec0ff */
[----:B------:R-:W-:Y:S01]  /*55f0*/  R2UR UR7, R11 ;  /* 0x000000000b0772ca */ /* 0x000fe200000e0000 */
[----:B------:R-:W-:Y:S01]  /*5600*/  IMAD.MOV.U32 R11, RZ, RZ, 0x40000040 ;  /* 0x40000040ff0b7424 */ /* 0x000fe200078e00ff */
[----:B------:R-:W-:-:S02]  /*5610*/  LOP3.LUT R12, R0, 0x10000, RZ, 0xfc, !PT ;  /* 0x00010000000c7812 */ /* 0x000fc400078efcff */
[----:B------:R-:W-:Y:S01]  /*5620*/  R2UR UR5, R13 ;  /* 0x000000000d0572ca */ /* 0x000fe200000e0000 */
[----:B------:R-:W-:Y:S01]  /*5630*/  IMAD.MOV.U32 R13, RZ, RZ, 0x40000040 ;  /* 0x40000040ff0d7424 */ /* 0x000fe200078e00ff */
[----:B------:R-:W-:Y:S01]  /*5640*/  R2UR UR4, R12 ;  /* 0x000000000c0472ca */ /* 0x000fe200000e0000 */
[----:B------:R-:W-:-:S12]  /*5650*/  VIADD R12, R10, 0x80 ;  /* 0x000000800a0c7836 */ /* 0x000fd80000000000 */
[----:B------:R-:W-:Y:S01]  /*5660*/  HGMMA.64x256x16.F32 R24, gdesc[UR4].tnspB, R24, gsb0 ;  /* 0x43e00000041879f0 */ /* 0x000fe20008000818 */
[----:B------:R-:W-:Y:S02]  /*5670*/  R2UR UR4, R6 ;  /* 0x00000000060472ca */ /* 0x000fe400000e0000 */
[----:B------:R-:W-:Y:S02]  /*5680*/  R2UR UR5, R7 ;  /* 0x00000000070572ca */ /* 0x000fe400000e0000 */
[----:B------:R-:W-:Y:S01]  /*5690*/  R2UR UR6, R12 ;  /* 0x000000000c0672ca */ /* 0x000fe200000e0000 */
[----:B------:R-:W-:Y:S01]  /*56a0*/  VIADD R12, R10, 0x100 ;  /* 0x000001000a0c7836 */ /* 0x000fe20000000000 */
[----:B------:R-:W-:Y:S01]  /*56b0*/  R2UR UR7, R13 ;  /* 0x000000000d0772ca */ /* 0x000fe200000e0000 */
[----:B------:R-:W-:Y:S01]  /*56c0*/  IMAD.MOV.U32 R13, RZ, RZ, 0x40000040 ;  /* 0x40000040ff0d7424 */ /* 0x000fe200078e00ff */
[----:B0-----:R-:W-:Y:S01]  /*56d0*/  LOP3.LUT R14, R14, 0x7f, RZ, 0xc0, !PT ;  /* 0x0000007f0e0e7812 */ /* 0x001fe200078ec0ff */
[----:B------:R-:W-:-:S03]  /*56e0*/  VIADD R10, R10, 0x180 ;  /* 0x000001800a0a7836 */ /* 0x000fc60000000000 */
[----:B------:R-:W-:-:S13]  /*56f0*/  ISETP.NE.AND P0, PT, R14, RZ, PT ;  /* 0x000000ff0e00720c */ /* 0x000fda0003f05270 */
[----:B------:R-:W-:-:S04]  /*5700*/  @!P0 IMAD R0, R18, 0x8, R2 ;  /* 0x0000000812008824 */ /* 0x000fc800078e0202 */
[----:B------:R-:W-:-:S05]  /*5710*/  @!P0 VIADD R0, R0, 0x28c60 ;  /* 0x00028c6000008836 */ /* 0x000fca0000000000 */
[----:B------:R-:W-:Y:S01]  /*5720*/  @!P0 PRMT R0, RZ, 0x654, R0 ;  /* 0x00000654ff008816 */ /* 0x000fe20000000000 */
[----:B------:R-:W-:Y:S02]  /*5730*/  WARPGROUP.DEPBAR.LE gsb0, 0x0 ;  /* 0x00008000000079c5 */ /* 0x000fe40000010000 */
[----:B------:R-:W-:-:S06]  /*5740*/  WARPGROUP.ARRIVE ;  /* 0x00000000000079c5 */ /* 0x000fcc0000000000 */
        /* <DEDUP_REMOVED lines=20> */
[----:B------:R-:W-:Y:S05]  /*5890*/  @P1 BRA `(.L_x_3904) ;  /* 0xfffffff000cc1947 */ /* 0x000fea000383ffff */
.L_x_3898:
[----:B------:R-:W-:Y:S05]  /*58a0*/  BSYNC B0 ;  /* 0x0000000000007941 */ /* 0x000fea0003800000 */
.L_x_3897:
[----:B------:R-:W-:Y:S01]  /*58b0*/  BAR.SYNC.DEFER_BLOCKING 0xe, 0x100 ;  /* 0x0384000000007b1d */ /* 0x000fe20000010000 */
[C---:B------:R-:W-:Y:S01]  /*58c0*/  IMAD R3, R18.reuse, 0x40, R191 ;  /* 0x0000004012037824 */ /* 0x040fe200078e02bf */
[----:B------:R-:W-:Y:S01]  /*58d0*/  PLOP3.LUT P0, PT, PT, PT, PT, 0x8, 0x0 ;  /* 0x000000000000781c */ /* 0x000fe20003f0e170 */
[----:B------:R-:W-:Y:S01]  /*58e0*/  VIADD R18, R18, 0x1 ;  /* 0x0000000112127836 */ /* 0x000fe20000000000 */
[----:B------:R-:W-:Y:S01]  /*58f0*/  CS2R R20, SRZ ;  /* 0x0000000000147805 */ /* 0x000fe2000001ff00 */
[----:B------:R-:W-:-:S03]  /*5900*/  IMAD R3, R3, 0x4, R2 ;  /* 0x0000000403037824 */ /* 0x000fc600078e0202 */
        /* <DEDUP_REMOVED lines=9> */
[----:B------:R-:W-:Y:S01]  /*59a0*/  FMUL.FTZ R154, R24, R0 ;  /* 0x00000000189a7220 */ /* 0x000fe20000410000 */
[-C--:B-1----:R-:W-:Y:S01]  /*59b0*/  FMUL.FTZ R9, R58, R2.reuse ;  /* 0x000000023a097220 */ /* 0x082fe20000410000 */
        /* <DEDUP_REMOVED lines=125> */
.L_x_3892:
[----:B------:R-:W-:Y:S02]  /*6190*/  ISETP.GE.AND P1, PT, R168, 0x1, PT ;  /* 0x00000001a800780c */ /* 0x000fe40003f26270 */
[----:B------:R-:W-:-:S11]  /*61a0*/  PLOP3.LUT P0, PT, PT, PT, PT, 0x80, 0x0 ;  /* 0x000000000000781c */ /* 0x000fd60003f0f070 */
[----:B------:R-:W-:Y:S05]  /*61b0*/  @!P1 BRA `(.L_x_3893) ;  /* 0x0000005c00ac9947 */ /* 0x000fea0003800000 */
[----:B------:R-:W0:Y:S01]  /*61c0*/  SHFL.IDX PT, R0, R213, RZ, 0x1f ;  /* 0x00001fffd5007589 */ /* 0x000e2200000e0000 */
[----:B------:R-:W-:Y:S01]  /*61d0*/  BSSY B6, `(.L_x_3905) ;  /* 0x000001b000067945 */ /* 0x000fe20003800000 */
[----:B0-----:R-:W-:-:S04]  /*61e0*/  LEA.HI R3, R0, R0, RZ, 0x1 ;  /* 0x0000000000037211 */ /* 0x001fc800078f08ff */
[----:B------:R-:W-:-:S05]  /*61f0*/  LOP3.LUT R3, R3, 0x1fffe, RZ, 0xc0, !PT ;  /* 0x0001fffe03037812 */ /* 0x000fca00078ec0ff */
[----:B------:R-:W-:Y:S02]  /*6200*/  IMAD.IADD R3, R0, 0x1, -R3 ;  /* 0x0000000100037824 */ /* 0x000fe400078e0a03 */
[----:B------:R-:W-:Y:S02]  /*6210*/  VIADD R0, R2, 0x26800 ;  /* 0x0002680002007836 */ /* 0x000fe40000000000 */
[----:B------:R-:W-:-:S03]  /*6220*/  IMAD R3, R3, 0x8000, R2 ;  /* 0x0000800003037824 */ /* 0x000fc600078e0202 */
[----:B------:R-:W-:Y:S01]  /*6230*/  LOP3.LUT P0, RZ, R0, 0x3ff, RZ, 0xc0, !PT ;  /* 0x000003ff00ff7812 */ /* 0x000fe2000780c0ff */
[----:B------:R-:W-:-:S05]  /*6240*/  VIADD R3, R3, 0x400 ;  /* 0x0000040003037836 */ /* 0x000fca0000000000 */
[----:B------:R-:W-:-:S04]  /*6250*/  SHF.R.U32.HI R3, RZ, 0x4, R3 ;  /* 0x00000004ff037819 */ /* 0x000fc80000011603 */
[----:B------:R-:W-:-:S03]  /*6260*/  LOP3.LUT R56, R3, 0x3fff, RZ, 0xc0, !PT ;  /* 0x00003fff03387812 */ /* 0x000fc600078ec0ff */
        /* <DEDUP_REMOVED lines=17> */
.L_x_3906:
[----:B------:R-:W-:Y:S05]  /*6380*/  BSYNC B6 ;  /* 0x0000000000067941 */ /* 0x000fea0003800000 */
.L_x_3905:
        /* <DEDUP_REMOVED lines=12> */
.L_x_3910:
[----:B-1----:R1:W2:Y:S02]  /*6450*/  SYNCS.PHASECHK.TRANS64.TRYWAIT P0, [R2+URZ+0x28c00], R3 ;  /* 0x028c0003020075a7 */ /* 0x0022a4000800017f */
[----:B--2---:R-:W-:Y:S05]  /*6460*/  @!P0 NANOSLEEP.SYNCS 0x989680 ;  /* 0x009896800000895d */ /* 0x004fea0003900000 */
[----:B------:R-:W2:Y:S02]  /*6470*/  @!P0 SYNCS.PHASECHK.TRANS64 P0, [R2+URZ+0x28c00], R3 ;  /* 0x028c0003020085a7 */ /* 0x000ea4000800007f */
[----:B--2---:R-:W-:Y:S05]  /*6480*/  @!P0 BRA `(.L_x_3910) ;  /* 0xfffffffc00f08947 */ /* 0x004fea000383ffff */
.L_x_3909:
[----:B------:R-:W-:Y:S05]  /*6490*/  BSYNC B0 ;  /* 0x0000000000007941 */ /* 0x000fea0003800000 */
.L_x_3908:
[----:B------:R-:W-:Y:S05]  /*64a0*/  BRA `(.L_x_3911) ;  /* 0x0000002000787947 */ /* 0x000fea0003800000 */
.L_x_3907:
[----:B-----5:R-:W-:Y:S01]  /*64b0*/  SHF.R.S32.HI R0, RZ, 0x1f, R27 ;  /* 0x0000001fff007819 */ /* 0x020fe2000001141b */
[----:B------:R-:W-:Y:S01]  /*64c0*/  VIADD R3, R2, 0x20400 ;  /* 0x0002040002037836 */ /* 0x000fe20000000000 */
[----:B------:R-:W-:Y:S01]  /*64d0*/  ULDC.64 UR4, c[0x0][0x3f8] ;  /* 0x0000fe0000047ab9 */ /* 0x000fe20000000a00 */
[----:B------:R-:W-:Y:S01]  /*64e0*/  ULDC.64 UR6, c[0x0][0x408] ;  /* 0x0001020000067ab9 */ /* 0x000fe20000000a00 */
[----:B------:R-:W-:Y:S01]  /*64f0*/  IMAD.WIDE.U32 R4, R27, UR4, RZ ;  /* 0x000000041b047c25 */ /* 0x000fe2000f8e00ff */
[----:B------:R-:W-:Y:S01]  /*6500*/  BSSY B6, `(.L_x_3912) ;  /* 0x0000020000067945 */ /* 0x000fe20003800000 */
[----:B------:R-:W-:Y:S02]  /*6510*/  LOP3.LUT P0, RZ, R3, 0x3ff, RZ, 0xc0, !PT ;  /* 0x000003ff03ff7812 */ /* 0x000fe4000780c0ff */
[C---:B------:R-:W-:Y:S02]  /*6520*/  IMAD R6, R0.reuse, UR4, RZ ;  /* 0x0000000400067c24 */ /* 0x040fe4000f8e02ff */
[----:B------:R-:W-:-:S02]  /*6530*/  IMAD R0, R0, UR6, RZ ;  /* 0x0000000600007c24 */ /* 0x000fc4000f8e02ff */
[C---:B------:R-:W-:Y:S01]  /*6540*/  IMAD R3, R27.reuse, UR5, R6 ;  /* 0x000000051b037c24 */ /* 0x040fe2000f8e0206 */
[----:B------:R-:W-:Y:S01]  /*6550*/  ULDC.64 UR4, c[0x0][0x3e8] ;  /* 0x0000fa0000047ab9 */ /* 0x000fe20000000a00 */
[----:B------:R-:W-:Y:S01]  /*6560*/  IMAD.WIDE.U32 R6, R27, UR6, RZ ;  /* 0x000000061b067c25 */ /* 0x000fe2000f8e00ff */
[----:B------:R-:W-:-:S03]  /*6570*/  LEA R26, P1, R4, UR4, 0x1 ;  /* 0x00000004041a7c11 */ /* 0x000fc6000f8208ff */
[----:B------:R-:W-:Y:S01]  /*6580*/  IMAD R29, R27, UR7, R0 ;  /* 0x000000071b1d7c24 */ /* 0x000fe2000f8e0200 */
[----:B------:R-:W-:Y:S01]  /*6590*/  ULDC.64 UR6, c[0x0][0x400] ;  /* 0x0001000000067ab9 */ /* 0x000fe20000000a00 */
[----:B------:R-:W-:Y:S01]  /*65a0*/  IMAD.IADD R27, R3, 0x1, R5 ;  /* 0x00000001031b7824 */ /* 0x000fe200078e0205 */
[----:B------:R-:W-:Y:S01]  /*65b0*/  LEA R28, P2, R6, UR6, 0x1 ;  /* 0x00000006061c7c11 */ /* 0x000fe2000f8408ff */
[----:B------:R-:W-:-:S03]  /*65c0*/  IMAD.IADD R29, R29, 0x1, R7 ;  /* 0x000000011d1d7824 */ /* 0x000fc600078e0207 */
[----:B------:R-:W-:Y:S02]  /*65d0*/  LEA.HI.X R27, R4, UR5, R27, 0x1, P1 ;  /* 0x00000005041b7c11 */ /* 0x000fe400088f0c1b */
[----:B------:R-:W-:Y:S01]  /*65e0*/  LEA.HI.X R29, R6, UR7, R29, 0x1, P2 ;  /* 0x00000007061d7c11 */ /* 0x000fe200090f0c1d */
        /* <DEDUP_REMOVED lines=17> */
.L_x_3913:
[----:B------:R-:W-:Y:S05]  /*6700*/  BSYNC B6 ;  /* 0x0000000000067941 */ /* 0x000fea0003800000 */
.L_x_3912:
        /* <DEDUP_REMOVED lines=11> */
.L_x_4164:
[----:B------:R-:W-:Y:S01]  /*67c0*/  IMAD.SHL.U32 R5, R188, 0x40, RZ ;  /* 0x00000040bc057824 */ /* 0x000fe200078e00ff */
[----:B------:R-:W-:Y:S01]  /*67d0*/  ULDC UR4, c[0x0][0x448] ;  /* 0x0001120000047ab9 */ /* 0x000fe20000000800 */
[----:B------:R-:W-:Y:S01]  /*67e0*/  BSSY B1, `(.L_x_3917) ;  /* 0x0000024000017945 */ /* 0x000fe20003800000 */
[----:B------:R-:W-:Y:S02]  /*67f0*/  CS2R R10, SRZ ;  /* 0x00000000000a7805 */ /* 0x000fe4000001ff00 */
[----:B------:R-:W-:Y:S01]  /*6800*/  LOP3.LUT R7, R5, 0x1c0, RZ, 0xc0, !PT ;  /* 0x000001c005077812 */ /* 0x000fe200078ec0ff */
[----:B------:R-:W-:-:S03]  /*6810*/  IMAD R5, R24, UR4, RZ ;  /* 0x0000000418057c24 */ /* 0x000fc6000f8e02ff */
[----:B------:R-:W-:Y:S02]  /*6820*/  LOP3.LUT R8, R7, 0x18, R16, 0xf8, !PT ;  /* 0x0000001807087812 */ /* 0x000fe400078ef810 */
[----:B------:R-:W-:Y:S01]  /*6830*/  ISETP.GE.AND P0, PT, R6, R5, PT ;  /* 0x000000050600720c */ /* 0x000fe20003f06270 */
[----:B------:R-:W-:Y:S01]  /*6840*/  IMAD R5, R25, -0x40, R5 ;  /* 0xffffffc019057824 */ /* 0x000fe200078e0205 */
[----:B------:R-:W-:Y:S02]  /*6850*/  SHF.R.U32.HI R9, RZ, 0x3, R7 ;  /* 0x00000003ff097819 */ /* 0x000fe40000011607 */
[----:B------:R-:W-:Y:S02]  /*6860*/  LEA.HI R7, R208, R208, RZ, 0x1 ;  /* 0x000000d0d0077211 */ /* 0x000fe400078f08ff */
[----:B0-----:R-:W-:Y:S02]  /*6870*/  LOP3.LUT R29, R8, R9, RZ, 0x3c, !PT ;  /* 0x00000009081d7212 */ /* 0x001fe400078e3cff */
[----:B------:R-:W-:-:S02]  /*6880*/  CS2R R8, SRZ ;  /* 0x0000000000087805 */ /* 0x000fc4000001ff00 */
[----:B------:R-:W-:Y:S02]  /*6890*/  LOP3.LUT R13, R7, 0xfffffffe, RZ, 0xc0, !PT ;  /* 0xfffffffe070d7812 */ /* 0x000fe400078ec0ff */
[----:B------:R-:W-:-:S03]  /*68a0*/  CS2R R6, SRZ ;  /* 0x0000000000067805 */ /* 0x000fc6000001ff00 */
[----:B------:R-:W-:Y:S01]  /*68b0*/  IMAD.IADD R28, R208, 0x1, -R13 ;  /* 0x00000001d01c7824 */ /* 0x000fe200078e0a0d */
[----:B------:R-:W-:Y:S01]  /*68c0*/  CS2R R12, SRZ ;  /* 0x00000000000c7805 */ /* 0x000fe2000001ff00 */
[----:B------:R-:W-:Y:S06]  /*68d0*/  @P0 BRA `(.L_x_3918) ;  /* 0x0000000000500947 */ /* 0x000fec0003800000 */
[----:B------:R-:W-:Y:S01]  /*68e0*/  ULDC UR4, c[0x0][0x3f4] ;  /* 0x0000fd0000047ab9 */ /* 0x000fe20000000800 */
[----:B--2---:R-:W-:Y:S01]  /*68f0*/  IMAD.MOV.U32 R6, RZ, RZ, R3 ;  /* 0x000000ffff067224 */ /* 0x004fe200078e0003 */
[----:B------:R-:W-:Y:S01]  /*6900*/  ISETP.GE.AND P3, PT, R190, UR4, PT ;  /* 0x00000004be007c0c */ /* 0x000fe2000bf66270 */
[----:B-1----:R-:W-:Y:S01]  /*6910*/  IMAD.MOV.U32 R7, RZ, RZ, R0 ;  /* 0x000000ffff077224 */ /* 0x002fe200078e0000 */
[----:B------:R-:W-:Y:S01]  /*6920*/  ISETP.GE.AND P2, PT, R186, UR4, PT ;  /* 0x00000004ba007c0c */ /* 0x000fe2000bf46270 */
[----:B---3--:R-:W-:Y:S01]  /*6930*/  IMAD.MOV.U32 R15, RZ, RZ, R4 ;  /* 0x000000ffff0f7224 */ /* 0x008fe200078e0004 */
[----:B------:R-:W-:Y:S02]  /*6940*/  CS2R R10, SRZ ;  /* 0x00000000000a7805 */ /* 0x000fe4000001ff00 */
[----:B------:R-:W-:Y:S02]  /*6950*/  CS2R R12, SRZ ;  /* 0x00000000000c7805 */ /* 0x000fe4000001ff00 */
[----:B------:R-:W-:-:S05]  /*6960*/  CS2R R8, SRZ ;  /* 0x0000000000087805 */ /* 0x000fca000001ff00 */
[-C--:B------:R-:W-:Y:S02]  /*6970*/  @!P3 IADD3 R24, P0, R3, R218.reuse, RZ ;  /* 0x000000da0318b210 */ /* 0x080fe40007f1e0ff */
[----:B----4-:R-:W-:Y:S01]  /*6980*/  @!P3 IADD3 R26, P1, R14, R218, RZ ;  /* 0x000000da0e1ab210 */ /* 0x010fe20007f3e0ff */
[----:B------:R-:W-:Y:S01]  /*6990*/  @!P2 IMAD.WIDE R20, R186, 0x2, R6 ;  /* 0x00000002ba14a825 */ /* 0x000fe200078e0206 */
[----:B------:R-:W-:-:S03]  /*69a0*/  CS2R R6, SRZ ;  /* 0x0000000000067805 */ /* 0x000fc6000001ff00 */
[----:B------:R-:W-:Y:S01]  /*69b0*/  @!P2 IMAD.WIDE R14, R186, 0x2, R14 ;  /* 0x00000002ba0ea825 */ /* 0x000fe200078e020e */
[----:B------:R0:W5:Y:S03]  /*69c0*/  @!P2 LD.E.64 R10, desc[UR40][R20.64] ;  /* 0x00000028140aa980 */ /* 0x000166000c101b00 */
[--C-:B------:R-:W-:Y:S01]  /*69d0*/  @!P3 IMAD.X R25, R0, 0x1, R217.reuse, P0 ;  /* 0x000000010019b824 */ /* 0x100fe200000e06d9 */
[----:B------:R0:W5:Y:S01]  /*69e0*/  @!P2 LD.E.64 R6, desc[UR40][R14.64] ;  /* 0x000000280e06a980 */ /* 0x000162000c101b00 */
[----:B------:R-:W-:-:S03]  /*69f0*/  @!P3 IMAD.X R27, R4, 0x1, R217, P1 ;  /* 0x00000001041bb824 */ /* 0x000fc600008e06d9 */
[----:B------:R0:W5:Y:S04]  /*6a00*/  @!P3 LD.E.64 R12, desc[UR40][R24.64] ;  /* 0x00000028180cb980 */ /* 0x000168000c101b00 */
[----:B------:R0:W5:Y:S02]  /*6a10*/  @!P3 LD.E.64 R8, desc[UR40][R26.64] ;  /* 0x000000281a08b980 */ /* 0x000164000c101b00 */
.L_x_3918:
[----:B------:R-:W-:Y:S05]  /*6a20*/  BSYNC B1 ;  /* 0x0000000000017941 */ /* 0x000fea0003800000 */
.L_x_3917:
[----:B0-----:R-:W-:Y:S01]  /*6a30*/  SHF.L.U32 R15, R28, 0x1f, RZ ;  /* 0x0000001f1c0f7819 */ /* 0x001fe200000006ff */
[----:B--2---:R-:W-:Y:S01]  /*6a40*/  IMAD R3, R192, 0x200, R29 ;  /* 0x00000200c0037824 */ /* 0x004fe200078e021d */
[----:B------:R-:W-:Y:S01]  /*6a50*/  LOP3.LUT P1, RZ, R188, 0x4, RZ, 0xc0, !PT ;  /* 0x00000004bcff7812 */ /* 0x000fe2000782c0ff */
[----:B-----5:R-:W-:Y:S01]  /*6a60*/  IMAD.MOV.U32 R30, RZ, RZ, R10 ;  /* 0x000000ffff1e7224 */ /* 0x020fe200078e000a */
[----:B------:R-:W0:Y:S01]  /*6a70*/  SYNCS.PHASECHK.TRANS64.TRYWAIT P0, [R2+URZ+0x28c00], R15 ;  /* 0x028c000f020075a7 */ /* 0x000e22000800017f */
[----:B------:R-:W-:Y:S01]  /*6a80*/  IMAD R3, R3, 0x2, R2 ;  /* 0x0000000203037824 */ /* 0x000fe200078e0202 */
[--C-:B------:R-:W-:Y:S01]  /*6a90*/  SHF.R.U64 R32, R10, 0x10, R11.reuse ;  /* 0x000000100a207819 */ /* 0x100fe2000000120b */
[--C-:B----4-:R-:W-:Y:S01]  /*6aa0*/  IMAD.MOV.U32 R14, RZ, RZ, R11.reuse ;  /* 0x000000ffff0e7224 */ /* 0x110fe200078e000b */
[----:B------:R-:W-:Y:S01]  /*6ab0*/  SHF.R.U32.HI R20, RZ, 0x10, R11 ;  /* 0x00000010ff147819 */ /* 0x000fe2000001160b */
[----:B------:R-:W-:Y:S01]  /*6ac0*/  IMAD.MOV.U32 R31, RZ, RZ, R12 ;  /* 0x000000ffff1f7224 */ /* 0x000fe200078e000c */
[----:B------:R-:W-:Y:S01]  /*6ad0*/  MOV R28, R6 ;  /* 0x00000006001c7202 */ /* 0x000fe20000000f00 */
[----:B------:R-:W-:Y:S01]  /*6ae0*/  IMAD.MOV.U32 R11, RZ, RZ, R13 ;  /* 0x000000ffff0b7224 */ /* 0x000fe200078e000d */
[--C-:B------:R-:W-:Y:S01]  /*6af0*/  SHF.R.U64 R34, R6, 0x10, R7.reuse ;  /* 0x0000001006227819 */ /* 0x100fe20000001207 */
[----:B------:R-:W-:Y:S01]  /*6b00*/  IMAD.MOV.U32 R10, RZ, RZ, R7 ;  /* 0x000000ffff0a7224 */ /* 0x000fe200078e0007 */
[--C-:B------:R-:W-:Y:S01]  /*6b10*/  SHF.R.U64 R33, R12, 0x10, R13.reuse ;  /* 0x000000100c217819 */ /* 0x100fe2000000120d */
[----:B------:R-:W-:Y:S01]  /*6b20*/  IMAD.MOV.U32 R29, RZ, RZ, R8 ;  /* 0x000000ffff1d7224 */ /* 0x000fe200078e0008 */
[----:B------:R-:W-:Y:S01]  /*6b30*/  SHF.R.U32.HI R12, RZ, 0x10, R13 ;  /* 0x00000010ff0c7819 */ /* 0x000fe2000001160d */
[----:B---3--:R-:W-:Y:S01]  /*6b40*/  VIADD R4, R3, 0x20400 ;  /* 0x0002040003047836 */ /* 0x008fe20000000000 */
[----:B------:R-:W-:Y:S01]  /*6b50*/  SHF.R.U32.HI R7, RZ, 0x10, R7 ;  /* 0x00000010ff077819 */ /* 0x000fe20000011607 */
[--C-:B------:R-:W-:Y:S01]  /*6b60*/  IMAD.MOV.U32 R6, RZ, RZ, R9.reuse ;  /* 0x000000ffff067224 */ /* 0x100fe200078e0009 */
[----:B------:R-:W-:Y:S01]  /*6b70*/  VIMNMX R27, R5, 0x40, PT ;  /* 0x00000040051b7848 */ /* 0x000fe20003fe0100 */
[----:B------:R-:W-:Y:S01]  /*6b80*/  BSSY B1, `(.L_x_3919) ;  /* 0x000000e000017945 */ /* 0x000fe20003800000 */
[----:B-1----:R-:W-:Y:S01]  /*6b90*/  VIADD R0, R3, 0x20440 ;  /* 0x0002044003007836 */ /* 0x002fe20000000000 */
[--C-:B------:R-:W-:Y:S01]  /*6ba0*/  SHF.R.U64 R35, R8, 0x10, R9.reuse ;  /* 0x0000001008237819 */ /* 0x100fe20000001209 */
[----:B------:R-:W-:Y:S01]  /*6bb0*/  @P1 VIADD R0, R4, 0xffffffc0 ;  /* 0xffffffc004001836 */ /* 0x000fe20000000000 */
[----:B------:R-:W-:-:S02]  /*6bc0*/  SHF.R.U32.HI R8, RZ, 0x10, R9 ;  /* 0x00000010ff087819 */ /* 0x000fc40000011609 */
        /* <DEDUP_REMOVED lines=9> */
.L_x_4165:
[----:B------:R-:W-:Y:S05]  /*6c60*/  BSYNC B1 ;  /* 0x0000000000017941 */ /* 0x000fea0003800000 */
.L_x_3919:
[----:B------:R-:W-:Y:S01]  /*6c70*/  BSSY B1, `(.L_x_3921) ;  /* 0x0000056000017945 */ /* 0x000fe20003800000 */
[----:B------:R-:W-:-:S03]  /*6c80*/  PRMT R35, R35, 0x5410, R8 ;  /* 0x0000541023237816 */ /* 0x000fc60000000008 */
[----:B------:R-:W-:Y:S05]  /*6c90*/  @P1 BRA `(.L_x_3922) ;  /* 0x00000004004c1947 */ /* 0x000fea0003800000 */
[----:B------:R-:W1:Y:S01]  /*6ca0*/  LDC R5, c[0x0][0x3f4] ;  /* 0x0000fd00ff057b82 */ /* 0x000e620000000800 */
[----:B------:R-:W-:Y:S01]  /*6cb0*/  BSSY B2, `(.L_x_3923) ;  /* 0x000002a000027945 */ /* 0x000fe20003800000 */
[-C--:B-1----:R-:W-:Y:S02]  /*6cc0*/  ISETP.GE.AND P0, PT, R186, R5.reuse, PT ;  /* 0x00000005ba00720c */ /* 0x082fe40003f06270 */
[----:B------:R-:W-:-:S11]  /*6cd0*/  ISETP.GE.AND P1, PT, R190, R5, PT ;  /* 0x00000005be00720c */ /* 0x000fd60003f26270 */
[----:B------:R-:W-:Y:S05]  /*6ce0*/  @P0 BRA `(.L_x_3924) ;  /* 0x0000000000980947 */ /* 0x000fea0003800000 */
[----:B------:R-:W1:Y:S01]  /*6cf0*/  LDS.128 R4, [R3+0x20400] ;  /* 0x0204000003047984 */ /* 0x000e620000000c00 */
[----:B0-----:R-:W-:Y:S02]  /*6d00*/  HADD2.F32 R15, -RZ, R28.H0_H0 ;  /* 0x2000001cff0f7230 */ /* 0x001fe40000004100 */
[----:B------:R-:W-:Y:S02]  /*6d10*/  HADD2.F32 R13, -RZ, R30.H0_H0 ;  /* 0x2000001eff0d7230 */ /* 0x000fe40000004100 */
[----:B------:R-:W-:Y:S02]  /*6d20*/  HADD2.F32 R12, -RZ, R32.H0_H0 ;  /* 0x20000020ff0c7230 */ /* 0x000fe40000004100 */
[----:B------:R-:W-:Y:S02]  /*6d30*/  HADD2.F32 R14, -RZ, R34.H0_H0 ;  /* 0x20000022ff0e7230 */ /* 0x000fe40000004100 */
[--C-:B-1----:R-:W-:Y:S02]  /*6d40*/  HADD2.F32 R8, -RZ, R4.reuse.H0_H0 ;  /* 0x20000004ff087230 */ /* 0x102fe40000004100 */
        /* <DEDUP_REMOVED lines=32> */
.L_x_3924:
[----:B------:R-:W-:Y:S05]  /*6f50*/  BSYNC B2 ;  /* 0x0000000000027941 */ /* 0x000fea0003800000 */
.L_x_3923:
[----:B------:R-:W-:Y:S05]  /*6f60*/  @P1 BRA `(.L_x_3922) ;  /* 0x0000000000981947 */ /* 0x000fea0003800000 */
[----:B-1----:R-:W1:Y:S01]  /*6f70*/  LDS.128 R4, [R0] ;  /* 0x0000000000047984 */ /* 0x002e620000000c00 */
        /* <DEDUP_REMOVED lines=37> */
.L_x_3922:
[----:B------:R-:W-:Y:S05]  /*71d0*/  BSYNC B1 ;  /* 0x0000000000017941 */ /* 0x000fea0003800000 */
.L_x_3921:
[----:B------:R-:W-:-:S13]  /*71e0*/  ISETP.GE.AND P0, PT, R226, R27, PT ;  /* 0x0000001be200720c */ /* 0x000fda0003f06270 */
[----:B------:R-:W-:Y:S05]  /*71f0*/  @P0 BRA `(.L_x_3925) ;  /* 0x0000001400000947 */ /* 0x000fea0003800000 */
[----:B-12---:R-:W1:Y:S01]  /*7200*/  LDC R5, c[0x0][0x3f4] ;  /* 0x0000fd00ff057b82 */ /* 0x006e620000000800 */
[----:B------:R-:W-:Y:S01]  /*7210*/  BSSY B1, `(.L_x_3926) ;  /* 0x000002a000017945 */ /* 0x000fe20003800000 */
[-C--:B-1----:R-:W-:Y:S02]  /*7220*/  ISETP.GE.AND P0, PT, R186, R5.reuse, PT ;  /* 0x00000005ba00720c */ /* 0x082fe40003f06270 */
[----:B------:R-:W-:-:S11]  /*7230*/  ISETP.GE.AND P1, PT, R190, R5, PT ;  /* 0x00000005be00720c */ /* 0x000fd60003f26270 */
[----:B------:R-:W-:Y:S05]  /*7240*/  @P0 BRA `(.L_x_3927) ;  /* 0x0000000000980947 */ /* 0x000fea0003800000 */
[----:B------:R-:W1:Y:S01]  /*7250*/  LDS.128 R4, [R3+0x21400] ;  /* 0x0214000003047984 */ /* 0x000e620000000c00 */
[----:B------:R-:W-:Y:S02]  /*7260*/  HADD2.F32 R14, -RZ, R30.H0_H0 ;  /* 0x2000001eff0e7230 */ /* 0x000fe40000004100 */
[----:B------:R-:W-:Y:S02]  /*7270*/  HADD2.F32 R20, -RZ, R28.H0_H0 ;  /* 0x2000001cff147230 */ /* 0x000fe40000004100 */
[----:B------:R-:W-:Y:S02]  /*7280*/  HADD2.F32 R25, -RZ, R34.H0_H0 ;  /* 0x20000022ff197230 */ /* 0x000fe40000004100 */
[----:B------:R-:W-:Y:S02]  /*7290*/  HADD2.F32 R21, -RZ, R32.H0_H0 ;  /* 0x20000020ff157230 */ /* 0x000fe40000004100 */
[----:B------:R-:W-:Y:S02]  /*72a0*/  HADD2.F32 R24, -RZ, R28.H1_H1 ;  /* 0x3000001cff187230 */ /* 0x000fe40000004100 */
[----:B------:R-:W-:-:S02]  /*72b0*/  HADD2.F32 R27, -RZ, R34.H1_H1 ;  /* 0x30000022ff1b7230 */ /* 0x000fc40000004100 */
[--C-:B-1----:R-:W-:Y:S02]  /*72c0*/  HADD2.F32 R8, -RZ, R4.reuse.H0_H0 ;  /* 0x20000004ff087230 */ /* 0x102fe40000004100 */
[----:B------:R-:W-:Y:S02]  /*72d0*/  HADD2.F32 R4, -RZ, R4.H1_H1 ;  /* 0x30000004ff047230 */ /* 0x000fe40000004100 */
[--C-:B------:R-:W-:Y:S02]  /*72e0*/  HADD2.F32 R9, -RZ, R5.reuse.H0_H0 ;  /* 0x20000005ff097230 */ /* 0x100fe40000004100 */
[----:B------:R-:W-:Y:S02]  /*72f0*/  HADD2.F32 R5, -RZ, R5.H1_H1 ;  /* 0x30000005ff057230 */ /* 0x000fe40000004100 */
[-C--:B------:R-:W-:Y:S01]  /*7300*/  FMUL.FTZ R13, R20, R4.reuse ;  /* 0x00000004140d7220 */ /* 0x080fe20000410000 */
[----:B0-----:R-:W-:Y:S01]  /*7310*/  FMUL.FTZ R15, R14, R4 ;  /* 0x000000040e0f7220 */ /* 0x001fe20000410000 */
[----:B------:R-:W-:-:S02]  /*7320*/  HADD2.F32 R10, -RZ, R6.H0_H0 ;  /* 0x20000006ff0a7230 */ /* 0x000fc40000004100 */
[-C--:B------:R-:W-:Y:S01]  /*7330*/  FMUL.FTZ R12, R25, R5.reuse ;  /* 0x00000005190c7220 */ /* 0x080fe20000410000 */
[-C--:B------:R-:W-:Y:S01]  /*7340*/  FFMA.FTZ R4, R14, R8.reuse, -R13 ;  /* 0x000000080e047223 */ /* 0x080fe2000001080d */
[----:B------:R-:W-:Y:S01]  /*7350*/  FFMA.FTZ R15, R20, R8, R15 ;  /* 0x00000008140f7223 */ /* 0x000fe2000001000f */
[C---:B------:R-:W-:Y:S01]  /*7360*/  FMUL.FTZ R8, R21.reuse, R5 ;  /* 0x0000000515087220 */ /* 0x040fe20000410000 */
[--C-:B------:R-:W-:Y:S02]  /*7370*/  HADD2.F32 R11, -RZ, R7.reuse.H0_H0 ;  /* 0x20000007ff0b7230 */ /* 0x100fe40000004100 */
[-C--:B------:R-:W-:Y:S01]  /*7380*/  FFMA.FTZ R5, R21, R9.reuse, -R12 ;  /* 0x0000000915057223 */ /* 0x080fe2000001080c */
[----:B------:R-:W-:Y:S02]  /*7390*/  HADD2.F32 R6, -RZ, R6.H1_H1 ;  /* 0x30000006ff067230 */ /* 0x000fe40000004100 */
[----:B------:R-:W-:Y:S01]  /*73a0*/  FFMA.FTZ R8, R25, R9, R8 ;  /* 0x0000000919087223 */ /* 0x000fe20000010008 */
[----:B------:R-:W-:Y:S01]  /*73b0*/  HADD2.F32 R7, -RZ, R7.H1_H1 ;  /* 0x30000007ff077230 */ /* 0x000fe20000004100 */
[----:B------:R-:W-:Y:S01]  /*73c0*/  F2FP.F16.F32.PACK_AB R4, R15, R4 ;  /* 0x000000040f04723e */ /* 0x000fe200000000ff */
[----:B------:R-:W-:-:S02]  /*73d0*/  HADD2.F32 R20, -RZ, R30.H1_H1 ;  /* 0x3000001eff147230 */ /* 0x000fc40000004100 */
[-C--:B------:R-:W-:Y:S01]  /*73e0*/  FMUL.FTZ R9, R24, R6.reuse ;  /* 0x0000000618097220 */ /* 0x080fe20000410000 */
[----:B------:R-:W-:Y:S02]  /*73f0*/  HADD2.F32 R21, -RZ, R32.H1_H1 ;  /* 0x30000020ff157230 */ /* 0x000fe40000004100 */
[----:B------:R-:W-:Y:S01]  /*7400*/  FMUL.FTZ R12, R27, R7 ;  /* 0x000000071b0c7220 */ /* 0x000fe20000410000 */
[----:B------:R-:W-:Y:S01]  /*7410*/  F2FP.F16.F32.PACK_AB R5, R8, R5 ;  /* 0x000000050805723e */ /* 0x000fe200000000ff */
[C---:B------:R-:W-:Y:S01]  /*7420*/  FMUL.FTZ R13, R20.reuse, R6 ;  /* 0x00000006140d7220 */ /* 0x040fe20000410000 */
[-C--:B------:R-:W-:Y:S01]  /*7430*/  FFMA.FTZ R6, R20, R10.reuse, -R9 ;  /* 0x0000000a14067223 */ /* 0x080fe20000010809 */
[C---:B------:R-:W-:Y:S01]  /*7440*/  FMUL.FTZ R14, R21.reuse, R7 ;  /* 0x00000007150e7220 */ /* 0x040fe20000410000 */
[-C--:B------:R-:W-:Y:S01]  /*7450*/  FFMA.FTZ R7, R21, R11.reuse, -R12 ;  /* 0x0000000b15077223 */ /* 0x080fe2000001080c */
[----:B------:R-:W-:Y:S02]  /*7460*/  FFMA.FTZ R13, R24, R10, R13 ;  /* 0x0000000a180d7223 */ /* 0x000fe4000001000d */
[----:B------:R-:W-:-:S03]  /*7470*/  FFMA.FTZ R14, R27, R11, R14 ;  /* 0x0000000b1b0e7223 */ /* 0x000fc6000001000e */
[----:B------:R-:W-:Y:S02]  /*7480*/  F2FP.F16.F32.PACK_AB R6, R13, R6 ;  /* 0x000000060d06723e */ /* 0x000fe400000000ff */
[----:B------:R-:W-:-:S05]  /*7490*/  F2FP.F16.F32.PACK_AB R7, R14, R7 ;  /* 0x000000070e07723e */ /* 0x000fca00000000ff */
[----:B------:R1:W-:Y:S02]  /*74a0*/  STS.128 [R3+0x21400], R4 ;  /* 0x0214000403007388 */ /* 0x0003e40000000c00 */
.L_x_3927:
[----:B------:R-:W-:Y:S05]  /*74b0*/  BSYNC B1 ;  /* 0x0000000000017941 */ /* 0x000fea0003800000 */
.L_x_3926:
[----:B------:R-:W-:Y:S05]  /*74c0*/  @P1 BRA `(.L_x_3925) ;  /* 0x00000010004c1947 */ /* 0x000fea0003800000 */
[----:B-1----:R-:W1:Y:S01]  /*74d0*/  LDS.128 R4, [R0+0x1000] ;  /* 0x0010000000047984 */ /* 0x002e620000000c00 */
[----:B0-----:R-:W-:Y:S02]  /*74e0*/  HADD2.F32 R15, -RZ, R29.H0_H0 ;  /* 0x2000001dff0f7230 */ /* 0x001fe40000004100 */
        /* <DEDUP_REMOVED lines=10> */
[----:B------:R-:W-:Y:S01]  /*7590*/  FMUL.FTZ R14, R13, R4 ;  /* 0x000000040d0e7220 */ /* 0x000fe20000410000 */
[----:B------:R-:W-:-:S02]  /*75a0*/  HADD2.F32 R9, -RZ, R6.H0_H0 ;  /* 0x20000006ff097230 */ /* 0x000fc40000004100 */
[----:B------:R-:W-:Y:S01]  /*75b0*/  FMUL.FTZ R11, R24, R5 ;  /* 0x00000005180b7220 */ /* 0x000fe20000410000 */
[----:B------:R-:W-:Y:S01]  /*75c0*/  FFMA.FTZ R4, R13, R3, -R12 ;  /* 0x000000030d047223 */ /* 0x000fe2000001080c */
[--C-:B------:R-:W-:Y:S02]  /*75d0*/  HADD2.F32 R10, -RZ, R7.reuse.H0_H0 ;  /* 0x20000007ff0a7230 */ /* 0x100fe40000004100 */
[C---:B------:R-:W-:Y:S01]  /*75e0*/  FMUL.FTZ R13, R20.reuse, R5 ;  /* 0x00000005140d7220 */ /* 0x040fe20000410000 */
[----:B------:R-:W-:Y:S02]  /*75f0*/  HADD2.F32 R6, -RZ, R6.H1_H1 ;  /* 0x30000006ff067230 */ /* 0x000fe40000004100 */
[----:B------:R-:W-:Y:S01]  /*7600*/  FFMA.FTZ R3, R15, R3, R14 ;  /* 0x000000030f037223 */ /* 0x000fe2000001000e */
[----:B------:R-:W-:Y:S02]  /*7610*/  HADD2.F32 R7, -RZ, R7.H1_H1 ;  /* 0x30000007ff077230 */ /* 0x000fe40000004100 */
[----:B------:R-:W-:Y:S01]  /*7620*/  FFMA.FTZ R5, R20, R8, -R11 ;  /* 0x0000000814057223 */ /* 0x000fe2000001080b */
[----:B------:R-:W-:-:S02]  /*7630*/  HADD2.F32 R15, -RZ, R31.H1_H1 ;  /* 0x3000001fff0f7230 */ /* 0x000fc40000004100 */
[----:B------:R-:W-:Y:S01]  /*7640*/  FFMA.FTZ R8, R24, R8, R13 ;  /* 0x0000000818087223 */ /* 0x000fe2000001000d */
[----:B------:R-:W-:Y:S02]  /*7650*/  HADD2.F32 R20, -RZ, R33.H1_H1 ;  /* 0x30000021ff147230 */ /* 0x000fe40000004100 */
[-C--:B------:R-:W-:Y:S01]  /*7660*/  FMUL.FTZ R12, R21, R6.reuse ;  /* 0x00000006150c7220 */ /* 0x080fe20000410000 */
[-C--:B------:R-:W-:Y:S01]  /*7670*/  FMUL.FTZ R11, R26, R7.reuse ;  /* 0x000000071a0b7220 */ /* 0x080fe20000410000 */
[----:B------:R-:W-:Y:S01]  /*7680*/  FMUL.FTZ R14, R15, R6 ;  /* 0x000000060f0e7220 */ /* 0x000fe20000410000 */
[----:B------:R-:W-:Y:S01]  /*7690*/  F2FP.F16.F32.PACK_AB R4, R3, R4 ;  /* 0x000000040304723e */ /* 0x000fe200000000ff */
[C---:B------:R-:W-:Y:S01]  /*76a0*/  FMUL.FTZ R13, R20.reuse, R7 ;  /* 0x00000007140d7220 */ /* 0x040fe20000410000 */
[-C--:B------:R-:W-:Y:S01]  /*76b0*/  FFMA.FTZ R6, R15, R9.reuse, -R12 ;  /* 0x000000090f067223 */ /* 0x080fe2000001080c */
[-C--:B------:R-:W-:Y:S01]  /*76c0*/  FFMA.FTZ R7, R20, R10.reuse, -R11 ;  /* 0x0000000a14077223 */ /* 0x080fe2000001080b */
[----:B------:R-:W-:Y:S01]  /*76d0*/  FFMA.FTZ R9, R21, R9, R14 ;  /* 0x0000000915097223 */ /* 0x000fe2000001000e */
[----:B------:R-:W-:Y:S01]  /*76e0*/  FFMA.FTZ R10, R26, R10, R13 ;  /* 0x0000000a1a0a7223 */ /* 0x000fe2000001000d */
[----:B------:R-:W-:-:S03]  /*76f0*/  F2FP.F16.F32.PACK_AB R5, R8, R5 ;  /* 0x000000050805723e */ /* 0x000fc600000000ff */
[----:B------:R-:W-:Y:S02]  /*7700*/  F2FP.F16.F32.PACK_AB R6, R9, R6 ;  /* 0x000000060906723e */ /* 0x000fe400000000ff */
[----:B------:R-:W-:-:S05]  /*7710*/  F2FP.F16.F32.PACK_AB R7, R10, R7 ;  /* 0x000000070a07723e */ /* 0x000fca00000000ff */
[----:B------:R3:W-:Y:S01]  /*7720*/  STS.128 [R0+0x1000], R4 ;  /* 0x0010000400007388 */ /* 0x0007e20000000c00 */
[----:B------:R-:W-:Y:S05]  /*7730*/  BRA `(.L_x_3925) ;  /* 0x0000000c00b07947 */ /* 0x000fea0003800000 */
.L_x_3915:
[----:B------:R-:W-:-:S03]  /*7740*/  UMOV UR4, 0xffffffff ;  /* 0xffffffff00047882 */ /* 0x000fc60000000000 */
[----:B------:R-:W-:Y:S05]  /*7750*/  BRA.DIV UR4, `(.L_x_3928) ;  /* 0x0000010604487947 */ /* 0x000fea000b800000 */
[----:B------:R-:W0:Y:S04]  /*7760*/  SHFL.IDX PT, R3, R27, RZ, 0x1c1f ;  /* 0x001c1fff1b037589 */ /* 0x000e2800000e0000 */
[----:B------:R-:W1:Y:S04]  /*7770*/  SHFL.IDX PT, R0, R26, RZ, 0x1c1f ;  /* 0x001c1fff1a007589 */ /* 0x000e6800000e0000 */
[----:B------:R2:W3:Y:S04]  /*7780*/  SHFL.IDX PT, R5, R29, RZ, 0x1c1f ;  /* 0x001c1fff1d057589 */ /* 0x0004e800000e0000 */
[----:B------:R2:W4:Y:S01]  /*7790*/  SHFL.IDX PT, R14, R28, RZ, 0x1c1f ;  /* 0x001c1fff1c0e7589 */ /* 0x00052200000e0000 */
[----:B0-----:R-:W-:-:S02]  /*77a0*/  IMAD.MOV.U32 R13, RZ, RZ, R3 ;  /* 0x000000ffff0d7224 */ /* 0x001fc400078e0003 */
[----:B-12---:R-:W-:-:S07]  /*77b0*/  IMAD.MOV.U32 R12, RZ, RZ, R0 ;  /* 0x000000ffff0c7224 */ /* 0x006fce00078e0000 */
.L_x_4171:
[----:B------:R-:W-:Y:S01]  /*77c0*/  ULDC UR4, c[0x0][0x448] ;  /* 0x0001120000047ab9 */ /* 0x000fe20000000800 */
[----:B------:R-:W-:Y:S01]  /*77d0*/  LEA.HI R3, R208, R208, RZ, 0x1 ;  /* 0x000000d0d0037211 */ /* 0x000fe200078f08ff */
[----:B------:R-:W-:Y:S01]  /*77e0*/  IMAD R0, R24, UR4, RZ ;  /* 0x0000000418007c24 */ /* 0x000fe2000f8e02ff */
[----:B------:R-:W-:Y:S01]  /*77f0*/  BSSY B1, `(.L_x_3929) ;  /* 0x0000014000017945 */ /* 0x000fe20003800000 */
[----:B---3--:R-:W-:Y:S01]  /*7800*/  IMAD.MOV.U32 R15, RZ, RZ, R5 ;  /* 0x000000ffff0f7224 */ /* 0x008fe200078e0005 */
[----:B------:R-:W-:Y:S02]  /*7810*/  LOP3.LUT R3, R3, 0xfffffffe, RZ, 0xc0, !PT ;  /* 0xfffffffe03037812 */ /* 0x000fe400078ec0ff */
[----:B------:R-:W-:Y:S02]  /*7820*/  CS2R R4, SRZ ;  /* 0x0000000000047805 */ /* 0x000fe4000001ff00 */
[----:B------:R-:W-:Y:S01]  /*7830*/  ISETP.GE.AND P0, PT, R6, R0, PT ;  /* 0x000000000600720c */ /* 0x000fe20003f06270 */
[----:B------:R-:W-:Y:S01]  /*7840*/  IMAD R0, R25, -0x40, R0 ;  /* 0xffffffc019007824 */ /* 0x000fe200078e0200 */
[----:B------:R-:W-:Y:S01]  /*7850*/  CS2R R6, SRZ ;  /* 0x0000000000067805 */ /* 0x000fe2000001ff00 */
[----:B------:R-:W-:Y:S01]  /*7860*/  IMAD.IADD R3, R208, 0x1, -R3 ;  /* 0x00000001d0037824 */ /* 0x000fe200078e0a03 */
[----:B------:R-:W-:-:S02]  /*7870*/  CS2R R8, SRZ ;  /* 0x0000000000087805 */ /* 0x000fc4000001ff00 */
[----:B------:R-:W-:Y:S02]  /*7880*/  CS2R R10, SRZ ;  /* 0x00000000000a7805 */ /* 0x000fe4000001ff00 */
[----:B------:R-:W-:-:S05]  /*7890*/  SHF.L.U32 R3, R3, 0x1f, RZ ;  /* 0x0000001f03037819 */ /* 0x000fca00000006ff */
[----:B------:R-:W-:Y:S05]  /*78a0*/  @P0 BRA `(.L_x_3930) ;  /* 0x0000000000200947 */ /* 0x000fea0003800000 */
[----:B------:R-:W-:Y:S01]  /*78b0*/  ULDC UR4, c[0x0][0x3f4] ;  /* 0x0000fd0000047ab9 */ /* 0x000fe20000000800 */
[----:B------:R-:W-:Y:S02]  /*78c0*/  CS2R R4, SRZ ;  /* 0x0000000000047805 */ /* 0x000fe4000001ff00 */
[----:B------:R-:W-:-:S13]  /*78d0*/  ISETP.GE.AND P0, PT, R16, UR4, PT ;  /* 0x0000000410007c0c */ /* 0x000fda000bf06270 */
[----:B------:R-:W-:Y:S05]  /*78e0*/  @P0 BRA `(.L_x_3930) ;  /* 0x0000000000100947 */ /* 0x000fea0003800000 */
[----:B------:R-:W-:-:S04]  /*78f0*/  IMAD.WIDE R12, R16, 0x2, R12 ;  /* 0x00000002100c7825 */ /* 0x000fc800078e020c */
[----:B----4-:R-:W-:Y:S01]  /*7900*/  IMAD.WIDE R14, R16, 0x2, R14 ;  /* 0x00000002100e7825 */ /* 0x010fe200078e020e */
[----:B------:R0:W5:Y:S04]  /*7910*/  LD.E.128 R4, desc[UR40][R12.64] ;  /* 0x000000280c047980 */ /* 0x000168000c101d00 */
[----:B------:R0:W5:Y:S02]  /*7920*/  LD.E.128 R8, desc[UR40][R14.64] ;  /* 0x000000280e087980 */ /* 0x000164000c101d00 */
.L_x_3930:
[----:B------:R-:W-:Y:S05]  /*7930*/  BSYNC B1 ;  /* 0x0000000000017941 */ /* 0x000fea0003800000 */
.L_x_3929:
[----:B------:R-:W1:Y:S01]  /*7940*/  SYNCS.PHASECHK.TRANS64.TRYWAIT P1, [R2+URZ+0x28c00], R3 ;  /* 0x028c0003020075a7 */ /* 0x000e62000802017f */
[----:B-----5:R-:W-:Y:S01]  /*7950*/  IMAD.MOV.U32 R36, RZ, RZ, R4 ;  /* 0x000000ffff247224 */ /* 0x020fe200078e0004 */
[--C-:B------:R-:W-:Y:S01]  /*7960*/  SHF.R.U64 R40, R4, 0x10, R5.reuse ;  /* 0x0000001004287819 */ /* 0x100fe20000001205 */
[--C-:B0-----:R-:W-:Y:S01]  /*7970*/  IMAD.MOV.U32 R12, RZ, RZ, R5.reuse ;  /* 0x000000ffff0c7224 */ /* 0x101fe200078e0005 */
[----:B----4-:R-:W-:Y:S01]  /*7980*/  SHF.R.U32.HI R14, RZ, 0x10, R5 ;  /* 0x00000010ff0e7819 */ /* 0x010fe20000011605 */
[----:B------:R-:W-:Y:S01]  /*7990*/  IMAD.MOV.U32 R37, RZ, RZ, R6 ;  /* 0x000000ffff257224 */ /* 0x000fe200078e0006 */
[----:B------:R-:W-:Y:S01]  /*79a0*/  SHF.R.U64 R41, R6, 0x10, R7 ;  /* 0x0000001006297819 */ /* 0x000fe20000001207 */
[----:B------:R-:W-:Y:S01]  /*79b0*/  IMAD.MOV.U32 R4, RZ, RZ, R8 ;  /* 0x000000ffff047224 */ /* 0x000fe200078e0008 */
[----:B------:R-:W-:Y:S01]  /*79c0*/  SHF.R.U64 R42, R8, 0x10, R9 ;  /* 0x00000010082a7819 */ /* 0x000fe20000001209 */
[----:B------:R-:W-:Y:S01]  /*79d0*/  IMAD.MOV.U32 R38, RZ, RZ, R7 ;  /* 0x000000ffff267224 */ /* 0x000fe200078e0007 */
[----:B------:R-:W-:Y:S01]  /*79e0*/  VIMNMX R0, R0, 0x40, PT ;  /* 0x0000004000007848 */ /* 0x000fe20003fe0100 */
[--C-:B------:R-:W-:Y:S01]  /*79f0*/  IMAD.MOV.U32 R5, RZ, RZ, R9.reuse ;  /* 0x000000ffff057224 */ /* 0x100fe200078e0009 */
[----:B------:R-:W-:Y:S01]  /*7a00*/  SHF.R.U32.HI R8, RZ, 0x10, R9 ;  /* 0x00000010ff087819 */ /* 0x000fe20000011609 */
[----:B------:R-:W-:Y:S01]  /*7a10*/  IMAD.MOV.U32 R39, RZ, RZ, R10 ;  /* 0x000000ffff277224 */ /* 0x000fe200078e000a */
[----:B------:R-:W-:Y:S01]  /*7a20*/  SHF.R.U32.HI R7, RZ, 0x10, R7 ;  /* 0x00000010ff077819 */ /* 0x000fe20000011607 */
[--C-:B------:R-:W-:Y:S01]  /*7a30*/  IMAD.MOV.U32 R6, RZ, RZ, R11.reuse ;  /* 0x000000ffff067224 */ /* 0x100fe200078e000b */
[----:B------:R-:W0:Y:S01]  /*7a40*/  LDC R13, c[0x0][0x3f4] ;  /* 0x0000fd00ff0d7b82 */ /* 0x000e220000000800 */
[--C-:B------:R-:W-:Y:S01]  /*7a50*/  SHF.R.U64 R43, R10, 0x10, R11.reuse ;  /* 0x000000100a2b7819 */ /* 0x100fe2000000120b */
[----:B------:R-:W-:Y:S01]  /*7a60*/  BSSY B1, `(.L_x_3931) ;  /* 0x000000f000017945 */ /* 0x000fe20003800000 */
[----:B------:R-:W-:-:S02]  /*7a70*/  SHF.R.U32.HI R9, RZ, 0x10, R11 ;  /* 0x00000010ff097819 */ /* 0x000fc4000001160b */
        /* <DEDUP_REMOVED lines=8> */
[----:B0-----:R-:W-:-:S04]  /*7b00*/  ISETP.GE.AND P0, PT, R16, R13, PT ;  /* 0x0000000d1000720c */ /* 0x001fc80003f06270 */
[-C--:B------:R-:W-:Y:S02]  /*7b10*/  ISETP.GE.OR P2, PT, R23, R0.reuse, P0 ;  /* 0x000000001700720c */ /* 0x080fe40000746670 */
[----:B------:R-:W-:Y:S01]  /*7b20*/  ISETP.GE.OR P0, PT, R226, R0, P0 ;  /* 0x00000000e200720c */ /* 0x000fe20000706670 */
[----:B------:R-:W-:Y:S01]  /*7b30*/  IMAD.IADD R0, R16, 0x1, R13 ;  /* 0x0000000110007824 */ /* 0x000fe200078e020d */
[----:B-1----:R-:W-:Y:S11]  /*7b40*/  @!P1 BRA `(.L_x_3932) ;  /* 0x0000010000c49947 */ /* 0x002ff60003800000 */
.L_x_4172:
[----:B------:R-:W-:Y:S05]  /*7b50*/  BSYNC B1 ;  /* 0x0000000000017941 */ /* 0x000fea0003800000 */
.L_x_3931:
[----:B------:R-:W-:Y:S01]  /*7b60*/  BSSY B1, `(.L_x_3933) ;  /* 0x0000059000017945 */ /* 0x000fe20003800000 */
[----:B------:R-:W-:-:S03]  /*7b70*/  LOP3.LUT R0, R0, 0x38, RZ, 0xc0, !PT ;  /* 0x0000003800007812 */ /* 0x000fc600078ec0ff */
[----:B------:R-:W-:Y:S05]  /*7b80*/  @P2 BRA `(.L_x_3934) ;  /* 0x0000000400582947 */ /* 0x000fea0003800000 */
[----:B0-----:R-:W-:Y:S02]  /*7b90*/  IMAD.SHL.U32 R3, R188, 0x40, RZ ;  /* 0x00000040bc037824 */ /* 0x001fe400078e00ff */
[----:B------:R-:W-:Y:S02]  /*7ba0*/  HADD2.F32 R26, -RZ, R36.H0_H0 ;  /* 0x20000024ff1a7230 */ /* 0x000fe40000004100 */
[----:B------:R-:W-:Y:S01]  /*7bb0*/  HADD2.F32 R28, -RZ, R37.H1_H1 ;  /* 0x30000025ff1c7230 */ /* 0x000fe20000004100 */
[----:B------:R-:W-:Y:S01]  /*7bc0*/  LOP3.LUT R5, R3, 0x1c0, RZ, 0xc0, !PT ;  /* 0x000001c003057812 */ /* 0x000fe200078ec0ff */
[----:B------:R-:W-:Y:S02]  /*7bd0*/  HADD2.F32 R25, -RZ, R42.H0_H0 ;  /* 0x2000002aff197230 */ /* 0x000fe40000004100 */
[----:B------:R-:W-:Y:S01]  /*7be0*/  HADD2.F32 R27, -RZ, R38.H1_H1 ;  /* 0x30000026ff1b7230 */ /* 0x000fe20000004100 */
[----:B------:R-:W-:Y:S02]  /*7bf0*/  LOP3.LUT R3, R5, 0x38, R16, 0xf8, !PT ;  /* 0x0000003805037812 */ /* 0x000fe400078ef810 */
[----:B------:R-:W-:-:S04]  /*7c00*/  SHF.R.U32.HI R4, RZ, 0x3, R5 ;  /* 0x00000003ff047819 */ /* 0x000fc80000011605 */
[----:B------:R-:W-:-:S05]  /*7c10*/  LOP3.LUT R3, R3, R4, RZ, 0x3c, !PT ;  /* 0x0000000403037212 */ /* 0x000fca00078e3cff */
[----:B------:R-:W-:-:S04]  /*7c20*/  IMAD R3, R192, 0x200, R3 ;  /* 0x00000200c0037824 */ /* 0x000fc800078e0203 */
[----:B------:R-:W-:Y:S01]  /*7c30*/  IMAD R33, R3, 0x2, R2 ;  /* 0x0000000203217824 */ /* 0x000fe200078e0202 */
[----:B------:R-:W-:-:S04]  /*7c40*/  LOP3.LUT R3, R4, R0, R5, 0x1e, !PT ;  /* 0x0000000004037212 */ /* 0x000fc800078e1e05 */
[----:B------:R-:W0:Y:S01]  /*7c50*/  LDS.128 R4, [R33+0x20400] ;  /* 0x0204000021047984 */ /* 0x000e220000000c00 */
[----:B------:R-:W-:-:S04]  /*7c60*/  IMAD R3, R192, 0x200, R3 ;  /* 0x00000200c0037824 */ /* 0x000fc800078e0203 */
[----:B------:R-:W-:-:S05]  /*7c70*/  IMAD R35, R3, 0x2, R2 ;  /* 0x0000000203237824 */ /* 0x000fca00078e0202 */
[----:B------:R-:W1:Y:S01]  /*7c80*/  LDS.128 R8, [R35+0x20400] ;  /* 0x0204000023087984 */ /* 0x000e620000000c00 */
[--C-:B0-----:R-:W-:Y:S02]  /*7c90*/  HADD2.F32 R3, -RZ, R4.reuse.H0_H0 ;  /* 0x20000004ff037230 */ /* 0x101fe40000004100 */
[----:B------:R-:W-:Y:S02]  /*7ca0*/  HADD2.F32 R4, -RZ, R4.H1_H1 ;  /* 0x30000004ff047230 */ /* 0x000fe40000004100 */
[--C-:B------:R-:W-:Y:S02]  /*7cb0*/  HADD2.F32 R12, -RZ, R5.reuse.H0_H0 ;  /* 0x20000005ff0c7230 */ /* 0x100fe40000004100 */
[----:B------:R-:W-:Y:S02]  /*7cc0*/  HADD2.F32 R5, -RZ, R5.H1_H1 ;  /* 0x30000005ff057230 */ /* 0x000fe40000004100 */
[----:B------:R-:W-:Y:S02]  /*7cd0*/  HADD2.F32 R13, -RZ, R6.H0_H0 ;  /* 0x20000006ff0d7230 */ /* 0x000fe40000004100 */
        /* <DEDUP_REMOVED lines=32> */
[----:B------:R-:W-:Y:S02]  /*7ee0*/  HADD2.F32 R6, -RZ, R6.H1_H1 ;  /* 0x30000006ff067230 */ /* 0x000fe40000004100 */
[C---:B------:R-:W-:Y:S01]  /*7ef0*/  FMUL.FTZ R5, R10.reuse, R9 ;  /* 0x000000090a057220 */ /* 0x040fe20000410000 */
[C---:B------:R-:W-:Y:S01]  /*7f00*/  FFMA.FTZ R25, R13.reuse, R8, -R4 ;  /* 0x000000080d197223 */ /* 0x040fe20000010804 */
[----:B------:R-:W-:Y:S01]  /*7f10*/  FFMA.FTZ R27, R13, R12, R27 ;  /* 0x0000000c0d1b7223 */ /* 0x000fe2000001001b */
[-C--:B------:R-:W-:Y:S01]  /*7f20*/  FMUL.FTZ R13, R10, R3.reuse ;  /* 0x000000030a0d7220 */ /* 0x080fe20000410000 */
[----:B------:R-:W-:Y:S01]  /*7f30*/  FFMA.FTZ R10, R6, R3, -R5 ;  /* 0x00000003060a7223 */ /* 0x000fe20000010805 */
[----:B------:R-:W-:-:S02]  /*7f40*/  HADD2.F32 R24, -RZ, R11.H0_H0 ;  /* 0x2000000bff187230 */ /* 0x000fc40000004100 */
[----:B------:R-:W-:Y:S02]  /*7f50*/  HADD2.F32 R5, -RZ, R39.H1_H1 ;  /* 0x30000027ff057230 */ /* 0x000fe40000004100 */
[----:B------:R-:W-:Y:S01]  /*7f60*/  FFMA.FTZ R12, R6, R9, R13 ;  /* 0x00000009060c7223 */ /* 0x000fe2000001000d */
[----:B------:R-:W-:Y:S02]  /*7f70*/  HADD2.F32 R3, -RZ, R38.H0_H0 ;  /* 0x20000026ff037230 */ /* 0x000fe40000004100 */
[----:B------:R-:W-:Y:S02]  /*7f80*/  HADD2.F32 R11, -RZ, R11.H1_H1 ;  /* 0x3000000bff0b7230 */ /* 0x000fe40000004100 */
[C---:B------:R-:W-:Y:S01]  /*7f90*/  FMUL.FTZ R9, R24.reuse, R5 ;  /* 0x0000000518097220 */ /* 0x040fe20000410000 */
[----:B------:R-:W-:Y:S02]  /*7fa0*/  HADD2.F32 R8, -RZ, R43.H1_H1 ;  /* 0x3000002bff087230 */ /* 0x000fe40000004100 */
[----:B------:R-:W-:Y:S01]  /*7fb0*/  FMUL.FTZ R24, R24, R3 ;  /* 0x0000000318187220 */ /* 0x000fe20000410000 */
[----:B------:R-:W-:-:S02]  /*7fc0*/  HADD2.F32 R4, -RZ, R41.H1_H1 ;  /* 0x30000029ff047230 */ /* 0x000fc40000004100 */
[--C-:B------:R-:W-:Y:S02]  /*7fd0*/  HADD2.F32 R14, -RZ, R7.reuse.H0_H0 ;  /* 0x20000007ff0e7230 */ /* 0x100fe40000004100 */
[C---:B------:R-:W-:Y:S01]  /*7fe0*/  FMUL.FTZ R6, R11.reuse, R8 ;  /* 0x000000080b067220 */ /* 0x040fe20000410000 */
[----:B------:R-:W-:Y:S02]  /*7ff0*/  HADD2.F32 R7, -RZ, R7.H1_H1 ;  /* 0x30000007ff077230 */ /* 0x000fe40000004100 */
[-C--:B------:R-:W-:Y:S01]  /*8000*/  FMUL.FTZ R13, R11, R4.reuse ;  /* 0x000000040b0d7220 */ /* 0x080fe20000410000 */
        /* <DEDUP_REMOVED lines=14> */
.L_x_3934:
[----:B------:R-:W-:Y:S05]  /*80f0*/  BSYNC B1 ;  /* 0x0000000000017941 */ /* 0x000fea0003800000 */
.L_x_3933:
[----:B------:R-:W-:Y:S05]  /*8100*/  @P0 BRA `(.L_x_3925) ;  /* 0x00000004003c0947 */ /* 0x000fea0003800000 */
[----:B------:R-:W-:Y:S01]  /*8110*/  LOP3.LUT R0, R235, R0, R220, 0x1e, !PT ;  /* 0x00000000eb007212 */ /* 0x000fe200078e1edc */
[----:B-1----:R-:W1:Y:S01]  /*8120*/  LDS.128 R4, [R219+0x20400] ;  /* 0x02040000db047984 */ /* 0x002e620000000c00 */
[----:B------:R-:W-:Y:S02]  /*8130*/  HADD2.F32 R28, -RZ, R37.H1_H1 ;  /* 0x30000025ff1c7230 */ /* 0x000fe40000004100 */
[----:B------:R-:W-:Y:S02]  /*8140*/  HADD2.F32 R26, -RZ, R36.H0_H0 ;  /* 0x20000024ff1a7230 */ /* 0x000fe40000004100 */
[----:B0-----:R-:W-:Y:S02]  /*8150*/  IMAD.IADD R3, R221, 0x1, R0 ;  /* 0x00000001dd037824 */ /* 0x001fe400078e0200 */
[----:B------:R-:W-:Y:S02]  /*8160*/  HADD2.F32 R30, -RZ, R42.H0_H0 ;  /* 0x2000002aff1e7230 */ /* 0x000fe40000004100 */
[----:B------:R-:W-:-:S02]  /*8170*/  IMAD R3, R3, 0x2, R2 ;  /* 0x0000000203037824 */ /* 0x000fc400078e0202 */
[----:B------:R-:W-:Y:S02]  /*8180*/  HADD2.F32 R32, -RZ, R38.H1_H1 ;  /* 0x30000026ff207230 */ /* 0x000fe40000004100 */
[----:B------:R-:W-:Y:S01]  /*8190*/  HADD2.F32 R35, -RZ, R42.H1_H1 ;  /* 0x3000002aff237230 */ /* 0x000fe20000004100 */
[----:B------:R-:W0:Y:S01]  /*81a0*/  LDS.128 R8, [R3+0x20400] ;  /* 0x0204000003087984 */ /* 0x000e220000000c00 */
[----:B------:R-:W-:Y:S02]  /*81b0*/  HADD2.F32 R33, -RZ, R37.H0_H0 ;  /* 0x20000025ff217230 */ /* 0x000fe40000004100 */
[----:B------:R-:W-:Y:S02]  /*81c0*/  HADD2.F32 R37, -RZ, R39.H0_H0 ;  /* 0x20000027ff257230 */ /* 0x000fe40000004100 */
[--C-:B-1----:R-:W-:Y:S02]  /*81d0*/  HADD2.F32 R0, -RZ, R4.reuse.H0_H0 ;  /* 0x20000004ff007230 */ /* 0x102fe40000004100 */
[----:B------:R-:W-:-:S02]  /*81e0*/  HADD2.F32 R4, -RZ, R4.H1_H1 ;  /* 0x30000004ff047230 */ /* 0x000fc40000004100 */
[--C-:B------:R-:W-:Y:S02]  /*81f0*/  HADD2.F32 R12, -RZ, R5.reuse.H0_H0 ;  /* 0x20000005ff0c7230 */ /* 0x100fe40000004100 */
[----:B------:R-:W-:Y:S02]  /*8200*/  HADD2.F32 R5, -RZ, R5.H1_H1 ;  /* 0x30000005ff057230 */ /* 0x000fe40000004100 */
[--C-:B------:R-:W-:Y:S02]  /*8210*/  HADD2.F32 R13, -RZ, R6.reuse.H0_H0 ;  /* 0x20000006ff0d7230 */ /* 0x100fe40000004100 */
[----:B------:R-:W-:Y:S02]  /*8220*/  HADD2.F32 R6, -RZ, R6.H1_H1 ;  /* 0x30000006ff067230 */ /* 0x000fe40000004100 */
[----:B------:R-:W-:Y:S02]  /*8230*/  HADD2.F32 R14, -RZ, R7.H0_H0 ;  /* 0x20000007ff0e7230 */ /* 0x000fe40000004100 */
[----:B0-----:R-:W-:-:S02]  /*8240*/  HADD2.F32 R15, -RZ, R8.H0_H0 ;  /* 0x20000008ff0f7230 */ /* 0x001fc40000004100 */
[----:B------:R-:W-:Y:S02]  /*8250*/  HADD2.F32 R8, -RZ, R8.H1_H1 ;  /* 0x30000008ff087230 */ /* 0x000fe40000004100 */
[--C-:B------:R-:W-:Y:S02]  /*8260*/  HADD2.F32 R20, -RZ, R9.reuse.H0_H0 ;  /* 0x20000009ff147230 */ /* 0x100fe40000004100 */
[-C--:B------:R-:W-:Y:S01]  /*8270*/  FMUL.FTZ R25, R28, R15.reuse ;  /* 0x0000000f1c197220 */ /* 0x080fe20000410000 */
[----:B------:R-:W-:Y:S01]  /*8280*/  FMUL.FTZ R15, R26, R15 ;  /* 0x0000000f1a0f7220 */ /* 0x000fe20000410000 */
[----:B------:R-:W-:Y:S01]  /*8290*/  FMUL.FTZ R27, R30, R8 ;  /* 0x000000081e1b7220 */ /* 0x000fe20000410000 */
[----:B------:R-:W-:Y:S02]  /*82a0*/  HADD2.F32 R9, -RZ, R9.H1_H1 ;  /* 0x30000009ff097230 */ /* 0x000fe40000004100 */
[----:B------:R-:W-:Y:S01]  /*82b0*/  FFMA.FTZ R25, R26, R0, -R25 ;  /* 0x000000001a197223 */ /* 0x000fe20000010819 */
[----:B------:R-:W-:-:S02]  /*82c0*/  HADD2.F32 R26, -RZ, R40.H0_H0 ;  /* 0x20000028ff1a7230 */ /* 0x000fc40000004100 */
[----:B------:R-:W-:Y:S01]  /*82d0*/  FFMA.FTZ R15, R28, R0, R15 ;  /* 0x000000001c0f7223 */ /* 0x000fe2000001000f */
[----:B------:R-:W-:Y:S02]  /*82e0*/  HADD2.F32 R28, -RZ, R36.H1_H1 ;  /* 0x30000024ff1c7230 */ /* 0x000fe40000004100 */
[----:B------:R-:W-:Y:S02]  /*82f0*/  HADD2.F32 R21, -RZ, R10.H0_H0 ;  /* 0x2000000aff157230 */ /* 0x000fe40000004100 */
[C---:B------:R-:W-:Y:S01]  /*8300*/  FMUL.FTZ R29, R26.reuse, R8 ;  /* 0x000000081a1d7220 */ /* 0x040fe20000410000 */
[----:B------:R-:W-:Y:S01]  /*8310*/  FFMA.FTZ R0, R26, R4, -R27 ;  /* 0x000000041a007223 */ /* 0x000fe2000001081b */
[-C--:B------:R-:W-:Y:S01]  /*8320*/  FMUL.FTZ R27, R32, R20.reuse ;  /* 0x00000014201b7220 */ /* 0x080fe20000410000 */
[----:B------:R-:W-:Y:S01]  /*8330*/  FMUL.FTZ R31, R28, R20 ;  /* 0x000000141c1f7220 */ /* 0x000fe20000410000 */
[----:B------:R-:W-:Y:S01]  /*8340*/  FFMA.FTZ R8, R30, R4, R29 ;  /* 0x000000041e087223 */ /* 0x000fe2000001001d */
[----:B------:R-:W-:-:S02]  /*8350*/  HADD2.F32 R29, -RZ, R40.H1_H1 ;  /* 0x30000028ff1d7230 */ /* 0x000fc40000004100 */
[-C--:B------:R-:W-:Y:S01]  /*8360*/  FMUL.FTZ R4, R35, R9.reuse ;  /* 0x0000000923047220 */ /* 0x080fe20000410000 */
[----:B------:R-:W-:Y:S02]  /*8370*/  HADD2.F32 R10, -RZ, R10.H1_H1 ;  /* 0x3000000aff0a7230 */ /* 0x000fe40000004100 */
[-C--:B------:R-:W-:Y:S01]  /*8380*/  FFMA.FTZ R27, R28, R12.reuse, -R27 ;  /* 0x0000000c1c1b7223 */ /* 0x080fe2000001081b */
[----:B------:R-:W-:Y:S02]  /*8390*/  HADD2.F32 R30, -RZ, R43.H0_H0 ;  /* 0x2000002bff1e7230 */ /* 0x000fe40000004100 */
[C---:B------:R-:W-:Y:S01]  /*83a0*/  FMUL.FTZ R20, R29.reuse, R9 ;  /* 0x000000091d147220 */ /* 0x040fe20000410000 */
[----:B------:R-:W-:Y:S01]  /*83b0*/  FFMA.FTZ R31, R32, R12, R31 ;  /* 0x0000000c201f7223 */ /* 0x000fe2000001001f */
[----:B------:R-:W-:Y:S01]  /*83c0*/  FFMA.FTZ R12, R29, R5, -R4 ;  /* 0x000000051d0c7223 */ /* 0x000fe20000010804 */
[----:B------:R-:W-:Y:S02]  /*83d0*/  HADD2.F32 R28, -RZ, R41.H0_H0 ;  /* 0x20000029ff1c7230 */ /* 0x000fe40000004100 */
[----:B------:R-:W-:Y:S01]  /*83e0*/  FMUL.FTZ R4, R37, R21 ;  /* 0x0000001525047220 */ /* 0x000fe20000410000 */
[----:B------:R-:W-:Y:S01]  /*83f0*/  FFMA.FTZ R20, R35, R5, R20 ;  /* 0x0000000523147223 */ /* 0x000fe20000010014 */
[----:B------:R-:W-:Y:S01]  /*8400*/  FMUL.FTZ R5, R30, R10 ;  /* 0x0000000a1e057220 */ /* 0x000fe20000410000 */
[----:B------:R-:W-:Y:S01]  /*8410*/  FMUL.FTZ R26, R33, R21 ;  /* 0x00000015211a7220 */ /* 0x000fe20000410000 */
[----:B------:R-:W-:-:S02]  /*8420*/  HADD2.F32 R24, -RZ, R11.H0_H0 ;  /* 0x2000000bff187230 */ /* 0x000fc40000004100 */
[-C--:B------:R-:W-:Y:S01]  /*8430*/  FFMA.FTZ R21, R33, R13.reuse, -R4 ;  /* 0x0000000d21157223 */ /* 0x080fe20000010804 */
[C---:B------:R-:W-:Y:S01]  /*8440*/  FMUL.FTZ R9, R28.reuse, R10 ;  /* 0x0000000a1c097220 */ /* 0x040fe20000410000 */
[----:B------:R-:W-:Y:S02]  /*8450*/  HADD2.F32 R11, -RZ, R11.H1_H1 ;  /* 0x3000000bff0b7230 */ /* 0x000fe40000004100 */
[-C--:B------:R-:W-:Y:S01]  /*8460*/  FFMA.FTZ R10, R28, R6.reuse, -R5 ;  /* 0x000000061c0a7223 */ /* 0x080fe20000010805 */
[----:B------:R-:W-:Y:S02]  /*8470*/  HADD2.F32 R32, -RZ, R39.H1_H1 ;  /* 0x30000027ff207230 */ /* 0x000fe40000004100 */
[----:B------:R-:W-:Y:S01]  /*8480*/  FFMA.FTZ R26, R37, R13, R26 ;  /* 0x0000000d251a7223 */ /* 0x000fe2000001001a */
[----:B------:R-:W-:Y:S02]  /*8490*/  HADD2.F32 R33, -RZ, R43.H1_H1 ;  /* 0x3000002bff217230 */ /* 0x000fe40000004100 */
[----:B------:R-:W-:Y:S01]  /*84a0*/  FFMA.FTZ R13, R30, R6, R9 ;  /* 0x000000061e0d7223 */ /* 0x000fe20000010009 */
[----:B------:R-:W-:-:S02]  /*84b0*/  HADD2.F32 R28, -RZ, R38.H0_H0 ;  /* 0x20000026ff1c7230 */ /* 0x000fc40000004100 */
[-C--:B------:R-:W-:Y:S01]  /*84c0*/  FMUL.FTZ R5, R32, R24.reuse ;  /* 0x0000001820057220 */ /* 0x080fe20000410000 */
[----:B------:R-:W-:Y:S02]  /*84d0*/  HADD2.F32 R29, -RZ, R41.H1_H1 ;  /* 0x30000029ff1d7230 */ /* 0x000fe40000004100 */
[----:B------:R-:W-:Y:S01]  /*84e0*/  FMUL.FTZ R4, R33, R11 ;  /* 0x0000000b21047220 */ /* 0x000fe20000410000 */
[----:B------:R-:W-:Y:S02]  /*84f0*/  HADD2.F32 R7, -RZ, R7.H1_H1 ;  /* 0x30000007ff077230 */ /* 0x000fe40000004100 */
[----:B------:R-:W-:Y:S01]  /*8500*/  FMUL.FTZ R9, R28, R24 ;  /* 0x000000181c097220 */ /* 0x000fe20000410000 */
[----:B------:R-:W-:Y:S01]  /*8510*/  F2FP.F16.F32.PACK_AB R8, R8, R15 ;  /* 0x0000000f0808723e */ /* 0x000fe200000000ff */
        /* <DEDUP_REMOVED lines=14> */
.L_x_3925:
[----:B------:R-:W-:Y:S05]  /*8600*/  BSYNC B0 ;  /* 0x0000000000007941 */ /* 0x000fea0003800000 */
.L_x_3914:
        /* <DEDUP_REMOVED lines=8> */
.L_x_3911:
[----:B------:R-:W-:-:S13]  /*8690*/  ISETP.NE.AND P0, PT, R184, 0x3, PT ;  /* 0x00000003b800780c */ /* 0x000fda0003f05270 */
[----:B------:R-:W-:Y:S05]  /*86a0*/  @!P0 BRA `(.L_x_3935) ;  /* 0x0000000000048947 */ /* 0x000fea0003800000 */
[----:B------:R-:W-:Y:S01]  /*86b0*/  BPT.TRAP 0x1 ;  /* 0x000000040000795c */ /* 0x000fe20000300000 */
.L_x_3935:
[----:B0-----:R-:W-:Y:S01]  /*86c0*/  IMAD R15, R18, 0x8, R2 ;  /* 0x00000008120f7824 */ /* 0x001fe200078e0202 */
[----:B------:R-:W-:-:S04]  /*86d0*/  SHF.L.U32 R58, R22, 0x1f, RZ ;  /* 0x0000001f163a7819 */ /* 0x000fc800000006ff */
[----:B------:R0:W0:Y:S01]  /*86e0*/  SYNCS.PHASECHK.TRANS64.TRYWAIT P1, [R15+URZ+0x28c30], R58 ;  /* 0x028c303a0f0075a7 */ /* 0x000022000802017f */
[----:B------:R-:W-:Y:S05]  /*86f0*/  @!P0 BRA `(.L_x_3936) ;  /* 0x0000000000048947 */ /* 0x000fea0003800000 */
[----:B------:R-:W-:Y:S01]  /*8700*/  BPT.TRAP 0x1 ;  /* 0x000000040000795c */ /* 0x000fe20000300000 */
.L_x_3936:
[C---:B--23--:R-:W-:Y:S02]  /*8710*/  VIADD R0, R2.reuse, 0x22400 ;  /* 0x0002240002007836 */ /* 0x04cfe40000000000 */
[----:B-1--4-:R-:W-:-:S03]  /*8720*/  VIADD R3, R2, 0x20400 ;  /* 0x0002040002037836 */ /* 0x012fc60000000000 */
[----:B------:R-:W-:Y:S02]  /*8730*/  SHF.R.U32.HI R0, RZ, 0x4, R0 ;  /* 0x00000004ff007819 */ /* 0x000fe40000011600 */
[----:B------:R-:W-:Y:S02]  /*8740*/  SHF.R.U32.HI R3, RZ, 0x4, R3 ;  /* 0x00000004ff037819 */ /* 0x000fe40000011603 */
[----:B------:R-:W-:Y:S02]  /*8750*/  LOP3.LUT R0, R0, 0x3fff, RZ, 0xc0, !PT ;  /* 0x00003fff00007812 */ /* 0x000fe400078ec0ff */
[----:B------:R-:W-:Y:S02]  /*8760*/  LOP3.LUT R3, R3, 0x3fff, RZ, 0xc0, !PT ;  /* 0x00003fff03037812 */ /* 0x000fe400078ec0ff */
[----:B------:R-:W-:Y:S01]  /*8770*/  LOP3.LUT R0, R0, 0x10000, RZ, 0xfc, !PT ;  /* 0x0001000000007812 */ /* 0x000fe200078efcff */
[----:B0-----:R-:W-:Y:S06]  /*8780*/  @P1 BRA `(.L_x_3937) ;  /* 0x0000000000081947 */ /* 0x001fec0003800000 */
[----:B------:R-:W0:Y:S02]  /*8790*/  SYNCS.PHASECHK.TRANS64.TRYWAIT P1, [R15+URZ+0x28c30], R58 ;  /* 0x028c303a0f0075a7 */ /* 0x000e24000802017f */
[----:B0-----:R-:W-:Y:S05]  /*87a0*/  @!P1 BRA `(.L_x_3938) ;  /* 0x000000f400c09947 */ /* 0x001fea0003800000 */
.L_x_3937:
[----:B------:R-:W-:Y:S01]  /*87b0*/  IMAD R10, R18, 0x200, R0 ;  /* 0x00000200120a7824 */ /* 0x000fe200078e0200 */
[----:B------:R-:W-:Y:S01]  /*87c0*/  LOP3.LUT R4, R3, 0x10000, RZ, 0xfc, !PT ;  /* 0x0001000003047812 */ /* 0x000fe200078efcff */
[----:B------:R-:W-:Y:S01]  /*87d0*/  IMAD.MOV.U32 R5, RZ, RZ, 0x40000040 ;  /* 0x40000040ff057424 */ /* 0x000fe200078e00ff */
[----:B------:R-:W-:Y:S05]  /*87e0*/  WARPSYNC.ALL ;  /* 0x0000000000007948 */ /* 0x000fea0003800000 */
[----:B------:R-:W-:Y:S01]  /*87f0*/  IMAD.MOV.U32 R11, RZ, RZ, 0x40000040 ;  /* 0x40000040ff0b7424 */ /* 0x000fe200078e00ff */
[C---:B------:R-:W-:Y:S01]  /*8800*/  R2UR UR4, R4.reuse ;  /* 0x00000000040472ca */ /* 0x040fe200000e0000 */
[----:B-----5:R-:W-:Y:S01]  /*8810*/  WARPGROUP.ARRIVE ;  /* 0x00000000000079c5 */ /* 0x020fe20000000000 */
[----:B------:R-:W-:Y:S01]  /*8820*/  R2UR UR5, R5 ;  /* 0x00000000050572ca */ /* 0x000fe200000e0000 */
[----:B------:R-:W-:Y:S01]  /*8830*/  VIADD R8, R4, 0x2 ;  /* 0x0000000204087836 */ /* 0x000fe20000000000 */
[C---:B------:R-:W-:Y:S01]  /*8840*/  R2UR UR6, R10.reuse ;  /* 0x000000000a0672ca */ /* 0x040fe200000e0000 */
[----:B------:R-:W-:Y:S01]  /*8850*/  VIADD R6, R10, 0x2 ;  /* 0x000000020a067836 */ /* 0x000fe20000000000 */
[----:B------:R-:W-:Y:S01]  /*8860*/  R2UR UR7, R11 ;  /* 0x000000000b0772ca */ /* 0x000fe200000e0000 */
[----:B------:R-:W-:Y:S01]  /*8870*/  IMAD.MOV.U32 R9, RZ, RZ, 0x40000040 ;  /* 0x40000040ff097424 */ /* 0x000fe200078e00ff */
[----:B------:R-:W1:Y:S01]  /*8880*/  S2R R60, SR_TID.X ;  /* 0x00000000003c7919 */ /* 0x000e620000002100 */
[----:B------:R-:W-:-:S02]  /*8890*/  IMAD.MOV.U32 R7, RZ, RZ, 0x40000040 ;  /* 0x40000040ff077424 */ /* 0x000fc400078e00ff */
[C---:B------:R-:W-:Y:S02]  /*88a0*/  VIADD R12, R10.reuse, 0x4 ;  /* 0x000000040a0c7836 */ /* 0x040fe40000000000 */
[----:B------:R-:W-:Y:S02]  /*88b0*/  IMAD.MOV.U32 R13, RZ, RZ, 0x40000040 ;  /* 0x40000040ff0d7424 */ /* 0x000fe400078e00ff */
[----:B------:R-:W-:Y:S02]  /*88c0*/  VIADD R10, R10, 0x6 ;  /* 0x000000060a0a7836 */ /* 0x000fe40000000000 */
[----:B------:R-:W-:Y:S02]  /*88d0*/  IMAD.MOV.U32 R5, RZ, RZ, 0x40000040 ;  /* 0x40000040ff057424 */ /* 0x000fe400078e00ff */
[----:B------:R-:W-:Y:S01]  /*88e0*/  HGMMA.64x64x16.F32 R24, gdesc[UR4], RZ, !UPT, gsb0 ;  /* 0x00e00000041879f0 */ /* 0x000fe2000c0008ff */
[----:B------:R-:W-:Y:S01]  /*88f0*/  R2UR UR4, R8 ;  /* 0x00000000080472ca */ /* 0x000fe200000e0000 */
[----:B------:R-:W-:Y:S01]  /*8900*/  IMAD.MOV.U32 R11, RZ, RZ, 0x40000040 ;  /* 0x40000040ff0b7424 */ /* 0x000fe200078e00ff */
[----:B------:R-:W-:-:S02]  /*8910*/  R2UR UR5, R9 ;  /* 0x00000000090572ca */ /* 0x000fc400000e0000 */
[----:B------:R-:W-:Y:S01]  /*8920*/  R2UR UR6, R6 ;  /* 0x00000000060672ca */ /* 0x000fe200000e0000 */
[C---:B------:R-:W-:Y:S01]  /*8930*/  VIADD R6, R4.reuse, 0x4 ;  /* 0x0000000404067836 */ /* 0x040fe20000000000 */
[----:B------:R-:W-:Y:S01]  /*8940*/  R2UR UR7, R7 ;  /* 0x00000000070772ca */ /* 0x000fe200000e0000 */
[----:B------:R-:W-:Y:S02]  /*8950*/  IMAD.MOV.U32 R7, RZ, RZ, 0x40000040 ;  /* 0x40000040ff077424 */ /* 0x000fe400078e00ff */
[----:B------:R-:W-:Y:S01]  /*8960*/  VIADD R4, R4, 0x6 ;  /* 0x0000000604047836 */ /* 0x000fe20000000000 */
[----:B-1----:R-:W-:Y:S01]  /*8970*/  LOP3.LUT R60, R60, 0x7f, RZ, 0xc0, !PT ;  /* 0x0000007f3c3c7812 */ /* 0x002fe200078ec0ff */
[----:B------:R-:W-:Y:S02]  /*8980*/  WARPGROUP.DEPBAR.LE gsb0, 0x0 ;  /* 0x00008000000079c5 */ /* 0x000fe40000010000 */
[----:B------:R-:W-:-:S06]  /*8990*/  WARPGROUP.ARRIVE ;  /* 0x00000000000079c5 */ /* 0x000fcc0000000000 */
[----:B------:R-:W-:Y:S01]  /*89a0*/  HGMMA.64x64x16.F32 R24, gdesc[UR4], R24, gsb0 ;  /* 0x00e00000041879f0 */ /* 0x000fe20008000818 */
[----:B------:R-:W-:Y:S02]  /*89b0*/  R2UR UR4, R6 ;  /* 0x00000000060472ca */ /* 0x000fe400000e0000 */
[----:B------:R-:W-:Y:S02]  /*89c0*/  R2UR UR5, R7 ;  /* 0x00000000070572ca */ /* 0x000fe400000e0000 */
[----:B------:R-:W-:Y:S02]  /*89d0*/  R2UR UR6, R12 ;  /* 0x000000000c0672ca */ /* 0x000fe400000e0000 */
[----:B------:R-:W-:Y:S01]  /*89e0*/  R2UR UR7, R13 ;  /* 0x000000000d0772ca */ /* 0x000fe200000e0000 */
[----:B------:R-:W-:Y:S02]  /*89f0*/  WARPGROUP.DEPBAR.LE gsb0, 0x0 ;  /* 0x00008000000079c5 */ /* 0x000fe40000010000 */
[----:B------:R-:W-:-:S10]  /*8a00*/  WARPGROUP.ARRIVE ;  /* 0x00000000000079c5 */ /* 0x000fd40000000000 */
[----:B------:R-:W-:Y:S01]  /*8a10*/  HGMMA.64x64x16.F32 R24, gdesc[UR4], R24, gsb0 ;  /* 0x00e00000041879f0 */ /* 0x000fe20008000818 */
[----:B------:R-:W-:Y:S02]  /*8a20*/  R2UR UR4, R4 ;  /* 0x00000000040472ca */ /* 0x000fe400000e0000 */
[----:B------:R-:W-:Y:S02]  /*8a30*/  R2UR UR5, R5 ;  /* 0x00000000050572ca */ /* 0x000fe400000e0000 */
[----:B------:R-:W-:Y:S01]  /*8a40*/  R2UR UR6, R10 ;  /* 0x000000000a0672ca */ /* 0x000fe200000e0000 */
[----:B------:R-:W-:Y:S01]  /*8a50*/  IMAD R10, R182, -0x40, R168 ;  /* 0xffffffc0b60a7824 */ /* 0x000fe200078e02a8 */
[----:B------:R-:W-:-:S04]  /*8a60*/  R2UR UR7, R11 ;  /* 0x000000000b0772ca */ /* 0x000fc800000e0000 */
[----:B------:R-:W-:-:S04]  /*8a70*/  IADD3 R10, -R193, 0x40, R10 ;  /* 0x00000040c10a7810 */ /* 0x000fc80007ffe10a */
[C---:B------:R-:W-:Y:S02]  /*8a80*/  ISETP.GT.AND P5, PT, R10.reuse, RZ, PT ;  /* 0x000000ff0a00720c */ /* 0x040fe40003fa4270 */
[C---:B------:R-:W-:Y:S02]  /*8a90*/  ISETP.GT.AND P4, PT, R10.reuse, 0x1, PT ;  /* 0x000000010a00780c */ /* 0x040fe40003f84270 */
[C---:B------:R-:W-:Y:S02]  /*8aa0*/  ISETP.GT.AND P3, PT, R10.reuse, 0x8, PT ;  /* 0x000000080a00780c */ /* 0x040fe40003f64270 */
[C---:B------:R-:W-:Y:S02]  /*8ab0*/  ISETP.GT.AND P2, PT, R10.reuse, 0x9, PT ;  /* 0x000000090a00780c */ /* 0x040fe40003f44270 */
[C---:B------:R-:W-:Y:S02]  /*8ac0*/  ISETP.GT.AND P1, PT, R10.reuse, 0x10, PT ;  /* 0x000000100a00780c */ /* 0x040fe40003f24270 */
[----:B------:R-:W-:Y:S01]  /*8ad0*/  ISETP.GT.AND P6, PT, R10, 0x11, PT ;  /* 0x000000110a00780c */ /* 0x000fe20003fc4270 */
[----:B------:R-:W-:-:S02]  /*8ae0*/  WARPGROUP.DEPBAR.LE gsb0, 0x0 ;  /* 0x00008000000079c5 */ /* 0x000fc40000010000 */
[----:B------:R-:W-:-:S06]  /*8af0*/  WARPGROUP.ARRIVE ;  /* 0x00000000000079c5 */ /* 0x000fcc0000000000 */
[----:B------:R-:W-:Y:S01]  /*8b00*/  HGMMA.64x64x16.F32 R24, gdesc[UR4], R24, gsb0 ;  /* 0x00e00000041879f0 */ /* 0x000fe20008000818 */
[----:B------:R-:W-:Y:S02]  /*8b10*/  ULDC UR4, c[0x0][0x988] ;  /* 0x0002620000047ab9 */ /* 0x000fe40000000800 */
        /* <DEDUP_REMOVED lines=51> */
[----:B------:R-:W-:Y:S02]  /*8e50*/  FMNMX.FTZ R10, R11, R27, !PT ;  /* 0x0000001b0b0a7209 */ /* 0x000fe40007810000 */
[----:B------:R-:W-:-:S02]  /*8e60*/  FMNMX.FTZ R14, R53, R12, !PT ;  /* 0x0000000c350e7209 */ /* 0x000fc40007810000 */
[----:B------:R-:W-:Y:S02]  /*8e70*/  FMNMX.FTZ R10, R21, R10, !PT ;  /* 0x0000000a150a7209 */ /* 0x000fe40007810000 */
[----:B------:R-:W-:Y:S01]  /*8e80*/  FSEL R45, R46, -INF , P1 ;  /* 0xff8000002e2d7808 */ /* 0x000fe20000800000 */
[----:B------:R-:W1:Y:S01]  /*8e90*/  SHFL.BFLY PT, R3, R14, 0x2, 0x1f ;  /* 0x0c401f000e037f89 */ /* 0x000e6200000e0000 */
[----:B------:R-:W-:Y:S02]  /*8ea0*/  FMNMX.FTZ R10, R31, R10, !PT ;  /* 0x0000000a1f0a7209 */ /* 0x000fe40007810000 */
[----:B------:R-:W-:Y:S02]  /*8eb0*/  FSEL R47, R47, -INF , P6 ;  /* 0xff8000002f2f7808 */ /* 0x000fe40003000000 */
[----:B------:R-:W-:Y:S02]  /*8ec0*/  FMNMX.FTZ R10, R33, R10, !PT ;  /* 0x0000000a210a7209 */ /* 0x000fe40007810000 */
[----:B------:R-:W-:-:S02]  /*8ed0*/  FSEL R49, R50, -INF , P5 ;  /* 0xff80000032317808 */ /* 0x000fc40002800000 */
[----:B------:R-:W-:Y:S02]  /*8ee0*/  FMNMX.FTZ R10, R35, R10, !PT ;  /* 0x0000000a230a7209 */ /* 0x000fe40007810000 */
[----:B------:R-:W-:Y:S02]  /*8ef0*/  FSEL R51, R51, -INF , P4 ;  /* 0xff80000033337808 */ /* 0x000fe40002000000 */
[----:B------:R-:W-:Y:S01]  /*8f00*/  FMNMX.FTZ R12, R37, R10, !PT ;  /* 0x0000000a250c7209 */ /* 0x000fe20007810000 */
[----:B------:R-:W-:Y:S01]  /*8f10*/  IMAD.U32 R10, RZ, RZ, UR4 ;  /* 0x00000004ff0a7e24 */ /* 0x000fe2000f8e00ff */
[----:B------:R-:W-:Y:S02]  /*8f20*/  FSEL R55, R55, -INF , P2 ;  /* 0xff80000037377808 */ /* 0x000fe40001000000 */
[----:B------:R-:W-:-:S04]  /*8f30*/  FMNMX.FTZ R12, R39, R12, !PT ;  /* 0x0000000c270c7209 */ /* 0x000fc80007810000 */
[----:B------:R-:W-:Y:S02]  /*8f40*/  FMNMX.FTZ R12, R41, R12, !PT ;  /* 0x0000000c290c7209 */ /* 0x000fe40007810000 */
[----:B-1----:R-:W-:Y:S02]  /*8f50*/  FMNMX.FTZ R20, R14, R3, !PT ;  /* 0x000000030e147209 */ /* 0x002fe40007810000 */
[----:B------:R-:W-:-:S03]  /*8f60*/  FMNMX.FTZ R12, R43, R12, !PT ;  /* 0x0000000c2b0c7209 */ /* 0x000fc60007810000 */
[----:B------:R-:W1:Y:S01]  /*8f70*/  SHFL.BFLY PT, R3, R20, 0x1, 0x1f ;  /* 0x0c201f0014037f89 */ /* 0x000e6200000e0000 */
[----:B------:R-:W-:-:S04]  /*8f80*/  FMNMX.FTZ R12, R45, R12, !PT ;  /* 0x0000000c2d0c7209 */ /* 0x000fc80007810000 */
[----:B------:R-:W-:-:S04]  /*8f90*/  FMNMX.FTZ R12, R47, R12, !PT ;  /* 0x0000000c2f0c7209 */ /* 0x000fc80007810000 */
[----:B------:R-:W-:-:S04]  /*8fa0*/  FMNMX.FTZ R12, R49, R12, !PT ;  /* 0x0000000c310c7209 */ /* 0x000fc80007810000 */
[----:B------:R-:W-:Y:S02]  /*8fb0*/  FMNMX.FTZ R12, R51, R12, !PT ;  /* 0x0000000c330c7209 */ /* 0x000fe40007810000 */
[----:B-1----:R-:W-:-:S04]  /*8fc0*/  FMNMX.FTZ R3, R20, R3, !PT ;  /* 0x0000000314037209 */ /* 0x002fc80007810000 */
[C---:B------:R-:W-:Y:S01]  /*8fd0*/  FSETP.NEU.FTZ.AND P1, PT, R3.reuse, -INF , PT ;  /* 0xff8000000300780b */ /* 0x040fe20003f3d000 */
[----:B------:R-:W-:-:S05]  /*8fe0*/  FMUL.FTZ R14, R3, R10 ;  /* 0x0000000a030e7220 */ /* 0x000fca0000410000 */
[----:B------:R-:W-:-:S05]  /*8ff0*/  FSEL R20, R14, RZ, P1 ;  /* 0x000000ff0e147208 */ /* 0x000fca0000800000 */
[-CC-:B------:R-:W-:Y:S01]  /*9000*/  FFMA.FTZ R14, R13, R10.reuse, -R20.reuse ;  /* 0x0000000a0d0e7223 */ /* 0x180fe20000010814 */
[----:B------:R-:W-:Y:S01]  /*9010*/  FSEL R13, R54, -INF , P3 ;  /* 0xff800000360d7808 */ /* 0x000fe20001800000 */
        /* <DEDUP_REMOVED lines=9> */
[-CC-:B------:R-:W-:Y:S01]  /*90b0*/  FFMA.FTZ R65, R65, R10.reuse, -R20.reuse ;  /* 0x0000000a41417223 */ /* 0x180fe20000010814 */
[----:B------:R-:W1:Y:S01]  /*90c0*/  MUFU.EX2 R81, R24 ;  /* 0x0000001800517308 */ /* 0x000e620000000800 */
[-CC-:B------:R-:W-:Y:S01]  /*90d0*/  FFMA.FTZ R67, R67, R10.reuse, -R20.reuse ;  /* 0x0000000a43437223 */ /* 0x180fe20000010814 */
[----:B------:R-:W2:Y:S01]  /*90e0*/  SHFL.BFLY PT, R25, R12, 0x2, 0x1f ;  /* 0x0c401f000c197f89 */ /* 0x000ea200000e0000 */
[-CC-:B------:R-:W-:Y:S01]  /*90f0*/  FFMA.FTZ R69, R69, R10.reuse, -R20.reuse ;  /* 0x0000000a45457223 */ /* 0x180fe20000010814 */
[-CC-:B------:R-:W-:Y:S01]  /*9100*/  FFMA.FTZ R71, R71, R10.reuse, -R20.reuse ;  /* 0x0000000a47477223 */ /* 0x180fe20000010814 */
[-CC-:B------:R-:W-:Y:S01]  /*9110*/  FFMA.FTZ R73, R73, R10.reuse, -R20.reuse ;  /* 0x0000000a49497223 */ /* 0x180fe20000010814 */
[-CC-:B------:R-:W-:Y:S01]  /*9120*/  FFMA.FTZ R75, R75, R10.reuse, -R20.reuse ;  /* 0x0000000a4b4b7223 */ /* 0x180fe20000010814 */
[-CC-:B------:R-:W-:Y:S01]  /*9130*/  FFMA.FTZ R77, R77, R10.reuse, -R20.reuse ;  /* 0x0000000a4d4d7223 */ /* 0x180fe20000010814 */
[----:B------:R-:W3:Y:S01]  /*9140*/  MUFU.EX2 R57, R57 ;  /* 0x0000003900397308 */ /* 0x000ee20000000800 */
[-CC-:B------:R-:W-:Y:S01]  /*9150*/  FFMA.FTZ R79, R79, R10.reuse, -R20.reuse ;  /* 0x0000000a4f4f7223 */ /* 0x180fe20000010814 */
[----:B------:R-:W-:-:S06]  /*9160*/  FFMA.FTZ R20, R53, R10, -R20 ;  /* 0x0000000a35147223 */ /* 0x000fcc0000010814 */
[----:B------:R-:W4:Y:S01]  /*9170*/  MUFU.EX2 R154, R29 ;  /* 0x0000001d009a7308 */ /* 0x000f220000000800 */
[----:B-1----:R-:W-:Y:S01]  /*9180*/  FADD.FTZ R40, R152, R81 ;  /* 0x0000005198287221 */ /* 0x002fe20000010000 */
[----:B------:R-:W-:-:S06]  /*9190*/  F2FP.F16.F32.PACK_AB R152, R81, R152 ;  /* 0x000000985198723e */ /* 0x000fcc00000000ff */
[----:B------:R-:W1:Y:S01]  /*91a0*/  MUFU.EX2 R59, R59 ;  /* 0x0000003b003b7308 */ /* 0x000e620000000800 */
[----:B--2---:R-:W-:-:S05]  /*91b0*/  FMNMX.FTZ R25, R12, R25, !PT ;  /* 0x000000190c197209 */ /* 0x004fca0007810000 */
[----:B------:R-:W2:Y:S02]  /*91c0*/  SHFL.BFLY PT, R14, R25, 0x1, 0x1f ;  /* 0x0c201f00190e7f89 */ /* 0x000ea400000e0000 */
[----:B------:R-:W0:Y:S08]  /*91d0*/  MUFU.EX2 R156, R61 ;  /* 0x0000003d009c7308 */ /* 0x000e300000000800 */
[----:B------:R-:W-:Y:S08]  /*91e0*/  MUFU.EX2 R63, R63 ;  /* 0x0000003f003f7308 */ /* 0x000ff00000000800 */
[----:B------:R-:W-:Y:S01]  /*91f0*/  MUFU.EX2 R158, R65 ;  /* 0x00000041009e7308 */ /* 0x000fe20000000800 */
[----:B--2---:R-:W-:-:S07]  /*9200*/  FMNMX.FTZ R14, R25, R14, !PT ;  /* 0x0000000e190e7209 */ /* 0x004fce0007810000 */
[----:B------:R-:W-:Y:S01]  /*9210*/  MUFU.EX2 R67, R67 ;  /* 0x0000004300437308 */ /* 0x000fe20000000800 */
[C---:B------:R-:W-:Y:S01]  /*9220*/  FSETP.NEU.FTZ.AND P1, PT, R14.reuse, -INF , PT ;  /* 0xff8000000e00780b */ /* 0x040fe20003f3d000 */
[----:B------:R-:W-:-:S06]  /*9230*/  FMUL.FTZ R25, R14, R10 ;  /* 0x0000000a0e197220 */ /* 0x000fcc0000410000 */
[----:B------:R-:W-:Y:S01]  /*9240*/  MUFU.EX2 R160, R69 ;  /* 0x0000004500a07308 */ /* 0x000fe20000000800 */
[----:B------:R-:W-:Y:S01]  /*9250*/  FSEL R26, R25, RZ, P1 ;  /* 0x000000ff191a7208 */ /* 0x000fe20000800000 */
[----:B---3--:R-:W-:Y:S01]  /*9260*/  FADD.FTZ R25, R57, R40 ;  /* 0x0000002839197221 */ /* 0x008fe20000010000 */
[----:B------:R-:W-:-:S03]  /*9270*/  ISETP.NE.AND P1, PT, R60, RZ, PT ;  /* 0x000000ff3c00720c */ /* 0x000fc60003f25270 */
        /* <DEDUP_REMOVED lines=9> */
[----:B----4-:R-:W-:Y:S01]  /*9310*/  FADD.FTZ R42, R154, R25 ;  /* 0x000000199a2a7221 */ /* 0x010fe20000010000 */
[-CC-:B------:R-:W-:Y:S01]  /*9320*/  FFMA.FTZ R41, R41, R10.reuse, -R26.reuse ;  /* 0x0000000a29297223 */ /* 0x180fe2000001081a */
[----:B------:R-:W-:Y:S01]  /*9330*/  FFMA.FTZ R43, R43, R10, -R26 ;  /* 0x0000000a2b2b7223 */ /* 0x000fe2000001081a */
[----:B------:R1:W3:Y:S01]  /*9340*/  MUFU.EX2 R28, R27 ;  /* 0x0000001b001c7308 */ /* 0x0002e20000000800 */
[----:B--2---:R-:W-:-:S02]  /*9350*/  @!P1 VIADD R11, R15, 0x28c40 ;  /* 0x00028c400f0b9836 */ /* 0x004fc40000000000 */
[-CC-:B------:R-:W-:Y:S01]  /*9360*/  FFMA.FTZ R45, R45, R10.reuse, -R26.reuse ;  /* 0x0000000a2d2d7223 */ /* 0x180fe2000001081a */
[-CC-:B------:R-:W-:Y:S01]  /*9370*/  FFMA.FTZ R47, R47, R10.reuse, -R26.reuse ;  /* 0x0000000a2f2f7223 */ /* 0x180fe2000001081a */
[-CC-:B------:R-:W-:Y:S01]  /*9380*/  FFMA.FTZ R49, R49, R10.reuse, -R26.reuse ;  /* 0x0000000a31317223 */ /* 0x180fe2000001081a */
[-CC-:B------:R-:W-:Y:S01]  /*9390*/  FFMA.FTZ R51, R51, R10.reuse, -R26.reuse ;  /* 0x0000000a33337223 */ /* 0x180fe2000001081a */
[----:B------:R-:W-:Y:S01]  /*93a0*/  @!P1 PRMT R11, RZ, 0x654, R11 ;  /* 0x00000654ff0b9816 */ /* 0x000fe2000000000b */
[-C--:B------:R-:W-:Y:S01]  /*93b0*/  FFMA.FTZ R13, R13, R10.reuse, -R26 ;  /* 0x0000000a0d0d7223 */ /* 0x080fe2000001081a */
[----:B------:R-:W2:Y:S01]  /*93c0*/  MUFU.EX2 R21, R21 ;  /* 0x0000001500157308 */ /* 0x000ea20000000800 */
[----:B-1----:R-:W-:Y:S01]  /*93d0*/  FADD.FTZ R27, R59, R42 ;  /* 0x0000002a3b1b7221 */ /* 0x002fe20000010000 */
[----:B------:R1:W-:Y:S01]  /*93e0*/  @!P1 SYNCS.ARRIVE.TRANS64.RED.A1T0 RZ, [R11+URZ], RZ ;  /* 0x000000ff0bff99a7 */ /* 0x0003e2000810043f */
[----:B------:R-:W-:Y:S01]  /*93f0*/  FFMA.FTZ R26, R55, R10, -R26 ;  /* 0x0000000a371a7223 */ /* 0x000fe2000001081a */
[----:B------:R-:W-:Y:S01]  /*9400*/  F2FP.F16.F32.PACK_AB R154, R154, R57 ;  /* 0x000000399a9a723e */ /* 0x000fe200000000ff */
[C---:B0-----:R-:W-:Y:S01]  /*9410*/  FADD.FTZ R44, R156.reuse, R27 ;  /* 0x0000001b9c2c7221 */ /* 0x041fe20000010000 */
[----:B------:R-:W-:-:S02]  /*9420*/  F2FP.F16.F32.PACK_AB R156, R156, R59 ;  /* 0x0000003b9c9c723e */ /* 0x000fc400000000ff */
[----:B------:R-:W0:Y:S01]  /*9430*/  MUFU.EX2 R30, R31 ;  /* 0x0000001f001e7308 */ /* 0x000e220000000800 */
[----:B---3--:R-:W-:Y:S01]  /*9440*/  FADD.FTZ R40, R153, R28 ;  /* 0x0000001c99287221 */ /* 0x008fe20000010000 */
[----:B------:R-:W-:-:S06]  /*9450*/  F2FP.F16.F32.PACK_AB R153, R28, R153 ;  /* 0x000000991c99723e */ /* 0x000fcc00000000ff */
[----:B------:R-:W1:Y:S01]  /*9460*/  MUFU.EX2 R33, R33 ;  /* 0x0000002100217308 */ /* 0x000e620000000800 */
[----:B--2---:R-:W-:-:S07]  /*9470*/  FADD.FTZ R25, R21, R40 ;  /* 0x0000002815197221 */ /* 0x004fce0000010000 */
[----:B------:R-:W2:Y:S01]  /*9480*/  MUFU.EX2 R32, R35 ;  /* 0x0000002300207308 */ /* 0x000ea20000000800 */
[C---:B0-----:R-:W-:Y:S01]  /*9490*/  FADD.FTZ R42, R30.reuse, R25 ;  /* 0x000000191e2a7221 */ /* 0x041fe20000010000 */
[----:B------:R-:W-:Y:S01]  /*94a0*/  FADD.FTZ R25, R63, R44 ;  /* 0x0000002c3f197221 */ /* 0x000fe20000010000 */
[----:B------:R-:W-:Y:S01]  /*94b0*/  F2FP.F16.F32.PACK_AB R155, R30, R21 ;  /* 0x000000151e9b723e */ /* 0x000fe200000000ff */
[----:B------:R-:W-:Y:S02]  /*94c0*/  BAR.SYNC.DEFER_BLOCKING 0xf, 0x100 ;  /* 0x03c4000000007b1d */ /* 0x000fe40000010000 */
[C---:B------:R-:W-:Y:S01]  /*94d0*/  FADD.FTZ R44, R158.reuse, R25 ;  /* 0x000000199e2c7221 */ /* 0x040fe20000010000 */
[----:B------:R-:W-:Y:S01]  /*94e0*/  F2FP.F16.F32.PACK_AB R158, R158, R63 ;  /* 0x0000003f9e9e723e */ /* 0x000fe200000000ff */
[----:B-1----:R-:W-:Y:S02]  /*94f0*/  FADD.FTZ R11, R33, R42 ;  /* 0x0000002a210b7221 */ /* 0x002fe40000010000 */
[----:B------:R-:W0:Y:S01]  /*9500*/  MUFU.EX2 R37, R37 ;  /* 0x0000002500257308 */ /* 0x000e220000000800 */
[----:B------:R-:W-:-:S04]  /*9510*/  FADD.FTZ R25, R67, R44 ;  /* 0x0000002c43197221 */ /* 0x000fc80000010000 */
[C---:B------:R-:W-:Y:S01]  /*9520*/  FADD.FTZ R44, R160.reuse, R25 ;  /* 0x00000019a02c7221 */ /* 0x040fe20000010000 */
[----:B------:R-:W-:Y:S01]  /*9530*/  F2FP.F16.F32.PACK_AB R160, R160, R67 ;  /* 0x00000043a0a0723e */ /* 0x000fe200000000ff */
[C---:B--2---:R-:W-:Y:S01]  /*9540*/  FADD.FTZ R42, R32.reuse, R11 ;  /* 0x0000000b202a7221 */ /* 0x044fe20000010000 */
[----:B------:R-:W1:Y:S01]  /*9550*/  MUFU.EX2 R34, R39 ;  /* 0x0000002700227308 */ /* 0x000e620000000800 */
[----:B------:R-:W-:-:S07]  /*9560*/  F2FP.F16.F32.PACK_AB R157, R32, R33 ;  /* 0x00000021209d723e */ /* 0x000fce00000000ff */
[----:B------:R-:W2:Y:S01]  /*9570*/  MUFU.EX2 R41, R41 ;  /* 0x0000002900297308 */ /* 0x000ea20000000800 */
[----:B0-----:R-:W-:Y:S01]  /*9580*/  FADD.FTZ R11, R37, R42 ;  /* 0x0000002a250b7221 */ /* 0x001fe20000010000 */
[----:B------:R0:W-:Y:S06]  /*9590*/  STSM.16.M88.4 [R195+0x26800], R152 ;  /* 0x02680098c3007844 */ /* 0x0001ec0000000200 */
[----:B------:R-:W3:Y:S01]  /*95a0*/  MUFU.EX2 R36, R43 ;  /* 0x0000002b00247308 */ /* 0x000ee20000000800 */
[C---:B-1----:R-:W-:Y:S01]  /*95b0*/  FADD.FTZ R42, R34.reuse, R11 ;  /* 0x0000000b222a7221 */ /* 0x042fe20000010000 */
[----:B------:R-:W-:-:S05]  /*95c0*/  F2FP.F16.F32.PACK_AB R159, R34, R37 ;  /* 0x00000025229f723e */ /* 0x000fca00000000ff */
[----:B------:R0:W-:Y:S01]  /*95d0*/  STSM.16.M88.4 [R198], R156 ;  /* 0x0000009cc6007844 */ /* 0x0001e20000000200 */
        /* <DEDUP_REMOVED lines=8> */
[----:B--2---:R-:W-:-:S07]  /*9660*/  FADD.FTZ R21, R45, R28 ;  /* 0x0000001c2d157221 */ /* 0x004fce0000010000 */
[----:B------:R-:W-:Y:S01]  /*9670*/  MUFU.EX2 R75, R75 ;  /* 0x0000004b004b7308 */ /* 0x000fe20000000800 */
[C---:B---3--:R-:W-:Y:S01]  /*9680*/  F2FP.F16.F32.PACK_AB R162, R12.reuse, R71 ;  /* 0x000000470ca2723e */ /* 0x048fe200000000ff */
[----:B------:R-:W-:-:S06]  /*9690*/  FADD.FTZ R12, R12, R11 ;  /* 0x0000000b0c0c7221 */ /* 0x000fcc0000010000 */
[----:B------:R-:W2:Y:S01]  /*96a0*/  MUFU.EX2 R24, R77 ;  /* 0x0000004d00187308 */ /* 0x000ea20000000800 */
[C---:B-1----:R-:W-:Y:S01]  /*96b0*/  F2FP.F16.F32.PACK_AB R163, R38.reuse, R45 ;  /* 0x0000002d26a3723e */ /* 0x042fe200000000ff */
[----:B------:R-:W-:-:S04]  /*96c0*/  FADD.FTZ R38, R38, R21 ;  /* 0x0000001526267221 */ /* 0x000fc80000010000 */
[----:B------:R0:W-:Y:S02]  /*96d0*/  STSM.16.M88.4 [R196], R160 ;  /* 0x000000a0c4007844 */ /* 0x0001e40000000200 */
[----:B------:R-:W-:Y:S08]  /*96e0*/  MUFU.EX2 R49, R49 ;  /* 0x0000003100317308 */ /* 0x000ff00000000800 */
[----:B------:R-:W1:Y:S01]  /*96f0*/  MUFU.EX2 R40, R51 ;  /* 0x0000003300287308 */ /* 0x000e620000000800 */
[----:B--2---:R-:W-:Y:S01]  /*9700*/  F2FP.F16.F32.PACK_AB R164, R24, R75 ;  /* 0x0000004b18a4723e */ /* 0x004fe200000000ff */
[----:B------:R-:W-:-:S04]  /*9710*/  FADD.FTZ R75, R75, R12 ;  /* 0x0000000c4b4b7221 */ /* 0x000fc80000010000 */
[----:B------:R-:W-:Y:S02]  /*9720*/  FADD.FTZ R24, R24, R75 ;  /* 0x0000004b18187221 */ /* 0x000fe40000010000 */
[----:B------:R-:W2:Y:S08]  /*9730*/  MUFU.EX2 R79, R79 ;  /* 0x0000004f004f7308 */ /* 0x000eb00000000800 */
[----:B------:R-:W3:Y:S01]  /*9740*/  MUFU.EX2 R20, R20 ;  /* 0x0000001400147308 */ /* 0x000ee20000000800 */
[----:B-1----:R-:W-:Y:S01]  /*9750*/  F2FP.F16.F32.PACK_AB R165, R40, R49 ;  /* 0x0000003128a5723e */ /* 0x002fe200000000ff */
[----:B------:R-:W-:-:S04]  /*9760*/  FADD.FTZ R49, R49, R38 ;  /* 0x0000002631317221 */ /* 0x000fc80000010000 */
[----:B------:R-:W-:Y:S02]  /*9770*/  FADD.FTZ R40, R40, R49 ;  /* 0x0000003128287221 */ /* 0x000fe40000010000 */
[----:B------:R-:W-:Y:S01]  /*9780*/  MUFU.EX2 R13, R13 ;  /* 0x0000000d000d7308 */ /* 0x000fe20000000800 */
[----:B--2---:R-:W-:-:S07]  /*9790*/  FADD.FTZ R11, R79, R24 ;  /* 0x000000184f0b7221 */ /* 0x004fce0000010000 */
[----:B------:R-:W1:Y:S01]  /*97a0*/  MUFU.EX2 R26, R26 ;  /* 0x0000001a001a7308 */ /* 0x000e620000000800 */
[C---:B---3--:R-:W-:Y:S01]  /*97b0*/  F2FP.F16.F32.PACK_AB R166, R20.reuse, R79 ;  /* 0x0000004f14a6723e */ /* 0x048fe200000000ff */
[----:B------:R-:W-:Y:S01]  /*97c0*/  FADD.FTZ R11, R20, R11 ;  /* 0x0000000b140b7221 */ /* 0x000fe20000010000 */
[----:B-1----:R-:W-:Y:S01]  /*97d0*/  F2FP.F16.F32.PACK_AB R167, R26, R13 ;  /* 0x0000000d1aa7723e */ /* 0x002fe200000000ff */
[----:B------:R-:W-:-:S04]  /*97e0*/  FADD.FTZ R13, R13, R40 ;  /* 0x000000280d0d7221 */ /* 0x000fc80000010000 */
[----:B------:R0:W-:Y:S01]  /*97f0*/  STSM.16.M88.4 [R197], R164 ;  /* 0x000000a4c5007844 */ /* 0x0001e20000000200 */
[----:B------:R-:W-:Y:S01]  /*9800*/  FADD.FTZ R12, R26, R13 ;  /* 0x0000000d1a0c7221 */ /* 0x000fe20000010000 */
[----:B------:R-:W-:Y:S06]  /*9810*/  @!P0 BRA `(.L_x_3939) ;  /* 0x0000000000048947 */ /* 0x000fec0003800000 */
[----:B------:R-:W-:Y:S01]  /*9820*/  BPT.TRAP 0x1 ;  /* 0x000000040000795c */ /* 0x000fe20000300000 */
.L_x_3939:
[----:B------:R1:W2:Y:S01]  /*9830*/  SYNCS.PHASECHK.TRANS64.TRYWAIT P2, [R15+URZ+0x28c50], R58 ;  /* 0x028c503a0f0075a7 */ /* 0x0002a2000804017f */
[----:B------:R-:W-:Y:S05]  /*9840*/  @!P0 BRA `(.L_x_3940) ;  /* 0x0000000000048947 */ /* 0x000fea0003800000 */
[----:B------:R-:W-:Y:S01]  /*9850*/  BPT.TRAP 0x1 ;  /* 0x000000040000795c */ /* 0x000fe20000300000 */
.L_x_3940:
[----:B------:R-:W-:Y:S01]  /*9860*/  LOP3.LUT R13, R56, 0x2000000, RZ, 0xfc, !PT ;  /* 0x02000000380d7812 */ /* 0x000fe200078efcff */
[----:B------:R-:W-:Y:S01]  /*9870*/  ULDC UR36, c[0x0][0x988] ;  /* 0x0002620000247ab9 */ /* 0x000fe20000000800 */
[----:B------:R-:W-:Y:S01]  /*9880*/  BSSY B0, `(.L_x_3941) ;  /* 0x0000006000007945 */ /* 0x000fe20003800000 */
[----:B------:R-:W-:Y:S02]  /*9890*/  IMAD.MOV.U32 R21, RZ, RZ, 0x40000040 ;  /* 0x40000040ff157424 */ /* 0x000fe400078e00ff */
[----:B------:R-:W-:Y:S01]  /*98a0*/  IMAD R20, R18, 0x1000, R13 ;  /* 0x0000100012147824 */ /* 0x000fe200078e020d */
[----:B--2---:R-:W-:Y:S06]  /*98b0*/  @P2 BRA `(.L_x_3942) ;  /* 0x0000000000082947 */ /* 0x004fec0003800000 */
[----:B------:R-:W2:Y:S02]  /*98c0*/  SYNCS.PHASECHK.TRANS64.TRYWAIT P2, [R15+URZ+0x28c50], R58 ;  /* 0x028c503a0f0075a7 */ /* 0x000ea4000804017f */
[----:B--2---:R-:W-:Y:S05]  /*98d0*/  @!P2 BRA `(.L_x_3943) ;  /* 0x000000e40088a947 */ /* 0x004fea0003800000 */
.L_x_3942:
[----:B------:R-:W-:Y:S05]  /*98e0*/  BSYNC B0 ;  /* 0x0000000000007941 */ /* 0x000fea0003800000 */
.L_x_3941:
[----:B------:R-:W-:Y:S01]  /*98f0*/  R2UR UR6, R20 ;  /* 0x00000000140672ca */ /* 0x000fe200000e0000 */
[----:B-12---:R-:W-:Y:S01]  /*9900*/  WARPGROUP.ARRIVE ;  /* 0x00000000000079c5 */ /* 0x006fe20000000000 */
[----:B------:R-:W-:Y:S01]  /*9910*/  R2UR UR7, R21 ;  /* 0x00000000150772ca */ /* 0x000fe200000e0000 */
[----:B------:R-:W-:Y:S01]  /*9920*/  IMAD.MOV.U32 R21, RZ, RZ, 0x40000040 ;  /* 0x40000040ff157424 */ /* 0x000fe200078e00ff */
[----:B------:R-:W-:Y:S01]  /*9930*/  ISETP.GE.AND P2, PT, R168, 0x41, PT ;  /* 0x00000041a800780c */ /* 0x000fe20003f46270 */
[----:B------:R-:W-:Y:S01]  /*9940*/  @!P1 VIADD R15, R15, 0x28c60 ;  /* 0x00028c600f0f9836 */ /* 0x000fe20000000000 */
[----:B------:R-:W-:Y:S04]  /*9950*/  BSSY B0, `(.L_x_3944) ;  /* 0x00001c9000007945 */ /* 0x000fe80003800000 */
[----:B------:R-:W-:-:S05]  /*9960*/  @!P1 PRMT R15, RZ, 0x654, R15 ;  /* 0x00000654ff0f9816 */ /* 0x000fca000000000f */
[----:B------:R-:W-:Y:S03]  /*9970*/  HGMMA.64x256x16.F32 R24, R152, gdesc[UR4].tnspB, RZ, !UPT, gsb0 ;  /* 0x43e0000498187df0 */ /* 0x000fe6000c0008ff */
[----:B------:R-:W-:Y:S02]  /*9980*/  WARPGROUP.DEPBAR.LE gsb0, 0x0 ;  /* 0x00008000000079c5 */ /* 0x000fe40000010000 */
[----:B0-----:R-:W-:Y:S01]  /*9990*/  VIADD R152, R20, 0x80 ;  /* 0x0000008014987836 */ /* 0x001fe20000000000 */
[----:B------:R-:W-:Y:S01]  /*99a0*/  WARPGROUP.ARRIVE ;  /* 0x00000000000079c5 */ /* 0x000fe20000000000 */
[----:B------:R-:W-:-:S03]  /*99b0*/  IMAD.MOV.U32 R153, RZ, RZ, 0x40000040 ;  /* 0x40000040ff997424 */ /* 0x000fc600078e00ff */
[----:B------:R-:W-:Y:S01]  /*99c0*/  R2UR UR6, R152 ;  /* 0x00000000980672ca */ /* 0x000fe200000e0000 */
[C---:B------:R-:W-:Y:S01]  /*99d0*/  VIADD R152, R20.reuse, 0x100 ;  /* 0x0000010014987836 */ /* 0x040fe20000000000 */
[----:B------:R-:W-:Y:S01]  /*99e0*/  R2UR UR7, R153 ;  /* 0x00000000990772ca */ /* 0x000fe200000e0000 */
[----:B------:R-:W-:Y:S02]  /*99f0*/  IMAD.MOV.U32 R153, RZ, RZ, 0x40000040 ;  /* 0x40000040ff997424 */ /* 0x000fe400078e00ff */
[----:B------:R-:W-:-:S13]  /*9a00*/  VIADD R20, R20, 0x180 ;  /* 0x0000018014147836 */ /* 0x000fda0000000000 */
[----:B------:R-:W-:Y:S01]  /*9a10*/  HGMMA.64x256x16.F32 R24, R156, gdesc[UR4].tnspB, R24, gsb0 ;  /* 0x43e000049c187df0 */ /* 0x000fe20008000818 */
[----:B------:R-:W-:Y:S02]  /*9a20*/  R2UR UR6, R152 ;  /* 0x00000000980672ca */ /* 0x000fe400000e0000 */
[----:B------:R-:W-:Y:S01]  /*9a30*/  R2UR UR7, R153 ;  /* 0x00000000990772ca */ /* 0x000fe200000e0000 */
[----:B------:R-:W-:Y:S02]  /*9a40*/  WARPGROUP.DEPBAR.LE gsb0, 0x0 ;  /* 0x00008000000079c5 */ /* 0x000fe40000010000 */
[----:B------:R-:W-:-:S15]  /*9a50*/  WARPGROUP.ARRIVE ;  /* 0x00000000000079c5 */ /* 0x000fde0000000000 */
[----:B------:R-:W-:-:S07]  /*9a60*/  NOP ;  /* 0x0000000000007918 */ /* 0x000fce0000000000 */
[----:B------:R-:W-:Y:S01]  /*9a70*/  HGMMA.64x256x16.F32 R24, R160, gdesc[UR4].tnspB, R24, gsb0 ;  /* 0x43e00004a0187df0 */ /* 0x000fe20008000818 */
[----:B------:R-:W-:Y:S02]  /*9a80*/  R2UR UR6, R20 ;  /* 0x00000000140672ca */ /* 0x000fe400000e0000 */
[----:B------:R-:W-:Y:S01]  /*9a90*/  R2UR UR7, R21 ;  /* 0x00000000150772ca */ /* 0x000fe200000e0000 */
[----:B------:R-:W-:Y:S02]  /*9aa0*/  WARPGROUP.DEPBAR.LE gsb0, 0x0 ;  /* 0x00008000000079c5 */ /* 0x000fe40000010000 */
[----:B------:R-:W-:-:S15]  /*9ab0*/  WARPGROUP.ARRIVE ;  /* 0x00000000000079c5 */ /* 0x000fde0000000000 */
[----:B------:R-:W-:-:S07]  /*9ac0*/  NOP ;  /* 0x0000000000007918 */ /* 0x000fce0000000000 */
        /* <DEDUP_REMOVED lines=11> */
[----:B------:R-:W-:Y:S05]  /*9b80*/  @!P2 BRA `(.L_x_3945) ;  /* 0x000000180094a947 */ /* 0x000fea0003800000 */
[----:B0-----:R-:W-:Y:S02]  /*9b90*/  VIADD R15, R182, 0xfffffffe ;  /* 0xfffffffeb60f7836 */ /* 0x001fe40000000000 */
[----:B------:R-:W-:Y:S02]  /*9ba0*/  IMAD.MOV.U32 R21, RZ, RZ, R14 ;  /* 0x000000ffff157224 */ /* 0x000fe400078e000e */
[----:B------:R-:W-:Y:S02]  /*9bb0*/  IMAD.MOV.U32 R225, RZ, RZ, R3 ;  /* 0x000000ffffe17224 */ /* 0x000fe400078e0003 */
[----:B------:R-:W-:-:S07]  /*9bc0*/  IMAD.MOV.U32 R224, RZ, RZ, R18 ;  /* 0x000000ffffe07224 */ /* 0x000fce00078e0012 */
.L_x_3956:
[----:B------:R-:W-:Y:S01]  /*9bd0*/  VIADD R18, R224, 0x1 ;  /* 0x00000001e0127836 */ /* 0x000fe20000000000 */
[C---:B------:R-:W-:Y:S01]  /*9be0*/  ISETP.GT.AND P2, PT, R15.reuse, RZ, PT ;  /* 0x000000ff0f00720c */ /* 0x040fe20003f44270 */
[----:B------:R-:W-:-:S03]  /*9bf0*/  VIADD R15, R15, 0xffffffff ;  /* 0xffffffff0f0f7836 */ /* 0x000fc60000000000 */
[----:B------:R-:W-:-:S04]  /*9c00*/  ISETP.NE.AND P3, PT, R18, 0x2, PT ;  /* 0x000000021200780c */ /* 0x000fc80003f65270 */
[----:B------:R-:W-:Y:S02]  /*9c10*/  SEL R3, RZ, 0x1, P3 ;  /* 0x00000001ff037807 */ /* 0x000fe40001800000 */
[----:B------:R-:W-:Y:S02]  /*9c20*/  SEL R18, R18, RZ, P3 ;  /* 0x000000ff12127207 */ /* 0x000fe40001800000 */
[----:B------:R-:W-:Y:S01]  /*9c30*/  LOP3.LUT R22, R22, R3, RZ, 0x3c, !PT ;  /* 0x0000000316167212 */ /* 0x000fe200078e3cff */
[----:B-1----:R-:W-:Y:S06]  /*9c40*/  @!P0 BRA `(.L_x_3946) ;  /* 0x0000000000048947 */ /* 0x002fec0003800000 */
[----:B------:R-:W-:Y:S01]  /*9c50*/  BPT.TRAP 0x1 ;  /* 0x000000040000795c */ /* 0x000fe20000300000 */
.L_x_3946:
[----:B------:R-:W-:Y:S01]  /*9c60*/  IMAD R216, R18, 0x8, R2 ;  /* 0x0000000812d87824 */ /* 0x000fe200078e0202 */
[----:B------:R-:W-:-:S04]  /*9c70*/  SHF.L.U32 R20, R22, 0x1f, RZ ;  /* 0x0000001f16147819 */ /* 0x000fc800000006ff */
[----:B------:R0:W1:Y:S01]  /*9c80*/  SYNCS.PHASECHK.TRANS64.TRYWAIT P3, [R216+URZ+0x28c30], R20 ;  /* 0x028c3014d80075a7 */ /* 0x000062000806017f */
[----:B------:R-:W-:Y:S05]  /*9c90*/  @!P0 BRA `(.L_x_3947) ;  /* 0x0000000000048947 */ /* 0x000fea0003800000 */
[----:B------:R-:W-:Y:S01]  /*9ca0*/  BPT.TRAP 0x1 ;  /* 0x000000040000795c */ /* 0x000fe20000300000 */
.L_x_3947:
[----:B------:R-:W-:Y:S01]  /*9cb0*/  VIADD R3, R2, 0x20400 ;  /* 0x0002040002037836 */ /* 0x000fe20000000000 */
[----:B------:R-:W-:Y:S01]  /*9cc0*/  BSSY B1, `(.L_x_3948) ;  /* 0x0000009000017945 */ /* 0x000fe20003800000 */
[----:B------:R-:W-:Y:S02]  /*9cd0*/  IMAD R156, R18, 0x200, R0 ;  /* 0x00000200129c7824 */ /* 0x000fe400078e0200 */
[----:B------:R-:W-:Y:S01]  /*9ce0*/  IMAD.MOV.U32 R157, RZ, RZ, 0x40000040 ;  /* 0x40000040ff9d7424 */ /* 0x000fe200078e00ff */
[----:B------:R-:W-:-:S04]  /*9cf0*/  SHF.R.U32.HI R3, RZ, 0x4, R3 ;  /* 0x00000004ff037819 */ /* 0x000fc80000011603 */
[----:B------:R-:W-:-:S04]  /*9d00*/  LOP3.LUT R3, R3, 0x3fff, RZ, 0xc0, !PT ;  /* 0x00003fff03037812 */ /* 0x000fc800078ec0ff */
[----:B------:R-:W-:Y:S01]  /*9d10*/  LOP3.LUT R152, R3, 0x10000, RZ, 0xfc, !PT ;  /* 0x0001000003987812 */ /* 0x000fe200078efcff */
[----:B-1----:R-:W-:Y:S06]  /*9d20*/  @P3 BRA `(.L_x_3949) ;  /* 0x0000000000083947 */ /* 0x002fec0003800000 */
[----:B------:R-:W1:Y:S02]  /*9d30*/  SYNCS.PHASECHK.TRANS64.TRYWAIT P3, [R216+URZ+0x28c30], R20 ;  /* 0x028c3014d80075a7 */ /* 0x000e64000806017f */
[----:B-1----:R-:W-:Y:S05]  /*9d40*/  @!P3 BRA `(.L_x_3950) ;  /* 0x000000e00080b947 */ /* 0x002fea0003800000 */
.L_x_3949:
[----:B------:R-:W-:Y:S05]  /*9d50*/  BSYNC B1 ;  /* 0x0000000000017941 */ /* 0x000fea0003800000 */
.L_x_3948:
[----:B------:R-:W-:Y:S01]  /*9d60*/  IMAD.MOV.U32 R153, RZ, RZ, 0x40000040 ;  /* 0x40000040ff997424 */ /* 0x000fe200078e00ff */
[----:B------:R-:W-:Y:S01]  /*9d70*/  R2UR UR4, R152 ;  /* 0x00000000980472ca */ /* 0x000fe200000e0000 */
[C---:B------:R-:W-:Y:S01]  /*9d80*/  VIADD R154, R156.reuse, 0x2 ;  /* 0x000000029c9a7836 */ /* 0x040fe20000000000 */
[C---:B------:R-:W-:Y:S01]  /*9d90*/  R2UR UR6, R156.reuse ;  /* 0x000000009c0672ca */ /* 0x040fe200000e0000 */
[C---:B------:R-:W-:Y:S01]  /*9da0*/  VIADD R152, R156.reuse, 0x4 ;  /* 0x000000049c987836 */ /* 0x040fe20000000000 */
[----:B------:R-:W-:Y:S01]  /*9db0*/  R2UR UR7, R157 ;  /* 0x000000009d0772ca */ /* 0x000fe200000e0000 */
[----:B------:R-:W-:Y:S01]  /*9dc0*/  VIADD R156, R156, 0x6 ;  /* 0x000000069c9c7836 */ /* 0x000fe20000000000 */
[----:B------:R-:W-:Y:S01]  /*9dd0*/  R2UR UR5, R153 ;  /* 0x00000000990572ca */ /* 0x000fe200000e0000 */
[----:B------:R-:W-:Y:S01]  /*9de0*/  IMAD.MOV.U32 R155, RZ, RZ, 0x40000040 ;  /* 0x40000040ff9b7424 */ /* 0x000fe200078e00ff */
[----:B------:R-:W-:Y:S01]  /*9df0*/  R2UR UR10, R154 ;  /* 0x000000009a0a72ca */ /* 0x000fe200000e0000 */
[----:B------:R-:W-:Y:S01]  /*9e00*/  IMAD.MOV.U32 R157, RZ, RZ, 0x40000040 ;  /* 0x40000040ff9d7424 */ /* 0x000fe200078e00ff */
[----:B------:R-:W-:-:S02]  /*9e10*/  R2UR UR14, R152 ;  /* 0x00000000980e72ca */ /* 0x000fc400000e0000 */
[----:B------:R-:W-:Y:S02]  /*9e20*/  R2UR UR11, R155 ;  /* 0x000000009b0b72ca */ /* 0x000fe400000e0000 */
[----:B------:R-:W-:Y:S02]  /*9e30*/  R2UR UR15, R153 ;  /* 0x00000000990f72ca */ /* 0x000fe400000e0000 */
[----:B------:R-:W-:Y:S02]  /*9e40*/  R2UR UR18, R156 ;  /* 0x000000009c1272ca */ /* 0x000fe400000e0000 */
[----:B------:R-:W-:Y:S02]  /*9e50*/  R2UR UR19, R157 ;  /* 0x000000009d1372ca */ /* 0x000fe400000e0000 */
[----:B------:R-:W-:Y:S01]  /*9e60*/  WARPGROUP.ARRIVE ;  /* 0x00000000000079c5 */ /* 0x000fe20000000000 */
[----:B------:R-:W-:Y:S02]  /*9e70*/  R2UR UR8, R8 ;  /* 0x00000000080872ca */ /* 0x000fe400000e0000 */
[----:B------:R-:W-:-:S02]  /*9e80*/  R2UR UR9, R9 ;  /* 0x00000000090972ca */ /* 0x000fc400000e0000 */
[----:B------:R-:W-:Y:S01]  /*9e90*/  R2UR UR12, R6 ;  /* 0x00000000060c72ca */ /* 0x000fe200000e0000 */
[----:B------:R-:W-:Y:S01]  /*9ea0*/  HGMMA.64x64x16.F32 R152, gdesc[UR4], RZ, !UPT, gsb0 ;  /* 0x00e00000049879f0 */ /* 0x000fe2000c0008ff */
[----:B------:R-:W-:Y:S02]  /*9eb0*/  R2UR UR13, R7 ;  /* 0x00000000070d72ca */ /* 0x000fe400000e0000 */
[----:B------:R-:W-:Y:S02]  /*9ec0*/  R2UR UR16, R4 ;  /* 0x00000000041072ca */ /* 0x000fe400000e0000 */
[----:B------:R-:W-:Y:S01]  /*9ed0*/  R2UR UR17, R5 ;  /* 0x00000000051172ca */ /* 0x000fe200000e0000 */
        /* <DEDUP_REMOVED lines=26> */
[----:B------:R-:W2:Y:S02]  /*a080*/  SHFL.BFLY PT, R10, R3, 0x2, 0x1f ;  /* 0x0c401f00030a7f89 */ /* 0x000ea400000e0000 */
[----:B--2---:R-:W-:-:S05]  /*a090*/  FMNMX.FTZ R3, R3, R10, !PT ;  /* 0x0000000a03037209 */ /* 0x004fca0007810000 */
[----:B------:R-:W2:Y:S02]  /*a0a0*/  SHFL.BFLY PT, R10, R3, 0x1, 0x1f ;  /* 0x0c201f00030a7f89 */ /* 0x000ea400000e0000 */
[----:B--2---:R-:W-:Y:S01]  /*a0b0*/  FMNMX.FTZ R3, R3, R10, !PT ;  /* 0x0000000a03037209 */ /* 0x004fe20007810000 */
[----:B------:R-:W-:-:S04]  /*a0c0*/  IMAD.U32 R10, RZ, RZ, UR36 ;  /* 0x00000024ff0a7e24 */ /* 0x000fc8000f8e00ff */
[C---:B------:R-:W-:Y:S01]  /*a0d0*/  FMUL.FTZ R14, R3.reuse, R10 ;  /* 0x0000000a030e7220 */ /* 0x040fe20000410000 */
[----:B------:R-:W-:-:S03]  /*a0e0*/  FADD.FTZ R225, -R3, R225 ;  /* 0x000000e103e17221 */ /* 0x000fc60000010100 */
        /* <DEDUP_REMOVED lines=15> */
[-C--:B------:R-:W-:Y:S01]  /*a1e0*/  FFMA.FTZ R181, R181, R10.reuse, -R14 ;  /* 0x0000000ab5b57223 */ /* 0x080fe2000001080e */
[----:B------:R-:W-:Y:S01]  /*a1f0*/  @!P1 IADD3 R14, R216, 0x28c40, RZ ;  /* 0x00028c40d80e9810 */ /* 0x000fe20007ffe0ff */
[----:B------:R-:W-:Y:S01]  /*a200*/  FMUL.FTZ R225, R225, R10 ;  /* 0x0000000ae1e17220 */ /* 0x000fe20000410000 */
[----:B------:R-:W-:Y:S02]  /*a210*/  MUFU.EX2 R152, R152 ;  /* 0x0000009800987308 */ /* 0x000fe40000000800 */
[----:B------:R-:W-:-:S04]  /*a220*/  @!P1 PRMT R14, RZ, 0x654, R14 ;  /* 0x00000654ff0e9816 */ /* 0x000fc8000000000e */
[----:B------:R2:W-:Y:S02]  /*a230*/  @!P1 SYNCS.ARRIVE.TRANS64.RED.A1T0 RZ, [R14+URZ], RZ ;  /* 0x000000ff0eff99a7 */ /* 0x0005e4000810043f */
[----:B------:R-:W3:Y:S01]  /*a240*/  MUFU.EX2 R225, R225 ;  /* 0x000000e100e17308 */ /* 0x000ee20000000800 */
[----:B--2---:R-:W-:-:S07]  /*a250*/  IMAD.MOV R14, RZ, RZ, -R194 ;  /* 0x000000ffff0e7224 */ /* 0x004fce00078e0ac2 */
[----:B------:R-:W2:Y:S01]  /*a260*/  MUFU.EX2 R153, R153 ;  /* 0x0000009900997308 */ /* 0x000ea20000000800 */
[----:B------:R-:W-:Y:S02]  /*a270*/  ISETP.NE.AND P3, PT, R193, R14, PT ;  /* 0x0000000ec100720c */ /* 0x000fe40003f65270 */
[----:B------:R-:W-:-:S05]  /*a280*/  FMNMX.FTZ R14, R154, R21, !PT ;  /* 0x000000159a0e7209 */ /* 0x000fca0007810000 */
[----:B------:R-:W4:Y:S01]  /*a290*/  MUFU.EX2 R156, R156 ;  /* 0x0000009c009c7308 */ /* 0x000f220000000800 */
[----:B---3--:R-:W-:Y:S01]  /*a2a0*/  FFMA.FTZ R11, R225, R11, R152 ;  /* 0x0000000be10b7223 */ /* 0x008fe20000010098 */
[-C--:B------:R-:W-:Y:S01]  /*a2b0*/  FMUL.FTZ R24, R24, R225.reuse ;  /* 0x000000e118187220 */ /* 0x080fe20000410000 */
[-C--:B------:R-:W-:Y:S01]  /*a2c0*/  FMUL.FTZ R25, R25, R225.reuse ;  /* 0x000000e119197220 */ /* 0x080fe20000410000 */
[-C--:B------:R-:W-:Y:S01]  /*a2d0*/  FMUL.FTZ R28, R28, R225.reuse ;  /* 0x000000e11c1c7220 */ /* 0x080fe20000410000 */
[-C--:B------:R-:W-:Y:S01]  /*a2e0*/  FMUL.FTZ R29, R29, R225.reuse ;  /* 0x000000e11d1d7220 */ /* 0x080fe20000410000 */
[-C--:B------:R-:W-:Y:S01]  /*a2f0*/  FMUL.FTZ R32, R32, R225.reuse ;  /* 0x000000e120207220 */ /* 0x080fe20000410000 */
[-C--:B------:R-:W-:Y:S01]  /*a300*/  FMUL.FTZ R33, R33, R225.reuse ;  /* 0x000000e121217220 */ /* 0x080fe20000410000 */
[----:B------:R-:W-:Y:S02]  /*a310*/  @!P3 IMAD R237, R224, 0x40, R191 ;  /* 0x00000040e0edb824 */ /* 0x000fe400078e02bf */
[C---:B--2---:R-:W-:Y:S01]  /*a320*/  FADD.FTZ R11, R153.reuse, R11 ;  /* 0x0000000b990b7221 */ /* 0x044fe20000010000 */
[----:B------:R-:W-:Y:S01]  /*a330*/  F2FP.F16.F32.PACK_AB R152, R153, R152 ;  /* 0x000000989998723e */ /* 0x000fe200000000ff */
[-C--:B------:R-:W-:Y:S01]  /*a340*/  FMUL.FTZ R36, R36, R225.reuse ;  /* 0x000000e124247220 */ /* 0x080fe20000410000 */
[----:B------:R-:W-:Y:S01]  /*a350*/  @!P3 IMAD R153, R237, 0x4, R2 ;  /* 0x00000004ed99b824 */ /* 0x000fe200078e0202 */
[----:B------:R-:W-:Y:S01]  /*a360*/  FMNMX.FTZ R237, R155, R14, !PT ;  /* 0x0000000e9bed7209 */ /* 0x000fe20007810000 */
[-C--:B------:R-:W-:Y:S01]  /*a370*/  FMUL.FTZ R37, R37, R225.reuse ;  /* 0x000000e125257220 */ /* 0x080fe20000410000 */
[-C--:B------:R-:W-:Y:S01]  /*a380*/  FMUL.FTZ R40, R40, R225.reuse ;  /* 0x000000e128287220 */ /* 0x080fe20000410000 */
[----:B------:R-:W-:Y:S01]  /*a390*/  FMUL.FTZ R41, R41, R225 ;  /* 0x000000e129297220 */ /* 0x000fe20000410000 */
[----:B------:R-:W-:Y:S01]  /*a3a0*/  FMNMX.FTZ R14, R158, R237, !PT ;  /* 0x000000ed9e0e7209 */ /* 0x000fe20007810000 */
[-C--:B------:R-:W-:Y:S01]  /*a3b0*/  FMUL.FTZ R44, R44, R225.reuse ;  /* 0x000000e12c2c7220 */ /* 0x080fe20000410000 */
[-C--:B------:R-:W-:Y:S01]  /*a3c0*/  FMUL.FTZ R45, R45, R225.reuse ;  /* 0x000000e12d2d7220 */ /* 0x080fe20000410000 */
[-C--:B------:R-:W-:Y:S01]  /*a3d0*/  FMUL.FTZ R48, R48, R225.reuse ;  /* 0x000000e130307220 */ /* 0x080fe20000410000 */
        /* <DEDUP_REMOVED lines=60> */
[----:B------:R-:W3:Y:S01]  /*a7a0*/  MUFU.EX2 R157, R157 ;  /* 0x0000009d009d7308 */ /* 0x000ee20000000800 */
[----:B----4-:R-:W-:-:S07]  /*a7b0*/  FADD.FTZ R236, R156, R11 ;  /* 0x0000000b9cec7221 */ /* 0x010fce0000010000 */
[----:B------:R-:W-:Y:S01]  /*a7c0*/  MUFU.EX2 R160, R160 ;  /* 0x000000a000a07308 */ /* 0x000fe20000000800 */
[----:B--2---:R-:W-:-:S04]  /*a7d0*/  FMNMX.FTZ R225, R175, R14, !PT ;  /* 0x0000000eafe17209 */ /* 0x004fc80007810000 */
[----:B------:R-:W-:-:S03]  /*a7e0*/  FMNMX.FTZ R14, R178, R225, !PT ;  /* 0x000000e1b20e7209 */ /* 0x000fc60007810000 */
[----:B------:R-:W-:Y:S01]  /*a7f0*/  MUFU.EX2 R161, R161 ;  /* 0x000000a100a17308 */ /* 0x000fe20000000800 */
[----:B------:R-:W-:Y:S01]  /*a800*/  FMNMX.FTZ R225, R179, R14, !PT ;  /* 0x0000000eb3e17209 */ /* 0x000fe20007810000 */
[----:B---3--:R-:W-:-:S03]  /*a810*/  FADD.FTZ R11, R157, R236 ;  /* 0x000000ec9d0b7221 */ /* 0x008fc60000010000 */
[----:B------:R-:W-:-:S03]  /*a820*/  FMNMX.FTZ R14, R182, R225, !PT ;  /* 0x000000e1b60e7209 */ /* 0x000fc60007810000 */
[----:B------:R-:W-:Y:S01]  /*a830*/  MUFU.EX2 R164, R164 ;  /* 0x000000a400a47308 */ /* 0x000fe20000000800 */
[----:B------:R-:W-:-:S05]  /*a840*/  FMNMX.FTZ R14, R183, R14, !PT ;  /* 0x0000000eb70e7209 */ /* 0x000fca0007810000 */
[----:B------:R-:W2:Y:S02]  /*a850*/  SHFL.BFLY PT, R224, R14, 0x2, 0x1f ;  /* 0x0c401f000ee07f89 */ /* 0x000ea400000e0000 */
[----:B------:R-:W-:Y:S08]  /*a860*/  MUFU.EX2 R165, R165 ;  /* 0x000000a500a57308 */ /* 0x000ff00000000800 */
[----:B------:R-:W-:Y:S08]  /*a870*/  MUFU.EX2 R168, R168 ;  /* 0x000000a800a87308 */ /* 0x000ff00000000800 */
[----:B------:R-:W-:Y:S01]  /*a880*/  MUFU.EX2 R169, R169 ;  /* 0x000000a900a97308 */ /* 0x000fe20000000800 */
[----:B--2---:R-:W-:-:S07]  /*a890*/  FMNMX.FTZ R14, R14, R224, !PT ;  /* 0x000000e00e0e7209 */ /* 0x004fce0007810000 */
[----:B------:R-:W-:Y:S01]  /*a8a0*/  MUFU.EX2 R172, R172 ;  /* 0x000000ac00ac7308 */ /* 0x000fe20000000800 */
[----:B------:R-:W2:Y:S07]  /*a8b0*/  SHFL.BFLY PT, R224, R14, 0x1, 0x1f ;  /* 0x0c201f000ee07f89 */ /* 0x000eae00000e0000 */
[----:B------:R-:W-:Y:S08]  /*a8c0*/  MUFU.EX2 R173, R173 ;  /* 0x000000ad00ad7308 */ /* 0x000ff00000000800 */
[----:B------:R-:W-:Y:S08]  /*a8d0*/  MUFU.EX2 R176, R176 ;  /* 0x000000b000b07308 */ /* 0x000ff00000000800 */
[----:B------:R-:W-:Y:S01]  /*a8e0*/  MUFU.EX2 R177, R177 ;  /* 0x000000b100b17308 */ /* 0x000fe20000000800 */
[----:B--2---:R-:W-:-:S05]  /*a8f0*/  FMNMX.FTZ R14, R14, R224, !PT ;  /* 0x000000e00e0e7209 */ /* 0x004fca0007810000 */
[----:B------:R-:W-:Y:S02]  /*a900*/  FADD.FTZ R21, -R14, R21 ;  /* 0x000000150e157221 */ /* 0x000fe40000010100 */
[----:B------:R-:W-:Y:S02]  /*a910*/  MUFU.EX2 R180, R180 ;  /* 0x000000b400b47308 */ /* 0x000fe40000000800 */
[----:B------:R-:W-:-:S06]  /*a920*/  FMUL.FTZ R21, R21, R10 ;  /* 0x0000000a15157220 */ /* 0x000fcc0000410000 */
[----:B------:R-:W2:Y:S02]  /*a930*/  MUFU.EX2 R21, R21 ;  /* 0x0000001500157308 */ /* 0x000ea40000000800 */
        /* <DEDUP_REMOVED lines=38> */
[----:B------:R2:W3:Y:S01]  /*aba0*/  MUFU.EX2 R153, R154 ;  /* 0x0000009a00997308 */ /* 0x0004e20000000800 */
        /* <DEDUP_REMOVED lines=8> */
[----:B--2---:R-:W-:Y:S01]  /*ac30*/  F2FP.F16.F32.PACK_AB R154, R157, R156 ;  /* 0x0000009c9d9a723e */ /* 0x004fe200000000ff */
[----:B------:R-:W-:Y:S01]  /*ac40*/  FADD.FTZ R156, R160, R11 ;  /* 0x0000000ba09c7221 */ /* 0x000fe20000010000 */
[-C--:B------:R-:W-:Y:S01]  /*ac50*/  FMUL.FTZ R78, R78, R21.reuse ;  /* 0x000000154e4e7220 */ /* 0x080fe20000410000 */
[-C--:B------:R-:W-:Y:S01]  /*ac60*/  FMUL.FTZ R79, R79, R21.reuse ;  /* 0x000000154f4f7220 */ /* 0x080fe20000410000 */
[----:B------:R-:W-:Y:S01]  /*ac70*/  FMUL.FTZ R82, R82, R21 ;  /* 0x0000001552527220 */ /* 0x000fe20000410000 */
[C---:B------:R-:W-:Y:S01]  /*ac80*/  FADD.FTZ R11, R161.reuse, R156 ;  /* 0x0000009ca10b7221 */ /* 0x040fe20000010000 */
[----:B------:R-:W-:Y:S01]  /*ac90*/  F2FP.F16.F32.PACK_AB R156, R161, R160 ;  /* 0x000000a0a19c723e */ /* 0x000fe200000000ff */
[----:B------:R2:W4:Y:S01]  /*aca0*/  MUFU.EX2 R181, R158 ;  /* 0x0000009e00b57308 */ /* 0x0005220000000800 */
[----:B---3--:R-:W-:Y:S01]  /*acb0*/  FFMA.FTZ R12, R21, R12, R153 ;  /* 0x0000000c150c7223 */ /* 0x008fe20000010099 */
[----:B------:R-:W-:Y:S01]  /*acc0*/  F2FP.F16.F32.PACK_AB R153, R155, R153 ;  /* 0x000000999b99723e */ /* 0x000fe200000000ff */
[-C--:B------:R-:W-:Y:S01]  /*acd0*/  FMUL.FTZ R83, R83, R21.reuse ;  /* 0x0000001553537220 */ /* 0x080fe20000410000 */
[-C--:B------:R-:W-:Y:S01]  /*ace0*/  FMUL.FTZ R86, R86, R21.reuse ;  /* 0x0000001556567220 */ /* 0x080fe20000410000 */
[----:B------:R-:W-:Y:S01]  /*acf0*/  FADD.FTZ R12, R155, R12 ;  /* 0x0000000c9b0c7221 */ /* 0x000fe20000010000 */
[-C--:B------:R-:W-:Y:S01]  /*ad00*/  FMUL.FTZ R87, R87, R21.reuse ;  /* 0x0000001557577220 */ /* 0x080fe20000410000 */
[-C--:B------:R-:W-:Y:S01]  /*ad10*/  FMUL.FTZ R90, R90, R21.reuse ;  /* 0x000000155a5a7220 */ /* 0x080fe20000410000 */
[----:B------:R-:W3:Y:S01]  /*ad20*/  MUFU.EX2 R159, R159 ;  /* 0x0000009f009f7308 */ /* 0x000ee20000000800 */
[----:B--2---:R-:W-:Y:S01]  /*ad30*/  FADD.FTZ R158, R164, R11 ;  /* 0x0000000ba49e7221 */ /* 0x004fe20000010000 */
[-C--:B------:R-:W-:Y:S01]  /*ad40*/  FMUL.FTZ R91, R91, R21.reuse ;  /* 0x000000155b5b7220 */ /* 0x080fe20000410000 */
[-C--:B------:R-:W-:Y:S01]  /*ad50*/  FMUL.FTZ R94, R94, R21.reuse ;  /* 0x000000155e5e7220 */ /* 0x080fe20000410000 */
[-C--:B------:R-:W-:Y:S01]  /*ad60*/  FMUL.FTZ R95, R95, R21.reuse ;  /* 0x000000155f5f7220 */ /* 0x080fe20000410000 */
[C---:B------:R-:W-:Y:S01]  /*ad70*/  FADD.FTZ R11, R165.reuse, R158 ;  /* 0x0000009ea50b7221 */ /* 0x040fe20000010000 */
[----:B------:R-:W-:Y:S01]  /*ad80*/  F2FP.F16.F32.PACK_AB R158, R165, R164 ;  /* 0x000000a4a59e723e */ /* 0x000fe200000000ff */
[-C--:B------:R-:W-:Y:S01]  /*ad90*/  FMUL.FTZ R98, R98, R21.reuse ;  /* 0x0000001562627220 */ /* 0x080fe20000410000 */
[----:B------:R2:W5:Y:S01]  /*ada0*/  MUFU.EX2 R225, R162 ;  /* 0x000000a200e17308 */ /* 0x0005620000000800 */
[----:B----4-:R-:W-:Y:S01]  /*adb0*/  FADD.FTZ R12, R181, R12 ;  /* 0x0000000cb50c7221 */ /* 0x010fe20000010000 */
[----:B------:R-:W-:Y:S01]  /*adc0*/  FADD.FTZ R160, R168, R11 ;  /* 0x0000000ba8a07221 */ /* 0x000fe20000010000 */
[-C--:B------:R-:W-:Y:S01]  /*add0*/  FMUL.FTZ R99, R99, R21.reuse ;  /* 0x0000001563637220 */ /* 0x080fe20000410000 */
[-C--:B------:R-:W-:Y:S01]  /*ade0*/  FMUL.FTZ R102, R102, R21.reuse ;  /* 0x0000001566667220 */ /* 0x080fe20000410000 */
[----:B------:R-:W-:Y:S01]  /*adf0*/  FMUL.FTZ R103, R103, R21 ;  /* 0x0000001567677220 */ /* 0x000fe20000410000 */
[C---:B------:R-:W-:Y:S01]  /*ae00*/  FADD.FTZ R11, R169.reuse, R160 ;  /* 0x000000a0a90b7221 */ /* 0x040fe20000010000 */
[----:B------:R-:W-:Y:S01]  /*ae10*/  F2FP.F16.F32.PACK_AB R160, R169, R168 ;  /* 0x000000a8a9a0723e */ /* 0x000fe200000000ff */
[----:B------:R-:W4:Y:S01]  /*ae20*/  MUFU.EX2 R163, R163 ;  /* 0x000000a300a37308 */ /* 0x000f220000000800 */
[C---:B---3--:R-:W-:Y:S01]  /*ae30*/  FADD.FTZ R12, R159.reuse, R12 ;  /* 0x0000000c9f0c7221 */ /* 0x048fe20000010000 */
[----:B------:R-:W-:Y:S01]  /*ae40*/  F2FP.F16.F32.PACK_AB R155, R159, R181 ;  /* 0x000000b59f9b723e */ /* 0x000fe200000000ff */
[----:B------:R-:W-:Y:S01]  /*ae50*/  BAR.SYNC.DEFER_BLOCKING 0xf, 0x100 ;  /* 0x03c4000000007b1d */ /* 0x000fe20000010000 */
[----:B--2---:R-:W-:Y:S01]  /*ae60*/  FADD.FTZ R162, R172, R11 ;  /* 0x0000000baca27221 */ /* 0x004fe20000010000 */
[-C--:B------:R-:W-:Y:S01]  /*ae70*/  FMUL.FTZ R106, R106, R21.reuse ;  /* 0x000000156a6a7220 */ /* 0x080fe20000410000 */
[-C--:B------:R-:W-:Y:S01]  /*ae80*/  FMUL.FTZ R107, R107, R21.reuse ;  /* 0x000000156b6b7220 */ /* 0x080fe20000410000 */
[-C--:B------:R-:W-:Y:S01]  /*ae90*/  FMUL.FTZ R110, R110, R21.reuse ;  /* 0x000000156e6e7220 */ /* 0x080fe20000410000 */
[----:B------:R-:W-:Y:S01]  /*aea0*/  FADD.FTZ R11, R173, R162 ;  /* 0x000000a2ad0b7221 */ /* 0x000fe20000010000 */
[----:B------:R-:W2:Y:S01]  /*aeb0*/  MUFU.EX2 R224, R224 ;  /* 0x000000e000e07308 */ /* 0x000ea20000000800 */
[----:B-----5:R-:W-:Y:S01]  /*aec0*/  FADD.FTZ R12, R225, R12 ;  /* 0x0000000ce10c7221 */ /* 0x020fe20000010000 */
[----:B------:R-:W-:Y:S01]  /*aed0*/  F2FP.F16.F32.PACK_AB R162, R173, R172 ;  /* 0x000000acada2723e */ /* 0x000fe200000000ff */
[----:B------:R-:W-:Y:S01]  /*aee0*/  FADD.FTZ R164, R176, R11 ;  /* 0x0000000bb0a47221 */ /* 0x000fe20000010000 */
[-C--:B------:R-:W-:Y:S01]  /*aef0*/  FMUL.FTZ R111, R111, R21.reuse ;  /* 0x000000156f6f7220 */ /* 0x080fe20000410000 */
[-C--:B------:R-:W-:Y:S01]  /*af00*/  FMUL.FTZ R114, R114, R21.reuse ;  /* 0x0000001572727220 */ /* 0x080fe20000410000 */
[-C--:B------:R-:W-:Y:S01]  /*af10*/  FMUL.FTZ R115, R115, R21.reuse ;  /* 0x0000001573737220 */ /* 0x080fe20000410000 */
[----:B------:R-:W-:Y:S01]  /*af20*/  FADD.FTZ R11, R177, R164 ;  /* 0x000000a4b10b7221 */ /* 0x000fe20000010000 */
[----:B------:R-:W3:Y:S01]  /*af30*/  MUFU.EX2 R167, R167 ;  /* 0x000000a700a77308 */ /* 0x000ee20000000800 */
[----:B----4-:R-:W-:Y:S01]  /*af40*/  FADD.FTZ R157, R163, R12 ;  /* 0x0000000ca39d7221 */ /* 0x010fe20000010000 */
[----:B------:R-:W-:Y:S01]  /*af50*/  F2FP.F16.F32.PACK_AB R164, R177, R176 ;  /* 0x000000b0b1a4723e */ /* 0x000fe200000000ff */
[----:B------:R-:W-:Y:S01]  /*af60*/  FADD.FTZ R11, R180, R11 ;  /* 0x0000000bb40b7221 */ /* 0x000fe20000010000 */
[-C--:B------:R-:W-:Y:S01]  /*af70*/  FMUL.FTZ R118, R118, R21.reuse ;  /* 0x0000001576767220 */ /* 0x080fe20000410000 */
[-C--:B------:R-:W-:Y:S01]  /*af80*/  FMUL.FTZ R119, R119, R21.reuse ;  /* 0x0000001577777220 */ /* 0x080fe20000410000 */
[----:B------:R-:W-:Y:S01]  /*af90*/  FMUL.FTZ R122, R122, R21 ;  /* 0x000000157a7a7220 */ /* 0x000fe20000410000 */
[----:B------:R-:W-:Y:S01]  /*afa0*/  FADD.FTZ R11, R166, R11 ;  /* 0x0000000ba60b7221 */ /* 0x000fe20000010000 */
[----:B------:R-:W4:Y:S01]  /*afb0*/  MUFU.EX2 R161, R170 ;  /* 0x000000aa00a17308 */ /* 0x000f220000000800 */
[----:B--2---:R-:W-:Y:S01]  /*afc0*/  FADD.FTZ R168, R224, R157 ;  /* 0x0000009de0a87221 */ /* 0x004fe20000010000 */
[----:B------:R-:W-:Y:S01]  /*afd0*/  F2FP.F16.F32.PACK_AB R157, R163, R225 ;  /* 0x000000e1a39d723e */ /* 0x000fe200000000ff */
[----:B------:R2:W-:Y:S01]  /*afe0*/  STSM.16.M88.4 [R195+0x26800], R152 ;  /* 0x02680098c3007844 */ /* 0x0005e20000000200 */
[----:B------:R-:W-:Y:S01]  /*aff0*/  F2FP.F16.F32.PACK_AB R166, R166, R180 ;  /* 0x000000b4a6a6723e */ /* 0x000fe200000000ff */
[-C--:B------:R-:W-:Y:S01]  /*b000*/  FMUL.FTZ R123, R123, R21.reuse ;  /* 0x000000157b7b7220 */ /* 0x080fe20000410000 */
[-C--:B------:R-:W-:Y:S01]  /*b010*/  FMUL.FTZ R126, R126, R21.reuse ;  /* 0x000000157e7e7220 */ /* 0x080fe20000410000 */
[-C--:B------:R-:W-:Y:S01]  /*b020*/  FMUL.FTZ R127, R127, R21.reuse ;  /* 0x000000157f7f7220 */ /* 0x080fe20000410000 */
[----:B------:R-:W5:Y:S01]  /*b030*/  MUFU.EX2 R171, R171 ;  /* 0x000000ab00ab7308 */ /* 0x000f620000000800 */
        /* <DEDUP_REMOVED lines=8> */
[----:B----4-:R-:W-:Y:S01]  /*b0c0*/  FADD.FTZ R168, R161, R168 ;  /* 0x000000a8a1a87221 */ /* 0x010fe20000010000 */
[-C--:B------:R-:W-:Y:S01]  /*b0d0*/  FMUL.FTZ R142, R142, R21.reuse ;  /* 0x000000158e8e7220 */ /* 0x080fe20000410000 */
[-C--:B------:R-:W-:Y:S01]  /*b0e0*/  FMUL.FTZ R143, R143, R21.reuse ;  /* 0x000000158f8f7220 */ /* 0x080fe20000410000 */
[-C--:B------:R-:W-:Y:S01]  /*b0f0*/  FMUL.FTZ R146, R146, R21.reuse ;  /* 0x0000001592927220 */ /* 0x080fe20000410000 */
[-C--:B------:R-:W-:Y:S01]  /*b100*/  FMUL.FTZ R147, R147, R21.reuse ;  /* 0x0000001593937220 */ /* 0x080fe20000410000 */
[-C--:B------:R-:W-:Y:S01]  /*b110*/  FMUL.FTZ R150, R150, R21.reuse ;  /* 0x0000001596967220 */ /* 0x080fe20000410000 */
[----:B------:R-:W-:Y:S01]  /*b120*/  FMUL.FTZ R151, R151, R21 ;  /* 0x0000001597977220 */ /* 0x000fe20000410000 */
[----:B------:R-:W4:Y:S01]  /*b130*/  MUFU.EX2 R175, R175 ;  /* 0x000000af00af7308 */ /* 0x000f220000000800 */
[C---:B-----5:R-:W-:Y:S01]  /*b140*/  FADD.FTZ R159, R171.reuse, R168 ;  /* 0x000000a8ab9f7221 */ /* 0x060fe20000010000 */
[----:B------:R-:W-:-:S06]  /*b150*/  F2FP.F16.F32.PACK_AB R161, R171, R161 ;  /* 0x000000a1aba1723e */ /* 0x000fcc00000000ff */
[----:B------:R-:W5:Y:S01]  /*b160*/  MUFU.EX2 R165, R178 ;  /* 0x000000b200a57308 */ /* 0x000f620000000800 */
[----:B---3--:R-:W-:Y:S01]  /*b170*/  FADD.FTZ R168, R174, R159 ;  /* 0x0000009faea87221 */ /* 0x008fe20000010000 */
[----:B------:R-:W-:-:S05]  /*b180*/  F2FP.F16.F32.PACK_AB R159, R167, R224 ;  /* 0x000000e0a79f723e */ /* 0x000fca00000000ff */
[----:B------:R2:W-:Y:S01]  /*b190*/  STSM.16.M88.4 [R198], R156 ;  /* 0x0000009cc6007844 */ /* 0x0005e20000000200 */
[----:B------:R-:W3:Y:S01]  /*b1a0*/  MUFU.EX2 R12, R179 ;  /* 0x000000b3000c7308 */ /* 0x000ee20000000800 */
[----:B----4-:R-:W-:-:S07]  /*b1b0*/  FADD.FTZ R168, R175, R168 ;  /* 0x000000a8afa87221 */ /* 0x010fce0000010000 */
[----:B------:R-:W4:Y:S01]  /*b1c0*/  MUFU.EX2 R182, R182 ;  /* 0x000000b600b67308 */ /* 0x000f220000000800 */
[----:B-----5:R-:W-:-:S07]  /*b1d0*/  FADD.FTZ R163, R165, R168 ;  /* 0x000000a8a5a37221 */ /* 0x020fce0000010000 */
[----:B------:R-:W5:Y:S01]  /*b1e0*/  MUFU.EX2 R183, R183 ;  /* 0x000000b700b77308 */ /* 0x000f620000000800 */
[C---:B---3--:R-:W-:Y:S01]  /*b1f0*/  FADD.FTZ R167, R12.reuse, R163 ;  /* 0x000000a30ca77221 */ /* 0x048fe20000010000 */
[----:B------:R-:W-:Y:S02]  /*b200*/  F2FP.F16.F32.PACK_AB R163, R175, R174 ;  /* 0x000000aeafa3723e */ /* 0x000fe400000000ff */
[----:B------:R-:W-:-:S03]  /*b210*/  F2FP.F16.F32.PACK_AB R165, R12, R165 ;  /* 0x000000a50ca5723e */ /* 0x000fc600000000ff */
[----:B------:R2:W-:Y:S01]  /*b220*/  STSM.16.M88.4 [R196], R160 ;  /* 0x000000a0c4007844 */ /* 0x0005e20000000200 */
[----:B----4-:R-:W-:Y:S01]  /*b230*/  FADD.FTZ R168, R182, R167 ;  /* 0x000000a7b6a87221 */ /* 0x010fe20000010000 */
[----:B-----5:R-:W-:-:S03]  /*b240*/  F2FP.F16.F32.PACK_AB R167, R183, R182 ;  /* 0x000000b6b7a7723e */ /* 0x020fc600000000ff */
[----:B------:R-:W-:Y:S02]  /*b250*/  FADD.FTZ R12, R183, R168 ;  /* 0x000000a8b70c7221 */ /* 0x000fe40000010000 */
[----:B------:R2:W-:Y:S01]  /*b260*/  STSM.16.M88.4 [R197], R164 ;  /* 0x000000a4c5007844 */ /* 0x0005e20000000200 */
[----:B------:R-:W-:Y:S05]  /*b270*/  @!P0 BRA `(.L_x_3951) ;  /* 0x0000000000048947 */ /* 0x000fea0003800000 */
[----:B------:R-:W-:Y:S01]  /*b280*/  BPT.TRAP 0x1 ;  /* 0x000000040000795c */ /* 0x000fe20000300000 */
.L_x_3951:
[----:B------:R3:W4:Y:S01]  /*b290*/  SYNCS.PHASECHK.TRANS64.TRYWAIT P3, [R216+URZ+0x28c50], R20 ;  /* 0x028c5014d80075a7 */ /* 0x000722000806017f */
[----:B------:R-:W-:Y:S05]  /*b2a0*/  @!P0 BRA `(.L_x_3952) ;  /* 0x0000000000048947 */ /* 0x000fea0003800000 */
[----:B------:R-:W-:Y:S01]  /*b2b0*/  BPT.TRAP 0x1 ;  /* 0x000000040000795c */ /* 0x000fe20000300000 */
.L_x_3952:
[----:B------:R-:W-:Y:S04]  /*b2c0*/  BSSY B1, `(.L_x_3953) ;  /* 0x0000004000017945 */ /* 0x000fe80003800000 */
[----:B----4-:R-:W-:Y:S05]  /*b2d0*/  @P3 BRA `(.L_x_3954) ;  /* 0x0000000000083947 */ /* 0x010fea0003800000 */
[----:B------:R-:W4:Y:S02]  /*b2e0*/  SYNCS.PHASECHK.TRANS64.TRYWAIT P3, [R216+URZ+0x28c50], R20 ;  /* 0x028c5014d80075a7 */ /* 0x000f24000806017f */
[----:B----4-:R-:W-:Y:S05]  /*b2f0*/  @!P3 BRA `(.L_x_3955) ;  /* 0x000000cc0028b947 */ /* 0x010fea0003800000 */
.L_x_3954:
[----:B------:R-:W-:Y:S05]  /*b300*/  BSYNC B1 ;  /* 0x0000000000017941 */ /* 0x000fea0003800000 */
.L_x_3953:
[----:B01-34-:R-:W-:Y:S01]  /*b310*/  IMAD R20, R18, 0x1000, R13 ;  /* 0x0000100012147824 */ /* 0x01bfe200078e020d */
[----:B------:R-:W-:Y:S01]  /*b320*/  WARPGROUP.ARRIVE ;  /* 0x00000000000079c5 */ /* 0x000fe20000000000 */
[----:B------:R-:W-:Y:S02]  /*b330*/  IMAD.MOV.U32 R21, RZ, RZ, 0x40000040 ;  /* 0x40000040ff157424 */ /* 0x000fe400078e00ff */
[----:B------:R-:W-:Y:S01]  /*b340*/  @!P1 VIADD R216, R216, 0x28c60 ;  /* 0x00028c60d8d89836 */ /* 0x000fe20000000000 */
[----:B------:R-:W-:Y:S01]  /*b350*/  R2UR UR6, R20 ;  /* 0x00000000140672ca */ /* 0x000fe200000e0000 */
[----:B------:R-:W-:Y:S01]  /*b360*/  IMAD.MOV.U32 R225, RZ, RZ, R3 ;  /* 0x000000ffffe17224 */ /* 0x000fe200078e0003 */
[----:B------:R-:W-:Y:S01]  /*b370*/  R2UR UR7, R21 ;  /* 0x00000000150772ca */ /* 0x000fe200000e0000 */
[----:B------:R-:W-:Y:S01]  /*b380*/  IMAD.MOV.U32 R21, RZ, RZ, 0x40000040 ;  /* 0x40000040ff157424 */ /* 0x000fe200078e00ff */
[----:B------:R-:W-:Y:S01]  /*b390*/  @!P1 PRMT R216, RZ, 0x654, R216 ;  /* 0x00000654ffd89816 */ /* 0x000fe200000000d8 */
[----:B------:R-:W-:-:S10]  /*b3a0*/  IMAD.MOV.U32 R224, RZ, RZ, R18 ;  /* 0x000000ffffe07224 */ /* 0x000fd400078e0012 */
[----:B------:R-:W-:Y:S03]  /*b3b0*/  HGMMA.64x256x16.F32 R24, R152, gdesc[UR4].tnspB, R24, gsb0 ;  /* 0x43e0000498187df0 */ /* 0x000fe60008000818 */
[----:B------:R-:W-:Y:S02]  /*b3c0*/  WARPGROUP.DEPBAR.LE gsb0, 0x0 ;  /* 0x00008000000079c5 */ /* 0x000fe40000010000 */
[----:B--2---:R-:W-:Y:S01]  /*b3d0*/  VIADD R152, R20, 0x80 ;  /* 0x0000008014987836 */ /* 0x004fe20000000000 */
        /* <DEDUP_REMOVED lines=16> */
[----:B------:R-:W-:Y:S01]  /*b4e0*/  IMAD.MOV.U32 R21, RZ, RZ, R14 ;  /* 0x000000ffff157224 */ /* 0x000fe200078e000e */
[----:B------:R-:W-:Y:S02]  /*b4f0*/  WARPGROUP.DEPBAR.LE gsb0, 0x0 ;  /* 0x00008000000079c5 */ /* 0x000fe40000010000 */
[----:B------:R-:W-:-:S15]  /*b500*/  WARPGROUP.ARRIVE ;  /* 0x00000000000079c5 */ /* 0x000fde0000000000 */
[----:B------:R-:W-:-:S06]  /*b510*/  NOP ;  /* 0x0000000000007918 */ /* 0x000fcc0000000000 */
        /* <DEDUP_REMOVED lines=12> */
.L_x_3945:
[----:B------:R-:W-:Y:S05]  /*b5e0*/  BSYNC B0 ;  /* 0x0000000000007941 */ /* 0x000fea0003800000 */
.L_x_3944:
[----:B------:R-:W2:Y:S01]  /*b5f0*/  SHFL.BFLY PT, R0, R11, 0x2, 0x1f ;  /* 0x0c401f000b007f89 */ /* 0x000ea200000e0000 */
[----:B------:R-:W-:Y:S02]  /*b600*/  IMAD.MOV R6, RZ, RZ, -R194 ;  /* 0x000000ffff067224 */ /* 0x000fe400078e0ac2 */
[----:B------:R-:W-:Y:S01]  /*b610*/  IMAD.MOV.U32 R21, RZ, RZ, -0x800000 ;  /* 0xff800000ff157424 */ /* 0x000fe200078e00ff */
[----:B------:R-:W3:Y:S01]  /*b620*/  SHFL.BFLY PT, R7, R12, 0x2, 0x1f ;  /* 0x0c401f000c077f89 */ /* 0x000ee200000e0000 */
[----:B------:R-:W-:Y:S01]  /*b630*/  IMAD.MOV.U32 R20, RZ, RZ, -0x800000 ;  /* 0xff800000ff147424 */ /* 0x000fe200078e00ff */
[----:B------:R-:W-:Y:S08]  /*b640*/  BAR.ARV 0x8, 0x100 ;  /* 0x0204000000007b1d */ /* 0x000ff00000002000 */
[----:B------:R-:W-:Y:S01]  /*b650*/  BAR.SYNC.DEFER_BLOCKING 0xf, 0x100 ;  /* 0x03c4000000007b1d */ /* 0x000fe20000010000 */
[----:B------:R-:W-:Y:S01]  /*b660*/  ISETP.NE.AND P0, PT, R193, R6, PT ;  /* 0x00000006c100720c */ /* 0x000fe20003f05270 */
[----:B------:R-:W-:-:S02]  /*b670*/  IMAD.MOV.U32 R6, RZ, RZ, RZ ;  /* 0x000000ffff067224 */ /* 0x000fc400078e00ff */
[----:B------:R-:W-:Y:S02]  /*b680*/  VIADD R208, R208, 0x1 ;  /* 0x00000001d0d07836 */ /* 0x000fe40000000000 */
[----:B--2---:R-:W-:Y:S01]  /*b690*/  FADD.FTZ R4, R0, R11 ;  /* 0x0000000b00047221 */ /* 0x004fe20000010000 */
[----:B---3--:R-:W-:-:S04]  /*b6a0*/  FADD.FTZ R7, R7, R12 ;  /* 0x0000000c07077221 */ /* 0x008fc80000010000 */
[----:B------:R-:W2:Y:S04]  /*b6b0*/  SHFL.BFLY PT, R5, R4, 0x1, 0x1f ;  /* 0x0c201f0004057f89 */ /* 0x000ea800000e0000 */
[----:B------:R-:W3:Y:S01]  /*b6c0*/  SHFL.BFLY PT, R0, R7, 0x1, 0x1f ;  /* 0x0c201f0007007f89 */ /* 0x000ee200000e0000 */
[----:B--2---:R-:W-:Y:S01]  /*b6d0*/  FADD.FTZ R13, R4, R5 ;  /* 0x00000005040d7221 */ /* 0x004fe20000010000 */
[----:B------:R-:W-:Y:S02]  /*b6e0*/  IMAD.MOV.U32 R5, RZ, RZ, RZ ;  /* 0x000000ffff057224 */ /* 0x000fe400078e00ff */
[C---:B------:R-:W-:Y:S02]  /*b6f0*/  VIADD R4, R18.reuse, 0x1 ;  /* 0x0000000112047836 */ /* 0x040fe40000000000 */
[----:B---3--:R-:W-:Y:S01]  /*b700*/  FADD.FTZ R0, R7, R0 ;  /* 0x0000000007007221 */ /* 0x008fe20000010000 */
[----:B------:R-:W-:Y:S01]  /*b710*/  FSETP.NE.FTZ.AND P2, PT, R13, RZ, PT ;  /* 0x000000ff0d00720b */ /* 0x000fe20003f55000 */
[----:B------:R-:W-:Y:S01]  /*b720*/  @!P0 IMAD R7, R18, 0x40, R191 ;  /* 0x0000004012078824 */ /* 0x000fe200078e02bf */
[----:B------:R-:W-:-:S02]  /*b730*/  ISETP.NE.AND P1, PT, R4, 0x2, PT ;  /* 0x000000020400780c */ /* 0x000fc40003f25270 */
[----:B------:R-:W-:Y:S01]  /*b740*/  FSETP.NE.FTZ.AND P3, PT, R0, RZ, PT ;  /* 0x000000ff0000720b */ /* 0x000fe20003f75000 */
[----:B------:R-:W-:Y:S01]  /*b750*/  @!P0 IMAD R7, R7, 0x4, R2 ;  /* 0x0000000407078824 */ /* 0x000fe200078e0202 */
[----:B------:R-:W-:-:S04]  /*b760*/  SEL R9, RZ, 0x1, P1 ;  /* 0x00000001ff097807 */ /* 0x000fc80000800000 */
[----:B------:R-:W-:-:S03]  /*b770*/  LOP3.LUT R22, R22, R9, RZ, 0x3c, !PT ;  /* 0x0000000916167212 */ /* 0x000fc600078e3cff */
[----:B------:R-:W2:Y:S01]  /*b780*/  @P2 MUFU.RCP R5, R13 ;  /* 0x0000000d00052308 */ /* 0x000ea20000001000 */
[----:B------:R-:W-:-:S03]  /*b790*/  @P2 FMUL.FTZ R18, R10, 0.69314718246459960938 ;  /* 0x3f3172180a122820 */ /* 0x000fc60000410000 */
[----:B------:R-:W-:-:S04]  /*b7a0*/  @P3 FMUL.FTZ R10, R10, 0.69314718246459960938 ;  /* 0x3f3172180a0a3820 */ /* 0x000fc80000410000 */
[----:B------:R-:W3:Y:S08]  /*b7b0*/  @P3 MUFU.RCP R6, R0 ;  /* 0x0000000000063308 */ /* 0x000ef00000001000 */
[----:B------:R4:W5:Y:S01]  /*b7c0*/  @P2 MUFU.LG2 R2, R13 ;  /* 0x0000000d00022308 */ /* 0x0009620000000c00 */
[-C--:B--2---:R-:W-:Y:S01]  /*b7d0*/  FMUL.FTZ R154, R24, R5.reuse ;  /* 0x00000005189a7220 */ /* 0x084fe20000410000 */
[----:B------:R2:W-:Y:S01]  /*b7e0*/  @!P0 STS [R7+0x28800], R5 ;  /* 0x0288000507008388 */ /* 0x0005e20000000800 */
[-C--:B------:R-:W-:Y:S01]  /*b7f0*/  FMUL.FTZ R12, R25, R5.reuse ;  /* 0x00000005190c7220 */ /* 0x080fe20000410000 */
[-C--:B------:R-:W-:Y:S01]  /*b800*/  FMUL.FTZ R181, R32, R5.reuse ;  /* 0x0000000520b57220 */ /* 0x080fe20000410000 */
[-C--:B------:R-:W-:Y:S01]  /*b810*/  FMUL.FTZ R180, R36, R5.reuse ;  /* 0x0000000524b47220 */ /* 0x080fe20000410000 */
[-C--:B------:R-:W-:Y:S01]  /*b820*/  FMUL.FTZ R178, R40, R5.reuse ;  /* 0x0000000528b27220 */ /* 0x080fe20000410000 */
[-C--:B------:R-:W-:Y:S01]  /*b830*/  FMUL.FTZ R28, R28, R5.reuse ;  /* 0x000000051c1c7220 */ /* 0x080fe20000410000 */
[----:B------:R1:W0:Y:S01]  /*b840*/  @P3 MUFU.LG2 R24, R0 ;  /* 0x0000000000183308 */ /* 0x0002220000000c00 */
[----:B---3--:R3:W-:Y:S01]  /*b850*/  @!P0 STS [R7+0x28820], R6 ;  /* 0x0288200607008388 */ /* 0x0087e20000000800 */
[-C--:B------:R-:W-:Y:S01]  /*b860*/  FMUL.FTZ R9, R58, R6.reuse ;  /* 0x000000063a097220 */ /* 0x080fe20000410000 */
[-C--:B----4-:R-:W-:Y:S01]  /*b870*/  FMUL.FTZ R13, R66, R6.reuse ;  /* 0x00000006420d7220 */ /* 0x090fe20000410000 */
[-C--:B------:R-:W-:Y:S01]  /*b880*/  FMUL.FTZ R8, R29, R5.reuse ;  /* 0x000000051d087220 */ /* 0x080fe20000410000 */
[-C--:B------:R-:W-:Y:S01]  /*b890*/  FMUL.FTZ R179, R33, R5.reuse ;  /* 0x0000000521b37220 */ /* 0x080fe20000410000 */
[-C--:B------:R-:W-:Y:S01]  /*b8a0*/  FMUL.FTZ R177, R37, R5.reuse ;  /* 0x0000000525b17220 */ /* 0x080fe20000410000 */
[-C--:B------:R-:W-:Y:S01]  /*b8b0*/  FMUL.FTZ R32, R41, R5.reuse ;  /* 0x0000000529207220 */ /* 0x080fe20000410000 */
[-C--:B------:R-:W-:Y:S01]  /*b8c0*/  FMUL.FTZ R176, R44, R5.reuse ;  /* 0x000000052cb07220 */ /* 0x080fe20000410000 */
[-C--:B-1----:R-:W-:Y:S01]  /*b8d0*/  FMUL.FTZ R0, R27, R6.reuse ;  /* 0x000000061b007220 */ /* 0x082fe20000410000 */
[----:B-----5:R-:W-:Y:S01]  /*b8e0*/  @P2 FMUL.FTZ R25, R2, 0.69314718246459960938 ;  /* 0x3f31721802192820 */ /* 0x020fe20000410000 */
[-C--:B------:R-:W-:Y:S01]  /*b8f0*/  FMUL.FTZ R174, R45, R5.reuse ;  /* 0x000000052dae7220 */ /* 0x080fe20000410000 */
        /* <DEDUP_REMOVED lines=56> */
[----:B------:R-:W-:Y:S01]  /*bc80*/  @P2 FFMA.FTZ R21, R18, R3, R25 ;  /* 0x0000000312152223 */ /* 0x000fe20000010019 */
[----:B------:R-:W-:Y:S01]  /*bc90*/  PLOP3.LUT P0, PT, PT, PT, PT, 0x8, 0x0 ;  /* 0x000000000000781c */ /* 0x000fe20003f0e170 */
[-C--:B--2---:R-:W-:Y:S01]  /*bca0*/  FMUL.FTZ R5, R26, R6.reuse ;  /* 0x000000061a057220 */ /* 0x084fe20000410000 */
[-C--:B---3--:R-:W-:Y:S01]  /*bcb0*/  FMUL.FTZ R7, R30, R6.reuse ;  /* 0x000000061e077220 */ /* 0x088fe20000410000 */
        /* <DEDUP_REMOVED lines=57> */
[----:B------:R-:W-:Y:S01]  /*c050*/  SEL R18, R4, RZ, P1 ;  /* 0x000000ff04127207 */ /* 0x000fe20000800000 */
[----:B------:R-:W-:Y:S06]  /*c060*/  BAR.ARV 0xe, 0x100 ;  /* 0x0384000000007b1d */ /* 0x000fec0000002000 */
.L_x_3893:
[----:B------:R-:W-:Y:S05]  /*c070*/  BSYNC B7 ;  /* 0x0000000000077941 */ /* 0x000fea0003800000 */
.L_x_3891:
[----:B------:R-:W0:Y:S08]  /*c080*/  S2UR UR5, SR_CgaCtaId ;  /* 0x00000000000579c3 */ /* 0x000e300000008800 */
[----:B------:R-:W-:Y:S06]  /*c090*/  BAR.SYNC.DEFER_BLOCKING 0x5, 0x180 ;  /* 0x0146000000007b1d */ /* 0x000fec0000010000 */
[----:B------:R-:W-:Y:S01]  /*c0a0*/  UMOV UR4, 0x400 ;  /* 0x0000040000047882 */ /* 0x000fe20000000000 */
[----:B------:R-:W-:Y:S01]  /*c0b0*/  BSSY B0, `(.L_x_3957) ;  /* 0x00002d8000007945 */ /* 0x000fe20003800000 */
[----:B0-----:R-:W-:-:S06]  /*c0c0*/  ULEA UR4, UR5, UR4, 0x18 ;  /* 0x0000000405047291 */ /* 0x001fcc000f8ec03f */
[----:B------:R-:W-:-:S05]  /*c0d0*/  IMAD.U32 R2, RZ, RZ, UR4 ;  /* 0x00000004ff027e24 */ /* 0x000fca000f8e00ff */
[----:B-----5:R0:W1:Y:S01]  /*c0e0*/  LDS.128 R24, [R2+0x28cd0] ;  /* 0x028cd00002187984 */ /* 0x0200620000000c00 */
        /* <DEDUP_REMOVED lines=20> */
[----:B------:R-:W-:Y:S02]  /*c230*/  MOV R44, R2 ;  /* 0x00000002002c7202 */ /* 0x000fe40000000f00 */
[----:B--2---:R-:W-:-:S02]  /*c240*/  MOV R45, R3 ;  /* 0x00000003002d7202 */ /* 0x004fc40000000f00 */
[----:B------:R-:W-:Y:S02]  /*c250*/  F2FP.F16.F32.PACK_AB R41, R99, R41 ;  /* 0x000000296329723e */ /* 0x000fe400000000ff */
[----:B------:R-:W-:Y:S01]  /*c260*/  F2FP.F16.F32.PACK_AB R43, R103, R102 ;  /* 0x00000066672b723e */ /* 0x000fe200000000ff */
[----:B------:R-:W-:Y:S01]  /*c270*/  IMAD.WIDE R48, R223, 0x2, R44 ;  /* 0x00000002df307825 */ /* 0x000fe200078e022c */
[----:B------:R-:W-:Y:S02]  /*c280*/  F2FP.F16.F32.PACK_AB R105, R58, R106 ;  /* 0x0000006a3a69723e */ /* 0x000fe400000000ff */
[----:B------:R-:W-:Y:S02]  /*c290*/  F2FP.F16.F32.PACK_AB R112, R113, R112 ;  /* 0x000000707170723e */ /* 0x000fe400000000ff */
[C---:B------:R-:W-:Y:S02]  /*c2a0*/  LOP3.LUT R53, R48.reuse, 0x380, RZ, 0xc0, !PT ;  /* 0x0000038030357812 */ /* 0x040fe400078ec0ff */
[----:B------:R-:W-:-:S02]  /*c2b0*/  IADD3 R0, P1, R48, 0x20, RZ ;  /* 0x0000002030007810 */ /* 0x000fc40007f3e0ff */
[----:B------:R-:W-:Y:S02]  /*c2c0*/  SHF.R.U64 R53, R53, 0x3, RZ ;  /* 0x0000000335357819 */ /* 0x000fe400000012ff */
[C---:B------:R-:W-:Y:S02]  /*c2d0*/  IADD3 R3, P0, R48.reuse, 0x40, RZ ;  /* 0x0000004030037810 */ /* 0x040fe40007f1e0ff */
[----:B------:R-:W-:Y:S01]  /*c2e0*/  LOP3.LUT R52, R53, R48, RZ, 0x3c, !PT ;  /* 0x0000003035347212 */ /* 0x000fe200078e3cff */
[--C-:B------:R-:W-:Y:S01]  /*c2f0*/  IMAD.MOV.U32 R53, RZ, RZ, R49.reuse ;  /* 0x000000ffff357224 */ /* 0x100fe200078e0031 */
[----:B------:R-:W-:Y:S01]  /*c300*/  IADD3 R10, P4, R48, 0x60, RZ ;  /* 0x00000060300a7810 */ /* 0x000fe20007f9e0ff */
[----:B------:R-:W-:Y:S01]  /*c310*/  IMAD.X R31, RZ, RZ, R49, P0 ;  /* 0x000000ffff1f7224 */ /* 0x000fe200000e0631 */
[----:B------:R-:W-:Y:S02]  /*c320*/  LOP3.LUT R183, R0, 0x380, RZ, 0xc0, !PT ;  /* 0x0000038000b77812 */ /* 0x000fe400078ec0ff */
[----:B------:R-:W-:-:S02]  /*c330*/  LOP3.LUT R30, R3, 0x380, RZ, 0xc0, !PT ;  /* 0x00000380031e7812 */ /* 0x000fc400078ec0ff */
[----:B------:R-:W-:Y:S01]  /*c340*/  MOV R12, R52 ;  /* 0x00000034000c7202 */ /* 0x000fe20000000f00 */
[----:B------:R-:W-:Y:S01]  /*c350*/  BAR.SYNC.DEFER_BLOCKING 0x1, 0x100 ;  /* 0x0044000000007b1d */ /* 0x000fe20000010000 */
[----:B------:R-:W-:Y:S01]  /*c360*/  LOP3.LUT R225, R10, 0x380, RZ, 0xc0, !PT ;  /* 0x000003800ae17812 */ /* 0x000fe200078ec0ff */
[--C-:B------:R-:W-:Y:S01]  /*c370*/  IMAD.X R53, RZ, RZ, R49.reuse, P4 ;  /* 0x000000ffff357224 */ /* 0x100fe200020e0631 */
[----:B------:R-:W-:Y:S02]  /*c380*/  SHF.R.U64 R183, R183, 0x3, RZ ;  /* 0x00000003b7b77819 */ /* 0x000fe400000012ff */
[----:B------:R-:W-:Y:S02]  /*c390*/  IADD3 R60, P6, R48, 0x2020, RZ ;  /* 0x00002020303c7810 */ /* 0x000fe40007fde0ff */
[----:B------:R-:W-:Y:S02]  /*c3a0*/  SHF.R.U64 R30, R30, 0x3, RZ ;  /* 0x000000031e1e7819 */ /* 0x000fe400000012ff */
[----:B------:R-:W-:Y:S01]  /*c3b0*/  IADD3 R56, P3, R48, 0x2000, RZ ;  /* 0x0000200030387810 */ /* 0x000fe20007f7e0ff */
[----:B------:R-:W-:Y:S01]  /*c3c0*/  IMAD.X R61, RZ, RZ, R49, P6 ;  /* 0x000000ffff3d7224 */ /* 0x000fe200030e0631 */
[----:B------:R-:W-:-:S02]  /*c3d0*/  SHF.R.U64 R225, R225, 0x3, RZ ;  /* 0x00000003e1e17819 */ /* 0x000fc400000012ff */
[----:B------:R-:W-:Y:S01]  /*c3e0*/  IADD3 R8, P5, R48, 0x2040, RZ ;  /* 0x0000204030087810 */ /* 0x000fe20007fbe0ff */
[--C-:B------:R-:W-:Y:S01]  /*c3f0*/  IMAD.X R57, RZ, RZ, R49.reuse, P3 ;  /* 0x000000ffff397224 */ /* 0x100fe200018e0631 */
[----:B------:R-:W-:Y:S02]  /*c400*/  LOP3.LUT R30, R30, R3, RZ, 0x3c, !PT ;  /* 0x000000031e1e7212 */ /* 0x000fe400078e3cff */
[----:B------:R-:W-:Y:S01]  /*c410*/  LOP3.LUT R52, R225, R10, RZ, 0x3c, !PT ;  /* 0x0000000ae1347212 */ /* 0x000fe200078e3cff */
[----:B------:R-:W-:Y:S01]  /*c420*/  IMAD.X R65, RZ, RZ, R49, P5 ;  /* 0x000000ffff417224 */ /* 0x000fe200028e0631 */
[----:B------:R-:W-:Y:S02]  /*c430*/  LOP3.LUT R3, R56, 0x380, RZ, 0xc0, !PT ;  /* 0x0000038038037812 */ /* 0x000fe400078ec0ff */
[----:B------:R-:W-:Y:S02]  /*c440*/  LOP3.LUT R225, R8, 0x380, RZ, 0xc0, !PT ;  /* 0x0000038008e17812 */ /* 0x000fe400078ec0ff */
[C---:B------:R-:W-:Y:S01]  /*c450*/  IADD3 R68, P2, R48.reuse, 0x2060, RZ ;  /* 0x0000206030447810 */ /* 0x040fe20007f5e0ff */
[----:B------:R2:W-:Y:S01]  /*c460*/  STSM.16.M88.4 [R12], R4 ;  /* 0x000000040c007844 */ /* 0x0005e20000000200 */
[----:B------:R-:W-:-:S02]  /*c470*/  IADD3 R42, P0, R48, 0x4020, RZ ;  /* 0x00004020302a7810 */ /* 0x000fc40007f1e0ff */
[----:B------:R-:W-:Y:S01]  /*c480*/  SHF.R.U64 R3, R3, 0x3, RZ ;  /* 0x0000000303037819 */ /* 0x000fe200000012ff */
[--C-:B------:R-:W-:Y:S01]  /*c490*/  IMAD.X R69, RZ, RZ, R49.reuse, P2 ;  /* 0x000000ffff457224 */ /* 0x100fe200010e0631 */
[----:B------:R-:W-:Y:S01]  /*c4a0*/  SHF.R.U64 R225, R225, 0x3, RZ ;  /* 0x00000003e1e17819 */ /* 0x000fe200000012ff */
[--C-:B------:R-:W-:Y:S01]  /*c4b0*/  IMAD.X R77, RZ, RZ, R49.reuse, P0 ;  /* 0x000000ffff4d7224 */ /* 0x100fe200000e0631 */
[----:B------:R-:W-:Y:S02]  /*c4c0*/  IADD3 R70, P4, R48, 0x4040, RZ ;  /* 0x0000404030467810 */ /* 0x000fe40007f9e0ff */
[----:B------:R-:W-:Y:S02]  /*c4d0*/  LOP3.LUT R237, R68, 0x380, RZ, 0xc0, !PT ;  /* 0x0000038044ed7812 */ /* 0x000fe400078ec0ff */
[----:B------:R-:W-:Y:S01]  /*c4e0*/  LOP3.LUT R56, R3, R56, RZ, 0x3c, !PT ;  /* 0x0000003803387212 */ /* 0x000fe200078e3cff */
[----:B------:R-:W-:Y:S01]  /*c4f0*/  IMAD.X R81, RZ, RZ, R49, P4 ;  /* 0x000000ffff517224 */ /* 0x000fe200020e0631 */
[----:B------:R-:W-:-:S02]  /*c500*/  LOP3.LUT R64, R225, R8, RZ, 0x3c, !PT ;  /* 0x00000008e1407212 */ /* 0x000fc400078e3cff */
[----:B------:R-:W-:Y:S01]  /*c510*/  LOP3.LUT R225, R70, 0x380, RZ, 0xc0, !PT ;  /* 0x0000038046e17812 */ /* 0x000fe200078ec0ff */
[--C-:B--2---:R-:W-:Y:S01]  /*c520*/  IMAD.X R7, RZ, RZ, R49.reuse, P1 ;  /* 0x000000ffff077224 */ /* 0x104fe200008e0631 */
[----:B------:R-:W-:Y:S02]  /*c530*/  LOP3.LUT R6, R183, R0, RZ, 0x3c, !PT ;  /* 0x00000000b7067212 */ /* 0x000fe400078e3cff */
[----:B------:R-:W-:Y:S02]  /*c540*/  LOP3.LUT R183, R60, 0x380, RZ, 0xc0, !PT ;  /* 0x000003803cb77812 */ /* 0x000fe400078ec0ff */
[----:B------:R-:W-:Y:S02]  /*c550*/  IADD3 R28, P1, R48, 0x4000, RZ ;  /* 0x00004000301c7810 */ /* 0x000fe40007f3e0ff */
[----:B------:R-:W-:Y:S02]  /*c560*/  SHF.R.U64 R183, R183, 0x3, RZ ;  /* 0x00000003b7b77819 */ /* 0x000fe400000012ff */
[----:B------:R-:W-:Y:S01]  /*c570*/  LOP3.LUT R3, R28, 0x380, RZ, 0xc0, !PT ;  /* 0x000003801c037812 */ /* 0x000fe200078ec0ff */
[----:B------:R-:W-:Y:S01]  /*c580*/  IMAD.X R73, RZ, RZ, R49, P1 ;  /* 0x000000ffff497224 */ /* 0x000fe200008e0631 */
[----:B------:R-:W-:-:S02]  /*c590*/  LOP3.LUT R60, R183, R60, RZ, 0x3c, !PT ;  /* 0x0000003cb73c7212 */ /* 0x000fc400078e3cff */
[----:B------:R-:W-:Y:S02]  /*c5a0*/  LOP3.LUT R183, R42, 0x380, RZ, 0xc0, !PT ;  /* 0x000003802ab77812 */ /* 0x000fe400078ec0ff */
[----:B------:R-:W-:Y:S02]  /*c5b0*/  SHF.R.U64 R237, R237, 0x3, RZ ;  /* 0x00000003eded7819 */ /* 0x000fe400000012ff */
[C---:B------:R-:W-:Y:S02]  /*c5c0*/  IADD3 R34, P3, R48.reuse, 0x4060, RZ ;  /* 0x0000406030227810 */ /* 0x040fe40007f7e0ff */
[----:B------:R-:W-:Y:S02]  /*c5d0*/  SHF.R.U64 R183, R183, 0x3, RZ ;  /* 0x00000003b7b77819 */ /* 0x000fe400000012ff */
[----:B------:R-:W-:Y:S01]  /*c5e0*/  IADD3 R14, P5, R48, 0x6020, RZ ;  /* 0x00006020300e7810 */ /* 0x000fe20007fbe0ff */
[----:B------:R-:W-:Y:S01]  /*c5f0*/  IMAD.X R85, RZ, RZ, R49, P3 ;  /* 0x000000ffff557224 */ /* 0x000fe200018e0631 */
[----:B------:R-:W-:-:S02]  /*c600*/  SHF.R.U64 R3, R3, 0x3, RZ ;  /* 0x0000000303037819 */ /* 0x000fc400000012ff */
[C---:B------:R-:W-:Y:S01]  /*c610*/  IADD3 R4, P6, R48.reuse, 0x6000, RZ ;  /* 0x0000600030047810 */ /* 0x040fe20007fde0ff */
[--C-:B------:R-:W-:Y:S01]  /*c620*/  IMAD.X R111, RZ, RZ, R49.reuse, P5 ;  /* 0x000000ffff6f7224 */ /* 0x100fe200028e0631 */
[----:B------:R-:W-:Y:S02]  /*c630*/  SHF.R.U64 R225, R225, 0x3, RZ ;  /* 0x00000003e1e17819 */ /* 0x000fe400000012ff */
[----:B-1----:R-:W-:Y:S01]  /*c640*/  IADD3 R24, P2, R48, 0x6040, RZ ;  /* 0x0000604030187810 */ /* 0x002fe20007f5e0ff */
[--C-:B------:R-:W-:Y:S01]  /*c650*/  IMAD.X R89, RZ, RZ, R49.reuse, P6 ;  /* 0x000000ffff597224 */ /* 0x100fe200030e0631 */
[----:B------:R-:W-:Y:S02]  /*c660*/  LOP3.LUT R68, R237, R68, RZ, 0x3c, !PT ;  /* 0x00000044ed447212 */ /* 0x000fe400078e3cff */
[----:B------:R-:W-:Y:S01]  /*c670*/  LOP3.LUT R237, R34, 0x380, RZ, 0xc0, !PT ;  /* 0x0000038022ed7812 */ /* 0x000fe200078ec0ff */
[----:B------:R-:W-:Y:S01]  /*c680*/  IMAD.X R5, RZ, RZ, R49, P2 ;  /* 0x000000ffff057224 */ /* 0x000fe200010e0631 */
[----:B------:R-:W-:-:S02]  /*c690*/  LOP3.LUT R76, R183, R42, RZ, 0x3c, !PT ;  /* 0x0000002ab74c7212 */ /* 0x000fc400078e3cff */
[----:B------:R-:W-:Y:S02]  /*c6a0*/  LOP3.LUT R72, R3, R28, RZ, 0x3c, !PT ;  /* 0x0000001c03487212 */ /* 0x000fe400078e3cff */
[----:B------:R-:W-:Y:S02]  /*c6b0*/  LOP3.LUT R183, R14, 0x380, RZ, 0xc0, !PT ;  /* 0x000003800eb77812 */ /* 0x000fe400078ec0ff */
[----:B------:R-:W-:Y:S02]  /*c6c0*/  LOP3.LUT R80, R225, R70, RZ, 0x3c, !PT ;  /* 0x00000046e1507212 */ /* 0x000fe400078e3cff */
[----:B------:R-:W-:Y:S02]  /*c6d0*/  LOP3.LUT R3, R4, 0x380, RZ, 0xc0, !PT ;  /* 0x0000038004037812 */ /* 0x000fe400078ec0ff */
[----:B------:R-:W-:Y:S02]  /*c6e0*/  LOP3.LUT R225, R24, 0x380, RZ, 0xc0, !PT ;  /* 0x0000038018e17812 */ /* 0x000fe400078ec0ff */
[----:B------:R-:W-:-:S02]  /*c6f0*/  SHF.R.U64 R237, R237, 0x3, RZ ;  /* 0x00000003eded7819 */ /* 0x000fc400000012ff */
[----:B------:R-:W-:Y:S02]  /*c700*/  IADD3 R12, P1, R48, 0x6060, RZ ;  /* 0x00006060300c7810 */ /* 0x000fe40007f3e0ff */
[----:B------:R-:W-:Y:S02]  /*c710*/  SHF.R.U64 R183, R183, 0x3, RZ ;  /* 0x00000003b7b77819 */ /* 0x000fe400000012ff */
[----:B------:R-:W-:Y:S01]  /*c720*/  SHF.R.U64 R3, R3, 0x3, RZ ;  /* 0x0000000303037819 */ /* 0x000fe200000012ff */
[----:B------:R-:W-:Y:S01]  /*c730*/  IMAD.X R49, RZ, RZ, R49, P1 ;  /* 0x000000ffff317224 */ /* 0x000fe200008e0631 */
[----:B------:R-:W-:Y:S02]  /*c740*/  SHF.R.U64 R225, R225, 0x3, RZ ;  /* 0x00000003e1e17819 */ /* 0x000fe400000012ff */
[----:B------:R-:W-:Y:S02]  /*c750*/  LOP3.LUT R84, R237, R34, RZ, 0x3c, !PT ;  /* 0x00000022ed547212 */ /* 0x000fe400078e3cff */
[----:B------:R-:W-:-:S02]  /*c760*/  LOP3.LUT R237, R12, 0x380, RZ, 0xc0, !PT ;  /* 0x000003800ced7812 */ /* 0x000fc400078ec0ff */
[----:B------:R-:W-:Y:S02]  /*c770*/  LOP3.LUT R110, R183, R14, RZ, 0x3c, !PT ;  /* 0x0000000eb76e7212 */ /* 0x000fe400078e3cff */
[----:B------:R-:W-:Y:S02]  /*c780*/  LOP3.LUT R88, R3, R4, RZ, 0x3c, !PT ;  /* 0x0000000403587212 */ /* 0x000fe400078e3cff */
[----:B------:R-:W-:Y:S02]  /*c790*/  MOV R14, R30 ;  /* 0x0000001e000e7202 */ /* 0x000fe40000000f00 */
[----:B------:R-:W-:Y:S01]  /*c7a0*/  LOP3.LUT R4, R225, R24, RZ, 0x3c, !PT ;  /* 0x00000018e1047212 */ /* 0x000fe200078e3cff */
[----:B------:R-:W-:Y:S01]  /*c7b0*/  IMAD.MOV.U32 R24, RZ, RZ, RZ ;  /* 0x000000ffff187224 */ /* 0x000fe200078e00ff */
[----:B------:R-:W-:Y:S02]  /*c7c0*/  MOV R3, R6 ;  /* 0x0000000600037202 */ /* 0x000fe40000000f00 */
[----:B------:R-:W-:-:S02]  /*c7d0*/  F2FP.F16.F32.PACK_AB R28, R179, R181 ;  /* 0x000000b5b31c723e */ /* 0x000fc400000000ff */
[----:B------:R-:W-:Y:S02]  /*c7e0*/  F2FP.F16.F32.PACK_AB R30, R177, R180 ;  /* 0x000000b4b11e723e */ /* 0x000fe400000000ff */
[----:B------:R-:W-:Y:S02]  /*c7f0*/  F2FP.F16.F32.PACK_AB R31, R39, R38 ;  /* 0x00000026271f723e */ /* 0x000fe400000000ff */
[----:B------:R-:W-:Y:S02]  /*c800*/  F2FP.F16.F32.PACK_AB R34, R174, R176 ;  /* 0x000000b0ae22723e */ /* 0x000fe400000000ff */
[----:B------:R-:W-:Y:S01]  /*c810*/  SHF.R.U64 R237, R237, 0x3, RZ ;  /* 0x00000003eded7819 */ /* 0x000fe200000012ff */
[----:B------:R-:W-:Y:S01]  /*c820*/  STSM.16.M88.4 [R3], R28 ;  /* 0x0000001c03007844 */ /* 0x000fe20000000200 */
[----:B------:R-:W-:Y:S02]  /*c830*/  MOV R0, R4 ;  /* 0x0000000400007202 */ /* 0x000fe40000000f00 */
[----:B------:R-:W-:Y:S01]  /*c840*/  MOV R52, R52 ;  /* 0x0000003400347202 */ /* 0x000fe20000000f00 */
[----:B------:R1:W-:Y:S01]  /*c850*/  STSM.16.M88.4 [R14], R32 ;  /* 0x000000200e007844 */ /* 0x0003e20000000200 */
[----:B------:R-:W-:-:S02]  /*c860*/  F2FP.F16.F32.PACK_AB R4, R172, R175 ;  /* 0x000000afac04723e */ /* 0x000fc400000000ff */
[----:B------:R-:W-:Y:S02]  /*c870*/  F2FP.F16.F32.PACK_AB R5, R51, R50 ;  /* 0x000000323305723e */ /* 0x000fe400000000ff */
[----:B------:R-:W-:Y:S02]  /*c880*/  F2FP.F16.F32.PACK_AB R6, R170, R173 ;  /* 0x000000adaa06723e */ /* 0x000fe400000000ff */
[----:B------:R-:W-:Y:S02]  /*c890*/  F2FP.F16.F32.PACK_AB R7, R55, R54 ;  /* 0x000000363707723e */ /* 0x000fe400000000ff */
[----:B------:R-:W-:Y:S02]  /*c8a0*/  LOP3.LUT R48, R237, R12, RZ, 0x3c, !PT ;  /* 0x0000000ced307212 */ /* 0x000fe400078e3cff */
[----:B------:R-:W-:Y:S01]  /*c8b0*/  MOV R56, R56 ;  /* 0x0000003800387202 */ /* 0x000fe20000000f00 */
[----:B------:R2:W-:Y:S01]  /*c8c0*/  STSM.16.M88.4 [R52], R4 ;  /* 0x0000000434007844 */ /* 0x0005e20000000200 */
[----:B------:R-:W-:-:S02]  /*c8d0*/  F2FP.F16.F32.PACK_AB R8, R167, R171 ;  /* 0x000000aba708723e */ /* 0x000fc400000000ff */
[----:B------:R-:W-:Y:S02]  /*c8e0*/  F2FP.F16.F32.PACK_AB R10, R165, R169 ;  /* 0x000000a9a50a723e */ /* 0x000fe400000000ff */
[----:B------:R-:W-:Y:S02]  /*c8f0*/  MOV R60, R60 ;  /* 0x0000003c003c7202 */ /* 0x000fe40000000f00 */
[----:B------:R-:W-:Y:S01]  /*c900*/  F2FP.F16.F32.PACK_AB R12, R163, R166 ;  /* 0x000000a6a30c723e */ /* 0x000fe200000000ff */
[----:B------:R-:W-:Y:S01]  /*c910*/  STSM.16.M88.4 [R56], R8 ;  /* 0x0000000838007844 */ /* 0x000fe20000000200 */
[----:B-1----:R-:W-:Y:S02]  /*c920*/  F2FP.F16.F32.PACK_AB R14, R161, R164 ;  /* 0x000000a4a10e723e */ /* 0x002fe400000000ff */
[----:B------:R-:W-:Y:S02]  /*c930*/  MOV R64, R64 ;  /* 0x0000004000407202 */ /* 0x000fe40000000f00 */
        /* <DEDUP_REMOVED lines=8> */
[----:B------:R-:W-:Y:S02]  /*c9c0*/  F2FP.F16.F32.PACK_AB R33, R83, R82 ;  /* 0x000000525321723e */ /* 0x000fe400000000ff */
[----:B------:R-:W-:-:S02]  /*c9d0*/  F2FP.F16.F32.PACK_AB R34, R152, R156 ;  /* 0x0000009c9822723e */ /* 0x000fc400000000ff */
[----:B------:R-:W-:Y:S02]  /*c9e0*/  F2FP.F16.F32.PACK_AB R35, R87, R86 ;  /* 0x000000565723723e */ /* 0x000fe400000000ff */
[----:B------:R-:W-:Y:S02]  /*c9f0*/  MOV R72, R72 ;  /* 0x0000004800487202 */ /* 0x000fe40000000f00 */
[----:B------:R-:W-:Y:S01]  /*ca00*/  F2FP.F16.F32.PACK_AB R38, R93, R92 ;  /* 0x0000005c5d26723e */ /* 0x000fe200000000ff */
[----:B------:R-:W-:Y:S01]  /*ca10*/  STSM.16.M88.4 [R68], R32 ;  /* 0x0000002044007844 */ /* 0x000fe20000000200 */
[----:B------:R-:W-:Y:S02]  /*ca20*/  F2FP.F16.F32.PACK_AB R39, R95, R94 ;  /* 0x0000005e5f27723e */ /* 0x000fe400000000ff */
[----:B------:R-:W-:Y:S02]  /*ca30*/  MOV R76, R76 ;  /* 0x0000004c004c7202 */ /* 0x000fe40000000f00 */
[----:B------:R-:W-:Y:S01]  /*ca40*/  F2FP.F16.F32.PACK_AB R42, R101, R100 ;  /* 0x00000064652a723e */ /* 0x000fe200000000ff */
[----:B------:R-:W-:Y:S01]  /*ca50*/  STSM.16.M88.4 [R72], R36 ;  /* 0x0000002448007844 */ /* 0x000fe20000000200 */
[----:B------:R-:W-:-:S02]  /*ca60*/  MOV R80, R80 ;  /* 0x0000005000507202 */ /* 0x000fc40000000f00 */
[----:B------:R-:W-:Y:S01]  /*ca70*/  F2FP.F16.F32.PACK_AB R106, R109, R108 ;  /* 0x0000006c6d6a723e */ /* 0x000fe200000000ff */
[----:B------:R-:W-:Y:S01]  /*ca80*/  STSM.16.M88.4 [R76], R40 ;  /* 0x000000284c007844 */ /* 0x000fe20000000200 */
[----:B------:R-:W-:Y:S02]  /*ca90*/  F2FP.F16.F32.PACK_AB R107, R62, R107 ;  /* 0x0000006b3e6b723e */ /* 0x000fe400000000ff */
[----:B------:R-:W-:Y:S02]  /*caa0*/  F2FP.F16.F32.PACK_AB R113, R66, R114 ;  /* 0x000000724271723e */ /* 0x000fe400000000ff */
[----:B------:R-:W-:Y:S01]  /*cab0*/  F2FP.F16.F32.PACK_AB R120, R121, R120 ;  /* 0x000000787978723e */ /* 0x000fe200000000ff */
[----:B------:R-:W-:Y:S01]  /*cac0*/  STSM.16.M88.4 [R80], R104 ;  /* 0x0000006850007844 */ /* 0x000fe20000000200 */
[----:B------:R-:W-:Y:S02]  /*cad0*/  MOV R84, R84 ;  /* 0x0000005400547202 */ /* 0x000fe40000000f00 */
[----:B------:R-:W-:-:S02]  /*cae0*/  F2FP.F16.F32.PACK_AB R114, R117, R116 ;  /* 0x000000747572723e */ /* 0x000fc400000000ff */
[----:B------:R-:W-:Y:S02]  /*caf0*/  F2FP.F16.F32.PACK_AB R115, R119, R115 ;  /* 0x000000737773723e */ /* 0x000fe400000000ff */
[----:B------:R-:W-:Y:S02]  /*cb00*/  F2FP.F16.F32.PACK_AB R121, R123, R122 ;  /* 0x0000007a7b79723e */ /* 0x000fe400000000ff */
[----:B------:R-:W-:Y:S01]  /*cb10*/  F2FP.F16.F32.PACK_AB R128, R129, R128 ;  /* 0x000000808180723e */ /* 0x000fe200000000ff */
[----:B------:R-:W-:Y:S01]  /*cb20*/  STSM.16.M88.4 [R84], R112 ;  /* 0x0000007054007844 */ /* 0x000fe20000000200 */
[----:B------:R-:W-:Y:S02]  /*cb30*/  MOV R88, R88 ;  /* 0x0000005800587202 */ /* 0x000fe40000000f00 */
[----:B------:R-:W-:Y:S02]  /*cb40*/  F2FP.F16.F32.PACK_AB R122, R125, R124 ;  /* 0x0000007c7d7a723e */ /* 0x000fe400000000ff */
[----:B------:R-:W-:-:S02]  /*cb50*/  F2FP.F16.F32.PACK_AB R123, R127, R126 ;  /* 0x0000007e7f7b723e */ /* 0x000fc400000000ff */
[----:B------:R-:W-:Y:S02]  /*cb60*/  F2FP.F16.F32.PACK_AB R129, R131, R130 ;  /* 0x000000828381723e */ /* 0x000fe400000000ff */
[----:B------:R-:W-:Y:S01]  /*cb70*/  F2FP.F16.F32.PACK_AB R136, R137, R136 ;  /* 0x000000888988723e */ /* 0x000fe200000000ff */
[----:B------:R-:W-:Y:S01]  /*cb80*/  STSM.16.M88.4 [R88], R120 ;  /* 0x0000007858007844 */ /* 0x000fe20000000200 */
[----:B------:R-:W-:Y:S02]  /*cb90*/  ISETP.NE.U32.AND P0, PT, RZ, UR4, PT ;  /* 0x00000004ff007c0c */ /* 0x000fe4000bf05070 */
[----:B--2---:R-:W-:Y:S02]  /*cba0*/  IADD3 R6, P1, R200, UR4, RZ ;  /* 0x00000004c8067c10 */ /* 0x004fe4000ff3e0ff */
[----:B------:R-:W-:Y:S02]  /*cbb0*/  MOV R110, R110 ;  /* 0x0000006e006e7202 */ /* 0x000fe40000000f00 */
[----:B------:R-:W-:-:S02]  /*cbc0*/  F2FP.F16.F32.PACK_AB R130, R133, R132 ;  /* 0x000000848582723e */ /* 0x000fc400000000ff */
[----:B------:R-:W-:Y:S02]  /*cbd0*/  F2FP.F16.F32.PACK_AB R131, R135, R134 ;  /* 0x000000868783723e */ /* 0x000fe400000000ff */
[----:B------:R-:W-:Y:S02]  /*cbe0*/  F2FP.F16.F32.PACK_AB R137, R139, R138 ;  /* 0x0000008a8b89723e */ /* 0x000fe400000000ff */
[----:B------:R-:W-:Y:S01]  /*cbf0*/  F2FP.F16.F32.PACK_AB R144, R145, R144 ;  /* 0x000000909190723e */ /* 0x000fe200000000ff */
[----:B------:R-:W-:Y:S01]  /*cc00*/  STSM.16.M88.4 [R110], R128 ;  /* 0x000000806e007844 */ /* 0x000fe20000000200 */
[----:B------:R-:W-:Y:S02]  /*cc10*/  F2FP.F16.F32.PACK_AB R138, R141, R140 ;  /* 0x0000008c8d8a723e */ /* 0x000fe400000000ff */
[----:B------:R-:W-:Y:S02]  /*cc20*/  F2FP.F16.F32.PACK_AB R139, R143, R142 ;  /* 0x0000008e8f8b723e */ /* 0x000fe400000000ff */
[----:B------:R-:W-:-:S02]  /*cc30*/  F2FP.F16.F32.PACK_AB R145, R147, R146 ;  /* 0x000000929391723e */ /* 0x000fc400000000ff */
[----:B------:R-:W-:Y:S01]  /*cc40*/  MOV R48, R48 ;  /* 0x0000003000307202 */ /* 0x000fe20000000f00 */
[----:B------:R1:W-:Y:S01]  /*cc50*/  STSM.16.M88.4 [R0], R136 ;  /* 0x0000008800007844 */ /* 0x0003e20000000200 */
[----:B------:R-:W-:Y:S02]  /*cc60*/  F2FP.F16.F32.PACK_AB R146, R149, R148 ;  /* 0x000000949592723e */ /* 0x000fe400000000ff */
        /* <DEDUP_REMOVED lines=10> */
[----:B-1----:R-:W-:Y:S01]  /*cd10*/  IMAD.U32 R0, RZ, RZ, UR4 ;  /* 0x00000004ff007e24 */ /* 0x002fe2000f8e00ff */
[----:B------:R-:W-:Y:S01]  /*cd20*/  @P6 IADD3.X R201, R201, UR5, RZ, P4, !PT ;  /* 0x00000005c9c96c10 */ /* 0x000fe2000a7fe4ff */
[----:B------:R1:W5:Y:S01]  /*cd30*/  @P0 LDG.E R24, desc[UR40][R6.64] ;  /* 0x0000002806180981 */ /* 0x000362000c1e1900 */
[----:B------:R-:W-:-:S03]  /*cd40*/  IMAD R5, R211, 0x40, R189 ;  /* 0x00000040d3057824 */ /* 0x000fc600078e02bd */
[----:B------:R1:W5:Y:S01]  /*cd50*/  @P6 LDG.E R0, desc[UR40][R200.64] ;  /* 0x00000028c8006981 */ /* 0x000362000c1e1900 */
[----:B------:R-:W-:-:S03]  /*cd60*/  IMAD.WIDE R4, R5, 0x2, R44 ;  /* 0x0000000205047825 */ /* 0x000fc600078e022c */
[C---:B------:R-:W-:Y:S02]  /*cd70*/  IADD3 R9, P1, R4.reuse, 0x1000, RZ ;  /* 0x0000100004097810 */ /* 0x040fe40007f3e0ff */
[C---:B------:R-:W-:Y:S02]  /*cd80*/  IADD3 R13, P2, R4.reuse, 0x2000, RZ ;  /* 0x00002000040d7810 */ /* 0x040fe40007f5e0ff */
[C---:B------:R-:W-:Y:S02]  /*cd90*/  IADD3 R29, P3, R4.reuse, 0x3000, RZ ;  /* 0x00003000041d7810 */ /* 0x040fe40007f7e0ff */
[----:B------:R-:W-:Y:S02]  /*cda0*/  IADD3 R33, P4, R4, 0x4000, RZ ;  /* 0x0000400004217810 */ /* 0x000fe40007f9e0ff */
        /* <DEDUP_REMOVED lines=8> */
[----:B------:R-:W-:Y:S02]  /*ce30*/  IADD3 R37, P5, R4, 0x5000, RZ ;  /* 0x0000500004257810 */ /* 0x000fe40007fbe0ff */
        /* <DEDUP_REMOVED lines=8> */
[----:B------:R-:W-:-:S02]  /*cec0*/  P2R R10, PR, RZ, 0x20 ;  /* 0x00000020ff0a7803 */ /* 0x000fc40000000000 */
[C---:B------:R-:W-:Y:S02]  /*ced0*/  IADD3 R41, P1, R4.reuse, 0x6000, RZ ;  /* 0x0000600004297810 */ /* 0x040fe40007f3e0ff */
[C---:B------:R-:W-:Y:S02]  /*cee0*/  IADD3 R45, P2, R4.reuse, 0x7000, RZ ;  /* 0x00007000042d7810 */ /* 0x040fe40007f5e0ff */
[C---:B------:R-:W-:Y:S02]  /*cef0*/  IADD3 R49, P3, R4.reuse, 0x8000, RZ ;  /* 0x0000800004317810 */ /* 0x040fe40007f7e0ff */
[C---:B------:R-:W-:Y:S02]  /*cf00*/  IADD3 R53, P4, R4.reuse, 0x9000, RZ ;  /* 0x0000900004357810 */ /* 0x040fe40007f9e0ff */
[----:B------:R-:W-:Y:S02]  /*cf10*/  IADD3 R57, P5, R4, 0xa000, RZ ;  /* 0x0000a00004397810 */ /* 0x000fe40007fbe0ff */
[----:B------:R-:W-:-:S02]  /*cf20*/  LOP3.LUT R36, R37, 0x380, RZ, 0xc0, !PT ;  /* 0x0000038025247812 */ /* 0x000fc400078ec0ff */
[----:B------:R-:W-:Y:S02]  /*cf30*/  LOP3.LUT R40, R41, 0x380, RZ, 0xc0, !PT ;  /* 0x0000038029287812 */ /* 0x000fe400078ec0ff */
[----:B------:R-:W-:Y:S02]  /*cf40*/  LOP3.LUT R44, R45, 0x380, RZ, 0xc0, !PT ;  /* 0x000003802d2c7812 */ /* 0x000fe400078ec0ff */
[----:B--2---:R-:W-:Y:S02]  /*cf50*/  LOP3.LUT R48, R49, 0x380, RZ, 0xc0, !PT ;  /* 0x0000038031307812 */ /* 0x004fe400078ec0ff */
[----:B------:R-:W-:Y:S02]  /*cf60*/  LOP3.LUT R52, R53, 0x380, RZ, 0xc0, !PT ;  /* 0x0000038035347812 */ /* 0x000fe400078ec0ff */
[----:B------:R-:W-:Y:S02]  /*cf70*/  LOP3.LUT R56, R57, 0x380, RZ, 0xc0, !PT ;  /* 0x0000038039387812 */ /* 0x000fe400078ec0ff */
[----:B------:R-:W-:-:S02]  /*cf80*/  SHF.R.U64 R36, R36, 0x3, RZ ;  /* 0x0000000324247819 */ /* 0x000fc400000012ff */
[----:B------:R-:W-:Y:S02]  /*cf90*/  SHF.R.U64 R40, R40, 0x3, RZ ;  /* 0x0000000328287819 */ /* 0x000fe400000012ff */
[----:B------:R-:W-:Y:S02]  /*cfa0*/  SHF.R.U64 R44, R44, 0x3, RZ ;  /* 0x000000032c2c7819 */ /* 0x000fe400000012ff */
[----:B------:R-:W-:Y:S02]  /*cfb0*/  SHF.R.U64 R48, R48, 0x3, RZ ;  /* 0x0000000330307819 */ /* 0x000fe400000012ff */
[----:B------:R-:W-:Y:S02]  /*cfc0*/  SHF.R.U64 R52, R52, 0x3, RZ ;  /* 0x0000000334347819 */ /* 0x000fe400000012ff */
[----:B------:R-:W-:Y:S02]  /*cfd0*/  SHF.R.U64 R56, R56, 0x3, RZ ;  /* 0x0000000338387819 */ /* 0x000fe400000012ff */
[----:B------:R-:W-:-:S02]  /*cfe0*/  LOP3.LUT R36, R36, R37, RZ, 0x3c, !PT ;  /* 0x0000002524247212 */ /* 0x000fc400078e3cff */
[----:B------:R-:W-:Y:S02]  /*cff0*/  LOP3.LUT R40, R40, R41, RZ, 0x3c, !PT ;  /* 0x0000002928287212 */ /* 0x000fe400078e3cff */
[----:B------:R-:W-:Y:S02]  /*d000*/  LOP3.LUT R44, R44, R45, RZ, 0x3c, !PT ;  /* 0x0000002d2c2c7212 */ /* 0x000fe400078e3cff */
[----:B------:R-:W-:Y:S02]  /*d010*/  LOP3.LUT R48, R48, R49, RZ, 0x3c, !PT ;  /* 0x0000003130307212 */ /* 0x000fe400078e3cff */
[----:B------:R-:W-:Y:S02]  /*d020*/  LOP3.LUT R52, R52, R53, RZ, 0x3c, !PT ;  /* 0x0000003534347212 */ /* 0x000fe400078e3cff */
[----:B------:R-:W-:Y:S01]  /*d030*/  LOP3.LUT R56, R56, R57, RZ, 0x3c, !PT ;  /* 0x0000003938387212 */ /* 0x000fe200078e3cff */
[----:B-1----:R-:W-:Y:S06]  /*d040*/  @P6 BRA `(.L_x_3959) ;  /* 0x0000000000106947 */ /* 0x002fec0003800000 */
[----:B------:R-:W-:Y:S05]  /*d050*/  @!P0 BRA `(.L_x_3959) ;  /* 0x00000000000c8947 */ /* 0x000fea0003800000 */
[----:B------:R-:W2:Y:S04]  /*d060*/  LDG.E R3, desc[UR40][R6.64] ;  /* 0x0000002806037981 */ /* 0x000ea8000c1e1900 */
[----:B-----5:R-:W2:Y:S02]  /*d070*/  LDG.E R0, desc[UR40][R6.64+0x4] ;  /* 0x0000042806007981 */ /* 0x020ea4000c1e1900 */
[----:B--2---:R-:W-:-:S07]  /*d080*/  IMAD.IADD R0, R0, 0x1, -R3 ;  /* 0x0000000100007824 */ /* 0x004fce00078e0a03 */
.L_x_3959:
[----:B------:R-:W1:Y:S01]  /*d090*/  SHFL.IDX PT, R3, R213, RZ, 0x1f ;  /* 0x00001fffd5037589 */ /* 0x000e6200000e0000 */
[----:B------:R-:W-:Y:S01]  /*d0a0*/  ISETP.NE.AND P6, PT, R10, RZ, PT ;  /* 0x000000ff0a00720c */ /* 0x000fe20003fc5270 */
[--C-:B------:R-:W-:Y:S01]  /*d0b0*/  IMAD.X R57, RZ, RZ, R5.reuse, P5 ;  /* 0x000000ffff397224 */ /* 0x100fe200028e0605 */
[C---:B------:R-:W-:Y:S01]  /*d0c0*/  LOP3.LUT R7, R4.reuse, 0x380, RZ, 0xc0, !PT ;  /* 0x0000038004077812 */ /* 0x040fe200078ec0ff */
[--C-:B------:R-:W-:Y:S01]  /*d0d0*/  IMAD.X R41, RZ, RZ, R5.reuse, P1 ;  /* 0x000000ffff297224 */ /* 0x100fe200008e0605 */
[C---:B------:R-:W-:Y:S01]  /*d0e0*/  IADD3 R65, P1, R4.reuse, 0xc000, RZ ;  /* 0x0000c00004417810 */ /* 0x040fe20007f3e0ff */
[--C-:B------:R-:W-:Y:S01]  /*d0f0*/  IMAD.X R37, RZ, RZ, R5.reuse, P6 ;  /* 0x000000ffff257224 */ /* 0x100fe200030e0605 */
[C---:B------:R-:W-:Y:S01]  /*d100*/  IADD3 R61, P6, R4.reuse, 0xb000, RZ ;  /* 0x0000b000043d7810 */ /* 0x040fe20007fde0ff */
[--C-:B------:R-:W-:Y:S01]  /*d110*/  IMAD.X R45, RZ, RZ, R5.reuse, P2 ;  /* 0x000000ffff2d7224 */ /* 0x100fe200010e0605 */
[C---:B------:R-:W-:Y:S01]  /*d120*/  IADD3 R69, P2, R4.reuse, 0xd000, RZ ;  /* 0x0000d00004457810 */ /* 0x040fe20007f5e0ff */
[--C-:B------:R-:W-:Y:S01]  /*d130*/  IMAD.X R49, RZ, RZ, R5.reuse, P3 ;  /* 0x000000ffff317224 */ /* 0x100fe200018e0605 */
[C---:B------:R-:W-:Y:S01]  /*d140*/  IADD3 R73, P3, R4.reuse, 0xe000, RZ ;  /* 0x0000e00004497810 */ /* 0x040fe20007f7e0ff */
[----:B------:R-:W-:Y:S01]  /*d150*/  IMAD.X R53, RZ, RZ, R5, P4 ;  /* 0x000000ffff357224 */ /* 0x000fe200020e0605 */
[----:B------:R-:W-:-:S02]  /*d160*/  IADD3 R10, P4, R4, 0xf000, RZ ;  /* 0x0000f000040a7810 */ /* 0x000fc40007f9e0ff */
[----:B------:R-:W-:Y:S02]  /*d170*/  LOP3.LUT R60, R61, 0x380, RZ, 0xc0, !PT ;  /* 0x000003803d3c7812 */ /* 0x000fe400078ec0ff */
[----:B------:R-:W-:Y:S01]  /*d180*/  LOP3.LUT R64, R65, 0x380, RZ, 0xc0, !PT ;  /* 0x0000038041407812 */ /* 0x000fe200078ec0ff */
[----:B------:R-:W-:Y:S01]  /*d190*/  IMAD.X R77, RZ, RZ, R5, P4 ;  /* 0x000000ffff4d7224 */ /* 0x000fe200020e0605 */
[----:B------:R-:W-:Y:S02]  /*d1a0*/  LOP3.LUT R68, R69, 0x380, RZ, 0xc0, !PT ;  /* 0x0000038045447812 */ /* 0x000fe400078ec0ff */
[----:B------:R-:W-:Y:S02]  /*d1b0*/  LOP3.LUT R72, R73, 0x380, RZ, 0xc0, !PT ;  /* 0x0000038049487812 */ /* 0x000fe400078ec0ff */
[----:B------:R-:W-:Y:S02]  /*d1c0*/  SHF.R.U64 R60, R60, 0x3, RZ ;  /* 0x000000033c3c7819 */ /* 0x000fe400000012ff */
[----:B-1----:R-:W-:-:S02]  /*d1d0*/  ISETP.NE.AND P5, PT, R3, RZ, PT ;  /* 0x000000ff0300720c */ /* 0x002fc40003fa5270 */
[----:B------:R-:W-:Y:S02]  /*d1e0*/  LOP3.LUT R3, R10, 0x380, RZ, 0xc0, !PT ;  /* 0x000003800a037812 */ /* 0x000fe400078ec0ff */
[----:B------:R-:W-:Y:S02]  /*d1f0*/  SHF.R.U64 R64, R64, 0x3, RZ ;  /* 0x0000000340407819 */ /* 0x000fe400000012ff */
[----:B------:R-:W-:Y:S02]  /*d200*/  SHF.R.U64 R68, R68, 0x3, RZ ;  /* 0x0000000344447819 */ /* 0x000fe400000012ff */
[----:B------:R-:W-:Y:S02]  /*d210*/  SHF.R.U64 R72, R72, 0x3, RZ ;  /* 0x0000000348487819 */ /* 0x000fe400000012ff */
[----:B------:R-:W-:Y:S02]  /*d220*/  SHF.R.U64 R7, R7, 0x3, RZ ;  /* 0x0000000307077819 */ /* 0x000fe400000012ff */
[----:B------:R-:W-:-:S02]  /*d230*/  SHF.R.U64 R3, R3, 0x3, RZ ;  /* 0x0000000303037819 */ /* 0x000fc400000012ff */
        /* <DEDUP_REMOVED lines=9> */
[----:B------:R-:W-:Y:S01]  /*d2d0*/  IMAD.MOV.U32 R7, RZ, RZ, R5 ;  /* 0x000000ffff077224 */ /* 0x000fe200078e0005 */
[----:B------:R-:W-:-:S02]  /*d2e0*/  LOP3.LUT R76, R3, R10, RZ, 0x3c, !PT ;  /* 0x0000000a034c7212 */ /* 0x000fc400078e3cff */
[----:B------:R-:W-:Y:S02]  /*d2f0*/  SHF.R.S32.HI R80, RZ, 0x1f, R199 ;  /* 0x0000001fff507819 */ /* 0x000fe400000114c7 */
[----:B------:R-:W-:Y:S02]  /*d300*/  SEL R83, R202, RZ, !P0 ;  /* 0x000000ffca537207 */ /* 0x000fe40004000000 */
[----:B------:R-:W-:Y:S02]  /*d310*/  SEL R212, R212, RZ, !P0 ;  /* 0x000000ffd4d47207 */ /* 0x000fe40004000000 */
[----:B-----5:R-:W-:Y:S01]  /*d320*/  SHF.R.S32.HI R81, RZ, 0x1f, R24 ;  /* 0x0000001fff517819 */ /* 0x020fe20000011418 */
[----:B------:R-:W-:Y:S06]  /*d330*/  @P5 BRA `(.L_x_3960) ;  /* 0x0000000000b85947 */ /* 0x000fec0003800000 */
[----:B------:R-:W1:Y:S01]  /*d340*/  LDC R31, c[0x0][0xbe8] ;  /* 0x0002fa00ff1f7b82 */ /* 0x000e620000000800 */
[----:B------:R-:W-:Y:S01]  /*d350*/  ULDC.64 UR4, c[0x0][0xb90] ;  /* 0x0002e40000047ab9 */ /* 0x000fe20000000a00 */
[----:B------:R-:W-:Y:S02]  /*d360*/  IMAD R30, R209, 0x40, R222 ;  /* 0x00000040d11e7824 */ /* 0x000fe400078e02de */
[----:B------:R-:W-:Y:S02]  /*d370*/  IMAD R10, R80, UR4, RZ ;  /* 0x00000004500a7c24 */ /* 0x000fe4000f8e02ff */
[----:B------:R-:W-:Y:S02]  /*d380*/  IMAD.MOV.U32 R4, RZ, RZ, R24 ;  /* 0x000000ffff047224 */ /* 0x000fe400078e0018 */
[----:B------:R-:W-:Y:S02]  /*d390*/  IMAD R11, R199, UR5, R10 ;  /* 0x00000005c70b7c24 */ /* 0x000fe4000f8e020a */
[----:B------:R-:W-:-:S02]  /*d3a0*/  IMAD.MOV.U32 R5, RZ, RZ, R81 ;  /* 0x000000ffff057224 */ /* 0x000fc400078e0051 */
[----:B------:R-:W-:Y:S02]  /*d3b0*/  IMAD.MOV R34, RZ, RZ, -R194 ;  /* 0x000000ffff227224 */ /* 0x000fe400078e0ac2 */
[----:B------:R-:W-:Y:S01]  /*d3c0*/  IMAD.WIDE.U32 R4, R199, UR4, R4 ;  /* 0x00000004c7047c25 */ /* 0x000fe2000f8e0004 */
[----:B------:R-:W-:-:S03]  /*d3d0*/  ULDC.64 UR4, c[0x0][0xb98] ;  /* 0x0002e60000047ab9 */ /* 0x000fc60000000a00 */
[----:B------:R-:W-:Y:S02]  /*d3e0*/  IMAD.IADD R5, R5, 0x1, R11 ;  /* 0x0000000105057824 */ /* 0x000fe400078e020b */
[----:B------:R-:W-:Y:S02]  /*d3f0*/  IMAD R35, R209, 0x40, R191 ;  /* 0x00000040d1237824 */ /* 0x000fe400078e02bf */
[----:B------:R-:W-:Y:S01]  /*d400*/  IMAD.WIDE.U32 R4, R83, UR4, R4 ;  /* 0x0000000453047c25 */ /* 0x000fe2000f8e0004 */
[----:B-1----:R-:W-:-:S13]  /*d410*/  ISETP.NE.AND P0, PT, R31, 0x1, PT ;  /* 0x000000011f00780c */ /* 0x002fda0003f05270 */
[----:B------:R-:W1:Y:S08]  /*d420*/  @P0 LDC R3, c[0x0][0xbec] ;  /* 0x0002fb00ff030b82 */ /* 0x000e700000000800 */
[----:B------:R-:W2:Y:S01]  /*d430*/  @P0 LDC R15, c[0x0][0xbf0] ;  /* 0x0002fc00ff0f0b82 */ /* 0x000ea20000000800 */
[----:B-1----:R-:W-:-:S04]  /*d440*/  @P0 IMAD.HI.U32 R10, R30, R3, RZ ;  /* 0x000000031e0a0227 */ /* 0x002fc800078e00ff */
[----:B------:R-:W-:Y:S01]  /*d450*/  IMAD.MOV.U32 R3, RZ, RZ, R30 ;  /* 0x000000ffff037224 */ /* 0x000fe200078e001e */
[----:B--2---:R-:W-:Y:S01]  /*d460*/  @P0 SHF.R.U32.HI R3, RZ, R15, R10 ;  /* 0x0000000fff030219 */ /* 0x004fe2000001160a */
[----:B------:R-:W-:-:S03]  /*d470*/  IMAD R10, R212, UR4, RZ ;  /* 0x00000004d40a7c24 */ /* 0x000fc6000f8e02ff */
[--C-:B------:R-:W-:Y:S01]  /*d480*/  SHF.R.S32.HI R15, RZ, 0x1f, R3.reuse ;  /* 0x0000001fff0f7819 */ /* 0x100fe20000011403 */
[----:B------:R-:W-:Y:S01]  /*d490*/  IMAD.MOV R14, RZ, RZ, -R3 ;  /* 0x000000ffff0e7224 */ /* 0x000fe200078e0a03 */
[----:B------:R-:W-:Y:S01]  /*d4a0*/  IADD3 R4, P0, R3, R4, RZ ;  /* 0x0000000403047210 */ /* 0x000fe20007f1e0ff */
[----:B------:R-:W-:Y:S01]  /*d4b0*/  IMAD R10, R83, UR5, R10 ;  /* 0x00000005530a7c24 */ /* 0x000fe2000f8e020a */
[----:B------:R-:W-:Y:S01]  /*d4c0*/  ULDC.64 UR4, c[0x0][0xb88] ;  /* 0x0002e20000047ab9 */ /* 0x000fe20000000a00 */
[----:B------:R-:W-:Y:S02]  /*d4d0*/  IMAD R11, R31, R14, R30 ;  /* 0x0000000e1f0b7224 */ /* 0x000fe400078e021e */
[----:B------:R-:W-:Y:S01]  /*d4e0*/  IMAD R30, R0, R31, RZ ;  /* 0x0000001f001e7224 */ /* 0x000fe200078e02ff */
[----:B------:R-:W-:Y:S02]  /*d4f0*/  IADD3.X R5, R15, R5, R10, P0, !PT ;  /* 0x000000050f057210 */ /* 0x000fe400007fe40a */
[----:B------:R-:W-:Y:S01]  /*d500*/  SHF.R.S32.HI R3, RZ, 0x1f, R11 ;  /* 0x0000001fff037819 */ /* 0x000fe2000001140b */
[----:B------:R-:W-:-:S04]  /*d510*/  IMAD.WIDE.U32 R4, R11, UR4, R4 ;  /* 0x000000040b047c25 */ /* 0x000fc8000f8e0004 */
[----:B------:R-:W-:-:S04]  /*d520*/  IMAD R10, R3, UR4, RZ ;  /* 0x00000004030a7c24 */ /* 0x000fc8000f8e02ff */
[----:B------:R-:W-:Y:S01]  /*d530*/  IMAD R3, R11, UR5, R10 ;  /* 0x000000050b037c24 */ /* 0x000fe2000f8e020a */
[----:B------:R-:W-:Y:S02]  /*d540*/  ULDC.64 UR4, c[0x0][0xb50] ;  /* 0x0002d40000047ab9 */ /* 0x000fe40000000a00 */
[----:B------:R-:W-:Y:S01]  /*d550*/  LEA R14, P0, R4, UR4, 0x2 ;  /* 0x00000004040e7c11 */ /* 0x000fe2000f8010ff */
[----:B------:R-:W-:-:S04]  /*d560*/  IMAD.IADD R3, R5, 0x1, R3 ;  /* 0x0000000105037824 */ /* 0x000fc800078e0203 */
[----:B------:R-:W-:Y:S01]  /*d570*/  SHFL.IDX PT, R10, R14, 0x1, 0x1c1f ;  /* 0x003c1f000e0a7f89 */ /* 0x000fe200000e0000 */
[----:B------:R-:W-:Y:S01]  /*d580*/  LEA.HI.X R15, R4, UR5, R3, 0x2, P0 ;  /* 0x00000005040f7c11 */ /* 0x000fe200080f1403 */
[----:B------:R-:W-:Y:S01]  /*d590*/  VIADD R3, R35, 0x8 ;  /* 0x0000000823037836 */ /* 0x000fe20000000000 */
[----:B------:R-:W-:Y:S01]  /*d5a0*/  ISETP.NE.AND P0, PT, R193, R34, PT ;  /* 0x00000022c100720c */ /* 0x000fe20003f05270 */
[----:B------:R-:W-:Y:S03]  /*d5b0*/  SHFL.IDX PT, R4, R14, RZ, 0x1c1f ;  /* 0x001c1fff0e047589 */ /* 0x000fe600000e0000 */
[-C--:B------:R-:W-:Y:S01]  /*d5c0*/  ISETP.GE.OR P1, PT, R35, R30.reuse, P0 ;  /* 0x0000001e2300720c */ /* 0x080fe20000726670 */
[----:B------:R-:W1:Y:S01]  /*d5d0*/  SHFL.IDX PT, R5, R15, RZ, 0x1c1f ;  /* 0x001c1fff0f057589 */ /* 0x000e6200000e0000 */
[----:B------:R-:W-:-:S03]  /*d5e0*/  ISETP.GE.OR P0, PT, R3, R30, P0 ;  /* 0x0000001e0300720c */ /* 0x000fc60000706670 */
[----:B------:R-:W2:Y:S08]  /*d5f0*/  SHFL.IDX PT, R11, R15, 0x1, 0x1c1f ;  /* 0x003c1f000f0b7f89 */ /* 0x000eb000000e0000 */
[----:B-1----:R1:W-:Y:S04]  /*d600*/  @!P1 ST.E desc[UR40][R4.64], R21 ;  /* 0x0000001504009985 */ /* 0x0023e8000c101928 */
[----:B--2---:R1:W-:Y:S02]  /*d610*/  @!P0 ST.E desc[UR40][R10.64], R20 ;  /* 0x000000140a008985 */ /* 0x0043e4000c101928 */
.L_x_3960:
[----:B------:R-:W2:Y:S01]  /*d620*/  LDC R85, c[0x0][0xbe8] ;  /* 0x0002fa00ff557b82 */ /* 0x000ea20000000800 */
[----:B------:R-:W-:Y:S01]  /*d630*/  ULDC.64 UR4, c[0x0][0xaa0] ;  /* 0x0002a80000047ab9 */ /* 0x000fe20000000a00 */
[----:B-1----:R-:W5:Y:S01]  /*d640*/  LD.E.128 R4, desc[UR40][R6.64] ;  /* 0x0000002806047980 */ /* 0x002f62000c101d00 */
[----:B------:R-:W-:-:S03]  /*d650*/  IMAD R3, R81, UR4, RZ ;  /* 0x0000000451037c24 */ /* 0x000fc6000f8e02ff */
[----:B------:R-:W5:Y:S02]  /*d660*/  LD.E.128 R8, desc[UR40][R8.64] ;  /* 0x0000002808087980 */ /* 0x000f64000c101d00 */
[----:B------:R-:W1:Y:S02]  /*d670*/  LDC R88, c[0x0][0xac8] ;  /* 0x0002b200ff587b82 */ /* 0x000e640000000800 */
[----:B------:R-:W5:Y:S04]  /*d680*/  LD.E.128 R12, desc[UR40][R12.64] ;  /* 0x000000280c0c7980 */ /* 0x000f68000c101d00 */
[----:B------:R-:W5:Y:S04]  /*d690*/  LD.E.128 R28, desc[UR40][R28.64] ;  /* 0x000000281c1c7980 */ /* 0x000f68000c101d00 */
[----:B------:R-:W5:Y:S04]  /*d6a0*/  LD.E.128 R32, desc[UR40][R32.64] ;  /* 0x0000002820207980 */ /* 0x000f68000c101d00 */
[----:B------:R-:W5:Y:S01]  /*d6b0*/  LD.E.128 R36, desc[UR40][R36.64] ;  /* 0x0000002824247980 */ /* 0x000f62000c101d00 */
[----:B--2---:R-:W-:Y:S01]  /*d6c0*/  ISETP.NE.AND P1, PT, R85, 0x1, PT ;  /* 0x000000015500780c */ /* 0x004fe20003f25270 */
[----:B------:R-:W-:-:S02]  /*d6d0*/  IMAD R3, R24, UR5, R3 ;  /* 0x0000000518037c24 */ /* 0x000fc4000f8e0203 */
[----:B------:R-:W5:Y:S01]  /*d6e0*/  LD.E.128 R40, desc[UR40][R40.64] ;  /* 0x0000002828287980 */ /* 0x000f62000c101d00 */
[----:B------:R-:W-:Y:S01]  /*d6f0*/  IMAD.WIDE.U32 R20, R24, UR4, RZ ;  /* 0x0000000418147c25 */ /* 0x000fe2000f8e00ff */
[----:B------:R-:W-:Y:S02]  /*d700*/  ULDC.64 UR4, c[0x0][0xae8] ;  /* 0x0002ba0000047ab9 */ /* 0x000fe40000000a00 */
[----:B------:R-:W5:Y:S04]  /*d710*/  LD.E.128 R44, desc[UR40][R44.64] ;  /* 0x000000282c2c7980 */ /* 0x000f68000c101d00 */
[----:B------:R-:W5:Y:S02]  /*d720*/  LD.E.128 R48, desc[UR40][R48.64] ;  /* 0x0000002830307980 */ /* 0x000f64000c101d00 */
[----:B------:R-:W2:Y:S01]  /*d730*/  @P1 LDC R81, c[0x0][0xbec] ;  /* 0x0002fb00ff511b82 */ /* 0x000ea20000000800 */
[----:B------:R-:W-:Y:S01]  /*d740*/  IMAD.IADD R21, R21, 0x1, R3 ;  /* 0x0000000115157824 */ /* 0x000fe200078e0203 */
[----:B------:R-:W5:Y:S01]  /*d750*/  LD.E.128 R52, desc[UR40][R52.64] ;  /* 0x0000002834347980 */ /* 0x000f62000c101d00 */
[----:B------:R-:W-:-:S03]  /*d760*/  IMAD R24, R80, UR4, RZ ;  /* 0x0000000450187c24 */ /* 0x000fc6000f8e02ff */
[----:B------:R-:W5:Y:S02]  /*d770*/  LD.E.128 R56, desc[UR40][R56.64] ;  /* 0x0000002838387980 */ /* 0x000f64000c101d00 */
[----:B------:R-:W3:Y:S01]  /*d780*/  @P1 LDC R87, c[0x0][0xbf0] ;  /* 0x0002fc00ff571b82 */ /* 0x000ee20000000800 */
[C---:B------:R-:W-:Y:S01]  /*d790*/  IMAD R3, R199.reuse, UR5, R24 ;  /* 0x00000005c7037c24 */ /* 0x040fe2000f8e0218 */
[----:B------:R-:W5:Y:S01]  /*d7a0*/  LD.E.128 R60, desc[UR40][R60.64] ;  /* 0x000000283c3c7980 */ /* 0x000f62000c101d00 */
[----:B------:R-:W-:Y:S01]  /*d7b0*/  IMAD.WIDE.U32 R20, R199, UR4, R20 ;  /* 0x00000004c7147c25 */ /* 0x000fe2000f8e0014 */
[----:B------:R-:W-:Y:S02]  /*d7c0*/  ULDC.64 UR4, c[0x0][0xaf0] ;  /* 0x0002bc0000047ab9 */ /* 0x000fe40000000a00 */
[----:B------:R-:W5:Y:S01]  /*d7d0*/  LD.E.128 R64, desc[UR40][R64.64] ;  /* 0x0000002840407980 */ /* 0x000f62000c101d00 */
[----:B------:R-:W-:Y:S01]  /*d7e0*/  IMAD R24, R210, 0x20, R211 ;  /* 0x00000020d2187824 */ /* 0x000fe200078e02d3 */
[----:B------:R-:W-:Y:S01]  /*d7f0*/  IADD3 R21, R21, R3, RZ ;  /* 0x0000000315157210 */ /* 0x000fe20007ffe0ff */
[----:B------:R-:W-:Y:S01]  /*d800*/  IMAD R3, R212, UR4, RZ ;  /* 0x00000004d4037c24 */ /* 0x000fe2000f8e02ff */
[----:B------:R-:W5:Y:S01]  /*d810*/  LD.E.128 R68, desc[UR40][R68.64] ;  /* 0x0000002844447980 */ /* 0x000f62000c101d00 */
[----:B------:R-:W-:Y:S01]  /*d820*/  IMAD R82, R209, 0x40, R24 ;  /* 0x00000040d1527824 */ /* 0x000fe200078e0218 */
[----:B-1----:R-:W-:Y:S01]  /*d830*/  ISETP.GE.AND P0, PT, R207, R88, PT ;  /* 0x00000058cf00720c */ /* 0x002fe20003f06270 */
[C---:B------:R-:W-:Y:S01]  /*d840*/  IMAD R3, R83.reuse, UR5, R3 ;  /* 0x0000000553037c24 */ /* 0x040fe2000f8e0203 */
[----:B------:R-:W5:Y:S01]  /*d850*/  LD.E.128 R72, desc[UR40][R72.64] ;  /* 0x0000002848487980 */ /* 0x000f62000c101d00 */
[----:B------:R-:W-:-:S03]  /*d860*/  IMAD.WIDE.U32 R20, R83, UR4, R20 ;  /* 0x0000000453147c25 */ /* 0x000fc6000f8e0014 */
[----:B------:R-:W5:Y:S01]  /*d870*/  LD.E.128 R76, desc[UR40][R76.64] ;  /* 0x000000284c4c7980 */ /* 0x000f62000c101d00 */
[----:B--2---:R-:W-:Y:S01]  /*d880*/  @P1 IMAD.HI.U32 R24, R82, R81, RZ ;  /* 0x0000005152181227 */ /* 0x004fe200078e00ff */
[----:B------:R-:W-:Y:S01]  /*d890*/  SEL R80, RZ, 0xffffffff, P0 ;  /* 0xffffffffff507807 */ /* 0x000fe20000000000 */
[----:B------:R-:W-:Y:S01]  /*d8a0*/  ULDC.64 UR4, c[0x0][0xae0] ;  /* 0x0002b80000047ab9 */ /* 0x000fe20000000a00 */
[-C--:B------:R-:W-:Y:S01]  /*d8b0*/  ISETP.GE.AND P0, PT, R206, R88.reuse, PT ;  /* 0x00000058ce00720c */ /* 0x080fe20003f06270 */
[----:B------:R-:W-:Y:S01]  /*d8c0*/  IMAD.IADD R21, R21, 0x1, R3 ;  /* 0x0000000115157824 */ /* 0x000fe200078e0203 */
[----:B------:R-:W-:Y:S01]  /*d8d0*/  @!PT LDS RZ, [RZ] ;  /* 0x00000000fffff984 */ /* 0x000fe20000000800 */
[----:B------:R-:W-:Y:S01]  /*d8e0*/  @!PT LDS RZ, [RZ] ;  /* 0x00000000fffff984 */ /* 0x000fe20000000800 */
[----:B------:R-:W-:Y:S01]  /*d8f0*/  @!PT LDS RZ, [RZ] ;  /* 0x00000000fffff984 */ /* 0x000fe20000000800 */
[----:B------:R-:W-:Y:S01]  /*d900*/  @!PT LDS RZ, [RZ] ;  /* 0x00000000fffff984 */ /* 0x000fe20000000800 */
[----:B------:R1:W-:Y:S06]  /*d910*/  MEMBAR.ALL.CTA ;  /* 0x0000000000007992 */ /* 0x0003ec0000008000 */
[----:B-1----:R-:W1:Y:S01]  /*d920*/  FENCE.VIEW.ASYNC.S ;  /* 0x00000000000073c6 */ /* 0x002e620000000000 */
[----:B------:R-:W-:Y:S01]  /*d930*/  IMAD.MOV.U32 R3, RZ, RZ, R82 ;  /* 0x000000ffff037224 */ /* 0x000fe200078e0052 */
[----:B---3--:R-:W-:Y:S01]  /*d940*/  @P1 SHF.R.U32.HI R3, RZ, R87, R24 ;  /* 0x00000057ff031219 */ /* 0x008fe20000011618 */
[----:B------:R-:W-:Y:S01]  /*d950*/  IMAD.SHL.U32 R83, R80, 0x2, RZ ;  /* 0x0000000250537824 */ /* 0x000fe200078e00ff */
[-C--:B------:R-:W-:Y:S01]  /*d960*/  ISETP.GE.AND P1, PT, R189, R88.reuse, PT ;  /* 0x00000058bd00720c */ /* 0x080fe20003f26270 */
[----:B------:R-:W-:Y:S01]  /*d970*/  IMAD R92, R0, R85, RZ ;  /* 0x00000055005c7224 */ /* 0x000fe200078e02ff */
[----:B------:R-:W-:Y:S01]  /*d980*/  SEL R80, RZ, 0xffffffff, P0 ;  /* 0xffffffffff507807 */ /* 0x000fe20000000000 */
[----:B------:R-:W-:Y:S01]  /*d990*/  IMAD.MOV R81, RZ, RZ, -R3 ;  /* 0x000000ffff517224 */ /* 0x000fe200078e0a03 */
[----:B------:R-:W-:Y:S01]  /*d9a0*/  SEL R24, RZ, 0x1, P1 ;  /* 0x00000001ff187807 */ /* 0x000fe20000800000 */
[----:B------:R-:W-:Y:S01]  /*d9b0*/  IMAD.WIDE.U32 R20, R3, UR4, R20 ;  /* 0x0000000403147c25 */ /* 0x000fe2000f8e0014 */
[-C--:B------:R-:W-:Y:S01]  /*d9c0*/  ISETP.GE.AND P0, PT, R205, R88.reuse, PT ;  /* 0x00000058cd00720c */ /* 0x080fe20003f06270 */
[----:B------:R-:W-:Y:S01]  /*d9d0*/  BSSY B1, `(.L_x_3961) ;  /* 0x000004a000017945 */ /* 0x000fe20003800000 */
[----:B------:R-:W-:Y:S01]  /*d9e0*/  LOP3.LUT R24, R83, 0x2, R24, 0xe2, !PT ;  /* 0x0000000253187812 */ /* 0x000fe200078ee218 */
[----:B------:R-:W-:Y:S01]  /*d9f0*/  IMAD.SHL.U32 R83, R80, 0x4, RZ ;  /* 0x0000000450537824 */ /* 0x000fe200078e00ff */
[----:B------:R-:W-:Y:S01]  /*da00*/  SEL R80, RZ, 0xffffffff, P0 ;  /* 0xffffffffff507807 */ /* 0x000fe20000000000 */
[----:B------:R-:W-:Y:S01]  /*da10*/  IMAD R81, R85, R81, R82 ;  /* 0x0000005155517224 */ /* 0x000fe200078e0252 */
[-C--:B------:R-:W-:Y:S01]  /*da20*/  ISETP.GE.AND P0, PT, R204, R88.reuse, PT ;  /* 0x00000058cc00720c */ /* 0x080fe20003f06270 */
[----:B------:R-:W-:Y:S01]  /*da30*/  IMAD R91, R209, 0x40, R211 ;  /* 0x00000040d15b7824 */ /* 0x000fe200078e02d3 */
[----:B------:R-:W-:Y:S01]  /*da40*/  SHF.R.S32.HI R82, RZ, 0x1f, R3 ;  /* 0x0000001fff527819 */ /* 0x000fe20000011403 */
[----:B------:R-:W-:Y:S01]  /*da50*/  VIADD R0, R2, 0x28c20 ;  /* 0x00028c2002007836 */ /* 0x000fe20000000000 */
[----:B------:R-:W-:Y:S01]  /*da60*/  LOP3.LUT R24, R83, 0x4, R24, 0xe2, !PT ;  /* 0x0000000453187812 */ /* 0x000fe200078ee218 */
[----:B------:R-:W-:Y:S01]  /*da70*/  IMAD.SHL.U32 R83, R80, 0x8, RZ ;  /* 0x0000000850537824 */ /* 0x000fe200078e00ff */
[----:B------:R-:W-:Y:S01]  /*da80*/  SEL R80, RZ, 0xffffffff, P0 ;  /* 0xffffffffff507807 */ /* 0x000fe20000000000 */
[----:B------:R-:W-:Y:S01]  /*da90*/  IMAD R82, R82, UR4, RZ ;  /* 0x0000000452527c24 */ /* 0x000fe2000f8e02ff */
[----:B------:R-:W-:-:S02]  /*daa0*/  ISETP.GE.AND P0, PT, R203, R88, PT ;  /* 0x00000058cb00720c */ /* 0x000fc40003f06270 */
[----:B------:R-:W-:Y:S01]  /*dab0*/  LOP3.LUT R24, R83, 0x8, R24, 0xe2, !PT ;  /* 0x0000000853187812 */ /* 0x000fe200078ee218 */
[----:B------:R-:W-:Y:S01]  /*dac0*/  IMAD.SHL.U32 R87, R80, 0x10, RZ ;  /* 0x0000001050577824 */ /* 0x000fe200078e00ff */
[----:B------:R-:W-:Y:S01]  /*dad0*/  SHF.R.S32.HI R80, RZ, 0x1f, R81 ;  /* 0x0000001fff507819 */ /* 0x000fe20000011451 */
[----:B------:R-:W-:Y:S01]  /*dae0*/  IMAD R83, R3, UR5, R82 ;  /* 0x0000000503537c24 */ /* 0x000fe2000f8e0252 */
[----:B------:R-:W-:Y:S01]  /*daf0*/  ULDC.64 UR4, c[0x0][0xad8] ;  /* 0x0002b60000047ab9 */ /* 0x000fe20000000a00 */
[----:B------:R-:W-:Y:S02]  /*db00*/  SEL R3, RZ, 0xffffffff, P0 ;  /* 0xffffffffff037807 */ /* 0x000fe40000000000 */
[----:B------:R-:W-:Y:S01]  /*db10*/  IMAD.IADD R21, R21, 0x1, R83 ;  /* 0x0000000115157824 */ /* 0x000fe200078e0253 */
[----:B------:R-:W-:Y:S01]  /*db20*/  ISETP.GE.AND P1, PT, R91, R92, PT ;  /* 0x0000005c5b00720c */ /* 0x000fe20003f26270 */
[----:B------:R-:W-:Y:S01]  /*db30*/  IMAD R80, R80, UR4, RZ ;  /* 0x0000000450507c24 */ /* 0x000fe2000f8e02ff */
[----:B------:R-:W-:Y:S01]  /*db40*/  LOP3.LUT R24, R87, 0x10, R24, 0xe2, !PT ;  /* 0x0000001057187812 */ /* 0x000fe200078ee218 */
[----:B------:R-:W-:Y:S01]  /*db50*/  IMAD.WIDE.U32 R20, R81, UR4, R20 ;  /* 0x0000000451147c25 */ /* 0x000fe2000f8e0014 */
[----:B------:R-:W-:-:S02]  /*db60*/  ISETP.GE.AND P0, PT, R215, R88, PT ;  /* 0x00000058d700720c */ /* 0x000fc40003f06270 */
[----:B------:R-:W-:Y:S01]  /*db70*/  PRMT R0, RZ, 0x654, R0 ;  /* 0x00000654ff007816 */ /* 0x000fe20000000000 */
[----:B------:R-:W-:Y:S01]  /*db80*/  IMAD R83, R81, UR5, R80 ;  /* 0x0000000551537c24 */ /* 0x000fe2000f8e0250 */
[----:B------:R-:W-:Y:S01]  /*db90*/  ULDC.64 UR4, c[0x0][0xa80] ;  /* 0x0002a00000047ab9 */ /* 0x000fe20000000a00 */
[----:B------:R-:W-:Y:S01]  /*dba0*/  IMAD.SHL.U32 R3, R3, 0x20, RZ ;  /* 0x0000002003037824 */ /* 0x000fe200078e00ff */
[----:B------:R-:W-:Y:S01]  /*dbb0*/  LEA R89, P2, R20, UR4, 0x1 ;  /* 0x0000000414597c11 */ /* 0x000fe2000f8408ff */
[----:B------:R-:W-:Y:S01]  /*dbc0*/  IMAD.IADD R21, R21, 0x1, R83 ;  /* 0x0000000115157824 */ /* 0x000fe200078e0253 */
[----:B-1----:R1:W-:Y:S02]  /*dbd0*/  SYNCS.ARRIVE.TRANS64.RED.A1T0 RZ, [R0+URZ], RZ ;  /* 0x000000ff00ff79a7 */ /* 0x0023e4000810043f */
[----:B------:R-:W-:Y:S01]  /*dbe0*/  LOP3.LUT R24, R3, 0x20, R24, 0xe2, !PT ;  /* 0x0000002003187812 */ /* 0x000fe200078ee218 */
[----:B------:R1:W2:Y:S01]  /*dbf0*/  SHFL.IDX PT, R80, R89, RZ, 0x181f ;  /* 0x00181fff59507589 */ /* 0x0002a200000e0000 */
[----:B------:R-:W-:-:S02]  /*dc00*/  SEL R3, RZ, 0x40, P0 ;  /* 0x00000040ff037807 */ /* 0x000fc40000000000 */
[----:B------:R-:W-:Y:S02]  /*dc10*/  ISETP.GE.AND P0, PT, R214, R88, PT ;  /* 0x00000058d600720c */ /* 0x000fe40003f06270 */
[----:B------:R-:W-:Y:S02]  /*dc20*/  LEA.HI.X R90, R20, UR5, R21, 0x1, P2 ;  /* 0x00000005145a7c11 */ /* 0x000fe400090f0c15 */
[----:B------:R-:W-:Y:S02]  /*dc30*/  LOP3.LUT R3, R24, R3, RZ, 0xfc, !PT ;  /* 0x0000000318037212 */ /* 0x000fe400078efcff */
[----:B------:R-:W-:Y:S01]  /*dc40*/  SEL R24, RZ, 0x80, P0 ;  /* 0x00000080ff187807 */ /* 0x000fe20000000000 */
[----:B------:R1:W3:Y:S03]  /*dc50*/  SHFL.IDX PT, R81, R90, RZ, 0x181f ;  /* 0x00181fff5a517589 */ /* 0x0002e600000e0000 */
[----:B------:R-:W-:Y:S01]  /*dc60*/  LOP3.LUT R24, R3, R24, RZ, 0xfc, !PT ;  /* 0x0000001803187212 */ /* 0x000fe200078efcff */
[----:B------:R-:W-:Y:S06]  /*dc70*/  @P1 BRA `(.L_x_3962) ;  /* 0x00000000007c1947 */ /* 0x000fec0003800000 */
[-C--:B------:R-:W-:Y:S02]  /*dc80*/  ISETP.GE.AND P1, PT, R207, R88.reuse, PT ;  /* 0x00000058cf00720c */ /* 0x080fe40003f26270 */
[-C--:B------:R-:W-:Y:S02]  /*dc90*/  ISETP.GE.AND P0, PT, R189, R88.reuse, PT ;  /* 0x00000058bd00720c */ /* 0x080fe40003f06270 */
[-C--:B------:R-:W-:Y:S02]  /*dca0*/  ISETP.GE.AND P5, PT, R206, R88.reuse, PT ;  /* 0x00000058ce00720c */ /* 0x080fe40003fa6270 */
[----:B------:R-:W-:-:S07]  /*dcb0*/  ISETP.GE.AND P3, PT, R205, R88, PT ;  /* 0x00000058cd00720c */ /* 0x000fce0003f66270 */
[----:B--2---:R-:W-:Y:S02]  /*dcc0*/  @!P1 LEA R82, P2, R207, R80, 0x1 ;  /* 0x00000050cf529211 */ /* 0x004fe400078408ff */
[----:B---3--:R-:W-:Y:S02]  /*dcd0*/  @!P0 IMAD.WIDE R20, R189, 0x2, R80 ;  /* 0x00000002bd148825 */ /* 0x008fe400078e0250 */
[----:B------:R-:W-:Y:S02]  /*dce0*/  @!P1 LEA.HI.X R83, R207, R81, R233, 0x1, P2 ;  /* 0x00000051cf539211 */ /* 0x000fe400010f0ce9 */
[----:B------:R-:W-:Y:S01]  /*dcf0*/  ISETP.GE.AND P2, PT, R204, R88, PT ;  /* 0x00000058cc00720c */ /* 0x000fe20003f46270 */
[----:B-----5:R2:W-:Y:S01]  /*dd00*/  @!P0 ST.E.128 desc[UR40][R20.64], R4 ;  /* 0x0000000414008985 */ /* 0x0205e2000c101d28 */
[----:B------:R-:W-:Y:S02]  /*dd10*/  @!P5 LEA R84, P4, R206, R80, 0x1 ;  /* 0x00000050ce54d211 */ /* 0x000fe400078808ff */
[----:B------:R-:W-:Y:S01]  /*dd20*/  LOP3.LUT P0, RZ, R3, 0x40, RZ, 0xc0, !PT ;  /* 0x0000004003ff7812 */ /* 0x000fe2000780c0ff */
[----:B------:R3:W-:Y:S01]  /*dd30*/  @!P1 ST.E.128 desc[UR40][R82.64], R12 ;  /* 0x0000000c52009985 */ /* 0x0007e2000c101d28 */
[----:B------:R-:W-:-:S02]  /*dd40*/  ISETP.GE.AND P1, PT, R203, R88, PT ;  /* 0x00000058cb00720c */ /* 0x000fc40003f26270 */
[-C--:B------:R-:W-:Y:S02]  /*dd50*/  @!P5 LEA.HI.X R85, R206, R81.reuse, R232, 0x1, P4 ;  /* 0x00000051ce55d211 */ /* 0x080fe400020f0ce8 */
[----:B------:R-:W-:Y:S02]  /*dd60*/  LOP3.LUT P4, RZ, R24, 0x80, RZ, 0xc0, !PT ;  /* 0x0000008018ff7812 */ /* 0x000fe4000788c0ff */
[CC--:B------:R-:W-:Y:S01]  /*dd70*/  @!P3 LEA R86, P6, R205.reuse, R80.reuse, 0x1 ;  /* 0x00000050cd56b211 */ /* 0x0c0fe200078c08ff */
[----:B------:R4:W-:Y:S03]  /*dd80*/  @!P5 ST.E.128 desc[UR40][R84.64], R32 ;  /* 0x000000205400d985 */ /* 0x0009e6000c101d28 */
[----:B------:R-:W-:Y:S02]  /*dd90*/  @!P3 LEA.HI.X R87, R205, R81, R231, 0x1, P6 ;  /* 0x00000051cd57b211 */ /* 0x000fe400030f0ce7 */
[----:B--2---:R-:W-:-:S03]  /*dda0*/  @!P2 LEA R4, P5, R204, R80, 0x1 ;  /* 0x00000050cc04a211 */ /* 0x004fc600078a08ff */
[----:B------:R4:W-:Y:S01]  /*ddb0*/  @!P3 ST.E.128 desc[UR40][R86.64], R40 ;  /* 0x000000285600b985 */ /* 0x0009e2000c101d28 */
[-C--:B------:R-:W-:Y:S02]  /*ddc0*/  @!P1 LEA R6, P6, R203, R80.reuse, 0x1 ;  /* 0x00000050cb069211 */ /* 0x080fe400078c08ff */
[-C--:B---3--:R-:W-:Y:S02]  /*ddd0*/  @P0 LEA R12, P3, R215, R80.reuse, 0x1 ;  /* 0x00000050d70c0211 */ /* 0x088fe400078608ff */
        /* <DEDUP_REMOVED lines=9> */
.L_x_3962:
[----:B------:R-:W-:Y:S05]  /*de70*/  BSYNC B1 ;  /* 0x0000000000017941 */ /* 0x000fea0003800000 */
.L_x_3961:
[----:B-1----:R-:W-:Y:S01]  /*de80*/  VIADD R0, R91, 0x20 ;  /* 0x000000205b007836 */ /* 0x002fe20000000000 */
[----:B----45:R1:W4:Y:S04]  /*de90*/  SHFL.IDX PT, R7, R90, 0x1, 0x181f ;  /* 0x00381f005a077f89 */ /* 0x03032800000e0000 */
[----:B------:R-:W-:Y:S01]  /*dea0*/  ISETP.GE.AND P0, PT, R0, R92, PT ;  /* 0x0000005c0000720c */ /* 0x000fe20003f06270 */
[----:B------:R1:W0:-:S12]  /*deb0*/  SHFL.IDX PT, R6, R89, 0x1, 0x181f ;  /* 0x00381f0059067f89 */ /* 0x00021800000e0000 */
[----:B-1----:R-:W-:Y:S05]  /*dec0*/  @P0 BRA `(.L_x_3963) ;  /* 0x0000000c00d80947 */ /* 0x002fea0003800000 */
[-C--:B------:R-:W-:Y:S02]  /*ded0*/  ISETP.GE.AND P5, PT, R207, R88.reuse, PT ;  /* 0x00000058cf00720c */ /* 0x080fe40003fa6270 */
[-C--:B------:R-:W-:Y:S02]  /*dee0*/  ISETP.GE.AND P6, PT, R189, R88.reuse, PT ;  /* 0x00000058bd00720c */ /* 0x080fe40003fc6270 */
[-C--:B------:R-:W-:Y:S02]  /*def0*/  ISETP.GE.AND P3, PT, R206, R88.reuse, PT ;  /* 0x00000058ce00720c */ /* 0x080fe40003f66270 */
[-C--:B------:R-:W-:Y:S02]  /*df00*/  ISETP.GE.AND P2, PT, R205, R88.reuse, PT ;  /* 0x00000058cd00720c */ /* 0x080fe40003f46270 */
[-C--:B------:R-:W-:Y:S02]  /*df10*/  ISETP.GE.AND P1, PT, R204, R88.reuse, PT ;  /* 0x00000058cc00720c */ /* 0x080fe40003f26270 */
[----:B------:R-:W-:-:S03]  /*df20*/  ISETP.GE.AND P0, PT, R203, R88, PT ;  /* 0x00000058cb00720c */ /* 0x000fc60003f06270 */
[-C--:B0-----:R-:W-:Y:S02]  /*df30*/  @!P5 LEA R12, P4, R207, R6.reuse, 0x1 ;  /* 0x00000006cf0cd211 */ /* 0x081fe400078808ff */
[----:B----4-:R-:W-:Y:S02]  /*df40*/  @!P6 IMAD.WIDE R4, R189, 0x2, R6 ;  /* 0x00000002bd04e825 */ /* 0x010fe400078e0206 */
[----:B------:R-:W-:Y:S02]  /*df50*/  @!P5 LEA.HI.X R13, R207, R7, R233, 0x1, P4 ;  /* 0x00000007cf0dd211 */ /* 0x000fe400020f0ce9 */
[----:B------:R-:W-:Y:S01]  /*df60*/  LOP3.LUT P4, RZ, R3, 0x40, RZ, 0xc0, !PT ;  /* 0x0000004003ff7812 */ /* 0x000fe2000788c0ff */
[----:B------:R0:W-:Y:S01]  /*df70*/  @!P6 ST.E.128 desc[UR40][R4.64], R8 ;  /* 0x000000080400e985 */ /* 0x0001e2000c101d28 */
[----:B------:R-:W-:-:S03]  /*df80*/  @!P3 LEA R14, P6, R206, R6, 0x1 ;  /* 0x00000006ce0eb211 */ /* 0x000fc600078c08ff */
[----:B------:R1:W-:Y:S01]  /*df90*/  @!P5 ST.E.128 desc[UR40][R12.64], R28 ;  /* 0x0000001c0c00d985 */ /* 0x0003e2000c101d28 */
[-C--:B------:R-:W-:Y:S02]  /*dfa0*/  @!P3 LEA.HI.X R15, R206, R7.reuse, R232, 0x1, P6 ;  /* 0x00000007ce0fb211 */ /* 0x080fe400030f0ce8 */
[-C--:B------:R-:W-:Y:S02]  /*dfb0*/  @!P2 LEA R20, P5, R205, R6.reuse, 0x1 ;  /* 0x00000006cd14a211 */ /* 0x080fe400078a08ff */
[CC--:B------:R-:W-:Y:S01]  /*dfc0*/  @!P1 LEA R32, P6, R204.reuse, R6.reuse, 0x1 ;  /* 0x00000006cc209211 */ /* 0x0c0fe200078c08ff */
[----:B------:R1:W-:Y:S01]  /*dfd0*/  @!P3 ST.E.128 desc[UR40][R14.64], R36 ;  /* 0x000000240e00b985 */ /* 0x0003e2000c101d28 */
[----:B------:R-:W-:Y:S02]  /*dfe0*/  @!P0 LEA R34, P3, R203, R6, 0x1 ;  /* 0x00000006cb228211 */ /* 0x000fe400078608ff */
[-C--:B------:R-:W-:Y:S02]  /*dff0*/  @!P2 LEA.HI.X R21, R205, R7.reuse, R231, 0x1, P5 ;  /* 0x00000007cd15a211 */ /* 0x080fe400028f0ce7 */
[----:B------:R-:W-:-:S02]  /*e000*/  @!P1 LEA.HI.X R33, R204, R7, R230, 0x1, P6 ;  /* 0x00000007cc219211 */ /* 0x000fc400030f0ce6 */
[----:B------:R-:W-:Y:S01]  /*e010*/  @!P0 LEA.HI.X R35, R203, R7, R229, 0x1, P3 ;  /* 0x00000007cb238211 */ /* 0x000fe200018f0ce5 */
[----:B------:R1:W-:Y:S01]  /*e020*/  @!P2 ST.E.128 desc[UR40][R20.64], R44 ;  /* 0x0000002c1400a985 */ /* 0x0003e2000c101d28 */
[----:B0-----:R-:W-:-:S03]  /*e030*/  @P4 LEA R4, P5, R215, R6, 0x1 ;  /* 0x00000006d7044211 */ /* 0x001fc600078a08ff */
[----:B------:R1:W-:Y:S01]  /*e040*/  @!P1 ST.E.128 desc[UR40][R32.64], R52 ;  /* 0x0000003420009985 */ /* 0x0003e2000c101d28 */
[----:B------:R-:W-:-:S03]  /*e050*/  @P4 LEA.HI.X R5, R215, R7, R228, 0x1, P5 ;  /* 0x00000007d7054211 */ /* 0x000fc600028f0ce4 */
[----:B------:R1:W-:Y:S01]  /*e060*/  @!P0 ST.E.128 desc[UR40][R34.64], R60 ;  /* 0x0000003c22008985 */ /* 0x0003e2000c101d28 */
[----:B------:R-:W-:-:S03]  /*e070*/  LOP3.LUT P0, RZ, R24, 0x80, RZ, 0xc0, !PT ;  /* 0x0000008018ff7812 */ /* 0x000fc6000780c0ff */
[----:B------:R1:W-:Y:S10]  /*e080*/  @P4 ST.E.128 desc[UR40][R4.64], R68 ;  /* 0x0000004404004985 */ /* 0x0003f4000c101d28 */
[----:B------:R-:W-:Y:S05]  /*e090*/  @!P0 BRA `(.L_x_3963) ;  /* 0x0000000c00648947 */ /* 0x000fea0003800000 */
[----:B-1----:R-:W-:-:S04]  /*e0a0*/  LEA R4, P0, R214, R6, 0x1 ;  /* 0x00000006d6047211 */ /* 0x002fc800078008ff */
[----:B------:R-:W-:-:S05]  /*e0b0*/  LEA.HI.X R5, R214, R7, R227, 0x1, P0 ;  /* 0x00000007d6057211 */ /* 0x000fca00000f0ce3 */
[----:B------:R0:W-:Y:S01]  /*e0c0*/  ST.E.128 desc[UR40][R4.64], R76 ;  /* 0x0000004c04007985 */ /* 0x0001e2000c101d28 */
[----:B------:R-:W-:Y:S05]  /*e0d0*/  BRA `(.L_x_3963) ;  /* 0x0000000c00547947 */ /* 0x000fea0003800000 */
.L_x_3958:
        /* <DEDUP_REMOVED lines=16> */
[----:B------:R-:W-:Y:S01]  /*e1e0*/  ISETP.GE.AND P2, PT, R234, 0x40, PT ;  /* 0x00000040ea00780c */ /* 0x000fe20003f46270 */
[----:B------:R-:W-:-:S12]  /*e1f0*/  @P1 BRA `(.L_x_3964) ;  /* 0x0000000000101947 */ /* 0x000fd80003800000 */
[----:B------:R-:W-:Y:S05]  /*e200*/  @!P0 BRA `(.L_x_3964) ;  /* 0x00000000000c8947 */ /* 0x000fea0003800000 */
[----:B------:R-:W4:Y:S04]  /*e210*/  LDG.E R7, desc[UR40][R4.64] ;  /* 0x0000002804077981 */ /* 0x000f28000c1e1900 */
[----:B-----5:R-:W4:Y:S02]  /*e220*/  LDG.E R0, desc[UR40][R4.64+0x4] ;  /* 0x0000042804007981 */ /* 0x020f24000c1e1900 */
[----:B----4-:R-:W-:-:S07]  /*e230*/  IMAD.IADD R0, R0, 0x1, -R7 ;  /* 0x0000000100007824 */ /* 0x010fce00078e0a07 */
.L_x_3964:
[----:B------:R-:W-:Y:S01]  /*e240*/  BSSY B1, `(.L_x_3965) ;  /* 0x000002e000017945 */ /* 0x000fe20003800000 */
[----:B------:R-:W-:Y:S02]  /*e250*/  SHF.R.S32.HI R13, RZ, 0x1f, R199 ;  /* 0x0000001fff0d7819 */ /* 0x000fe400000114c7 */
[----:B------:R-:W-:Y:S02]  /*e260*/  SEL R15, R202, RZ, !P0 ;  /* 0x000000ffca0f7207 */ /* 0x000fe40004000000 */
[----:B------:R-:W-:Y:S02]  /*e270*/  SEL R212, R212, RZ, !P0 ;  /* 0x000000ffd4d47207 */ /* 0x000fe40004000000 */
[----:B-----5:R-:W-:Y:S01]  /*e280*/  SHF.R.S32.HI R10, RZ, 0x1f, R3 ;  /* 0x0000001fff0a7819 */ /* 0x020fe20000011403 */
[----:B------:R-:W-:Y:S06]  /*e290*/  @P2 BRA `(.L_x_3966) ;  /* 0x0000000000a02947 */ /* 0x000fec0003800000 */
[----:B---3--:R-:W3:Y:S01]  /*e2a0*/  S2R R4, SR_TID.X ;  /* 0x0000000000047919 */ /* 0x008ee20000002100 */
[----:B------:R-:W4:Y:S02]  /*e2b0*/  LDC R11, c[0x0][0xbe8] ;  /* 0x0002fa00ff0b7b82 */ /* 0x000f240000000800 */
[----:B----4-:R-:W-:Y:S02]  /*e2c0*/  IMAD R5, R0, R11, RZ ;  /* 0x0000000b00057224 */ /* 0x010fe400078e02ff */
[----:B---3--:R-:W-:-:S04]  /*e2d0*/  IMAD R4, R209, 0x40, R4 ;  /* 0x00000040d1047824 */ /* 0x008fc800078e0204 */
[----:B------:R-:W-:-:S05]  /*e2e0*/  VIADD R12, R4, 0xffffff80 ;  /* 0xffffff80040c7836 */ /* 0x000fca0000000000 */
        /* <DEDUP_REMOVED lines=9> */
[----:B------:R-:W3:Y:S08]  /*e380*/  @P0 LDC R9, c[0x0][0xbec] ;  /* 0x0002fb00ff090b82 */ /* 0x000ef00000000800 */
[----:B------:R-:W4:Y:S01]  /*e390*/  @P0 LDC R21, c[0x0][0xbf0] ;  /* 0x0002fc00ff150b82 */ /* 0x000f220000000800 */
[----:B---3--:R-:W-:-:S04]  /*e3a0*/  @P0 IMAD.HI.U32 R6, R12, R9, RZ ;  /* 0x000000090c060227 */ /* 0x008fc800078e00ff */
[----:B------:R-:W-:Y:S01]  /*e3b0*/  IMAD R9, R199, UR5, R8 ;  /* 0x00000005c7097c24 */ /* 0x000fe2000f8e0208 */
[----:B------:R-:W-:Y:S01]  /*e3c0*/  ULDC.64 UR4, c[0x0][0xb98] ;  /* 0x0002e60000047ab9 */ /* 0x000fe20000000a00 */
[----:B----4-:R-:W-:Y:S02]  /*e3d0*/  @P0 SHF.R.U32.HI R7, RZ, R21, R6 ;  /* 0x00000015ff070219 */ /* 0x010fe40000011606 */
        /* <DEDUP_REMOVED lines=20> */
.L_x_3966:
[----:B------:R-:W-:Y:S05]  /*e520*/  BSYNC B1 ;  /* 0x0000000000017941 */ /* 0x000fea0003800000 */
.L_x_3965:
[----:B--2---:R-:W-:Y:S01]  /*e530*/  ISETP.NE.AND P0, PT, R29, 0x1, PT ;  /* 0x000000011d00780c */ /* 0x004fe20003f05270 */
[----:B-1----:R-:W1:Y:S01]  /*e540*/  LDC R24, c[0x0][0xac8] ;  /* 0x0002b200ff187b82 */ /* 0x002e620000000800 */
[----:B------:R-:W-:Y:S01]  /*e550*/  ULDC.64 UR4, c[0x0][0xaa0] ;  /* 0x0002a80000047ab9 */ /* 0x000fe20000000a00 */
[----:B------:R-:W-:Y:S01]  /*e560*/  IMAD R31, R0, R29, RZ ;  /* 0x0000001d001f7224 */ /* 0x000fe200078e02ff */
[----:B------:R-:W-:Y:S01]  /*e570*/  BSSY B1, `(.L_x_3967) ;  /* 0x0000067000017945 */ /* 0x000fe20003800000 */
[----:B----4-:R-:W-:Y:S02]  /*e580*/  IMAD R6, R10, UR4, RZ ;  /* 0x000000040a067c24 */ /* 0x010fe4000f8e02ff */
[----:B---3--:R-:W-:-:S04]  /*e590*/  IMAD.WIDE.U32 R4, R3, UR4, RZ ;  /* 0x0000000403047c25 */ /* 0x008fc8000f8e00ff */
[----:B------:R-:W-:Y:S01]  /*e5a0*/  IMAD R3, R3, UR5, R6 ;  /* 0x0000000503037c24 */ /* 0x000fe2000f8e0206 */
[----:B------:R-:W-:Y:S01]  /*e5b0*/  ULDC.64 UR4, c[0x0][0xae8] ;  /* 0x0002ba0000047ab9 */ /* 0x000fe20000000a00 */
[----:B------:R-:W2:Y:S01]  /*e5c0*/  @P0 LDC R7, c[0x0][0xbec] ;  /* 0x0002fb00ff070b82 */ /* 0x000ea20000000800 */
[----:B------:R-:W-:Y:S02]  /*e5d0*/  IMAD R6, R13, UR4, RZ ;  /* 0x000000040d067c24 */ /* 0x000fe4000f8e02ff */
[----:B------:R-:W-:Y:S02]  /*e5e0*/  IMAD.IADD R5, R5, 0x1, R3 ;  /* 0x0000000105057824 */ /* 0x000fe400078e0203 */
[C---:B------:R-:W-:Y:S02]  /*e5f0*/  IMAD R3, R199.reuse, UR5, R6 ;  /* 0x00000005c7037c24 */ /* 0x040fe4000f8e0206 */
[----:B------:R-:W-:Y:S01]  /*e600*/  IMAD.WIDE.U32 R4, R199, UR4, R4 ;  /* 0x00000004c7047c25 */ /* 0x000fe2000f8e0004 */
[----:B------:R-:W3:Y:S01]  /*e610*/  @P0 LDC R9, c[0x0][0xbf0] ;  /* 0x0002fc00ff090b82 */ /* 0x000ee20000000800 */
[----:B------:R-:W-:-:S02]  /*e620*/  ULDC.64 UR4, c[0x0][0xaf0] ;  /* 0x0002bc0000047ab9 */ /* 0x000fc40000000a00 */
[----:B------:R-:W-:Y:S01]  /*e630*/  IMAD R6, R210, 0x20, R211 ;  /* 0x00000020d2067824 */ /* 0x000fe200078e02d3 */
[-C--:B-1----:R-:W-:Y:S01]  /*e640*/  ISETP.GE.AND P1, PT, R207, R24.reuse, PT ;  /* 0x00000018cf00720c */ /* 0x082fe20003f26270 */
[----:B------:R-:W-:Y:S01]  /*e650*/  IMAD.IADD R5, R5, 0x1, R3 ;  /* 0x0000000105057824 */ /* 0x000fe200078e0203 */
[-C--:B------:R-:W-:Y:S01]  /*e660*/  ISETP.GE.AND P2, PT, R189, R24.reuse, PT ;  /* 0x00000018bd00720c */ /* 0x080fe20003f46270 */
[----:B------:R-:W-:Y:S01]  /*e670*/  IMAD R3, R212, UR4, RZ ;  /* 0x00000004d4037c24 */ /* 0x000fe2000f8e02ff */
[----:B------:R-:W-:Y:S01]  /*e680*/  SEL R10, RZ, 0xffffffff, P1 ;  /* 0xffffffffff0a7807 */ /* 0x000fe20000800000 */
[----:B------:R-:W-:Y:S01]  /*e690*/  IMAD R8, R209, 0x40, R6 ;  /* 0x00000040d1087824 */ /* 0x000fe200078e0206 */
[----:B------:R-:W-:Y:S01]  /*e6a0*/  ISETP.GE.AND P1, PT, R205, R24, PT ;  /* 0x00000018cd00720c */ /* 0x000fe20003f26270 */
[C---:B------:R-:W-:Y:S02]  /*e6b0*/  IMAD R3, R15.reuse, UR5, R3 ;  /* 0x000000050f037c24 */ /* 0x040fe4000f8e0203 */
[----:B------:R-:W-:Y:S01]  /*e6c0*/  IMAD.WIDE.U32 R4, R15, UR4, R4 ;  /* 0x000000040f047c25 */ /* 0x000fe2000f8e0004 */
[----:B------:R-:W-:Y:S01]  /*e6d0*/  SEL R11, RZ, 0xffffffff, P1 ;  /* 0xffffffffff0b7807 */ /* 0x000fe20000800000 */
[----:B------:R-:W-:-:S02]  /*e6e0*/  ULDC.64 UR4, c[0x0][0xae0] ;  /* 0x0002b80000047ab9 */ /* 0x000fc40000000a00 */
[----:B--2---:R-:W-:Y:S01]  /*e6f0*/  @P0 IMAD.HI.U32 R6, R8, R7, RZ ;  /* 0x0000000708060227 */ /* 0x004fe200078e00ff */
[----:B------:R-:W-:Y:S02]  /*e700*/  SEL R7, RZ, 0x1, P2 ;  /* 0x00000001ff077807 */ /* 0x000fe40001000000 */
[-C--:B------:R-:W-:Y:S01]  /*e710*/  ISETP.GE.AND P2, PT, R206, R24.reuse, PT ;  /* 0x00000018ce00720c */ /* 0x080fe20003f46270 */
[----:B------:R-:W-:Y:S02]  /*e720*/  IMAD.SHL.U32 R10, R10, 0x2, RZ ;  /* 0x000000020a0a7824 */ /* 0x000fe400078e00ff */
[----:B------:R-:W-:Y:S02]  /*e730*/  IMAD.IADD R5, R5, 0x1, R3 ;  /* 0x0000000105057824 */ /* 0x000fe400078e0203 */
[----:B------:R-:W-:Y:S01]  /*e740*/  IMAD.MOV.U32 R3, RZ, RZ, R8 ;  /* 0x000000ffff037224 */ /* 0x000fe200078e0008 */
[----:B---3--:R-:W-:Y:S01]  /*e750*/  @P0 SHF.R.U32.HI R3, RZ, R9, R6 ;  /* 0x00000009ff030219 */ /* 0x008fe20000011606 */
[----:B------:R-:W-:Y:S01]  /*e760*/  IMAD.SHL.U32 R11, R11, 0x8, RZ ;  /* 0x000000080b0b7824 */ /* 0x000fe200078e00ff */
[----:B------:R-:W-:Y:S01]  /*e770*/  LOP3.LUT R9, R10, 0x2, R7, 0xe2, !PT ;  /* 0x000000020a097812 */ /* 0x000fe200078ee207 */
[----:B------:R-:W-:Y:S01]  /*e780*/  IMAD R30, R209, 0x40, R211 ;  /* 0x00000040d11e7824 */ /* 0x000fe200078e02d3 */
[----:B------:R-:W-:Y:S01]  /*e790*/  SEL R10, RZ, 0xffffffff, P2 ;  /* 0xffffffffff0a7807 */ /* 0x000fe20001000000 */
[--C-:B------:R-:W-:Y:S01]  /*e7a0*/  IMAD.MOV R7, RZ, RZ, -R3.reuse ;  /* 0x000000ffff077224 */ /* 0x100fe200078e0a03 */
[----:B------:R-:W-:Y:S01]  /*e7b0*/  SHF.R.S32.HI R6, RZ, 0x1f, R3 ;  /* 0x0000001fff067819 */ /* 0x000fe20000011403 */
[----:B------:R-:W-:Y:S01]  /*e7c0*/  IMAD.WIDE.U32 R4, R3, UR4, R4 ;  /* 0x0000000403047c25 */ /* 0x000fe2000f8e0004 */
[----:B------:R-:W-:-:S02]  /*e7d0*/  ISETP.GE.AND P0, PT, R204, R24, PT ;  /* 0x00000018cc00720c */ /* 0x000fc40003f06270 */
[-C--:B------:R-:W-:Y:S01]  /*e7e0*/  ISETP.GE.AND P2, PT, R214, R24.reuse, PT ;  /* 0x00000018d600720c */ /* 0x080fe20003f46270 */
[----:B------:R-:W-:Y:S02]  /*e7f0*/  IMAD.SHL.U32 R10, R10, 0x4, RZ ;  /* 0x000000040a0a7824 */ /* 0x000fe400078e00ff */
[----:B------:R-:W-:Y:S02]  /*e800*/  IMAD R6, R6, UR4, RZ ;  /* 0x0000000406067c24 */ /* 0x000fe4000f8e02ff */
[----:B------:R-:W-:Y:S01]  /*e810*/  IMAD R7, R29, R7, R8 ;  /* 0x000000071d077224 */ /* 0x000fe200078e0208 */
[----:B------:R-:W-:Y:S01]  /*e820*/  LOP3.LUT R0, R10, 0x4, R9, 0xe2, !PT ;  /* 0x000000040a007812 */ /* 0x000fe200078ee209 */
[----:B------:R-:W-:Y:S01]  /*e830*/  IMAD R9, R3, UR5, R6 ;  /* 0x0000000503097c24 */ /* 0x000fe2000f8e0206 */
[----:B------:R-:W-:Y:S01]  /*e840*/  SEL R6, RZ, 0xffffffff, P0 ;  /* 0xffffffffff067807 */ /* 0x000fe20000000000 */
[----:B------:R-:W-:Y:S01]  /*e850*/  ULDC.64 UR4, c[0x0][0xad8] ;  /* 0x0002b60000047ab9 */ /* 0x000fe20000000a00 */
[----:B------:R-:W-:Y:S01]  /*e860*/  LOP3.LUT R3, R11, 0x8, R0, 0xe2, !PT ;  /* 0x000000080b037812 */ /* 0x000fe200078ee200 */
[----:B------:R-:W-:Y:S01]  /*e870*/  IMAD.IADD R5, R5, 0x1, R9 ;  /* 0x0000000105057824 */ /* 0x000fe200078e0209 */
[----:B------:R-:W-:Y:S01]  /*e880*/  SHF.R.S32.HI R0, RZ, 0x1f, R7 ;  /* 0x0000001fff007819 */ /* 0x000fe20000011407 */
[----:B------:R-:W-:Y:S01]  /*e890*/  IMAD.SHL.U32 R6, R6, 0x10, RZ ;  /* 0x0000001006067824 */ /* 0x000fe200078e00ff */
[----:B------:R-:W-:Y:S01]  /*e8a0*/  ISETP.GE.AND P0, PT, R203, R24, PT ;  /* 0x00000018cb00720c */ /* 0x000fe20003f06270 */
[----:B------:R-:W-:-:S03]  /*e8b0*/  IMAD.WIDE.U32 R4, R7, UR4, R4 ;  /* 0x0000000407047c25 */ /* 0x000fc6000f8e0004 */
[----:B------:R-:W-:Y:S01]  /*e8c0*/  SEL R8, RZ, 0xffffffff, P0 ;  /* 0xffffffffff087807 */ /* 0x000fe20000000000 */
[----:B------:R-:W-:Y:S01]  /*e8d0*/  IMAD R0, R0, UR4, RZ ;  /* 0x0000000400007c24 */ /* 0x000fe2000f8e02ff */
[----:B------:R-:W-:Y:S02]  /*e8e0*/  ISETP.GE.AND P0, PT, R215, R24, PT ;  /* 0x00000018d700720c */ /* 0x000fe40003f06270 */
[----:B------:R-:W-:Y:S01]  /*e8f0*/  LOP3.LUT R6, R6, 0x10, R3, 0xe2, !PT ;  /* 0x0000001006067812 */ /* 0x000fe200078ee203 */
[----:B------:R-:W-:Y:S01]  /*e900*/  IMAD R3, R7, UR5, R0 ;  /* 0x0000000507037c24 */ /* 0x000fe2000f8e0200 */
[----:B------:R-:W-:Y:S01]  /*e910*/  SEL R7, RZ, 0x40, P0 ;  /* 0x00000040ff077807 */ /* 0x000fe20000000000 */
[----:B------:R-:W-:Y:S01]  /*e920*/  IMAD.SHL.U32 R9, R8, 0x20, RZ ;  /* 0x0000002008097824 */ /* 0x000fe200078e00ff */
[----:B------:R-:W-:Y:S01]  /*e930*/  ISETP.GE.AND P0, PT, R30, R31, PT ;  /* 0x0000001f1e00720c */ /* 0x000fe20003f06270 */
[----:B------:R-:W-:Y:S01]  /*e940*/  ULDC.64 UR4, c[0x0][0xa80] ;  /* 0x0002a00000047ab9 */ /* 0x000fe20000000a00 */
[----:B------:R-:W-:Y:S01]  /*e950*/  IMAD.IADD R3, R5, 0x1, R3 ;  /* 0x0000000105037824 */ /* 0x000fe200078e0203 */
[----:B------:R-:W-:-:S02]  /*e960*/  LEA R20, P1, R4, UR4, 0x1 ;  /* 0x0000000404147c11 */ /* 0x000fc4000f8208ff */
[----:B------:R-:W-:Y:S02]  /*e970*/  LOP3.LUT R6, R9, 0x20, R6, 0xe2, !PT ;  /* 0x0000002009067812 */ /* 0x000fe400078ee206 */
[----:B------:R-:W-:Y:S02]  /*e980*/  LEA.HI.X R3, R4, UR5, R3, 0x1, P1 ;  /* 0x0000000504037c11 */ /* 0x000fe400088f0c03 */
[----:B------:R-:W-:Y:S02]  /*e990*/  LOP3.LUT R21, R6, R7, RZ, 0xfc, !PT ;  /* 0x0000000706157212 */ /* 0x000fe400078efcff */
[----:B------:R-:W-:Y:S01]  /*e9a0*/  SEL R0, RZ, 0x80, P2 ;  /* 0x00000080ff007807 */ /* 0x000fe20001000000 */
[----:B------:R1:W2:Y:S03]  /*e9b0*/  SHFL.IDX PT, R6, R20, RZ, 0x181f ;  /* 0x00181fff14067589 */ /* 0x0002a600000e0000 */
[----:B------:R-:W-:Y:S01]  /*e9c0*/  LOP3.LUT R28, R21, R0, RZ, 0xfc, !PT ;  /* 0x00000000151c7212 */ /* 0x000fe200078efcff */
[----:B------:R1:W3:Y:S01]  /*e9d0*/  SHFL.IDX PT, R7, R3, RZ, 0x181f ;  /* 0x00181fff03077589 */ /* 0x0002e200000e0000 */
[----:B------:R-:W-:Y:S05]  /*e9e0*/  @P0 BRA `(.L_x_3968) ;  /* 0x00000000007c0947 */ /* 0x000fea0003800000 */
[-C--:B------:R-:W-:Y:S02]  /*e9f0*/  ISETP.GE.AND P2, PT, R207, R24.reuse, PT ;  /* 0x00000018cf00720c */ /* 0x080fe40003f46270 */
[-C--:B------:R-:W-:Y:S02]  /*ea00*/  ISETP.GE.AND P1, PT, R189, R24.reuse, PT ;  /* 0x00000018bd00720c */ /* 0x080fe40003f26270 */
[-C--:B------:R-:W-:Y:S02]  /*ea10*/  ISETP.GE.AND P5, PT, R206, R24.reuse, PT ;  /* 0x00000018ce00720c */ /* 0x080fe40003fa6270 */
[----:B------:R-:W-:-:S07]  /*ea20*/  ISETP.GE.AND P3, PT, R205, R24, PT ;  /* 0x00000018cd00720c */ /* 0x000fce0003f66270 */
[-C--:B--2---:R-:W-:Y:S02]  /*ea30*/  @!P2 LEA R8, P0, R207, R6.reuse, 0x1 ;  /* 0x00000006cf08a211 */ /* 0x084fe400078008ff */
[----:B---3--:R-:W-:Y:S02]  /*ea40*/  @!P1 IMAD.WIDE R4, R189, 0x2, R6 ;  /* 0x00000002bd049825 */ /* 0x008fe400078e0206 */
[----:B------:R-:W-:Y:S02]  /*ea50*/  @!P2 LEA.HI.X R9, R207, R7, R233, 0x1, P0 ;  /* 0x00000007cf09a211 */ /* 0x000fe400000f0ce9 */
[----:B------:R-:W-:Y:S01]  /*ea60*/  @!P5 LEA R10, P4, R206, R6, 0x1 ;  /* 0x00000006ce0ad211 */ /* 0x000fe200078808ff */
[----:B------:R-:W-:Y:S01]  /*ea70*/  @!P1 ST.E.128 desc[UR40][R4.64], RZ ;  /* 0x000000ff04009985 */ /* 0x000fe2000c101d28 */
[-C--:B------:R-:W-:Y:S02]  /*ea80*/  ISETP.GE.AND P1, PT, R203, R24.reuse, PT ;  /* 0x00000018cb00720c */ /* 0x080fe40003f26270 */
[----:B------:R-:W-:Y:S01]  /*ea90*/  LOP3.LUT P0, RZ, R21, 0x40, RZ, 0xc0, !PT ;  /* 0x0000004015ff7812 */ /* 0x000fe2000780c0ff */
[----:B------:R2:W-:Y:S01]  /*eaa0*/  @!P2 ST.E.128 desc[UR40][R8.64], RZ ;  /* 0x000000ff0800a985 */ /* 0x0005e2000c101d28 */
[----:B------:R-:W-:-:S02]  /*eab0*/  ISETP.GE.AND P2, PT, R204, R24, PT ;  /* 0x00000018cc00720c */ /* 0x000fc40003f46270 */
[-C--:B------:R-:W-:Y:S02]  /*eac0*/  @!P5 LEA.HI.X R11, R206, R7.reuse, R232, 0x1, P4 ;  /* 0x00000007ce0bd211 */ /* 0x080fe400020f0ce8 */
[----:B------:R-:W-:Y:S02]  /*ead0*/  LOP3.LUT P4, RZ, R28, 0x80, RZ, 0xc0, !PT ;  /* 0x000000801cff7812 */ /* 0x000fe4000788c0ff */
[CC--:B------:R-:W-:Y:S01]  /*eae0*/  @!P3 LEA R12, P6, R205.reuse, R6.reuse, 0x1 ;  /* 0x00000006cd0cb211 */ /* 0x0c0fe200078c08ff */
[----:B------:R4:W-:Y:S03]  /*eaf0*/  @!P5 ST.E.128 desc[UR40][R10.64], RZ ;  /* 0x000000ff0a00d985 */ /* 0x0009e6000c101d28 */
[----:B------:R-:W-:Y:S02]  /*eb00*/  @!P3 LEA.HI.X R13, R205, R7, R231, 0x1, P6 ;  /* 0x00000007cd0db211 */ /* 0x000fe400030f0ce7 */
[----:B--2---:R-:W-:-:S02]  /*eb10*/  @!P1 LEA R8, P6, R203, R6, 0x1 ;  /* 0x00000006cb089211 */ /* 0x004fc400078c08ff */
[CC--:B------:R-:W-:Y:S01]  /*eb20*/  @!P2 LEA R4, P5, R204.reuse, R6.reuse, 0x1 ;  /* 0x00000006cc04a211 */ /* 0x0c0fe200078a08ff */
        /* <DEDUP_REMOVED lines=11> */
.L_x_3968:
[----:B------:R-:W-:Y:S05]  /*ebe0*/  BSYNC B1 ;  /* 0x0000000000017941 */ /* 0x000fea0003800000 */
.L_x_3967:
[----:B------:R-:W-:Y:S01]  /*ebf0*/  VIADD R0, R30, 0x20 ;  /* 0x000000201e007836 */ /* 0x000fe20000000000 */
[----:B---34-:R3:W4:Y:S04]  /*ec00*/  SHFL.IDX PT, R7, R3, 0x1, 0x181f ;  /* 0x00381f0003077f89 */ /* 0x01872800000e0000 */
[----:B------:R-:W-:Y:S01]  /*ec10*/  ISETP.GE.AND P0, PT, R0, R31, PT ;  /* 0x0000001f0000720c */ /* 0x000fe20003f06270 */
[----:B--2---:R3:W2:-:S12]  /*ec20*/  SHFL.IDX PT, R6, R20, 0x1, 0x181f ;  /* 0x00381f0014067f89 */ /* 0x00469800000e0000 */
[----:B---3--:R-:W-:Y:S05]  /*ec30*/  @P0 BRA `(.L_x_3963) ;  /* 0x00000000007c0947 */ /* 0x008fea0003800000 */
[-C--:B------:R-:W-:Y:S02]  /*ec40*/  ISETP.GE.AND P6, PT, R189, R24.reuse, PT ;  /* 0x00000018bd00720c */ /* 0x080fe40003fc6270 */
[-C--:B------:R-:W-:Y:S02]  /*ec50*/  ISETP.GE.AND P5, PT, R207, R24.reuse, PT ;  /* 0x00000018cf00720c */ /* 0x080fe40003fa6270 */
[-C--:B------:R-:W-:Y:S02]  /*ec60*/  ISETP.GE.AND P4, PT, R206, R24.reuse, PT ;  /* 0x00000018ce00720c */ /* 0x080fe40003f86270 */
[-C--:B------:R-:W-:Y:S02]  /*ec70*/  ISETP.GE.AND P3, PT, R205, R24.reuse, PT ;  /* 0x00000018cd00720c */ /* 0x080fe40003f66270 */
[-C--:B------:R-:W-:Y:S02]  /*ec80*/  ISETP.GE.AND P2, PT, R204, R24.reuse, PT ;  /* 0x00000018cc00720c */ /* 0x080fe40003f46270 */
[----:B------:R-:W-:-:S03]  /*ec90*/  ISETP.GE.AND P1, PT, R203, R24, PT ;  /* 0x00000018cb00720c */ /* 0x000fc60003f26270 */
[----:B--2-4-:R-:W-:Y:S02]  /*eca0*/  @!P6 IMAD.WIDE R4, R189, 0x2, R6 ;  /* 0x00000002bd04e825 */ /* 0x014fe400078e0206 */
[----:B------:R-:W-:-:S03]  /*ecb0*/  @!P5 LEA R8, P0, R207, R6, 0x1 ;  /* 0x00000006cf08d211 */ /* 0x000fc600078008ff */
[----:B------:R2:W-:Y:S01]  /*ecc0*/  @!P6 ST.E.128 desc[UR40][R4.64], RZ ;  /* 0x000000ff0400e985 */ /* 0x0005e2000c101d28 */
[CC--:B------:R-:W-:Y:S02]  /*ecd0*/  @!P4 LEA R10, P6, R206.reuse, R6.reuse, 0x1 ;  /* 0x00000006ce0ac211 */ /* 0x0c0fe400078c08ff */
[-C--:B------:R-:W-:Y:S02]  /*ece0*/  @!P5 LEA.HI.X R9, R207, R7.reuse, R233, 0x1, P0 ;  /* 0x00000007cf09d211 */ /* 0x080fe400000f0ce9 */
[----:B------:R-:W-:Y:S02]  /*ecf0*/  LOP3.LUT P0, RZ, R21, 0x40, RZ, 0xc0, !PT ;  /* 0x0000004015ff7812 */ /* 0x000fe4000780c0ff */
[----:B------:R-:W-:Y:S01]  /*ed00*/  @!P4 LEA.HI.X R11, R206, R7, R232, 0x1, P6 ;  /* 0x00000007ce0bc211 */ /* 0x000fe200030f0ce8 */
[----:B------:R3:W-:Y:S01]  /*ed10*/  @!P5 ST.E.128 desc[UR40][R8.64], RZ ;  /* 0x000000ff0800d985 */ /* 0x0007e2000c101d28 */
[----:B------:R-:W-:Y:S02]  /*ed20*/  LOP3.LUT P6, RZ, R28, 0x80, RZ, 0xc0, !PT ;  /* 0x000000801cff7812 */ /* 0x000fe400078cc0ff */
[-C--:B------:R-:W-:Y:S01]  /*ed30*/  @!P3 LEA R12, P5, R205, R6.reuse, 0x1 ;  /* 0x00000006cd0cb211 */ /* 0x080fe200078a08ff */
[----:B------:R3:W-:Y:S01]  /*ed40*/  @!P4 ST.E.128 desc[UR40][R10.64], RZ ;  /* 0x000000ff0a00c985 */ /* 0x0007e2000c101d28 */
[----:B------:R-:W-:-:S02]  /*ed50*/  @!P2 LEA R14, P4, R204, R6, 0x1 ;  /* 0x00000006cc0ea211 */ /* 0x000fc400078808ff */
[-C--:B------:R-:W-:Y:S02]  /*ed60*/  @!P3 LEA.HI.X R13, R205, R7.reuse, R231, 0x1, P5 ;  /* 0x00000007cd0db211 */ /* 0x080fe400028f0ce7 */
[-C--:B--2---:R-:W-:Y:S02]  /*ed70*/  @!P1 LEA R4, P5, R203, R6.reuse, 0x1 ;  /* 0x00000006cb049211 */ /* 0x084fe400078a08ff */
[-C--:B------:R-:W-:Y:S01]  /*ed80*/  @!P2 LEA.HI.X R15, R204, R7.reuse, R230, 0x1, P4 ;  /* 0x00000007cc0fa211 */ /* 0x080fe200020f0ce6 */
[----:B------:R3:W-:Y:S01]  /*ed90*/  @!P3 ST.E.128 desc[UR40][R12.64], RZ ;  /* 0x000000ff0c00b985 */ /* 0x0007e2000c101d28 */
[-C--:B-1----:R-:W-:Y:S02]  /*eda0*/  @P0 LEA R20, P3, R215, R6.reuse, 0x1 ;  /* 0x00000006d7140211 */ /* 0x082fe400078608ff */
[----:B------:R-:W-:Y:S01]  /*edb0*/  @P6 LEA R6, P4, R214, R6, 0x1 ;  /* 0x00000006d6066211 */ /* 0x000fe200078808ff */
[----:B------:R3:W-:Y:S01]  /*edc0*/  @!P2 ST.E.128 desc[UR40][R14.64], RZ ;  /* 0x000000ff0e00a985 */ /* 0x0007e2000c101d28 */
[----:B------:R-:W-:-:S02]  /*edd0*/  @!P1 LEA.HI.X R5, R203, R7, R229, 0x1, P5 ;  /* 0x00000007cb059211 */ /* 0x000fc400028f0ce5 */
[-C--:B------:R-:W-:Y:S02]  /*ede0*/  @P0 LEA.HI.X R21, R215, R7.reuse, R228, 0x1, P3 ;  /* 0x00000007d7150211 */ /* 0x080fe400018f0ce4 */
[----:B------:R-:W-:Y:S01]  /*edf0*/  @P6 LEA.HI.X R7, R214, R7, R227, 0x1, P4 ;  /* 0x00000007d6076211 */ /* 0x000fe200020f0ce3 */
[----:B------:R3:W-:Y:S04]  /*ee00*/  @!P1 ST.E.128 desc[UR40][R4.64], RZ ;  /* 0x000000ff04009985 */ /* 0x0007e8000c101d28 */
[----:B------:R3:W-:Y:S04]  /*ee10*/  @P0 ST.E.128 desc[UR40][R20.64], RZ ;  /* 0x000000ff14000985 */ /* 0x0007e8000c101d28 */
[----:B------:R3:W-:Y:S02]  /*ee20*/  @P6 ST.E.128 desc[UR40][R6.64], RZ ;  /* 0x000000ff06006985 */ /* 0x0007e4000c101d28 */
.L_x_3963:
[----:B------:R-:W-:Y:S05]  /*ee30*/  BSYNC B0 ;  /* 0x0000000000007941 */ /* 0x000fea0003800000 */
.L_x_3957:
[----:B------:R-:W-:Y:S02]  /*ee40*/  ULDC UR4, c[0x0][0xc3c] ;  /* 0x00030f0000047ab9 */ /* 0x000fe40000000800 */
[----:B------:R-:W-:-:S13]  /*ee50*/  ISETP.GE.AND P0, PT, R27, UR4, PT ;  /* 0x000000041b007c0c */ /* 0x000fda000bf06270 */
[----:B------:R-:W-:Y:S05]  /*ee60*/  @!P0 BRA `(.L_x_3969) ;  /* 0xffffff2000f08947 */ /* 0x000fea000383ffff */
[----:B------:R-:W-:Y:S05]  /*ee70*/  BRA `(.L_x_3850) ;  /* 0x00000088007c7947 */ /* 0x000fea0003800000 */
.L_x_3848:
[----:B------:R-:W-:-:S08]  /*ee80*/  NOP ;  /* 0x0000000000007918 */ /* 0x000fd00000000000 */
[----:B------:R-:W0:-:S00]  /*ee90*/  USETMAXREG.DEALLOC.CTAPOOL 0x18 ;  /* 0x00000018000079c8 */ /* 0x000e0000080e0500 */
        /* <DEDUP_REMOVED lines=16> */
.L_x_3970:
        /* <DEDUP_REMOVED lines=42> */
.L_x_3976:
        /* <DEDUP_REMOVED lines=12> */
.L_x_3975:
[----:B------:R-:W-:Y:S05]  /*f300*/  BSYNC B0 ;  /* 0x0000000000007941 */ /* 0x000fea0003800000 */
.L_x_3974:
        /* <DEDUP_REMOVED lines=22> */
.L_x_3972:
        /* <DEDUP_REMOVED lines=16> */
.L_x_3977:
        /* <DEDUP_REMOVED lines=21> */
[--C-:B------:R-:W-:Y:S02]  /*f6c0*/  IMAD.MOV R3, RZ, RZ, -R2.reuse ;  /* 0x000000ffff037224 */ /* 0x100fe400078e0a02 */
[----:B------:R-:W-:Y:S02]  /*f6d0*/  IMAD.MOV.U32 R18, RZ, RZ, R2 ;  /* 0x000000ffff127224 */ /* 0x000fe400078e0002 */
[----:B------:R-:W-:Y:S01]  /*f6e0*/  IMAD R17, R0, R3, R17 ;  /* 0x0000000300117224 */ /* 0x000fe200078e0211 */
[----:B------:R-:W-:Y:S06]  /*f6f0*/  BRA `(.L_x_3978) ;  /* 0x00000000000c7947 */ /* 0x000fec0003800000 */
.L_x_3973:
[----:B------:R-:W-:Y:S02]  /*f700*/  IMAD.MOV.U32 R17, RZ, RZ, RZ ;  /* 0x000000ffff117224 */ /* 0x000fe400078e00ff */
[----:B------:R-:W-:Y:S02]  /*f710*/  IMAD.U32 R16, RZ, RZ, UR6 ;  /* 0x00000006ff107e24 */ /* 0x000fe4000f8e00ff */
[----:B------:R-:W-:-:S07]  /*f720*/  IMAD.MOV.U32 R18, RZ, RZ, RZ ;  /* 0x000000ffff127224 */ /* 0x000fce00078e00ff */
.L_x_3978:
[----:B------:R-:W-:-:S13]  /*f730*/  ISETP.NE.AND P0, PT, R5, RZ, PT ;  /* 0x000000ff0500720c */ /* 0x000fda0003f05270 */
[----:B------:R-:W0:Y:S01]  /*f740*/  @!P0 S2R R3, SR_CgaCtaId ;  /* 0x0000000000038919 */ /* 0x000e220000008800 */
[----:B------:R-:W-:-:S04]  /*f750*/  @!P0 MOV R0, 0x400 ;  /* 0x0000040000008802 */ /* 0x000fc80000000f00 */
[----:B0-----:R-:W-:-:S05]  /*f760*/  @!P0 LEA R0, R3, R0, 0x18 ;  /* 0x0000000003008211 */ /* 0x001fca00078ec0ff */
[----:B------:R2:W-:Y:S01]  /*f770*/  @!P0 STS.128 [R0+0x28cd0], R16 ;  /* 0x028cd01000008388 */ /* 0x0005e20000000c00 */
[----:B------:R-:W-:Y:S06]  /*f780*/  BAR.ARV 0x5, 0x180 ;  /* 0x0146000000007b1d */ /* 0x000fec0000002000 */
.L_x_3971:
[----:B--2---:R-:W-:Y:S01]  /*f790*/  IMAD.MOV.U32 R0, RZ, RZ, 0x1 ;  /* 0x00000001ff007424 */ /* 0x004fe200078e00ff */
[----:B------:R2:W-:Y:S01]  /*f7a0*/  STL [R1+0x38], RZ ;  /* 0x000038ff01007387 */ /* 0x0005e20000100800 */
[----:B------:R-:W-:Y:S02]  /*f7b0*/  ULDC UR4, c[0x0][0xc3c] ;  /* 0x00030f0000047ab9 */ /* 0x000fe40000000800 */
[----:B-1----:R-:W-:Y:S01]  /*f7c0*/  ISETP.GE.AND P0, PT, R19, UR4, PT ;  /* 0x0000000413007c0c */ /* 0x002fe2000bf06270 */
[----:B------:R2:W-:Y:S04]  /*f7d0*/  STL [R1+0x14], R0 ;  /* 0x0000140001007387 */ /* 0x0005e80000100800 */
[----:B------:R2:W-:Y:S08]  /*f7e0*/  STL [R1+0x8], RZ ;  /* 0x000008ff01007387 */ /* 0x0005f00000100800 */
[----:B--2---:R-:W-:Y:S05]  /*f7f0*/  @P0 BRA `(.L_x_3979) ;  /* 0x0000007c00340947 */ /* 0x004fea0003800000 */
[----:B------:R-:W1:Y:S01]  /*f800*/  S2R R5, SR_TID.X ;  /* 0x0000000000057919 */ /* 0x000e620000002100 */
[----:B------:R-:W2:Y:S01]  /*f810*/  S2UR UR5, SR_CgaCtaId ;  /* 0x00000000000579c3 */ /* 0x000ea20000008800 */
[----:B------:R-:W-:Y:S01]  /*f820*/  UMOV UR4, 0x400 ;  /* 0x0000040000047882 */ /* 0x000fe20000000000 */
[----:B------:R-:W-:Y:S01]  /*f830*/  BSSY B8, `(.L_x_3979) ;  /* 0x00007c9000087945 */ /* 0x000fe20003800000 */
[----:B------:R-:W-:Y:S01]  /*f840*/  ULDC.64 UR38, c[0x0][0x198] ;  /* 0x0000660000267ab9 */ /* 0x000fe20000000a00 */
[----:B------:R-:W-:Y:S01]  /*f850*/  ULDC UR36, c[0x0][0xc] ;  /* 0x0000030000247ab9 */ /* 0x000fe20000000800 */
[----:B--2---:R-:W-:Y:S01]  /*f860*/  ULEA UR4, UR5, UR4, 0x18 ;  /* 0x0000000405047291 */ /* 0x004fe2000f8ec03f */
[C---:B-1----:R-:W-:Y:S01]  /*f870*/  IMAD.SHL.U32 R0, R5.reuse, 0x8, RZ ;  /* 0x0000000805007824 */ /* 0x042fe200078e00ff */
[----:B------:R-:W-:-:S04]  /*f880*/  LOP3.LUT R4, R5, 0x7f, RZ, 0xc0, !PT ;  /* 0x0000007f05047812 */ /* 0x000fc800078ec0ff */
[----:B0-----:R-:W-:-:S04]  /*f890*/  LOP3.LUT R2, R0, 0x1f8, RZ, 0xc0, !PT ;  /* 0x000001f800027812 */ /* 0x001fc800078ec0ff */
        /* <DEDUP_REMOVED lines=13> */
[----:B------:R0:W-:Y:S04]  /*f970*/  STL [R1+0xc], RZ ;  /* 0x00000cff01007387 */ /* 0x0001e80000100800 */
[----:B------:R0:W-:Y:S04]  /*f980*/  STL [R1+0x18], R0 ;  /* 0x0000180001007387 */ /* 0x0001e80000100800 */
[----:B------:R0:W-:Y:S02]  /*f990*/  STL [R1+0x38], RZ ;  /* 0x000038ff01007387 */ /* 0x0001e40000100800 */
.L_x_4143:
[----:B01----:R-:W0:Y:S02]  /*f9a0*/  LDC.64 R2, c[0x0][0xc88] ;  /* 0x00032200ff027b82 */ /* 0x003e240000000a00 */
[----:B0-----:R-:W-:-:S05]  /*f9b0*/  IMAD.WIDE R2, R19, 0x4, R2 ;  /* 0x0000000413027825 */ /* 0x001fca00078e0202 */
[----:B--2---:R-:W2:Y:S01]  /*f9c0*/  LDG.E R13, desc[UR40][R2.64] ;  /* 0x00000028020d7981 */ /* 0x004ea2000c1e1900 */
[----:B------:R-:W-:Y:S05]  /*f9d0*/  YIELD ;  /* 0x0000000000007946 */ /* 0x000fea0003800000 */
[----:B------:R-:W-:Y:S01]  /*f9e0*/  ULDC.64 UR4, c[0x0][0xa28] ;  /* 0x00028a0000047ab9 */ /* 0x000fe20000000a00 */
[----:B------:R-:W-:Y:S01]  /*f9f0*/  IMAD.MOV.U32 R0, RZ, RZ, RZ ;  /* 0x000000ffff007224 */ /* 0x000fe200078e00ff */
[----:B------:R-:W-:Y:S01]  /*fa00*/  ISETP.NE.U32.AND P0, PT, RZ, UR4, PT ;  /* 0x00000004ff007c0c */ /* 0x000fe2000bf05070 */
[----:B------:R-:W-:Y:S01]  /*fa10*/  ULDC.64 UR10, c[0x0][0xa18] ;  /* 0x00028600000a7ab9 */ /* 0x000fe20000000a00 */
        /* <DEDUP_REMOVED lines=9> */
[----:B------:R0:W-:Y:S01]  /*fab0*/  STL [R1+0x48], R4 ;  /* 0x0000480401007387 */ /* 0x0001e20000100800 */
[----:B------:R-:W-:Y:S02]  /*fac0*/  ISETP.NE.U32.AND P2, PT, RZ, UR4, PT ;  /* 0x00000004ff007c0c */ /* 0x000fe4000bf45070 */
[----:B------:R-:W-:Y:S01]  /*fad0*/  SHF.L.U64.HI R14, R13, 0x2, R4 ;  /* 0x000000020d0e7819 */ /* 0x000fe20000010204 */
[----:B-----5:R1:W5:Y:S01]  /*fae0*/  @P0 LDG.E R0, desc[UR40][R2.64] ;  /* 0x0000002802000981 */ /* 0x020362000c1e1900 */
[----:B------:R-:W-:Y:S01]  /*faf0*/  ISETP.NE.AND.EX P2, PT, RZ, UR5, PT, P2 ;  /* 0x00000005ff007c0c */ /* 0x000fe2000bf45320 */
[----:B------:R-:W-:Y:S01]  /*fb00*/  IMAD.MOV.U32 R12, RZ, RZ, RZ ;  /* 0x000000ffff0c7224 */ /* 0x000fe200078e00ff */
[----:B------:R-:W-:Y:S01]  /*fb10*/  ISETP.NE.U32.AND P3, PT, RZ, UR10, PT ;  /* 0x0000000aff007c0c */ /* 0x000fe2000bf65070 */
[----:B------:R-:W-:Y:S01]  /*fb20*/  STL [R1], R15 ;  /* 0x0000000f01007387 */ /* 0x000fe20000100800 */
[----:B------:R-:W-:-:S02]  /*fb30*/  ISETP.NE.U32.AND P0, PT, RZ, UR6, PT ;  /* 0x00000006ff007c0c */ /* 0x000fc4000bf05070 */
[C---:B0-----:R-:W-:Y:S01]  /*fb40*/  IADD3 R4, P4, R15.reuse, UR4, RZ ;  /* 0x000000040f047c10 */ /* 0x041fe2000ff9e0ff */
[----:B------:R-:W-:Y:S01]  /*fb50*/  STL [R1+0x20], R14 ;  /* 0x0000200e01007387 */ /* 0x000fe20000100800 */
[----:B------:R-:W-:Y:S02]  /*fb60*/  ISETP.NE.AND.EX P3, PT, RZ, UR11, PT, P3 ;  /* 0x0000000bff007c0c */ /* 0x000fe4000bf65330 */
[----:B-1----:R-:W-:Y:S02]  /*fb70*/  CS2R R2, SRZ ;  /* 0x0000000000027805 */ /* 0x002fe4000001ff00 */
[C---:B------:R-:W-:Y:S02]  /*fb80*/  IADD3.X R5, R14.reuse, UR5, RZ, P4, !PT ;  /* 0x000000050e057c10 */ /* 0x040fe4000a7fe4ff */
[----:B------:R-:W-:Y:S02]  /*fb90*/  IADD3 R6, P4, R15, UR8, RZ ;  /* 0x000000080f067c10 */ /* 0x000fe4000ff9e0ff */
[----:B------:R-:W-:Y:S01]  /*fba0*/  ISETP.NE.U32.AND P1, PT, RZ, UR8, PT ;  /* 0x00000008ff007c0c */ /* 0x000fe2000bf25070 */
[----:B------:R-:W2:Y:S01]  /*fbb0*/  @P2 LDG.E R2, desc[UR40][R4.64] ;  /* 0x0000002804022981 */ /* 0x000ea2000c1e1900 */
[----:B------:R-:W-:Y:S01]  /*fbc0*/  IADD3.X R7, R14, UR9, RZ, P4, !PT ;  /* 0x000000090e077c10 */ /* 0x000fe2000a7fe4ff */
[----:B------:R-:W-:Y:S01]  /*fbd0*/  ULDC UR4, c[0x0][0x288] ;  /* 0x0000a20000047ab9 */ /* 0x000fe20000000800 */
[----:B------:R-:W-:-:S02]  /*fbe0*/  ISETP.NE.AND.EX P0, PT, RZ, UR7, PT, P0 ;  /* 0x00000007ff007c0c */ /* 0x000fc4000bf05300 */
[----:B------:R-:W-:Y:S02]  /*fbf0*/  ISETP.NE.AND.EX P1, PT, RZ, UR9, PT, P1 ;  /* 0x00000009ff007c0c */ /* 0x000fe4000bf25310 */
[C---:B------:R-:W-:Y:S02]  /*fc00*/  @P3 IADD3 R10, P4, R15.reuse, UR10, RZ ;  /* 0x0000000a0f0a3c10 */ /* 0x040fe4000ff9e0ff */
[----:B------:R-:W-:Y:S02]  /*fc10*/  IADD3 R8, P5, R15, UR6, RZ ;  /* 0x000000060f087c10 */ /* 0x000fe4000ffbe0ff */
[C---:B------:R-:W-:Y:S02]  /*fc20*/  @P3 IADD3.X R11, R14.reuse, UR11, RZ, P4, !PT ;  /* 0x0000000b0e0b3c10 */ /* 0x040fe4000a7fe4ff */
[----:B------:R-:W-:-:S05]  /*fc30*/  IADD3.X R9, R14, UR7, RZ, P5, !PT ;  /* 0x000000070e097c10 */ /* 0x000fca000affe4ff */
[----:B------:R-:W5:Y:S04]  /*fc40*/  @P0 LDG.E R12, desc[UR40][R8.64] ;  /* 0x00000028080c0981 */ /* 0x000f68000c1e1900 */
[----:B------:R-:W5:Y:S04]  /*fc50*/  @P1 LDG.E R3, desc[UR40][R6.64] ;  /* 0x0000002806031981 */ /* 0x000f68000c1e1900 */
        /* <DEDUP_REMOVED lines=10> */
[----:B------:R-:W-:-:S03]  /*fd00*/  ULDC UR5, c[0x0][0x348] ;  /* 0x0000d20000057ab9 */ /* 0x000fc60000000800 */
[----:B0-----:R-:W-:Y:S01]  /*fd10*/  IMAD.U32 R10, RZ, RZ, UR4 ;  /* 0x00000004ff0a7e24 */ /* 0x001fe2000f8e00ff */
[----:B--2---:R0:W-:Y:S02]  /*fd20*/  STL [R1+0x50], R2 ;  /* 0x0000500201007387 */ /* 0x0041e40000100800 */
[----:B0-----:R-:W-:Y:S01]  /*fd30*/  IMAD.U32 R2, RZ, RZ, UR5 ;  /* 0x00000005ff027e24 */ /* 0x001fe2000f8e00ff */
[----:B------:R-:W-:Y:S06]  /*fd40*/  @P3 BRA `(.L_x_3980) ;  /* 0x0000000000143947 */ /* 0x000fec0003800000 */
[----:B------:R-:W-:Y:S05]  /*fd50*/  @!P2 BRA `(.L_x_3980) ;  /* 0x000000000010a947 */ /* 0x000fea0003800000 */
[----:B------:R-:W2:Y:S04]  /*fd60*/  LDG.E R11, desc[UR40][R4.64] ;  /* 0x00000028040b7981 */ /* 0x000ea8000c1e1900 */
[----:B------:R-:W2:Y:S02]  /*fd70*/  LDG.E R4, desc[UR40][R4.64+0x4] ;  /* 0x0000042804047981 */ /* 0x000ea4000c1e1900 */
[----:B--2---:R-:W-:-:S05]  /*fd80*/  IMAD.IADD R4, R4, 0x1, -R11 ;  /* 0x0000000104047824 */ /* 0x004fca00078e0a0b */
[----:B------:R0:W-:Y:S02]  /*fd90*/  STL [R1+0x50], R4 ;  /* 0x0000500401007387 */ /* 0x0001e40000100800 */
.L_x_3980:
[----:B0----5:R-:W-:Y:S01]  /*fda0*/  IMAD.IADD R4, R12, 0x1, R0 ;  /* 0x000000010c047824 */ /* 0x021fe200078e0200 */
[----:B------:R-:W-:Y:S01]  /*fdb0*/  ULDC.64 UR4, c[0x0][0xa20] ;  /* 0x0002880000047ab9 */ /* 0x000fe20000000a00 */
[----:B------:R0:W-:Y:S01]  /*fdc0*/  STL [R1+0x10], R13 ;  /* 0x0000100d01007387 */ /* 0x0001e20000100800 */
[----:B------:R-:W-:-:S03]  /*fdd0*/  ISETP.NE.U32.AND P2, PT, RZ, UR4, PT ;  /* 0x00000004ff007c0c */ /* 0x000fc6000bf45070 */
[----:B------:R0:W-:Y:S01]  /*fde0*/  STL [R1+0x24], R4 ;  /* 0x0000240401007387 */ /* 0x0001e20000100800 */
[----:B------:R-:W-:-:S13]  /*fdf0*/  ISETP.NE.AND.EX P2, PT, RZ, UR5, PT, P2 ;  /* 0x00000005ff007c0c */ /* 0x000fda000bf45320 */
[----:B0-----:R-:W-:Y:S05]  /*fe00*/  @!P2 BRA `(.L_x_3981) ;  /* 0x000000000010a947 */ /* 0x001fea0003800000 */
[----:B------:R-:W-:-:S04]  /*fe10*/  IADD3 R10, P0, R15, UR4, RZ ;  /* 0x000000040f0a7c10 */ /* 0x000fc8000ff1e0ff */
[----:B------:R-:W-:-:S05]  /*fe20*/  IADD3.X R11, R14, UR5, RZ, P0, !PT ;  /* 0x000000050e0b7c10 */ /* 0x000fca00087fe4ff */
[----:B------:R0:W5:Y:S01]  /*fe30*/  LDG.E R10, desc[UR40][R10.64] ;  /* 0x000000280a0a7981 */ /* 0x000162000c1e1900 */
[----:B------:R-:W-:Y:S05]  /*fe40*/  BRA `(.L_x_3982) ;  /* 0x0000000000107947 */ /* 0x000fea0003800000 */
.L_x_3981:
[----:B------:R-:W-:Y:S05]  /*fe50*/  @!P0 BRA `(.L_x_3982) ;  /* 0x00000000000c8947 */ /* 0x000fea0003800000 */
[----:B------:R-:W2:Y:S04]  /*fe60*/  LDG.E R10, desc[UR40][R8.64] ;  /* 0x00000028080a7981 */ /* 0x000ea8000c1e1900 */
[----:B------:R-:W2:Y:S02]  /*fe70*/  LDG.E R8, desc[UR40][R8.64+0x4] ;  /* 0x0000042808087981 */ /* 0x000ea4000c1e1900 */
[----:B--2---:R-:W-:-:S07]  /*fe80*/  IMAD.IADD R10, R8, 0x1, -R10 ;  /* 0x00000001080a7824 */ /* 0x004fce00078e0a0a */
.L_x_3982:
[----:B-----5:R-:W-:Y:S02]  /*fe90*/  IMAD.IADD R10, R10, 0x1, -R0 ;  /* 0x000000010a0a7824 */ /* 0x020fe400078e0a00 */
[----:B------:R-:W2:Y:S04]  /*fea0*/  @P1 LDG.E R0, desc[UR40][R6.64] ;  /* 0x0000002806001981 */ /* 0x000ea8000c1e1900 */
[----:B------:R-:W2:Y:S01]  /*feb0*/  @P1 LDG.E R6, desc[UR40][R6.64+0x4] ;  /* 0x0000042806061981 */ /* 0x000ea2000c1e1900 */
[----:B------:R-:W-:Y:S01]  /*fec0*/  IMAD.MOV R5, RZ, RZ, -R10 ;  /* 0x000000ffff057224 */ /* 0x000fe200078e0a0a */
[----:B------:R-:W-:Y:S04]  /*fed0*/  BSSY B0, `(.L_x_3983) ;  /* 0x00001c6000007945 */ /* 0x000fe80003800000 */
[----:B------:R-:W-:Y:S01]  /*fee0*/  VIMNMX R5, RZ, R5, !PT ;  /* 0x00000005ff057248 */ /* 0x000fe20007fe0100 */
[----:B--2---:R-:W-:-:S04]  /*fef0*/  @P1 IMAD.IADD R2, R6, 0x1, -R0 ;  /* 0x0000000106021824 */ /* 0x004fc800078e0a00 */
[----:B------:R-:W-:-:S04]  /*ff00*/  IMAD.IADD R4, R10, 0x1, R2 ;  /* 0x000000010a047824 */ /* 0x000fc800078e0202 */
[----:B------:R-:W-:Y:S01]  /*ff10*/  VIADD R0, R4, 0x3f ;  /* 0x0000003f04007836 */ /* 0x000fe20000000000 */
[----:B------:R1:W-:Y:S04]  /*ff20*/  STL [R1+0x4c], R4 ;  /* 0x00004c0401007387 */ /* 0x0003e80000100800 */
[----:B-1----:R-:W-:-:S04]  /*ff30*/  SHF.R.S32.HI R4, RZ, 0x1f, R0 ;  /* 0x0000001fff047819 */ /* 0x002fc80000011400 */
[----:B------:R-:W-:-:S04]  /*ff40*/  LEA.HI R0, R4, R0, RZ, 0x6 ;  /* 0x0000000004007211 */ /* 0x000fc800078f30ff */
[----:B------:R-:W-:Y:S02]  /*ff50*/  LOP3.LUT R4, R0, 0xffffffc0, RZ, 0xc0, !PT ;  /* 0xffffffc000047812 */ /* 0x000fe400078ec0ff */
[----:B------:R-:W-:Y:S02]  /*ff60*/  SHF.R.S32.HI R0, RZ, 0x6, R0 ;  /* 0x00000006ff007819 */ /* 0x000fe40000011400 */
[----:B------:R-:W-:-:S03]  /*ff70*/  VIADDMNMX R2, R4, -R10, R2, PT ;  /* 0x8000000a04027246 */ /* 0x000fc60003800102 */
[----:B------:R1:W-:Y:S01]  /*ff80*/  STL [R1+0x30], R0 ;  /* 0x0000300001007387 */ /* 0x0003e20000100800 */
[----:B------:R-:W-:-:S13]  /*ff90*/  ISETP.GT.AND P0, PT, R2, R5, PT ;  /* 0x000000050200720c */ /* 0x000fda0003f04270 */
[----:B------:R-:W-:Y:S01]  /*ffa0*/  @P0 VIADD R4, R2, 0x3f ;  /* 0x0000003f02040836 */ /* 0x000fe20000000000 */
[----:B------:R-:W-:-:S04]  /*ffb0*/  SHF.R.U32.HI R2, RZ, 0x6, R5 ;  /* 0x00000006ff027819 */ /* 0x000fc80000011605 */
[----:B------:R-:W-:Y:S01]  /*ffc0*/  @P0 SHF.R.S32.HI R5, RZ, 0x1f, R4 ;  /* 0x0000001fff050819 */ /* 0x000fe20000011404 */
[----:B------:R-:W-:-:S03]  /*ffd0*/  IMAD.MOV.U32 R8, RZ, RZ, R2 ;  /* 0x000000ffff087224 */ /* 0x000fc600078e0002 */
[----:B------:R-:W-:-:S04]  /*ffe0*/  @P0 LEA.HI R4, R5, R4, RZ, 0x6 ;  /* 0x0000000405040211 */ /* 0x000fc800078f30ff */
[----:B------:R-:W-:Y:S02]  /*fff0*/  @P0 SHF.R.S32.HI R8, RZ, 0x6, R4 ;  /* 0x00000006ff080819 */ /* 0x000fe40000011404 */
[----:B------:R-:W-:Y:S02]  /*10000*/  PLOP3.LUT P0, PT, PT, PT, PT, 0x80, 0x0 ;  /* 0x000000000000781c */ /* 0x000fe40003f0f070 */
[----:B------:R-:W-:-:S13]  /*10010*/  ISETP.GT.AND P2, PT, R8, R2, PT ;  /* 0x000000020800720c */ /* 0x000fda0003f44270 */
[----:B-1----:R-:W-:Y:S05]  /*10020*/  @!P2 BRA `(.L_x_3984) ;  /* 0x0000001800c0a947 */ /* 0x002fea0003800000 */
[----:B------:R-:W-:Y:S01]  /*10030*/  UMOV UR4, 0xffffffff ;  /* 0xffffffff00047882 */ /* 0x000fe20000000000 */
[----:B------:R-:W-:Y:S02]  /*10040*/  SEL R0, R13, RZ, !P1 ;  /* 0x000000ff0d007207 */ /* 0x000fe40004800000 */
[----:B------:R-:W-:Y:S05]  /*10050*/  BRA.DIV UR4, `(.L_x_3985) ;  /* 0x0000007e04e47947 */ /* 0x000fea000b800000 */
[----:B------:R-:W1:Y:S02]  /*10060*/  S2R R4, SR_TID.X ;  /* 0x0000000000047919 */ /* 0x000e640000002100 */
[----:B-1----:R-:W-:-:S04]  /*10070*/  SHF.R.U32.HI R4, RZ, 0x5, R4 ;  /* 0x00000005ff047819 */ /* 0x002fc80000011604 */
[----:B------:R-:W-:-:S05]  /*10080*/  LOP3.LUT R4, R4, 0x3, RZ, 0xc0, !PT ;  /* 0x0000000304047812 */ /* 0x000fca00078ec0ff */
[----:B------:R1:W2:Y:S02]  /*10090*/  SHFL.IDX PT, R14, R4, RZ, 0x1f ;  /* 0x00001fff040e7589 */ /* 0x0002a400000e0000 */
.L_x_4175:
[----:B--2---:R-:W-:Y:S02]  /*100a0*/  ISETP.NE.AND P0, PT, R14, RZ, PT ;  /* 0x000000ff0e00720c */ /* 0x004fe40003f05270 */
[----:B------:R-:W-:-:S11]  /*100b0*/  PLOP3.LUT P6, PT, PT, PT, PT, 0x8, 0x0 ;  /* 0x000000000000781c */ /* 0x000fd60003fce170 */
[----:B------:R-:W-:Y:S05]  /*100c0*/  @P0 BRA `(.L_x_3986) ;  /* 0x00000000000c0947 */ /* 0x000fea0003800000 */
[----:B------:R-:W-:-:S03]  /*100d0*/  UMOV UR4, 0xffffffff ;  /* 0xffffffff00047882 */ /* 0x000fc60000000000 */
[----:B------:R-:W-:Y:S05]  /*100e0*/  BRA.DIV UR4, `(.L_x_3987) ;  /* 0x0000007e04f47947 */ /* 0x000fea000b800000 */
[----:B------:R-:W-:-:S13]  /*100f0*/  ELECT P6, URZ, PT ;  /* 0x00000000003f782f */ /* 0x000fda00038c0000 */
.L_x_3986:
        /* <DEDUP_REMOVED lines=10> */
.L_x_4178:
[----:B------:R-:W-:Y:S05]  /*101a0*/  BSYNC B1 ;  /* 0x0000000000017941 */ /* 0x000fea0003800000 */
.L_x_3988:
[----:B------:R-:W-:Y:S04]  /*101b0*/  BSSY B1, `(.L_x_3990) ;  /* 0x00000bf000017945 */ /* 0x000fe80003800000 */
[----:B------:R-:W-:Y:S05]  /*101c0*/  @!P6 BRA `(.L_x_3991) ;  /* 0x0000000800f4e947 */ /* 0x000fea0003800000 */
[----:B-1----:R-:W2:Y:S04]  /*101d0*/  LDL R5, [R1+0x4] ;  /* 0x0000040001057983 */ /* 0x002ea80000100800 */
[----:B------:R-:W3:Y:S01]  /*101e0*/  LDL R7, [R1+0x18] ;  /* 0x0000180001077983 */ /* 0x000ee20000100800 */
[----:B------:R-:W1:Y:S01]  /*101f0*/  S2R R6, SR_TID.X ;  /* 0x0000000000067919 */ /* 0x000e620000002100 */
[----:B--2---:R-:W-:Y:S02]  /*10200*/  IMAD.MOV.U32 R9, RZ, RZ, R5 ;  /* 0x000000ffff097224 */ /* 0x004fe400078e0005 */
[----:B------:R-:W2:Y:S01]  /*10210*/  LDL R5, [R1+0xc] ;  /* 0x00000c0001057983 */ /* 0x000ea20000100800 */
[----:B-1----:R-:W-:Y:S01]  /*10220*/  LOP3.LUT R6, R6, 0x7f, RZ, 0xc0, !PT ;  /* 0x0000007f06067812 */ /* 0x002fe200078ec0ff */
[----:B------:R-:W-:Y:S03]  /*10230*/  BSSY B2, `(.L_x_3992) ;  /* 0x0000006000027945 */ /* 0x000fe60003800000 */
[----:B------:R-:W-:Y:S01]  /*10240*/  ISETP.NE.AND P1, PT, R6, RZ, PT ;  /* 0x000000ff0600720c */ /* 0x000fe20003f25270 */
[----:B--2---:R-:W-:Y:S01]  /*10250*/  IMAD R5, R5, 0x8, R9 ;  /* 0x0000000805057824 */ /* 0x004fe200078e0209 */
[----:B---3--:R-:W-:-:S04]  /*10260*/  SHF.L.U32 R9, R7, 0x1f, RZ ;  /* 0x0000001f07097819 */ /* 0x008fc800000006ff */
[----:B------:R-:W1:Y:S02]  /*10270*/  SYNCS.PHASECHK.TRANS64.TRYWAIT P0, [R5+URZ+0x28ca0], R9 ;  /* 0x028ca009050075a7 */ /* 0x000e64000800017f */
[----:B-1----:R-:W-:Y:S05]  /*10280*/  @!P0 BRA `(.L_x_3993) ;  /* 0x0000007c00c48947 */ /* 0x002fea0003800000 */
.L_x_4179:
[----:B------:R-:W-:Y:S05]  /*10290*/  BSYNC B2 ;  /* 0x0000000000027941 */ /* 0x000fea0003800000 */
.L_x_3992:
        /* <DEDUP_REMOVED lines=9> */
.L_x_3995:
[----:B------:R-:W-:Y:S05]  /*10330*/  BSYNC B2 ;  /* 0x0000000000027941 */ /* 0x000fea0003800000 */
.L_x_3994:
[----:B------:R-:W2:Y:S04]  /*10340*/  LDL R7, [R1+0x4] ;  /* 0x0000040001077983 */ /* 0x000ea80000100800 */
[----:B------:R-:W2:Y:S01]  /*10350*/  LDL R6, [R1+0xc] ;  /* 0x00000c0001067983 */ /* 0x000ea20000100800 */
        /* <DEDUP_REMOVED lines=9> */
[----:B--2---:R-:W-:-:S02]  /*103f0*/  IMAD R6, R6, 0x2000, R7 ;  /* 0x0000200006067824 */ /* 0x004fc400078e0207 */
[----:B------:R-:W-:Y:S02]  /*10400*/  VIADD R7, R5, 0x28c90 ;  /* 0x00028c9005077836 */ /* 0x000fe40000000000 */
[----:B------:R-:W-:-:S07]  /*10410*/  VIADD R6, R6, 0x22400 ;  /* 0x0002240006067836 */ /* 0x000fce0000000000 */
.L_x_3996:
        /* <DEDUP_REMOVED lines=13> */
.L_x_4180:
[----:B------:R-:W-:Y:S05]  /*104f0*/  BSYNC B2 ;  /* 0x0000000000027941 */ /* 0x000fea0003800000 */
.L_x_3997:
[----:B------:R-:W-:Y:S01]  /*10500*/  BSSY B2, `(.L_x_3999) ;  /* 0x000000b000027945 */ /* 0x000fe20003800000 */
[----:B------:R-:W-:Y:S02]  /*10510*/  IMAD.MOV.U32 R10, RZ, RZ, 0x0 ;  /* 0x00000000ff0a7424 */ /* 0x000fe400078e00ff */
[----:B0-----:R-:W-:Y:S01]  /*10520*/  IMAD.MOV.U32 R11, RZ, RZ, 0x12f00000 ;  /* 0x12f00000ff0b7424 */ /* 0x001fe200078e00ff */
        /* <DEDUP_REMOVED lines=8> */
.L_x_4000:
[----:B------:R-:W-:Y:S05]  /*105b0*/  BSYNC B2 ;  /* 0x0000000000027941 */ /* 0x000fea0003800000 */
.L_x_3999:
[----:B------:R-:W3:Y:S04]  /*105c0*/  LDL R7, [R1+0x4] ;  /* 0x0000040001077983 */ /* 0x000ee80000100800 */
[----:B------:R-:W3:Y:S01]  /*105d0*/  LDL R6, [R1+0xc] ;  /* 0x00000c0001067983 */ /* 0x000ee20000100800 */
[----:B------:R-:W-:Y:S01]  /*105e0*/  R2UR UR10, R12 ;  /* 0x000000000c0a72ca */ /* 0x000fe200000e0000 */
[----:B------:R-:W-:Y:S01]  /*105f0*/  UIADD3 UR4, UP0, UR38, 0x670, URZ ;  /* 0x0000067026047890 */ /* 0x000fe2000ff1e03f */
[----:B------:R-:W-:Y:S01]  /*10600*/  R2UR UR6, R10 ;  /* 0x000000000a0672ca */ /* 0x000fe200000e0000 */
[----:B-12---:R-:W-:Y:S01]  /*10610*/  VIADD R5, R5, 0x28cb0 ;  /* 0x00028cb005057836 */ /* 0x006fe20000000000 */
[----:B------:R-:W-:Y:S01]  /*10620*/  R2UR UR7, R11 ;  /* 0x000000000b0772ca */ /* 0x000fe200000e0000 */
[----:B------:R-:W-:Y:S01]  /*10630*/  UIADD3.X UR5, URZ, UR39, URZ, UP0, !UPT ;  /* 0x000000273f057290 */ /* 0x000fe200087fe43f */
[----:B------:R-:W-:Y:S01]  /*10640*/  PLOP3.LUT P0, PT, PT, PT, PT, 0x80, 0x0 ;  /* 0x000000000000781c */ /* 0x000fe20003f0f070 */
[----:B---3--:R-:W-:-:S04]  /*10650*/  IMAD R6, R6, 0x10000, R7 ;  /* 0x0001000006067824 */ /* 0x008fc800078e0207 */
[----:B------:R-:W-:-:S08]  /*10660*/  VIADD R7, R6, 0x400 ;  /* 0x0000040006077836 */ /* 0x000fd00000000000 */
.L_x_4001:
        /* <DEDUP_REMOVED lines=15> */
.L_x_4002:
        /* <DEDUP_REMOVED lines=15> */
.L_x_4003:
        /* <DEDUP_REMOVED lines=15> */
.L_x_4004:
        /* <DEDUP_REMOVED lines=15> */
.L_x_4005:
        /* <DEDUP_REMOVED lines=15> */
.L_x_4006:
        /* <DEDUP_REMOVED lines=15> */
.L_x_4007:
        /* <DEDUP_REMOVED lines=15> */
.L_x_4008:
        /* <DEDUP_REMOVED lines=10> */
.L_x_3991:
[----:B------:R-:W-:Y:S05]  /*10da0*/  BSYNC B1 ;  /* 0x0000000000017941 */ /* 0x000fea0003800000 */
.L_x_3990:
[----:B------:R-:W2:Y:S04]  /*10db0*/  LDL.LU R9, [R1+0xc] ;  /* 0x00000c0001097983 */ /* 0x000ea80000300800 */
[----:B------:R-:W3:Y:S01]  /*10dc0*/  LDL.LU R7, [R1+0x18] ;  /* 0x0000180001077983 */ /* 0x000ee20000300800 */
[----:B-1----:R-:W-:Y:S01]  /*10dd0*/  VIADD R4, R8, 0xfffffffe ;  /* 0xfffffffe08047836 */ /* 0x002fe20000000000 */
[----:B------:R-:W-:-:S04]  /*10de0*/  PLOP3.LUT P0, PT, PT, PT, PT, 0x8, 0x0 ;  /* 0x000000000000781c */ /* 0x000fc80003f0e170 */
[----:B------:R-:W-:Y:S01]  /*10df0*/  ISETP.GE.AND P2, PT, R4, R2, PT ;  /* 0x000000020400720c */ /* 0x000fe20003f46270 */
[----:B--2---:R-:W-:-:S05]  /*10e00*/  VIADD R5, R9, 0x1 ;  /* 0x0000000109057836 */ /* 0x004fca0000000000 */
[----:B------:R-:W-:-:S04]  /*10e10*/  ISETP.NE.AND P1, PT, R5, 0x2, PT ;  /* 0x000000020500780c */ /* 0x000fc80003f25270 */
[----:B------:R-:W-:Y:S02]  /*10e20*/  SEL R6, RZ, 0x1, P1 ;  /* 0x00000001ff067807 */ /* 0x000fe40000800000 */
[----:B------:R-:W-:Y:S02]  /*10e30*/  SEL R5, R5, RZ, P1 ;  /* 0x000000ff05057207 */ /* 0x000fe40000800000 */
[----:B---3--:R-:W-:-:S03]  /*10e40*/  LOP3.LUT R7, R7, R6, RZ, 0x3c, !PT ;  /* 0x0000000607077212 */ /* 0x008fc600078e3cff */
[----:B------:R1:W-:Y:S04]  /*10e50*/  STL [R1+0xc], R5 ;  /* 0x00000c0501007387 */ /* 0x0003e80000100800 */
[----:B------:R1:W-:Y:S01]  /*10e60*/  STL [R1+0x18], R7 ;  /* 0x0000180701007387 */ /* 0x0003e20000100800 */
[----:B------:R-:W-:Y:S05]  /*10e70*/  @!P2 BRA `(.L_x_3984) ;  /* 0x0000000c002ca947 */ /* 0x000fea0003800000 */
.L_x_4028:
[----:B------:R-:W-:Y:S05]  /*10e80*/  YIELD ;  /* 0x0000000000007946 */ /* 0x000fea0003800000 */
[----:B------:R-:W-:Y:S04]  /*10e90*/  BSSY B1, `(.L_x_4009) ;  /* 0x00000bd000017945 */ /* 0x000fe80003800000 */
[----:B--2---:R-:W-:Y:S05]  /*10ea0*/  @!P6 BRA `(.L_x_4010) ;  /* 0x0000000800ece947 */ /* 0x004fea0003800000 */
[----:B------:R-:W2:Y:S04]  /*10eb0*/  LDL R8, [R1+0x4] ;  /* 0x0000040001087983 */ /* 0x000ea80000100800 */
[----:B-1----:R-:W2:Y:S04]  /*10ec0*/  LDL R5, [R1+0xc] ;  /* 0x00000c0001057983 */ /* 0x002ea80000100800 */
[----:B------:R-:W3:Y:S01]  /*10ed0*/  LDL R6, [R1+0x18] ;  /* 0x0000180001067983 */ /* 0x000ee20000100800 */
[----:B------:R-:W1:Y:S01]  /*10ee0*/  S2R R7, SR_TID.X ;  /* 0x0000000000077919 */ /* 0x000e620000002100 */
[----:B------:R-:W-:Y:S01]  /*10ef0*/  BSSY B2, `(.L_x_4011) ;  /* 0x0000007000027945 */ /* 0x000fe20003800000 */
[----:B-1----:R-:W-:-:S04]  /*10f00*/  LOP3.LUT R7, R7, 0x7f, RZ, 0xc0, !PT ;  /* 0x0000007f07077812 */ /* 0x002fc800078ec0ff */
[----:B------:R-:W-:Y:S01]  /*10f10*/  ISETP.NE.AND P2, PT, R7, RZ, PT ;  /* 0x000000ff0700720c */ /* 0x000fe20003f45270 */
[----:B--2---:R-:W-:Y:S01]  /*10f20*/  IMAD R5, R5, 0x8, R8 ;  /* 0x0000000805057824 */ /* 0x004fe200078e0208 */
[----:B---3--:R-:W-:-:S04]  /*10f30*/  SHF.L.U32 R6, R6, 0x1f, RZ ;  /* 0x0000001f06067819 */ /* 0x008fc800000006ff */
[----:B------:R-:W1:Y:S02]  /*10f40*/  SYNCS.PHASECHK.TRANS64.TRYWAIT P1, [R5+URZ+0x28ca0], R6 ;  /* 0x028ca006050075a7 */ /* 0x000e64000802017f */
[----:B-1----:R-:W-:Y:S05]  /*10f50*/  @!P1 BRA `(.L_x_4012) ;  /* 0x0000007000b89947 */ /* 0x002fea0003800000 */
.L_x_4181:
[----:B------:R-:W-:Y:S05]  /*10f60*/  BSYNC B2 ;  /* 0x0000000000027941 */ /* 0x000fea0003800000 */
.L_x_4011:
        /* <DEDUP_REMOVED lines=9> */
.L_x_4014:
[----:B------:R-:W-:Y:S05]  /*11000*/  BSYNC B2 ;  /* 0x0000000000027941 */ /* 0x000fea0003800000 */
.L_x_4013:
[----:B------:R-:W2:Y:S04]  /*11010*/  LDL R8, [R1+0x4] ;  /* 0x0000040001087983 */ /* 0x000ea80000100800 */
[----:B------:R-:W2:Y:S01]  /*11020*/  LDL R7, [R1+0xc] ;  /* 0x00000c0001077983 */ /* 0x000ea20000100800 */
        /* <DEDUP_REMOVED lines=9> */
[----:B------:R-:W-:Y:S02]  /*110c0*/  IMAD R8, R4, 0x40, R3 ;  /* 0x0000004004087824 */ /* 0x000fe400078e0203 */
[----:B------:R-:W-:-:S08]  /*110d0*/  VIADD R7, R7, 0x22400 ;  /* 0x0002240007077836 */ /* 0x000fd00000000000 */
.L_x_4015:
        /* <DEDUP_REMOVED lines=13> */
.L_x_4182:
[----:B------:R-:W-:Y:S05]  /*111b0*/  BSYNC B2 ;  /* 0x0000000000027941 */ /* 0x000fea0003800000 */
.L_x_4016:
[----:B------:R-:W-:Y:S01]  /*111c0*/  BSSY B2, `(.L_x_4018) ;  /* 0x000000b000027945 */ /* 0x000fe20003800000 */
[----:B------:R-:W-:Y:S02]  /*111d0*/  IMAD.MOV.U32 R10, RZ, RZ, 0x0 ;  /* 0x00000000ff0a7424 */ /* 0x000fe400078e00ff */
[----:B0-----:R-:W-:Y:S01]  /*111e0*/  IMAD.MOV.U32 R11, RZ, RZ, 0x12f00000 ;  /* 0x12f00000ff0b7424 */ /* 0x001fe200078e00ff */
[----:B------:R-:W-:Y:S06]  /*111f0*/  @P2 BRA `(.L_x_4019) ;  /* 0x00000000001c2947 */ /* 0x000fec0003800000 */
[----:B------:R-:W0:Y:S01]  /*11200*/  S2R R7, SR_TID.X ;  /* 0x0000000000077919 */ /* 0x000e220000002100 */
[----:B-12---:R-:W-:-:S04]  /*11210*/  IMAD.MOV.U32 R6, RZ, RZ, 0x10000 ;  /* 0x00010000ff067424 */ /* 0x006fc800078e00ff */
[----:B------:R3:W-:Y:S01]  /*11220*/  SYNCS.ARRIVE.TRANS64 RZ, [R5+URZ+0x28cb0], R6 ;  /* 0x028cb00605ff79a7 */ /* 0x0007e2000800003f */
[----:B0-----:R-:W-:-:S04]  /*11230*/  LOP3.LUT R7, R7, 0x1f, RZ, 0xc0, !PT ;  /* 0x0000001f07077812 */ /* 0x001fc800078ec0ff */
[----:B------:R-:W-:-:S13]  /*11240*/  ISETP.NE.AND P1, PT, R7, RZ, PT ;  /* 0x000000ff0700720c */ /* 0x000fda0003f25270 */
[----:B---3--:R-:W-:Y:S05]  /*11250*/  @!P1 BRA `(.L_x_4019) ;  /* 0x0000000000049947 */ /* 0x008fea0003800000 */
[----:B------:R-:W-:Y:S01]  /*11260*/  BPT.TRAP 0x1 ;  /* 0x000000040000795c */ /* 0x000fe20000300000 */
.L_x_4019:
[----:B------:R-:W-:Y:S05]  /*11270*/  BSYNC B2 ;  /* 0x0000000000027941 */ /* 0x000fea0003800000 */
.L_x_4018:
[----:B------:R-:W3:Y:S04]  /*11280*/  LDL R7, [R1+0x4] ;  /* 0x0000040001077983 */ /* 0x000ee80000100800 */
[----:B-12---:R-:W3:Y:S01]  /*11290*/  LDL R6, [R1+0xc] ;  /* 0x00000c0001067983 */ /* 0x006ee20000100800 */
[----:B------:R-:W-:Y:S01]  /*112a0*/  R2UR UR10, R12 ;  /* 0x000000000c0a72ca */ /* 0x000fe200000e0000 */
[----:B------:R-:W-:Y:S01]  /*112b0*/  UIADD3 UR4, UP0, UR38, 0x670, URZ ;  /* 0x0000067026047890 */ /* 0x000fe2000ff1e03f */
[----:B------:R-:W-:Y:S01]  /*112c0*/  R2UR UR6, R10 ;  /* 0x000000000a0672ca */ /* 0x000fe200000e0000 */
[----:B------:R-:W-:Y:S01]  /*112d0*/  VIADD R5, R5, 0x28cb0 ;  /* 0x00028cb005057836 */ /* 0x000fe20000000000 */
[----:B------:R-:W-:Y:S01]  /*112e0*/  R2UR UR7, R11 ;  /* 0x000000000b0772ca */ /* 0x000fe200000e0000 */
[----:B------:R-:W-:Y:S01]  /*112f0*/  UIADD3.X UR5, URZ, UR39, URZ, UP0, !UPT ;  /* 0x000000273f057290 */ /* 0x000fe200087fe43f */
[----:B------:R-:W-:Y:S01]  /*11300*/  PLOP3.LUT P1, PT, PT, PT, PT, 0x80, 0x0 ;  /* 0x000000000000781c */ /* 0x000fe20003f2f070 */
[----:B---3--:R-:W-:-:S04]  /*11310*/  IMAD R6, R6, 0x10000, R7 ;  /* 0x0001000006067824 */ /* 0x008fc800078e0207 */
[----:B------:R-:W-:-:S08]  /*11320*/  VIADD R7, R6, 0x400 ;  /* 0x0000040006077836 */ /* 0x000fd00000000000 */
.L_x_4020:
        /* <DEDUP_REMOVED lines=15> */
.L_x_4021:
        /* <DEDUP_REMOVED lines=15> */
.L_x_4022:
        /* <DEDUP_REMOVED lines=15> */
.L_x_4023:
        /* <DEDUP_REMOVED lines=15> */
.L_x_4024:
        /* <DEDUP_REMOVED lines=11> */
[----:B------:R-:W-:Y:S01]  /*117a0*/  UMOV UR10, 0x140 ;  /* 0x00000140000a7882 */ /* 0x000fe20000000000 */
[----:B------:R-:W-:Y:S02]  /*117b0*/  R2UR UR7, R11 ;  /* 0x000000000b0772ca */ /* 0x000fe400000e0000 */
[----:B------:R-:W-:Y:S02]  /*117c0*/  PLOP3.LUT P1, PT, PT, PT, PT, 0x80, 0x0 ;  /* 0x000000000000781c */ /* 0x000fe40003f2f070 */
[----:B------:R-:W-:-:S11]  /*117d0*/  IADD3 R7, R6, 0xa400, RZ ;  /* 0x0000a40006077810 */ /* 0x000fd60007ffe0ff */
.L_x_4025:
        /* <DEDUP_REMOVED lines=15> */
.L_x_4026:
        /* <DEDUP_REMOVED lines=15> */
.L_x_4027:
        /* <DEDUP_REMOVED lines=10> */
.L_x_4010:
[----:B------:R-:W-:Y:S05]  /*11a60*/  BSYNC B1 ;  /* 0x0000000000017941 */ /* 0x000fea0003800000 */
.L_x_4009:
[----:B------:R-:W2:Y:S04]  /*11a70*/  LDL.LU R9, [R1+0xc] ;  /* 0x00000c0001097983 */ /* 0x000ea80000300800 */
[----:B-1----:R-:W3:Y:S01]  /*11a80*/  LDL.LU R7, [R1+0x18] ;  /* 0x0000180001077983 */ /* 0x002ee20000300800 */
[C---:B------:R-:W-:Y:S01]  /*11a90*/  ISETP.GT.AND P2, PT, R4.reuse, R2, PT ;  /* 0x000000020400720c */ /* 0x040fe20003f44270 */
[----:B------:R-:W-:Y:S02]  /*11aa0*/  VIADD R4, R4, 0xffffffff ;  /* 0xffffffff04047836 */ /* 0x000fe40000000000 */
[----:B--2---:R-:W-:-:S05]  /*11ab0*/  VIADD R5, R9, 0x1 ;  /* 0x0000000109057836 */ /* 0x004fca0000000000 */
[----:B------:R-:W-:-:S04]  /*11ac0*/  ISETP.NE.AND P1, PT, R5, 0x2, PT ;  /* 0x000000020500780c */ /* 0x000fc80003f25270 */
[----:B------:R-:W-:Y:S02]  /*11ad0*/  SEL R6, RZ, 0x1, P1 ;  /* 0x00000001ff067807 */ /* 0x000fe40000800000 */
[----:B------:R-:W-:Y:S02]  /*11ae0*/  SEL R5, R5, RZ, P1 ;  /* 0x000000ff05057207 */ /* 0x000fe40000800000 */
[----:B---3--:R-:W-:-:S05]  /*11af0*/  LOP3.LUT R7, R7, R6, RZ, 0x3c, !PT ;  /* 0x0000000607077212 */ /* 0x008fca00078e3cff */
[----:B------:R2:W-:Y:S04]  /*11b00*/  STL [R1+0x18], R7 ;  /* 0x0000180701007387 */ /* 0x0005e80000100800 */
[----:B------:R2:W-:Y:S01]  /*11b10*/  STL [R1+0xc], R5 ;  /* 0x00000c0501007387 */ /* 0x0005e20000100800 */
[----:B------:R-:W-:Y:S05]  /*11b20*/  @P2 BRA `(.L_x_4028) ;  /* 0xfffffff000d42947 */ /* 0x000fea000383ffff */
.L_x_3984:
[----:B------:R-:W-:Y:S05]  /*11b30*/  BSYNC B0 ;  /* 0x0000000000007941 */ /* 0x000fea0003800000 */
.L_x_3983:
[----:B-12---:R-:W2:Y:S01]  /*11b40*/  LDL R5, [R1+0x4c] ;  /* 0x00004c0001057983 */ /* 0x006ea20000100800 */
[----:B------:R-:W-:Y:S05]  /*11b50*/  @!P0 WARPSYNC.ALL ;  /* 0x0000000000008948 */ /* 0x000fea0003800000 */
[----:B------:R-:W-:Y:S06]  /*11b60*/  @!P0 BAR.SYNC.DEFER_BLOCKING 0xc, 0x180 ;  /* 0x0306000000008b1d */ /* 0x000fec0000010000 */
[----:B------:R-:W-:Y:S01]  /*11b70*/  BSSY B7, `(.L_x_4029) ;  /* 0x00004f2000077945 */ /* 0x000fe20003800000 */
[----:B--2---:R-:W-:-:S13]  /*11b80*/  ISETP.GT.AND P0, PT, R5, RZ, PT ;  /* 0x000000ff0500720c */ /* 0x004fda0003f04270 */
[----:B------:R-:W-:Y:S05]  /*11b90*/  @P0 BRA `(.L_x_4030) ;  /* 0x0000000000440947 */ /* 0x000fea0003800000 */
        /* <DEDUP_REMOVED lines=17> */
.L_x_4030:
        /* <DEDUP_REMOVED lines=15> */
[----:B0-----:R-:W-:Y:S02]  /*11da0*/  IMAD.U32 R11, RZ, RZ, UR5 ;  /* 0x00000005ff0b7e24 */ /* 0x001fe4000f8e00ff */
[----:B------:R-:W-:Y:S02]  /*11db0*/  IMAD.MOV.U32 R8, RZ, RZ, 0x70 ;  /* 0x00000070ff087424 */ /* 0x000fe400078e00ff */
[----:B------:R-:W-:Y:S02]  /*11dc0*/  IMAD.MOV.U32 R12, RZ, RZ, 0x1 ;  /* 0x00000001ff0c7424 */ /* 0x000fe400078e00ff */
[----:B------:R-:W-:-:S07]  /*11dd0*/  IMAD.MOV.U32 R13, RZ, RZ, RZ ;  /* 0x000000ffff0d7224 */ /* 0x000fce00078e00ff */
[----:B------:R-:W-:-:S07]  /*11de0*/  LEPC R20, `(.L_x_4033) ;  /* 0x000000001014794e */ /* 0x000fce0000000000 */
[----:B-1----:R-:W-:Y:S05]  /*11df0*/  CALL.ABS.NOINC R2 ;  /* 0x0000000002007343 */ /* 0x002fea0003c00000 */
.L_x_4033:
[----:B------:R-:W-:Y:S05]  /*11e00*/  BSYNC B6 ;  /* 0x0000000000067941 */ /* 0x000fea0003800000 */
.L_x_4032:
        /* <DEDUP_REMOVED lines=15> */
[----:B0-----:R-:W-:Y:S02]  /*11f00*/  IMAD.U32 R11, RZ, RZ, UR5 ;  /* 0x00000005ff0b7e24 */ /* 0x001fe4000f8e00ff */
[----:B------:R-:W-:Y:S02]  /*11f10*/  IMAD.MOV.U32 R8, RZ, RZ, 0x70 ;  /* 0x00000070ff087424 */ /* 0x000fe400078e00ff */
[----:B------:R-:W-:Y:S02]  /*11f20*/  IMAD.MOV.U32 R12, RZ, RZ, 0x1 ;  /* 0x00000001ff0c7424 */ /* 0x000fe400078e00ff */
[----:B-1----:R-:W-:-:S07]  /*11f30*/  IMAD.MOV.U32 R13, RZ, RZ, RZ ;  /* 0x000000ffff0d7224 */ /* 0x002fce00078e00ff */
[----:B------:R-:W-:-:S07]  /*11f40*/  LEPC R20, `(.L_x_4036) ;  /* 0x000000001014794e */ /* 0x000fce0000000000 */
[----:B--2---:R-:W-:Y:S05]  /*11f50*/  CALL.ABS.NOINC R2 ;  /* 0x0000000002007343 */ /* 0x004fea0003c00000 */
.L_x_4036:
        /* <DEDUP_REMOVED lines=16> */
.L_x_4035:
[----:B------:R-:W-:Y:S05]  /*12060*/  BSYNC B6 ;  /* 0x0000000000067941 */ /* 0x000fea0003800000 */
.L_x_4034:
        /* <DEDUP_REMOVED lines=26> */
.L_x_4185:
        /* <DEDUP_REMOVED lines=11> */
.L_x_4188:
        /* <DEDUP_REMOVED lines=25> */
.L_x_4040:
[----:B------:R-:W3:Y:S04]  /*12450*/  LDL R7, [R1+0x4] ;  /* 0x0000040001077983 */ /* 0x000ee80000100800 */
[----:B-12---:R-:W3:Y:S04]  /*12460*/  LDL R0, [R1+0x8] ;  /* 0x0000080001007983 */ /* 0x006ee80000100800 */
[----:B------:R-:W2:Y:S01]  /*12470*/  LDL R2, [R1+0x14] ;  /* 0x0000140001027983 */ /* 0x000ea20000100800 */
[----:B---3--:R-:W-:Y:S01]  /*12480*/  IMAD R0, R0, 0x8, R7 ;  /* 0x0000000800007824 */ /* 0x008fe200078e0207 */
[----:B--2---:R-:W-:-:S04]  /*12490*/  SHF.L.U32 R2, R2, 0x1f, RZ ;  /* 0x0000001f02027819 */ /* 0x004fc800000006ff */
[----:B------:R-:W1:Y:S02]  /*124a0*/  SYNCS.PHASECHK.TRANS64.TRYWAIT P0, [R0+URZ+0x28c40], R2 ;  /* 0x028c4002000075a7 */ /* 0x000e64000800017f */
[----:B-1----:R-:W-:Y:S05]  /*124b0*/  @!P0 BRA `(.L_x_4041) ;  /* 0x0000005c00dc8947 */ /* 0x002fea0003800000 */
.L_x_4189:
        /* <DEDUP_REMOVED lines=11> */
.L_x_4042:
[----:B------:R-:W2:Y:S04]  /*12570*/  LDL R6, [R1+0x4] ;  /* 0x0000040001067983 */ /* 0x000ea80000100800 */
[----:B------:R-:W2:Y:S04]  /*12580*/  LDL R5, [R1+0x8] ;  /* 0x0000080001057983 */ /* 0x000ea80000100800 */
[----:B------:R-:W3:Y:S04]  /*12590*/  LDL R7, [R1+0x58] ;  /* 0x0000580001077983 */ /* 0x000ee80000100800 */
[----:B------:R-:W4:Y:S04]  /*125a0*/  LDL R4, [R1+0x24] ;  /* 0x0000240001047983 */ /* 0x000f280000100800 */
[----:B------:R-:W5:Y:S04]  /*125b0*/  LDL R3, [R1] ;  /* 0x0000000001037983 */ /* 0x000f680000100800 */
[----:B-1----:R-:W5:Y:S01]  /*125c0*/  LDL.LU R2, [R1+0x1c] ;  /* 0x00001c0001027983 */ /* 0x002f620000300800 */
[----:B------:R-:W-:-:S02]  /*125d0*/  R2UR UR9, R0 ;  /* 0x00000000000972ca */ /* 0x000fc400000e0000 */
[----:B------:R-:W-:Y:S01]  /*125e0*/  PLOP3.LUT P0, PT, PT, PT, PT, 0x80, 0x0 ;  /* 0x000000000000781c */ /* 0x000fe20003f0f070 */
[----:B------:R-:W-:Y:S01]  /*125f0*/  UIADD3 UR6, UP0, UR38, 0x370, URZ ;  /* 0x0000037026067890 */ /* 0x000fe2000ff1e03f */
[----:B------:R-:W-:-:S03]  /*12600*/  R2UR UR12, R18 ;  /* 0x00000000120c72ca */ /* 0x000fc600000e0000 */
[----:B------:R-:W-:-:S06]  /*12610*/  UIADD3.X UR7, URZ, UR39, URZ, UP0, !UPT ;  /* 0x000000273f077290 */ /* 0x000fcc00087fe43f */
[----:B------:R-:W-:Y:S01]  /*12620*/  UIADD3 UR9, UR9, 0x28c30, URZ ;  /* 0x00028c3009097890 */ /* 0x000fe2000fffe03f */
[----:B------:R-:W-:Y:S01]  /*12630*/  UMOV UR5, 0x14f00000 ;  /* 0x14f0000000057882 */ /* 0x000fe20000000000 */
[----:B------:R-:W-:Y:S01]  /*12640*/  UMOV UR10, URZ ;  /* 0x0000003f000a7c82 */ /* 0x000fe20008000000 */
[----:B--2---:R-:W-:Y:S01]  /*12650*/  IMAD R0, R5, 0x2000, R6 ;  /* 0x0000200005007824 */ /* 0x004fe200078e0206 */
[----:B---3--:R-:W-:-:S04]  /*12660*/  R2UR UR11, R7 ;  /* 0x00000000070b72ca */ /* 0x008fc800000e0000 */
[----:B------:R-:W-:Y:S02]  /*12670*/  R2UR UR8, R0 ;  /* 0x00000000000872ca */ /* 0x000fe400000e0000 */
[----:B----4-:R-:W-:Y:S02]  /*12680*/  R2UR UR4, R4 ;  /* 0x00000000040472ca */ /* 0x010fe400000e0000 */
[----:B-----5:R-:W-:Y:S02]  /*12690*/  R2UR UR13, R3 ;  /* 0x00000000030d72ca */ /* 0x020fe400000e0000 */
[----:B------:R-:W-:-:S07]  /*126a0*/  LOP3.LUT R2, R2, 0xfffffffe, RZ, 0xc0, !PT ;  /* 0xfffffffe02027812 */ /* 0x000fce00078ec0ff */
[----:B------:R-:W-:Y:S02]  /*126b0*/  UIADD3 UR8, UR8, 0x22400, URZ ;  /* 0x0002240008087890 */ /* 0x000fe4000fffe03f */
[----:B------:R-:W-:Y:S01]  /*126c0*/  ULEA UR11, UR11, UR4, 0x6 ;  /* 0x000000040b0b7291 */ /* 0x000fe2000f8e303f */
[----:B------:R-:W-:Y:S02]  /*126d0*/  @P0 LOP3.LUT R2, R2, 0x1, RZ, 0xfc, !PT ;  /* 0x0000000102020812 */ /* 0x000fe400078efcff */
[----:B------:R-:W-:-:S03]  /*126e0*/  UMOV UR4, 0x0 ;  /* 0x0000000000047882 */ /* 0x000fc60000000000 */
[----:B------:R2:W-:Y:S03]  /*126f0*/  STL [R1+0x1c], R2 ;  /* 0x00001c0201007387 */ /* 0x0005e60000100800 */
[----:B------:R2:W-:Y:S01]  /*12700*/  UTMALDG.4D [UR8], [UR6], desc[UR4] ;  /* 0x00000408060075b4 */ /* 0x0005e20008019000 */
[----:B------:R-:W-:Y:S02]  /*12710*/  NOP ;  /* 0x0000000000007918 */ /* 0x000fe40000000000 */
.L_x_4038:
[----:B--2---:R-:W2:Y:S04]  /*12720*/  LDL R2, [R1+0x4] ;  /* 0x0000040001027983 */ /* 0x004ea80000100800 */
        /* <DEDUP_REMOVED lines=42> */
.L_x_4044:
[----:B------:R-:W-:Y:S05]  /*129d0*/  BSYNC B6 ;  /* 0x0000000000067941 */ /* 0x000fea0003800000 */
.L_x_4043:
        /* <DEDUP_REMOVED lines=91> */
.L_x_4198:
        /* <DEDUP_REMOVED lines=11> */
.L_x_4046:
        /* <DEDUP_REMOVED lines=19> */
.L_x_4199:
[----:B------:R-:W-:Y:S05]  /*13170*/  BSYNC B0 ;  /* 0x0000000000007941 */ /* 0x000fea0003800000 */
.L_x_4047:
[----:B0-----:R-:W2:Y:S01]  /*13180*/  LDL R2, [R1+0x1c] ;  /* 0x00001c0001027983 */ /* 0x001ea20000100800 */
[----:B------:R-:W-:Y:S01]  /*13190*/  BSSY B0, `(.L_x_4049) ;  /* 0x00000a3000007945 */ /* 0x000fe20003800000 */
[----:B--2---:R-:W-:-:S13]  /*131a0*/  LOP3.LUT P0, RZ, R2, 0x1, RZ, 0xc0, !PT ;  /* 0x0000000102ff7812 */ /* 0x004fda000780c0ff */
[----:B------:R-:W-:Y:S05]  /*131b0*/  @!P0 BRA `(.L_x_4050) ;  /* 0x0000000800808947 */ /* 0x000fea0003800000 */
[----:B------:R-:W2:Y:S04]  /*131c0*/  LDL R3, [R1+0x4] ;  /* 0x0000040001037983 */ /* 0x000ea80000100800 */
[----:B------:R-:W3:Y:S01]  /*131d0*/  LDL R4, [R1+0x14] ;  /* 0x0000140001047983 */ /* 0x000ee20000100800 */
[----:B------:R-:W0:Y:S01]  /*131e0*/  S2R R2, SR_TID.X ;  /* 0x0000000000027919 */ /* 0x000e220000002100 */
[----:B--2---:R-:W-:Y:S02]  /*131f0*/  MOV R5, R3 ;  /* 0x0000000300057202 */ /* 0x004fe40000000f00 */
        /* <DEDUP_REMOVED lines=8> */
.L_x_4200:
[----:B------:R-:W-:Y:S05]  /*13280*/  BSYNC B1 ;  /* 0x0000000000017941 */ /* 0x000fea0003800000 */
.L_x_4051:
        /* <DEDUP_REMOVED lines=9> */
.L_x_4054:
[----:B------:R-:W-:Y:S05]  /*13320*/  BSYNC B1 ;  /* 0x0000000000017941 */ /* 0x000fea0003800000 */
.L_x_4053:
        /* <DEDUP_REMOVED lines=14> */
.L_x_4055:
        /* <DEDUP_REMOVED lines=16> */
.L_x_4056:
        /* <DEDUP_REMOVED lines=16> */
.L_x_4057:
        /* <DEDUP_REMOVED lines=16> */
.L_x_4058:
        /* <DEDUP_REMOVED lines=16> */
.L_x_4059:
        /* <DEDUP_REMOVED lines=16> */
.L_x_4060:
        /* <DEDUP_REMOVED lines=16> */
.L_x_4061:
        /* <DEDUP_REMOVED lines=16> */
.L_x_4062:
        /* <DEDUP_REMOVED lines=11> */
.L_x_4050:
[----:B------:R-:W-:Y:S05]  /*13bc0*/  BSYNC B0 ;  /* 0x0000000000007941 */ /* 0x000fea0003800000 */
.L_x_4049:
        /* <DEDUP_REMOVED lines=18> */
[----:B--2---:R-:W-:Y:S01]  /*13cf0*/  LOP3.LUT P2, RZ, R5, 0x1, RZ, 0xc0, !PT ;  /* 0x0000000105ff7812 */ /* 0x004fe2000784c0ff */
        /* <DEDUP_REMOVED lines=32> */
.L_x_4069:
        /* <DEDUP_REMOVED lines=9> */
.L_x_4201:
[----:B------:R-:W-:Y:S05]  /*13f90*/  BSYNC B3 ;  /* 0x0000000000037941 */ /* 0x000fea0003800000 */
.L_x_4070:
        /* <DEDUP_REMOVED lines=9> */
.L_x_4073:
[----:B------:R-:W-:Y:S05]  /*14030*/  BSYNC B3 ;  /* 0x0000000000037941 */ /* 0x000fea0003800000 */
.L_x_4072:
        /* <DEDUP_REMOVED lines=14> */
.L_x_4074:
        /* <DEDUP_REMOVED lines=14> */
.L_x_4202:
[----:B------:R-:W-:Y:S05]  /*14200*/  BSYNC B3 ;  /* 0x0000000000037941 */ /* 0x000fea0003800000 */
.L_x_4075:
        /* <DEDUP_REMOVED lines=11> */
.L_x_4078:
[----:B------:R-:W-:Y:S05]  /*142c0*/  BSYNC B3 ;  /* 0x0000000000037941 */ /* 0x000fea0003800000 */
.L_x_4077:
        /* <DEDUP_REMOVED lines=11> */
.L_x_4079:
        /* <DEDUP_REMOVED lines=16> */
.L_x_4080:
        /* <DEDUP_REMOVED lines=16> */
.L_x_4081:
        /* <DEDUP_REMOVED lines=16> */
.L_x_4082:
        /* <DEDUP_REMOVED lines=16> */
.L_x_4083:
        /* <DEDUP_REMOVED lines=16> */
.L_x_4084:
        /* <DEDUP_REMOVED lines=16> */
.L_x_4085:
        /* <DEDUP_REMOVED lines=16> */
.L_x_4086:
        /* <DEDUP_REMOVED lines=11> */
.L_x_4068:
[----:B------:R-:W-:Y:S05]  /*14b30*/  BSYNC B1 ;  /* 0x0000000000017941 */ /* 0x000fea0003800000 */
.L_x_4067:
[----:B------:R-:W2:Y:S02]  /*14b40*/  LDL.LU R4, [R1+0x30] ;  /* 0x0000300001047983 */ /* 0x000ea40000300800 */
[----:B--2---:R-:W-:-:S07]  /*14b50*/  VIADD R0, R4, 0xfffffffd ;  /* 0xfffffffd04007836 */ /* 0x004fce0000000000 */
.L_x_4066:
[----:B------:R-:W-:Y:S05]  /*14b60*/  BSYNC B2 ;  /* 0x0000000000027941 */ /* 0x000fea0003800000 */
.L_x_4065:
[----:B------:R-:W2:Y:S01]  /*14b70*/  LDL.LU R2, [R1+0x2c] ;  /* 0x00002c0001027983 */ /* 0x000ea20000300800 */
[----:B------:R-:W-:-:S05]  /*14b80*/  IMAD.MOV R6, RZ, RZ, -R6 ;  /* 0x000000ffff067224 */ /* 0x000fca00078e0a06 */
[----:B--2---:R-:W-:-:S13]  /*14b90*/  ISETP.NE.AND P0, PT, R2, R6, PT ;  /* 0x000000060200720c */ /* 0x004fda0003f05270 */
[----:B------:R-:W-:Y:S05]  /*14ba0*/  @!P0 BRA `(.L_x_4064) ;  /* 0x0000001c00488947 */ /* 0x000fea0003800000 */
.L_x_4127:
[----:B------:R-:W2:Y:S04]  /*14bb0*/  LDL R4, [R1+0x1c] ;  /* 0x00001c0001047983 */ /* 0x000ea80000100800 */
[----:B0-----:R-:W0:Y:S04]  /*14bc0*/  LDL.LU R3, [R1+0x8] ;  /* 0x0000080001037983 */ /* 0x001e280000300800 */
[----:B------:R-:W3:Y:S01]  /*14bd0*/  LDL.LU R2, [R1+0x14] ;  /* 0x0000140001027983 */ /* 0x000ee20000300800 */
[----:B------:R-:W-:Y:S05]  /*14be0*/  YIELD ;  /* 0x0000000000007946 */ /* 0x000fea0003800000 */
[----:B------:R-:W-:Y:S01]  /*14bf0*/  BSSY B1, `(.L_x_4087) ;  /* 0x00000e2000017945 */ /* 0x000fe20003800000 */
[----:B--2---:R-:W-:Y:S01]  /*14c00*/  LOP3.LUT P1, RZ, R4, 0x1, RZ, 0xc0, !PT ;  /* 0x0000000104ff7812 */ /* 0x004fe2000782c0ff */
[----:B0-----:R-:W-:-:S05]  /*14c10*/  VIADD R7, R3, 0x1 ;  /* 0x0000000103077836 */ /* 0x001fca0000000000 */
[----:B------:R-:W-:-:S04]  /*14c20*/  ISETP.NE.AND P0, PT, R7, 0x2, PT ;  /* 0x000000020700780c */ /* 0x000fc80003f05270 */
[----:B------:R-:W-:Y:S02]  /*14c30*/  SEL R6, RZ, 0x1, P0 ;  /* 0x00000001ff067807 */ /* 0x000fe40000000000 */
[----:B------:R-:W-:Y:S02]  /*14c40*/  SEL R7, R7, RZ, P0 ;  /* 0x000000ff07077207 */ /* 0x000fe40000000000 */
[----:B---3--:R-:W-:Y:S01]  /*14c50*/  LOP3.LUT R6, R2, R6, RZ, 0x3c, !PT ;  /* 0x0000000602067212 */ /* 0x008fe200078e3cff */
        /* <DEDUP_REMOVED lines=26> */
.L_x_4089:
        /* <DEDUP_REMOVED lines=9> */
.L_x_4203:
[----:B------:R-:W-:Y:S05]  /*14e90*/  BSYNC B2 ;  /* 0x0000000000027941 */ /* 0x000fea0003800000 */
.L_x_4090:
        /* <DEDUP_REMOVED lines=9> */
.L_x_4093:
[----:B------:R-:W-:Y:S05]  /*14f30*/  BSYNC B2 ;  /* 0x0000000000027941 */ /* 0x000fea0003800000 */
.L_x_4092:
        /* <DEDUP_REMOVED lines=13> */
.L_x_4094:
        /* <DEDUP_REMOVED lines=14> */
.L_x_4204:
[----:B------:R-:W-:Y:S05]  /*150f0*/  BSYNC B2 ;  /* 0x0000000000027941 */ /* 0x000fea0003800000 */
.L_x_4095:
        /* <DEDUP_REMOVED lines=11> */
.L_x_4098:
[----:B------:R-:W-:Y:S05]  /*151b0*/  BSYNC B2 ;  /* 0x0000000000027941 */ /* 0x000fea0003800000 */
.L_x_4097:
        /* <DEDUP_REMOVED lines=10> */
.L_x_4099:
        /* <DEDUP_REMOVED lines=16> */
.L_x_4100:
        /* <DEDUP_REMOVED lines=16> */
.L_x_4101:
        /* <DEDUP_REMOVED lines=16> */
.L_x_4102:
        /* <DEDUP_REMOVED lines=16> */
.L_x_4103:
        /* <DEDUP_REMOVED lines=16> */
.L_x_4104:
        /* <DEDUP_REMOVED lines=16> */
.L_x_4105:
        /* <DEDUP_REMOVED lines=16> */
.L_x_4106:
        /* <DEDUP_REMOVED lines=11> */
.L_x_4088:
[----:B------:R-:W-:Y:S05]  /*15a10*/  BSYNC B1 ;  /* 0x0000000000017941 */ /* 0x000fea0003800000 */
.L_x_4087:
[----:B------:R-:W2:Y:S01]  /*15a20*/  LDL R2, [R1+0x1c] ;  /* 0x00001c0001027983 */ /* 0x000ea20000100800 */
[----:B------:R-:W-:Y:S01]  /*15a30*/  VIADD R7, R7, 0x1 ;  /* 0x0000000107077836 */ /* 0x000fe20000000000 */
[----:B------:R-:W-:Y:S04]  /*15a40*/  BSSY B1, `(.L_x_4107) ;  /* 0x00000e5000017945 */ /* 0x000fe80003800000 */
[----:B------:R-:W-:-:S04]  /*15a50*/  ISETP.NE.AND P0, PT, R7, 0x2, PT ;  /* 0x000000020700780c */ /* 0x000fc80003f05270 */
[----:B------:R-:W-:Y:S02]  /*15a60*/  SEL R9, R7, RZ, P0 ;  /* 0x000000ff07097207 */ /* 0x000fe40000000000 */
[----:B--2---:R-:W-:Y:S02]  /*15a70*/  LOP3.LUT P2, RZ, R2, 0x1, RZ, 0xc0, !PT ;  /* 0x0000000102ff7812 */ /* 0x004fe4000784c0ff */
[----:B------:R-:W-:-:S04]  /*15a80*/  SEL R2, RZ, 0x1, P0 ;  /* 0x00000001ff027807 */ /* 0x000fc80000000000 */
[----:B-----5:R-:W-:-:S05]  /*15a90*/  LOP3.LUT R8, R6, R2, RZ, 0x3c, !PT ;  /* 0x0000000206087212 */ /* 0x020fca00078e3cff */
        /* <DEDUP_REMOVED lines=22> */
[----:B------:R-:W-:-:S05]  /*15c00*/  IMAD.WIDE.U32 R2, R10, UR6, R2 ;  /* 0x000000060a027c25 */ /* 0x000fca000f8e0002 */
[----:B------:R-:W-:Y:S02]  /*15c10*/  IADD3 R3, R4, R3, RZ ;  /* 0x0000000304037210 */ /* 0x000fe40007ffe0ff */
[----:B------:R-:W-:-:S04]  /*15c20*/  LEA R4, P0, R2, UR4, 0x2 ;  /* 0x0000000402047c11 */ /* 0x000fc8000f8010ff */
[----:B------:R-:W-:-:S05]  /*15c30*/  LEA.HI.X R5, R2, UR5, R3, 0x2, P0 ;  /* 0x0000000502057c11 */ /* 0x000fca00080f1403 */
[----:B------:R-:W2:Y:S04]  /*15c40*/  LDG.E R2, desc[UR40][R4.64] ;  /* 0x0000002804027981 */ /* 0x000ea8000c1e1900 */
[----:B--2---:R1:W-:Y:S02]  /*15c50*/  STL [R1], R2 ;  /* 0x0000000201007387 */ /* 0x0043e40000100800 */
.L_x_4109:
        /* <DEDUP_REMOVED lines=9> */
.L_x_4205:
[----:B------:R-:W-:Y:S05]  /*15cf0*/  BSYNC B2 ;  /* 0x0000000000027941 */ /* 0x000fea0003800000 */
.L_x_4110:
        /* <DEDUP_REMOVED lines=9> */
.L_x_4113:
[----:B------:R-:W-:Y:S05]  /*15d90*/  BSYNC B2 ;  /* 0x0000000000027941 */ /* 0x000fea0003800000 */
.L_x_4112:
        /* <DEDUP_REMOVED lines=14> */
.L_x_4114:
        /* <DEDUP_REMOVED lines=14> */
.L_x_4206:
[----:B------:R-:W-:Y:S05]  /*15f60*/  BSYNC B2 ;  /* 0x0000000000027941 */ /* 0x000fea0003800000 */
.L_x_4115:
        /* <DEDUP_REMOVED lines=11> */
.L_x_4118:
[----:B------:R-:W-:Y:S05]  /*16020*/  BSYNC B2 ;  /* 0x0000000000027941 */ /* 0x000fea0003800000 */
.L_x_4117:
        /* <DEDUP_REMOVED lines=11> */
.L_x_4119:
        /* <DEDUP_REMOVED lines=16> */
.L_x_4120:
        /* <DEDUP_REMOVED lines=16> */
.L_x_4121:
        /* <DEDUP_REMOVED lines=16> */
.L_x_4122:
        /* <DEDUP_REMOVED lines=16> */
.L_x_4123:
        /* <DEDUP_REMOVED lines=16> */
.L_x_4124:
        /* <DEDUP_REMOVED lines=16> */
.L_x_4125:
        /* <DEDUP_REMOVED lines=16> */
.L_x_4126:
        /* <DEDUP_REMOVED lines=11> */
.L_x_4108:
[----:B------:R-:W-:Y:S05]  /*16890*/  BSYNC B1 ;  /* 0x0000000000017941 */ /* 0x000fea0003800000 */
.L_x_4107:
[C---:B------:R-:W-:Y:S01]  /*168a0*/  ISETP.GT.AND P0, PT, R0.reuse, 0x1, PT ;  /* 0x000000010000780c */ /* 0x040fe20003f04270 */
[----:B------:R-:W-:-:S12]  /*168b0*/  VIADD R0, R0, 0xfffffffe ;  /* 0xfffffffe00007836 */ /* 0x000fd80000000000 */
[----:B------:R-:W-:Y:S05]  /*168c0*/  @P0 BRA `(.L_x_4127) ;  /* 0xffffffe000b80947 */ /* 0x000fea000383ffff */
.L_x_4064:
[----:B------:R-:W-:Y:S05]  /*168d0*/  BSYNC B0 ;  /* 0x0000000000007941 */ /* 0x000fea0003800000 */
.L_x_4063:
        /* <DEDUP_REMOVED lines=12> */
[----:B-1----:R-:W1:Y:S01]  /*169a0*/  S2R R3, SR_LANEID ;  /* 0x0000000000037919 */ /* 0x002e620000000000 */
        /* <DEDUP_REMOVED lines=8> */
[----:B0-----:R-:W0:Y:S01]  /*16a30*/  POPC R7, R6 ;  /* 0x0000000600077309 */ /* 0x001e220000000000 */
[----:B--2---:R-:W0:Y:S02]  /*16a40*/  SHFL.IDX PT, R4, R3, R4, 0x1f ;  /* 0x00001f0403047589 */ /* 0x004e2400000e0000 */
[----:B0-----:R-:W-:-:S07]  /*16a50*/  IADD3 R16, R4, UR36, R7 ;  /* 0x0000002404107c10 */ /* 0x001fce000fffe007 */
.L_x_4129:
[----:B------:R-:W-:Y:S05]  /*16a60*/  BSYNC B0 ;  /* 0x0000000000007941 */ /* 0x000fea0003800000 */
.L_x_4128:
[----:B------:R-:W-:-:S05]  /*16a70*/  SEL R0, R0, RZ, P0 ;  /* 0x000000ff00007207 */ /* 0x000fca0000000000 */
[----:B------:R2:W-:Y:S02]  /*16a80*/  STL [R1+0x8], R0 ;  /* 0x0000080001007387 */ /* 0x0005e40000100800 */
.L_x_4031:
[----:B------:R-:W-:Y:S05]  /*16a90*/  BSYNC B7 ;  /* 0x0000000000077941 */ /* 0x000fea0003800000 */
.L_x_4029:
[----:B--2---:R-:W2:Y:S02]  /*16aa0*/  LDL R0, [R1+0x1c] ;  /* 0x00001c0001007983 */ /* 0x004ea40000100800 */
[----:B--2---:R-:W-:-:S13]  /*16ab0*/  LOP3.LUT P0, RZ, R0, 0x2, RZ, 0xc0, !PT ;  /* 0x0000000200ff7812 */ /* 0x004fda000780c0ff */
[----:B------:R-:W-:Y:S05]  /*16ac0*/  @!P0 BRA `(.L_x_4130) ;  /* 0x0000000000288947 */ /* 0x000fea0003800000 */
[----:B------:R-:W-:Y:S05]  /*16ad0*/  WARPSYNC.ALL ;  /* 0x0000000000007948 */ /* 0x000fea0003800000 */
[----:B------:R-:W2:Y:S08]  /*16ae0*/  S2UR UR5, SR_CgaCtaId ;  /* 0x00000000000579c3 */ /* 0x000eb00000008800 */
[----:B------:R-:W-:Y:S06]  /*16af0*/  BAR.SYNC.DEFER_BLOCKING 0x5, 0x180 ;  /* 0x0146000000007b1d */ /* 0x000fec0000010000 */
[----:B------:R-:W-:-:S02]  /*16b00*/  UMOV UR4, 0x400 ;  /* 0x0000040000047882 */ /* 0x000fc40000000000 */
[----:B--2---:R-:W-:-:S06]  /*16b10*/  ULEA UR4, UR5, UR4, 0x18 ;  /* 0x0000000405047291 */ /* 0x004fcc000f8ec03f */
[----:B------:R-:W-:-:S05]  /*16b20*/  IMAD.U32 R0, RZ, RZ, UR4 ;  /* 0x00000004ff007e24 */ /* 0x000fca000f8e00ff */
[----:B------:R2:W3:Y:S04]  /*16b30*/  LDS.128 R16, [R0+0x28cd0] ;  /* 0x028cd00000107984 */ /* 0x0004e80000000c00 */
[----:B------:R2:W-:Y:S01]  /*16b40*/  STL [R1+0x4], R0 ;  /* 0x0000040001007387 */ /* 0x0005e20000100800 */
[----:B------:R-:W-:Y:S06]  /*16b50*/  BAR.ARV 0x4, 0x180 ;  /* 0x0106000000007b1d */ /* 0x000fec0000002000 */
[----:B------:R-:W-:Y:S05]  /*16b60*/  BRA `(.L_x_4131) ;  /* 0x0000000800487947 */ /* 0x000fea0003800000 */
.L_x_4130:
        /* <DEDUP_REMOVED lines=8> */
[----:B-1----:R-:W0:Y:S02]  /*16bf0*/  @!P1 LDC.64 R2, c[0x0][0xc80] ;  /* 0x00032000ff029b82 */ /* 0x002e240000000a00 */
        /* <DEDUP_REMOVED lines=27> */
.L_x_4216:
[----:B------:R-:W-:Y:S02]  /*16db0*/  ULDC UR4, c[0x0][0xc38] ;  /* 0x00030e0000047ab9 */ /* 0x000fe40000000800 */
[----:B0-----:R-:W-:-:S04]  /*16dc0*/  IMAD.U32 R16, RZ, RZ, UR4 ;  /* 0x00000004ff107e24 */ /* 0x001fc8000f8e00ff */
[----:B--2---:R-:W-:-:S04]  /*16dd0*/  IMAD R6, R6, R16, RZ ;  /* 0x0000001006067224 */ /* 0x004fc800078e02ff */
[----:B------:R-:W-:-:S05]  /*16de0*/  IMAD.IADD R4, R4, 0x1, R6 ;  /* 0x0000000104047824 */ /* 0x000fca00078e0206 */
[----:B-1----:R-:W-:-:S13]  /*16df0*/  ISETP.GT.AND P6, PT, R4, R0, PT ;  /* 0x000000000400720c */ /* 0x002fda0003fc4270 */
[----:B------:R-:W-:Y:S05]  /*16e00*/  @P6 BRA `(.L_x_4133) ;  /* 0x00000000009c6947 */ /* 0x000fea0003800000 */
.L_x_4138:
        /* <DEDUP_REMOVED lines=14> */
.L_x_4136:
[----:B------:R-:W-:Y:S05]  /*16ef0*/  BSYNC B0 ;  /* 0x0000000000007941 */ /* 0x000fea0003800000 */
.L_x_4135:
        /* <DEDUP_REMOVED lines=18> */
.L_x_4224:
[----:B------:R-:W-:Y:S02]  /*17020*/  ULDC UR4, c[0x0][0xc38] ;  /* 0x00030e0000047ab9 */ /* 0x000fe40000000800 */
[----:B------:R-:W-:-:S04]  /*17030*/  IMAD.U32 R16, RZ, RZ, UR4 ;  /* 0x00000004ff107e24 */ /* 0x000fc8000f8e00ff */
[----:B-1----:R-:W-:-:S04]  /*17040*/  IMAD R6, R6, R16, RZ ;  /* 0x0000001006067224 */ /* 0x002fc800078e02ff */
[----:B------:R-:W-:-:S05]  /*17050*/  IMAD.IADD R4, R6, 0x1, R4 ;  /* 0x0000000106047824 */ /* 0x000fca00078e0204 */
[----:B------:R-:W-:-:S13]  /*17060*/  ISETP.GT.AND P6, PT, R4, R0, PT ;  /* 0x000000000400720c */ /* 0x000fda0003fc4270 */
[----:B------:R-:W-:Y:S05]  /*17070*/  @!P6 BRA `(.L_x_4138) ;  /* 0xfffffffc0064e947 */ /* 0x000fea000383ffff */
.L_x_4133:
        /* <DEDUP_REMOVED lines=8> */
.L_x_4228:
[----:B------:R-:W-:Y:S01]  /*17100*/  ISETP.NE.AND P0, PT, R5, RZ, PT ;  /* 0x000000ff0500720c */ /* 0x000fe20003f05270 */
[----:B-1----:R-:W-:-:S12]  /*17110*/  IMAD.MOV.U32 R2, RZ, RZ, RZ ;  /* 0x000000ffff027224 */ /* 0x002fd800078e00ff */
[----:B------:R-:W-:Y:S05]  /*17120*/  @!P0 BRA `(.L_x_4140) ;  /* 0x0000000000108947 */ /* 0x000fea0003800000 */
[----:B------:R-:W-:Y:S01]  /*17130*/  UMOV UR4, 0xffffffff ;  /* 0xffffffff00047882 */ /* 0x000fe20000000000 */
[----:B------:R-:W-:Y:S02]  /*17140*/  VIADD R12, R4, 0xffffffff ;  /* 0xffffffff040c7836 */ /* 0x000fe40000000000 */
[----:B------:R-:W-:Y:S05]  /*17150*/  BRA.DIV UR4, `(.L_x_4141) ;  /* 0x00000026040c7947 */ /* 0x000fea000b800000 */
[----:B------:R1:W3:Y:S02]  /*17160*/  SHFL.IDX PT, R2, R3, R12, 0x1f ;  /* 0x00001f0c03027589 */ /* 0x0002e400000e0000 */
.L_x_4140:
        /* <DEDUP_REMOVED lines=31> */
.L_x_4134:
[----:B------:R-:W-:Y:S01]  /*17360*/  UMOV UR4, URZ ;  /* 0x0000003f00047c82 */ /* 0x000fe20008000000 */
[----:B------:R-:W-:Y:S01]  /*17370*/  UMOV UR5, URZ ;  /* 0x0000003f00057c82 */ /* 0x000fe20008000000 */
[----:B------:R-:W-:Y:S01]  /*17380*/  ULDC UR6, c[0x0][0xc3c] ;  /* 0x00030f0000067ab9 */ /* 0x000fe20000000800 */
[----:B------:R-:W-:Y:S02]  /*17390*/  IMAD.MOV.U32 R16, RZ, RZ, R0 ;  /* 0x000000ffff107224 */ /* 0x000fe400078e0000 */
[----:B------:R-:W-:Y:S02]  /*173a0*/  IMAD.U32 R17, RZ, RZ, UR4 ;  /* 0x00000004ff117e24 */ /* 0x000fe4000f8e00ff */
[----:B------:R-:W-:Y:S02]  /*173b0*/  IMAD.U32 R18, RZ, RZ, UR5 ;  /* 0x00000005ff127e24 */ /* 0x000fe4000f8e00ff */
[----:B------:R-:W-:-:S07]  /*173c0*/  IMAD.U32 R19, RZ, RZ, UR6 ;  /* 0x00000006ff137e24 */ /* 0x000fce000f8e00ff */
.L_x_4142:
[----:B------:R0:W2:Y:S01]  /*173d0*/  LDL R3, [R1+0x4] ;  /* 0x0000040001037983 */ /* 0x0000a20000100800 */
[----:B------:R-:W1:Y:S01]  /*173e0*/  S2R R0, SR_TID.X ;  /* 0x0000000000007919 */ /* 0x000e620000002100 */
[----:B------:R-:W-:Y:S05]  /*173f0*/  WARPSYNC.ALL ;  /* 0x0000000000007948 */ /* 0x000fea0003800000 */
[----:B-1----:R-:W-:Y:S01]  /*17400*/  LOP3.LUT R0, R0, 0x1f, RZ, 0xc0, !PT ;  /* 0x0000001f00007812 */ /* 0x002fe200078ec0ff */
        /* <DEDUP_REMOVED lines=8> */
.L_x_4131:
[----:B------:R-:W-:Y:S02]  /*17490*/  ULDC UR4, c[0x0][0xc3c] ;  /* 0x00030f0000047ab9 */ /* 0x000fe40000000800 */
[----:B---3--:R-:W-:-:S13]  /*174a0*/  ISETP.GE.AND P0, PT, R19, UR4, PT ;  /* 0x0000000413007c0c */ /* 0x008fda000bf06270 */
[----:B------:R-:W-:Y:S05]  /*174b0*/  @!P0 BRA `(.L_x_4143) ;  /* 0xffffff8400388947 */ /* 0x000fea000383ffff */
[----:B------:R-:W-:Y:S05]  /*174c0*/  BSYNC B8 ;  /* 0x0000000000087941 */ /* 0x000fea0003800000 */
.L_x_3979:
        /* <DEDUP_REMOVED lines=12> */
.L_x_4231:
[----:B------:R-:W-:Y:S05]  /*17590*/  BSYNC B0 ;  /* 0x0000000000007941 */ /* 0x000fea0003800000 */
.L_x_4144:
[----:B------:R-:W-:-:S03]  /*175a0*/  UMOV UR4, 0xffffffff ;  /* 0xffffffff00047882 */ /* 0x000fc60000000000 */
[----:B------:R-:W-:Y:S05]  /*175b0*/  BRA.DIV UR4, `(.L_x_4146) ;  /* 0x0000002204307947 */ /* 0x000fea000b800000 */
[----:B------:R-:W1:Y:S02]  /*175c0*/  S2R R2, SR_TID.X ;  /* 0x0000000000027919 */ /* 0x000e640000002100 */
[----:B-1----:R-:W-:-:S04]  /*175d0*/  SHF.R.U32.HI R2, RZ, 0x5, R2 ;  /* 0x00000005ff027819 */ /* 0x002fc80000011602 */
[----:B------:R-:W-:-:S05]  /*175e0*/  LOP3.LUT R2, R2, 0x3, RZ, 0xc0, !PT ;  /* 0x0000000302027812 */ /* 0x000fca00078ec0ff */
[----:B------:R1:W2:Y:S02]  /*175f0*/  SHFL.IDX PT, R14, R2, RZ, 0x1f ;  /* 0x00001fff020e7589 */ /* 0x0002a400000e0000 */
.L_x_4234:
[----:B--2---:R-:W-:-:S13]  /*17600*/  ISETP.NE.AND P0, PT, R14, RZ, PT ;  /* 0x000000ff0e00720c */ /* 0x004fda0003f05270 */
[----:B------:R-:W-:Y:S05]  /*17610*/  @P0 BRA `(.L_x_3850) ;  /* 0x0000000000940947 */ /* 0x000fea0003800000 */
[----:B------:R-:W-:-:S03]  /*17620*/  UMOV UR4, 0xffffffff ;  /* 0xffffffff00047882 */ /* 0x000fc60000000000 */
[----:B------:R-:W-:Y:S05]  /*17630*/  BRA.DIV UR4, `(.L_x_4147) ;  /* 0x0000002204447947 */ /* 0x000fea000b800000 */
[----:B------:R-:W-:-:S13]  /*17640*/  ELECT P6, URZ, PT ;  /* 0x00000000003f782f */ /* 0x000fda00038c0000 */
.L_x_4237:
[----:B------:R-:W-:Y:S05]  /*17650*/  @!P6 BRA `(.L_x_3850) ;  /* 0x000000000084e947 */ /* 0x000fea0003800000 */
[----:B-1----:R-:W2:Y:S02]  /*17660*/  LDL.LU R2, [R1+0x60] ;  /* 0x0000600001027983 */ /* 0x002ea40000300800 */
[----:B--2---:R-:W-:-:S04]  /*17670*/  LOP3.LUT R2, R2, 0x2, RZ, 0xfc, !PT ;  /* 0x0000000202027812 */ /* 0x004fc800078efcff */
[----:B------:R-:W-:-:S13]  /*17680*/  ISETP.NE.AND P2, PT, R2, 0x3, PT ;  /* 0x000000030200780c */ /* 0x000fda0003f45270 */
[----:B------:R-:W-:Y:S05]  /*17690*/  @!P2 BRA `(.L_x_4148) ;  /* 0x000000000004a947 */ /* 0x000fea0003800000 */
[----:B------:R-:W-:Y:S01]  /*176a0*/  BPT.TRAP 0x1 ;  /* 0x000000040000795c */ /* 0x000fe20000300000 */
.L_x_4148:
[----:B0-----:R-:W2:Y:S04]  /*176b0*/  LDL R3, [R1+0x8] ;  /* 0x0000080001037983 */ /* 0x001ea80000100800 */
[----:B------:R-:W3:Y:S01]  /*176c0*/  LDL.LU R7, [R1+0x14] ;  /* 0x0000140001077983 */ /* 0x000ee20000300800 */
        /* <DEDUP_REMOVED lines=12> */
.L_x_4238:
[----:B------:R-:W1:Y:S02]  /*17790*/  SYNCS.PHASECHK.TRANS64.TRYWAIT P0, [R7+URZ], R2 ;  /* 0x00000002070075a7 */ /* 0x000e64000800017f */
[----:B-1----:R-:W-:Y:S05]  /*177a0*/  @!P0 BRA `(.L_x_4150) ;  /* 0x00000020001c8947 */ /* 0x002fea0003800000 */
.L_x_4239:
[----:B------:R-:W-:Y:S05]  /*177b0*/  @!P2 BRA `(.L_x_4151) ;  /* 0x000000000004a947 */ /* 0x000fea0003800000 */
[----:B------:R-:W-:Y:S01]  /*177c0*/  BPT.TRAP 0x1 ;  /* 0x000000040000795c */ /* 0x000fe20000300000 */
.L_x_4151:
[----:B------:R-:W2:Y:S01]  /*177d0*/  LDL.LU R4, [R1+0x8] ;  /* 0x0000080001047983 */ /* 0x000ea20000300800 */
[----:B------:R-:W-:-:S04]  /*177e0*/  VIADD R0, R0, 0x28c60 ;  /* 0x00028c6000007836 */ /* 0x000fc80000000000 */
[----:B--2---:R-:W-:-:S04]  /*177f0*/  IMAD R4, R4, 0x8, R0 ;  /* 0x0000000804047824 */ /* 0x004fc800078e0200 */
[----:B------:R-:W2:Y:S02]  /*17800*/  SYNCS.PHASECHK.TRANS64.TRYWAIT P0, [R4+URZ], R5 ;  /* 0x00000005040075a7 */ /* 0x000ea4000800017f */
[----:B--2---:R-:W-:Y:S05]  /*17810*/  @!P0 BRA `(.L_x_4152) ;  /* 0x0000002000148947 */ /* 0x004fea0003800000 */
.L_x_4240:
[----:B------:R-:W-:-:S07]  /*17820*/  IMAD R3, R3, 0x8, R0 ;  /* 0x0000000803037824 */ /* 0x000fce00078e0200 */
.L_x_4153:
[----:B---3--:R3:W4:Y:S02]  /*17830*/  SYNCS.PHASECHK.TRANS64.TRYWAIT P0, [R3+URZ], R2 ;  /* 0x00000002030075a7 */ /* 0x008724000800017f */
[----:B----4-:R-:W-:Y:S05]  /*17840*/  @!P0 NANOSLEEP.SYNCS 0x989680 ;  /* 0x009896800000895d */ /* 0x010fea0003900000 */
[----:B------:R-:W4:Y:S02]  /*17850*/  @!P0 SYNCS.PHASECHK.TRANS64 P0, [R3+URZ], R2 ;  /* 0x00000002030085a7 */ /* 0x000f24000800007f */
[----:B----4-:R-:W-:Y:S05]  /*17860*/  @!P0 BRA `(.L_x_4153) ;  /* 0xfffffffc00f08947 */ /* 0x010fea000383ffff */
.L_x_3850:
[----:B------:R-:W-:Y:S05]  /*17870*/  BSYNC B9 ;  /* 0x0000000000097941 */ /* 0x000fea0003800000 */
.L_x_3847:
[----:B------:R-:W-:Y:S05]  /*17880*/  EXIT ;  /* 0x000000000000794d */ /* 0x000fea0003800000 */
.L_x_3866:
[----:B0-----:R0:W1:Y:S02]  /*17890*/  SYNCS.PHASECHK.TRANS64.TRYWAIT P5, [R66+URZ+0x28c90], R75 ;  /* 0x028c904b420075a7 */ /* 0x00106400080a017f */
[----:B-1----:R-:W-:Y:S05]  /*178a0*/  @!P5 NANOSLEEP.SYNCS 0x989680 ;  /* 0x009896800000d95d */ /* 0x002fea0003900000 */
[----:B------:R-:W1:Y:S02]  /*178b0*/  @!P5 SYNCS.PHASECHK.TRANS64 P5, [R66+URZ+0x28c90], R75 ;  /* 0x028c904b4200d5a7 */ /* 0x000e6400080a007f */
[----:B-1----:R-:W-:Y:S05]  /*178c0*/  @!P5 BRA `(.L_x_3866) ;  /* 0xfffffffc00f0d947 */ /* 0x002fea000383ffff */
[----:B------:R-:W-:Y:S05]  /*178d0*/  BRA `(.L_x_4154) ;  /* 0xfffffeac00747947 */ /* 0x000fea000383ffff */
.L_x_3876:
[----:B-1----:R1:W2:Y:S02]  /*178e0*/  SYNCS.PHASECHK.TRANS64.TRYWAIT P5, [R66+URZ+0x28c90], R75 ;  /* 0x028c904b420075a7 */ /* 0x0022a400080a017f */
[----:B--2---:R-:W-:Y:S05]  /*178f0*/  @!P5 NANOSLEEP.SYNCS 0x989680 ;  /* 0x009896800000d95d */ /* 0x004fea0003900000 */
[----:B------:R-:W2:Y:S02]  /*17900*/  @!P5 SYNCS.PHASECHK.TRANS64 P5, [R66+URZ+0x28c90], R75 ;  /* 0x028c904b4200d5a7 */ /* 0x000ea400080a007f */
[----:B--2---:R-:W-:Y:S05]  /*17910*/  @!P5 BRA `(.L_x_3876) ;  /* 0xfffffffc00f0d947 */ /* 0x004fea000383ffff */
[----:B------:R-:W-:Y:S05]  /*17920*/  BRA `(.L_x_4155) ;  /* 0xfffffeb400cc7947 */ /* 0x000fea000383ffff */
.L_x_3881:
[----:B0-----:R0:W1:Y:S02]  /*17930*/  SYNCS.PHASECHK.TRANS64.TRYWAIT P5, [R66+URZ+0x28c90], R75 ;  /* 0x028c904b420075a7 */ /* 0x00106400080a017f */
[----:B-1----:R-:W-:Y:S05]  /*17940*/  @!P5 NANOSLEEP.SYNCS 0x989680 ;  /* 0x009896800000d95d */ /* 0x002fea0003900000 */
[----:B------:R-:W1:Y:S02]  /*17950*/  @!P5 SYNCS.PHASECHK.TRANS64 P5, [R66+URZ+0x28c90], R75 ;  /* 0x028c904b4200d5a7 */ /* 0x000e6400080a007f */
[----:B-1----:R-:W-:Y:S05]  /*17960*/  @!P5 BRA `(.L_x_3881) ;  /* 0xfffffffc00f0d947 */ /* 0x002fea000383ffff */
[----:B------:R-:W-:Y:S05]  /*17970*/  BRA `(.L_x_4156) ;  /* 0xfffffebc00e07947 */ /* 0x000fea000383ffff */
.L_x_3885:
[----:B------:R0:W0:Y:S02]  /*17980*/  SYNCS.PHASECHK.TRANS64.TRYWAIT P0, [R66+URZ+0x28cb0], R75 ;  /* 0x028cb04b420075a7 */ /* 0x000024000800017f */
[----:B0-----:R-:W-:Y:S05]  /*17990*/  @!P0 NANOSLEEP.SYNCS 0x989680 ;  /* 0x009896800000895d */ /* 0x001fea0003900000 */
[----:B------:R-:W0:Y:S02]  /*179a0*/  @!P0 SYNCS.PHASECHK.TRANS64 P0, [R66+URZ+0x28cb0], R75 ;  /* 0x028cb04b420085a7 */ /* 0x000e24000800007f */
[----:B0-----:R-:W-:Y:S05]  /*179b0*/  @!P0 BRA `(.L_x_3885) ;  /* 0xfffffffc00f08947 */ /* 0x001fea000383ffff */
[----:B------:R-:W-:Y:S05]  /*179c0*/  BRA `(.L_x_4157) ;  /* 0xfffffec000587947 */ /* 0x000fea000383ffff */
.L_x_3896:
[----:B0-----:R0:W1:Y:S02]  /*179d0*/  SYNCS.PHASECHK.TRANS64.TRYWAIT P0, [R13+URZ+0x28c50], R4 ;  /* 0x028c50040d0075a7 */ /* 0x001064000800017f */
[----:B-1----:R-:W-:Y:S05]  /*179e0*/  @!P0 NANOSLEEP.SYNCS 0x989680 ;  /* 0x009896800000895d */ /* 0x002fea0003900000 */
[----:B------:R-:W1:Y:S02]  /*179f0*/  @!P0 SYNCS.PHASECHK.TRANS64 P0, [R13+URZ+0x28c50], R4 ;  /* 0x028c50040d0085a7 */ /* 0x000e64000800007f */
[----:B-1----:R-:W-:Y:S05]  /*17a00*/  @!P0 BRA `(.L_x_3896) ;  /* 0xfffffffc00f08947 */ /* 0x002fea000383ffff */
[----:B------:R-:W-:Y:S05]  /*17a10*/  BRA `(.L_x_4158) ;  /* 0xfffffecc008c7947 */ /* 0x000fea000383ffff */
.L_x_3903:
[----:B-1----:R1:W2:Y:S02]  /*17a20*/  SYNCS.PHASECHK.TRANS64.TRYWAIT P0, [R0+URZ+0x28c50], R11 ;  /* 0x028c500b000075a7 */ /* 0x0022a4000800017f */
[----:B--2---:R-:W-:Y:S05]  /*17a30*/  @!P0 NANOSLEEP.SYNCS 0x989680 ;  /* 0x009896800000895d */ /* 0x004fea0003900000 */
[----:B------:R-:W2:Y:S02]  /*17a40*/  @!P0 SYNCS.PHASECHK.TRANS64 P0, [R0+URZ+0x28c50], R11 ;  /* 0x028c500b000085a7 */ /* 0x000ea4000800007f */
[----:B--2---:R-:W-:Y:S05]  /*17a50*/  @!P0 BRA `(.L_x_3903) ;  /* 0xfffffffc00f08947 */ /* 0x004fea000383ffff */
[----:B------:R-:W-:Y:S05]  /*17a60*/  BRA `(.L_x_3902) ;  /* 0xfffffed800b87947 */ /* 0x000fea000383ffff */
.L_x_3916:
        /* <DEDUP_REMOVED lines=8> */
.L_x_4160:
[----:B------:R-:W-:Y:S05]  /*17af0*/  BSYNC B1 ;  /* 0x0000000000017941 */ /* 0x000fea0003800000 */
.L_x_4159:
[----:B------:R-:W-:Y:S02]  /*17b00*/  IMAD.MOV.U32 R13, RZ, RZ, R26 ;  /* 0x000000ffff0d7224 */ /* 0x000fe400078e001a */
[----:B------:R-:W-:Y:S02]  /*17b10*/  IMAD.MOV.U32 R12, RZ, RZ, RZ ;  /* 0x000000ffff0c7224 */ /* 0x000fe400078e00ff */
[----:B------:R-:W-:Y:S02]  /*17b20*/  IMAD.MOV.U32 R11, RZ, RZ, 0x1c1f ;  /* 0x00001c1fff0b7424 */ /* 0x000fe400078e00ff */
[----:B------:R-:W-:Y:S02]  /*17b30*/  IMAD.MOV.U32 R15, RZ, RZ, -0x1 ;  /* 0xffffffffff0f7424 */ /* 0x000fe400078e00ff */
[----:B------:R-:W-:-:S07]  /*17b40*/  IMAD.MOV.U32 R0, RZ, RZ, R14 ;  /* 0x000000ffff007224 */ /* 0x000fce00078e000e */
[----:B------:R-:W-:Y:S05]  /*17b50*/  WARPSYNC.COLLECTIVE R15, `(.L_x_4161) ;  /* 0x000000000f087348 */ /* 0x000fea0003c00000 */
[----:B------:R0:W1:Y:S02]  /*17b60*/  SHFL.IDX P6, R14, R13, R12, R11 ;  /* 0x0000000c0d0e7389 */ /* 0x00006400000c000b */
[----:B01----:R-:W-:Y:S01]  /*17b70*/  ENDCOLLECTIVE ;  /* 0x000000000000791b */ /* 0x003fe20003800000 */
.L_x_4161:
[----:B------:R-:W-:Y:S02]  /*17b80*/  IMAD.MOV.U32 R13, RZ, RZ, R29 ;  /* 0x000000ffff0d7224 */ /* 0x000fe400078e001d */
[----:B------:R-:W-:-:S07]  /*17b90*/  IMAD.MOV.U32 R3, RZ, RZ, R14 ;  /* 0x000000ffff037224 */ /* 0x000fce00078e000e */
[----:B------:R-:W-:Y:S05]  /*17ba0*/  WARPSYNC.COLLECTIVE R15, `(.L_x_4162) ;  /* 0x000000000f087348 */ /* 0x000fea0003c00000 */
[----:B------:R0:W1:Y:S02]  /*17bb0*/  SHFL.IDX P6, R14, R13, R12, R11 ;  /* 0x0000000c0d0e7389 */ /* 0x00006400000c000b */
[----:B01----:R-:W-:Y:S01]  /*17bc0*/  ENDCOLLECTIVE ;  /* 0x000000000000791b */ /* 0x003fe20003800000 */
.L_x_4162:
[----:B------:R-:W-:Y:S02]  /*17bd0*/  IMAD.MOV.U32 R13, RZ, RZ, R28 ;  /* 0x000000ffff0d7224 */ /* 0x000fe400078e001c */
[----:B------:R-:W-:-:S07]  /*17be0*/  IMAD.MOV.U32 R4, RZ, RZ, R14 ;  /* 0x000000ffff047224 */ /* 0x000fce00078e000e */
[----:B------:R-:W-:Y:S05]  /*17bf0*/  WARPSYNC.COLLECTIVE R15, `(.L_x_4163) ;  /* 0x000000000f087348 */ /* 0x000fea0003c00000 */
[----:B------:R0:W1:Y:S02]  /*17c00*/  SHFL.IDX P6, R14, R13, R12, R11 ;  /* 0x0000000c0d0e7389 */ /* 0x00006400000c000b */
[----:B01----:R-:W-:Y:S01]  /*17c10*/  ENDCOLLECTIVE ;  /* 0x000000000000791b */ /* 0x003fe20003800000 */
.L_x_4163:
[----:B------:R-:W-:Y:S05]  /*17c20*/  BRA `(.L_x_4164) ;  /* 0xfffffee800e47947 */ /* 0x000fea000383ffff */
.L_x_3920:
[----:B0-----:R0:W1:Y:S02]  /*17c30*/  SYNCS.PHASECHK.TRANS64.TRYWAIT P0, [R2+URZ+0x28c00], R15 ;  /* 0x028c000f020075a7 */ /* 0x001064000800017f */
[----:B-1----:R-:W-:Y:S05]  /*17c40*/  @!P0 NANOSLEEP.SYNCS 0x989680 ;  /* 0x009896800000895d */ /* 0x002fea0003900000 */
[----:B------:R-:W1:Y:S02]  /*17c50*/  @!P0 SYNCS.PHASECHK.TRANS64 P0, [R2+URZ+0x28c00], R15 ;  /* 0x028c000f020085a7 */ /* 0x000e64000800007f */
[----:B-1----:R-:W-:Y:S05]  /*17c60*/  @!P0 BRA `(.L_x_3920) ;  /* 0xfffffffc00f08947 */ /* 0x002fea000383ffff */
[----:B------:R-:W-:Y:S05]  /*17c70*/  BRA `(.L_x_4165) ;  /* 0xfffffeec00f87947 */ /* 0x000fea000383ffff */
.L_x_3928:
        /* <DEDUP_REMOVED lines=8> */
.L_x_4167:
[----:B------:R-:W-:Y:S05]  /*17d00*/  BSYNC B1 ;  /* 0x0000000000017941 */ /* 0x000fea0003800000 */
.L_x_4166:
        /* <DEDUP_REMOVED lines=8> */
.L_x_4168:
[----:B------:R-:W-:Y:S02]  /*17d90*/  IMAD.MOV.U32 R13, RZ, RZ, R29 ;  /* 0x000000ffff0d7224 */ /* 0x000fe400078e001d */
[----:B------:R-:W-:-:S07]  /*17da0*/  IMAD.MOV.U32 R0, RZ, RZ, R14 ;  /* 0x000000ffff007224 */ /* 0x000fce00078e000e */
[----:B------:R-:W-:Y:S05]  /*17db0*/  WARPSYNC.COLLECTIVE R15, `(.L_x_4169) ;  /* 0x000000000f087348 */ /* 0x000fea0003c00000 */
[----:B------:R0:W1:Y:S02]  /*17dc0*/  SHFL.IDX P6, R14, R13, R12, R11 ;  /* 0x0000000c0d0e7389 */ /* 0x00006400000c000b */
[----:B01----:R-:W-:Y:S01]  /*17dd0*/  ENDCOLLECTIVE ;  /* 0x000000000000791b */ /* 0x003fe20003800000 */
.L_x_4169:
[----:B------:R-:W-:Y:S02]  /*17de0*/  IMAD.MOV.U32 R13, RZ, RZ, R28 ;  /* 0x000000ffff0d7224 */ /* 0x000fe400078e001c */
[----:B------:R-:W-:-:S07]  /*17df0*/  IMAD.MOV.U32 R5, RZ, RZ, R14 ;  /* 0x000000ffff057224 */ /* 0x000fce00078e000e */
[----:B------:R-:W-:Y:S05]  /*17e00*/  WARPSYNC.COLLECTIVE R15, `(.L_x_4170) ;  /* 0x000000000f087348 */ /* 0x000fea0003c00000 */
[----:B------:R0:W1:Y:S02]  /*17e10*/  SHFL.IDX P6, R14, R13, R12, R11 ;  /* 0x0000000c0d0e7389 */ /* 0x00006400000c000b */
[----:B01----:R-:W-:Y:S01]  /*17e20*/  ENDCOLLECTIVE ;  /* 0x000000000000791b */ /* 0x003fe20003800000 */
.L_x_4170:
[----:B------:R-:W-:Y:S02]  /*17e30*/  IMAD.MOV.U32 R12, RZ, RZ, R0 ;  /* 0x000000ffff0c7224 */ /* 0x000fe400078e0000 */
[----:B------:R-:W-:Y:S01]  /*17e40*/  IMAD.MOV.U32 R13, RZ, RZ, R3 ;  /* 0x000000ffff0d7224 */ /* 0x000fe200078e0003 */
[----:B------:R-:W-:Y:S06]  /*17e50*/  BRA `(.L_x_4171) ;  /* 0xfffffef800587947 */ /* 0x000fec000383ffff */
.L_x_3932:
[----:B0-----:R0:W1:Y:S02]  /*17e60*/  SYNCS.PHASECHK.TRANS64.TRYWAIT P1, [R2+URZ+0x28c00], R3 ;  /* 0x028c0003020075a7 */ /* 0x001064000802017f */
[----:B-1----:R-:W-:Y:S05]  /*17e70*/  @!P1 NANOSLEEP.SYNCS 0x989680 ;  /* 0x009896800000995d */ /* 0x002fea0003900000 */
[----:B------:R-:W1:Y:S02]  /*17e80*/  @!P1 SYNCS.PHASECHK.TRANS64 P1, [R2+URZ+0x28c00], R3 ;  /* 0x028c0003020095a7 */ /* 0x000e64000802007f */
[----:B-1----:R-:W-:Y:S05]  /*17e90*/  @!P1 BRA `(.L_x_3932) ;  /* 0xfffffffc00f09947 */ /* 0x002fea000383ffff */
[----:B------:R-:W-:Y:S05]  /*17ea0*/  BRA `(.L_x_4172) ;  /* 0xfffffefc00287947 */ /* 0x000fea000383ffff */
.L_x_3938:
[----:B0-----:R0:W1:Y:S02]  /*17eb0*/  SYNCS.PHASECHK.TRANS64.TRYWAIT P1, [R15+URZ+0x28c30], R58 ;  /* 0x028c303a0f0075a7 */ /* 0x001064000802017f */
[----:B-1----:R-:W-:Y:S05]  /*17ec0*/  @!P1 NANOSLEEP.SYNCS 0x989680 ;  /* 0x009896800000995d */ /* 0x002fea0003900000 */
[----:B------:R-:W1:Y:S02]  /*17ed0*/  @!P1 SYNCS.PHASECHK.TRANS64 P1, [R15+URZ+0x28c30], R58 ;  /* 0x028c303a0f0095a7 */ /* 0x000e64000802007f */
[----:B-1----:R-:W-:Y:S05]  /*17ee0*/  @!P1 BRA `(.L_x_3938) ;  /* 0xfffffffc00f09947 */ /* 0x002fea000383ffff */
[----:B------:R-:W-:Y:S05]  /*17ef0*/  BRA `(.L_x_3937) ;  /* 0xffffff08002c7947 */ /* 0x000fea000383ffff */
.L_x_3943:
[----:B--2---:R2:W3:Y:S02]  /*17f00*/  SYNCS.PHASECHK.TRANS64.TRYWAIT P2, [R15+URZ+0x28c50], R58 ;  /* 0x028c503a0f0075a7 */ /* 0x0044e4000804017f */
[----:B---3--:R-:W-:Y:S05]  /*17f10*/  @!P2 NANOSLEEP.SYNCS 0x989680 ;  /* 0x009896800000a95d */ /* 0x008fea0003900000 */
[----:B------:R-:W3:Y:S02]  /*17f20*/  @!P2 SYNCS.PHASECHK.TRANS64 P2, [R15+URZ+0x28c50], R58 ;  /* 0x028c503a0f00a5a7 */ /* 0x000ee4000804007f */
[----:B---3--:R-:W-:Y:S05]  /*17f30*/  @!P2 BRA `(.L_x_3943) ;  /* 0xfffffffc00f0a947 */ /* 0x008fea000383ffff */
[----:B------:R-:W-:Y:S05]  /*17f40*/  BRA `(.L_x_3942) ;  /* 0xffffff1800647947 */ /* 0x000fea000383ffff */
.L_x_3950:
[----:B-1----:R1:W2:Y:S02]  /*17f50*/  SYNCS.PHASECHK.TRANS64.TRYWAIT P3, [R216+URZ+0x28c30], R20 ;  /* 0x028c3014d80075a7 */ /* 0x0022a4000806017f */
[----:B--2---:R-:W-:Y:S05]  /*17f60*/  @!P3 NANOSLEEP.SYNCS 0x989680 ;  /* 0x009896800000b95d */ /* 0x004fea0003900000 */
[----:B------:R-:W2:Y:S02]  /*17f70*/  @!P3 SYNCS.PHASECHK.TRANS64 P3, [R216+URZ+0x28c30], R20 ;  /* 0x028c3014d800b5a7 */ /* 0x000ea4000806007f */
[----:B--2---:R-:W-:Y:S05]  /*17f80*/  @!P3 BRA `(.L_x_3950) ;  /* 0xfffffffc00f0b947 */ /* 0x004fea000383ffff */
[----:B------:R-:W-:Y:S05]  /*17f90*/  BRA `(.L_x_3949) ;  /* 0xffffff1c006c7947 */ /* 0x000fea000383ffff */
.L_x_3955:
[----:B----4-:R4:W0:Y:S02]  /*17fa0*/  SYNCS.PHASECHK.TRANS64.TRYWAIT P3, [R216+URZ+0x28c50], R20 ;  /* 0x028c5014d80075a7 */ /* 0x010824000806017f */
[----:B0-----:R-:W-:Y:S05]  /*17fb0*/  @!P3 NANOSLEEP.SYNCS 0x989680 ;  /* 0x009896800000b95d */ /* 0x001fea0003900000 */
[----:B------:R-:W0:Y:S02]  /*17fc0*/  @!P3 SYNCS.PHASECHK.TRANS64 P3, [R216+URZ+0x28c50], R20 ;  /* 0x028c5014d800b5a7 */ /* 0x000e24000806007f */
[----:B0-----:R-:W-:Y:S05]  /*17fd0*/  @!P3 BRA `(.L_x_3955) ;  /* 0xfffffffc00f0b947 */ /* 0x001fea000383ffff */
[----:B------:R-:W-:Y:S05]  /*17fe0*/  BRA `(.L_x_3954) ;  /* 0xffffff3000c47947 */ /* 0x000fea000383ffff */
.L_x_3985:
        /* <DEDUP_REMOVED lines=11> */
.L_x_4174:
[----:B------:R-:W-:Y:S05]  /*180a0*/  BSYNC B1 ;  /* 0x0000000000017941 */ /* 0x000fea0003800000 */
.L_x_4173:
[----:B------:R-:W-:Y:S05]  /*180b0*/  BRA `(.L_x_4175) ;  /* 0xffffff7c00f87947 */ /* 0x000fea000383ffff */
.L_x_3987:
[----:B------:R-:W-:Y:S01]  /*180c0*/  BSSY B1, `(.L_x_4176) ;  /* 0x0000006000017945 */ /* 0x000fe20003800000 */
[----:B------:R-:W-:-:S07]  /*180d0*/  IMAD.MOV.U32 R15, RZ, RZ, -0x1 ;  /* 0xffffffffff0f7424 */ /* 0x000fce00078e00ff */
[----:B01----:R-:W-:Y:S05]  /*180e0*/  WARPSYNC.COLLECTIVE R15, `(.L_x_4177) ;  /* 0x000000000f0c7348 */ /* 0x003fea0003c00000 */
[----:B------:R-:W-:Y:S02]  /*180f0*/  ELECT P6, UR62, PT ;  /* 0x00000000003e782f */ /* 0x000fe400038c0000 */
[----:B------:R-:W-:Y:S01]  /*18100*/  MOV R14, UR62 ;  /* 0x0000003e000e7c02 */ /* 0x000fe20008000f00 */
[----:B01----:R-:W-:Y:S10]  /*18110*/  ENDCOLLECTIVE ;  /* 0x000000000000791b */ /* 0x003ff40003800000 */
.L_x_4177:
[----:B------:R-:W-:Y:S05]  /*18120*/  BSYNC B1 ;  /* 0x0000000000017941 */ /* 0x000fea0003800000 */
.L_x_4176:
[----:B------:R-:W-:Y:S05]  /*18130*/  BRA `(.L_x_3986) ;  /* 0xffffff7c00f07947 */ /* 0x000fea000383ffff */
.L_x_3989:
[----:B-1----:R-:W2:Y:S02]  /*18140*/  LDL R5, [R1+0x4] ;  /* 0x0000040001057983 */ /* 0x002ea40000100800 */
[----:B--2---:R1:W2:Y:S02]  /*18150*/  SYNCS.PHASECHK.TRANS64.TRYWAIT P0, [R5+URZ+0x28c20], R4 ;  /* 0x028c2004050075a7 */ /* 0x0042a4000800017f */
[----:B--2---:R-:W-:Y:S05]  /*18160*/  @!P0 NANOSLEEP.SYNCS 0x989680 ;  /* 0x009896800000895d */ /* 0x004fea0003900000 */
[----:B------:R-:W2:Y:S02]  /*18170*/  @!P0 SYNCS.PHASECHK.TRANS64 P0, [R5+URZ+0x28c20], R4 ;  /* 0x028c2004050085a7 */ /* 0x000ea4000800007f */
[----:B--2---:R-:W-:Y:S05]  /*18180*/  @!P0 BRA `(.L_x_3989) ;  /* 0xfffffffc00ec8947 */ /* 0x004fea000383ffff */
[----:B------:R-:W-:Y:S05]  /*18190*/  BRA `(.L_x_4178) ;  /* 0xffffff8000007947 */ /* 0x000fea000383ffff */
.L_x_3993:
[----:B-1----:R1:W2:Y:S02]  /*181a0*/  SYNCS.PHASECHK.TRANS64.TRYWAIT P0, [R5+URZ+0x28ca0], R9 ;  /* 0x028ca009050075a7 */ /* 0x0022a4000800017f */
[----:B--2---:R-:W-:Y:S05]  /*181b0*/  @!P0 NANOSLEEP.SYNCS 0x989680 ;  /* 0x009896800000895d */ /* 0x004fea0003900000 */
[----:B------:R-:W2:Y:S02]  /*181c0*/  @!P0 SYNCS.PHASECHK.TRANS64 P0, [R5+URZ+0x28ca0], R9 ;  /* 0x028ca009050085a7 */ /* 0x000ea4000800007f */
[----:B--2---:R-:W-:Y:S05]  /*181d0*/  @!P0 BRA `(.L_x_3993) ;  /* 0xfffffffc00f08947 */ /* 0x004fea000383ffff */
[----:B------:R-:W-:Y:S05]  /*181e0*/  BRA `(.L_x_4179) ;  /* 0xffffff8000287947 */ /* 0x000fea000383ffff */
.L_x_3998:
[----:B--2---:R2:W3:Y:S02]  /*181f0*/  SYNCS.PHASECHK.TRANS64.TRYWAIT P0, [R5+URZ+0x28cc0], R9 ;  /* 0x028cc009050075a7 */ /* 0x0044e4000800017f */
[----:B---3--:R-:W-:Y:S05]  /*18200*/  @!P0 NANOSLEEP.SYNCS 0x989680 ;  /* 0x009896800000895d */ /* 0x008fea0003900000 */
[----:B------:R-:W3:Y:S02]  /*18210*/  @!P0 SYNCS.PHASECHK.TRANS64 P0, [R5+URZ+0x28cc0], R9 ;  /* 0x028cc009050085a7 */ /* 0x000ee4000800007f */
[----:B---3--:R-:W-:Y:S05]  /*18220*/  @!P0 BRA `(.L_x_3998) ;  /* 0xfffffffc00f08947 */ /* 0x008fea000383ffff */
[----:B------:R-:W-:Y:S05]  /*18230*/  BRA `(.L_x_4180) ;  /* 0xffffff8000ac7947 */ /* 0x000fea000383ffff */
.L_x_4012:
[----:B-1----:R1:W2:Y:S02]  /*18240*/  SYNCS.PHASECHK.TRANS64.TRYWAIT P1, [R5+URZ+0x28ca0], R6 ;  /* 0x028ca006050075a7 */ /* 0x0022a4000802017f */
[----:B--2---:R-:W-:Y:S05]  /*18250*/  @!P1 NANOSLEEP.SYNCS 0x989680 ;  /* 0x009896800000995d */ /* 0x004fea0003900000 */
[----:B------:R-:W2:Y:S02]  /*18260*/  @!P1 SYNCS.PHASECHK.TRANS64 P1, [R5+URZ+0x28ca0], R6 ;  /* 0x028ca006050095a7 */ /* 0x000ea4000802007f */
[----:B--2---:R-:W-:Y:S05]  /*18270*/  @!P1 BRA `(.L_x_4012) ;  /* 0xfffffffc00f09947 */ /* 0x004fea000383ffff */
[----:B------:R-:W-:Y:S05]  /*18280*/  BRA `(.L_x_4181) ;  /* 0xffffff8c00347947 */ /* 0x000fea000383ffff */
.L_x_4017:
[----:B--2---:R2:W3:Y:S02]  /*18290*/  SYNCS.PHASECHK.TRANS64.TRYWAIT P1, [R5+URZ+0x28cc0], R6 ;  /* 0x028cc006050075a7 */ /* 0x0044e4000802017f */
[----:B---3--:R-:W-:Y:S05]  /*182a0*/  @!P1 NANOSLEEP.SYNCS 0x989680 ;  /* 0x009896800000995d */ /* 0x008fea0003900000 */
[----:B------:R-:W3:Y:S02]  /*182b0*/  @!P1 SYNCS.PHASECHK.TRANS64 P1, [R5+URZ+0x28cc0], R6 ;  /* 0x028cc006050095a7 */ /* 0x000ee4000802007f */
[----:B---3--:R-:W-:Y:S05]  /*182c0*/  @!P1 BRA `(.L_x_4017) ;  /* 0xfffffffc00f09947 */ /* 0x008fea000383ffff */
[----:B------:R-:W-:Y:S05]  /*182d0*/  BRA `(.L_x_4182) ;  /* 0xffffff8c00b47947 */ /* 0x000fea000383ffff */
.L_x_4037:
        /* <DEDUP_REMOVED lines=11> */
.L_x_4184:
[----:B------:R-:W-:Y:S05]  /*18390*/  BSYNC B0 ;  /* 0x0000000000007941 */ /* 0x000fea0003800000 */
.L_x_4183:
[----:B------:R-:W-:Y:S05]  /*183a0*/  BRA `(.L_x_4185) ;  /* 0xffffff9c00987947 */ /* 0x000fea000383ffff */
.L_x_4039:
[----:B------:R-:W-:Y:S01]  /*183b0*/  BSSY B0, `(.L_x_4186) ;  /* 0x0000006000007945 */ /* 0x000fe20003800000 */
[----:B------:R-:W-:-:S07]  /*183c0*/  IMAD.MOV.U32 R15, RZ, RZ, -0x1 ;  /* 0xffffffffff0f7424 */ /* 0x000fce00078e00ff */
[----:B01----:R-:W-:Y:S05]  /*183d0*/  WARPSYNC.COLLECTIVE R15, `(.L_x_4187) ;  /* 0x000000000f0c7348 */ /* 0x003fea0003c00000 */
[----:B------:R-:W-:Y:S02]  /*183e0*/  ELECT P6, UR62, PT ;  /* 0x00000000003e782f */ /* 0x000fe400038c0000 */
[----:B------:R-:W-:Y:S01]  /*183f0*/  MOV R14, UR62 ;  /* 0x0000003e000e7c02 */ /* 0x000fe20008000f00 */
[----:B01----:R-:W-:Y:S10]  /*18400*/  ENDCOLLECTIVE ;  /* 0x000000000000791b */ /* 0x003ff40003800000 */
.L_x_4187:
[----:B------:R-:W-:Y:S05]  /*18410*/  BSYNC B0 ;  /* 0x0000000000007941 */ /* 0x000fea0003800000 */
.L_x_4186:
[----:B------:R-:W-:Y:S05]  /*18420*/  BRA `(.L_x_4188) ;  /* 0xffffff9c00a47947 */ /* 0x000fea000383ffff */
.L_x_4041:
[----:B-1----:R1:W2:Y:S02]  /*18430*/  SYNCS.PHASECHK.TRANS64.TRYWAIT P0, [R0+URZ+0x28c40], R2 ;  /* 0x028c4002000075a7 */ /* 0x0022a4000800017f */
[----:B--2---:R-:W-:Y:S05]  /*18440*/  @!P0 NANOSLEEP.SYNCS 0x989680 ;  /* 0x009896800000895d */ /* 0x004fea0003900000 */
[----:B------:R-:W2:Y:S02]  /*18450*/  @!P0 SYNCS.PHASECHK.TRANS64 P0, [R0+URZ+0x28c40], R2 ;  /* 0x028c4002000085a7 */ /* 0x000ea4000800007f */
[----:B--2---:R-:W-:Y:S05]  /*18460*/  @!P0 BRA `(.L_x_4041) ;  /* 0xfffffffc00f08947 */ /* 0x004fea000383ffff */
[----:B------:R-:W-:Y:S05]  /*18470*/  BRA `(.L_x_4189) ;  /* 0xffffffa000107947 */ /* 0x000fea000383ffff */
.L_x_4045:
        /* <DEDUP_REMOVED lines=12> */
.L_x_4190:
[----:B------:R-:W-:Y:S02]  /*18540*/  IMAD.MOV.U32 R13, RZ, RZ, R3 ;  /* 0x000000ffff0d7224 */ /* 0x000fe400078e0003 */
[----:B------:R-:W-:-:S07]  /*18550*/  IMAD.MOV.U32 R4, RZ, RZ, R14 ;  /* 0x000000ffff047224 */ /* 0x000fce00078e000e */
[----:B------:R-:W-:Y:S05]  /*18560*/  WARPSYNC.COLLECTIVE R15, `(.L_x_4191) ;  /* 0x000000000f087348 */ /* 0x000fea0003c00000 */
[----:B------:R0:W1:Y:S02]  /*18570*/  SHFL.IDX P6, R14, R13, R12, R11 ;  /* 0x0000000c0d0e7389 */ /* 0x00006400000c000b */
[----:B01----:R-:W-:Y:S01]  /*18580*/  ENDCOLLECTIVE ;  /* 0x000000000000791b */ /* 0x003fe20003800000 */
.L_x_4191:
[----:B------:R-:W-:Y:S02]  /*18590*/  IMAD.MOV.U32 R13, RZ, RZ, R2 ;  /* 0x000000ffff0d7224 */ /* 0x000fe400078e0002 */
[----:B------:R-:W-:Y:S02]  /*185a0*/  IMAD.MOV.U32 R12, RZ, RZ, 0x1 ;  /* 0x00000001ff0c7424 */ /* 0x000fe400078e00ff */
[----:B------:R-:W-:-:S07]  /*185b0*/  IMAD.MOV.U32 R5, RZ, RZ, R14 ;  /* 0x000000ffff057224 */ /* 0x000fce00078e000e */
[----:B------:R-:W-:Y:S05]  /*185c0*/  WARPSYNC.COLLECTIVE R15, `(.L_x_4192) ;  /* 0x000000000f087348 */ /* 0x000fea0003c00000 */
[----:B------:R0:W1:Y:S02]  /*185d0*/  SHFL.IDX P6, R14, R13, R12, R11 ;  /* 0x0000000c0d0e7389 */ /* 0x00006400000c000b */
[----:B01----:R-:W-:Y:S01]  /*185e0*/  ENDCOLLECTIVE ;  /* 0x000000000000791b */ /* 0x003fe20003800000 */
.L_x_4192:
        /* <DEDUP_REMOVED lines=10> */
.L_x_4193:
        /* <DEDUP_REMOVED lines=11> */
.L_x_4194:
        /* <DEDUP_REMOVED lines=10> */
.L_x_4195:
        /* <DEDUP_REMOVED lines=12> */
.L_x_4196:
        /* <DEDUP_REMOVED lines=14> */
.L_x_4197:
[----:B------:R-:W-:Y:S01]  /*18980*/  IMAD.MOV.U32 R3, RZ, RZ, R14 ;  /* 0x000000ffff037224 */ /* 0x000fe200078e000e */
[----:B------:R-:W-:Y:S06]  /*18990*/  BRA `(.L_x_4198) ;  /* 0xffffffa4007c7947 */ /* 0x000fec000383ffff */
.L_x_4048:
[----:B0-----:R-:W2:Y:S02]  /*189a0*/  LDL R2, [R1+0x4] ;  /* 0x0000040001027983 */ /* 0x001ea40000100800 */
[----:B--2---:R0:W1:Y:S02]  /*189b0*/  SYNCS.PHASECHK.TRANS64.TRYWAIT P0, [R2+URZ+0x28c20], R0 ;  /* 0x028c2000020075a7 */ /* 0x004064000800017f */
[----:B-1----:R-:W-:Y:S05]  /*189c0*/  @!P0 NANOSLEEP.SYNCS 0x989680 ;  /* 0x009896800000895d */ /* 0x002fea0003900000 */
[----:B------:R-:W1:Y:S02]  /*189d0*/  @!P0 SYNCS.PHASECHK.TRANS64 P0, [R2+URZ+0x28c20], R0 ;  /* 0x028c2000020085a7 */ /* 0x000e64000800007f */
[----:B-1----:R-:W-:Y:S05]  /*189e0*/  @!P0 BRA `(.L_x_4048) ;  /* 0xfffffffc00ec8947 */ /* 0x002fea000383ffff */
[----:B------:R-:W-:Y:S05]  /*189f0*/  BRA `(.L_x_4199) ;  /* 0xffffffa400dc7947 */ /* 0x000fea000383ffff */
.L_x_4052:
[----:B0-----:R0:W1:Y:S02]  /*18a00*/  SYNCS.PHASECHK.TRANS64.TRYWAIT P0, [R3+URZ+0x28c60], R0 ;  /* 0x028c6000030075a7 */ /* 0x001064000800017f */
[----:B-1----:R-:W-:Y:S05]  /*18a10*/  @!P0 NANOSLEEP.SYNCS 0x989680 ;  /* 0x009896800000895d */ /* 0x002fea0003900000 */
[----:B------:R-:W1:Y:S02]  /*18a20*/  @!P0 SYNCS.PHASECHK.TRANS64 P0, [R3+URZ+0x28c60], R0 ;  /* 0x028c6000030085a7 */ /* 0x000e64000800007f */
[----:B-1----:R-:W-:Y:S05]  /*18a30*/  @!P0 BRA `(.L_x_4052) ;  /* 0xfffffffc00f08947 */ /* 0x002fea000383ffff */
[----:B------:R-:W-:Y:S05]  /*18a40*/  BRA `(.L_x_4200) ;  /* 0xffffffa8000c7947 */ /* 0x000fea000383ffff */
.L_x_4071:
[----:B-1----:R1:W2:Y:S02]  /*18a50*/  SYNCS.PHASECHK.TRANS64.TRYWAIT P0, [R3+URZ+0x28c40], R2 ;  /* 0x028c4002030075a7 */ /* 0x0022a4000800017f */
[----:B--2---:R-:W-:Y:S05]  /*18a60*/  @!P0 NANOSLEEP.SYNCS 0x989680 ;  /* 0x009896800000895d */ /* 0x004fea0003900000 */
[----:B------:R-:W2:Y:S02]  /*18a70*/  @!P0 SYNCS.PHASECHK.TRANS64 P0, [R3+URZ+0x28c40], R2 ;  /* 0x028c4002030085a7 */ /* 0x000ea4000800007f */
[----:B--2---:R-:W-:Y:S05]  /*18a80*/  @!P0 BRA `(.L_x_4071) ;  /* 0xfffffffc00f08947 */ /* 0x004fea000383ffff */
[----:B------:R-:W-:Y:S05]  /*18a90*/  BRA `(.L_x_4201) ;  /* 0xffffffb4003c7947 */ /* 0x000fea000383ffff */
.L_x_4076:
[----:B0-----:R0:W2:Y:S02]  /*18aa0*/  SYNCS.PHASECHK.TRANS64.TRYWAIT P0, [R3+URZ+0x28c60], R2 ;  /* 0x028c6002030075a7 */ /* 0x0010a4000800017f */
[----:B--2---:R-:W-:Y:S05]  /*18ab0*/  @!P0 NANOSLEEP.SYNCS 0x989680 ;  /* 0x009896800000895d */ /* 0x004fea0003900000 */
[----:B------:R-:W2:Y:S02]  /*18ac0*/  @!P0 SYNCS.PHASECHK.TRANS64 P0, [R3+URZ+0x28c60], R2 ;  /* 0x028c6002030085a7 */ /* 0x000ea4000800007f */
[----:B--2---:R-:W-:Y:S05]  /*18ad0*/  @!P0 BRA `(.L_x_4076) ;  /* 0xfffffffc00f08947 */ /* 0x004fea000383ffff */
[----:B------:R-:W-:Y:S05]  /*18ae0*/  BRA `(.L_x_4202) ;  /* 0xffffffb400c47947 */ /* 0x000fea000383ffff */
.L_x_4091:
[----:B0-----:R0:W1:Y:S02]  /*18af0*/  SYNCS.PHASECHK.TRANS64.TRYWAIT P0, [R4+URZ+0x28c40], R2 ;  /* 0x028c4002040075a7 */ /* 0x001064000800017f */
[----:B-1----:R-:W-:Y:S05]  /*18b00*/  @!P0 NANOSLEEP.SYNCS 0x989680 ;  /* 0x009896800000895d */ /* 0x002fea0003900000 */
[----:B------:R-:W1:Y:S02]  /*18b10*/  @!P0 SYNCS.PHASECHK.TRANS64 P0, [R4+URZ+0x28c40], R2 ;  /* 0x028c4002040085a7 */ /* 0x000e64000800007f */
[----:B-1----:R-:W-:Y:S05]  /*18b20*/  @!P0 BRA `(.L_x_4091) ;  /* 0xfffffffc00f08947 */ /* 0x002fea000383ffff */
[----:B------:R-:W-:Y:S05]  /*18b30*/  BRA `(.L_x_4203) ;  /* 0xffffffc000d47947 */ /* 0x000fea000383ffff */
.L_x_4096:
[----:B-1----:R1:W2:Y:S02]  /*18b40*/  SYNCS.PHASECHK.TRANS64.TRYWAIT P0, [R4+URZ+0x28c60], R2 ;  /* 0x028c6002040075a7 */ /* 0x0022a4000800017f */
[----:B--2---:R-:W-:Y:S05]  /*18b50*/  @!P0 NANOSLEEP.SYNCS 0x989680 ;  /* 0x009896800000895d */ /* 0x004fea0003900000 */
[----:B------:R-:W2:Y:S02]  /*18b60*/  @!P0 SYNCS.PHASECHK.TRANS64 P0, [R4+URZ+0x28c60], R2 ;  /* 0x028c6002040085a7 */ /* 0x000ea4000800007f */
[----:B--2---:R-:W-:Y:S05]  /*18b70*/  @!P0 BRA `(.L_x_4096) ;  /* 0xfffffffc00f08947 */ /* 0x004fea000383ffff */
[----:B------:R-:W-:Y:S05]  /*18b80*/  BRA `(.L_x_4204) ;  /* 0xffffffc400587947 */ /* 0x000fea000383ffff */
.L_x_4111:
[----:B-1----:R1:W2:Y:S02]  /*18b90*/  SYNCS.PHASECHK.TRANS64.TRYWAIT P0, [R4+URZ+0x28c40], R2 ;  /* 0x028c4002040075a7 */ /* 0x0022a4000800017f */
[----:B--2---:R-:W-:Y:S05]  /*18ba0*/  @!P0 NANOSLEEP.SYNCS 0x989680 ;  /* 0x009896800000895d */ /* 0x004fea0003900000 */
[----:B------:R-:W2:Y:S02]  /*18bb0*/  @!P0 SYNCS.PHASECHK.TRANS64 P0, [R4+URZ+0x28c40], R2 ;  /* 0x028c4002040085a7 */ /* 0x000ea4000800007f */
[----:B--2---:R-:W-:Y:S05]  /*18bc0*/  @!P0 BRA `(.L_x_4111) ;  /* 0xfffffffc00f08947 */ /* 0x004fea000383ffff */
[----:B------:R-:W-:Y:S05]  /*18bd0*/  BRA `(.L_x_4205) ;  /* 0xffffffd000447947 */ /* 0x000fea000383ffff */
.L_x_4116:
[----:B0-----:R0:W2:Y:S02]  /*18be0*/  SYNCS.PHASECHK.TRANS64.TRYWAIT P0, [R4+URZ+0x28c60], R2 ;  /* 0x028c6002040075a7 */ /* 0x0010a4000800017f */
[----:B--2---:R-:W-:Y:S05]  /*18bf0*/  @!P0 NANOSLEEP.SYNCS 0x989680 ;  /* 0x009896800000895d */ /* 0x004fea0003900000 */
[----:B------:R-:W2:Y:S02]  /*18c00*/  @!P0 SYNCS.PHASECHK.TRANS64 P0, [R4+URZ+0x28c60], R2 ;  /* 0x028c6002040085a7 */ /* 0x000ea4000800007f */
[----:B--2---:R-:W-:Y:S05]  /*18c10*/  @!P0 BRA `(.L_x_4116) ;  /* 0xfffffffc00f08947 */ /* 0x004fea000383ffff */
[----:B------:R-:W-:Y:S05]  /*18c20*/  BRA `(.L_x_4206) ;  /* 0xffffffd000cc7947 */ /* 0x000fea000383ffff */
.L_x_4132:
[----:B------:R-:W-:Y:S01]  /*18c30*/  BSSY B0, `(.L_x_4207) ;  /* 0x0000008000007945 */ /* 0x000fe20003800000 */
[----:B------:R-:W-:Y:S02]  /*18c40*/  IMAD.MOV.U32 R13, RZ, RZ, R16 ;  /* 0x000000ffff0d7224 */ /* 0x000fe400078e0010 */
[----:B------:R-:W-:Y:S02]  /*18c50*/  IMAD.MOV.U32 R12, RZ, RZ, RZ ;  /* 0x000000ffff0c7224 */ /* 0x000fe400078e00ff */
[----:B------:R-:W-:Y:S02]  /*18c60*/  IMAD.MOV.U32 R11, RZ, RZ, 0x1f ;  /* 0x0000001fff0b7424 */ /* 0x000fe400078e00ff */
[----:B------:R-:W-:-:S07]  /*18c70*/  IMAD.MOV.U32 R15, RZ, RZ, -0x1 ;  /* 0xffffffffff0f7424 */ /* 0x000fce00078e00ff */
[----:B-1---5:R-:W-:Y:S05]  /*18c80*/  WARPSYNC.COLLECTIVE R15, `(.L_x_4208) ;  /* 0x000000000f087348 */ /* 0x022fea0003c00000 */
[----:B------:R0:W2:Y:S02]  /*18c90*/  SHFL.IDX P6, R14, R13, R12, R11 ;  /* 0x0000000c0d0e7389 */ /* 0x0000a400000c000b */
[----:B012--5:R-:W-:Y:S01]  /*18ca0*/  ENDCOLLECTIVE ;  /* 0x000000000000791b */ /* 0x027fe20003800000 */
.L_x_4208:
[----:B------:R-:W-:Y:S05]  /*18cb0*/  BSYNC B0 ;  /* 0x0000000000007941 */ /* 0x000fea0003800000 */
.L_x_4207:
[----:B------:R-:W-:Y:S01]  /*18cc0*/  IMAD.MOV.U32 R13, RZ, RZ, R16 ;  /* 0x000000ffff0d7224 */ /* 0x000fe200078e0010 */
[----:B------:R-:W-:Y:S01]  /*18cd0*/  MOV R15, 0xffffffff ;  /* 0xffffffff000f7802 */ /* 0x000fe20000000f00 */
[----:B------:R-:W-:Y:S02]  /*18ce0*/  IMAD.MOV.U32 R12, RZ, RZ, 0x1 ;  /* 0x00000001ff0c7424 */ /* 0x000fe400078e00ff */
[----:B------:R-:W-:Y:S02]  /*18cf0*/  IMAD.MOV.U32 R11, RZ, RZ, 0x1f ;  /* 0x0000001fff0b7424 */ /* 0x000fe400078e00ff */
[----:B------:R-:W-:Y:S02]  /*18d00*/  IMAD.IADD R5, R19, 0x1, R7 ;  /* 0x0000000113057824 */ /* 0x000fe400078e0207 */
[----:B------:R-:W-:-:S07]  /*18d10*/  IMAD.MOV.U32 R0, RZ, RZ, R14 ;  /* 0x000000ffff007224 */ /* 0x000fce00078e000e */
[----:B------:R-:W-:Y:S05]  /*18d20*/  WARPSYNC.COLLECTIVE R15, `(.L_x_4209) ;  /* 0x000000000f087348 */ /* 0x000fea0003c00000 */
[----:B------:R0:W1:Y:S02]  /*18d30*/  SHFL.IDX P6, R14, R13, R12, R11 ;  /* 0x0000000c0d0e7389 */ /* 0x00006400000c000b */
[----:B01----:R-:W-:Y:S01]  /*18d40*/  ENDCOLLECTIVE ;  /* 0x000000000000791b */ /* 0x003fe20003800000 */
.L_x_4209:
        /* <DEDUP_REMOVED lines=18> */
.L_x_4210:
        /* <DEDUP_REMOVED lines=8> */
.L_x_4211:
        /* <DEDUP_REMOVED lines=8> */
.L_x_4212:
        /* <DEDUP_REMOVED lines=8> */
.L_x_4213:
        /* <DEDUP_REMOVED lines=8> */
.L_x_4214:
        /* <DEDUP_REMOVED lines=9> */
.L_x_4215:
[----:B------:R-:W-:Y:S01]  /*19100*/  IMAD.MOV.U32 R6, RZ, RZ, R14 ;  /* 0x000000ffff067224 */ /* 0x000fe200078e000e */
[----:B------:R-:W-:Y:S06]  /*19110*/  BRA `(.L_x_4216) ;  /* 0xffffffdc00247947 */ /* 0x000fec000383ffff */
.L_x_4137:
        /* <DEDUP_REMOVED lines=8> */
.L_x_4218:
[----:B------:R-:W-:Y:S05]  /*191a0*/  BSYNC B0 ;  /* 0x0000000000007941 */ /* 0x000fea0003800000 */
.L_x_4217:
        /* <DEDUP_REMOVED lines=9> */
.L_x_4219:
        /* <DEDUP_REMOVED lines=8> */
.L_x_4220:
        /* <DEDUP_REMOVED lines=8> */
.L_x_4221:
        /* <DEDUP_REMOVED lines=8> */
.L_x_4222:
        /* <DEDUP_REMOVED lines=9> */
.L_x_4223:
[----:B------:R-:W-:Y:S01]  /*19450*/  IMAD.MOV.U32 R6, RZ, RZ, R14 ;  /* 0x000000ffff067224 */ /* 0x000fe200078e000e */
[----:B------:R-:W-:Y:S06]  /*19460*/  BRA `(.L_x_4224) ;  /* 0xffffffd800ec7947 */ /* 0x000fec000383ffff */
.L_x_4139:
[----:B------:R-:W-:Y:S01]  /*19470*/  BSSY B0, `(.L_x_4225) ;  /* 0x0000006000007945 */ /* 0x000fe20003800000 */
[----:B------:R-:W-:Y:S01]  /*19480*/  PLOP3.LUT P6, PT, P6, PT, PT, 0x8, 0x0 ;  /* 0x000000000000781c */ /* 0x000fe200037ce170 */
[----:B------:R-:W-:-:S12]  /*19490*/  IMAD.MOV.U32 R15, RZ, RZ, -0x1 ;  /* 0xffffffffff0f7424 */ /* 0x000fd800078e00ff */
[----:B0----5:R-:W-:Y:S05]  /*194a0*/  WARPSYNC.COLLECTIVE R15, `(.L_x_4226) ;  /* 0x000000000f087348 */ /* 0x021fea0003c00000 */
[----:B------:R-:W-:Y:S01]  /*194b0*/  VOTE.ANY R14, PT, P6 ;  /* 0x00000000000e7806 */ /* 0x000fe200030e0100 */
[----:B0----5:R-:W-:Y:S06]  /*194c0*/  ENDCOLLECTIVE ;  /* 0x000000000000791b */ /* 0x021fec0003800000 */
.L_x_4226:
[----:B------:R-:W-:Y:S05]  /*194d0*/  BSYNC B0 ;  /* 0x0000000000007941 */ /* 0x000fea0003800000 */
.L_x_4225:
        /* <DEDUP_REMOVED lines=9> */
.L_x_4227:
[----:B------:R-:W-:Y:S01]  /*19570*/  IMAD.MOV.U32 R17, RZ, RZ, R14 ;  /* 0x000000ffff117224 */ /* 0x000fe200078e000e */
[----:B------:R-:W-:Y:S06]  /*19580*/  BRA `(.L_x_4228) ;  /* 0xffffffd800dc7947 */ /* 0x000fec000383ffff */
.L_x_4141:
[----:B------:R-:W-:Y:S01]  /*19590*/  BSSY B0, `(.L_x_4229) ;  /* 0x0000007000007945 */ /* 0x000fe20003800000 */
[----:B------:R-:W-:Y:S02]  /*195a0*/  IMAD.MOV.U32 R13, RZ, RZ, R3 ;  /* 0x000000ffff0d7224 */ /* 0x000fe400078e0003 */
[----:B------:R-:W-:Y:S02]  /*195b0*/  IMAD.MOV.U32 R11, RZ, RZ, 0x1f ;  /* 0x0000001fff0b7424 */ /* 0x000fe400078e00ff */
[----:B------:R-:W-:-:S07]  /*195c0*/  IMAD.MOV.U32 R15, RZ, RZ, -0x1 ;  /* 0xffffffffff0f7424 */ /* 0x000fce00078e00ff */
[----:B0-2--5:R-:W-:Y:S05]  /*195d0*/  WARPSYNC.COLLECTIVE R15, `(.L_x_4230) ;  /* 0x000000000f087348 */ /* 0x025fea0003c00000 */
[----:B------:R1:W3:Y:S02]  /*195e0*/  SHFL.IDX P6, R14, R13, R12, R11 ;  /* 0x0000000c0d0e7389 */ /* 0x0002e400000c000b */
[----:B0123-5:R-:W-:Y:S01]  /*195f0*/  ENDCOLLECTIVE ;  /* 0x000000000000791b */ /* 0x02ffe20003800000 */
.L_x_4230:
[----:B------:R-:W-:Y:S05]  /*19600*/  BSYNC B0 ;  /* 0x0000000000007941 */ /* 0x000fea0003800000 */
.L_x_4229:
[----:B------:R-:W-:Y:S01]  /*19610*/  IMAD.MOV.U32 R2, RZ, RZ, R14 ;  /* 0x000000ffff027224 */ /* 0x000fe200078e000e */
[----:B------:R-:W-:Y:S06]  /*19620*/  BRA `(.L_x_4140) ;  /* 0xffffffd800d07947 */ /* 0x000fec000383ffff */
.L_x_4145:
[----:B0-----:R0:W1:Y:S02]  /*19630*/  SYNCS.PHASECHK.TRANS64.TRYWAIT P0, [R0+URZ+0x28c20], R3 ;  /* 0x028c2003000075a7 */ /* 0x001064000800017f */
[----:B-1----:R-:W-:Y:S05]  /*19640*/  @!P0 NANOSLEEP.SYNCS 0x989680 ;  /* 0x009896800000895d */ /* 0x002fea0003900000 */
[----:B------:R-:W1:Y:S02]  /*19650*/  @!P0 SYNCS.PHASECHK.TRANS64 P0, [R0+URZ+0x28c20], R3 ;  /* 0x028c2003000085a7 */ /* 0x000e64000800007f */
[----:B-1----:R-:W-:Y:S05]  /*19660*/  @!P0 BRA `(.L_x_4145) ;  /* 0xfffffffc00f08947 */ /* 0x002fea000383ffff */
[----:B------:R-:W-:Y:S05]  /*19670*/  BRA `(.L_x_4231) ;  /* 0xffffffdc00c47947 */ /* 0x000fea000383ffff */
.L_x_4146:
        /* <DEDUP_REMOVED lines=8> */
[----:B0----5:R-:W-:Y:S05]  /*19700*/  WARPSYNC.COLLECTIVE R15, `(.L_x_4233) ;  /* 0x000000000f087348 */ /* 0x021fea0003c00000 */
[----:B------:R1:W2:Y:S02]  /*19710*/  SHFL.IDX P6, R14, R13, R12, R11 ;  /* 0x0000000c0d0e7389 */ /* 0x0002a400000c000b */
[----:B012--5:R-:W-:Y:S01]  /*19720*/  ENDCOLLECTIVE ;  /* 0x000000000000791b */ /* 0x027fe20003800000 */
.L_x_4233:
[----:B------:R-:W-:Y:S05]  /*19730*/  BSYNC B0 ;  /* 0x0000000000007941 */ /* 0x000fea0003800000 */
.L_x_4232:
[----:B------:R-:W-:Y:S05]  /*19740*/  BRA `(.L_x_4234) ;  /* 0xffffffdc00ac7947 */ /* 0x000fea000383ffff */
.L_x_4147:
[----:B------:R-:W-:Y:S01]  /*19750*/  BSSY B0, `(.L_x_4235) ;  /* 0x0000006000007945 */ /* 0x000fe20003800000 */
[----:B------:R-:W-:-:S07]  /*19760*/  IMAD.MOV.U32 R15, RZ, RZ, -0x1 ;  /* 0xffffffffff0f7424 */ /* 0x000fce00078e00ff */
[----:B01---5:R-:W-:Y:S05]  /*19770*/  WARPSYNC.COLLECTIVE R15, `(.L_x_4236) ;  /* 0x000000000f0c7348 */ /* 0x023fea0003c00000 */
[----:B------:R-:W-:Y:S02]  /*19780*/  ELECT P6, UR62, PT ;  /* 0x00000000003e782f */ /* 0x000fe400038c0000 */
[----:B------:R-:W-:Y:S01]  /*19790*/  MOV R14, UR62 ;  /* 0x0000003e000e7c02 */ /* 0x000fe20008000f00 */
[----:B01---5:R-:W-:Y:S10]  /*197a0*/  ENDCOLLECTIVE ;  /* 0x000000000000791b */ /* 0x023ff40003800000 */
.L_x_4236:
[----:B------:R-:W-:Y:S05]  /*197b0*/  BSYNC B0 ;  /* 0x0000000000007941 */ /* 0x000fea0003800000 */
.L_x_4235:
[----:B------:R-:W-:Y:S05]  /*197c0*/  BRA `(.L_x_4237) ;  /* 0xffffffdc00a07947 */ /* 0x000fea000383ffff */
.L_x_4149:
[----:B0-----:R0:W1:Y:S02]  /*197d0*/  SYNCS.PHASECHK.TRANS64.TRYWAIT P0, [R6+URZ], R5 ;  /* 0x00000005060075a7 */ /* 0x001064000800017f */
[----:B-1----:R-:W-:Y:S05]  /*197e0*/  @!P0 NANOSLEEP.SYNCS 0x989680 ;  /* 0x009896800000895d */ /* 0x002fea0003900000 */
[----:B------:R-:W1:Y:S02]  /*197f0*/  @!P0 SYNCS.PHASECHK.TRANS64 P0, [R6+URZ], R5 ;  /* 0x00000005060085a7 */ /* 0x000e64000800007f */
[----:B-1----:R-:W-:Y:S05]  /*19800*/  @!P0 BRA `(.L_x_4149) ;  /* 0xfffffffc00f08947 */ /* 0x002fea000383ffff */
[----:B------:R-:W-:Y:S05]  /*19810*/  BRA `(.L_x_4238) ;  /* 0xffffffdc00dc7947 */ /* 0x000fea000383ffff */
.L_x_4150:
[----:B-1----:R1:W2:Y:S02]  /*19820*/  SYNCS.PHASECHK.TRANS64.TRYWAIT P0, [R7+URZ], R2 ;  /* 0x00000002070075a7 */ /* 0x0022a4000800017f */
[----:B--2---:R-:W-:Y:S05]  /*19830*/  @!P0 NANOSLEEP.SYNCS 0x989680 ;  /* 0x009896800000895d */ /* 0x004fea0003900000 */
[----:B------:R-:W2:Y:S02]  /*19840*/  @!P0 SYNCS.PHASECHK.TRANS64 P0, [R7+URZ], R2 ;  /* 0x00000002070085a7 */ /* 0x000ea4000800007f */
[----:B--2---:R-:W-:Y:S05]  /*19850*/  @!P0 BRA `(.L_x_4150) ;  /* 0xfffffffc00f08947 */ /* 0x004fea000383ffff */
[----:B------:R-:W-:Y:S05]  /*19860*/  BRA `(.L_x_4239) ;  /* 0xffffffdc00d07947 */ /* 0x000fea000383ffff */
.L_x_4152:
[----:B--2---:R2:W3:Y:S02]  /*19870*/  SYNCS.PHASECHK.TRANS64.TRYWAIT P0, [R4+URZ], R5 ;  /* 0x00000005040075a7 */ /* 0x0044e4000800017f */
[----:B---3--:R-:W-:Y:S05]  /*19880*/  @!P0 NANOSLEEP.SYNCS 0x989680 ;  /* 0x009896800000895d */ /* 0x008fea0003900000 */
[----:B------:R-:W3:Y:S02]  /*19890*/  @!P0 SYNCS.PHASECHK.TRANS64 P0, [R4+URZ], R5 ;  /* 0x00000005040085a7 */ /* 0x000ee4000800007f */
[----:B---3--:R-:W-:Y:S05]  /*198a0*/  @!P0 BRA `(.L_x_4152) ;  /* 0xfffffffc00f08947 */ /* 0x008fea000383ffff */
[----:B------:R-:W-:Y:S05]  /*198b0*/  BRA `(.L_x_4240) ;  /* 0xffffffdc00d87947 */ /* 0x000fea000383ffff */
.L_x_4241:
        /* <DEDUP_REMOVED lines=12> */
.L_x_15119:


//--------------------- .text._ZN7cutlass13device_kernelIN5flash11enable_sm90INS1_16FlashAttnFwdSm90INS1_25CollectiveMainloopFwdSm90ILi2EN4cute5tupleIJNS5_1CILi1EEES8_S8_EEENS6_IJNS7_ILi64EEESA_SA_EEELi512ENS_6half_tEfNS_4arch4Sm90ELb0ELb0ELb0ELb1ELb0ELb0ELb1ELb0ELb0ELb1ELb0ELb0EEENS1_21CollectiveEpilogueFwdINS6_IJSA_NS7_ILi512EEESA_EEES9_SC_SE_Li256ELb1ELb1ELb0ELb0EEENS1_36VarlenDynamicPersistentTileSchedulerILi64ELi64ELi256ELi128ELb0ELb1ELb1ELb0ELb1ELb1EEEEEEEEEvNT_6ParamsE --------------------------
	.section	.text._ZN7cutlass13device_kernelIN5flash11enable_sm90INS1_16FlashAttnFwdSm90INS1_25CollectiveMainloopFwdSm90ILi2EN4cute5tupleIJNS5_1CILi1EEES8_S8_EEENS6_IJNS7_ILi64EEESA_SA_EEELi512ENS_6half_tEfNS_4arch4Sm90ELb0ELb0ELb0ELb1ELb0ELb0ELb1ELb0ELb0ELb1ELb0ELb0EEENS1_21CollectiveEpilogueFwdINS6_IJSA_NS7_ILi512EEESA_EEES9_SC_SE_Li256ELb1ELb1ELb0ELb0EEENS1_36VarlenDynamicPersistentTileSchedulerILi64ELi64ELi256ELi128ELb0ELb1ELb1ELb0ELb1ELb1EEEEEEEEEvNT_6ParamsE,"ax",@progbits
	.align	128
.text._ZN7cutlass13device_kernelIN5flash11enable_sm90INS1_16FlashAttnFwdSm90INS1_25CollectiveMainloopFwdSm90ILi2EN4cute5tupleIJNS5_1CILi1EEES8_S8_EEENS6_IJNS7_ILi64EEESA_SA_EEELi512ENS_6half_tEfNS_4arch4Sm90ELb0ELb0ELb0ELb1ELb0ELb0ELb1ELb0ELb0ELb1ELb0ELb0EEENS1_21CollectiveEpilogueFwdINS6_IJSA_NS7_ILi512EEESA_EEES9_SC_SE_Li256ELb1ELb1ELb0ELb0EEENS1_36VarlenDynamicPersistentTileSchedulerILi64ELi64ELi256ELi128ELb0ELb1ELb1ELb0ELb1ELb1EEEEEEEEEvNT_6ParamsE:
        .type           _ZN7cutlass13device_kernelIN5flash11enable_sm90INS1_16FlashAttnFwdSm90INS1_25CollectiveMainloopFwdSm90ILi2EN4cute5tupleIJNS5_1CILi1EEES8_S8_EEENS6_IJNS7_ILi64EEESA_SA_EEELi512ENS_6half_tEfNS_4arch4Sm90ELb0ELb0ELb0ELb1ELb0ELb0ELb1ELb0ELb0ELb1ELb0ELb0EEENS1_21CollectiveEpilogueFwdINS6_IJSA_NS7_ILi512EEESA_EEES9_SC_SE_Li256ELb1ELb1ELb0ELb0EEENS1_36VarlenDynamicPersistentTileSchedulerILi64ELi64ELi256ELi128ELb0ELb1ELb1ELb0ELb1ELb1EEEEEEEEEvNT_6ParamsE,@function
        .size           _ZN7cutlass13device_kernelIN5flash11enable_sm90INS1_16FlashAttnFwdSm90INS1_25CollectiveMainloopFwdSm90ILi2EN4cute5tupleIJNS5_1CILi1EEES8_S8_EEENS6_IJNS7_ILi64EEESA_SA_EEELi512ENS_6half_tEfNS_4arch4Sm90ELb0ELb0ELb0ELb1ELb0ELb0ELb1ELb0ELb0ELb1ELb0ELb0EEENS1_21CollectiveEpilogueFwdINS6_IJSA_NS7_ILi512EEESA_EEES9_SC_SE_Li256ELb1ELb1ELb0ELb0EEENS1_36VarlenDynamicPersistentTileSchedulerILi64ELi64ELi256ELi128ELb0ELb1ELb1ELb0ELb1ELb1EEEEEEEEEvNT_6ParamsE,(.L_x_15120 - _ZN7cutlass13device_kernelIN5flash11enable_sm90INS1_16FlashAttnFwdSm90INS1_25CollectiveMainloopFwdSm90ILi2EN4cute5tupleIJNS5_1CILi1EEES8_S8_EEENS6_IJNS7_ILi64EEESA_SA_EEELi512ENS_6half_tEfNS_4arch4Sm90ELb0ELb0ELb0ELb1ELb0ELb0ELb1ELb0ELb0ELb1ELb0ELb0EEENS1_21CollectiveEpilogueFwdINS6_IJSA_NS7_ILi512EEESA_EEES9_SC_SE_Li256ELb1ELb1ELb0ELb0EEENS1_36VarlenDynamicPersistentTileSchedulerILi64ELi64ELi256ELi128ELb0ELb1ELb1ELb0ELb1ELb1EEEEEEEEEvNT_6ParamsE)
        .other          _ZN7cutlass13device_kernelIN5flash11enable_sm90INS1_16FlashAttnFwdSm90INS1_25CollectiveMainloopFwdSm90ILi2EN4cute5tupleIJNS5_1CILi1EEES8_S8_EEENS6_IJNS7_ILi64EEESA_SA_EEELi512ENS_6half_tEfNS_4arch4Sm90ELb0ELb0ELb0ELb1ELb0ELb0ELb1ELb0ELb0ELb1ELb0ELb0EEENS1_21CollectiveEpilogueFwdINS6_IJSA_NS7_ILi512EEESA_EEES9_SC_SE_Li256ELb1ELb1ELb0ELb0EEENS1_36VarlenDynamicPersistentTileSchedulerILi64ELi64ELi256ELi128ELb0ELb1ELb1ELb0ELb1ELb1EEEEEEEEEvNT_6ParamsE,@"STO_CUDA_ENTRY STV_DEFAULT"
_ZN7cutlass13device_kernelIN5flash11enable_sm90INS1_16FlashAttnFwdSm90INS1_25CollectiveMainloopFwdSm90ILi2EN4cute5tupleIJNS5_1CILi1EEES8_S8_EEENS6_IJNS7_ILi64EEESA_SA_EEELi512ENS_6half_tEfNS_4arch4Sm90ELb0ELb0ELb0ELb1ELb0ELb0ELb1ELb0ELb0ELb1ELb0ELb0EEENS1_21CollectiveEpilogueFwdINS6_IJSA_NS7_ILi512EEESA_EEES9_SC_SE_Li256ELb1ELb1ELb0ELb0EEENS1_36VarlenDynamicPersistentTileSchedulerILi64ELi64ELi256ELi128ELb0ELb1ELb1ELb0ELb1ELb1EEEEEEEEEvNT_6ParamsE:
        /* <DEDUP_REMOVED lines=17> */
.L_x_4243:
[----:B------:R-:W-:Y:S05]  /*0110*/  BSYNC B0 ;  /* 0x0000000000007941 */ /* 0x000fea0003800000 */
.L_x_4242:
        /* <DEDUP_REMOVED lines=39> */
.L_x_4244:
        /* <DEDUP_REMOVED lines=22> */
.L_x_4245:
        /* <DEDUP_REMOVED lines=18> */
.L_x_4246:
        /* <DEDUP_REMOVED lines=22> */
.L_x_4247:
        /* <DEDUP_REMOVED lines=22> */
.L_x_4248:
[----:B------:R-:W-:Y:S01]  /*08d0*/  ISETP.NE.AND P0, PT, R3, RZ, PT ;  /* 0x000000ff0300720c */ /* 0x000fe20003f05270 */
[----:B------:R-:W-:Y:S01]  /*08e0*/  NOP ;  /* 0x0000000000007918 */ /* 0x000fe20000000000 */
[----:B------:R-:W-:Y:S01]  /*08f0*/  ULDC.64 UR38, c[0x0][0x208] ;  /* 0x0000820000267ab9 */ /* 0x000fe20000000a00 */
[----:B01234-:R-:W-:Y:S10]  /*0900*/  BAR.SYNC.DEFER_BLOCKING 0x0 ;  /* 0x0000000000007b1d */ /* 0x01fff40000010000 */
[----:B------:R-:W-:Y:S05]  /*0910*/  @!P0 BRA `(.L_x_4249) ;  /* 0x000000b000808947 */ /* 0x000fea0003800000 */
.L_x_4250:
        /* <DEDUP_REMOVED lines=23> */
[----:B------:R-:W-:Y:S01]  /*0a90*/  IMAD.MOV.U32 R193, RZ, RZ, RZ ;  /* 0x000000ffffc17224 */ /* 0x000fe200078e00ff */
[----:B------:R-:W-:Y:S01]  /*0aa0*/  SHF.R.S32.HI R0, RZ, 0x1f, R199 ;  /* 0x0000001fff007819 */ /* 0x000fe200000114c7 */
[----:B------:R-:W-:-:S03]  /*0ab0*/  UMOV UR36, URZ ;  /* 0x0000003f00247c82 */ /* 0x000fc60008000000 */
[CC--:B------:R-:W-:Y:S02]  /*0ac0*/  LEA.HI R2, R0.reuse, R199.reuse, RZ, 0x4 ;  /* 0x000000c700027211 */ /* 0x0c0fe400078f20ff */
[CC--:B------:R-:W-:Y:S02]  /*0ad0*/  LEA.HI R5, R0.reuse, R199.reuse, RZ, 0x5 ;  /* 0x000000c700057211 */ /* 0x0c0fe400078f28ff */
[----:B------:R-:W-:Y:S02]  /*0ae0*/  SHF.R.S32.HI R3, RZ, 0x4, R2 ;  /* 0x00000004ff037819 */ /* 0x000fe40000011402 */
[----:B------:R-:W-:Y:S02]  /*0af0*/  LEA.HI R7, R0, R199, RZ, 0x2 ;  /* 0x000000c700077211 */ /* 0x000fe400078f10ff */
[----:B------:R-:W-:Y:S02]  /*0b00*/  LEA.HI R4, R2, R3, RZ, 0x1 ;  /* 0x0000000302047211 */ /* 0x000fe400078f08ff */
[----:B------:R-:W-:-:S02]  /*0b10*/  SHF.R.S32.HI R11, RZ, 0x5, R5 ;  /* 0x00000005ff0b7819 */ /* 0x000fc40000011405 */
[----:B------:R-:W-:Y:S02]  /*0b20*/  LOP3.LUT R4, R4, 0x1ffffffe, RZ, 0xc0, !PT ;  /* 0x1ffffffe04047812 */ /* 0x000fe400078ec0ff */
[----:B------:R-:W-:Y:S02]  /*0b30*/  SHF.R.S32.HI R6, RZ, 0x1f, R5 ;  /* 0x0000001fff067819 */ /* 0x000fe40000011405 */
        /* <DEDUP_REMOVED lines=36> */
[----:B------:R-:W-:Y:S01]  /*0d80*/  IMAD.MOV.U32 R11, RZ, RZ, R15 ;  /* 0x000000ffff0b7224 */ /* 0x000fe200078e000f */
[----:B------:R-:W-:Y:S01]  /*0d90*/  LEA.HI R4, R4, R5, RZ, 0x3 ;  /* 0x0000000504047211 */ /* 0x000fe200078f18ff */
[----:B------:R-:W-:Y:S01]  /*0da0*/  IMAD.SHL.U32 R18, R13, 0x2, RZ ;  /* 0x000000020d127824 */ /* 0x000fe200078e00ff */
[----:B------:R-:W-:-:S02]  /*0db0*/  LOP3.LUT R9, R2, 0x8, R9, 0xf8, !PT ;  /* 0x0000000802097812 */ /* 0x000fc400078ef809 */
[----:B------:R-:W-:Y:S02]  /*0dc0*/  SHF.R.U32.HI R2, RZ, 0x3, R2 ;  /* 0x00000003ff027819 */ /* 0x000fe40000011602 */
[----:B------:R-:W-:Y:S02]  /*0dd0*/  R2P PR, R7, 0x6 ;  /* 0x0000000607007804 */ /* 0x000fe40000000000 */
[----:B------:R-:W-:Y:S02]  /*0de0*/  LOP3.LUT R9, R9, R2, RZ, 0x3c, !PT ;  /* 0x0000000209097212 */ /* 0x000fe400078e3cff */
[----:B------:R-:W-:Y:S02]  /*0df0*/  LOP3.LUT R2, R0, 0xfffffff8, RZ, 0xc0, !PT ;  /* 0xfffffff800027812 */ /* 0x000fe400078ec0ff */
[----:B------:R-:W-:Y:S01]  /*0e00*/  LOP3.LUT R4, R4, 0xfffffff8, RZ, 0xc0, !PT ;  /* 0xfffffff804047812 */ /* 0x000fe200078ec0ff */
[----:B------:R-:W-:Y:S01]  /*0e10*/  IMAD.IADD R8, R8, 0x1, R9 ;  /* 0x0000000108087824 */ /* 0x000fe200078e0209 */
[----:B------:R-:W-:Y:S01]  /*0e20*/  LEA.HI R3, R3, R194, RZ, 0x1 ;  /* 0x000000c203037211 */ /* 0x000fe200078f08ff */
[----:B------:R-:W-:Y:S01]  /*0e30*/  IMAD.IADD R191, R199, 0x1, -R2 ;  /* 0x00000001c7bf7824 */ /* 0x000fe200078e0a02 */
[----:B------:R-:W-:Y:S01]  /*0e40*/  SHF.R.S32.HI R6, RZ, 0x5, R6 ;  /* 0x00000005ff067819 */ /* 0x000fe20000011406 */
[----:B------:R-:W-:Y:S01]  /*0e50*/  IMAD.IADD R17, R5, 0x1, -R4 ;  /* 0x0000000105117824 */ /* 0x000fe200078e0a04 */
[----:B------:R-:W-:Y:S01]  /*0e60*/  LEA R22, R8, UR37, 0x1 ;  /* 0x0000002508167c11 */ /* 0x000fe2000f8e08ff */
[----:B------:R-:W-:Y:S01]  /*0e70*/  IMAD.SHL.U32 R16, R191, 0x8, RZ ;  /* 0x00000008bf107824 */ /* 0x000fe200078e00ff */
[----:B------:R-:W-:Y:S01]  /*0e80*/  LOP3.LUT R3, R3, 0xfffffe, RZ, 0xc0, !PT ;  /* 0x00fffffe03037812 */ /* 0x000fe200078ec0ff */
[----:B------:R-:W-:Y:S01]  /*0e90*/  IMAD R17, R6, 0x10, R17 ;  /* 0x0000001006117824 */ /* 0x000fe200078e0211 */
[----:B------:R-:W-:Y:S01]  /*0ea0*/  SEL R184, R184, 0xffffffe0, !P1 ;  /* 0xffffffe0b8b87807 */ /* 0x000fe20004800000 */
[----:B------:R-:W-:Y:S01]  /*0eb0*/  VIADD R185, R22, 0x36400 ;  /* 0x0003640016b97836 */ /* 0x000fe20000000000 */
[----:B------:R-:W-:Y:S01]  /*0ec0*/  SHF.R.S32.HI R192, RZ, 0x3, R0 ;  /* 0x00000003ffc07819 */ /* 0x000fe20000011400 */
[----:B------:R-:W-:-:S02]  /*0ed0*/  VIADD R190, R16, 0x40 ;  /* 0x0000004010be7836 */ /* 0x000fc40000000000 */
[C---:B------:R-:W-:Y:S02]  /*0ee0*/  VIADD R189, R16.reuse, 0x80 ;  /* 0x0000008010bd7836 */ /* 0x040fe40000000000 */
        /* <DEDUP_REMOVED lines=12> */
[----:B------:R-:W-:Y:S01]  /*0fb0*/  IMAD.IADD R3, R194, 0x1, -R3 ;  /* 0x00000001c2037824 */ /* 0x000fe200078e0a03 */
[----:B------:R-:W-:Y:S01]  /*0fc0*/  SHF.R.S32.HI R200, RZ, 0x1f, R195 ;  /* 0x0000001fffc87819 */ /* 0x000fe200000114c3 */
[----:B------:R-:W-:-:S02]  /*0fd0*/  @P2 VIADD R23, R185, 0xffffffc0 ;  /* 0xffffffc0b9172836 */ /* 0x000fc40000000000 */
[----:B------:R-:W-:Y:S02]  /*0fe0*/  IMAD.IADD R185, R185, 0x1, R184 ;  /* 0x00000001b9b97824 */ /* 0x000fe400078e02b8 */
[----:B------:R-:W-:Y:S02]  /*0ff0*/  IMAD.MOV.U32 R2, RZ, RZ, RZ ;  /* 0x000000ffff027224 */ /* 0x000fe400078e00ff */
[----:B------:R-:W-:Y:S02]  /*1000*/  IMAD.SHL.U32 R19, R3, 0x100, RZ ;  /* 0x0000010003137824 */ /* 0x000fe400078e00ff */
[----:B------:R-:W-:Y:S02]  /*1010*/  IMAD R197, R10, 0x8, R17 ;  /* 0x000000080ac57824 */ /* 0x000fe400078e0211 */
[----:B------:R-:W-:-:S07]  /*1020*/  IMAD.IADD R184, R184, 0x1, R23 ;  /* 0x00000001b8b87824 */ /* 0x000fce00078e0217 */
.L_x_4289:
        /* <DEDUP_REMOVED lines=15> */
[----:B-1----:R-:W-:-:S04]  /*1120*/  IMAD.U32 R6, RZ, RZ, UR8 ;  /* 0x00000008ff067e24 */ /* 0x002fc8000f8e00ff */
[----:B---3--:R-:W-:Y:S01]  /*1130*/  IMAD.U32 R7, RZ, RZ, UR9 ;  /* 0x00000009ff077e24 */ /* 0x008fe2000f8e00ff */
        /* <DEDUP_REMOVED lines=17> */
[----:B------:R-:W-:Y:S05]  /*1250*/  @P0 BRA `(.L_x_4251) ;  /* 0x00000000002c0947 */ /* 0x000fea0003800000 */
        /* <DEDUP_REMOVED lines=11> */
.L_x_4251:
[----:B0-----:R-:W2:Y:S01]  /*1310*/  LDL R4, [R1] ;  /* 0x0000000001047983 */ /* 0x001ea20000100800 */
[----:B-----5:R-:W-:Y:S01]  /*1320*/  IMAD.IADD R152, R152, 0x1, -R3 ;  /* 0x0000000198987824 */ /* 0x020fe200078e0a03 */
[----:B------:R-:W-:Y:S02]  /*1330*/  CS2R R150, SRZ ;  /* 0x0000000000967805 */ /* 0x000fe4000001ff00 */
[----:B------:R-:W-:Y:S02]  /*1340*/  CS2R R148, SRZ ;  /* 0x0000000000947805 */ /* 0x000fe4000001ff00 */
[----:B------:R-:W-:Y:S01]  /*1350*/  CS2R R146, SRZ ;  /* 0x0000000000927805 */ /* 0x000fe2000001ff00 */
[----:B------:R-:W-:Y:S01]  /*1360*/  VIADD R0, R152, 0x3f ;  /* 0x0000003f98007836 */ /* 0x000fe20000000000 */
[----:B------:R-:W-:Y:S02]  /*1370*/  CS2R R144, SRZ ;  /* 0x0000000000907805 */ /* 0x000fe4000001ff00 */
[----:B------:R-:W-:-:S02]  /*1380*/  CS2R R142, SRZ ;  /* 0x00000000008e7805 */ /* 0x000fc4000001ff00 */
[----:B------:R-:W-:Y:S02]  /*1390*/  CS2R R140, SRZ ;  /* 0x00000000008c7805 */ /* 0x000fe4000001ff00 */
[----:B------:R-:W-:Y:S02]  /*13a0*/  CS2R R138, SRZ ;  /* 0x00000000008a7805 */ /* 0x000fe4000001ff00 */
[----:B------:R-:W-:Y:S02]  /*13b0*/  SHF.R.S32.HI R3, RZ, 0x1f, R0 ;  /* 0x0000001fff037819 */ /* 0x000fe40000011400 */
[----:B------:R-:W-:Y:S02]  /*13c0*/  CS2R R136, SRZ ;  /* 0x0000000000887805 */ /* 0x000fe4000001ff00 */
[----:B------:R-:W-:Y:S02]  /*13d0*/  CS2R R134, SRZ ;  /* 0x0000000000867805 */ /* 0x000fe4000001ff00 */
[----:B------:R-:W-:-:S02]  /*13e0*/  CS2R R132, SRZ ;  /* 0x0000000000847805 */ /* 0x000fc4000001ff00 */
[----:B------:R-:W-:Y:S01]  /*13f0*/  LEA.HI R3, R3, R0, RZ, 0x6 ;  /* 0x0000000003037211 */ /* 0x000fe200078f30ff */
[----:B------:R-:W-:Y:S01]  /*1400*/  IMAD.MOV.U32 R0, RZ, RZ, RZ ;  /* 0x000000ffff007224 */ /* 0x000fe200078e00ff */
        /* <DEDUP_REMOVED lines=56> */
[----:B------:R-:W-:-:S02]  /*1790*/  SHF.R.S32.HI R177, RZ, 0x6, R3 ;  /* 0x00000006ffb17819 */ /* 0x000fc40000011403 */
[----:B--2---:R-:W-:Y:S01]  /*17a0*/  ISETP.NE.AND P0, PT, R4, 0x1, PT ;  /* 0x000000010400780c */ /* 0x004fe20003f05270 */
[----:B------:R-:W-:-:S12]  /*17b0*/  IMAD.MOV.U32 R4, RZ, RZ, RZ ;  /* 0x000000ffff047224 */ /* 0x000fd800078e00ff */
[----:B------:R-:W-:Y:S05]  /*17c0*/  @!P0 BRA `(.L_x_4252) ;  /* 0x0000001400d48947 */ /* 0x000fea0003800000 */
[----:B------:R-:W-:Y:S02]  /*17d0*/  ISETP.GE.AND P1, PT, R152, 0x1, PT ;  /* 0x000000019800780c */ /* 0x000fe40003f26270 */
[----:B------:R-:W-:-:S11]  /*17e0*/  PLOP3.LUT P0, PT, PT, PT, PT, 0x80, 0x0 ;  /* 0x000000000000781c */ /* 0x000fd60003f0f070 */
[----:B------:R-:W-:Y:S05]  /*17f0*/  @!P1 BRA `(.L_x_4253) ;  /* 0x0000007000c89947 */ /* 0x000fea0003800000 */
        /* <DEDUP_REMOVED lines=56> */
[----:B------:R-:W-:-:S07]  /*1b80*/  VIADD R177, R177, 0xfffffffe ;  /* 0xfffffffeb1b17836 */ /* 0x000fce0000000000 */
.L_x_4255:
        /* <DEDUP_REMOVED lines=171> */
.L_x_4254:
[----:B------:R-:W-:Y:S01]  /*2640*/  BAR.SYNC.DEFER_BLOCKING 0xe, 0x100 ;  /* 0x0384000000007b1d */ /* 0x000fe20000010000 */
[----:B------:R-:W-:Y:S01]  /*2650*/  IMAD.U32 R6, RZ, RZ, UR36 ;  /* 0x00000024ff067e24 */ /* 0x000fe2000f8e00ff */
[----:B------:R-:W-:Y:S01]  /*2660*/  UIADD3 UR36, UR36, 0x1, URZ ;  /* 0x0000000124247890 */ /* 0x000fe2000fffe03f */
[----:B------:R-:W-:Y:S02]  /*2670*/  PLOP3.LUT P0, PT, PT, PT, PT, 0x8, 0x0 ;  /* 0x000000000000781c */ /* 0x000fe40003f0e170 */
        /* <DEDUP_REMOVED lines=138> */
.L_x_4252:
        /* <DEDUP_REMOVED lines=32> */
.L_x_4256:
        /* <DEDUP_REMOVED lines=8> */
.L_x_4434:
[----:B------:R-:W-:Y:S05]  /*31a0*/  @P0 BRA `(.L_x_4258) ;  /* 0x0000000000040947 */ /* 0x000fea0003800000 */
[----:B------:R-:W-:Y:S01]  /*31b0*/  BPT.TRAP 0x1 ;  /* 0x000000040000795c */ /* 0x000fe20000300000 */
.L_x_4258:
[----:B------:R-:W-:Y:S01]  /*31c0*/  IMAD.U32 R4, RZ, RZ, UR36 ;  /* 0x00000024ff047e24 */ /* 0x000fe2000f8e00ff */
[----:B------:R-:W-:-:S04]  /*31d0*/  SHF.L.U32 R5, R2, 0x1f, RZ ;  /* 0x0000001f02057819 */ /* 0x000fc800000006ff */
[----:B------:R-:W-:-:S04]  /*31e0*/  LEA R4, R4, UR37, 0x3 ;  /* 0x0000002504047c11 */ /* 0x000fc8000f8e18ff */
[----:B------:R1:W2:Y:S01]  /*31f0*/  SYNCS.PHASECHK.TRANS64.TRYWAIT P1, [R4+URZ+0x38830], R5 ;  /* 0x03883005040075a7 */ /* 0x0002a2000802017f */
[----:B------:R-:W-:Y:S05]  /*3200*/  @P0 BRA `(.L_x_4259) ;  /* 0x0000000000040947 */ /* 0x000fea0003800000 */
[----:B------:R-:W-:Y:S01]  /*3210*/  BPT.TRAP 0x1 ;  /* 0x000000040000795c */ /* 0x000fe20000300000 */
.L_x_4259:
[----:B--2---:R-:W-:Y:S05]  /*3220*/  @P1 BRA `(.L_x_4260) ;  /* 0x0000000000081947 */ /* 0x004fea0003800000 */
[----:B------:R-:W2:Y:S02]  /*3230*/  SYNCS.PHASECHK.TRANS64.TRYWAIT P1, [R4+URZ+0x38830], R5 ;  /* 0x03883005040075a7 */ /* 0x000ea4000802017f */
[----:B--2---:R-:W-:Y:S05]  /*3240*/  @!P1 BRA `(.L_x_4261) ;  /* 0x0000010400b89947 */ /* 0x004fea0003800000 */
.L_x_4260:
        /* <DEDUP_REMOVED lines=40> */
.L_x_4435:
[----:B------:R-:W-:Y:S05]  /*34d0*/  @P0 BRA `(.L_x_4263) ;  /* 0x0000000000040947 */ /* 0x000fea0003800000 */
[----:B------:R-:W-:Y:S01]  /*34e0*/  BPT.TRAP 0x1 ;  /* 0x000000040000795c */ /* 0x000fe20000300000 */
.L_x_4263:
[----:B------:R3:W4:Y:S01]  /*34f0*/  SYNCS.PHASECHK.TRANS64.TRYWAIT P1, [R4+URZ+0x38850], R5 ;  /* 0x03885005040075a7 */ /* 0x000722000802017f */
[----:B------:R-:W-:Y:S05]  /*3500*/  @P0 BRA `(.L_x_4264) ;  /* 0x0000000000040947 */ /* 0x000fea0003800000 */
[----:B------:R-:W-:Y:S01]  /*3510*/  BPT.TRAP 0x1 ;  /* 0x000000040000795c */ /* 0x000fe20000300000 */
.L_x_4264:
[----:B----4-:R-:W-:Y:S05]  /*3520*/  @P1 BRA `(.L_x_4265) ;  /* 0x0000000000081947 */ /* 0x010fea0003800000 */
[----:B------:R-:W4:Y:S02]  /*3530*/  SYNCS.PHASECHK.TRANS64.TRYWAIT P1, [R4+URZ+0x38850], R5 ;  /* 0x03885005040075a7 */ /* 0x000f24000802017f */
[----:B----4-:R-:W-:Y:S05]  /*3540*/  @!P1 BRA `(.L_x_4266) ;  /* 0x0000010400249947 */ /* 0x010fea0003800000 */
.L_x_4265:
[----:B------:R-:W-:Y:S01]  /*3550*/  UIADD3 UR4, UR37, 0x400, URZ ;  /* 0x0000040025047890 */ /* 0x000fe2000fffe03f */
[----:B------:R-:W-:Y:S01]  /*3560*/  WARPGROUP.ARRIVE ;  /* 0x00000000000079c5 */ /* 0x000fe20000000000 */
[----:B------:R-:W-:-:S05]  /*3570*/  UIADD3 UR5, UR37, 0x26400, URZ ;  /* 0x0002640025057890 */ /* 0x000fca000fffe03f */
[----:B0-----:R-:W0:Y:S01]  /*3580*/  S2R R3, SR_TID.X ;  /* 0x0000000000037919 */ /* 0x001e220000002100 */
[----:B------:R-:W-:Y:S02]  /*3590*/  USHF.R.U32.HI UR4, URZ, 0x4, UR4 ;  /* 0x000000043f047899 */ /* 0x000fe40008011604 */
[----:B------:R-:W-:Y:S01]  /*35a0*/  USHF.R.U32.HI UR5, URZ, 0x4, UR5 ;  /* 0x000000043f057899 */ /* 0x000fe20008011605 */
[----:B------:R-:W5:Y:S01]  /*35b0*/  S2R R57, SR_TID.X ;  /* 0x0000000000397919 */ /* 0x000f620000002100 */
[----:B------:R-:W-:Y:S02]  /*35c0*/  ULOP3.LUT UR4, UR4, 0x3fff, URZ, 0xc0, !UPT ;  /* 0x00003fff04047892 */ /* 0x000fe4000f8ec03f */
[----:B------:R-:W-:Y:S02]  /*35d0*/  ULOP3.LUT UR5, UR5, 0x3fff, URZ, 0xc0, !UPT ;  /* 0x00003fff05057892 */ /* 0x000fe4000f8ec03f */
[----:B------:R-:W-:Y:S02]  /*35e0*/  ULOP3.LUT UR4, UR4, 0x10000, URZ, 0xfc, !UPT ;  /* 0x0001000004047892 */ /* 0x000fe4000f8efc3f */
[----:B------:R-:W-:-:S02]  /*35f0*/  ULOP3.LUT UR6, UR5, 0x10000, URZ, 0xfc, !UPT ;  /* 0x0001000005067892 */ /* 0x000fc4000f8efc3f */
[----:B------:R-:W-:Y:S01]  /*3600*/  ULEA UR5, UR36, UR4, 0xc ;  /* 0x0000000424057291 */ /* 0x000fe2000f8e603f */
[----:B------:R-:W-:Y:S01]  /*3610*/  UMOV UR21, 0x40000040 ;  /* 0x4000004000157882 */ /* 0x000fe20000000000 */
[----:B------:R-:W-:Y:S01]  /*3620*/  UMOV UR23, 0x40000040 ;  /* 0x4000004000177882 */ /* 0x000fe20000000000 */
[----:B------:R-:W-:Y:S02]  /*3630*/  UIADD3 UR14, UR6, 0x800, URZ ;  /* 0x00000800060e7890 */ /* 0x000fe4000fffe03f */
[----:B------:R-:W-:Y:S02]  /*3640*/  UMOV UR20, UR6 ;  /* 0x0000000600147c82 */ /* 0x000fe40008000000 */
[----:B------:R-:W-:Y:S01]  /*3650*/  UMOV UR22, UR5 ;  /* 0x0000000500167c82 */ /* 0x000fe20008000000 */
[----:B------:R-:W-:Y:S01]  /*3660*/  UIADD3 UR15, UR5, 0x800, URZ ;  /* 0x00000800050f7890 */ /* 0x000fe2000fffe03f */
[----:B------:R-:W-:Y:S01]  /*3670*/  HGMMA.64x64x16.F32 R24, gdesc[UR20], R24, gsb0 ;  /* 0x00e00000141879f0 */ /* 0x000fe20008000818 */
[----:B------:R-:W-:-:S02]  /*3680*/  UIADD3 UR20, UR6, 0x2, URZ ;  /* 0x0000000206147890 */ /* 0x000fc4000fffe03f */
[----:B------:R-:W-:Y:S01]  /*3690*/  UIADD3 UR22, UR5, 0x2, URZ ;  /* 0x0000000205167890 */ /* 0x000fe2000fffe03f */
[----:B------:R-:W-:Y:S01]  /*36a0*/  UMOV UR21, 0x40000040 ;  /* 0x4000004000157882 */ /* 0x000fe20000000000 */
[----:B------:R-:W-:Y:S01]  /*36b0*/  UMOV UR23, 0x40000040 ;  /* 0x4000004000177882 */ /* 0x000fe20000000000 */
[----:B0-----:R-:W-:Y:S02]  /*36c0*/  SHF.R.U32.HI R3, RZ, 0x7, R3 ;  /* 0x00000007ff037819 */ /* 0x001fe40000011603 */
[----:B-----5:R-:W-:-:S04]  /*36d0*/  LOP3.LUT R57, R57, 0x7f, RZ, 0xc0, !PT ;  /* 0x0000007f39397812 */ /* 0x020fc800078ec0ff */
[----:B------:R-:W0:Y:S02]  /*36e0*/  SHFL.IDX PT, R3, R3, RZ, 0x1f ;  /* 0x00001fff03037589 */ /* 0x000e2400000e0000 */
[----:B0-----:R-:W-:Y:S01]  /*36f0*/  R2UR UR7, R3 ;  /* 0x00000000030772ca */ /* 0x001fe200000e0000 */
[----:B------:R-:W-:-:S05]  /*3700*/  IMAD R3, R177, -0x40, R152 ;  /* 0xffffffc0b1037824 */ /* 0x000fca00078e0298 */
[----:B------:R-:W-:-:S04]  /*3710*/  IADD3 R3, -R18, 0x40, R3 ;  /* 0x0000004012037810 */ /* 0x000fc80007ffe103 */
[C---:B------:R-:W-:Y:S02]  /*3720*/  ISETP.GT.AND P5, PT, R3.reuse, RZ, PT ;  /* 0x000000ff0300720c */ /* 0x040fe40003fa4270 */
[C---:B------:R-:W-:Y:S01]  /*3730*/  ISETP.GT.AND P4, PT, R3.reuse, 0x1, PT ;  /* 0x000000010300780c */ /* 0x040fe20003f84270 */
[----:B------:R-:W-:Y:S01]  /*3740*/  UISETP.GT.AND UP0, UPT, UR7, 0x7f, UPT ;  /* 0x0000007f0700788c */ /* 0x000fe2000bf04270 */
[C---:B------:R-:W-:Y:S02]  /*3750*/  ISETP.GT.AND P3, PT, R3.reuse, 0x8, PT ;  /* 0x000000080300780c */ /* 0x040fe40003f64270 */
[----:B------:R-:W-:Y:S01]  /*3760*/  UMOV UR7, 0x4 ;  /* 0x0000000400077882 */ /* 0x000fe20000000000 */
[----:B------:R-:W-:Y:S01]  /*3770*/  USEL UR11, URZ, 0x2, !UP0 ;  /* 0x000000023f0b7887 */ /* 0x000fe2000c000000 */
[C---:B------:R-:W-:Y:S01]  /*3780*/  ISETP.GT.AND P2, PT, R3.reuse, 0x9, PT ;  /* 0x000000090300780c */ /* 0x040fe20003f44270 */
[----:B------:R-:W-:Y:S01]  /*3790*/  USEL UR10, UR7, 0x2, UP0 ;  /* 0x00000002070a7887 */ /* 0x000fe20008000000 */
[C---:B------:R-:W-:Y:S01]  /*37a0*/  ISETP.GT.AND P1, PT, R3.reuse, 0x10, PT ;  /* 0x000000100300780c */ /* 0x040fe20003f24270 */
[----:B------:R-:W-:Y:S01]  /*37b0*/  USEL UR7, UR7, 0x6, !UP0 ;  /* 0x0000000607077887 */ /* 0x000fe2000c000000 */
[----:B------:R-:W-:Y:S01]  /*37c0*/  ISETP.GT.AND P6, PT, R3, 0x11, PT ;  /* 0x000000110300780c */ /* 0x000fe20003fc4270 */
[----:B------:R-:W-:-:S02]  /*37d0*/  WARPGROUP.DEPBAR.LE gsb0, 0x0 ;  /* 0x00008000000079c5 */ /* 0x000fc40000010000 */
        /* <DEDUP_REMOVED lines=212> */
[----:B------:R-:W-:Y:S01]  /*4520*/  ULDC UR11, c[0x0][0xa80] ;  /* 0x0002a000000b7ab9 */ /* 0x000fe20000000800 */
        /* <DEDUP_REMOVED lines=28> */
[----:B------:R-:W-:-:S04]  /*46f0*/  ULOP3.LUT UR7, UR44, 0x2000000, URZ, 0xfc, !UPT ;  /* 0x020000002c077892 */ /* 0x000fc8000f8efc3f */
[----:B------:R-:W-:-:S07]  /*4700*/  ULEA UR10, UR36, UR7, 0xc ;  /* 0x00000007240a7291 */ /* 0x000fce000f8e603f */
[----:B------:R-:W-:Y:S01]  /*4710*/  UMOV UR14, UR10 ;  /* 0x0000000a000e7c82 */ /* 0x000fe20008000000 */
[----:B------:R-:W-:Y:S02]  /*4720*/  WARPGROUP.DEPBAR.LE gsb0, 0x0 ;  /* 0x00008000000079c5 */ /* 0x000fe40000010000 */
[----:B------:R-:W-:-:S06]  /*4730*/  WARPGROUP.ARRIVE ;  /* 0x00000000000079c5 */ /* 0x000fcc0000000000 */
[----:B------:R-:W-:Y:S03]  /*4740*/  HGMMA.64x64x16.F32 R24, gdesc[UR20], R24, gsb0 ;  /* 0x00e00000141879f0 */ /* 0x000fe60008000818 */
[----:B------:R-:W-:Y:S02]  /*4750*/  WARPGROUP.DEPBAR.LE gsb0, 0x0 ;  /* 0x00008000000079c5 */ /* 0x000fe40000010000 */
[----:B------:R-:W-:Y:S02]  /*4760*/  FSEL R24, R24, -INF , P5 ;  /* 0xff80000018187808 */ /* 0x000fe40002800000 */
[----:B------:R-:W-:Y:S02]  /*4770*/  FSEL R25, R25, -INF , P4 ;  /* 0xff80000019197808 */ /* 0x000fe40002000000 */
[----:B------:R-:W-:Y:S02]  /*4780*/  FSEL R28, R28, -INF , P3 ;  /* 0xff8000001c1c7808 */ /* 0x000fe40001800000 */
[----:B-1234-:R-:W-:-:S02]  /*4790*/  FMNMX.FTZ R5, R24, R25, !PT ;  /* 0x0000001918057209 */ /* 0x01efc40007810000 */
        /* <DEDUP_REMOVED lines=48> */
[----:B------:R-:W-:Y:S02]  /*4aa0*/  FSEL R46, R46, -INF , P1 ;  /* 0xff8000002e2e7808 */ /* 0x000fe40000800000 */
[----:B------:R-:W-:Y:S01]  /*4ab0*/  FSEL R47, R47, -INF , P6 ;  /* 0xff8000002f2f7808 */ /* 0x000fe20003000000 */
[----:B------:R-:W0:Y:S01]  /*4ac0*/  SHFL.BFLY PT, R6, R7, 0x2, 0x1f ;  /* 0x0c401f0007067f89 */ /* 0x000e2200000e0000 */
[----:B------:R-:W-:Y:S02]  /*4ad0*/  FSEL R50, R50, -INF , P5 ;  /* 0xff80000032327808 */ /* 0x000fe40002800000 */
[----:B------:R-:W-:Y:S02]  /*4ae0*/  FSEL R51, R51, -INF , P4 ;  /* 0xff80000033337808 */ /* 0x000fe40002000000 */
[----:B------:R-:W-:Y:S02]  /*4af0*/  FSEL R54, R54, -INF , P3 ;  /* 0xff80000036367808 */ /* 0x000fe40001800000 */
[----:B------:R-:W-:-:S02]  /*4b00*/  FSEL R55, R55, -INF , P2 ;  /* 0xff80000037377808 */ /* 0x000fc40001000000 */
[----:B------:R-:W-:Y:S02]  /*4b10*/  ISETP.GE.AND P2, PT, R152, 0x41, PT ;  /* 0x000000419800780c */ /* 0x000fe40003f46270 */
[----:B0-----:R-:W-:Y:S02]  /*4b20*/  FMNMX.FTZ R8, R7, R6, !PT ;  /* 0x0000000607087209 */ /* 0x001fe40007810000 */
[----:B------:R-:W-:-:S03]  /*4b30*/  FMNMX.FTZ R6, R30, R3, !PT ;  /* 0x000000031e067209 */ /* 0x000fc60007810000 */
[----:B------:R-:W0:Y:S01]  /*4b40*/  SHFL.BFLY PT, R5, R8, 0x1, 0x1f ;  /* 0x0c201f0008057f89 */ /* 0x000e2200000e0000 */
        /* <DEDUP_REMOVED lines=33> */
[----:B------:R-:W0:Y:S01]  /*4d60*/  MUFU.EX2 R7, R7 ;  /* 0x0000000700077308 */ /* 0x000e220000000800 */
[----:B------:R-:W1:Y:S07]  /*4d70*/  SHFL.BFLY PT, R14, R5, 0x2, 0x1f ;  /* 0x0c401f00050e7f89 */ /* 0x000e6e00000e0000 */
[----:B------:R-:W-:Y:S08]  /*4d80*/  MUFU.EX2 R8, R28 ;  /* 0x0000001c00087308 */ /* 0x000ff00000000800 */
[----:B------:R-:W2:Y:S01]  /*4d90*/  MUFU.EX2 R9, R9 ;  /* 0x0000000900097308 */ /* 0x000ea20000000800 */
[----:B0-----:R-:W-:Y:S01]  /*4da0*/  F2FP.F16.F32.PACK_AB R156, R7, R6 ;  /* 0x00000006079c723e */ /* 0x001fe200000000ff */
[----:B------:R-:W-:-:S06]  /*4db0*/  FADD.FTZ R7, R6, R7 ;  /* 0x0000000706077221 */ /* 0x000fcc0000010000 */
[----:B------:R-:W-:Y:S01]  /*4dc0*/  MUFU.EX2 R10, R10 ;  /* 0x0000000a000a7308 */ /* 0x000fe20000000800 */
[----:B-1----:R-:W-:Y:S01]  /*4dd0*/  FMNMX.FTZ R24, R5, R14, !PT ;  /* 0x0000000e05187209 */ /* 0x002fe20007810000 */
[----:B------:R-:W-:-:S04]  /*4de0*/  FFMA.FTZ R14, R40, UR11, -R56 ;  /* 0x0000000b280e7c23 */ /* 0x000fc80008010838 */
[----:B------:R-:W0:Y:S02]  /*4df0*/  SHFL.BFLY PT, R5, R24, 0x1, 0x1f ;  /* 0x0c201f0018057f89 */ /* 0x000e2400000e0000 */
        /* <DEDUP_REMOVED lines=9> */
[----:B------:R-:W-:Y:S02]  /*4e90*/  FADD.FTZ R11, R11, R10 ;  /* 0x0000000a0b0b7221 */ /* 0x000fe40000010000 */
[----:B------:R-:W-:Y:S01]  /*4ea0*/  MUFU.EX2 R14, R14 ;  /* 0x0000000e000e7308 */ /* 0x000fe20000000800 */
[C---:B------:R-:W-:Y:S01]  /*4eb0*/  FSETP.NEU.FTZ.AND P1, PT, R5.reuse, -INF , PT ;  /* 0xff8000000500780b */ /* 0x040fe20003f3d000 */
[----:B------:R-:W-:-:S05]  /*4ec0*/  FMUL.FTZ R24, R5, UR11 ;  /* 0x0000000b05187c20 */ /* 0x000fca0008410000 */
[----:B------:R-:W-:Y:S01]  /*4ed0*/  FSEL R25, R24, RZ, P1 ;  /* 0x000000ff18197208 */ /* 0x000fe20000800000 */
[----:B------:R-:W0:Y:S01]  /*4ee0*/  MUFU.EX2 R15, R15 ;  /* 0x0000000f000f7308 */ /* 0x000e220000000800 */
[----:B------:R-:W-:Y:S02]  /*4ef0*/  ISETP.NE.AND P1, PT, R57, RZ, PT ;  /* 0x000000ff3900720c */ /* 0x000fe40003f25270 */
[----:B--2---:R-:W-:Y:S01]  /*4f00*/  F2FP.F16.F32.PACK_AB R162, R13, R12 ;  /* 0x0000000c0da2723e */ /* 0x004fe200000000ff */
[--C-:B------:R-:W-:Y:S01]  /*4f10*/  FFMA.FTZ R173, R26, UR11, -R25.reuse ;  /* 0x0000000b1aad7c23 */ /* 0x100fe20008010819 */
        /* <DEDUP_REMOVED lines=8> */
[----:B------:R-:W-:Y:S01]  /*4fa0*/  FFMA.FTZ R183, R43, UR11, -R25 ;  /* 0x0000000b2bb77c23 */ /* 0x000fe20008010819 */
[----:B------:R-:W-:-:S02]  /*4fb0*/  @!P1 VIADD R24, R4, 0x38840 ;  /* 0x0003884004189836 */ /* 0x000fc40000000000 */
[--C-:B------:R-:W-:Y:S01]  /*4fc0*/  FFMA.FTZ R207, R46, UR11, -R25.reuse ;  /* 0x0000000b2ecf7c23 */ /* 0x100fe20008010819 */
[--C-:B------:R-:W-:Y:S01]  /*4fd0*/  FFMA.FTZ R208, R47, UR11, -R25.reuse ;  /* 0x0000000b2fd07c23 */ /* 0x100fe20008010819 */
[--C-:B------:R-:W-:Y:S01]  /*4fe0*/  FFMA.FTZ R209, R50, UR11, -R25.reuse ;  /* 0x0000000b32d17c23 */ /* 0x100fe20008010819 */
[--C-:B------:R-:W-:Y:S01]  /*4ff0*/  FFMA.FTZ R210, R51, UR11, -R25.reuse ;  /* 0x0000000b33d27c23 */ /* 0x100fe20008010819 */
[----:B------:R-:W-:Y:S01]  /*5000*/  @!P1 PRMT R24, RZ, 0x654, R24 ;  /* 0x00000654ff189816 */ /* 0x000fe20000000018 */
[--C-:B------:R-:W-:Y:S01]  /*5010*/  FFMA.FTZ R211, R54, UR11, -R25.reuse ;  /* 0x0000000b36d37c23 */ /* 0x100fe20008010819 */
[----:B------:R-:W-:Y:S01]  /*5020*/  FFMA.FTZ R212, R55, UR11, -R25 ;  /* 0x0000000b37d47c23 */ /* 0x000fe20008010819 */
[----:B------:R-:W-:Y:S01]  /*5030*/  MUFU.EX2 R173, R173 ;  /* 0x000000ad00ad7308 */ /* 0x000fe20000000800 */
[----:B------:R1:W-:Y:S01]  /*5040*/  @!P1 SYNCS.ARRIVE.TRANS64.RED.A1T0 RZ, [R24+URZ], RZ ;  /* 0x000000ff18ff99a7 */ /* 0x0003e2000810043f */
[----:B0-----:R-:W-:Y:S01]  /*5050*/  F2FP.F16.F32.PACK_AB R164, R15, R14 ;  /* 0x0000000e0fa4723e */ /* 0x001fe200000000ff */
[----:B------:R-:W-:Y:S01]  /*5060*/  FADD.FTZ R12, R12, R11 ;  /* 0x0000000b0c0c7221 */ /* 0x000fe20000010000 */
[----:B------:R-:W-:-:S03]  /*5070*/  @!P1 VIADD R4, R4, 0x38860 ;  /* 0x0003886004049836 */ /* 0x000fc60000000000 */
[----:B------:R-:W-:Y:S01]  /*5080*/  FADD.FTZ R13, R13, R12 ;  /* 0x0000000c0d0d7221 */ /* 0x000fe20000010000 */
[----:B------:R-:W0:Y:S01]  /*5090*/  MUFU.EX2 R174, R174 ;  /* 0x000000ae00ae7308 */ /* 0x000e220000000800 */
[----:B------:R-:W-:Y:S02]  /*50a0*/  @!P1 PRMT R4, RZ, 0x654, R4 ;  /* 0x00000654ff049816 */ /* 0x000fe40000000004 */
        /* <DEDUP_REMOVED lines=49> */
[----:B------:R-:W-:Y:S08]  /*53c0*/  MUFU.EX2 R211, R211 ;  /* 0x000000d300d37308 */ /* 0x000ff00000000800 */
[----:B------:R-:W3:Y:S01]  /*53d0*/  MUFU.EX2 R212, R212 ;  /* 0x000000d400d47308 */ /* 0x000ee20000000800 */
[----:B--2---:R-:W-:Y:S01]  /*53e0*/  F2FP.F16.F32.PACK_AB R169, R210, R209 ;  /* 0x000000d1d2a9723e */ /* 0x004fe200000000ff */
[----:B------:R-:W-:-:S04]  /*53f0*/  FADD.FTZ R209, R209, R208 ;  /* 0x000000d0d1d17221 */ /* 0x000fc80000010000 */
[----:B------:R-:W-:Y:S01]  /*5400*/  FADD.FTZ R210, R210, R209 ;  /* 0x000000d1d2d27221 */ /* 0x000fe20000010000 */
[----:B---3--:R-:W-:-:S03]  /*5410*/  F2FP.F16.F32.PACK_AB R171, R212, R211 ;  /* 0x000000d3d4ab723e */ /* 0x008fc600000000ff */
[----:B------:R-:W-:Y:S02]  /*5420*/  FADD.FTZ R211, R211, R210 ;  /* 0x000000d2d3d37221 */ /* 0x000fe40000010000 */
[----:B------:R0:W-:Y:S01]  /*5430*/  STSM.16.M88.4 [R184], R168 ;  /* 0x000000a8b8007844 */ /* 0x0001e20000000200 */
[----:B-1----:R-:W-:Y:S01]  /*5440*/  WARPGROUP.ARRIVE ;  /* 0x00000000000079c5 */ /* 0x002fe20000000000 */
[----:B------:R-:W-:-:S05]  /*5450*/  FADD.FTZ R6, R212, R211 ;  /* 0x000000d3d4067221 */ /* 0x000fca0000010000 */
[----:B------:R-:W-:Y:S01]  /*5460*/  HGMMA.64x256x16.F32 R24, R156, gdesc[UR12].tnspB, RZ, !UPT, gsb0 ;  /* 0x43e0000c9c187df0 */ /* 0x000fe2000c0008ff */
        /* <DEDUP_REMOVED lines=12> */
[----:B------:R-:W-:Y:S01]  /*5530*/  HGMMA.64x256x16.F32 R24, R164, gdesc[UR12].tnspB, R24, gsb0 ;  /* 0x43e0000ca4187df0 */ /* 0x000fe20008000818 */
[----:B------:R-:W-:Y:S01]  /*5540*/  UMOV UR14, UR10 ;  /* 0x0000000a000e7c82 */ /* 0x000fe20008000000 */
        /* <DEDUP_REMOVED lines=21> */
.L_x_4276:
[----:B------:R-:W-:Y:S01]  /*56a0*/  UIADD3 UR36, UR24, 0x1, URZ ;  /* 0x0000000118247890 */ /* 0x000fe2000fffe03f */
[C---:B------:R-:W-:Y:S01]  /*56b0*/  ISETP.GT.AND P2, PT, R7.reuse, RZ, PT ;  /* 0x000000ff0700720c */ /* 0x040fe20003f44270 */
[----:B------:R-:W-:Y:S02]  /*56c0*/  VIADD R7, R7, 0xffffffff ;  /* 0xffffffff07077836 */ /* 0x000fe40000000000 */
[----:B------:R-:W-:-:S04]  /*56d0*/  UISETP.NE.AND UP0, UPT, UR36, 0x2, UPT ;  /* 0x000000022400788c */ /* 0x000fc8000bf05270 */
[----:B------:R-:W-:Y:S02]  /*56e0*/  USEL UR5, URZ, 0x1, UP0 ;  /* 0x000000013f057887 */ /* 0x000fe40008000000 */
[----:B------:R-:W-:-:S04]  /*56f0*/  USEL UR36, UR36, URZ, UP0 ;  /* 0x0000003f24247287 */ /* 0x000fc80008000000 */
[----:B------:R-:W-:Y:S01]  /*5700*/  LOP3.LUT R2, R2, UR5, RZ, 0x3c, !PT ;  /* 0x0000000502027c12 */ /* 0x000fe2000f8e3cff */
[----:B0-----:R-:W-:Y:S07]  /*5710*/  @P0 BRA `(.L_x_4268) ;  /* 0x0000000000040947 */ /* 0x001fee0003800000 */
[----:B------:R-:W-:Y:S01]  /*5720*/  BPT.TRAP 0x1 ;  /* 0x000000040000795c */ /* 0x000fe20000300000 */
.L_x_4268:
[----:B------:R-:W-:Y:S01]  /*5730*/  ULEA UR5, UR36, UR37, 0x3 ;  /* 0x0000002524057291 */ /* 0x000fe2000f8e183f */
[----:B------:R-:W-:-:S08]  /*5740*/  SHF.L.U32 R3, R2, 0x1f, RZ ;  /* 0x0000001f02037819 */ /* 0x000fd000000006ff */
[----:B------:R0:W1:Y:S01]  /*5750*/  SYNCS.PHASECHK.TRANS64.TRYWAIT P3, [UR5+0x38830], R3 ;  /* 0x03883003ff0075a7 */ /* 0x0000620008060145 */
[----:B------:R-:W-:Y:S05]  /*5760*/  @P0 BRA `(.L_x_4269) ;  /* 0x0000000000040947 */ /* 0x000fea0003800000 */
[----:B------:R-:W-:Y:S01]  /*5770*/  BPT.TRAP 0x1 ;  /* 0x000000040000795c */ /* 0x000fe20000300000 */
.L_x_4269:
[----:B-1----:R-:W-:Y:S05]  /*5780*/  @P3 BRA `(.L_x_4270) ;  /* 0x0000000000083947 */ /* 0x002fea0003800000 */
[----:B------:R-:W1:Y:S02]  /*5790*/  SYNCS.PHASECHK.TRANS64.TRYWAIT P3, [UR5+0x38830], R3 ;  /* 0x03883003ff0075a7 */ /* 0x000e640008060145 */
[----:B-1----:R-:W-:Y:S05]  /*57a0*/  @!P3 BRA `(.L_x_4271) ;  /* 0x000000e000a0b947 */ /* 0x002fea0003800000 */
.L_x_4270:
        /* <DEDUP_REMOVED lines=28> */
.L_x_4272:
[----:B------:R2:W3:Y:S01]  /*5970*/  SYNCS.PHASECHK.TRANS64.TRYWAIT P3, [UR5+0x38850], R3 ;  /* 0x03885003ff0075a7 */ /* 0x0004e20008060145 */
[----:B------:R-:W-:Y:S05]  /*5980*/  @P0 BRA `(.L_x_4273) ;  /* 0x0000000000040947 */ /* 0x000fea0003800000 */
[----:B------:R-:W-:Y:S01]  /*5990*/  BPT.TRAP 0x1 ;  /* 0x000000040000795c */ /* 0x000fe20000300000 */
.L_x_4273:
[----:B---3--:R-:W-:Y:S05]  /*59a0*/  @P3 BRA `(.L_x_4274) ;  /* 0x0000000000083947 */ /* 0x008fea0003800000 */
[----:B------:R-:W3:Y:S02]  /*59b0*/  SYNCS.PHASECHK.TRANS64.TRYWAIT P3, [UR5+0x38850], R3 ;  /* 0x03885003ff0075a7 */ /* 0x000ee40008060145 */
[----:B---3--:R-:W-:Y:S05]  /*59c0*/  @!P3 BRA `(.L_x_4275) ;  /* 0x000000e00030b947 */ /* 0x008fea0003800000 */
.L_x_4274:
[----:B------:R-:W-:Y:S01]  /*59d0*/  UIADD3 UR10, UR37, 0x26400, URZ ;  /* 0x00026400250a7890 */ /* 0x000fe2000fffe03f */
[----:B------:R-:W-:Y:S01]  /*59e0*/  WARPGROUP.ARRIVE ;  /* 0x00000000000079c5 */ /* 0x000fe20000000000 */
[----:B------:R-:W-:-:S05]  /*59f0*/  UIADD3 UR15, UR6, 0x4, URZ ;  /* 0x00000004060f7890 */ /* 0x000fca000fffe03f */
[----:B------:R-:W3:Y:S01]  /*5a00*/  S2R R5, SR_TID.X ;  /* 0x0000000000057919 */ /* 0x000ee20000002100 */
[----:B------:R-:W-:Y:S02]  /*5a10*/  USHF.R.U32.HI UR10, URZ, 0x4, UR10 ;  /* 0x000000043f0a7899 */ /* 0x000fe4000801160a */
[----:B------:R-:W-:Y:S02]  /*5a20*/  UIADD3 UR11, UR6, 0x200, URZ ;  /* 0x00000200060b7890 */ /* 0x000fe4000fffe03f */
[----:B------:R-:W-:Y:S02]  /*5a30*/  ULOP3.LUT UR18, UR10, 0x3fff, URZ, 0xc0, !UPT ;  /* 0x00003fff0a127892 */ /* 0x000fe4000f8ec03f */
[----:B------:R-:W-:Y:S02]  /*5a40*/  UIADD3 UR14, UR6, 0x6, URZ ;  /* 0x00000006060e7890 */ /* 0x000fe4000fffe03f */
        /* <DEDUP_REMOVED lines=263> */
[----:B------:R-:W-:-:S07]  /*6ac0*/  ULEA UR10, UR36, UR7, 0xc ;  /* 0x00000007240a7291 */ /* 0x000fce000f8e603f */
[----:B------:R-:W-:Y:S01]  /*6ad0*/  UMOV UR14, UR10 ;  /* 0x0000000a000e7c82 */ /* 0x000fe20008000000 */
        /* <DEDUP_REMOVED lines=29> */
[----:B0-----:R-:W-:-:S05]  /*6cb0*/  FMNMX.FTZ R3, R11, R12, !PT ;  /* 0x0000000c0b037209 */ /* 0x001fca0007810000 */
[C---:B------:R-:W-:Y:S01]  /*6cc0*/  FADD.FTZ R10, -R3.reuse, R8 ;  /* 0x00000008030a7221 */ /* 0x040fe20000010100 */
[----:B------:R-:W-:Y:S01]  /*6cd0*/  FMNMX.FTZ R8, R166, R5, !PT ;  /* 0x00000005a6087209 */ /* 0x000fe20007810000 */
[----:B------:R-:W-:Y:S02]  /*6ce0*/  FMUL.FTZ R208, R3, UR11 ;  /* 0x0000000b03d07c20 */ /* 0x000fe40008410000 */
[----:B------:R-:W-:Y:S01]  /*6cf0*/  FMUL.FTZ R9, R10, UR11 ;  /* 0x0000000b0a097c20 */ /* 0x000fe20008410000 */
[----:B------:R-:W-:Y:S01]  /*6d00*/  FMNMX.FTZ R5, R167, R8, !PT ;  /* 0x00000008a7057209 */ /* 0x000fe20007810000 */
[--C-:B------:R-:W-:Y:S01]  /*6d10*/  FFMA.FTZ R152, R152, UR11, -R208.reuse ;  /* 0x0000000b98987c23 */ /* 0x100fe200080108d0 */
[--C-:B------:R-:W-:Y:S01]  /*6d20*/  FFMA.FTZ R11, R153, UR11, -R208.reuse ;  /* 0x0000000b990b7c23 */ /* 0x100fe200080108d0 */
[--C-:B------:R-:W-:Y:S01]  /*6d30*/  FFMA.FTZ R153, R181, UR11, -R208.reuse ;  /* 0x0000000bb5997c23 */ /* 0x100fe200080108d0 */
        /* <DEDUP_REMOVED lines=11> */
[----:B------:R1:W-:Y:S01]  /*6df0*/  MUFU.EX2 R8, R152 ;  /* 0x0000009800087308 */ /* 0x0003e20000000800 */
        /* <DEDUP_REMOVED lines=9> */
[-C--:B0-----:R-:W-:Y:S01]  /*6e90*/  FMUL.FTZ R24, R24, R9.reuse ;  /* 0x0000000918187220 */ /* 0x081fe20000410000 */
[-C--:B------:R-:W-:Y:S01]  /*6ea0*/  FMUL.FTZ R25, R25, R9.reuse ;  /* 0x0000000919197220 */ /* 0x080fe20000410000 */
[----:B------:R-:W-:Y:S01]  /*6eb0*/  FMUL.FTZ R28, R28, R9 ;  /* 0x000000091c1c7220 */ /* 0x000fe20000410000 */
[----:B------:R-:W-:Y:S01]  /*6ec0*/  FMNMX.FTZ R12, R182, R5, !PT ;  /* 0x00000005b60c7209 */ /* 0x000fe20007810000 */
[-C--:B------:R-:W-:Y:S01]  /*6ed0*/  FMUL.FTZ R29, R29, R9.reuse ;  /* 0x000000091d1d7220 */ /* 0x080fe20000410000 */
[-C--:B------:R-:W-:Y:S01]  /*6ee0*/  FMUL.FTZ R32, R32, R9.reuse ;  /* 0x0000000920207220 */ /* 0x080fe20000410000 */
[----:B------:R-:W-:Y:S01]  /*6ef0*/  MUFU.EX2 R10, R156 ;  /* 0x0000009c000a7308 */ /* 0x000fe20000000800 */
[----:B------:R-:W-:Y:S01]  /*6f00*/  FMNMX.FTZ R5, R183, R12, !PT ;  /* 0x0000000cb7057209 */ /* 0x000fe20007810000 */
[----:B------:R-:W-:Y:S01]  /*6f10*/  FFMA.FTZ R12, R160, UR11, -R208 ;  /* 0x0000000ba00c7c23 */ /* 0x000fe200080108d0 */
[-C--:B------:R-:W-:Y:S01]  /*6f20*/  FMUL.FTZ R33, R33, R9.reuse ;  /* 0x0000000921217220 */ /* 0x080fe20000410000 */
[-C--:B------:R-:W-:Y:S01]  /*6f30*/  FMUL.FTZ R36, R36, R9.reuse ;  /* 0x0000000924247220 */ /* 0x080fe20000410000 */
[-C--:B------:R-:W-:Y:S01]  /*6f40*/  FMUL.FTZ R37, R37, R9.reuse ;  /* 0x0000000925257220 */ /* 0x080fe20000410000 */
[----:B-1----:R-:W0:Y:S01]  /*6f50*/  SHFL.BFLY PT, R152, R5, 0x2, 0x1f ;  /* 0x0c401f0005987f89 */ /* 0x002e2200000e0000 */
        /* <DEDUP_REMOVED lines=23> */
[----:B0-----:R-:W-:Y:S01]  /*70d0*/  FMNMX.FTZ R152, R5, R152, !PT ;  /* 0x0000009805987209 */ /* 0x001fe20007810000 */
[-C--:B------:R-:W-:Y:S01]  /*70e0*/  FMUL.FTZ R80, R80, R9.reuse ;  /* 0x0000000950507220 */ /* 0x080fe20000410000 */
        /* <DEDUP_REMOVED lines=8> */
[----:B------:R-:W2:Y:S01]  /*7170*/  MUFU.EX2 R21, R21 ;  /* 0x0000001500157308 */ /* 0x000ea20000000800 */
        /* <DEDUP_REMOVED lines=23> */
[----:B------:R-:W-:Y:S01]  /*72f0*/  FADD.FTZ R152, -R5, R207 ;  /* 0x000000cf05987221 */ /* 0x000fe20000010100 */
[----:B------:R-:W-:Y:S01]  /*7300*/  MUFU.EX2 R168, R168 ;  /* 0x000000a800a87308 */ /* 0x000fe20000000800 */
[-C--:B------:R-:W-:Y:S01]  /*7310*/  FMUL.FTZ R132, R132, R9.reuse ;  /* 0x0000000984847220 */ /* 0x080fe20000410000 */
[-C--:B------:R-:W-:Y:S01]  /*7320*/  FMUL.FTZ R133, R133, R9.reuse ;  /* 0x0000000985857220 */ /* 0x080fe20000410000 */
[----:B------:R-:W-:Y:S01]  /*7330*/  FMUL.FTZ R181, R152, UR11 ;  /* 0x0000000b98b57c20 */ /* 0x000fe20008410000 */
[----:B------:R-:W-:Y:S01]  /*7340*/  FMUL.FTZ R152, R5, UR11 ;  /* 0x0000000b05987c20 */ /* 0x000fe20008410000 */
[-C--:B------:R-:W-:Y:S01]  /*7350*/  FMUL.FTZ R136, R136, R9.reuse ;  /* 0x0000000988887220 */ /* 0x080fe20000410000 */
[-C--:B------:R-:W-:Y:S01]  /*7360*/  FMUL.FTZ R137, R137, R9.reuse ;  /* 0x0000000989897220 */ /* 0x080fe20000410000 */
[----:B------:R-:W-:Y:S01]  /*7370*/  FMUL.FTZ R140, R140, R9 ;  /* 0x000000098c8c7220 */ /* 0x000fe20000410000 */
[----:B------:R0:W-:Y:S01]  /*7380*/  MUFU.EX2 R207, R153 ;  /* 0x0000009900cf7308 */ /* 0x0001e20000000800 */
[--C-:B------:R-:W-:Y:S01]  /*7390*/  FFMA.FTZ R180, R154, UR11, -R152.reuse ;  /* 0x0000000b9ab47c23 */ /* 0x100fe20008010898 */
[----:B------:R-:W-:Y:S01]  /*73a0*/  FFMA.FTZ R217, R179, UR11, -R152 ;  /* 0x0000000bb3d97c23 */ /* 0x000fe20008010898 */
[----:B------:R-:W-:-:S02]  /*73b0*/  IMAD.U32 R179, RZ, RZ, UR5 ;  /* 0x00000005ffb37e24 */ /* 0x000fc4000f8e00ff */
[--C-:B------:R-:W-:Y:S01]  /*73c0*/  FFMA.FTZ R209, R155, UR11, -R152.reuse ;  /* 0x0000000b9bd17c23 */ /* 0x100fe20008010898 */
[----:B------:R-:W-:Y:S02]  /*73d0*/  IMAD.U32 R154, RZ, RZ, UR24 ;  /* 0x00000018ff9a7e24 */ /* 0x000fe4000f8e00ff */
[--C-:B------:R-:W-:Y:S01]  /*73e0*/  FFMA.FTZ R208, R158, UR11, -R152.reuse ;  /* 0x0000000b9ed07c23 */ /* 0x100fe20008010898 */
[--C-:B------:R-:W-:Y:S01]  /*73f0*/  FFMA.FTZ R211, R159, UR11, -R152.reuse ;  /* 0x0000000b9fd37c23 */ /* 0x100fe20008010898 */
[----:B------:R-:W1:Y:S01]  /*7400*/  MUFU.EX2 R181, R181 ;  /* 0x000000b500b57308 */ /* 0x000e620000000800 */
[----:B0-----:R-:W-:Y:S02]  /*7410*/  IMAD.MOV R153, RZ, RZ, -R19 ;  /* 0x000000ffff997224 */ /* 0x001fe400078e0a13 */
[--C-:B------:R-:W-:Y:S01]  /*7420*/  FFMA.FTZ R210, R162, UR11, -R152.reuse ;  /* 0x0000000ba2d27c23 */ /* 0x100fe20008010898 */
[--C-:B------:R-:W-:Y:S01]  /*7430*/  FFMA.FTZ R213, R163, UR11, -R152.reuse ;  /* 0x0000000ba3d57c23 */ /* 0x100fe20008010898 */
[--C-:B------:R-:W-:Y:S01]  /*7440*/  FFMA.FTZ R212, R166, UR11, -R152.reuse ;  /* 0x0000000ba6d47c23 */ /* 0x100fe20008010898 */
[----:B------:R-:W-:Y:S01]  /*7450*/  FFMA.FTZ R215, R167, UR11, -R152 ;  /* 0x0000000ba7d77c23 */ /* 0x000fe20008010898 */
[----:B------:R-:W-:Y:S01]  /*7460*/  ISETP.NE.AND P3, PT, R18, R153, PT ;  /* 0x000000991200720c */ /* 0x000fe20003f65270 */
[----:B------:R-:W-:-:S02]  /*7470*/  @!P1 VIADD R153, R179, 0x38840 ;  /* 0x00038840b3999836 */ /* 0x000fc40000000000 */
[--C-:B------:R-:W-:Y:S01]  /*7480*/  FFMA.FTZ R170, R170, UR11, -R152.reuse ;  /* 0x0000000baaaa7c23 */ /* 0x100fe20008010898 */
[--C-:B------:R-:W-:Y:S01]  /*7490*/  FFMA.FTZ R171, R171, UR11, -R152.reuse ;  /* 0x0000000babab7c23 */ /* 0x100fe20008010898 */
[--C-:B------:R-:W-:Y:S01]  /*74a0*/  FFMA.FTZ R174, R174, UR11, -R152.reuse ;  /* 0x0000000baeae7c23 */ /* 0x100fe20008010898 */
[--C-:B------:R-:W-:Y:S01]  /*74b0*/  FFMA.FTZ R175, R175, UR11, -R152.reuse ;  /* 0x0000000bafaf7c23 */ /* 0x100fe20008010898 */
[----:B------:R-:W-:Y:S01]  /*74c0*/  @!P1 PRMT R153, RZ, 0x654, R153 ;  /* 0x00000654ff999816 */ /* 0x000fe20000000099 */
[--C-:B------:R-:W-:Y:S01]  /*74d0*/  FFMA.FTZ R178, R178, UR11, -R152.reuse ;  /* 0x0000000bb2b27c23 */ /* 0x100fe20008010898 */
[--C-:B------:R-:W-:Y:S01]  /*74e0*/  FFMA.FTZ R182, R182, UR11, -R152.reuse ;  /* 0x0000000bb6b67c23 */ /* 0x100fe20008010898 */
[----:B------:R-:W-:Y:S01]  /*74f0*/  FFMA.FTZ R183, R183, UR11, -R152 ;  /* 0x0000000bb7b77c23 */ /* 0x000fe20008010898 */
[----:B------:R0:W-:Y:S01]  /*7500*/  @!P1 SYNCS.ARRIVE.TRANS64.RED.A1T0 RZ, [R153+URZ], RZ ;  /* 0x000000ff99ff99a7 */ /* 0x0001e2000810043f */
[----:B------:R-:W-:Y:S01]  /*7510*/  MUFU.EX2 R180, R180 ;  /* 0x000000b400b47308 */ /* 0x000fe20000000800 */
[----:B------:R-:W-:Y:S01]  /*7520*/  F2FP.F16.F32.PACK_AB R152, R11, R8 ;  /* 0x000000080b98723e */ /* 0x000fe200000000ff */
[----:B------:R-:W-:Y:S01]  /*7530*/  @!P3 IMAD R154, R154, 0x40, R17 ;  /* 0x000000409a9ab824 */ /* 0x000fe200078e0211 */
[----:B--2---:R-:W-:Y:S01]  /*7540*/  F2FP.F16.F32.PACK_AB R158, R21, R14 ;  /* 0x0000000e159e723e */ /* 0x004fe200000000ff */
[-C--:B-1----:R-:W-:Y:S01]  /*7550*/  FMUL.FTZ R26, R26, R181.reuse ;  /* 0x000000b51a1a7220 */ /* 0x082fe20000410000 */
[----:B------:R-:W-:Y:S01]  /*7560*/  F2FP.F16.F32.PACK_AB R160, R169, R20 ;  /* 0x00000014a9a0723e */ /* 0x000fe200000000ff */
[-C--:B------:R-:W-:Y:S01]  /*7570*/  FMUL.FTZ R27, R27, R181.reuse ;  /* 0x000000b51b1b7220 */ /* 0x080fe20000410000 */
[----:B------:R-:W-:Y:S01]  /*7580*/  @!P3 LEA R154, R154, UR37, 0x2 ;  /* 0x000000259a9abc11 */ /* 0x000fe2000f8e10ff */
[----:B------:R-:W0:Y:S01]  /*7590*/  MUFU.EX2 R209, R209 ;  /* 0x000000d100d17308 */ /* 0x000e220000000800 */
[-C--:B------:R-:W-:Y:S01]  /*75a0*/  FMUL.FTZ R30, R30, R181.reuse ;  /* 0x000000b51e1e7220 */ /* 0x080fe20000410000 */
[-C--:B------:R-:W-:Y:S01]  /*75b0*/  FMUL.FTZ R31, R31, R181.reuse ;  /* 0x000000b51f1f7220 */ /* 0x080fe20000410000 */
[-C--:B------:R-:W-:Y:S01]  /*75c0*/  FMUL.FTZ R34, R34, R181.reuse ;  /* 0x000000b522227220 */ /* 0x080fe20000410000 */
[----:B------:R-:W-:Y:S01]  /*75d0*/  @!P3 STS [R154+0x38400], R9 ;  /* 0x038400099a00b388 */ /* 0x000fe20000000800 */
[-C--:B------:R-:W-:Y:S01]  /*75e0*/  FMUL.FTZ R35, R35, R181.reuse ;  /* 0x000000b523237220 */ /* 0x080fe20000410000 */
[-C--:B------:R-:W-:Y:S01]  /*75f0*/  FMUL.FTZ R38, R38, R181.reuse ;  /* 0x000000b526267220 */ /* 0x080fe20000410000 */
[-C--:B------:R-:W-:Y:S01]  /*7600*/  FMUL.FTZ R39, R39, R181.reuse ;  /* 0x000000b527277220 */ /* 0x080fe20000410000 */
[----:B------:R1:W-:Y:S01]  /*7610*/  @!P3 STS [R154+0x38420], R181 ;  /* 0x038420b59a00b388 */ /* 0x0003e20000000800 */
        /* <DEDUP_REMOVED lines=8> */
[----:B------:R-:W2:Y:S01]  /*76a0*/  MUFU.EX2 R211, R211 ;  /* 0x000000d300d37308 */ /* 0x000ea20000000800 */
[----:B0-----:R-:W-:Y:S01]  /*76b0*/  F2FP.F16.F32.PACK_AB R153, R209, R180 ;  /* 0x000000b4d199723e */ /* 0x001fe200000000ff */
[-C--:B------:R-:W-:Y:S01]  /*76c0*/  FMUL.FTZ R55, R55, R181.reuse ;  /* 0x000000b537377220 */ /* 0x080fe20000410000 */
[----:B-1----:R-:W-:Y:S01]  /*76d0*/  F2FP.F16.F32.PACK_AB R154, R13, R10 ;  /* 0x0000000a0d9a723e */ /* 0x002fe200000000ff */
        /* <DEDUP_REMOVED lines=13> */
[----:B--2---:R-:W-:Y:S01]  /*77b0*/  F2FP.F16.F32.PACK_AB R155, R211, R208 ;  /* 0x000000d0d39b723e */ /* 0x004fe200000000ff */
[----:B------:R-:W-:Y:S01]  /*77c0*/  BAR.SYNC.DEFER_BLOCKING 0xf, 0x100 ;  /* 0x03c4000000007b1d */ /* 0x000fe20000010000 */
        /* <DEDUP_REMOVED lines=21> */
[----:B------:R-:W0:Y:S01]  /*7920*/  MUFU.EX2 R173, R173 ;  /* 0x000000ad00ad7308 */ /* 0x000e220000000800 */
        /* <DEDUP_REMOVED lines=8> */
[----:B-1----:R-:W-:Y:S01]  /*79b0*/  F2FP.F16.F32.PACK_AB R159, R215, R212 ;  /* 0x000000d4d79f723e */ /* 0x002fe200000000ff */
        /* <DEDUP_REMOVED lines=8> */
[----:B------:R-:W-:Y:S01]  /*7a40*/  FMUL.FTZ R141, R141, R9 ;  /* 0x000000098d8d7220 */ /* 0x000fe20000410000 */
[-C--:B------:R-:W-:Y:S01]  /*7a50*/  FMUL.FTZ R142, R142, R181.reuse ;  /* 0x000000b58e8e7220 */ /* 0x080fe20000410000 */
[----:B------:R-:W-:Y:S01]  /*7a60*/  FMUL.FTZ R143, R143, R181 ;  /* 0x000000b58f8f7220 */ /* 0x000fe20000410000 */
[-C--:B------:R-:W-:Y:S01]  /*7a70*/  FMUL.FTZ R144, R144, R9.reuse ;  /* 0x0000000990907220 */ /* 0x080fe20000410000 */
[----:B------:R-:W-:Y:S01]  /*7a80*/  FMUL.FTZ R145, R145, R9 ;  /* 0x0000000991917220 */ /* 0x000fe20000410000 */
[-C--:B------:R-:W-:Y:S01]  /*7a90*/  FMUL.FTZ R146, R146, R181.reuse ;  /* 0x000000b592927220 */ /* 0x080fe20000410000 */
[----:B------:R-:W-:Y:S01]  /*7aa0*/  MUFU.EX2 R174, R174 ;  /* 0x000000ae00ae7308 */ /* 0x000fe20000000800 */
[----:B------:R-:W-:Y:S01]  /*7ab0*/  FMUL.FTZ R147, R147, R181 ;  /* 0x000000b593937220 */ /* 0x000fe20000410000 */
[-C--:B------:R-:W-:Y:S01]  /*7ac0*/  FMUL.FTZ R148, R148, R9.reuse ;  /* 0x0000000994947220 */ /* 0x080fe20000410000 */
[----:B------:R-:W-:Y:S01]  /*7ad0*/  FMUL.FTZ R149, R149, R9 ;  /* 0x0000000995957220 */ /* 0x000fe20000410000 */
[-C--:B------:R-:W-:Y:S01]  /*7ae0*/  FMUL.FTZ R150, R150, R181.reuse ;  /* 0x000000b596967220 */ /* 0x080fe20000410000 */
[----:B------:R-:W-:Y:S01]  /*7af0*/  FMUL.FTZ R151, R151, R181 ;  /* 0x000000b597977220 */ /* 0x000fe20000410000 */
[----:B------:R0:W-:Y:S01]  /*7b00*/  STSM.16.M88.4 [R22+0x36400], R152 ;  /* 0x0364009816007844 */ /* 0x0001e20000000200 */
[----:B------:R-:W-:Y:S01]  /*7b10*/  FFMA.FTZ R4, R9, R4, R8 ;  /* 0x0000000409047223 */ /* 0x000fe20000010008 */
[----:B------:R-:W2:Y:S01]  /*7b20*/  MUFU.EX2 R175, R175 ;  /* 0x000000af00af7308 */ /* 0x000ea20000000800 */
[----:B-1----:R-:W-:Y:S01]  /*7b30*/  F2FP.F16.F32.PACK_AB R161, R171, R170 ;  /* 0x000000aaaba1723e */ /* 0x002fe200000000ff */
        /* <DEDUP_REMOVED lines=12> */
[----:B------:R-:W-:Y:S01]  /*7c00*/  FADD.FTZ R211, R211, R208 ;  /* 0x000000d0d3d37221 */ /* 0x000fe20000010000 */
[----:B------:R-:W1:Y:S01]  /*7c10*/  MUFU.EX2 R177, R177 ;  /* 0x000000b100b17308 */ /* 0x000e620000000800 */
[----:B--2---:R-:W-:Y:S01]  /*7c20*/  F2FP.F16.F32.PACK_AB R163, R175, R174 ;  /* 0x000000aeafa3723e */ /* 0x004fe200000000ff */
[----:B------:R-:W-:Y:S01]  /*7c30*/  FADD.FTZ R12, R12, R13 ;  /* 0x0000000d0c0c7221 */ /* 0x000fe20000010000 */
[----:B------:R-:W-:-:S03]  /*7c40*/  FADD.FTZ R210, R210, R211 ;  /* 0x000000d3d2d27221 */ /* 0x000fc60000010000 */
[----:B------:R0:W-:Y:S01]  /*7c50*/  STSM.16.M88.4 [R23], R160 ;  /* 0x000000a017007844 */ /* 0x0001e20000000200 */
[----:B------:R-:W-:Y:S01]  /*7c60*/  FADD.FTZ R15, R15, R12 ;  /* 0x0000000c0f0f7221 */ /* 0x000fe20000010000 */
[----:B------:R-:W2:Y:S01]  /*7c70*/  MUFU.EX2 R176, R176 ;  /* 0x000000b000b07308 */ /* 0x000ea20000000800 */
[----:B------:R-:W-:Y:S02]  /*7c80*/  FADD.FTZ R213, R213, R210 ;  /* 0x000000d2d5d57221 */ /* 0x000fe40000010000 */
[----:B------:R-:W-:Y:S02]  /*7c90*/  FADD.FTZ R14, R14, R15 ;  /* 0x0000000f0e0e7221 */ /* 0x000fe40000010000 */
[----:B------:R-:W-:Y:S02]  /*7ca0*/  FADD.FTZ R212, R212, R213 ;  /* 0x000000d5d4d47221 */ /* 0x000fe40000010000 */
[----:B------:R-:W-:Y:S01]  /*7cb0*/  FADD.FTZ R21, R21, R14 ;  /* 0x0000000e15157221 */ /* 0x000fe20000010000 */
[----:B------:R-:W-:Y:S01]  /*7cc0*/  MUFU.EX2 R178, R178 ;  /* 0x000000b200b27308 */ /* 0x000fe20000000800 */
[----:B-1----:R-:W-:Y:S01]  /*7cd0*/  F2FP.F16.F32.PACK_AB R164, R177, R172 ;  /* 0x000000acb1a4723e */ /* 0x002fe200000000ff */
[----:B------:R-:W-:Y:S01]  /*7ce0*/  FADD.FTZ R215, R215, R212 ;  /* 0x000000d4d7d77221 */ /* 0x000fe20000010000 */
[----:B------:R-:W-:-:S03]  /*7cf0*/  FADD.FTZ R20, R20, R21 ;  /* 0x0000001514147221 */ /* 0x000fc60000010000 */
[----:B------:R-:W-:Y:S01]  /*7d00*/  FADD.FTZ R170, R170, R215 ;  /* 0x000000d7aaaa7221 */ /* 0x000fe20000010000 */
[----:B------:R-:W-:Y:S01]  /*7d10*/  FADD.FTZ R169, R169, R20 ;  /* 0x00000014a9a97221 */ /* 0x000fe20000010000 */
[----:B------:R-:W1:Y:S01]  /*7d20*/  MUFU.EX2 R217, R217 ;  /* 0x000000d900d97308 */ /* 0x000e620000000800 */
[----:B--2---:R-:W-:Y:S01]  /*7d30*/  F2FP.F16.F32.PACK_AB R166, R207, R176 ;  /* 0x000000b0cfa6723e */ /* 0x004fe200000000ff */
[----:B------:R-:W-:Y:S01]  /*7d40*/  FADD.FTZ R171, R171, R170 ;  /* 0x000000aaabab7221 */ /* 0x000fe20000010000 */
[----:B------:R-:W-:-:S03]  /*7d50*/  FADD.FTZ R168, R168, R169 ;  /* 0x000000a9a8a87221 */ /* 0x000fc60000010000 */
[----:B------:R-:W-:Y:S01]  /*7d60*/  FADD.FTZ R174, R174, R171 ;  /* 0x000000abaeae7221 */ /* 0x000fe20000010000 */
[----:B------:R-:W-:Y:S01]  /*7d70*/  FADD.FTZ R173, R173, R168 ;  /* 0x000000a8adad7221 */ /* 0x000fe20000010000 */
[----:B------:R-:W2:Y:S02]  /*7d80*/  MUFU.EX2 R182, R182 ;  /* 0x000000b600b67308 */ /* 0x000ea40000000800 */
[----:B------:R-:W-:Y:S01]  /*7d90*/  FADD.FTZ R175, R175, R174 ;  /* 0x000000aeafaf7221 */ /* 0x000fe20000010000 */
[----:B------:R-:W-:-:S04]  /*7da0*/  FADD.FTZ R172, R172, R173 ;  /* 0x000000adacac7221 */ /* 0x000fc80000010000 */
[----:B------:R-:W-:Y:S01]  /*7db0*/  FADD.FTZ R177, R177, R172 ;  /* 0x000000acb1b17221 */ /* 0x000fe20000010000 */
[----:B------:R-:W3:Y:S01]  /*7dc0*/  MUFU.EX2 R183, R183 ;  /* 0x000000b700b77308 */ /* 0x000ee20000000800 */
[----:B-1----:R-:W-:Y:S01]  /*7dd0*/  F2FP.F16.F32.PACK_AB R165, R217, R178 ;  /* 0x000000b2d9a5723e */ /* 0x002fe200000000ff */
[----:B------:R-:W-:Y:S01]  /*7de0*/  FADD.FTZ R178, R178, R175 ;  /* 0x000000afb2b27221 */ /* 0x000fe20000010000 */
[----:B------:R-:W-:-:S03]  /*7df0*/  FADD.FTZ R4, R176, R177 ;  /* 0x000000b1b0047221 */ /* 0x000fc60000010000 */
[----:B------:R-:W-:Y:S01]  /*7e00*/  FADD.FTZ R217, R217, R178 ;  /* 0x000000b2d9d97221 */ /* 0x000fe20000010000 */
[----:B------:R-:W-:Y:S01]  /*7e10*/  FADD.FTZ R4, R207, R4 ;  /* 0x00000004cf047221 */ /* 0x000fe20000010000 */
[----:B------:R-:W-:Y:S02]  /*7e20*/  IMAD.MOV.U32 R207, RZ, RZ, R5 ;  /* 0x000000ffffcf7224 */ /* 0x000fe400078e0005 */
[----:B--2---:R-:W-:Y:S01]  /*7e30*/  FADD.FTZ R6, R182, R217 ;  /* 0x000000d9b6067221 */ /* 0x004fe20000010000 */
[----:B---3--:R-:W-:-:S03]  /*7e40*/  F2FP.F16.F32.PACK_AB R167, R183, R182 ;  /* 0x000000b6b7a7723e */ /* 0x008fc600000000ff */
[----:B------:R-:W-:Y:S02]  /*7e50*/  FADD.FTZ R6, R183, R6 ;  /* 0x00000006b7067221 */ /* 0x000fe40000010000 */
[----:B------:R0:W-:Y:S01]  /*7e60*/  STSM.16.M88.4 [R184], R164 ;  /* 0x000000a4b8007844 */ /* 0x0001e20000000200 */
[----:B------:R-:W-:-:S06]  /*7e70*/  WARPGROUP.ARRIVE ;  /* 0x00000000000079c5 */ /* 0x000fcc0000000000 */
        /* <DEDUP_REMOVED lines=30> */
[----:B------:R-:W-:Y:S05]  /*8060*/  @P2 BRA `(.L_x_4276) ;  /* 0xffffffd4008c2947 */ /* 0x000fea000383ffff */
.L_x_4267:
[----:B------:R-:W1:Y:S01]  /*8070*/  SHFL.BFLY PT, R7, R4, 0x2, 0x1f ;  /* 0x0c401f0004077f89 */ /* 0x000e6200000e0000 */
[----:B------:R-:W-:Y:S02]  /*8080*/  IMAD.MOV.U32 R8, RZ, RZ, RZ ;  /* 0x000000ffff087224 */ /* 0x000fe400078e00ff */
[----:B------:R-:W-:Y:S01]  /*8090*/  IMAD.U32 R13, RZ, RZ, UR11 ;  /* 0x0000000bff0d7e24 */ /* 0x000fe2000f8e00ff */
[----:B------:R-:W2:Y:S01]  /*80a0*/  SHFL.BFLY PT, R11, R6, 0x2, 0x1f ;  /* 0x0c401f00060b7f89 */ /* 0x000ea200000e0000 */
[----:B------:R-:W-:Y:S01]  /*80b0*/  VIADD R193, R193, 0x1 ;  /* 0x00000001c1c17836 */ /* 0x000fe20000000000 */
[----:B------:R-:W-:Y:S08]  /*80c0*/  BAR.ARV 0x8, 0x100 ;  /* 0x0204000000007b1d */ /* 0x000ff00000002000 */
[----:B------:R-:W-:Y:S01]  /*80d0*/  BAR.SYNC.DEFER_BLOCKING 0xf, 0x100 ;  /* 0x03c4000000007b1d */ /* 0x000fe20000010000 */
[----:B-1----:R-:W-:Y:S01]  /*80e0*/  FADD.FTZ R0, R7, R4 ;  /* 0x0000000407007221 */ /* 0x002fe20000010000 */
[----:B------:R-:W-:-:S02]  /*80f0*/  IMAD.MOV R7, RZ, RZ, -R19 ;  /* 0x000000ffff077224 */ /* 0x000fc400078e0a13 */
[----:B------:R-:W-:Y:S02]  /*8100*/  IMAD.MOV.U32 R4, RZ, RZ, -0x800000 ;  /* 0xff800000ff047424 */ /* 0x000fe400078e00ff */
[----:B--2---:R-:W-:Y:S01]  /*8110*/  FADD.FTZ R11, R11, R6 ;  /* 0x000000060b0b7221 */ /* 0x004fe20000010000 */
[----:B------:R-:W1:Y:S01]  /*8120*/  SHFL.BFLY PT, R9, R0, 0x1, 0x1f ;  /* 0x0c201f0000097f89 */ /* 0x000e6200000e0000 */
[----:B------:R-:W-:Y:S01]  /*8130*/  ISETP.NE.AND P0, PT, R18, R7, PT ;  /* 0x000000071200720c */ /* 0x000fe20003f05270 */
[----:B------:R-:W-:Y:S02]  /*8140*/  IMAD.MOV.U32 R6, RZ, RZ, RZ ;  /* 0x000000ffff067224 */ /* 0x000fe400078e00ff */
[----:B------:R-:W2:Y:S01]  /*8150*/  SHFL.BFLY PT, R10, R11, 0x1, 0x1f ;  /* 0x0c201f000b0a7f89 */ /* 0x000ea200000e0000 */
[----:B-1----:R-:W-:Y:S01]  /*8160*/  FADD.FTZ R9, R0, R9 ;  /* 0x0000000900097221 */ /* 0x002fe20000010000 */
[----:B------:R-:W-:Y:S01]  /*8170*/  IMAD.U32 R0, RZ, RZ, UR36 ;  /* 0x00000024ff007e24 */ /* 0x000fe2000f8e00ff */
[----:B------:R-:W-:Y:S01]  /*8180*/  UIADD3 UR36, UR36, 0x1, URZ ;  /* 0x0000000124247890 */ /* 0x000fe2000fffe03f */
[----:B--2---:R-:W-:-:S02]  /*8190*/  FADD.FTZ R7, R11, R10 ;  /* 0x0000000a0b077221 */ /* 0x004fc40000010000 */
[----:B------:R-:W-:-:S04]  /*81a0*/  FSETP.NE.FTZ.AND P1, PT, R9, RZ, PT ;  /* 0x000000ff0900720b */ /* 0x000fc80003f35000 */
[----:B------:R-:W-:Y:S01]  /*81b0*/  @!P0 IMAD R0, R0, 0x40, R17 ;  /* 0x0000004000008824 */ /* 0x000fe200078e0211 */
[----:B------:R-:W-:Y:S01]  /*81c0*/  UISETP.NE.AND UP0, UPT, UR36, 0x2, UPT ;  /* 0x000000022400788c */ /* 0x000fe2000bf05270 */
[----:B------:R-:W-:Y:S01]  /*81d0*/  IMAD.U32 R10, RZ, RZ, UR11 ;  /* 0x0000000bff0a7e24 */ /* 0x000fe2000f8e00ff */
[----:B------:R-:W-:Y:S02]  /*81e0*/  FSETP.NE.FTZ.AND P2, PT, R7, RZ, PT ;  /* 0x000000ff0700720b */ /* 0x000fe40003f55000 */
[----:B------:R-:W-:Y:S01]  /*81f0*/  @!P0 LEA R11, R0, UR37, 0x2 ;  /* 0x00000025000b8c11 */ /* 0x000fe2000f8e10ff */
[----:B------:R-:W-:Y:S01]  /*8200*/  USEL UR4, URZ, 0x1, UP0 ;  /* 0x000000013f047887 */ /* 0x000fe20008000000 */
[----:B------:R-:W-:Y:S01]  /*8210*/  IMAD.MOV.U32 R0, RZ, RZ, -0x800000 ;  /* 0xff800000ff007424 */ /* 0x000fe200078e00ff */
[----:B------:R-:W-:Y:S01]  /*8220*/  USEL UR36, UR36, URZ, UP0 ;  /* 0x0000003f24247287 */ /* 0x000fe20008000000 */
[----:B------:R-:W1:Y:S03]  /*8230*/  @P1 MUFU.RCP R8, R9 ;  /* 0x0000000900081308 */ /* 0x000e660000001000 */
[----:B------:R-:W-:-:S05]  /*8240*/  LOP3.LUT R2, R2, UR4, RZ, 0x3c, !PT ;  /* 0x0000000402027c12 */ /* 0x000fca000f8e3cff */
[----:B------:R-:W2:Y:S08]  /*8250*/  @P2 MUFU.RCP R6, R7 ;  /* 0x0000000700062308 */ /* 0x000eb00000001000 */
[----:B------:R-:W3:Y:S01]  /*8260*/  @P1 MUFU.LG2 R9, R9 ;  /* 0x0000000900091308 */ /* 0x000ee20000000c00 */
[----:B-1----:R1:W-:Y:S01]  /*8270*/  @!P0 STS [R11+0x38400], R8 ;  /* 0x038400080b008388 */ /* 0x0023e20000000800 */
[-C--:B------:R-:W-:Y:S01]  /*8280*/  FMUL.FTZ R176, R24, R8.reuse ;  /* 0x0000000818b07220 */ /* 0x080fe20000410000 */
[-C--:B------:R-:W-:Y:S01]  /*8290*/  FMUL.FTZ R175, R28, R8.reuse ;  /* 0x000000081caf7220 */ /* 0x080fe20000410000 */
[-C--:B------:R-:W-:Y:S01]  /*82a0*/  FMUL.FTZ R12, R25, R8.reuse ;  /* 0x00000008190c7220 */ /* 0x080fe20000410000 */
[-C--:B------:R-:W-:Y:S01]  /*82b0*/  FMUL.FTZ R14, R29, R8.reuse ;  /* 0x000000081d0e7220 */ /* 0x080fe20000410000 */
[-C--:B------:R-:W-:Y:S01]  /*82c0*/  FMUL.FTZ R174, R32, R8.reuse ;  /* 0x0000000820ae7220 */ /* 0x080fe20000410000 */
[-C--:B------:R-:W-:Y:S01]  /*82d0*/  FMUL.FTZ R171, R33, R8.reuse ;  /* 0x0000000821ab7220 */ /* 0x080fe20000410000 */
[----:B------:R-:W4:Y:S01]  /*82e0*/  @P2 MUFU.LG2 R7, R7 ;  /* 0x0000000700072308 */ /* 0x000f220000000c00 */
[----:B--2---:R2:W-:Y:S01]  /*82f0*/  @!P0 STS [R11+0x38420], R6 ;  /* 0x038420060b008388 */ /* 0x0045e20000000800 */
        /* <DEDUP_REMOVED lines=58> */
[----:B-1----:R-:W-:Y:S01]  /*86a0*/  @P1 FMUL.FTZ R8, R10, 0.69314718246459960938 ;  /* 0x3f3172180a081820 */ /* 0x002fe20000410000 */
[----:B--2---:R-:W-:Y:S01]  /*86b0*/  @P2 FMUL.FTZ R11, R13, 0.69314718246459960938 ;  /* 0x3f3172180d0b2820 */ /* 0x004fe20000410000 */
[----:B---3--:R-:W-:Y:S01]  /*86c0*/  @P1 FMUL.FTZ R9, R9, 0.69314718246459960938 ;  /* 0x3f31721809091820 */ /* 0x008fe20000410000 */
[----:B----4-:R-:W-:Y:S01]  /*86d0*/  @P2 FMUL.FTZ R10, R7, 0.69314718246459960938 ;  /* 0x3f317218070a2820 */ /* 0x010fe20000410000 */
        /* <DEDUP_REMOVED lines=68> */
.L_x_4253:
        /* <DEDUP_REMOVED lines=38> */
[C---:B------:R-:W-:Y:S02]  /*8d80*/  IADD3 R207, P3, R122.reuse, 0x2000, RZ ;  /* 0x000020007acf7810 */ /* 0x040fe40007f7e0ff */
[C---:B------:R-:W-:Y:S01]  /*8d90*/  IADD3 R181, P0, R122.reuse, 0x40, RZ ;  /* 0x000000407ab57810 */ /* 0x040fe20007f1e0ff */
[--C-:B------:R-:W-:Y:S01]  /*8da0*/  IMAD.X R21, RZ, RZ, R123.reuse, P1 ;  /* 0x000000ffff157224 */ /* 0x100fe200008e067b */
[C---:B------:R-:W-:Y:S01]  /*8db0*/  IADD3 R183, P4, R122.reuse, 0x60, RZ ;  /* 0x000000607ab77810 */ /* 0x040fe20007f9e0ff */
[--C-:B------:R-:W-:Y:S01]  /*8dc0*/  IMAD.X R41, RZ, RZ, R123.reuse, P3 ;  /* 0x000000ffff297224 */ /* 0x100fe200018e067b */
[C---:B------:R-:W-:Y:S01]  /*8dd0*/  IADD3 R209, P6, R122.reuse, 0x2020, RZ ;  /* 0x000020207ad17810 */ /* 0x040fe20007fde0ff */
[--C-:B------:R-:W-:Y:S01]  /*8de0*/  IMAD.X R33, RZ, RZ, R123.reuse, P0 ;  /* 0x000000ffff217224 */ /* 0x100fe200000e067b */
[----:B------:R-:W-:Y:S01]  /*8df0*/  LOP3.LUT R20, R177, 0x380, RZ, 0xc0, !PT ;  /* 0x00000380b1147812 */ /* 0x000fe200078ec0ff */
[--C-:B------:R-:W-:Y:S01]  /*8e00*/  IMAD.X R37, RZ, RZ, R123.reuse, P4 ;  /* 0x000000ffff257224 */ /* 0x100fe200020e067b */
[----:B------:R-:W-:Y:S01]  /*8e10*/  LOP3.LUT R40, R207, 0x380, RZ, 0xc0, !PT ;  /* 0x00000380cf287812 */ /* 0x000fe200078ec0ff */
[----:B------:R-:W-:Y:S01]  /*8e20*/  IMAD.X R45, RZ, RZ, R123, P6 ;  /* 0x000000ffff2d7224 */ /* 0x000fe200030e067b */
[C---:B------:R-:W-:Y:S01]  /*8e30*/  LOP3.LUT R7, R122.reuse, 0x380, RZ, 0xc0, !PT ;  /* 0x000003807a077812 */ /* 0x040fe200078ec0ff */
[----:B------:R-:W-:Y:S01]  /*8e40*/  ULDC.64 UR8, c[0x0][0xd00] ;  /* 0x0003400000087ab9 */ /* 0x000fe20000000a00 */
[C---:B------:R-:W-:Y:S01]  /*8e50*/  IADD3 R213, P2, R122.reuse, 0x2060, RZ ;  /* 0x000020607ad57810 */ /* 0x040fe20007f5e0ff */
[----:B------:R-:W-:Y:S01]  /*8e60*/  UIMAD.WIDE UR8, UR40, 0x4, UR8 ;  /* 0x00000004280878a5 */ /* 0x000fe2000f8e0208 */
[----:B------:R-:W-:-:S02]  /*8e70*/  IADD3 R211, P5, R122, 0x2040, RZ ;  /* 0x000020407ad37810 */ /* 0x000fc40007fbe0ff */
[----:B------:R-:W-:Y:S01]  /*8e80*/  IADD3 R215, P1, R122, 0x4000, RZ ;  /* 0x000040007ad77810 */ /* 0x000fe20007f3e0ff */
[--C-:B------:R-:W-:Y:S01]  /*8e90*/  IMAD.X R95, RZ, RZ, R123.reuse, P2 ;  /* 0x000000ffff5f7224 */ /* 0x100fe200010e067b */
[----:B------:R-:W-:Y:S01]  /*8ea0*/  LOP3.LUT R36, R183, 0x380, RZ, 0xc0, !PT ;  /* 0x00000380b7247812 */ /* 0x000fe200078ec0ff */
[--C-:B------:R-:W-:Y:S01]  /*8eb0*/  IMAD.X R91, RZ, RZ, R123.reuse, P5 ;  /* 0x000000ffff5b7224 */ /* 0x100fe200028e067b */
[----:B------:R-:W-:Y:S01]  /*8ec0*/  SHF.R.U64 R20, R20, 0x3, RZ ;  /* 0x0000000314147819 */ /* 0x000fe200000012ff */
[--C-:B------:R-:W-:Y:S01]  /*8ed0*/  IMAD.X R99, RZ, RZ, R123.reuse, P1 ;  /* 0x000000ffff637224 */ /* 0x100fe200008e067b */
[----:B------:R-:W-:Y:S02]  /*8ee0*/  IADD3 R8, P0, R122, 0x4020, RZ ;  /* 0x000040207a087810 */ /* 0x000fe40007f1e0ff */
[----:B------:R-:W-:Y:S02]  /*8ef0*/  LOP3.LUT R32, R181, 0x380, RZ, 0xc0, !PT ;  /* 0x00000380b5207812 */ /* 0x000fe400078ec0ff */
[----:B------:R-:W-:Y:S01]  /*8f00*/  SHF.R.U64 R40, R40, 0x3, RZ ;  /* 0x0000000328287819 */ /* 0x000fe200000012ff */
[----:B------:R-:W-:Y:S01]  /*8f10*/  IMAD.X R103, RZ, RZ, R123, P0 ;  /* 0x000000ffff677224 */ /* 0x000fe200000e067b */
[----:B------:R-:W-:-:S02]  /*8f20*/  IADD3 R10, P6, R122, 0x6000, RZ ;  /* 0x000060007a0a7810 */ /* 0x000fc40007fde0ff */
[----:B------:R-:W-:Y:S02]  /*8f30*/  SHF.R.U64 R7, R7, 0x3, RZ ;  /* 0x0000000307077819 */ /* 0x000fe400000012ff */
[----:B------:R-:W-:Y:S01]  /*8f40*/  SHF.R.U64 R36, R36, 0x3, RZ ;  /* 0x0000000324247819 */ /* 0x000fe200000012ff */
[--C-:B------:R-:W-:Y:S01]  /*8f50*/  IMAD.X R115, RZ, RZ, R123.reuse, P6 ;  /* 0x000000ffff737224 */ /* 0x100fe200030e067b */
[----:B------:R-:W-:Y:S02]  /*8f60*/  LOP3.LUT R20, R20, R177, RZ, 0x3c, !PT ;  /* 0x000000b114147212 */ /* 0x000fe400078e3cff */
[C---:B------:R-:W-:Y:S02]  /*8f70*/  IADD3 R26, P3, R122.reuse, 0x4060, RZ ;  /* 0x000040607a1a7810 */ /* 0x040fe40007f7e0ff */
[----:B------:R-:W-:Y:S02]  /*8f80*/  IADD3 R6, P2, R122, 0x6040, RZ ;  /* 0x000060407a067810 */ /* 0x000fe40007f5e0ff */
[----:B------:R-:W-:Y:S01]  /*8f90*/  SHF.R.U64 R32, R32, 0x3, RZ ;  /* 0x0000000320207819 */ /* 0x000fe200000012ff */
[----:B------:R-:W-:Y:S01]  /*8fa0*/  IMAD.X R111, RZ, RZ, R123, P3 ;  /* 0x000000ffff6f7224 */ /* 0x000fe200018e067b */
[----:B------:R-:W-:-:S02]  /*8fb0*/  LOP3.LUT R40, R40, R207, RZ, 0x3c, !PT ;  /* 0x000000cf28287212 */ /* 0x000fc400078e3cff */
[----:B------:R-:W-:Y:S02]  /*8fc0*/  LOP3.LUT R177, R8, 0x380, RZ, 0xc0, !PT ;  /* 0x0000038008b17812 */ /* 0x000fe400078ec0ff */
[C---:B------:R-:W-:Y:S02]  /*8fd0*/  IADD3 R30, P4, R122.reuse, 0x4040, RZ ;  /* 0x000040407a1e7810 */ /* 0x040fe40007f9e0ff */
[C---:B------:R-:W-:Y:S02]  /*8fe0*/  IADD3 R3, P5, R122.reuse, 0x6020, RZ ;  /* 0x000060207a037810 */ /* 0x040fe40007fbe0ff */
[----:B------:R-:W-:Y:S01]  /*8ff0*/  IADD3 R5, P1, R122, 0x6060, RZ ;  /* 0x000060607a057810 */ /* 0x000fe20007f3e0ff */
[--C-:B------:R-:W-:Y:S01]  /*9000*/  IMAD.X R107, RZ, RZ, R123.reuse, P4 ;  /* 0x000000ffff6b7224 */ /* 0x100fe200020e067b */
[----:B------:R-:W-:Y:S01]  /*9010*/  LOP3.LUT R207, R10, 0x380, RZ, 0xc0, !PT ;  /* 0x000003800acf7812 */ /* 0x000fe200078ec0ff */
        /* <DEDUP_REMOVED lines=8> */
[----:B------:R-:W-:Y:S02]  /*90a0*/  SHF.R.U64 R177, R177, 0x3, RZ ;  /* 0x00000003b1b17819 */ /* 0x000fe400000012ff */
[----:B------:R-:W-:Y:S02]  /*90b0*/  LOP3.LUT R27, R6, 0x380, RZ, 0xc0, !PT ;  /* 0x00000380061b7812 */ /* 0x000fe400078ec0ff */
[----:B------:R-:W-:Y:S02]  /*90c0*/  LOP3.LUT R90, R211, 0x380, RZ, 0xc0, !PT ;  /* 0x00000380d35a7812 */ /* 0x000fe400078ec0ff */
[----:B------:R-:W-:-:S02]  /*90d0*/  LOP3.LUT R181, R30, 0x380, RZ, 0xc0, !PT ;  /* 0x000003801eb57812 */ /* 0x000fc400078ec0ff */
[----:B------:R-:W-:Y:S02]  /*90e0*/  SHF.R.U64 R207, R207, 0x3, RZ ;  /* 0x00000003cfcf7819 */ /* 0x000fe400000012ff */
[----:B------:R-:W-:Y:S02]  /*90f0*/  LOP3.LUT R94, R213, 0x380, RZ, 0xc0, !PT ;  /* 0x00000380d55e7812 */ /* 0x000fe400078ec0ff */
[----:B------:R-:W-:Y:S02]  /*9100*/  MOV R122, R122 ;  /* 0x0000007a007a7202 */ /* 0x000fe40000000f00 */
[----:B------:R-:W-:Y:S02]  /*9110*/  LOP3.LUT R98, R215, 0x380, RZ, 0xc0, !PT ;  /* 0x00000380d7627812 */ /* 0x000fe400078ec0ff */
[----:B------:R-:W-:Y:S01]  /*9120*/  SHF.R.U64 R44, R44, 0x3, RZ ;  /* 0x000000032c2c7819 */ /* 0x000fe200000012ff */
[----:B------:R0:W-:Y:S01]  /*9130*/  STSM.16.M88.4 [R122], R12 ;  /* 0x0000000c7a007844 */ /* 0x0001e20000000200 */
[----:B------:R-:W-:-:S02]  /*9140*/  SHF.R.U64 R183, R183, 0x3, RZ ;  /* 0x00000003b7b77819 */ /* 0x000fc400000012ff */
[----:B------:R-:W-:Y:S02]  /*9150*/  LOP3.LUT R102, R177, R8, RZ, 0x3c, !PT ;  /* 0x00000008b1667212 */ /* 0x000fe400078e3cff */
[----:B------:R-:W-:Y:S02]  /*9160*/  SHF.R.U64 R27, R27, 0x3, RZ ;  /* 0x000000031b1b7819 */ /* 0x000fe400000012ff */
[----:B------:R-:W-:Y:S02]  /*9170*/  SHF.R.U64 R90, R90, 0x3, RZ ;  /* 0x000000035a5a7819 */ /* 0x000fe400000012ff */
[----:B------:R-:W-:Y:S02]  /*9180*/  SHF.R.U64 R181, R181, 0x3, RZ ;  /* 0x00000003b5b57819 */ /* 0x000fe400000012ff */
[----:B------:R-:W-:Y:S02]  /*9190*/  LOP3.LUT R114, R207, R10, RZ, 0x3c, !PT ;  /* 0x0000000acf727212 */ /* 0x000fe400078e3cff */
[----:B------:R-:W-:-:S02]  /*91a0*/  LOP3.LUT R8, R3, 0x380, RZ, 0xc0, !PT ;  /* 0x0000038003087812 */ /* 0x000fc400078ec0ff */
[----:B------:R-:W-:Y:S02]  /*91b0*/  SHF.R.U64 R94, R94, 0x3, RZ ;  /* 0x000000035e5e7819 */ /* 0x000fe400000012ff */
[----:B------:R-:W-:Y:S02]  /*91c0*/  LOP3.LUT R10, R5, 0x380, RZ, 0xc0, !PT ;  /* 0x00000380050a7812 */ /* 0x000fe400078ec0ff */
[----:B------:R-:W-:Y:S02]  /*91d0*/  SHF.R.U64 R98, R98, 0x3, RZ ;  /* 0x0000000362627819 */ /* 0x000fe400000012ff */
[----:B------:R-:W-:Y:S02]  /*91e0*/  LOP3.LUT R44, R44, R209, RZ, 0x3c, !PT ;  /* 0x000000d12c2c7212 */ /* 0x000fe400078e3cff */
[----:B------:R-:W-:Y:S02]  /*91f0*/  LOP3.LUT R110, R183, R26, RZ, 0x3c, !PT ;  /* 0x0000001ab76e7212 */ /* 0x000fe400078e3cff */
[----:B------:R-:W-:-:S02]  /*9200*/  LOP3.LUT R6, R27, R6, RZ, 0x3c, !PT ;  /* 0x000000061b067212 */ /* 0x000fc400078e3cff */
[----:B------:R-:W-:Y:S02]  /*9210*/  MOV R21, R20 ;  /* 0x0000001400157202 */ /* 0x000fe40000000f00 */
[----:B0-----:R-:W-:Y:S02]  /*9220*/  F2FP.F16.F32.PACK_AB R12, R171, R174 ;  /* 0x000000aeab0c723e */ /* 0x001fe400000000ff */
[----:B------:R-:W-:Y:S02]  /*9230*/  F2FP.F16.F32.PACK_AB R13, R35, R34 ;  /* 0x00000022230d723e */ /* 0x000fe400000000ff */
[----:B------:R-:W-:Y:S02]  /*9240*/  F2FP.F16.F32.PACK_AB R14, R163, R173 ;  /* 0x000000ada30e723e */ /* 0x000fe400000000ff */
[----:B------:R-:W-:Y:S02]  /*9250*/  F2FP.F16.F32.PACK_AB R15, R39, R38 ;  /* 0x00000026270f723e */ /* 0x000fe400000000ff */
[----:B------:R-:W-:-:S02]  /*9260*/  LOP3.LUT R90, R90, R211, RZ, 0x3c, !PT ;  /* 0x000000d35a5a7212 */ /* 0x000fc400078e3cff */
[----:B------:R-:W-:Y:S01]  /*9270*/  LOP3.LUT R106, R181, R30, RZ, 0x3c, !PT ;  /* 0x0000001eb56a7212 */ /* 0x000fe200078e3cff */
[----:B------:R-:W-:Y:S01]  /*9280*/  STSM.16.M88.4 [R21], R12 ;  /* 0x0000000c15007844 */ /* 0x000fe20000000200 */
[----:B------:R-:W-:Y:S02]  /*9290*/  SHF.R.U64 R8, R8, 0x3, RZ ;  /* 0x0000000308087819 */ /* 0x000fe400000012ff */
[----:B------:R-:W-:Y:S02]  /*92a0*/  MOV R32, R32 ;  /* 0x0000002000207202 */ /* 0x000fe40000000f00 */
[----:B------:R-:W-:Y:S02]  /*92b0*/  F2FP.F16.F32.PACK_AB R26, R28, R161 ;  /* 0x000000a11c1a723e */ /* 0x000fe400000000ff */
[----:B------:R-:W-:Y:S02]  /*92c0*/  F2FP.F16.F32.PACK_AB R27, R47, R46 ;  /* 0x0000002e2f1b723e */ /* 0x000fe400000000ff */
[----:B------:R-:W-:-:S02]  /*92d0*/  LOP3.LUT R94, R94, R213, RZ, 0x3c, !PT ;  /* 0x000000d55e5e7212 */ /* 0x000fc400078e3cff */
[----:B------:R-:W-:Y:S01]  /*92e0*/  SHF.R.U64 R10, R10, 0x3, RZ ;  /* 0x000000030a0a7819 */ /* 0x000fe200000012ff */
[----:B------:R-:W-:Y:S01]  /*92f0*/  STSM.16.M88.4 [R32], R24 ;  /* 0x0000001820007844 */ /* 0x000fe20000000200 */
[----:B------:R-:W-:Y:S02]  /*9300*/  MOV R36, R36 ;  /* 0x0000002400247202 */ /* 0x000fe40000000f00 */
[----:B------:R-:W-:Y:S02]  /*9310*/  F2FP.F16.F32.PACK_AB R28, R49, R153 ;  /* 0x00000099311c723e */ /* 0x000fe400000000ff */
[----:B------:R-:W-:Y:S02]  /*9320*/  F2FP.F16.F32.PACK_AB R30, R53, R52 ;  /* 0x00000034351e723e */ /* 0x000fe400000000ff */
[----:B------:R-:W-:Y:S02]  /*9330*/  LOP3.LUT R98, R98, R215, RZ, 0x3c, !PT ;  /* 0x000000d762627212 */ /* 0x000fe400078e3cff */
[----:B------:R-:W-:Y:S01]  /*9340*/  MOV R40, R40 ;  /* 0x0000002800287202 */ /* 0x000fe20000000f00 */
[----:B------:R-:W-:Y:S01]  /*9350*/  STSM.16.M88.4 [R36], R28 ;  /* 0x0000001c24007844 */ /* 0x000fe20000000200 */
[----:B------:R-:W-:-:S02]  /*9360*/  MOV R44, R44 ;  /* 0x0000002c002c7202 */ /* 0x000fc40000000f00 */
[----:B------:R-:W-:Y:S01]  /*9370*/  F2FP.F16.F32.PACK_AB R73, R75, R74 ;  /* 0x0000004a4b49723e */ /* 0x000fe200000000ff */
[----:B------:R-:W-:Y:S01]  /*9380*/  STSM.16.M88.4 [R40], R56 ;  /* 0x0000003828007844 */ /* 0x000fe20000000200 */
[----:B------:R-:W-:Y:S02]  /*9390*/  F2FP.F16.F32.PACK_AB R80, R81, R80 ;  /* 0x000000505150723e */ /* 0x000fe400000000ff */
[----:B------:R-:W-:Y:S01]  /*93a0*/  LOP3.LUT R118, R8, R3, RZ, 0x3c, !PT ;  /* 0x0000000308767212 */ /* 0x000fe200078e3cff */
[----:B------:R-:W-:Y:S01]  /*93b0*/  STSM.16.M88.4 [R44], R64 ;  /* 0x000000402c007844 */ /* 0x000fe20000000200 */
[----:B------:R-:W-:Y:S02]  /*93c0*/  MOV R20, R90 ;  /* 0x0000005a00147202 */ /* 0x000fe40000000f00 */
[----:B------:R-:W-:Y:S02]  /*93d0*/  F2FP.F16.F32.PACK_AB R74, R77, R76 ;  /* 0x0000004c4d4a723e */ /* 0x000fe400000000ff */
[----:B------:R-:W-:-:S02]  /*93e0*/  F2FP.F16.F32.PACK_AB R75, R79, R78 ;  /* 0x0000004e4f4b723e */ /* 0x000fc400000000ff */
[----:B------:R-:W-:Y:S02]  /*93f0*/  F2FP.F16.F32.PACK_AB R81, R83, R82 ;  /* 0x000000525351723e */ /* 0x000fe400000000ff */
[----:B------:R-:W-:Y:S01]  /*9400*/  LOP3.LUT R8, R10, R5, RZ, 0x3c, !PT ;  /* 0x000000050a087212 */ /* 0x000fe200078e3cff */
[----:B------:R-:W-:Y:S01]  /*9410*/  STSM.16.M88.4 [R20], R72 ;  /* 0x0000004814007844 */ /* 0x000fe20000000200 */
[----:B------:R-:W-:Y:S02]  /*9420*/  MOV R94, R94 ;  /* 0x0000005e005e7202 */ /* 0x000fe40000000f00 */
[----:B------:R-:W-:Y:S02]  /*9430*/  F2FP.F16.F32.PACK_AB R82, R85, R84 ;  /* 0x000000545552723e */ /* 0x000fe400000000ff */
[----:B------:R-:W-:Y:S02]  /*9440*/  F2FP.F16.F32.PACK_AB R83, R87, R86 ;  /* 0x000000565753723e */ /* 0x000fe400000000ff */
[----:B------:R-:W-:-:S02]  /*9450*/  F2FP.F16.F32.PACK_AB R88, R89, R88 ;  /* 0x000000585958723e */ /* 0x000fc400000000ff */
[----:B------:R-:W-:Y:S01]  /*9460*/  MOV R5, R98 ;  /* 0x0000006200057202 */ /* 0x000fe20000000f00 */
[----:B------:R-:W-:Y:S01]  /*9470*/  STSM.16.M88.4 [R94], R80 ;  /* 0x000000505e007844 */ /* 0x000fe20000000200 */
[----:B------:R-:W-:Y:S02]  /*9480*/  F2FP.F16.F32.PACK_AB R89, R48, R42 ;  /* 0x0000002a3059723e */ /* 0x000fe400000000ff */
[----:B------:R-:W-:Y:S02]  /*9490*/  F2FP.F16.F32.PACK_AB R90, R93, R92 ;  /* 0x0000005c5d5a723e */ /* 0x000fe400000000ff */
[----:B------:R-:W-:Y:S02]  /*94a0*/  F2FP.F16.F32.PACK_AB R91, R154, R50 ;  /* 0x000000329a5b723e */ /* 0x000fe400000000ff */
[----:B------:R-:W-:Y:S02]  /*94b0*/  F2FP.F16.F32.PACK_AB R96, R97, R96 ;  /* 0x000000606160723e */ /* 0x000fe400000000ff */
[----:B------:R-:W-:Y:S01]  /*94c0*/  MOV R102, R102 ;  /* 0x0000006600667202 */ /* 0x000fe20000000f00 */
[----:B------:R-:W-:Y:S01]  /*94d0*/  STSM.16.M88.4 [R5], R88 ;  /* 0x0000005805007844 */ /* 0x000fe20000000200 */
[----:B------:R-:W-:-:S02]  /*94e0*/  MOV R3, R106 ;  /* 0x0000006a00037202 */ /* 0x000fc40000000f00 */
[----:B------:R-:W-:Y:S02]  /*94f0*/  F2FP.F16.F32.PACK_AB R97, R156, R155 ;  /* 0x0000009b9c61723e */ /* 0x000fe400000000ff */
[----:B------:R-:W-:Y:S02]  /*9500*/  F2FP.F16.F32.PACK_AB R98, R101, R100 ;  /* 0x000000646562723e */ /* 0x000fe400000000ff */
[----:B------:R-:W-:Y:S02]  /*9510*/  F2FP.F16.F32.PACK_AB R99, R158, R157 ;  /* 0x0000009d9e63723e */ /* 0x000fe400000000ff */
[----:B------:R-:W-:Y:S02]  /*9520*/  F2FP.F16.F32.PACK_AB R104, R105, R104 ;  /* 0x000000686968723e */ /* 0x000fe400000000ff */
[----:B------:R-:W-:Y:S01]  /*9530*/  F2FP.F16.F32.PACK_AB R105, R160, R159 ;  /* 0x0000009fa069723e */ /* 0x000fe200000000ff */
[----:B------:R-:W-:Y:S01]  /*9540*/  STSM.16.M88.4 [R102], R96 ;  /* 0x0000006066007844 */ /* 0x000fe20000000200 */
[----:B------:R-:W-:-:S02]  /*9550*/  F2FP.F16.F32.PACK_AB R106, R109, R108 ;  /* 0x0000006c6d6a723e */ /* 0x000fc400000000ff */
[----:B------:R-:W-:Y:S02]  /*9560*/  F2FP.F16.F32.PACK_AB R107, R164, R162 ;  /* 0x000000a2a46b723e */ /* 0x000fe400000000ff */
[----:B------:R-:W-:Y:S02]  /*9570*/  F2FP.F16.F32.PACK_AB R165, R166, R165 ;  /* 0x000000a5a6a5723e */ /* 0x000fe400000000ff */
[----:B------:R-:W-:Y:S01]  /*9580*/  MOV R110, R110 ;  /* 0x0000006e006e7202 */ /* 0x000fe20000000f00 */
[----:B------:R0:W-:Y:S01]  /*9590*/  STSM.16.M88.4 [R3], R104 ;  /* 0x0000006803007844 */ /* 0x0001e20000000200 */
        /* <DEDUP_REMOVED lines=17> */
[----:B------:R-:W-:Y:S01]  /*96b0*/  F2FP.F16.F32.PACK_AB R144, R145, R144 ;  /* 0x000000909190723e */ /* 0x000fe200000000ff */
[----:B------:R1:W-:Y:S01]  /*96c0*/  STSM.16.M88.4 [R118], R128 ;  /* 0x0000008076007844 */ /* 0x0003e20000000200 */
[----:B------:R-:W-:Y:S01]  /*96d0*/  MOV R10, R6 ;  /* 0x00000006000a7202 */ /* 0x000fe20000000f00 */
[----:B------:R-:W-:Y:S01]  /*96e0*/  IMAD.U32 R6, RZ, RZ, UR8 ;  /* 0x00000008ff067e24 */ /* 0x000fe2000f8e00ff */
[----:B------:R-:W-:Y:S01]  /*96f0*/  F2FP.F16.F32.PACK_AB R138, R141, R140 ;  /* 0x0000008c8d8a723e */ /* 0x000fe200000000ff */
[----:B------:R-:W-:Y:S01]  /*9700*/  IMAD.U32 R7, RZ, RZ, UR9 ;  /* 0x00000009ff077e24 */ /* 0x000fe2000f8e00ff */
[----:B------:R-:W-:Y:S01]  /*9710*/  F2FP.F16.F32.PACK_AB R139, R143, R142 ;  /* 0x0000008e8f8b723e */ /* 0x000fe200000000ff */
[----:B------:R-:W-:Y:S01]  /*9720*/  ULDC.64 UR8, c[0x0][0xd08] ;  /* 0x0003420000087ab9 */ /* 0x000fe20000000a00 */
[----:B------:R-:W-:Y:S02]  /*9730*/  F2FP.F16.F32.PACK_AB R145, R147, R146 ;  /* 0x000000929391723e */ /* 0x000fe400000000ff */
[----:B------:R-:W-:Y:S01]  /*9740*/  MOV R8, R8 ;  /* 0x0000000800087202 */ /* 0x000fe20000000f00 */
[----:B------:R1:W-:Y:S01]  /*9750*/  STSM.16.M88.4 [R10], R136 ;  /* 0x000000880a007844 */ /* 0x0003e20000000200 */
[----:B------:R-:W-:-:S02]  /*9760*/  F2FP.F16.F32.PACK_AB R146, R149, R148 ;  /* 0x000000949592723e */ /* 0x000fc400000000ff */
        /* <DEDUP_REMOVED lines=25> */
[----:B------:R-:W-:Y:S02]  /*9900*/  LOP3.LUT R24, R25, 0x380, RZ, 0xc0, !PT ;  /* 0x0000038019187812 */ /* 0x000fe400078ec0ff */
        /* <DEDUP_REMOVED lines=18> */
[----:B-1----:R-:W-:-:S14]  /*9a30*/  @P6 BRA `(.L_x_4279) ;  /* 0x0000000000106947 */ /* 0x002fdc0003800000 */
[----:B------:R-:W-:Y:S05]  /*9a40*/  @!P0 BRA `(.L_x_4279) ;  /* 0x00000000000c8947 */ /* 0x000fea0003800000 */
[----:B------:R-:W2:Y:S04]  /*9a50*/  LDG.E R8, desc[UR38][R6.64] ;  /* 0x0000002606087981 */ /* 0x000ea8000c1e1900 */
[----:B-----5:R-:W2:Y:S02]  /*9a60*/  LDG.E R3, desc[UR38][R6.64+0x4] ;  /* 0x0000042606037981 */ /* 0x020ea4000c1e1900 */
[----:B--2---:R-:W-:-:S07]  /*9a70*/  IMAD.IADD R3, R3, 0x1, -R8 ;  /* 0x0000000103037824 */ /* 0x004fce00078e0a08 */
.L_x_4279:
        /* <DEDUP_REMOVED lines=79> */
[----:B0-----:R-:W-:-:S13]  /*9f70*/  ISETP.NE.AND P0, PT, R10, 0x1, PT ;  /* 0x000000010a00780c */ /* 0x001fda0003f05270 */
        /* <DEDUP_REMOVED lines=8> */
[----:B------:R-:W-:Y:S02]  /*a000*/  IMAD.U32 R14, RZ, RZ, UR10 ;  /* 0x0000000aff0e7e24 */ /* 0x000fe4000f8e00ff */
[----:B-----5:R-:W-:Y:S01]  /*a010*/  IMAD R10, R3, R10, RZ ;  /* 0x0000000a030a7224 */ /* 0x020fe200078e02ff */
[----:B------:R-:W-:Y:S02]  /*a020*/  SHF.R.S32.HI R8, RZ, 0x1f, R5 ;  /* 0x0000001fff087819 */ /* 0x000fe40000011405 */
[----:B------:R-:W-:Y:S01]  /*a030*/  IADD3.X R7, R7, UR9, R14, P0, !PT ;  /* 0x0000000907077c10 */ /* 0x000fe200087fe40e */
[----:B------:R-:W-:Y:S02]  /*a040*/  ULDC.64 UR8, c[0x0][0xc88] ;  /* 0x0003220000087ab9 */ /* 0x000fe40000000a00 */
[----:B------:R-:W-:-:S02]  /*a050*/  IMAD R8, R8, UR8, RZ ;  /* 0x0000000808087c24 */ /* 0x000fc4000f8e02ff */
[----:B------:R-:W-:-:S04]  /*a060*/  IMAD.WIDE.U32 R6, R5, UR8, R6 ;  /* 0x0000000805067c25 */ /* 0x000fc8000f8e0006 */
[----:B------:R-:W-:Y:S01]  /*a070*/  IMAD R5, R5, UR9, R8 ;  /* 0x0000000905057c24 */ /* 0x000fe2000f8e0208 */
[----:B------:R-:W-:Y:S02]  /*a080*/  ULDC.64 UR8, c[0x0][0xc50] ;  /* 0x0003140000087ab9 */ /* 0x000fe40000000a00 */
[----:B------:R-:W-:Y:S01]  /*a090*/  LEA R14, P0, R6, UR8, 0x2 ;  /* 0x00000008060e7c11 */ /* 0x000fe2000f8010ff */
[----:B------:R-:W-:-:S04]  /*a0a0*/  IMAD.IADD R5, R7, 0x1, R5 ;  /* 0x0000000107057824 */ /* 0x000fc800078e0205 */
[----:B------:R-:W-:Y:S01]  /*a0b0*/  SHFL.IDX PT, R8, R14, 0x1, 0x1c1f ;  /* 0x003c1f000e087f89 */ /* 0x000fe200000e0000 */
[----:B------:R-:W-:Y:S01]  /*a0c0*/  LEA.HI.X R15, R6, UR9, R5, 0x2, P0 ;  /* 0x00000009060f7c11 */ /* 0x000fe200080f1405 */
[----:B------:R-:W-:Y:S02]  /*a0d0*/  IMAD.MOV R5, RZ, RZ, -R19 ;  /* 0x000000ffff057224 */ /* 0x000fe400078e0a13 */
[----:B------:R-:W-:Y:S03]  /*a0e0*/  SHFL.IDX PT, R6, R14, RZ, 0x1c1f ;  /* 0x001c1fff0e067589 */ /* 0x000fe600000e0000 */
[----:B------:R-:W-:Y:S01]  /*a0f0*/  ISETP.NE.AND P0, PT, R18, R5, PT ;  /* 0x000000051200720c */ /* 0x000fe20003f05270 */
[----:B------:R-:W0:Y:S01]  /*a100*/  SHFL.IDX PT, R7, R15, RZ, 0x1c1f ;  /* 0x001c1fff0f077589 */ /* 0x000e2200000e0000 */
[C---:B------:R-:W-:Y:S02]  /*a110*/  VIADD R5, R21.reuse, 0x8 ;  /* 0x0000000815057836 */ /* 0x040fe40000000000 */
[-C--:B------:R-:W-:Y:S01]  /*a120*/  ISETP.GE.OR P1, PT, R21, R10.reuse, P0 ;  /* 0x0000000a1500720c */ /* 0x080fe20000726670 */
[----:B------:R-:W1:Y:S02]  /*a130*/  SHFL.IDX PT, R9, R15, 0x1, 0x1c1f ;  /* 0x003c1f000f097f89 */ /* 0x000e6400000e0000 */
[----:B------:R-:W-:-:S10]  /*a140*/  ISETP.GE.OR P0, PT, R5, R10, P0 ;  /* 0x0000000a0500720c */ /* 0x000fd40000706670 */
[----:B0-----:R0:W-:Y:S04]  /*a150*/  @!P1 ST.E desc[UR38][R6.64], R0 ;  /* 0x0000000006009985 */ /* 0x0011e8000c101926 */
[----:B-1----:R0:W-:Y:S02]  /*a160*/  @!P0 ST.E desc[UR38][R8.64], R4 ;  /* 0x0000000408008985 */ /* 0x0021e4000c101926 */
.L_x_4280:
        /* <DEDUP_REMOVED lines=85> */
[----:B-----5:R-:W-:Y:S01]  /*a6c0*/  IMAD R89, R3, R82, RZ ;  /* 0x0000005203597224 */ /* 0x020fe200078e02ff */
[----:B------:R-:W-:Y:S01]  /*a6d0*/  ISETP.GE.AND P0, PT, R195, UR12, PT ;  /* 0x0000000cc3007c0c */ /* 0x000fe2000bf06270 */
[----:B------:R-:W-:Y:S01]  /*a6e0*/  IMAD.U32 R3, RZ, RZ, UR42 ;  /* 0x0000002aff037e24 */ /* 0x000fe2000f8e00ff */
[----:B------:R-:W-:Y:S01]  /*a6f0*/  LOP3.LUT R10, R10, R21, RZ, 0xfc, !PT ;  /* 0x000000150a0a7212 */ /* 0x000fe200078efcff */
[----:B------:R-:W-:Y:S01]  /*a700*/  IMAD.IADD R9, R9, 0x1, R83 ;  /* 0x0000000109097824 */ /* 0x000fe200078e0253 */
[----:B------:R-:W-:Y:S01]  /*a710*/  UIADD3 UR4, UR37, 0x38820, URZ ;  /* 0x0003882025047890 */ /* 0x000fe2000fffe03f */
[----:B------:R-:W-:Y:S01]  /*a720*/  IMAD R21, R81, UR9, R0 ;  /* 0x0000000951157c24 */ /* 0x000fe2000f8e0200 */
[----:B------:R-:W-:Y:S01]  /*a730*/  BSSY B1, `(.L_x_4281) ;  /* 0x000002e000017945 */ /* 0x000fe20003800000 */
[----:B------:R-:W-:Y:S01]  /*a740*/  IMAD R0, R3, 0x40, R192 ;  /* 0x0000004003007824 */ /* 0x000fe200078e02c0 */
[----:B------:R-:W-:Y:S01]  /*a750*/  SEL R3, RZ, 0x80, P0 ;  /* 0x00000080ff037807 */ /* 0x000fe20000000000 */
[----:B------:R-:W-:Y:S01]  /*a760*/  IMAD.WIDE.U32 R8, R81, UR8, R8 ;  /* 0x0000000851087c25 */ /* 0x000fe2000f8e0008 */
[----:B------:R-:W-:Y:S01]  /*a770*/  ULDC.64 UR8, c[0x0][0xb80] ;  /* 0x0002e00000087ab9 */ /* 0x000fe20000000a00 */
[----:B------:R-:W-:Y:S01]  /*a780*/  UPRMT UR4, URZ, 0x654, UR4 ;  /* 0x000006543f047896 */ /* 0x000fe20008000004 */
        /* <DEDUP_REMOVED lines=13> */
[-C--:B-1----:R-:W-:Y:S02]  /*a860*/  @!P1 LEA R80, P2, R190, R20.reuse, 0x1 ;  /* 0x00000014be509211 */ /* 0x082fe400078408ff */
        /* <DEDUP_REMOVED lines=26> */
.L_x_4282:
[----:B------:R-:W-:Y:S05]  /*aa10*/  BSYNC B1 ;  /* 0x0000000000017941 */ /* 0x000fea0003800000 */
.L_x_4281:
        /* <DEDUP_REMOVED lines=24> */
[-C--:B------:R-:W-:Y:S02]  /*aba0*/  @!P0 LEA R12, P3, R186, R6.reuse, 0x1 ;  /* 0x00000006ba0c8211 */ /* 0x080fe400078608ff */
        /* <DEDUP_REMOVED lines=13> */
.L_x_4278:
        /* <DEDUP_REMOVED lines=33> */
.L_x_4284:
        /* <DEDUP_REMOVED lines=46> */
.L_x_4286:
[----:B------:R-:W-:Y:S05]  /*b170*/  BSYNC B1 ;  /* 0x0000000000017941 */ /* 0x000fea0003800000 */
.L_x_4285:
        /* <DEDUP_REMOVED lines=60> */
[----:B------:R-:W-:Y:S01]  /*b540*/  LOP3.LUT R10, R15, 0x10, R10, 0xe2, !PT ;  /* 0x000000100f0a7812 */ /* 0x000fe200078ee20a */
[----:B------:R-:W-:-:S02]  /*b550*/  IMAD.IADD R5, R5, 0x1, R9 ;  /* 0x0000000105057824 */ /* 0x000fc400078e0209 */
[----:B------:R-:W-:Y:S02]  /*b560*/  IMAD R0, R3, UR8, RZ ;  /* 0x0000000803007c24 */ /* 0x000fe4000f8e02ff */
[----:B------:R-:W-:Y:S02]  /*b570*/  IMAD.U32 R9, RZ, RZ, UR42 ;  /* 0x0000002aff097e24 */ /* 0x000fe4000f8e00ff */
[----:B------:R-:W-:Y:S02]  /*b580*/  IMAD R3, R7, UR9, R0 ;  /* 0x0000000907037c24 */ /* 0x000fe4000f8e0200 */
[----:B------:R-:W-:Y:S02]  /*b590*/  IMAD R0, R9, 0x40, R192 ;  /* 0x0000004009007824 */ /* 0x000fe400078e02c0 */
[----:B------:R-:W-:Y:S02]  /*b5a0*/  IMAD.SHL.U32 R15, R8, 0x20, RZ ;  /* 0x00000020080f7824 */ /* 0x000fe400078e00ff */
[----:B------:R-:W-:Y:S01]  /*b5b0*/  IMAD.WIDE.U32 R4, R7, UR8, R4 ;  /* 0x0000000807047c25 */ /* 0x000fe2000f8e0004 */
[----:B------:R-:W-:Y:S01]  /*b5c0*/  SEL R7, RZ, 0x40, P0 ;  /* 0x00000040ff077807 */ /* 0x000fe20000000000 */
[----:B------:R-:W-:Y:S01]  /*b5d0*/  ULDC.64 UR8, c[0x0][0xb80] ;  /* 0x0002e00000087ab9 */ /* 0x000fe20000000a00 */
[----:B------:R-:W-:Y:S01]  /*b5e0*/  ISETP.GE.AND P0, PT, R0, R27, PT ;  /* 0x0000001b0000720c */ /* 0x000fe20003f06270 */
[----:B------:R-:W-:Y:S01]  /*b5f0*/  IMAD.IADD R3, R5, 0x1, R3 ;  /* 0x0000000105037824 */ /* 0x000fe200078e0203 */
[----:B------:R-:W-:-:S02]  /*b600*/  LOP3.LUT R6, R15, 0x20, R10, 0xe2, !PT ;  /* 0x000000200f067812 */ /* 0x000fc400078ee20a */
[----:B------:R-:W-:Y:S02]  /*b610*/  LEA R10, P1, R4, UR8, 0x1 ;  /* 0x00000008040a7c11 */ /* 0x000fe4000f8208ff */
[----:B------:R-:W-:Y:S02]  /*b620*/  LOP3.LUT R24, R6, R7, RZ, 0xfc, !PT ;  /* 0x0000000706187212 */ /* 0x000fe400078efcff */
[----:B------:R-:W-:Y:S01]  /*b630*/  LEA.HI.X R3, R4, UR9, R3, 0x1, P1 ;  /* 0x0000000904037c11 */ /* 0x000fe200088f0c03 */
[----:B------:R0:W1:Y:S01]  /*b640*/  SHFL.IDX PT, R6, R10, RZ, 0x181f ;  /* 0x00181fff0a067589 */ /* 0x00006200000e0000 */
[----:B------:R-:W-:-:S03]  /*b650*/  SEL R5, RZ, 0x80, P2 ;  /* 0x00000080ff057807 */ /* 0x000fc60001000000 */
[----:B------:R0:W2:Y:S01]  /*b660*/  SHFL.IDX PT, R7, R3, RZ, 0x181f ;  /* 0x00181fff03077589 */ /* 0x0000a200000e0000 */
[----:B------:R-:W-:Y:S01]  /*b670*/  LOP3.LUT R25, R24, R5, RZ, 0xfc, !PT ;  /* 0x0000000518197212 */ /* 0x000fe200078efcff */
[----:B------:R-:W-:Y:S06]  /*b680*/  @P0 BRA `(.L_x_4288) ;  /* 0x00000000007c0947 */ /* 0x000fec0003800000 */
[----:B------:R-:W-:Y:S02]  /*b690*/  ISETP.GE.AND P2, PT, R190, UR14, PT ;  /* 0x0000000ebe007c0c */ /* 0x000fe4000bf46270 */
[----:B------:R-:W-:Y:S02]  /*b6a0*/  ISETP.GE.AND P1, PT, R16, UR14, PT ;  /* 0x0000000e10007c0c */ /* 0x000fe4000bf26270 */
[----:B------:R-:W-:Y:S02]  /*b6b0*/  ISETP.GE.AND P5, PT, R189, UR14, PT ;  /* 0x0000000ebd007c0c */ /* 0x000fe4000bfa6270 */
[----:B------:R-:W-:-:S07]  /*b6c0*/  ISETP.GE.AND P3, PT, R188, UR14, PT ;  /* 0x0000000ebc007c0c */ /* 0x000fce000bf66270 */
[-C--:B-1----:R-:W-:Y:S02]  /*b6d0*/  @!P2 LEA R8, P0, R190, R6.reuse, 0x1 ;  /* 0x00000006be08a211 */ /* 0x082fe400078008ff */
        /* <DEDUP_REMOVED lines=26> */
.L_x_4288:
[----:B------:R-:W-:Y:S05]  /*b880*/  BSYNC B1 ;  /* 0x0000000000017941 */ /* 0x000fea0003800000 */
.L_x_4287:
        /* <DEDUP_REMOVED lines=10> */
[-C--:B-1----:R-:W-:Y:S02]  /*b930*/  @!P2 LEA R8, P0, R190, R6.reuse, 0x1 ;  /* 0x00000006be08a211 */ /* 0x082fe400078008ff */
        /* <DEDUP_REMOVED lines=25> */
.L_x_4283:
[----:B------:R-:W-:Y:S05]  /*bad0*/  BSYNC B0 ;  /* 0x0000000000007941 */ /* 0x000fea0003800000 */
.L_x_4277:
[----:B------:R-:W-:Y:S02]  /*bae0*/  ULDC UR4, c[0x0][0xd3c] ;  /* 0x00034f0000047ab9 */ /* 0x000fe40000000800 */
[----:B------:R-:W-:-:S13]  /*baf0*/  ISETP.GE.AND P0, PT, R11, UR4, PT ;  /* 0x000000040b007c0c */ /* 0x000fda000bf06270 */
[----:B------:R-:W-:Y:S05]  /*bb00*/  @!P0 BRA `(.L_x_4289) ;  /* 0xffffff5400488947 */ /* 0x000fea000383ffff */
[----:B------:R-:W-:Y:S05]  /*bb10*/  EXIT ;  /* 0x000000000000794d */ /* 0x000fea0003800000 */
.L_x_4249:
        /* <DEDUP_REMOVED lines=18> */
.L_x_4290:
        /* <DEDUP_REMOVED lines=42> */
.L_x_4296:
        /* <DEDUP_REMOVED lines=12> */
.L_x_4295:
[----:B------:R-:W-:Y:S05]  /*bfa0*/  BSYNC B0 ;  /* 0x0000000000007941 */ /* 0x000fea0003800000 */
.L_x_4294:
        /* <DEDUP_REMOVED lines=22> */
.L_x_4292:
        /* <DEDUP_REMOVED lines=16> */
.L_x_4297:
        /* <DEDUP_REMOVED lines=25> */
.L_x_4293:
[----:B------:R-:W-:Y:S02]  /*c3a0*/  IMAD.MOV.U32 R17, RZ, RZ, RZ ;  /* 0x000000ffff117224 */ /* 0x000fe400078e00ff */
[----:B------:R-:W-:Y:S02]  /*c3b0*/  IMAD.U32 R16, RZ, RZ, UR6 ;  /* 0x00000006ff107e24 */ /* 0x000fe4000f8e00ff */
[----:B------:R-:W-:-:S07]  /*c3c0*/  IMAD.MOV.U32 R18, RZ, RZ, RZ ;  /* 0x000000ffff127224 */ /* 0x000fce00078e00ff */
.L_x_4298:
[----:B------:R-:W-:-:S13]  /*c3d0*/  ISETP.NE.AND P0, PT, R5, RZ, PT ;  /* 0x000000ff0500720c */ /* 0x000fda0003f05270 */
[----:B------:R-:W0:Y:S01]  /*c3e0*/  @!P0 S2R R3, SR_CgaCtaId ;  /* 0x0000000000038919 */ /* 0x000e220000008800 */
[----:B------:R-:W-:-:S04]  /*c3f0*/  @!P0 MOV R0, 0x400 ;  /* 0x0000040000008802 */ /* 0x000fc80000000f00 */
[----:B0-----:R-:W-:-:S05]  /*c400*/  @!P0 LEA R0, R3, R0, 0x18 ;  /* 0x0000000003008211 */ /* 0x001fca00078ec0ff */
[----:B------:R0:W-:Y:S01]  /*c410*/  @!P0 STS.128 [R0+0x388d0], R16 ;  /* 0x0388d01000008388 */ /* 0x0001e20000000c00 */
[----:B------:R-:W-:Y:S06]  /*c420*/  BAR.ARV 0x5, 0x180 ;  /* 0x0146000000007b1d */ /* 0x000fec0000002000 */
.L_x_4291:
        /* <DEDUP_REMOVED lines=29> */
[----:B------:R-:W-:Y:S01]  /*c600*/  STL [R1+0x5c], RZ ;  /* 0x00005cff01007387 */ /* 0x000fe20000100800 */
[----:B0-----:R-:W-:-:S03]  /*c610*/  LOP3.LUT R4, R0, 0x40, RZ, 0xfc, !PT ;  /* 0x0000004000047812 */ /* 0x001fc600078efcff */
[----:B------:R0:W-:Y:S01]  /*c620*/  STL [R1+0x18], R2 ;  /* 0x0000180201007387 */ /* 0x0001e20000100800 */
[C---:B------:R-:W-:Y:S02]  /*c630*/  LOP3.LUT R4, R0.reuse, 0x100, RZ, 0xfc, !PT ;  /* 0x0000010000047812 */ /* 0x040fe400078efcff */
[C---:B-1----:R-:W-:Y:S01]  /*c640*/  LOP3.LUT R3, R0.reuse, 0x80, RZ, 0xfc, !PT ;  /* 0x0000008000037812 */ /* 0x042fe200078efcff */
[----:B------:R1:W-:Y:S01]  /*c650*/  STL [R1+0xc], RZ ;  /* 0x00000cff01007387 */ /* 0x0003e20000100800 */
[C---:B------:R-:W-:Y:S02]  /*c660*/  LOP3.LUT R3, R0.reuse, 0x140, RZ, 0xfc, !PT ;  /* 0x0000014000037812 */ /* 0x040fe400078efcff */
[C---:B0-----:R-:W-:Y:S02]  /*c670*/  LOP3.LUT R2, R0.reuse, 0xc0, RZ, 0xfc, !PT ;  /* 0x000000c000027812 */ /* 0x041fe400078efcff */
[C---:B------:R-:W-:Y:S02]  /*c680*/  LOP3.LUT R2, R0.reuse, 0x180, RZ, 0xfc, !PT ;  /* 0x0000018000027812 */ /* 0x040fe400078efcff */
[----:B-1----:R-:W-:-:S07]  /*c690*/  LOP3.LUT R0, R0, 0x1c0, RZ, 0xfc, !PT ;  /* 0x000001c000007812 */ /* 0x002fce00078efcff */
.L_x_4423:
[----:B01----:R-:W0:Y:S02]  /*c6a0*/  LDC.64 R2, c[0x0][0xd88] ;  /* 0x00036200ff027b82 */ /* 0x003e240000000a00 */
[----:B0-----:R-:W-:-:S05]  /*c6b0*/  IMAD.WIDE R2, R19, 0x4, R2 ;  /* 0x0000000413027825 */ /* 0x001fca00078e0202 */
[----:B--2---:R-:W2:Y:S01]  /*c6c0*/  LDG.E R11, desc[UR38][R2.64] ;  /* 0x00000026020b7981 */ /* 0x004ea2000c1e1900 */
        /* <DEDUP_REMOVED lines=17> */
[----:B------:R1:W5:Y:S01]  /*c7e0*/  @P0 LDG.E R0, desc[UR38][R2.64] ;  /* 0x0000002602000981 */ /* 0x000362000c1e1900 */
        /* <DEDUP_REMOVED lines=35> */
.L_x_4300:
        /* <DEDUP_REMOVED lines=12> */
.L_x_4301:
[----:B------:R-:W-:Y:S05]  /*cae0*/  @!P0 BRA `(.L_x_4302) ;  /* 0x00000000000c8947 */ /* 0x000fea0003800000 */
[----:B------:R-:W2:Y:S04]  /*caf0*/  LDG.E R6, desc[UR38][R4.64] ;  /* 0x0000002604067981 */ /* 0x000ea8000c1e1900 */
[----:B------:R-:W2:Y:S02]  /*cb00*/  LDG.E R4, desc[UR38][R4.64+0x4] ;  /* 0x0000042604047981 */ /* 0x000ea4000c1e1900 */
[----:B--2---:R-:W-:-:S07]  /*cb10*/  IMAD.IADD R6, R4, 0x1, -R6 ;  /* 0x0000000104067824 */ /* 0x004fce00078e0a06 */
.L_x_4302:
        /* <DEDUP_REMOVED lines=20> */
[----:B---3--:R-:W2:Y:S04]  /*cc60*/  @P0 ATOMG.E.ADD.STRONG.GPU PT, R2, desc[UR38][R4.64], R2 ;  /* 0x00000002040209a8 */ /* 0x008ea800081ee1e6 */
[----:B--2---:R2:W3:Y:S02]  /*cc70*/  SHFL.IDX PT, R2, R2, R0, 0x1f ;  /* 0x00001f0002027589 */ /* 0x0044e400000e0000 */
[----:B--2---:R-:W2:Y:S02]  /*cc80*/  S2R R0, SR_LTMASK ;  /* 0x0000000000007919 */ /* 0x004ea40000003900 */
[----:B--2---:R-:W-:-:S06]  /*cc90*/  LOP3.LUT R0, R0, UR4, RZ, 0xc0, !PT ;  /* 0x0000000400007c12 */ /* 0x004fcc000f8ec0ff */
[----:B------:R-:W3:Y:S02]  /*cca0*/  POPC R0, R0 ;  /* 0x0000000000007309 */ /* 0x000ee40000000000 */
[----:B---3--:R-:W-:Y:S01]  /*ccb0*/  IADD3 R16, R2, UR36, R0 ;  /* 0x0000002402107c10 */ /* 0x008fe2000fffe000 */
[----:B------:R-:W-:Y:S06]  /*ccc0*/  BRA `(.L_x_4305) ;  /* 0x0000005c00987947 */ /* 0x000fec0003800000 */
.L_x_4304:
        /* <DEDUP_REMOVED lines=21> */
.L_x_4307:
[----:B------:R-:W-:Y:S05]  /*ce20*/  BSYNC B6 ;  /* 0x0000000000067941 */ /* 0x000fea0003800000 */
.L_x_4306:
        /* <DEDUP_REMOVED lines=21> */
.L_x_4310:
        /* <DEDUP_REMOVED lines=16> */
.L_x_4309:
[----:B------:R-:W-:Y:S05]  /*d080*/  BSYNC B6 ;  /* 0x0000000000067941 */ /* 0x000fea0003800000 */
.L_x_4308:
        /* <DEDUP_REMOVED lines=26> */
.L_x_4438:
        /* <DEDUP_REMOVED lines=11> */
.L_x_4441:
        /* <DEDUP_REMOVED lines=25> */
.L_x_4314:
[----:B------:R-:W3:Y:S04]  /*d470*/  LDL R7, [R1+0x4] ;  /* 0x0000040001077983 */ /* 0x000ee80000100800 */
[----:B-12---:R-:W3:Y:S04]  /*d480*/  LDL R0, [R1+0xc] ;  /* 0x00000c0001007983 */ /* 0x006ee80000100800 */
[----:B------:R-:W2:Y:S01]  /*d490*/  LDL R2, [R1+0x18] ;  /* 0x0000180001027983 */ /* 0x000ea20000100800 */
[----:B---3--:R-:W-:Y:S01]  /*d4a0*/  IMAD R0, R0, 0x8, R7 ;  /* 0x0000000800007824 */ /* 0x008fe200078e0207 */
[----:B--2---:R-:W-:-:S04]  /*d4b0*/  SHF.L.U32 R2, R2, 0x1f, RZ ;  /* 0x0000001f02027819 */ /* 0x004fc800000006ff */
[----:B------:R-:W1:Y:S02]  /*d4c0*/  SYNCS.PHASECHK.TRANS64.TRYWAIT P0, [R0+URZ+0x38840], R2 ;  /* 0x03884002000075a7 */ /* 0x000e64000800017f */
[----:B-1----:R-:W-:Y:S05]  /*d4d0*/  @!P0 BRA `(.L_x_4315) ;  /* 0x0000006400d88947 */ /* 0x002fea0003800000 */
.L_x_4442:
        /* <DEDUP_REMOVED lines=11> */
.L_x_4316:
        /* <DEDUP_REMOVED lines=27> */
.L_x_4312:
[----:B-1----:R-:W3:Y:S04]  /*d740*/  LDL R0, [R1+0x4] ;  /* 0x0000040001007983 */ /* 0x002ee80000100800 */
[----:B------:R-:W4:Y:S04]  /*d750*/  LDL.LU R4, [R1+0x24] ;  /* 0x0000240001047983 */ /* 0x000f280000300800 */
[----:B------:R-:W5:Y:S04]  /*d760*/  LDL.LU R3, [R1+0x40] ;  /* 0x0000400001037983 */ /* 0x000f680000300800 */
[----:B--2---:R-:W2:Y:S01]  /*d770*/  LDL R2, [R1+0x28] ;  /* 0x0000280001027983 */ /* 0x004ea20000100800 */
[----:B------:R-:W-:Y:S05]  /*d780*/  WARPSYNC.ALL ;  /* 0x0000000000007948 */ /* 0x000fea0003800000 */
[----:B------:R-:W-:Y:S01]  /*d790*/  ULDC.64 UR4, c[0x0][0xaf8] ;  /* 0x0002be0000047ab9 */ /* 0x000fe20000000a00 */
[----:B------:R-:W-:Y:S01]  /*d7a0*/  BSSY B6, `(.L_x_4317) ;  /* 0x000001f000067945 */ /* 0x000fe20003800000 */
[----:B------:R-:W-:Y:S01]  /*d7b0*/  BAR.SYNC.DEFER_BLOCKING 0x8, 0x100 ;  /* 0x0204000000007b1d */ /* 0x000fe20000010000 */
[----:B------:R-:W-:-:S04]  /*d7c0*/  ISETP.NE.U32.AND P0, PT, RZ, UR4, PT ;  /* 0x00000004ff007c0c */ /* 0x000fc8000bf05070 */
[----:B------:R-:W-:Y:S01]  /*d7d0*/  ISETP.NE.AND.EX P0, PT, RZ, UR5, PT, P0 ;  /* 0x00000005ff007c0c */ /* 0x000fe2000bf05300 */
[----:B---3--:R-:W-:-:S05]  /*d7e0*/  VIADD R0, R0, 0x20400 ;  /* 0x0002040000007836 */ /* 0x008fca0000000000 */
[----:B------:R-:W-:Y:S02]  /*d7f0*/  LOP3.LUT P1, RZ, R0, 0x3ff, RZ, 0xc0, !PT ;  /* 0x000003ff00ff7812 */ /* 0x000fe4000782c0ff */
[----:B----4-:R-:W-:Y:S02]  /*d800*/  SEL R0, R4, RZ, !P0 ;  /* 0x000000ff04007207 */ /* 0x010fe40004000000 */
[----:B-----5:R-:W-:-:S03]  /*d810*/  SEL R3, R3, RZ, !P0 ;  /* 0x000000ff03037207 */ /* 0x020fc60004000000 */
[----:B------:R1:W-:Y:S01]  /*d820*/  STL [R1+0x34], R0 ;  /* 0x0000340001007387 */ /* 0x0003e20000100800 */
[----:B--2---:R-:W-:-:S03]  /*d830*/  SHF.R.S32.HI R2, RZ, 0x1f, R2 ;  /* 0x0000001fff027819 */ /* 0x004fc60000011402 */
[----:B------:R2:W-:Y:S01]  /*d840*/  STL [R1+0x54], R3 ;  /* 0x0000540301007387 */ /* 0x0005e20000100800 */
[----:B-1----:R-:W-:-:S05]  /*d850*/  SHF.R.S32.HI R0, RZ, 0x1f, R18 ;  /* 0x0000001fff007819 */ /* 0x002fca0000011412 */
        /* <DEDUP_REMOVED lines=19> */
.L_x_4318:
[----:B------:R-:W-:Y:S05]  /*d990*/  BSYNC B6 ;  /* 0x0000000000067941 */ /* 0x000fea0003800000 */
.L_x_4317:
[----:B------:R-:W3:Y:S01]  /*d9a0*/  LDL R4, [R1+0x40] ;  /* 0x0000400001047983 */ /* 0x000ee20000100800 */
[----:B------:R-:W1:Y:S01]  /*d9b0*/  LDC R7, c[0x0][0x448] ;  /* 0x00011200ff077b82 */ /* 0x000e620000000800 */
[----:B------:R-:W-:Y:S01]  /*d9c0*/  ULDC.64 UR4, c[0x0][0x298] ;  /* 0x0000a60000047ab9 */ /* 0x000fe20000000a00 */
[----:B------:R-:W-:Y:S01]  /*d9d0*/  ULDC.64 UR6, c[0x0][0x280] ;  /* 0x0000a00000067ab9 */ /* 0x000fe20000000a00 */
[----:B------:R-:W4:Y:S04]  /*d9e0*/  LDL R10, [R1+0x28] ;  /* 0x00002800010a7983 */ /* 0x000f280000100800 */
[----:B------:R-:W4:Y:S01]  /*d9f0*/  LDL R9, [R1+0x50] ;  /* 0x0000500001097983 */ /* 0x000f220000100800 */
[----:B--2---:R-:W2:Y:S01]  /*da00*/  S2R R2, SR_TID.X ;  /* 0x0000000000027919 */ /* 0x004ea20000002100 */
[----:B------:R-:W0:Y:S02]  /*da10*/  S2R R0, SR_TID.X ;  /* 0x0000000000007919 */ /* 0x000e240000002100 */
[----:B------:R-:W4:Y:S04]  /*da20*/  LDL R8, [R1+0x54] ;  /* 0x0000540001087983 */ /* 0x000f280000100800 */
[----:B------:R-:W4:Y:S01]  /*da30*/  LDL R6, [R1+0x34] ;  /* 0x0000340001067983 */ /* 0x000f220000100800 */
[----:B-1----:R-:W-:-:S13]  /*da40*/  ISETP.NE.AND P0, PT, R7, 0x1, PT ;  /* 0x000000010700780c */ /* 0x002fda0003f05270 */
[----:B------:R-:W1:Y:S01]  /*da50*/  @P0 LDC R3, c[0x0][0x450] ;  /* 0x00011400ff030b82 */ /* 0x000e620000000800 */
[----:B--2---:R-:W-:-:S04]  /*da60*/  LOP3.LUT R2, R2, 0x7f, RZ, 0xc0, !PT ;  /* 0x0000007f02027812 */ /* 0x004fc800078ec0ff */
[----:B------:R-:W-:Y:S01]  /*da70*/  SHF.R.U32.HI R2, RZ, 0x3, R2 ;  /* 0x00000003ff027819 */ /* 0x000fe20000011602 */
[----:B0-----:R-:W-:-:S05]  /*da80*/  IMAD.SHL.U32 R0, R0, 0x10, RZ ;  /* 0x0000001000007824 */ /* 0x001fca00078e00ff */
[----:B------:R-:W-:Y:S02]  /*da90*/  LOP3.LUT R0, R2, 0x70, R0, 0xf8, !PT ;  /* 0x0000007002007812 */ /* 0x000fe400078ef800 */
[----:B------:R-:W0:Y:S03]  /*daa0*/  @P0 LDC R2, c[0x0][0x44c] ;  /* 0x00011300ff020b82 */ /* 0x000e260000000800 */
[----:B------:R-:W-:-:S04]  /*dab0*/  IMAD R5, R17, 0x40, R0 ;  /* 0x0000004011057824 */ /* 0x000fc800078e0200 */
[----:B------:R-:W-:Y:S01]  /*dac0*/  IMAD.MOV.U32 R0, RZ, RZ, R5 ;  /* 0x000000ffff007224 */ /* 0x000fe200078e0005 */
[----:B------:R2:W-:Y:S01]  /*dad0*/  STL [R1+0x24], R5 ;  /* 0x0000240501007387 */ /* 0x0005e20000100800 */
[----:B0-----:R-:W-:-:S05]  /*dae0*/  @P0 IMAD.HI.U32 R2, R5, R2, RZ ;  /* 0x0000000205020227 */ /* 0x001fca00078e00ff */
[----:B-1----:R-:W-:Y:S01]  /*daf0*/  @P0 SHF.R.U32.HI R0, RZ, R3, R2 ;  /* 0x00000003ff000219 */ /* 0x002fe20000011602 */
[----:B---3--:R-:W-:-:S04]  /*db00*/  IMAD R2, R4, UR4, RZ ;  /* 0x0000000404027c24 */ /* 0x008fc8000f8e02ff */
[C---:B----4-:R-:W-:Y:S02]  /*db10*/  IMAD R4, R10.reuse, UR5, R2 ;  /* 0x000000050a047c24 */ /* 0x050fe4000f8e0202 */
[----:B------:R-:W-:Y:S01]  /*db20*/  IMAD.WIDE.U32 R2, R10, UR4, RZ ;  /* 0x000000040a027c25 */ /* 0x000fe2000f8e00ff */
[----:B------:R-:W-:-:S03]  /*db30*/  ULDC.64 UR4, c[0x0][0x2d8] ;  /* 0x0000b60000047ab9 */ /* 0x000fc60000000a00 */
[----:B------:R-:W-:Y:S02]  /*db40*/  IMAD.IADD R3, R3, 0x1, R4 ;  /* 0x0000000103037824 */ /* 0x000fe400078e0204 */
[----:B------:R-:W-:Y:S02]  /*db50*/  IMAD R4, R9, UR4, RZ ;  /* 0x0000000409047c24 */ /* 0x000fe4000f8e02ff */
[----:B------:R0:W5:Y:S01]  /*db60*/  LDL R9, [R1+0x14] ;  /* 0x0000140001097983 */ /* 0x0001620000100800 */
[----:B------:R-:W-:-:S04]  /*db70*/  IMAD.WIDE.U32 R2, R18, UR4, R2 ;  /* 0x0000000412027c25 */ /* 0x000fc8000f8e0002 */
[----:B------:R-:W-:Y:S01]  /*db80*/  IMAD R4, R18, UR5, R4 ;  /* 0x0000000512047c24 */ /* 0x000fe2000f8e0204 */
[----:B------:R-:W-:-:S03]  /*db90*/  ULDC.64 UR4, c[0x0][0x2e0] ;  /* 0x0000b80000047ab9 */ /* 0x000fc60000000a00 */
[----:B------:R-:W-:Y:S02]  /*dba0*/  IMAD.IADD R3, R3, 0x1, R4 ;  /* 0x0000000103037824 */ /* 0x000fe400078e0204 */
[----:B------:R-:W-:Y:S02]  /*dbb0*/  IMAD R4, R8, UR4, RZ ;  /* 0x0000000408047c24 */ /* 0x000fe4000f8e02ff */
[----:B------:R-:W1:Y:S01]  /*dbc0*/  S2R R8, SR_TID.X ;  /* 0x0000000000087919 */ /* 0x000e620000002100 */
[----:B------:R-:W-:-:S04]  /*dbd0*/  IMAD.WIDE.U32 R2, R6, UR4, R2 ;  /* 0x0000000406027c25 */ /* 0x000fc8000f8e0002 */
[----:B------:R-:W-:Y:S01]  /*dbe0*/  IMAD R4, R6, UR5, R4 ;  /* 0x0000000506047c24 */ /* 0x000fe2000f8e0204 */
[----:B------:R-:W-:-:S03]  /*dbf0*/  ULDC.64 UR4, c[0x0][0x2d0] ;  /* 0x0000b40000047ab9 */ /* 0x000fc60000000a00 */
[----:B------:R-:W-:Y:S01]  /*dc00*/  IMAD.IADD R3, R3, 0x1, R4 ;  /* 0x0000000103037824 */ /* 0x000fe200078e0204 */
[----:B------:R-:W-:-:S05]  /*dc10*/  SHF.R.S32.HI R4, RZ, 0x1f, R0 ;  /* 0x0000001fff047819 */ /* 0x000fca0000011400 */
[----:B------:R-:W-:Y:S02]  /*dc20*/  IMAD R4, R4, UR4, RZ ;  /* 0x0000000404047c24 */ /* 0x000fe4000f8e02ff */
[----:B------:R-:W-:-:S04]  /*dc30*/  IMAD.WIDE.U32 R2, R0, UR4, R2 ;  /* 0x0000000400027c25 */ /* 0x000fc8000f8e0002 */
[----:B------:R-:W-:Y:S01]  /*dc40*/  IMAD R4, R0, UR5, R4 ;  /* 0x0000000500047c24 */ /* 0x000fe2000f8e0204 */
[----:B------:R-:W-:Y:S01]  /*dc50*/  ULDC.64 UR4, c[0x0][0x2c8] ;  /* 0x0000b20000047ab9 */ /* 0x000fe20000000a00 */
[----:B------:R-:W-:-:S04]  /*dc60*/  IMAD.MOV R0, RZ, RZ, -R0 ;  /* 0x000000ffff007224 */ /* 0x000fc800078e0a00 */
[----:B------:R-:W-:-:S05]  /*dc70*/  IMAD R0, R7, R0, R5 ;  /* 0x0000000007007224 */ /* 0x000fca00078e0205 */
[----:B------:R-:W-:Y:S01]  /*dc80*/  SHF.R.S32.HI R6, RZ, 0x1f, R0 ;  /* 0x0000001fff067819 */ /* 0x000fe20000011400 */
[----:B------:R-:W-:Y:S02]  /*dc90*/  IMAD.IADD R3, R3, 0x1, R4 ;  /* 0x0000000103037824 */ /* 0x000fe400078e0204 */
[----:B-1----:R-:W-:Y:S02]  /*dca0*/  IMAD.SHL.U32 R10, R8, 0x8, RZ ;  /* 0x00000008080a7824 */ /* 0x002fe400078e00ff */
[----:B------:R-:W-:Y:S02]  /*dcb0*/  IMAD R6, R6, UR4, RZ ;  /* 0x0000000406067c24 */ /* 0x000fe4000f8e02ff */
[----:B--2---:R-:W-:Y:S01]  /*dcc0*/  IMAD.WIDE.U32 R4, R0, UR4, R2 ;  /* 0x0000000400047c25 */ /* 0x004fe2000f8e0002 */
[----:B------:R-:W-:Y:S01]  /*dcd0*/  LOP3.LUT R10, R10, 0x38, RZ, 0xc0, !PT ;  /* 0x000000380a0a7812 */ /* 0x000fe200078ec0ff */
[----:B------:R-:W-:Y:S02]  /*dce0*/  ULDC UR4, c[0x0][0x2b8] ;  /* 0x0000ae0000047ab9 */ /* 0x000fe40000000800 */
[----:B------:R-:W-:Y:S01]  /*dcf0*/  IMAD R0, R0, UR5, R6 ;  /* 0x0000000500007c24 */ /* 0x000fe2000f8e0206 */
[----:B------:R-:W-:-:S03]  /*dd00*/  LEA R3, P1, R4, UR6, 0x1 ;  /* 0x0000000604037c11 */ /* 0x000fc6000f8208ff */
[----:B------:R-:W-:Y:S01]  /*dd10*/  IMAD.IADD R0, R5, 0x1, R0 ;  /* 0x0000000105007824 */ /* 0x000fe200078e0200 */
[----:B------:R-:W-:Y:S01]  /*dd20*/  ISETP.GE.AND P0, PT, R10, UR4, PT ;  /* 0x000000040a007c0c */ /* 0x000fe2000bf06270 */
[----:B------:R-:W-:Y:S01]  /*dd30*/  UMOV UR4, 0xffffffff ;  /* 0xffffffff00047882 */ /* 0x000fe20000000000 */
[----:B------:R-:W-:Y:S02]  /*dd40*/  LOP3.LUT R8, R8, 0x7f, RZ, 0xc0, !PT ;  /* 0x0000007f08087812 */ /* 0x000fe400078ec0ff */
[----:B------:R-:W-:Y:S02]  /*dd50*/  LEA.HI.X R2, R4, UR7, R0, 0x1, P1 ;  /* 0x0000000704027c11 */ /* 0x000fe400088f0c00 */
[----:B------:R-:W-:Y:S01]  /*dd60*/  SHF.R.U32.HI R8, RZ, 0x3, R8 ;  /* 0x00000003ff087819 */ /* 0x000fe20000011608 */
[----:B0-----:R-:W-:Y:S06]  /*dd70*/  BRA.DIV UR4, `(.L_x_4319) ;  /* 0x0000005e04c47947 */ /* 0x001fec000b800000 */
[----:B------:R-:W2:Y:S01]  /*dd80*/  LDL R6, [R1+0x38] ;  /* 0x0000380001067983 */ /* 0x000ea20000100800 */
[----:B------:R-:W-:-:S03]  /*dd90*/  IMAD R17, R17, 0x40, R8 ;  /* 0x0000004011117824 */ /* 0x000fc600078e0208 */
[----:B------:R-:W0:Y:S04]  /*dda0*/  SHFL.IDX PT, R5, R3, RZ, 0x181f ;  /* 0x00181fff03057589 */ /* 0x000e2800000e0000 */
[----:B------:R-:W1:Y:S01]  /*ddb0*/  SHFL.IDX PT, R4, R2, RZ, 0x181f ;  /* 0x00181fff02047589 */ /* 0x000e6200000e0000 */
[----:B--2---:R-:W-:-:S03]  /*ddc0*/  IMAD R0, R6, R7, RZ ;  /* 0x0000000706007224 */ /* 0x004fc600078e02ff */
[----:B------:R-:W-:Y:S01]  /*ddd0*/  SHFL.IDX PT, R6, R2, 0x1, 0x181f ;  /* 0x00381f0002067f89 */ /* 0x000fe200000e0000 */
[C---:B------:R-:W-:Y:S01]  /*dde0*/  VIADD R7, R17.reuse, 0x10 ;  /* 0x0000001011077836 */ /* 0x040fe20000000000 */
[----:B------:R-:W-:-:S04]  /*ddf0*/  ISETP.GE.AND P1, PT, R17, R0, PT ;  /* 0x000000001100720c */ /* 0x000fc80003f26270 */
[----:B------:R2:W-:Y:S09]  /*de00*/  STL [R1+0x4c], R7 ;  /* 0x00004c0701007387 */ /* 0x0005f20000100800 */
[----:B0-----:R-:W-:-:S05]  /*de10*/  @!P1 LEA R5, P2, R10, R5, 0x1 ;  /* 0x000000050a059211 */ /* 0x001fca00078408ff */
[----:B-1----:R-:W-:-:S05]  /*de20*/  @!P1 IMAD.X R4, RZ, RZ, R4, P2 ;  /* 0x000000ffff049224 */ /* 0x002fca00010e0604 */
        /* <DEDUP_REMOVED lines=25> */
.L_x_4451:
[----:B------:R1:W5:Y:S01]  /*dfc0*/  LDL R8, [R1+0x4] ;  /* 0x0000040001087983 */ /* 0x0003620000100800 */
[----:B0-----:R-:W-:-:S05]  /*dfd0*/  VIADD R2, R17, 0x30 ;  /* 0x0000003011027836 */ /* 0x001fca0000000000 */
        /* <DEDUP_REMOVED lines=10> */
.L_x_4320:
[----:B------:R-:W2:Y:S01]  /*e080*/  LDL R0, [R1+0x4] ;  /* 0x0000040001007983 */ /* 0x000ea20000100800 */
[----:B------:R-:W-:Y:S02]  /*e090*/  PLOP3.LUT P1, PT, P1, P0, PT, 0xa2, 0x0 ;  /* 0x000000000000781c */ /* 0x000fe40000f21472 */
[----:B--2---:R-:W-:-:S08]  /*e0a0*/  @P0 R2UR P1, UR4, R0 ;  /* 0x00000000000402ca */ /* 0x004fd00000020000 */
[----:B------:R-:W-:-:S05]  /*e0b0*/  @P0 PLOP3.LUT P0, PT, P1, PT, PT, 0x80, 0x0 ;  /* 0x000000000000081c */ /* 0x000fca0000f0f070 */
[----:B------:R-:W-:Y:S01]  /*e0c0*/  @!P1 SYNCS.ARRIVE.TRANS64.RED.A0T1 RZ, [UR4+0x38800], RZ ;  /* 0x038800ffffff99a7 */ /* 0x000fe20008200404 */
[----:B------:R-:W-:Y:S07]  /*e0d0*/  @!P1 ARRIVES.LDGSTSBAR.64.TRANSCNT [UR4+0x38800] ;  /* 0x03880000ff0099b0 */ /* 0x000fee0008000a84 */
[----:B------:R-:W-:Y:S05]  /*e0e0*/  @P0 BRA.U.ANY `(.L_x_4320) ;  /* 0xfffffffd00e40947 */ /* 0x000fea000393ffff */
[----:B------:R-:W-:Y:S01]  /*e0f0*/  NOP ;  /* 0x0000000000007918 */ /* 0x000fe20000000000 */
[----:B-1----:R-:W2:Y:S01]  /*e100*/  LDL.LU R2, [R1+0x40] ;  /* 0x0000400001027983 */ /* 0x002ea20000300800 */
[----:B------:R-:W-:Y:S01]  /*e110*/  ULDC.64 UR4, c[0x0][0x398] ;  /* 0x0000e60000047ab9 */ /* 0x000fe20000000a00 */
[----:B------:R0:W-:Y:S02]  /*e120*/  SYNCS.ARRIVE.TRANS64.A1T0 RZ, [R0+URZ+0x38800], RZ ;  /* 0x038800ff00ff79a7 */ /* 0x0001e4000810003f */
[----:B------:R-:W3:Y:S01]  /*e130*/  LDL.LU R3, [R1+0x28] ;  /* 0x0000280001037983 */ /* 0x000ee20000300800 */
[----:B------:R-:W-:Y:S01]  /*e140*/  BSSY B6, `(.L_x_4321) ;  /* 0x000001a000067945 */ /* 0x000fe20003800000 */
[----:B0-----:R-:W-:-:S05]  /*e150*/  VIADD R0, R0, 0x26400 ;  /* 0x0002640000007836 */ /* 0x001fca0000000000 */
[----:B------:R-:W-:Y:S01]  /*e160*/  LOP3.LUT P0, RZ, R0, 0x3ff, RZ, 0xc0, !PT ;  /* 0x000003ff00ff7812 */ /* 0x000fe2000780c0ff */
[----:B--2---:R-:W-:-:S04]  /*e170*/  IMAD R2, R2, UR4, RZ ;  /* 0x0000000402027c24 */ /* 0x004fc8000f8e02ff */
[C---:B---3--:R-:W-:Y:S02]  /*e180*/  IMAD R2, R3.reuse, UR5, R2 ;  /* 0x0000000503027c24 */ /* 0x048fe4000f8e0202 */
[----:B------:R-:W-:-:S04]  /*e190*/  IMAD.WIDE.U32 R4, R3, UR4, RZ ;  /* 0x0000000403047c25 */ /* 0x000fc8000f8e00ff */
[----:B------:R-:W-:Y:S01]  /*e1a0*/  IMAD.IADD R0, R5, 0x1, R2 ;  /* 0x0000000105007824 */ /* 0x000fe200078e0202 */
[----:B------:R0:W-:Y:S04]  /*e1b0*/  STL.64 [R1+0x40], R4 ;  /* 0x0000400401007387 */ /* 0x0001e80000100a00 */
        /* <DEDUP_REMOVED lines=13> */
[----:B-----5:R-:W-:Y:S02]  /*e290*/  IMAD.MOV.U32 R8, RZ, RZ, 0x70 ;  /* 0x00000070ff087424 */ /* 0x020fe400078e00ff */
[----:B------:R-:W-:Y:S02]  /*e2a0*/  IMAD.MOV.U32 R12, RZ, RZ, 0x1 ;  /* 0x00000001ff0c7424 */ /* 0x000fe400078e00ff */
[----:B------:R-:W-:-:S07]  /*e2b0*/  IMAD.MOV.U32 R13, RZ, RZ, RZ ;  /* 0x000000ffff0d7224 */ /* 0x000fce00078e00ff */
[----:B------:R-:W-:-:S07]  /*e2c0*/  LEPC R20, `(.L_x_4322) ;  /* 0x000000001014794e */ /* 0x000fce0000000000 */
[----:B0-----:R-:W-:Y:S05]  /*e2d0*/  CALL.ABS.NOINC R2 ;  /* 0x0000000002007343 */ /* 0x001fea0003c00000 */
.L_x_4322:
[----:B------:R-:W-:Y:S05]  /*e2e0*/  BSYNC B6 ;  /* 0x0000000000067941 */ /* 0x000fea0003800000 */
.L_x_4321:
[----:B------:R-:W2:Y:S01]  /*e2f0*/  LDL.LU R6, [R1+0x28] ;  /* 0x0000280001067983 */ /* 0x000ea20000300800 */
[----:B------:R-:W1:Y:S01]  /*e300*/  LDC R7, c[0x0][0x448] ;  /* 0x00011200ff077b82 */ /* 0x000e620000000800 */
[----:B------:R-:W-:Y:S02]  /*e310*/  ULDC.64 UR4, c[0x0][0x3d8] ;  /* 0x0000f60000047ab9 */ /* 0x000fe40000000a00 */
[----:B------:R-:W2:Y:S04]  /*e320*/  LDL.LU.64 R2, [R1+0x40] ;  /* 0x0000400001027983 */ /* 0x000ea80000300a00 */
[----:B0-----:R-:W3:Y:S04]  /*e330*/  LDL.LU R0, [R1+0x50] ;  /* 0x0000500001007983 */ /* 0x001ee80000300800 */
[----:B------:R-:W4:Y:S04]  /*e340*/  LDL.LU R5, [R1+0x54] ;  /* 0x0000540001057983 */ /* 0x000f280000300800 */
[----:B------:R-:W4:Y:S01]  /*e350*/  LDL.LU R4, [R1+0x34] ;  /* 0x0000340001047983 */ /* 0x000f220000300800 */
[----:B-1----:R-:W-:Y:S01]  /*e360*/  ISETP.NE.AND P0, PT, R7, 0x1, PT ;  /* 0x000000010700780c */ /* 0x002fe20003f05270 */
[----:B--2---:R-:W-:-:S02]  /*e370*/  IMAD.MOV.U32 R3, RZ, RZ, R6 ;  /* 0x000000ffff037224 */ /* 0x004fc400078e0006 */
[----:B------:R-:W2:Y:S01]  /*e380*/  LDL.LU R6, [R1+0x24] ;  /* 0x0000240001067983 */ /* 0x000ea20000300800 */
[----:B---3--:R-:W-:-:S03]  /*e390*/  IMAD R0, R0, UR4, RZ ;  /* 0x0000000400007c24 */ /* 0x008fc6000f8e02ff */
[----:B------:R-:W3:Y:S01]  /*e3a0*/  LDL.LU R9, [R1+0x8] ;  /* 0x0000080001097983 */ /* 0x000ee20000300800 */
[----:B------:R-:W-:-:S04]  /*e3b0*/  IMAD.WIDE.U32 R2, R18, UR4, R2 ;  /* 0x0000000412027c25 */ /* 0x000fc8000f8e0002 */
[----:B------:R-:W-:Y:S01]  /*e3c0*/  IMAD R0, R18, UR5, R0 ;  /* 0x0000000512007c24 */ /* 0x000fe2000f8e0200 */
[----:B------:R-:W-:-:S03]  /*e3d0*/  ULDC.64 UR4, c[0x0][0x3e0] ;  /* 0x0000f80000047ab9 */ /* 0x000fc60000000a00 */
[----:B------:R-:W-:Y:S02]  /*e3e0*/  IMAD.IADD R3, R3, 0x1, R0 ;  /* 0x0000000103037824 */ /* 0x000fe400078e0200 */
[----:B----4-:R-:W-:Y:S02]  /*e3f0*/  IMAD R0, R5, UR4, RZ ;  /* 0x0000000405007c24 */ /* 0x010fe4000f8e02ff */
[C---:B------:R-:W-:Y:S01]  /*e400*/  IMAD.WIDE.U32 R2, R4.reuse, UR4, R2 ;  /* 0x0000000404027c25 */ /* 0x040fe2000f8e0002 */
[----:B------:R-:W0:Y:S03]  /*e410*/  @P0 LDC R5, c[0x0][0x450] ;  /* 0x00011400ff050b82 */ /* 0x000e260000000800 */
[----:B------:R-:W-:Y:S01]  /*e420*/  IMAD R0, R4, UR5, R0 ;  /* 0x0000000504007c24 */ /* 0x000fe2000f8e0200 */
[----:B-----5:R-:W1:Y:S01]  /*e430*/  S2R R8, SR_TID.X ;  /* 0x0000000000087919 */ /* 0x020e620000002100 */
[----:B------:R-:W-:-:S02]  /*e440*/  ULDC.64 UR4, c[0x0][0x3d0] ;  /* 0x0000f40000047ab9 */ /* 0x000fc40000000a00 */
[----:B------:R-:W-:Y:S02]  /*e450*/  IMAD.IADD R3, R3, 0x1, R0 ;  /* 0x0000000103037824 */ /* 0x000fe400078e0200 */
[----:B------:R-:W2:Y:S01]  /*e460*/  @P0 LDC R0, c[0x0][0x44c] ;  /* 0x00011300ff000b82 */ /* 0x000ea20000000800 */
[----:B-1----:R-:W-:-:S05]  /*e470*/  IMAD.SHL.U32 R8, R8, 0x8, RZ ;  /* 0x0000000808087824 */ /* 0x002fca00078e00ff */
[----:B------:R-:W-:-:S04]  /*e480*/  LOP3.LUT R8, R8, 0x38, RZ, 0xc0, !PT ;  /* 0x0000003808087812 */ /* 0x000fc800078ec0ff */
[C---:B------:R-:W-:Y:S02]  /*e490*/  LOP3.LUT R11, R8.reuse, 0x80, RZ, 0xfc, !PT ;  /* 0x00000080080b7812 */ /* 0x040fe400078efcff */
[----:B------:R-:W-:Y:S01]  /*e4a0*/  LOP3.LUT R8, R8, 0x40, RZ, 0xfc, !PT ;  /* 0x0000004008087812 */ /* 0x000fe200078efcff */
[----:B--2---:R-:W-:-:S04]  /*e4b0*/  @P0 IMAD.HI.U32 R0, R6, R0, RZ ;  /* 0x0000000006000227 */ /* 0x004fc800078e00ff */
[----:B------:R-:W-:Y:S01]  /*e4c0*/  IMAD.MOV.U32 R4, RZ, RZ, R6 ;  /* 0x000000ffff047224 */ /* 0x000fe200078e0006 */
[----:B0-----:R-:W-:-:S05]  /*e4d0*/  @P0 SHF.R.U32.HI R4, RZ, R5, R0 ;  /* 0x00000005ff040219 */ /* 0x001fca0000011600 */
[----:B------:R-:W-:-:S04]  /*e4e0*/  IMAD.MOV R0, RZ, RZ, -R4 ;  /* 0x000000ffff007224 */ /* 0x000fc800078e0a04 */
[----:B------:R-:W-:Y:S02]  /*e4f0*/  IMAD R0, R7, R0, R6 ;  /* 0x0000000007007224 */ /* 0x000fe400078e0206 */
[----:B------:R-:W0:Y:S01]  /*e500*/  S2R R6, SR_TID.X ;  /* 0x0000000000067919 */ /* 0x000e220000002100 */
        /* <DEDUP_REMOVED lines=10> */
[----:B------:R-:W-:-:S03]  /*e5b0*/  ULDC.64 UR4, c[0x0][0x390] ;  /* 0x0000e40000047ab9 */ /* 0x000fc60000000a00 */
[----:B------:R-:W-:Y:S01]  /*e5c0*/  IMAD.IADD R4, R3, 0x1, R0 ;  /* 0x0000000103047824 */ /* 0x000fe200078e0200 */
[----:B------:R-:W-:Y:S01]  /*e5d0*/  LEA R0, P0, R2, UR4, 0x1 ;  /* 0x0000000402007c11 */ /* 0x000fe2000f8008ff */
[----:B0-----:R-:W-:Y:S01]  /*e5e0*/  IMAD.SHL.U32 R10, R6, 0x8, RZ ;  /* 0x00000008060a7824 */ /* 0x001fe200078e00ff */
[----:B------:R-:W-:Y:S02]  /*e5f0*/  ULDC UR4, c[0x0][0x3b8] ;  /* 0x0000ee0000047ab9 */ /* 0x000fe40000000800 */
[----:B------:R-:W-:Y:S02]  /*e600*/  ISETP.GE.AND P1, PT, R8, UR4, PT ;  /* 0x0000000408007c0c */ /* 0x000fe4000bf26270 */
[----:B------:R-:W0:Y:S01]  /*e610*/  S2R R8, SR_TID.X ;  /* 0x0000000000087919 */ /* 0x000e220000002100 */
[----:B------:R-:W-:-:S04]  /*e620*/  LOP3.LUT R10, R10, 0x38, RZ, 0xc0, !PT ;  /* 0x000000380a0a7812 */ /* 0x000fc800078ec0ff */
[----:B------:R-:W-:Y:S02]  /*e630*/  ISETP.GE.AND P3, PT, R10, UR4, PT ;  /* 0x000000040a007c0c */ /* 0x000fe4000bf66270 */
[----:B------:R-:W-:Y:S02]  /*e640*/  ISETP.GE.AND P2, PT, R11, UR4, PT ;  /* 0x000000040b007c0c */ /* 0x000fe4000bf46270 */
[----:B---3--:R-:W-:-:S09]  /*e650*/  LOP3.LUT R9, R9, 0xfffffff7, RZ, 0xc0, !PT ;  /* 0xfffffff709097812 */ /* 0x008fd200078ec0ff */
[----:B------:R-:W-:-:S04]  /*e660*/  @P3 LOP3.LUT R9, R9, 0x8, RZ, 0xfc, !PT ;  /* 0x0000000809093812 */ /* 0x000fc800078efcff */
[----:B------:R-:W-:-:S04]  /*e670*/  LOP3.LUT R9, R9, 0xfffffffd, RZ, 0xc0, !PT ;  /* 0xfffffffd09097812 */ /* 0x000fc800078ec0ff */
[----:B------:R-:W-:-:S04]  /*e680*/  @P2 LOP3.LUT R9, R9, 0x2, RZ, 0xfc, !PT ;  /* 0x0000000209092812 */ /* 0x000fc800078efcff */
[----:B------:R-:W-:Y:S01]  /*e690*/  LOP3.LUT R9, R9, 0xfffffffb, RZ, 0xc0, !PT ;  /* 0xfffffffb09097812 */ /* 0x000fe200078ec0ff */
[----:B0-----:R-:W-:-:S03]  /*e6a0*/  IMAD.SHL.U32 R8, R8, 0x8, RZ ;  /* 0x0000000808087824 */ /* 0x001fc600078e00ff */
[----:B------:R-:W-:Y:S02]  /*e6b0*/  @P1 LOP3.LUT R9, R9, 0x4, RZ, 0xfc, !PT ;  /* 0x0000000409091812 */ /* 0x000fe400078efcff */
[----:B------:R-:W-:-:S03]  /*e6c0*/  LOP3.LUT R8, R8, 0x38, RZ, 0xc0, !PT ;  /* 0x0000003808087812 */ /* 0x000fc600078ec0ff */
[----:B------:R0:W-:Y:S02]  /*e6d0*/  STL [R1+0x8], R9 ;  /* 0x0000080901007387 */ /* 0x0001e40000100800 */
[C---:B0-----:R-:W-:Y:S02]  /*e6e0*/  LOP3.LUT R9, R8.reuse, 0x100, RZ, 0xfc, !PT ;  /* 0x0000010008097812 */ /* 0x041fe400078efcff */
[----:B------:R-:W-:-:S04]  /*e6f0*/  LOP3.LUT R8, R8, 0xc0, RZ, 0xfc, !PT ;  /* 0x000000c008087812 */ /* 0x000fc800078efcff */
[----:B------:R-:W-:Y:S01]  /*e700*/  ISETP.GE.AND P5, PT, R8, UR4, PT ;  /* 0x0000000408007c0c */ /* 0x000fe2000bfa6270 */
[----:B------:R-:W-:Y:S01]  /*e710*/  IMAD.SHL.U32 R8, R6, 0x8, RZ ;  /* 0x0000000806087824 */ /* 0x000fe200078e00ff */
[----:B------:R-:W-:Y:S01]  /*e720*/  LEA.HI.X R4, R2, UR5, R4, 0x1, P0 ;  /* 0x0000000502047c11 */ /* 0x000fe200080f0c04 */
[----:B------:R-:W-:Y:S01]  /*e730*/  IMAD.SHL.U32 R6, R6, 0x8, RZ ;  /* 0x0000000806067824 */ /* 0x000fe200078e00ff */
[----:B------:R-:W-:Y:S02]  /*e740*/  SEL R5, RZ, 0x1, P3 ;  /* 0x00000001ff057807 */ /* 0x000fe40001800000 */
[----:B------:R-:W-:Y:S02]  /*e750*/  LOP3.LUT R8, R8, 0x38, RZ, 0xc0, !PT ;  /* 0x0000003808087812 */ /* 0x000fe400078ec0ff */
[----:B------:R-:W-:Y:S02]  /*e760*/  SEL R3, RZ, 0x4, P2 ;  /* 0x00000004ff037807 */ /* 0x000fe40001000000 */
[----:B------:R-:W-:-:S02]  /*e770*/  SEL R2, RZ, 0x2, P1 ;  /* 0x00000002ff027807 */ /* 0x000fc40000800000 */
[----:B------:R-:W-:Y:S02]  /*e780*/  ISETP.GE.AND P0, PT, R9, UR4, PT ;  /* 0x0000000409007c0c */ /* 0x000fe4000bf06270 */
[----:B------:R-:W-:Y:S02]  /*e790*/  LOP3.LUT R9, R8, 0x180, RZ, 0xfc, !PT ;  /* 0x0000018008097812 */ /* 0x000fe400078efcff */
[----:B------:R-:W-:Y:S02]  /*e7a0*/  LOP3.LUT R6, R6, 0x38, RZ, 0xc0, !PT ;  /* 0x0000003806067812 */ /* 0x000fe400078ec0ff */
[----:B------:R-:W-:Y:S02]  /*e7b0*/  IADD3 R2, R3, R2, R5 ;  /* 0x0000000203027210 */ /* 0x000fe40007ffe005 */
[----:B------:R-:W-:Y:S02]  /*e7c0*/  SEL R5, RZ, 0x10, P0 ;  /* 0x00000010ff057807 */ /* 0x000fe40000000000 */
[----:B------:R-:W-:-:S02]  /*e7d0*/  SEL R3, RZ, 0x8, P5 ;  /* 0x00000008ff037807 */ /* 0x000fc40002800000 */
[----:B------:R-:W-:Y:S02]  /*e7e0*/  ISETP.GE.AND P1, PT, R9, UR4, PT ;  /* 0x0000000409007c0c */ /* 0x000fe4000bf26270 */
[C---:B------:R-:W-:Y:S02]  /*e7f0*/  LOP3.LUT R8, R6.reuse, 0x140, RZ, 0xfc, !PT ;  /* 0x0000014006087812 */ /* 0x040fe400078efcff */
[----:B------:R-:W-:Y:S02]  /*e800*/  IADD3 R2, R5, R2, R3 ;  /* 0x0000000205027210 */ /* 0x000fe40007ffe003 */
[----:B------:R-:W-:Y:S02]  /*e810*/  SEL R5, RZ, 0x40, P1 ;  /* 0x00000040ff057807 */ /* 0x000fe40000800000 */
[----:B------:R-:W-:Y:S02]  /*e820*/  LOP3.LUT R6, R6, 0x1c0, RZ, 0xfc, !PT ;  /* 0x000001c006067812 */ /* 0x000fe400078efcff */
[----:B------:R-:W-:-:S02]  /*e830*/  ISETP.GE.AND P1, PT, R8, UR4, PT ;  /* 0x0000000408007c0c */ /* 0x000fc4000bf26270 */
[----:B------:R-:W-:Y:S02]  /*e840*/  ISETP.GE.AND P2, PT, R6, UR4, PT ;  /* 0x0000000406007c0c */ /* 0x000fe4000bf46270 */
[----:B------:R-:W-:Y:S01]  /*e850*/  SEL R3, RZ, 0x20, P1 ;  /* 0x00000020ff037807 */ /* 0x000fe20000800000 */
[----:B------:R-:W-:Y:S01]  /*e860*/  UMOV UR4, 0xffffffff ;  /* 0xffffffff00047882 */ /* 0x000fe20000000000 */
[----:B------:R-:W-:Y:S02]  /*e870*/  SEL R6, RZ, 0x80, P2 ;  /* 0x00000080ff067807 */ /* 0x000fe40001000000 */
[----:B------:R-:W-:-:S05]  /*e880*/  IADD3 R5, R5, R2, R3 ;  /* 0x0000000205057210 */ /* 0x000fca0007ffe003 */
[----:B------:R-:W-:Y:S01]  /*e890*/  IMAD.IADD R6, R5, 0x1, R6 ;  /* 0x0000000105067824 */ /* 0x000fe200078e0206 */
[----:B------:R-:W-:Y:S06]  /*e8a0*/  BRA.DIV UR4, `(.L_x_4323) ;  /* 0x0000005a04487947 */ /* 0x000fec000b800000 */
[----:B------:R-:W2:Y:S04]  /*e8b0*/  LDL.LU R8, [R1+0x8] ;  /* 0x0000080001087983 */ /* 0x000ea80000300800 */
[----:B------:R-:W3:Y:S04]  /*e8c0*/  LDL.LU R3, [R1+0x38] ;  /* 0x0000380001037983 */ /* 0x000ee80000300800 */
[----:B------:R-:W4:Y:S04]  /*e8d0*/  LDL.LU R2, [R1+0x4c] ;  /* 0x00004c0001027983 */ /* 0x000f280000300800 */
[----:B------:R-:W5:Y:S04]  /*e8e0*/  LDL R11, [R1+0x14] ;  /* 0x00001400010b7983 */ /* 0x000f680000100800 */
[----:B------:R-:W5:Y:S04]  /*e8f0*/  LDL.LU R15, [R1+0x58] ;  /* 0x00005800010f7983 */ /* 0x000f680000300800 */
[----:B------:R-:W-:Y:S04]  /*e900*/  SHFL.IDX PT, R14, R0, 0x1, 0x181f ;  /* 0x00381f00000e7f89 */ /* 0x000fe800000e0000 */
[----:B------:R-:W-:Y:S01]  /*e910*/  SHFL.IDX PT, R9, R4, 0x1, 0x181f ;  /* 0x00381f0004097f89 */ /* 0x000fe200000e0000 */
[----:B--2---:R-:W-:-:S02]  /*e920*/  IMAD.MOV.U32 R12, RZ, RZ, R8 ;  /* 0x000000ffff0c7224 */ /* 0x004fc400078e0008 */
[----:B---3--:R-:W-:Y:S02]  /*e930*/  IMAD R7, R3, R7, RZ ;  /* 0x0000000703077224 */ /* 0x008fe400078e02ff */
[----:B------:R-:W0:Y:S03]  /*e940*/  S2R R3, SR_TID.X ;  /* 0x0000000000037919 */ /* 0x000e260000002100 */
[-C--:B------:R-:W-:Y:S02]  /*e950*/  ISETP.GE.AND P2, PT, R17, R7.reuse, PT ;  /* 0x000000071100720c */ /* 0x080fe40003f46270 */
[----:B------:R-:W-:Y:S02]  /*e960*/  LOP3.LUT R12, R12, 0xfffffbff, RZ, 0xc0, !PT ;  /* 0xfffffbff0c0c7812 */ /* 0x000fe400078ec0ff */
[----:B----4-:R-:W-:Y:S02]  /*e970*/  ISETP.GE.AND P3, PT, R2, R7, PT ;  /* 0x000000070200720c */ /* 0x010fe40003f66270 */
[----:B------:R-:W-:-:S04]  /*e980*/  @P1 LOP3.LUT R12, R12, 0x400, RZ, 0xfc, !PT ;  /* 0x000004000c0c1812 */ /* 0x000fc800078efcff */
[----:B------:R-:W-:-:S03]  /*e990*/  LOP3.LUT P1, RZ, R12, 0x8, RZ, 0xc0, !PT ;  /* 0x000000080cff7812 */ /* 0x000fc6000782c0ff */
[----:B------:R-:W-:Y:S02]  /*e9a0*/  @!P2 LOP3.LUT R2, R5, 0x40, RZ, 0xc0, !PT ;  /* 0x000000400502a812 */ /* 0x000fe400078ec0ff */
[C---:B------:R-:W-:Y:S02]  /*e9b0*/  LOP3.LUT P4, RZ, R12.reuse, 0x2, RZ, 0xc0, !PT ;  /* 0x000000020cff7812 */ /* 0x040fe4000788c0ff */
[----:B------:R-:W-:Y:S02]  /*e9c0*/  LOP3.LUT R12, R12, 0xfffffeff, RZ, 0xc0, !PT ;  /* 0xfffffeff0c0c7812 */ /* 0x000fe400078ec0ff */
[----:B------:R-:W-:Y:S02]  /*e9d0*/  @!P2 SHF.R.U32.HI R2, RZ, 0x2, R2 ;  /* 0x00000002ff02a819 */ /* 0x000fe40000011602 */
[----:B------:R-:W-:Y:S02]  /*e9e0*/  @P3 LOP3.LUT R12, R12, 0x100, RZ, 0xfc, !PT ;  /* 0x000001000c0c3812 */ /* 0x000fe400078efcff */
[----:B------:R-:W-:-:S02]  /*e9f0*/  @!P2 ISETP.NE.U32.AND P3, PT, R2, RZ, PT ;  /* 0x000000ff0200a20c */ /* 0x000fc40003f65070 */
[----:B------:R-:W-:Y:S02]  /*ea00*/  @!P2 LOP3.LUT R2, R6, 0x80, RZ, 0xc0, !PT ;  /* 0x000000800602a812 */ /* 0x000fe400078ec0ff */
[----:B------:R-:W-:Y:S02]  /*ea10*/  LOP3.LUT R12, R12, 0xffffffdf, RZ, 0xc0, !PT ;  /* 0xffffffdf0c0c7812 */ /* 0x000fe400078ec0ff */
[----:B------:R-:W-:Y:S01]  /*ea20*/  @!P2 SHF.R.U32.HI R2, RZ, 0x3, R2 ;  /* 0x00000003ff02a819 */ /* 0x000fe20000011602 */
[----:B0-----:R-:W-:Y:S02]  /*ea30*/  IMAD.SHL.U32 R13, R3, 0x8, RZ ;  /* 0x00000008030d7824 */ /* 0x001fe400078e00ff */
[----:B------:R-:W0:Y:S04]  /*ea40*/  SHFL.IDX PT, R3, R0, RZ, 0x181f ;  /* 0x00181fff00037589 */ /* 0x000e2800000e0000 */
[----:B------:R-:W-:-:S02]  /*ea50*/  @P3 LOP3.LUT R12, R12, 0x20, RZ, 0xfc, !PT ;  /* 0x000000200c0c3812 */ /* 0x000fc400078efcff */
[----:B------:R-:W-:Y:S02]  /*ea60*/  @!P2 ISETP.NE.U32.AND P3, PT, R2, RZ, PT ;  /* 0x000000ff0200a20c */ /* 0x000fe40003f65070 */
[----:B------:R-:W1:Y:S01]  /*ea70*/  SHFL.IDX PT, R2, R4, RZ, 0x181f ;  /* 0x00181fff04027589 */ /* 0x000e6200000e0000 */
[----:B------:R-:W-:Y:S02]  /*ea80*/  LOP3.LUT R13, R13, 0x38, RZ, 0xc0, !PT ;  /* 0x000000380d0d7812 */ /* 0x000fe400078ec0ff */
[----:B------:R-:W-:Y:S02]  /*ea90*/  LOP3.LUT R12, R12, 0xfffffdff, RZ, 0xc0, !PT ;  /* 0xfffffdff0c0c7812 */ /* 0x000fe400078ec0ff */
[----:B0-----:R-:W-:-:S05]  /*eaa0*/  @!P2 LEA R3, P6, R13, R3, 0x1 ;  /* 0x000000030d03a211 */ /* 0x001fca00078c08ff */
[----:B-1----:R-:W-:-:S05]  /*eab0*/  @!P2 IMAD.X R2, RZ, RZ, R2, P6 ;  /* 0x000000ffff02a224 */ /* 0x002fca00030e0602 */
[-C--:B------:R-:W-:Y:S02]  /*eac0*/  @!P2 LOP3.LUT R3, R3, R2.reuse, RZ, 0x3c, !PT ;  /* 0x000000020303a212 */ /* 0x080fe400078e3cff */
[----:B------:R-:W-:Y:S02]  /*ead0*/  @P3 LOP3.LUT R12, R12, 0x200, RZ, 0xfc, !PT ;  /* 0x000002000c0c3812 */ /* 0x000fe400078efcff */
[C---:B------:R-:W-:Y:S02]  /*eae0*/  @!P2 LOP3.LUT R2, R3.reuse, R2, RZ, 0x3c, !PT ;  /* 0x000000020302a212 */ /* 0x040fe400078e3cff */
[C---:B------:R-:W-:Y:S02]  /*eaf0*/  LOP3.LUT P6, RZ, R12.reuse, 0x4, RZ, 0xc0, !PT ;  /* 0x000000040cff7812 */ /* 0x040fe400078cc0ff */
[----:B------:R-:W-:Y:S02]  /*eb00*/  @!P2 LOP3.LUT R3, R3, R2, RZ, 0x3c, !PT ;  /* 0x000000020303a212 */ /* 0x000fe400078e3cff */
[----:B------:R-:W-:-:S03]  /*eb10*/  LOP3.LUT P3, RZ, R12, 0x20, RZ, 0xc0, !PT ;  /* 0x000000200cff7812 */ /* 0x000fc6000786c0ff */
[----:B-----5:R-:W-:Y:S01]  /*eb20*/  @!P2 LDGSTS.E.BYPASS.LTC128B.128 [R11+0x26400], desc[UR38][R2.64], !P1 ;  /* 0x26400000020bafae */ /* 0x020fe2000c901d66 */
[----:B------:R-:W-:-:S05]  /*eb30*/  LOP3.LUT P1, RZ, R12, 0x400, RZ, 0xc0, !PT ;  /* 0x000004000cff7812 */ /* 0x000fca000782c0ff */
[----:B------:R-:W-:Y:S04]  /*eb40*/  @!P2 LDGSTS.E.BYPASS.LTC128B.128 [R11+0x28400], desc[UR38][R2.64+0x80], !P6 ;  /* 0x28400080020bafae */ /* 0x000fe8000f101d66 */
[----:B------:R-:W-:Y:S04]  /*eb50*/  @!P2 LDGSTS.E.BYPASS.LTC128B.128 [R11+0x2a400], desc[UR38][R2.64+0x100], !P4 ;  /* 0x2a400100020bafae */ /* 0x000fe8000e101d66 */
[----:B------:R-:W-:Y:S04]  /*eb60*/  @!P2 LDGSTS.E.BYPASS.LTC128B.128 [R11+0x2c400], desc[UR38][R2.64+0x180], !P5 ;  /* 0x2c400180020bafae */ /* 0x000fe8000e901d66 */
[----:B------:R-:W-:Y:S04]  /*eb70*/  @!P2 LDGSTS.E.BYPASS.LTC128B.128 [R11+0x2e400], desc[UR38][R2.64+0x200], !P0 ;  /* 0x2e400200020bafae */ /* 0x000fe8000c101d66 */
[----:B------:R-:W-:Y:S04]  /*eb80*/  @!P2 LDGSTS.E.BYPASS.LTC128B.128 [R11+0x30400], desc[UR38][R2.64+0x280], !P1 ;  /* 0x30400280020bafae */ /* 0x000fe8000c901d66 */
[----:B------:R-:W-:Y:S01]  /*eb90*/  @!P2 LDGSTS.E.BYPASS.LTC128B.128 [R11+0x32400], desc[UR38][R2.64+0x300], P3 ;  /* 0x32400300020bafae */ /* 0x000fe20009901d66 */
[----:B------:R-:W-:-:S13]  /*eba0*/  LOP3.LUT P3, RZ, R12, 0x200, RZ, 0xc0, !PT ;  /* 0x000002000cff7812 */ /* 0x000fda000786c0ff */
[----:B------:R0:W-:Y:S01]  /*ebb0*/  @!P2 LDGSTS.E.BYPASS.LTC128B.128 [R11+0x34400], desc[UR38][R2.64+0x380], P3 ;  /* 0x34400380020bafae */ /* 0x0001e20009901d66 */
[----:B------:R-:W-:-:S13]  /*ebc0*/  LOP3.LUT P3, RZ, R12, 0x100, RZ, 0xc0, !PT ;  /* 0x000001000cff7812 */ /* 0x000fda000786c0ff */
[----:B------:R-:W-:-:S05]  /*ebd0*/  @!P3 LEA R10, P2, R13, R14, 0x1 ;  /* 0x0000000e0d0ab211 */ /* 0x000fca00078408ff */
[----:B------:R-:W-:Y:S01]  /*ebe0*/  @!P3 IMAD.X R9, RZ, RZ, R9, P2 ;  /* 0x000000ffff09b224 */ /* 0x000fe200010e0609 */
[----:B------:R-:W-:Y:S02]  /*ebf0*/  LOP3.LUT P2, RZ, R12, 0x8, RZ, 0xc0, !PT ;  /* 0x000000080cff7812 */ /* 0x000fe4000784c0ff */
[----:B------:R-:W-:Y:S01]  /*ec00*/  @!P3 LOP3.LUT R8, R5, 0x40, RZ, 0xc0, !PT ;  /* 0x000000400508b812 */ /* 0x000fe200078ec0ff */
[----:B0-----:R-:W-:Y:S02]  /*ec10*/  @!P3 IMAD.MOV.U32 R2, RZ, RZ, R10 ;  /* 0x000000ffff02b224 */ /* 0x001fe400078e000a */
        /* <DEDUP_REMOVED lines=12> */
[----:B------:R-:W-:-:S03]  /*ece0*/  @!P3 ISETP.NE.U32.AND P2, PT, R8, RZ, PT ;  /* 0x000000ff0800b20c */ /* 0x000fc60003f45070 */
[----:B------:R-:W-:Y:S10]  /*ecf0*/  SHFL.IDX PT, R10, R4, 0x2, 0x181f ;  /* 0x00581f00040a7f89 */ /* 0x000ff400000e0000 */
[----:B------:R0:W-:Y:S01]  /*ed00*/  @!P3 LDGSTS.E.BYPASS.LTC128B.128 [R11+0x34c00], desc[UR38][R2.64+0x380], P2 ;  /* 0x34c00380020bbfae */ /* 0x0001e20009101d66 */
[----:B------:R-:W-:-:S03]  /*ed10*/  ISETP.GE.AND P2, PT, R15, R7, PT ;  /* 0x000000070f00720c */ /* 0x000fc60003f46270 */
[----:B0-----:R-:W0:Y:S01]  /*ed20*/  SHFL.IDX PT, R3, R0, 0x2, 0x181f ;  /* 0x00581f0000037f89 */ /* 0x001e2200000e0000 */
[----:B------:R-:W-:-:S04]  /*ed30*/  LOP3.LUT R12, R12, 0xffffff7f, RZ, 0xc0, !PT ;  /* 0xffffff7f0c0c7812 */ /* 0x000fc800078ec0ff */
[----:B------:R-:W-:-:S05]  /*ed40*/  @P6 LOP3.LUT R12, R12, 0x80, RZ, 0xfc, !PT ;  /* 0x000000800c0c6812 */ /* 0x000fca00078efcff */
[----:B------:R-:W-:Y:S02]  /*ed50*/  @!P2 LOP3.LUT R2, R5, 0x40, RZ, 0xc0, !PT ;  /* 0x000000400502a812 */ /* 0x000fe400078ec0ff */
[----:B------:R-:W-:Y:S02]  /*ed60*/  LOP3.LUT P3, RZ, R12, 0x8, RZ, 0xc0, !PT ;  /* 0x000000080cff7812 */ /* 0x000fe4000786c0ff */
[----:B------:R-:W-:Y:S02]  /*ed70*/  @!P2 SHF.R.U32.HI R9, RZ, 0x2, R2 ;  /* 0x00000002ff09a819 */ /* 0x000fe40000011602 */
[----:B0-----:R-:W-:-:S05]  /*ed80*/  @!P2 LEA R8, P6, R13, R3, 0x1 ;  /* 0x000000030d08a211 */ /* 0x001fca00078c08ff */
[----:B------:R-:W-:Y:S01]  /*ed90*/  @!P2 IMAD.X R3, RZ, RZ, R10, P6 ;  /* 0x000000ffff03a224 */ /* 0x000fe200030e060a */
[----:B------:R-:W-:Y:S01]  /*eda0*/  LOP3.LUT P6, RZ, R12, 0x80, RZ, 0xc0, !PT ;  /* 0x000000800cff7812 */ /* 0x000fe200078cc0ff */
[----:B------:R-:W-:Y:S01]  /*edb0*/  @!P2 IMAD.MOV.U32 R2, RZ, RZ, R8 ;  /* 0x000000ffff02a224 */ /* 0x000fe200078e0008 */
[----:B------:R-:W-:-:S04]  /*edc0*/  @!P2 LOP3.LUT R8, R6, 0x80, RZ, 0xc0, !PT ;  /* 0x000000800608a812 */ /* 0x000fc800078ec0ff */
[----:B------:R-:W-:Y:S01]  /*edd0*/  @!P2 SHF.R.U32.HI R8, RZ, 0x3, R8 ;  /* 0x00000003ff08a819 */ /* 0x000fe20000011608 */
[----:B------:R0:W-:Y:S03]  /*ede0*/  @!P2 LDGSTS.E.BYPASS.LTC128B.128 [R11+0x27400], desc[UR38][R2.64], !P3 ;  /* 0x27400000020bafae */ /* 0x0001e6000d901d66 */
[----:B------:R-:W-:-:S03]  /*edf0*/  @!P2 ISETP.NE.U32.AND P3, PT, R8, RZ, PT ;  /* 0x000000ff0800a20c */ /* 0x000fc60003f65070 */
[----:B------:R0:W-:Y:S01]  /*ee00*/  @!P2 LDGSTS.E.BYPASS.LTC128B.128 [R11+0x29400], desc[UR38][R2.64+0x80], !P6 ;  /* 0x29400080020bafae */ /* 0x0001e2000f101d66 */
[----:B------:R-:W-:-:S03]  /*ee10*/  @!P2 ISETP.NE.U32.AND P6, PT, R9, RZ, PT ;  /* 0x000000ff0900a20c */ /* 0x000fc60003fc5070 */
[----:B------:R0:W-:Y:S04]  /*ee20*/  @!P2 LDGSTS.E.BYPASS.LTC128B.128 [R11+0x2b400], desc[UR38][R2.64+0x100], !P4 ;  /* 0x2b400100020bafae */ /* 0x0001e8000e101d66 */
[----:B------:R0:W-:Y:S04]  /*ee30*/  @!P2 LDGSTS.E.BYPASS.LTC128B.128 [R11+0x2d400], desc[UR38][R2.64+0x180], !P5 ;  /* 0x2d400180020bafae */ /* 0x0001e8000e901d66 */
[----:B------:R0:W-:Y:S04]  /*ee40*/  @!P2 LDGSTS.E.BYPASS.LTC128B.128 [R11+0x2f400], desc[UR38][R2.64+0x200], !P0 ;  /* 0x2f400200020bafae */ /* 0x0001e8000c101d66 */
[----:B------:R0:W-:Y:S04]  /*ee50*/  @!P2 LDGSTS.E.BYPASS.LTC128B.128 [R11+0x31400], desc[UR38][R2.64+0x280], !P1 ;  /* 0x31400280020bafae */ /* 0x0001e8000c901d66 */
[----:B------:R0:W-:Y:S04]  /*ee60*/  @!P2 LDGSTS.E.BYPASS.LTC128B.128 [R11+0x33400], desc[UR38][R2.64+0x300], P6 ;  /* 0x33400300020bafae */ /* 0x0001e8000b101d66 */
[----:B------:R0:W-:Y:S04]  /*ee70*/  STL [R1+0x8], R12 ;  /* 0x0000080c01007387 */ /* 0x0001e80000100800 */
[----:B------:R0:W-:Y:S04]  /*ee80*/  @!P2 LDGSTS.E.BYPASS.LTC128B.128 [R11+0x35400], desc[UR38][R2.64+0x380], P3 ;  /* 0x35400380020bafae */ /* 0x0001e80009901d66 */
[----:B------:R-:W1:Y:S04]  /*ee90*/  SHFL.IDX PT, R4, R4, 0x3, 0x181f ;  /* 0x00781f0004047f89 */ /* 0x000e6800000e0000 */
[----:B------:R-:W2:Y:S02]  /*eea0*/  SHFL.IDX PT, R0, R0, 0x3, 0x181f ;  /* 0x00781f0000007f89 */ /* 0x000ea400000e0000 */
.L_x_4461:
[----:B0-----:R-:W3:Y:S01]  /*eeb0*/  LDL.LU R2, [R1+0x60] ;  /* 0x0000600001027983 */ /* 0x001ee20000300800 */
[----:B------:R-:W-:Y:S01]  /*eec0*/  BSSY B0, `(.L_x_4324) ;  /* 0x000001e000007945 */ /* 0x000fe20003800000 */
[----:B---3--:R-:W-:-:S13]  /*eed0*/  ISETP.GE.AND P2, PT, R2, R7, PT ;  /* 0x000000070200720c */ /* 0x008fda0003f46270 */
[----:B------:R-:W-:Y:S05]  /*eee0*/  @P2 BRA `(.L_x_4325) ;  /* 0x00000000006c2947 */ /* 0x000fea0003800000 */
[----:B------:R-:W3:Y:S04]  /*eef0*/  LDL R3, [R1+0x8] ;  /* 0x0000080001037983 */ /* 0x000ee80000100800 */
[----:B------:R-:W4:Y:S01]  /*ef00*/  LDL R8, [R1+0x14] ;  /* 0x0000140001087983 */ /* 0x000f220000100800 */
[----:B------:R-:W-:Y:S02]  /*ef10*/  LOP3.LUT R5, R5, 0x40, RZ, 0xc0, !PT ;  /* 0x0000004005057812 */ /* 0x000fe400078ec0ff */
[----:B------:R-:W-:Y:S01]  /*ef20*/  LOP3.LUT R6, R6, 0x80, RZ, 0xc0, !PT ;  /* 0x0000008006067812 */ /* 0x000fe200078ec0ff */
[----:B------:R-:W0:Y:S01]  /*ef30*/  S2R R2, SR_TID.X ;  /* 0x0000000000027919 */ /* 0x000e220000002100 */
[----:B------:R-:W-:Y:S02]  /*ef40*/  SHF.R.U32.HI R5, RZ, 0x2, R5 ;  /* 0x00000002ff057819 */ /* 0x000fe40000011605 */
[----:B------:R-:W-:Y:S01]  /*ef50*/  SHF.R.U32.HI R6, RZ, 0x3, R6 ;  /* 0x00000003ff067819 */ /* 0x000fe20000011606 */
[----:B0-----:R-:W-:-:S05]  /*ef60*/  IMAD.SHL.U32 R2, R2, 0x8, RZ ;  /* 0x0000000802027824 */ /* 0x001fca00078e00ff */
[----:B------:R-:W-:-:S04]  /*ef70*/  LOP3.LUT R2, R2, 0x38, RZ, 0xc0, !PT ;  /* 0x0000003802027812 */ /* 0x000fc800078ec0ff */
[----:B--2---:R-:W-:Y:S02]  /*ef80*/  LEA R2, P2, R2, R0, 0x1 ;  /* 0x0000000002027211 */ /* 0x004fe400078408ff */
[C---:B---3--:R-:W-:Y:S02]  /*ef90*/  LOP3.LUT P6, RZ, R3.reuse, 0x8, RZ, 0xc0, !PT ;  /* 0x0000000803ff7812 */ /* 0x048fe400078cc0ff */
[C---:B------:R-:W-:Y:S02]  /*efa0*/  LOP3.LUT P4, RZ, R3.reuse, 0x4, RZ, 0xc0, !PT ;  /* 0x0000000403ff7812 */ /* 0x040fe4000788c0ff */
[----:B------:R-:W-:Y:S01]  /*efb0*/  LOP3.LUT P3, RZ, R3, 0x2, RZ, 0xc0, !PT ;  /* 0x0000000203ff7812 */ /* 0x000fe2000786c0ff */
[----:B-1----:R-:W-:Y:S01]  /*efc0*/  IMAD.X R3, RZ, RZ, R4, P2 ;  /* 0x000000ffff037224 */ /* 0x002fe200010e0604 */
[----:B------:R-:W-:-:S07]  /*efd0*/  ISETP.NE.U32.AND P2, PT, R5, RZ, PT ;  /* 0x000000ff0500720c */ /* 0x000fce0003f45070 */
[----:B------:R-:W-:Y:S01]  /*efe0*/  @!PT LDS RZ, [RZ] ;  /* 0x00000000fffff984 */ /* 0x000fe20000000800 */
[----:B------:R-:W-:Y:S01]  /*eff0*/  @!PT LDS RZ, [RZ] ;  /* 0x00000000fffff984 */ /* 0x000fe20000000800 */
[----:B------:R-:W-:Y:S01]  /*f000*/  @!PT LDS RZ, [RZ] ;  /* 0x00000000fffff984 */ /* 0x000fe20000000800 */
[----:B----4-:R0:W-:Y:S04]  /*f010*/  LDGSTS.E.BYPASS.LTC128B.128 [R8+0x27c00], desc[UR38][R2.64], !P6 ;  /* 0x27c0000002087fae */ /* 0x0101e8000f101d66 */
        /* <DEDUP_REMOVED lines=8> */
.L_x_4325:
[----:B------:R-:W-:Y:S05]  /*f0a0*/  BSYNC B0 ;  /* 0x0000000000007941 */ /* 0x000fea0003800000 */
.L_x_4324:
[----:B--2---:R2:W5:Y:S01]  /*f0b0*/  LDL R0, [R1+0x4] ;  /* 0x0000040001007983 */ /* 0x0045620000100800 */
[----:B------:R-:W-:Y:S01]  /*f0c0*/  PLOP3.LUT P0, PT, PT, PT, PT, 0x80, 0x0 ;  /* 0x000000000000781c */ /* 0x000fe20003f0f070 */
[----:B------:R-:W-:-:S12]  /*f0d0*/  NOP ;  /* 0x0000000000007918 */ /* 0x000fd80000000000 */
.L_x_4326:
[----:B0-----:R-:W3:Y:S01]  /*f0e0*/  LDL R2, [R1+0x4] ;  /* 0x0000040001027983 */ /* 0x001ee20000100800 */
[----:B------:R-:W-:Y:S02]  /*f0f0*/  PLOP3.LUT P1, PT, P1, P0, PT, 0xa2, 0x0 ;  /* 0x000000000000781c */ /* 0x000fe40000f21472 */
[----:B---3--:R-:W-:-:S08]  /*f100*/  @P0 R2UR P1, UR4, R2 ;  /* 0x00000000020402ca */ /* 0x008fd00000020000 */
[----:B------:R-:W-:-:S05]  /*f110*/  @P0 PLOP3.LUT P0, PT, P1, PT, PT, 0x80, 0x0 ;  /* 0x000000000000081c */ /* 0x000fca0000f0f070 */
[----:B------:R-:W-:Y:S01]  /*f120*/  @!P1 SYNCS.ARRIVE.TRANS64.RED.A0T1 RZ, [UR4+0x38810], RZ ;  /* 0x038810ffffff99a7 */ /* 0x000fe20008200404 */
[----:B------:R-:W-:Y:S07]  /*f130*/  @!P1 ARRIVES.LDGSTSBAR.64.TRANSCNT [UR4+0x38810] ;  /* 0x03881000ff0099b0 */ /* 0x000fee0008000a84 */
[----:B------:R-:W-:Y:S05]  /*f140*/  @P0 BRA.U.ANY `(.L_x_4326) ;  /* 0xfffffffd00e40947 */ /* 0x000fea000393ffff */
[----:B------:R-:W3:Y:S02]  /*f150*/  LDL.LU R3, [R1+0x5c] ;  /* 0x00005c0001037983 */ /* 0x000ee40000300800 */
[----:B---3--:R-:W-:-:S05]  /*f160*/  VIADD R3, R3, 0x1 ;  /* 0x0000000103037836 */ /* 0x008fca0000000000 */
[----:B------:R0:W-:Y:S01]  /*f170*/  STL [R1+0x5c], R3 ;  /* 0x00005c0301007387 */ /* 0x0001e20000100800 */
[----:B-----5:R-:W-:-:S04]  /*f180*/  LEA.HI R0, R3, R3, RZ, 0x1 ;  /* 0x0000000303007211 */ /* 0x020fc800078f08ff */
[----:B------:R-:W-:-:S05]  /*f190*/  LOP3.LUT R0, R0, 0xfffffffe, RZ, 0xc0, !PT ;  /* 0xfffffffe00007812 */ /* 0x000fca00078ec0ff */
[----:B------:R-:W-:-:S05]  /*f1a0*/  IMAD.IADD R0, R3, 0x1, -R0 ;  /* 0x0000000103007824 */ /* 0x000fca00078e0a00 */
[----:B------:R-:W-:Y:S01]  /*f1b0*/  SHF.L.U32 R0, R0, 0x1f, RZ ;  /* 0x0000001f00007819 */ /* 0x000fe200000006ff */
[----:B------:R-:W-:Y:S01]  /*f1c0*/  NOP ;  /* 0x0000000000007918 */ /* 0x000fe20000000000 */
[----:B------:R0:W-:Y:S01]  /*f1d0*/  SYNCS.ARRIVE.TRANS64.A1T0 RZ, [R2+URZ+0x38810], RZ ;  /* 0x038810ff02ff79a7 */ /* 0x0001e2000810003f */
[----:B------:R-:W-:Y:S01]  /*f1e0*/  BSSY B0, `(.L_x_4327) ;  /* 0x0000003000007945 */ /* 0x000fe20003800000 */
[----:B------:R-:W3:Y:S03]  /*f1f0*/  SYNCS.PHASECHK.TRANS64.TRYWAIT P0, [R2+URZ+0x38820], R0 ;  /* 0x03882000020075a7 */ /* 0x000ee6000800017f */
[----:B0--3--:R-:W-:Y:S05]  /*f200*/  @!P0 BRA `(.L_x_4328) ;  /* 0x0000005800d48947 */ /* 0x009fea0003800000 */
.L_x_4462:
[----:B------:R-:W-:Y:S05]  /*f210*/  BSYNC B0 ;  /* 0x0000000000007941 */ /* 0x000fea0003800000 */
.L_x_4327:
[----:B0-----:R-:W3:Y:S01]  /*f220*/  LDL R2, [R1+0x8] ;  /* 0x0000080001027983 */ /* 0x001ee20000100800 */
[----:B------:R-:W-:Y:S01]  /*f230*/  BSSY B0, `(.L_x_4329) ;  /* 0x00000a3000007945 */ /* 0x000fe20003800000 */
[----:B---3--:R-:W-:-:S13]  /*f240*/  LOP3.LUT P0, RZ, R2, 0x1, RZ, 0xc0, !PT ;  /* 0x0000000102ff7812 */ /* 0x008fda000780c0ff */
[----:B------:R-:W-:Y:S05]  /*f250*/  @!P0 BRA `(.L_x_4330) ;  /* 0x0000000800808947 */ /* 0x000fea0003800000 */
[----:B------:R-:W3:Y:S04]  /*f260*/  LDL R3, [R1+0x4] ;  /* 0x0000040001037983 */ /* 0x000ee80000100800 */
[----:B-1----:R-:W4:Y:S01]  /*f270*/  LDL R4, [R1+0x18] ;  /* 0x0000180001047983 */ /* 0x002f220000100800 */
[----:B------:R-:W0:Y:S01]  /*f280*/  S2R R2, SR_TID.X ;  /* 0x0000000000027919 */ /* 0x000e220000002100 */
[----:B---3--:R-:W-:Y:S02]  /*f290*/  IMAD.MOV.U32 R5, RZ, RZ, R3 ;  /* 0x000000ffff057224 */ /* 0x008fe400078e0003 */
[----:B------:R-:W3:Y:S01]  /*f2a0*/  LDL R3, [R1+0xc] ;  /* 0x00000c0001037983 */ /* 0x000ee20000100800 */
[----:B----4-:R-:W-:Y:S01]  /*f2b0*/  SHF.L.U32 R0, R4, 0x1f, RZ ;  /* 0x0000001f04007819 */ /* 0x010fe200000006ff */
[----:B------:R-:W-:Y:S01]  /*f2c0*/  BSSY B1, `(.L_x_4331) ;  /* 0x0000006000017945 */ /* 0x000fe20003800000 */
[----:B0-----:R-:W-:-:S04]  /*f2d0*/  LOP3.LUT R2, R2, 0x7f, RZ, 0xc0, !PT ;  /* 0x0000007f02027812 */ /* 0x001fc800078ec0ff */
[----:B------:R-:W-:Y:S01]  /*f2e0*/  ISETP.NE.AND P1, PT, R2, RZ, PT ;  /* 0x000000ff0200720c */ /* 0x000fe20003f25270 */
[----:B---3--:R-:W-:-:S04]  /*f2f0*/  IMAD R3, R3, 0x8, R5 ;  /* 0x0000000803037824 */ /* 0x008fc800078e0205 */
[----:B------:R-:W0:Y:S02]  /*f300*/  SYNCS.PHASECHK.TRANS64.TRYWAIT P0, [R3+URZ+0x38860], R0 ;  /* 0x03886000030075a7 */ /* 0x000e24000800017f */
[----:B0-----:R-:W-:Y:S06]  /*f310*/  @!P0 BRA `(.L_x_4332) ;  /* 0x0000005800a88947 */ /* 0x001fec0003800000 */
.L_x_4463:
[----:B------:R-:W-:Y:S05]  /*f320*/  BSYNC B1 ;  /* 0x0000000000017941 */ /* 0x000fea0003800000 */
.L_x_4331:
[----:B------:R-:W-:Y:S04]  /*f330*/  BSSY B1, `(.L_x_4333) ;  /* 0x0000009000017945 */ /* 0x000fe80003800000 */
[----:B------:R-:W-:Y:S05]  /*f340*/  @P1 BRA `(.L_x_4334) ;  /* 0x00000000001c1947 */ /* 0x000fea0003800000 */
[----:B------:R-:W1:Y:S01]  /*f350*/  S2R R2, SR_TID.X ;  /* 0x0000000000027919 */ /* 0x000e620000002100 */
[----:B0-----:R-:W-:-:S04]  /*f360*/  IMAD.MOV.U32 R0, RZ, RZ, 0x10000 ;  /* 0x00010000ff007424 */ /* 0x001fc800078e00ff */
[----:B------:R3:W-:Y:S01]  /*f370*/  SYNCS.ARRIVE.TRANS64 RZ, [R3+URZ+0x38850], R0 ;  /* 0x0388500003ff79a7 */ /* 0x0007e2000800003f */
[----:B-1----:R-:W-:-:S04]  /*f380*/  LOP3.LUT R2, R2, 0x1f, RZ, 0xc0, !PT ;  /* 0x0000001f02027812 */ /* 0x002fc800078ec0ff */
[----:B------:R-:W-:-:S13]  /*f390*/  ISETP.NE.AND P0, PT, R2, RZ, PT ;  /* 0x000000ff0200720c */ /* 0x000fda0003f05270 */
[----:B---3--:R-:W-:Y:S05]  /*f3a0*/  @!P0 BRA `(.L_x_4334) ;  /* 0x0000000000048947 */ /* 0x008fea0003800000 */
[----:B------:R-:W-:Y:S01]  /*f3b0*/  BPT.TRAP 0x1 ;  /* 0x000000040000795c */ /* 0x000fe20000300000 */
.L_x_4334:
[----:B------:R-:W-:Y:S05]  /*f3c0*/  BSYNC B1 ;  /* 0x0000000000017941 */ /* 0x000fea0003800000 */
.L_x_4333:
[----:B------:R-:W3:Y:S04]  /*f3d0*/  LDL R5, [R1+0x4] ;  /* 0x0000040001057983 */ /* 0x000ee80000100800 */
[----:B------:R-:W3:Y:S04]  /*f3e0*/  LDL R2, [R1+0xc] ;  /* 0x00000c0001027983 */ /* 0x000ee80000100800 */
[----:B------:R-:W4:Y:S04]  /*f3f0*/  LDL R4, [R1+0x20] ;  /* 0x0000200001047983 */ /* 0x000f280000100800 */
[----:B0-----:R-:W4:Y:S01]  /*f400*/  LDL R0, [R1+0x64] ;  /* 0x0000640001007983 */ /* 0x001f220000100800 */
[----:B------:R-:W-:Y:S01]  /*f410*/  UIADD3 UR4, UP0, UR40, 0x470, URZ ;  /* 0x0000047028047890 */ /* 0x000fe2000ff1e03f */
[----:B------:R-:W-:Y:S01]  /*f420*/  VIADD R3, R3, 0x38850 ;  /* 0x0003885003037836 */ /* 0x000fe20000000000 */
[----:B------:R-:W-:Y:S01]  /*f430*/  PLOP3.LUT P0, PT, PT, PT, PT, 0x80, 0x0 ;  /* 0x000000000000781c */ /* 0x000fe20003f0f070 */
[----:B------:R-:W-:Y:S01]  /*f440*/  UMOV UR6, 0x0 ;  /* 0x0000000000067882 */ /* 0x000fe20000000000 */
[----:B------:R-:W-:Y:S01]  /*f450*/  UIADD3.X UR5, URZ, UR41, URZ, UP0, !UPT ;  /* 0x000000293f057290 */ /* 0x000fe200087fe43f */
[----:B------:R-:W-:Y:S01]  /*f460*/  UMOV UR7, 0x14f00000 ;  /* 0x14f0000000077882 */ /* 0x000fe20000000000 */
[----:B------:R-:W-:Y:S01]  /*f470*/  UMOV UR10, URZ ;  /* 0x0000003f000a7c82 */ /* 0x000fe20008000000 */
[----:B---3--:R-:W-:-:S02]  /*f480*/  IMAD R2, R2, 0x10000, R5 ;  /* 0x0001000002027824 */ /* 0x008fc400078e0205 */
[----:B----4-:R-:W-:Y:S02]  /*f490*/  IMAD R0, R0, 0x40, R4 ;  /* 0x0000004000007824 */ /* 0x010fe400078e0204 */
[----:B------:R-:W-:-:S07]  /*f4a0*/  VIADD R4, R2, 0x400 ;  /* 0x0000040002047836 */ /* 0x000fce0000000000 */
.L_x_4335:
[----:B------:R-:W3:Y:S01]  /*f4b0*/  LDL R5, [R1] ;  /* 0x0000000001057983 */ /* 0x000ee20000100800 */
[----:B------:R-:W-:-:S13]  /*f4c0*/  @P0 ELECT P1, URZ, PT ;  /* 0x00000000003f082f */ /* 0x000fda0003820000 */
[----:B------:R-:W-:Y:S02]  /*f4d0*/  @P1 R2UR UR12, R18 ;  /* 0x00000000120c12ca */ /* 0x000fe400000e0000 */
[----:B------:R-:W-:Y:S02]  /*f4e0*/  @P1 R2UR UR11, R0 ;  /* 0x00000000000b12ca */ /* 0x000fe400000e0000 */
[----:B------:R-:W-:Y:S02]  /*f4f0*/  @P1 R2UR UR9, R3 ;  /* 0x00000000030912ca */ /* 0x000fe400000e0000 */
[----:B------:R-:W-:Y:S02]  /*f500*/  @P1 R2UR UR8, R4 ;  /* 0x00000000040812ca */ /* 0x000fe400000e0000 */
[----:B------:R-:W-:Y:S02]  /*f510*/  @P1 PLOP3.LUT P0, PT, P1, PT, PT, 0x8, 0x0 ;  /* 0x000000000000181c */ /* 0x000fe40000f0e170 */
[----:B---3--:R-:W-:-:S02]  /*f520*/  @P1 R2UR UR13, R5 ;  /* 0x00000000050d12ca */ /* 0x008fc400000e0000 */
        /* <DEDUP_REMOVED lines=8> */
.L_x_4336:
        /* <DEDUP_REMOVED lines=16> */
.L_x_4337:
        /* <DEDUP_REMOVED lines=16> */
.L_x_4338:
        /* <DEDUP_REMOVED lines=16> */
.L_x_4339:
        /* <DEDUP_REMOVED lines=16> */
.L_x_4340:
        /* <DEDUP_REMOVED lines=16> */
.L_x_4341:
        /* <DEDUP_REMOVED lines=16> */
.L_x_4342:
        /* <DEDUP_REMOVED lines=11> */
.L_x_4330:
[----:B------:R-:W-:Y:S05]  /*fc60*/  BSYNC B0 ;  /* 0x0000000000007941 */ /* 0x000fea0003800000 */
.L_x_4329:
[----:B-1----:R-:W3:Y:S01]  /*fc70*/  LDL.LU R4, [R1+0x48] ;  /* 0x0000480001047983 */ /* 0x002ee20000300800 */
[----:B------:R-:W-:Y:S01]  /*fc80*/  BSSY B0, `(.L_x_4343) ;  /* 0x00002cf000007945 */ /* 0x000fe20003800000 */
[----:B---3--:R-:W-:-:S13]  /*fc90*/  ISETP.GE.AND P0, PT, R4, 0x41, PT ;  /* 0x000000410400780c */ /* 0x008fda0003f06270 */
[----:B------:R-:W-:Y:S05]  /*fca0*/  @!P0 BRA `(.L_x_4344) ;  /* 0x0000002c00308947 */ /* 0x000fea0003800000 */
[----:B------:R-:W3:Y:S01]  /*fcb0*/  LDL R4, [R1+0x30] ;  /* 0x0000300001047983 */ /* 0x000ee20000100800 */
[----:B------:R-:W-:Y:S01]  /*fcc0*/  IMAD.MOV.U32 R0, RZ, RZ, 0x1 ;  /* 0x00000001ff007424 */ /* 0x000fe200078e00ff */
[----:B------:R-:W-:Y:S01]  /*fcd0*/  BSSY B2, `(.L_x_4345) ;  /* 0x00000f3000027945 */ /* 0x000fe20003800000 */
[----:B---3--:R-:W-:-:S05]  /*fce0*/  IMAD.MOV R6, RZ, RZ, -R4 ;  /* 0x000000ffff067224 */ /* 0x008fca00078e0a04 */
[----:B------:R-:W-:-:S05]  /*fcf0*/  VIADDMNMX R6, R6, R0, 0xffffffff, !PT ;  /* 0xffffffff06067446 */ /* 0x000fca0007800100 */
[----:B------:R-:W-:-:S05]  /*fd00*/  IMAD.IADD R0, R4, 0x1, R6 ;  /* 0x0000000104007824 */ /* 0x000fca00078e0206 */
[----:B------:R-:W-:-:S04]  /*fd10*/  LOP3.LUT R0, R0, 0x1, RZ, 0xc0, !PT ;  /* 0x0000000100007812 */ /* 0x000fc800078ec0ff */
[----:B------:R-:W-:Y:S01]  /*fd20*/  ISETP.NE.U32.AND P0, PT, R0, 0x1, PT ;  /* 0x000000010000780c */ /* 0x000fe20003f05070 */
[----:B------:R-:W-:-:S12]  /*fd30*/  VIADD R0, R4, 0xfffffffe ;  /* 0xfffffffe04007836 */ /* 0x000fd80000000000 */
[----:B------:R-:W-:Y:S05]  /*fd40*/  @P0 BRA `(.L_x_4346) ;  /* 0x0000000c00ac0947 */ /* 0x000fea0003800000 */
[----:B------:R-:W3:Y:S04]  /*fd50*/  LDL R5, [R1+0x8] ;  /* 0x0000080001057983 */ /* 0x000ee80000100800 */
[----:B------:R-:W4:Y:S04]  /*fd60*/  LDL.LU R4, [R1+0xc] ;  /* 0x00000c0001047983 */ /* 0x000f280000300800 */
[----:B------:R-:W5:Y:S01]  /*fd70*/  LDL.LU R7, [R1+0x18] ;  /* 0x0000180001077983 */ /* 0x000f620000300800 */
[----:B------:R-:W-:Y:S01]  /*fd80*/  BSSY B1, `(.L_x_4347) ;  /* 0x00000e5000017945 */ /* 0x000fe20003800000 */
[----:B---3--:R-:W-:Y:S01]  /*fd90*/  LOP3.LUT P2, RZ, R5, 0x1, RZ, 0xc0, !PT ;  /* 0x0000000105ff7812 */ /* 0x008fe2000784c0ff */
[----:B----4-:R-:W-:-:S05]  /*fda0*/  VIADD R2, R4, 0x1 ;  /* 0x0000000104027836 */ /* 0x010fca0000000000 */
[----:B------:R-:W-:-:S04]  /*fdb0*/  ISETP.NE.AND P0, PT, R2, 0x2, PT ;  /* 0x000000020200780c */ /* 0x000fc80003f05270 */
[----:B------:R-:W-:Y:S02]  /*fdc0*/  SEL R3, RZ, 0x1, P0 ;  /* 0x00000001ff037807 */ /* 0x000fe40000000000 */
[----:B------:R-:W-:Y:S02]  /*fdd0*/  SEL R8, R2, RZ, P0 ;  /* 0x000000ff02087207 */ /* 0x000fe40000000000 */
[----:B-----5:R-:W-:-:S05]  /*fde0*/  LOP3.LUT R7, R7, R3, RZ, 0x3c, !PT ;  /* 0x0000000307077212 */ /* 0x020fca00078e3cff */
[----:B------:R0:W-:Y:S04]  /*fdf0*/  STL [R1+0x18], R7 ;  /* 0x0000180701007387 */ /* 0x0001e80000100800 */
[----:B------:R0:W-:Y:S01]  /*fe00*/  STL [R1+0xc], R8 ;  /* 0x00000c0801007387 */ /* 0x0001e20000100800 */
[----:B------:R-:W-:Y:S05]  /*fe10*/  @!P2 BRA `(.L_x_4348) ;  /* 0x0000000c006ca947 */ /* 0x000fea0003800000 */
[----:B------:R-:W-:Y:S02]  /*fe20*/  ULDC.64 UR4, c[0x0][0x418] ;  /* 0x0001060000047ab9 */ /* 0x000fe40000000a00 */
[----:B------:R-:W-:-:S04]  /*fe30*/  ISETP.NE.U32.AND P0, PT, RZ, UR4, PT ;  /* 0x00000004ff007c0c */ /* 0x000fc8000bf05070 */
[----:B------:R-:W-:-:S13]  /*fe40*/  ISETP.NE.AND.EX P0, PT, RZ, UR5, PT, P0 ;  /* 0x00000005ff007c0c */ /* 0x000fda000bf05300 */
[----:B------:R-:W-:Y:S05]  /*fe50*/  @!P0 BRA `(.L_x_4349) ;  /* 0x0000000000508947 */ /* 0x000fea0003800000 */
[----:B------:R-:W3:Y:S01]  /*fe60*/  LDL R10, [R1+0x1c] ;  /* 0x00001c00010a7983 */ /* 0x000ee20000100800 */
[----:B------:R-:W1:Y:S01]  /*fe70*/  LDC R5, c[0x0][0x43c] ;  /* 0x00010f00ff057b82 */ /* 0x000e620000000800 */
[----:B------:R-:W-:Y:S02]  /*fe80*/  ULDC.64 UR6, c[0x0][0x428] ;  /* 0x00010a0000067ab9 */ /* 0x000fe40000000a00 */
[----:B------:R-:W4:Y:S01]  /*fe90*/  LDL R9, [R1+0x10] ;  /* 0x0000100001097983 */ /* 0x000f220000100800 */
        /* <DEDUP_REMOVED lines=14> */
[----:B------:R-:W3:Y:S04]  /*ff80*/  LDG.E R2, desc[UR38][R4.64] ;  /* 0x0000002604027981 */ /* 0x000ee8000c1e1900 */
[----:B---3--:R1:W-:Y:S02]  /*ff90*/  STL [R1], R2 ;  /* 0x0000000201007387 */ /* 0x0083e40000100800 */
.L_x_4349:
[----:B-1----:R-:W3:Y:S01]  /*ffa0*/  LDL R2, [R1+0x4] ;  /* 0x0000040001027983 */ /* 0x002ee20000100800 */
[----:B------:R-:W1:Y:S02]  /*ffb0*/  S2R R3, SR_TID.X ;  /* 0x0000000000037919 */ /* 0x000e640000002100 */
[----:B-1----:R-:W-:Y:S01]  /*ffc0*/  LOP3.LUT R4, R3, 0x7f, RZ, 0xc0, !PT ;  /* 0x0000007f03047812 */ /* 0x002fe200078ec0ff */
[----:B------:R-:W-:Y:S03]  /*ffd0*/  BSSY B3, `(.L_x_4350) ;  /* 0x0000006000037945 */ /* 0x000fe60003800000 */
[----:B------:R-:W-:Y:S01]  /*ffe0*/  ISETP.NE.AND P1, PT, R4, RZ, PT ;  /* 0x000000ff0400720c */ /* 0x000fe20003f25270 */
[----:B---3--:R-:W-:Y:S01]  /*fff0*/  IMAD R3, R8, 0x8, R2 ;  /* 0x0000000808037824 */ /* 0x008fe200078e0202 */
[----:B------:R-:W-:-:S04]  /*10000*/  SHF.L.U32 R2, R7, 0x1f, RZ ;  /* 0x0000001f07027819 */ /* 0x000fc800000006ff */
[----:B------:R-:W1:Y:S02]  /*10010*/  SYNCS.PHASECHK.TRANS64.TRYWAIT P0, [R3+URZ+0x38840], R2 ;  /* 0x03884002030075a7 */ /* 0x000e64000800017f */
[----:B-1----:R-:W-:Y:S05]  /*10020*/  @!P0 BRA `(.L_x_4351) ;  /* 0x0000004c00788947 */ /* 0x002fea0003800000 */
.L_x_4464:
[----:B------:R-:W-:Y:S05]  /*10030*/  BSYNC B3 ;  /* 0x0000000000037941 */ /* 0x000fea0003800000 */
.L_x_4350:
[----:B------:R-:W-:Y:S04]  /*10040*/  BSSY B3, `(.L_x_4352) ;  /* 0x0000009000037945 */ /* 0x000fe80003800000 */
[----:B------:R-:W-:Y:S05]  /*10050*/  @P1 BRA `(.L_x_4353) ;  /* 0x00000000001c1947 */ /* 0x000fea0003800000 */
[----:B------:R-:W3:Y:S02]  /*10060*/  S2R R4, SR_TID.X ;  /* 0x0000000000047919 */ /* 0x000ee40000002100 */
[----:B---3--:R-:W-:Y:S01]  /*10070*/  LOP3.LUT R5, R4, 0x1f, RZ, 0xc0, !PT ;  /* 0x0000001f04057812 */ /* 0x008fe200078ec0ff */
[----:B------:R-:W-:-:S03]  /*10080*/  IMAD.MOV.U32 R4, RZ, RZ, 0x2000 ;  /* 0x00002000ff047424 */ /* 0x000fc600078e00ff */
[----:B------:R-:W-:Y:S01]  /*10090*/  ISETP.NE.AND P0, PT, R5, RZ, PT ;  /* 0x000000ff0500720c */ /* 0x000fe20003f05270 */
[----:B------:R3:W-:-:S12]  /*100a0*/  SYNCS.ARRIVE.TRANS64 RZ, [R3+URZ+0x38830], R4 ;  /* 0x0388300403ff79a7 */ /* 0x0007d8000800003f */
[----:B---3--:R-:W-:Y:S05]  /*100b0*/  @!P0 BRA `(.L_x_4353) ;  /* 0x0000000000048947 */ /* 0x008fea0003800000 */
[----:B------:R-:W-:Y:S01]  /*100c0*/  BPT.TRAP 0x1 ;  /* 0x000000040000795c */ /* 0x000fe20000300000 */
.L_x_4353:
[----:B------:R-:W-:Y:S05]  /*100d0*/  BSYNC B3 ;  /* 0x0000000000037941 */ /* 0x000fea0003800000 */
.L_x_4352:
[----:B0-----:R-:W3:Y:S04]  /*100e0*/  LDL R8, [R1+0x4] ;  /* 0x0000040001087983 */ /* 0x001ee80000100800 */
[----:B------:R-:W3:Y:S04]  /*100f0*/  LDL R4, [R1+0xc] ;  /* 0x00000c0001047983 */ /* 0x000ee80000100800 */
[----:B------:R-:W4:Y:S01]  /*10100*/  LDL R5, [R1+0x20] ;  /* 0x0000200001057983 */ /* 0x000f220000100800 */
        /* <DEDUP_REMOVED lines=8> */
[----:B----4-:R-:W-:Y:S02]  /*10190*/  IMAD R0, R0, 0x40, R5 ;  /* 0x0000004000007824 */ /* 0x010fe400078e0205 */
[----:B------:R-:W-:Y:S02]  /*101a0*/  VIADD R4, R4, 0x22400 ;  /* 0x0002240004047836 */ /* 0x000fe40000000000 */
[----:B------:R-:W-:-:S07]  /*101b0*/  VIADD R5, R3, 0x38830 ;  /* 0x0003883003057836 */ /* 0x000fce0000000000 */
.L_x_4354:
        /* <DEDUP_REMOVED lines=11> */
[----:B------:R-:W0:Y:S01]  /*10270*/  SYNCS.PHASECHK.TRANS64.TRYWAIT P0, [R3+URZ+0x38860], R2 ;  /* 0x03886002030075a7 */ /* 0x000e22000800017f */
[----:B------:R-:W-:Y:S04]  /*10280*/  BSSY B3, `(.L_x_4355) ;  /* 0x0000002000037945 */ /* 0x000fe80003800000 */
[----:B0-----:R-:W-:Y:S05]  /*10290*/  @!P0 BRA `(.L_x_4356) ;  /* 0x0000004800f08947 */ /* 0x001fea0003800000 */
.L_x_4465:
[----:B------:R-:W-:Y:S05]  /*102a0*/  BSYNC B3 ;  /* 0x0000000000037941 */ /* 0x000fea0003800000 */
.L_x_4355:
[----:B------:R-:W-:Y:S01]  /*102b0*/  BSSY B3, `(.L_x_4357) ;  /* 0x000000b000037945 */ /* 0x000fe20003800000 */
[----:B------:R-:W-:Y:S02]  /*102c0*/  IMAD.MOV.U32 R8, RZ, RZ, 0x0 ;  /* 0x00000000ff087424 */ /* 0x000fe400078e00ff */
[----:B------:R-:W-:Y:S01]  /*102d0*/  IMAD.MOV.U32 R9, RZ, RZ, 0x14f00000 ;  /* 0x14f00000ff097424 */ /* 0x000fe200078e00ff */
[----:B------:R-:W-:Y:S06]  /*102e0*/  @P1 BRA `(.L_x_4358) ;  /* 0x00000000001c1947 */ /* 0x000fec0003800000 */
[----:B------:R-:W3:Y:S01]  /*102f0*/  S2R R4, SR_TID.X ;  /* 0x0000000000047919 */ /* 0x000ee20000002100 */
[----:B01----:R-:W-:-:S04]  /*10300*/  IMAD.MOV.U32 R2, RZ, RZ, 0x10000 ;  /* 0x00010000ff027424 */ /* 0x003fc800078e00ff */
[----:B------:R4:W-:Y:S01]  /*10310*/  SYNCS.ARRIVE.TRANS64 RZ, [R3+URZ+0x38850], R2 ;  /* 0x0388500203ff79a7 */ /* 0x0009e2000800003f */
[----:B---3--:R-:W-:-:S04]  /*10320*/  LOP3.LUT R4, R4, 0x1f, RZ, 0xc0, !PT ;  /* 0x0000001f04047812 */ /* 0x008fc800078ec0ff */
[----:B------:R-:W-:-:S13]  /*10330*/  ISETP.NE.AND P0, PT, R4, RZ, PT ;  /* 0x000000ff0400720c */ /* 0x000fda0003f05270 */
[----:B----4-:R-:W-:Y:S05]  /*10340*/  @!P0 BRA `(.L_x_4358) ;  /* 0x0000000000048947 */ /* 0x010fea0003800000 */
[----:B------:R-:W-:Y:S01]  /*10350*/  BPT.TRAP 0x1 ;  /* 0x000000040000795c */ /* 0x000fe20000300000 */
.L_x_4358:
[----:B------:R-:W-:Y:S05]  /*10360*/  BSYNC B3 ;  /* 0x0000000000037941 */ /* 0x000fea0003800000 */
.L_x_4357:
[----:B------:R-:W3:Y:S04]  /*10370*/  LDL R4, [R1+0x4] ;  /* 0x0000040001047983 */ /* 0x000ee80000100800 */
[----:B01----:R-:W3:Y:S01]  /*10380*/  LDL R2, [R1+0xc] ;  /* 0x00000c0001027983 */ /* 0x003ee20000100800 */
        /* <DEDUP_REMOVED lines=9> */
.L_x_4359:
        /* <DEDUP_REMOVED lines=16> */
.L_x_4360:
        /* <DEDUP_REMOVED lines=16> */
.L_x_4361:
        /* <DEDUP_REMOVED lines=16> */
.L_x_4362:
        /* <DEDUP_REMOVED lines=16> */
.L_x_4363:
        /* <DEDUP_REMOVED lines=16> */
.L_x_4364:
        /* <DEDUP_REMOVED lines=16> */
.L_x_4365:
        /* <DEDUP_REMOVED lines=16> */
.L_x_4366:
        /* <DEDUP_REMOVED lines=10> */
[----:B-1----:R-:W-:Y:S05]  /*10bc0*/  @P0 BRA.U.ANY `(.L_x_4366) ;  /* 0xfffffffd00d40947 */ /* 0x002fea000393ffff */
.L_x_4348:
[----:B------:R-:W-:Y:S05]  /*10bd0*/  BSYNC B1 ;  /* 0x0000000000017941 */ /* 0x000fea0003800000 */
.L_x_4347:
[----:B------:R-:W3:Y:S02]  /*10be0*/  LDL.LU R4, [R1+0x30] ;  /* 0x0000300001047983 */ /* 0x000ee40000300800 */
[----:B---3--:R-:W-:-:S07]  /*10bf0*/  VIADD R0, R4, 0xfffffffd ;  /* 0xfffffffd04007836 */ /* 0x008fce0000000000 */
.L_x_4346:
[----:B------:R-:W-:Y:S05]  /*10c00*/  BSYNC B2 ;  /* 0x0000000000027941 */ /* 0x000fea0003800000 */
.L_x_4345:
[----:B------:R-:W3:Y:S01]  /*10c10*/  LDL.LU R2, [R1+0x2c] ;  /* 0x00002c0001027983 */ /* 0x000ee20000300800 */
[----:B------:R-:W-:-:S05]  /*10c20*/  IMAD.MOV R6, RZ, RZ, -R6 ;  /* 0x000000ffff067224 */ /* 0x000fca00078e0a06 */
[----:B---3--:R-:W-:-:S13]  /*10c30*/  ISETP.NE.AND P0, PT, R2, R6, PT ;  /* 0x000000060200720c */ /* 0x008fda0003f05270 */
[----:B------:R-:W-:Y:S05]  /*10c40*/  @!P0 BRA `(.L_x_4344) ;  /* 0x0000001c00488947 */ /* 0x000fea0003800000 */
.L_x_4407:
[----:B------:R-:W3:Y:S04]  /*10c50*/  LDL R4, [R1+0x8] ;  /* 0x0000080001047983 */ /* 0x000ee80000100800 */
[----:B0-----:R-:W0:Y:S04]  /*10c60*/  LDL.LU R3, [R1+0xc] ;  /* 0x00000c0001037983 */ /* 0x001e280000300800 */
[----:B------:R-:W4:Y:S01]  /*10c70*/  LDL.LU R2, [R1+0x18] ;  /* 0x0000180001027983 */ /* 0x000f220000300800 */
[----:B------:R-:W-:Y:S05]  /*10c80*/  YIELD ;  /* 0x0000000000007946 */ /* 0x000fea0003800000 */
        /* <DEDUP_REMOVED lines=13> */
[----:B------:R-:W3:Y:S01]  /*10d60*/  LDL R9, [R1+0x1c] ;  /* 0x00001c0001097983 */ /* 0x000ee20000100800 */
[----:B------:R-:W0:Y:S01]  /*10d70*/  LDC R8, c[0x0][0x43c] ;  /* 0x00010f00ff087b82 */ /* 0x000e220000000800 */
[----:B------:R-:W-:Y:S02]  /*10d80*/  ULDC.64 UR6, c[0x0][0x428] ;  /* 0x00010a0000067ab9 */ /* 0x000fe40000000a00 */
[----:B------:R-:W4:Y:S01]  /*10d90*/  LDL R5, [R1+0x10] ;  /* 0x0000100001057983 */ /* 0x000f220000100800 */
        /* <DEDUP_REMOVED lines=16> */
.L_x_4369:
[----:B0-----:R-:W3:Y:S01]  /*10ea0*/  LDL R2, [R1+0x4] ;  /* 0x0000040001027983 */ /* 0x001ee20000100800 */
[----:B------:R-:W0:Y:S01]  /*10eb0*/  S2R R3, SR_TID.X ;  /* 0x0000000000037919 */ /* 0x000e220000002100 */
[----:B------:R-:W-:Y:S01]  /*10ec0*/  BSSY B2, `(.L_x_4370) ;  /* 0x0000007000027945 */ /* 0x000fe20003800000 */
[----:B0-----:R-:W-:-:S04]  /*10ed0*/  LOP3.LUT R3, R3, 0x7f, RZ, 0xc0, !PT ;  /* 0x0000007f03037812 */ /* 0x001fc800078ec0ff */
[----:B------:R-:W-:Y:S01]  /*10ee0*/  ISETP.NE.AND P1, PT, R3, RZ, PT ;  /* 0x000000ff0300720c */ /* 0x000fe20003f25270 */
[----:B---3--:R-:W-:Y:S01]  /*10ef0*/  IMAD R4, R7, 0x8, R2 ;  /* 0x0000000807047824 */ /* 0x008fe200078e0202 */
[----:B------:R-:W-:-:S04]  /*10f00*/  SHF.L.U32 R2, R6, 0x1f, RZ ;  /* 0x0000001f06027819 */ /* 0x000fc800000006ff */
[----:B------:R-:W0:Y:S02]  /*10f10*/  SYNCS.PHASECHK.TRANS64.TRYWAIT P0, [R4+URZ+0x38840], R2 ;  /* 0x03884002040075a7 */ /* 0x000e24000800017f */
[----:B0-----:R-:W-:Y:S05]  /*10f20*/  @!P0 BRA `(.L_x_4371) ;  /* 0x0000003c00e08947 */ /* 0x001fea0003800000 */
.L_x_4466:
[----:B------:R-:W-:Y:S05]  /*10f30*/  BSYNC B2 ;  /* 0x0000000000027941 */ /* 0x000fea0003800000 */
.L_x_4370:
        /* <DEDUP_REMOVED lines=9> */
.L_x_4373:
[----:B------:R-:W-:Y:S05]  /*10fd0*/  BSYNC B2 ;  /* 0x0000000000027941 */ /* 0x000fea0003800000 */
.L_x_4372:
        /* <DEDUP_REMOVED lines=13> */
.L_x_4374:
        /* <DEDUP_REMOVED lines=11> */
[----:B------:R-:W1:Y:S01]  /*11160*/  SYNCS.PHASECHK.TRANS64.TRYWAIT P0, [R4+URZ+0x38860], R2 ;  /* 0x03886002040075a7 */ /* 0x000e62000800017f */
[----:B------:R-:W-:Y:S04]  /*11170*/  BSSY B2, `(.L_x_4375) ;  /* 0x0000002000027945 */ /* 0x000fe80003800000 */
[----:B-1----:R-:W-:Y:S05]  /*11180*/  @!P0 BRA `(.L_x_4376) ;  /* 0x0000003c005c8947 */ /* 0x002fea0003800000 */
.L_x_4467:
[----:B------:R-:W-:Y:S05]  /*11190*/  BSYNC B2 ;  /* 0x0000000000027941 */ /* 0x000fea0003800000 */
.L_x_4375:
        /* <DEDUP_REMOVED lines=11> */
.L_x_4378:
[----:B------:R-:W-:Y:S05]  /*11250*/  BSYNC B2 ;  /* 0x0000000000027941 */ /* 0x000fea0003800000 */
.L_x_4377:
[----:B------:R-:W3:Y:S01]  /*11260*/  LDL R5, [R1+0x4] ;  /* 0x0000040001057983 */ /* 0x000ee20000100800 */
        /* <DEDUP_REMOVED lines=9> */
.L_x_4379:
        /* <DEDUP_REMOVED lines=16> */
.L_x_4380:
        /* <DEDUP_REMOVED lines=16> */
.L_x_4381:
        /* <DEDUP_REMOVED lines=16> */
.L_x_4382:
        /* <DEDUP_REMOVED lines=16> */
.L_x_4383:
        /* <DEDUP_REMOVED lines=16> */
.L_x_4384:
        /* <DEDUP_REMOVED lines=16> */
.L_x_4385:
        /* <DEDUP_REMOVED lines=16> */
.L_x_4386:
        /* <DEDUP_REMOVED lines=11> */
.L_x_4368:
[----:B------:R-:W-:Y:S05]  /*11ab0*/  BSYNC B1 ;  /* 0x0000000000017941 */ /* 0x000fea0003800000 */
.L_x_4367:
        /* <DEDUP_REMOVED lines=36> */
.L_x_4389:
[----:B-1----:R-:W3:Y:S01]  /*11d00*/  LDL R2, [R1+0x4] ;  /* 0x0000040001027983 */ /* 0x002ee20000100800 */
[----:B------:R-:W1:Y:S01]  /*11d10*/  S2R R3, SR_TID.X ;  /* 0x0000000000037919 */ /* 0x000e620000002100 */
[----:B------:R-:W-:Y:S01]  /*11d20*/  BSSY B2, `(.L_x_4390) ;  /* 0x0000007000027945 */ /* 0x000fe20003800000 */
[----:B-1----:R-:W-:-:S04]  /*11d30*/  LOP3.LUT R3, R3, 0x7f, RZ, 0xc0, !PT ;  /* 0x0000007f03037812 */ /* 0x002fc800078ec0ff */
[----:B------:R-:W-:Y:S01]  /*11d40*/  ISETP.NE.AND P1, PT, R3, RZ, PT ;  /* 0x000000ff0300720c */ /* 0x000fe20003f25270 */
[----:B---3--:R-:W-:Y:S01]  /*11d50*/  IMAD R4, R9, 0x8, R2 ;  /* 0x0000000809047824 */ /* 0x008fe200078e0202 */
[----:B------:R-:W-:-:S04]  /*11d60*/  SHF.L.U32 R2, R8, 0x1f, RZ ;  /* 0x0000001f08027819 */ /* 0x000fc800000006ff */
[----:B------:R-:W1:Y:S02]  /*11d70*/  SYNCS.PHASECHK.TRANS64.TRYWAIT P0, [R4+URZ+0x38840], R2 ;  /* 0x03884002040075a7 */ /* 0x000e64000800017f */
[----:B-1----:R-:W-:Y:S05]  /*11d80*/  @!P0 BRA `(.L_x_4391) ;  /* 0x0000003000708947 */ /* 0x002fea0003800000 */
.L_x_4468:
[----:B------:R-:W-:Y:S05]  /*11d90*/  BSYNC B2 ;  /* 0x0000000000027941 */ /* 0x000fea0003800000 */
.L_x_4390:
        /* <DEDUP_REMOVED lines=9> */
.L_x_4393:
[----:B------:R-:W-:Y:S05]  /*11e30*/  BSYNC B2 ;  /* 0x0000000000027941 */ /* 0x000fea0003800000 */
.L_x_4392:
        /* <DEDUP_REMOVED lines=14> */
.L_x_4394:
        /* <DEDUP_REMOVED lines=14> */
.L_x_4469:
[----:B------:R-:W-:Y:S05]  /*12000*/  BSYNC B2 ;  /* 0x0000000000027941 */ /* 0x000fea0003800000 */
.L_x_4395:
        /* <DEDUP_REMOVED lines=11> */
.L_x_4398:
[----:B------:R-:W-:Y:S05]  /*120c0*/  BSYNC B2 ;  /* 0x0000000000027941 */ /* 0x000fea0003800000 */
.L_x_4397:
[----:B------:R-:W3:Y:S04]  /*120d0*/  LDL R8, [R1+0x4] ;  /* 0x0000040001087983 */ /* 0x000ee80000100800 */
        /* <DEDUP_REMOVED lines=10> */
.L_x_4399:
        /* <DEDUP_REMOVED lines=16> */
.L_x_4400:
        /* <DEDUP_REMOVED lines=16> */
.L_x_4401:
        /* <DEDUP_REMOVED lines=16> */
.L_x_4402:
        /* <DEDUP_REMOVED lines=16> */
.L_x_4403:
        /* <DEDUP_REMOVED lines=16> */
.L_x_4404:
        /* <DEDUP_REMOVED lines=16> */
.L_x_4405:
        /* <DEDUP_REMOVED lines=16> */
.L_x_4406:
        /* <DEDUP_REMOVED lines=11> */
.L_x_4388:
[----:B------:R-:W-:Y:S05]  /*12930*/  BSYNC B1 ;  /* 0x0000000000017941 */ /* 0x000fea0003800000 */
.L_x_4387:
[C---:B------:R-:W-:Y:S01]  /*12940*/  ISETP.GT.AND P0, PT, R0.reuse, 0x1, PT ;  /* 0x000000010000780c */ /* 0x040fe20003f04270 */
[----:B------:R-:W-:-:S12]  /*12950*/  VIADD R0, R0, 0xfffffffe ;  /* 0xfffffffe00007836 */ /* 0x000fd80000000000 */
[----:B------:R-:W-:Y:S05]  /*12960*/  @P0 BRA `(.L_x_4407) ;  /* 0xffffffe000b80947 */ /* 0x000fea000383ffff */
.L_x_4344:
[----:B------:R-:W-:Y:S05]  /*12970*/  BSYNC B0 ;  /* 0x0000000000007941 */ /* 0x000fea0003800000 */
.L_x_4343:
[----:B------:R-:W3:Y:S04]  /*12980*/  LDL.LU R4, [R1+0xc] ;  /* 0x00000c0001047983 */ /* 0x000ee80000300800 */
[----:B------:R-:W4:Y:S01]  /*12990*/  LDL.LU R3, [R1+0x18] ;  /* 0x0000180001037983 */ /* 0x000f220000300800 */
[----:B------:R-:W1:Y:S01]  /*129a0*/  S2R R2, SR_TID.X ;  /* 0x0000000000027919 */ /* 0x000e620000002100 */
[----:B------:R-:W-:Y:S01]  /*129b0*/  BSSY B0, `(.L_x_4408) ;  /* 0x0000015000007945 */ /* 0x000fe20003800000 */
[----:B-1----:R-:W-:-:S04]  /*129c0*/  LOP3.LUT R2, R2, 0x7f, RZ, 0xc0, !PT ;  /* 0x0000007f02027812 */ /* 0x002fc800078ec0ff */
[----:B------:R-:W-:Y:S01]  /*129d0*/  ISETP.NE.AND P1, PT, R2, RZ, PT ;  /* 0x000000ff0200720c */ /* 0x000fe20003f25270 */
[----:B---3--:R-:W-:-:S05]  /*129e0*/  VIADD R0, R4, 0x1 ;  /* 0x0000000104007836 */ /* 0x008fca0000000000 */
[----:B------:R-:W-:-:S04]  /*129f0*/  ISETP.NE.AND P0, PT, R0, 0x2, PT ;  /* 0x000000020000780c */ /* 0x000fc80003f05270 */
[----:B------:R-:W-:-:S04]  /*12a00*/  SEL R2, RZ, 0x1, P0 ;  /* 0x00000001ff027807 */ /* 0x000fc80000000000 */
[----:B----4-:R-:W-:-:S05]  /*12a10*/  LOP3.LUT R3, R3, R2, RZ, 0x3c, !PT ;  /* 0x0000000203037212 */ /* 0x010fca00078e3cff */
[----:B------:R1:W-:Y:S01]  /*12a20*/  STL [R1+0x18], R3 ;  /* 0x0000180301007387 */ /* 0x0003e20000100800 */
[----:B------:R-:W-:Y:S05]  /*12a30*/  @P1 BRA `(.L_x_4409) ;  /* 0x0000000000301947 */ /* 0x000fea0003800000 */
[----:B-1----:R-:W1:Y:S01]  /*12a40*/  S2R R3, SR_LANEID ;  /* 0x0000000000037919 */ /* 0x002e620000000000 */
[----:B------:R-:W-:Y:S01]  /*12a50*/  VOTEU.ANY UR4, UPT, PT ;  /* 0x0000000000047886 */ /* 0x000fe200038e0100 */
[----:B------:R-:W3:Y:S01]  /*12a60*/  LDC.64 R4, c[0x0][0xd60] ;  /* 0x00035800ff047b82 */ /* 0x000ee20000000a00 */
[----:B------:R-:W1:Y:S02]  /*12a70*/  FLO.U32 R2, UR4 ;  /* 0x0000000400027d00 */ /* 0x000e6400080e0000 */
[----:B-1----:R-:W-:-:S06]  /*12a80*/  ISETP.EQ.U32.AND P1, PT, R2, R3, PT ;  /* 0x000000030200720c */ /* 0x002fcc0003f22070 */
[----:B------:R-:W3:Y:S07]  /*12a90*/  POPC R3, UR4 ;  /* 0x0000000400037d09 */ /* 0x000eee0008000000 */
[----:B---3--:R-:W3:Y:S04]  /*12aa0*/  @P1 ATOMG.E.ADD.STRONG.GPU PT, R3, desc[UR38][R4.64], R3 ;  /* 0x00000003040319a8 */ /* 0x008ee800081ee1e6 */
[----:B---3--:R1:W3:Y:S02]  /*12ab0*/  SHFL.IDX PT, R3, R3, R2, 0x1f ;  /* 0x00001f0203037589 */ /* 0x0082e400000e0000 */
[----:B-1----:R-:W1:Y:S02]  /*12ac0*/  S2R R2, SR_LTMASK ;  /* 0x0000000000027919 */ /* 0x002e640000003900 */
[----:B-1----:R-:W-:-:S06]  /*12ad0*/  LOP3.LUT R2, R2, UR4, RZ, 0xc0, !PT ;  /* 0x0000000402027c12 */ /* 0x002fcc000f8ec0ff */
[----:B------:R-:W3:Y:S02]  /*12ae0*/  POPC R2, R2 ;  /* 0x0000000200027309 */ /* 0x000ee40000000000 */
[----:B---3--:R-:W-:-:S07]  /*12af0*/  IADD3 R16, R3, UR36, R2 ;  /* 0x0000002403107c10 */ /* 0x008fce000fffe002 */
.L_x_4409:
[----:B------:R-:W-:Y:S05]  /*12b00*/  BSYNC B0 ;  /* 0x0000000000007941 */ /* 0x000fea0003800000 */
.L_x_4408:
[----:B------:R-:W-:-:S05]  /*12b10*/  SEL R0, R0, RZ, P0 ;  /* 0x000000ff00007207 */ /* 0x000fca0000000000 */
[----:B------:R3:W-:Y:S02]  /*12b20*/  STL [R1+0xc], R0 ;  /* 0x00000c0001007387 */ /* 0x0007e40000100800 */
.L_x_4305:
[----:B------:R-:W-:Y:S05]  /*12b30*/  BSYNC B7 ;  /* 0x0000000000077941 */ /* 0x000fea0003800000 */
.L_x_4303:
[----:B---3--:R-:W3:Y:S02]  /*12b40*/  LDL R0, [R1+0x8] ;  /* 0x0000080001007983 */ /* 0x008ee40000100800 */
[----:B---3--:R-:W-:-:S13]  /*12b50*/  LOP3.LUT P0, RZ, R0, 0x40, RZ, 0xc0, !PT ;  /* 0x0000004000ff7812 */ /* 0x008fda000780c0ff */
[----:B------:R-:W-:Y:S05]  /*12b60*/  @!P0 BRA `(.L_x_4410) ;  /* 0x0000000000288947 */ /* 0x000fea0003800000 */
[----:B------:R-:W-:Y:S05]  /*12b70*/  WARPSYNC.ALL ;  /* 0x0000000000007948 */ /* 0x000fea0003800000 */
[----:B------:R-:W3:Y:S08]  /*12b80*/  S2UR UR5, SR_CgaCtaId ;  /* 0x00000000000579c3 */ /* 0x000ef00000008800 */
[----:B------:R-:W-:Y:S06]  /*12b90*/  BAR.SYNC.DEFER_BLOCKING 0x5, 0x180 ;  /* 0x0146000000007b1d */ /* 0x000fec0000010000 */
[----:B------:R-:W-:-:S02]  /*12ba0*/  UMOV UR4, 0x400 ;  /* 0x0000040000047882 */ /* 0x000fc40000000000 */
[----:B---3--:R-:W-:-:S06]  /*12bb0*/  ULEA UR4, UR5, UR4, 0x18 ;  /* 0x0000000405047291 */ /* 0x008fcc000f8ec03f */
[----:B------:R-:W-:-:S05]  /*12bc0*/  IMAD.U32 R0, RZ, RZ, UR4 ;  /* 0x00000004ff007e24 */ /* 0x000fca000f8e00ff */
[----:B------:R3:W4:Y:S04]  /*12bd0*/  LDS.128 R16, [R0+0x388d0] ;  /* 0x0388d00000107984 */ /* 0x0007280000000c00 */
[----:B------:R3:W-:Y:S01]  /*12be0*/  STL [R1+0x4], R0 ;  /* 0x0000040001007387 */ /* 0x0007e20000100800 */
[----:B------:R-:W-:Y:S06]  /*12bf0*/  BAR.ARV 0x4, 0x180 ;  /* 0x0106000000007b1d */ /* 0x000fec0000002000 */
[----:B------:R-:W-:Y:S05]  /*12c00*/  BRA `(.L_x_4411) ;  /* 0x0000000800487947 */ /* 0x000fea0003800000 */
.L_x_4410:
[----:B------:R-:W0:Y:S01]  /*12c10*/  S2R R0, SR_TID.X ;  /* 0x0000000000007919 */ /* 0x000e220000002100 */
[----:B------:R-:W-:Y:S01]  /*12c20*/  UMOV UR4, 0xffffffff ;  /* 0xffffffff00047882 */ /* 0x000fe20000000000 */
[----:B01----:R-:W-:-:S04]  /*12c30*/  LOP3.LUT R7, R0, 0x1f, RZ, 0xc0, !PT ;  /* 0x0000001f00077812 */ /* 0x003fc800078ec0ff */
        /* <DEDUP_REMOVED lines=13> */
[----:B------:R-:W-:Y:S01]  /*12d10*/  SHFL.IDX PT, R4, R16, 0x1, 0x1f ;  /* 0x00201f0010047f89 */ /* 0x000fe200000e0000 */
[----:B0-----:R-:W-:Y:S02]  /*12d20*/  IMAD.MOV.U32 R2, RZ, RZ, RZ ;  /* 0x000000ffff027224 */ /* 0x001fe400078e00ff */
[----:B---3--:R-:W-:Y:S01]  /*12d30*/  @!P1 IMAD.MOV.U32 R2, RZ, RZ, R3 ;  /* 0x000000ffff029224 */ /* 0x008fe200078e0003 */
        /* <DEDUP_REMOVED lines=17> */
.L_x_4479:
[----:B------:R-:W-:Y:S02]  /*12e50*/  ULDC UR4, c[0x0][0xd38] ;  /* 0x00034e0000047ab9 */ /* 0x000fe40000000800 */
[----:B------:R-:W-:-:S04]  /*12e60*/  IMAD.U32 R16, RZ, RZ, UR4 ;  /* 0x00000004ff107e24 */ /* 0x000fc8000f8e00ff */
[----:B-1----:R-:W-:-:S04]  /*12e70*/  IMAD R6, R6, R16, RZ ;  /* 0x0000001006067224 */ /* 0x002fc800078e02ff */
[----:B------:R-:W-:-:S05]  /*12e80*/  IMAD.IADD R4, R4, 0x1, R6 ;  /* 0x0000000104047824 */ /* 0x000fca00078e0206 */
[----:B------:R-:W-:-:S13]  /*12e90*/  ISETP.GT.AND P6, PT, R4, R0, PT ;  /* 0x000000000400720c */ /* 0x000fda0003fc4270 */
[----:B------:R-:W-:Y:S05]  /*12ea0*/  @P6 BRA `(.L_x_4413) ;  /* 0x00000000009c6947 */ /* 0x000fea0003800000 */
.L_x_4418:
[----:B------:R-:W1:Y:S01]  /*12eb0*/  LDC R2, c[0x0][0xd3c] ;  /* 0x00034f00ff027b82 */ /* 0x000e620000000800 */
[----:B------:R-:W-:-:S05]  /*12ec0*/  VIADD R19, R19, 0x1f ;  /* 0x0000001f13137836 */ /* 0x000fca0000000000 */
[----:B-1----:R-:W-:-:S13]  /*12ed0*/  ISETP.GE.AND P6, PT, R19, R2, PT ;  /* 0x000000021300720c */ /* 0x002fda0003fc6270 */
        /* <DEDUP_REMOVED lines=11> */
.L_x_4416:
[----:B------:R-:W-:Y:S05]  /*12f90*/  BSYNC B0 ;  /* 0x0000000000007941 */ /* 0x000fea0003800000 */
.L_x_4415:
[----:B------:R-:W-:-:S03]  /*12fa0*/  UMOV UR4, 0xffffffff ;  /* 0xffffffff00047882 */ /* 0x000fc60000000000 */
[----:B------:R-:W-:Y:S05]  /*12fb0*/  BRA.DIV UR4, `(.L_x_4417) ;  /* 0x0000002604487947 */ /* 0x000fea000b800000 */
        /* <DEDUP_REMOVED lines=16> */
.L_x_4487:
[----:B------:R-:W-:Y:S02]  /*130c0*/  ULDC UR4, c[0x0][0xd38] ;  /* 0x00034e0000047ab9 */ /* 0x000fe40000000800 */
[----:B------:R-:W-:-:S04]  /*130d0*/  IMAD.U32 R16, RZ, RZ, UR4 ;  /* 0x00000004ff107e24 */ /* 0x000fc8000f8e00ff */
[----:B-1----:R-:W-:-:S04]  /*130e0*/  IMAD R6, R6, R16, RZ ;  /* 0x0000001006067224 */ /* 0x002fc800078e02ff */
[----:B------:R-:W-:-:S05]  /*130f0*/  IMAD.IADD R4, R6, 0x1, R4 ;  /* 0x0000000106047824 */ /* 0x000fca00078e0204 */
[----:B------:R-:W-:-:S13]  /*13100*/  ISETP.GT.AND P6, PT, R4, R0, PT ;  /* 0x000000000400720c */ /* 0x000fda0003fc4270 */
[----:B------:R-:W-:Y:S05]  /*13110*/  @!P6 BRA `(.L_x_4418) ;  /* 0xfffffffc0064e947 */ /* 0x000fea000383ffff */
.L_x_4413:
[----:B------:R-:W-:Y:S01]  /*13120*/  IMAD.IADD R6, R4, 0x1, -R6 ;  /* 0x0000000104067824 */ /* 0x000fe200078e0a06 */
[----:B------:R-:W-:-:S03]  /*13130*/  UMOV UR4, 0xffffffff ;  /* 0xffffffff00047882 */ /* 0x000fc60000000000 */
[----:B------:R-:W-:-:S05]  /*13140*/  IMAD R4, R3, R16, R6 ;  /* 0x0000001003047224 */ /* 0x000fca00078e0206 */
[----:B------:R-:W-:Y:S01]  /*13150*/  ISETP.GT.AND P6, PT, R4, R0, PT ;  /* 0x000000000400720c */ /* 0x000fe20003fc4270 */
[----:B------:R-:W-:-:S12]  /*13160*/  BRA.DIV UR4, `(.L_x_4419) ;  /* 0x0000002604b47947 */ /* 0x000fd8000b800000 */
[----:B------:R-:W-:-:S04]  /*13170*/  VOTE.ANY R5, PT, !P6 ;  /* 0x0000000000057806 */ /* 0x000fc800070e0100 */
[----:B------:R-:W1:Y:S02]  /*13180*/  POPC R4, R5 ;  /* 0x0000000500047309 */ /* 0x000e640000000000 */
[----:B-1----:R1:W3:Y:S02]  /*13190*/  SHFL.IDX PT, R17, R2, R4, 0x1f ;  /* 0x00001f0402117589 */ /* 0x0022e400000e0000 */
.L_x_4491:
[----:B------:R-:W-:Y:S01]  /*131a0*/  ISETP.NE.AND P0, PT, R5, RZ, PT ;  /* 0x000000ff0500720c */ /* 0x000fe20003f05270 */
[----:B-1----:R-:W-:-:S12]  /*131b0*/  IMAD.MOV.U32 R2, RZ, RZ, RZ ;  /* 0x000000ffff027224 */ /* 0x002fd800078e00ff */
[----:B------:R-:W-:Y:S05]  /*131c0*/  @!P0 BRA `(.L_x_4420) ;  /* 0x0000000000108947 */ /* 0x000fea0003800000 */
[----:B------:R-:W-:Y:S01]  /*131d0*/  UMOV UR4, 0xffffffff ;  /* 0xffffffff00047882 */ /* 0x000fe20000000000 */
[----:B------:R-:W-:Y:S02]  /*131e0*/  VIADD R12, R4, 0xffffffff ;  /* 0xffffffff040c7836 */ /* 0x000fe40000000000 */
[----:B------:R-:W-:Y:S05]  /*131f0*/  BRA.DIV UR4, `(.L_x_4421) ;  /* 0x0000002604d87947 */ /* 0x000fea000b800000 */
[----:B------:R1:W4:Y:S02]  /*13200*/  SHFL.IDX PT, R2, R3, R12, 0x1f ;  /* 0x00001f0c03027589 */ /* 0x00032400000e0000 */
.L_x_4420:
[----:B---3--:R-:W-:Y:S01]  /*13210*/  IABS R5, R17 ;  /* 0x0000001100057213 */ /* 0x008fe20000000000 */
[----:B----4-:R-:W-:Y:S02]  /*13220*/  IMAD R16, R2, R16, R6 ;  /* 0x0000001002107224 */ /* 0x010fe400078e0206 */
[----:B------:R-:W-:Y:S01]  /*13230*/  IMAD.IADD R19, R4, 0x1, R19 ;  /* 0x0000000104137824 */ /* 0x000fe200078e0213 */
[----:B------:R-:W3:Y:S01]  /*13240*/  I2F.RP R2, R5 ;  /* 0x0000000500027306 */ /* 0x000ee20000209400 */
[----:B------:R-:W-:-:S07]  /*13250*/  IMAD.IADD R0, R0, 0x1, -R16 ;  /* 0x0000000100007824 */ /* 0x000fce00078e0a10 */
[----:B---3--:R-:W3:Y:S02]  /*13260*/  MUFU.RCP R2, R2 ;  /* 0x0000000200027308 */ /* 0x008ee40000001000 */
[----:B---3--:R-:W-:-:S06]  /*13270*/  VIADD R2, R2, 0xffffffe ;  /* 0x0ffffffe02027836 */ /* 0x008fcc0000000000 */
        /* <DEDUP_REMOVED lines=24> */
.L_x_4414:
[----:B------:R-:W-:Y:S01]  /*13400*/  UMOV UR4, URZ ;  /* 0x0000003f00047c82 */ /* 0x000fe20008000000 */
[----:B------:R-:W-:Y:S01]  /*13410*/  UMOV UR5, URZ ;  /* 0x0000003f00057c82 */ /* 0x000fe20008000000 */
[----:B------:R-:W-:Y:S01]  /*13420*/  ULDC UR6, c[0x0][0xd3c] ;  /* 0x00034f0000067ab9 */ /* 0x000fe20000000800 */
[----:B------:R-:W-:Y:S02]  /*13430*/  IMAD.MOV.U32 R16, RZ, RZ, R0 ;  /* 0x000000ffff107224 */ /* 0x000fe400078e0000 */
[----:B------:R-:W-:Y:S02]  /*13440*/  IMAD.U32 R17, RZ, RZ, UR4 ;  /* 0x00000004ff117e24 */ /* 0x000fe4000f8e00ff */
[----:B------:R-:W-:Y:S02]  /*13450*/  IMAD.U32 R18, RZ, RZ, UR5 ;  /* 0x00000005ff127e24 */ /* 0x000fe4000f8e00ff */
[----:B------:R-:W-:-:S07]  /*13460*/  IMAD.U32 R19, RZ, RZ, UR6 ;  /* 0x00000006ff137e24 */ /* 0x000fce000f8e00ff */
.L_x_4422:
[----:B0-----:R0:W3:Y:S01]  /*13470*/  LDL R3, [R1+0x4] ;  /* 0x0000040001037983 */ /* 0x0010e20000100800 */
[----:B------:R-:W1:Y:S01]  /*13480*/  S2R R0, SR_TID.X ;  /* 0x0000000000007919 */ /* 0x000e620000002100 */
[----:B------:R-:W-:Y:S05]  /*13490*/  WARPSYNC.ALL ;  /* 0x0000000000007948 */ /* 0x000fea0003800000 */
[----:B-1----:R-:W-:Y:S01]  /*134a0*/  LOP3.LUT R0, R0, 0x1f, RZ, 0xc0, !PT ;  /* 0x0000001f00007812 */ /* 0x002fe200078ec0ff */
[----:B------:R-:W-:Y:S03]  /*134b0*/  BAR.SYNC.DEFER_BLOCKING 0x4, 0x180 ;  /* 0x0106000000007b1d */ /* 0x000fe60000010000 */
[----:B------:R-:W-:-:S13]  /*134c0*/  ISETP.NE.AND P0, PT, R0, RZ, PT ;  /* 0x000000ff0000720c */ /* 0x000fda0003f05270 */
[----:B------:R-:W3:Y:S01]  /*134d0*/  @!P0 S2R R0, SR_CgaCtaId ;  /* 0x0000000000008919 */ /* 0x000ee20000008800 */
[----:B------:R-:W-:-:S04]  /*134e0*/  @!P0 MOV R2, 0x400 ;  /* 0x0000040000028802 */ /* 0x000fc80000000f00 */
[----:B---3--:R-:W-:-:S05]  /*134f0*/  @!P0 LEA R3, R0, R2, 0x18 ;  /* 0x0000000200038211 */ /* 0x008fca00078ec0ff */
[----:B------:R0:W-:Y:S04]  /*13500*/  @!P0 STS.128 [R3+0x388d0], R16 ;  /* 0x0388d01003008388 */ /* 0x0001e80000000c00 */
[----:B------:R0:W-:Y:S01]  /*13510*/  @!P0 STL [R1+0x4], R3 ;  /* 0x0000040301008387 */ /* 0x0001e20000100800 */
[----:B------:R-:W-:Y:S06]  /*13520*/  BAR.ARV 0x5, 0x180 ;  /* 0x0146000000007b1d */ /* 0x000fec0000002000 */
.L_x_4411:
[----:B------:R-:W-:Y:S02]  /*13530*/  ULDC UR4, c[0x0][0xd3c] ;  /* 0x00034f0000047ab9 */ /* 0x000fe40000000800 */
[----:B----4-:R-:W-:-:S13]  /*13540*/  ISETP.GE.AND P0, PT, R19, UR4, PT ;  /* 0x0000000413007c0c */ /* 0x010fda000bf06270 */
[----:B------:R-:W-:Y:S05]  /*13550*/  @!P0 BRA `(.L_x_4423) ;  /* 0xffffff9000508947 */ /* 0x000fea000383ffff */
[----:B------:R-:W-:Y:S05]  /*13560*/  BSYNC B8 ;  /* 0x0000000000087941 */ /* 0x000fea0003800000 */
.L_x_4299:
[----:B---3--:R-:W3:Y:S01]  /*13570*/  LDL.LU R0, [R1+0x5c] ;  /* 0x00005c0001007983 */ /* 0x008ee20000300800 */
[----:B------:R-:W-:Y:S01]  /*13580*/  BSSY B0, `(.L_x_4424) ;  /* 0x000000b000007945 */ /* 0x000fe20003800000 */
[----:B------:R-:W4:Y:S01]  /*13590*/  S2R R5, SR_CgaCtaId ;  /* 0x0000000000057919 */ /* 0x000f220000008800 */
[----:B---3--:R-:W-:-:S05]  /*135a0*/  VIADD R0, R0, 0x1 ;  /* 0x0000000100007836 */ /* 0x008fca0000000000 */
[----:B------:R-:W-:-:S04]  /*135b0*/  LEA.HI R2, R0, R0, RZ, 0x1 ;  /* 0x0000000000027211 */ /* 0x000fc800078f08ff */
[----:B01----:R-:W-:Y:S02]  /*135c0*/  LOP3.LUT R3, R2, 0xfffffffe, RZ, 0xc0, !PT ;  /* 0xfffffffe02037812 */ /* 0x003fe400078ec0ff */
[----:B------:R-:W-:-:S03]  /*135d0*/  MOV R2, 0x400 ;  /* 0x0000040000027802 */ /* 0x000fc60000000f00 */
[----:B------:R-:W-:Y:S01]  /*135e0*/  IMAD.IADD R0, R0, 0x1, -R3 ;  /* 0x0000000100007824 */ /* 0x000fe200078e0a03 */
[----:B----4-:R-:W-:-:S04]  /*135f0*/  LEA R9, R5, R2, 0x18 ;  /* 0x0000000205097211 */ /* 0x010fc800078ec0ff */
[----:B------:R-:W-:-:S04]  /*13600*/  SHF.L.U32 R0, R0, 0x1f, RZ ;  /* 0x0000001f00007819 */ /* 0x000fc800000006ff */
[----:B------:R-:W0:Y:S02]  /*13610*/  SYNCS.PHASECHK.TRANS64.TRYWAIT P0, [R9+URZ+0x38820], R0 ;  /* 0x03882000090075a7 */ /* 0x000e24000800017f */
[----:B0-----:R-:W-:Y:S05]  /*13620*/  @!P0 BRA `(.L_x_4425) ;  /* 0x0000002000f48947 */ /* 0x001fea0003800000 */
.L_x_4494:
[----:B------:R-:W-:Y:S05]  /*13630*/  BSYNC B0 ;  /* 0x0000000000007941 */ /* 0x000fea0003800000 */
.L_x_4424:
[----:B------:R-:W-:-:S03]  /*13640*/  UMOV UR4, 0xffffffff ;  /* 0xffffffff00047882 */ /* 0x000fc60000000000 */
[----:B------:R-:W-:Y:S05]  /*13650*/  BRA.DIV UR4, `(.L_x_4426) ;  /* 0x0000002204fc7947 */ /* 0x000fea000b800000 */
[----:B0-----:R-:W0:Y:S02]  /*13660*/  S2R R0, SR_TID.X ;  /* 0x0000000000007919 */ /* 0x001e240000002100 */
[----:B0-----:R-:W-:-:S04]  /*13670*/  SHF.R.U32.HI R0, RZ, 0x5, R0 ;  /* 0x00000005ff007819 */ /* 0x001fc80000011600 */
[----:B------:R-:W-:-:S05]  /*13680*/  LOP3.LUT R0, R0, 0x3, RZ, 0xc0, !PT ;  /* 0x0000000300007812 */ /* 0x000fca00078ec0ff */
[----:B------:R0:W1:Y:S02]  /*13690*/  SHFL.IDX PT, R14, R0, RZ, 0x1f ;  /* 0x00001fff000e7589 */ /* 0x00006400000e0000 */
.L_x_4497:
[----:B-1----:R-:W-:Y:S01]  /*136a0*/  ISETP.NE.AND P0, PT, R14, RZ, PT ;  /* 0x000000ff0e00720c */ /* 0x002fe20003f05270 */
[----:B------:R-:W-:-:S12]  /*136b0*/  BSSY B0, `(.L_x_4427) ;  /* 0x0000020000007945 */ /* 0x000fd80003800000 */
[----:B------:R-:W-:Y:S05]  /*136c0*/  @P0 BRA `(.L_x_4428) ;  /* 0x0000000000780947 */ /* 0x000fea0003800000 */
[----:B------:R-:W-:-:S03]  /*136d0*/  UMOV UR4, 0xffffffff ;  /* 0xffffffff00047882 */ /* 0x000fc60000000000 */
[----:B------:R-:W-:Y:S05]  /*136e0*/  BRA.DIV UR4, `(.L_x_4429) ;  /* 0x00000026040c7947 */ /* 0x000fea000b800000 */
[----:B------:R-:W-:-:S13]  /*136f0*/  ELECT P6, URZ, PT ;  /* 0x00000000003f782f */ /* 0x000fda00038c0000 */
.L_x_4500:
[----:B------:R-:W-:Y:S05]  /*13700*/  @!P6 BRA `(.L_x_4428) ;  /* 0x000000000068e947 */ /* 0x000fea0003800000 */
[----:B------:R-:W3:Y:S04]  /*13710*/  LDL R2, [R1+0xc] ;  /* 0x00000c0001027983 */ /* 0x000ee80000100800 */
[----:B------:R-:W4:Y:S01]  /*13720*/  LDL.LU R6, [R1+0x18] ;  /* 0x0000180001067983 */ /* 0x000f220000300800 */
[----:B0-----:R-:W-:-:S04]  /*13730*/  VIADD R0, R9, 0x38840 ;  /* 0x0003884009007836 */ /* 0x001fc80000000000 */
[C---:B---3--:R-:W-:Y:S02]  /*13740*/  IMAD R5, R2.reuse, 0x8, R0 ;  /* 0x0000000802057824 */ /* 0x048fe400078e0200 */
[----:B------:R-:W-:Y:S01]  /*13750*/  VIADD R2, R2, 0x1 ;  /* 0x0000000102027836 */ /* 0x000fe20000000000 */
[----:B----4-:R-:W-:-:S04]  /*13760*/  SHF.L.U32 R4, R6, 0x1f, RZ ;  /* 0x0000001f06047819 */ /* 0x010fc800000006ff */
[----:B------:R-:W-:Y:S01]  /*13770*/  ISETP.NE.AND P1, PT, R2, 0x2, PT ;  /* 0x000000020200780c */ /* 0x000fe20003f25270 */
[----:B------:R-:W0:Y:S03]  /*13780*/  SYNCS.PHASECHK.TRANS64.TRYWAIT P0, [R5+URZ], R4 ;  /* 0x00000004050075a7 */ /* 0x000e26000800017f */
[----:B------:R-:W-:-:S04]  /*13790*/  SEL R3, RZ, 0x1, P1 ;  /* 0x00000001ff037807 */ /* 0x000fc80000800000 */
[----:B------:R-:W-:Y:S02]  /*137a0*/  LOP3.LUT R6, R6, R3, RZ, 0x3c, !PT ;  /* 0x0000000306067212 */ /* 0x000fe400078e3cff */
[----:B------:R-:W-:Y:S02]  /*137b0*/  SEL R3, R2, RZ, P1 ;  /* 0x000000ff02037207 */ /* 0x000fe40000800000 */
[----:B------:R-:W-:-:S03]  /*137c0*/  SHF.L.U32 R2, R6, 0x1f, RZ ;  /* 0x0000001f06027819 */ /* 0x000fc600000006ff */
[----:B------:R-:W-:Y:S01]  /*137d0*/  IMAD R7, R3, 0x8, R0 ;  /* 0x0000000803077824 */ /* 0x000fe200078e0200 */
[----:B0-----:R-:W-:Y:S06]  /*137e0*/  @!P0 BRA `(.L_x_4430) ;  /* 0x0000002000ec8947 */ /* 0x001fec0003800000 */
.L_x_4501:
[----:B------:R-:W0:Y:S01]  /*137f0*/  LDL.LU R6, [R1+0xc] ;  /* 0x00000c0001067983 */ /* 0x000e220000300800 */
[----:B------:R-:W1:Y:S01]  /*13800*/  SYNCS.PHASECHK.TRANS64.TRYWAIT P0, [R7+URZ], R2 ;  /* 0x00000002070075a7 */ /* 0x000e62000800017f */
[----:B------:R-:W-:-:S04]  /*13810*/  VIADD R0, R9, 0x38860 ;  /* 0x0003886009007836 */ /* 0x000fc80000000000 */
[----:B0-----:R-:W-:Y:S01]  /*13820*/  IMAD R5, R6, 0x8, R0 ;  /* 0x0000000806057824 */ /* 0x001fe200078e0200 */
[----:B-1----:R-:W-:Y:S06]  /*13830*/  @!P0 BRA `(.L_x_4431) ;  /* 0x0000002000ec8947 */ /* 0x002fec0003800000 */
.L_x_4502:
[----:B------:R-:W1:Y:S02]  /*13840*/  SYNCS.PHASECHK.TRANS64.TRYWAIT P0, [R5+URZ], R4 ;  /* 0x00000004050075a7 */ /* 0x000e64000800017f */
[----:B-1----:R-:W-:Y:S05]  /*13850*/  @!P0 BRA `(.L_x_4432) ;  /* 0x0000002000f88947 */ /* 0x002fea0003800000 */
.L_x_4503:
[----:B------:R-:W-:-:S07]  /*13860*/  IMAD R3, R3, 0x8, R0 ;  /* 0x0000000803037824 */ /* 0x000fce00078e0200 */
.L_x_4433:
[----:B---3--:R3:W4:Y:S02]  /*13870*/  SYNCS.PHASECHK.TRANS64.TRYWAIT P0, [R3+URZ], R2 ;  /* 0x00000002030075a7 */ /* 0x008724000800017f */
[----:B----4-:R-:W-:Y:S05]  /*13880*/  @!P0 NANOSLEEP.SYNCS 0x989680 ;  /* 0x009896800000895d */ /* 0x010fea0003900000 */
[----:B------:R-:W4:Y:S02]  /*13890*/  @!P0 SYNCS.PHASECHK.TRANS64 P0, [R3+URZ], R2 ;  /* 0x00000002030085a7 */ /* 0x000f24000800007f */
[----:B----4-:R-:W-:Y:S05]  /*138a0*/  @!P0 BRA `(.L_x_4433) ;  /* 0xfffffffc00f08947 */ /* 0x010fea000383ffff */
.L_x_4428:
[----:B------:R-:W-:Y:S05]  /*138b0*/  BSYNC B0 ;  /* 0x0000000000007941 */ /* 0x000fea0003800000 */
.L_x_4427:
[----:B------:R-:W-:Y:S05]  /*138c0*/  EXIT ;  /* 0x000000000000794d */ /* 0x000fea0003800000 */
.L_x_4257:
[----:B0-----:R-:W-:-:S04]  /*138d0*/  IMAD.U32 R0, RZ, RZ, UR37 ;  /* 0x00000025ff007e24 */ /* 0x001fc8000f8e00ff */
[----:B------:R0:W1:Y:S03]  /*138e0*/  SYNCS.PHASECHK.TRANS64.TRYWAIT P1, [R0+URZ+0x38800], R3 ;  /* 0x03880003000075a7 */ /* 0x000066000802017f */
[----:B-1----:R-:W-:Y:S05]  /*138f0*/  @!P1 NANOSLEEP.SYNCS 0x989680 ;  /* 0x009896800000995d */ /* 0x002fea0003900000 */
[----:B------:R-:W1:Y:S02]  /*13900*/  @!P1 SYNCS.PHASECHK.TRANS64 P1, [R0+URZ+0x38800], R3 ;  /* 0x03880003000095a7 */ /* 0x000e64000802007f */
[----:B-1----:R-:W-:Y:S05]  /*13910*/  @!P1 BRA `(.L_x_4257) ;  /* 0xfffffffc00ec9947 */ /* 0x002fea000383ffff */
[----:B------:R-:W-:Y:S05]  /*13920*/  BRA `(.L_x_4434) ;  /* 0xfffffef8001c7947 */ /* 0x000fea000383ffff */
.L_x_4261:
[----:B--2---:R2:W3:Y:S02]  /*13930*/  SYNCS.PHASECHK.TRANS64.TRYWAIT P1, [R4+URZ+0x38830], R5 ;  /* 0x03883005040075a7 */ /* 0x0044e4000802017f */
[----:B---3--:R-:W-:Y:S05]  /*13940*/  @!P1 NANOSLEEP.SYNCS 0x989680 ;  /* 0x009896800000995d */ /* 0x008fea0003900000 */
[----:B------:R-:W3:Y:S02]  /*13950*/  @!P1 SYNCS.PHASECHK.TRANS64 P1, [R4+URZ+0x38830], R5 ;  /* 0x03883005040095a7 */ /* 0x000ee4000802007f */
[----:B---3--:R-:W-:Y:S05]  /*13960*/  @!P1 BRA `(.L_x_4261) ;  /* 0xfffffffc00f09947 */ /* 0x008fea000383ffff */
[----:B------:R-:W-:Y:S05]  /*13970*/  BRA `(.L_x_4260) ;  /* 0xfffffef800347947 */ /* 0x000fea000383ffff */
.L_x_4262:
[----:B0-----:R-:W-:-:S04]  /*13980*/  IMAD.U32 R6, RZ, RZ, UR37 ;  /* 0x00000025ff067e24 */ /* 0x001fc8000f8e00ff */
[----:B------:R0:W3:Y:S03]  /*13990*/  SYNCS.PHASECHK.TRANS64.TRYWAIT P1, [R6+URZ+0x38810], R3 ;  /* 0x03881003060075a7 */ /* 0x0000e6000802017f */
[----:B---3--:R-:W-:Y:S05]  /*139a0*/  @!P1 NANOSLEEP.SYNCS 0x989680 ;  /* 0x009896800000995d */ /* 0x008fea0003900000 */
[----:B------:R-:W3:Y:S02]  /*139b0*/  @!P1 SYNCS.PHASECHK.TRANS64 P1, [R6+URZ+0x38810], R3 ;  /* 0x03881003060095a7 */ /* 0x000ee4000802007f */
[----:B---3--:R-:W-:Y:S05]  /*139c0*/  @!P1 BRA `(.L_x_4262) ;  /* 0xfffffffc00ec9947 */ /* 0x008fea000383ffff */
[----:B------:R-:W-:Y:S05]  /*139d0*/  BRA `(.L_x_4435) ;  /* 0xfffffef800bc7947 */ /* 0x000fea000383ffff */
.L_x_4266:
[----:B----4-:R4:W0:Y:S02]  /*139e0*/  SYNCS.PHASECHK.TRANS64.TRYWAIT P1, [R4+URZ+0x38850], R5 ;  /* 0x03885005040075a7 */ /* 0x010824000802017f */
[----:B0-----:R-:W-:Y:S05]  /*139f0*/  @!P1 NANOSLEEP.SYNCS 0x989680 ;  /* 0x009896800000995d */ /* 0x001fea0003900000 */
[----:B------:R-:W0:Y:S02]  /*13a00*/  @!P1 SYNCS.PHASECHK.TRANS64 P1, [R4+URZ+0x38850], R5 ;  /* 0x03885005040095a7 */ /* 0x000e24000802007f */
[----:B0-----:R-:W-:Y:S05]  /*13a10*/  @!P1 BRA `(.L_x_4266) ;  /* 0xfffffffc00f09947 */ /* 0x001fea000383ffff */
[----:B------:R-:W-:Y:S05]  /*13a20*/  BRA `(.L_x_4265) ;  /* 0xfffffef800c87947 */ /* 0x000fea000383ffff */
.L_x_4271:
[----:B-1----:R-:W-:-:S04]  /*13a30*/  IMAD.U32 R10, RZ, RZ, UR5 ;  /* 0x00000005ff0a7e24 */ /* 0x002fc8000f8e00ff */
[----:B------:R1:W2:Y:S03]  /*13a40*/  SYNCS.PHASECHK.TRANS64.TRYWAIT P3, [R10+URZ+0x38830], R3 ;  /* 0x038830030a0075a7 */ /* 0x0002a6000806017f */
[----:B--2---:R-:W-:Y:S05]  /*13a50*/  @!P3 NANOSLEEP.SYNCS 0x989680 ;  /* 0x009896800000b95d */ /* 0x004fea0003900000 */
[----:B------:R-:W2:Y:S02]  /*13a60*/  @!P3 SYNCS.PHASECHK.TRANS64 P3, [R10+URZ+0x38830], R3 ;  /* 0x038830030a00b5a7 */ /* 0x000ea4000806007f */
[----:B--2---:R-:W-:Y:S05]  /*13a70*/  @!P3 BRA `(.L_x_4271) ;  /* 0xfffffffc00ecb947 */ /* 0x004fea000383ffff */
[----:B------:R-:W-:Y:S05]  /*13a80*/  BRA `(.L_x_4270) ;  /* 0xffffff1c00487947 */ /* 0x000fea000383ffff */
.L_x_4275:
[----:B-1----:R-:W-:-:S04]  /*13a90*/  IMAD.U32 R10, RZ, RZ, UR5 ;  /* 0x00000005ff0a7e24 */ /* 0x002fc8000f8e00ff */
[----:B------:R1:W3:Y:S03]  /*13aa0*/  SYNCS.PHASECHK.TRANS64.TRYWAIT P3, [R10+URZ+0x38850], R3 ;  /* 0x038850030a0075a7 */ /* 0x0002e6000806017f */
[----:B---3--:R-:W-:Y:S05]  /*13ab0*/  @!P3 NANOSLEEP.SYNCS 0x989680 ;  /* 0x009896800000b95d */ /* 0x008fea0003900000 */
[----:B------:R-:W3:Y:S02]  /*13ac0*/  @!P3 SYNCS.PHASECHK.TRANS64 P3, [R10+URZ+0x38850], R3 ;  /* 0x038850030a00b5a7 */ /* 0x000ee4000806007f */
[----:B---3--:R-:W-:Y:S05]  /*13ad0*/  @!P3 BRA `(.L_x_4275) ;  /* 0xfffffffc00ecb947 */ /* 0x008fea000383ffff */
[----:B------:R-:W-:Y:S05]  /*13ae0*/  BRA `(.L_x_4274) ;  /* 0xffffff1c00b87947 */ /* 0x000fea000383ffff */
.L_x_4311:
        /* <DEDUP_REMOVED lines=11> */
.L_x_4437:
[----:B------:R-:W-:Y:S05]  /*13ba0*/  BSYNC B0 ;  /* 0x0000000000007941 */ /* 0x000fea0003800000 */
.L_x_4436:
[----:B------:R-:W-:Y:S05]  /*13bb0*/  BRA `(.L_x_4438) ;  /* 0xffffff94009c7947 */ /* 0x000fea000383ffff */
.L_x_4313:
[----:B------:R-:W-:Y:S01]  /*13bc0*/  BSSY B0, `(.L_x_4439) ;  /* 0x0000006000007945 */ /* 0x000fe20003800000 */
[----:B------:R-:W-:-:S07]  /*13bd0*/  IMAD.MOV.U32 R15, RZ, RZ, -0x1 ;  /* 0xffffffffff0f7424 */ /* 0x000fce00078e00ff */
[----:B01----:R-:W-:Y:S05]  /*13be0*/  WARPSYNC.COLLECTIVE R15, `(.L_x_4440) ;  /* 0x000000000f0c7348 */ /* 0x003fea0003c00000 */
[----:B------:R-:W-:Y:S02]  /*13bf0*/  ELECT P6, UR62, PT ;  /* 0x00000000003e782f */ /* 0x000fe400038c0000 */
[----:B------:R-:W-:Y:S01]  /*13c00*/  MOV R14, UR62 ;  /* 0x0000003e000e7c02 */ /* 0x000fe20008000f00 */
[----:B01----:R-:W-:Y:S10]  /*13c10*/  ENDCOLLECTIVE ;  /* 0x000000000000791b */ /* 0x003ff40003800000 */
.L_x_4440:
[----:B------:R-:W-:Y:S05]  /*13c20*/  BSYNC B0 ;  /* 0x0000000000007941 */ /* 0x000fea0003800000 */
.L_x_4439:
[----:B------:R-:W-:Y:S05]  /*13c30*/  BRA `(.L_x_4441) ;  /* 0xffffff9400a87947 */ /* 0x000fea000383ffff */
.L_x_4315:
[----:B-1----:R1:W2:Y:S02]  /*13c40*/  SYNCS.PHASECHK.TRANS64.TRYWAIT P0, [R0+URZ+0x38840], R2 ;  /* 0x03884002000075a7 */ /* 0x0022a4000800017f */
[----:B--2---:R-:W-:Y:S05]  /*13c50*/  @!P0 NANOSLEEP.SYNCS 0x989680 ;  /* 0x009896800000895d */ /* 0x004fea0003900000 */
[----:B------:R-:W2:Y:S02]  /*13c60*/  @!P0 SYNCS.PHASECHK.TRANS64 P0, [R0+URZ+0x38840], R2 ;  /* 0x03884002000085a7 */ /* 0x000ea4000800007f */
[----:B--2---:R-:W-:Y:S05]  /*13c70*/  @!P0 BRA `(.L_x_4315) ;  /* 0xfffffffc00f08947 */ /* 0x004fea000383ffff */
[----:B------:R-:W-:Y:S05]  /*13c80*/  BRA `(.L_x_4442) ;  /* 0xffffff9800147947 */ /* 0x000fea000383ffff */
.L_x_4319:
[----:B------:R0:W5:Y:S01]  /*13c90*/  LDL R6, [R1+0x38] ;  /* 0x0000380001067983 */ /* 0x0001620000100800 */
[----:B------:R-:W-:Y:S02]  /*13ca0*/  IMAD.MOV.U32 R13, RZ, RZ, R2 ;  /* 0x000000ffff0d7224 */ /* 0x000fe400078e0002 */
[----:B------:R-:W-:Y:S02]  /*13cb0*/  IMAD.MOV.U32 R12, RZ, RZ, RZ ;  /* 0x000000ffff0c7224 */ /* 0x000fe400078e00ff */
[----:B------:R-:W-:Y:S02]  /*13cc0*/  IMAD.MOV.U32 R11, RZ, RZ, 0x181f ;  /* 0x0000181fff0b7424 */ /* 0x000fe400078e00ff */
[----:B------:R-:W-:Y:S02]  /*13cd0*/  IMAD.MOV.U32 R15, RZ, RZ, -0x1 ;  /* 0xffffffffff0f7424 */ /* 0x000fe400078e00ff */
[----:B0-----:R-:W-:-:S07]  /*13ce0*/  IMAD R17, R17, 0x40, R8 ;  /* 0x0000004011117824 */ /* 0x001fce00078e0208 */
[----:B-----5:R-:W-:Y:S05]  /*13cf0*/  WARPSYNC.COLLECTIVE R15, `(.L_x_4443) ;  /* 0x000000000f087348 */ /* 0x020fea0003c00000 */
[----:B------:R0:W1:Y:S02]  /*13d00*/  SHFL.IDX P6, R14, R13, R12, R11 ;  /* 0x0000000c0d0e7389 */ /* 0x00006400000c000b */
[----:B01---5:R-:W-:Y:S01]  /*13d10*/  ENDCOLLECTIVE ;  /* 0x000000000000791b */ /* 0x023fe20003800000 */
.L_x_4443:
[----:B------:R-:W-:Y:S02]  /*13d20*/  IMAD.MOV.U32 R13, RZ, RZ, R3 ;  /* 0x000000ffff0d7224 */ /* 0x000fe400078e0003 */
[----:B------:R-:W-:-:S07]  /*13d30*/  IMAD.MOV.U32 R4, RZ, RZ, R14 ;  /* 0x000000ffff047224 */ /* 0x000fce00078e000e */
[----:B------:R-:W-:Y:S05]  /*13d40*/  WARPSYNC.COLLECTIVE R15, `(.L_x_4444) ;  /* 0x000000000f087348 */ /* 0x000fea0003c00000 */
[----:B------:R0:W1:Y:S02]  /*13d50*/  SHFL.IDX P6, R14, R13, R12, R11 ;  /* 0x0000000c0d0e7389 */ /* 0x00006400000c000b */
[----:B01----:R-:W-:Y:S01]  /*13d60*/  ENDCOLLECTIVE ;  /* 0x000000000000791b */ /* 0x003fe20003800000 */
.L_x_4444:
[----:B------:R-:W-:Y:S02]  /*13d70*/  IMAD.MOV.U32 R13, RZ, RZ, R2 ;  /* 0x000000ffff0d7224 */ /* 0x000fe400078e0002 */
[----:B------:R-:W-:Y:S02]  /*13d80*/  IMAD.MOV.U32 R12, RZ, RZ, 0x1 ;  /* 0x00000001ff0c7424 */ /* 0x000fe400078e00ff */
[----:B------:R-:W-:-:S07]  /*13d90*/  IMAD.MOV.U32 R5, RZ, RZ, R14 ;  /* 0x000000ffff057224 */ /* 0x000fce00078e000e */
[----:B------:R-:W-:Y:S05]  /*13da0*/  WARPSYNC.COLLECTIVE R15, `(.L_x_4445) ;  /* 0x000000000f087348 */ /* 0x000fea0003c00000 */
[----:B------:R0:W1:Y:S02]  /*13db0*/  SHFL.IDX P6, R14, R13, R12, R11 ;  /* 0x0000000c0d0e7389 */ /* 0x00006400000c000b */
[----:B01----:R-:W-:Y:S01]  /*13dc0*/  ENDCOLLECTIVE ;  /* 0x000000000000791b */ /* 0x003fe20003800000 */
.L_x_4445:
[----:B------:R-:W-:Y:S02]  /*13dd0*/  IMAD.MOV.U32 R13, RZ, RZ, R3 ;  /* 0x000000ffff0d7224 */ /* 0x000fe400078e0003 */
[----:B------:R-:W-:Y:S02]  /*13de0*/  IMAD R0, R6, R7, RZ ;  /* 0x0000000706007224 */ /* 0x000fe400078e02ff */
[----:B------:R-:W-:-:S07]  /*13df0*/  IMAD.MOV.U32 R6, RZ, RZ, R14 ;  /* 0x000000ffff067224 */ /* 0x000fce00078e000e */
[----:B------:R-:W-:Y:S05]  /*13e00*/  WARPSYNC.COLLECTIVE R15, `(.L_x_4446) ;  /* 0x000000000f087348 */ /* 0x000fea0003c00000 */
[----:B------:R0:W1:Y:S02]  /*13e10*/  SHFL.IDX P6, R14, R13, R12, R11 ;  /* 0x0000000c0d0e7389 */ /* 0x00006400000c000b */
[----:B01----:R-:W-:Y:S01]  /*13e20*/  ENDCOLLECTIVE ;  /* 0x000000000000791b */ /* 0x003fe20003800000 */
.L_x_4446:
[C---:B------:R-:W-:Y:S01]  /*13e30*/  ISETP.GE.AND P1, PT, R17.reuse, R0, PT ;  /* 0x000000001100720c */ /* 0x040fe20003f26270 */
[----:B------:R-:W-:-:S05]  /*13e40*/  VIADD R7, R17, 0x10 ;  /* 0x0000001011077836 */ /* 0x000fca0000000000 */
[----:B------:R0:W-:Y:S07]  /*13e50*/  STL [R1+0x4c], R7 ;  /* 0x00004c0701007387 */ /* 0x0001ee0000100800 */
[----:B------:R-:W-:Y:S01]  /*13e60*/  @!P1 LEA R5, P2, R10, R5, 0x1 ;  /* 0x000000050a059211 */ /* 0x000fe200078408ff */
[----:B------:R-:W-:Y:S02]  /*13e70*/  IMAD.MOV.U32 R13, RZ, RZ, R2 ;  /* 0x000000ffff0d7224 */ /* 0x000fe400078e0002 */
[----:B------:R-:W-:-:S02]  /*13e80*/  IMAD.MOV.U32 R12, RZ, RZ, 0x2 ;  /* 0x00000002ff0c7424 */ /* 0x000fc400078e00ff */
[----:B------:R-:W-:-:S05]  /*13e90*/  @!P1 IMAD.X R4, RZ, RZ, R4, P2 ;  /* 0x000000ffff049224 */ /* 0x000fca00010e0604 */
[----:B------:R-:W-:-:S04]  /*13ea0*/  @!P1 LOP3.LUT R5, R5, R4, RZ, 0x3c, !PT ;  /* 0x0000000405059212 */ /* 0x000fc800078e3cff */
[----:B------:R-:W-:-:S04]  /*13eb0*/  @!P1 LOP3.LUT R4, R5, R4, RZ, 0x3c, !PT ;  /* 0x0000000405049212 */ /* 0x000fc800078e3cff */
[----:B------:R-:W-:-:S05]  /*13ec0*/  @!P1 LOP3.LUT R5, R5, R4, RZ, 0x3c, !PT ;  /* 0x0000000405059212 */ /* 0x000fca00078e3cff */
[----:B------:R-:W-:Y:S01]  /*13ed0*/  @!PT LDS RZ, [RZ] ;  /* 0x00000000fffff984 */ /* 0x000fe20000000800 */
[----:B------:R-:W-:Y:S01]  /*13ee0*/  @!PT LDS RZ, [RZ] ;  /* 0x00000000fffff984 */ /* 0x000fe20000000800 */
[----:B------:R-:W-:Y:S01]  /*13ef0*/  @!PT LDS RZ, [RZ] ;  /* 0x00000000fffff984 */ /* 0x000fe20000000800 */
[----:B------:R1:W-:Y:S01]  /*13f00*/  @!P1 LDGSTS.E.BYPASS.LTC128B.128 [R9+0x20400], desc[UR38][R4.64], !P0 ;  /* 0x2040000004099fae */ /* 0x0003e2000c101d66 */
[----:B------:R-:W-:Y:S01]  /*13f10*/  ISETP.GE.AND P1, PT, R7, R0, PT ;  /* 0x000000000700720c */ /* 0x000fe20003f26270 */
[----:B0-----:R-:W-:-:S05]  /*13f20*/  VIADD R7, R17, 0x20 ;  /* 0x0000002011077836 */ /* 0x001fca0000000000 */
[----:B------:R0:W-:Y:S01]  /*13f30*/  STL [R1+0x58], R7 ;  /* 0x0000580701007387 */ /* 0x0001e20000100800 */
[----:B-1----:R-:W-:-:S07]  /*13f40*/  IMAD.MOV.U32 R4, RZ, RZ, R14 ;  /* 0x000000ffff047224 */ /* 0x002fce00078e000e */
[----:B0-----:R-:W-:Y:S05]  /*13f50*/  WARPSYNC.COLLECTIVE R15, `(.L_x_4447) ;  /* 0x000000000f087348 */ /* 0x001fea0003c00000 */
[----:B------:R1:W2:Y:S02]  /*13f60*/  SHFL.IDX P6, R14, R13, R12, R11 ;  /* 0x0000000c0d0e7389 */ /* 0x0002a400000c000b */
[----:B012---:R-:W-:Y:S01]  /*13f70*/  ENDCOLLECTIVE ;  /* 0x000000000000791b */ /* 0x007fe20003800000 */
.L_x_4447:
        /* <DEDUP_REMOVED lines=10> */
.L_x_4448:
        /* <DEDUP_REMOVED lines=11> */
.L_x_4449:
        /* <DEDUP_REMOVED lines=14> */
.L_x_4450:
[----:B------:R-:W-:Y:S01]  /*141b0*/  IMAD.MOV.U32 R3, RZ, RZ, R14 ;  /* 0x000000ffff037224 */ /* 0x000fe200078e000e */
[----:B------:R-:W-:Y:S06]  /*141c0*/  BRA `(.L_x_4451) ;  /* 0xffffff9c007c7947 */ /* 0x000fec000383ffff */
.L_x_4323:
[----:B------:R-:W2:Y:S04]  /*141d0*/  LDL.LU R12, [R1+0x38] ;  /* 0x00003800010c7983 */ /* 0x000ea80000300800 */
[----:B------:R-:W3:Y:S04]  /*141e0*/  LDL.LU R11, [R1+0x4c] ;  /* 0x00004c00010b7983 */ /* 0x000ee80000300800 */
[----:B------:R-:W4:Y:S04]  /*141f0*/  LDL.LU R9, [R1+0x58] ;  /* 0x0000580001097983 */ /* 0x000f280000300800 */
[----:B------:R-:W5:Y:S01]  /*14200*/  LDL.LU R8, [R1+0x8] ;  /* 0x0000080001087983 */ /* 0x000f620000300800 */
[----:B------:R-:W-:Y:S01]  /*14210*/  BSSY B0, `(.L_x_4452) ;  /* 0x0000017000007945 */ /* 0x000fe20003800000 */
[----:B------:R-:W-:-:S02]  /*14220*/  IMAD.MOV.U32 R13, RZ, RZ, R4 ;  /* 0x000000ffff0d7224 */ /* 0x000fc400078e0004 */
[----:B------:R-:W-:Y:S02]  /*14230*/  IMAD.MOV.U32 R15, RZ, RZ, -0x1 ;  /* 0xffffffffff0f7424 */ /* 0x000fe400078e00ff */
[----:B--2---:R-:W-:Y:S02]  /*14240*/  IMAD R7, R12, R7, RZ ;  /* 0x000000070c077224 */ /* 0x004fe400078e02ff */
[----:B------:R-:W-:-:S03]  /*14250*/  IMAD.MOV.U32 R12, RZ, RZ, RZ ;  /* 0x000000ffff0c7224 */ /* 0x000fc600078e00ff */
[-C--:B------:R-:W-:Y:S02]  /*14260*/  ISETP.GE.AND P2, PT, R17, R7.reuse, PT ;  /* 0x000000071100720c */ /* 0x080fe40003f46270 */
[-C--:B---3--:R-:W-:Y:S01]  /*14270*/  ISETP.GE.AND P3, PT, R11, R7.reuse, PT ;  /* 0x000000070b00720c */ /* 0x088fe20003f66270 */
[----:B------:R-:W-:Y:S01]  /*14280*/  IMAD.MOV.U32 R11, RZ, RZ, 0x181f ;  /* 0x0000181fff0b7424 */ /* 0x000fe200078e00ff */
[----:B----4-:R-:W-:Y:S02]  /*14290*/  ISETP.GE.AND P4, PT, R9, R7, PT ;  /* 0x000000070900720c */ /* 0x010fe40003f86270 */
[----:B-----5:R-:W-:-:S07]  /*142a0*/  LOP3.LUT R8, R8, 0xffffffdf, RZ, 0xc0, !PT ;  /* 0xffffffdf08087812 */ /* 0x020fce00078ec0ff */
[----:B------:R-:W-:-:S04]  /*142b0*/  @!P2 LOP3.LUT R2, R5, 0x40, RZ, 0xc0, !PT ;  /* 0x000000400502a812 */ /* 0x000fc800078ec0ff */
[----:B------:R-:W-:-:S04]  /*142c0*/  @!P2 SHF.R.U32.HI R2, RZ, 0x2, R2 ;  /* 0x00000002ff02a819 */ /* 0x000fc80000011602 */
[----:B------:R-:W-:Y:S02]  /*142d0*/  @!P2 ISETP.NE.U32.AND P6, PT, R2, RZ, PT ;  /* 0x000000ff0200a20c */ /* 0x000fe40003fc5070 */
[----:B------:R-:W-:-:S04]  /*142e0*/  @!P2 LOP3.LUT R2, R6, 0x80, RZ, 0xc0, !PT ;  /* 0x000000800602a812 */ /* 0x000fc800078ec0ff */
[----:B------:R-:W-:-:S07]  /*142f0*/  @!P2 SHF.R.U32.HI R2, RZ, 0x3, R2 ;  /* 0x00000003ff02a819 */ /* 0x000fce0000011602 */
[----:B------:R-:W-:Y:S02]  /*14300*/  @P6 LOP3.LUT R8, R8, 0x20, RZ, 0xfc, !PT ;  /* 0x0000002008086812 */ /* 0x000fe400078efcff */
[----:B------:R-:W-:Y:S02]  /*14310*/  @!P2 ISETP.NE.U32.AND P6, PT, R2, RZ, PT ;  /* 0x000000ff0200a20c */ /* 0x000fe40003fc5070 */
[----:B------:R-:W-:-:S11]  /*14320*/  LOP3.LUT R8, R8, 0xffffffef, RZ, 0xc0, !PT ;  /* 0xffffffef08087812 */ /* 0x000fd600078ec0ff */
[----:B------:R-:W-:-:S05]  /*14330*/  @P6 LOP3.LUT R8, R8, 0x10, RZ, 0xfc, !PT ;  /* 0x0000001008086812 */ /* 0x000fca00078efcff */
[----:B------:R0:W-:Y:S02]  /*14340*/  STL [R1+0x8], R8 ;  /* 0x0000080801007387 */ /* 0x0001e40000100800 */
[----:B0-----:R-:W-:Y:S05]  /*14350*/  WARPSYNC.COLLECTIVE R15, `(.L_x_4453) ;  /* 0x000000000f087348 */ /* 0x001fea0003c00000 */
[----:B------:R1:W2:Y:S02]  /*14360*/  SHFL.IDX P6, R14, R13, R12, R11 ;  /* 0x0000000c0d0e7389 */ /* 0x0002a400000c000b */
[----:B012---:R-:W-:Y:S01]  /*14370*/  ENDCOLLECTIVE ;  /* 0x000000000000791b */ /* 0x007fe20003800000 */
.L_x_4453:
[----:B------:R-:W-:Y:S05]  /*14380*/  BSYNC B0 ;  /* 0x0000000000007941 */ /* 0x000fea0003800000 */
.L_x_4452:
[----:B------:R0:W-:Y:S04]  /*14390*/  STL [R1+0x68], R7 ;  /* 0x0000680701007387 */ /* 0x0001e80000100800 */
[----:B0-----:R0:W5:Y:S04]  /*143a0*/  LDL.LU R7, [R1+0x8] ;  /* 0x0000080001077983 */ /* 0x0011680000300800 */
[----:B------:R0:W5:Y:S01]  /*143b0*/  LDL R17, [R1+0x14] ;  /* 0x0000140001117983 */ /* 0x0001620000100800 */
[----:B------:R-:W-:Y:S02]  /*143c0*/  IMAD.MOV.U32 R13, RZ, RZ, R0 ;  /* 0x000000ffff0d7224 */ /* 0x000fe400078e0000 */
[----:B------:R-:W-:-:S02]  /*143d0*/  IMAD.MOV.U32 R12, RZ, RZ, RZ ;  /* 0x000000ffff0c7224 */ /* 0x000fc400078e00ff */
[----:B------:R-:W-:Y:S02]  /*143e0*/  IMAD.MOV.U32 R11, RZ, RZ, 0x181f ;  /* 0x0000181fff0b7424 */ /* 0x000fe400078e00ff */
[----:B------:R-:W-:Y:S02]  /*143f0*/  IMAD.MOV.U32 R15, RZ, RZ, -0x1 ;  /* 0xffffffffff0f7424 */ /* 0x000fe400078e00ff */
[----:B0-----:R-:W-:-:S07]  /*14400*/  IMAD.MOV.U32 R2, RZ, RZ, R14 ;  /* 0x000000ffff027224 */ /* 0x001fce00078e000e */
[----:B-----5:R-:W-:Y:S05]  /*14410*/  WARPSYNC.COLLECTIVE R15, `(.L_x_4454) ;  /* 0x000000000f087348 */ /* 0x020fea0003c00000 */
[----:B------:R0:W1:Y:S02]  /*14420*/  SHFL.IDX P6, R14, R13, R12, R11 ;  /* 0x0000000c0d0e7389 */ /* 0x00006400000c000b */
[----:B01---5:R-:W-:Y:S01]  /*14430*/  ENDCOLLECTIVE ;  /* 0x000000000000791b */ /* 0x023fe20003800000 */
.L_x_4454:
[----:B------:R-:W-:Y:S02]  /*14440*/  IMAD.MOV.U32 R13, RZ, RZ, R4 ;  /* 0x000000ffff0d7224 */ /* 0x000fe400078e0004 */
[----:B------:R-:W-:Y:S02]  /*14450*/  IMAD.MOV.U32 R12, RZ, RZ, 0x1 ;  /* 0x00000001ff0c7424 */ /* 0x000fe400078e00ff */
[----:B------:R-:W-:-:S05]  /*14460*/  IMAD.MOV.U32 R3, RZ, RZ, R14 ;  /* 0x000000ffff037224 */ /* 0x000fca00078e000e */
[----:B------:R-:W-:-:S05]  /*14470*/  @!P2 LEA R3, P6, R10, R3, 0x1 ;  /* 0x000000030a03a211 */ /* 0x000fca00078c08ff */
[----:B------:R-:W-:-:S05]  /*14480*/  @!P2 IMAD.X R2, RZ, RZ, R2, P6 ;  /* 0x000000ffff02a224 */ /* 0x000fca00030e0602 */
[----:B------:R-:W-:-:S04]  /*14490*/  @!P2 LOP3.LUT R3, R3, R2, RZ, 0x3c, !PT ;  /* 0x000000020303a212 */ /* 0x000fc800078e3cff */
[----:B------:R-:W-:-:S04]  /*144a0*/  @!P2 LOP3.LUT R2, R3, R2, RZ, 0x3c, !PT ;  /* 0x000000020302a212 */ /* 0x000fc800078e3cff */
[----:B------:R-:W-:Y:S02]  /*144b0*/  @!P2 LOP3.LUT R3, R3, R2, RZ, 0x3c, !PT ;  /* 0x000000020303a212 */ /* 0x000fe400078e3cff */
[----:B------:R-:W-:-:S04]  /*144c0*/  LOP3.LUT R7, R7, 0xffff7fff, RZ, 0xc0, !PT ;  /* 0xffff7fff07077812 */ /* 0x000fc800078ec0ff */
[----:B------:R-:W-:-:S04]  /*144d0*/  @P0 LOP3.LUT R7, R7, 0x8000, RZ, 0xfc, !PT ;  /* 0x0000800007070812 */ /* 0x000fc800078efcff */
[C---:B------:R-:W-:Y:S02]  /*144e0*/  LOP3.LUT P0, RZ, R7.reuse, 0x8, RZ, 0xc0, !PT ;  /* 0x0000000807ff7812 */ /* 0x040fe4000780c0ff */
[----:B------:R-:W-:-:S04]  /*144f0*/  LOP3.LUT R7, R7, 0xffffbfff, RZ, 0xc0, !PT ;  /* 0xffffbfff07077812 */ /* 0x000fc800078ec0ff */
[----:B------:R-:W-:-:S04]  /*14500*/  @P1 LOP3.LUT R7, R7, 0x4000, RZ, 0xfc, !PT ;  /* 0x0000400007071812 */ /* 0x000fc800078efcff */
[C---:B------:R-:W-:Y:S02]  /*14510*/  LOP3.LUT P1, RZ, R7.reuse, 0x4, RZ, 0xc0, !PT ;  /* 0x0000000407ff7812 */ /* 0x040fe4000782c0ff */
[----:B------:R-:W-:Y:S01]  /*14520*/  LOP3.LUT R7, R7, 0xffffdfff, RZ, 0xc0, !PT ;  /* 0xffffdfff07077812 */ /* 0x000fe200078ec0ff */
[----:B------:R-:W-:Y:S01]  /*14530*/  @!PT LDS RZ, [RZ] ;  /* 0x00000000fffff984 */ /* 0x000fe20000000800 */
[----:B------:R-:W-:Y:S01]  /*14540*/  @!PT LDS RZ, [RZ] ;  /* 0x00000000fffff984 */ /* 0x000fe20000000800 */
[----:B------:R-:W-:Y:S01]  /*14550*/  @!PT LDS RZ, [RZ] ;  /* 0x00000000fffff984 */ /* 0x000fe20000000800 */
[----:B------:R0:W-:Y:S03]  /*14560*/  @!P2 LDGSTS.E.BYPASS.LTC128B.128 [R17+0x26400], desc[UR38][R2.64], !P0 ;  /* 0x264000000211afae */ /* 0x0001e6000c101d66 */
[----:B------:R-:W-:-:S04]  /*14570*/  @P3 LOP3.LUT R7, R7, 0x2000, RZ, 0xfc, !PT ;  /* 0x0000200007073812 */ /* 0x000fc800078efcff */
[C---:B------:R-:W-:Y:S02]  /*14580*/  LOP3.LUT P3, RZ, R7.reuse, 0x2, RZ, 0xc0, !PT ;  /* 0x0000000207ff7812 */ /* 0x040fe4000786c0ff */
[----:B------:R-:W-:Y:S01]  /*14590*/  LOP3.LUT R7, R7, 0xfffffbff, RZ, 0xc0, !PT ;  /* 0xfffffbff07077812 */ /* 0x000fe200078ec0ff */
[----:B------:R0:W-:Y:S03]  /*145a0*/  @!P2 LDGSTS.E.BYPASS.LTC128B.128 [R17+0x28400], desc[UR38][R2.64+0x80], !P1 ;  /* 0x284000800211afae */ /* 0x0001e6000c901d66 */
[----:B------:R-:W-:-:S04]  /*145b0*/  @P4 LOP3.LUT R7, R7, 0x400, RZ, 0xfc, !PT ;  /* 0x0000040007074812 */ /* 0x000fc800078efcff */
[C---:B------:R-:W-:Y:S02]  /*145c0*/  LOP3.LUT P0, RZ, R7.reuse, 0x8000, RZ, 0xc0, !PT ;  /* 0x0000800007ff7812 */ /* 0x040fe4000780c0ff */
[C---:B------:R-:W-:Y:S01]  /*145d0*/  LOP3.LUT P1, RZ, R7.reuse, 0x4000, RZ, 0xc0, !PT ;  /* 0x0000400007ff7812 */ /* 0x040fe2000782c0ff */
[----:B------:R0:W-:Y:S01]  /*145e0*/  @!P2 LDGSTS.E.BYPASS.LTC128B.128 [R17+0x2a400], desc[UR38][R2.64+0x100], !P3 ;  /* 0x2a4001000211afae */ /* 0x0001e2000d901d66 */
[C---:B------:R-:W-:Y:S02]  /*145f0*/  LOP3.LUT P6, RZ, R7.reuse, 0x20, RZ, 0xc0, !PT ;  /* 0x0000002007ff7812 */ /* 0x040fe400078cc0ff */
[C---:B------:R-:W-:Y:S01]  /*14600*/  LOP3.LUT P3, RZ, R7.reuse, 0x2000, RZ, 0xc0, !PT ;  /* 0x0000200007ff7812 */ /* 0x040fe2000786c0ff */
[----:B------:R0:W-:Y:S01]  /*14610*/  @!P2 LDGSTS.E.BYPASS.LTC128B.128 [R17+0x2c400], desc[UR38][R2.64+0x180], !P5 ;  /* 0x2c4001800211afae */ /* 0x0001e2000e901d66 */
[C---:B------:R-:W-:Y:S02]  /*14620*/  LOP3.LUT P4, RZ, R7.reuse, 0x10, RZ, 0xc0, !PT ;  /* 0x0000001007ff7812 */ /* 0x040fe4000788c0ff */
[----:B------:R-:W-:-:S03]  /*14630*/  LOP3.LUT R7, R7, 0xfffff7ff, RZ, 0xc0, !PT ;  /* 0xfffff7ff07077812 */ /* 0x000fc600078ec0ff */
[----:B------:R0:W-:Y:S01]  /*14640*/  @!P2 LDGSTS.E.BYPASS.LTC128B.128 [R17+0x2e400], desc[UR38][R2.64+0x200], !P0 ;  /* 0x2e4002000211afae */ /* 0x0001e2000c101d66 */
[----:B------:R-:W-:-:S03]  /*14650*/  @P5 LOP3.LUT R7, R7, 0x800, RZ, 0xfc, !PT ;  /* 0x0000080007075812 */ /* 0x000fc600078efcff */
[----:B------:R0:W-:Y:S01]  /*14660*/  @!P2 LDGSTS.E.BYPASS.LTC128B.128 [R17+0x30400], desc[UR38][R2.64+0x280], !P1 ;  /* 0x304002800211afae */ /* 0x0001e2000c901d66 */
[----:B------:R-:W-:Y:S02]  /*14670*/  LOP3.LUT P5, RZ, R7, 0x4, RZ, 0xc0, !PT ;  /* 0x0000000407ff7812 */ /* 0x000fe400078ac0ff */
[----:B------:R-:W-:Y:S01]  /*14680*/  @!P3 LOP3.LUT R8, R5, 0x40, RZ, 0xc0, !PT ;  /* 0x000000400508b812 */ /* 0x000fe200078ec0ff */
[----:B------:R0:W-:Y:S01]  /*14690*/  @!P2 LDGSTS.E.BYPASS.LTC128B.128 [R17+0x32400], desc[UR38][R2.64+0x300], P6 ;  /* 0x324003000211afae */ /* 0x0001e2000b101d66 */
[----:B------:R-:W-:Y:S02]  /*146a0*/  LOP3.LUT R7, R7, 0xffffefff, RZ, 0xc0, !PT ;  /* 0xffffefff07077812 */ /* 0x000fe400078ec0ff */
[----:B------:R-:W-:-:S07]  /*146b0*/  @!P3 SHF.R.U32.HI R8, RZ, 0x2, R8 ;  /* 0x00000002ff08b819 */ /* 0x000fce0000011608 */
[----:B0-----:R-:W-:Y:S05]  /*146c0*/  WARPSYNC.COLLECTIVE R15, `(.L_x_4455) ;  /* 0x000000000f087348 */ /* 0x001fea0003c00000 */
[----:B------:R1:W2:Y:S02]  /*146d0*/  SHFL.IDX P6, R14, R13, R12, R11 ;  /* 0x0000000c0d0e7389 */ /* 0x0002a400000c000b */
[----:B012---:R-:W-:Y:S01]  /*146e0*/  ENDCOLLECTIVE ;  /* 0x000000000000791b */ /* 0x007fe20003800000 */
.L_x_4455:
[----:B------:R-:W-:Y:S01]  /*146f0*/  @!PT LDS RZ, [RZ] ;  /* 0x00000000fffff984 */ /* 0x000fe20000000800 */
[----:B------:R-:W-:Y:S01]  /*14700*/  @!PT LDS RZ, [RZ] ;  /* 0x00000000fffff984 */ /* 0x000fe20000000800 */
[----:B------:R-:W-:Y:S01]  /*14710*/  @!PT LDS RZ, [RZ] ;  /* 0x00000000fffff984 */ /* 0x000fe20000000800 */
[----:B------:R0:W-:Y:S01]  /*14720*/  @!P2 LDGSTS.E.BYPASS.LTC128B.128 [R17+0x34400], desc[UR38][R2.64+0x380], P4 ;  /* 0x344003800211afae */ /* 0x0001e2000a101d66 */
[----:B------:R-:W-:Y:S02]  /*14730*/  @!P3 ISETP.NE.U32.AND P2, PT, R8, RZ, PT ;  /* 0x000000ff0800b20c */ /* 0x000fe40003f45070 */
[----:B------:R-:W-:Y:S02]  /*14740*/  @P5 LOP3.LUT R7, R7, 0x1000, RZ, 0xfc, !PT ;  /* 0x0000100007075812 */ /* 0x000fe400078efcff */
[----:B------:R-:W-:Y:S02]  /*14750*/  @!P3 LOP3.LUT R8, R6, 0x80, RZ, 0xc0, !PT ;  /* 0x000000800608b812 */ /* 0x000fe400078ec0ff */
[C---:B------:R-:W-:Y:S02]  /*14760*/  LOP3.LUT P5, RZ, R7.reuse, 0x8, RZ, 0xc0, !PT ;  /* 0x0000000807ff7812 */ /* 0x040fe400078ac0ff */
[----:B------:R-:W-:Y:S01]  /*14770*/  LOP3.LUT R7, R7, 0xffffffdf, RZ, 0xc0, !PT ;  /* 0xffffffdf07077812 */ /* 0x000fe200078ec0ff */
[----:B------:R-:W-:Y:S01]  /*14780*/  IMAD.MOV.U32 R13, RZ, RZ, R0 ;  /* 0x000000ffff0d7224 */ /* 0x000fe200078e0000 */
[----:B------:R-:W-:-:S03]  /*14790*/  @!P3 SHF.R.U32.HI R8, RZ, 0x3, R8 ;  /* 0x00000003ff08b819 */ /* 0x000fc60000011608 */
[----:B------:R-:W-:Y:S02]  /*147a0*/  @P2 LOP3.LUT R7, R7, 0x20, RZ, 0xfc, !PT ;  /* 0x0000002007072812 */ /* 0x000fe400078efcff */
[----:B------:R-:W-:Y:S02]  /*147b0*/  @!P3 ISETP.NE.U32.AND P4, PT, R8, RZ, PT ;  /* 0x000000ff0800b20c */ /* 0x000fe40003f85070 */
[----:B------:R-:W1:Y:S01]  /*147c0*/  S2R R8, SR_TID.X ;  /* 0x0000000000087919 */ /* 0x000e620000002100 */
[----:B0-----:R-:W-:-:S10]  /*147d0*/  IMAD.MOV.U32 R9, RZ, RZ, R14 ;  /* 0x000000ffff097224 */ /* 0x001fd400078e000e */
[----:B-1----:R-:W-:Y:S05]  /*147e0*/  WARPSYNC.COLLECTIVE R15, `(.L_x_4456) ;  /* 0x000000000f087348 */ /* 0x002fea0003c00000 */
[----:B------:R0:W2:Y:S02]  /*147f0*/  SHFL.IDX P6, R14, R13, R12, R11 ;  /* 0x0000000c0d0e7389 */ /* 0x0000a400000c000b */
[----:B012---:R-:W-:Y:S01]  /*14800*/  ENDCOLLECTIVE ;  /* 0x000000000000791b */ /* 0x007fe20003800000 */
.L_x_4456:
[----:B------:R-:W-:Y:S02]  /*14810*/  IMAD.MOV.U32 R13, RZ, RZ, R4 ;  /* 0x000000ffff0d7224 */ /* 0x000fe400078e0004 */
[----:B------:R-:W-:Y:S01]  /*14820*/  IMAD.MOV.U32 R12, RZ, RZ, 0x2 ;  /* 0x00000002ff0c7424 */ /* 0x000fe200078e00ff */
[----:B------:R-:W-:Y:S02]  /*14830*/  @!P3 LEA R10, P2, R10, R14, 0x1 ;  /* 0x0000000e0a0ab211 */ /* 0x000fe400078408ff */
[----:B------:R-:W-:-:S03]  /*14840*/  LOP3.LUT P6, RZ, R7, 0x20, RZ, 0xc0, !PT ;  /* 0x0000002007ff7812 */ /* 0x000fc600078cc0ff */
[----:B------:R-:W-:Y:S01]  /*14850*/  @!P3 IMAD.X R9, RZ, RZ, R9, P2 ;  /* 0x000000ffff09b224 */ /* 0x000fe200010e0609 */
[----:B------:R-:W-:Y:S01]  /*14860*/  LOP3.LUT P2, RZ, R7, 0x2, RZ, 0xc0, !PT ;  /* 0x0000000207ff7812 */ /* 0x000fe2000784c0ff */
[----:B------:R-:W-:Y:S02]  /*14870*/  @!P3 IMAD.MOV.U32 R2, RZ, RZ, R10 ;  /* 0x000000ffff02b224 */ /* 0x000fe400078e000a */
[----:B------:R-:W-:-:S05]  /*14880*/  @!P3 IMAD.MOV.U32 R3, RZ, RZ, R9 ;  /* 0x000000ffff03b224 */ /* 0x000fca00078e0009 */
[----:B------:R-:W-:Y:S01]  /*14890*/  @!PT LDS RZ, [RZ] ;  /* 0x00000000fffff984 */ /* 0x000fe20000000800 */
[----:B------:R-:W-:Y:S01]  /*148a0*/  @!PT LDS RZ, [RZ] ;  /* 0x00000000fffff984 */ /* 0x000fe20000000800 */
[----:B------:R-:W-:Y:S01]  /*148b0*/  @!PT LDS RZ, [RZ] ;  /* 0x00000000fffff984 */ /* 0x000fe20000000800 */
[----:B------:R0:W-:Y:S01]  /*148c0*/  @!P3 LDGSTS.E.BYPASS.LTC128B.128 [R17+0x26c00], desc[UR38][R2.64], !P5 ;  /* 0x26c000000211bfae */ /* 0x0001e2000e901d66 */
[----:B------:R-:W-:-:S13]  /*148d0*/  LOP3.LUT P5, RZ, R7, 0x1000, RZ, 0xc0, !PT ;  /* 0x0000100007ff7812 */ /* 0x000fda00078ac0ff */
[----:B------:R0:W-:Y:S01]  /*148e0*/  @!P3 LDGSTS.E.BYPASS.LTC128B.128 [R17+0x28c00], desc[UR38][R2.64+0x80], !P5 ;  /* 0x28c000800211bfae */ /* 0x0001e2000e901d66 */
[C---:B------:R-:W-:Y:S02]  /*148f0*/  LOP3.LUT P5, RZ, R7.reuse, 0x800, RZ, 0xc0, !PT ;  /* 0x0000080007ff7812 */ /* 0x040fe400078ac0ff */
[----:B------:R-:W-:Y:S01]  /*14900*/  LOP3.LUT R7, R7, 0xffffff7f, RZ, 0xc0, !PT ;  /* 0xffffff7f07077812 */ /* 0x000fe200078ec0ff */
[----:B------:R0:W-:Y:S03]  /*14910*/  @!P3 LDGSTS.E.BYPASS.LTC128B.128 [R17+0x2ac00], desc[UR38][R2.64+0x100], !P2 ;  /* 0x2ac001000211bfae */ /* 0x0001e6000d101d66 */
[----:B------:R-:W-:-:S04]  /*14920*/  @P2 LOP3.LUT R7, R7, 0x80, RZ, 0xfc, !PT ;  /* 0x0000008007072812 */ /* 0x000fc800078efcff */
[C---:B------:R-:W-:Y:S02]  /*14930*/  LOP3.LUT P2, RZ, R7.reuse, 0x4, RZ, 0xc0, !PT ;  /* 0x0000000407ff7812 */ /* 0x040fe4000784c0ff */
[----:B------:R-:W-:Y:S01]  /*14940*/  LOP3.LUT R7, R7, 0xfffffeff, RZ, 0xc0, !PT ;  /* 0xfffffeff07077812 */ /* 0x000fe200078ec0ff */
[----:B------:R0:W-:Y:S04]  /*14950*/  @!P3 LDGSTS.E.BYPASS.LTC128B.128 [R17+0x2cc00], desc[UR38][R2.64+0x180], !P5 ;  /* 0x2cc001800211bfae */ /* 0x0001e8000e901d66 */
[----:B------:R0:W-:Y:S04]  /*14960*/  @!P3 LDGSTS.E.BYPASS.LTC128B.128 [R17+0x2ec00], desc[UR38][R2.64+0x200], !P0 ;  /* 0x2ec002000211bfae */ /* 0x0001e8000c101d66 */
[----:B------:R0:W-:Y:S02]  /*14970*/  @!P3 LDGSTS.E.BYPASS.LTC128B.128 [R17+0x30c00], desc[UR38][R2.64+0x280], !P1 ;  /* 0x30c002800211bfae */ /* 0x0001e4000c901d66 */
[----:B------:R-:W-:-:S02]  /*14980*/  @P2 LOP3.LUT R7, R7, 0x100, RZ, 0xfc, !PT ;  /* 0x0000010007072812 */ /* 0x000fc400078efcff */
[----:B------:R0:W-:Y:S02]  /*14990*/  @!P3 LDGSTS.E.BYPASS.LTC128B.128 [R17+0x32c00], desc[UR38][R2.64+0x300], P6 ;  /* 0x32c003000211bfae */ /* 0x0001e4000b101d66 */
[----:B------:R-:W-:-:S13]  /*149a0*/  LOP3.LUT P2, RZ, R7, 0x8, RZ, 0xc0, !PT ;  /* 0x0000000807ff7812 */ /* 0x000fda000784c0ff */
[----:B0-----:R-:W-:Y:S05]  /*149b0*/  WARPSYNC.COLLECTIVE R15, `(.L_x_4457) ;  /* 0x000000000f087348 */ /* 0x001fea0003c00000 */
[----:B------:R1:W2:Y:S02]  /*149c0*/  SHFL.IDX P6, R14, R13, R12, R11 ;  /* 0x0000000c0d0e7389 */ /* 0x0002a400000c000b */
[----:B012---:R-:W-:Y:S01]  /*149d0*/  ENDCOLLECTIVE ;  /* 0x000000000000791b */ /* 0x007fe20003800000 */
.L_x_4457:
[----:B------:R-:W-:Y:S01]  /*149e0*/  LOP3.LUT R7, R7, 0xfffffdff, RZ, 0xc0, !PT ;  /* 0xfffffdff07077812 */ /* 0x000fe200078ec0ff */
[----:B------:R-:W-:Y:S01]  /*149f0*/  @!PT LDS RZ, [RZ] ;  /* 0x00000000fffff984 */ /* 0x000fe20000000800 */
[----:B------:R-:W-:Y:S01]  /*14a00*/  @!PT LDS RZ, [RZ] ;  /* 0x00000000fffff984 */ /* 0x000fe20000000800 */
[----:B------:R-:W-:Y:S01]  /*14a10*/  @!PT LDS RZ, [RZ] ;  /* 0x00000000fffff984 */ /* 0x000fe20000000800 */
[----:B------:R0:W-:Y:S03]  /*14a20*/  @!P3 LDGSTS.E.BYPASS.LTC128B.128 [R17+0x34c00], desc[UR38][R2.64+0x380], P4 ;  /* 0x34c003800211bfae */ /* 0x0001e6000a101d66 */
[----:B------:R-:W-:Y:S01]  /*14a30*/  @P2 LOP3.LUT R7, R7, 0x200, RZ, 0xfc, !PT ;  /* 0x0000020007072812 */ /* 0x000fe200078efcff */
[----:B------:R-:W-:-:S03]  /*14a40*/  IMAD.MOV.U32 R13, RZ, RZ, R0 ;  /* 0x000000ffff0d7224 */ /* 0x000fc600078e0000 */
[----:B------:R-:W-:Y:S01]  /*14a50*/  LOP3.LUT P4, RZ, R7, 0x400, RZ, 0xc0, !PT ;  /* 0x0000040007ff7812 */ /* 0x000fe2000788c0ff */
[----:B------:R0:W-:Y:S01]  /*14a60*/  STL [R1+0x8], R7 ;  /* 0x0000080701007387 */ /* 0x0001e20000100800 */
[----:B------:R-:W-:-:S11]  /*14a70*/  IMAD.MOV.U32 R10, RZ, RZ, R14 ;  /* 0x000000ffff0a7224 */ /* 0x000fd600078e000e */
[----:B0-----:R-:W-:Y:S05]  /*14a80*/  WARPSYNC.COLLECTIVE R15, `(.L_x_4458) ;  /* 0x000000000f087348 */ /* 0x001fea0003c00000 */
[----:B------:R1:W2:Y:S02]  /*14a90*/  SHFL.IDX P6, R14, R13, R12, R11 ;  /* 0x0000000c0d0e7389 */ /* 0x0002a400000c000b */
[----:B012---:R-:W-:Y:S01]  /*14aa0*/  ENDCOLLECTIVE ;  /* 0x000000000000791b */ /* 0x007fe20003800000 */
.L_x_4458:
[----:B------:R-:W-:-:S04]  /*14ab0*/  @!P4 LOP3.LUT R2, R5, 0x40, RZ, 0xc0, !PT ;  /* 0x000000400502c812 */ /* 0x000fc800078ec0ff */
[----:B------:R-:W-:Y:S01]  /*14ac0*/  @!P4 SHF.R.U32.HI R9, RZ, 0x2, R2 ;  /* 0x00000002ff09c819 */ /* 0x000fe20000011602 */
[----:B------:R-:W-:Y:S01]  /*14ad0*/  IMAD.SHL.U32 R15, R8, 0x8, RZ ;  /* 0x00000008080f7824 */ /* 0x000fe200078e00ff */
[----:B------:R-:W-:-:S04]  /*14ae0*/  @!P4 LOP3.LUT R8, R6, 0x80, RZ, 0xc0, !PT ;  /* 0x000000800608c812 */ /* 0x000fc800078ec0ff */
[----:B------:R-:W-:Y:S02]  /*14af0*/  @!P4 SHF.R.U32.HI R8, RZ, 0x3, R8 ;  /* 0x00000003ff08c819 */ /* 0x000fe40000011608 */
[----:B------:R-:W-:Y:S02]  /*14b00*/  LOP3.LUT R15, R15, 0x38, RZ, 0xc0, !PT ;  /* 0x000000380f0f7812 */ /* 0x000fe400078ec0ff */
[----:B------:R-:W-:Y:S01]  /*14b10*/  @!P4 ISETP.NE.U32.AND P3, PT, R8, RZ, PT ;  /* 0x000000ff0800c20c */ /* 0x000fe20003f65070 */
[----:B------:R-:W-:Y:S01]  /*14b20*/  IMAD.MOV.U32 R3, RZ, RZ, R14 ;  /* 0x000000ffff037224 */ /* 0x000fe200078e000e */
[----:B------:R-:W-:-:S04]  /*14b30*/  @!P4 ISETP.NE.U32.AND P6, PT, R9, RZ, PT ;  /* 0x000000ff0900c20c */ /* 0x000fc80003fc5070 */
[----:B------:R-:W-:-:S05]  /*14b40*/  @!P4 LEA R8, P2, R15, R3, 0x1 ;  /* 0x000000030f08c211 */ /* 0x000fca00078408ff */
[----:B------:R-:W-:Y:S01]  /*14b50*/  @!P4 IMAD.X R3, RZ, RZ, R10, P2 ;  /* 0x000000ffff03c224 */ /* 0x000fe200010e060a */
[----:B------:R-:W-:Y:S01]  /*14b60*/  LOP3.LUT P2, RZ, R7, 0x200, RZ, 0xc0, !PT ;  /* 0x0000020007ff7812 */ /* 0x000fe2000784c0ff */
[----:B------:R-:W-:-:S12]  /*14b70*/  @!P4 IMAD.MOV.U32 R2, RZ, RZ, R8 ;  /* 0x000000ffff02c224 */ /* 0x000fd800078e0008 */
[----:B------:R-:W-:Y:S01]  /*14b80*/  @!PT LDS RZ, [RZ] ;  /* 0x00000000fffff984 */ /* 0x000fe20000000800 */
[----:B------:R-:W-:Y:S01]  /*14b90*/  @!PT LDS RZ, [RZ] ;  /* 0x00000000fffff984 */ /* 0x000fe20000000800 */
[----:B------:R-:W-:Y:S01]  /*14ba0*/  @!PT LDS RZ, [RZ] ;  /* 0x00000000fffff984 */ /* 0x000fe20000000800 */
[----:B------:R0:W-:Y:S01]  /*14bb0*/  @!P4 LDGSTS.E.BYPASS.LTC128B.128 [R17+0x27400], desc[UR38][R2.64], !P2 ;  /* 0x274000000211cfae */ /* 0x0001e2000d101d66 */
[----:B------:R-:W-:-:S13]  /*14bc0*/  LOP3.LUT P2, RZ, R7, 0x100, RZ, 0xc0, !PT ;  /* 0x0000010007ff7812 */ /* 0x000fda000784c0ff */
[----:B------:R0:W-:Y:S01]  /*14bd0*/  @!P4 LDGSTS.E.BYPASS.LTC128B.128 [R17+0x29400], desc[UR38][R2.64+0x80], !P2 ;  /* 0x294000800211cfae */ /* 0x0001e2000d101d66 */
[----:B------:R-:W-:-:S03]  /*14be0*/  LOP3.LUT P2, RZ, R7, 0x80, RZ, 0xc0, !PT ;  /* 0x0000008007ff7812 */ /* 0x000fc6000784c0ff */
[----:B------:R0:W5:Y:S01]  /*14bf0*/  LDL.LU R7, [R1+0x68] ;  /* 0x0000680001077983 */ /* 0x0001620000300800 */
[----:B------:R-:W-:Y:S02]  /*14c00*/  IMAD.MOV.U32 R13, RZ, RZ, R4 ;  /* 0x000000ffff0d7224 */ /* 0x000fe400078e0004 */
[----:B------:R-:W-:Y:S02]  /*14c10*/  IMAD.MOV.U32 R12, RZ, RZ, 0x3 ;  /* 0x00000003ff0c7424 */ /* 0x000fe400078e00ff */
[----:B------:R-:W-:-:S05]  /*14c20*/  IMAD.MOV.U32 R15, RZ, RZ, -0x1 ;  /* 0xffffffffff0f7424 */ /* 0x000fca00078e00ff */
[----:B------:R0:W-:Y:S04]  /*14c30*/  @!P4 LDGSTS.E.BYPASS.LTC128B.128 [R17+0x2b400], desc[UR38][R2.64+0x100], !P2 ;  /* 0x2b4001000211cfae */ /* 0x0001e8000d101d66 */
[----:B------:R0:W-:Y:S04]  /*14c40*/  @!P4 LDGSTS.E.BYPASS.LTC128B.128 [R17+0x2d400], desc[UR38][R2.64+0x180], !P5 ;  /* 0x2d4001800211cfae */ /* 0x0001e8000e901d66 */
[----:B------:R0:W-:Y:S04]  /*14c50*/  @!P4 LDGSTS.E.BYPASS.LTC128B.128 [R17+0x2f400], desc[UR38][R2.64+0x200], !P0 ;  /* 0x2f4002000211cfae */ /* 0x0001e8000c101d66 */
[----:B------:R0:W-:Y:S04]  /*14c60*/  @!P4 LDGSTS.E.BYPASS.LTC128B.128 [R17+0x31400], desc[UR38][R2.64+0x280], !P1 ;  /* 0x314002800211cfae */ /* 0x0001e8000c901d66 */
[----:B------:R0:W-:Y:S02]  /*14c70*/  @!P4 LDGSTS.E.BYPASS.LTC128B.128 [R17+0x33400], desc[UR38][R2.64+0x300], P6 ;  /* 0x334003000211cfae */ /* 0x0001e4000b101d66 */
[----:B0----5:R-:W-:Y:S05]  /*14c80*/  WARPSYNC.COLLECTIVE R15, `(.L_x_4459) ;  /* 0x000000000f087348 */ /* 0x021fea0003c00000 */
[----:B------:R1:W2:Y:S02]  /*14c90*/  SHFL.IDX P6, R14, R13, R12, R11 ;  /* 0x0000000c0d0e7389 */ /* 0x0002a400000c000b */
[----:B012--5:R-:W-:Y:S01]  /*14ca0*/  ENDCOLLECTIVE ;  /* 0x000000000000791b */ /* 0x027fe20003800000 */
.L_x_4459:
[----:B------:R-:W-:Y:S01]  /*14cb0*/  @!PT LDS RZ, [RZ] ;  /* 0x00000000fffff984 */ /* 0x000fe20000000800 */
[----:B------:R-:W-:Y:S01]  /*14cc0*/  @!PT LDS RZ, [RZ] ;  /* 0x00000000fffff984 */ /* 0x000fe20000000800 */
[----:B------:R-:W-:Y:S01]  /*14cd0*/  @!PT LDS RZ, [RZ] ;  /* 0x00000000fffff984 */ /* 0x000fe20000000800 */
[----:B------:R0:W-:Y:S01]  /*14ce0*/  @!P4 LDGSTS.E.BYPASS.LTC128B.128 [R17+0x35400], desc[UR38][R2.64+0x380], P3 ;  /* 0x354003800211cfae */ /* 0x0001e20009901d66 */
[----:B------:R-:W-:Y:S02]  /*14cf0*/  IMAD.MOV.U32 R13, RZ, RZ, R0 ;  /* 0x000000ffff0d7224 */ /* 0x000fe400078e0000 */
[----:B------:R-:W-:-:S07]  /*14d00*/  IMAD.MOV.U32 R4, RZ, RZ, R14 ;  /* 0x000000ffff047224 */ /* 0x000fce00078e000e */
[----:B0-----:R-:W-:Y:S05]  /*14d10*/  WARPSYNC.COLLECTIVE R15, `(.L_x_4460) ;  /* 0x000000000f087348 */ /* 0x001fea0003c00000 */
[----:B------:R1:W2:Y:S02]  /*14d20*/  SHFL.IDX P6, R14, R13, R12, R11 ;  /* 0x0000000c0d0e7389 */ /* 0x0002a400000c000b */
[----:B012---:R-:W-:Y:S01]  /*14d30*/  ENDCOLLECTIVE ;  /* 0x000000000000791b */ /* 0x007fe20003800000 */
.L_x_4460:
[----:B------:R-:W-:Y:S01]  /*14d40*/  IMAD.MOV.U32 R0, RZ, RZ, R14 ;  /* 0x000000ffff007224 */ /* 0x000fe200078e000e */
[----:B------:R-:W-:Y:S06]  /*14d50*/  BRA `(.L_x_4461) ;  /* 0xffffffa000547947 */ /* 0x000fec000383ffff */
.L_x_4328:
[----:B0-----:R-:W3:Y:S02]  /*14d60*/  LDL R2, [R1+0x4] ;  /* 0x0000040001027983 */ /* 0x001ee40000100800 */
[----:B---3--:R0:W3:Y:S02]  /*14d70*/  SYNCS.PHASECHK.TRANS64.TRYWAIT P0, [R2+URZ+0x38820], R0 ;  /* 0x03882000020075a7 */ /* 0x0080e4000800017f */
[----:B---3--:R-:W-:Y:S05]  /*14d80*/  @!P0 NANOSLEEP.SYNCS 0x989680 ;  /* 0x009896800000895d */ /* 0x008fea0003900000 */
[----:B------:R-:W3:Y:S02]  /*14d90*/  @!P0 SYNCS.PHASECHK.TRANS64 P0, [R2+URZ+0x38820], R0 ;  /* 0x03882000020085a7 */ /* 0x000ee4000800007f */
[----:B---3--:R-:W-:Y:S05]  /*14da0*/  @!P0 BRA `(.L_x_4328) ;  /* 0xfffffffc00ec8947 */ /* 0x008fea000383ffff */
[----:B------:R-:W-:Y:S05]  /*14db0*/  BRA `(.L_x_4462) ;  /* 0xffffffa400147947 */ /* 0x000fea000383ffff */
.L_x_4332:
[----:B0-----:R0:W1:Y:S02]  /*14dc0*/  SYNCS.PHASECHK.TRANS64.TRYWAIT P0, [R3+URZ+0x38860], R0 ;  /* 0x03886000030075a7 */ /* 0x001064000800017f */
[----:B-1----:R-:W-:Y:S05]  /*14dd0*/  @!P0 NANOSLEEP.SYNCS 0x989680 ;  /* 0x009896800000895d */ /* 0x002fea0003900000 */
[----:B------:R-:W1:Y:S02]  /*14de0*/  @!P0 SYNCS.PHASECHK.TRANS64 P0, [R3+URZ+0x38860], R0 ;  /* 0x03886000030085a7 */ /* 0x000e64000800007f */
[----:B-1----:R-:W-:Y:S05]  /*14df0*/  @!P0 BRA `(.L_x_4332) ;  /* 0xfffffffc00f08947 */ /* 0x002fea000383ffff */
[----:B------:R-:W-:Y:S05]  /*14e00*/  BRA `(.L_x_4463) ;  /* 0xffffffa400447947 */ /* 0x000fea000383ffff */
.L_x_4351:
[----:B-1----:R1:W3:Y:S02]  /*14e10*/  SYNCS.PHASECHK.TRANS64.TRYWAIT P0, [R3+URZ+0x38840], R2 ;  /* 0x03884002030075a7 */ /* 0x0022e4000800017f */
[----:B---3--:R-:W-:Y:S05]  /*14e20*/  @!P0 NANOSLEEP.SYNCS 0x989680 ;  /* 0x009896800000895d */ /* 0x008fea0003900000 */
[----:B------:R-:W3:Y:S02]  /*14e30*/  @!P0 SYNCS.PHASECHK.TRANS64 P0, [R3+URZ+0x38840], R2 ;  /* 0x03884002030085a7 */ /* 0x000ee4000800007f */
[----:B---3--:R-:W-:Y:S05]  /*14e40*/  @!P0 BRA `(.L_x_4351) ;  /* 0xfffffffc00f08947 */ /* 0x008fea000383ffff */
[----:B------:R-:W-:Y:S05]  /*14e50*/  BRA `(.L_x_4464) ;  /* 0xffffffb000747947 */ /* 0x000fea000383ffff */
.L_x_4356:
[----:B0-----:R0:W3:Y:S02]  /*14e60*/  SYNCS.PHASECHK.TRANS64.TRYWAIT P0, [R3+URZ+0x38860], R2 ;  /* 0x03886002030075a7 */ /* 0x0010e4000800017f */
[----:B---3--:R-:W-:Y:S05]  /*14e70*/  @!P0 NANOSLEEP.SYNCS 0x989680 ;  /* 0x009896800000895d */ /* 0x008fea0003900000 */
[----:B------:R-:W3:Y:S02]  /*14e80*/  @!P0 SYNCS.PHASECHK.TRANS64 P0, [R3+URZ+0x38860], R2 ;  /* 0x03886002030085a7 */ /* 0x000ee4000800007f */
[----:B---3--:R-:W-:Y:S05]  /*14e90*/  @!P0 BRA `(.L_x_4356) ;  /* 0xfffffffc00f08947 */ /* 0x008fea000383ffff */
[----:B------:R-:W-:Y:S05]  /*14ea0*/  BRA `(.L_x_4465) ;  /* 0xffffffb000fc7947 */ /* 0x000fea000383ffff */
.L_x_4371:
[----:B0-----:R0:W1:Y:S02]  /*14eb0*/  SYNCS.PHASECHK.TRANS64.TRYWAIT P0, [R4+URZ+0x38840], R2 ;  /* 0x03884002040075a7 */ /* 0x001064000800017f */
[----:B-1----:R-:W-:Y:S05]  /*14ec0*/  @!P0 NANOSLEEP.SYNCS 0x989680 ;  /* 0x009896800000895d */ /* 0x002fea0003900000 */
[----:B------:R-:W1:Y:S02]  /*14ed0*/  @!P0 SYNCS.PHASECHK.TRANS64 P0, [R4+URZ+0x38840], R2 ;  /* 0x03884002040085a7 */ /* 0x000e64000800007f */
[----:B-1----:R-:W-:Y:S05]  /*14ee0*/  @!P0 BRA `(.L_x_4371) ;  /* 0xfffffffc00f08947 */ /* 0x002fea000383ffff */
[----:B------:R-:W-:Y:S05]  /*14ef0*/  BRA `(.L_x_4466) ;  /* 0xffffffc0000c7947 */ /* 0x000fea000383ffff */
.L_x_4376:
[----:B-1----:R1:W3:Y:S02]  /*14f00*/  SYNCS.PHASECHK.TRANS64.TRYWAIT P0, [R4+URZ+0x38860], R2 ;  /* 0x03886002040075a7 */ /* 0x0022e4000800017f */
[----:B---3--:R-:W-:Y:S05]  /*14f10*/  @!P0 NANOSLEEP.SYNCS 0x989680 ;  /* 0x009896800000895d */ /* 0x008fea0003900000 */
[----:B------:R-:W3:Y:S02]  /*14f20*/  @!P0 SYNCS.PHASECHK.TRANS64 P0, [R4+URZ+0x38860], R2 ;  /* 0x03886002040085a7 */ /* 0x000ee4000800007f */
[----:B---3--:R-:W-:Y:S05]  /*14f30*/  @!P0 BRA `(.L_x_4376) ;  /* 0xfffffffc00f08947 */ /* 0x008fea000383ffff */
[----:B------:R-:W-:Y:S05]  /*14f40*/  BRA `(.L_x_4467) ;  /* 0xffffffc000907947 */ /* 0x000fea000383ffff */
.L_x_4391:
[----:B-1----:R1:W3:Y:S02]  /*14f50*/  SYNCS.PHASECHK.TRANS64.TRYWAIT P0, [R4+URZ+0x38840], R2 ;  /* 0x03884002040075a7 */ /* 0x0022e4000800017f */
[----:B---3--:R-:W-:Y:S05]  /*14f60*/  @!P0 NANOSLEEP.SYNCS 0x989680 ;  /* 0x009896800000895d */ /* 0x008fea0003900000 */
[----:B------:R-:W3:Y:S02]  /*14f70*/  @!P0 SYNCS.PHASECHK.TRANS64 P0, [R4+URZ+0x38840], R2 ;  /* 0x03884002040085a7 */ /* 0x000ee4000800007f */
[----:B---3--:R-:W-:Y:S05]  /*14f80*/  @!P0 BRA `(.L_x_4391) ;  /* 0xfffffffc00f08947 */ /* 0x008fea000383ffff */
[----:B------:R-:W-:Y:S05]  /*14f90*/  BRA `(.L_x_4468) ;  /* 0xffffffcc007c7947 */ /* 0x000fea000383ffff */
.L_x_4396:
[----:B0-----:R0:W3:Y:S02]  /*14fa0*/  SYNCS.PHASECHK.TRANS64.TRYWAIT P0, [R4+URZ+0x38860], R2 ;  /* 0x03886002040075a7 */ /* 0x0010e4000800017f */
[----:B---3--:R-:W-:Y:S05]  /*14fb0*/  @!P0 NANOSLEEP.SYNCS 0x989680 ;  /* 0x009896800000895d */ /* 0x008fea0003900000 */
[----:B------:R-:W3:Y:S02]  /*14fc0*/  @!P0 SYNCS.PHASECHK.TRANS64 P0, [R4+URZ+0x38860], R2 ;  /* 0x03886002040085a7 */ /* 0x000ee4000800007f */
[----:B---3--:R-:W-:Y:S05]  /*14fd0*/  @!P0 BRA `(.L_x_4396) ;  /* 0xfffffffc00f08947 */ /* 0x008fea000383ffff */
[----:B------:R-:W-:Y:S05]  /*14fe0*/  BRA `(.L_x_4469) ;  /* 0xffffffd000047947 */ /* 0x000fea000383ffff */
.L_x_4412:
[----:B------:R-:W-:Y:S01]  /*14ff0*/  BSSY B0, `(.L_x_4470) ;  /* 0x0000008000007945 */ /* 0x000fe20003800000 */
[----:B------:R-:W-:Y:S02]  /*15000*/  IMAD.MOV.U32 R13, RZ, RZ, R16 ;  /* 0x000000ffff0d7224 */ /* 0x000fe400078e0010 */
[----:B------:R-:W-:Y:S02]  /*15010*/  IMAD.MOV.U32 R12, RZ, RZ, RZ ;  /* 0x000000ffff0c7224 */ /* 0x000fe400078e00ff */
[----:B------:R-:W-:Y:S02]  /*15020*/  IMAD.MOV.U32 R11, RZ, RZ, 0x1f ;  /* 0x0000001fff0b7424 */ /* 0x000fe400078e00ff */
[----:B------:R-:W-:-:S07]  /*15030*/  IMAD.MOV.U32 R15, RZ, RZ, -0x1 ;  /* 0xffffffffff0f7424 */ /* 0x000fce00078e00ff */
[----:B--2---:R-:W-:Y:S05]  /*15040*/  WARPSYNC.COLLECTIVE R15, `(.L_x_4471) ;  /* 0x000000000f087348 */ /* 0x004fea0003c00000 */
[----:B------:R0:W1:Y:S02]  /*15050*/  SHFL.IDX P6, R14, R13, R12, R11 ;  /* 0x0000000c0d0e7389 */ /* 0x00006400000c000b */
[----:B012---:R-:W-:Y:S01]  /*15060*/  ENDCOLLECTIVE ;  /* 0x000000000000791b */ /* 0x007fe20003800000 */
.L_x_4471:
[----:B------:R-:W-:Y:S05]  /*15070*/  BSYNC B0 ;  /* 0x0000000000007941 */ /* 0x000fea0003800000 */
.L_x_4470:
        /* <DEDUP_REMOVED lines=9> */
.L_x_4472:
        /* <DEDUP_REMOVED lines=18> */
.L_x_4473:
        /* <DEDUP_REMOVED lines=8> */
.L_x_4474:
        /* <DEDUP_REMOVED lines=8> */
.L_x_4475:
        /* <DEDUP_REMOVED lines=8> */
.L_x_4476:
        /* <DEDUP_REMOVED lines=8> */
.L_x_4477:
        /* <DEDUP_REMOVED lines=9> */
.L_x_4478:
[----:B------:R-:W-:Y:S01]  /*154c0*/  IMAD.MOV.U32 R6, RZ, RZ, R14 ;  /* 0x000000ffff067224 */ /* 0x000fe200078e000e */
[----:B------:R-:W-:Y:S06]  /*154d0*/  BRA `(.L_x_4479) ;  /* 0xffffffd8005c7947 */ /* 0x000fec000383ffff */
.L_x_4417:
[----:B------:R-:W-:Y:S01]  /*154e0*/  BSSY B0, `(.L_x_4480) ;  /* 0x0000008000007945 */ /* 0x000fe20003800000 */
[----:B-----5:R-:W-:Y:S02]  /*154f0*/  IMAD.MOV.U32 R13, RZ, RZ, R2 ;  /* 0x000000ffff0d7224 */ /* 0x020fe400078e0002 */
[----:B------:R-:W-:Y:S02]  /*15500*/  IMAD.MOV.U32 R12, RZ, RZ, 0x1 ;  /* 0x00000001ff0c7424 */ /* 0x000fe400078e00ff */
[----:B------:R-:W-:Y:S02]  /*15510*/  IMAD.MOV.U32 R11, RZ, RZ, RZ ;  /* 0x000000ffff0b7224 */ /* 0x000fe400078e00ff */
[----:B------:R-:W-:-:S07]  /*15520*/  IMAD.MOV.U32 R15, RZ, RZ, -0x1 ;  /* 0xffffffffff0f7424 */ /* 0x000fce00078e00ff */
[----:B0-2---:R-:W-:Y:S05]  /*15530*/  WARPSYNC.COLLECTIVE R15, `(.L_x_4481) ;  /* 0x000000000f087348 */ /* 0x005fea0003c00000 */
[----:B------:R1:W3:Y:S02]  /*15540*/  SHFL.UP P6, R14, R13, R12, R11 ;  /* 0x0400000c0d0e7389 */ /* 0x0002e400000c000b */
[----:B0123--:R-:W-:Y:S01]  /*15550*/  ENDCOLLECTIVE ;  /* 0x000000000000791b */ /* 0x00ffe20003800000 */
.L_x_4481:
[----:B------:R-:W-:Y:S05]  /*15560*/  BSYNC B0 ;  /* 0x0000000000007941 */ /* 0x000fea0003800000 */
.L_x_4480:
[----:B------:R-:W-:Y:S02]  /*15570*/  IMAD.MOV.U32 R3, RZ, RZ, R14 ;  /* 0x000000ffff037224 */ /* 0x000fe400078e000e */
[----:B------:R-:W-:Y:S02]  /*15580*/  IMAD.MOV.U32 R12, RZ, RZ, 0x2 ;  /* 0x00000002ff0c7424 */ /* 0x000fe400078e00ff */
[----:B------:R-:W-:Y:S01]  /*15590*/  IMAD.MOV.U32 R11, RZ, RZ, RZ ;  /* 0x000000ffff0b7224 */ /* 0x000fe200078e00ff */
[----:B------:R-:W-:Y:S01]  /*155a0*/  SEL R3, R3, RZ, P1 ;  /* 0x000000ff03037207 */ /* 0x000fe20000800000 */
[----:B------:R-:W-:-:S04]  /*155b0*/  IMAD.MOV.U32 R15, RZ, RZ, -0x1 ;  /* 0xffffffffff0f7424 */ /* 0x000fc800078e00ff */
[----:B------:R-:W-:-:S04]  /*155c0*/  IMAD.IADD R3, R2, 0x1, R3 ;  /* 0x0000000102037824 */ /* 0x000fc800078e0203 */
[----:B------:R-:W-:-:S07]  /*155d0*/  IMAD.MOV.U32 R13, RZ, RZ, R3 ;  /* 0x000000ffff0d7224 */ /* 0x000fce00078e0003 */
[----:B------:R-:W-:Y:S05]  /*155e0*/  WARPSYNC.COLLECTIVE R15, `(.L_x_4482) ;  /* 0x000000000f087348 */ /* 0x000fea0003c00000 */
[----:B------:R0:W1:Y:S02]  /*155f0*/  SHFL.UP P6, R14, R13, R12, R11 ;  /* 0x0400000c0d0e7389 */ /* 0x00006400000c000b */
[----:B01----:R-:W-:Y:S01]  /*15600*/  ENDCOLLECTIVE ;  /* 0x000000000000791b */ /* 0x003fe20003800000 */
.L_x_4482:
        /* <DEDUP_REMOVED lines=8> */
.L_x_4483:
        /* <DEDUP_REMOVED lines=8> */
.L_x_4484:
        /* <DEDUP_REMOVED lines=8> */
.L_x_4485:
        /* <DEDUP_REMOVED lines=9> */
.L_x_4486:
[----:B------:R-:W-:Y:S01]  /*15820*/  IMAD.MOV.U32 R6, RZ, RZ, R14 ;  /* 0x000000ffff067224 */ /* 0x000fe200078e000e */
[----:B------:R-:W-:Y:S06]  /*15830*/  BRA `(.L_x_4487) ;  /* 0xffffffd800207947 */ /* 0x000fec000383ffff */
.L_x_4419:
[----:B------:R-:W-:Y:S01]  /*15840*/  BSSY B0, `(.L_x_4488) ;  /* 0x0000006000007945 */ /* 0x000fe20003800000 */
[----:B------:R-:W-:Y:S01]  /*15850*/  PLOP3.LUT P6, PT, P6, PT, PT, 0x8, 0x0 ;  /* 0x000000000000781c */ /* 0x000fe200037ce170 */
[----:B------:R-:W-:-:S12]  /*15860*/  IMAD.MOV.U32 R15, RZ, RZ, -0x1 ;  /* 0xffffffffff0f7424 */ /* 0x000fd800078e00ff */
[----:B0-2---:R-:W-:Y:S05]  /*15870*/  WARPSYNC.COLLECTIVE R15, `(.L_x_4489) ;  /* 0x000000000f087348 */ /* 0x005fea0003c00000 */
[----:B------:R-:W-:Y:S01]  /*15880*/  VOTE.ANY R14, PT, P6 ;  /* 0x00000000000e7806 */ /* 0x000fe200030e0100 */
[----:B0-2---:R-:W-:Y:S06]  /*15890*/  ENDCOLLECTIVE ;  /* 0x000000000000791b */ /* 0x005fec0003800000 */
.L_x_4489:
[----:B------:R-:W-:Y:S05]  /*158a0*/  BSYNC B0 ;  /* 0x0000000000007941 */ /* 0x000fea0003800000 */
.L_x_4488:
        /* <DEDUP_REMOVED lines=9> */
.L_x_4490:
[----:B------:R-:W-:Y:S01]  /*15940*/  IMAD.MOV.U32 R17, RZ, RZ, R14 ;  /* 0x000000ffff117224 */ /* 0x000fe200078e000e */
[----:B------:R-:W-:Y:S06]  /*15950*/  BRA `(.L_x_4491) ;  /* 0xffffffd800107947 */ /* 0x000fec000383ffff */
.L_x_4421:
[----:B------:R-:W-:Y:S01]  /*15960*/  BSSY B0, `(.L_x_4492) ;  /* 0x0000007000007945 */ /* 0x000fe20003800000 */
[----:B------:R-:W-:Y:S02]  /*15970*/  IMAD.MOV.U32 R13, RZ, RZ, R3 ;  /* 0x000000ffff0d7224 */ /* 0x000fe400078e0003 */
[----:B------:R-:W-:Y:S02]  /*15980*/  IMAD.MOV.U32 R11, RZ, RZ, 0x1f ;  /* 0x0000001fff0b7424 */ /* 0x000fe400078e00ff */
[----:B------:R-:W-:-:S07]  /*15990*/  IMAD.MOV.U32 R15, RZ, RZ, -0x1 ;  /* 0xffffffffff0f7424 */ /* 0x000fce00078e00ff */
[----:B0-23--:R-:W-:Y:S05]  /*159a0*/  WARPSYNC.COLLECTIVE R15, `(.L_x_4493) ;  /* 0x000000000f087348 */ /* 0x00dfea0003c00000 */
[----:B------:R1:W4:Y:S02]  /*159b0*/  SHFL.IDX P6, R14, R13, R12, R11 ;  /* 0x0000000c0d0e7389 */ /* 0x00032400000c000b */
[----:B01234-:R-:W-:Y:S01]  /*159c0*/  ENDCOLLECTIVE ;  /* 0x000000000000791b */ /* 0x01ffe20003800000 */
.L_x_4493:
[----:B------:R-:W-:Y:S05]  /*159d0*/  BSYNC B0 ;  /* 0x0000000000007941 */ /* 0x000fea0003800000 */
.L_x_4492:
[----:B------:R-:W-:Y:S01]  /*159e0*/  IMAD.MOV.U32 R2, RZ, RZ, R14 ;  /* 0x000000ffff027224 */ /* 0x000fe200078e000e */
[----:B------:R-:W-:Y:S06]  /*159f0*/  BRA `(.L_x_4420) ;  /* 0xffffffd800047947 */ /* 0x000fec000383ffff */
.L_x_4425:
[----:B0-----:R0:W1:Y:S02]  /*15a00*/  SYNCS.PHASECHK.TRANS64.TRYWAIT P0, [R9+URZ+0x38820], R0 ;  /* 0x03882000090075a7 */ /* 0x001064000800017f */
[----:B-1----:R-:W-:Y:S05]  /*15a10*/  @!P0 NANOSLEEP.SYNCS 0x989680 ;  /* 0x009896800000895d */ /* 0x002fea0003900000 */
[----:B------:R-:W1:Y:S02]  /*15a20*/  @!P0 SYNCS.PHASECHK.TRANS64 P0, [R9+URZ+0x38820], R0 ;  /* 0x03882000090085a7 */ /* 0x000e64000800007f */
[----:B-1----:R-:W-:Y:S05]  /*15a30*/  @!P0 BRA `(.L_x_4425) ;  /* 0xfffffffc00f08947 */ /* 0x002fea000383ffff */
[----:B------:R-:W-:Y:S05]  /*15a40*/  BRA `(.L_x_4494) ;  /* 0xffffffd800f87947 */ /* 0x000fea000383ffff */
.L_x_4426:
        /* <DEDUP_REMOVED lines=11> */
.L_x_4496:
[----:B------:R-:W-:Y:S05]  /*15b00*/  BSYNC B0 ;  /* 0x0000000000007941 */ /* 0x000fea0003800000 */
.L_x_4495:
[----:B------:R-:W-:Y:S05]  /*15b10*/  BRA `(.L_x_4497) ;  /* 0xffffffd800e07947 */ /* 0x000fea000383ffff */
.L_x_4429:
[----:B------:R-:W-:Y:S01]  /*15b20*/  BSSY B1, `(.L_x_4498) ;  /* 0x0000006000017945 */ /* 0x000fe20003800000 */
[----:B------:R-:W-:-:S07]  /*15b30*/  IMAD.MOV.U32 R15, RZ, RZ, -0x1 ;  /* 0xffffffffff0f7424 */ /* 0x000fce00078e00ff */
[----:B0-2---:R-:W-:Y:S05]  /*15b40*/  WARPSYNC.COLLECTIVE R15, `(.L_x_4499) ;  /* 0x000000000f0c7348 */ /* 0x005fea0003c00000 */
[----:B------:R-:W-:Y:S02]  /*15b50*/  ELECT P6, UR62, PT ;  /* 0x00000000003e782f */ /* 0x000fe400038c0000 */
[----:B------:R-:W-:Y:S01]  /*15b60*/  MOV R14, UR62 ;  /* 0x0000003e000e7c02 */ /* 0x000fe20008000f00 */
[----:B0-2---:R-:W-:Y:S10]  /*15b70*/  ENDCOLLECTIVE ;  /* 0x000000000000791b */ /* 0x005ff40003800000 */
.L_x_4499:
[----:B------:R-:W-:Y:S05]  /*15b80*/  BSYNC B1 ;  /* 0x0000000000017941 */ /* 0x000fea0003800000 */
.L_x_4498:
[----:B------:R-:W-:Y:S05]  /*15b90*/  BRA `(.L_x_4500) ;  /* 0xffffffd800d87947 */ /* 0x000fea000383ffff */
.L_x_4430:
[----:B0-----:R0:W1:Y:S02]  /*15ba0*/  SYNCS.PHASECHK.TRANS64.TRYWAIT P0, [R5+URZ], R4 ;  /* 0x00000004050075a7 */ /* 0x001064000800017f */
[----:B-1----:R-:W-:Y:S05]  /*15bb0*/  @!P0 NANOSLEEP.SYNCS 0x989680 ;  /* 0x009896800000895d */ /* 0x002fea0003900000 */
[----:B------:R-:W1:Y:S02]  /*15bc0*/  @!P0 SYNCS.PHASECHK.TRANS64 P0, [R5+URZ], R4 ;  /* 0x00000004050085a7 */ /* 0x000e64000800007f */
[----:B-1----:R-:W-:Y:S05]  /*15bd0*/  @!P0 BRA `(.L_x_4430) ;  /* 0xfffffffc00f08947 */ /* 0x002fea000383ffff */
[----:B------:R-:W-:Y:S05]  /*15be0*/  BRA `(.L_x_4501) ;  /* 0xffffffdc00007947 */ /* 0x000fea000383ffff */
.L_x_4431:
[----:B0-----:R0:W1:Y:S02]  /*15bf0*/  SYNCS.PHASECHK.TRANS64.TRYWAIT P0, [R7+URZ], R2 ;  /* 0x00000002070075a7 */ /* 0x001064000800017f */
[----:B-1----:R-:W-:Y:S05]  /*15c00*/  @!P0 NANOSLEEP.SYNCS 0x989680 ;  /* 0x009896800000895d */ /* 0x002fea0003900000 */
[----:B------:R-:W1:Y:S02]  /*15c10*/  @!P0 SYNCS.PHASECHK.TRANS64 P0, [R7+URZ], R2 ;  /* 0x00000002070085a7 */ /* 0x000e64000800007f */
[----:B-1----:R-:W-:Y:S05]  /*15c20*/  @!P0 BRA `(.L_x_4431) ;  /* 0xfffffffc00f08947 */ /* 0x002fea000383ffff */
[----:B------:R-:W-:Y:S05]  /*15c30*/  BRA `(.L_x_4502) ;  /* 0xffffffdc00007947 */ /* 0x000fea000383ffff */
.L_x_4432:
[----:B-1----:R1:W3:Y:S02]  /*15c40*/  SYNCS.PHASECHK.TRANS64.TRYWAIT P0, [R5+URZ], R4 ;  /* 0x00000004050075a7 */ /* 0x0022e4000800017f */
[----:B---3--:R-:W-:Y:S05]  /*15c50*/  @!P0 NANOSLEEP.SYNCS 0x989680 ;  /* 0x009896800000895d */ /* 0x008fea0003900000 */
[----:B------:R-:W3:Y:S02]  /*15c60*/  @!P0 SYNCS.PHASECHK.TRANS64 P0, [R5+URZ], R4 ;  /* 0x00000004050085a7 */ /* 0x000ee4000800007f */
[----:B---3--:R-:W-:Y:S05]  /*15c70*/  @!P0 BRA `(.L_x_4432) ;  /* 0xfffffffc00f08947 */ /* 0x008fea000383ffff */
[----:B------:R-:W-:Y:S05]  /*15c80*/  BRA `(.L_x_4503) ;  /* 0xffffffd800f47947 */ /* 0x000fea000383ffff */
.L_x_4504:
        /* <DEDUP_REMOVED lines=15> */
.L_x_15120:


//--------------------- .text._ZN7cutlass13device_kernelIN5flash11enable_sm90INS1_16FlashAttnFwdSm90INS1_25CollectiveMainloopFwdSm90ILi2EN4cute5tupleIJNS5_1CILi1EEES8_S8_EEENS6_IJNS7_ILi64EEESA_SA_EEELi512ENS_6half_tEfNS_4arch4Sm90ELb0ELb0ELb0ELb1ELb0ELb1ELb1ELb0ELb0ELb1ELb0ELb0EEENS1_21CollectiveEpilogueFwdINS6_IJSA_NS7_ILi512EEESA_EEES9_SC_SE_Li256ELb1ELb1ELb0ELb0EEENS1_36VarlenDynamicPersistentTileSchedulerILi64ELi64ELi256ELi128ELb0ELb1ELb1ELb0ELb1ELb1EEEEEEEEEvNT_6ParamsE --------------------------
	.section	.text._ZN7cutlass13device_kernelIN5flash11enable_sm90INS1_16FlashAttnFwdSm90INS1_25CollectiveMainloopFwdSm90ILi2EN4cute5tupleIJNS5_1CILi1EEES8_S8_EEENS6_IJNS7_ILi64EEESA_SA_EEELi512ENS_6half_tEfNS_4arch4Sm90ELb0ELb0ELb0ELb1ELb0ELb1ELb1ELb0ELb0ELb1ELb0ELb0EEENS1_21CollectiveEpilogueFwdINS6_IJSA_NS7_ILi512EEESA_EEES9_SC_SE_Li256ELb1ELb1ELb0ELb0EEENS1_36VarlenDynamicPersistentTileSchedulerILi64ELi64ELi256ELi128ELb0ELb1ELb1ELb0ELb1ELb1EEEEEEEEEvNT_6ParamsE,"ax",@progbits
	.align	128
.text._ZN7cutlass13device_kernelIN5flash11enable_sm90INS1_16FlashAttnFwdSm90INS1_25CollectiveMainloopFwdSm90ILi2EN4cute5tupleIJNS5_1CILi1EEES8_S8_EEENS6_IJNS7_ILi64EEESA_SA_EEELi512ENS_6half_tEfNS_4arch4Sm90ELb0ELb0ELb0ELb1ELb0ELb1ELb1ELb0ELb0ELb1ELb0ELb0EEENS1_21CollectiveEpilogueFwdINS6_IJSA_NS7_ILi512EEESA_EEES9_SC_SE_Li256ELb1ELb1ELb0ELb0EEENS1_36VarlenDynamicPersistentTileSchedulerILi64ELi64ELi256ELi128ELb0ELb1ELb1ELb0ELb1ELb1EEEEEEEEEvNT_6ParamsE:
        .type           _ZN7cutlass13device_kernelIN5flash11enable_sm90INS1_16FlashAttnFwdSm90INS1_25CollectiveMainloopFwdSm90ILi2EN4cute5tupleIJNS5_1CILi1EEES8_S8_EEENS6_IJNS7_ILi64EEESA_SA_EEELi512ENS_6half_tEfNS_4arch4Sm90ELb0ELb0ELb0ELb1ELb0ELb1ELb1ELb0ELb0ELb1ELb0ELb0EEENS1_21CollectiveEpilogueFwdINS6_IJSA_NS7_ILi512EEESA_EEES9_SC_SE_Li256ELb1ELb1ELb0ELb0EEENS1_36VarlenDynamicPersistentTileSchedulerILi64ELi64ELi256ELi128ELb0ELb1ELb1ELb0ELb1ELb1EEEEEEEEEvNT_6ParamsE,@function
        .size           _ZN7cutlass13device_kernelIN5flash11enable_sm90INS1_16FlashAttnFwdSm90INS1_25CollectiveMainloopFwdSm90ILi2EN4cute5tupleIJNS5_1CILi1EEES8_S8_EEENS6_IJNS7_ILi64EEESA_SA_EEELi512ENS_6half_tEfNS_4arch4Sm90ELb0ELb0ELb0ELb1ELb0ELb1ELb1ELb0ELb0ELb1ELb0ELb0EEENS1_21CollectiveEpilogueFwdINS6_IJSA_NS7_ILi512EEESA_EEES9_SC_SE_Li256ELb1ELb1ELb0ELb0EEENS1_36VarlenDynamicPersistentTileSchedulerILi64ELi64ELi256ELi128ELb0ELb1ELb1ELb0ELb1ELb1EEEEEEEEEvNT_6ParamsE,(.L_x_15121 - _ZN7cutlass13device_kernelIN5flash11enable_sm90INS1_16FlashAttnFwdSm90INS1_25CollectiveMainloopFwdSm90ILi2EN4cute5tupleIJNS5_1CILi1EEES8_S8_EEENS6_IJNS7_ILi64EEESA_SA_EEELi512ENS_6half_tEfNS_4arch4Sm90ELb0ELb0ELb0ELb1ELb0ELb1ELb1ELb0ELb0ELb1ELb0ELb0EEENS1_21CollectiveEpilogueFwdINS6_IJSA_NS7_ILi512EEESA_EEES9_SC_SE_Li256ELb1ELb1ELb0ELb0EEENS1_36VarlenDynamicPersistentTileSchedulerILi64ELi64ELi256ELi128ELb0ELb1ELb1ELb0ELb1ELb1EEEEEEEEEvNT_6ParamsE)
        .other          _ZN7cutlass13device_kernelIN5flash11enable_sm90INS1_16FlashAttnFwdSm90INS1_25CollectiveMainloopFwdSm90ILi2EN4cute5tupleIJNS5_1CILi1EEES8_S8_EEENS6_IJNS7_ILi64EEESA_SA_EEELi512ENS_6half_tEfNS_4arch4Sm90ELb0ELb0ELb0ELb1ELb0ELb1ELb1ELb0ELb0ELb1ELb0ELb0EEENS1_21CollectiveEpilogueFwdINS6_IJSA_NS7_ILi512EEESA_EEES9_SC_SE_Li256ELb1ELb1ELb0ELb0EEENS1_36VarlenDynamicPersistentTileSchedulerILi64ELi64ELi256ELi128ELb0ELb1ELb1ELb0ELb1ELb1EEEEEEEEEvNT_6ParamsE,@"STO_CUDA_ENTRY STV_DEFAULT"
_ZN7cutlass13device_kernelIN5flash11enable_sm90INS1_16FlashAttnFwdSm90INS1_25CollectiveMainloopFwdSm90ILi2EN4cute5tupleIJNS5_1CILi1EEES8_S8_EEENS6_IJNS7_ILi64EEESA_SA_EEELi512ENS_6half_tEfNS_4arch4Sm90ELb0ELb0ELb0ELb1ELb0ELb1ELb1ELb0ELb0ELb1ELb0ELb0EEENS1_21CollectiveEpilogueFwdINS6_IJSA_NS7_ILi512EEESA_EEES9_SC_SE_Li256ELb1ELb1ELb0ELb0EEENS1_36VarlenDynamicPersistentTileSchedulerILi64ELi64ELi256ELi128ELb0ELb1ELb1ELb0ELb1ELb1EEEEEEEEEvNT_6ParamsE:
        /* <DEDUP_REMOVED lines=23> */
.L_x_4506:
[----:B------:R-:W-:Y:S05]  /*0170*/  BSYNC B0 ;  /* 0x0000000000007941 */ /* 0x000fea0003800000 */
.L_x_4505:
        /* <DEDUP_REMOVED lines=14> */
[----:B-1----:R0:W-:Y:S01]  /*0260*/  STL [R1+0x4], R3 ;  /* 0x0000040301007387 */ /* 0x0021e20000100800 */
        /* <DEDUP_REMOVED lines=24> */
.L_x_4507:
        /* <DEDUP_REMOVED lines=22> */
.L_x_4508:
        /* <DEDUP_REMOVED lines=18> */
.L_x_4509:
        /* <DEDUP_REMOVED lines=22> */
.L_x_4510:
        /* <DEDUP_REMOVED lines=22> */
.L_x_4511:
        /* <DEDUP_REMOVED lines=9> */
.L_x_4514:
        /* <DEDUP_REMOVED lines=25> */
[----:B------:R-:W-:Y:S02]  /*0b50*/  LEA.HI R6, R0, R15, RZ, 0x4 ;  /* 0x0000000f00067211 */ /* 0x000fe400078f20ff */
[----:B------:R-:W-:Y:S02]  /*0b60*/  LOP3.LUT R4, R3, 0xffffff80, RZ, 0xc0, !PT ;  /* 0xffffff8003047812 */ /* 0x000fe400078ec0ff */
[----:B------:R-:W-:-:S03]  /*0b70*/  LOP3.LUT R5, R6, 0xfffffff0, RZ, 0xc0, !PT ;  /* 0xfffffff006057812 */ /* 0x000fc600078ec0ff */
[C---:B------:R-:W-:Y:S01]  /*0b80*/  IMAD.IADD R4, R15.reuse, 0x1, -R4 ;  /* 0x000000010f047824 */ /* 0x040fe200078e0a04 */
[----:B------:R-:W-:Y:S01]  /*0b90*/  LEA.HI R7, R0, R15, RZ, 0x5 ;  /* 0x0000000f00077211 */ /* 0x000fe200078f28ff */
[----:B------:R-:W-:Y:S01]  /*0ba0*/  IMAD.IADD R9, R15, 0x1, -R5 ;  /* 0x000000010f097824 */ /* 0x000fe200078e0a05 */
[----:B------:R-:W-:Y:S02]  /*0bb0*/  SHF.R.S32.HI R11, RZ, 0x4, R6 ;  /* 0x00000004ff0b7819 */ /* 0x000fe40000011406 */
[----:B------:R-:W-:Y:S02]  /*0bc0*/  SHF.R.S32.HI R5, RZ, 0x1f, R4 ;  /* 0x0000001fff057819 */ /* 0x000fe40000011404 */
[--C-:B------:R-:W-:Y:S02]  /*0bd0*/  SHF.R.S32.HI R192, RZ, 0x5, R7.reuse ;  /* 0x00000005ffc07819 */ /* 0x100fe40000011407 */
[----:B------:R-:W-:Y:S02]  /*0be0*/  SHF.R.S32.HI R13, RZ, 0x1f, R7 ;  /* 0x0000001fff0d7819 */ /* 0x000fe40000011407 */
[----:B------:R-:W-:-:S02]  /*0bf0*/  SHF.R.S32.HI R8, RZ, 0x1f, R9 ;  /* 0x0000001fff087819 */ /* 0x000fc40000011409 */
[----:B------:R-:W-:Y:S02]  /*0c00*/  LEA.HI R7, R6, R11, RZ, 0x1 ;  /* 0x0000000b06077211 */ /* 0x000fe400078f08ff */
[----:B------:R-:W-:Y:S02]  /*0c10*/  LEA.HI R6, R5, R4, RZ, 0x2 ;  /* 0x0000000405067211 */ /* 0x000fe400078f10ff */
[----:B------:R-:W-:Y:S02]  /*0c20*/  LEA.HI R10, R8, R9, RZ, 0x3 ;  /* 0x00000009080a7211 */ /* 0x000fe400078f18ff */
[----:B------:R-:W-:Y:S02]  /*0c30*/  LOP3.LUT R14, R7, 0x1ffffffe, RZ, 0xc0, !PT ;  /* 0x1ffffffe070e7812 */ /* 0x000fe400078ec0ff */
[--C-:B------:R-:W-:Y:S02]  /*0c40*/  SHF.R.S32.HI R7, RZ, 0x2, R6.reuse ;  /* 0x00000002ff077819 */ /* 0x100fe40000011406 */
[----:B------:R-:W-:Y:S01]  /*0c50*/  SHF.R.S32.HI R8, RZ, 0x1f, R6 ;  /* 0x0000001fff087819 */ /* 0x000fe20000011406 */
[----:B------:R-:W-:-:S03]  /*0c60*/  IMAD.IADD R14, R11, 0x1, -R14 ;  /* 0x000000010b0e7824 */ /* 0x000fc600078e0a0e */
[----:B------:R-:W-:Y:S02]  /*0c70*/  LEA.HI R8, R8, R7, RZ, 0x3 ;  /* 0x0000000708087211 */ /* 0x000fe400078f18ff */
[----:B------:R-:W-:Y:S02]  /*0c80*/  LEA.HI R5, R5, R4, RZ, 0x5 ;  /* 0x0000000405057211 */ /* 0x000fe400078f28ff */
[----:B------:R-:W-:Y:S02]  /*0c90*/  LOP3.LUT R8, R8, 0xfffffff8, RZ, 0xc0, !PT ;  /* 0xfffffff808087812 */ /* 0x000fe400078ec0ff */
[----:B------:R-:W-:Y:S02]  /*0ca0*/  LOP3.LUT R11, R6, 0x7ffffffc, RZ, 0xc0, !PT ;  /* 0x7ffffffc060b7812 */ /* 0x000fe400078ec0ff */
[----:B------:R-:W-:Y:S01]  /*0cb0*/  SHF.R.S32.HI R5, RZ, 0x5, R5 ;  /* 0x00000005ff057819 */ /* 0x000fe20000011405 */
[----:B------:R-:W-:Y:S02]  /*0cc0*/  IMAD.IADD R8, R7, 0x1, -R8 ;  /* 0x0000000107087824 */ /* 0x000fe400078e0a08 */
[----:B------:R-:W-:Y:S01]  /*0cd0*/  IMAD.IADD R11, R4, 0x1, -R11 ;  /* 0x00000001040b7824 */ /* 0x000fe200078e0a0b */
[----:B------:R-:W-:Y:S01]  /*0ce0*/  LEA.HI R4, R0, R15, RZ, 0x2 ;  /* 0x0000000f00047211 */ /* 0x000fe200078f10ff */
[----:B------:R-:W-:Y:S01]  /*0cf0*/  IMAD R191, R5, 0x10, R8 ;  /* 0x0000001005bf7824 */ /* 0x000fe200078e0208 */
[----:B------:R-:W-:-:S02]  /*0d00*/  LEA.HI R13, R13, R192, RZ, 0x2 ;  /* 0x000000c00d0d7211 */ /* 0x000fc400078f10ff */
[----:B------:R-:W-:Y:S02]  /*0d10*/  LOP3.LUT R12, R10, 0xfffffff8, RZ, 0xc0, !PT ;  /* 0xfffffff80a0c7812 */ /* 0x000fe400078ec0ff */
[----:B------:R-:W-:Y:S02]  /*0d20*/  LOP3.LUT R5, R4, 0xfffffffc, RZ, 0xc0, !PT ;  /* 0xfffffffc04057812 */ /* 0x000fe400078ec0ff */
[----:B------:R-:W-:Y:S01]  /*0d30*/  SHF.R.S32.HI R224, RZ, 0x7, R3 ;  /* 0x00000007ffe07819 */ /* 0x000fe20000011403 */
[----:B------:R-:W-:Y:S01]  /*0d40*/  IMAD.IADD R12, R9, 0x1, -R12 ;  /* 0x00000001090c7824 */ /* 0x000fe200078e0a0c */
[----:B------:R-:W-:Y:S01]  /*0d50*/  LOP3.LUT R13, R13, 0x3ffffc, RZ, 0xc0, !PT ;  /* 0x003ffffc0d0d7812 */ /* 0x000fe200078ec0ff */
[----:B------:R-:W-:Y:S01]  /*0d60*/  IMAD.IADD R5, R15, 0x1, -R5 ;  /* 0x000000010f057824 */ /* 0x000fe200078e0a05 */
[----:B------:R-:W-:Y:S01]  /*0d70*/  LEA.HI R0, R0, R15, RZ, 0x3 ;  /* 0x0000000f00007211 */ /* 0x000fe200078f18ff */
[----:B------:R-:W-:Y:S02]  /*0d80*/  IMAD R16, R224, 0x100, R9 ;  /* 0x00000100e0107824 */ /* 0x000fe400078e0209 */
[----:B------:R-:W-:Y:S01]  /*0d90*/  IMAD.IADD R13, R192, 0x1, -R13 ;  /* 0x00000001c00d7824 */ /* 0x000fe200078e0a0d */
[----:B------:R-:W-:Y:S01]  /*0da0*/  SHF.R.S32.HI R222, RZ, 0x3, R0 ;  /* 0x00000003ffde7819 */ /* 0x000fe20000011400 */
[----:B------:R-:W-:Y:S01]  /*0db0*/  IMAD.SHL.U32 R9, R12, 0x40, RZ ;  /* 0x000000400c097824 */ /* 0x000fe200078e00ff */
[----:B------:R-:W-:-:S02]  /*0dc0*/  LOP3.LUT R221, R0, 0xfffffff8, RZ, 0xc0, !PT ;  /* 0xfffffff800dd7812 */ /* 0x000fc400078ec0ff */
[----:B------:R-:W-:Y:S02]  /*0dd0*/  SHF.R.S32.HI R22, RZ, 0x2, R4 ;  /* 0x00000002ff167819 */ /* 0x000fe40000011404 */
[----:B------:R-:W-:Y:S01]  /*0de0*/  LEA.HI R0, R5, R5, RZ, 0x1 ;  /* 0x0000000505007211 */ /* 0x000fe200078f08ff */
[----:B------:R-:W-:Y:S01]  /*0df0*/  IMAD R13, R13, 0x10, R16 ;  /* 0x000000100d0d7824 */ /* 0x000fe200078e0210 */
[----:B------:R-:W-:Y:S01]  /*0e00*/  LOP3.LUT R9, R9, 0x1c0, RZ, 0xc0, !PT ;  /* 0x000001c009097812 */ /* 0x000fe200078ec0ff */
[----:B------:R-:W-:Y:S01]  /*0e10*/  IMAD.SHL.U32 R14, R14, 0x8, RZ ;  /* 0x000000080e0e7824 */ /* 0x000fe200078e00ff */
[----:B------:R-:W-:Y:S01]  /*0e20*/  LOP3.LUT R0, R0, 0x1ffffffe, RZ, 0xc0, !PT ;  /* 0x1ffffffe00007812 */ /* 0x000fe200078ec0ff */
[----:B------:R-:W-:Y:S02]  /*0e30*/  IMAD.SHL.U32 R10, R10, 0x40, RZ ;  /* 0x000000400a0a7824 */ /* 0x000fe400078e00ff */
[----:B------:R-:W-:Y:S02]  /*0e40*/  VIADD R234, R22, 0x20 ;  /* 0x0000002016ea7836 */ /* 0x000fe40000000000 */
[--C-:B------:R-:W-:Y:S01]  /*0e50*/  IMAD.U32 R233, R13, 0x40, R14.reuse ;  /* 0x000000400de97824 */ /* 0x100fe200078e000e */
[----:B------:R-:W-:Y:S01]  /*0e60*/  LOP3.LUT R14, R9, 0x8, R14, 0xf8, !PT ;  /* 0x00000008090e7812 */ /* 0x000fe200078ef80e */
[C---:B------:R-:W-:Y:S01]  /*0e70*/  IMAD.SHL.U32 R16, R5.reuse, 0x8, RZ ;  /* 0x0000000805107824 */ /* 0x040fe200078e00ff */
[----:B------:R-:W-:Y:S01]  /*0e80*/  SHF.R.U32.HI R9, RZ, 0x3, R9 ;  /* 0x00000003ff097819 */ /* 0x000fe20000011609 */
[C---:B------:R-:W-:Y:S01]  /*0e90*/  IMAD.IADD R0, R5.reuse, 0x1, -R0 ;  /* 0x0000000105007824 */ /* 0x040fe200078e0a00 */
[----:B------:R-:W-:Y:S01]  /*0ea0*/  LOP3.LUT R7, R10, 0x7ffffe00, RZ, 0xc0, !PT ;  /* 0x7ffffe000a077812 */ /* 0x000fe200078ec0ff */
[----:B------:R-:W-:Y:S01]  /*0eb0*/  IMAD.SHL.U32 R184, R5, 0x4, RZ ;  /* 0x0000000405b87824 */ /* 0x000fe200078e00ff */
[----:B------:R-:W-:-:S02]  /*0ec0*/  SHF.R.S32.HI R5, RZ, 0x1f, R234 ;  /* 0x0000001fff057819 */ /* 0x000fc400000114ea */
[----:B------:R-:W-:Y:S01]  /*0ed0*/  LOP3.LUT R14, R14, R9, RZ, 0x3c, !PT ;  /* 0x000000090e0e7212 */ /* 0x000fe200078e3cff */
[----:B------:R-:W-:Y:S01]  /*0ee0*/  IMAD R7, R192, 0x400, R7 ;  /* 0x00000400c0077824 */ /* 0x000fe200078e0207 */
[----:B------:R-:W-:Y:S01]  /*0ef0*/  LEA.HI R5, R5, R234, RZ, 0x3 ;  /* 0x000000ea05057211 */ /* 0x000fe200078f18ff */
[----:B------:R-:W-:Y:S01]  /*0f00*/  IMAD.SHL.U32 R230, R234, 0x40, RZ ;  /* 0x00000040eae67824 */ /* 0x000fe200078e00ff */
[----:B------:R-:W-:Y:S01]  /*0f10*/  R2P PR, R12, 0x6 ;  /* 0x000000060c007804 */ /* 0x000fe20000000000 */
[----:B------:R-:W-:Y:S01]  /*0f20*/  IMAD.IADD R7, R7, 0x1, R14 ;  /* 0x0000000107077824 */ /* 0x000fe200078e020e */
[----:B------:R-:W-:Y:S01]  /*0f30*/  LEA.HI R3, R3, R224, RZ, 0x1 ;  /* 0x000000e003037211 */ /* 0x000fe200078f08ff */
[----:B------:R-:W-:Y:S01]  /*0f40*/  IMAD.IADD R221, R15, 0x1, -R221 ;  /* 0x000000010fdd7824 */ /* 0x000fe200078e0add */
[----:B------:R-:W-:Y:S01]  /*0f50*/  SHF.R.S32.HI R9, RZ, 0x1f, R4 ;  /* 0x0000001fff097819 */ /* 0x000fe20000011404 */
[----:B------:R-:W-:Y:S01]  /*0f60*/  IMAD.SHL.U32 R5, R5, 0x40, RZ ;  /* 0x0000004005057824 */ /* 0x000fe200078e00ff */
[----:B------:R-:W-:Y:S01]  /*0f70*/  LOP3.LUT R230, R230, 0x1c0, RZ, 0xc0, !PT ;  /* 0x000001c0e6e67812 */ /* 0x000fe200078ec0ff */
[----:B------:R-:W-:Y:S01]  /*0f80*/  IMAD R195, R7, 0x2, R2 ;  /* 0x0000000207c37824 */ /* 0x000fe200078e0202 */
[----:B------:R-:W-:Y:S01]  /*0f90*/  LOP3.LUT R3, R3, 0xfffffe, RZ, 0xc0, !PT ;  /* 0x00fffffe03037812 */ /* 0x000fe200078ec0ff */
[----:B------:R-:W-:Y:S01]  /*0fa0*/  IMAD.MOV.U32 R208, RZ, RZ, 0x20 ;  /* 0x00000020ffd07424 */ /* 0x000fe200078e00ff */
[----:B------:R-:W-:Y:S01]  /*0fb0*/  LEA.HI R9, R9, R22, RZ, 0x3 ;  /* 0x0000001609097211 */ /* 0x000fe200078f18ff */
[----:B------:R-:W-:Y:S01]  /*0fc0*/  IMAD.SHL.U32 R189, R221, 0x8, RZ ;  /* 0x00000008ddbd7824 */ /* 0x000fe200078e00ff */
[----:B------:R-:W-:Y:S01]  /*0fd0*/  LOP3.LUT R4, R230, 0x38, R16, 0xf8, !PT ;  /* 0x00000038e6047812 */ /* 0x000fe200078ef810 */
[----:B------:R-:W-:Y:S01]  /*0fe0*/  VIADD R190, R184, 0x10 ;  /* 0x00000010b8be7836 */ /* 0x000fe20000000000 */
[----:B------:R-:W-:Y:S01]  /*0ff0*/  SHF.R.U32.HI R6, RZ, 0x3, R230 ;  /* 0x00000003ff067819 */ /* 0x000fe200000116e6 */
[----:B------:R-:W-:Y:S01]  /*1000*/  VIADD R209, R195, 0x36400 ;  /* 0x00036400c3d17836 */ /* 0x000fe20000000000 */
[----:B------:R-:W-:Y:S01]  /*1010*/  LOP3.LUT R231, R5, 0xfffffe00, RZ, 0xc0, !PT ;  /* 0xfffffe0005e77812 */ /* 0x000fe200078ec0ff */
[----:B------:R-:W-:Y:S01]  /*1020*/  IMAD.IADD R3, R224, 0x1, -R3 ;  /* 0x00000001e0037824 */ /* 0x000fe200078e0a03 */
[----:B------:R-:W-:Y:S01]  /*1030*/  SEL R208, R208, 0xffffffe0, !P1 ;  /* 0xffffffe0d0d07807 */ /* 0x000fe20004800000 */
[----:B------:R-:W-:Y:S01]  /*1040*/  VIADD R218, R189, 0x40 ;  /* 0x00000040bdda7836 */ /* 0x000fe20000000000 */
[----:B------:R-:W-:Y:S01]  /*1050*/  LOP3.LUT R9, R9, 0xfffffff8, RZ, 0xc0, !PT ;  /* 0xfffffff809097812 */ /* 0x000fe200078ec0ff */
[----:B------:R-:W-:Y:S01]  /*1060*/  VIADD R217, R189, 0x80 ;  /* 0x00000080bdd97836 */ /* 0x000fe20000000000 */
[----:B------:R-:W-:Y:S01]  /*1070*/  LOP3.LUT R229, R231, R4, R6, 0xf6, !PT ;  /* 0x00000004e7e57212 */ /* 0x000fe200078ef606 */
[C---:B------:R-:W-:Y:S01]  /*1080*/  VIADD R216, R189.reuse, 0xc0 ;  /* 0x000000c0bdd87836 */ /* 0x040fe20000000000 */
[----:B------:R-:W-:Y:S01]  /*1090*/  SHF.R.S32.HI R227, RZ, 0x1f, R190 ;  /* 0x0000001fffe37819 */ /* 0x000fe200000114be */
[----:B------:R-:W-:-:S02]  /*10a0*/  VIADD R215, R189, 0x100 ;  /* 0x00000100bdd77836 */ /* 0x000fc40000000000 */
[C---:B------:R-:W-:Y:S02]  /*10b0*/  VIADD R214, R189.reuse, 0x140 ;  /* 0x00000140bdd67836 */ /* 0x040fe40000000000 */
[C---:B------:R-:W-:Y:S02]  /*10c0*/  VIADD R226, R189.reuse, 0x180 ;  /* 0x00000180bde27836 */ /* 0x040fe40000000000 */
[----:B------:R-:W-:Y:S02]  /*10d0*/  VIADD R225, R189, 0x1c0 ;  /* 0x000001c0bde17836 */ /* 0x000fe40000000000 */
[----:B------:R-:W-:Y:S02]  /*10e0*/  VIADD R196, R195, 0x36440 ;  /* 0x00036440c3c47836 */ /* 0x000fe40000000000 */
[----:B------:R-:W-:Y:S01]  /*10f0*/  @P2 VIADD R196, R209, 0xffffffc0 ;  /* 0xffffffc0d1c42836 */ /* 0x000fe20000000000 */
[----:B------:R-:W-:Y:S01]  /*1100*/  SHF.R.S32.HI R8, RZ, 0x1f, R218 ;  /* 0x0000001fff087819 */ /* 0x000fe200000114da */
[----:B------:R-:W-:Y:S01]  /*1110*/  IMAD.SHL.U32 R194, R3, 0x100, RZ ;  /* 0x0000010003c27824 */ /* 0x000fe200078e00ff */
[----:B------:R-:W-:Y:S01]  /*1120*/  SHF.R.S32.HI R3, RZ, 0x1f, R217 ;  /* 0x0000001fff037819 */ /* 0x000fe200000114d9 */
        /* <DEDUP_REMOVED lines=10> */
[C---:B------:R-:W-:Y:S01]  /*11d0*/  IMAD.SHL.U32 R228, R190.reuse, 0x2, RZ ;  /* 0x00000002bee47824 */ /* 0x040fe200078e00ff */
[----:B------:R-:W-:Y:S01]  /*11e0*/  SHF.L.U64.HI R227, R190, 0x1, R227 ;  /* 0x00000001bee37819 */ /* 0x000fe200000102e3 */
[----:B------:R-:W-:-:S02]  /*11f0*/  IMAD.SHL.U32 R193, R11, 0x2, RZ ;  /* 0x000000020bc17824 */ /* 0x000fc400078e00ff */
[----:B------:R-:W-:Y:S02]  /*1200*/  IMAD R229, R229, 0x2, R2 ;  /* 0x00000002e5e57824 */ /* 0x000fe400078e0202 */
[----:B------:R-:W-:Y:S02]  /*1210*/  IMAD R232, R0, 0x8, R191 ;  /* 0x0000000800e87824 */ /* 0x000fe400078e02bf */
[----:B------:R-:W-:Y:S01]  /*1220*/  IMAD.IADD R208, R208, 0x1, R196 ;  /* 0x00000001d0d07824 */ /* 0x000fe200078e02c4 */
[----:B--2---:R-:W-:Y:S02]  /*1230*/  LOP3.LUT R187, R18, 0x1, RZ, 0xfc, !PT ;  /* 0x0000000112bb7812 */ /* 0x004fe400078efcff */
[----:B------:R-:W-:-:S07]  /*1240*/  CS2R R18, SRZ ;  /* 0x0000000000127805 */ /* 0x000fce000001ff00 */
.L_x_4628:
        /* <DEDUP_REMOVED lines=42> */
[----:B01----:R-:W-:Y:S06]  /*14f0*/  @P1 BRA `(.L_x_4516) ;  /* 0x0000000000241947 */ /* 0x003fec0003800000 */
        /* <DEDUP_REMOVED lines=9> */
.L_x_4516:
[----:B------:R-:W-:Y:S02]  /*1590*/  IMAD.U32 R46, RZ, RZ, UR5 ;  /* 0x00000005ff2e7e24 */ /* 0x000fe4000f8e00ff */
[----:B------:R-:W-:Y:S01]  /*15a0*/  IMAD.U32 R28, RZ, RZ, UR4 ;  /* 0x00000004ff1c7e24 */ /* 0x000fe2000f8e00ff */
[----:B------:R-:W-:Y:S06]  /*15b0*/  @!P2 BRA `(.L_x_4517) ;  /* 0x000000000010a947 */ /* 0x000fec0003800000 */
[----:B------:R-:W-:-:S04]  /*15c0*/  IADD3 R4, P0, R211, UR8, RZ ;  /* 0x00000008d3047c10 */ /* 0x000fc8000ff1e0ff */
[----:B------:R-:W-:-:S05]  /*15d0*/  IADD3.X R5, R212, UR9, RZ, P0, !PT ;  /* 0x00000009d4057c10 */ /* 0x000fca00087fe4ff */
[----:B------:R0:W5:Y:S01]  /*15e0*/  LDG.E R28, desc[UR40][R4.64] ;  /* 0x00000028041c7981 */ /* 0x000162000c1e1900 */
[----:B------:R-:W-:Y:S05]  /*15f0*/  BRA `(.L_x_4518) ;  /* 0x0000000000107947 */ /* 0x000fea0003800000 */
.L_x_4517:
[----:B------:R-:W-:Y:S05]  /*1600*/  @!P0 BRA `(.L_x_4518) ;  /* 0x00000000000c8947 */ /* 0x000fea0003800000 */
[----:B------:R-:W2:Y:S04]  /*1610*/  LDG.E R5, desc[UR40][R8.64] ;  /* 0x0000002808057981 */ /* 0x000ea8000c1e1900 */
[----:B------:R-:W2:Y:S02]  /*1620*/  LDG.E R28, desc[UR40][R8.64+0x4] ;  /* 0x00000428081c7981 */ /* 0x000ea4000c1e1900 */
[----:B--2---:R-:W-:-:S07]  /*1630*/  IMAD.IADD R28, R28, 0x1, -R5 ;  /* 0x000000011c1c7824 */ /* 0x004fce00078e0a05 */
.L_x_4518:
        /* <DEDUP_REMOVED lines=55> */
.L_x_4521:
[----:B------:R-:W-:Y:S05]  /*19b0*/  BSYNC B6 ;  /* 0x0000000000067941 */ /* 0x000fea0003800000 */
.L_x_4520:
        /* <DEDUP_REMOVED lines=20> */
.L_x_4523:
[----:B------:R-:W-:Y:S05]  /*1b00*/  BSYNC B6 ;  /* 0x0000000000067941 */ /* 0x000fea0003800000 */
.L_x_4522:
        /* <DEDUP_REMOVED lines=14> */
[CC--:B0-----:R-:W-:Y:S01]  /*1bf0*/  IMAD.WIDE.U32 R6, R31.reuse, R50.reuse, RZ ;  /* 0x000000321f067225 */ /* 0x0c1fe200078e00ff */
        /* <DEDUP_REMOVED lines=30> */
[----:B------:R-:W-:Y:S01]  /*1de0*/  VIADD R59, R42, 0x8 ;  /* 0x000000082a3b7836 */ /* 0x000fe20000000000 */
[----:B------:R-:W-:Y:S01]  /*1df0*/  SHF.R.S32.HI R48, RZ, 0x1f, R15 ;  /* 0x0000001fff307819 */ /* 0x000fe2000001140f */
[----:B------:R-:W-:-:S03]  /*1e00*/  IMAD.SHL.U32 R60, R43, 0x2, RZ ;  /* 0x000000022b3c7824 */ /* 0x000fc600078e00ff */
        /* <DEDUP_REMOVED lines=62> */
.L_x_4553:
        /* <DEDUP_REMOVED lines=57> */
.L_x_4528:
[----:B------:R-:W-:Y:S05]  /*2580*/  BSYNC B1 ;  /* 0x0000000000017941 */ /* 0x000fea0003800000 */
.L_x_4527:
        /* <DEDUP_REMOVED lines=15> */
.L_x_4529:
[----:B------:R-:W-:Y:S01]  /*2680*/  IMAD R66, R19, 0x8, R2 ;  /* 0x0000000813427824 */ /* 0x000fe200078e0202 */
[----:B------:R-:W-:Y:S01]  /*2690*/  SHF.L.U32 R75, R186, 0x1f, RZ ;  /* 0x0000001fba4b7819 */ /* 0x000fe200000006ff */
[----:B------:R-:W-:Y:S03]  /*26a0*/  BSSY B1, `(.L_x_4530) ;  /* 0x0000003000017945 */ /* 0x000fe60003800000 */
[----:B------:R-:W0:Y:S02]  /*26b0*/  SYNCS.PHASECHK.TRANS64.TRYWAIT P5, [R66+URZ+0x38890], R75 ;  /* 0x0388904b420075a7 */ /* 0x000e2400080a017f */
[----:B0-----:R-:W-:Y:S05]  /*26c0*/  @!P5 BRA `(.L_x_4531) ;  /* 0x0000019000f4d947 */ /* 0x001fea0003800000 */
.L_x_4819:
[----:B------:R-:W-:Y:S05]  /*26d0*/  BSYNC B1 ;  /* 0x0000000000017941 */ /* 0x000fea0003800000 */
.L_x_4530:
        /* <DEDUP_REMOVED lines=48> */
.L_x_4536:
[----:B------:R-:W-:Y:S05]  /*29e0*/  BSYNC B2 ;  /* 0x0000000000027941 */ /* 0x000fea0003800000 */
.L_x_4535:
[----:B--2---:R1:W-:Y:S02]  /*29f0*/  STG.E.128 desc[UR40][R12.64], R4 ;  /* 0x000000040c007986 */ /* 0x0043e4000c101d28 */
.L_x_4534:
[----:B------:R-:W-:Y:S05]  /*2a00*/  BSYNC B1 ;  /* 0x0000000000017941 */ /* 0x000fea0003800000 */
.L_x_4533:
        /* <DEDUP_REMOVED lines=51> */
.L_x_4538:
[----:B------:R-:W-:Y:S05]  /*2d40*/  BSYNC B1 ;  /* 0x0000000000017941 */ /* 0x000fea0003800000 */
.L_x_4537:
[----:B-1----:R1:W-:Y:S01]  /*2d50*/  STG.E.128 desc[UR40][R12.64+0x40], R4 ;  /* 0x000040040c007986 */ /* 0x0023e2000c101d28 */
[----:B------:R-:W-:Y:S05]  /*2d60*/  BRA `(.L_x_4532) ;  /* 0x0000000c00207947 */ /* 0x000fea0003800000 */
.L_x_4526:
        /* <DEDUP_REMOVED lines=29> */
[----:B------:R-:W-:Y:S02]  /*2f40*/  IMAD.MOV.U32 R30, RZ, RZ, R6 ;  /* 0x000000ffff1e7224 */ /* 0x000fe400078e0006 */
[----:B------:R-:W-:Y:S01]  /*2f50*/  IMAD.MOV.U32 R66, RZ, RZ, R7 ;  /* 0x000000ffff427224 */ /* 0x000fe200078e0007 */
[----:B------:R-:W-:Y:S01]  /*2f60*/  PRMT R80, R80, 0x5410, R29 ;  /* 0x0000541050507816 */ /* 0x000fe2000000001d */
[----:B---3--:R-:W-:Y:S01]  /*2f70*/  IMAD.MOV.U32 R12, RZ, RZ, R8 ;  /* 0x000000ffff0c7224 */ /* 0x008fe200078e0008 */
[----:B------:R-:W-:Y:S01]  /*2f80*/  PRMT R94, R28, 0x5410, R30 ;  /* 0x000054101c5e7816 */ /* 0x000fe2000000001e */
[----:B------:R-:W-:Y:S01]  /*2f90*/  IMAD.MOV.U32 R13, RZ, RZ, R9 ;  /* 0x000000ffff0d7224 */ /* 0x000fe200078e0009 */
[----:B------:R-:W-:Y:S01]  /*2fa0*/  PRMT R86, R86, 0x5410, R66 ;  /* 0x0000541056567816 */ /* 0x000fe20000000042 */
[----:B------:R-:W-:-:S02]  /*2fb0*/  IMAD.MOV.U32 R28, RZ, RZ, R10 ;  /* 0x000000ffff1c7224 */ /* 0x000fc400078e000a */
[----:B------:R-:W-:Y:S01]  /*2fc0*/  IMAD.MOV.U32 R29, RZ, RZ, R11 ;  /* 0x000000ffff1d7224 */ /* 0x000fe200078e000b */
[----:B------:R-:W-:Y:S02]  /*2fd0*/  PRMT R80, R13, 0x7610, R80 ;  /* 0x000076100d507816 */ /* 0x000fe40000000050 */
[----:B------:R-:W-:Y:S02]  /*2fe0*/  PRMT R93, R12, 0x5410, R28 ;  /* 0x000054100c5d7816 */ /* 0x000fe4000000001c */
[----:B------:R-:W-:Y:S01]  /*2ff0*/  PRMT R86, R29, 0x7610, R86 ;  /* 0x000076101d567816 */ /* 0x000fe20000000056 */
[----:B------:R-:W-:Y:S06]  /*3000*/  @!P0 BRA `(.L_x_4539) ;  /* 0x0000000000048947 */ /* 0x000fec0003800000 */
[----:B------:R-:W-:Y:S01]  /*3010*/  BPT.TRAP 0x1 ;  /* 0x000000040000795c */ /* 0x000fe20000300000 */
.L_x_4539:
[----:B------:R-:W-:Y:S01]  /*3020*/  IMAD R66, R19, 0x8, R2 ;  /* 0x0000000813427824 */ /* 0x000fe200078e0202 */
[----:B------:R-:W-:Y:S01]  /*3030*/  SHF.L.U32 R75, R186, 0x1f, RZ ;  /* 0x0000001fba4b7819 */ /* 0x000fe200000006ff */
[----:B------:R-:W0:Y:S01]  /*3040*/  LDC R81, c[0x0][0x2f4] ;  /* 0x0000bd00ff517b82 */ /* 0x000e220000000800 */
[----:B------:R-:W-:Y:S02]  /*3050*/  BSSY B1, `(.L_x_4540) ;  /* 0x0000003000017945 */ /* 0x000fe40003800000 */
[----:B------:R-:W1:Y:S02]  /*3060*/  SYNCS.PHASECHK.TRANS64.TRYWAIT P5, [R66+URZ+0x38890], R75 ;  /* 0x0388904b420075a7 */ /* 0x000e6400080a017f */
[----:B-1----:R-:W-:Y:S05]  /*3070*/  @!P5 BRA `(.L_x_4541) ;  /* 0x00000188009cd947 */ /* 0x002fea0003800000 */
.L_x_4820:
[----:B------:R-:W-:Y:S05]  /*3080*/  BSYNC B1 ;  /* 0x0000000000017941 */ /* 0x000fea0003800000 */
.L_x_4540:
        /* <DEDUP_REMOVED lines=115> */
.L_x_4543:
[----:B------:R-:W-:Y:S05]  /*37c0*/  BSYNC B1 ;  /* 0x0000000000017941 */ /* 0x000fea0003800000 */
.L_x_4542:
        /* <DEDUP_REMOVED lines=10> */
.L_x_4525:
[----:B------:R-:W-:-:S13]  /*3870*/  ISETP.NE.AND P0, PT, R187, 0x3, PT ;  /* 0x00000003bb00780c */ /* 0x000fda0003f05270 */
[----:B------:R-:W-:Y:S05]  /*3880*/  @!P0 BRA `(.L_x_4544) ;  /* 0x0000000000048947 */ /* 0x000fea0003800000 */
[----:B------:R-:W-:Y:S01]  /*3890*/  BPT.TRAP 0x1 ;  /* 0x000000040000795c */ /* 0x000fe20000300000 */
.L_x_4544:
        /* <DEDUP_REMOVED lines=8> */
.L_x_4821:
[----:B------:R-:W-:Y:S05]  /*3920*/  BSYNC B1 ;  /* 0x0000000000017941 */ /* 0x000fea0003800000 */
.L_x_4545:
        /* <DEDUP_REMOVED lines=12> */
.L_x_4532:
[----:B------:R-:W-:Y:S05]  /*39f0*/  BSYNC B0 ;  /* 0x0000000000007941 */ /* 0x000fea0003800000 */
.L_x_4524:
        /* <DEDUP_REMOVED lines=17> */
.L_x_4548:
[----:B------:R-:W-:Y:S05]  /*3b10*/  BSYNC B0 ;  /* 0x0000000000007941 */ /* 0x000fea0003800000 */
.L_x_4547:
[----:B------:R-:W5:Y:S01]  /*3b20*/  SYNCS.PHASECHK.TRANS64.TRYWAIT P0, [R66+URZ+0x388b0], R75 ;  /* 0x0388b04b420075a7 */ /* 0x000f62000800017f */
[----:B------:R-:W-:Y:S04]  /*3b30*/  BSSY B0, `(.L_x_4549) ;  /* 0x0000002000007945 */ /* 0x000fe80003800000 */
[----:B-----5:R-:W-:Y:S05]  /*3b40*/  @!P0 BRA `(.L_x_4550) ;  /* 0x0000018000108947 */ /* 0x020fea0003800000 */
.L_x_4822:
[----:B------:R-:W-:Y:S05]  /*3b50*/  BSYNC B0 ;  /* 0x0000000000007941 */ /* 0x000fea0003800000 */
.L_x_4549:
        /* <DEDUP_REMOVED lines=82> */
.L_x_4552:
[----:B------:R-:W-:Y:S05]  /*4080*/  BSYNC B0 ;  /* 0x0000000000007941 */ /* 0x000fea0003800000 */
.L_x_4551:
        /* <DEDUP_REMOVED lines=17> */
.L_x_4519:
[----:B------:R-:W2:Y:S01]  /*41a0*/  LDL R4, [R1+0x4] ;  /* 0x0000040001047983 */ /* 0x000ea20000100800 */
        /* <DEDUP_REMOVED lines=36> */
[----:B------:R-:W-:Y:S02]  /*43f0*/  CS2R R88, SRZ ;  /* 0x0000000000587805 */ /* 0x000fe4000001ff00 */
[----:B------:R-:W-:-:S02]  /*4400*/  CS2R R86, SRZ ;  /* 0x0000000000567805 */ /* 0x000fc4000001ff00 */
[----:B------:R-:W-:Y:S02]  /*4410*/  CS2R R152, SRZ ;  /* 0x0000000000987805 */ /* 0x000fe4000001ff00 */
[----:B------:R-:W-:Y:S02]  /*4420*/  CS2R R82, SRZ ;  /* 0x0000000000527805 */ /* 0x000fe4000001ff00 */
[----:B------:R-:W-:Y:S02]  /*4430*/  CS2R R154, SRZ ;  /* 0x00000000009a7805 */ /* 0x000fe4000001ff00 */
[----:B---3--:R-:W-:Y:S02]  /*4440*/  CS2R R78, SRZ ;  /* 0x00000000004e7805 */ /* 0x008fe4000001ff00 */
[----:B------:R-:W-:Y:S02]  /*4450*/  CS2R R156, SRZ ;  /* 0x00000000009c7805 */ /* 0x000fe4000001ff00 */
[----:B------:R-:W-:-:S02]  /*4460*/  CS2R R74, SRZ ;  /* 0x00000000004a7805 */ /* 0x000fc4000001ff00 */
[----:B------:R-:W-:Y:S01]  /*4470*/  CS2R R158, SRZ ;  /* 0x00000000009e7805 */ /* 0x000fe2000001ff00 */
[----:B------:R-:W-:Y:S01]  /*4480*/  IMAD.MOV.U32 R71, RZ, RZ, RZ ;  /* 0x000000ffff477224 */ /* 0x000fe200078e00ff */
        /* <DEDUP_REMOVED lines=19> */
[----:B------:R-:W-:Y:S01]  /*45c0*/  CS2R R178, SRZ ;  /* 0x0000000000b27805 */ /* 0x000fe2000001ff00 */
[----:B------:R-:W-:Y:S01]  /*45d0*/  IMAD.MOV.U32 R35, RZ, RZ, RZ ;  /* 0x000000ffff237224 */ /* 0x000fe200078e00ff */
[----:B--2-4-:R-:W-:Y:S01]  /*45e0*/  CS2R R28, SRZ ;  /* 0x00000000001c7805 */ /* 0x014fe2000001ff00 */
[----:B------:R-:W-:Y:S01]  /*45f0*/  IMAD.MOV.U32 R31, RZ, RZ, RZ ;  /* 0x000000ffff1f7224 */ /* 0x000fe200078e00ff */
[----:B------:R-:W-:Y:S01]  /*4600*/  CS2R R6, SRZ ;  /* 0x0000000000067805 */ /* 0x000fe2000001ff00 */
[----:B------:R-:W-:-:S02]  /*4610*/  IMAD.MOV.U32 R0, RZ, RZ, RZ ;  /* 0x000000ffff007224 */ /* 0x000fc400078e00ff */
[----:B------:R-:W-:Y:S01]  /*4620*/  IMAD.MOV.U32 R5, RZ, RZ, RZ ;  /* 0x000000ffff057224 */ /* 0x000fe200078e00ff */
[----:B------:R-:W-:Y:S01]  /*4630*/  ISETP.NE.AND P1, PT, R4, 0x1, PT ;  /* 0x000000010400780c */ /* 0x000fe20003f25270 */
[----:B------:R-:W-:-:S12]  /*4640*/  @P0 BRA `(.L_x_4555) ;  /* 0x0000000000080947 */ /* 0x000fd80003800000 */
[----:B------:R-:W1:Y:S02]  /*4650*/  FENCE.VIEW.ASYNC.G ;  /* 0x00000000000073c6 */ /* 0x000e640000000100 */
[----:B-1----:R-:W-:Y:S06]  /*4660*/  BAR.ARV 0xc, 0x180 ;  /* 0x0306000000007b1d */ /* 0x002fec0000002000 */
.L_x_4555:
[----:B------:R-:W-:Y:S05]  /*4670*/  BSYNC B0 ;  /* 0x0000000000007941 */ /* 0x000fea0003800000 */
.L_x_4554:
[----:B------:R-:W-:Y:S01]  /*4680*/  BSSY B7, `(.L_x_4556) ;  /* 0x0000aa5000077945 */ /* 0x000fe20003800000 */
[----:B------:R-:W-:Y:S02]  /*4690*/  IMAD.MOV.U32 R8, RZ, RZ, RZ ;  /* 0x000000ffff087224 */ /* 0x000fe400078e00ff */
[----:B------:R-:W-:Y:S01]  /*46a0*/  IMAD.MOV.U32 R10, RZ, RZ, RZ ;  /* 0x000000ffff0a7224 */ /* 0x000fe200078e00ff */
[----:B------:R-:W-:Y:S06]  /*46b0*/  @!P1 BRA `(.L_x_4557) ;  /* 0x0000001800409947 */ /* 0x000fec0003800000 */
[----:B------:R-:W-:Y:S02]  /*46c0*/  ISETP.GE.AND P1, PT, R168, 0x1, PT ;  /* 0x00000001a800780c */ /* 0x000fe40003f26270 */
[----:B------:R-:W-:-:S11]  /*46d0*/  PLOP3.LUT P0, PT, PT, PT, PT, 0x80, 0x0 ;  /* 0x000000000000781c */ /* 0x000fd60003f0f070 */
[----:B------:R-:W-:Y:S05]  /*46e0*/  @!P1 BRA `(.L_x_4558) ;  /* 0x000000a800789947 */ /* 0x000fea0003800000 */
[----:B------:R-:W1:Y:S01]  /*46f0*/  SHFL.IDX PT, R0, R224, RZ, 0x1f ;  /* 0x00001fffe0007589 */ /* 0x000e6200000e0000 */
[----:B------:R-:W-:Y:S01]  /*4700*/  IMAD.MOV.U32 R9, RZ, RZ, 0x40000040 ;  /* 0x40000040ff097424 */ /* 0x000fe200078e00ff */
[----:B------:R-:W-:Y:S01]  /*4710*/  ISETP.GE.AND P0, PT, R168, 0x41, PT ;  /* 0x00000041a800780c */ /* 0x000fe20003f06270 */
[----:B------:R-:W-:Y:S01]  /*4720*/  IMAD.MOV.U32 R11, RZ, RZ, 0x40000040 ;  /* 0x40000040ff0b7424 */ /* 0x000fe200078e00ff */
[----:B------:R-:W-:Y:S01]  /*4730*/  BAR.SYNC.DEFER_BLOCKING 0xe, 0x100 ;  /* 0x0384000000007b1d */ /* 0x000fe20000010000 */
[----:B------:R-:W-:Y:S01]  /*4740*/  IMAD.MOV.U32 R7, RZ, RZ, 0x40000040 ;  /* 0x40000040ff077424 */ /* 0x000fe200078e00ff */
[----:B------:R-:W-:Y:S01]  /*4750*/  R2UR UR5, R9 ;  /* 0x00000000090572ca */ /* 0x000fe200000e0000 */
[----:B------:R-:W-:Y:S01]  /*4760*/  IMAD.MOV.U32 R5, RZ, RZ, 0x40000040 ;  /* 0x40000040ff057424 */ /* 0x000fe200078e00ff */
[----:B------:R-:W-:Y:S01]  /*4770*/  R2UR UR7, R11 ;  /* 0x000000000b0772ca */ /* 0x000fe200000e0000 */
[----:B------:R-:W-:Y:S01]  /*4780*/  IMAD.MOV.U32 R13, RZ, RZ, 0x40000040 ;  /* 0x40000040ff0d7424 */ /* 0x000fe200078e00ff */
[----:B------:R-:W-:Y:S01]  /*4790*/  BSSY B0, `(.L_x_4559) ;  /* 0x00000f5000007945 */ /* 0x000fe20003800000 */
[----:B------:R-:W-:Y:S01]  /*47a0*/  IMAD.MOV.U32 R11, RZ, RZ, 0x40000040 ;  /* 0x40000040ff0b7424 */ /* 0x000fe200078e00ff */
[----:B------:R-:W2:Y:S01]  /*47b0*/  S2R R20, SR_TID.X ;  /* 0x0000000000147919 */ /* 0x000ea20000002100 */
[----:B-1----:R-:W-:-:S04]  /*47c0*/  LEA.HI R3, R0, R0, RZ, 0x1 ;  /* 0x0000000000037211 */ /* 0x002fc800078f08ff */
[----:B------:R-:W-:Y:S01]  /*47d0*/  LOP3.LUT R3, R3, 0x1fffe, RZ, 0xc0, !PT ;  /* 0x0001fffe03037812 */ /* 0x000fe200078ec0ff */
[----:B0----5:R-:W-:-:S04]  /*47e0*/  WARPGROUP.ARRIVE ;  /* 0x00000000000079c5 */ /* 0x021fc80000000000 */
[----:B------:R-:W-:Y:S02]  /*47f0*/  IMAD.IADD R3, R0, 0x1, -R3 ;  /* 0x0000000100037824 */ /* 0x000fe400078e0a03 */
[----:B------:R-:W-:Y:S02]  /*4800*/  VIADD R0, R2, 0x36400 ;  /* 0x0003640002007836 */ /* 0x000fe40000000000 */
[----:B------:R-:W-:-:S03]  /*4810*/  IMAD R3, R3, 0x8000, R2 ;  /* 0x0000800003037824 */ /* 0x000fc600078e0202 */
[----:B------:R-:W-:Y:S01]  /*4820*/  SHF.R.U32.HI R0, RZ, 0x4, R0 ;  /* 0x00000004ff007819 */ /* 0x000fe20000011600 */
[----:B------:R-:W-:-:S03]  /*4830*/  VIADD R3, R3, 0x400 ;  /* 0x0000040003037836 */ /* 0x000fc60000000000 */
[----:B------:R-:W-:Y:S02]  /*4840*/  LOP3.LUT R0, R0, 0x3fff, RZ, 0xc0, !PT ;  /* 0x00003fff00007812 */ /* 0x000fe400078ec0ff */
[----:B------:R-:W-:Y:S02]  /*4850*/  SHF.R.U32.HI R3, RZ, 0x4, R3 ;  /* 0x00000004ff037819 */ /* 0x000fe40000011603 */
[----:B------:R-:W-:Y:S02]  /*4860*/  LOP3.LUT R8, R0, 0x10000, RZ, 0xfc, !PT ;  /* 0x0001000000087812 */ /* 0x000fe400078efcff */
[----:B------:R-:W-:Y:S02]  /*4870*/  LOP3.LUT R3, R3, 0x3fff, RZ, 0xc0, !PT ;  /* 0x00003fff03037812 */ /* 0x000fe400078ec0ff */
[C---:B------:R-:W-:Y:S01]  /*4880*/  R2UR UR4, R8.reuse ;  /* 0x00000000080472ca */ /* 0x040fe200000e0000 */
[----:B------:R-:W-:Y:S01]  /*4890*/  VIADD R6, R8, 0x2 ;  /* 0x0000000208067836 */ /* 0x000fe20000000000 */
[----:B------:R-:W-:-:S02]  /*48a0*/  LOP3.LUT R21, R3, 0x2000000, RZ, 0xfc, !PT ;  /* 0x0200000003157812 */ /* 0x000fc400078efcff */
[----:B--2---:R-:W-:-:S03]  /*48b0*/  LOP3.LUT R20, R20, 0x7f, RZ, 0xc0, !PT ;  /* 0x0000007f14147812 */ /* 0x004fc600078ec0ff */
[----:B------:R-:W-:Y:S01]  /*48c0*/  IMAD R10, R18, 0x1000, R21 ;  /* 0x00001000120a7824 */ /* 0x000fe200078e0215 */
[----:B------:R-:W-:-:S03]  /*48d0*/  ISETP.NE.AND P2, PT, R20, RZ, PT ;  /* 0x000000ff1400720c */ /* 0x000fc60003f45270 */
[C---:B------:R-:W-:Y:S01]  /*48e0*/  VIADD R4, R10.reuse, 0x80 ;  /* 0x000000800a047836 */ /* 0x040fe20000000000 */
[C---:B------:R-:W-:Y:S01]  /*48f0*/  R2UR UR6, R10.reuse ;  /* 0x000000000a0672ca */ /* 0x040fe200000e0000 */
[----:B------:R-:W-:-:S08]  /*4900*/  VIADD R12, R10, 0x100 ;  /* 0x000001000a0c7836 */ /* 0x000fd00000000000 */
[----:B------:R-:W-:-:S04]  /*4910*/  @!P2 IMAD R0, R18, 0x8, R2 ;  /* 0x000000081200a824 */ /* 0x000fc800078e0202 */
[----:B------:R-:W-:Y:S01]  /*4920*/  HGMMA.64x256x16.F32 R24, gdesc[UR4].tnspB, RZ, !UPT, gsb0 ;  /* 0x43e00000041879f0 */ /* 0x000fe2000c0008ff */
[----:B------:R-:W-:Y:S01]  /*4930*/  R2UR UR4, R6 ;  /* 0x00000000060472ca */ /* 0x000fe200000e0000 */
[----:B------:R-:W-:Y:S01]  /*4940*/  @!P2 VIADD R0, R0, 0x38860 ;  /* 0x000388600000a836 */ /* 0x000fe20000000000 */
[----:B------:R-:W-:Y:S02]  /*4950*/  R2UR UR5, R7 ;  /* 0x00000000070572ca */ /* 0x000fe400000e0000 */
[----:B------:R-:W-:Y:S01]  /*4960*/  R2UR UR6, R4 ;  /* 0x00000000040672ca */ /* 0x000fe200000e0000 */
[----:B------:R-:W-:Y:S01]  /*4970*/  VIADD R4, R8, 0x4 ;  /* 0x0000000408047836 */ /* 0x000fe20000000000 */
[----:B------:R-:W-:Y:S01]  /*4980*/  R2UR UR7, R5 ;  /* 0x00000000050772ca */ /* 0x000fe200000e0000 */
[----:B------:R-:W-:Y:S01]  /*4990*/  IMAD.MOV.U32 R5, RZ, RZ, 0x40000040 ;  /* 0x40000040ff057424 */ /* 0x000fe200078e00ff */
[----:B------:R-:W-:Y:S01]  /*49a0*/  @!P2 PRMT R0, RZ, 0x654, R0 ;  /* 0x00000654ff00a816 */ /* 0x000fe20000000000 */
[----:B------:R-:W-:-:S02]  /*49b0*/  WARPGROUP.DEPBAR.LE gsb0, 0x0 ;  /* 0x00008000000079c5 */ /* 0x000fc40000010000 */
[----:B------:R-:W-:-:S15]  /*49c0*/  WARPGROUP.ARRIVE ;  /* 0x00000000000079c5 */ /* 0x000fde0000000000 */
[----:B------:R-:W-:-:S01]  /*49d0*/  NOP ;  /* 0x0000000000007918 */ /* 0x000fc20000000000 */
[----:B------:R-:W-:Y:S01]  /*49e0*/  HGMMA.64x256x16.F32 R24, gdesc[UR4].tnspB, R24, gsb0 ;  /* 0x43e00000041879f0 */ /* 0x000fe20008000818 */
[----:B------:R-:W-:Y:S02]  /*49f0*/  R2UR UR4, R4 ;  /* 0x00000000040472ca */ /* 0x000fe400000e0000 */
[----:B------:R-:W-:Y:S02]  /*4a00*/  R2UR UR5, R5 ;  /* 0x00000000050572ca */ /* 0x000fe400000e0000 */
[----:B------:R-:W-:Y:S01]  /*4a10*/  R2UR UR6, R12 ;  /* 0x000000000c0672ca */ /* 0x000fe200000e0000 */
[----:B------:R-:W-:Y:S01]  /*4a20*/  VIADD R12, R10, 0x180 ;  /* 0x000001800a0c7836 */ /* 0x000fe20000000000 */
[----:B------:R-:W-:Y:S01]  /*4a30*/  R2UR UR7, R13 ;  /* 0x000000000d0772ca */ /* 0x000fe200000e0000 */
[----:B------:R-:W-:Y:S02]  /*4a40*/  VIADD R10, R8, 0x6 ;  /* 0x00000006080a7836 */ /* 0x000fe40000000000 */
[----:B------:R-:W-:Y:S01]  /*4a50*/  IMAD.MOV.U32 R13, RZ, RZ, 0x40000040 ;  /* 0x40000040ff0d7424 */ /* 0x000fe200078e00ff */
[----:B------:R-:W-:-:S02]  /*4a60*/  WARPGROUP.DEPBAR.LE gsb0, 0x0 ;  /* 0x00008000000079c5 */ /* 0x000fc40000010000 */
[----:B------:R-:W-:-:S15]  /*4a70*/  WARPGROUP.ARRIVE ;  /* 0x00000000000079c5 */ /* 0x000fde0000000000 */
        /* <DEDUP_REMOVED lines=12> */
[----:B------:R-:W-:Y:S05]  /*4b40*/  @!P0 BRA `(.L_x_4560) ;  /* 0x0000000800e48947 */ /* 0x000fea0003800000 */
[----:B------:R-:W-:-:S07]  /*4b50*/  VIADD R180, R180, 0xfffffffe ;  /* 0xfffffffeb4b47836 */ /* 0x000fce0000000000 */
.L_x_4561:
[----:B------:R-:W-:Y:S01]  /*4b60*/  BAR.SYNC.DEFER_BLOCKING 0xe, 0x100 ;  /* 0x0384000000007b1d */ /* 0x000fe20000010000 */
[----:B------:R-:W-:Y:S01]  /*4b70*/  IMAD R3, R18, 0x40, R191 ;  /* 0x0000004012037824 */ /* 0x000fe200078e02bf */
[----:B------:R-:W-:Y:S01]  /*4b80*/  R2UR UR4, R8 ;  /* 0x00000000080472ca */ /* 0x000fe200000e0000 */
[----:B------:R-:W-:Y:S01]  /*4b90*/  VIADD R18, R18, 0x1 ;  /* 0x0000000112127836 */ /* 0x000fe20000000000 */
[----:B------:R-:W-:Y:S01]  /*4ba0*/  R2UR UR5, R9 ;  /* 0x00000000090572ca */ /* 0x000fe200000e0000 */
[----:B------:R-:W-:Y:S01]  /*4bb0*/  IMAD R3, R3, 0x4, R2 ;  /* 0x0000000403037824 */ /* 0x000fe200078e0202 */
[----:B------:R-:W-:Y:S01]  /*4bc0*/  ISETP.GT.AND P1, PT, R180, RZ, PT ;  /* 0x000000ffb400720c */ /* 0x000fe20003f24270 */
[----:B------:R-:W-:Y:S01]  /*4bd0*/  IMAD.MOV.U32 R13, RZ, RZ, 0x40000040 ;  /* 0x40000040ff0d7424 */ /* 0x000fe200078e00ff */
[----:B------:R-:W-:Y:S01]  /*4be0*/  ISETP.NE.AND P0, PT, R18, 0x2, PT ;  /* 0x000000021200780c */ /* 0x000fe20003f05270 */
[----:B------:R-:W-:Y:S02]  /*4bf0*/  IMAD.MOV.U32 R15, RZ, RZ, 0x40000040 ;  /* 0x40000040ff0f7424 */ /* 0x000fe400078e00ff */
[----:B------:R-:W-:Y:S01]  /*4c00*/  VIADD R180, R180, 0xffffffff ;  /* 0xffffffffb4b47836 */ /* 0x000fe20000000000 */
[----:B------:R-:W-:-:S02]  /*4c10*/  SEL R18, R18, RZ, P0 ;  /* 0x000000ff12127207 */ /* 0x000fc40000000000 */
[----:B------:R-:W-:Y:S01]  /*4c20*/  R2UR UR7, R13 ;  /* 0x000000000d0772ca */ /* 0x000fe200000e0000 */
[----:B------:R-:W-:Y:S02]  /*4c30*/  IMAD.MOV.U32 R13, RZ, RZ, 0x40000040 ;  /* 0x40000040ff0d7424 */ /* 0x000fe400078e00ff */
[----:B------:R-:W-:-:S05]  /*4c40*/  IMAD R12, R18, 0x1000, R21 ;  /* 0x00001000120c7824 */ /* 0x000fca00078e0215 */
[----:B------:R-:W-:Y:S01]  /*4c50*/  R2UR UR6, R12 ;  /* 0x000000000c0672ca */ /* 0x000fe200000e0000 */
        /* <DEDUP_REMOVED lines=130> */
[----:B------:R-:W-:-:S02]  /*5480*/  VIADD R14, R12, 0x80 ;  /* 0x000000800c0e7836 */ /* 0x000fc40000000000 */
[----:B------:R-:W-:-:S03]  /*5490*/  @!P2 IMAD R0, R18, 0x8, R2 ;  /* 0x000000081200a824 */ /* 0x000fc600078e0202 */
[----:B------:R-:W-:Y:S01]  /*54a0*/  WARPGROUP.ARRIVE ;  /* 0x00000000000079c5 */ /* 0x000fe20000000000 */
[----:B------:R-:W-:-:S05]  /*54b0*/  @!P2 VIADD R0, R0, 0x38860 ;  /* 0x000388600000a836 */ /* 0x000fca0000000000 */
[----:B------:R-:W-:Y:S01]  /*54c0*/  HGMMA.64x256x16.F32 R24, gdesc[UR4].tnspB, R24, gsb0 ;  /* 0x43e00000041879f0 */ /* 0x000fe20008000818 */
[----:B------:R-:W-:Y:S02]  /*54d0*/  R2UR UR4, R6 ;  /* 0x00000000060472ca */ /* 0x000fe400000e0000 */
[----:B------:R-:W-:Y:S02]  /*54e0*/  R2UR UR5, R7 ;  /* 0x00000000070572ca */ /* 0x000fe400000e0000 */
[----:B------:R-:W-:Y:S01]  /*54f0*/  R2UR UR6, R14 ;  /* 0x000000000e0672ca */ /* 0x000fe200000e0000 */
[C---:B------:R-:W-:Y:S01]  /*5500*/  VIADD R14, R12.reuse, 0x100 ;  /* 0x000001000c0e7836 */ /* 0x040fe20000000000 */
[----:B------:R-:W-:Y:S01]  /*5510*/  R2UR UR7, R15 ;  /* 0x000000000f0772ca */ /* 0x000fe200000e0000 */
[----:B------:R-:W-:Y:S01]  /*5520*/  IMAD.MOV.U32 R15, RZ, RZ, 0x40000040 ;  /* 0x40000040ff0f7424 */ /* 0x000fe200078e00ff */
[----:B------:R-:W-:Y:S01]  /*5530*/  @!P2 PRMT R0, RZ, 0x654, R0 ;  /* 0x00000654ff00a816 */ /* 0x000fe20000000000 */
[----:B------:R-:W-:Y:S01]  /*5540*/  VIADD R12, R12, 0x180 ;  /* 0x000001800c0c7836 */ /* 0x000fe20000000000 */
        /* <DEDUP_REMOVED lines=21> */
[----:B------:R0:W-:Y:S02]  /*56a0*/  @!P2 SYNCS.ARRIVE.TRANS64.RED.A1T0 RZ, [R0+URZ], RZ ;  /* 0x000000ff00ffa9a7 */ /* 0x0001e4000810043f */
[----:B0-----:R-:W-:-:S04]  /*56b0*/  SEL R0, RZ, 0x1, P0 ;  /* 0x00000001ff007807 */ /* 0x001fc80000000000 */
[----:B------:R-:W-:Y:S01]  /*56c0*/  LOP3.LUT R23, R23, R0, RZ, 0x3c, !PT ;  /* 0x0000000017177212 */ /* 0x000fe200078e3cff */
[----:B------:R-:W-:Y:S06]  /*56d0*/  @P1 BRA `(.L_x_4561) ;  /* 0xfffffff400201947 */ /* 0x000fec000383ffff */
.L_x_4560:
[----:B------:R-:W-:Y:S05]  /*56e0*/  BSYNC B0 ;  /* 0x0000000000007941 */ /* 0x000fea0003800000 */
.L_x_4559:
[----:B------:R-:W-:Y:S01]  /*56f0*/  BAR.SYNC.DEFER_BLOCKING 0xe, 0x100 ;  /* 0x0384000000007b1d */ /* 0x000fe20000010000 */
[C---:B------:R-:W-:Y:S01]  /*5700*/  IMAD R3, R18.reuse, 0x40, R191 ;  /* 0x0000004012037824 */ /* 0x040fe200078e02bf */
[----:B------:R-:W-:Y:S01]  /*5710*/  PLOP3.LUT P0, PT, PT, PT, PT, 0x8, 0x0 ;  /* 0x000000000000781c */ /* 0x000fe20003f0e170 */
[----:B------:R-:W-:Y:S02]  /*5720*/  VIADD R18, R18, 0x1 ;  /* 0x0000000112127836 */ /* 0x000fe40000000000 */
        /* <DEDUP_REMOVED lines=11> */
[----:B-1----:R-:W-:Y:S01]  /*57e0*/  FMUL.FTZ R33, R42, R2 ;  /* 0x000000022a217220 */ /* 0x002fe20000410000 */
        /* <DEDUP_REMOVED lines=125> */
.L_x_4557:
[----:B------:R-:W-:Y:S02]  /*5fc0*/  ISETP.GE.AND P1, PT, R168, 0x1, PT ;  /* 0x00000001a800780c */ /* 0x000fe40003f26270 */
[----:B------:R-:W-:-:S11]  /*5fd0*/  PLOP3.LUT P0, PT, PT, PT, PT, 0x80, 0x0 ;  /* 0x000000000000781c */ /* 0x000fd60003f0f070 */
[----:B------:R-:W-:Y:S05]  /*5fe0*/  @!P1 BRA `(.L_x_4558) ;  /* 0x0000009000389947 */ /* 0x000fea0003800000 */
[----:B------:R-:W1:Y:S01]  /*5ff0*/  SHFL.IDX PT, R0, R224, RZ, 0x1f ;  /* 0x00001fffe0007589 */ /* 0x000e6200000e0000 */
[----:B------:R-:W-:Y:S01]  /*6000*/  BSSY B6, `(.L_x_4562) ;  /* 0x000001b000067945 */ /* 0x000fe20003800000 */
[----:B-1----:R-:W-:-:S04]  /*6010*/  LEA.HI R3, R0, R0, RZ, 0x1 ;  /* 0x0000000000037211 */ /* 0x002fc800078f08ff */
        /* <DEDUP_REMOVED lines=13> */
[----:B------:R1:W2:Y:S01]  /*60f0*/  LDC.64 R14, c[0x4][R0] ;  /* 0x01000000000e7b82 */ /* 0x0002a20000000a00 */
        /* <DEDUP_REMOVED lines=8> */
[----:B-1----:R-:W-:-:S07]  /*6180*/  IMAD.MOV.U32 R13, RZ, RZ, RZ ;  /* 0x000000ffff0d7224 */ /* 0x002fce00078e00ff */
[----:B------:R-:W-:-:S07]  /*6190*/  LEPC R20, `(.L_x_4563) ;  /* 0x000000001014794e */ /* 0x000fce0000000000 */
[----:B0-2--5:R-:W-:Y:S05]  /*61a0*/  CALL.ABS.NOINC R14 ;  /* 0x000000000e007343 */ /* 0x025fea0003c00000 */
.L_x_4563:
[----:B------:R-:W-:Y:S05]  /*61b0*/  BSYNC B6 ;  /* 0x0000000000067941 */ /* 0x000fea0003800000 */
.L_x_4562:
[----:B------:R-:W-:Y:S02]  /*61c0*/  ULDC UR4, c[0x0][0x3f4] ;  /* 0x0000fd0000047ab9 */ /* 0x000fe40000000800 */
[----:B------:R-:W-:-:S13]  /*61d0*/  ISETP.LT.AND P0, PT, RZ, UR4, PT ;  /* 0x00000004ff007c0c */ /* 0x000fda000bf01270 */
[----:B------:R-:W-:Y:S05]  /*61e0*/  @P0 BRA `(.L_x_4564) ;  /* 0x00000000003c0947 */ /* 0x000fea0003800000 */
[----:B------:R-:W-:-:S04]  /*61f0*/  LEA.HI R0, R219, R219, RZ, 0x1 ;  /* 0x000000dbdb007211 */ /* 0x000fc800078f08ff */
[----:B------:R-:W-:-:S05]  /*6200*/  LOP3.LUT R0, R0, 0xfffffffe, RZ, 0xc0, !PT ;  /* 0xfffffffe00007812 */ /* 0x000fca00078ec0ff */
[----:B------:R-:W-:-:S05]  /*6210*/  IMAD.IADD R12, R219, 0x1, -R0 ;  /* 0x00000001db0c7824 */ /* 0x000fca00078e0a00 */
[----:B------:R-:W-:-:S04]  /*6220*/  SHF.L.U32 R3, R12, 0x1f, RZ ;  /* 0x0000001f0c037819 */ /* 0x000fc800000006ff */
[----:B------:R1:W2:Y:S03]  /*6230*/  SYNCS.PHASECHK.TRANS64.TRYWAIT P0, [R2+URZ+0x38800], R3 ;  /* 0x03880003020075a7 */ /* 0x0002a6000800017f */
[----:B--2---:R-:W-:Y:S05]  /*6240*/  @!P0 NANOSLEEP.SYNCS 0x989680 ;  /* 0x009896800000895d */ /* 0x004fea0003900000 */
[----:B------:R-:W2:Y:S01]  /*6250*/  @!P0 SYNCS.PHASECHK.TRANS64 P0, [R2+URZ+0x38800], R3 ;  /* 0x03880003020085a7 */ /* 0x000ea2000800007f */
[----:B------:R-:W-:Y:S04]  /*6260*/  BSSY B0, `(.L_x_4565) ;  /* 0x0000006000007945 */ /* 0x000fe80003800000 */
[----:B--2---:R-:W-:Y:S05]  /*6270*/  @P0 BRA `(.L_x_4566) ;  /* 0x0000000000100947 */ /* 0x004fea0003800000 */
.L_x_4567:
[----:B--2---:R2:W3:Y:S02]  /*6280*/  SYNCS.PHASECHK.TRANS64.TRYWAIT P0, [R2+URZ+0x38800], R3 ;  /* 0x03880003020075a7 */ /* 0x0044e4000800017f */
[----:B---3--:R-:W-:Y:S05]  /*6290*/  @!P0 NANOSLEEP.SYNCS 0x989680 ;  /* 0x009896800000895d */ /* 0x008fea0003900000 */
[----:B------:R-:W3:Y:S02]  /*62a0*/  @!P0 SYNCS.PHASECHK.TRANS64 P0, [R2+URZ+0x38800], R3 ;  /* 0x03880003020085a7 */ /* 0x000ee4000800007f */
[----:B---3--:R-:W-:Y:S05]  /*62b0*/  @!P0 BRA `(.L_x_4567) ;  /* 0xfffffffc00f08947 */ /* 0x008fea000383ffff */
.L_x_4566:
[----:B------:R-:W-:Y:S05]  /*62c0*/  BSYNC B0 ;  /* 0x0000000000007941 */ /* 0x000fea0003800000 */
.L_x_4565:
[----:B------:R-:W-:Y:S05]  /*62d0*/  BRA `(.L_x_4568) ;  /* 0x00000020007c7947 */ /* 0x000fea0003800000 */
.L_x_4564:
        /* <DEDUP_REMOVED lines=36> */
[----:B0-2---:R-:W-:Y:S05]  /*6520*/  CALL.ABS.NOINC R14 ;  /* 0x000000000e007343 */ /* 0x005fea0003c00000 */
.L_x_4570:
[----:B------:R-:W-:Y:S05]  /*6530*/  BSYNC B6 ;  /* 0x0000000000067941 */ /* 0x000fea0003800000 */
.L_x_4569:
[----:B------:R-:W-:Y:S01]  /*6540*/  ULDC.U8 UR4, c[0x0][0x410] ;  /* 0x0001040000047ab9 */ /* 0x000fe20000000000 */
[----:B------:R-:W-:Y:S01]  /*6550*/  BSSY B0, `(.L_x_4571) ;  /* 0x00001ef000007945 */ /* 0x000fe20003800000 */
[----:B------:R-:W-:Y:S01]  /*6560*/  ISETP.NE.AND P0, PT, RZ, UR4, PT ;  /* 0x00000004ff007c0c */ /* 0x000fe2000bf05270 */
[----:B------:R-:W-:-:S12]  /*6570*/  IMAD R6, R25, 0x40, R22 ;  /* 0x0000004019067824 */ /* 0x000fd800078e0216 */
[----:B------:R-:W-:Y:S05]  /*6580*/  @!P0 BRA `(.L_x_4572) ;  /* 0x0000000c00f88947 */ /* 0x000fea0003800000 */
[----:B------:R-:W-:-:S03]  /*6590*/  UMOV UR4, 0xffffffff ;  /* 0xffffffff00047882 */ /* 0x000fc60000000000 */
[----:B------:R-:W-:Y:S05]  /*65a0*/  BRA.DIV UR4, `(.L_x_4573) ;  /* 0x00000156048c7947 */ /* 0x000fea000b800000 */
[----:B------:R1:W2:Y:S04]  /*65b0*/  SHFL.IDX PT, R0, R27, RZ, 0x1c1f ;  /* 0x001c1fff1b007589 */ /* 0x0002a800000e0000 */
[----:B------:R1:W3:Y:S04]  /*65c0*/  SHFL.IDX PT, R3, R26, RZ, 0x1c1f ;  /* 0x001c1fff1a037589 */ /* 0x0002e800000e0000 */
[----:B------:R1:W4:Y:S04]  /*65d0*/  SHFL.IDX PT, R4, R29, RZ, 0x1c1f ;  /* 0x001c1fff1d047589 */ /* 0x00032800000e0000 */
[----:B------:R1:W0:Y:S02]  /*65e0*/  SHFL.IDX PT, R14, R28, RZ, 0x1c1f ;  /* 0x001c1fff1c0e7589 */ /* 0x00022400000e0000 */
.L_x_4828:
[----:B------:R-:W-:Y:S01]  /*65f0*/  IMAD.SHL.U32 R5, R188, 0x40, RZ ;  /* 0x00000040bc057824 */ /* 0x000fe200078e00ff */
[----:B------:R-:W-:Y:S01]  /*6600*/  ULDC UR4, c[0x0][0x448] ;  /* 0x0001120000047ab9 */ /* 0x000fe20000000800 */
[----:B------:R-:W-:Y:S01]  /*6610*/  BSSY B1, `(.L_x_4574) ;  /* 0x0000024000017945 */ /* 0x000fe20003800000 */
[----:B------:R-:W-:Y:S02]  /*6620*/  CS2R R10, SRZ ;  /* 0x00000000000a7805 */ /* 0x000fe4000001ff00 */
        /* <DEDUP_REMOVED lines=8> */
[----:B------:R-:W-:Y:S02]  /*66b0*/  LOP3.LUT R31, R8, R9, RZ, 0x3c, !PT ;  /* 0x00000009081f7212 */ /* 0x000fe400078e3cff */
[----:B------:R-:W-:-:S02]  /*66c0*/  CS2R R8, SRZ ;  /* 0x0000000000087805 */ /* 0x000fc4000001ff00 */
[----:B------:R-:W-:Y:S02]  /*66d0*/  LOP3.LUT R12, R7, 0xfffffffe, RZ, 0xc0, !PT ;  /* 0xfffffffe070c7812 */ /* 0x000fe400078ec0ff */
[----:B------:R-:W-:-:S03]  /*66e0*/  CS2R R6, SRZ ;  /* 0x0000000000067805 */ /* 0x000fc6000001ff00 */
[----:B------:R-:W-:Y:S01]  /*66f0*/  IMAD.IADD R12, R219, 0x1, -R12 ;  /* 0x00000001db0c7824 */ /* 0x000fe200078e0a0c */
[----:B------:R-:W-:Y:S06]  /*6700*/  @P0 BRA `(.L_x_4575) ;  /* 0x0000000000500947 */ /* 0x000fec0003800000 */
[----:B------:R-:W-:Y:S01]  /*6710*/  ULDC UR4, c[0x0][0x3f4] ;  /* 0x0000fd0000047ab9 */ /* 0x000fe20000000800 */
[----:B---3--:R-:W-:Y:S01]  /*6720*/  IMAD.MOV.U32 R6, RZ, RZ, R3 ;  /* 0x000000ffff067224 */ /* 0x008fe200078e0003 */
[----:B------:R-:W-:Y:S01]  /*6730*/  ISETP.GE.AND P3, PT, R190, UR4, PT ;  /* 0x00000004be007c0c */ /* 0x000fe2000bf66270 */
[----:B--2---:R-:W-:Y:S01]  /*6740*/  IMAD.MOV.U32 R7, RZ, RZ, R0 ;  /* 0x000000ffff077224 */ /* 0x004fe200078e0000 */
[----:B------:R-:W-:Y:S01]  /*6750*/  ISETP.GE.AND P2, PT, R184, UR4, PT ;  /* 0x00000004b8007c0c */ /* 0x000fe2000bf46270 */
[----:B----4-:R-:W-:Y:S01]  /*6760*/  IMAD.MOV.U32 R15, RZ, RZ, R4 ;  /* 0x000000ffff0f7224 */ /* 0x010fe200078e0004 */
[----:B------:R-:W-:Y:S02]  /*6770*/  CS2R R10, SRZ ;  /* 0x00000000000a7805 */ /* 0x000fe4000001ff00 */
[----:B------:R-:W-:Y:S02]  /*6780*/  CS2R R20, SRZ ;  /* 0x0000000000147805 */ /* 0x000fe4000001ff00 */
[----:B------:R-:W-:-:S05]  /*6790*/  CS2R R8, SRZ ;  /* 0x0000000000087805 */ /* 0x000fca000001ff00 */
[-C--:B-1----:R-:W-:Y:S02]  /*67a0*/  @!P3 IADD3 R26, P0, R3, R228.reuse, RZ ;  /* 0x000000e4031ab210 */ /* 0x082fe40007f1e0ff */
[----:B0-----:R-:W-:Y:S01]  /*67b0*/  @!P3 IADD3 R28, P1, R14, R228, RZ ;  /* 0x000000e40e1cb210 */ /* 0x001fe20007f3e0ff */
        /* <DEDUP_REMOVED lines=9> */
.L_x_4575:
[----:B------:R-:W-:Y:S05]  /*6850*/  BSYNC B1 ;  /* 0x0000000000017941 */ /* 0x000fea0003800000 */
.L_x_4574:
[----:B------:R-:W-:Y:S01]  /*6860*/  SHF.L.U32 R13, R12, 0x1f, RZ ;  /* 0x0000001f0c0d7819 */ /* 0x000fe200000006ff */
[----:B---3--:R-:W-:Y:S01]  /*6870*/  IMAD R3, R192, 0x200, R31 ;  /* 0x00000200c0037824 */ /* 0x008fe200078e021f */
[----:B------:R-:W-:Y:S01]  /*6880*/  LOP3.LUT P1, RZ, R188, 0x4, RZ, 0xc0, !PT ;  /* 0x00000004bcff7812 */ /* 0x000fe2000782c0ff */
[----:B0----5:R-:W-:Y:S01]  /*6890*/  IMAD.MOV.U32 R14, RZ, RZ, R10 ;  /* 0x000000ffff0e7224 */ /* 0x021fe200078e000a */
[----:B------:R-:W0:Y:S01]  /*68a0*/  SYNCS.PHASECHK.TRANS64.TRYWAIT P0, [R2+URZ+0x38800], R13 ;  /* 0x0388000d020075a7 */ /* 0x000e22000800017f */
[----:B------:R-:W-:Y:S01]  /*68b0*/  IMAD R3, R3, 0x2, R2 ;  /* 0x0000000203037824 */ /* 0x000fe200078e0202 */
[--C-:B------:R-:W-:Y:S01]  /*68c0*/  SHF.R.U64 R33, R10, 0x10, R11.reuse ;  /* 0x000000100a217819 */ /* 0x100fe2000000120b */
[--C-:B------:R-:W-:Y:S01]  /*68d0*/  IMAD.MOV.U32 R15, RZ, RZ, R11.reuse ;  /* 0x000000ffff0f7224 */ /* 0x100fe200078e000b */
[----:B------:R-:W-:Y:S01]  /*68e0*/  SHF.R.U32.HI R24, RZ, 0x10, R11 ;  /* 0x00000010ff187819 */ /* 0x000fe2000001160b */
[----:B-1----:R-:W-:Y:S01]  /*68f0*/  IMAD.MOV.U32 R29, RZ, RZ, R6 ;  /* 0x000000ffff1d7224 */ /* 0x002fe200078e0006 */
[----:B------:R-:W-:Y:S01]  /*6900*/  SHF.R.U64 R35, R6, 0x10, R7 ;  /* 0x0000001006237819 */ /* 0x000fe20000001207 */
[----:B------:R-:W-:Y:S01]  /*6910*/  IMAD.MOV.U32 R32, RZ, RZ, R20 ;  /* 0x000000ffff207224 */ /* 0x000fe200078e0014 */
[--C-:B------:R-:W-:Y:S01]  /*6920*/  SHF.R.U64 R34, R20, 0x10, R21.reuse ;  /* 0x0000001014227819 */ /* 0x100fe20000001215 */
[--C-:B------:R-:W-:Y:S01]  /*6930*/  IMAD.MOV.U32 R11, RZ, RZ, R21.reuse ;  /* 0x000000ffff0b7224 */ /* 0x100fe200078e0015 */
[----:B------:R-:W-:Y:S01]  /*6940*/  SHF.R.U32.HI R20, RZ, 0x10, R21 ;  /* 0x00000010ff147819 */ /* 0x000fe20000011615 */
[--C-:B------:R-:W-:Y:S01]  /*6950*/  IMAD.MOV.U32 R10, RZ, RZ, R7.reuse ;  /* 0x000000ffff0a7224 */ /* 0x100fe200078e0007 */
[----:B------:R-:W-:Y:S01]  /*6960*/  SHF.R.U32.HI R7, RZ, 0x10, R7 ;  /* 0x00000010ff077819 */ /* 0x000fe20000011607 */
[----:B------:R-:W-:Y:S01]  /*6970*/  IMAD.MOV.U32 R30, RZ, RZ, R8 ;  /* 0x000000ffff1e7224 */ /* 0x000fe200078e0008 */
[----:B------:R-:W-:Y:S01]  /*6980*/  VIMNMX R27, R5, 0x40, PT ;  /* 0x00000040051b7848 */ /* 0x000fe20003fe0100 */
[C---:B----4-:R-:W-:Y:S01]  /*6990*/  VIADD R4, R3.reuse, 0x20400 ;  /* 0x0002040003047836 */ /* 0x050fe20000000000 */
[----:B------:R-:W-:Y:S01]  /*69a0*/  BSSY B1, `(.L_x_4576) ;  /* 0x000000f000017945 */ /* 0x000fe20003800000 */
[--C-:B------:R-:W-:Y:S01]  /*69b0*/  IMAD.MOV.U32 R6, RZ, RZ, R9.reuse ;  /* 0x000000ffff067224 */ /* 0x100fe200078e0009 */
[--C-:B------:R-:W-:Y:S01]  /*69c0*/  SHF.R.U64 R36, R8, 0x10, R9.reuse ;  /* 0x0000001008247819 */ /* 0x100fe20000001209 */
[----:B--2---:R-:W-:Y:S01]  /*69d0*/  VIADD R0, R3, 0x20440 ;  /* 0x0002044003007836 */ /* 0x004fe20000000000 */
[----:B------:R-:W-:Y:S01]  /*69e0*/  SHF.R.U32.HI R8, RZ, 0x10, R9 ;  /* 0x00000010ff087819 */ /* 0x000fe20000011609 */
[----:B------:R-:W-:Y:S01]  /*69f0*/  @P1 VIADD R0, R4, 0xffffffc0 ;  /* 0xffffffc004001836 */ /* 0x000fe20000000000 */
[----:B------:R-:W-:-:S02]  /*6a00*/  PRMT R31, R14, 0x5410, R15 ;  /* 0x000054100e1f7816 */ /* 0x000fc4000000000f */
[----:B------:R-:W-:Y:S02]  /*6a10*/  PRMT R33, R33, 0x5410, R24 ;  /* 0x0000541021217816 */ /* 0x000fe40000000018 */
[----:B------:R-:W-:Y:S02]  /*6a20*/  PRMT R32, R32, 0x5410, R11 ;  /* 0x0000541020207816 */ /* 0x000fe4000000000b */
[----:B------:R-:W-:Y:S02]  /*6a30*/  PRMT R34, R34, 0x5410, R20 ;  /* 0x0000541022227816 */ /* 0x000fe40000000014 */
[----:B------:R-:W-:Y:S02]  /*6a40*/  ISETP.GE.AND P1, PT, R22, R27, PT ;  /* 0x0000001b1600720c */ /* 0x000fe40003f26270 */
[----:B------:R-:W-:Y:S02]  /*6a50*/  PRMT R29, R29, 0x5410, R10 ;  /* 0x000054101d1d7816 */ /* 0x000fe4000000000a */
[----:B------:R-:W-:-:S02]  /*6a60*/  PRMT R35, R35, 0x5410, R7 ;  /* 0x0000541023237816 */ /* 0x000fc40000000007 */
[----:B------:R-:W-:Y:S01]  /*6a70*/  PRMT R30, R30, 0x5410, R6 ;  /* 0x000054101e1e7816 */ /* 0x000fe20000000006 */
[----:B0-----:R-:W-:Y:S06]  /*6a80*/  @!P0 BRA `(.L_x_4577) ;  /* 0x0000015000c48947 */ /* 0x001fec0003800000 */
.L_x_4829:
[----:B------:R-:W-:Y:S05]  /*6a90*/  BSYNC B1 ;  /* 0x0000000000017941 */ /* 0x000fea0003800000 */
.L_x_4576:
        /* <DEDUP_REMOVED lines=9> */
[----:B------:R-:W-:Y:S02]  /*6b30*/  HADD2.F32 R15, -RZ, R29.H0_H0 ;  /* 0x2000001dff0f7230 */ /* 0x000fe40000004100 */
[----:B0-----:R-:W-:Y:S02]  /*6b40*/  HADD2.F32 R13, -RZ, R31.H0_H0 ;  /* 0x2000001fff0d7230 */ /* 0x001fe40000004100 */
        /* <DEDUP_REMOVED lines=35> */
.L_x_4581:
[----:B------:R-:W-:Y:S05]  /*6d80*/  BSYNC B2 ;  /* 0x0000000000027941 */ /* 0x000fea0003800000 */
.L_x_4580:
[----:B------:R-:W-:Y:S05]  /*6d90*/  @P1 BRA `(.L_x_4579) ;  /* 0x0000000000981947 */ /* 0x000fea0003800000 */
[----:B-1----:R-:W1:Y:S01]  /*6da0*/  LDS.128 R4, [R0] ;  /* 0x0000000000047984 */ /* 0x002e620000000c00 */
        /* <DEDUP_REMOVED lines=37> */
.L_x_4579:
[----:B------:R-:W-:Y:S05]  /*7000*/  BSYNC B1 ;  /* 0x0000000000017941 */ /* 0x000fea0003800000 */
.L_x_4578:
        /* <DEDUP_REMOVED lines=18> */
[-C--:B0-----:R-:W-:Y:S01]  /*7130*/  FMUL.FTZ R13, R24, R4.reuse ;  /* 0x00000004180d7220 */ /* 0x081fe20000410000 */
[----:B------:R-:W-:Y:S01]  /*7140*/  FMUL.FTZ R15, R20, R4 ;  /* 0x00000004140f7220 */ /* 0x000fe20000410000 */
        /* <DEDUP_REMOVED lines=25> */
.L_x_4584:
[----:B------:R-:W-:Y:S05]  /*72e0*/  BSYNC B1 ;  /* 0x0000000000017941 */ /* 0x000fea0003800000 */
.L_x_4583:
[----:B------:R-:W-:Y:S05]  /*72f0*/  @P1 BRA `(.L_x_4582) ;  /* 0x0000001000501947 */ /* 0x000fea0003800000 */
[----:B-1----:R-:W1:Y:S01]  /*7300*/  LDS.128 R4, [R0+0x1000] ;  /* 0x0010000000047984 */ /* 0x002e620000000c00 */
[----:B------:R-:W-:Y:S02]  /*7310*/  HADD2.F32 R15, -RZ, R30.H0_H0 ;  /* 0x2000001eff0f7230 */ /* 0x000fe40000004100 */
[----:B0-----:R-:W-:Y:S02]  /*7320*/  HADD2.F32 R13, -RZ, R32.H0_H0 ;  /* 0x20000020ff0d7230 */ /* 0x001fe40000004100 */
        /* <DEDUP_REMOVED lines=36> */
.L_x_4572:
[----:B------:R-:W-:-:S03]  /*7570*/  UMOV UR4, 0xffffffff ;  /* 0xffffffff00047882 */ /* 0x000fc60000000000 */
[----:B------:R-:W-:Y:S05]  /*7580*/  BRA.DIV UR4, `(.L_x_4585) ;  /* 0x0000014a04187947 */ /* 0x000fea000b800000 */
[----:B------:R-:W1:Y:S04]  /*7590*/  SHFL.IDX PT, R3, R27, RZ, 0x1c1f ;  /* 0x001c1fff1b037589 */ /* 0x000e6800000e0000 */
[----:B------:R-:W2:Y:S04]  /*75a0*/  SHFL.IDX PT, R0, R26, RZ, 0x1c1f ;  /* 0x001c1fff1a007589 */ /* 0x000ea800000e0000 */
[----:B------:R3:W4:Y:S04]  /*75b0*/  SHFL.IDX PT, R5, R29, RZ, 0x1c1f ;  /* 0x001c1fff1d057589 */ /* 0x00072800000e0000 */
[----:B------:R3:W0:Y:S01]  /*75c0*/  SHFL.IDX PT, R14, R28, RZ, 0x1c1f ;  /* 0x001c1fff1c0e7589 */ /* 0x00062200000e0000 */
[----:B-1----:R-:W-:-:S02]  /*75d0*/  IMAD.MOV.U32 R21, RZ, RZ, R3 ;  /* 0x000000ffff157224 */ /* 0x002fc400078e0003 */
[----:B--23--:R-:W-:-:S07]  /*75e0*/  IMAD.MOV.U32 R20, RZ, RZ, R0 ;  /* 0x000000ffff147224 */ /* 0x00cfce00078e0000 */
.L_x_4835:
[----:B------:R-:W-:Y:S01]  /*75f0*/  ULDC UR4, c[0x0][0x448] ;  /* 0x0001120000047ab9 */ /* 0x000fe20000000800 */
[----:B------:R-:W-:Y:S01]  /*7600*/  LEA.HI R3, R219, R219, RZ, 0x1 ;  /* 0x000000dbdb037211 */ /* 0x000fe200078f08ff */
[----:B------:R-:W-:Y:S01]  /*7610*/  IMAD R0, R24, UR4, RZ ;  /* 0x0000000418007c24 */ /* 0x000fe2000f8e02ff */
[----:B------:R-:W-:Y:S01]  /*7620*/  BSSY B1, `(.L_x_4586) ;  /* 0x0000014000017945 */ /* 0x000fe20003800000 */
[----:B----4-:R-:W-:Y:S01]  /*7630*/  IMAD.MOV.U32 R15, RZ, RZ, R5 ;  /* 0x000000ffff0f7224 */ /* 0x010fe200078e0005 */
        /* <DEDUP_REMOVED lines=15> */
[----:B0-----:R-:W-:Y:S01]  /*7730*/  IMAD.WIDE R14, R16, 0x2, R14 ;  /* 0x00000002100e7825 */ /* 0x001fe200078e020e */
[----:B------:R1:W5:Y:S04]  /*7740*/  LD.E.128 R4, desc[UR40][R20.64] ;  /* 0x0000002814047980 */ /* 0x000368000c101d00 */
[----:B------:R1:W5:Y:S02]  /*7750*/  LD.E.128 R8, desc[UR40][R14.64] ;  /* 0x000000280e087980 */ /* 0x000364000c101d00 */
.L_x_4587:
[----:B------:R-:W-:Y:S05]  /*7760*/  BSYNC B1 ;  /* 0x0000000000017941 */ /* 0x000fea0003800000 */
.L_x_4586:
[----:B------:R-:W2:Y:S01]  /*7770*/  SYNCS.PHASECHK.TRANS64.TRYWAIT P1, [R2+URZ+0x38800], R3 ;  /* 0x03880003020075a7 */ /* 0x000ea2000802017f */
[--C-:B01---5:R-:W-:Y:S01]  /*7780*/  IMAD.MOV.U32 R14, RZ, RZ, R5.reuse ;  /* 0x000000ffff0e7224 */ /* 0x123fe200078e0005 */
[--C-:B------:R-:W-:Y:S01]  /*7790*/  SHF.R.U64 R42, R4, 0x10, R5.reuse ;  /* 0x00000010042a7819 */ /* 0x100fe20000001205 */
[----:B------:R-:W-:Y:S01]  /*77a0*/  IMAD.MOV.U32 R38, RZ, RZ, R4 ;  /* 0x000000ffff267224 */ /* 0x000fe200078e0004 */
[----:B------:R-:W-:Y:S01]  /*77b0*/  SHF.R.U32.HI R5, RZ, 0x10, R5 ;  /* 0x00000010ff057819 */ /* 0x000fe20000011605 */
[----:B------:R-:W-:Y:S01]  /*77c0*/  IMAD.MOV.U32 R40, RZ, RZ, R6 ;  /* 0x000000ffff287224 */ /* 0x000fe200078e0006 */
[--C-:B------:R-:W-:Y:S01]  /*77d0*/  SHF.R.U64 R43, R6, 0x10, R7.reuse ;  /* 0x00000010062b7819 */ /* 0x100fe20000001207 */
[--C-:B------:R-:W-:Y:S01]  /*77e0*/  IMAD.MOV.U32 R4, RZ, RZ, R7.reuse ;  /* 0x000000ffff047224 */ /* 0x100fe200078e0007 */
[----:B------:R-:W-:Y:S01]  /*77f0*/  SHF.R.U32.HI R15, RZ, 0x10, R7 ;  /* 0x00000010ff0f7819 */ /* 0x000fe20000011607 */
[----:B------:R-:W-:Y:S01]  /*7800*/  IMAD.MOV.U32 R39, RZ, RZ, R8 ;  /* 0x000000ffff277224 */ /* 0x000fe200078e0008 */
[--C-:B------:R-:W-:Y:S01]  /*7810*/  SHF.R.U64 R44, R8, 0x10, R9.reuse ;  /* 0x00000010082c7819 */ /* 0x100fe20000001209 */
[----:B------:R-:W-:Y:S01]  /*7820*/  IMAD.MOV.U32 R6, RZ, RZ, R9 ;  /* 0x000000ffff067224 */ /* 0x000fe200078e0009 */
[----:B------:R-:W-:Y:S01]  /*7830*/  PRMT R42, R42, 0x5410, R5 ;  /* 0x000054102a2a7816 */ /* 0x000fe20000000005 */
[----:B------:R-:W-:Y:S01]  /*7840*/  IMAD.MOV.U32 R41, RZ, RZ, R10 ;  /* 0x000000ffff297224 */ /* 0x000fe200078e000a */
[----:B------:R-:W-:Y:S01]  /*7850*/  SHF.R.U32.HI R8, RZ, 0x10, R9 ;  /* 0x00000010ff087819 */ /* 0x000fe20000011609 */
[--C-:B------:R-:W-:Y:S01]  /*7860*/  IMAD.MOV.U32 R7, RZ, RZ, R11.reuse ;  /* 0x000000ffff077224 */ /* 0x100fe200078e000b */
[----:B------:R-:W0:Y:S01]  /*7870*/  LDC R13, c[0x0][0x3f4] ;  /* 0x0000fd00ff0d7b82 */ /* 0x000e220000000800 */
[----:B------:R-:W-:Y:S01]  /*7880*/  VIMNMX R5, R0, 0x40, PT ;  /* 0x0000004000057848 */ /* 0x000fe20003fe0100 */
[----:B------:R-:W-:Y:S01]  /*7890*/  BSSY B1, `(.L_x_4588) ;  /* 0x000000f000017945 */ /* 0x000fe20003800000 */
[----:B------:R-:W-:-:S02]  /*78a0*/  SHF.R.U64 R45, R10, 0x10, R11 ;  /* 0x000000100a2d7819 */ /* 0x000fc4000000120b */
[----:B------:R-:W-:Y:S02]  /*78b0*/  SHF.R.U32.HI R9, RZ, 0x10, R11 ;  /* 0x00000010ff097819 */ /* 0x000fe4000001160b */
[----:B------:R-:W-:Y:S02]  /*78c0*/  PRMT R38, R38, 0x5410, R14 ;  /* 0x0000541026267816 */ /* 0x000fe4000000000e */
[----:B------:R-:W-:Y:S02]  /*78d0*/  PRMT R40, R40, 0x5410, R4 ;  /* 0x0000541028287816 */ /* 0x000fe40000000004 */
[----:B------:R-:W-:Y:S02]  /*78e0*/  PRMT R43, R43, 0x5410, R15 ;  /* 0x000054102b2b7816 */ /* 0x000fe4000000000f */
[----:B------:R-:W-:Y:S02]  /*78f0*/  PRMT R39, R39, 0x5410, R6 ;  /* 0x0000541027277816 */ /* 0x000fe40000000006 */
[----:B------:R-:W-:-:S02]  /*7900*/  PRMT R44, R44, 0x5410, R8 ;  /* 0x000054102c2c7816 */ /* 0x000fc40000000008 */
[----:B------:R-:W-:Y:S02]  /*7910*/  PRMT R41, R41, 0x5410, R7 ;  /* 0x0000541029297816 */ /* 0x000fe40000000007 */
[----:B------:R-:W-:Y:S02]  /*7920*/  PRMT R45, R45, 0x5410, R9 ;  /* 0x000054102d2d7816 */ /* 0x000fe40000000009 */
[C---:B0-----:R-:W-:Y:S01]  /*7930*/  ISETP.GE.AND P0, PT, R16.reuse, R13, PT ;  /* 0x0000000d1000720c */ /* 0x041fe20003f06270 */
[----:B------:R-:W-:-:S03]  /*7940*/  IMAD.IADD R0, R16, 0x1, R13 ;  /* 0x0000000110007824 */ /* 0x000fc600078e020d */
[-C--:B------:R-:W-:Y:S02]  /*7950*/  ISETP.GE.OR P2, PT, R22, R5.reuse, P0 ;  /* 0x000000051600720c */ /* 0x080fe40000746670 */
[----:B------:R-:W-:Y:S01]  /*7960*/  ISETP.GE.OR P0, PT, R234, R5, P0 ;  /* 0x00000005ea00720c */ /* 0x000fe20000706670 */
[----:B--2---:R-:W-:-:S12]  /*7970*/  @!P1 BRA `(.L_x_4589) ;  /* 0x0000014400949947 */ /* 0x004fd80003800000 */
.L_x_4836:
[----:B------:R-:W-:Y:S05]  /*7980*/  BSYNC B1 ;  /* 0x0000000000017941 */ /* 0x000fea0003800000 */
.L_x_4588:
[----:B------:R-:W-:Y:S01]  /*7990*/  BSSY B1, `(.L_x_4590) ;  /* 0x0000059000017945 */ /* 0x000fe20003800000 */
[----:B0-----:R-:W-:-:S03]  /*79a0*/  LOP3.LUT R3, R0, 0x38, RZ, 0xc0, !PT ;  /* 0x0000003800037812 */ /* 0x001fc600078ec0ff */
[----:B------:R-:W-:Y:S05]  /*79b0*/  @P2 BRA `(.L_x_4591) ;  /* 0x0000000400582947 */ /* 0x000fea0003800000 */
[----:B------:R-:W-:Y:S02]  /*79c0*/  IMAD.SHL.U32 R0, R188, 0x40, RZ ;  /* 0x00000040bc007824 */ /* 0x000fe400078e00ff */
[----:B------:R-:W-:Y:S02]  /*79d0*/  HADD2.F32 R27, -RZ, R38.H0_H0 ;  /* 0x20000026ff1b7230 */ /* 0x000fe40000004100 */
[----:B------:R-:W-:Y:S01]  /*79e0*/  HADD2.F32 R29, -RZ, R39.H0_H0 ;  /* 0x20000027ff1d7230 */ /* 0x000fe20000004100 */
[----:B------:R-:W-:Y:S01]  /*79f0*/  LOP3.LUT R9, R0, 0x1c0, RZ, 0xc0, !PT ;  /* 0x000001c000097812 */ /* 0x000fe200078ec0ff */
[----:B------:R-:W-:-:S03]  /*7a00*/  HADD2.F32 R31, -RZ, R44.H0_H0 ;  /* 0x2000002cff1f7230 */ /* 0x000fc60000004100 */
[--C-:B------:R-:W-:Y:S02]  /*7a10*/  SHF.R.U32.HI R4, RZ, 0x3, R9.reuse ;  /* 0x00000003ff047819 */ /* 0x100fe40000011609 */
[----:B------:R-:W-:Y:S02]  /*7a20*/  LOP3.LUT R0, R9, 0x38, R16, 0xf8, !PT ;  /* 0x0000003809007812 */ /* 0x000fe400078ef810 */
[----:B------:R-:W-:Y:S02]  /*7a30*/  LOP3.LUT R9, R4, R3, R9, 0x1e, !PT ;  /* 0x0000000304097212 */ /* 0x000fe400078e1e09 */
[----:B------:R-:W-:-:S03]  /*7a40*/  LOP3.LUT R5, R0, R4, RZ, 0x3c, !PT ;  /* 0x0000000400057212 */ /* 0x000fc600078e3cff */
[C---:B------:R-:W-:Y:S02]  /*7a50*/  IMAD R9, R192.reuse, 0x200, R9 ;  /* 0x00000200c0097824 */ /* 0x040fe400078e0209 */
[----:B------:R-:W-:Y:S02]  /*7a60*/  IMAD R5, R192, 0x200, R5 ;  /* 0x00000200c0057824 */ /* 0x000fe400078e0205 */
[--C-:B------:R-:W-:Y:S02]  /*7a70*/  IMAD R36, R9, 0x2, R2.reuse ;  /* 0x0000000209247824 */ /* 0x100fe400078e0202 */
[----:B------:R-:W-:-:S03]  /*7a80*/  IMAD R34, R5, 0x2, R2 ;  /* 0x0000000205227824 */ /* 0x000fc600078e0202 */
[----:B------:R-:W0:Y:S04]  /*7a90*/  LDS.128 R8, [R36+0x20400] ;  /* 0x0204000024087984 */ /* 0x000e280000000c00 */
[----:B------:R-:W1:Y:S01]  /*7aa0*/  LDS.128 R4, [R34+0x20400] ;  /* 0x0204000022047984 */ /* 0x000e620000000c00 */
[----:B0-----:R-:W-:Y:S02]  /*7ab0*/  HADD2.F32 R20, -RZ, R8.H0_H0 ;  /* 0x20000008ff147230 */ /* 0x001fe40000004100 */
[----:B------:R-:W-:Y:S02]  /*7ac0*/  HADD2.F32 R21, -RZ, R9.H0_H0 ;  /* 0x20000009ff157230 */ /* 0x000fe40000004100 */
[----:B-1----:R-:W-:Y:S02]  /*7ad0*/  HADD2.F32 R0, -RZ, R4.H0_H0 ;  /* 0x20000004ff007230 */ /* 0x002fe40000004100 */
[C---:B------:R-:W-:Y:S01]  /*7ae0*/  FMUL.FTZ R33, R20.reuse, R29 ;  /* 0x0000001d14217220 */ /* 0x040fe20000410000 */
[----:B------:R-:W-:Y:S01]  /*7af0*/  FMUL.FTZ R35, R20, R27 ;  /* 0x0000001b14237220 */ /* 0x000fe20000410000 */
[----:B------:R-:W-:-:S02]  /*7b00*/  HADD2.F32 R20, -RZ, R39.H1_H1 ;  /* 0x30000027ff147230 */ /* 0x000fc40000004100 */
[C---:B------:R-:W-:Y:S01]  /*7b10*/  FFMA.FTZ R33, R0.reuse, R27, -R33 ;  /* 0x0000001b00217223 */ /* 0x040fe20000010821 */
[----:B------:R-:W-:Y:S01]  /*7b20*/  FFMA.FTZ R35, R0, R29, R35 ;  /* 0x0000001d00237223 */ /* 0x000fe20000010023 */
[----:B------:R-:W-:Y:S02]  /*7b30*/  HADD2.F32 R0, -RZ, R38.H1_H1 ;  /* 0x30000026ff007230 */ /* 0x000fe40000004100 */
[C---:B------:R-:W-:Y:S01]  /*7b40*/  FMUL.FTZ R30, R21.reuse, R20 ;  /* 0x00000014151e7220 */ /* 0x040fe20000410000 */
[----:B------:R-:W-:Y:S02]  /*7b50*/  HADD2.F32 R13, -RZ, R5.H0_H0 ;  /* 0x20000005ff0d7230 */ /* 0x000fe40000004100 */
[----:B------:R-:W-:Y:S02]  /*7b60*/  HADD2.F32 R8, -RZ, R8.H1_H1 ;  /* 0x30000008ff087230 */ /* 0x000fe40000004100 */
[----:B------:R-:W-:Y:S01]  /*7b70*/  FMUL.FTZ R21, R21, R0 ;  /* 0x0000000015157220 */ /* 0x000fe20000410000 */
[----:B------:R-:W-:-:S02]  /*7b80*/  HADD2.F32 R27, -RZ, R42.H0_H0 ;  /* 0x2000002aff1b7230 */ /* 0x000fc40000004100 */
[C---:B------:R-:W-:Y:S01]  /*7b90*/  FFMA.FTZ R30, R13.reuse, R0, -R30 ;  /* 0x000000000d1e7223 */ /* 0x040fe2000001081e */
[----:B------:R-:W-:Y:S02]  /*7ba0*/  HADD2.F32 R4, -RZ, R4.H1_H1 ;  /* 0x30000004ff047230 */ /* 0x000fe40000004100 */
[C---:B------:R-:W-:Y:S01]  /*7bb0*/  FMUL.FTZ R37, R8.reuse, R31 ;  /* 0x0000001f08257220 */ /* 0x040fe20000410000 */
[----:B------:R-:W-:Y:S02]  /*7bc0*/  HADD2.F32 R9, -RZ, R9.H1_H1 ;  /* 0x30000009ff097230 */ /* 0x000fe40000004100 */
[----:B------:R-:W-:Y:S01]  /*7bd0*/  FMUL.FTZ R29, R8, R27 ;  /* 0x0000001b081d7220 */ /* 0x000fe20000410000 */
[----:B------:R-:W-:Y:S02]  /*7be0*/  HADD2.F32 R8, -RZ, R44.H1_H1 ;  /* 0x3000002cff087230 */ /* 0x000fe40000004100 */
        /* <DEDUP_REMOVED lines=9> */
[----:B------:R-:W-:-:S02]  /*7c80*/  HADD2.F32 R14, -RZ, R6.H0_H0 ;  /* 0x20000006ff0e7230 */ /* 0x000fc40000004100 */
[C---:B------:R-:W-:Y:S01]  /*7c90*/  FMUL.FTZ R37, R24.reuse, R21 ;  /* 0x0000001518257220 */ /* 0x040fe20000410000 */
[----:B------:R-:W-:Y:S02]  /*7ca0*/  HADD2.F32 R13, -RZ, R40.H0_H0 ;  /* 0x20000028ff0d7230 */ /* 0x000fe40000004100 */
[C---:B------:R-:W-:Y:S01]  /*7cb0*/  FFMA.FTZ R29, R5.reuse, R0, -R4 ;  /* 0x00000000051d7223 */ /* 0x040fe20000010804 */
[----:B------:R-:W-:Y:S02]  /*7cc0*/  HADD2.F32 R10, -RZ, R10.H1_H1 ;  /* 0x3000000aff0a7230 */ /* 0x000fe40000004100 */
[----:B------:R-:W-:Y:S01]  /*7cd0*/  FFMA.FTZ R31, R5, R8, R32 ;  /* 0x00000008051f7223 */ /* 0x000fe20000010020 */
[----:B------:R-:W-:Y:S02]  /*7ce0*/  HADD2.F32 R27, -RZ, R45.H0_H0 ;  /* 0x2000002dff1b7230 */ /* 0x000fe40000004100 */
[----:B------:R-:W-:Y:S01]  /*7cf0*/  FMUL.FTZ R24, R24, R13 ;  /* 0x0000000d18187220 */ /* 0x000fe20000410000 */
[----:B------:R-:W-:-:S02]  /*7d00*/  HADD2.F32 R9, -RZ, R43.H0_H0 ;  /* 0x2000002bff097230 */ /* 0x000fc40000004100 */
[----:B------:R-:W-:Y:S01]  /*7d10*/  FFMA.FTZ R37, R14, R13, -R37 ;  /* 0x0000000d0e257223 */ /* 0x000fe20000010825 */
[----:B------:R-:W-:Y:S02]  /*7d20*/  HADD2.F32 R6, -RZ, R6.H1_H1 ;  /* 0x30000006ff067230 */ /* 0x000fe40000004100 */
[C---:B------:R-:W-:Y:S01]  /*7d30*/  FMUL.FTZ R5, R10.reuse, R27 ;  /* 0x0000001b0a057220 */ /* 0x040fe20000410000 */
[----:B------:R-:W-:Y:S02]  /*7d40*/  HADD2.F32 R25, -RZ, R11.H0_H0 ;  /* 0x2000000bff197230 */ /* 0x000fe40000004100 */
[----:B------:R-:W-:Y:S01]  /*7d50*/  FMUL.FTZ R13, R10, R9 ;  /* 0x000000090a0d7220 */ /* 0x000fe20000410000 */
[----:B------:R-:W-:Y:S02]  /*7d60*/  HADD2.F32 R8, -RZ, R41.H1_H1 ;  /* 0x30000029ff087230 */ /* 0x000fe40000004100 */
[----:B------:R-:W-:Y:S01]  /*7d70*/  FFMA.FTZ R24, R14, R21, R24 ;  /* 0x000000150e187223 */ /* 0x000fe20000010018 */
[----:B------:R-:W-:-:S02]  /*7d80*/  HADD2.F32 R0, -RZ, R40.H1_H1 ;  /* 0x30000028ff007230 */ /* 0x000fc40000004100 */
[C---:B------:R-:W-:Y:S01]  /*7d90*/  FFMA.FTZ R14, R6.reuse, R9, -R5 ;  /* 0x00000009060e7223 */ /* 0x040fe20000010805 */
[----:B------:R-:W-:Y:S02]  /*7da0*/  HADD2.F32 R11, -RZ, R11.H1_H1 ;  /* 0x3000000bff0b7230 */ /* 0x000fe40000004100 */
[----:B------:R-:W-:Y:S01]  /*7db0*/  FFMA.FTZ R13, R6, R27, R13 ;  /* 0x0000001b060d7223 */ /* 0x000fe2000001000d */
[----:B------:R-:W-:Y:S02]  /*7dc0*/  HADD2.F32 R10, -RZ, R45.H1_H1 ;  /* 0x3000002dff0a7230 */ /* 0x000fe40000004100 */
[C---:B------:R-:W-:Y:S01]  /*7dd0*/  FMUL.FTZ R6, R25.reuse, R8 ;  /* 0x0000000819067220 */ /* 0x040fe20000410000 */
[----:B------:R-:W-:Y:S02]  /*7de0*/  HADD2.F32 R4, -RZ, R43.H1_H1 ;  /* 0x3000002bff047230 */ /* 0x000fe40000004100 */
[----:B------:R-:W-:Y:S01]  /*7df0*/  FMUL.FTZ R25, R25, R0 ;  /* 0x0000000019197220 */ /* 0x000fe20000410000 */
[----:B------:R-:W-:-:S02]  /*7e00*/  HADD2.F32 R15, -RZ, R7.H0_H0 ;  /* 0x20000007ff0f7230 */ /* 0x000fc40000004100 */
[C---:B------:R-:W-:Y:S01]  /*7e10*/  FMUL.FTZ R32, R11.reuse, R10 ;  /* 0x0000000a0b207220 */ /* 0x040fe20000410000 */
[----:B------:R-:W-:Y:S02]  /*7e20*/  HADD2.F32 R7, -RZ, R7.H1_H1 ;  /* 0x30000007ff077230 */ /* 0x000fe40000004100 */
[----:B------:R-:W-:Y:S01]  /*7e30*/  FMUL.FTZ R5, R11, R4 ;  /* 0x000000040b057220 */ /* 0x000fe20000410000 */
[----:B------:R-:W-:Y:S01]  /*7e40*/  F2FP.F16.F32.PACK_AB R9, R31, R20 ;  /* 0x000000141f09723e */ /* 0x000fe200000000ff */
        /* <DEDUP_REMOVED lines=11> */
[----:B------:R-:W-:-:S05]  /*7f00*/  F2FP.F16.F32.PACK_AB R11, R32, R11 ;  /* 0x0000000b200b723e */ /* 0x000fca00000000ff */
[----:B------:R0:W-:Y:S02]  /*7f10*/  STS.128 [R36+0x20400], R8 ;  /* 0x0204000824007388 */ /* 0x0001e40000000c00 */
.L_x_4591:
[----:B------:R-:W-:Y:S05]  /*7f20*/  BSYNC B1 ;  /* 0x0000000000017941 */ /* 0x000fea0003800000 */
.L_x_4590:
[----:B------:R-:W-:Y:S05]  /*7f30*/  @P0 BRA `(.L_x_4582) ;  /* 0x0000000400400947 */ /* 0x000fea0003800000 */
[--C-:B------:R-:W-:Y:S01]  /*7f40*/  SHF.R.U32.HI R0, RZ, 0x3, R230.reuse ;  /* 0x00000003ff007819 */ /* 0x100fe200000116e6 */
[----:B0-----:R-:W0:Y:S01]  /*7f50*/  LDS.128 R4, [R229+0x20400] ;  /* 0x02040000e5047984 */ /* 0x001e220000000c00 */
[----:B------:R-:W-:Y:S02]  /*7f60*/  HADD2.F32 R26, -RZ, R38.H0_H0 ;  /* 0x20000026ff1a7230 */ /* 0x000fe40000004100 */
[----:B------:R-:W-:Y:S01]  /*7f70*/  LOP3.LUT R0, R0, R3, R230, 0x1e, !PT ;  /* 0x0000000300007212 */ /* 0x000fe200078e1ee6 */
[--C-:B------:R-:W-:Y:S02]  /*7f80*/  HADD2.F32 R28, -RZ, R39.reuse.H0_H0 ;  /* 0x20000027ff1c7230 */ /* 0x100fe40000004100 */
[----:B------:R-:W-:Y:S02]  /*7f90*/  HADD2.F32 R30, -RZ, R44.H0_H0 ;  /* 0x2000002cff1e7230 */ /* 0x000fe40000004100 */
[----:B------:R-:W-:Y:S02]  /*7fa0*/  IMAD.IADD R3, R231, 0x1, R0 ;  /* 0x00000001e7037824 */ /* 0x000fe400078e0200 */
[----:B------:R-:W-:-:S02]  /*7fb0*/  HADD2.F32 R37, -RZ, R39.H1_H1 ;  /* 0x30000027ff257230 */ /* 0x000fc40000004100 */
[----:B------:R-:W-:Y:S02]  /*7fc0*/  IMAD R3, R3, 0x2, R2 ;  /* 0x0000000203037824 */ /* 0x000fe400078e0202 */
[----:B------:R-:W-:Y:S02]  /*7fd0*/  HADD2.F32 R35, -RZ, R38.H1_H1 ;  /* 0x30000026ff237230 */ /* 0x000fe40000004100 */
[----:B------:R-:W-:Y:S01]  /*7fe0*/  HADD2.F32 R39, -RZ, R44.H1_H1 ;  /* 0x3000002cff277230 */ /* 0x000fe20000004100 */
[----:B------:R-:W1:Y:S01]  /*7ff0*/  LDS.128 R8, [R3+0x20400] ;  /* 0x0204000003087984 */ /* 0x000e620000000c00 */
[----:B------:R-:W-:Y:S02]  /*8000*/  HADD2.F32 R34, -RZ, R45.H0_H0 ;  /* 0x2000002dff227230 */ /* 0x000fe40000004100 */
[----:B------:R-:W-:Y:S02]  /*8010*/  HADD2.F32 R32, -RZ, R41.H0_H0 ;  /* 0x20000029ff207230 */ /* 0x000fe40000004100 */
[----:B0-----:R-:W-:-:S02]  /*8020*/  HADD2.F32 R0, -RZ, R4.H0_H0 ;  /* 0x20000004ff007230 */ /* 0x001fc40000004100 */
[----:B------:R-:W-:Y:S02]  /*8030*/  HADD2.F32 R4, -RZ, R4.H1_H1 ;  /* 0x30000004ff047230 */ /* 0x000fe40000004100 */
[--C-:B------:R-:W-:Y:S02]  /*8040*/  HADD2.F32 R13, -RZ, R5.reuse.H0_H0 ;  /* 0x20000005ff0d7230 */ /* 0x100fe40000004100 */
[----:B------:R-:W-:Y:S02]  /*8050*/  HADD2.F32 R5, -RZ, R5.H1_H1 ;  /* 0x30000005ff057230 */ /* 0x000fe40000004100 */
[--C-:B------:R-:W-:Y:S02]  /*8060*/  HADD2.F32 R14, -RZ, R6.reuse.H0_H0 ;  /* 0x20000006ff0e7230 */ /* 0x100fe40000004100 */
[----:B------:R-:W-:Y:S02]  /*8070*/  HADD2.F32 R6, -RZ, R6.H1_H1 ;  /* 0x30000006ff067230 */ /* 0x000fe40000004100 */
[----:B------:R-:W-:-:S02]  /*8080*/  HADD2.F32 R15, -RZ, R7.H0_H0 ;  /* 0x20000007ff0f7230 */ /* 0x000fc40000004100 */
[----:B------:R-:W-:Y:S02]  /*8090*/  HADD2.F32 R7, -RZ, R7.H1_H1 ;  /* 0x30000007ff077230 */ /* 0x000fe40000004100 */
[--C-:B-1----:R-:W-:Y:S02]  /*80a0*/  HADD2.F32 R20, -RZ, R8.reuse.H0_H0 ;  /* 0x20000008ff147230 */ /* 0x102fe40000004100 */
[----:B------:R-:W-:Y:S02]  /*80b0*/  HADD2.F32 R8, -RZ, R8.H1_H1 ;  /* 0x30000008ff087230 */ /* 0x000fe40000004100 */
[----:B------:R-:W-:Y:S02]  /*80c0*/  HADD2.F32 R21, -RZ, R9.H0_H0 ;  /* 0x20000009ff157230 */ /* 0x000fe40000004100 */
[-C--:B------:R-:W-:Y:S01]  /*80d0*/  FMUL.FTZ R27, R28, R20.reuse ;  /* 0x000000141c1b7220 */ /* 0x080fe20000410000 */
[----:B------:R-:W-:Y:S01]  /*80e0*/  FMUL.FTZ R29, R26, R20 ;  /* 0x000000141a1d7220 */ /* 0x000fe20000410000 */
[----:B------:R-:W-:-:S02]  /*80f0*/  HADD2.F32 R20, -RZ, R42.H0_H0 ;  /* 0x2000002aff147230 */ /* 0x000fc40000004100 */
[----:B------:R-:W-:Y:S01]  /*8100*/  FMUL.FTZ R31, R30, R8 ;  /* 0x000000081e1f7220 */ /* 0x000fe20000410000 */
[-C--:B------:R-:W-:Y:S01]  /*8110*/  FFMA.FTZ R27, R26, R0.reuse, -R27 ;  /* 0x000000001a1b7223 */ /* 0x080fe2000001081b */
[----:B------:R-:W-:Y:S01]  /*8120*/  FFMA.FTZ R29, R28, R0, R29 ;  /* 0x000000001c1d7223 */ /* 0x000fe2000001001d */
[----:B------:R-:W-:Y:S02]  /*8130*/  HADD2.F32 R9, -RZ, R9.H1_H1 ;  /* 0x30000009ff097230 */ /* 0x000fe40000004100 */
[C---:B------:R-:W-:Y:S01]  /*8140*/  FMUL.FTZ R33, R20.reuse, R8 ;  /* 0x0000000814217220 */ /* 0x040fe20000410000 */
[-C--:B------:R-:W-:Y:S01]  /*8150*/  FFMA.FTZ R0, R20, R4.reuse, -R31 ;  /* 0x0000000414007223 */ /* 0x080fe2000001081f */
[-C--:B------:R-:W-:Y:S01]  /*8160*/  FMUL.FTZ R20, R37, R21.reuse ;  /* 0x0000001525147220 */ /* 0x080fe20000410000 */
[----:B------:R-:W-:Y:S01]  /*8170*/  FMUL.FTZ R26, R35, R21 ;  /* 0x00000015231a7220 */ /* 0x000fe20000410000 */
[----:B------:R-:W-:Y:S02]  /*8180*/  HADD2.F32 R21, -RZ, R42.H1_H1 ;  /* 0x3000002aff157230 */ /* 0x000fe40000004100 */
[----:B------:R-:W-:Y:S01]  /*8190*/  FFMA.FTZ R8, R30, R4, R33 ;  /* 0x000000041e087223 */ /* 0x000fe20000010021 */
[----:B------:R-:W-:Y:S01]  /*81a0*/  FMUL.FTZ R4, R39, R9 ;  /* 0x0000000927047220 */ /* 0x000fe20000410000 */
[----:B------:R-:W-:-:S02]  /*81b0*/  HADD2.F32 R24, -RZ, R10.H0_H0 ;  /* 0x2000000aff187230 */ /* 0x000fc40000004100 */
[----:B------:R-:W-:Y:S01]  /*81c0*/  FFMA.FTZ R20, R35, R13, -R20 ;  /* 0x0000000d23147223 */ /* 0x000fe20000010814 */
[----:B------:R-:W-:Y:S02]  /*81d0*/  HADD2.F32 R10, -RZ, R10.H1_H1 ;  /* 0x3000000aff0a7230 */ /* 0x000fe40000004100 */
[C---:B------:R-:W-:Y:S01]  /*81e0*/  FMUL.FTZ R28, R21.reuse, R9 ;  /* 0x00000009151c7220 */ /* 0x040fe20000410000 */
[----:B------:R-:W-:Y:S01]  /*81f0*/  FFMA.FTZ R9, R21, R5, -R4 ;  /* 0x0000000515097223 */ /* 0x000fe20000010804 */
[----:B------:R-:W-:Y:S01]  /*8200*/  FFMA.FTZ R26, R37, R13, R26 ;  /* 0x0000000d251a7223 */ /* 0x000fe2000001001a */
        /* <DEDUP_REMOVED lines=8> */
[----:B------:R-:W-:Y:S01]  /*8290*/  FMUL.FTZ R31, R30, R24 ;  /* 0x000000181e1f7220 */ /* 0x000fe20000410000 */
[----:B------:R-:W-:Y:S01]  /*82a0*/  FFMA.FTZ R10, R4, R6, -R5 ;  /* 0x00000006040a7223 */ /* 0x000fe20000010805 */
[----:B------:R-:W-:Y:S02]  /*82b0*/  HADD2.F32 R37, -RZ, R41.H1_H1 ;  /* 0x30000029ff257230 */ /* 0x000fe40000004100 */
[-C--:B------:R-:W-:Y:S01]  /*82c0*/  FFMA.FTZ R21, R30, R14.reuse, -R21 ;  /* 0x0000000e1e157223 */ /* 0x080fe20000010815 */
[----:B------:R-:W-:Y:S02]  /*82d0*/  HADD2.F32 R39, -RZ, R45.H1_H1 ;  /* 0x3000002dff277230 */ /* 0x000fe40000004100 */
[----:B------:R-:W-:Y:S01]  /*82e0*/  FFMA.FTZ R31, R32, R14, R31 ;  /* 0x0000000e201f7223 */ /* 0x000fe2000001001f */
[----:B------:R-:W-:-:S02]  /*82f0*/  HADD2.F32 R5, -RZ, R40.H1_H1 ;  /* 0x30000028ff057230 */ /* 0x000fc40000004100 */
[----:B------:R-:W-:Y:S01]  /*8300*/  FFMA.FTZ R14, R34, R6, R33 ;  /* 0x00000006220e7223 */ /* 0x000fe20000010021 */
[----:B------:R-:W-:Y:S02]  /*8310*/  HADD2.F32 R35, -RZ, R43.H1_H1 ;  /* 0x3000002bff237230 */ /* 0x000fe40000004100 */
[----:B------:R-:W-:Y:S01]  /*8320*/  FMUL.FTZ R4, R37, R25 ;  /* 0x0000001925047220 */ /* 0x000fe20000410000 */
[----:B------:R-:W-:Y:S01]  /*8330*/  FMUL.FTZ R24, R39, R11 ;  /* 0x0000000b27187220 */ /* 0x000fe20000410000 */
[----:B------:R-:W-:Y:S01]  /*8340*/  FMUL.FTZ R6, R5, R25 ;  /* 0x0000001905067220 */ /* 0x000fe20000410000 */
[----:B------:R-:W-:Y:S01]  /*8350*/  F2FP.F16.F32.PACK_AB R8, R8, R29 ;  /* 0x0000001d0808723e */ /* 0x000fe200000000ff */
        /* <DEDUP_REMOVED lines=14> */
.L_x_4582:
[----:B------:R-:W-:Y:S05]  /*8440*/  BSYNC B0 ;  /* 0x0000000000007941 */ /* 0x000fea0003800000 */
.L_x_4571:
        /* <DEDUP_REMOVED lines=8> */
.L_x_4568:
[----:B------:R-:W-:-:S13]  /*84d0*/  ISETP.NE.AND P0, PT, R187, 0x3, PT ;  /* 0x00000003bb00780c */ /* 0x000fda0003f05270 */
[----:B------:R-:W-:Y:S05]  /*84e0*/  @!P0 BRA `(.L_x_4592) ;  /* 0x0000000000048947 */ /* 0x000fea0003800000 */
[----:B------:R-:W-:Y:S01]  /*84f0*/  BPT.TRAP 0x1 ;  /* 0x000000040000795c */ /* 0x000fe20000300000 */
.L_x_4592:
[----:B------:R-:W-:Y:S01]  /*8500*/  IMAD R20, R18, 0x8, R2 ;  /* 0x0000000812147824 */ /* 0x000fe200078e0202 */
[----:B0-----:R-:W-:-:S04]  /*8510*/  SHF.L.U32 R13, R23, 0x1f, RZ ;  /* 0x0000001f170d7819 */ /* 0x001fc800000006ff */
[----:B------:R0:W0:Y:S01]  /*8520*/  SYNCS.PHASECHK.TRANS64.TRYWAIT P1, [R20+URZ+0x38830], R13 ;  /* 0x0388300d140075a7 */ /* 0x000022000802017f */
[----:B------:R-:W-:Y:S05]  /*8530*/  @!P0 BRA `(.L_x_4593) ;  /* 0x0000000000048947 */ /* 0x000fea0003800000 */
[----:B------:R-:W-:Y:S01]  /*8540*/  BPT.TRAP 0x1 ;  /* 0x000000040000795c */ /* 0x000fe20000300000 */
.L_x_4593:
        /* <DEDUP_REMOVED lines=10> */
.L_x_4594:
        /* <DEDUP_REMOVED lines=13> */
[----:B------:R-:W-:Y:S01]  /*86c0*/  BSSY B0, `(.L_x_4596) ;  /* 0x0000024000007945 */ /* 0x000fe20003800000 */
        /* <DEDUP_REMOVED lines=14> */
[----:B------:R-:W-:Y:S02]  /*87b0*/  WARPGROUP.DEPBAR.LE gsb0, 0x0 ;  /* 0x00008000000079c5 */ /* 0x000fe40000010000 */
[----:B------:R-:W-:-:S07]  /*87c0*/  WARPGROUP.ARRIVE ;  /* 0x00000000000079c5 */ /* 0x000fce0000000000 */
        /* <DEDUP_REMOVED lines=10> */
[----:B------:R-:W-:Y:S02]  /*8870*/  R2UR UR6, R10 ;  /* 0x000000000a0672ca */ /* 0x000fe400000e0000 */
[----:B------:R-:W-:Y:S02]  /*8880*/  R2UR UR7, R11 ;  /* 0x000000000b0772ca */ /* 0x000fe400000e0000 */
[----:B------:R-:W-:Y:S01]  /*8890*/  SHF.L.U32 R11, R12, 0x1f, RZ ;  /* 0x0000001f0c0b7819 */ /* 0x000fe200000006ff */
[----:B------:R-:W-:-:S02]  /*88a0*/  WARPGROUP.DEPBAR.LE gsb0, 0x0 ;  /* 0x00008000000079c5 */ /* 0x000fc40000010000 */
[----:B------:R-:W-:-:S08]  /*88b0*/  WARPGROUP.ARRIVE ;  /* 0x00000000000079c5 */ /* 0x000fd00000000000 */
[----:B------:R-:W-:Y:S03]  /*88c0*/  HGMMA.64x64x16.F32 R24, gdesc[UR4], R24, gsb0 ;  /* 0x00e00000041879f0 */ /* 0x000fe60008000818 */
[----:B------:R-:W-:Y:S02]  /*88d0*/  WARPGROUP.DEPBAR.LE gsb0, 0x0 ;  /* 0x00008000000079c5 */ /* 0x000fe40000010000 */
[----:B------:R-:W1:Y:S02]  /*88e0*/  SYNCS.PHASECHK.TRANS64.TRYWAIT P1, [R2+URZ+0x38810], R11 ;  /* 0x0388100b020075a7 */ /* 0x000e64000802017f */
[----:B-1----:R-:W-:Y:S05]  /*88f0*/  @!P1 BRA `(.L_x_4597) ;  /* 0x0000013400dc9947 */ /* 0x002fea0003800000 */
.L_x_4837:
[----:B------:R-:W-:Y:S05]  /*8900*/  BSYNC B0 ;  /* 0x0000000000007941 */ /* 0x000fea0003800000 */
.L_x_4596:
[----:B------:R-:W-:Y:S05]  /*8910*/  @!P0 BRA `(.L_x_4598) ;  /* 0x0000000000048947 */ /* 0x000fea0003800000 */
[----:B------:R-:W-:Y:S01]  /*8920*/  BPT.TRAP 0x1 ;  /* 0x000000040000795c */ /* 0x000fe20000300000 */
.L_x_4598:
[----:B------:R2:W3:Y:S01]  /*8930*/  SYNCS.PHASECHK.TRANS64.TRYWAIT P1, [R20+URZ+0x38850], R13 ;  /* 0x0388500d140075a7 */ /* 0x0004e2000802017f */
[----:B------:R-:W-:Y:S05]  /*8940*/  @!P0 BRA `(.L_x_4599) ;  /* 0x0000000000048947 */ /* 0x000fea0003800000 */
[----:B------:R-:W-:Y:S01]  /*8950*/  BPT.TRAP 0x1 ;  /* 0x000000040000795c */ /* 0x000fe20000300000 */
.L_x_4599:
[C---:B------:R-:W-:Y:S01]  /*8960*/  VIADD R0, R2.reuse, 0x400 ;  /* 0x0000040002007836 */ /* 0x040fe20000000000 */
[----:B------:R-:W-:Y:S01]  /*8970*/  BSSY B0, `(.L_x_4600) ;  /* 0x000000a000007945 */ /* 0x000fe20003800000 */
[----:B------:R-:W-:-:S03]  /*8980*/  VIADD R10, R2, 0x26400 ;  /* 0x00026400020a7836 */ /* 0x000fc60000000000 */
[----:B------:R-:W-:Y:S02]  /*8990*/  SHF.R.U32.HI R0, RZ, 0x4, R0 ;  /* 0x00000004ff007819 */ /* 0x000fe40000011600 */
[----:B------:R-:W-:Y:S02]  /*89a0*/  SHF.R.U32.HI R10, RZ, 0x4, R10 ;  /* 0x00000004ff0a7819 */ /* 0x000fe4000001160a */
[----:B------:R-:W-:Y:S02]  /*89b0*/  LOP3.LUT R0, R0, 0x3fff, RZ, 0xc0, !PT ;  /* 0x00003fff00007812 */ /* 0x000fe400078ec0ff */
[----:B-1----:R-:W-:Y:S02]  /*89c0*/  LOP3.LUT R11, R10, 0x3fff, RZ, 0xc0, !PT ;  /* 0x00003fff0a0b7812 */ /* 0x002fe400078ec0ff */
[----:B------:R-:W-:Y:S01]  /*89d0*/  LOP3.LUT R10, R0, 0x10000, RZ, 0xfc, !PT ;  /* 0x00010000000a7812 */ /* 0x000fe200078efcff */
[----:B---3--:R-:W-:Y:S06]  /*89e0*/  @P1 BRA `(.L_x_4601) ;  /* 0x0000000000081947 */ /* 0x008fec0003800000 */
[----:B------:R-:W1:Y:S02]  /*89f0*/  SYNCS.PHASECHK.TRANS64.TRYWAIT P1, [R20+URZ+0x38850], R13 ;  /* 0x0388500d140075a7 */ /* 0x000e64000802017f */
[----:B-1----:R-:W-:Y:S05]  /*8a00*/  @!P1 BRA `(.L_x_4602) ;  /* 0x0000013400ac9947 */ /* 0x002fea0003800000 */
.L_x_4601:
[----:B------:R-:W-:Y:S05]  /*8a10*/  BSYNC B0 ;  /* 0x0000000000007941 */ /* 0x000fea0003800000 */
.L_x_4600:
[----:B------:R-:W-:Y:S01]  /*8a20*/  LOP3.LUT R0, R11, 0x10000, RZ, 0xfc, !PT ;  /* 0x000100000b007812 */ /* 0x000fe200078efcff */
[----:B------:R-:W-:Y:S01]  /*8a30*/  IMAD R12, R18, 0x1000, R10 ;  /* 0x00001000120c7824 */ /* 0x000fe200078e020a */
[----:B------:R-:W-:Y:S05]  /*8a40*/  WARPSYNC.ALL ;  /* 0x0000000000007948 */ /* 0x000fea0003800000 */
[----:B------:R-:W-:Y:S01]  /*8a50*/  IMAD.MOV.U32 R14, RZ, RZ, R0 ;  /* 0x000000ffff0e7224 */ /* 0x000fe200078e0000 */
[----:B------:R-:W-:Y:S01]  /*8a60*/  R2UR UR6, R12 ;  /* 0x000000000c0672ca */ /* 0x000fe200000e0000 */
[----:B------:R-:W-:Y:S01]  /*8a70*/  IMAD.MOV.U32 R15, RZ, RZ, 0x40000040 ;  /* 0x40000040ff0f7424 */ /* 0x000fe200078e00ff */
[----:B------:R-:W-:Y:S01]  /*8a80*/  WARPGROUP.ARRIVE ;  /* 0x00000000000079c5 */ /* 0x000fe20000000000 */
[----:B012---:R-:W-:Y:S01]  /*8a90*/  IMAD.MOV.U32 R13, RZ, RZ, 0x40000040 ;  /* 0x40000040ff0d7424 */ /* 0x007fe200078e00ff */
[----:B------:R-:W-:Y:S01]  /*8aa0*/  R2UR UR4, R14 ;  /* 0x000000000e0472ca */ /* 0x000fe200000e0000 */
[----:B------:R-:W-:Y:S01]  /*8ab0*/  VIADD R58, R0, 0x2 ;  /* 0x00000002003a7836 */ /* 0x000fe20000000000 */
[----:B------:R-:W-:Y:S01]  /*8ac0*/  R2UR UR5, R15 ;  /* 0x000000000f0572ca */ /* 0x000fe200000e0000 */
[C---:B------:R-:W-:Y:S01]  /*8ad0*/  VIADD R14, R12.reuse, 0x2 ;  /* 0x000000020c0e7836 */ /* 0x040fe20000000000 */
[----:B------:R-:W-:Y:S01]  /*8ae0*/  R2UR UR7, R13 ;  /* 0x000000000d0772ca */ /* 0x000fe200000e0000 */
[----:B------:R-:W-:Y:S01]  /*8af0*/  IMAD.MOV.U32 R59, RZ, RZ, 0x40000040 ;  /* 0x40000040ff3b7424 */ /* 0x000fe200078e00ff */
[----:B------:R-:W0:Y:S01]  /*8b00*/  S2R R21, SR_TID.X ;  /* 0x0000000000157919 */ /* 0x000e220000002100 */
[----:B------:R-:W-:Y:S01]  /*8b10*/  IMAD.MOV.U32 R15, RZ, RZ, 0x40000040 ;  /* 0x40000040ff0f7424 */ /* 0x000fe200078e00ff */
[----:B------:R-:W-:Y:S01]  /*8b20*/  BSSY B0, `(.L_x_4603) ;  /* 0x00005b3000007945 */ /* 0x000fe20003800000 */
[----:B------:R-:W-:Y:S01]  /*8b30*/  VIADD R62, R12, 0x800 ;  /* 0x000008000c3e7836 */ /* 0x000fe20000000000 */
[----:B------:R-:W1:Y:S01]  /*8b40*/  S2R R65, SR_TID.X ;  /* 0x0000000000417919 */ /* 0x000e620000002100 */
[----:B------:R-:W-:-:S02]  /*8b50*/  VIADD R60, R0, 0x800 ;  /* 0x00000800003c7836 */ /* 0x000fc40000000000 */
[----:B------:R-:W-:Y:S02]  /*8b60*/  IMAD.MOV.U32 R57, RZ, RZ, 0xa00 ;  /* 0x00000a00ff397424 */ /* 0x000fe400078e00ff */
[----:B------:R-:W-:Y:S02]  /*8b70*/  IMAD.MOV.U32 R61, RZ, RZ, 0x40000040 ;  /* 0x40000040ff3d7424 */ /* 0x000fe400078e00ff */
[----:B------:R-:W-:Y:S01]  /*8b80*/  HGMMA.64x64x16.F32 R24, gdesc[UR4], R24, gsb0 ;  /* 0x00e00000041879f0 */ /* 0x000fe20008000818 */
[----:B------:R-:W-:Y:S01]  /*8b90*/  R2UR UR4, R58 ;  /* 0x000000003a0472ca */ /* 0x000fe200000e0000 */
[----:B------:R-:W-:Y:S01]  /*8ba0*/  VIADD R58, R0, 0x4 ;  /* 0x00000004003a7836 */ /* 0x000fe20000000000 */
[----:B------:R-:W-:Y:S01]  /*8bb0*/  R2UR UR5, R59 ;  /* 0x000000003b0572ca */ /* 0x000fe200000e0000 */
[----:B------:R-:W-:Y:S01]  /*8bc0*/  IMAD.MOV.U32 R59, RZ, RZ, 0x40000040 ;  /* 0x40000040ff3b7424 */ /* 0x000fe200078e00ff */
[----:B------:R-:W-:Y:S01]  /*8bd0*/  R2UR UR6, R14 ;  /* 0x000000000e0672ca */ /* 0x000fe200000e0000 */
[----:B------:R-:W-:Y:S01]  /*8be0*/  VIADD R14, R12, 0x4 ;  /* 0x000000040c0e7836 */ /* 0x000fe20000000000 */
[----:B------:R-:W-:Y:S01]  /*8bf0*/  R2UR UR7, R15 ;  /* 0x000000000f0772ca */ /* 0x000fe200000e0000 */
[----:B------:R-:W-:-:S02]  /*8c00*/  IMAD.MOV.U32 R15, RZ, RZ, 0x40000040 ;  /* 0x40000040ff0f7424 */ /* 0x000fc400078e00ff */
[----:B------:R-:W-:Y:S01]  /*8c10*/  IMAD.MOV.U32 R63, RZ, RZ, 0x40000040 ;  /* 0x40000040ff3f7424 */ /* 0x000fe200078e00ff */
[----:B0-----:R-:W-:Y:S02]  /*8c20*/  SHF.R.U32.HI R21, RZ, 0x7, R21 ;  /* 0x00000007ff157819 */ /* 0x001fe40000011615 */
[----:B-1----:R-:W-:-:S03]  /*8c30*/  LOP3.LUT R65, R65, 0x7f, RZ, 0xc0, !PT ;  /* 0x0000007f41417812 */ /* 0x002fc600078ec0ff */
[----:B------:R0:W1:Y:S02]  /*8c40*/  SHFL.IDX PT, R11, R21, RZ, 0x1f ;  /* 0x00001fff150b7589 */ /* 0x00006400000e0000 */
[----:B0-----:R-:W-:Y:S01]  /*8c50*/  IMAD.MOV.U32 R21, RZ, RZ, 0x4 ;  /* 0x00000004ff157424 */ /* 0x001fe200078e00ff */
[----:B-1----:R-:W-:-:S04]  /*8c60*/  ISETP.GT.AND P1, PT, R11, 0x7f, PT ;  /* 0x0000007f0b00780c */ /* 0x002fc80003f24270 */
[----:B------:R-:W-:Y:S02]  /*8c70*/  SEL R11, RZ, 0x2, !P1 ;  /* 0x00000002ff0b7807 */ /* 0x000fe40004800000 */
[C---:B------:R-:W-:Y:S02]  /*8c80*/  SEL R13, R21.reuse, 0x2, P1 ;  /* 0x00000002150d7807 */ /* 0x040fe40000800000 */
[----:B------:R-:W-:Y:S02]  /*8c90*/  SEL R21, R21, 0x6, !P1 ;  /* 0x0000000615157807 */ /* 0x000fe40004800000 */
[----:B------:R-:W-:-:S04]  /*8ca0*/  SEL R57, R57, 0x980, P1 ;  /* 0x0000098039397807 */ /* 0x000fc80000800000 */
[----:B------:R-:W-:Y:S01]  /*8cb0*/  LOP3.LUT R57, R57, 0xa00, RZ, 0xc0, !PT ;  /* 0x00000a0039397812 */ /* 0x000fe200078ec0ff */
[----:B------:R-:W-:Y:S02]  /*8cc0*/  WARPGROUP.DEPBAR.LE gsb0, 0x0 ;  /* 0x00008000000079c5 */ /* 0x000fe40000010000 */
[----:B------:R-:W-:-:S06]  /*8cd0*/  WARPGROUP.ARRIVE ;  /* 0x00000000000079c5 */ /* 0x000fcc0000000000 */
        /* <DEDUP_REMOVED lines=8> */
[----:B------:R-:W-:Y:S01]  /*8d60*/  IMAD.MOV.U32 R15, RZ, RZ, 0x40000040 ;  /* 0x40000040ff0f7424 */ /* 0x000fe200078e00ff */
[----:B------:R-:W-:Y:S02]  /*8d70*/  WARPGROUP.DEPBAR.LE gsb0, 0x0 ;  /* 0x00008000000079c5 */ /* 0x000fe40000010000 */
[----:B------:R-:W-:-:S09]  /*8d80*/  WARPGROUP.ARRIVE ;  /* 0x00000000000079c5 */ /* 0x000fd20000000000 */
        /* <DEDUP_REMOVED lines=134> */
[----:B------:R-:W-:Y:S01]  /*95f0*/  IMAD.IADD R58, R11, 0x1, R62 ;  /* 0x000000010b3a7824 */ /* 0x000fe200078e023e */
[----:B------:R-:W-:Y:S01]  /*9600*/  R2UR UR5, R59 ;  /* 0x000000003b0572ca */ /* 0x000fe200000e0000 */
[----:B------:R-:W-:Y:S01]  /*9610*/  IMAD.MOV.U32 R59, RZ, RZ, 0x40000040 ;  /* 0x40000040ff3b7424 */ /* 0x000fe200078e00ff */
[----:B------:R-:W-:Y:S01]  /*9620*/  R2UR UR6, R14 ;  /* 0x000000000e0672ca */ /* 0x000fe200000e0000 */
[----:B------:R-:W-:Y:S01]  /*9630*/  IMAD.IADD R14, R11, 0x1, R60 ;  /* 0x000000010b0e7824 */ /* 0x000fe200078e023c */
[----:B------:R-:W-:Y:S01]  /*9640*/  R2UR UR7, R15 ;  /* 0x000000000f0772ca */ /* 0x000fe200000e0000 */
[----:B------:R-:W-:Y:S01]  /*9650*/  IMAD.MOV.U32 R15, RZ, RZ, 0x40000040 ;  /* 0x40000040ff0f7424 */ /* 0x000fe200078e00ff */
[----:B------:R-:W-:Y:S02]  /*9660*/  WARPGROUP.DEPBAR.LE gsb0, 0x0 ;  /* 0x00008000000079c5 */ /* 0x000fe40000010000 */
[----:B------:R-:W-:-:S09]  /*9670*/  WARPGROUP.ARRIVE ;  /* 0x00000000000079c5 */ /* 0x000fd20000000000 */
[----:B------:R-:W-:Y:S01]  /*9680*/  HGMMA.64x64x16.F32 R24, gdesc[UR4], R24, gsb0 ;  /* 0x00e00000041879f0 */ /* 0x000fe20008000818 */
[----:B------:R-:W-:Y:S01]  /*9690*/  R2UR UR6, R58 ;  /* 0x000000003a0672ca */ /* 0x000fe200000e0000 */
[--C-:B------:R-:W-:Y:S01]  /*96a0*/  IMAD.IADD R58, R62, 0x1, R13.reuse ;  /* 0x000000013e3a7824 */ /* 0x100fe200078e020d */
        /* <DEDUP_REMOVED lines=21> */
[----:B------:R-:W-:Y:S01]  /*9800*/  IMAD.MOV.U32 R14, RZ, RZ, 0x28 ;  /* 0x00000028ff0e7424 */ /* 0x000fe200078e00ff */
[----:B------:R-:W-:Y:S02]  /*9810*/  R2UR UR5, R15 ;  /* 0x000000000f0572ca */ /* 0x000fe400000e0000 */
[----:B------:R-:W-:Y:S02]  /*9820*/  R2UR UR6, R58 ;  /* 0x000000003a0672ca */ /* 0x000fe400000e0000 */
[----:B------:R-:W-:Y:S01]  /*9830*/  R2UR UR7, R59 ;  /* 0x000000003b0772ca */ /* 0x000fe200000e0000 */
[----:B------:R-:W-:Y:S01]  /*9840*/  IMAD.MOV.U32 R59, RZ, RZ, 0x40000040 ;  /* 0x40000040ff3b7424 */ /* 0x000fe200078e00ff */
[----:B------:R-:W-:-:S04]  /*9850*/  SEL R14, R14, 0x26, P1 ;  /* 0x000000260e0e7807 */ /* 0x000fc80000800000 */
[----:B------:R-:W-:-:S04]  /*9860*/  LOP3.LUT R15, R14, 0x6, RZ, 0xc0, !PT ;  /* 0x000000060e0f7812 */ /* 0x000fc800078ec0ff */
[CC--:B------:R-:W-:Y:S02]  /*9870*/  IADD3 R58, R15.reuse, R57.reuse, R0 ;  /* 0x000000390f3a7210 */ /* 0x0c0fe40007ffe000 */
[----:B------:R-:W-:Y:S01]  /*9880*/  IADD3 R14, R15, R57, R12 ;  /* 0x000000390f0e7210 */ /* 0x000fe20007ffe00c */
[----:B------:R-:W-:Y:S02]  /*9890*/  IMAD.MOV.U32 R15, RZ, RZ, 0x40000040 ;  /* 0x40000040ff0f7424 */ /* 0x000fe400078e00ff */
[----:B------:R-:W-:-:S05]  /*98a0*/  IMAD.MOV.U32 R57, RZ, RZ, 0xc00 ;  /* 0x00000c00ff397424 */ /* 0x000fca00078e00ff */
        /* <DEDUP_REMOVED lines=12> */
[C---:B------:R-:W-:Y:S02]  /*9970*/  IMAD.IADD R62, R11.reuse, 0x1, R58 ;  /* 0x000000010b3e7824 */ /* 0x040fe400078e023a */
[----:B------:R-:W-:-:S02]  /*9980*/  IMAD.IADD R60, R11, 0x1, R14 ;  /* 0x000000010b3c7824 */ /* 0x000fc400078e020e */
[----:B------:R-:W-:Y:S01]  /*9990*/  IMAD.MOV.U32 R15, RZ, RZ, 0x40000040 ;  /* 0x40000040ff0f7424 */ /* 0x000fe200078e00ff */
[----:B------:R-:W-:Y:S02]  /*99a0*/  WARPGROUP.DEPBAR.LE gsb0, 0x0 ;  /* 0x00008000000079c5 */ /* 0x000fe40000010000 */
[----:B------:R-:W-:-:S06]  /*99b0*/  WARPGROUP.ARRIVE ;  /* 0x00000000000079c5 */ /* 0x000fcc0000000000 */
        /* <DEDUP_REMOVED lines=8> */
[----:B------:R-:W-:Y:S02]  /*9a40*/  IMAD.MOV.U32 R63, RZ, RZ, 0x40000040 ;  /* 0x40000040ff3f7424 */ /* 0x000fe400078e00ff */
[----:B------:R-:W-:-:S02]  /*9a50*/  IMAD.IADD R14, R21, 0x1, R14 ;  /* 0x00000001150e7824 */ /* 0x000fc400078e020e */
[----:B------:R-:W-:Y:S01]  /*9a60*/  IMAD.IADD R58, R21, 0x1, R58 ;  /* 0x00000001153a7824 */ /* 0x000fe200078e023a */
[----:B------:R-:W-:Y:S02]  /*9a70*/  WARPGROUP.DEPBAR.LE gsb0, 0x0 ;  /* 0x00008000000079c5 */ /* 0x000fe40000010000 */
[----:B------:R-:W-:-:S06]  /*9a80*/  WARPGROUP.ARRIVE ;  /* 0x00000000000079c5 */ /* 0x000fcc0000000000 */
[----:B------:R-:W-:Y:S01]  /*9a90*/  HGMMA.64x64x16.F32 R24, gdesc[UR4], R24, gsb0 ;  /* 0x00e00000041879f0 */ /* 0x000fe20008000818 */
[----:B------:R-:W-:Y:S02]  /*9aa0*/  R2UR UR4, R60 ;  /* 0x000000003c0472ca */ /* 0x000fe400000e0000 */
[----:B------:R-:W-:Y:S01]  /*9ab0*/  R2UR UR5, R61 ;  /* 0x000000003d0572ca */ /* 0x000fe200000e0000 */
[----:B------:R-:W-:Y:S01]  /*9ac0*/  IMAD.MOV.U32 R61, RZ, RZ, 0x40000040 ;  /* 0x40000040ff3d7424 */ /* 0x000fe200078e00ff */
[----:B------:R-:W-:Y:S02]  /*9ad0*/  R2UR UR6, R62 ;  /* 0x000000003e0672ca */ /* 0x000fe400000e0000 */
        /* <DEDUP_REMOVED lines=48> */
[----:B------:R-:W-:Y:S01]  /*9de0*/  R2UR UR4, R60 ;  /* 0x000000003c0472ca */ /* 0x000fe200000e0000 */
[----:B------:R-:W-:Y:S01]  /*9df0*/  VIADD R60, R12, 0xe00 ;  /* 0x00000e000c3c7836 */ /* 0x000fe20000000000 */
[----:B------:R-:W-:Y:S02]  /*9e00*/  R2UR UR5, R61 ;  /* 0x000000003d0572ca */ /* 0x000fe400000e0000 */
        /* <DEDUP_REMOVED lines=17> */
[----:B------:R-:W-:Y:S01]  /*9f20*/  IMAD.MOV.U32 R15, RZ, RZ, 0x40000040 ;  /* 0x40000040ff0f7424 */ /* 0x000fe200078e00ff */
        /* <DEDUP_REMOVED lines=8> */
[----:B------:R-:W-:Y:S01]  /*9fb0*/  IMAD.IADD R14, R11, 0x1, R58 ;  /* 0x000000010b0e7824 */ /* 0x000fe200078e023a */
[----:B------:R-:W-:Y:S01]  /*9fc0*/  R2UR UR7, R15 ;  /* 0x000000000f0772ca */ /* 0x000fe200000e0000 */
        /* <DEDUP_REMOVED lines=17> */
[----:B------:R-:W-:-:S04]  /*a0e0*/  LOP3.LUT R13, R13, 0x1e00, RZ, 0xc0, !PT ;  /* 0x00001e000d0d7812 */ /* 0x000fc800078ec0ff */
[----:B------:R-:W-:Y:S01]  /*a0f0*/  IADD3 R12, R11, R13, R12 ;  /* 0x0000000d0b0c7210 */ /* 0x000fe20007ffe00c */
[----:B------:R-:W-:Y:S02]  /*a100*/  WARPGROUP.DEPBAR.LE gsb0, 0x0 ;  /* 0x00008000000079c5 */ /* 0x000fe40000010000 */
[----:B------:R-:W-:-:S06]  /*a110*/  WARPGROUP.ARRIVE ;  /* 0x00000000000079c5 */ /* 0x000fcc0000000000 */
[----:B------:R-:W-:Y:S01]  /*a120*/  HGMMA.64x64x16.F32 R24, gdesc[UR4], R24, gsb0 ;  /* 0x00e00000041879f0 */ /* 0x000fe20008000818 */
[----:B------:R-:W-:Y:S02]  /*a130*/  R2UR UR4, R62 ;  /* 0x000000003e0472ca */ /* 0x000fe400000e0000 */
[----:B------:R-:W-:Y:S02]  /*a140*/  R2UR UR5, R63 ;  /* 0x000000003f0572ca */ /* 0x000fe400000e0000 */
[----:B------:R-:W-:Y:S01]  /*a150*/  R2UR UR6, R14 ;  /* 0x000000000e0672ca */ /* 0x000fe200000e0000 */
[----:B------:R-:W-:Y:S01]  /*a160*/  IMAD.IADD R14, R21, 0x1, R58 ;  /* 0x00000001150e7824 */ /* 0x000fe200078e023a */
[----:B------:R-:W-:Y:S01]  /*a170*/  R2UR UR7, R15 ;  /* 0x000000000f0772ca */ /* 0x000fe200000e0000 */
[----:B------:R-:W-:Y:S02]  /*a180*/  IMAD.IADD R58, R21, 0x1, R60 ;  /* 0x00000001153a7824 */ /* 0x000fe400078e023c */
[----:B------:R-:W-:Y:S01]  /*a190*/  IMAD.MOV.U32 R15, RZ, RZ, 0x40000040 ;  /* 0x40000040ff0f7424 */ /* 0x000fe200078e00ff */
[----:B------:R-:W-:-:S02]  /*a1a0*/  WARPGROUP.DEPBAR.LE gsb0, 0x0 ;  /* 0x00008000000079c5 */ /* 0x000fc40000010000 */
[----:B------:R-:W-:-:S07]  /*a1b0*/  WARPGROUP.ARRIVE ;  /* 0x00000000000079c5 */ /* 0x000fce0000000000 */
[----:B------:R-:W-:Y:S01]  /*a1c0*/  HGMMA.64x64x16.F32 R24, gdesc[UR4], R24, gsb0 ;  /* 0x00e00000041879f0 */ /* 0x000fe20008000818 */
[----:B------:R-:W-:Y:S02]  /*a1d0*/  R2UR UR4, R14 ;  /* 0x000000000e0472ca */ /* 0x000fe400000e0000 */
[----:B------:R-:W-:Y:S01]  /*a1e0*/  R2UR UR5, R15 ;  /* 0x000000000f0572ca */ /* 0x000fe200000e0000 */
[----:B------:R-:W-:Y:S01]  /*a1f0*/  IMAD.MOV.U32 R15, RZ, RZ, 0x40000040 ;  /* 0x40000040ff0f7424 */ /* 0x000fe200078e00ff */
[----:B------:R-:W-:Y:S02]  /*a200*/  R2UR UR6, R58 ;  /* 0x000000003a0672ca */ /* 0x000fe400000e0000 */
[----:B------:R-:W-:Y:S02]  /*a210*/  R2UR UR7, R59 ;  /* 0x000000003b0772ca */ /* 0x000fe400000e0000 */
[----:B------:R-:W-:Y:S01]  /*a220*/  IADD3 R14, R11, R13, R0 ;  /* 0x0000000d0b0e7210 */ /* 0x000fe20007ffe000 */
[----:B------:R-:W-:Y:S01]  /*a230*/  IMAD.MOV.U32 R13, RZ, RZ, 0x40000040 ;  /* 0x40000040ff0d7424 */ /* 0x000fe200078e00ff */
[----:B------:R-:W-:-:S02]  /*a240*/  WARPGROUP.DEPBAR.LE gsb0, 0x0 ;  /* 0x00008000000079c5 */ /* 0x000fc40000010000 */
[----:B------:R-:W-:-:S07]  /*a250*/  WARPGROUP.ARRIVE ;  /* 0x00000000000079c5 */ /* 0x000fce0000000000 */
        /* <DEDUP_REMOVED lines=70> */
[----:B------:R-:W-:Y:S02]  /*a6c0*/  FMNMX.FTZ R11, R26, R27, !PT ;  /* 0x0000001b1a0b7209 */ /* 0x000fe40007810000 */
[----:B------:R-:W-:Y:S01]  /*a6d0*/  FSEL R48, R47, -INF , P6 ;  /* 0xff8000002f307808 */ /* 0x000fe20003000000 */
[----:B------:R-:W0:Y:S01]  /*a6e0*/  SHFL.BFLY PT, R12, R15, 0x2, 0x1f ;  /* 0x0c401f000f0c7f89 */ /* 0x000e2200000e0000 */
[----:B------:R-:W-:Y:S02]  /*a6f0*/  FMNMX.FTZ R11, R30, R11, !PT ;  /* 0x0000000b1e0b7209 */ /* 0x000fe40007810000 */
[----:B------:R-:W-:Y:S02]  /*a700*/  FSEL R50, R50, -INF , P5 ;  /* 0xff80000032327808 */ /* 0x000fe40002800000 */
[----:B------:R-:W-:Y:S02]  /*a710*/  FMNMX.FTZ R11, R14, R11, !PT ;  /* 0x0000000b0e0b7209 */ /* 0x000fe40007810000 */
[----:B------:R-:W-:-:S02]  /*a720*/  FSEL R54, R54, -INF , P3 ;  /* 0xff80000036367808 */ /* 0x000fc40001800000 */
[----:B------:R-:W-:Y:S02]  /*a730*/  FMNMX.FTZ R11, R34, R11, !PT ;  /* 0x0000000b220b7209 */ /* 0x000fe40007810000 */
[----:B------:R-:W-:Y:S02]  /*a740*/  FSEL R78, R55, -INF , P2 ;  /* 0xff800000374e7808 */ /* 0x000fe40001000000 */
[----:B------:R-:W-:Y:S02]  /*a750*/  FMNMX.FTZ R11, R36, R11, !PT ;  /* 0x0000000b240b7209 */ /* 0x000fe40007810000 */
[----:B------:R-:W-:Y:S02]  /*a760*/  ISETP.GE.AND P2, PT, R168, 0x41, PT ;  /* 0x00000041a800780c */ /* 0x000fe40003f46270 */
[----:B------:R-:W-:Y:S01]  /*a770*/  FMNMX.FTZ R13, R38, R11, !PT ;  /* 0x0000000b260d7209 */ /* 0x000fe20007810000 */
[----:B------:R-:W-:-:S03]  /*a780*/  IMAD.U32 R11, RZ, RZ, UR4 ;  /* 0x00000004ff0b7e24 */ /* 0x000fc6000f8e00ff */
[----:B------:R-:W-:Y:S02]  /*a790*/  FMNMX.FTZ R13, R40, R13, !PT ;  /* 0x0000000d280d7209 */ /* 0x000fe40007810000 */
[----:B0-----:R-:W-:Y:S02]  /*a7a0*/  FMNMX.FTZ R21, R15, R12, !PT ;  /* 0x0000000c0f157209 */ /* 0x001fe40007810000 */
[----:B------:R-:W-:-:S03]  /*a7b0*/  FMNMX.FTZ R13, R42, R13, !PT ;  /* 0x0000000d2a0d7209 */ /* 0x000fc60007810000 */
[----:B------:R-:W0:Y:S01]  /*a7c0*/  SHFL.BFLY PT, R12, R21, 0x1, 0x1f ;  /* 0x0c201f00150c7f89 */ /* 0x000e2200000e0000 */
[----:B------:R-:W-:-:S04]  /*a7d0*/  FMNMX.FTZ R13, R44, R13, !PT ;  /* 0x0000000d2c0d7209 */ /* 0x000fc80007810000 */
[----:B------:R-:W-:-:S04]  /*a7e0*/  FMNMX.FTZ R13, R46, R13, !PT ;  /* 0x0000000d2e0d7209 */ /* 0x000fc80007810000 */
[----:B------:R-:W-:-:S04]  /*a7f0*/  FMNMX.FTZ R13, R48, R13, !PT ;  /* 0x0000000d300d7209 */ /* 0x000fc80007810000 */
[----:B------:R-:W-:Y:S02]  /*a800*/  FMNMX.FTZ R13, R50, R13, !PT ;  /* 0x0000000d320d7209 */ /* 0x000fe40007810000 */
[----:B0-----:R-:W-:-:S04]  /*a810*/  FMNMX.FTZ R12, R21, R12, !PT ;  /* 0x0000000c150c7209 */ /* 0x001fc80007810000 */
        /* <DEDUP_REMOVED lines=24> */
[----:B------:R-:W-:Y:S01]  /*a9a0*/  FFMA.FTZ R199, R80, R11, -R15 ;  /* 0x0000000b50c77223 */ /* 0x000fe2000001080f */
[----:B------:R1:W-:Y:S08]  /*a9b0*/  MUFU.EX2 R29, R25 ;  /* 0x00000019001d7308 */ /* 0x0003f00000000800 */
[----:B------:R-:W-:Y:S01]  /*a9c0*/  MUFU.EX2 R31, R31 ;  /* 0x0000001f001f7308 */ /* 0x000fe20000000800 */
[----:B-1----:R-:W-:-:S05]  /*a9d0*/  IMAD.MOV.U32 R25, RZ, RZ, 0x40000040 ;  /* 0x40000040ff197424 */ /* 0x002fca00078e00ff */
[----:B------:R-:W-:Y:S02]  /*a9e0*/  R2UR UR11, R25 ;  /* 0x00000000190b72ca */ /* 0x000fe400000e0000 */
[----:B------:R-:W1:Y:S01]  /*a9f0*/  MUFU.EX2 R58, R58 ;  /* 0x0000003a003a7308 */ /* 0x000e620000000800 */
[----:B0-----:R-:W-:-:S07]  /*aa00*/  FMNMX.FTZ R28, R13, R28, !PT ;  /* 0x0000001c0d1c7209 */ /* 0x001fce0007810000 */
[----:B------:R-:W-:Y:S01]  /*aa10*/  MUFU.EX2 R32, R32 ;  /* 0x0000002000207308 */ /* 0x000fe20000000800 */
[----:B------:R-:W0:Y:S07]  /*aa20*/  SHFL.BFLY PT, R21, R28, 0x1, 0x1f ;  /* 0x0c201f001c157f89 */ /* 0x000e2e00000e0000 */
[----:B------:R-:W2:Y:S01]  /*aa30*/  MUFU.EX2 R33, R60 ;  /* 0x0000003c00217308 */ /* 0x000ea20000000800 */
[----:B-1----:R-:W-:-:S07]  /*aa40*/  F2FP.F16.F32.PACK_AB R154, R58, R31 ;  /* 0x0000001f3a9a723e */ /* 0x002fce00000000ff */
[----:B------:R-:W-:Y:S08]  /*aa50*/  MUFU.EX2 R62, R62 ;  /* 0x0000003e003e7308 */ /* 0x000ff00000000800 */
[----:B------:R-:W1:Y:S01]  /*aa60*/  MUFU.EX2 R35, R64 ;  /* 0x0000004000237308 */ /* 0x000e620000000800 */
[----:B0-----:R-:W-:Y:S01]  /*aa70*/  FMNMX.FTZ R21, R28, R21, !PT ;  /* 0x000000151c157209 */ /* 0x001fe20007810000 */
[----:B------:R-:W-:Y:S01]  /*aa80*/  FADD.FTZ R28, R152, R29 ;  /* 0x0000001d981c7221 */ /* 0x000fe20000010000 */
[----:B------:R-:W-:-:S02]  /*aa90*/  F2FP.F16.F32.PACK_AB R152, R29, R152 ;  /* 0x000000981d98723e */ /* 0x000fc400000000ff */
[C---:B------:R-:W-:Y:S01]  /*aaa0*/  FSETP.NEU.FTZ.AND P1, PT, R21.reuse, -INF , PT ;  /* 0xff8000001500780b */ /* 0x040fe20003f3d000 */
[----:B------:R-:W-:Y:S01]  /*aab0*/  FMUL.FTZ R13, R21, R11 ;  /* 0x0000000b150d7220 */ /* 0x000fe20000410000 */
[----:B------:R-:W-:Y:S01]  /*aac0*/  FADD.FTZ R37, R31, R28 ;  /* 0x0000001c1f257221 */ /* 0x000fe20000010000 */
[----:B------:R-:W-:Y:S01]  /*aad0*/  MUFU.EX2 R169, R169 ;  /* 0x000000a900a97308 */ /* 0x000fe20000000800 */
[----:B--2---:R-:W-:Y:S02]  /*aae0*/  F2FP.F16.F32.PACK_AB R156, R33, R32 ;  /* 0x00000020219c723e */ /* 0x004fe400000000ff */
[----:B------:R-:W-:Y:S01]  /*aaf0*/  FSEL R15, R13, RZ, P1 ;  /* 0x000000ff0d0f7208 */ /* 0x000fe20000800000 */
[----:B------:R-:W-:Y:S01]  /*ab00*/  FADD.FTZ R37, R58, R37 ;  /* 0x000000253a257221 */ /* 0x000fe20000010000 */
[----:B------:R-:W-:-:S03]  /*ab10*/  ISETP.NE.AND P1, PT, R65, RZ, PT ;  /* 0x000000ff4100720c */ /* 0x000fc60003f25270 */
        /* <DEDUP_REMOVED lines=9> */
[----:B------:R-:W-:Y:S01]  /*abb0*/  FFMA.FTZ R177, R42, R11, -R15 ;  /* 0x0000000b2ab17223 */ /* 0x000fe2000001080f */
[----:B------:R-:W-:-:S02]  /*abc0*/  @!P1 VIADD R13, R20, 0x38840 ;  /* 0x00038840140d9836 */ /* 0x000fc40000000000 */
[-CC-:B------:R-:W-:Y:S01]  /*abd0*/  FFMA.FTZ R178, R44, R11.reuse, -R15.reuse ;  /* 0x0000000b2cb27223 */ /* 0x180fe2000001080f */
[-CC-:B------:R-:W-:Y:S01]  /*abe0*/  FFMA.FTZ R179, R46, R11.reuse, -R15.reuse ;  /* 0x0000000b2eb37223 */ /* 0x180fe2000001080f */
[-CC-:B------:R-:W-:Y:S01]  /*abf0*/  FFMA.FTZ R181, R48, R11.reuse, -R15.reuse ;  /* 0x0000000b30b57223 */ /* 0x180fe2000001080f */
[----:B------:R-:W0:Y:S01]  /*ac00*/  MUFU.EX2 R27, R27 ;  /* 0x0000001b001b7308 */ /* 0x000e220000000800 */
[-CC-:B------:R-:W-:Y:S01]  /*ac10*/  FFMA.FTZ R182, R50, R11.reuse, -R15.reuse ;  /* 0x0000000b32b67223 */ /* 0x180fe2000001080f */
[-CC-:B------:R-:W-:Y:S01]  /*ac20*/  FFMA.FTZ R183, R24, R11.reuse, -R15.reuse ;  /* 0x0000000b18b77223 */ /* 0x180fe2000001080f */
[-CC-:B------:R-:W-:Y:S01]  /*ac30*/  FFMA.FTZ R197, R54, R11.reuse, -R15.reuse ;  /* 0x0000000b36c57223 */ /* 0x180fe2000001080f */
[----:B------:R-:W-:Y:S01]  /*ac40*/  FFMA.FTZ R201, R78, R11, -R15 ;  /* 0x0000000b4ec97223 */ /* 0x000fe2000001080f */
[----:B------:R-:W-:Y:S02]  /*ac50*/  IMAD.MOV.U32 R15, RZ, RZ, 0x40000040 ;  /* 0x40000040ff0f7424 */ /* 0x000fe400078e00ff */
[----:B------:R-:W-:Y:S01]  /*ac60*/  FADD.FTZ R28, R32, R37 ;  /* 0x00000025201c7221 */ /* 0x000fe20000010000 */
[----:B-1----:R-:W-:Y:S01]  /*ac70*/  F2FP.F16.F32.PACK_AB R158, R35, R62 ;  /* 0x0000003e239e723e */ /* 0x002fe200000000ff */
[----:B------:R-:W1:Y:S01]  /*ac80*/  MUFU.EX2 R30, R30 ;  /* 0x0000001e001e7308 */ /* 0x000e620000000800 */
[----:B------:R-:W-:Y:S01]  /*ac90*/  @!P1 VIADD R20, R20, 0x38860 ;  /* 0x0003886014149836 */ /* 0x000fe20000000000 */
[----:B------:R-:W-:Y:S01]  /*aca0*/  R2UR UR7, R15 ;  /* 0x000000000f0772ca */ /* 0x000fe200000e0000 */
[----:B------:R-:W-:-:S03]  /*acb0*/  FADD.FTZ R25, R33, R28 ;  /* 0x0000001c21197221 */ /* 0x000fc60000010000 */
[----:B------:R-:W-:Y:S01]  /*acc0*/  @!P1 PRMT R20, RZ, 0x654, R20 ;  /* 0x00000654ff149816 */ /* 0x000fe20000000014 */
[----:B------:R-:W-:Y:S01]  /*acd0*/  FADD.FTZ R198, R62, R25 ;  /* 0x000000193ec67221 */ /* 0x000fe20000010000 */
[----:B------:R2:W3:Y:S01]  /*ace0*/  MUFU.EX2 R155, R14 ;  /* 0x0000000e009b7308 */ /* 0x0004e20000000800 */
[----:B0-----:R-:W-:Y:S01]  /*acf0*/  FADD.FTZ R15, R26, R27 ;  /* 0x0000001b1a0f7221 */ /* 0x001fe20000010000 */
[----:B------:R-:W-:Y:S01]  /*ad00*/  F2FP.F16.F32.PACK_AB R153, R27, R26 ;  /* 0x0000001a1b99723e */ /* 0x000fe200000000ff */
[----:B------:R-:W-:-:S05]  /*ad10*/  FADD.FTZ R198, R35, R198 ;  /* 0x000000c623c67221 */ /* 0x000fca0000010000 */
[----:B------:R-:W0:Y:S01]  /*ad20*/  MUFU.EX2 R34, R34 ;  /* 0x0000002200227308 */ /* 0x000e220000000800 */
[----:B--2---:R-:W-:Y:S02]  /*ad30*/  @!P1 PRMT R14, RZ, 0x654, R13 ;  /* 0x00000654ff0e9816 */ /* 0x004fe4000000000d */
[----:B------:R-:W-:Y:S02]  /*ad40*/  LOP3.LUT R13, R56, 0x2000000, RZ, 0xfc, !PT ;  /* 0x02000000380d7812 */ /* 0x000fe400078efcff */
[----:B------:R2:W-:Y:S03]  /*ad50*/  @!P1 SYNCS.ARRIVE.TRANS64.RED.A1T0 RZ, [R14+URZ], RZ ;  /* 0x000000ff0eff99a7 */ /* 0x0005e6000810043f */
[----:B------:R-:W4:Y:S01]  /*ad60*/  MUFU.EX2 R157, R36 ;  /* 0x00000024009d7308 */ /* 0x000f220000000800 */
[----:B--2---:R-:W-:-:S07]  /*ad70*/  IMAD R14, R18, 0x1000, R13 ;  /* 0x00001000120e7824 */ /* 0x004fce00078e020d */
[----:B------:R-:W2:Y:S01]  /*ad80*/  MUFU.EX2 R159, R38 ;  /* 0x00000026009f7308 */ /* 0x000ea20000000800 */
[C---:B------:R-:W-:Y:S01]  /*ad90*/  VIADD R24, R14.reuse, 0x80 ;  /* 0x000000800e187836 */ /* 0x040fe20000000000 */
[----:B------:R-:W-:-:S04]  /*ada0*/  R2UR UR6, R14 ;  /* 0x000000000e0672ca */ /* 0x000fc800000e0000 */
[----:B------:R-:W-:Y:S01]  /*adb0*/  R2UR UR10, R24 ;  /* 0x00000000180a72ca */ /* 0x000fe200000e0000 */
[----:B-1----:R-:W-:Y:S01]  /*adc0*/  FADD.FTZ R24, R30, R15 ;  /* 0x0000000f1e187221 */ /* 0x002fe20000010000 */
[----:B------:R-:W1:Y:S03]  /*add0*/  MUFU.EX2 R176, R176 ;  /* 0x000000b000b07308 */ /* 0x000e660000000800 */
[C---:B---3--:R-:W-:Y:S01]  /*ade0*/  FADD.FTZ R15, R155.reuse, R24 ;  /* 0x000000189b0f7221 */ /* 0x048fe20000010000 */
[----:B------:R-:W-:Y:S01]  /*adf0*/  F2FP.F16.F32.PACK_AB R155, R155, R30 ;  /* 0x0000001e9b9b723e */ /* 0x000fe200000000ff */
[----:B------:R-:W-:Y:S02]  /*ae00*/  BAR.SYNC.DEFER_BLOCKING 0xf, 0x100 ;  /* 0x03c4000000007b1d */ /* 0x000fe40000010000 */
[----:B0-----:R-:W-:Y:S01]  /*ae10*/  FADD.FTZ R24, R34, R15 ;  /* 0x0000000f22187221 */ /* 0x001fe20000010000 */
[----:B------:R-:W-:-:S03]  /*ae20*/  IMAD.MOV.U32 R15, RZ, RZ, 0x40000040 ;  /* 0x40000040ff0f7424 */ /* 0x000fc600078e00ff */
[----:B------:R-:W0:Y:S01]  /*ae30*/  MUFU.EX2 R170, R170 ;  /* 0x000000aa00aa7308 */ /* 0x000e220000000800 */
[C---:B----4-:R-:W-:Y:S01]  /*ae40*/  FADD.FTZ R24, R157.reuse, R24 ;  /* 0x000000189d187221 */ /* 0x050fe20000010000 */
[----:B------:R-:W-:-:S03]  /*ae50*/  F2FP.F16.F32.PACK_AB R157, R157, R34 ;  /* 0x000000229d9d723e */ /* 0x000fc600000000ff */
[----:B--2---:R-:W-:Y:S01]  /*ae60*/  FADD.FTZ R200, R159, R24 ;  /* 0x000000189fc87221 */ /* 0x004fe20000010000 */
[C---:B-1----:R-:W-:Y:S02]  /*ae70*/  F2FP.F16.F32.PACK_AB R159, R176.reuse, R159 ;  /* 0x0000009fb09f723e */ /* 0x042fe400000000ff */
[----:B------:R-:W-:Y:S01]  /*ae80*/  MUFU.EX2 R171, R171 ;  /* 0x000000ab00ab7308 */ /* 0x000fe20000000800 */
[----:B------:R-:W-:-:S07]  /*ae90*/  FADD.FTZ R200, R176, R200 ;  /* 0x000000c8b0c87221 */ /* 0x000fce0000010000 */
[----:B------:R-:W1:Y:S01]  /*aea0*/  MUFU.EX2 R172, R172 ;  /* 0x000000ac00ac7308 */ /* 0x000e620000000800 */
[----:B0-----:R-:W-:Y:S01]  /*aeb0*/  F2FP.F16.F32.PACK_AB R160, R170, R169 ;  /* 0x000000a9aaa0723e */ /* 0x001fe200000000ff */
[----:B------:R0:W-:Y:S01]  /*aec0*/  STSM.16.M88.4 [R195+0x36400], R152 ;  /* 0x03640098c3007844 */ /* 0x0001e20000000200 */
[----:B------:R-:W-:-:S03]  /*aed0*/  FADD.FTZ R169, R169, R198 ;  /* 0x000000c6a9a97221 */ /* 0x000fc60000010000 */
[----:B------:R2:W-:Y:S01]  /*aee0*/  STSM.16.M88.4 [R209], R156 ;  /* 0x0000009cd1007844 */ /* 0x0005e20000000200 */
[----:B------:R-:W-:Y:S01]  /*aef0*/  FADD.FTZ R170, R170, R169 ;  /* 0x000000a9aaaa7221 */ /* 0x000fe20000010000 */
[----:B------:R-:W-:Y:S08]  /*af00*/  MUFU.EX2 R177, R177 ;  /* 0x000000b100b17308 */ /* 0x000ff00000000800 */
[----:B------:R-:W3:Y:S01]  /*af10*/  MUFU.EX2 R178, R178 ;  /* 0x000000b200b27308 */ /* 0x000ee20000000800 */
[----:B-1----:R-:W-:Y:S01]  /*af20*/  F2FP.F16.F32.PACK_AB R162, R172, R171 ;  /* 0x000000abaca2723e */ /* 0x002fe200000000ff */
[----:B------:R-:W-:-:S04]  /*af30*/  FADD.FTZ R171, R171, R170 ;  /* 0x000000aaabab7221 */ /* 0x000fc80000010000 */
[----:B------:R-:W-:Y:S02]  /*af40*/  FADD.FTZ R172, R172, R171 ;  /* 0x000000abacac7221 */ /* 0x000fe40000010000 */
[----:B------:R-:W1:Y:S08]  /*af50*/  MUFU.EX2 R179, R179 ;  /* 0x000000b300b37308 */ /* 0x000e700000000800 */
[----:B------:R-:W4:Y:S01]  /*af60*/  MUFU.EX2 R181, R181 ;  /* 0x000000b500b57308 */ /* 0x000f220000000800 */
[----:B---3--:R-:W-:Y:S01]  /*af70*/  F2FP.F16.F32.PACK_AB R161, R178, R177 ;  /* 0x000000b1b2a1723e */ /* 0x008fe200000000ff */
[----:B------:R-:W-:-:S04]  /*af80*/  FADD.FTZ R177, R177, R200 ;  /* 0x000000c8b1b17221 */ /* 0x000fc80000010000 */
[----:B------:R-:W-:Y:S02]  /*af90*/  FADD.FTZ R178, R178, R177 ;  /* 0x000000b1b2b27221 */ /* 0x000fe40000010000 */
[----:B------:R-:W-:Y:S02]  /*afa0*/  MUFU.EX2 R173, R173 ;  /* 0x000000ad00ad7308 */ /* 0x000fe40000000800 */
[----:B-1----:R-:W-:-:S06]  /*afb0*/  FADD.FTZ R178, R179, R178 ;  /* 0x000000b2b3b27221 */ /* 0x002fcc0000010000 */
[----:B------:R-:W1:Y:S01]  /*afc0*/  MUFU.EX2 R174, R174 ;  /* 0x000000ae00ae7308 */ /* 0x000e620000000800 */
[C---:B----4-:R-:W-:Y:S01]  /*afd0*/  F2FP.F16.F32.PACK_AB R163, R181.reuse, R179 ;  /* 0x000000b3b5a3723e */ /* 0x050fe200000000ff */
[----:B------:R-:W-:-:S04]  /*afe0*/  FADD.FTZ R181, R181, R178 ;  /* 0x000000b2b5b57221 */ /* 0x000fc80000010000 */
[----:B------:R2:W-:Y:S02]  /*aff0*/  STSM.16.M88.4 [R196], R160 ;  /* 0x000000a0c4007844 */ /* 0x0005e40000000200 */
[----:B------:R-:W3:Y:S08]  /*b000*/  MUFU.EX2 R175, R175 ;  /* 0x000000af00af7308 */ /* 0x000ef00000000800 */
[----:B------:R-:W4:Y:S01]  /*b010*/  MUFU.EX2 R199, R199 ;  /* 0x000000c700c77308 */ /* 0x000f220000000800 */
[----:B-1----:R-:W-:Y:S01]  /*b020*/  F2FP.F16.F32.PACK_AB R164, R174, R173 ;  /* 0x000000adaea4723e */ /* 0x002fe200000000ff */
[----:B------:R-:W-:-:S04]  /*b030*/  FADD.FTZ R173, R173, R172 ;  /* 0x000000acadad7221 */ /* 0x000fc80000010000 */
[----:B------:R-:W-:Y:S02]  /*b040*/  FADD.FTZ R174, R174, R173 ;  /* 0x000000adaeae7221 */ /* 0x000fe40000010000 */
[----:B------:R-:W-:Y:S02]  /*b050*/  MUFU.EX2 R182, R182 ;  /* 0x000000b600b67308 */ /* 0x000fe40000000800 */
[----:B---3--:R-:W-:-:S06]  /*b060*/  FADD.FTZ R174, R175, R174 ;  /* 0x000000aeafae7221 */ /* 0x008fcc0000010000 */
[----:B------:R-:W1:Y:S01]  /*b070*/  MUFU.EX2 R183, R183 ;  /* 0x000000b700b77308 */ /* 0x000e620000000800 */
[C---:B----4-:R-:W-:Y:S01]  /*b080*/  F2FP.F16.F32.PACK_AB R166, R199.reuse, R175 ;  /* 0x000000afc7a6723e */ /* 0x050fe200000000ff */
[----:B------:R-:W-:-:S06]  /*b090*/  FADD.FTZ R199, R199, R174 ;  /* 0x000000aec7c77221 */ /* 0x000fcc0000010000 */
[----:B------:R-:W3:Y:S08]  /*b0a0*/  MUFU.EX2 R197, R197 ;  /* 0x000000c500c57308 */ /* 0x000ef00000000800 */
[----:B------:R-:W4:Y:S01]  /*b0b0*/  MUFU.EX2 R201, R201 ;  /* 0x000000c900c97308 */ /* 0x000f220000000800 */
[----:B-1----:R-:W-:Y:S01]  /*b0c0*/  F2FP.F16.F32.PACK_AB R165, R183, R182 ;  /* 0x000000b6b7a5723e */ /* 0x002fe200000000ff */
[----:B------:R-:W-:-:S04]  /*b0d0*/  FADD.FTZ R182, R182, R181 ;  /* 0x000000b5b6b67221 */ /* 0x000fc80000010000 */
[----:B------:R-:W-:-:S04]  /*b0e0*/  FADD.FTZ R182, R183, R182 ;  /* 0x000000b6b7b67221 */ /* 0x000fc80000010000 */
[----:B---3--:R-:W-:Y:S01]  /*b0f0*/  FADD.FTZ R182, R197, R182 ;  /* 0x000000b6c5b67221 */ /* 0x008fe20000010000 */
[----:B----4-:R-:W-:-:S03]  /*b100*/  F2FP.F16.F32.PACK_AB R167, R201, R197 ;  /* 0x000000c5c9a7723e */ /* 0x010fc600000000ff */
[----:B------:R-:W-:Y:S02]  /*b110*/  FADD.FTZ R201, R201, R182 ;  /* 0x000000b6c9c97221 */ /* 0x000fe40000010000 */
[----:B------:R2:W-:Y:S01]  /*b120*/  STSM.16.M88.4 [R208], R164 ;  /* 0x000000a4d0007844 */ /* 0x0005e20000000200 */
[----:B------:R-:W-:-:S06]  /*b130*/  WARPGROUP.ARRIVE ;  /* 0x00000000000079c5 */ /* 0x000fcc0000000000 */
[----:B------:R-:W-:Y:S03]  /*b140*/  HGMMA.64x256x16.F32 R24, R152, gdesc[UR4].tnspB, RZ, !UPT, gsb0 ;  /* 0x43e0000498187df0 */ /* 0x000fe6000c0008ff */
[----:B------:R-:W-:Y:S02]  /*b150*/  WARPGROUP.DEPBAR.LE gsb0, 0x0 ;  /* 0x00008000000079c5 */ /* 0x000fe40000010000 */
[----:B------:R-:W-:Y:S01]  /*b160*/  WARPGROUP.ARRIVE ;  /* 0x00000000000079c5 */ /* 0x000fe20000000000 */
[C---:B0-----:R-:W-:Y:S02]  /*b170*/  VIADD R152, R14.reuse, 0x100 ;  /* 0x000001000e987836 */ /* 0x041fe40000000000 */
[----:B------:R-:W-:Y:S02]  /*b180*/  IMAD.MOV.U32 R153, RZ, RZ, 0x40000040 ;  /* 0x40000040ff997424 */ /* 0x000fe400078e00ff */
[----:B------:R-:W-:-:S15]  /*b190*/  VIADD R14, R14, 0x180 ;  /* 0x000001800e0e7836 */ /* 0x000fde0000000000 */
[----:B------:R-:W-:-:S03]  /*b1a0*/  NOP ;  /* 0x0000000000007918 */ /* 0x000fc60000000000 */
        /* <DEDUP_REMOVED lines=24> */
[----:B------:R-:W-:Y:S02]  /*b330*/  VIADD R15, R180, 0xfffffffe ;  /* 0xfffffffeb40f7836 */ /* 0x000fe40000000000 */
[----:B------:R-:W-:Y:S02]  /*b340*/  IMAD.MOV.U32 R200, RZ, RZ, R21 ;  /* 0x000000ffffc87224 */ /* 0x000fe400078e0015 */
[----:B------:R-:W-:Y:S02]  /*b350*/  IMAD.MOV.U32 R197, RZ, RZ, R12 ;  /* 0x000000ffffc57224 */ /* 0x000fe400078e000c */
[----:B------:R-:W-:-:S07]  /*b360*/  IMAD.MOV.U32 R198, RZ, RZ, R18 ;  /* 0x000000ffffc67224 */ /* 0x000fce00078e0012 */
.L_x_4615:
[----:B------:R-:W-:Y:S01]  /*b370*/  VIADD R18, R198, 0x1 ;  /* 0x00000001c6127836 */ /* 0x000fe20000000000 */
[C---:B------:R-:W-:Y:S01]  /*b380*/  ISETP.GT.AND P2, PT, R15.reuse, RZ, PT ;  /* 0x000000ff0f00720c */ /* 0x040fe20003f44270 */
[----:B------:R-:W-:-:S03]  /*b390*/  VIADD R15, R15, 0xffffffff ;  /* 0xffffffff0f0f7836 */ /* 0x000fc60000000000 */
[----:B------:R-:W-:-:S04]  /*b3a0*/  ISETP.NE.AND P3, PT, R18, 0x2, PT ;  /* 0x000000021200780c */ /* 0x000fc80003f65270 */
[----:B------:R-:W-:Y:S02]  /*b3b0*/  SEL R12, RZ, 0x1, P3 ;  /* 0x00000001ff0c7807 */ /* 0x000fe40001800000 */
[----:B------:R-:W-:Y:S02]  /*b3c0*/  SEL R18, R18, RZ, P3 ;  /* 0x000000ff12127207 */ /* 0x000fe40001800000 */
[----:B------:R-:W-:Y:S01]  /*b3d0*/  LOP3.LUT R23, R23, R12, RZ, 0x3c, !PT ;  /* 0x0000000c17177212 */ /* 0x000fe200078e3cff */
[----:B---3--:R-:W-:Y:S06]  /*b3e0*/  @!P0 BRA `(.L_x_4605) ;  /* 0x0000000000048947 */ /* 0x008fec0003800000 */
[----:B------:R-:W-:Y:S01]  /*b3f0*/  BPT.TRAP 0x1 ;  /* 0x000000040000795c */ /* 0x000fe20000300000 */
.L_x_4605:
[----:B------:R-:W-:Y:S01]  /*b400*/  IMAD R14, R18, 0x8, R2 ;  /* 0x00000008120e7824 */ /* 0x000fe200078e0202 */
[----:B------:R-:W-:-:S04]  /*b410*/  SHF.L.U32 R11, R23, 0x1f, RZ ;  /* 0x0000001f170b7819 */ /* 0x000fc800000006ff */
[----:B------:R0:W1:Y:S01]  /*b420*/  SYNCS.PHASECHK.TRANS64.TRYWAIT P3, [R14+URZ+0x38830], R11 ;  /* 0x0388300b0e0075a7 */ /* 0x000062000806017f */
[----:B------:R-:W-:Y:S05]  /*b430*/  @!P0 BRA `(.L_x_4606) ;  /* 0x0000000000048947 */ /* 0x000fea0003800000 */
[----:B------:R-:W-:Y:S01]  /*b440*/  BPT.TRAP 0x1 ;  /* 0x000000040000795c */ /* 0x000fe20000300000 */
.L_x_4606:
[----:B------:R-:W-:Y:S01]  /*b450*/  VIADD R12, R2, 0x20400 ;  /* 0x00020400020c7836 */ /* 0x000fe20000000000 */
[----:B------:R-:W-:Y:S01]  /*b460*/  BSSY B1, `(.L_x_4607) ;  /* 0x0000009000017945 */ /* 0x000fe20003800000 */
[----:B------:R-:W-:Y:S02]  /*b470*/  IMAD R154, R18, 0x200, R3 ;  /* 0x00000200129a7824 */ /* 0x000fe400078e0203 */
[----:B------:R-:W-:Y:S01]  /*b480*/  IMAD.MOV.U32 R155, RZ, RZ, 0x40000040 ;  /* 0x40000040ff9b7424 */ /* 0x000fe200078e00ff */
[----:B------:R-:W-:-:S04]  /*b490*/  SHF.R.U32.HI R12, RZ, 0x4, R12 ;  /* 0x00000004ff0c7819 */ /* 0x000fc8000001160c */
[----:B------:R-:W-:-:S04]  /*b4a0*/  LOP3.LUT R12, R12, 0x3fff, RZ, 0xc0, !PT ;  /* 0x00003fff0c0c7812 */ /* 0x000fc800078ec0ff */
[----:B--2---:R-:W-:Y:S01]  /*b4b0*/  LOP3.LUT R20, R12, 0x10000, RZ, 0xfc, !PT ;  /* 0x000100000c147812 */ /* 0x004fe200078efcff */
[----:B-1----:R-:W-:Y:S06]  /*b4c0*/  @P3 BRA `(.L_x_4608) ;  /* 0x0000000000083947 */ /* 0x002fec0003800000 */
[----:B------:R-:W1:Y:S02]  /*b4d0*/  SYNCS.PHASECHK.TRANS64.TRYWAIT P3, [R14+URZ+0x38830], R11 ;  /* 0x0388300b0e0075a7 */ /* 0x000e64000806017f */
[----:B-1----:R-:W-:Y:S05]  /*b4e0*/  @!P3 BRA `(.L_x_4609) ;  /* 0x0000010c0008b947 */ /* 0x002fea0003800000 */
.L_x_4608:
[----:B------:R-:W-:Y:S05]  /*b4f0*/  BSYNC B1 ;  /* 0x0000000000017941 */ /* 0x000fea0003800000 */
.L_x_4607:
        /* <DEDUP_REMOVED lines=14> */
[----:B------:R-:W-:Y:S01]  /*b5e0*/  WARPGROUP.ARRIVE ;  /* 0x00000000000079c5 */ /* 0x000fe20000000000 */
[----:B------:R-:W-:Y:S02]  /*b5f0*/  R2UR UR8, R4 ;  /* 0x00000000040872ca */ /* 0x000fe400000e0000 */
[----:B------:R-:W-:Y:S02]  /*b600*/  R2UR UR9, R5 ;  /* 0x00000000050972ca */ /* 0x000fe400000e0000 */
[----:B------:R-:W-:Y:S01]  /*b610*/  R2UR UR14, R20 ;  /* 0x00000000140e72ca */ /* 0x000fe200000e0000 */
[----:B------:R-:W-:Y:S01]  /*b620*/  HGMMA.64x64x16.F32 R152, gdesc[UR4], RZ, !UPT, gsb0 ;  /* 0x00e00000049879f0 */ /* 0x000fe2000c0008ff */
[----:B------:R-:W-:-:S02]  /*b630*/  R2UR UR15, R21 ;  /* 0x00000000150f72ca */ /* 0x000fc400000e0000 */
[----:B------:R-:W-:Y:S02]  /*b640*/  R2UR UR12, R6 ;  /* 0x00000000060c72ca */ /* 0x000fe400000e0000 */
        /* <DEDUP_REMOVED lines=13> */
[----:B------:R-:W-:Y:S05]  /*b720*/  @!P0 BRA `(.L_x_4610) ;  /* 0x0000000000048947 */ /* 0x000fea0003800000 */
[----:B------:R-:W-:Y:S01]  /*b730*/  BPT.TRAP 0x1 ;  /* 0x000000040000795c */ /* 0x000fe20000300000 */
.L_x_4610:
[----:B------:R2:W3:Y:S01]  /*b740*/  SYNCS.PHASECHK.TRANS64.TRYWAIT P3, [R14+URZ+0x38850], R11 ;  /* 0x0388500b0e0075a7 */ /* 0x0004e2000806017f */
[----:B------:R-:W-:Y:S05]  /*b750*/  @!P0 BRA `(.L_x_4611) ;  /* 0x0000000000048947 */ /* 0x000fea0003800000 */
[----:B------:R-:W-:Y:S01]  /*b760*/  BPT.TRAP 0x1 ;  /* 0x000000040000795c */ /* 0x000fe20000300000 */
.L_x_4611:
[----:B------:R-:W-:Y:S04]  /*b770*/  BSSY B1, `(.L_x_4612) ;  /* 0x0000004000017945 */ /* 0x000fe80003800000 */
[----:B---3--:R-:W-:Y:S05]  /*b780*/  @P3 BRA `(.L_x_4613) ;  /* 0x0000000000083947 */ /* 0x008fea0003800000 */
[----:B------:R-:W3:Y:S02]  /*b790*/  SYNCS.PHASECHK.TRANS64.TRYWAIT P3, [R14+URZ+0x38850], R11 ;  /* 0x0388500b0e0075a7 */ /* 0x000ee4000806017f */
[----:B---3--:R-:W-:Y:S05]  /*b7a0*/  @!P3 BRA `(.L_x_4614) ;  /* 0x00000108006cb947 */ /* 0x008fea0003800000 */
.L_x_4613:
[----:B------:R-:W-:Y:S05]  /*b7b0*/  BSYNC B1 ;  /* 0x0000000000017941 */ /* 0x000fea0003800000 */
.L_x_4612:
[----:B0123--:R-:W-:Y:S01]  /*b7c0*/  VIADD R11, R2, 0x26400 ;  /* 0x00026400020b7836 */ /* 0x00ffe20000000000 */
[----:B------:R-:W-:Y:S01]  /*b7d0*/  WARPGROUP.ARRIVE ;  /* 0x00000000000079c5 */ /* 0x000fe20000000000 */
[----:B------:R-:W-:-:S05]  /*b7e0*/  VIADD R204, R0, 0x6 ;  /* 0x0000000600cc7836 */ /* 0x000fca0000000000 */
[----:B------:R-:W0:Y:S01]  /*b7f0*/  S2R R12, SR_TID.X ;  /* 0x00000000000c7919 */ /* 0x000e220000002100 */
[----:B------:R-:W-:Y:S01]  /*b800*/  VIADD R20, R0, 0x200 ;  /* 0x0000020000147836 */ /* 0x000fe20000000000 */
[----:B------:R-:W-:Y:S01]  /*b810*/  SHF.R.U32.HI R11, RZ, 0x4, R11 ;  /* 0x00000004ff0b7819 */ /* 0x000fe2000001160b */
[----:B------:R-:W-:Y:S02]  /*b820*/  IMAD R202, R18, 0x1000, R10 ;  /* 0x0000100012ca7824 */ /* 0x000fe400078e020a */
[----:B------:R-:W-:Y:S01]  /*b830*/  IMAD.MOV.U32 R203, RZ, RZ, 0x40000040 ;  /* 0x40000040ffcb7424 */ /* 0x000fe200078e00ff */
[----:B------:R-:W-:Y:S01]  /*b840*/  LOP3.LUT R11, R11, 0x3fff, RZ, 0xc0, !PT ;  /* 0x00003fff0b0b7812 */ /* 0x000fe200078ec0ff */
[----:B------:R-:W-:Y:S01]  /*b850*/  IMAD.MOV.U32 R207, RZ, RZ, 0x40000040 ;  /* 0x40000040ffcf7424 */ /* 0x000fe200078e00ff */
[C---:B------:R-:W-:Y:S01]  /*b860*/  R2UR UR6, R202.reuse ;  /* 0x00000000ca0672ca */ /* 0x040fe200000e0000 */
[----:B------:R-:W-:Y:S01]  /*b870*/  IMAD.MOV.U32 R205, RZ, RZ, 0x40000040 ;  /* 0x40000040ffcd7424 */ /* 0x000fe200078e00ff */
[----:B------:R-:W-:Y:S01]  /*b880*/  LOP3.LUT R0, R11, 0x10000, RZ, 0xfc, !PT ;  /* 0x000100000b007812 */ /* 0x000fe200078efcff */
[----:B------:R-:W-:Y:S01]  /*b890*/  IMAD.MOV.U32 R21, RZ, RZ, 0x40000040 ;  /* 0x40000040ff157424 */ /* 0x000fe200078e00ff */
[----:B------:R-:W-:Y:S01]  /*b8a0*/  R2UR UR7, R203 ;  /* 0x00000000cb0772ca */ /* 0x000fe200000e0000 */
[----:B------:R-:W-:Y:S01]  /*b8b0*/  VIADD R203, R202, 0x800 ;  /* 0x00000800cacb7836 */ /* 0x000fe20000000000 */
[----:B------:R-:W-:Y:S01]  /*b8c0*/  R2UR UR5, R207 ;  /* 0x00000000cf0572ca */ /* 0x000fe200000e0000 */
[----:B------:R-:W-:-:S02]  /*b8d0*/  IMAD.MOV.U32 R206, RZ, RZ, R0 ;  /* 0x000000ffffce7224 */ /* 0x000fc400078e0000 */
[----:B------:R-:W-:-:S03]  /*b8e0*/  IMAD.MOV.U32 R207, RZ, RZ, 0x40000040 ;  /* 0x40000040ffcf7424 */ /* 0x000fc600078e00ff */
[----:B------:R-:W-:Y:S01]  /*b8f0*/  R2UR UR4, R206 ;  /* 0x00000000ce0472ca */ /* 0x000fe200000e0000 */
[----:B------:R-:W-:Y:S01]  /*b900*/  VIADD R206, R0, 0x2 ;  /* 0x0000000200ce7836 */ /* 0x000fe20000000000 */
[----:B0-----:R-:W-:-:S11]  /*b910*/  SHF.R.U32.HI R12, RZ, 0x7, R12 ;  /* 0x00000007ff0c7819 */ /* 0x001fd6000001160c */
[----:B------:R-:W-:Y:S01]  /*b920*/  HGMMA.64x64x16.F32 R152, gdesc[UR4], R152, gsb0 ;  /* 0x00e00000049879f0 */ /* 0x000fe20008000898 */
[----:B------:R-:W-:Y:S01]  /*b930*/  R2UR UR4, R206 ;  /* 0x00000000ce0472ca */ /* 0x000fe200000e0000 */
[----:B------:R-:W-:Y:S01]  /*b940*/  VIADD R206, R202, 0x2 ;  /* 0x00000002cace7836 */ /* 0x000fe20000000000 */
[----:B------:R-:W-:Y:S01]  /*b950*/  R2UR UR5, R207 ;  /* 0x00000000cf0572ca */ /* 0x000fe200000e0000 */
[----:B------:R-:W-:Y:S01]  /*b960*/  IMAD.MOV.U32 R207, RZ, RZ, 0x40000040 ;  /* 0x40000040ffcf7424 */ /* 0x000fe200078e00ff */
[----:B------:R-:W0:Y:S02]  /*b970*/  SHFL.IDX PT, R11, R12, RZ, 0x1f ;  /* 0x00001fff0c0b7589 */ /* 0x000e2400000e0000 */
[----:B------:R-:W-:Y:S01]  /*b980*/  R2UR UR6, R206 ;  /* 0x00000000ce0672ca */ /* 0x000fe200000e0000 */
[----:B------:R-:W-:Y:S01]  /*b990*/  VIADD R206, R0, 0x4 ;  /* 0x0000000400ce7836 */ /* 0x000fe20000000000 */
[----:B------:R-:W-:Y:S01]  /*b9a0*/  R2UR UR7, R207 ;  /* 0x00000000cf0772ca */ /* 0x000fe200000e0000 */
[----:B------:R-:W-:Y:S01]  /*b9b0*/  IMAD.MOV.U32 R207, RZ, RZ, 0x40000040 ;  /* 0x40000040ffcf7424 */ /* 0x000fe200078e00ff */
[----:B0-----:R-:W-:-:S04]  /*b9c0*/  ISETP.GT.AND P3, PT, R11, 0x7f, PT ;  /* 0x0000007f0b00780c */ /* 0x001fc80003f64270 */
[----:B------:R-:W-:Y:S01]  /*b9d0*/  SEL R12, RZ, 0x2, !P3 ;  /* 0x00000002ff0c7807 */ /* 0x000fe20005800000 */
[----:B------:R-:W-:Y:S02]  /*b9e0*/  WARPGROUP.DEPBAR.LE gsb0, 0x0 ;  /* 0x00008000000079c5 */ /* 0x000fe40000010000 */
[----:B------:R-:W-:-:S06]  /*b9f0*/  WARPGROUP.ARRIVE ;  /* 0x00000000000079c5 */ /* 0x000fcc0000000000 */
[----:B------:R-:W-:Y:S01]  /*ba00*/  HGMMA.64x64x16.F32 R152, gdesc[UR4], R152, gsb0 ;  /* 0x00e00000049879f0 */ /* 0x000fe20008000898 */
[----:B------:R-:W-:Y:S01]  /*ba10*/  R2UR UR4, R206 ;  /* 0x00000000ce0472ca */ /* 0x000fe200000e0000 */
[----:B------:R-:W-:Y:S01]  /*ba20*/  VIADD R206, R202, 0x4 ;  /* 0x00000004cace7836 */ /* 0x000fe20000000000 */
[----:B------:R-:W-:Y:S01]  /*ba30*/  R2UR UR5, R207 ;  /* 0x00000000cf0572ca */ /* 0x000fe200000e0000 */
[----:B------:R-:W-:-:S03]  /*ba40*/  IMAD.MOV.U32 R207, RZ, RZ, 0x40000040 ;  /* 0x40000040ffcf7424 */ /* 0x000fc600078e00ff */
[----:B------:R-:W-:Y:S01]  /*ba50*/  R2UR UR6, R206 ;  /* 0x00000000ce0672ca */ /* 0x000fe200000e0000 */
[----:B------:R-:W-:Y:S01]  /*ba60*/  IMAD.MOV.U32 R206, RZ, RZ, 0x28 ;  /* 0x00000028ffce7424 */ /* 0x000fe200078e00ff */
[----:B------:R-:W-:Y:S01]  /*ba70*/  R2UR UR7, R207 ;  /* 0x00000000cf0772ca */ /* 0x000fe200000e0000 */
[----:B------:R-:W-:-:S03]  /*ba80*/  IMAD.MOV.U32 R207, RZ, RZ, 0xa00 ;  /* 0x00000a00ffcf7424 */ /* 0x000fc600078e00ff */
[----:B------:R-:W-:Y:S02]  /*ba90*/  SEL R206, R206, 0x26, P3 ;  /* 0x00000026cece7807 */ /* 0x000fe40001800000 */
[----:B------:R-:W-:Y:S02]  /*baa0*/  SEL R207, R207, 0x980, P3 ;  /* 0x00000980cfcf7807 */ /* 0x000fe40001800000 */
[----:B------:R-:W-:Y:S02]  /*bab0*/  LOP3.LUT R206, R206, 0x6, RZ, 0xc0, !PT ;  /* 0x00000006cece7812 */ /* 0x000fe400078ec0ff */
[----:B------:R-:W-:Y:S01]  /*bac0*/  LOP3.LUT R207, R207, 0xa00, RZ, 0xc0, !PT ;  /* 0x00000a00cfcf7812 */ /* 0x000fe200078ec0ff */
        /* <DEDUP_REMOVED lines=8> */
[----:B------:R-:W-:Y:S01]  /*bb50*/  VIADD R204, R0, 0x800 ;  /* 0x0000080000cc7836 */ /* 0x000fe20000000000 */
[----:B------:R-:W-:Y:S01]  /*bb60*/  R2UR UR7, R205 ;  /* 0x00000000cd0772ca */ /* 0x000fe200000e0000 */
[----:B------:R-:W-:-:S05]  /*bb70*/  IMAD.MOV.U32 R205, RZ, RZ, 0x4 ;  /* 0x00000004ffcd7424 */ /* 0x000fca00078e00ff */
[----:B------:R-:W-:Y:S01]  /*bb80*/  SEL R11, R205, 0x2, P3 ;  /* 0x00000002cd0b7807 */ /* 0x000fe20001800000 */
        /* <DEDUP_REMOVED lines=150> */
[----:B------:R-:W-:Y:S02]  /*c4f0*/  R2UR UR4, R20 ;  /* 0x00000000140472ca */ /* 0x000fe400000e0000 */
[----:B------:R-:W-:Y:S01]  /*c500*/  R2UR UR5, R21 ;  /* 0x00000000150572ca */ /* 0x000fe200000e0000 */
[----:B------:R-:W-:Y:S01]  /*c510*/  VIADD R21, R0, 0xa00 ;  /* 0x00000a0000157836 */ /* 0x000fe20000000000 */
[----:B------:R-:W-:Y:S01]  /*c520*/  SEL R20, R205, 0x6, !P3 ;  /* 0x00000006cd147807 */ /* 0x000fe20005800000 */
[----:B------:R-:W-:-:S04]  /*c530*/  IMAD.MOV.U32 R205, RZ, RZ, 0x40000040 ;  /* 0x40000040ffcd7424 */ /* 0x000fc800078e00ff */
[----:B------:R-:W-:Y:S01]  /*c540*/  IMAD.IADD R204, R204, 0x1, R20 ;  /* 0x00000001cccc7824 */ /* 0x000fe200078e0214 */
[----:B------:R-:W-:Y:S02]  /*c550*/  WARPGROUP.DEPBAR.LE gsb0, 0x0 ;  /* 0x00008000000079c5 */ /* 0x000fe40000010000 */
[----:B------:R-:W-:-:S06]  /*c560*/  WARPGROUP.ARRIVE ;  /* 0x00000000000079c5 */ /* 0x000fcc0000000000 */
[----:B------:R-:W-:Y:S01]  /*c570*/  HGMMA.64x64x16.F32 R152, gdesc[UR4], R152, gsb0 ;  /* 0x00e00000049879f0 */ /* 0x000fe20008000898 */
[----:B------:R-:W-:Y:S01]  /*c580*/  R2UR UR4, R204 ;  /* 0x00000000cc0472ca */ /* 0x000fe200000e0000 */
[----:B------:R-:W-:Y:S01]  /*c590*/  IMAD.IADD R204, R203, 0x1, R20 ;  /* 0x00000001cbcc7824 */ /* 0x000fe200078e0214 */
[----:B------:R-:W-:Y:S01]  /*c5a0*/  R2UR UR5, R205 ;  /* 0x00000000cd0572ca */ /* 0x000fe200000e0000 */
[----:B------:R-:W-:Y:S02]  /*c5b0*/  IMAD.MOV.U32 R205, RZ, RZ, 0x40000040 ;  /* 0x40000040ffcd7424 */ /* 0x000fe400078e00ff */
[----:B------:R-:W-:Y:S01]  /*c5c0*/  VIADD R203, R202, 0xa00 ;  /* 0x00000a00cacb7836 */ /* 0x000fe20000000000 */
[----:B------:R-:W-:Y:S02]  /*c5d0*/  R2UR UR6, R204 ;  /* 0x00000000cc0672ca */ /* 0x000fe400000e0000 */
[----:B------:R-:W-:Y:S01]  /*c5e0*/  R2UR UR7, R205 ;  /* 0x00000000cd0772ca */ /* 0x000fe200000e0000 */
[----:B------:R-:W-:Y:S01]  /*c5f0*/  IMAD.MOV.U32 R205, RZ, RZ, 0x40000040 ;  /* 0x40000040ffcd7424 */ /* 0x000fe200078e00ff */
[----:B------:R-:W-:-:S02]  /*c600*/  IADD3 R204, R206, R207, R0 ;  /* 0x000000cfcecc7210 */ /* 0x000fc40007ffe000 */
[----:B------:R-:W-:Y:S01]  /*c610*/  IADD3 R206, R206, R207, R202 ;  /* 0x000000cfcece7210 */ /* 0x000fe20007ffe0ca */
        /* <DEDUP_REMOVED lines=37> */
[----:B------:R-:W-:Y:S02]  /*c870*/  IMAD.MOV.U32 R205, RZ, RZ, 0x40000040 ;  /* 0x40000040ffcd7424 */ /* 0x000fe400078e00ff */
[----:B------:R-:W-:Y:S01]  /*c880*/  VIADD R21, R0, 0xc00 ;  /* 0x00000c0000157836 */ /* 0x000fe20000000000 */
[----:B------:R-:W-:Y:S02]  /*c890*/  WARPGROUP.DEPBAR.LE gsb0, 0x0 ;  /* 0x00008000000079c5 */ /* 0x000fe40000010000 */
[----:B------:R-:W-:-:S07]  /*c8a0*/  WARPGROUP.ARRIVE ;  /* 0x00000000000079c5 */ /* 0x000fce0000000000 */
        /* <DEDUP_REMOVED lines=71> */
[----:B------:R-:W-:Y:S02]  /*cd20*/  R2UR UR6, R206 ;  /* 0x00000000ce0672ca */ /* 0x000fe400000e0000 */
[----:B------:R-:W-:Y:S01]  /*cd30*/  R2UR UR7, R207 ;  /* 0x00000000cf0772ca */ /* 0x000fe200000e0000 */
[----:B------:R-:W-:Y:S02]  /*cd40*/  WARPGROUP.DEPBAR.LE gsb0, 0x0 ;  /* 0x00008000000079c5 */ /* 0x000fe40000010000 */
[----:B------:R-:W-:-:S10]  /*cd50*/  WARPGROUP.ARRIVE ;  /* 0x00000000000079c5 */ /* 0x000fd40000000000 */
        /* <DEDUP_REMOVED lines=15> */
[----:B------:R-:W-:Y:S02]  /*ce50*/  IMAD.MOV.U32 R205, RZ, RZ, 0x40000040 ;  /* 0x40000040ffcd7424 */ /* 0x000fe400078e00ff */
[----:B------:R-:W-:Y:S01]  /*ce60*/  IMAD.MOV.U32 R11, RZ, RZ, 0x1000 ;  /* 0x00001000ff0b7424 */ /* 0x000fe200078e00ff */
[----:B------:R-:W-:Y:S01]  /*ce70*/  R2UR UR6, R204 ;  /* 0x00000000cc0672ca */ /* 0x000fe200000e0000 */
[----:B------:R-:W-:Y:S01]  /*ce80*/  IMAD.IADD R204, R20, 0x1, R21 ;  /* 0x0000000114cc7824 */ /* 0x000fe200078e0215 */
[----:B------:R-:W-:Y:S01]  /*ce90*/  R2UR UR7, R205 ;  /* 0x00000000cd0772ca */ /* 0x000fe200000e0000 */
[----:B------:R-:W-:Y:S01]  /*cea0*/  IMAD.IADD R20, R203, 0x1, R20 ;  /* 0x00000001cb147824 */ /* 0x000fe200078e0214 */
[----:B------:R-:W-:Y:S01]  /*ceb0*/  SEL R11, R11, 0xf80, P3 ;  /* 0x00000f800b0b7807 */ /* 0x000fe20001800000 */
[----:B------:R-:W-:-:S02]  /*cec0*/  IMAD.MOV.U32 R205, RZ, RZ, 0x40000040 ;  /* 0x40000040ffcd7424 */ /* 0x000fc400078e00ff */
[----:B------:R-:W-:Y:S01]  /*ced0*/  IMAD.MOV.U32 R21, RZ, RZ, 0x40000040 ;  /* 0x40000040ff157424 */ /* 0x000fe200078e00ff */
[----:B------:R-:W-:Y:S01]  /*cee0*/  LOP3.LUT R11, R11, 0x1e00, RZ, 0xc0, !PT ;  /* 0x00001e000b0b7812 */ /* 0x000fe200078ec0ff */
        /* <DEDUP_REMOVED lines=9> */
[----:B------:R-:W-:Y:S02]  /*cf80*/  R2UR UR4, R20 ;  /* 0x00000000140472ca */ /* 0x000fe400000e0000 */
[----:B------:R-:W-:Y:S01]  /*cf90*/  R2UR UR5, R21 ;  /* 0x00000000150572ca */ /* 0x000fe200000e0000 */
[----:B------:R-:W-:Y:S01]  /*cfa0*/  IMAD.MOV.U32 R21, RZ, RZ, 0x40000040 ;  /* 0x40000040ff157424 */ /* 0x000fe200078e00ff */
[----:B------:R-:W-:Y:S01]  /*cfb0*/  IADD3 R20, R203, R11, R0 ;  /* 0x0000000bcb147210 */ /* 0x000fe20007ffe000 */
[----:B------:R-:W-:Y:S01]  /*cfc0*/  IMAD.MOV.U32 R203, RZ, RZ, 0x40000040 ;  /* 0x40000040ffcb7424 */ /* 0x000fe200078e00ff */
[----:B------:R-:W-:-:S02]  /*cfd0*/  WARPGROUP.DEPBAR.LE gsb0, 0x0 ;  /* 0x00008000000079c5 */ /* 0x000fc40000010000 */
[----:B------:R-:W-:-:S07]  /*cfe0*/  WARPGROUP.ARRIVE ;  /* 0x00000000000079c5 */ /* 0x000fce0000000000 */
[----:B------:R-:W-:Y:S01]  /*cff0*/  HGMMA.64x64x16.F32 R152, gdesc[UR4], R152, gsb0 ;  /* 0x00e00000049879f0 */ /* 0x000fe20008000898 */
[----:B------:R-:W-:Y:S01]  /*d000*/  R2UR UR4, R20 ;  /* 0x00000000140472ca */ /* 0x000fe200000e0000 */
[----:B------:R-:W-:Y:S01]  /*d010*/  IMAD R20, R18, 0x1000, R13 ;  /* 0x0000100012147824 */ /* 0x000fe200078e020d */
        /* <DEDUP_REMOVED lines=8> */
[----:B------:R-:W-:Y:S01]  /*d0a0*/  ULDC UR4, c[0x0][0xa80] ;  /* 0x0002a00000047ab9 */ /* 0x000fe20000000800 */
[----:B------:R-:W-:Y:S01]  /*d0b0*/  R2UR UR6, R20 ;  /* 0x00000000140672ca */ /* 0x000fe200000e0000 */
[----:B------:R-:W-:Y:S02]  /*d0c0*/  WARPGROUP.DEPBAR.LE gsb0, 0x0 ;  /* 0x00008000000079c5 */ /* 0x000fe40000010000 */
        /* <DEDUP_REMOVED lines=31> */
[----:B------:R-:W-:-:S03]  /*d2c0*/  FMNMX.FTZ R21, R183, R21, !PT ;  /* 0x00000015b7157209 */ /* 0x000fc60007810000 */
[----:B------:R-:W0:Y:S04]  /*d2d0*/  SHFL.BFLY PT, R11, R12, 0x2, 0x1f ;  /* 0x0c401f000c0b7f89 */ /* 0x000e2800000e0000 */
[----:B------:R-:W1:Y:S01]  /*d2e0*/  SHFL.BFLY PT, R205, R21, 0x2, 0x1f ;  /* 0x0c401f0015cd7f89 */ /* 0x000e6200000e0000 */
[----:B0-----:R-:W-:Y:S02]  /*d2f0*/  FMNMX.FTZ R12, R12, R11, !PT ;  /* 0x0000000b0c0c7209 */ /* 0x001fe40007810000 */
[----:B-1----:R-:W-:-:S03]  /*d300*/  FMNMX.FTZ R21, R21, R205, !PT ;  /* 0x000000cd15157209 */ /* 0x002fc60007810000 */
[----:B------:R-:W0:Y:S02]  /*d310*/  SHFL.BFLY PT, R11, R12, 0x1, 0x1f ;  /* 0x0c201f000c0b7f89 */ /* 0x000e2400000e0000 */
[----:B0-----:R-:W-:Y:S01]  /*d320*/  FMNMX.FTZ R12, R12, R11, !PT ;  /* 0x0000000b0c0c7209 */ /* 0x001fe20007810000 */
[----:B------:R-:W-:-:S04]  /*d330*/  IMAD.U32 R11, RZ, RZ, UR4 ;  /* 0x00000004ff0b7e24 */ /* 0x000fc8000f8e00ff */
[C---:B------:R-:W-:Y:S01]  /*d340*/  FMUL.FTZ R203, R12.reuse, R11 ;  /* 0x0000000b0ccb7220 */ /* 0x040fe20000410000 */
[----:B------:R-:W-:-:S03]  /*d350*/  FADD.FTZ R197, -R12, R197 ;  /* 0x000000c50cc57221 */ /* 0x000fc60000010100 */
[-CC-:B------:R-:W-:Y:S01]  /*d360*/  FFMA.FTZ R204, R156, R11.reuse, -R203.reuse ;  /* 0x0000000b9ccc7223 */ /* 0x180fe200000108cb */
[-CC-:B------:R-:W-:Y:S01]  /*d370*/  FFMA.FTZ R156, R160, R11.reuse, -R203.reuse ;  /* 0x0000000ba09c7223 */ /* 0x180fe200000108cb */
[-CC-:B------:R-:W-:Y:S01]  /*d380*/  FFMA.FTZ R160, R164, R11.reuse, -R203.reuse ;  /* 0x0000000ba4a07223 */ /* 0x180fe200000108cb */
[-C--:B------:R-:W-:Y:S01]  /*d390*/  FMUL.FTZ R197, R197, R11.reuse ;  /* 0x0000000bc5c57220 */ /* 0x080fe20000410000 */
[----:B------:R-:W0:Y:S01]  /*d3a0*/  SHFL.BFLY PT, R164, R21, 0x1, 0x1f ;  /* 0x0c201f0015a47f89 */ /* 0x000e2200000e0000 */
[-CC-:B------:R-:W-:Y:S01]  /*d3b0*/  FFMA.FTZ R152, R152, R11.reuse, -R203.reuse ;  /* 0x0000000b98987223 */ /* 0x180fe200000108cb */
[-CC-:B------:R-:W-:Y:S01]  /*d3c0*/  FFMA.FTZ R153, R153, R11.reuse, -R203.reuse ;  /* 0x0000000b99997223 */ /* 0x180fe200000108cb */
[----:B------:R1:W2:Y:S01]  /*d3d0*/  MUFU.EX2 R202, R197 ;  /* 0x000000c500ca7308 */ /* 0x0002a20000000800 */
        /* <DEDUP_REMOVED lines=8> */
[-CC-:B-1----:R-:W-:Y:S01]  /*d460*/  FFMA.FTZ R197, R165, R11.reuse, -R203.reuse ;  /* 0x0000000ba5c57223 */ /* 0x182fe200000108cb */
[-CC-:B------:R-:W-:Y:S01]  /*d470*/  FFMA.FTZ R177, R177, R11.reuse, -R203.reuse ;  /* 0x0000000bb1b17223 */ /* 0x180fe200000108cb */
[-CC-:B------:R-:W-:Y:S01]  /*d480*/  FFMA.FTZ R180, R180, R11.reuse, -R203.reuse ;  /* 0x0000000bb4b47223 */ /* 0x180fe200000108cb */
[----:B------:R-:W-:-:S04]  /*d490*/  FFMA.FTZ R181, R181, R11, -R203 ;  /* 0x0000000bb5b57223 */ /* 0x000fc800000108cb */
[----:B------:R-:W-:Y:S01]  /*d4a0*/  MUFU.EX2 R153, R153 ;  /* 0x0000009900997308 */ /* 0x000fe20000000800 */
[-C--:B--2---:R-:W-:Y:S01]  /*d4b0*/  FMUL.FTZ R24, R24, R202.reuse ;  /* 0x000000ca18187220 */ /* 0x084fe20000410000 */
[-C--:B------:R-:W-:Y:S01]  /*d4c0*/  FMUL.FTZ R25, R25, R202.reuse ;  /* 0x000000ca19197220 */ /* 0x080fe20000410000 */
[-C--:B------:R-:W-:Y:S01]  /*d4d0*/  FMUL.FTZ R28, R28, R202.reuse ;  /* 0x000000ca1c1c7220 */ /* 0x080fe20000410000 */
[----:B------:R-:W-:Y:S01]  /*d4e0*/  FMUL.FTZ R29, R29, R202 ;  /* 0x000000ca1d1d7220 */ /* 0x000fe20000410000 */
[----:B0-----:R-:W-:Y:S01]  /*d4f0*/  FMNMX.FTZ R21, R21, R164, !PT ;  /* 0x000000a415157209 */ /* 0x001fe20007810000 */
[-C--:B------:R-:W-:Y:S01]  /*d500*/  FMUL.FTZ R32, R32, R202.reuse ;  /* 0x000000ca20207220 */ /* 0x080fe20000410000 */
[-C--:B------:R-:W-:Y:S01]  /*d510*/  FMUL.FTZ R33, R33, R202.reuse ;  /* 0x000000ca21217220 */ /* 0x080fe20000410000 */
[----:B------:R-:W-:Y:S01]  /*d520*/  MUFU.EX2 R204, R204 ;  /* 0x000000cc00cc7308 */ /* 0x000fe20000000800 */
[-C--:B------:R-:W-:Y:S01]  /*d530*/  FMUL.FTZ R36, R36, R202.reuse ;  /* 0x000000ca24247220 */ /* 0x080fe20000410000 */
[C---:B------:R-:W-:Y:S01]  /*d540*/  FADD.FTZ R164, -R21.reuse, R200 ;  /* 0x000000c815a47221 */ /* 0x040fe20000010100 */
[-C--:B------:R-:W-:Y:S01]  /*d550*/  FMUL.FTZ R205, R21, R11.reuse ;  /* 0x0000000b15cd7220 */ /* 0x080fe20000410000 */
[-C--:B------:R-:W-:Y:S01]  /*d560*/  FMUL.FTZ R37, R37, R202.reuse ;  /* 0x000000ca25257220 */ /* 0x080fe20000410000 */
[----:B------:R-:W-:Y:S01]  /*d570*/  FMUL.FTZ R40, R40, R202 ;  /* 0x000000ca28287220 */ /* 0x000fe20000410000 */
[-C--:B------:R-:W-:Y:S01]  /*d580*/  FMUL.FTZ R164, R164, R11.reuse ;  /* 0x0000000ba4a47220 */ /* 0x080fe20000410000 */
[-CC-:B------:R-:W-:Y:S01]  /*d590*/  FFMA.FTZ R154, R154, R11.reuse, -R205.reuse ;  /* 0x0000000b9a9a7223 */ /* 0x180fe200000108cd */
[-CC-:B------:R-:W-:Y:S01]  /*d5a0*/  FFMA.FTZ R206, R155, R11.reuse, -R205.reuse ;  /* 0x0000000b9bce7223 */ /* 0x180fe200000108cd */
[-CC-:B------:R-:W-:Y:S01]  /*d5b0*/  FFMA.FTZ R155, R158, R11.reuse, -R205.reuse ;  /* 0x0000000b9e9b7223 */ /* 0x180fe200000108cd */
[-CC-:B------:R-:W-:Y:S01]  /*d5c0*/  FFMA.FTZ R158, R162, R11.reuse, -R205.reuse ;  /* 0x0000000ba29e7223 */ /* 0x180fe200000108cd */
[----:B------:R-:W-:Y:S01]  /*d5d0*/  IMAD.MOV R162, RZ, RZ, -R194 ;  /* 0x000000ffffa27224 */ /* 0x000fe200078e0ac2 */
[----:B------:R-:W0:Y:S01]  /*d5e0*/  MUFU.EX2 R164, R164 ;  /* 0x000000a400a47308 */ /* 0x000e220000000800 */
[-CC-:B------:R-:W-:Y:S01]  /*d5f0*/  FFMA.FTZ R165, R159, R11.reuse, -R205.reuse ;  /* 0x0000000b9fa57223 */ /* 0x180fe200000108cd */
[-CC-:B------:R-:W-:Y:S01]  /*d600*/  FFMA.FTZ R159, R163, R11.reuse, -R205.reuse ;  /* 0x0000000ba39f7223 */ /* 0x180fe200000108cd */
[----:B------:R-:W-:Y:S01]  /*d610*/  FFMA.FTZ R200, R166, R11, -R205 ;  /* 0x0000000ba6c87223 */ /* 0x000fe200000108cd */
[----:B------:R-:W-:Y:S01]  /*d620*/  ISETP.NE.AND P3, PT, R193, R162, PT ;  /* 0x000000a2c100720c */ /* 0x000fe20003f65270 */
[----:B------:R-:W-:-:S02]  /*d630*/  @!P1 VIADD R162, R14, 0x38840 ;  /* 0x000388400ea29836 */ /* 0x000fc40000000000 */
[-CC-:B------:R-:W-:Y:S01]  /*d640*/  FFMA.FTZ R203, R167, R11.reuse, -R205.reuse ;  /* 0x0000000ba7cb7223 */ /* 0x180fe200000108cd */
[-CC-:B------:R-:W-:Y:S01]  /*d650*/  FFMA.FTZ R170, R170, R11.reuse, -R205.reuse ;  /* 0x0000000baaaa7223 */ /* 0x180fe200000108cd */
[----:B------:R-:W1:Y:S01]  /*d660*/  MUFU.EX2 R154, R154 ;  /* 0x0000009a009a7308 */ /* 0x000e620000000800 */
[-CC-:B------:R-:W-:Y:S01]  /*d670*/  FFMA.FTZ R171, R171, R11.reuse, -R205.reuse ;  /* 0x0000000babab7223 */ /* 0x180fe200000108cd */
[----:B------:R-:W-:Y:S01]  /*d680*/  @!P1 PRMT R162, RZ, 0x654, R162 ;  /* 0x00000654ffa29816 */ /* 0x000fe200000000a2 */
[-CC-:B------:R-:W-:Y:S01]  /*d690*/  FFMA.FTZ R174, R174, R11.reuse, -R205.reuse ;  /* 0x0000000baeae7223 */ /* 0x180fe200000108cd */
[-CC-:B------:R-:W-:Y:S01]  /*d6a0*/  FFMA.FTZ R175, R175, R11.reuse, -R205.reuse ;  /* 0x0000000bafaf7223 */ /* 0x180fe200000108cd */
[-CC-:B------:R-:W-:Y:S01]  /*d6b0*/  FFMA.FTZ R178, R178, R11.reuse, -R205.reuse ;  /* 0x0000000bb2b27223 */ /* 0x180fe200000108cd */
[----:B------:R2:W-:Y:S01]  /*d6c0*/  @!P1 SYNCS.ARRIVE.TRANS64.RED.A1T0 RZ, [R162+URZ], RZ ;  /* 0x000000ffa2ff99a7 */ /* 0x0005e2000810043f */
[----:B------:R-:W-:Y:S01]  /*d6d0*/  FFMA.FTZ R179, R179, R11, -R205 ;  /* 0x0000000bb3b37223 */ /* 0x000fe200000108cd */
[----:B------:R-:W3:Y:S01]  /*d6e0*/  MUFU.EX2 R206, R206 ;  /* 0x000000ce00ce7308 */ /* 0x000ee20000000800 */
[----:B------:R-:W-:-:S02]  /*d6f0*/  @!P3 IMAD R163, R198, 0x40, R191 ;  /* 0x00000040c6a3b824 */ /* 0x000fc400078e02bf */
[-C--:B0-----:R-:W-:Y:S01]  /*d700*/  FMUL.FTZ R26, R26, R164.reuse ;  /* 0x000000a41a1a7220 */ /* 0x081fe20000410000 */
[-C--:B------:R-:W-:Y:S01]  /*d710*/  FMUL.FTZ R27, R27, R164.reuse ;  /* 0x000000a41b1b7220 */ /* 0x080fe20000410000 */
[-C--:B------:R-:W-:Y:S01]  /*d720*/  FMUL.FTZ R30, R30, R164.reuse ;  /* 0x000000a41e1e7220 */ /* 0x080fe20000410000 */
[----:B------:R-:W-:Y:S02]  /*d730*/  @!P3 IMAD R163, R163, 0x4, R2 ;  /* 0x00000004a3a3b824 */ /* 0x000fe400078e0202 */
[-CC-:B--2---:R-:W-:Y:S01]  /*d740*/  FFMA.FTZ R162, R182, R11.reuse, -R205.reuse ;  /* 0x0000000bb6a27223 */ /* 0x184fe200000108cd */
[----:B------:R-:W-:Y:S01]  /*d750*/  FFMA.FTZ R205, R183, R11, -R205 ;  /* 0x0000000bb7cd7223 */ /* 0x000fe200000108cd */
[----:B------:R-:W0:Y:S01]  /*d760*/  MUFU.EX2 R155, R155 ;  /* 0x0000009b009b7308 */ /* 0x000e220000000800 */
[----:B-1----:R-:W-:Y:S01]  /*d770*/  FFMA.FTZ R201, R164, R201, R154 ;  /* 0x000000c9a4c97223 */ /* 0x002fe2000001009a */
[----:B------:R-:W-:Y:S01]  /*d780*/  @!P3 STS [R163+0x38400], R202 ;  /* 0x038400caa300b388 */ /* 0x000fe20000000800 */
[-C--:B------:R-:W-:Y:S01]  /*d790*/  FMUL.FTZ R31, R31, R164.reuse ;  /* 0x000000a41f1f7220 */ /* 0x080fe20000410000 */
[-C--:B------:R-:W-:Y:S01]  /*d7a0*/  FMUL.FTZ R34, R34, R164.reuse ;  /* 0x000000a422227220 */ /* 0x080fe20000410000 */
[-C--:B------:R-:W-:Y:S01]  /*d7b0*/  FMUL.FTZ R35, R35, R164.reuse ;  /* 0x000000a423237220 */ /* 0x080fe20000410000 */
[----:B------:R1:W-:Y:S01]  /*d7c0*/  @!P3 STS [R163+0x38420], R164 ;  /* 0x038420a4a300b388 */ /* 0x0003e20000000800 */
        /* <DEDUP_REMOVED lines=10> */
[----:B0-----:R-:W-:Y:S01]  /*d870*/  FADD.FTZ R201, R155, R201 ;  /* 0x000000c99bc97221 */ /* 0x001fe20000010000 */
[----:B-1----:R-:W-:Y:S01]  /*d880*/  FFMA.FTZ R163, R202, R199, R152 ;  /* 0x000000c7caa37223 */ /* 0x002fe20000010098 */
[----:B------:R-:W-:Y:S01]  /*d890*/  F2FP.F16.F32.PACK_AB R152, R153, R152 ;  /* 0x000000989998723e */ /* 0x000fe200000000ff */
[-C--:B------:R-:W-:Y:S01]  /*d8a0*/  FMUL.FTZ R51, R51, R164.reuse ;  /* 0x000000a433337220 */ /* 0x080fe20000410000 */
[----:B------:R-:W-:Y:S01]  /*d8b0*/  FMUL.FTZ R54, R54, R164 ;  /* 0x000000a436367220 */ /* 0x000fe20000410000 */
[----:B------:R-:W-:Y:S01]  /*d8c0*/  FADD.FTZ R163, R153, R163 ;  /* 0x000000a399a37221 */ /* 0x000fe20000010000 */
[----:B------:R-:W-:Y:S01]  /*d8d0*/  F2FP.F16.F32.PACK_AB R153, R206, R154 ;  /* 0x0000009ace99723e */ /* 0x000fe200000000ff */
[----:B------:R-:W0:Y:S01]  /*d8e0*/  MUFU.EX2 R157, R157 ;  /* 0x0000009d009d7308 */ /* 0x000e220000000800 */
[C---:B--2---:R-:W-:Y:S01]  /*d8f0*/  FADD.FTZ R201, R165.reuse, R201 ;  /* 0x000000c9a5c97221 */ /* 0x044fe20000010000 */
[----:B------:R-:W-:Y:S01]  /*d900*/  FADD.FTZ R163, R204, R163 ;  /* 0x000000a3cca37221 */ /* 0x000fe20000010000 */
[----:B------:R-:W-:Y:S01]  /*d910*/  F2FP.F16.F32.PACK_AB R155, R165, R155 ;  /* 0x0000009ba59b723e */ /* 0x000fe200000000ff */
[-C--:B------:R-:W-:Y:S01]  /*d920*/  FMUL.FTZ R55, R55, R164.reuse ;  /* 0x000000a437377220 */ /* 0x080fe20000410000 */
[-C--:B------:R-:W-:Y:S01]  /*d930*/  FMUL.FTZ R58, R58, R164.reuse ;  /* 0x000000a43a3a7220 */ /* 0x080fe20000410000 */
[-C--:B------:R-:W-:Y:S01]  /*d940*/  FMUL.FTZ R59, R59, R164.reuse ;  /* 0x000000a43b3b7220 */ /* 0x080fe20000410000 */
[-C--:B------:R-:W-:Y:S01]  /*d950*/  FMUL.FTZ R62, R62, R164.reuse ;  /* 0x000000a43e3e7220 */ /* 0x080fe20000410000 */
[----:B------:R-:W1:Y:S01]  /*d960*/  MUFU.EX2 R156, R156 ;  /* 0x0000009c009c7308 */ /* 0x000e620000000800 */
[----:B---3--:R-:W-:Y:S01]  /*d970*/  FADD.FTZ R182, R158, R201 ;  /* 0x000000c99eb67221 */ /* 0x008fe20000010000 */
[-C--:B------:R-:W-:Y:S01]  /*d980*/  FMUL.FTZ R63, R63, R164.reuse ;  /* 0x000000a43f3f7220 */ /* 0x080fe20000410000 */
[-C--:B------:R-:W-:Y:S01]  /*d990*/  FMUL.FTZ R66, R66, R164.reuse ;  /* 0x000000a442427220 */ /* 0x080fe20000410000 */
[-C--:B------:R-:W-:Y:S01]  /*d9a0*/  FMUL.FTZ R67, R67, R164.reuse ;  /* 0x000000a443437220 */ /* 0x080fe20000410000 */
[-C--:B------:R-:W-:Y:S01]  /*d9b0*/  FMUL.FTZ R70, R70, R164.reuse ;  /* 0x000000a446467220 */ /* 0x080fe20000410000 */
[-C--:B------:R-:W-:Y:S01]  /*d9c0*/  FMUL.FTZ R71, R71, R164.reuse ;  /* 0x000000a447477220 */ /* 0x080fe20000410000 */
[----:B------:R-:W-:Y:S01]  /*d9d0*/  FMUL.FTZ R74, R74, R164 ;  /* 0x000000a44a4a7220 */ /* 0x000fe20000410000 */
[----:B------:R-:W2:Y:S01]  /*d9e0*/  MUFU.EX2 R161, R161 ;  /* 0x000000a100a17308 */ /* 0x000ea20000000800 */
[C---:B0-----:R-:W-:Y:S01]  /*d9f0*/  FADD.FTZ R163, R157.reuse, R163 ;  /* 0x000000a39da37221 */ /* 0x041fe20000010000 */
[----:B------:R-:W-:Y:S01]  /*da00*/  F2FP.F16.F32.PACK_AB R154, R157, R204 ;  /* 0x000000cc9d9a723e */ /* 0x000fe200000000ff */
[----:B------:R-:W-:Y:S01]  /*da10*/  BAR.SYNC.DEFER_BLOCKING 0xf, 0x100 ;  /* 0x03c4000000007b1d */ /* 0x000fe20000010000 */
[-C--:B------:R-:W-:Y:S01]  /*da20*/  FMUL.FTZ R75, R75, R164.reuse ;  /* 0x000000a44b4b7220 */ /* 0x080fe20000410000 */
[-C--:B------:R-:W-:Y:S01]  /*da30*/  FMUL.FTZ R78, R78, R164.reuse ;  /* 0x000000a44e4e7220 */ /* 0x080fe20000410000 */
[-C--:B------:R-:W-:Y:S01]  /*da40*/  FMUL.FTZ R79, R79, R164.reuse ;  /* 0x000000a44f4f7220 */ /* 0x080fe20000410000 */
[-C--:B------:R-:W-:Y:S01]  /*da50*/  FMUL.FTZ R82, R82, R164.reuse ;  /* 0x000000a452527220 */ /* 0x080fe20000410000 */
[-C--:B------:R-:W-:Y:S01]  /*da60*/  FMUL.FTZ R83, R83, R164.reuse ;  /* 0x000000a453537220 */ /* 0x080fe20000410000 */
[----:B------:R-:W0:Y:S01]  /*da70*/  MUFU.EX2 R159, R159 ;  /* 0x0000009f009f7308 */ /* 0x000e220000000800 */
[----:B-1----:R-:W-:Y:S01]  /*da80*/  FADD.FTZ R163, R156, R163 ;  /* 0x000000a39ca37221 */ /* 0x002fe20000010000 */
[-C--:B------:R-:W-:Y:S01]  /*da90*/  FMUL.FTZ R86, R86, R164.reuse ;  /* 0x000000a456567220 */ /* 0x080fe20000410000 */
[-C--:B------:R-:W-:Y:S01]  /*daa0*/  FMUL.FTZ R87, R87, R164.reuse ;  /* 0x000000a457577220 */ /* 0x080fe20000410000 */
[-C--:B------:R-:W-:Y:S01]  /*dab0*/  FMUL.FTZ R90, R90, R164.reuse ;  /* 0x000000a45a5a7220 */ /* 0x080fe20000410000 */
[-C--:B------:R-:W-:Y:S01]  /*dac0*/  FMUL.FTZ R91, R91, R164.reuse ;  /* 0x000000a45b5b7220 */ /* 0x080fe20000410000 */
[-C--:B------:R-:W-:Y:S01]  /*dad0*/  FMUL.FTZ R94, R94, R164.reuse ;  /* 0x000000a45e5e7220 */ /* 0x080fe20000410000 */
[----:B------:R-:W-:Y:S01]  /*dae0*/  FMUL.FTZ R95, R95, R164 ;  /* 0x000000a45f5f7220 */ /* 0x000fe20000410000 */
[----:B------:R-:W1:Y:S01]  /*daf0*/  MUFU.EX2 R160, R160 ;  /* 0x000000a000a07308 */ /* 0x000e620000000800 */
[C---:B--2---:R-:W-:Y:S01]  /*db00*/  FADD.FTZ R198, R161.reuse, R163 ;  /* 0x000000a3a1c67221 */ /* 0x044fe20000010000 */
[----:B------:R-:W-:Y:S01]  /*db10*/  F2FP.F16.F32.PACK_AB R156, R161, R156 ;  /* 0x0000009ca19c723e */ /* 0x000fe200000000ff */
        /* <DEDUP_REMOVED lines=8> */
[-C--:B------:R-:W-:Y:S01]  /*dba0*/  FMUL.FTZ R107, R107, R164.reuse ;  /* 0x000000a46b6b7220 */ /* 0x080fe20000410000 */
[-C--:B------:R-:W-:Y:S01]  /*dbb0*/  FMUL.FTZ R110, R110, R164.reuse ;  /* 0x000000a46e6e7220 */ /* 0x080fe20000410000 */
[-C--:B------:R-:W-:Y:S01]  /*dbc0*/  FMUL.FTZ R111, R111, R164.reuse ;  /* 0x000000a46f6f7220 */ /* 0x080fe20000410000 */
[-C--:B------:R-:W-:Y:S01]  /*dbd0*/  FMUL.FTZ R114, R114, R164.reuse ;  /* 0x000000a472727220 */ /* 0x080fe20000410000 */
[-C--:B------:R-:W-:Y:S01]  /*dbe0*/  FMUL.FTZ R115, R115, R164.reuse ;  /* 0x000000a473737220 */ /* 0x080fe20000410000 */
[----:B------:R-:W-:Y:S01]  /*dbf0*/  MUFU.EX2 R200, R200 ;  /* 0x000000c800c87308 */ /* 0x000fe20000000800 */
[----:B-1----:R-:W-:Y:S01]  /*dc00*/  FADD.FTZ R198, R160, R198 ;  /* 0x000000c6a0c67221 */ /* 0x002fe20000010000 */
[-C--:B------:R-:W-:Y:S01]  /*dc10*/  FMUL.FTZ R118, R118, R164.reuse ;  /* 0x000000a476767220 */ /* 0x080fe20000410000 */
[-C--:B------:R-:W-:Y:S01]  /*dc20*/  FMUL.FTZ R119, R119, R164.reuse ;  /* 0x000000a477777220 */ /* 0x080fe20000410000 */
[-C--:B------:R-:W-:Y:S01]  /*dc30*/  FMUL.FTZ R122, R122, R164.reuse ;  /* 0x000000a47a7a7220 */ /* 0x080fe20000410000 */
[-C--:B------:R-:W-:Y:S01]  /*dc40*/  FMUL.FTZ R123, R123, R164.reuse ;  /* 0x000000a47b7b7220 */ /* 0x080fe20000410000 */
[-C--:B------:R-:W-:Y:S01]  /*dc50*/  FMUL.FTZ R126, R126, R164.reuse ;  /* 0x000000a47e7e7220 */ /* 0x080fe20000410000 */
[----:B------:R-:W-:Y:S01]  /*dc60*/  FMUL.FTZ R127, R127, R164 ;  /* 0x000000a47f7f7220 */ /* 0x000fe20000410000 */
[----:B------:R-:W0:Y:S01]  /*dc70*/  MUFU.EX2 R203, R203 ;  /* 0x000000cb00cb7308 */ /* 0x000e220000000800 */
[----:B--2---:R-:W-:Y:S01]  /*dc80*/  F2FP.F16.F32.PACK_AB R158, R197, R160 ;  /* 0x000000a0c59e723e */ /* 0x004fe200000000ff */
        /* <DEDUP_REMOVED lines=78> */
[----:B------:R-:W0:Y:S01]  /*e170*/  MUFU.EX2 R177, R177 ;  /* 0x000000b100b17308 */ /* 0x000e220000000800 */
[----:B-1----:R-:W-:Y:S01]  /*e180*/  F2FP.F16.F32.PACK_AB R163, R175, R174 ;  /* 0x000000aeafa3723e */ /* 0x002fe200000000ff */
[----:B------:R-:W-:Y:S01]  /*e190*/  FMUL.FTZ R149, R149, R202 ;  /* 0x000000ca95957220 */ /* 0x000fe20000410000 */
[----:B------:R1:W-:Y:S01]  /*e1a0*/  STSM.16.M88.4 [R195+0x36400], R152 ;  /* 0x03640098c3007844 */ /* 0x0003e20000000200 */
[----:B------:R-:W-:Y:S01]  /*e1b0*/  FADD.FTZ R182, R200, R182 ;  /* 0x000000b6c8b67221 */ /* 0x000fe20000010000 */
[----:B------:R-:W-:Y:S01]  /*e1c0*/  FADD.FTZ R197, R197, R198 ;  /* 0x000000c6c5c57221 */ /* 0x000fe20000010000 */
[----:B------:R-:W-:Y:S01]  /*e1d0*/  @!P1 VIADD R14, R14, 0x38860 ;  /* 0x000388600e0e9836 */ /* 0x000fe20000000000 */
[----:B------:R3:W-:Y:S01]  /*e1e0*/  STSM.16.M88.4 [R209], R156 ;  /* 0x0000009cd1007844 */ /* 0x0007e20000000200 */
[----:B------:R-:W-:Y:S01]  /*e1f0*/  MUFU.EX2 R180, R180 ;  /* 0x000000b400b47308 */ /* 0x000fe20000000800 */
[----:B------:R-:W-:Y:S01]  /*e200*/  FADD.FTZ R203, R203, R182 ;  /* 0x000000b6cbcb7221 */ /* 0x000fe20000010000 */
[----:B------:R-:W-:Y:S01]  /*e210*/  FADD.FTZ R168, R168, R197 ;  /* 0x000000c5a8a87221 */ /* 0x000fe20000010000 */
[----:B------:R-:W-:Y:S01]  /*e220*/  @!P1 PRMT R14, RZ, 0x654, R14 ;  /* 0x00000654ff0e9816 */ /* 0x000fe2000000000e */
[----:B------:R-:W-:-:S02]  /*e230*/  IMAD.MOV.U32 R198, RZ, RZ, R18 ;  /* 0x000000ffffc67224 */ /* 0x000fc400078e0012 */
[----:B------:R-:W-:Y:S01]  /*e240*/  FADD.FTZ R170, R170, R203 ;  /* 0x000000cbaaaa7221 */ /* 0x000fe20000010000 */
[----:B------:R-:W-:Y:S01]  /*e250*/  FADD.FTZ R169, R169, R168 ;  /* 0x000000a8a9a97221 */ /* 0x000fe20000010000 */
[----:B------:R-:W-:Y:S01]  /*e260*/  IMAD.MOV.U32 R200, RZ, RZ, R21 ;  /* 0x000000ffffc87224 */ /* 0x000fe200078e0015 */
[----:B------:R-:W2:Y:S01]  /*e270*/  MUFU.EX2 R181, R181 ;  /* 0x000000b500b57308 */ /* 0x000ea20000000800 */
[----:B0-----:R-:W-:Y:S01]  /*e280*/  F2FP.F16.F32.PACK_AB R164, R177, R176 ;  /* 0x000000b0b1a4723e */ /* 0x001fe200000000ff */
[----:B------:R-:W-:Y:S01]  /*e290*/  FADD.FTZ R171, R171, R170 ;  /* 0x000000aaabab7221 */ /* 0x000fe20000010000 */
[----:B------:R-:W-:-:S03]  /*e2a0*/  IMAD.MOV.U32 R197, RZ, RZ, R12 ;  /* 0x000000ffffc57224 */ /* 0x000fc600078e000c */
[----:B------:R-:W-:Y:S02]  /*e2b0*/  FADD.FTZ R174, R174, R171 ;  /* 0x000000abaeae7221 */ /* 0x000fe40000010000 */
[----:B------:R-:W-:Y:S02]  /*e2c0*/  MUFU.EX2 R178, R178 ;  /* 0x000000b200b27308 */ /* 0x000fe40000000800 */
[----:B------:R-:W-:-:S06]  /*e2d0*/  FADD.FTZ R175, R175, R174 ;  /* 0x000000aeafaf7221 */ /* 0x000fcc0000010000 */
[----:B------:R-:W0:Y:S01]  /*e2e0*/  MUFU.EX2 R179, R179 ;  /* 0x000000b300b37308 */ /* 0x000e220000000800 */
[----:B--2---:R-:W-:-:S07]  /*e2f0*/  F2FP.F16.F32.PACK_AB R166, R181, R180 ;  /* 0x000000b4b5a6723e */ /* 0x004fce00000000ff */
[----:B------:R2:W4:Y:S08]  /*e300*/  MUFU.EX2 R183, R162 ;  /* 0x000000a200b77308 */ /* 0x0005300000000800 */
[----:B------:R-:W5:Y:S01]  /*e310*/  MUFU.EX2 R201, R205 ;  /* 0x000000cd00c97308 */ /* 0x000f620000000800 */
[----:B--2---:R-:W-:Y:S01]  /*e320*/  F2FP.F16.F32.PACK_AB R162, R173, R172 ;  /* 0x000000acada2723e */ /* 0x004fe200000000ff */
[----:B------:R-:W-:Y:S01]  /*e330*/  FADD.FTZ R172, R172, R169 ;  /* 0x000000a9acac7221 */ /* 0x000fe20000010000 */
[----:B0-----:R-:W-:Y:S01]  /*e340*/  F2FP.F16.F32.PACK_AB R165, R179, R178 ;  /* 0x000000b2b3a5723e */ /* 0x001fe200000000ff */
[----:B------:R-:W-:-:S02]  /*e350*/  FADD.FTZ R178, R178, R175 ;  /* 0x000000afb2b27221 */ /* 0x000fc40000010000 */
[----:B------:R3:W-:Y:S01]  /*e360*/  STSM.16.M88.4 [R196], R160 ;  /* 0x000000a0c4007844 */ /* 0x0007e20000000200 */
[----:B------:R-:W-:Y:S01]  /*e370*/  FADD.FTZ R173, R173, R172 ;  /* 0x000000acadad7221 */ /* 0x000fe20000010000 */
[----:B------:R-:W-:-:S03]  /*e380*/  FADD.FTZ R178, R179, R178 ;  /* 0x000000b2b3b27221 */ /* 0x000fc60000010000 */
[----:B------:R-:W-:Y:S01]  /*e390*/  FADD.FTZ R176, R176, R173 ;  /* 0x000000adb0b07221 */ /* 0x000fe20000010000 */
[----:B----4-:R-:W-:-:S03]  /*e3a0*/  FADD.FTZ R178, R183, R178 ;  /* 0x000000b2b7b27221 */ /* 0x010fc60000010000 */
[----:B------:R-:W-:Y:S01]  /*e3b0*/  FADD.FTZ R177, R177, R176 ;  /* 0x000000b0b1b17221 */ /* 0x000fe20000010000 */
[C---:B-----5:R-:W-:Y:S01]  /*e3c0*/  F2FP.F16.F32.PACK_AB R167, R201.reuse, R183 ;  /* 0x000000b7c9a7723e */ /* 0x060fe200000000ff */
[----:B------:R-:W-:Y:S02]  /*e3d0*/  FADD.FTZ R201, R201, R178 ;  /* 0x000000b2c9c97221 */ /* 0x000fe40000010000 */
[----:B------:R-:W-:Y:S02]  /*e3e0*/  FADD.FTZ R180, R180, R177 ;  /* 0x000000b1b4b47221 */ /* 0x000fe40000010000 */
[----:B------:R3:W-:Y:S01]  /*e3f0*/  STSM.16.M88.4 [R208], R164 ;  /* 0x000000a4d0007844 */ /* 0x0007e20000000200 */
[----:B------:R-:W-:Y:S01]  /*e400*/  WARPGROUP.ARRIVE ;  /* 0x00000000000079c5 */ /* 0x000fe20000000000 */
[----:B------:R-:W-:-:S05]  /*e410*/  FADD.FTZ R199, R181, R180 ;  /* 0x000000b4b5c77221 */ /* 0x000fca0000010000 */
[----:B------:R-:W-:Y:S03]  /*e420*/  HGMMA.64x256x16.F32 R24, R152, gdesc[UR4].tnspB, R24, gsb0 ;  /* 0x43e0000498187df0 */ /* 0x000fe60008000818 */
[----:B------:R-:W-:Y:S02]  /*e430*/  WARPGROUP.DEPBAR.LE gsb0, 0x0 ;  /* 0x00008000000079c5 */ /* 0x000fe40000010000 */
[----:B-1----:R-:W-:Y:S01]  /*e440*/  VIADD R152, R20, 0x80 ;  /* 0x0000008014987836 */ /* 0x002fe20000000000 */
[----:B------:R-:W-:Y:S01]  /*e450*/  WARPGROUP.ARRIVE ;  /* 0x00000000000079c5 */ /* 0x000fe20000000000 */
[----:B------:R-:W-:-:S03]  /*e460*/  IMAD.MOV.U32 R153, RZ, RZ, 0x40000040 ;  /* 0x40000040ff997424 */ /* 0x000fc600078e00ff */
[----:B------:R-:W-:Y:S01]  /*e470*/  R2UR UR6, R152 ;  /* 0x00000000980672ca */ /* 0x000fe200000e0000 */
[----:B------:R-:W-:Y:S01]  /*e480*/  VIADD R152, R20, 0x100 ;  /* 0x0000010014987836 */ /* 0x000fe20000000000 */
[----:B------:R-:W-:Y:S01]  /*e490*/  R2UR UR7, R153 ;  /* 0x00000000990772ca */ /* 0x000fe200000e0000 */
[----:B------:R-:W-:-:S15]  /*e4a0*/  IMAD.MOV.U32 R153, RZ, RZ, 0x40000040 ;  /* 0x40000040ff997424 */ /* 0x000fde00078e00ff */
[----:B------:R-:W-:Y:S01]  /*e4b0*/  HGMMA.64x256x16.F32 R24, R156, gdesc[UR4].tnspB, R24, gsb0 ;  /* 0x43e000049c187df0 */ /* 0x000fe20008000818 */
[----:B------:R-:W-:Y:S01]  /*e4c0*/  R2UR UR6, R152 ;  /* 0x00000000980672ca */ /* 0x000fe200000e0000 */
[----:B------:R-:W-:Y:S01]  /*e4d0*/  VIADD R152, R20, 0x180 ;  /* 0x0000018014987836 */ /* 0x000fe20000000000 */
[----:B------:R-:W-:Y:S01]  /*e4e0*/  R2UR UR7, R153 ;  /* 0x00000000990772ca */ /* 0x000fe200000e0000 */
[----:B------:R-:W-:Y:S01]  /*e4f0*/  IMAD.MOV.U32 R153, RZ, RZ, 0x40000040 ;  /* 0x40000040ff997424 */ /* 0x000fe200078e00ff */
[----:B------:R-:W-:Y:S02]  /*e500*/  WARPGROUP.DEPBAR.LE gsb0, 0x0 ;  /* 0x00008000000079c5 */ /* 0x000fe40000010000 */
[----:B------:R-:W-:-:S15]  /*e510*/  WARPGROUP.ARRIVE ;  /* 0x00000000000079c5 */ /* 0x000fde0000000000 */
[----:B------:R-:W-:-:S06]  /*e520*/  NOP ;  /* 0x0000000000007918 */ /* 0x000fcc0000000000 */
        /* <DEDUP_REMOVED lines=18> */
.L_x_4604:
[----:B------:R-:W-:Y:S05]  /*e650*/  BSYNC B0 ;  /* 0x0000000000007941 */ /* 0x000fea0003800000 */
.L_x_4603:
[----:B------:R-:W0:Y:S01]  /*e660*/  SHFL.BFLY PT, R0, R199, 0x2, 0x1f ;  /* 0x0c401f00c7007f89 */ /* 0x000e2200000e0000 */
[----:B------:R-:W-:Y:S02]  /*e670*/  IMAD.MOV.U32 R173, RZ, RZ, -0x800000 ;  /* 0xff800000ffad7424 */ /* 0x000fe400078e00ff */
[----:B------:R-:W-:Y:S01]  /*e680*/  IMAD.MOV.U32 R174, RZ, RZ, -0x800000 ;  /* 0xff800000ffae7424 */ /* 0x000fe200078e00ff */
[----:B------:R-:W1:Y:S01]  /*e690*/  SHFL.BFLY PT, R4, R201, 0x2, 0x1f ;  /* 0x0c401f00c9047f89 */ /* 0x000e6200000e0000 */
[----:B------:R-:W-:Y:S01]  /*e6a0*/  VIADD R219, R219, 0x1 ;  /* 0x00000001dbdb7836 */ /* 0x000fe20000000000 */
[----:B------:R-:W-:Y:S08]  /*e6b0*/  BAR.ARV 0x8, 0x100 ;  /* 0x0204000000007b1d */ /* 0x000ff00000002000 */
[----:B------:R-:W-:Y:S01]  /*e6c0*/  BAR.SYNC.DEFER_BLOCKING 0xf, 0x100 ;  /* 0x03c4000000007b1d */ /* 0x000fe20000010000 */
[----:B0-----:R-:W-:Y:S01]  /*e6d0*/  FADD.FTZ R3, R0, R199 ;  /* 0x000000c700037221 */ /* 0x001fe20000010000 */
[----:B-1----:R-:W-:-:S04]  /*e6e0*/  FADD.FTZ R6, R4, R201 ;  /* 0x000000c904067221 */ /* 0x002fc80000010000 */
[----:B------:R-:W0:Y:S01]  /*e6f0*/  SHFL.BFLY PT, R0, R3, 0x1, 0x1f ;  /* 0x0c201f0003007f89 */ /* 0x000e2200000e0000 */
[----:B------:R-:W-:-:S03]  /*e700*/  IMAD.MOV R4, RZ, RZ, -R194 ;  /* 0x000000ffff047224 */ /* 0x000fc600078e0ac2 */
[----:B------:R-:W1:Y:S02]  /*e710*/  SHFL.BFLY PT, R5, R6, 0x1, 0x1f ;  /* 0x0c201f0006057f89 */ /* 0x000e6400000e0000 */
[----:B------:R-:W-:-:S13]  /*e720*/  ISETP.NE.AND P0, PT, R193, R4, PT ;  /* 0x00000004c100720c */ /* 0x000fda0003f05270 */
[----:B------:R-:W-:-:S04]  /*e730*/  @!P0 IMAD R7, R18, 0x40, R191 ;  /* 0x0000004012078824 */ /* 0x000fc800078e02bf */
[----:B------:R-:W-:Y:S02]  /*e740*/  @!P0 IMAD R7, R7, 0x4, R2 ;  /* 0x0000000407078824 */ /* 0x000fe400078e0202 */
[----:B0-----:R-:W-:Y:S01]  /*e750*/  FADD.FTZ R9, R3, R0 ;  /* 0x0000000003097221 */ /* 0x001fe20000010000 */
[----:B------:R-:W-:Y:S02]  /*e760*/  VIADD R3, R18, 0x1 ;  /* 0x0000000112037836 */ /* 0x000fe40000000000 */
[----:B-1----:R-:W-:Y:S02]  /*e770*/  FADD.FTZ R0, R6, R5 ;  /* 0x0000000506007221 */ /* 0x002fe40000010000 */
[----:B------:R-:W-:Y:S02]  /*e780*/  FSETP.NE.FTZ.AND P2, PT, R9, RZ, PT ;  /* 0x000000ff0900720b */ /* 0x000fe40003f55000 */
[----:B------:R-:W-:Y:S02]  /*e790*/  CS2R R4, SRZ ;  /* 0x0000000000047805 */ /* 0x000fe4000001ff00 */
[----:B------:R-:W-:-:S02]  /*e7a0*/  ISETP.NE.AND P1, PT, R3, 0x2, PT ;  /* 0x000000020300780c */ /* 0x000fc40003f25270 */
[----:B------:R-:W-:Y:S02]  /*e7b0*/  FSETP.NE.FTZ.AND P3, PT, R0, RZ, PT ;  /* 0x000000ff0000720b */ /* 0x000fe40003f75000 */
[----:B------:R-:W-:-:S04]  /*e7c0*/  SEL R6, RZ, 0x1, P1 ;  /* 0x00000001ff067807 */ /* 0x000fc80000800000 */
[----:B------:R-:W-:Y:S01]  /*e7d0*/  LOP3.LUT R23, R23, R6, RZ, 0x3c, !PT ;  /* 0x0000000617177212 */ /* 0x000fe200078e3cff */
[----:B------:R-:W0:Y:S01]  /*e7e0*/  @P2 MUFU.RCP R5, R9 ;  /* 0x0000000900052308 */ /* 0x000e220000001000 */
[----:B------:R-:W-:-:S05]  /*e7f0*/  @P2 FMUL.FTZ R18, R11, 0.69314718246459960938 ;  /* 0x3f3172180b122820 */ /* 0x000fca0000410000 */
[----:B--2---:R-:W-:Y:S02]  /*e800*/  @P3 FMUL.FTZ R20, R11, 0.69314718246459960938 ;  /* 0x3f3172180b143820 */ /* 0x004fe40000410000 */
[----:B------:R-:W1:Y:S08]  /*e810*/  @P3 MUFU.RCP R4, R0 ;  /* 0x0000000000043308 */ /* 0x000e700000001000 */
[----:B------:R-:W2:Y:S01]  /*e820*/  @P2 MUFU.LG2 R2, R9 ;  /* 0x0000000900022308 */ /* 0x000ea20000000c00 */
[-C--:B0-----:R-:W-:Y:S01]  /*e830*/  FMUL.FTZ R10, R24, R5.reuse ;  /* 0x00000005180a7220 */ /* 0x081fe20000410000 */
[----:B------:R0:W-:Y:S01]  /*e840*/  @!P0 STS [R7+0x38400], R5 ;  /* 0x0384000507008388 */ /* 0x0001e20000000800 */
[-C--:B------:R-:W-:Y:S01]  /*e850*/  FMUL.FTZ R8, R25, R5.reuse ;  /* 0x0000000519087220 */ /* 0x080fe20000410000 */
[-C--:B------:R-:W-:Y:S01]  /*e860*/  FMUL.FTZ R177, R33, R5.reuse ;  /* 0x0000000521b17220 */ /* 0x080fe20000410000 */
[-C--:B------:R-:W-:Y:S01]  /*e870*/  FMUL.FTZ R179, R32, R5.reuse ;  /* 0x0000000520b37220 */ /* 0x080fe20000410000 */
[-C--:B------:R-:W-:Y:S01]  /*e880*/  FMUL.FTZ R178, R36, R5.reuse ;  /* 0x0000000524b27220 */ /* 0x080fe20000410000 */
[-C--:B------:R-:W-:Y:S01]  /*e890*/  FMUL.FTZ R28, R28, R5.reuse ;  /* 0x000000051c1c7220 */ /* 0x080fe20000410000 */
[----:B------:R4:W5:Y:S01]  /*e8a0*/  @P3 MUFU.LG2 R24, R0 ;  /* 0x0000000000183308 */ /* 0x0009620000000c00 */
[----:B-1----:R1:W-:Y:S01]  /*e8b0*/  @!P0 STS [R7+0x38420], R4 ;  /* 0x0384200407008388 */ /* 0x0023e20000000800 */
[-C--:B------:R-:W-:Y:S01]  /*e8c0*/  FMUL.FTZ R33, R42, R4.reuse ;  /* 0x000000042a217220 */ /* 0x080fe20000410000 */
[-C--:B------:R-:W-:Y:S01]  /*e8d0*/  FMUL.FTZ R6, R29, R5.reuse ;  /* 0x000000051d067220 */ /* 0x080fe20000410000 */
[-C--:B------:R-:W-:Y:S01]  /*e8e0*/  FMUL.FTZ R175, R37, R5.reuse ;  /* 0x0000000525af7220 */ /* 0x080fe20000410000 */
[-C--:B------:R-:W-:Y:S01]  /*e8f0*/  FMUL.FTZ R176, R40, R5.reuse ;  /* 0x0000000528b07220 */ /* 0x080fe20000410000 */
[-C--:B------:R-:W-:Y:S01]  /*e900*/  FMUL.FTZ R32, R41, R5.reuse ;  /* 0x0000000529207220 */ /* 0x080fe20000410000 */
[-C--:B------:R-:W-:Y:S01]  /*e910*/  FMUL.FTZ R172, R44, R5.reuse ;  /* 0x000000052cac7220 */ /* 0x080fe20000410000 */
[-C--:B------:R-:W-:Y:S01]  /*e920*/  FMUL.FTZ R170, R45, R5.reuse ;  /* 0x000000052daa7220 */ /* 0x080fe20000410000 */
[-C--:B----4-:R-:W-:Y:S01]  /*e930*/  FMUL.FTZ R0, R27, R4.reuse ;  /* 0x000000041b007220 */ /* 0x090fe20000410000 */
[----:B--2---:R-:W-:Y:S01]  /*e940*/  @P2 FMUL.FTZ R25, R2, 0.69314718246459960938 ;  /* 0x3f31721802192820 */ /* 0x004fe20000410000 */
[-C--:B------:R-:W-:Y:S01]  /*e950*/  FMUL.FTZ R171, R48, R5.reuse ;  /* 0x0000000530ab7220 */ /* 0x080fe20000410000 */
[-C--:B---3--:R-:W-:Y:S01]  /*e960*/  FMUL.FTZ R167, R49, R5.reuse ;  /* 0x0000000531a77220 */ /* 0x088fe20000410000 */
[-C--:B------:R-:W-:Y:S01]  /*e970*/  FMUL.FTZ R169, R52, R5.reuse ;  /* 0x0000000534a97220 */ /* 0x080fe20000410000 */
[-C--:B------:R-:W-:Y:S01]  /*e980*/  FMUL.FTZ R165, R53, R5.reuse ;  /* 0x0000000535a57220 */ /* 0x080fe20000410000 */
[-C--:B------:R-:W-:Y:S01]  /*e990*/  FMUL.FTZ R166, R56, R5.reuse ;  /* 0x0000000538a67220 */ /* 0x080fe20000410000 */
[-C--:B------:R-:W-:Y:S01]  /*e9a0*/  FMUL.FTZ R163, R57, R5.reuse ;  /* 0x0000000539a37220 */ /* 0x080fe20000410000 */
[----:B-----5:R-:W-:Y:S01]  /*e9b0*/  @P3 FMUL.FTZ R27, R24, 0.69314718246459960938 ;  /* 0x3f317218181b3820 */ /* 0x020fe20000410000 */
        /* <DEDUP_REMOVED lines=46> */
[----:B------:R-:W-:Y:S01]  /*eca0*/  FMUL.FTZ R42, R107, R4 ;  /* 0x000000046b2a7220 */ /* 0x000fe20000410000 */
[----:B------:R-:W-:Y:S01]  /*ecb0*/  @P2 FFMA.FTZ R173, R18, R12, R25 ;  /* 0x0000000c12ad2223 */ /* 0x000fe20000010019 */
[----:B------:R-:W-:Y:S01]  /*ecc0*/  PLOP3.LUT P0, PT, PT, PT, PT, 0x8, 0x0 ;  /* 0x000000000000781c */ /* 0x000fe20003f0e170 */
[-C--:B0-----:R-:W-:Y:S01]  /*ecd0*/  FMUL.FTZ R5, R26, R4.reuse ;  /* 0x000000041a057220 */ /* 0x081fe20000410000 */
        /* <DEDUP_REMOVED lines=63> */
.L_x_4558:
[----:B------:R-:W-:Y:S05]  /*f0d0*/  BSYNC B7 ;  /* 0x0000000000077941 */ /* 0x000fea0003800000 */
.L_x_4556:
[----:B------:R-:W1:Y:S08]  /*f0e0*/  S2UR UR5, SR_CgaCtaId ;  /* 0x00000000000579c3 */ /* 0x000e700000008800 */
[----:B------:R-:W-:Y:S06]  /*f0f0*/  BAR.SYNC.DEFER_BLOCKING 0x5, 0x180 ;  /* 0x0146000000007b1d */ /* 0x000fec0000010000 */
[----:B------:R-:W-:Y:S01]  /*f100*/  UMOV UR4, 0x400 ;  /* 0x0000040000047882 */ /* 0x000fe20000000000 */
[----:B------:R-:W-:Y:S01]  /*f110*/  BSSY B0, `(.L_x_4616) ;  /* 0x00002e1000007945 */ /* 0x000fe20003800000 */
[----:B-1----:R-:W-:-:S06]  /*f120*/  ULEA UR4, UR5, UR4, 0x18 ;  /* 0x0000000405047291 */ /* 0x002fcc000f8ec03f */
[----:B------:R-:W-:-:S05]  /*f130*/  IMAD.U32 R2, RZ, RZ, UR4 ;  /* 0x00000004ff027e24 */ /* 0x000fca000f8e00ff */
[----:B-----5:R1:W2:Y:S01]  /*f140*/  LDS.128 R24, [R2+0x388d0] ;  /* 0x0388d00002187984 */ /* 0x0202a20000000c00 */
[----:B------:R-:W-:Y:S06]  /*f150*/  BAR.ARV 0x4, 0x180 ;  /* 0x0106000000007b1d */ /* 0x000fec0000002000 */
[----:B------:R-:W-:Y:S05]  /*f160*/  @P0 BRA `(.L_x_4617) ;  /* 0x0000002000000947 */ /* 0x000fea0003800000 */
[----:B------:R-:W3:Y:S01]  /*f170*/  S2R R3, SR_SWINHI ;  /* 0x0000000000037919 */ /* 0x000ee20000002f00 */
        /* <DEDUP_REMOVED lines=18> */
[----:B---3--:R-:W-:-:S02]  /*f2a0*/  MOV R21, R3 ;  /* 0x0000000300157202 */ /* 0x008fc40000000f00 */
        /* <DEDUP_REMOVED lines=8> */
[C---:B------:R-:W-:Y:S01]  /*f330*/  IADD3 R0, P1, R40.reuse, 0x20, RZ ;  /* 0x0000002028007810 */ /* 0x040fe20007f3e0ff */
[--C-:B------:R-:W-:Y:S01]  /*f340*/  IMAD.X R31, RZ, RZ, R41.reuse, P0 ;  /* 0x000000ffff1f7224 */ /* 0x100fe200000e0629 */
[----:B------:R-:W-:Y:S01]  /*f350*/  LOP3.LUT R44, R45, R40, RZ, 0x3c, !PT ;  /* 0x000000282d2c7212 */ /* 0x000fe200078e3cff */
[----:B------:R-:W-:Y:S01]  /*f360*/  IMAD.MOV.U32 R45, RZ, RZ, R41 ;  /* 0x000000ffff2d7224 */ /* 0x000fe200078e0029 */
[----:B------:R-:W-:Y:S02]  /*f370*/  IADD3 R10, P4, R40, 0x60, RZ ;  /* 0x00000060280a7810 */ /* 0x000fe40007f9e0ff */
[----:B------:R-:W-:Y:S02]  /*f380*/  LOP3.LUT R30, R3, 0x380, RZ, 0xc0, !PT ;  /* 0x00000380031e7812 */ /* 0x000fe400078ec0ff */
[----:B------:R-:W-:-:S02]  /*f390*/  LOP3.LUT R181, R0, 0x380, RZ, 0xc0, !PT ;  /* 0x0000038000b57812 */ /* 0x000fc400078ec0ff */
[----:B------:R-:W-:Y:S02]  /*f3a0*/  LOP3.LUT R183, R10, 0x380, RZ, 0xc0, !PT ;  /* 0x000003800ab77812 */ /* 0x000fe400078ec0ff */
[----:B------:R-:W-:Y:S01]  /*f3b0*/  MOV R12, R44 ;  /* 0x0000002c000c7202 */ /* 0x000fe20000000f00 */
[----:B------:R-:W-:Y:S01]  /*f3c0*/  BAR.SYNC.DEFER_BLOCKING 0x1, 0x100 ;  /* 0x0044000000007b1d */ /* 0x000fe20000010000 */
[----:B------:R-:W-:Y:S01]  /*f3d0*/  SHF.R.U64 R30, R30, 0x3, RZ ;  /* 0x000000031e1e7819 */ /* 0x000fe200000012ff */
[--C-:B------:R-:W-:Y:S01]  /*f3e0*/  IMAD.X R45, RZ, RZ, R41.reuse, P4 ;  /* 0x000000ffff2d7224 */ /* 0x100fe200020e0629 */
[C---:B------:R-:W-:Y:S02]  /*f3f0*/  IADD3 R48, P3, R40.reuse, 0x2000, RZ ;  /* 0x0000200028307810 */ /* 0x040fe40007f7e0ff */
[----:B------:R-:W-:Y:S02]  /*f400*/  SHF.R.U64 R181, R181, 0x3, RZ ;  /* 0x00000003b5b57819 */ /* 0x000fe400000012ff */
[----:B------:R-:W-:Y:S01]  /*f410*/  SHF.R.U64 R183, R183, 0x3, RZ ;  /* 0x00000003b7b77819 */ /* 0x000fe200000012ff */
[----:B------:R-:W-:Y:S01]  /*f420*/  IMAD.X R49, RZ, RZ, R41, P3 ;  /* 0x000000ffff317224 */ /* 0x000fe200018e0629 */
[----:B------:R-:W-:-:S02]  /*f430*/  IADD3 R52, P6, R40, 0x2020, RZ ;  /* 0x0000202028347810 */ /* 0x000fc40007fde0ff */
[----:B------:R-:W-:Y:S02]  /*f440*/  IADD3 R8, P5, R40, 0x2040, RZ ;  /* 0x0000204028087810 */ /* 0x000fe40007fbe0ff */
[----:B------:R-:W-:Y:S01]  /*f450*/  LOP3.LUT R30, R30, R3, RZ, 0x3c, !PT ;  /* 0x000000031e1e7212 */ /* 0x000fe200078e3cff */
[--C-:B------:R-:W-:Y:S01]  /*f460*/  IMAD.X R53, RZ, RZ, R41.reuse, P6 ;  /* 0x000000ffff357224 */ /* 0x100fe200030e0629 */
[----:B------:R-:W-:Y:S01]  /*f470*/  LOP3.LUT R44, R183, R10, RZ, 0x3c, !PT ;  /* 0x0000000ab72c7212 */ /* 0x000fe200078e3cff */
[----:B------:R-:W-:Y:S01]  /*f480*/  IMAD.X R57, RZ, RZ, R41, P5 ;  /* 0x000000ffff397224 */ /* 0x000fe200028e0629 */
[----:B------:R-:W-:Y:S02]  /*f490*/  LOP3.LUT R3, R48, 0x380, RZ, 0xc0, !PT ;  /* 0x0000038030037812 */ /* 0x000fe400078ec0ff */
[----:B------:R-:W-:Y:S02]  /*f4a0*/  LOP3.LUT R183, R8, 0x380, RZ, 0xc0, !PT ;  /* 0x0000038008b77812 */ /* 0x000fe400078ec0ff */
[----:B------:R-:W-:-:S02]  /*f4b0*/  IADD3 R60, P2, R40, 0x2060, RZ ;  /* 0x00002060283c7810 */ /* 0x000fc40007f5e0ff */
[----:B------:R-:W-:Y:S01]  /*f4c0*/  SHF.R.U64 R3, R3, 0x3, RZ ;  /* 0x0000000303037819 */ /* 0x000fe200000012ff */
[----:B------:R3:W-:Y:S01]  /*f4d0*/  STSM.16.M88.4 [R12], R4 ;  /* 0x000000040c007844 */ /* 0x0007e20000000200 */
[----:B------:R-:W-:Y:S01]  /*f4e0*/  SHF.R.U64 R183, R183, 0x3, RZ ;  /* 0x00000003b7b77819 */ /* 0x000fe200000012ff */
[--C-:B------:R-:W-:Y:S01]  /*f4f0*/  IMAD.X R61, RZ, RZ, R41.reuse, P2 ;  /* 0x000000ffff3d7224 */ /* 0x100fe200010e0629 */
[C---:B------:R-:W-:Y:S02]  /*f500*/  IADD3 R62, P0, R40.reuse, 0x4020, RZ ;  /* 0x00004020283e7810 */ /* 0x040fe40007f1e0ff */
[----:B0-----:R-:W-:Y:S02]  /*f510*/  IADD3 R66, P4, R40, 0x4040, RZ ;  /* 0x0000404028427810 */ /* 0x001fe40007f9e0ff */
[----:B------:R-:W-:Y:S01]  /*f520*/  LOP3.LUT R197, R60, 0x380, RZ, 0xc0, !PT ;  /* 0x000003803cc57812 */ /* 0x000fe200078ec0ff */
[--C-:B------:R-:W-:Y:S01]  /*f530*/  IMAD.X R69, RZ, RZ, R41.reuse, P0 ;  /* 0x000000ffff457224 */ /* 0x100fe200000e0629 */
[----:B------:R-:W-:Y:S01]  /*f540*/  LOP3.LUT R48, R3, R48, RZ, 0x3c, !PT ;  /* 0x0000003003307212 */ /* 0x000fe200078e3cff */
[----:B------:R-:W-:Y:S01]  /*f550*/  IMAD.X R73, RZ, RZ, R41, P4 ;  /* 0x000000ffff497224 */ /* 0x000fe200020e0629 */
[----:B------:R-:W-:-:S02]  /*f560*/  LOP3.LUT R56, R183, R8, RZ, 0x3c, !PT ;  /* 0x00000008b7387212 */ /* 0x000fc400078e3cff */
[----:B------:R-:W-:Y:S02]  /*f570*/  LOP3.LUT R183, R66, 0x380, RZ, 0xc0, !PT ;  /* 0x0000038042b77812 */ /* 0x000fe400078ec0ff */
[----:B------:R-:W-:Y:S01]  /*f580*/  SHF.R.U64 R197, R197, 0x3, RZ ;  /* 0x00000003c5c57819 */ /* 0x000fe200000012ff */
[----:B---3--:R-:W-:Y:S01]  /*f590*/  IMAD.X R7, RZ, RZ, R41, P1 ;  /* 0x000000ffff077224 */ /* 0x008fe200008e0629 */
[----:B------:R-:W-:Y:S02]  /*f5a0*/  LOP3.LUT R6, R181, R0, RZ, 0x3c, !PT ;  /* 0x00000000b5067212 */ /* 0x000fe400078e3cff */
[----:B------:R-:W-:Y:S02]  /*f5b0*/  LOP3.LUT R181, R52, 0x380, RZ, 0xc0, !PT ;  /* 0x0000038034b57812 */ /* 0x000fe400078ec0ff */
[----:B------:R-:W-:Y:S02]  /*f5c0*/  IADD3 R34, P1, R40, 0x4000, RZ ;  /* 0x0000400028227810 */ /* 0x000fe40007f3e0ff */
[----:B------:R-:W-:-:S02]  /*f5d0*/  SHF.R.U64 R181, R181, 0x3, RZ ;  /* 0x00000003b5b57819 */ /* 0x000fc400000012ff */
[----:B------:R-:W-:Y:S01]  /*f5e0*/  LOP3.LUT R3, R34, 0x380, RZ, 0xc0, !PT ;  /* 0x0000038022037812 */ /* 0x000fe200078ec0ff */
[--C-:B------:R-:W-:Y:S01]  /*f5f0*/  IMAD.X R65, RZ, RZ, R41.reuse, P1 ;  /* 0x000000ffff417224 */ /* 0x100fe200008e0629 */
[----:B------:R-:W-:Y:S02]  /*f600*/  LOP3.LUT R52, R181, R52, RZ, 0x3c, !PT ;  /* 0x00000034b5347212 */ /* 0x000fe400078e3cff */
[----:B------:R-:W-:Y:S02]  /*f610*/  LOP3.LUT R181, R62, 0x380, RZ, 0xc0, !PT ;  /* 0x000003803eb57812 */ /* 0x000fe400078ec0ff */
[C---:B------:R-:W-:Y:S02]  /*f620*/  IADD3 R58, P3, R40.reuse, 0x4060, RZ ;  /* 0x00004060283a7810 */ /* 0x040fe40007f7e0ff */
[----:B------:R-:W-:Y:S02]  /*f630*/  SHF.R.U64 R3, R3, 0x3, RZ ;  /* 0x0000000303037819 */ /* 0x000fe400000012ff */
[----:B------:R-:W-:Y:S01]  /*f640*/  IADD3 R4, P6, R40, 0x6000, RZ ;  /* 0x0000600028047810 */ /* 0x000fe20007fde0ff */
[----:B------:R-:W-:Y:S01]  /*f650*/  IMAD.X R77, RZ, RZ, R41, P3 ;  /* 0x000000ffff4d7224 */ /* 0x000fe200018e0629 */
[----:B------:R-:W-:-:S02]  /*f660*/  SHF.R.U64 R181, R181, 0x3, RZ ;  /* 0x00000003b5b57819 */ /* 0x000fc400000012ff */
[----:B------:R-:W-:Y:S01]  /*f670*/  SHF.R.U64 R183, R183, 0x3, RZ ;  /* 0x00000003b7b77819 */ /* 0x000fe200000012ff */
[--C-:B------:R-:W-:Y:S01]  /*f680*/  IMAD.X R81, RZ, RZ, R41.reuse, P6 ;  /* 0x000000ffff517224 */ /* 0x100fe200030e0629 */
[C---:B--2---:R-:W-:Y:S02]  /*f690*/  IADD3 R24, P5, R40.reuse, 0x6020, RZ ;  /* 0x0000602028187810 */ /* 0x044fe40007fbe0ff */
[----:B------:R-:W-:Y:S02]  /*f6a0*/  IADD3 R28, P2, R40, 0x6040, RZ ;  /* 0x00006040281c7810 */ /* 0x000fe40007f5e0ff */
[----:B------:R-:W-:Y:S01]  /*f6b0*/  LOP3.LUT R60, R197, R60, RZ, 0x3c, !PT ;  /* 0x0000003cc53c7212 */ /* 0x000fe200078e3cff */
[--C-:B------:R-:W-:Y:S01]  /*f6c0*/  IMAD.X R85, RZ, RZ, R41.reuse, P5 ;  /* 0x000000ffff557224 */ /* 0x100fe200028e0629 */
[----:B------:R-:W-:Y:S01]  /*f6d0*/  LOP3.LUT R197, R58, 0x380, RZ, 0xc0, !PT ;  /* 0x000003803ac57812 */ /* 0x000fe200078ec0ff */
[----:B------:R-:W-:Y:S01]  /*f6e0*/  IMAD.X R5, RZ, RZ, R41, P2 ;  /* 0x000000ffff057224 */ /* 0x000fe200010e0629 */
[----:B------:R-:W-:-:S02]  /*f6f0*/  LOP3.LUT R64, R3, R34, RZ, 0x3c, !PT ;  /* 0x0000002203407212 */ /* 0x000fc400078e3cff */
[----:B------:R-:W-:Y:S02]  /*f700*/  LOP3.LUT R68, R181, R62, RZ, 0x3c, !PT ;  /* 0x0000003eb5447212 */ /* 0x000fe400078e3cff */
[----:B------:R-:W-:Y:S02]  /*f710*/  LOP3.LUT R72, R183, R66, RZ, 0x3c, !PT ;  /* 0x00000042b7487212 */ /* 0x000fe400078e3cff */
[----:B------:R-:W-:Y:S02]  /*f720*/  LOP3.LUT R3, R4, 0x380, RZ, 0xc0, !PT ;  /* 0x0000038004037812 */ /* 0x000fe400078ec0ff */
        /* <DEDUP_REMOVED lines=12> */
[----:B------:R-:W-:Y:S02]  /*f7f0*/  LOP3.LUT R4, R183, R28, RZ, 0x3c, !PT ;  /* 0x0000001cb7047212 */ /* 0x000fe400078e3cff */
[----:B------:R-:W-:Y:S02]  /*f800*/  MOV R24, R30 ;  /* 0x0000001e00187202 */ /* 0x000fe40000000f00 */
[----:B------:R-:W-:Y:S02]  /*f810*/  SHF.R.U64 R197, R197, 0x3, RZ ;  /* 0x00000003c5c57819 */ /* 0x000fe400000012ff */
[----:B------:R-:W-:-:S02]  /*f820*/  MOV R3, R6 ;  /* 0x0000000600037202 */ /* 0x000fc40000000f00 */
[----:B------:R-:W-:Y:S02]  /*f830*/  F2FP.F16.F32.PACK_AB R28, R177, R179 ;  /* 0x000000b3b11c723e */ /* 0x000fe400000000ff */
[----:B------:R-:W-:Y:S02]  /*f840*/  F2FP.F16.F32.PACK_AB R30, R175, R178 ;  /* 0x000000b2af1e723e */ /* 0x000fe400000000ff */
[----:B------:R-:W-:Y:S02]  /*f850*/  F2FP.F16.F32.PACK_AB R31, R39, R38 ;  /* 0x00000026271f723e */ /* 0x000fe400000000ff */
[----:B------:R-:W-:Y:S02]  /*f860*/  F2FP.F16.F32.PACK_AB R34, R170, R172 ;  /* 0x000000acaa22723e */ /* 0x000fe400000000ff */
[----:B------:R-:W-:Y:S01]  /*f870*/  MOV R0, R4 ;  /* 0x0000000400007202 */ /* 0x000fe20000000f00 */
[----:B------:R-:W-:Y:S01]  /*f880*/  STSM.16.M88.4 [R3], R28 ;  /* 0x0000001c03007844 */ /* 0x000fe20000000200 */
[----:B------:R-:W-:-:S02]  /*f890*/  MOV R44, R44 ;  /* 0x0000002c002c7202 */ /* 0x000fc40000000f00 */
[----:B------:R-:W-:Y:S01]  /*f8a0*/  F2FP.F16.F32.PACK_AB R4, R167, R171 ;  /* 0x000000aba704723e */ /* 0x000fe200000000ff */
[----:B------:R0:W-:Y:S01]  /*f8b0*/  STSM.16.M88.4 [R24], R32 ;  /* 0x0000002018007844 */ /* 0x0001e20000000200 */
        /* <DEDUP_REMOVED lines=8> */
[----:B------:R-:W-:Y:S01]  /*f940*/  MOV R52, R52 ;  /* 0x0000003400347202 */ /* 0x000fe20000000f00 */
[----:B0-----:R-:W-:Y:S01]  /*f950*/  IMAD.MOV.U32 R24, RZ, RZ, RZ ;  /* 0x000000ffff187224 */ /* 0x001fe200078e00ff */
[----:B------:R-:W-:Y:S01]  /*f960*/  F2FP.F16.F32.PACK_AB R12, R159, R162 ;  /* 0x000000a29f0c723e */ /* 0x000fe200000000ff */
[----:B------:R-:W-:Y:S01]  /*f970*/  STSM.16.M88.4 [R48], R8 ;  /* 0x0000000830007844 */ /* 0x000fe20000000200 */
        /* <DEDUP_REMOVED lines=17> */
[----:B------:R-:W-:-:S02]  /*fa90*/  MOV R68, R68 ;  /* 0x0000004400447202 */ /* 0x000fc40000000f00 */
[----:B------:R-:W-:Y:S01]  /*faa0*/  F2FP.F16.F32.PACK_AB R112, R113, R112 ;  /* 0x000000707170723e */ /* 0x000fe200000000ff */
[----:B------:R-:W-:Y:S01]  /*fab0*/  STSM.16.M88.4 [R64], R36 ;  /* 0x0000002440007844 */ /* 0x000fe20000000200 */
[----:B------:R-:W-:Y:S02]  /*fac0*/  MOV R72, R72 ;  /* 0x0000004800487202 */ /* 0x000fe40000000f00 */
[----:B------:R-:W-:Y:S01]  /*fad0*/  F2FP.F16.F32.PACK_AB R106, R109, R108 ;  /* 0x0000006c6d6a723e */ /* 0x000fe200000000ff */
[----:B------:R-:W-:Y:S01]  /*fae0*/  STSM.16.M88.4 [R68], R96 ;  /* 0x0000006044007844 */ /* 0x000fe20000000200 */
[----:B------:R-:W-:Y:S02]  /*faf0*/  F2FP.F16.F32.PACK_AB R107, R111, R107 ;  /* 0x0000006b6f6b723e */ /* 0x000fe400000000ff */
[----:B------:R-:W-:Y:S02]  /*fb00*/  F2FP.F16.F32.PACK_AB R113, R115, R114 ;  /* 0x000000727371723e */ /* 0x000fe400000000ff */
[----:B------:R-:W-:Y:S01]  /*fb10*/  F2FP.F16.F32.PACK_AB R120, R121, R120 ;  /* 0x000000787978723e */ /* 0x000fe200000000ff */
[----:B------:R-:W-:Y:S01]  /*fb20*/  STSM.16.M88.4 [R72], R104 ;  /* 0x0000006848007844 */ /* 0x000fe20000000200 */
[----:B------:R-:W-:-:S02]  /*fb30*/  MOV R76, R76 ;  /* 0x0000004c004c7202 */ /* 0x000fc40000000f00 */
[----:B------:R-:W-:Y:S02]  /*fb40*/  F2FP.F16.F32.PACK_AB R114, R117, R116 ;  /* 0x000000747572723e */ /* 0x000fe400000000ff */
        /* <DEDUP_REMOVED lines=10> */
[----:B------:R-:W-:Y:S02]  /*fbf0*/  ISETP.NE.U32.AND P0, PT, RZ, UR4, PT ;  /* 0x00000004ff007c0c */ /* 0x000fe4000bf05070 */
[----:B--2---:R-:W-:Y:S02]  /*fc00*/  IADD3 R4, P1, R211, UR4, RZ ;  /* 0x00000004d3047c10 */ /* 0x004fe4000ff3e0ff */
[----:B------:R-:W-:-:S02]  /*fc10*/  MOV R84, R84 ;  /* 0x0000005400547202 */ /* 0x000fc40000000f00 */
[----:B------:R-:W-:Y:S02]  /*fc20*/  F2FP.F16.F32.PACK_AB R130, R133, R132 ;  /* 0x000000848582723e */ /* 0x000fe400000000ff */
[----:B------:R-:W-:Y:S02]  /*fc30*/  F2FP.F16.F32.PACK_AB R131, R135, R134 ;  /* 0x000000868783723e */ /* 0x000fe400000000ff */
[----:B------:R-:W-:Y:S02]  /*fc40*/  F2FP.F16.F32.PACK_AB R137, R139, R138 ;  /* 0x0000008a8b89723e */ /* 0x000fe400000000ff */
[----:B------:R-:W-:Y:S01]  /*fc50*/  F2FP.F16.F32.PACK_AB R144, R145, R144 ;  /* 0x000000909190723e */ /* 0x000fe200000000ff */
[----:B------:R-:W-:Y:S01]  /*fc60*/  STSM.16.M88.4 [R84], R128 ;  /* 0x0000008054007844 */ /* 0x000fe20000000200 */
[----:B------:R-:W-:Y:S02]  /*fc70*/  F2FP.F16.F32.PACK_AB R138, R141, R140 ;  /* 0x0000008c8d8a723e */ /* 0x000fe400000000ff */
[----:B------:R-:W-:-:S02]  /*fc80*/  F2FP.F16.F32.PACK_AB R139, R143, R142 ;  /* 0x0000008e8f8b723e */ /* 0x000fc400000000ff */
[----:B------:R-:W-:Y:S02]  /*fc90*/  F2FP.F16.F32.PACK_AB R145, R147, R146 ;  /* 0x000000929391723e */ /* 0x000fe400000000ff */
        /* <DEDUP_REMOVED lines=13> */
[----:B0-----:R-:W-:Y:S01]  /*fd70*/  IMAD.U32 R0, RZ, RZ, UR4 ;  /* 0x00000004ff007e24 */ /* 0x001fe2000f8e00ff */
        /* <DEDUP_REMOVED lines=33> */
[----:B--2---:R-:W-:Y:S02]  /*ff90*/  LOP3.LUT R40, R41, 0x380, RZ, 0xc0, !PT ;  /* 0x0000038029287812 */ /* 0x004fe400078ec0ff */
[----:B------:R-:W-:Y:S02]  /*ffa0*/  LOP3.LUT R44, R45, 0x380, RZ, 0xc0, !PT ;  /* 0x000003802d2c7812 */ /* 0x000fe400078ec0ff */
[----:B------:R-:W-:Y:S02]  /*ffb0*/  LOP3.LUT R48, R49, 0x380, RZ, 0xc0, !PT ;  /* 0x0000038031307812 */ /* 0x000fe400078ec0ff */
        /* <DEDUP_REMOVED lines=14> */
[----:B0-----:R-:W-:Y:S06]  /*100a0*/  @P6 BRA `(.L_x_4618) ;  /* 0x0000000000106947 */ /* 0x001fec0003800000 */
[----:B------:R-:W-:Y:S05]  /*100b0*/  @!P0 BRA `(.L_x_4618) ;  /* 0x00000000000c8947 */ /* 0x000fea0003800000 */
[----:B------:R-:W2:Y:S04]  /*100c0*/  LDG.E R3, desc[UR40][R4.64] ;  /* 0x0000002804037981 */ /* 0x000ea8000c1e1900 */
[----:B-----5:R-:W2:Y:S02]  /*100d0*/  LDG.E R0, desc[UR40][R4.64+0x4] ;  /* 0x0000042804007981 */ /* 0x020ea4000c1e1900 */
[----:B--2---:R-:W-:-:S07]  /*100e0*/  IMAD.IADD R0, R0, 0x1, -R3 ;  /* 0x0000000100007824 */ /* 0x004fce00078e0a03 */
.L_x_4618:
[----:B------:R-:W0:Y:S01]  /*100f0*/  SHFL.IDX PT, R3, R224, RZ, 0x1f ;  /* 0x00001fffe0037589 */ /* 0x000e2200000e0000 */
        /* <DEDUP_REMOVED lines=19> */
[----:B0-----:R-:W-:-:S02]  /*10230*/  ISETP.NE.AND P5, PT, R3, RZ, PT ;  /* 0x000000ff0300720c */ /* 0x001fc40003fa5270 */
        /* <DEDUP_REMOVED lines=14> */
[----:B------:R-:W-:Y:S02]  /*10320*/  LOP3.LUT R20, R5, R20, RZ, 0x3c, !PT ;  /* 0x0000001405147212 */ /* 0x000fe400078e3cff */
[----:B------:R-:W-:-:S02]  /*10330*/  LOP3.LUT R76, R3, R4, RZ, 0x3c, !PT ;  /* 0x00000004034c7212 */ /* 0x000fc400078e3cff */
[----:B------:R-:W-:Y:S02]  /*10340*/  SHF.R.S32.HI R80, RZ, 0x1f, R210 ;  /* 0x0000001fff507819 */ /* 0x000fe400000114d2 */
[----:B------:R-:W-:Y:S02]  /*10350*/  SEL R213, R213, RZ, !P0 ;  /* 0x000000ffd5d57207 */ /* 0x000fe40004000000 */
[----:B------:R-:W-:Y:S02]  /*10360*/  SEL R223, R223, RZ, !P0 ;  /* 0x000000ffdfdf7207 */ /* 0x000fe40004000000 */
[----:B-----5:R-:W-:Y:S01]  /*10370*/  SHF.R.S32.HI R81, RZ, 0x1f, R24 ;  /* 0x0000001fff517819 */ /* 0x020fe20000011418 */
[----:B------:R-:W-:Y:S06]  /*10380*/  @P5 BRA `(.L_x_4619) ;  /* 0x0000000000b85947 */ /* 0x000fec0003800000 */
[----:B------:R-:W0:Y:S01]  /*10390*/  LDC R15, c[0x0][0xce8] ;  /* 0x00033a00ff0f7b82 */ /* 0x000e220000000800 */
[----:B------:R-:W-:Y:S01]  /*103a0*/  IMAD R31, R220, 0x40, R232 ;  /* 0x00000040dc1f7824 */ /* 0x000fe200078e02e8 */
[----:B------:R-:W-:Y:S01]  /*103b0*/  ULDC.64 UR4, c[0x0][0xc90] ;  /* 0x0003240000047ab9 */ /* 0x000fe20000000a00 */
[----:B------:R-:W-:Y:S02]  /*103c0*/  IMAD.MOV.U32 R4, RZ, RZ, R24 ;  /* 0x000000ffff047224 */ /* 0x000fe400078e0018 */
[----:B------:R-:W-:Y:S02]  /*103d0*/  IMAD R3, R80, UR4, RZ ;  /* 0x0000000450037c24 */ /* 0x000fe4000f8e02ff */
[----:B------:R-:W-:Y:S02]  /*103e0*/  IMAD.MOV.U32 R5, RZ, RZ, R81 ;  /* 0x000000ffff057224 */ /* 0x000fe400078e0051 */
[----:B------:R-:W-:Y:S02]  /*103f0*/  IMAD R7, R210, UR5, R3 ;  /* 0x00000005d2077c24 */ /* 0x000fe4000f8e0203 */
[----:B------:R-:W-:-:S02]  /*10400*/  IMAD.MOV.U32 R3, RZ, RZ, R31 ;  /* 0x000000ffff037224 */ /* 0x000fc400078e001f */
[----:B------:R-:W-:Y:S01]  /*10410*/  IMAD.WIDE.U32 R4, R210, UR4, R4 ;  /* 0x00000004d2047c25 */ /* 0x000fe2000f8e0004 */
[----:B------:R-:W-:-:S03]  /*10420*/  ULDC.64 UR4, c[0x0][0xc98] ;  /* 0x0003260000047ab9 */ /* 0x000fc60000000a00 */
[----:B------:R-:W-:Y:S02]  /*10430*/  IMAD.IADD R5, R5, 0x1, R7 ;  /* 0x0000000105057824 */ /* 0x000fe400078e0207 */
[----:B------:R-:W-:Y:S02]  /*10440*/  IMAD.MOV R30, RZ, RZ, -R194 ;  /* 0x000000ffff1e7224 */ /* 0x000fe400078e0ac2 */
[----:B------:R-:W-:Y:S01]  /*10450*/  IMAD.WIDE.U32 R4, R213, UR4, R4 ;  /* 0x00000004d5047c25 */ /* 0x000fe2000f8e0004 */
[----:B0-----:R-:W-:-:S03]  /*10460*/  ISETP.NE.AND P0, PT, R15, 0x1, PT ;  /* 0x000000010f00780c */ /* 0x001fc60003f05270 */
[----:B------:R-:W-:-:S10]  /*10470*/  IMAD R14, R0, R15, RZ ;  /* 0x0000000f000e7224 */ /* 0x000fd400078e02ff */
[----:B------:R-:W0:Y:S08]  /*10480*/  @P0 LDC R6, c[0x0][0xcec] ;  /* 0x00033b00ff060b82 */ /* 0x000e300000000800 */
[----:B------:R-:W2:Y:S01]  /*10490*/  @P0 LDC R11, c[0x0][0xcf0] ;  /* 0x00033c00ff0b0b82 */ /* 0x000ea20000000800 */
[----:B0-----:R-:W-:-:S05]  /*104a0*/  @P0 IMAD.HI.U32 R6, R31, R6, RZ ;  /* 0x000000061f060227 */ /* 0x001fca00078e00ff */
        /* <DEDUP_REMOVED lines=8> */
[----:B------:R-:W-:Y:S01]  /*10530*/  IMAD R31, R220, 0x40, R191 ;  /* 0x00000040dc1f7824 */ /* 0x000fe200078e02bf */
        /* <DEDUP_REMOVED lines=14> */
[----:B------:R-:W0:Y:S01]  /*10620*/  SHFL.IDX PT, R5, R11, RZ, 0x1c1f ;  /* 0x001c1fff0b057589 */ /* 0x000e2200000e0000 */
[----:B------:R-:W-:-:S03]  /*10630*/  ISETP.GE.OR P0, PT, R3, R14, P0 ;  /* 0x0000000e0300720c */ /* 0x000fc60000706670 */
[----:B------:R-:W2:Y:S08]  /*10640*/  SHFL.IDX PT, R7, R11, 0x1, 0x1c1f ;  /* 0x003c1f000b077f89 */ /* 0x000eb000000e0000 */
[----:B0-----:R0:W-:Y:S04]  /*10650*/  @!P1 ST.E desc[UR40][R4.64], R173 ;  /* 0x000000ad04009985 */ /* 0x0011e8000c101928 */
[----:B--2---:R0:W-:Y:S02]  /*10660*/  @!P0 ST.E desc[UR40][R6.64], R174 ;  /* 0x000000ae06008985 */ /* 0x0041e4000c101928 */
.L_x_4619:
[----:B------:R-:W2:Y:S01]  /*10670*/  LDC R85, c[0x0][0xce8] ;  /* 0x00033a00ff557b82 */ /* 0x000ea20000000800 */
[----:B------:R-:W-:Y:S01]  /*10680*/  ULDC.64 UR4, c[0x0][0xba0] ;  /* 0x0002e80000047ab9 */ /* 0x000fe20000000a00 */
[----:B0-----:R0:W5:Y:S01]  /*10690*/  LD.E.128 R4, desc[UR40][R20.64] ;  /* 0x0000002814047980 */ /* 0x001162000c101d00 */
[----:B------:R-:W-:-:S03]  /*106a0*/  IMAD R3, R81, UR4, RZ ;  /* 0x0000000451037c24 */ /* 0x000fc6000f8e02ff */
[----:B------:R-:W5:Y:S02]  /*106b0*/  LD.E.128 R8, desc[UR40][R8.64] ;  /* 0x0000002808087980 */ /* 0x000f64000c101d00 */
[----:B------:R-:W3:Y:S01]  /*106c0*/  LDC R88, c[0x0][0xbc8] ;  /* 0x0002f200ff587b82 */ /* 0x000ee20000000800 */
[C---:B------:R-:W-:Y:S01]  /*106d0*/  IMAD R3, R24.reuse, UR5, R3 ;  /* 0x0000000518037c24 */ /* 0x040fe2000f8e0203 */
[----:B------:R-:W5:Y:S04]  /*106e0*/  LD.E.128 R12, desc[UR40][R12.64] ;  /* 0x000000280c0c7980 */ /* 0x000f68000c101d00 */
[----:B------:R-:W5:Y:S04]  /*106f0*/  LD.E.128 R28, desc[UR40][R28.64] ;  /* 0x000000281c1c7980 */ /* 0x000f68000c101d00 */
[----:B------:R-:W5:Y:S04]  /*10700*/  LD.E.128 R32, desc[UR40][R32.64] ;  /* 0x0000002820207980 */ /* 0x000f68000c101d00 */
[----:B------:R-:W5:Y:S01]  /*10710*/  LD.E.128 R36, desc[UR40][R36.64] ;  /* 0x0000002824247980 */ /* 0x000f62000c101d00 */
[----:B--2---:R-:W-:Y:S01]  /*10720*/  ISETP.NE.AND P1, PT, R85, 0x1, PT ;  /* 0x000000015500780c */ /* 0x004fe20003f25270 */
[----:B0-----:R-:W-:Y:S01]  /*10730*/  IMAD.WIDE.U32 R20, R24, UR4, RZ ;  /* 0x0000000418147c25 */ /* 0x001fe2000f8e00ff */
[----:B------:R-:W-:Y:S01]  /*10740*/  ULDC.64 UR4, c[0x0][0xbe8] ;  /* 0x0002fa0000047ab9 */ /* 0x000fe20000000a00 */
[----:B------:R-:W5:Y:S02]  /*10750*/  LD.E.128 R40, desc[UR40][R40.64] ;  /* 0x0000002828287980 */ /* 0x000f64000c101d00 */
[----:B------:R-:W-:-:S02]  /*10760*/  IMAD.IADD R21, R21, 0x1, R3 ;  /* 0x0000000115157824 */ /* 0x000fc400078e0203 */
[----:B------:R-:W5:Y:S04]  /*10770*/  LD.E.128 R44, desc[UR40][R44.64] ;  /* 0x000000282c2c7980 */ /* 0x000f68000c101d00 */
[----:B------:R-:W5:Y:S02]  /*10780*/  LD.E.128 R48, desc[UR40][R48.64] ;  /* 0x0000002830307980 */ /* 0x000f64000c101d00 */
[----:B------:R-:W0:Y:S01]  /*10790*/  @P1 LDC R83, c[0x0][0xcec] ;  /* 0x00033b00ff531b82 */ /* 0x000e220000000800 */
[----:B------:R-:W-:Y:S01]  /*107a0*/  IMAD R3, R80, UR4, RZ ;  /* 0x0000000450037c24 */ /* 0x000fe2000f8e02ff */
[----:B------:R-:W5:Y:S04]  /*107b0*/  LD.E.128 R52, desc[UR40][R52.64] ;  /* 0x0000002834347980 */ /* 0x000f68000c101d00 */
[----:B------:R-:W5:Y:S02]  /*107c0*/  LD.E.128 R56, desc[UR40][R56.64] ;  /* 0x0000002838387980 */ /* 0x000f64000c101d00 */
[----:B------:R-:W2:Y:S01]  /*107d0*/  @P1 LDC R87, c[0x0][0xcf0] ;  /* 0x00033c00ff571b82 */ /* 0x000ea20000000800 */
[C---:B------:R-:W-:Y:S01]  /*107e0*/  IMAD R3, R210.reuse, UR5, R3 ;  /* 0x00000005d2037c24 */ /* 0x040fe2000f8e0203 */
[----:B------:R-:W5:Y:S01]  /*107f0*/  LD.E.128 R60, desc[UR40][R60.64] ;  /* 0x000000283c3c7980 */ /* 0x000f62000c101d00 */
[----:B------:R-:W-:Y:S01]  /*10800*/  IMAD.WIDE.U32 R20, R210, UR4, R20 ;  /* 0x00000004d2147c25 */ /* 0x000fe2000f8e0014 */
[----:B------:R-:W-:-:S02]  /*10810*/  ULDC.64 UR4, c[0x0][0xbf0] ;  /* 0x0002fc0000047ab9 */ /* 0x000fc40000000a00 */
[----:B------:R-:W5:Y:S01]  /*10820*/  LD.E.128 R64, desc[UR40][R64.64] ;  /* 0x0000002840407980 */ /* 0x000f62000c101d00 */
[----:B------:R-:W-:Y:S02]  /*10830*/  IMAD.IADD R21, R21, 0x1, R3 ;  /* 0x0000000115157824 */ /* 0x000fe400078e0203 */
[----:B------:R-:W-:Y:S01]  /*10840*/  IMAD R3, R221, 0x20, R222 ;  /* 0x00000020dd037824 */ /* 0x000fe200078e02de */
[----:B------:R-:W5:Y:S01]  /*10850*/  LD.E.128 R68, desc[UR40][R68.64] ;  /* 0x0000002844447980 */ /* 0x000f62000c101d00 */
[----:B------:R-:W-:Y:S02]  /*10860*/  IMAD R24, R223, UR4, RZ ;  /* 0x00000004df187c24 */ /* 0x000fe4000f8e02ff */
[----:B------:R-:W-:Y:S01]  /*10870*/  IMAD R82, R220, 0x40, R3 ;  /* 0x00000040dc527824 */ /* 0x000fe200078e0203 */
[----:B---3--:R-:W-:Y:S01]  /*10880*/  ISETP.GE.AND P0, PT, R218, R88, PT ;  /* 0x00000058da00720c */ /* 0x008fe20003f06270 */
[----:B------:R-:W-:Y:S01]  /*10890*/  IMAD R81, R213, UR5, R24 ;  /* 0x00000005d5517c24 */ /* 0x000fe2000f8e0218 */
[----:B------:R-:W5:Y:S01]  /*108a0*/  LD.E.128 R72, desc[UR40][R72.64] ;  /* 0x0000002848487980 */ /* 0x000f62000c101d00 */
[----:B0-----:R-:W-:Y:S01]  /*108b0*/  @P1 IMAD.HI.U32 R24, R82, R83, RZ ;  /* 0x0000005352181227 */ /* 0x001fe200078e00ff */
[----:B------:R-:W-:-:S02]  /*108c0*/  SEL R80, RZ, 0xffffffff, P0 ;  /* 0xffffffffff507807 */ /* 0x000fc40000000000 */
[----:B------:R-:W5:Y:S01]  /*108d0*/  LD.E.128 R76, desc[UR40][R76.64] ;  /* 0x000000284c4c7980 */ /* 0x000f62000c101d00 */
[----:B------:R-:W-:Y:S01]  /*108e0*/  IMAD.MOV.U32 R3, RZ, RZ, R82 ;  /* 0x000000ffff037224 */ /* 0x000fe200078e0052 */
[-C--:B------:R-:W-:Y:S01]  /*108f0*/  ISETP.GE.AND P0, PT, R217, R88.reuse, PT ;  /* 0x00000058d900720c */ /* 0x080fe20003f06270 */
[----:B------:R-:W-:Y:S01]  /*10900*/  IMAD.SHL.U32 R83, R80, 0x2, RZ ;  /* 0x0000000250537824 */ /* 0x000fe200078e00ff */
[----:B--2---:R-:W-:Y:S01]  /*10910*/  @P1 SHF.R.U32.HI R3, RZ, R87, R24 ;  /* 0x00000057ff031219 */ /* 0x004fe20000011618 */
[----:B------:R-:W-:Y:S01]  /*10920*/  IMAD.WIDE.U32 R20, R213, UR4, R20 ;  /* 0x00000004d5147c25 */ /* 0x000fe2000f8e0014 */
[-C--:B------:R-:W-:Y:S01]  /*10930*/  ISETP.GE.AND P1, PT, R189, R88.reuse, PT ;  /* 0x00000058bd00720c */ /* 0x080fe20003f26270 */
[----:B------:R-:W-:Y:S01]  /*10940*/  ULDC.64 UR4, c[0x0][0xbe0] ;  /* 0x0002f80000047ab9 */ /* 0x000fe20000000a00 */
[----:B------:R-:W-:Y:S01]  /*10950*/  SEL R80, RZ, 0xffffffff, P0 ;  /* 0xffffffffff507807 */ /* 0x000fe20000000000 */
[----:B------:R-:W-:Y:S01]  /*10960*/  IMAD.IADD R21, R21, 0x1, R81 ;  /* 0x0000000115157824 */ /* 0x000fe200078e0251 */
[----:B------:R-:W-:Y:S01]  /*10970*/  SEL R24, RZ, 0x1, P1 ;  /* 0x00000001ff187807 */ /* 0x000fe20000800000 */
[----:B------:R-:W-:Y:S01]  /*10980*/  IMAD.MOV R81, RZ, RZ, -R3 ;  /* 0x000000ffff517224 */ /* 0x000fe200078e0a03 */
[-C--:B------:R-:W-:Y:S01]  /*10990*/  ISETP.GE.AND P0, PT, R216, R88.reuse, PT ;  /* 0x00000058d800720c */ /* 0x080fe20003f06270 */
[----:B------:R-:W-:Y:S01]  /*109a0*/  @!PT LDS RZ, [RZ] ;  /* 0x00000000fffff984 */ /* 0x000fe20000000800 */
[----:B------:R-:W-:Y:S01]  /*109b0*/  @!PT LDS RZ, [RZ] ;  /* 0x00000000fffff984 */ /* 0x000fe20000000800 */
[----:B------:R-:W-:Y:S01]  /*109c0*/  @!PT LDS RZ, [RZ] ;  /* 0x00000000fffff984 */ /* 0x000fe20000000800 */
[----:B------:R-:W-:Y:S01]  /*109d0*/  @!PT LDS RZ, [RZ] ;  /* 0x00000000fffff984 */ /* 0x000fe20000000800 */
[----:B------:R0:W-:Y:S06]  /*109e0*/  MEMBAR.ALL.CTA ;  /* 0x0000000000007992 */ /* 0x0001ec0000008000 */
[----:B0-----:R-:W0:Y:S01]  /*109f0*/  FENCE.VIEW.ASYNC.S ;  /* 0x00000000000073c6 */ /* 0x001e220000000000 */
[----:B------:R-:W-:Y:S01]  /*10a00*/  LOP3.LUT R24, R83, 0x2, R24, 0xe2, !PT ;  /* 0x0000000253187812 */ /* 0x000fe200078ee218 */
[----:B------:R-:W-:Y:S01]  /*10a10*/  IMAD.SHL.U32 R83, R80, 0x4, RZ ;  /* 0x0000000450537824 */ /* 0x000fe200078e00ff */
[----:B------:R-:W-:Y:S01]  /*10a20*/  SEL R80, RZ, 0xffffffff, P0 ;  /* 0xffffffffff507807 */ /* 0x000fe20000000000 */
[----:B------:R-:W-:Y:S01]  /*10a30*/  IMAD R81, R85, R81, R82 ;  /* 0x0000005155517224 */ /* 0x000fe200078e0252 */
[-C--:B------:R-:W-:Y:S01]  /*10a40*/  ISETP.GE.AND P0, PT, R215, R88.reuse, PT ;  /* 0x00000058d700720c */ /* 0x080fe20003f06270 */
[----:B------:R-:W-:Y:S01]  /*10a50*/  IMAD.WIDE.U32 R20, R3, UR4, R20 ;  /* 0x0000000403147c25 */ /* 0x000fe2000f8e0014 */
[----:B------:R-:W-:Y:S01]  /*10a60*/  SHF.R.S32.HI R82, RZ, 0x1f, R3 ;  /* 0x0000001fff527819 */ /* 0x000fe20000011403 */
[----:B------:R-:W-:Y:S01]  /*10a70*/  BSSY B1, `(.L_x_4620) ;  /* 0x0000049000017945 */ /* 0x000fe20003800000 */
[----:B------:R-:W-:Y:S01]  /*10a80*/  LOP3.LUT R24, R83, 0x4, R24, 0xe2, !PT ;  /* 0x0000000453187812 */ /* 0x000fe200078ee218 */
[----:B------:R-:W-:Y:S01]  /*10a90*/  IMAD.SHL.U32 R83, R80, 0x8, RZ ;  /* 0x0000000850537824 */ /* 0x000fe200078e00ff */
[----:B------:R-:W-:Y:S01]  /*10aa0*/  SEL R80, RZ, 0xffffffff, P0 ;  /* 0xffffffffff507807 */ /* 0x000fe20000000000 */
[----:B------:R-:W-:Y:S01]  /*10ab0*/  IMAD R82, R82, UR4, RZ ;  /* 0x0000000452527c24 */ /* 0x000fe2000f8e02ff */
[-C--:B------:R-:W-:Y:S01]  /*10ac0*/  ISETP.GE.AND P0, PT, R214, R88.reuse, PT ;  /* 0x00000058d600720c */ /* 0x080fe20003f06270 */
[----:B------:R-:W-:Y:S01]  /*10ad0*/  IMAD R92, R0, R85, RZ ;  /* 0x00000055005c7224 */ /* 0x000fe200078e02ff */
[----:B------:R-:W-:Y:S01]  /*10ae0*/  LOP3.LUT R24, R83, 0x8, R24, 0xe2, !PT ;  /* 0x0000000853187812 */ /* 0x000fe200078ee218 */
[----:B------:R-:W-:Y:S01]  /*10af0*/  IMAD.SHL.U32 R87, R80, 0x10, RZ ;  /* 0x0000001050577824 */ /* 0x000fe200078e00ff */
[----:B------:R-:W-:Y:S01]  /*10b00*/  SHF.R.S32.HI R80, RZ, 0x1f, R81 ;  /* 0x0000001fff507819 */ /* 0x000fe20000011451 */
[----:B------:R-:W-:Y:S01]  /*10b10*/  IMAD R83, R3, UR5, R82 ;  /* 0x0000000503537c24 */ /* 0x000fe2000f8e0252 */
[----:B------:R-:W-:Y:S01]  /*10b20*/  ULDC.64 UR4, c[0x0][0xbd8] ;  /* 0x0002f60000047ab9 */ /* 0x000fe20000000a00 */
[----:B------:R-:W-:Y:S01]  /*10b30*/  SEL R3, RZ, 0xffffffff, P0 ;  /* 0xffffffffff037807 */ /* 0x000fe20000000000 */
[----:B------:R-:W-:Y:S01]  /*10b40*/  IMAD R91, R220, 0x40, R222 ;  /* 0x00000040dc5b7824 */ /* 0x000fe200078e02de */
[----:B------:R-:W-:Y:S01]  /*10b50*/  LOP3.LUT R24, R87, 0x10, R24, 0xe2, !PT ;  /* 0x0000001057187812 */ /* 0x000fe200078ee218 */
[----:B------:R-:W-:Y:S01]  /*10b60*/  IMAD.IADD R21, R21, 0x1, R83 ;  /* 0x0000000115157824 */ /* 0x000fe200078e0253 */
[----:B------:R-:W-:Y:S01]  /*10b70*/  ISETP.GE.AND P0, PT, R226, R88, PT ;  /* 0x00000058e200720c */ /* 0x000fe20003f06270 */
[----:B------:R-:W-:Y:S01]  /*10b80*/  IMAD R80, R80, UR4, RZ ;  /* 0x0000000450507c24 */ /* 0x000fe2000f8e02ff */
[----:B------:R-:W-:Y:S01]  /*10b90*/  ISETP.GE.AND P1, PT, R91, R92, PT ;  /* 0x0000005c5b00720c */ /* 0x000fe20003f26270 */
[----:B------:R-:W-:Y:S01]  /*10ba0*/  IMAD.WIDE.U32 R20, R81, UR4, R20 ;  /* 0x0000000451147c25 */ /* 0x000fe2000f8e0014 */
[----:B------:R-:W-:-:S02]  /*10bb0*/  SHF.R.S32.HI R93, RZ, 0x1f, R215 ;  /* 0x0000001fff5d7819 */ /* 0x000fc400000114d7 */
[----:B------:R-:W-:Y:S01]  /*10bc0*/  SHF.R.S32.HI R94, RZ, 0x1f, R216 ;  /* 0x0000001fff5e7819 */ /* 0x000fe200000114d8 */
[----:B------:R-:W-:Y:S01]  /*10bd0*/  IMAD R83, R81, UR5, R80 ;  /* 0x0000000551537c24 */ /* 0x000fe2000f8e0250 */
[----:B------:R-:W-:Y:S01]  /*10be0*/  ULDC.64 UR4, c[0x0][0xb80] ;  /* 0x0002e00000047ab9 */ /* 0x000fe20000000a00 */
[----:B------:R-:W-:Y:S01]  /*10bf0*/  IMAD.SHL.U32 R3, R3, 0x20, RZ ;  /* 0x0000002003037824 */ /* 0x000fe200078e00ff */
[----:B------:R-:W-:Y:S01]  /*10c00*/  LEA R89, P2, R20, UR4, 0x1 ;  /* 0x0000000414597c11 */ /* 0x000fe2000f8408ff */
[----:B------:R-:W-:Y:S01]  /*10c10*/  IMAD.IADD R21, R21, 0x1, R83 ;  /* 0x0000000115157824 */ /* 0x000fe200078e0253 */
[----:B------:R-:W-:Y:S01]  /*10c20*/  SHF.R.S32.HI R95, RZ, 0x1f, R217 ;  /* 0x0000001fff5f7819 */ /* 0x000fe200000114d9 */
[----:B------:R-:W-:Y:S01]  /*10c30*/  VIADD R0, R2, 0x38820 ;  /* 0x0003882002007836 */ /* 0x000fe20000000000 */
[----:B------:R-:W-:Y:S01]  /*10c40*/  LOP3.LUT R24, R3, 0x20, R24, 0xe2, !PT ;  /* 0x0000002003187812 */ /* 0x000fe200078ee218 */
[----:B0-----:R0:W2:Y:S01]  /*10c50*/  SHFL.IDX PT, R80, R89, RZ, 0x181f ;  /* 0x00181fff59507589 */ /* 0x0010a200000e0000 */
[----:B------:R-:W-:-:S02]  /*10c60*/  SEL R3, RZ, 0x40, P0 ;  /* 0x00000040ff037807 */ /* 0x000fc40000000000 */
[----:B------:R-:W-:Y:S02]  /*10c70*/  ISETP.GE.AND P0, PT, R225, R88, PT ;  /* 0x00000058e100720c */ /* 0x000fe40003f06270 */
[----:B------:R-:W-:Y:S02]  /*10c80*/  LEA.HI.X R90, R20, UR5, R21, 0x1, P2 ;  /* 0x00000005145a7c11 */ /* 0x000fe400090f0c15 */
[----:B------:R-:W-:Y:S02]  /*10c90*/  PRMT R0, RZ, 0x654, R0 ;  /* 0x00000654ff007816 */ /* 0x000fe40000000000 */
[----:B------:R-:W-:Y:S01]  /*10ca0*/  LOP3.LUT R3, R24, R3, RZ, 0xfc, !PT ;  /* 0x0000000318037212 */ /* 0x000fe200078efcff */
[----:B------:R0:W3:Y:S01]  /*10cb0*/  SHFL.IDX PT, R81, R90, RZ, 0x181f ;  /* 0x00181fff5a517589 */ /* 0x0000e200000e0000 */
[----:B------:R-:W-:Y:S01]  /*10cc0*/  SEL R24, RZ, 0x80, P0 ;  /* 0x00000080ff187807 */ /* 0x000fe20000000000 */
[----:B------:R0:W-:Y:S01]  /*10cd0*/  SYNCS.ARRIVE.TRANS64.RED.A1T0 RZ, [R0+URZ], RZ ;  /* 0x000000ff00ff79a7 */ /* 0x0001e2000810043f */
[----:B------:R-:W-:-:S02]  /*10ce0*/  SHF.R.S32.HI R96, RZ, 0x1f, R218 ;  /* 0x0000001fff607819 */ /* 0x000fc400000114da */
[----:B------:R-:W-:Y:S01]  /*10cf0*/  LOP3.LUT R24, R3, R24, RZ, 0xfc, !PT ;  /* 0x0000001803187212 */ /* 0x000fe200078efcff */
[----:B------:R-:W-:Y:S06]  /*10d00*/  @P1 BRA `(.L_x_4621) ;  /* 0x00000000007c1947 */ /* 0x000fec0003800000 */
[-C--:B------:R-:W-:Y:S02]  /*10d10*/  ISETP.GE.AND P1, PT, R218, R88.reuse, PT ;  /* 0x00000058da00720c */ /* 0x080fe40003f26270 */
[-C--:B------:R-:W-:Y:S02]  /*10d20*/  ISETP.GE.AND P0, PT, R189, R88.reuse, PT ;  /* 0x00000058bd00720c */ /* 0x080fe40003f06270 */
[-C--:B------:R-:W-:Y:S02]  /*10d30*/  ISETP.GE.AND P5, PT, R217, R88.reuse, PT ;  /* 0x00000058d900720c */ /* 0x080fe40003fa6270 */
[----:B------:R-:W-:-:S07]  /*10d40*/  ISETP.GE.AND P3, PT, R216, R88, PT ;  /* 0x00000058d800720c */ /* 0x000fce0003f66270 */
[C---:B--2---:R-:W-:Y:S02]  /*10d50*/  @!P1 LEA R82, P2, R218.reuse, R80, 0x1 ;  /* 0x00000050da529211 */ /* 0x044fe400078408ff */
        /* <DEDUP_REMOVED lines=26> */
.L_x_4621:
[----:B------:R-:W-:Y:S05]  /*10f00*/  BSYNC B1 ;  /* 0x0000000000017941 */ /* 0x000fea0003800000 */
.L_x_4620:
[----:B0-----:R-:W-:Y:S01]  /*10f10*/  VIADD R0, R91, 0x20 ;  /* 0x000000205b007836 */ /* 0x001fe20000000000 */
[----:B----45:R0:W4:Y:S04]  /*10f20*/  SHFL.IDX PT, R7, R90, 0x1, 0x181f ;  /* 0x00381f005a077f89 */ /* 0x03012800000e0000 */
[----:B------:R-:W-:Y:S01]  /*10f30*/  ISETP.GE.AND P0, PT, R0, R92, PT ;  /* 0x0000005c0000720c */ /* 0x000fe20003f06270 */
[----:B------:R0:W0:-:S12]  /*10f40*/  SHFL.IDX PT, R6, R89, 0x1, 0x181f ;  /* 0x00381f0059067f89 */ /* 0x00001800000e0000 */
[----:B------:R-:W-:Y:S05]  /*10f50*/  @P0 BRA `(.L_x_4622) ;  /* 0x0000000c00f00947 */ /* 0x000fea0003800000 */
[-C--:B------:R-:W-:Y:S02]  /*10f60*/  ISETP.GE.AND P5, PT, R218, R88.reuse, PT ;  /* 0x00000058da00720c */ /* 0x080fe40003fa6270 */
[-C--:B------:R-:W-:Y:S02]  /*10f70*/  ISETP.GE.AND P6, PT, R189, R88.reuse, PT ;  /* 0x00000058bd00720c */ /* 0x080fe40003fc6270 */
[-C--:B------:R-:W-:Y:S02]  /*10f80*/  ISETP.GE.AND P3, PT, R217, R88.reuse, PT ;  /* 0x00000058d900720c */ /* 0x080fe40003f66270 */
[-C--:B------:R-:W-:Y:S02]  /*10f90*/  ISETP.GE.AND P2, PT, R216, R88.reuse, PT ;  /* 0x00000058d800720c */ /* 0x080fe40003f46270 */
[-C--:B------:R-:W-:Y:S02]  /*10fa0*/  ISETP.GE.AND P1, PT, R215, R88.reuse, PT ;  /* 0x00000058d700720c */ /* 0x080fe40003f26270 */
[----:B------:R-:W-:-:S03]  /*10fb0*/  ISETP.GE.AND P0, PT, R214, R88, PT ;  /* 0x00000058d600720c */ /* 0x000fc60003f06270 */
[CC--:B0-----:R-:W-:Y:S02]  /*10fc0*/  @!P5 LEA R12, P4, R218.reuse, R6.reuse, 0x1 ;  /* 0x00000006da0cd211 */ /* 0x0c1fe400078808ff */
        /* <DEDUP_REMOVED lines=26> */
.L_x_4617:
[----:B------:R-:W3:Y:S01]  /*11170*/  S2R R0, SR_TID.X ;  /* 0x0000000000007919 */ /* 0x000ee20000002100 */
[----:B------:R-:W-:Y:S01]  /*11180*/  ULDC.64 UR4, c[0x0][0xd00] ;  /* 0x0003400000047ab9 */ /* 0x000fe20000000a00 */
[----:B------:R-:W-:Y:S01]  /*11190*/  IMAD.MOV.U32 R3, RZ, RZ, RZ ;  /* 0x000000ffff037224 */ /* 0x000fe200078e00ff */
[----:B------:R-:W-:Y:S01]  /*111a0*/  ISETP.NE.U32.AND P0, PT, RZ, UR4, PT ;  /* 0x00000004ff007c0c */ /* 0x000fe2000bf05070 */
[----:B------:R-:W4:Y:S01]  /*111b0*/  LDC R21, c[0x0][0xce8] ;  /* 0x00033a00ff157b82 */ /* 0x000f220000000800 */
        /* <DEDUP_REMOVED lines=8> */
[----:B------:R-:W-:Y:S01]  /*11240*/  ULDC UR4, c[0x0][0xb88] ;  /* 0x0002e20000047ab9 */ /* 0x000fe20000000800 */
[----:B---3--:R-:W-:-:S02]  /*11250*/  VIADD R8, R0, 0xffffff80 ;  /* 0xffffff8000087836 */ /* 0x008fc40000000000 */
[----:B------:R-:W-:Y:S01]  /*11260*/  @P1 IADD3.X R7, R212, UR5, RZ, P2, !PT ;  /* 0x00000005d4071c10 */ /* 0x000fe200097fe4ff */
[----:B------:R-:W-:-:S06]  /*11270*/  IMAD.U32 R0, RZ, RZ, UR4 ;  /* 0x00000004ff007e24 */ /* 0x000fcc000f8e00ff */
[----:B------:R0:W5:Y:S01]  /*11280*/  @P1 LDG.E R0, desc[UR40][R6.64] ;  /* 0x0000002806001981 */ /* 0x000162000c1e1900 */
[----:B------:R-:W-:Y:S01]  /*11290*/  ISETP.GE.AND P2, PT, R8, 0x40, PT ;  /* 0x000000400800780c */ /* 0x000fe20003f46270 */
[----:B------:R-:W-:-:S12]  /*112a0*/  @P1 BRA `(.L_x_4623) ;  /* 0x0000000000101947 */ /* 0x000fd80003800000 */
[----:B------:R-:W-:Y:S05]  /*112b0*/  @!P0 BRA `(.L_x_4623) ;  /* 0x00000000000c8947 */ /* 0x000fea0003800000 */
[----:B0-----:R-:W3:Y:S04]  /*112c0*/  LDG.E R7, desc[UR40][R4.64] ;  /* 0x0000002804077981 */ /* 0x001ee8000c1e1900 */
[----:B-----5:R-:W3:Y:S02]  /*112d0*/  LDG.E R0, desc[UR40][R4.64+0x4] ;  /* 0x0000042804007981 */ /* 0x020ee4000c1e1900 */
[----:B---3--:R-:W-:-:S07]  /*112e0*/  IMAD.IADD R0, R0, 0x1, -R7 ;  /* 0x0000000100007824 */ /* 0x008fce00078e0a07 */
.L_x_4623:
[----:B------:R-:W-:Y:S01]  /*112f0*/  BSSY B1, `(.L_x_4624) ;  /* 0x000002e000017945 */ /* 0x000fe20003800000 */
[----:B------:R-:W-:Y:S02]  /*11300*/  SHF.R.S32.HI R12, RZ, 0x1f, R210 ;  /* 0x0000001fff0c7819 */ /* 0x000fe400000114d2 */
[----:B------:R-:W-:Y:S02]  /*11310*/  SEL R213, R213, RZ, !P0 ;  /* 0x000000ffd5d57207 */ /* 0x000fe40004000000 */
[----:B------:R-:W-:Y:S02]  /*11320*/  SEL R223, R223, RZ, !P0 ;  /* 0x000000ffdfdf7207 */ /* 0x000fe40004000000 */
[----:B-----5:R-:W-:Y:S01]  /*11330*/  SHF.R.S32.HI R10, RZ, 0x1f, R3 ;  /* 0x0000001fff0a7819 */ /* 0x020fe20000011403 */
[----:B------:R-:W-:Y:S06]  /*11340*/  @P2 BRA `(.L_x_4625) ;  /* 0x0000000000a02947 */ /* 0x000fec0003800000 */
[----:B0-----:R-:W0:Y:S01]  /*11350*/  S2R R4, SR_TID.X ;  /* 0x0000000000047919 */ /* 0x001e220000002100 */
[----:B------:R-:W3:Y:S02]  /*11360*/  LDC R11, c[0x0][0xce8] ;  /* 0x00033a00ff0b7b82 */ /* 0x000ee40000000800 */
[----:B---3--:R-:W-:Y:S02]  /*11370*/  IMAD R5, R0, R11, RZ ;  /* 0x0000000b00057224 */ /* 0x008fe400078e02ff */
[----:B0-----:R-:W-:-:S04]  /*11380*/  IMAD R4, R220, 0x40, R4 ;  /* 0x00000040dc047824 */ /* 0x001fc800078e0204 */
        /* <DEDUP_REMOVED lines=14> */
[----:B------:R-:W3:Y:S01]  /*11470*/  @P0 LDC R15, c[0x0][0xcf0] ;  /* 0x00033c00ff0f0b82 */ /* 0x000ee20000000800 */
[----:B------:R-:W-:-:S04]  /*11480*/  IMAD.WIDE.U32 R4, R213, UR4, R4 ;  /* 0x00000004d5047c25 */ /* 0x000fc8000f8e0004 */
[----:B0-----:R-:W-:-:S05]  /*11490*/  @P0 IMAD.HI.U32 R6, R8, R13, RZ ;  /* 0x0000000d08060227 */ /* 0x001fca00078e00ff */
        /* <DEDUP_REMOVED lines=19> */
.L_x_4625:
[----:B------:R-:W-:Y:S05]  /*115d0*/  BSYNC B1 ;  /* 0x0000000000017941 */ /* 0x000fea0003800000 */
.L_x_4624:
[----:B----4-:R-:W-:Y:S01]  /*115e0*/  ISETP.NE.AND P0, PT, R21, 0x1, PT ;  /* 0x000000011500780c */ /* 0x010fe20003f05270 */
[----:B--2---:R-:W2:Y:S01]  /*115f0*/  LDC R24, c[0x0][0xbc8] ;  /* 0x0002f200ff187b82 */ /* 0x004ea20000000800 */
[----:B------:R-:W-:Y:S01]  /*11600*/  ULDC.64 UR4, c[0x0][0xba0] ;  /* 0x0002e80000047ab9 */ /* 0x000fe20000000a00 */
[----:B0--3--:R-:W-:Y:S01]  /*11610*/  IMAD R7, R221, 0x20, R222 ;  /* 0x00000020dd077824 */ /* 0x009fe200078e02de */
[----:B------:R-:W-:Y:S01]  /*11620*/  BSSY B1, `(.L_x_4626) ;  /* 0x000006b000017945 */ /* 0x000fe20003800000 */
[----:B------:R-:W-:Y:S01]  /*11630*/  IMAD R6, R10, UR4, RZ ;  /* 0x000000040a067c24 */ /* 0x000fe2000f8e02ff */
[----:B------:R-:W-:Y:S01]  /*11640*/  SHF.R.S32.HI R31, RZ, 0x1f, R215 ;  /* 0x0000001fff1f7819 */ /* 0x000fe200000114d7 */
[C---:B------:R-:W-:Y:S01]  /*11650*/  IMAD.WIDE.U32 R4, R3.reuse, UR4, RZ ;  /* 0x0000000403047c25 */ /* 0x040fe2000f8e00ff */
[----:B------:R-:W-:Y:S02]  /*11660*/  SHF.R.S32.HI R32, RZ, 0x1f, R216 ;  /* 0x0000001fff207819 */ /* 0x000fe400000114d8 */
[----:B------:R-:W-:Y:S01]  /*11670*/  SHF.R.S32.HI R33, RZ, 0x1f, R217 ;  /* 0x0000001fff217819 */ /* 0x000fe200000114d9 */
[----:B------:R-:W-:Y:S01]  /*11680*/  IMAD R3, R3, UR5, R6 ;  /* 0x0000000503037c24 */ /* 0x000fe2000f8e0206 */
[----:B------:R-:W-:Y:S01]  /*11690*/  ULDC.64 UR4, c[0x0][0xbe8] ;  /* 0x0002fa0000047ab9 */ /* 0x000fe20000000a00 */
[----:B------:R-:W0:Y:S01]  /*116a0*/  @P0 LDC R9, c[0x0][0xcec] ;  /* 0x00033b00ff090b82 */ /* 0x000e220000000800 */
[----:B------:R-:W-:Y:S01]  /*116b0*/  IMAD R8, R220, 0x40, R7 ;  /* 0x00000040dc087824 */ /* 0x000fe200078e0207 */
[----:B------:R-:W-:Y:S01]  /*116c0*/  SHF.R.S32.HI R34, RZ, 0x1f, R218 ;  /* 0x0000001fff227819 */ /* 0x000fe200000114da */
[----:B------:R-:W-:-:S02]  /*116d0*/  IMAD.IADD R5, R5, 0x1, R3 ;  /* 0x0000000105057824 */ /* 0x000fc400078e0203 */
[----:B------:R-:W-:Y:S02]  /*116e0*/  IMAD R3, R12, UR4, RZ ;  /* 0x000000040c037c24 */ /* 0x000fe4000f8e02ff */
[C---:B------:R-:W-:Y:S01]  /*116f0*/  IMAD.WIDE.U32 R4, R210.reuse, UR4, R4 ;  /* 0x00000004d2047c25 */ /* 0x040fe2000f8e0004 */
[----:B------:R-:W3:Y:S03]  /*11700*/  @P0 LDC R11, c[0x0][0xcf0] ;  /* 0x00033c00ff0b0b82 */ /* 0x000ee60000000800 */
[----:B------:R-:W-:Y:S01]  /*11710*/  IMAD R3, R210, UR5, R3 ;  /* 0x00000005d2037c24 */ /* 0x000fe2000f8e0203 */
[-C--:B--2---:R-:W-:Y:S01]  /*11720*/  ISETP.GE.AND P1, PT, R218, R24.reuse, PT ;  /* 0x00000018da00720c */ /* 0x084fe20003f26270 */
[----:B------:R-:W-:Y:S01]  /*11730*/  ULDC.64 UR4, c[0x0][0xbf0] ;  /* 0x0002fc0000047ab9 */ /* 0x000fe20000000a00 */
[-C--:B------:R-:W-:Y:S01]  /*11740*/  ISETP.GE.AND P2, PT, R189, R24.reuse, PT ;  /* 0x00000018bd00720c */ /* 0x080fe20003f46270 */
[----:B------:R-:W-:Y:S01]  /*11750*/  IMAD.IADD R5, R5, 0x1, R3 ;  /* 0x0000000105057824 */ /* 0x000fe200078e0203 */
[----:B------:R-:W-:Y:S01]  /*11760*/  SEL R10, RZ, 0xffffffff, P1 ;  /* 0xffffffffff0a7807 */ /* 0x000fe20000800000 */
[----:B------:R-:W-:Y:S01]  /*11770*/  IMAD R3, R223, UR4, RZ ;  /* 0x00000004df037c24 */ /* 0x000fe2000f8e02ff */
[----:B------:R-:W-:Y:S01]  /*11780*/  SEL R7, RZ, 0x1, P2 ;  /* 0x00000001ff077807 */ /* 0x000fe20001000000 */
[----:B------:R-:W-:Y:S01]  /*11790*/  IMAD.WIDE.U32 R4, R213, UR4, R4 ;  /* 0x00000004d5047c25 */ /* 0x000fe2000f8e0004 */
[----:B------:R-:W-:-:S02]  /*117a0*/  ISETP.GE.AND P2, PT, R217, R24, PT ;  /* 0x00000018d900720c */ /* 0x000fc40003f46270 */
[----:B------:R-:W-:Y:S01]  /*117b0*/  ISETP.GE.AND P1, PT, R216, R24, PT ;  /* 0x00000018d800720c */ /* 0x000fe20003f26270 */
[----:B------:R-:W-:Y:S01]  /*117c0*/  IMAD R3, R213, UR5, R3 ;  /* 0x00000005d5037c24 */ /* 0x000fe2000f8e0203 */
[----:B------:R-:W-:Y:S01]  /*117d0*/  ULDC.64 UR4, c[0x0][0xbe0] ;  /* 0x0002f80000047ab9 */ /* 0x000fe20000000a00 */
[----:B0-----:R-:W-:-:S04]  /*117e0*/  @P0 IMAD.HI.U32 R6, R8, R9, RZ ;  /* 0x0000000908060227 */ /* 0x001fc800078e00ff */
[----:B------:R-:W-:Y:S02]  /*117f0*/  IMAD.SHL.U32 R10, R10, 0x2, RZ ;  /* 0x000000020a0a7824 */ /* 0x000fe400078e00ff */
[----:B------:R-:W-:Y:S02]  /*11800*/  IMAD.IADD R5, R5, 0x1, R3 ;  /* 0x0000000105057824 */ /* 0x000fe400078e0203 */
[----:B------:R-:W-:Y:S01]  /*11810*/  IMAD.MOV.U32 R3, RZ, RZ, R8 ;  /* 0x000000ffff037224 */ /* 0x000fe200078e0008 */
[----:B---3--:R-:W-:Y:S01]  /*11820*/  @P0 SHF.R.U32.HI R3, RZ, R11, R6 ;  /* 0x0000000bff030219 */ /* 0x008fe20000011606 */
[----:B------:R-:W-:Y:S01]  /*11830*/  IMAD R29, R0, R21, RZ ;  /* 0x00000015001d7224 */ /* 0x000fe200078e02ff */
[----:B------:R-:W-:Y:S01]  /*11840*/  LOP3.LUT R9, R10, 0x2, R7, 0xe2, !PT ;  /* 0x000000020a097812 */ /* 0x000fe200078ee207 */
[----:B------:R-:W-:Y:S01]  /*11850*/  IMAD R30, R220, 0x40, R222 ;  /* 0x00000040dc1e7824 */ /* 0x000fe200078e02de */
[----:B------:R-:W-:Y:S01]  /*11860*/  SEL R10, RZ, 0xffffffff, P2 ;  /* 0xffffffffff0a7807 */ /* 0x000fe20001000000 */
[--C-:B------:R-:W-:Y:S01]  /*11870*/  IMAD.MOV R7, RZ, RZ, -R3.reuse ;  /* 0x000000ffff077224 */ /* 0x100fe200078e0a03 */
[----:B------:R-:W-:Y:S01]  /*11880*/  SHF.R.S32.HI R6, RZ, 0x1f, R3 ;  /* 0x0000001fff067819 */ /* 0x000fe20000011403 */
[----:B------:R-:W-:Y:S01]  /*11890*/  IMAD.WIDE.U32 R4, R3, UR4, R4 ;  /* 0x0000000403047c25 */ /* 0x000fe2000f8e0004 */
[----:B------:R-:W-:-:S02]  /*118a0*/  SEL R11, RZ, 0xffffffff, P1 ;  /* 0xffffffffff0b7807 */ /* 0x000fc40000800000 */
[-C--:B------:R-:W-:Y:S01]  /*118b0*/  ISETP.GE.AND P0, PT, R215, R24.reuse, PT ;  /* 0x00000018d700720c */ /* 0x080fe20003f06270 */
[----:B------:R-:W-:Y:S01]  /*118c0*/  IMAD.SHL.U32 R10, R10, 0x4, RZ ;  /* 0x000000040a0a7824 */ /* 0x000fe200078e00ff */
[-C--:B------:R-:W-:Y:S01]  /*118d0*/  ISETP.GE.AND P2, PT, R225, R24.reuse, PT ;  /* 0x00000018e100720c */ /* 0x080fe20003f46270 */
[----:B------:R-:W-:Y:S02]  /*118e0*/  IMAD R6, R6, UR4, RZ ;  /* 0x0000000406067c24 */ /* 0x000fe4000f8e02ff */
[----:B------:R-:W-:Y:S01]  /*118f0*/  IMAD.SHL.U32 R11, R11, 0x8, RZ ;  /* 0x000000080b0b7824 */ /* 0x000fe200078e00ff */
[----:B------:R-:W-:Y:S01]  /*11900*/  LOP3.LUT R0, R10, 0x4, R9, 0xe2, !PT ;  /* 0x000000040a007812 */ /* 0x000fe200078ee209 */
[----:B------:R-:W-:Y:S02]  /*11910*/  IMAD R7, R21, R7, R8 ;  /* 0x0000000715077224 */ /* 0x000fe400078e0208 */
        /* <DEDUP_REMOVED lines=32> */
[CC--:B--2---:R-:W-:Y:S02]  /*11b20*/  @!P2 LEA R8, P0, R218.reuse, R6.reuse, 0x1 ;  /* 0x00000006da08a211 */ /* 0x0c4fe400078008ff */
        /* <DEDUP_REMOVED lines=26> */
.L_x_4627:
[----:B------:R-:W-:Y:S05]  /*11cd0*/  BSYNC B1 ;  /* 0x0000000000017941 */ /* 0x000fea0003800000 */
.L_x_4626:
        /* <DEDUP_REMOVED lines=14> */
[-C--:B------:R-:W-:Y:S02]  /*11dc0*/  @!P4 LEA R10, P6, R217, R6.reuse, 0x1 ;  /* 0x00000006d90ac211 */ /* 0x080fe400078c08ff */
        /* <DEDUP_REMOVED lines=12> */
[-C--:B0-----:R-:W-:Y:S02]  /*11e90*/  @P0 LEA R20, P3, R226, R6.reuse, 0x1 ;  /* 0x00000006e2140211 */ /* 0x081fe400078608ff */
        /* <DEDUP_REMOVED lines=8> */
.L_x_4622:
[----:B------:R-:W-:Y:S05]  /*11f20*/  BSYNC B0 ;  /* 0x0000000000007941 */ /* 0x000fea0003800000 */
.L_x_4616:
[----:B------:R-:W-:Y:S02]  /*11f30*/  ULDC UR4, c[0x0][0xd3c] ;  /* 0x00034f0000047ab9 */ /* 0x000fe40000000800 */
[----:B------:R-:W-:-:S13]  /*11f40*/  ISETP.GE.AND P0, PT, R27, UR4, PT ;  /* 0x000000041b007c0c */ /* 0x000fda000bf06270 */
[----:B------:R-:W-:Y:S05]  /*11f50*/  @!P0 BRA `(.L_x_4628) ;  /* 0xfffffef000bc8947 */ /* 0x000fea000383ffff */
[----:B------:R-:W-:Y:S05]  /*11f60*/  BRA `(.L_x_4515) ;  /* 0x0000009800c47947 */ /* 0x000fea0003800000 */
.L_x_4513:
        /* <DEDUP_REMOVED lines=18> */
.L_x_4629:
        /* <DEDUP_REMOVED lines=42> */
.L_x_4635:
        /* <DEDUP_REMOVED lines=12> */
.L_x_4634:
[----:B------:R-:W-:Y:S05]  /*123f0*/  BSYNC B0 ;  /* 0x0000000000007941 */ /* 0x000fea0003800000 */
.L_x_4633:
        /* <DEDUP_REMOVED lines=22> */
.L_x_4631:
        /* <DEDUP_REMOVED lines=16> */
.L_x_4636:
        /* <DEDUP_REMOVED lines=25> */
.L_x_4632:
[----:B------:R-:W-:Y:S02]  /*127f0*/  IMAD.MOV.U32 R17, RZ, RZ, RZ ;  /* 0x000000ffff117224 */ /* 0x000fe400078e00ff */
[----:B------:R-:W-:Y:S02]  /*12800*/  IMAD.U32 R16, RZ, RZ, UR6 ;  /* 0x00000006ff107e24 */ /* 0x000fe4000f8e00ff */
[----:B------:R-:W-:-:S07]  /*12810*/  IMAD.MOV.U32 R18, RZ, RZ, RZ ;  /* 0x000000ffff127224 */ /* 0x000fce00078e00ff */
.L_x_4637:
[----:B------:R-:W-:-:S13]  /*12820*/  ISETP.NE.AND P0, PT, R5, RZ, PT ;  /* 0x000000ff0500720c */ /* 0x000fda0003f05270 */
[----:B------:R-:W0:Y:S01]  /*12830*/  @!P0 S2R R3, SR_CgaCtaId ;  /* 0x0000000000038919 */ /* 0x000e220000008800 */
[----:B------:R-:W-:-:S04]  /*12840*/  @!P0 MOV R0, 0x400 ;  /* 0x0000040000008802 */ /* 0x000fc80000000f00 */
[----:B0-----:R-:W-:-:S05]  /*12850*/  @!P0 LEA R0, R3, R0, 0x18 ;  /* 0x0000000003008211 */ /* 0x001fca00078ec0ff */
[----:B------:R2:W-:Y:S01]  /*12860*/  @!P0 STS.128 [R0+0x388d0], R16 ;  /* 0x0388d01000008388 */ /* 0x0005e20000000c00 */
[----:B------:R-:W-:Y:S06]  /*12870*/  BAR.ARV 0x5, 0x180 ;  /* 0x0146000000007b1d */ /* 0x000fec0000002000 */
.L_x_4630:
        /* <DEDUP_REMOVED lines=31> */
[----:B------:R-:W-:Y:S01]  /*12a70*/  STL [R1+0x20], R2 ;  /* 0x0000200201007387 */ /* 0x000fe20000100800 */
[C---:B------:R-:W-:Y:S02]  /*12a80*/  LOP3.LUT R4, R0.reuse, 0x100, RZ, 0xfc, !PT ;  /* 0x0000010000047812 */ /* 0x040fe400078efcff */
[C---:B-1----:R-:W-:Y:S01]  /*12a90*/  LOP3.LUT R3, R0.reuse, 0x80, RZ, 0xfc, !PT ;  /* 0x0000008000037812 */ /* 0x042fe200078efcff */
[----:B------:R-:W-:Y:S01]  /*12aa0*/  STL [R1+0x10], RZ ;  /* 0x000010ff01007387 */ /* 0x000fe20000100800 */
[----:B------:R-:W-:-:S03]  /*12ab0*/  LOP3.LUT R3, R0, 0x140, RZ, 0xfc, !PT ;  /* 0x0000014000037812 */ /* 0x000fc600078efcff */
[----:B------:R-:W-:Y:S04]  /*12ac0*/  STL [R1+0xc], RZ ;  /* 0x00000cff01007387 */ /* 0x000fe80000100800 */
[----:B------:R0:W-:Y:S02]  /*12ad0*/  STL [R1+0x1c], R2 ;  /* 0x00001c0201007387 */ /* 0x0001e40000100800 */
[C---:B0-----:R-:W-:Y:S02]  /*12ae0*/  LOP3.LUT R2, R0.reuse, 0xc0, RZ, 0xfc, !PT ;  /* 0x000000c000027812 */ /* 0x041fe400078efcff */
[C---:B------:R-:W-:Y:S02]  /*12af0*/  LOP3.LUT R2, R0.reuse, 0x180, RZ, 0xfc, !PT ;  /* 0x0000018000027812 */ /* 0x040fe400078efcff */
[----:B------:R-:W-:-:S07]  /*12b00*/  LOP3.LUT R0, R0, 0x1c0, RZ, 0xfc, !PT ;  /* 0x000001c000007812 */ /* 0x000fce00078efcff */
.L_x_4808:
[----:B01----:R-:W0:Y:S02]  /*12b10*/  LDC.64 R2, c[0x0][0xd88] ;  /* 0x00036200ff027b82 */ /* 0x003e240000000a00 */
[----:B0-----:R-:W-:-:S05]  /*12b20*/  IMAD.WIDE R2, R19, 0x4, R2 ;  /* 0x0000000413027825 */ /* 0x001fca00078e0202 */
[----:B--2---:R-:W2:Y:S01]  /*12b30*/  LDG.E R15, desc[UR40][R2.64] ;  /* 0x00000028020f7981 */ /* 0x004ea2000c1e1900 */
[----:B------:R-:W-:Y:S05]  /*12b40*/  YIELD ;  /* 0x0000000000007946 */ /* 0x000fea0003800000 */
[----:B------:R-:W-:Y:S01]  /*12b50*/  ULDC.64 UR4, c[0x0][0xb20] ;  /* 0x0002c80000047ab9 */ /* 0x000fe20000000a00 */
[----:B---3--:R-:W-:Y:S01]  /*12b60*/  IMAD.MOV.U32 R0, RZ, RZ, RZ ;  /* 0x000000ffff007224 */ /* 0x008fe200078e00ff */
[----:B------:R-:W-:Y:S02]  /*12b70*/  ISETP.NE.U32.AND P0, PT, RZ, UR4, PT ;  /* 0x00000004ff007c0c */ /* 0x000fe4000bf05070 */
[----:B------:R-:W-:Y:S01]  /*12b80*/  CS2R R8, SRZ ;  /* 0x0000000000087805 */ /* 0x000fe2000001ff00 */
[----:B------:R-:W-:Y:S01]  /*12b90*/  ULDC.64 UR10, c[0x0][0xb10] ;  /* 0x0002c400000a7ab9 */ /* 0x000fe20000000a00 */
        /* <DEDUP_REMOVED lines=20> */
[----:B------:R-:W-:Y:S02]  /*12ce0*/  ISETP.NE.U32.AND P1, PT, RZ, UR8, PT ;  /* 0x00000008ff007c0c */ /* 0x000fe4000bf25070 */
[----:B-1----:R-:W-:-:S02]  /*12cf0*/  IADD3 R2, P4, R14, UR4, RZ ;  /* 0x000000040e027c10 */ /* 0x002fc4000ff9e0ff */
[----:B------:R-:W-:Y:S02]  /*12d00*/  ISETP.NE.AND.EX P0, PT, RZ, UR7, PT, P0 ;  /* 0x00000007ff007c0c */ /* 0x000fe4000bf05300 */
[C---:B------:R-:W-:Y:S02]  /*12d10*/  IADD3.X R3, R13.reuse, UR5, RZ, P4, !PT ;  /* 0x000000050d037c10 */ /* 0x040fe4000a7fe4ff */
[C---:B0-----:R-:W-:Y:S02]  /*12d20*/  IADD3 R4, P4, R14.reuse, UR8, RZ ;  /* 0x000000080e047c10 */ /* 0x041fe4000ff9e0ff */
[----:B------:R-:W-:Y:S01]  /*12d30*/  ISETP.NE.AND.EX P1, PT, RZ, UR9, PT, P1 ;  /* 0x00000009ff007c0c */ /* 0x000fe2000bf25310 */
[----:B------:R-:W2:Y:S01]  /*12d40*/  @P2 LDG.E R8, desc[UR40][R2.64] ;  /* 0x0000002802082981 */ /* 0x000ea2000c1e1900 */
[----:B------:R-:W-:Y:S01]  /*12d50*/  IADD3.X R5, R13, UR9, RZ, P4, !PT ;  /* 0x000000090d057c10 */ /* 0x000fe2000a7fe4ff */
[----:B------:R-:W-:Y:S01]  /*12d60*/  ULDC UR4, c[0x0][0x288] ;  /* 0x0000a20000047ab9 */ /* 0x000fe20000000800 */
[----:B------:R-:W-:-:S02]  /*12d70*/  @P3 IADD3 R10, P4, R14, UR10, RZ ;  /* 0x0000000a0e0a3c10 */ /* 0x000fc4000ff9e0ff */
[----:B------:R-:W-:Y:S02]  /*12d80*/  IADD3 R6, P5, R14, UR6, RZ ;  /* 0x000000060e067c10 */ /* 0x000fe4000ffbe0ff */
[C---:B------:R-:W-:Y:S02]  /*12d90*/  @P3 IADD3.X R11, R13.reuse, UR11, RZ, P4, !PT ;  /* 0x0000000b0d0b3c10 */ /* 0x040fe4000a7fe4ff */
[----:B------:R-:W-:-:S03]  /*12da0*/  IADD3.X R7, R13, UR7, RZ, P5, !PT ;  /* 0x000000070d077c10 */ /* 0x000fc6000affe4ff */
        /* <DEDUP_REMOVED lines=22> */
.L_x_4639:
[----:B------:R-:W-:Y:S01]  /*12f10*/  IMAD.MOV.U32 R11, RZ, RZ, R15 ;  /* 0x000000ffff0b7224 */ /* 0x000fe200078e000f */
[----:B------:R-:W-:Y:S01]  /*12f20*/  ULDC.64 UR4, c[0x0][0xb18] ;  /* 0x0002c60000047ab9 */ /* 0x000fe20000000a00 */
[----:B0----5:R-:W-:Y:S01]  /*12f30*/  IMAD.IADD R2, R12, 0x1, R0 ;  /* 0x000000010c027824 */ /* 0x021fe200078e0200 */
        /* <DEDUP_REMOVED lines=9> */
.L_x_4640:
[----:B------:R-:W-:Y:S05]  /*12fd0*/  @!P0 BRA `(.L_x_4641) ;  /* 0x00000000000c8947 */ /* 0x000fea0003800000 */
[----:B------:R-:W2:Y:S04]  /*12fe0*/  LDG.E R8, desc[UR40][R6.64] ;  /* 0x0000002806087981 */ /* 0x000ea8000c1e1900 */
[----:B------:R-:W2:Y:S02]  /*12ff0*/  LDG.E R6, desc[UR40][R6.64+0x4] ;  /* 0x0000042806067981 */ /* 0x000ea4000c1e1900 */
[----:B--2---:R-:W-:-:S07]  /*13000*/  IMAD.IADD R8, R6, 0x1, -R8 ;  /* 0x0000000106087824 */ /* 0x004fce00078e0a08 */
.L_x_4641:
[----:B0-----:R-:W2:Y:S01]  /*13010*/  @P1 LDG.E R2, desc[UR40][R4.64] ;  /* 0x0000002804021981 */ /* 0x001ea2000c1e1900 */
[----:B-----5:R-:W-:-:S03]  /*13020*/  IMAD.IADD R0, R8, 0x1, -R0 ;  /* 0x0000000108007824 */ /* 0x020fc600078e0a00 */
[----:B------:R-:W2:Y:S01]  /*13030*/  @P1 LDG.E R4, desc[UR40][R4.64+0x4] ;  /* 0x0000042804041981 */ /* 0x000ea2000c1e1900 */
[----:B------:R-:W-:Y:S01]  /*13040*/  BSSY B0, `(.L_x_4642) ;  /* 0x00001c7000007945 */ /* 0x000fe20003800000 */
[----:B--2---:R-:W-:-:S04]  /*13050*/  @P1 IMAD.IADD R10, R4, 0x1, -R2 ;  /* 0x00000001040a1824 */ /* 0x004fc800078e0a02 */
[----:B------:R-:W-:-:S04]  /*13060*/  IMAD.IADD R3, R0, 0x1, R10 ;  /* 0x0000000100037824 */ /* 0x000fc800078e020a */
        /* <DEDUP_REMOVED lines=8> */
[----:B------:R-:W-:Y:S02]  /*130f0*/  ISETP.GT.AND P0, PT, R10, R2, PT ;  /* 0x000000020a00720c */ /* 0x000fe40003f04270 */
[----:B------:R-:W-:-:S11]  /*13100*/  SHF.R.U32.HI R2, RZ, 0x6, R2 ;  /* 0x00000006ff027819 */ /* 0x000fd60000011602 */
[----:B------:R-:W-:-:S05]  /*13110*/  @P0 VIADD R10, R10, 0x3f ;  /* 0x0000003f0a0a0836 */ /* 0x000fca0000000000 */
[----:B------:R-:W-:-:S04]  /*13120*/  @P0 SHF.R.S32.HI R0, RZ, 0x1f, R10 ;  /* 0x0000001fff000819 */ /* 0x000fc8000001140a */
[----:B------:R-:W-:Y:S02]  /*13130*/  @P0 LEA.HI R10, R0, R10, RZ, 0x6 ;  /* 0x0000000a000a0211 */ /* 0x000fe400078f30ff */
[----:B------:R-:W-:Y:S01]  /*13140*/  SHF.R.S32.HI R0, RZ, 0x6, R3 ;  /* 0x00000006ff007819 */ /* 0x000fe20000011403 */
[----:B------:R-:W-:Y:S01]  /*13150*/  IMAD.MOV.U32 R7, RZ, RZ, R2 ;  /* 0x000000ffff077224 */ /* 0x000fe200078e0002 */
[----:B------:R-:W-:-:S03]  /*13160*/  @P0 SHF.R.S32.HI R7, RZ, 0x6, R10 ;  /* 0x00000006ff070819 */ /* 0x000fc6000001140a */
[----:B------:R0:W-:Y:S01]  /*13170*/  STL [R1+0x3c], R0 ;  /* 0x00003c0001007387 */ /* 0x0001e20000100800 */
[----:B------:R-:W-:Y:S02]  /*13180*/  ISETP.GT.AND P2, PT, R7, R2, PT ;  /* 0x000000020700720c */ /* 0x000fe40003f44270 */
[----:B------:R-:W-:-:S11]  /*13190*/  PLOP3.LUT P0, PT, PT, PT, PT, 0x80, 0x0 ;  /* 0x000000000000781c */ /* 0x000fd60003f0f070 */
        /* <DEDUP_REMOVED lines=8> */
.L_x_4840:
[----:B-1----:R-:W-:Y:S02]  /*13220*/  ISETP.NE.AND P0, PT, R14, RZ, PT ;  /* 0x000000ff0e00720c */ /* 0x002fe40003f05270 */
[----:B------:R-:W-:-:S11]  /*13230*/  PLOP3.LUT P6, PT, PT, PT, PT, 0x8, 0x0 ;  /* 0x000000000000781c */ /* 0x000fd60003fce170 */
[----:B------:R-:W-:Y:S05]  /*13240*/  @P0 BRA `(.L_x_4645) ;  /* 0x00000000000c0947 */ /* 0x000fea0003800000 */
[----:B------:R-:W-:-:S03]  /*13250*/  UMOV UR4, 0xffffffff ;  /* 0xffffffff00047882 */ /* 0x000fc60000000000 */
[----:B------:R-:W-:Y:S05]  /*13260*/  BRA.DIV UR4, `(.L_x_4646) ;  /* 0x0000009204047947 */ /* 0x000fea000b800000 */
[----:B------:R-:W-:-:S13]  /*13270*/  ELECT P6, URZ, PT ;  /* 0x00000000003f782f */ /* 0x000fda00038c0000 */
.L_x_4645:
[----:B0-----:R-:W2:Y:S04]  /*13280*/  LDL R3, [R1+0x60] ;  /* 0x0000600001037983 */ /* 0x001ea80000100800 */
[----:B------:R-:W3:Y:S01]  /*13290*/  LDL R5, [R1+0x4] ;  /* 0x0000040001057983 */ /* 0x000ee20000100800 */
[----:B------:R-:W-:Y:S01]  /*132a0*/  BSSY B1, `(.L_x_4647) ;  /* 0x0000008000017945 */ /* 0x000fe20003800000 */
[----:B--2---:R-:W-:-:S05]  /*132b0*/  VIADD R3, R3, 0x1 ;  /* 0x0000000103037836 */ /* 0x004fca0000000000 */
[----:B------:R-:W-:-:S04]  /*132c0*/  LEA.HI R4, R3, R3, RZ, 0x1 ;  /* 0x0000000303047211 */ /* 0x000fc800078f08ff */
[----:B------:R-:W-:-:S05]  /*132d0*/  LOP3.LUT R4, R4, 0xfffffffe, RZ, 0xc0, !PT ;  /* 0xfffffffe04047812 */ /* 0x000fca00078ec0ff */
[----:B------:R-:W-:-:S05]  /*132e0*/  IMAD.IADD R3, R3, 0x1, -R4 ;  /* 0x0000000103037824 */ /* 0x000fca00078e0a04 */
[----:B------:R-:W-:-:S04]  /*132f0*/  SHF.L.U32 R3, R3, 0x1f, RZ ;  /* 0x0000001f03037819 */ /* 0x000fc800000006ff */
[----:B---3--:R-:W0:Y:S02]  /*13300*/  SYNCS.PHASECHK.TRANS64.TRYWAIT P0, [R5+URZ+0x38820], R3 ;  /* 0x03882003050075a7 */ /* 0x008e24000800017f */
[----:B0-----:R-:W-:Y:S05]  /*13310*/  @!P0 BRA `(.L_x_4648) ;  /* 0x0000008c00f88947 */ /* 0x001fea0003800000 */
.L_x_4843:
[----:B------:R-:W-:Y:S05]  /*13320*/  BSYNC B1 ;  /* 0x0000000000017941 */ /* 0x000fea0003800000 */
.L_x_4647:
[----:B------:R-:W-:Y:S04]  /*13330*/  BSSY B1, `(.L_x_4649) ;  /* 0x00000bf000017945 */ /* 0x000fe80003800000 */
[----:B------:R-:W-:Y:S05]  /*13340*/  @!P6 BRA `(.L_x_4650) ;  /* 0x0000000800f4e947 */ /* 0x000fea0003800000 */
[----:B0-----:R-:W2:Y:S04]  /*13350*/  LDL R4, [R1+0x4] ;  /* 0x0000040001047983 */ /* 0x001ea80000100800 */
[----:B------:R-:W3:Y:S01]  /*13360*/  LDL R6, [R1+0x20] ;  /* 0x0000200001067983 */ /* 0x000ee20000100800 */
[----:B------:R-:W0:Y:S01]  /*13370*/  S2R R5, SR_TID.X ;  /* 0x0000000000057919 */ /* 0x000e220000002100 */
[----:B--2---:R-:W-:Y:S02]  /*13380*/  IMAD.MOV.U32 R8, RZ, RZ, R4 ;  /* 0x000000ffff087224 */ /* 0x004fe400078e0004 */
[----:B------:R-:W2:Y:S01]  /*13390*/  LDL R4, [R1+0x10] ;  /* 0x0000100001047983 */ /* 0x000ea20000100800 */
[----:B0-----:R-:W-:Y:S01]  /*133a0*/  LOP3.LUT R5, R5, 0x7f, RZ, 0xc0, !PT ;  /* 0x0000007f05057812 */ /* 0x001fe200078ec0ff */
[----:B------:R-:W-:Y:S03]  /*133b0*/  BSSY B2, `(.L_x_4651) ;  /* 0x0000006000027945 */ /* 0x000fe60003800000 */
[----:B------:R-:W-:Y:S01]  /*133c0*/  ISETP.NE.AND P1, PT, R5, RZ, PT ;  /* 0x000000ff0500720c */ /* 0x000fe20003f25270 */
[----:B--2---:R-:W-:Y:S01]  /*133d0*/  IMAD R4, R4, 0x8, R8 ;  /* 0x0000000804047824 */ /* 0x004fe200078e0208 */
[----:B---3--:R-:W-:-:S04]  /*133e0*/  SHF.L.U32 R8, R6, 0x1f, RZ ;  /* 0x0000001f06087819 */ /* 0x008fc800000006ff */
[----:B------:R-:W0:Y:S02]  /*133f0*/  SYNCS.PHASECHK.TRANS64.TRYWAIT P0, [R4+URZ+0x388a0], R8 ;  /* 0x0388a008040075a7 */ /* 0x000e24000800017f */
[----:B0-----:R-:W-:Y:S05]  /*13400*/  @!P0 BRA `(.L_x_4652) ;  /* 0x0000008c00d48947 */ /* 0x001fea0003800000 */
.L_x_4844:
[----:B------:R-:W-:Y:S05]  /*13410*/  BSYNC B2 ;  /* 0x0000000000027941 */ /* 0x000fea0003800000 */
.L_x_4651:
        /* <DEDUP_REMOVED lines=9> */
.L_x_4654:
[----:B------:R-:W-:Y:S05]  /*134b0*/  BSYNC B2 ;  /* 0x0000000000027941 */ /* 0x000fea0003800000 */
.L_x_4653:
        /* <DEDUP_REMOVED lines=14> */
.L_x_4655:
        /* <DEDUP_REMOVED lines=13> */
.L_x_4845:
[----:B------:R-:W-:Y:S05]  /*13670*/  BSYNC B2 ;  /* 0x0000000000027941 */ /* 0x000fea0003800000 */
.L_x_4656:
        /* <DEDUP_REMOVED lines=11> */
.L_x_4659:
[----:B------:R-:W-:Y:S05]  /*13730*/  BSYNC B2 ;  /* 0x0000000000027941 */ /* 0x000fea0003800000 */
.L_x_4658:
[----:B------:R-:W2:Y:S04]  /*13740*/  LDL R6, [R1+0x4] ;  /* 0x0000040001067983 */ /* 0x000ea80000100800 */
[----:B------:R-:W2:Y:S01]  /*13750*/  LDL R5, [R1+0x10] ;  /* 0x0000100001057983 */ /* 0x000ea20000100800 */
[----:B------:R-:W-:Y:S01]  /*13760*/  R2UR UR10, R12 ;  /* 0x000000000c0a72ca */ /* 0x000fe200000e0000 */
[----:B------:R-:W-:Y:S01]  /*13770*/  UIADD3 UR4, UP0, UR38, 0x670, URZ ;  /* 0x0000067026047890 */ /* 0x000fe2000ff1e03f */
[----:B------:R-:W-:Y:S01]  /*13780*/  R2UR UR6, R10 ;  /* 0x000000000a0672ca */ /* 0x000fe200000e0000 */
[----:B01----:R-:W-:Y:S01]  /*13790*/  VIADD R4, R4, 0x388b0 ;  /* 0x000388b004047836 */ /* 0x003fe20000000000 */
[----:B------:R-:W-:Y:S01]  /*137a0*/  R2UR UR7, R11 ;  /* 0x000000000b0772ca */ /* 0x000fe200000e0000 */
[----:B------:R-:W-:Y:S01]  /*137b0*/  UIADD3.X UR5, URZ, UR39, URZ, UP0, !UPT ;  /* 0x000000273f057290 */ /* 0x000fe200087fe43f */
[----:B------:R-:W-:Y:S01]  /*137c0*/  PLOP3.LUT P0, PT, PT, PT, PT, 0x80, 0x0 ;  /* 0x000000000000781c */ /* 0x000fe20003f0f070 */
[----:B--2---:R-:W-:-:S04]  /*137d0*/  IMAD R5, R5, 0x10000, R6 ;  /* 0x0001000005057824 */ /* 0x004fc800078e0206 */
[----:B------:R-:W-:-:S08]  /*137e0*/  VIADD R6, R5, 0x400 ;  /* 0x0000040005067836 */ /* 0x000fd00000000000 */
.L_x_4660:
        /* <DEDUP_REMOVED lines=15> */
.L_x_4661:
        /* <DEDUP_REMOVED lines=15> */
.L_x_4662:
        /* <DEDUP_REMOVED lines=15> */
.L_x_4663:
        /* <DEDUP_REMOVED lines=15> */
.L_x_4664:
        /* <DEDUP_REMOVED lines=15> */
.L_x_4665:
        /* <DEDUP_REMOVED lines=15> */
.L_x_4666:
        /* <DEDUP_REMOVED lines=15> */
.L_x_4667:
        /* <DEDUP_REMOVED lines=10> */
.L_x_4650:
[----:B------:R-:W-:Y:S05]  /*13f20*/  BSYNC B1 ;  /* 0x0000000000017941 */ /* 0x000fea0003800000 */
.L_x_4649:
[----:B------:R-:W2:Y:S04]  /*13f30*/  LDL.LU R8, [R1+0x10] ;  /* 0x0000100001087983 */ /* 0x000ea80000300800 */
[----:B------:R-:W3:Y:S01]  /*13f40*/  LDL.LU R6, [R1+0x20] ;  /* 0x0000200001067983 */ /* 0x000ee20000300800 */
[----:B0-----:R-:W-:Y:S01]  /*13f50*/  VIADD R3, R7, 0xfffffffe ;  /* 0xfffffffe07037836 */ /* 0x001fe20000000000 */
        /* <DEDUP_REMOVED lines=10> */
.L_x_4687:
[----:B------:R-:W-:Y:S05]  /*14000*/  YIELD ;  /* 0x0000000000007946 */ /* 0x000fea0003800000 */
[----:B------:R-:W-:Y:S04]  /*14010*/  BSSY B1, `(.L_x_4668) ;  /* 0x00000bd000017945 */ /* 0x000fe80003800000 */
[----:B-1----:R-:W-:Y:S05]  /*14020*/  @!P6 BRA `(.L_x_4669) ;  /* 0x0000000800ece947 */ /* 0x002fea0003800000 */
[----:B------:R-:W2:Y:S04]  /*14030*/  LDL R7, [R1+0x4] ;  /* 0x0000040001077983 */ /* 0x000ea80000100800 */
[----:B0-----:R-:W2:Y:S04]  /*14040*/  LDL R4, [R1+0x10] ;  /* 0x0000100001047983 */ /* 0x001ea80000100800 */
[----:B------:R-:W3:Y:S01]  /*14050*/  LDL R5, [R1+0x20] ;  /* 0x0000200001057983 */ /* 0x000ee20000100800 */
[----:B------:R-:W0:Y:S01]  /*14060*/  S2R R6, SR_TID.X ;  /* 0x0000000000067919 */ /* 0x000e220000002100 */
[----:B------:R-:W-:Y:S01]  /*14070*/  BSSY B2, `(.L_x_4670) ;  /* 0x0000007000027945 */ /* 0x000fe20003800000 */
[----:B0-----:R-:W-:-:S04]  /*14080*/  LOP3.LUT R6, R6, 0x7f, RZ, 0xc0, !PT ;  /* 0x0000007f06067812 */ /* 0x001fc800078ec0ff */
[----:B------:R-:W-:Y:S01]  /*14090*/  ISETP.NE.AND P2, PT, R6, RZ, PT ;  /* 0x000000ff0600720c */ /* 0x000fe20003f45270 */
[----:B--2---:R-:W-:Y:S01]  /*140a0*/  IMAD R4, R4, 0x8, R7 ;  /* 0x0000000804047824 */ /* 0x004fe200078e0207 */
[----:B---3--:R-:W-:-:S04]  /*140b0*/  SHF.L.U32 R5, R5, 0x1f, RZ ;  /* 0x0000001f05057819 */ /* 0x008fc800000006ff */
[----:B------:R-:W0:Y:S02]  /*140c0*/  SYNCS.PHASECHK.TRANS64.TRYWAIT P1, [R4+URZ+0x388a0], R5 ;  /* 0x0388a005040075a7 */ /* 0x000e24000802017f */
[----:B0-----:R-:W-:Y:S05]  /*140d0*/  @!P1 BRA `(.L_x_4671) ;  /* 0x0000008000c89947 */ /* 0x001fea0003800000 */
.L_x_4846:
[----:B------:R-:W-:Y:S05]  /*140e0*/  BSYNC B2 ;  /* 0x0000000000027941 */ /* 0x000fea0003800000 */
.L_x_4670:
        /* <DEDUP_REMOVED lines=9> */
.L_x_4673:
[----:B------:R-:W-:Y:S05]  /*14180*/  BSYNC B2 ;  /* 0x0000000000027941 */ /* 0x000fea0003800000 */
.L_x_4672:
        /* <DEDUP_REMOVED lines=13> */
.L_x_4674:
        /* <DEDUP_REMOVED lines=13> */
.L_x_4847:
[----:B------:R-:W-:Y:S05]  /*14330*/  BSYNC B2 ;  /* 0x0000000000027941 */ /* 0x000fea0003800000 */
.L_x_4675:
        /* <DEDUP_REMOVED lines=11> */
.L_x_4678:
[----:B------:R-:W-:Y:S05]  /*143f0*/  BSYNC B2 ;  /* 0x0000000000027941 */ /* 0x000fea0003800000 */
.L_x_4677:
        /* <DEDUP_REMOVED lines=11> */
.L_x_4679:
        /* <DEDUP_REMOVED lines=15> */
.L_x_4680:
        /* <DEDUP_REMOVED lines=15> */
.L_x_4681:
        /* <DEDUP_REMOVED lines=15> */
.L_x_4682:
        /* <DEDUP_REMOVED lines=15> */
.L_x_4683:
        /* <DEDUP_REMOVED lines=15> */
.L_x_4684:
        /* <DEDUP_REMOVED lines=15> */
.L_x_4685:
        /* <DEDUP_REMOVED lines=15> */
.L_x_4686:
        /* <DEDUP_REMOVED lines=10> */
.L_x_4669:
[----:B------:R-:W-:Y:S05]  /*14be0*/  BSYNC B1 ;  /* 0x0000000000017941 */ /* 0x000fea0003800000 */
.L_x_4668:
[----:B------:R-:W2:Y:S04]  /*14bf0*/  LDL.LU R8, [R1+0x10] ;  /* 0x0000100001087983 */ /* 0x000ea80000300800 */
[----:B0-----:R-:W3:Y:S01]  /*14c00*/  LDL.LU R6, [R1+0x20] ;  /* 0x0000200001067983 */ /* 0x001ee20000300800 */
        /* <DEDUP_REMOVED lines=10> */
.L_x_4643:
[----:B------:R-:W-:Y:S05]  /*14cb0*/  BSYNC B0 ;  /* 0x0000000000007941 */ /* 0x000fea0003800000 */
.L_x_4642:
[----:B01----:R-:W2:Y:S01]  /*14cc0*/  LDL R4, [R1+0x64] ;  /* 0x0000640001047983 */ /* 0x003ea20000100800 */
[----:B------:R-:W-:Y:S05]  /*14cd0*/  @!P0 WARPSYNC.ALL ;  /* 0x0000000000008948 */ /* 0x000fea0003800000 */
[----:B------:R-:W-:Y:S06]  /*14ce0*/  @!P0 BAR.SYNC.DEFER_BLOCKING 0xc, 0x180 ;  /* 0x0306000000008b1d */ /* 0x000fec0000010000 */
[----:B------:R-:W-:Y:S01]  /*14cf0*/  BSSY B7, `(.L_x_4688) ;  /* 0x00005fa000077945 */ /* 0x000fe20003800000 */
[----:B--2---:R-:W-:-:S13]  /*14d00*/  ISETP.GT.AND P0, PT, R4, RZ, PT ;  /* 0x000000ff0400720c */ /* 0x004fda0003f04270 */
        /* <DEDUP_REMOVED lines=16> */
[----:B-1----:R-:W-:Y:S01]  /*14e10*/  IADD3 R16, R2, UR36, R0 ;  /* 0x0000002402107c10 */ /* 0x002fe2000fffe000 */
[----:B------:R-:W-:Y:S06]  /*14e20*/  BRA `(.L_x_4690) ;  /* 0x0000005c00987947 */ /* 0x000fec0003800000 */
.L_x_4689:
        /* <DEDUP_REMOVED lines=21> */
.L_x_4692:
[----:B------:R-:W-:Y:S05]  /*14f80*/  BSYNC B6 ;  /* 0x0000000000067941 */ /* 0x000fea0003800000 */
.L_x_4691:
        /* <DEDUP_REMOVED lines=21> */
.L_x_4695:
        /* <DEDUP_REMOVED lines=16> */
.L_x_4694:
[----:B------:R-:W-:Y:S05]  /*151e0*/  BSYNC B6 ;  /* 0x0000000000067941 */ /* 0x000fea0003800000 */
.L_x_4693:
        /* <DEDUP_REMOVED lines=26> */
.L_x_4850:
        /* <DEDUP_REMOVED lines=11> */
.L_x_4853:
[----:B------:R-:W-:Y:S05]  /*15440*/  @!P6 BRA `(.L_x_4697) ;  /* 0x000000040014e947 */ /* 0x000fea0003800000 */
[----:B------:R1:W-:Y:S01]  /*15450*/  STL [R1+0x6c], R9 ;  /* 0x00006c0901007387 */ /* 0x0003e20000100800 */
[----:B------:R-:W-:-:S04]  /*15460*/  ISETP.NE.U32.AND P0, PT, R2, RZ, PT ;  /* 0x000000ff0200720c */ /* 0x000fc80003f05070 */
[----:B------:R-:W-:-:S13]  /*15470*/  ISETP.NE.AND.EX P0, PT, R3, RZ, PT, P0 ;  /* 0x000000ff0300720c */ /* 0x000fda0003f05300 */
[----:B-1----:R-:W-:Y:S05]  /*15480*/  @!P0 BRA `(.L_x_4699) ;  /* 0x0000000000508947 */ /* 0x002fea0003800000 */
[----:B------:R-:W1:Y:S01]  /*15490*/  LDC R6, c[0x0][0x43c] ;  /* 0x00010f00ff067b82 */ /* 0x000e620000000800 */
[----:B0-----:R-:W-:Y:S01]  /*154a0*/  IMAD.MOV.U32 R0, RZ, RZ, R9 ;  /* 0x000000ffff007224 */ /* 0x001fe200078e0009 */
        /* <DEDUP_REMOVED lines=16> */
[----:B------:R-:W2:Y:S04]  /*155b0*/  LDG.E R0, desc[UR40][R2.64] ;  /* 0x0000002802007981 */ /* 0x000ea8000c1e1900 */
[----:B--2---:R1:W-:Y:S02]  /*155c0*/  STL [R1], R0 ;  /* 0x0000000001007387 */ /* 0x0043e40000100800 */
.L_x_4699:
[----:B------:R-:W2:Y:S04]  /*155d0*/  LDL R7, [R1+0x4] ;  /* 0x0000040001077983 */ /* 0x000ea80000100800 */
[----:B01----:R-:W2:Y:S04]  /*155e0*/  LDL R0, [R1+0xc] ;  /* 0x00000c0001007983 */ /* 0x003ea80000100800 */
[----:B------:R-:W3:Y:S01]  /*155f0*/  LDL R2, [R1+0x1c] ;  /* 0x00001c0001027983 */ /* 0x000ee20000100800 */
[----:B--2---:R-:W-:Y:S01]  /*15600*/  IMAD R0, R0, 0x8, R7 ;  /* 0x0000000800007824 */ /* 0x004fe200078e0207 */
[----:B---3--:R-:W-:-:S04]  /*15610*/  SHF.L.U32 R2, R2, 0x1f, RZ ;  /* 0x0000001f02027819 */ /* 0x008fc800000006ff */
[----:B------:R-:W0:Y:S02]  /*15620*/  SYNCS.PHASECHK.TRANS64.TRYWAIT P0, [R0+URZ+0x38840], R2 ;  /* 0x03884002000075a7 */ /* 0x000e24000800017f */
[----:B0-----:R-:W-:Y:S05]  /*15630*/  @!P0 BRA `(.L_x_4700) ;  /* 0x0000006c00ec8947 */ /* 0x001fea0003800000 */
.L_x_4854:
[----:B------:R-:W1:Y:S02]  /*15640*/  S2R R3, SR_TID.X ;  /* 0x0000000000037919 */ /* 0x000e640000002100 */
        /* <DEDUP_REMOVED lines=10> */
.L_x_4701:
[----:B------:R-:W2:Y:S04]  /*156f0*/  LDL R6, [R1+0x4] ;  /* 0x0000040001067983 */ /* 0x000ea80000100800 */
[----:B------:R-:W2:Y:S04]  /*15700*/  LDL R5, [R1+0xc] ;  /* 0x00000c0001057983 */ /* 0x000ea80000100800 */
[----:B------:R-:W3:Y:S04]  /*15710*/  LDL R7, [R1+0x6c] ;  /* 0x00006c0001077983 */ /* 0x000ee80000100800 */
[----:B------:R-:W4:Y:S04]  /*15720*/  LDL R4, [R1+0x28] ;  /* 0x0000280001047983 */ /* 0x000f280000100800 */
[----:B------:R-:W5:Y:S04]  /*15730*/  LDL R3, [R1] ;  /* 0x0000000001037983 */ /* 0x000f680000100800 */
[----:B0-----:R-:W5:Y:S01]  /*15740*/  LDL.LU R2, [R1+0x8] ;  /* 0x0000080001027983 */ /* 0x001f620000300800 */
        /* <DEDUP_REMOVED lines=21> */
.L_x_4697:
[----:B0-----:R-:W2:Y:S04]  /*158a0*/  LDL R0, [R1+0x4] ;  /* 0x0000040001007983 */ /* 0x001ea80000100800 */
[----:B------:R-:W3:Y:S04]  /*158b0*/  LDL.LU R4, [R1+0x2c] ;  /* 0x00002c0001047983 */ /* 0x000ee80000300800 */
[----:B------:R-:W4:Y:S04]  /*158c0*/  LDL.LU R3, [R1+0x48] ;  /* 0x0000480001037983 */ /* 0x000f280000300800 */
[----:B-1----:R-:W5:Y:S01]  /*158d0*/  LDL R2, [R1+0x30] ;  /* 0x0000300001027983 */ /* 0x002f620000100800 */
[----:B------:R-:W-:Y:S05]  /*158e0*/  WARPSYNC.ALL ;  /* 0x0000000000007948 */ /* 0x000fea0003800000 */
[----:B------:R-:W-:Y:S01]  /*158f0*/  ULDC.64 UR4, c[0x0][0xaf8] ;  /* 0x0002be0000047ab9 */ /* 0x000fe20000000a00 */
[----:B------:R-:W-:Y:S01]  /*15900*/  BSSY B6, `(.L_x_4702) ;  /* 0x000001f000067945 */ /* 0x000fe20003800000 */
[----:B------:R-:W-:Y:S01]  /*15910*/  BAR.SYNC.DEFER_BLOCKING 0x8, 0x100 ;  /* 0x0204000000007b1d */ /* 0x000fe20000010000 */
[----:B------:R-:W-:-:S04]  /*15920*/  ISETP.NE.U32.AND P0, PT, RZ, UR4, PT ;  /* 0x00000004ff007c0c */ /* 0x000fc8000bf05070 */
[----:B------:R-:W-:Y:S01]  /*15930*/  ISETP.NE.AND.EX P0, PT, RZ, UR5, PT, P0 ;  /* 0x00000005ff007c0c */ /* 0x000fe2000bf05300 */
[----:B--2---:R-:W-:-:S05]  /*15940*/  VIADD R0, R0, 0x20400 ;  /* 0x0002040000007836 */ /* 0x004fca0000000000 */
[----:B------:R-:W-:Y:S02]  /*15950*/  LOP3.LUT P1, RZ, R0, 0x3ff, RZ, 0xc0, !PT ;  /* 0x000003ff00ff7812 */ /* 0x000fe4000782c0ff */
[----:B---3--:R-:W-:Y:S02]  /*15960*/  SEL R0, R4, RZ, !P0 ;  /* 0x000000ff04007207 */ /* 0x008fe40004000000 */
[----:B----4-:R-:W-:-:S03]  /*15970*/  SEL R3, R3, RZ, !P0 ;  /* 0x000000ff03037207 */ /* 0x010fc60004000000 */
[----:B------:R0:W-:Y:S01]  /*15980*/  STL [R1+0x38], R0 ;  /* 0x0000380001007387 */ /* 0x0001e20000100800 */
[----:B-----5:R-:W-:-:S03]  /*15990*/  SHF.R.S32.HI R2, RZ, 0x1f, R2 ;  /* 0x0000001fff027819 */ /* 0x020fc60000011402 */
[----:B------:R1:W-:Y:S01]  /*159a0*/  STL [R1+0x58], R3 ;  /* 0x0000580301007387 */ /* 0x0003e20000100800 */
[----:B0-----:R-:W-:-:S05]  /*159b0*/  SHF.R.S32.HI R0, RZ, 0x1f, R18 ;  /* 0x0000001fff007819 */ /* 0x001fca0000011412 */
[----:B------:R1:W-:Y:S04]  /*159c0*/  STL [R1+0x54], R0 ;  /* 0x0000540001007387 */ /* 0x0003e80000100800 */
[----:B------:R1:W-:Y:S01]  /*159d0*/  STL [R1+0x48], R2 ;  /* 0x0000480201007387 */ /* 0x0003e20000100800 */
[----:B------:R-:W-:Y:S05]  /*159e0*/  @!P1 BRA `(.L_x_4703) ;  /* 0x0000000000409947 */ /* 0x000fea0003800000 */
[----:B-1----:R-:W-:Y:S01]  /*159f0*/  MOV R2, 0x0 ;  /* 0x0000000000027802 */ /* 0x002fe20000000f00 */
        /* <DEDUP_REMOVED lines=15> */
.L_x_4703:
[----:B------:R-:W-:Y:S05]  /*15af0*/  BSYNC B6 ;  /* 0x0000000000067941 */ /* 0x000fea0003800000 */
.L_x_4702:
[----:B------:R-:W2:Y:S01]  /*15b00*/  LDL R4, [R1+0x48] ;  /* 0x0000480001047983 */ /* 0x000ea20000100800 */
[----:B------:R-:W0:Y:S01]  /*15b10*/  LDC R7, c[0x0][0x448] ;  /* 0x00011200ff077b82 */ /* 0x000e220000000800 */
[----:B------:R-:W-:Y:S01]  /*15b20*/  ULDC.64 UR4, c[0x0][0x298] ;  /* 0x0000a60000047ab9 */ /* 0x000fe20000000a00 */
[----:B------:R-:W-:Y:S01]  /*15b30*/  ULDC.64 UR6, c[0x0][0x280] ;  /* 0x0000a00000067ab9 */ /* 0x000fe20000000a00 */
[----:B------:R-:W3:Y:S04]  /*15b40*/  LDL R10, [R1+0x30] ;  /* 0x00003000010a7983 */ /* 0x000ee80000100800 */
[----:B------:R-:W4:Y:S01]  /*15b50*/  LDL R9, [R1+0x54] ;  /* 0x0000540001097983 */ /* 0x000f220000100800 */
[----:B-1----:R-:W1:Y:S01]  /*15b60*/  S2R R2, SR_TID.X ;  /* 0x0000000000027919 */ /* 0x002e620000002100 */
[----:B------:R-:W1:Y:S02]  /*15b70*/  S2R R0, SR_TID.X ;  /* 0x0000000000007919 */ /* 0x000e640000002100 */
[----:B------:R-:W4:Y:S04]  /*15b80*/  LDL R8, [R1+0x58] ;  /* 0x0000580001087983 */ /* 0x000f280000100800 */
[----:B------:R-:W4:Y:S01]  /*15b90*/  LDL R6, [R1+0x38] ;  /* 0x0000380001067983 */ /* 0x000f220000100800 */
[----:B0-----:R-:W-:-:S13]  /*15ba0*/  ISETP.NE.AND P0, PT, R7, 0x1, PT ;  /* 0x000000010700780c */ /* 0x001fda0003f05270 */
[----:B------:R-:W0:Y:S01]  /*15bb0*/  @P0 LDC R3, c[0x0][0x450] ;  /* 0x00011400ff030b82 */ /* 0x000e220000000800 */
[----:B-1----:R-:W-:-:S04]  /*15bc0*/  LOP3.LUT R2, R2, 0x7f, RZ, 0xc0, !PT ;  /* 0x0000007f02027812 */ /* 0x002fc800078ec0ff */
[----:B------:R-:W-:Y:S01]  /*15bd0*/  SHF.R.U32.HI R2, RZ, 0x3, R2 ;  /* 0x00000003ff027819 */ /* 0x000fe20000011602 */
[----:B------:R-:W-:-:S05]  /*15be0*/  IMAD.SHL.U32 R0, R0, 0x10, RZ ;  /* 0x0000001000007824 */ /* 0x000fca00078e00ff */
[----:B------:R-:W-:Y:S02]  /*15bf0*/  LOP3.LUT R0, R2, 0x70, R0, 0xf8, !PT ;  /* 0x0000007002007812 */ /* 0x000fe400078ef800 */
[----:B------:R-:W1:Y:S03]  /*15c00*/  @P0 LDC R2, c[0x0][0x44c] ;  /* 0x00011300ff020b82 */ /* 0x000e660000000800 */
[----:B------:R-:W-:-:S04]  /*15c10*/  IMAD R5, R17, 0x40, R0 ;  /* 0x0000004011057824 */ /* 0x000fc800078e0200 */
[----:B------:R-:W-:Y:S01]  /*15c20*/  IMAD.MOV.U32 R0, RZ, RZ, R5 ;  /* 0x000000ffff007224 */ /* 0x000fe200078e0005 */
[----:B------:R4:W-:Y:S01]  /*15c30*/  STL [R1+0x2c], R5 ;  /* 0x00002c0501007387 */ /* 0x0009e20000100800 */
[----:B-1----:R-:W-:-:S05]  /*15c40*/  @P0 IMAD.HI.U32 R2, R5, R2, RZ ;  /* 0x0000000205020227 */ /* 0x002fca00078e00ff */
[----:B0-----:R-:W-:Y:S01]  /*15c50*/  @P0 SHF.R.U32.HI R0, RZ, R3, R2 ;  /* 0x00000003ff000219 */ /* 0x001fe20000011602 */
[----:B--2---:R-:W-:-:S04]  /*15c60*/  IMAD R2, R4, UR4, RZ ;  /* 0x0000000404027c24 */ /* 0x004fc8000f8e02ff */
[C---:B---3--:R-:W-:Y:S02]  /*15c70*/  IMAD R4, R10.reuse, UR5, R2 ;  /* 0x000000050a047c24 */ /* 0x048fe4000f8e0202 */
[----:B------:R-:W-:Y:S01]  /*15c80*/  IMAD.WIDE.U32 R2, R10, UR4, RZ ;  /* 0x000000040a027c25 */ /* 0x000fe2000f8e00ff */
[----:B------:R-:W-:-:S03]  /*15c90*/  ULDC.64 UR4, c[0x0][0x2d8] ;  /* 0x0000b60000047ab9 */ /* 0x000fc60000000a00 */
[----:B------:R-:W-:Y:S02]  /*15ca0*/  IMAD.IADD R3, R3, 0x1, R4 ;  /* 0x0000000103037824 */ /* 0x000fe400078e0204 */
[----:B----4-:R-:W-:Y:S02]  /*15cb0*/  IMAD R4, R9, UR4, RZ ;  /* 0x0000000409047c24 */ /* 0x010fe4000f8e02ff */
        /* <DEDUP_REMOVED lines=22> */
[----:B------:R-:W-:Y:S01]  /*15e20*/  IMAD.WIDE.U32 R4, R0, UR4, R2 ;  /* 0x0000000400047c25 */ /* 0x000fe2000f8e0002 */
        /* <DEDUP_REMOVED lines=47> */
.L_x_4863:
        /* <DEDUP_REMOVED lines=12> */
.L_x_4705:
        /* <DEDUP_REMOVED lines=38> */
.L_x_4707:
[----:B------:R-:W-:Y:S05]  /*16440*/  BSYNC B6 ;  /* 0x0000000000067941 */ /* 0x000fea0003800000 */
.L_x_4706:
        /* <DEDUP_REMOVED lines=21> */
[----:B------:R-:W-:-:S03]  /*165a0*/  ULDC.64 UR4, c[0x0][0x3d0] ;  /* 0x0000f40000047ab9 */ /* 0x000fc60000000a00 */
[----:B------:R-:W2:Y:S01]  /*165b0*/  @P0 LDC R4, c[0x0][0x44c] ;  /* 0x00011300ff040b82 */ /* 0x000ea20000000800 */
[----:B------:R-:W-:Y:S02]  /*165c0*/  IMAD.IADD R3, R3, 0x1, R0 ;  /* 0x0000000103037824 */ /* 0x000fe400078e0200 */
        /* <DEDUP_REMOVED lines=20> */
[----:B------:R-:W-:Y:S02]  /*16710*/  ULDC.64 UR4, c[0x0][0x390] ;  /* 0x0000e40000047ab9 */ /* 0x000fe40000000a00 */
[----:B------:R-:W-:Y:S01]  /*16720*/  LEA R0, P0, R2, UR4, 0x1 ;  /* 0x0000000402007c11 */ /* 0x000fe2000f8008ff */
[----:B------:R-:W-:Y:S01]  /*16730*/  ULDC UR4, c[0x0][0x3b8] ;  /* 0x0000ee0000047ab9 */ /* 0x000fe20000000800 */
[----:B0-----:R-:W-:Y:S01]  /*16740*/  IMAD.SHL.U32 R10, R6, 0x8, RZ ;  /* 0x00000008060a7824 */ /* 0x001fe200078e00ff */
[----:B------:R-:W-:Y:S02]  /*16750*/  ISETP.GE.AND P1, PT, R8, UR4, PT ;  /* 0x0000000408007c0c */ /* 0x000fe4000bf26270 */
[----:B------:R-:W0:Y:S02]  /*16760*/  S2R R8, SR_TID.X ;  /* 0x0000000000087919 */ /* 0x000e240000002100 */
        /* <DEDUP_REMOVED lines=11> */
[----:B------:R0:W-:Y:S01]  /*16820*/  STL [R1+0x8], R9 ;  /* 0x0000080901007387 */ /* 0x0001e20000100800 */
[----:B------:R-:W-:Y:S01]  /*16830*/  IMAD.IADD R4, R3, 0x1, R4 ;  /* 0x0000000103047824 */ /* 0x000fe200078e0204 */
        /* <DEDUP_REMOVED lines=37> */
[----:B---3--:R-:W-:-:S05]  /*16a90*/  IMAD R7, R3, R7, RZ ;  /* 0x0000000703077224 */ /* 0x008fca00078e02ff */
        /* <DEDUP_REMOVED lines=8> */
[----:B------:R-:W-:Y:S01]  /*16b20*/  @!P2 SHF.R.U32.HI R2, RZ, 0x2, R2 ;  /* 0x00000002ff02a819 */ /* 0x000fe20000011602 */
[----:B------:R-:W0:Y:S01]  /*16b30*/  S2R R3, SR_TID.X ;  /* 0x0000000000037919 */ /* 0x000e220000002100 */
[----:B------:R-:W-:Y:S02]  /*16b40*/  @P3 LOP3.LUT R12, R12, 0x100, RZ, 0xfc, !PT ;  /* 0x000001000c0c3812 */ /* 0x000fe400078efcff */
[----:B------:R-:W-:-:S02]  /*16b50*/  @!P2 ISETP.NE.U32.AND P3, PT, R2, RZ, PT ;  /* 0x000000ff0200a20c */ /* 0x000fc40003f65070 */
[----:B------:R-:W-:Y:S02]  /*16b60*/  @!P2 LOP3.LUT R2, R6, 0x80, RZ, 0xc0, !PT ;  /* 0x000000800602a812 */ /* 0x000fe400078ec0ff */
[----:B------:R-:W-:Y:S02]  /*16b70*/  LOP3.LUT R12, R12, 0xffffffdf, RZ, 0xc0, !PT ;  /* 0xffffffdf0c0c7812 */ /* 0x000fe400078ec0ff */
[----:B------:R-:W-:-:S07]  /*16b80*/  @!P2 SHF.R.U32.HI R2, RZ, 0x3, R2 ;  /* 0x00000003ff02a819 */ /* 0x000fce0000011602 */
[----:B------:R-:W-:Y:S02]  /*16b90*/  @P3 LOP3.LUT R12, R12, 0x20, RZ, 0xfc, !PT ;  /* 0x000000200c0c3812 */ /* 0x000fe400078efcff */
[----:B------:R-:W-:Y:S02]  /*16ba0*/  @!P2 ISETP.NE.U32.AND P3, PT, R2, RZ, PT ;  /* 0x000000ff0200a20c */ /* 0x000fe40003f65070 */
[----:B------:R-:W1:Y:S04]  /*16bb0*/  SHFL.IDX PT, R2, R0, RZ, 0x181f ;  /* 0x00181fff00027589 */ /* 0x000e6800000e0000 */
[----:B------:R-:W2:Y:S01]  /*16bc0*/  SHFL.IDX PT, R8, R4, RZ, 0x181f ;  /* 0x00181fff04087589 */ /* 0x000ea200000e0000 */
[----:B0-----:R-:W-:-:S05]  /*16bd0*/  IMAD.SHL.U32 R13, R3, 0x8, RZ ;  /* 0x00000008030d7824 */ /* 0x001fca00078e00ff */
[----:B------:R-:W-:-:S04]  /*16be0*/  LOP3.LUT R13, R13, 0x38, RZ, 0xc0, !PT ;  /* 0x000000380d0d7812 */ /* 0x000fc800078ec0ff */
[----:B-1----:R-:W-:-:S05]  /*16bf0*/  @!P2 LEA R3, P6, R13, R2, 0x1 ;  /* 0x000000020d03a211 */ /* 0x002fca00078c08ff */
[----:B--2---:R-:W-:Y:S01]  /*16c00*/  @!P2 IMAD.X R2, RZ, RZ, R8, P6 ;  /* 0x000000ffff02a224 */ /* 0x004fe200030e0608 */
[----:B------:R-:W-:-:S04]  /*16c10*/  LOP3.LUT R12, R12, 0xfffffdff, RZ, 0xc0, !PT ;  /* 0xfffffdff0c0c7812 */ /* 0x000fc800078ec0ff */
        /* <DEDUP_REMOVED lines=36> */
[----:B------:R-:W-:-:S03]  /*16e60*/  ISETP.GE.AND P2, PT, R10, R7, PT ;  /* 0x000000070a00720c */ /* 0x000fc60003f46270 */
[----:B------:R-:W-:Y:S04]  /*16e70*/  SHFL.IDX PT, R10, R4, 0x2, 0x181f ;  /* 0x00581f00040a7f89 */ /* 0x000fe800000e0000 */
[----:B0-----:R-:W0:Y:S01]  /*16e80*/  SHFL.IDX PT, R3, R0, 0x2, 0x181f ;  /* 0x00581f0000037f89 */ /* 0x001e2200000e0000 */
[----:B------:R-:W-:-:S04]  /*16e90*/  LOP3.LUT R12, R12, 0xffffff7f, RZ, 0xc0, !PT ;  /* 0xffffff7f0c0c7812 */ /* 0x000fc800078ec0ff */
[----:B------:R-:W-:Y:S02]  /*16ea0*/  @P6 LOP3.LUT R12, R12, 0x80, RZ, 0xfc, !PT ;  /* 0x000000800c0c6812 */ /* 0x000fe400078efcff */
        /* <DEDUP_REMOVED lines=22> */
.L_x_4873:
        /* <DEDUP_REMOVED lines=31> */
.L_x_4710:
[----:B------:R-:W-:Y:S05]  /*17200*/  BSYNC B0 ;  /* 0x0000000000007941 */ /* 0x000fea0003800000 */
.L_x_4709:
[----:B--2---:R2:W5:Y:S01]  /*17210*/  LDL R0, [R1+0x4] ;  /* 0x0000040001007983 */ /* 0x0045620000100800 */
[----:B------:R-:W-:Y:S01]  /*17220*/  PLOP3.LUT P0, PT, PT, PT, PT, 0x80, 0x0 ;  /* 0x000000000000781c */ /* 0x000fe20003f0f070 */
[----:B------:R-:W-:-:S12]  /*17230*/  NOP ;  /* 0x0000000000007918 */ /* 0x000fd80000000000 */
.L_x_4711:
        /* <DEDUP_REMOVED lines=19> */
.L_x_4874:
[----:B------:R-:W-:Y:S05]  /*17370*/  BSYNC B0 ;  /* 0x0000000000007941 */ /* 0x000fea0003800000 */
.L_x_4712:
        /* <DEDUP_REMOVED lines=16> */
.L_x_4875:
[----:B------:R-:W-:Y:S05]  /*17480*/  BSYNC B1 ;  /* 0x0000000000017941 */ /* 0x000fea0003800000 */
.L_x_4716:
        /* <DEDUP_REMOVED lines=9> */
.L_x_4719:
[----:B------:R-:W-:Y:S05]  /*17520*/  BSYNC B1 ;  /* 0x0000000000017941 */ /* 0x000fea0003800000 */
.L_x_4718:
        /* <DEDUP_REMOVED lines=14> */
.L_x_4720:
        /* <DEDUP_REMOVED lines=16> */
.L_x_4721:
        /* <DEDUP_REMOVED lines=16> */
.L_x_4722:
        /* <DEDUP_REMOVED lines=16> */
.L_x_4723:
        /* <DEDUP_REMOVED lines=16> */
.L_x_4724:
        /* <DEDUP_REMOVED lines=16> */
.L_x_4725:
        /* <DEDUP_REMOVED lines=16> */
.L_x_4726:
        /* <DEDUP_REMOVED lines=16> */
.L_x_4727:
        /* <DEDUP_REMOVED lines=11> */
.L_x_4715:
[----:B------:R-:W-:Y:S05]  /*17dc0*/  BSYNC B0 ;  /* 0x0000000000007941 */ /* 0x000fea0003800000 */
.L_x_4714:
        /* <DEDUP_REMOVED lines=51> */
.L_x_4734:
[----:B-1----:R-:W3:Y:S01]  /*18100*/  LDL R2, [R1+0x4] ;  /* 0x0000040001027983 */ /* 0x002ee20000100800 */
[----:B------:R-:W-:Y:S01]  /*18110*/  SHF.L.U32 R5, R7, 0x1f, RZ ;  /* 0x0000001f07057819 */ /* 0x000fe200000006ff */
[----:B------:R-:W1:Y:S01]  /*18120*/  S2R R3, SR_TID.X ;  /* 0x0000000000037919 */ /* 0x000e620000002100 */
[----:B------:R-:W-:Y:S01]  /*18130*/  BSSY B3, `(.L_x_4735) ;  /* 0x0000006000037945 */ /* 0x000fe20003800000 */
[----:B-1----:R-:W-:-:S04]  /*18140*/  LOP3.LUT R3, R3, 0x7f, RZ, 0xc0, !PT ;  /* 0x0000007f03037812 */ /* 0x002fc800078ec0ff */
[----:B------:R-:W-:Y:S01]  /*18150*/  ISETP.NE.AND P1, PT, R3, RZ, PT ;  /* 0x000000ff0300720c */ /* 0x000fe20003f25270 */
[----:B---3--:R-:W-:-:S04]  /*18160*/  IMAD R2, R8, 0x8, R2 ;  /* 0x0000000808027824 */ /* 0x008fc800078e0202 */
[----:B------:R-:W1:Y:S02]  /*18170*/  SYNCS.PHASECHK.TRANS64.TRYWAIT P0, [R2+URZ+0x38840], R5 ;  /* 0x03884005020075a7 */ /* 0x000e64000800017f */
[----:B-1----:R-:W-:Y:S06]  /*18180*/  @!P0 BRA `(.L_x_4736) ;  /* 0x00000054008c8947 */ /* 0x002fec0003800000 */
.L_x_4876:
[----:B------:R-:W-:Y:S05]  /*18190*/  BSYNC B3 ;  /* 0x0000000000037941 */ /* 0x000fea0003800000 */
.L_x_4735:
        /* <DEDUP_REMOVED lines=9> */
.L_x_4738:
[----:B------:R-:W-:Y:S05]  /*18230*/  BSYNC B3 ;  /* 0x0000000000037941 */ /* 0x000fea0003800000 */
.L_x_4737:
        /* <DEDUP_REMOVED lines=14> */
.L_x_4739:
        /* <DEDUP_REMOVED lines=14> */
.L_x_4877:
[----:B------:R-:W-:Y:S05]  /*18400*/  BSYNC B3 ;  /* 0x0000000000037941 */ /* 0x000fea0003800000 */
.L_x_4740:
        /* <DEDUP_REMOVED lines=11> */
.L_x_4743:
[----:B------:R-:W-:Y:S05]  /*184c0*/  BSYNC B3 ;  /* 0x0000000000037941 */ /* 0x000fea0003800000 */
.L_x_4742:
[----:B------:R-:W3:Y:S04]  /*184d0*/  LDL R4, [R1+0x4] ;  /* 0x0000040001047983 */ /* 0x000ee80000100800 */
[----:B------:R-:W3:Y:S01]  /*184e0*/  LDL R3, [R1+0xc] ;  /* 0x00000c0001037983 */ /* 0x000ee20000100800 */
[----:B------:R-:W-:Y:S01]  /*184f0*/  R2UR UR10, R7 ;  /* 0x00000000070a72ca */ /* 0x000fe200000e0000 */
[----:B------:R-:W-:Y:S01]  /*18500*/  UIADD3 UR4, UP0, UR38, 0x470, URZ ;  /* 0x0000047026047890 */ /* 0x000fe2000ff1e03f */
[----:B------:R-:W-:Y:S01]  /*18510*/  R2UR UR6, R8 ;  /* 0x00000000080672ca */ /* 0x000fe200000e0000 */
[----:B01----:R-:W-:Y:S01]  /*18520*/  VIADD R2, R2, 0x38850 ;  /* 0x0003885002027836 */ /* 0x003fe20000000000 */
[----:B------:R-:W-:Y:S01]  /*18530*/  R2UR UR7, R9 ;  /* 0x00000000090772ca */ /* 0x000fe200000e0000 */
[----:B------:R-:W-:Y:S01]  /*18540*/  UIADD3.X UR5, URZ, UR39, URZ, UP0, !UPT ;  /* 0x000000273f057290 */ /* 0x000fe200087fe43f */
[----:B------:R-:W-:Y:S01]  /*18550*/  PLOP3.LUT P0, PT, PT, PT, PT, 0x80, 0x0 ;  /* 0x000000000000781c */ /* 0x000fe20003f0f070 */
[----:B---3--:R-:W-:-:S04]  /*18560*/  IMAD R3, R3, 0x10000, R4 ;  /* 0x0001000003037824 */ /* 0x008fc800078e0204 */
[----:B------:R-:W-:-:S08]  /*18570*/  VIADD R4, R3, 0x400 ;  /* 0x0000040003047836 */ /* 0x000fd00000000000 */
.L_x_4744:
        /* <DEDUP_REMOVED lines=16> */
.L_x_4745:
        /* <DEDUP_REMOVED lines=16> */
.L_x_4746:
        /* <DEDUP_REMOVED lines=16> */
.L_x_4747:
        /* <DEDUP_REMOVED lines=16> */
.L_x_4748:
        /* <DEDUP_REMOVED lines=16> */
.L_x_4749:
        /* <DEDUP_REMOVED lines=16> */
.L_x_4750:
        /* <DEDUP_REMOVED lines=16> */
.L_x_4751:
        /* <DEDUP_REMOVED lines=11> */
.L_x_4733:
[----:B------:R-:W-:Y:S05]  /*18d30*/  BSYNC B1 ;  /* 0x0000000000017941 */ /* 0x000fea0003800000 */
.L_x_4732:
[----:B------:R-:W3:Y:S02]  /*18d40*/  LDL.LU R4, [R1+0x3c] ;  /* 0x00003c0001047983 */ /* 0x000ee40000300800 */
[----:B---3--:R-:W-:-:S07]  /*18d50*/  VIADD R0, R4, 0xfffffffd ;  /* 0xfffffffd04007836 */ /* 0x008fce0000000000 */
.L_x_4731:
[----:B------:R-:W-:Y:S05]  /*18d60*/  BSYNC B2 ;  /* 0x0000000000027941 */ /* 0x000fea0003800000 */
.L_x_4730:
[----:B------:R-:W3:Y:S01]  /*18d70*/  LDL.LU R2, [R1+0x34] ;  /* 0x0000340001027983 */ /* 0x000ee20000300800 */
[----:B------:R-:W-:-:S05]  /*18d80*/  IMAD.MOV R6, RZ, RZ, -R6 ;  /* 0x000000ffff067224 */ /* 0x000fca00078e0a06 */
[----:B---3--:R-:W-:-:S13]  /*18d90*/  ISETP.NE.AND P0, PT, R2, R6, PT ;  /* 0x000000060200720c */ /* 0x008fda0003f05270 */
[----:B------:R-:W-:Y:S05]  /*18da0*/  @!P0 BRA `(.L_x_4729) ;  /* 0x0000001c00488947 */ /* 0x000fea0003800000 */
.L_x_4792:
[----:B------:R-:W3:Y:S04]  /*18db0*/  LDL R4, [R1+0x8] ;  /* 0x0000080001047983 */ /* 0x000ee80000100800 */
[----:B------:R-:W0:Y:S04]  /*18dc0*/  LDL.LU R3, [R1+0xc] ;  /* 0x00000c0001037983 */ /* 0x000e280000300800 */
        /* <DEDUP_REMOVED lines=35> */
.L_x_4754:
[----:B0-----:R-:W3:Y:S01]  /*19000*/  LDL R2, [R1+0x4] ;  /* 0x0000040001027983 */ /* 0x001ee20000100800 */
[----:B------:R-:W0:Y:S02]  /*19010*/  S2R R3, SR_TID.X ;  /* 0x0000000000037919 */ /* 0x000e240000002100 */
[----:B0-----:R-:W-:Y:S02]  /*19020*/  LOP3.LUT R4, R3, 0x7f, RZ, 0xc0, !PT ;  /* 0x0000007f03047812 */ /* 0x001fe400078ec0ff */
[----:B------:R-:W-:Y:S01]  /*19030*/  SHF.L.U32 R3, R6, 0x1f, RZ ;  /* 0x0000001f06037819 */ /* 0x000fe200000006ff */
[----:B------:R-:W-:Y:S01]  /*19040*/  BSSY B2, `(.L_x_4755) ;  /* 0x0000005000027945 */ /* 0x000fe20003800000 */
[----:B------:R-:W-:Y:S01]  /*19050*/  ISETP.NE.AND P1, PT, R4, RZ, PT ;  /* 0x000000ff0400720c */ /* 0x000fe20003f25270 */
[----:B---3--:R-:W-:-:S04]  /*19060*/  IMAD R2, R7, 0x8, R2 ;  /* 0x0000000807027824 */ /* 0x008fc800078e0202 */
[----:B------:R-:W0:Y:S02]  /*19070*/  SYNCS.PHASECHK.TRANS64.TRYWAIT P0, [R2+URZ+0x38840], R3 ;  /* 0x03884003020075a7 */ /* 0x000e24000800017f */
[----:B0-----:R-:W-:Y:S06]  /*19080*/  @!P0 BRA `(.L_x_4756) ;  /* 0x0000004400f48947 */ /* 0x001fec0003800000 */
.L_x_4878:
[----:B------:R-:W-:Y:S05]  /*19090*/  BSYNC B2 ;  /* 0x0000000000027941 */ /* 0x000fea0003800000 */
.L_x_4755:
        /* <DEDUP_REMOVED lines=9> */
.L_x_4758:
[----:B------:R-:W-:Y:S05]  /*19130*/  BSYNC B2 ;  /* 0x0000000000027941 */ /* 0x000fea0003800000 */
.L_x_4757:
        /* <DEDUP_REMOVED lines=13> */
.L_x_4759:
        /* <DEDUP_REMOVED lines=14> */
.L_x_4879:
[----:B------:R-:W-:Y:S05]  /*192f0*/  BSYNC B2 ;  /* 0x0000000000027941 */ /* 0x000fea0003800000 */
.L_x_4760:
        /* <DEDUP_REMOVED lines=11> */
.L_x_4763:
[----:B------:R-:W-:Y:S05]  /*193b0*/  BSYNC B2 ;  /* 0x0000000000027941 */ /* 0x000fea0003800000 */
.L_x_4762:
        /* <DEDUP_REMOVED lines=10> */
.L_x_4764:
        /* <DEDUP_REMOVED lines=16> */
.L_x_4765:
        /* <DEDUP_REMOVED lines=16> */
.L_x_4766:
        /* <DEDUP_REMOVED lines=16> */
.L_x_4767:
        /* <DEDUP_REMOVED lines=16> */
.L_x_4768:
        /* <DEDUP_REMOVED lines=16> */
.L_x_4769:
        /* <DEDUP_REMOVED lines=16> */
.L_x_4770:
        /* <DEDUP_REMOVED lines=16> */
.L_x_4771:
        /* <DEDUP_REMOVED lines=11> */
.L_x_4753:
[----:B------:R-:W-:Y:S05]  /*19c10*/  BSYNC B1 ;  /* 0x0000000000017941 */ /* 0x000fea0003800000 */
.L_x_4752:
[----:B------:R-:W3:Y:S01]  /*19c20*/  LDL R5, [R1+0x8] ;  /* 0x0000080001057983 */ /* 0x000ee20000100800 */
[----:B------:R-:W-:Y:S01]  /*19c30*/  VIADD R7, R7, 0x1 ;  /* 0x0000000107077836 */ /* 0x000fe20000000000 */
[----:B------:R-:W-:Y:S04]  /*19c40*/  BSSY B1, `(.L_x_4772) ;  /* 0x00000e5000017945 */ /* 0x000fe80003800000 */
[----:B------:R-:W-:-:S04]  /*19c50*/  ISETP.NE.AND P0, PT, R7, 0x2, PT ;  /* 0x000000020700780c */ /* 0x000fc80003f05270 */
[----:B------:R-:W-:Y:S02]  /*19c60*/  SEL R2, RZ, 0x1, P0 ;  /* 0x00000001ff027807 */ /* 0x000fe40000000000 */
[----:B------:R-:W-:Y:S02]  /*19c70*/  SEL R9, R7, RZ, P0 ;  /* 0x000000ff07097207 */ /* 0x000fe40000000000 */
[----:B------:R-:W-:-:S05]  /*19c80*/  LOP3.LUT R8, R6, R2, RZ, 0x3c, !PT ;  /* 0x0000000206087212 */ /* 0x000fca00078e3cff */
[----:B------:R0:W-:Y:S04]  /*19c90*/  STL [R1+0x1c], R8 ;  /* 0x00001c0801007387 */ /* 0x0001e80000100800 */
[----:B------:R0:W-:Y:S01]  /*19ca0*/  STL [R1+0xc], R9 ;  /* 0x00000c0901007387 */ /* 0x0001e20000100800 */
[----:B---3--:R-:W-:-:S13]  /*19cb0*/  LOP3.LUT P2, RZ, R5, 0x1, RZ, 0xc0, !PT ;  /* 0x0000000105ff7812 */ /* 0x008fda000784c0ff */
[----:B0-----:R-:W-:Y:S05]  /*19cc0*/  @!P2 BRA `(.L_x_4773) ;  /* 0x0000000c0070a947 */ /* 0x001fea0003800000 */
[----:B------:R-:W-:Y:S01]  /*19cd0*/  ULDC.64 UR4, c[0x0][0x418] ;  /* 0x0001060000047ab9 */ /* 0x000fe20000000a00 */
[----:B------:R-:W-:Y:S01]  /*19ce0*/  VIADD R6, R0, 0xffffffff ;  /* 0xffffffff00067836 */ /* 0x000fe20000000000 */
        /* <DEDUP_REMOVED lines=23> */
.L_x_4774:
        /* <DEDUP_REMOVED lines=9> */
.L_x_4880:
[----:B------:R-:W-:Y:S05]  /*19ef0*/  BSYNC B2 ;  /* 0x0000000000027941 */ /* 0x000fea0003800000 */
.L_x_4775:
        /* <DEDUP_REMOVED lines=9> */
.L_x_4778:
[----:B------:R-:W-:Y:S05]  /*19f90*/  BSYNC B2 ;  /* 0x0000000000027941 */ /* 0x000fea0003800000 */
.L_x_4777:
[----:B------:R-:W3:Y:S04]  /*19fa0*/  LDL R8, [R1+0x4] ;  /* 0x0000040001087983 */ /* 0x000ee80000100800 */
        /* <DEDUP_REMOVED lines=13> */
.L_x_4779:
        /* <DEDUP_REMOVED lines=14> */
.L_x_4881:
[----:B------:R-:W-:Y:S05]  /*1a160*/  BSYNC B2 ;  /* 0x0000000000027941 */ /* 0x000fea0003800000 */
.L_x_4780:
        /* <DEDUP_REMOVED lines=11> */
.L_x_4783:
[----:B------:R-:W-:Y:S05]  /*1a220*/  BSYNC B2 ;  /* 0x0000000000027941 */ /* 0x000fea0003800000 */
.L_x_4782:
        /* <DEDUP_REMOVED lines=11> */
.L_x_4784:
        /* <DEDUP_REMOVED lines=16> */
.L_x_4785:
        /* <DEDUP_REMOVED lines=16> */
.L_x_4786:
        /* <DEDUP_REMOVED lines=16> */
.L_x_4787:
        /* <DEDUP_REMOVED lines=16> */
.L_x_4788:
        /* <DEDUP_REMOVED lines=16> */
.L_x_4789:
        /* <DEDUP_REMOVED lines=16> */
.L_x_4790:
        /* <DEDUP_REMOVED lines=16> */
.L_x_4791:
        /* <DEDUP_REMOVED lines=11> */
.L_x_4773:
[----:B------:R-:W-:Y:S05]  /*1aa90*/  BSYNC B1 ;  /* 0x0000000000017941 */ /* 0x000fea0003800000 */
.L_x_4772:
[C---:B------:R-:W-:Y:S01]  /*1aaa0*/  ISETP.GT.AND P0, PT, R0.reuse, 0x1, PT ;  /* 0x000000010000780c */ /* 0x040fe20003f04270 */
[----:B------:R-:W-:-:S12]  /*1aab0*/  VIADD R0, R0, 0xfffffffe ;  /* 0xfffffffe00007836 */ /* 0x000fd80000000000 */
[----:B------:R-:W-:Y:S05]  /*1aac0*/  @P0 BRA `(.L_x_4792) ;  /* 0xffffffe000b80947 */ /* 0x000fea000383ffff */
.L_x_4729:
[----:B------:R-:W-:Y:S05]  /*1aad0*/  BSYNC B0 ;  /* 0x0000000000007941 */ /* 0x000fea0003800000 */
.L_x_4728:
        /* <DEDUP_REMOVED lines=24> */
.L_x_4794:
[----:B------:R-:W-:Y:S05]  /*1ac60*/  BSYNC B0 ;  /* 0x0000000000007941 */ /* 0x000fea0003800000 */
.L_x_4793:
[----:B------:R-:W-:-:S05]  /*1ac70*/  SEL R0, R0, RZ, P0 ;  /* 0x000000ff00007207 */ /* 0x000fca0000000000 */
[----:B------:R3:W-:Y:S02]  /*1ac80*/  STL [R1+0xc], R0 ;  /* 0x00000c0001007387 */ /* 0x0007e40000100800 */
.L_x_4690:
[----:B------:R-:W-:Y:S05]  /*1ac90*/  BSYNC B7 ;  /* 0x0000000000077941 */ /* 0x000fea0003800000 */
.L_x_4688:
        /* <DEDUP_REMOVED lines=13> */
.L_x_4795:
        /* <DEDUP_REMOVED lines=36> */
.L_x_4891:
[----:B------:R-:W-:Y:S02]  /*1afb0*/  ULDC UR4, c[0x0][0xd38] ;  /* 0x00034e0000047ab9 */ /* 0x000fe40000000800 */
[----:B------:R-:W-:-:S04]  /*1afc0*/  IMAD.U32 R16, RZ, RZ, UR4 ;  /* 0x00000004ff107e24 */ /* 0x000fc8000f8e00ff */
[----:B-1----:R-:W-:-:S04]  /*1afd0*/  IMAD R6, R6, R16, RZ ;  /* 0x0000001006067224 */ /* 0x002fc800078e02ff */
[----:B------:R-:W-:-:S05]  /*1afe0*/  IMAD.IADD R4, R4, 0x1, R6 ;  /* 0x0000000104047824 */ /* 0x000fca00078e0206 */
[----:B------:R-:W-:-:S13]  /*1aff0*/  ISETP.GT.AND P6, PT, R4, R0, PT ;  /* 0x000000000400720c */ /* 0x000fda0003fc4270 */
[----:B------:R-:W-:Y:S05]  /*1b000*/  @P6 BRA `(.L_x_4798) ;  /* 0x00000000009c6947 */ /* 0x000fea0003800000 */
.L_x_4803:
        /* <DEDUP_REMOVED lines=14> */
.L_x_4801:
[----:B------:R-:W-:Y:S05]  /*1b0f0*/  BSYNC B0 ;  /* 0x0000000000007941 */ /* 0x000fea0003800000 */
.L_x_4800:
        /* <DEDUP_REMOVED lines=18> */
.L_x_4899:
[----:B------:R-:W-:Y:S02]  /*1b220*/  ULDC UR4, c[0x0][0xd38] ;  /* 0x00034e0000047ab9 */ /* 0x000fe40000000800 */
[----:B------:R-:W-:-:S04]  /*1b230*/  IMAD.U32 R16, RZ, RZ, UR4 ;  /* 0x00000004ff107e24 */ /* 0x000fc8000f8e00ff */
[----:B-1----:R-:W-:-:S04]  /*1b240*/  IMAD R6, R6, R16, RZ ;  /* 0x0000001006067224 */ /* 0x002fc800078e02ff */
[----:B------:R-:W-:-:S05]  /*1b250*/  IMAD.IADD R4, R6, 0x1, R4 ;  /* 0x0000000106047824 */ /* 0x000fca00078e0204 */
[----:B------:R-:W-:-:S13]  /*1b260*/  ISETP.GT.AND P6, PT, R4, R0, PT ;  /* 0x000000000400720c */ /* 0x000fda0003fc4270 */
[----:B------:R-:W-:Y:S05]  /*1b270*/  @!P6 BRA `(.L_x_4803) ;  /* 0xfffffffc0064e947 */ /* 0x000fea000383ffff */
.L_x_4798:
        /* <DEDUP_REMOVED lines=8> */
.L_x_4903:
[----:B------:R-:W-:Y:S01]  /*1b300*/  ISETP.NE.AND P0, PT, R5, RZ, PT ;  /* 0x000000ff0500720c */ /* 0x000fe20003f05270 */
[----:B-1----:R-:W-:-:S12]  /*1b310*/  IMAD.MOV.U32 R3, RZ, RZ, RZ ;  /* 0x000000ffff037224 */ /* 0x002fd800078e00ff */
[----:B------:R-:W-:Y:S05]  /*1b320*/  @!P0 BRA `(.L_x_4805) ;  /* 0x0000000000148947 */ /* 0x000fea0003800000 */
[----:B------:R-:W-:Y:S01]  /*1b330*/  UMOV UR4, 0xffffffff ;  /* 0xffffffff00047882 */ /* 0x000fe20000000000 */
[----:B------:R-:W-:Y:S02]  /*1b340*/  VIADD R12, R4, 0xffffffff ;  /* 0xffffffff040c7836 */ /* 0x000fe40000000000 */
[----:B------:R-:W-:Y:S05]  /*1b350*/  BRA.DIV UR4, `(.L_x_4806) ;  /* 0x0000002e04ec7947 */ /* 0x000fea000b800000 */
[----:B0-----:R0:W1:Y:S02]  /*1b360*/  SHFL.IDX PT, R2, R2, R12, 0x1f ;  /* 0x00001f0c02027589 */ /* 0x00106400000e0000 */
.L_x_4906:
[----:B-1----:R-:W-:-:S07]  /*1b370*/  IMAD.MOV.U32 R3, RZ, RZ, R2 ;  /* 0x000000ffff037224 */ /* 0x002fce00078e0002 */
.L_x_4805:
[----:B---3--:R-:W-:Y:S01]  /*1b380*/  IABS R5, R17 ;  /* 0x0000001100057213 */ /* 0x008fe20000000000 */
[----:B------:R-:W-:Y:S02]  /*1b390*/  IMAD R16, R3, R16, R6 ;  /* 0x0000001003107224 */ /* 0x000fe400078e0206 */
[----:B------:R-:W-:Y:S01]  /*1b3a0*/  IMAD.IADD R19, R4, 0x1, R19 ;  /* 0x0000000104137824 */ /* 0x000fe200078e0213 */
[----:B0-----:R-:W0:Y:S01]  /*1b3b0*/  I2F.RP R2, R5 ;  /* 0x0000000500027306 */ /* 0x001e220000209400 */
[----:B------:R-:W-:-:S07]  /*1b3c0*/  IMAD.IADD R0, R0, 0x1, -R16 ;  /* 0x0000000100007824 */ /* 0x000fce00078e0a10 */
        /* <DEDUP_REMOVED lines=26> */
.L_x_4799:
[----:B------:R-:W-:Y:S01]  /*1b570*/  UMOV UR4, URZ ;  /* 0x0000003f00047c82 */ /* 0x000fe20008000000 */
[----:B------:R-:W-:Y:S01]  /*1b580*/  UMOV UR5, URZ ;  /* 0x0000003f00057c82 */ /* 0x000fe20008000000 */
[----:B------:R-:W-:Y:S01]  /*1b590*/  ULDC UR6, c[0x0][0xd3c] ;  /* 0x00034f0000067ab9 */ /* 0x000fe20000000800 */
[----:B------:R-:W-:Y:S02]  /*1b5a0*/  IMAD.MOV.U32 R16, RZ, RZ, R0 ;  /* 0x000000ffff107224 */ /* 0x000fe400078e0000 */
[----:B------:R-:W-:Y:S02]  /*1b5b0*/  IMAD.U32 R17, RZ, RZ, UR4 ;  /* 0x00000004ff117e24 */ /* 0x000fe4000f8e00ff */
[----:B------:R-:W-:Y:S02]  /*1b5c0*/  IMAD.U32 R18, RZ, RZ, UR5 ;  /* 0x00000005ff127e24 */ /* 0x000fe4000f8e00ff */
[----:B------:R-:W-:-:S07]  /*1b5d0*/  IMAD.U32 R19, RZ, RZ, UR6 ;  /* 0x00000006ff137e24 */ /* 0x000fce000f8e00ff */
.L_x_4807:
[----:B------:R1:W3:Y:S01]  /*1b5e0*/  LDL R3, [R1+0x4] ;  /* 0x0000040001037983 */ /* 0x0002e20000100800 */
[----:B------:R-:W4:Y:S01]  /*1b5f0*/  S2R R0, SR_TID.X ;  /* 0x0000000000007919 */ /* 0x000f220000002100 */
[----:B------:R-:W-:Y:S05]  /*1b600*/  WARPSYNC.ALL ;  /* 0x0000000000007948 */ /* 0x000fea0003800000 */
[----:B----4-:R-:W-:Y:S01]  /*1b610*/  LOP3.LUT R0, R0, 0x1f, RZ, 0xc0, !PT ;  /* 0x0000001f00007812 */ /* 0x010fe200078ec0ff */
[----:B------:R-:W-:Y:S03]  /*1b620*/  BAR.SYNC.DEFER_BLOCKING 0x4, 0x180 ;  /* 0x0106000000007b1d */ /* 0x000fe60000010000 */
[----:B------:R-:W-:-:S13]  /*1b630*/  ISETP.NE.AND P0, PT, R0, RZ, PT ;  /* 0x000000ff0000720c */ /* 0x000fda0003f05270 */
[----:B------:R-:W3:Y:S01]  /*1b640*/  @!P0 S2R R0, SR_CgaCtaId ;  /* 0x0000000000008919 */ /* 0x000ee20000008800 */
[----:B0-----:R-:W-:-:S04]  /*1b650*/  @!P0 MOV R2, 0x400 ;  /* 0x0000040000028802 */ /* 0x001fc80000000f00 */
[----:B---3--:R-:W-:-:S05]  /*1b660*/  @!P0 LEA R3, R0, R2, 0x18 ;  /* 0x0000000200038211 */ /* 0x008fca00078ec0ff */
[----:B------:R1:W-:Y:S04]  /*1b670*/  @!P0 STS.128 [R3+0x388d0], R16 ;  /* 0x0388d01003008388 */ /* 0x0003e80000000c00 */
[----:B------:R1:W-:Y:S01]  /*1b680*/  @!P0 STL [R1+0x4], R3 ;  /* 0x0000040301008387 */ /* 0x0003e20000100800 */
[----:B------:R-:W-:Y:S06]  /*1b690*/  BAR.ARV 0x5, 0x180 ;  /* 0x0146000000007b1d */ /* 0x000fec0000002000 */
.L_x_4796:
[----:B------:R-:W-:Y:S02]  /*1b6a0*/  ULDC UR4, c[0x0][0xd3c] ;  /* 0x00034f0000047ab9 */ /* 0x000fe40000000800 */
[----:B----4-:R-:W-:-:S13]  /*1b6b0*/  ISETP.GE.AND P0, PT, R19, UR4, PT ;  /* 0x0000000413007c0c */ /* 0x010fda000bf06270 */
[----:B------:R-:W-:Y:S05]  /*1b6c0*/  @!P0 BRA `(.L_x_4808) ;  /* 0xffffff7400108947 */ /* 0x000fea000383ffff */
[----:B------:R-:W-:Y:S05]  /*1b6d0*/  BSYNC B8 ;  /* 0x0000000000087941 */ /* 0x000fea0003800000 */
.L_x_4638:
[----:B---3--:R-:W3:Y:S01]  /*1b6e0*/  LDL.LU R0, [R1+0x60] ;  /* 0x0000600001007983 */ /* 0x008ee20000300800 */
[----:B------:R-:W-:Y:S01]  /*1b6f0*/  BSSY B0, `(.L_x_4809) ;  /* 0x000000b000007945 */ /* 0x000fe20003800000 */
[----:B------:R-:W4:Y:S01]  /*1b700*/  S2R R5, SR_CgaCtaId ;  /* 0x0000000000057919 */ /* 0x000f220000008800 */
[----:B---3--:R-:W-:-:S05]  /*1b710*/  VIADD R0, R0, 0x1 ;  /* 0x0000000100007836 */ /* 0x008fca0000000000 */
[----:B0-----:R-:W-:-:S04]  /*1b720*/  LEA.HI R2, R0, R0, RZ, 0x1 ;  /* 0x0000000000027211 */ /* 0x001fc800078f08ff */
[----:B-1----:R-:W-:-:S05]  /*1b730*/  LOP3.LUT R3, R2, 0xfffffffe, RZ, 0xc0, !PT ;  /* 0xfffffffe02037812 */ /* 0x002fca00078ec0ff */
[----:B------:R-:W-:Y:S01]  /*1b740*/  IMAD.IADD R3, R0, 0x1, -R3 ;  /* 0x0000000100037824 */ /* 0x000fe200078e0a03 */
[----:B------:R-:W-:-:S04]  /*1b750*/  MOV R0, 0x400 ;  /* 0x0000040000007802 */ /* 0x000fc80000000f00 */
[----:B----4-:R-:W-:Y:S02]  /*1b760*/  LEA R0, R5, R0, 0x18 ;  /* 0x0000000005007211 */ /* 0x010fe400078ec0ff */
[----:B------:R-:W-:-:S04]  /*1b770*/  SHF.L.U32 R3, R3, 0x1f, RZ ;  /* 0x0000001f03037819 */ /* 0x000fc800000006ff */
[----:B------:R-:W0:Y:S02]  /*1b780*/  SYNCS.PHASECHK.TRANS64.TRYWAIT P0, [R0+URZ+0x38820], R3 ;  /* 0x03882003000075a7 */ /* 0x000e24000800017f */
[----:B0-----:R-:W-:Y:S05]  /*1b790*/  @!P0 BRA `(.L_x_4810) ;  /* 0x0000002c00048947 */ /* 0x001fea0003800000 */
.L_x_4907:
[----:B------:R-:W-:Y:S05]  /*1b7a0*/  BSYNC B0 ;  /* 0x0000000000007941 */ /* 0x000fea0003800000 */
.L_x_4809:
[----:B------:R-:W-:-:S03]  /*1b7b0*/  UMOV UR4, 0xffffffff ;  /* 0xffffffff00047882 */ /* 0x000fc60000000000 */
[----:B------:R-:W-:Y:S05]  /*1b7c0*/  BRA.DIV UR4, `(.L_x_4811) ;  /* 0x0000002e040c7947 */ /* 0x000fea000b800000 */
[----:B------:R-:W1:Y:S02]  /*1b7d0*/  S2R R2, SR_TID.X ;  /* 0x0000000000027919 */ /* 0x000e640000002100 */
[----:B-1----:R-:W-:-:S04]  /*1b7e0*/  SHF.R.U32.HI R2, RZ, 0x5, R2 ;  /* 0x00000005ff027819 */ /* 0x002fc80000011602 */
[----:B------:R-:W-:-:S05]  /*1b7f0*/  LOP3.LUT R2, R2, 0x3, RZ, 0xc0, !PT ;  /* 0x0000000302027812 */ /* 0x000fca00078ec0ff */
[----:B------:R1:W3:Y:S02]  /*1b800*/  SHFL.IDX PT, R14, R2, RZ, 0x1f ;  /* 0x00001fff020e7589 */ /* 0x0002e400000e0000 */
.L_x_4910:
[----:B---3--:R-:W-:-:S13]  /*1b810*/  ISETP.NE.AND P0, PT, R14, RZ, PT ;  /* 0x000000ff0e00720c */ /* 0x008fda0003f05270 */
[----:B------:R-:W-:Y:S05]  /*1b820*/  @P0 BRA `(.L_x_4515) ;  /* 0x0000000000940947 */ /* 0x000fea0003800000 */
[----:B------:R-:W-:-:S03]  /*1b830*/  UMOV UR4, 0xffffffff ;  /* 0xffffffff00047882 */ /* 0x000fc60000000000 */
[----:B------:R-:W-:Y:S05]  /*1b840*/  BRA.DIV UR4, `(.L_x_4812) ;  /* 0x0000002e04207947 */ /* 0x000fea000b800000 */
[----:B------:R-:W-:-:S13]  /*1b850*/  ELECT P6, URZ, PT ;  /* 0x00000000003f782f */ /* 0x000fda00038c0000 */
.L_x_4913:
[----:B------:R-:W-:Y:S05]  /*1b860*/  @!P6 BRA `(.L_x_4515) ;  /* 0x000000000084e947 */ /* 0x000fea0003800000 */
[----:B-1----:R-:W3:Y:S02]  /*1b870*/  LDL.LU R2, [R1+0x70] ;  /* 0x0000700001027983 */ /* 0x002ee40000300800 */
[----:B---3--:R-:W-:-:S04]  /*1b880*/  LOP3.LUT R2, R2, 0x2, RZ, 0xfc, !PT ;  /* 0x0000000202027812 */ /* 0x008fc800078efcff */
[----:B------:R-:W-:-:S13]  /*1b890*/  ISETP.NE.AND P2, PT, R2, 0x3, PT ;  /* 0x000000030200780c */ /* 0x000fda0003f45270 */
[----:B------:R-:W-:Y:S05]  /*1b8a0*/  @!P2 BRA `(.L_x_4813) ;  /* 0x000000000004a947 */ /* 0x000fea0003800000 */
[----:B------:R-:W-:Y:S01]  /*1b8b0*/  BPT.TRAP 0x1 ;  /* 0x000000040000795c */ /* 0x000fe20000300000 */
.L_x_4813:
[----:B0-----:R-:W3:Y:S04]  /*1b8c0*/  LDL R3, [R1+0xc] ;  /* 0x00000c0001037983 */ /* 0x001ee80000100800 */
[----:B------:R-:W4:Y:S01]  /*1b8d0*/  LDL.LU R7, [R1+0x1c] ;  /* 0x00001c0001077983 */ /* 0x000f220000300800 */
[----:B------:R-:W-:-:S04]  /*1b8e0*/  VIADD R2, R0, 0x38840 ;  /* 0x0003884000027836 */ /* 0x000fc80000000000 */
[C---:B---3--:R-:W-:Y:S02]  /*1b8f0*/  IMAD R6, R3.reuse, 0x8, R2 ;  /* 0x0000000803067824 */ /* 0x048fe400078e0202 */
[----:B------:R-:W-:Y:S01]  /*1b900*/  VIADD R3, R3, 0x1 ;  /* 0x0000000103037836 */ /* 0x000fe20000000000 */
[----:B----4-:R-:W-:-:S04]  /*1b910*/  SHF.L.U32 R5, R7, 0x1f, RZ ;  /* 0x0000001f07057819 */ /* 0x010fc800000006ff */
        /* <DEDUP_REMOVED lines=8> */
.L_x_4914:
[----:B------:R-:W1:Y:S02]  /*1b9a0*/  SYNCS.PHASECHK.TRANS64.TRYWAIT P0, [R7+URZ], R2 ;  /* 0x00000002070075a7 */ /* 0x000e64000800017f */
[----:B-1----:R-:W-:Y:S05]  /*1b9b0*/  @!P0 BRA `(.L_x_4815) ;  /* 0x0000002800f88947 */ /* 0x002fea0003800000 */
.L_x_4915:
[----:B------:R-:W-:Y:S05]  /*1b9c0*/  @!P2 BRA `(.L_x_4816) ;  /* 0x000000000004a947 */ /* 0x000fea0003800000 */
[----:B------:R-:W-:Y:S01]  /*1b9d0*/  BPT.TRAP 0x1 ;  /* 0x000000040000795c */ /* 0x000fe20000300000 */
.L_x_4816:
[----:B------:R-:W3:Y:S01]  /*1b9e0*/  LDL.LU R4, [R1+0xc] ;  /* 0x00000c0001047983 */ /* 0x000ee20000300800 */
[----:B------:R-:W-:-:S04]  /*1b9f0*/  VIADD R0, R0, 0x38860 ;  /* 0x0003886000007836 */ /* 0x000fc80000000000 */
[----:B---3--:R-:W-:-:S04]  /*1ba00*/  IMAD R4, R4, 0x8, R0 ;  /* 0x0000000804047824 */ /* 0x008fc800078e0200 */
[----:B------:R-:W3:Y:S02]  /*1ba10*/  SYNCS.PHASECHK.TRANS64.TRYWAIT P0, [R4+URZ], R5 ;  /* 0x00000005040075a7 */ /* 0x000ee4000800017f */
[----:B---3--:R-:W-:Y:S05]  /*1ba20*/  @!P0 BRA `(.L_x_4817) ;  /* 0x0000002800f08947 */ /* 0x008fea0003800000 */
.L_x_4916:
[----:B------:R-:W-:-:S07]  /*1ba30*/  IMAD R3, R3, 0x8, R0 ;  /* 0x0000000803037824 */ /* 0x000fce00078e0200 */
.L_x_4818:
[----:B----4-:R4:W0:Y:S02]  /*1ba40*/  SYNCS.PHASECHK.TRANS64.TRYWAIT P0, [R3+URZ], R2 ;  /* 0x00000002030075a7 */ /* 0x010824000800017f */
[----:B0-----:R-:W-:Y:S05]  /*1ba50*/  @!P0 NANOSLEEP.SYNCS 0x989680 ;  /* 0x009896800000895d */ /* 0x001fea0003900000 */
[----:B------:R-:W0:Y:S02]  /*1ba60*/  @!P0 SYNCS.PHASECHK.TRANS64 P0, [R3+URZ], R2 ;  /* 0x00000002030085a7 */ /* 0x000e24000800007f */
[----:B0-----:R-:W-:Y:S05]  /*1ba70*/  @!P0 BRA `(.L_x_4818) ;  /* 0xfffffffc00f08947 */ /* 0x001fea000383ffff */
.L_x_4515:
[----:B------:R-:W-:Y:S05]  /*1ba80*/  BSYNC B9 ;  /* 0x0000000000097941 */ /* 0x000fea0003800000 */
.L_x_4512:
[----:B------:R-:W-:Y:S05]  /*1ba90*/  EXIT ;  /* 0x000000000000794d */ /* 0x000fea0003800000 */
.L_x_4531:
[----:B0-----:R0:W1:Y:S02]  /*1baa0*/  SYNCS.PHASECHK.TRANS64.TRYWAIT P5, [R66+URZ+0x38890], R75 ;  /* 0x0388904b420075a7 */ /* 0x00106400080a017f */
[----:B-1----:R-:W-:Y:S05]  /*1bab0*/  @!P5 NANOSLEEP.SYNCS 0x989680 ;  /* 0x009896800000d95d */ /* 0x002fea0003900000 */
[----:B------:R-:W1:Y:S02]  /*1bac0*/  @!P5 SYNCS.PHASECHK.TRANS64 P5, [R66+URZ+0x38890], R75 ;  /* 0x0388904b4200d5a7 */ /* 0x000e6400080a007f */
[----:B-1----:R-:W-:Y:S05]  /*1bad0*/  @!P5 BRA `(.L_x_4531) ;  /* 0xfffffffc00f0d947 */ /* 0x002fea000383ffff */
[----:B------:R-:W-:Y:S05]  /*1bae0*/  BRA `(.L_x_4819) ;  /* 0xfffffe6800f87947 */ /* 0x000fea000383ffff */
.L_x_4541:
[----:B-1----:R1:W2:Y:S02]  /*1baf0*/  SYNCS.PHASECHK.TRANS64.TRYWAIT P5, [R66+URZ+0x38890], R75 ;  /* 0x0388904b420075a7 */ /* 0x0022a400080a017f */
[----:B--2---:R-:W-:Y:S05]  /*1bb00*/  @!P5 NANOSLEEP.SYNCS 0x989680 ;  /* 0x009896800000d95d */ /* 0x004fea0003900000 */
[----:B------:R-:W2:Y:S02]  /*1bb10*/  @!P5 SYNCS.PHASECHK.TRANS64 P5, [R66+URZ+0x38890], R75 ;  /* 0x0388904b4200d5a7 */ /* 0x000ea400080a007f */
[----:B--2---:R-:W-:Y:S05]  /*1bb20*/  @!P5 BRA `(.L_x_4541) ;  /* 0xfffffffc00f0d947 */ /* 0x004fea000383ffff */
[----:B------:R-:W-:Y:S05]  /*1bb30*/  BRA `(.L_x_4820) ;  /* 0xfffffe7400507947 */ /* 0x000fea000383ffff */
.L_x_4546:
[----:B0-----:R0:W1:Y:S02]  /*1bb40*/  SYNCS.PHASECHK.TRANS64.TRYWAIT P5, [R66+URZ+0x38890], R75 ;  /* 0x0388904b420075a7 */ /* 0x00106400080a017f */
[----:B-1----:R-:W-:Y:S05]  /*1bb50*/  @!P5 NANOSLEEP.SYNCS 0x989680 ;  /* 0x009896800000d95d */ /* 0x002fea0003900000 */
[----:B------:R-:W1:Y:S02]  /*1bb60*/  @!P5 SYNCS.PHASECHK.TRANS64 P5, [R66+URZ+0x38890], R75 ;  /* 0x0388904b4200d5a7 */ /* 0x000e6400080a007f */
[----:B-1----:R-:W-:Y:S05]  /*1bb70*/  @!P5 BRA `(.L_x_4546) ;  /* 0xfffffffc00f0d947 */ /* 0x002fea000383ffff */
[----:B------:R-:W-:Y:S05]  /*1bb80*/  BRA `(.L_x_4821) ;  /* 0xfffffe7c00647947 */ /* 0x000fea000383ffff */
.L_x_4550:
[----:B------:R0:W0:Y:S02]  /*1bb90*/  SYNCS.PHASECHK.TRANS64.TRYWAIT P0, [R66+URZ+0x388b0], R75 ;  /* 0x0388b04b420075a7 */ /* 0x000024000800017f */
[----:B0-----:R-:W-:Y:S05]  /*1bba0*/  @!P0 NANOSLEEP.SYNCS 0x989680 ;  /* 0x009896800000895d */ /* 0x001fea0003900000 */
[----:B------:R-:W0:Y:S02]  /*1bbb0*/  @!P0 SYNCS.PHASECHK.TRANS64 P0, [R66+URZ+0x388b0], R75 ;  /* 0x0388b04b420085a7 */ /* 0x000e24000800007f */
[----:B0-----:R-:W-:Y:S05]  /*1bbc0*/  @!P0 BRA `(.L_x_4550) ;  /* 0xfffffffc00f08947 */ /* 0x001fea000383ffff */
[----:B------:R-:W-:Y:S05]  /*1bbd0*/  BRA `(.L_x_4822) ;  /* 0xfffffe7c00dc7947 */ /* 0x000fea000383ffff */
.L_x_4573:
[----:B------:R-:W-:Y:S01]  /*1bbe0*/  BSSY B1, `(.L_x_4823) ;  /* 0x0000008000017945 */ /* 0x000fe20003800000 */
[----:B------:R-:W-:Y:S02]  /*1bbf0*/  IMAD.MOV.U32 R13, RZ, RZ, R27 ;  /* 0x000000ffff0d7224 */ /* 0x000fe400078e001b */
[----:B------:R-:W-:Y:S02]  /*1bc00*/  IMAD.MOV.U32 R12, RZ, RZ, RZ ;  /* 0x000000ffff0c7224 */ /* 0x000fe400078e00ff */
[----:B------:R-:W-:Y:S02]  /*1bc10*/  IMAD.MOV.U32 R11, RZ, RZ, 0x1c1f ;  /* 0x00001c1fff0b7424 */ /* 0x000fe400078e00ff */
[----:B------:R-:W-:-:S07]  /*1bc20*/  IMAD.MOV.U32 R15, RZ, RZ, -0x1 ;  /* 0xffffffffff0f7424 */ /* 0x000fce00078e00ff */
[----:B0-----:R-:W-:Y:S05]  /*1bc30*/  WARPSYNC.COLLECTIVE R15, `(.L_x_4824) ;  /* 0x000000000f087348 */ /* 0x001fea0003c00000 */
[----:B------:R1:W2:Y:S02]  /*1bc40*/  SHFL.IDX P6, R14, R13, R12, R11 ;  /* 0x0000000c0d0e7389 */ /* 0x0002a400000c000b */
[----:B012---:R-:W-:Y:S01]  /*1bc50*/  ENDCOLLECTIVE ;  /* 0x000000000000791b */ /* 0x007fe20003800000 */
.L_x_4824:
[----:B------:R-:W-:Y:S05]  /*1bc60*/  BSYNC B1 ;  /* 0x0000000000017941 */ /* 0x000fea0003800000 */
.L_x_4823:
        /* <DEDUP_REMOVED lines=8> */
.L_x_4825:
[----:B------:R-:W-:Y:S02]  /*1bcf0*/  IMAD.MOV.U32 R13, RZ, RZ, R29 ;  /* 0x000000ffff0d7224 */ /* 0x000fe400078e001d */
[----:B------:R-:W-:-:S07]  /*1bd00*/  IMAD.MOV.U32 R3, RZ, RZ, R14 ;  /* 0x000000ffff037224 */ /* 0x000fce00078e000e */
[----:B------:R-:W-:Y:S05]  /*1bd10*/  WARPSYNC.COLLECTIVE R15, `(.L_x_4826) ;  /* 0x000000000f087348 */ /* 0x000fea0003c00000 */
[----:B------:R0:W1:Y:S02]  /*1bd20*/  SHFL.IDX P6, R14, R13, R12, R11 ;  /* 0x0000000c0d0e7389 */ /* 0x00006400000c000b */
[----:B01----:R-:W-:Y:S01]  /*1bd30*/  ENDCOLLECTIVE ;  /* 0x000000000000791b */ /* 0x003fe20003800000 */
.L_x_4826:
[----:B------:R-:W-:Y:S02]  /*1bd40*/  IMAD.MOV.U32 R13, RZ, RZ, R28 ;  /* 0x000000ffff0d7224 */ /* 0x000fe400078e001c */
[----:B------:R-:W-:-:S07]  /*1bd50*/  IMAD.MOV.U32 R4, RZ, RZ, R14 ;  /* 0x000000ffff047224 */ /* 0x000fce00078e000e */
[----:B------:R-:W-:Y:S05]  /*1bd60*/  WARPSYNC.COLLECTIVE R15, `(.L_x_4827) ;  /* 0x000000000f087348 */ /* 0x000fea0003c00000 */
[----:B------:R0:W1:Y:S02]  /*1bd70*/  SHFL.IDX P6, R14, R13, R12, R11 ;  /* 0x0000000c0d0e7389 */ /* 0x00006400000c000b */
[----:B01----:R-:W-:Y:S01]  /*1bd80*/  ENDCOLLECTIVE ;  /* 0x000000000000791b */ /* 0x003fe20003800000 */
.L_x_4827:
[----:B------:R-:W-:Y:S05]  /*1bd90*/  BRA `(.L_x_4828) ;  /* 0xfffffea800147947 */ /* 0x000fea000383ffff */
.L_x_4577:
[----:B0-----:R0:W1:Y:S02]  /*1bda0*/  SYNCS.PHASECHK.TRANS64.TRYWAIT P0, [R2+URZ+0x38800], R13 ;  /* 0x0388000d020075a7 */ /* 0x001064000800017f */
[----:B-1----:R-:W-:Y:S05]  /*1bdb0*/  @!P0 NANOSLEEP.SYNCS 0x989680 ;  /* 0x009896800000895d */ /* 0x002fea0003900000 */
[----:B------:R-:W1:Y:S02]  /*1bdc0*/  @!P0 SYNCS.PHASECHK.TRANS64 P0, [R2+URZ+0x38800], R13 ;  /* 0x0388000d020085a7 */ /* 0x000e64000800007f */
[----:B-1----:R-:W-:Y:S05]  /*1bdd0*/  @!P0 BRA `(.L_x_4577) ;  /* 0xfffffffc00f08947 */ /* 0x002fea000383ffff */
[----:B------:R-:W-:Y:S05]  /*1bde0*/  BRA `(.L_x_4829) ;  /* 0xfffffeac00287947 */ /* 0x000fea000383ffff */
.L_x_4585:
        /* <DEDUP_REMOVED lines=8> */
.L_x_4831:
[----:B------:R-:W-:Y:S05]  /*1be70*/  BSYNC B1 ;  /* 0x0000000000017941 */ /* 0x000fea0003800000 */
.L_x_4830:
        /* <DEDUP_REMOVED lines=8> */
.L_x_4832:
[----:B------:R-:W-:Y:S02]  /*1bf00*/  IMAD.MOV.U32 R21, RZ, RZ, R3 ;  /* 0x000000ffff157224 */ /* 0x000fe400078e0003 */
[----:B------:R-:W-:Y:S02]  /*1bf10*/  IMAD.MOV.U32 R13, RZ, RZ, R29 ;  /* 0x000000ffff0d7224 */ /* 0x000fe400078e001d */
[----:B------:R-:W-:-:S07]  /*1bf20*/  IMAD.MOV.U32 R0, RZ, RZ, R14 ;  /* 0x000000ffff007224 */ /* 0x000fce00078e000e */
[----:B------:R-:W-:Y:S05]  /*1bf30*/  WARPSYNC.COLLECTIVE R15, `(.L_x_4833) ;  /* 0x000000000f087348 */ /* 0x000fea0003c00000 */
[----:B------:R0:W1:Y:S02]  /*1bf40*/  SHFL.IDX P6, R14, R13, R12, R11 ;  /* 0x0000000c0d0e7389 */ /* 0x00006400000c000b */
[----:B01----:R-:W-:Y:S01]  /*1bf50*/  ENDCOLLECTIVE ;  /* 0x000000000000791b */ /* 0x003fe20003800000 */
.L_x_4833:
[----:B------:R-:W-:Y:S02]  /*1bf60*/  IMAD.MOV.U32 R20, RZ, RZ, R0 ;  /* 0x000000ffff147224 */ /* 0x000fe400078e0000 */
[----:B------:R-:W-:Y:S02]  /*1bf70*/  IMAD.MOV.U32 R13, RZ, RZ, R28 ;  /* 0x000000ffff0d7224 */ /* 0x000fe400078e001c */
[----:B------:R-:W-:-:S07]  /*1bf80*/  IMAD.MOV.U32 R5, RZ, RZ, R14 ;  /* 0x000000ffff057224 */ /* 0x000fce00078e000e */
[----:B------:R-:W-:Y:S05]  /*1bf90*/  WARPSYNC.COLLECTIVE R15, `(.L_x_4834) ;  /* 0x000000000f087348 */ /* 0x000fea0003c00000 */
[----:B------:R0:W1:Y:S02]  /*1bfa0*/  SHFL.IDX P6, R14, R13, R12, R11 ;  /* 0x0000000c0d0e7389 */ /* 0x00006400000c000b */
[----:B01----:R-:W-:Y:S01]  /*1bfb0*/  ENDCOLLECTIVE ;  /* 0x000000000000791b */ /* 0x003fe20003800000 */
.L_x_4834:
[----:B------:R-:W-:Y:S05]  /*1bfc0*/  BRA `(.L_x_4835) ;  /* 0xfffffeb400887947 */ /* 0x000fea000383ffff */
.L_x_4589:
[----:B0-----:R0:W1:Y:S02]  /*1bfd0*/  SYNCS.PHASECHK.TRANS64.TRYWAIT P1, [R2+URZ+0x38800], R3 ;  /* 0x03880003020075a7 */ /* 0x001064000802017f */
[----:B-1----:R-:W-:Y:S05]  /*1bfe0*/  @!P1 NANOSLEEP.SYNCS 0x989680 ;  /* 0x009896800000995d */ /* 0x002fea0003900000 */
[----:B------:R-:W1:Y:S02]  /*1bff0*/  @!P1 SYNCS.PHASECHK.TRANS64 P1, [R2+URZ+0x38800], R3 ;  /* 0x03880003020095a7 */ /* 0x000e64000802007f */
[----:B-1----:R-:W-:Y:S05]  /*1c000*/  @!P1 BRA `(.L_x_4589) ;  /* 0xfffffffc00f09947 */ /* 0x002fea000383ffff */
[----:B------:R-:W-:Y:S05]  /*1c010*/  BRA `(.L_x_4836) ;  /* 0xfffffeb800587947 */ /* 0x000fea000383ffff */
.L_x_4595:
[----:B0-----:R0:W1:Y:S02]  /*1c020*/  SYNCS.PHASECHK.TRANS64.TRYWAIT P1, [R20+URZ+0x38830], R13 ;  /* 0x0388300d140075a7 */ /* 0x001064000802017f */
[----:B-1----:R-:W-:Y:S05]  /*1c030*/  @!P1 NANOSLEEP.SYNCS 0x989680 ;  /* 0x009896800000995d */ /* 0x002fea0003900000 */
[----:B------:R-:W1:Y:S02]  /*1c040*/  @!P1 SYNCS.PHASECHK.TRANS64 P1, [R20+URZ+0x38830], R13 ;  /* 0x0388300d140095a7 */ /* 0x000e64000802007f */
[----:B-1----:R-:W-:Y:S05]  /*1c050*/  @!P1 BRA `(.L_x_4595) ;  /* 0xfffffffc00f09947 */ /* 0x002fea000383ffff */
[----:B------:R-:W-:Y:S05]  /*1c060*/  BRA `(.L_x_4594) ;  /* 0xfffffec400607947 */ /* 0x000fea000383ffff */
.L_x_4597:
[----:B-1----:R1:W2:Y:S02]  /*1c070*/  SYNCS.PHASECHK.TRANS64.TRYWAIT P1, [R2+URZ+0x38810], R11 ;  /* 0x0388100b020075a7 */ /* 0x0022a4000802017f */
[----:B--2---:R-:W-:Y:S05]  /*1c080*/  @!P1 NANOSLEEP.SYNCS 0x989680 ;  /* 0x009896800000995d */ /* 0x004fea0003900000 */
[----:B------:R-:W2:Y:S02]  /*1c090*/  @!P1 SYNCS.PHASECHK.TRANS64 P1, [R2+URZ+0x38810], R11 ;  /* 0x0388100b020095a7 */ /* 0x000ea4000802007f */
[----:B--2---:R-:W-:Y:S05]  /*1c0a0*/  @!P1 BRA `(.L_x_4597) ;  /* 0xfffffffc00f09947 */ /* 0x004fea000383ffff */
[----:B------:R-:W-:Y:S05]  /*1c0b0*/  BRA `(.L_x_4837) ;  /* 0xfffffec800107947 */ /* 0x000fea000383ffff */
.L_x_4602:
[----:B-1----:R1:W3:Y:S02]  /*1c0c0*/  SYNCS.PHASECHK.TRANS64.TRYWAIT P1, [R20+URZ+0x38850], R13 ;  /* 0x0388500d140075a7 */ /* 0x0022e4000802017f */
[----:B---3--:R-:W-:Y:S05]  /*1c0d0*/  @!P1 NANOSLEEP.SYNCS 0x989680 ;  /* 0x009896800000995d */ /* 0x008fea0003900000 */
[----:B------:R-:W3:Y:S02]  /*1c0e0*/  @!P1 SYNCS.PHASECHK.TRANS64 P1, [R20+URZ+0x38850], R13 ;  /* 0x0388500d140095a7 */ /* 0x000ee4000802007f */
[----:B---3--:R-:W-:Y:S05]  /*1c0f0*/  @!P1 BRA `(.L_x_4602) ;  /* 0xfffffffc00f09947 */ /* 0x008fea000383ffff */
[----:B------:R-:W-:Y:S05]  /*1c100*/  BRA `(.L_x_4601) ;  /* 0xfffffec800407947 */ /* 0x000fea000383ffff */
.L_x_4609:
[----:B-1----:R1:W2:Y:S02]  /*1c110*/  SYNCS.PHASECHK.TRANS64.TRYWAIT P3, [R14+URZ+0x38830], R11 ;  /* 0x0388300b0e0075a7 */ /* 0x0022a4000806017f */
[----:B--2---:R-:W-:Y:S05]  /*1c120*/  @!P3 NANOSLEEP.SYNCS 0x989680 ;  /* 0x009896800000b95d */ /* 0x004fea0003900000 */
[----:B------:R-:W2:Y:S02]  /*1c130*/  @!P3 SYNCS.PHASECHK.TRANS64 P3, [R14+URZ+0x38830], R11 ;  /* 0x0388300b0e00b5a7 */ /* 0x000ea4000806007f */
[----:B--2---:R-:W-:Y:S05]  /*1c140*/  @!P3 BRA `(.L_x_4609) ;  /* 0xfffffffc00f0b947 */ /* 0x004fea000383ffff */
[----:B------:R-:W-:Y:S05]  /*1c150*/  BRA `(.L_x_4608) ;  /* 0xfffffef000e47947 */ /* 0x000fea000383ffff */
.L_x_4614:
[----:B---3--:R3:W4:Y:S02]  /*1c160*/  SYNCS.PHASECHK.TRANS64.TRYWAIT P3, [R14+URZ+0x38850], R11 ;  /* 0x0388500b0e0075a7 */ /* 0x008724000806017f */
[----:B----4-:R-:W-:Y:S05]  /*1c170*/  @!P3 NANOSLEEP.SYNCS 0x989680 ;  /* 0x009896800000b95d */ /* 0x010fea0003900000 */
[----:B------:R-:W4:Y:S02]  /*1c180*/  @!P3 SYNCS.PHASECHK.TRANS64 P3, [R14+URZ+0x38850], R11 ;  /* 0x0388500b0e00b5a7 */ /* 0x000f24000806007f */
[----:B----4-:R-:W-:Y:S05]  /*1c190*/  @!P3 BRA `(.L_x_4614) ;  /* 0xfffffffc00f0b947 */ /* 0x010fea000383ffff */
[----:B------:R-:W-:Y:S05]  /*1c1a0*/  BRA `(.L_x_4613) ;  /* 0xfffffef400807947 */ /* 0x000fea000383ffff */
.L_x_4644:
        /* <DEDUP_REMOVED lines=11> */
.L_x_4839:
[----:B------:R-:W-:Y:S05]  /*1c260*/  BSYNC B1 ;  /* 0x0000000000017941 */ /* 0x000fea0003800000 */
.L_x_4838:
[----:B------:R-:W-:Y:S05]  /*1c270*/  BRA `(.L_x_4840) ;  /* 0xffffff6c00e87947 */ /* 0x000fea000383ffff */
.L_x_4646:
[----:B------:R-:W-:Y:S01]  /*1c280*/  BSSY B1, `(.L_x_4841) ;  /* 0x0000006000017945 */ /* 0x000fe20003800000 */
[----:B------:R-:W-:-:S07]  /*1c290*/  IMAD.MOV.U32 R15, RZ, RZ, -0x1 ;  /* 0xffffffffff0f7424 */ /* 0x000fce00078e00ff */
[----:B0-----:R-:W-:Y:S05]  /*1c2a0*/  WARPSYNC.COLLECTIVE R15, `(.L_x_4842) ;  /* 0x000000000f0c7348 */ /* 0x001fea0003c00000 */
[----:B------:R-:W-:Y:S02]  /*1c2b0*/  ELECT P6, UR62, PT ;  /* 0x00000000003e782f */ /* 0x000fe400038c0000 */
[----:B------:R-:W-:Y:S01]  /*1c2c0*/  MOV R14, UR62 ;  /* 0x0000003e000e7c02 */ /* 0x000fe20008000f00 */
[----:B0-----:R-:W-:Y:S10]  /*1c2d0*/  ENDCOLLECTIVE ;  /* 0x000000000000791b */ /* 0x001ff40003800000 */
.L_x_4842:
[----:B------:R-:W-:Y:S05]  /*1c2e0*/  BSYNC B1 ;  /* 0x0000000000017941 */ /* 0x000fea0003800000 */
.L_x_4841:
[----:B------:R-:W-:Y:S05]  /*1c2f0*/  BRA `(.L_x_4645) ;  /* 0xffffff6c00e07947 */ /* 0x000fea000383ffff */
.L_x_4648:
[----:B0-----:R-:W2:Y:S02]  /*1c300*/  LDL R4, [R1+0x4] ;  /* 0x0000040001047983 */ /* 0x001ea40000100800 */
[----:B--2---:R0:W1:Y:S02]  /*1c310*/  SYNCS.PHASECHK.TRANS64.TRYWAIT P0, [R4+URZ+0x38820], R3 ;  /* 0x03882003040075a7 */ /* 0x004064000800017f */
[----:B-1----:R-:W-:Y:S05]  /*1c320*/  @!P0 NANOSLEEP.SYNCS 0x989680 ;  /* 0x009896800000895d */ /* 0x002fea0003900000 */
[----:B------:R-:W1:Y:S02]  /*1c330*/  @!P0 SYNCS.PHASECHK.TRANS64 P0, [R4+URZ+0x38820], R3 ;  /* 0x03882003040085a7 */ /* 0x000e64000800007f */
[----:B-1----:R-:W-:Y:S05]  /*1c340*/  @!P0 BRA `(.L_x_4648) ;  /* 0xfffffffc00ec8947 */ /* 0x002fea000383ffff */
[----:B------:R-:W-:Y:S05]  /*1c350*/  BRA `(.L_x_4843) ;  /* 0xffffff6c00f07947 */ /* 0x000fea000383ffff */
.L_x_4652:
[----:B0-----:R0:W1:Y:S02]  /*1c360*/  SYNCS.PHASECHK.TRANS64.TRYWAIT P0, [R4+URZ+0x388a0], R8 ;  /* 0x0388a008040075a7 */ /* 0x001064000800017f */
[----:B-1----:R-:W-:Y:S05]  /*1c370*/  @!P0 NANOSLEEP.SYNCS 0x989680 ;  /* 0x009896800000895d */ /* 0x002fea0003900000 */
[----:B------:R-:W1:Y:S02]  /*1c380*/  @!P0 SYNCS.PHASECHK.TRANS64 P0, [R4+URZ+0x388a0], R8 ;  /* 0x0388a008040085a7 */ /* 0x000e64000800007f */
[----:B-1----:R-:W-:Y:S05]  /*1c390*/  @!P0 BRA `(.L_x_4652) ;  /* 0xfffffffc00f08947 */ /* 0x002fea000383ffff */
[----:B------:R-:W-:Y:S05]  /*1c3a0*/  BRA `(.L_x_4844) ;  /* 0xffffff7000187947 */ /* 0x000fea000383ffff */
.L_x_4657:
[----:B-1----:R1:W2:Y:S02]  /*1c3b0*/  SYNCS.PHASECHK.TRANS64.TRYWAIT P0, [R4+URZ+0x388c0], R8 ;  /* 0x0388c008040075a7 */ /* 0x0022a4000800017f */
[----:B--2---:R-:W-:Y:S05]  /*1c3c0*/  @!P0 NANOSLEEP.SYNCS 0x989680 ;  /* 0x009896800000895d */ /* 0x004fea0003900000 */
[----:B------:R-:W2:Y:S02]  /*1c3d0*/  @!P0 SYNCS.PHASECHK.TRANS64 P0, [R4+URZ+0x388c0], R8 ;  /* 0x0388c008040085a7 */ /* 0x000ea4000800007f */
[----:B--2---:R-:W-:Y:S05]  /*1c3e0*/  @!P0 BRA `(.L_x_4657) ;  /* 0xfffffffc00f08947 */ /* 0x004fea000383ffff */
[----:B------:R-:W-:Y:S05]  /*1c3f0*/  BRA `(.L_x_4845) ;  /* 0xffffff70009c7947 */ /* 0x000fea000383ffff */
.L_x_4671:
[----:B0-----:R0:W1:Y:S02]  /*1c400*/  SYNCS.PHASECHK.TRANS64.TRYWAIT P1, [R4+URZ+0x388a0], R5 ;  /* 0x0388a005040075a7 */ /* 0x001064000802017f */
[----:B-1----:R-:W-:Y:S05]  /*1c410*/  @!P1 NANOSLEEP.SYNCS 0x989680 ;  /* 0x009896800000995d */ /* 0x002fea0003900000 */
[----:B------:R-:W1:Y:S02]  /*1c420*/  @!P1 SYNCS.PHASECHK.TRANS64 P1, [R4+URZ+0x388a0], R5 ;  /* 0x0388a005040095a7 */ /* 0x000e64000802007f */
[----:B-1----:R-:W-:Y:S05]  /*1c430*/  @!P1 BRA `(.L_x_4671) ;  /* 0xfffffffc00f09947 */ /* 0x002fea000383ffff */
[----:B------:R-:W-:Y:S05]  /*1c440*/  BRA `(.L_x_4846) ;  /* 0xffffff7c00247947 */ /* 0x000fea000383ffff */
.L_x_4676:
[----:B-1----:R1:W2:Y:S02]  /*1c450*/  SYNCS.PHASECHK.TRANS64.TRYWAIT P1, [R4+URZ+0x388c0], R5 ;  /* 0x0388c005040075a7 */ /* 0x0022a4000802017f */
[----:B--2---:R-:W-:Y:S05]  /*1c460*/  @!P1 NANOSLEEP.SYNCS 0x989680 ;  /* 0x009896800000995d */ /* 0x004fea0003900000 */
[----:B------:R-:W2:Y:S02]  /*1c470*/  @!P1 SYNCS.PHASECHK.TRANS64 P1, [R4+URZ+0x388c0], R5 ;  /* 0x0388c005040095a7 */ /* 0x000ea4000802007f */
[----:B--2---:R-:W-:Y:S05]  /*1c480*/  @!P1 BRA `(.L_x_4676) ;  /* 0xfffffffc00f09947 */ /* 0x004fea000383ffff */
[----:B------:R-:W-:Y:S05]  /*1c490*/  BRA `(.L_x_4847) ;  /* 0xffffff7c00a47947 */ /* 0x000fea000383ffff */
.L_x_4696:
        /* <DEDUP_REMOVED lines=11> */
.L_x_4849:
[----:B------:R-:W-:Y:S05]  /*1c550*/  BSYNC B0 ;  /* 0x0000000000007941 */ /* 0x000fea0003800000 */
.L_x_4848:
[----:B------:R-:W-:Y:S05]  /*1c560*/  BRA `(.L_x_4850) ;  /* 0xffffff8c00887947 */ /* 0x000fea000383ffff */
.L_x_4698:
[----:B------:R-:W-:Y:S01]  /*1c570*/  BSSY B0, `(.L_x_4851) ;  /* 0x0000006000007945 */ /* 0x000fe20003800000 */
[----:B------:R-:W-:-:S07]  /*1c580*/  IMAD.MOV.U32 R15, RZ, RZ, -0x1 ;  /* 0xffffffffff0f7424 */ /* 0x000fce00078e00ff */
[----:B0-----:R-:W-:Y:S05]  /*1c590*/  WARPSYNC.COLLECTIVE R15, `(.L_x_4852) ;  /* 0x000000000f0c7348 */ /* 0x001fea0003c00000 */
[----:B------:R-:W-:Y:S02]  /*1c5a0*/  ELECT P6, UR62, PT ;  /* 0x00000000003e782f */ /* 0x000fe400038c0000 */
[----:B------:R-:W-:Y:S01]  /*1c5b0*/  MOV R14, UR62 ;  /* 0x0000003e000e7c02 */ /* 0x000fe20008000f00 */
[----:B0-----:R-:W-:Y:S10]  /*1c5c0*/  ENDCOLLECTIVE ;  /* 0x000000000000791b */ /* 0x001ff40003800000 */
.L_x_4852:
[----:B------:R-:W-:Y:S05]  /*1c5d0*/  BSYNC B0 ;  /* 0x0000000000007941 */ /* 0x000fea0003800000 */
.L_x_4851:
[----:B------:R-:W-:Y:S05]  /*1c5e0*/  BRA `(.L_x_4853) ;  /* 0xffffff8c00947947 */ /* 0x000fea000383ffff */
.L_x_4700:
[----:B0-----:R0:W1:Y:S02]  /*1c5f0*/  SYNCS.PHASECHK.TRANS64.TRYWAIT P0, [R0+URZ+0x38840], R2 ;  /* 0x03884002000075a7 */ /* 0x001064000800017f */
[----:B-1----:R-:W-:Y:S05]  /*1c600*/  @!P0 NANOSLEEP.SYNCS 0x989680 ;  /* 0x009896800000895d */ /* 0x002fea0003900000 */
[----:B------:R-:W1:Y:S02]  /*1c610*/  @!P0 SYNCS.PHASECHK.TRANS64 P0, [R0+URZ+0x38840], R2 ;  /* 0x03884002000085a7 */ /* 0x000e64000800007f */
[----:B-1----:R-:W-:Y:S05]  /*1c620*/  @!P0 BRA `(.L_x_4700) ;  /* 0xfffffffc00f08947 */ /* 0x002fea000383ffff */
[----:B------:R-:W-:Y:S05]  /*1c630*/  BRA `(.L_x_4854) ;  /* 0xffffff9000007947 */ /* 0x000fea000383ffff */
.L_x_4704:
        /* <DEDUP_REMOVED lines=9> */
.L_x_4855:
[----:B------:R-:W-:Y:S02]  /*1c6d0*/  IMAD.MOV.U32 R13, RZ, RZ, R3 ;  /* 0x000000ffff0d7224 */ /* 0x000fe400078e0003 */
[----:B------:R-:W-:-:S07]  /*1c6e0*/  IMAD.MOV.U32 R4, RZ, RZ, R14 ;  /* 0x000000ffff047224 */ /* 0x000fce00078e000e */
[----:B------:R-:W-:Y:S05]  /*1c6f0*/  WARPSYNC.COLLECTIVE R15, `(.L_x_4856) ;  /* 0x000000000f087348 */ /* 0x000fea0003c00000 */
[----:B------:R0:W1:Y:S02]  /*1c700*/  SHFL.IDX P6, R14, R13, R12, R11 ;  /* 0x0000000c0d0e7389 */ /* 0x00006400000c000b */
[----:B01----:R-:W-:Y:S01]  /*1c710*/  ENDCOLLECTIVE ;  /* 0x000000000000791b */ /* 0x003fe20003800000 */
.L_x_4856:
[----:B------:R-:W-:Y:S02]  /*1c720*/  IMAD.MOV.U32 R13, RZ, RZ, R2 ;  /* 0x000000ffff0d7224 */ /* 0x000fe400078e0002 */
[----:B------:R-:W-:Y:S02]  /*1c730*/  IMAD.MOV.U32 R12, RZ, RZ, 0x1 ;  /* 0x00000001ff0c7424 */ /* 0x000fe400078e00ff */
[----:B------:R-:W-:-:S07]  /*1c740*/  IMAD.MOV.U32 R5, RZ, RZ, R14 ;  /* 0x000000ffff057224 */ /* 0x000fce00078e000e */
[----:B------:R-:W-:Y:S05]  /*1c750*/  WARPSYNC.COLLECTIVE R15, `(.L_x_4857) ;  /* 0x000000000f087348 */ /* 0x000fea0003c00000 */
[----:B------:R0:W1:Y:S02]  /*1c760*/  SHFL.IDX P6, R14, R13, R12, R11 ;  /* 0x0000000c0d0e7389 */ /* 0x00006400000c000b */
[----:B01----:R-:W-:Y:S01]  /*1c770*/  ENDCOLLECTIVE ;  /* 0x000000000000791b */ /* 0x003fe20003800000 */
.L_x_4857:
[----:B------:R-:W-:Y:S02]  /*1c780*/  IMAD.MOV.U32 R13, RZ, RZ, R3 ;  /* 0x000000ffff0d7224 */ /* 0x000fe400078e0003 */
[----:B------:R-:W-:Y:S02]  /*1c790*/  IMAD R0, R6, R7, RZ ;  /* 0x0000000706007224 */ /* 0x000fe400078e02ff */
[----:B------:R-:W-:-:S07]  /*1c7a0*/  IMAD.MOV.U32 R6, RZ, RZ, R14 ;  /* 0x000000ffff067224 */ /* 0x000fce00078e000e */
[----:B------:R-:W-:Y:S05]  /*1c7b0*/  WARPSYNC.COLLECTIVE R15, `(.L_x_4858) ;  /* 0x000000000f087348 */ /* 0x000fea0003c00000 */
[----:B------:R0:W1:Y:S02]  /*1c7c0*/  SHFL.IDX P6, R14, R13, R12, R11 ;  /* 0x0000000c0d0e7389 */ /* 0x00006400000c000b */
[----:B01----:R-:W-:Y:S01]  /*1c7d0*/  ENDCOLLECTIVE ;  /* 0x000000000000791b */ /* 0x003fe20003800000 */
.L_x_4858:
        /* <DEDUP_REMOVED lines=21> */
.L_x_4859:
        /* <DEDUP_REMOVED lines=10> */
.L_x_4860:
        /* <DEDUP_REMOVED lines=11> */
.L_x_4861:
        /* <DEDUP_REMOVED lines=14> */
.L_x_4862:
[----:B------:R-:W-:Y:S01]  /*1cb60*/  IMAD.MOV.U32 R3, RZ, RZ, R14 ;  /* 0x000000ffff037224 */ /* 0x000fe200078e000e */
[----:B------:R-:W-:Y:S06]  /*1cb70*/  BRA `(.L_x_4863) ;  /* 0xffffff9400687947 */ /* 0x000fec000383ffff */
.L_x_4708:
        /* <DEDUP_REMOVED lines=27> */
.L_x_4865:
[----:B------:R-:W-:Y:S05]  /*1cd30*/  BSYNC B0 ;  /* 0x0000000000007941 */ /* 0x000fea0003800000 */
.L_x_4864:
        /* <DEDUP_REMOVED lines=11> */
.L_x_4866:
        /* <DEDUP_REMOVED lines=43> */
.L_x_4867:
        /* <DEDUP_REMOVED lines=18> */
.L_x_4868:
        /* <DEDUP_REMOVED lines=29> */
.L_x_4869:
        /* <DEDUP_REMOVED lines=13> */
.L_x_4870:
        /* <DEDUP_REMOVED lines=32> */
.L_x_4871:
        /* <DEDUP_REMOVED lines=9> */
.L_x_4872:
[----:B------:R-:W-:Y:S01]  /*1d6f0*/  IMAD.MOV.U32 R0, RZ, RZ, R14 ;  /* 0x000000ffff007224 */ /* 0x000fe200078e000e */
[----:B------:R-:W-:Y:S06]  /*1d700*/  BRA `(.L_x_4873) ;  /* 0xffffff9800407947 */ /* 0x000fec000383ffff */
.L_x_4713:
[----:B0-----:R-:W3:Y:S02]  /*1d710*/  LDL R2, [R1+0x4] ;  /* 0x0000040001027983 */ /* 0x001ee40000100800 */
[----:B---3--:R0:W3:Y:S02]  /*1d720*/  SYNCS.PHASECHK.TRANS64.TRYWAIT P0, [R2+URZ+0x38820], R0 ;  /* 0x03882000020075a7 */ /* 0x0080e4000800017f */
[----:B---3--:R-:W-:Y:S05]  /*1d730*/  @!P0 NANOSLEEP.SYNCS 0x989680 ;  /* 0x009896800000895d */ /* 0x008fea0003900000 */
[----:B------:R-:W3:Y:S02]  /*1d740*/  @!P0 SYNCS.PHASECHK.TRANS64 P0, [R2+URZ+0x38820], R0 ;  /* 0x03882000020085a7 */ /* 0x000ee4000800007f */
[----:B---3--:R-:W-:Y:S05]  /*1d750*/  @!P0 BRA `(.L_x_4713) ;  /* 0xfffffffc00ec8947 */ /* 0x008fea000383ffff */
[----:B------:R-:W-:Y:S05]  /*1d760*/  BRA `(.L_x_4874) ;  /* 0xffffff9c00007947 */ /* 0x000fea000383ffff */
.L_x_4717:
[----:B0-----:R0:W1:Y:S02]  /*1d770*/  SYNCS.PHASECHK.TRANS64.TRYWAIT P0, [R3+URZ+0x38860], R0 ;  /* 0x03886000030075a7 */ /* 0x001064000800017f */
[----:B-1----:R-:W-:Y:S05]  /*1d780*/  @!P0 NANOSLEEP.SYNCS 0x989680 ;  /* 0x009896800000895d */ /* 0x002fea0003900000 */
[----:B------:R-:W1:Y:S02]  /*1d790*/  @!P0 SYNCS.PHASECHK.TRANS64 P0, [R3+URZ+0x38860], R0 ;  /* 0x03886000030085a7 */ /* 0x000e64000800007f */
[----:B-1----:R-:W-:Y:S05]  /*1d7a0*/  @!P0 BRA `(.L_x_4717) ;  /* 0xfffffffc00f08947 */ /* 0x002fea000383ffff */
[----:B------:R-:W-:Y:S05]  /*1d7b0*/  BRA `(.L_x_4875) ;  /* 0xffffff9c00307947 */ /* 0x000fea000383ffff */
.L_x_4736:
[----:B-1----:R1:W3:Y:S02]  /*1d7c0*/  SYNCS.PHASECHK.TRANS64.TRYWAIT P0, [R2+URZ+0x38840], R5 ;  /* 0x03884005020075a7 */ /* 0x0022e4000800017f */
[----:B---3--:R-:W-:Y:S05]  /*1d7d0*/  @!P0 NANOSLEEP.SYNCS 0x989680 ;  /* 0x009896800000895d */ /* 0x008fea0003900000 */
[----:B------:R-:W3:Y:S02]  /*1d7e0*/  @!P0 SYNCS.PHASECHK.TRANS64 P0, [R2+URZ+0x38840], R5 ;  /* 0x03884005020085a7 */ /* 0x000ee4000800007f */
[----:B---3--:R-:W-:Y:S05]  /*1d7f0*/  @!P0 BRA `(.L_x_4736) ;  /* 0xfffffffc00f08947 */ /* 0x008fea000383ffff */
[----:B------:R-:W-:Y:S05]  /*1d800*/  BRA `(.L_x_4876) ;  /* 0xffffffa800607947 */ /* 0x000fea000383ffff */
.L_x_4741:
[----:B0-----:R0:W3:Y:S02]  /*1d810*/  SYNCS.PHASECHK.TRANS64.TRYWAIT P0, [R2+URZ+0x38860], R5 ;  /* 0x03886005020075a7 */ /* 0x0010e4000800017f */
[----:B---3--:R-:W-:Y:S05]  /*1d820*/  @!P0 NANOSLEEP.SYNCS 0x989680 ;  /* 0x009896800000895d */ /* 0x008fea0003900000 */
[----:B------:R-:W3:Y:S02]  /*1d830*/  @!P0 SYNCS.PHASECHK.TRANS64 P0, [R2+URZ+0x38860], R5 ;  /* 0x03886005020085a7 */ /* 0x000ee4000800007f */
[----:B---3--:R-:W-:Y:S05]  /*1d840*/  @!P0 BRA `(.L_x_4741) ;  /* 0xfffffffc00f08947 */ /* 0x008fea000383ffff */
[----:B------:R-:W-:Y:S05]  /*1d850*/  BRA `(.L_x_4877) ;  /* 0xffffffa800e87947 */ /* 0x000fea000383ffff */
.L_x_4756:
[----:B0-----:R0:W1:Y:S02]  /*1d860*/  SYNCS.PHASECHK.TRANS64.TRYWAIT P0, [R2+URZ+0x38840], R3 ;  /* 0x03884003020075a7 */ /* 0x001064000800017f */
[----:B-1----:R-:W-:Y:S05]  /*1d870*/  @!P0 NANOSLEEP.SYNCS 0x989680 ;  /* 0x009896800000895d */ /* 0x002fea0003900000 */
[----:B------:R-:W1:Y:S02]  /*1d880*/  @!P0 SYNCS.PHASECHK.TRANS64 P0, [R2+URZ+0x38840], R3 ;  /* 0x03884003020085a7 */ /* 0x000e64000800007f */
[----:B-1----:R-:W-:Y:S05]  /*1d890*/  @!P0 BRA `(.L_x_4756) ;  /* 0xfffffffc00f08947 */ /* 0x002fea000383ffff */
[----:B------:R-:W-:Y:S05]  /*1d8a0*/  BRA `(.L_x_4878) ;  /* 0xffffffb400f87947 */ /* 0x000fea000383ffff */
.L_x_4761:
[----:B-1----:R1:W3:Y:S02]  /*1d8b0*/  SYNCS.PHASECHK.TRANS64.TRYWAIT P0, [R2+URZ+0x38860], R3 ;  /* 0x03886003020075a7 */ /* 0x0022e4000800017f */
[----:B---3--:R-:W-:Y:S05]  /*1d8c0*/  @!P0 NANOSLEEP.SYNCS 0x989680 ;  /* 0x009896800000895d */ /* 0x008fea0003900000 */
[----:B------:R-:W3:Y:S02]  /*1d8d0*/  @!P0 SYNCS.PHASECHK.TRANS64 P0, [R2+URZ+0x38860], R3 ;  /* 0x03886003020085a7 */ /* 0x000ee4000800007f */
[----:B---3--:R-:W-:Y:S05]  /*1d8e0*/  @!P0 BRA `(.L_x_4761) ;  /* 0xfffffffc00f08947 */ /* 0x008fea000383ffff */
[----:B------:R-:W-:Y:S05]  /*1d8f0*/  BRA `(.L_x_4879) ;  /* 0xffffffb8007c7947 */ /* 0x000fea000383ffff */
.L_x_4776:
[----:B0-----:R0:W1:Y:S02]  /*1d900*/  SYNCS.PHASECHK.TRANS64.TRYWAIT P0, [R2+URZ+0x38840], R3 ;  /* 0x03884003020075a7 */ /* 0x001064000800017f */
[----:B-1----:R-:W-:Y:S05]  /*1d910*/  @!P0 NANOSLEEP.SYNCS 0x989680 ;  /* 0x009896800000895d */ /* 0x002fea0003900000 */
[----:B------:R-:W1:Y:S02]  /*1d920*/  @!P0 SYNCS.PHASECHK.TRANS64 P0, [R2+URZ+0x38840], R3 ;  /* 0x03884003020085a7 */ /* 0x000e64000800007f */
[----:B-1----:R-:W-:Y:S05]  /*1d930*/  @!P0 BRA `(.L_x_4776) ;  /* 0xfffffffc00f08947 */ /* 0x002fea000383ffff */
[----:B------:R-:W-:Y:S05]  /*1d940*/  BRA `(.L_x_4880) ;  /* 0xffffffc400687947 */ /* 0x000fea000383ffff */
.L_x_4781:
[----:B-1----:R1:W3:Y:S02]  /*1d950*/  SYNCS.PHASECHK.TRANS64.TRYWAIT P0, [R2+URZ+0x38860], R3 ;  /* 0x03886003020075a7 */ /* 0x0022e4000800017f */
[----:B---3--:R-:W-:Y:S05]  /*1d960*/  @!P0 NANOSLEEP.SYNCS 0x989680 ;  /* 0x009896800000895d */ /* 0x008fea0003900000 */
[----:B------:R-:W3:Y:S02]  /*1d970*/  @!P0 SYNCS.PHASECHK.TRANS64 P0, [R2+URZ+0x38860], R3 ;  /* 0x03886003020085a7 */ /* 0x000ee4000800007f */
[----:B---3--:R-:W-:Y:S05]  /*1d980*/  @!P0 BRA `(.L_x_4781) ;  /* 0xfffffffc00f08947 */ /* 0x008fea000383ffff */
[----:B------:R-:W-:Y:S05]  /*1d990*/  BRA `(.L_x_4881) ;  /* 0xffffffc400f07947 */ /* 0x000fea000383ffff */
.L_x_4797:
[----:B------:R-:W-:Y:S01]  /*1d9a0*/  BSSY B0, `(.L_x_4882) ;  /* 0x0000008000007945 */ /* 0x000fe20003800000 */
[----:B------:R-:W-:Y:S02]  /*1d9b0*/  IMAD.MOV.U32 R13, RZ, RZ, R16 ;  /* 0x000000ffff0d7224 */ /* 0x000fe400078e0010 */
[----:B------:R-:W-:Y:S02]  /*1d9c0*/  IMAD.MOV.U32 R12, RZ, RZ, RZ ;  /* 0x000000ffff0c7224 */ /* 0x000fe400078e00ff */
[----:B------:R-:W-:Y:S02]  /*1d9d0*/  IMAD.MOV.U32 R11, RZ, RZ, 0x1f ;  /* 0x0000001fff0b7424 */ /* 0x000fe400078e00ff */
[----:B------:R-:W-:-:S07]  /*1d9e0*/  IMAD.MOV.U32 R15, RZ, RZ, -0x1 ;  /* 0xffffffffff0f7424 */ /* 0x000fce00078e00ff */
[----:B-12---:R-:W-:Y:S05]  /*1d9f0*/  WARPSYNC.COLLECTIVE R15, `(.L_x_4883) ;  /* 0x000000000f087348 */ /* 0x006fea0003c00000 */
[----:B------:R0:W3:Y:S02]  /*1da00*/  SHFL.IDX P6, R14, R13, R12, R11 ;  /* 0x0000000c0d0e7389 */ /* 0x0000e400000c000b */
[----:B0123--:R-:W-:Y:S01]  /*1da10*/  ENDCOLLECTIVE ;  /* 0x000000000000791b */ /* 0x00ffe20003800000 */
.L_x_4883:
[----:B------:R-:W-:Y:S05]  /*1da20*/  BSYNC B0 ;  /* 0x0000000000007941 */ /* 0x000fea0003800000 */
.L_x_4882:
        /* <DEDUP_REMOVED lines=9> */
.L_x_4884:
        /* <DEDUP_REMOVED lines=18> */
.L_x_4885:
        /* <DEDUP_REMOVED lines=8> */
.L_x_4886:
        /* <DEDUP_REMOVED lines=8> */
.L_x_4887:
        /* <DEDUP_REMOVED lines=8> */
.L_x_4888:
        /* <DEDUP_REMOVED lines=8> */
.L_x_4889:
        /* <DEDUP_REMOVED lines=9> */
.L_x_4890:
[----:B------:R-:W-:Y:S01]  /*1de70*/  IMAD.MOV.U32 R6, RZ, RZ, R14 ;  /* 0x000000ffff067224 */ /* 0x000fe200078e000e */
[----:B------:R-:W-:Y:S06]  /*1de80*/  BRA `(.L_x_4891) ;  /* 0xffffffd000487947 */ /* 0x000fec000383ffff */
.L_x_4802:
        /* <DEDUP_REMOVED lines=8> */
.L_x_4893:
[----:B------:R-:W-:Y:S05]  /*1df10*/  BSYNC B0 ;  /* 0x0000000000007941 */ /* 0x000fea0003800000 */
.L_x_4892:
        /* <DEDUP_REMOVED lines=10> */
.L_x_4894:
        /* <DEDUP_REMOVED lines=8> */
.L_x_4895:
        /* <DEDUP_REMOVED lines=8> */
.L_x_4896:
        /* <DEDUP_REMOVED lines=8> */
.L_x_4897:
        /* <DEDUP_REMOVED lines=9> */
.L_x_4898:
[----:B------:R-:W-:Y:S01]  /*1e1d0*/  IMAD.MOV.U32 R6, RZ, RZ, R14 ;  /* 0x000000ffff067224 */ /* 0x000fe200078e000e */
[----:B------:R-:W-:Y:S06]  /*1e1e0*/  BRA `(.L_x_4899) ;  /* 0xffffffd0000c7947 */ /* 0x000fec000383ffff */
.L_x_4804:
[----:B------:R-:W-:Y:S01]  /*1e1f0*/  BSSY B0, `(.L_x_4900) ;  /* 0x0000006000007945 */ /* 0x000fe20003800000 */
[----:B------:R-:W-:Y:S01]  /*1e200*/  PLOP3.LUT P6, PT, P6, PT, PT, 0x8, 0x0 ;  /* 0x000000000000781c */ /* 0x000fe200037ce170 */
[----:B------:R-:W-:-:S12]  /*1e210*/  IMAD.MOV.U32 R15, RZ, RZ, -0x1 ;  /* 0xffffffffff0f7424 */ /* 0x000fd800078e00ff */
[----:B0-2---:R-:W-:Y:S05]  /*1e220*/  WARPSYNC.COLLECTIVE R15, `(.L_x_4901) ;  /* 0x000000000f087348 */ /* 0x005fea0003c00000 */
[----:B------:R-:W-:Y:S01]  /*1e230*/  VOTE.ANY R14, PT, P6 ;  /* 0x00000000000e7806 */ /* 0x000fe200030e0100 */
[----:B0-2---:R-:W-:Y:S06]  /*1e240*/  ENDCOLLECTIVE ;  /* 0x000000000000791b */ /* 0x005fec0003800000 */
.L_x_4901:
[----:B------:R-:W-:Y:S05]  /*1e250*/  BSYNC B0 ;  /* 0x0000000000007941 */ /* 0x000fea0003800000 */
.L_x_4900:
        /* <DEDUP_REMOVED lines=9> */
.L_x_4902:
[----:B------:R-:W-:Y:S01]  /*1e2f0*/  IMAD.MOV.U32 R17, RZ, RZ, R14 ;  /* 0x000000ffff117224 */ /* 0x000fe200078e000e */
[----:B------:R-:W-:Y:S06]  /*1e300*/  BRA `(.L_x_4903) ;  /* 0xffffffcc00fc7947 */ /* 0x000fec000383ffff */
.L_x_4806:
[----:B------:R-:W-:Y:S01]  /*1e310*/  BSSY B0, `(.L_x_4904) ;  /* 0x0000007000007945 */ /* 0x000fe20003800000 */
[----:B------:R-:W-:Y:S02]  /*1e320*/  IMAD.MOV.U32 R13, RZ, RZ, R2 ;  /* 0x000000ffff0d7224 */ /* 0x000fe400078e0002 */
[----:B------:R-:W-:Y:S02]  /*1e330*/  IMAD.MOV.U32 R11, RZ, RZ, 0x1f ;  /* 0x0000001fff0b7424 */ /* 0x000fe400078e00ff */
[----:B------:R-:W-:-:S07]  /*1e340*/  IMAD.MOV.U32 R15, RZ, RZ, -0x1 ;  /* 0xffffffffff0f7424 */ /* 0x000fce00078e00ff */
[----:B0-23--:R-:W-:Y:S05]  /*1e350*/  WARPSYNC.COLLECTIVE R15, `(.L_x_4905) ;  /* 0x000000000f087348 */ /* 0x00dfea0003c00000 */
[----:B------:R1:W4:Y:S02]  /*1e360*/  SHFL.IDX P6, R14, R13, R12, R11 ;  /* 0x0000000c0d0e7389 */ /* 0x00032400000c000b */
[----:B01234-:R-:W-:Y:S01]  /*1e370*/  ENDCOLLECTIVE ;  /* 0x000000000000791b */ /* 0x01ffe20003800000 */
.L_x_4905:
[----:B------:R-:W-:Y:S05]  /*1e380*/  BSYNC B0 ;  /* 0x0000000000007941 */ /* 0x000fea0003800000 */
.L_x_4904:
[----:B------:R-:W-:Y:S01]  /*1e390*/  IMAD.MOV.U32 R2, RZ, RZ, R14 ;  /* 0x000000ffff027224 */ /* 0x000fe200078e000e */
[----:B------:R-:W-:Y:S06]  /*1e3a0*/  BRA `(.L_x_4906) ;  /* 0xffffffcc00f07947 */ /* 0x000fec000383ffff */
.L_x_4810:
[----:B0-----:R0:W1:Y:S02]  /*1e3b0*/  SYNCS.PHASECHK.TRANS64.TRYWAIT P0, [R0+URZ+0x38820], R3 ;  /* 0x03882003000075a7 */ /* 0x001064000800017f */
[----:B-1----:R-:W-:Y:S05]  /*1e3c0*/  @!P0 NANOSLEEP.SYNCS 0x989680 ;  /* 0x009896800000895d */ /* 0x002fea0003900000 */
[----:B------:R-:W1:Y:S02]  /*1e3d0*/  @!P0 SYNCS.PHASECHK.TRANS64 P0, [R0+URZ+0x38820], R3 ;  /* 0x03882003000085a7 */ /* 0x000e64000800007f */
[----:B-1----:R-:W-:Y:S05]  /*1e3e0*/  @!P0 BRA `(.L_x_4810) ;  /* 0xfffffffc00f08947 */ /* 0x002fea000383ffff */
[----:B------:R-:W-:Y:S05]  /*1e3f0*/  BRA `(.L_x_4907) ;  /* 0xffffffd000e87947 */ /* 0x000fea000383ffff */
.L_x_4811:
        /* <DEDUP_REMOVED lines=11> */
.L_x_4909:
[----:B------:R-:W-:Y:S05]  /*1e4b0*/  BSYNC B0 ;  /* 0x0000000000007941 */ /* 0x000fea0003800000 */
.L_x_4908:
[----:B------:R-:W-:Y:S05]  /*1e4c0*/  BRA `(.L_x_4910) ;  /* 0xffffffd000d07947 */ /* 0x000fea000383ffff */
.L_x_4812:
[----:B------:R-:W-:Y:S01]  /*1e4d0*/  BSSY B0, `(.L_x_4911) ;  /* 0x0000006000007945 */ /* 0x000fe20003800000 */
[----:B------:R-:W-:-:S07]  /*1e4e0*/  IMAD.MOV.U32 R15, RZ, RZ, -0x1 ;  /* 0xffffffffff0f7424 */ /* 0x000fce00078e00ff */
[----:B012---:R-:W-:Y:S05]  /*1e4f0*/  WARPSYNC.COLLECTIVE R15, `(.L_x_4912) ;  /* 0x000000000f0c7348 */ /* 0x007fea0003c00000 */
[----:B------:R-:W-:Y:S02]  /*1e500*/  ELECT P6, UR62, PT ;  /* 0x00000000003e782f */ /* 0x000fe400038c0000 */
[----:B------:R-:W-:Y:S01]  /*1e510*/  MOV R14, UR62 ;  /* 0x0000003e000e7c02 */ /* 0x000fe20008000f00 */
[----:B012---:R-:W-:Y:S10]  /*1e520*/  ENDCOLLECTIVE ;  /* 0x000000000000791b */ /* 0x007ff40003800000 */
.L_x_4912:
[----:B------:R-:W-:Y:S05]  /*1e530*/  BSYNC B0 ;  /* 0x0000000000007941 */ /* 0x000fea0003800000 */
.L_x_4911:
[----:B------:R-:W-:Y:S05]  /*1e540*/  BRA `(.L_x_4913) ;  /* 0xffffffd000c47947 */ /* 0x000fea000383ffff */
.L_x_4814:
[----:B0-----:R0:W1:Y:S02]  /*1e550*/  SYNCS.PHASECHK.TRANS64.TRYWAIT P0, [R6+URZ], R5 ;  /* 0x00000005060075a7 */ /* 0x001064000800017f */
[----:B-1----:R-:W-:Y:S05]  /*1e560*/  @!P0 NANOSLEEP.SYNCS 0x989680 ;  /* 0x009896800000895d */ /* 0x002fea0003900000 */
[----:B------:R-:W1:Y:S02]  /*1e570*/  @!P0 SYNCS.PHASECHK.TRANS64 P0, [R6+URZ], R5 ;  /* 0x00000005060085a7 */ /* 0x000e64000800007f */
[----:B-1----:R-:W-:Y:S05]  /*1e580*/  @!P0 BRA `(.L_x_4814) ;  /* 0xfffffffc00f08947 */ /* 0x002fea000383ffff */
[----:B------:R-:W-:Y:S05]  /*1e590*/  BRA `(.L_x_4914) ;  /* 0xffffffd400007947 */ /* 0x000fea000383ffff */
.L_x_4815:
[----:B-1----:R1:W3:Y:S02]  /*1e5a0*/  SYNCS.PHASECHK.TRANS64.TRYWAIT P0, [R7+URZ], R2 ;  /* 0x00000002070075a7 */ /* 0x0022e4000800017f */
[----:B---3--:R-:W-:Y:S05]  /*1e5b0*/  @!P0 NANOSLEEP.SYNCS 0x989680 ;  /* 0x009896800000895d */ /* 0x008fea0003900000 */
[----:B------:R-:W3:Y:S02]  /*1e5c0*/  @!P0 SYNCS.PHASECHK.TRANS64 P0, [R7+URZ], R2 ;  /* 0x00000002070085a7 */ /* 0x000ee4000800007f */
[----:B---3--:R-:W-:Y:S05]  /*1e5d0*/  @!P0 BRA `(.L_x_4815) ;  /* 0xfffffffc00f08947 */ /* 0x008fea000383ffff */
[----:B------:R-:W-:Y:S05]  /*1e5e0*/  BRA `(.L_x_4915) ;  /* 0xffffffd000f47947 */ /* 0x000fea000383ffff */
.L_x_4817:
[----:B---3--:R3:W4:Y:S02]  /*1e5f0*/  SYNCS.PHASECHK.TRANS64.TRYWAIT P0, [R4+URZ], R5 ;  /* 0x00000005040075a7 */ /* 0x008724000800017f */
[----:B----4-:R-:W-:Y:S05]  /*1e600*/  @!P0 NANOSLEEP.SYNCS 0x989680 ;  /* 0x009896800000895d */ /* 0x010fea0003900000 */
[----:B------:R-:W4:Y:S02]  /*1e610*/  @!P0 SYNCS.PHASECHK.TRANS64 P0, [R4+URZ], R5 ;  /* 0x00000005040085a7 */ /* 0x000f24000800007f */
[----:B----4-:R-:W-:Y:S05]  /*1e620*/  @!P0 BRA `(.L_x_4817) ;  /* 0xfffffffc00f08947 */ /* 0x010fea000383ffff */
[----:B------:R-:W-:Y:S05]  /*1e630*/  BRA `(.L_x_4916) ;  /* 0xffffffd000fc7947 */ /* 0x000fea000383ffff */
.L_x_4917:
        /* <DEDUP_REMOVED lines=12> */
.L_x_15121:


//--------------------- .text._ZN7cutlass13device_kernelIN5flash11enable_sm90INS1_16FlashAttnFwdSm90INS1_25CollectiveMainloopFwdSm90ILi2EN4cute5tupleIJNS5_1CILi1EEES8_S8_EEENS6_IJNS7_ILi64EEESA_SA_EEELi512ENS_6half_tEfNS_4arch4Sm90ELb0ELb1ELb0ELb0ELb0ELb0ELb0ELb0ELb0ELb1ELb0ELb0EEENS1_21CollectiveEpilogueFwdINS6_IJSA_NS7_ILi512EEESA_EEES9_SC_SE_Li256ELb0ELb1ELb0ELb0EEENS1_30DynamicPersistentTileSchedulerILi256ELi128ELb0ELb1ELb1EEEEEEEEEvNT_6ParamsE --------------------------
	.section	.text._ZN7cutlass13device_kernelIN5flash11enable_sm90INS1_16FlashAttnFwdSm90INS1_25CollectiveMainloopFwdSm90ILi2EN4cute5tupleIJNS5_1CILi1EEES8_S8_EEENS6_IJNS7_ILi64EEESA_SA_EEELi512ENS_6half_tEfNS_4arch4Sm90ELb0ELb1ELb0ELb0ELb0ELb0ELb0ELb0ELb0ELb1ELb0ELb0EEENS1_21CollectiveEpilogueFwdINS6_IJSA_NS7_ILi512EEESA_EEES9_SC_SE_Li256ELb0ELb1ELb0ELb0EEENS1_30DynamicPersistentTileSchedulerILi256ELi128ELb0ELb1ELb1EEEEEEEEEvNT_6ParamsE,"ax",@progbits
	.align	128
.text._ZN7cutlass13device_kernelIN5flash11enable_sm90INS1_16FlashAttnFwdSm90INS1_25CollectiveMainloopFwdSm90ILi2EN4cute5tupleIJNS5_1CILi1EEES8_S8_EEENS6_IJNS7_ILi64EEESA_SA_EEELi512ENS_6half_tEfNS_4arch4Sm90ELb0ELb1ELb0ELb0ELb0ELb0ELb0ELb0ELb0ELb1ELb0ELb0EEENS1_21CollectiveEpilogueFwdINS6_IJSA_NS7_ILi512EEESA_EEES9_SC_SE_Li256ELb0ELb1ELb0ELb0EEENS1_30DynamicPersistentTileSchedulerILi256ELi128ELb0ELb1ELb1EEEEEEEEEvNT_6ParamsE:
        .type           _ZN7cutlass13device_kernelIN5flash11enable_sm90INS1_16FlashAttnFwdSm90INS1_25CollectiveMainloopFwdSm90ILi2EN4cute5tupleIJNS5_1CILi1EEES8_S8_EEENS6_IJNS7_ILi64EEESA_SA_EEELi512ENS_6half_tEfNS_4arch4Sm90ELb0ELb1ELb0ELb0ELb0ELb0ELb0ELb0ELb0ELb1ELb0ELb0EEENS1_21CollectiveEpilogueFwdINS6_IJSA_NS7_ILi512EEESA_EEES9_SC_SE_Li256ELb0ELb1ELb0ELb0EEENS1_30DynamicPersistentTileSchedulerILi256ELi128ELb0ELb1ELb1EEEEEEEEEvNT_6ParamsE,@function
        .size           _ZN7cutlass13device_kernelIN5flash11enable_sm90INS1_16FlashAttnFwdSm90INS1_25CollectiveMainloopFwdSm90ILi2EN4cute5tupleIJNS5_1CILi1EEES8_S8_EEENS6_IJNS7_ILi64EEESA_SA_EEELi512ENS_6half_tEfNS_4arch4Sm90ELb0ELb1ELb0ELb0ELb0ELb0ELb0ELb0ELb0ELb1ELb0ELb0EEENS1_21CollectiveEpilogueFwdINS6_IJSA_NS7_ILi512EEESA_EEES9_SC_SE_Li256ELb0ELb1ELb0ELb0EEENS1_30DynamicPersistentTileSchedulerILi256ELi128ELb0ELb1ELb1EEEEEEEEEvNT_6ParamsE,(.L_x_15122 - _ZN7cutlass13device_kernelIN5flash11enable_sm90INS1_16FlashAttnFwdSm90INS1_25CollectiveMainloopFwdSm90ILi2EN4cute5tupleIJNS5_1CILi1EEES8_S8_EEENS6_IJNS7_ILi64EEESA_SA_EEELi512ENS_6half_tEfNS_4arch4Sm90ELb0ELb1ELb0ELb0ELb0ELb0ELb0ELb0ELb0ELb1ELb0ELb0EEENS1_21CollectiveEpilogueFwdINS6_IJSA_NS7_ILi512EEESA_EEES9_SC_SE_Li256ELb0ELb1ELb0ELb0EEENS1_30DynamicPersistentTileSchedulerILi256ELi128ELb0ELb1ELb1EEEEEEEEEvNT_6ParamsE)
        .other          _ZN7cutlass13device_kernelIN5flash11enable_sm90INS1_16FlashAttnFwdSm90INS1_25CollectiveMainloopFwdSm90ILi2EN4cute5tupleIJNS5_1CILi1EEES8_S8_EEENS6_IJNS7_ILi64EEESA_SA_EEELi512ENS_6half_tEfNS_4arch4Sm90ELb0ELb1ELb0ELb0ELb0ELb0ELb0ELb0ELb0ELb1ELb0ELb0EEENS1_21CollectiveEpilogueFwdINS6_IJSA_NS7_ILi512EEESA_EEES9_SC_SE_Li256ELb0ELb1ELb0ELb0EEENS1_30DynamicPersistentTileSchedulerILi256ELi128ELb0ELb1ELb1EEEEEEEEEvNT_6ParamsE,@"STO_CUDA_ENTRY STV_DEFAULT"
_ZN7cutlass13device_kernelIN5flash11enable_sm90INS1_16FlashAttnFwdSm90INS1_25CollectiveMainloopFwdSm90ILi2EN4cute5tupleIJNS5_1CILi1EEES8_S8_EEENS6_IJNS7_ILi64EEESA_SA_EEELi512ENS_6half_tEfNS_4arch4Sm90ELb0ELb1ELb0ELb0ELb0ELb0ELb0ELb0ELb0ELb1ELb0ELb0EEENS1_21CollectiveEpilogueFwdINS6_IJSA_NS7_ILi512EEESA_EEES9_SC_SE_Li256ELb0ELb1ELb0ELb0EEENS1_30DynamicPersistentTileSchedulerILi256ELi128ELb0ELb1ELb1EEEEEEEEEvNT_6ParamsE:
        /* <DEDUP_REMOVED lines=18> */
.L_x_4919:
[----:B------:R-:W-:Y:S05]  /*0120*/  BSYNC B0 ;  /* 0x0000000000007941 */ /* 0x000fea0003800000 */
.L_x_4918:
        /* <DEDUP_REMOVED lines=37> */
.L_x_4920:
        /* <DEDUP_REMOVED lines=22> */
.L_x_4921:
        /* <DEDUP_REMOVED lines=18> */
.L_x_4922:
        /* <DEDUP_REMOVED lines=22> */
.L_x_4923:
        /* <DEDUP_REMOVED lines=22> */
.L_x_4924:
[----:B------:R-:W-:Y:S01]  /*08c0*/  PLOP3.LUT P0, PT, PT, PT, UP0, 0x80, 0x0 ;  /* 0x000000000000781c */ /* 0x000fe20003f0f008 */
[----:B------:R-:W-:Y:S01]  /*08d0*/  UMOV UR41, 0x1 ;  /* 0x0000000100297882 */ /* 0x000fe20000000000 */
[----:B------:R-:W-:Y:S01]  /*08e0*/  NOP ;  /* 0x0000000000007918 */ /* 0x000fe20000000000 */
[----:B------:R-:W-:Y:S01]  /*08f0*/  USEL UR41, UR41, 0x2, !UP0 ;  /* 0x0000000229297887 */ /* 0x000fe2000c000000 */
[----:B------:R-:W-:Y:S01]  /*0900*/  ULDC.64 UR46, c[0x0][0x208] ;  /* 0x00008200002e7ab9 */ /* 0x000fe20000000a00 */
[----:B012-4-:R-:W-:Y:S08]  /*0910*/  BAR.SYNC.DEFER_BLOCKING 0x0 ;  /* 0x0000000000007b1d */ /* 0x017ff00000010000 */
[----:B------:R-:W-:Y:S05]  /*0920*/  @!P0 BRA `(.L_x_4925) ;  /* 0x000000f000348947 */ /* 0x000fea0003800000 */
.L_x_4926:
[----:B------:R-:W-:-:S08]  /*0930*/  NOP ;  /* 0x0000000000007918 */ /* 0x000fd00000000000 */
[----:B------:R-:W0:Y:S02]  /*0940*/  USETMAXREG.TRY_ALLOC.CTAPOOL UP0, 0xf0 ;  /* 0x000000f0000079c8 */ /* 0x000e240008000600 */
[----:B0-----:R-:W-:-:S13]  /*0950*/  PLOP3.LUT P0, PT, PT, PT, UP0, 0x80, 0x0 ;  /* 0x000000000000781c */ /* 0x001fda0003f0f008 */
[----:B------:R-:W-:Y:S05]  /*0960*/  @!P0 BRA `(.L_x_4926) ;  /* 0xfffffffc00f08947 */ /* 0x000fea000383ffff */
[----:B------:R-:W-:Y:S01]  /*0970*/  LOP3.LUT R2, R0, 0xffffff80, RZ, 0xc0, !PT ;  /* 0xffffff8000027812 */ /* 0x000fe200078ec0ff */
[----:B------:R-:W0:Y:S08]  /*0980*/  S2UR UR4, SR_CTAID.X ;  /* 0x00000000000479c3 */ /* 0x000e300000002500 */
[----:B------:R-:W-:Y:S06]  /*0990*/  BAR.ARV 0x4, 0x180 ;  /* 0x0106000000007b1d */ /* 0x000fec0000002000 */
[----:B------:R-:W-:-:S02]  /*09a0*/  ISETP.NE.AND P0, PT, R2, 0x80, PT ;  /* 0x000000800200780c */ /* 0x000fc40003f05270 */
[----:B------:R-:W0:Y:S11]  /*09b0*/  LDC R2, c[0x0][0xc38] ;  /* 0x00030e00ff027b82 */ /* 0x000e360000000800 */
        /* <DEDUP_REMOVED lines=17> */
[----:B------:R-:W-:Y:S02]  /*0ad0*/  LOP3.LUT R13, R8, 0xfffffffc, RZ, 0xc0, !PT ;  /* 0xfffffffc080d7812 */ /* 0x000fe400078ec0ff */
[----:B------:R-:W-:Y:S02]  /*0ae0*/  LEA.HI R2, R0, R5, RZ, 0x1 ;  /* 0x0000000500027211 */ /* 0x000fe400078f08ff */
[CC--:B------:R-:W-:Y:S01]  /*0af0*/  LEA.HI R7, R3.reuse, R216.reuse, RZ, 0x7 ;  /* 0x000000d803077211 */ /* 0x0c0fe200078f38ff */
[----:B------:R-:W-:Y:S01]  /*0b00*/  IMAD.IADD R13, R216, 0x1, -R13 ;  /* 0x00000001d80d7824 */ /* 0x000fe200078e0a0d */
[----:B------:R-:W-:Y:S02]  /*0b10*/  LOP3.LUT R4, R2, 0x1ffffffe, RZ, 0xc0, !PT ;  /* 0x1ffffffe02047812 */ /* 0x000fe400078ec0ff */
[----:B------:R-:W-:-:S02]  /*0b20*/  LEA.HI R2, R3, R216, RZ, 0x5 ;  /* 0x000000d803027211 */ /* 0x000fc400078f28ff */
[----:B------:R-:W-:Y:S01]  /*0b30*/  LOP3.LUT R11, R7, 0xffffff80, RZ, 0xc0, !PT ;  /* 0xffffff80070b7812 */ /* 0x000fe200078ec0ff */
[----:B------:R-:W-:Y:S01]  /*0b40*/  IMAD.IADD R6, R5, 0x1, -R4 ;  /* 0x0000000105067824 */ /* 0x000fe200078e0a04 */
[----:B------:R-:W-:Y:S01]  /*0b50*/  LOP3.LUT R5, R0, 0xfffffff0, RZ, 0xc0, !PT ;  /* 0xfffffff000057812 */ /* 0x000fe200078ec0ff */
[----:B0-----:R-:W-:Y:S01]  /*0b60*/  ULEA UR43, UR5, UR43, 0x18 ;  /* 0x0000002b052b7291 */ /* 0x001fe2000f8ec03f */
[--C-:B------:R-:W-:Y:S01]  /*0b70*/  SHF.R.S32.HI R4, RZ, 0x5, R2.reuse ;  /* 0x00000005ff047819 */ /* 0x100fe20000011402 */
[C---:B------:R-:W-:Y:S01]  /*0b80*/  IMAD.IADD R11, R216.reuse, 0x1, -R11 ;  /* 0x00000001d80b7824 */ /* 0x040fe200078e0a0b */
[----:B------:R-:W-:Y:S01]  /*0b90*/  SHF.R.S32.HI R9, RZ, 0x1f, R2 ;  /* 0x0000001fff097819 */ /* 0x000fe20000011402 */
[----:B------:R-:W-:Y:S01]  /*0ba0*/  IMAD.IADD R5, R216, 0x1, -R5 ;  /* 0x00000001d8057824 */ /* 0x000fe200078e0a05 */
[----:B------:R-:W-:Y:S01]  /*0bb0*/  LEA.HI R10, R13, R13, RZ, 0x1 ;  /* 0x0000000d0d0a7211 */ /* 0x000fe200078f08ff */
[----:B------:R-:W-:Y:S01]  /*0bc0*/  IMAD.SHL.U32 R6, R6, 0x8, RZ ;  /* 0x0000000806067824 */ /* 0x000fe200078e00ff */
[----:B------:R-:W-:-:S02]  /*0bd0*/  LEA.HI R9, R9, R4, RZ, 0x2 ;  /* 0x0000000409097211 */ /* 0x000fc400078f10ff */
[----:B------:R-:W-:Y:S02]  /*0be0*/  SHF.R.S32.HI R2, RZ, 0x1f, R5 ;  /* 0x0000001fff027819 */ /* 0x000fe40000011405 */
[----:B------:R-:W-:Y:S02]  /*0bf0*/  SHF.R.S32.HI R212, RZ, 0x7, R7 ;  /* 0x00000007ffd47819 */ /* 0x000fe40000011407 */
[----:B------:R-:W-:Y:S02]  /*0c00*/  LEA.HI R8, R2, R5, RZ, 0x3 ;  /* 0x0000000502087211 */ /* 0x000fe400078f18ff */
[----:B------:R-:W-:Y:S01]  /*0c10*/  LOP3.LUT R9, R9, 0x3ffffc, RZ, 0xc0, !PT ;  /* 0x003ffffc09097812 */ /* 0x000fe200078ec0ff */
[----:B------:R-:W-:Y:S01]  /*0c20*/  IMAD R12, R212, 0x100, R5 ;  /* 0x00000100d40c7824 */ /* 0x000fe200078e0205 */
[----:B------:R-:W-:Y:S02]  /*0c30*/  LOP3.LUT R14, R10, 0x1ffffffe, RZ, 0xc0, !PT ;  /* 0x1ffffffe0a0e7812 */ /* 0x000fe400078ec0ff */
[----:B------:R-:W-:Y:S01]  /*0c40*/  SHF.R.S32.HI R0, RZ, 0x1f, R11 ;  /* 0x0000001fff007819 */ /* 0x000fe2000001140b */
[----:B------:R-:W-:Y:S01]  /*0c50*/  IMAD.IADD R9, R4, 0x1, -R9 ;  /* 0x0000000104097824 */ /* 0x000fe200078e0a09 */
[C---:B------:R-:W-:Y:S01]  /*0c60*/  LOP3.LUT R10, R8.reuse, 0xfffffff8, RZ, 0xc0, !PT ;  /* 0xfffffff8080a7812 */ /* 0x040fe200078ec0ff */
[----:B------:R-:W-:Y:S01]  /*0c70*/  IMAD.SHL.U32 R8, R8, 0x40, RZ ;  /* 0x0000004008087824 */ /* 0x000fe200078e00ff */
[CC--:B------:R-:W-:Y:S01]  /*0c80*/  LEA.HI R2, R0.reuse, R11.reuse, RZ, 0x2 ;  /* 0x0000000b00027211 */ /* 0x0c0fe200078f10ff */
[----:B------:R-:W-:Y:S01]  /*0c90*/  IMAD R215, R9, 0x10, R12 ;  /* 0x0000001009d77824 */ /* 0x000fe200078e020c */
[----:B------:R-:W-:Y:S01]  /*0ca0*/  LEA.HI R3, R3, R216, RZ, 0x3 ;  /* 0x000000d803037211 */ /* 0x000fe200078f18ff */
[----:B------:R-:W-:Y:S01]  /*0cb0*/  IMAD.IADD R10, R5, 0x1, -R10 ;  /* 0x00000001050a7824 */ /* 0x000fe200078e0a0a */
[----:B------:R-:W-:Y:S01]  /*0cc0*/  LEA.HI R5, R0, R11, RZ, 0x5 ;  /* 0x0000000b00057211 */ /* 0x000fe200078f28ff */
[----:B------:R-:W-:Y:S01]  /*0cd0*/  IMAD.U32 R215, R215, 0x40, R6 ;  /* 0x00000040d7d77824 */ /* 0x000fe200078e0006 */
[----:B------:R-:W-:Y:S01]  /*0ce0*/  LOP3.LUT R12, R2, 0x7ffffffc, RZ, 0xc0, !PT ;  /* 0x7ffffffc020c7812 */ /* 0x000fe200078ec0ff */
[----:B------:R-:W-:Y:S01]  /*0cf0*/  IMAD.IADD R185, R13, 0x1, -R14 ;  /* 0x000000010db97824 */ /* 0x000fe200078e0a0e */
[----:B------:R-:W-:-:S02]  /*0d00*/  SHF.R.S32.HI R0, RZ, 0x2, R2 ;  /* 0x00000002ff007819 */ /* 0x000fc40000011402 */
[----:B------:R-:W-:Y:S01]  /*0d10*/  SHF.R.S32.HI R9, RZ, 0x1f, R2 ;  /* 0x0000001fff097819 */ /* 0x000fe20000011402 */
[----:B------:R-:W-:Y:S01]  /*0d20*/  IMAD.SHL.U32 R2, R10, 0x40, RZ ;  /* 0x000000400a027824 */ /* 0x000fe200078e00ff */
[----:B------:R-:W-:Y:S01]  /*0d30*/  LOP3.LUT R13, R8, 0x7ffffe00, RZ, 0xc0, !PT ;  /* 0x7ffffe00080d7812 */ /* 0x000fe200078ec0ff */
[----:B------:R-:W-:Y:S01]  /*0d40*/  IMAD.IADD R12, R11, 0x1, -R12 ;  /* 0x000000010b0c7824 */ /* 0x000fe200078e0a0c */
[----:B------:R-:W-:Y:S02]  /*0d50*/  LEA.HI R9, R9, R0, RZ, 0x3 ;  /* 0x0000000009097211 */ /* 0x000fe400078f18ff */
[----:B------:R-:W-:Y:S01]  /*0d60*/  LOP3.LUT R11, R2, 0x1c0, RZ, 0xc0, !PT ;  /* 0x000001c0020b7812 */ /* 0x000fe200078ec0ff */
[----:B------:R-:W-:Y:S01]  /*0d70*/  IMAD R13, R4, 0x400, R13 ;  /* 0x00000400040d7824 */ /* 0x000fe200078e020d */
[----:B------:R-:W-:Y:S01]  /*0d80*/  LOP3.LUT R9, R9, 0xfffffff8, RZ, 0xc0, !PT ;  /* 0xfffffff809097812 */ /* 0x000fe200078ec0ff */
[----:B------:R-:W-:Y:S01]  /*0d90*/  IMAD.SHL.U32 R2, R12, 0x2, RZ ;  /* 0x000000020c027824 */ /* 0x000fe200078e00ff */
[----:B------:R-:W-:-:S02]  /*0da0*/  LOP3.LUT R6, R11, 0x8, R6, 0xf8, !PT ;  /* 0x000000080b067812 */ /* 0x000fc400078ef806 */
[----:B------:R-:W-:Y:S01]  /*0db0*/  SHF.R.U32.HI R11, RZ, 0x3, R11 ;  /* 0x00000003ff0b7819 */ /* 0x000fe2000001160b */
[----:B------:R-:W-:Y:S01]  /*0dc0*/  IMAD.IADD R16, R0, 0x1, -R9 ;  /* 0x0000000100107824 */ /* 0x000fe200078e0a09 */
[----:B------:R-:W-:Y:S02]  /*0dd0*/  SHF.R.S32.HI R5, RZ, 0x5, R5 ;  /* 0x00000005ff057819 */ /* 0x000fe40000011405 */
[----:B------:R-:W-:Y:S02]  /*0de0*/  LOP3.LUT R6, R6, R11, RZ, 0x3c, !PT ;  /* 0x0000000b06067212 */ /* 0x000fe400078e3cff */
[----:B------:R-:W-:Y:S01]  /*0df0*/  R2P PR, R10, 0x6 ;  /* 0x000000060a007804 */ /* 0x000fe20000000000 */
[----:B------:R-:W-:Y:S01]  /*0e00*/  IMAD R16, R5, 0x10, R16 ;  /* 0x0000001005107824 */ /* 0x000fe200078e0210 */
[----:B------:R-:W-:Y:S01]  /*0e10*/  LOP3.LUT R5, R3, 0xfffffff8, RZ, 0xc0, !PT ;  /* 0xfffffff803057812 */ /* 0x000fe200078ec0ff */
[----:B------:R-:W-:Y:S01]  /*0e20*/  IMAD.IADD R6, R13, 0x1, R6 ;  /* 0x000000010d067824 */ /* 0x000fe200078e0206 */
[----:B------:R-:W-:Y:S01]  /*0e30*/  LEA.HI R7, R7, R212, RZ, 0x1 ;  /* 0x000000d407077211 */ /* 0x000fe200078f08ff */
[----:B------:R-:W-:Y:S01]  /*0e40*/  IMAD R185, R185, 0x8, R16 ;  /* 0x00000008b9b97824 */ /* 0x000fe200078e0210 */
[----:B------:R-:W-:Y:S01]  /*0e50*/  SEL R22, R22, 0xffffffe0, !P1 ;  /* 0xffffffe016167807 */ /* 0x000fe20004800000 */
[----:B------:R-:W-:Y:S01]  /*0e60*/  IMAD.IADD R210, R216, 0x1, -R5 ;  /* 0x00000001d8d27824 */ /* 0x000fe200078e0a05 */
[----:B------:R-:W-:-:S02]  /*0e70*/  LEA R18, R6, UR43, 0x1 ;  /* 0x0000002b06127c11 */ /* 0x000fc4000f8e08ff */
[----:B------:R-:W-:Y:S01]  /*0e80*/  LOP3.LUT R7, R7, 0xfffffe, RZ, 0xc0, !PT ;  /* 0x00fffffe07077812 */ /* 0x000fe200078ec0ff */
[----:B------:R-:W-:Y:S01]  /*0e90*/  IMAD.SHL.U32 R184, R210, 0x8, RZ ;  /* 0x00000008d2b87824 */ /* 0x000fe200078e00ff */
[----:B------:R-:W-:Y:S01]  /*0ea0*/  SHF.R.S32.HI R211, RZ, 0x3, R3 ;  /* 0x00000003ffd37819 */ /* 0x000fe20000011403 */
[----:B------:R-:W-:Y:S02]  /*0eb0*/  VIADD R23, R18, 0x26800 ;  /* 0x0002680012177836 */ /* 0x000fe40000000000 */
[C---:B------:R-:W-:Y:S02]  /*0ec0*/  VIADD R191, R184.reuse, 0x40 ;  /* 0x00000040b8bf7836 */ /* 0x040fe40000000000 */
        /* <DEDUP_REMOVED lines=17> */
[----:B------:R-:W-:Y:S02]  /*0fe0*/  IMAD.SHL.U32 R17, R7, 0x100, RZ ;  /* 0x0000010007117824 */ /* 0x000fe400078e00ff */
[----:B------:R-:W-:-:S07]  /*0ff0*/  IMAD.IADD R22, R22, 0x1, R19 ;  /* 0x0000000116167824 */ /* 0x000fce00078e0213 */
.L_x_5031:
        /* <DEDUP_REMOVED lines=12> */
[----:B01234-:R-:W-:Y:S05]  /*10c0*/  @!P0 BRA `(.L_x_4927) ;  /* 0x0000000000208947 */ /* 0x01ffea0003800000 */
        /* <DEDUP_REMOVED lines=8> */
.L_x_4927:
[----:B------:R-:W-:Y:S01]  /*1150*/  ULDC UR7, c[0x0][0xc54] ;  /* 0x0003150000077ab9 */ /* 0x000fe20000000800 */
[----:B------:R-:W-:Y:S01]  /*1160*/  UMOV UR6, UR9 ;  /* 0x0000000900067c82 */ /* 0x000fe20008000000 */
[----:B------:R-:W-:-:S11]  /*1170*/  UISETP.NE.AND UP0, UPT, UR7, 0x1, UPT ;  /* 0x000000010700788c */ /* 0x000fd6000bf05270 */
[----:B------:R-:W-:Y:S02]  /*1180*/  @UP0 ULDC.64 UR10, c[0x0][0xc58] ;  /* 0x00031600000a0ab9 */ /* 0x000fe40000000a00 */
[----:B------:R-:W-:-:S04]  /*1190*/  UIMAD.WIDE.U32 UR4, UR9, UR10, URZ ;  /* 0x0000000a090472a5 */ /* 0x000fc8000f8e003f */
[----:B------:R-:W-:-:S04]  /*11a0*/  @UP0 USHF.R.U32.HI UR6, URZ, UR11, UR5 ;  /* 0x0000000b3f060299 */ /* 0x000fc80008011605 */
[----:B------:R-:W-:-:S12]  /*11b0*/  UIMAD UR4, UR6, UR7, URZ ;  /* 0x00000007060472a4 */ /* 0x000fd8000f8e023f */
.L_x_4928:
[----:B------:R-:W-:Y:S01]  /*11c0*/  ULDC UR39, c[0x0][0xc48] ;  /* 0x0003120000277ab9 */ /* 0x000fe20000000800 */
[----:B------:R-:W-:Y:S01]  /*11d0*/  ULDC.64 UR10, c[0x0][0x418] ;  /* 0x00010600000a7ab9 */ /* 0x000fe20000000a00 */
[----:B------:R-:W-:Y:S02]  /*11e0*/  UISETP.NE.AND UP1, UPT, UR39, 0x1, UPT ;  /* 0x000000012700788c */ /* 0x000fe4000bf25270 */
[----:B------:R-:W-:Y:S02]  /*11f0*/  UISETP.NE.U32.AND UP0, UPT, UR10, URZ, UPT ;  /* 0x0000003f0a00728c */ /* 0x000fe4000bf05070 */
[----:B------:R-:W-:Y:S02]  /*1200*/  UIADD3 UR4, UR9, -UR4, URZ ;  /* 0x8000000409047290 */ /* 0x000fe4000fffe03f */
[----:B------:R-:W-:Y:S01]  /*1210*/  UISETP.NE.AND.EX UP0, UPT, UR11, URZ, UPT, UP0 ;  /* 0x0000003f0b00728c */ /* 0x000fe2000bf05300 */
[----:B------:R-:W-:Y:S01]  /*1220*/  ULDC UR7, c[0x0][0xc54] ;  /* 0x0003150000077ab9 */ /* 0x000fe20000000800 */
[----:B------:R-:W-:Y:S01]  /*1230*/  ULDC UR49, c[0x0][0x424] ;  /* 0x0001090000317ab9 */ /* 0x000fe20000000800 */
[----:B------:R-:W-:-:S02]  /*1240*/  UISETP.NE.AND UP2, UPT, UR45, 0x1, UPT ;  /* 0x000000012d00788c */ /* 0x000fc4000bf45270 */
[----:B------:R-:W-:Y:S02]  /*1250*/  ULOP3.LUT UR5, URZ, UR6, URZ, 0x33, !UPT ;  /* 0x000000063f057292 */ /* 0x000fe4000f8e333f */
[----:B------:R-:W-:Y:S02]  /*1260*/  UIMAD UR8, UR8, UR7, UR4 ;  /* 0x00000007080872a4 */ /* 0x000fe4000f8e0204 */
[----:B------:R-:W-:Y:S01]  /*1270*/  USEL UR49, UR49, 0x1, UP0 ;  /* 0x0000000131317887 */ /* 0x000fe20008000000 */
[----:B------:R-:W-:Y:S01]  /*1280*/  PLOP3.LUT P0, PT, PT, PT, UP2, 0x80, 0x0 ;  /* 0x000000000000781c */ /* 0x000fe20003f0f028 */
[----:B------:R-:W-:Y:S01]  /*1290*/  ULDC UR40, c[0x0][0xc3c] ;  /* 0x00030f0000287ab9 */ /* 0x000fe20000000800 */
[----:B------:R-:W-:Y:S01]  /*12a0*/  ULDC UR6, c[0x0][0x2f0] ;  /* 0x0000bc0000067ab9 */ /* 0x000fe20000000800 */
[----:B------:R-:W-:Y:S01]  /*12b0*/  @UP1 ULDC UR4, c[0x0][0xc4c] ;  /* 0x0003130000041ab9 */ /* 0x000fe20000000800 */
[----:B------:R-:W-:Y:S02]  /*12c0*/  UIADD3 UR40, UR5, UR40, URZ ;  /* 0x0000002805287290 */ /* 0x000fe4000fffe03f */
[----:B------:R-:W-:-:S02]  /*12d0*/  UIMAD.WIDE.U32 UR4, UR8, UR4, URZ ;  /* 0x00000004080472a5 */ /* 0x000fc4000f8e003f */
[----:B------:R-:W-:Y:S01]  /*12e0*/  UIMAD UR7, UR49, UR6, 0x3f ;  /* 0x0000003f310774a4 */ /* 0x000fe2000f8e0206 */
[----:B------:R-:W-:Y:S01]  /*12f0*/  @UP1 ULDC UR9, c[0x0][0xc50] ;  /* 0x0003140000091ab9 */ /* 0x000fe20000000800 */
[----:B------:R-:W-:Y:S01]  /*1300*/  UMOV UR42, UR8 ;  /* 0x00000008002a7c82 */ /* 0x000fe20008000000 */
[----:B------:R-:W-:Y:S02]  /*1310*/  @UP1 USHF.R.U32.HI UR42, URZ, UR9, UR5 ;  /* 0x000000093f2a1299 */ /* 0x000fe40008011605 */
[----:B------:R-:W-:Y:S02]  /*1320*/  USHF.R.S32.HI UR4, URZ, 0x1f, UR7 ;  /* 0x0000001f3f047899 */ /* 0x000fe40008011407 */
[----:B------:R-:W-:Y:S02]  /*1330*/  UIADD3 UR5, -UR42, URZ, URZ ;  /* 0x0000003f2a057290 */ /* 0x000fe4000fffe13f */
[----:B------:R-:W-:Y:S02]  /*1340*/  ULEA.HI UR4, UR4, UR7, URZ, 0x6 ;  /* 0x0000000704047291 */ /* 0x000fe4000f8f303f */
[----:B------:R-:W-:-:S02]  /*1350*/  USHF.L.U32 UR40, UR40, 0x6, URZ ;  /* 0x0000000628287899 */ /* 0x000fc4000800063f */
[----:B------:R-:W-:Y:S02]  /*1360*/  UIMAD UR39, UR39, UR5, UR8 ;  /* 0x00000005272772a4 */ /* 0x000fe4000f8e0208 */
[----:B------:R-:W-:Y:S01]  /*1370*/  USHF.R.S32.HI UR50, URZ, 0x6, UR4 ;  /* 0x000000063f327899 */ /* 0x000fe20008011404 */
[----:B------:R-:W-:Y:S11]  /*1380*/  @!P0 BRA `(.L_x_4929) ;  /* 0x0000002000348947 */ /* 0x000ff60003800000 */
[----:B------:R-:W0:Y:S01]  /*1390*/  LDC R0, c[0x0][0x448] ;  /* 0x00011200ff007b82 */ /* 0x000e220000000800 */
[----:B------:R-:W-:Y:S01]  /*13a0*/  UIADD3 UR7, UR40, 0x3f, URZ ;  /* 0x0000003f28077890 */ /* 0x000fe2000fffe03f */
[----:B------:R-:W-:Y:S02]  /*13b0*/  ULDC UR5, c[0x0][0x288] ;  /* 0x0000a20000057ab9 */ /* 0x000fe40000000800 */
[----:B------:R-:W-:-:S04]  /*13c0*/  UIADD3 UR4, -UR5, 0x1, URZ ;  /* 0x0000000105047890 */ /* 0x000fc8000fffe13f */
[----:B------:R-:W1:Y:S01]  /*13d0*/  LDC.64 R6, c[0x0][0x9e0] ;  /* 0x00027800ff067b82 */ /* 0x000e620000000a00 */
[----:B------:R-:W-:Y:S01]  /*13e0*/  UIMAD UR4, UR49, UR6, UR4 ;  /* 0x00000006310472a4 */ /* 0x000fe2000f8e0204 */
[----:B0-----:R-:W-:Y:S01]  /*13f0*/  ISETP.NE.AND P1, PT, R0, 0x1, PT ;  /* 0x000000010000780c */ /* 0x001fe20003f25270 */
[----:B------:R-:W-:Y:S01]  /*1400*/  IMAD.U32 R0, RZ, RZ, UR7 ;  /* 0x00000007ff007e24 */ /* 0x000fe2000f8e00ff */
[----:B-1----:R-:W-:-:S11]  /*1410*/  ISETP.GE.AND P2, PT, R7, 0x1, PT ;  /* 0x000000010700780c */ /* 0x002fd60003f46270 */
[----:B------:R-:W0:Y:S08]  /*1420*/  @P1 LDC R3, c[0x0][0x44c] ;  /* 0x00011300ff031b82 */ /* 0x000e300000000800 */
[----:B------:R-:W1:Y:S01]  /*1430*/  @P1 LDC R4, c[0x0][0x450] ;  /* 0x00011400ff041b82 */ /* 0x000e620000000800 */
[----:B0-----:R-:W-:-:S05]  /*1440*/  @P1 IMAD.HI.U32 R3, R3, UR7, RZ ;  /* 0x0000000703031c27 */ /* 0x001fca000f8e00ff */
[----:B-1----:R-:W-:-:S05]  /*1450*/  @P1 SHF.R.U32.HI R0, RZ, R4, R3 ;  /* 0x00000004ff001219 */ /* 0x002fca0000011603 */
[----:B------:R-:W-:-:S04]  /*1460*/  VIADD R9, R0, UR4 ;  /* 0x0000000400097c36 */ /* 0x000fc80008000000 */
        /* <DEDUP_REMOVED lines=12> */
.L_x_4931:
[----:B------:R-:W-:-:S13]  /*1530*/  ISETP.NE.AND P0, PT, R7, 0x1, PT ;  /* 0x000000010700780c */ /* 0x000fda0003f05270 */
[----:B------:R-:W0:Y:S02]  /*1540*/  @P0 LDC.64 R4, c[0x0][0x9e8] ;  /* 0x00027a00ff040b82 */ /* 0x000e240000000a00 */
[----:B0-----:R-:W-:-:S05]  /*1550*/  @P0 IMAD.HI.U32 R4, R3, R4, RZ ;  /* 0x0000000403040227 */ /* 0x001fca00078e00ff */
[----:B------:R-:W-:-:S07]  /*1560*/  @P0 SHF.R.U32.HI R3, RZ, R5, R4 ;  /* 0x00000005ff030219 */ /* 0x000fce0000011604 */
.L_x_4932:
[----:B------:R-:W-:-:S05]  /*1570*/  IMAD R3, R3, R7, R7 ;  /* 0x0000000703037224 */ /* 0x000fca00078e0207 */
[----:B------:R-:W-:-:S07]  /*1580*/  VIMNMX R0, R0, R3, PT ;  /* 0x0000000300007248 */ /* 0x000fce0003fe0100 */
.L_x_4930:
[----:B------:R-:W0:Y:S01]  /*1590*/  @P1 LDC R5, c[0x0][0x44c] ;  /* 0x00011300ff051b82 */ /* 0x000e220000000800 */
[----:B------:R-:W-:Y:S01]  /*15a0*/  VIADD R0, R0, 0x3f ;  /* 0x0000003f00007836 */ /* 0x000fe20000000000 */
[----:B------:R-:W-:Y:S01]  /*15b0*/  UIMAD UR6, UR49, UR6, -UR5 ;  /* 0x00000006310672a4 */ /* 0x000fe2000f8e0a05 */
[----:B------:R-:W-:Y:S01]  /*15c0*/  IMAD.U32 R4, RZ, RZ, UR40 ;  /* 0x00000028ff047e24 */ /* 0x000fe2000f8e00ff */
[----:B------:R-:W-:Y:S02]  /*15d0*/  ULDC UR4, c[0x0][0x9dc] ;  /* 0x0002770000047ab9 */ /* 0x000fe40000000800 */
[----:B------:R-:W-:Y:S02]  /*15e0*/  SHF.R.S32.HI R3, RZ, 0x1f, R0 ;  /* 0x0000001fff037819 */ /* 0x000fe40000011400 */
[----:B------:R-:W1:Y:S02]  /*15f0*/  @P1 LDC R6, c[0x0][0x450] ;  /* 0x00011400ff061b82 */ /* 0x000e640000000800 */
[----:B------:R-:W-:-:S04]  /*1600*/  LEA.HI R3, R3, R0, RZ, 0x6 ;  /* 0x0000000003037211 */ /* 0x000fc800078f30ff */
[----:B------:R-:W-:Y:S01]  /*1610*/  SHF.R.S32.HI R3, RZ, 0x6, R3 ;  /* 0x00000006ff037819 */ /* 0x000fe20000011403 */
[----:B0-----:R-:W-:-:S05]  /*1620*/  @P1 IMAD.HI.U32 R5, R5, UR40, RZ ;  /* 0x0000002805051c27 */ /* 0x001fca000f8e00ff */
[----:B-1----:R-:W-:-:S05]  /*1630*/  @P1 SHF.R.U32.HI R4, RZ, R6, R5 ;  /* 0x00000006ff041219 */ /* 0x002fca0000011605 */
[----:B------:R-:W-:Y:S01]  /*1640*/  VIADD R0, R4, UR6 ;  /* 0x0000000604007c36 */ /* 0x000fe20008000000 */
[----:B------:R-:W-:-:S03]  /*1650*/  VIMNMX R4, R3, UR50, PT ;  /* 0x0000003203047c48 */ /* 0x000fc6000bfe0100 */
        /* <DEDUP_REMOVED lines=11> */
.L_x_4934:
[----:B------:R-:W-:-:S13]  /*1710*/  ISETP.NE.AND P0, PT, R7, 0x1, PT ;  /* 0x000000010700780c */ /* 0x000fda0003f05270 */
[----:B------:R-:W0:Y:S02]  /*1720*/  @P0 LDC.64 R8, c[0x0][0x9e8] ;  /* 0x00027a00ff080b82 */ /* 0x000e240000000a00 */
[----:B0-----:R-:W-:-:S05]  /*1730*/  @P0 IMAD.HI.U32 R6, R0, R8, RZ ;  /* 0x0000000800060227 */ /* 0x001fca00078e00ff */
[----:B------:R-:W-:-:S07]  /*1740*/  @P0 SHF.R.U32.HI R0, RZ, R9, R6 ;  /* 0x00000009ff000219 */ /* 0x000fce0000011606 */
.L_x_4935:
[----:B------:R-:W-:-:S05]  /*1750*/  IMAD R0, R0, R7, RZ ;  /* 0x0000000700007224 */ /* 0x000fca00078e02ff */
[----:B------:R-:W-:-:S07]  /*1760*/  VIMNMX R3, R3, R0, !PT ;  /* 0x0000000003037248 */ /* 0x000fce0007fe0100 */
.L_x_4933:
[----:B------:R-:W-:Y:S01]  /*1770*/  SHF.R.S32.HI R6, RZ, 0x1f, R3 ;  /* 0x0000001fff067819 */ /* 0x000fe20000011403 */
[----:B------:R-:W-:Y:S01]  /*1780*/  IMAD.MOV.U32 R0, RZ, RZ, RZ ;  /* 0x000000ffff007224 */ /* 0x000fe200078e00ff */
[----:B------:R-:W-:Y:S02]  /*1790*/  PLOP3.LUT P0, PT, PT, PT, PT, 0x80, 0x0 ;  /* 0x000000000000781c */ /* 0x000fe40003f0f070 */
[----:B------:R-:W-:Y:S02]  /*17a0*/  CS2R R150, SRZ ;  /* 0x0000000000967805 */ /* 0x000fe4000001ff00 */
[----:B------:R-:W-:Y:S01]  /*17b0*/  LEA.HI R6, R6, R3, RZ, 0x6 ;  /* 0x0000000306067211 */ /* 0x000fe200078f30ff */
[----:B------:R-:W-:Y:S01]  /*17c0*/  IMAD.MOV.U32 R3, RZ, RZ, RZ ;  /* 0x000000ffff037224 */ /* 0x000fe200078e00ff */
[----:B------:R-:W-:Y:S02]  /*17d0*/  CS2R R148, SRZ ;  /* 0x0000000000947805 */ /* 0x000fe4000001ff00 */
[----:B------:R-:W-:-:S02]  /*17e0*/  CS2R R168, SRZ ;  /* 0x0000000000a87805 */ /* 0x000fc4000001ff00 */
[----:B------:R-:W-:Y:S02]  /*17f0*/  SHF.R.S32.HI R5, RZ, 0x6, R6 ;  /* 0x00000006ff057819 */ /* 0x000fe40000011406 */
[----:B------:R-:W-:Y:S02]  /*1800*/  CS2R R166, SRZ ;  /* 0x0000000000a67805 */ /* 0x000fe4000001ff00 */
        /* <DEDUP_REMOVED lines=60> */
[----:B------:R-:W-:Y:S01]  /*1bd0*/  IMAD.MOV.U32 R7, RZ, RZ, RZ ;  /* 0x000000ffff077224 */ /* 0x000fe200078e00ff */
[----:B------:R-:W-:Y:S01]  /*1be0*/  CS2R R26, SRZ ;  /* 0x00000000001a7805 */ /* 0x000fe2000001ff00 */
[----:B------:R-:W-:Y:S01]  /*1bf0*/  IMAD.MOV.U32 R21, RZ, RZ, RZ ;  /* 0x000000ffff157224 */ /* 0x000fe200078e00ff */
[----:B------:R-:W-:Y:S06]  /*1c00*/  @!P1 BRA `(.L_x_4936) ;  /* 0x000000b000b89947 */ /* 0x000fec0003800000 */
        /* <DEDUP_REMOVED lines=14> */
.L_x_4937:
[----:B------:R-:W-:Y:S01]  /*1cf0*/  ULEA UR21, UR36, UR43, 0x3 ;  /* 0x0000002b24157291 */ /* 0x000fe2000f8e183f */
[----:B------:R-:W-:-:S05]  /*1d00*/  IMAD.U32 R0, RZ, RZ, UR37 ;  /* 0x00000025ff007e24 */ /* 0x000fca000f8e00ff */
[----:B------:R-:W-:-:S04]  /*1d10*/  SHF.L.U32 R0, R0, 0x1f, RZ ;  /* 0x0000001f00007819 */ /* 0x000fc800000006ff */
[----:B------:R-:W0:Y:S02]  /*1d20*/  SYNCS.PHASECHK.TRANS64.TRYWAIT P1, [UR21+0x28c50], R0 ;  /* 0x028c5000ff0075a7 */ /* 0x000e240008020155 */
[----:B0-----:R-:W-:Y:S05]  /*1d30*/  @!P1 BRA `(.L_x_4938) ;  /* 0x0000013400349947 */ /* 0x001fea0003800000 */
.L_x_5157:
[----:B------:R-:W-:Y:S01]  /*1d40*/  BAR.SYNC.DEFER_BLOCKING 0xe, 0x100 ;  /* 0x0384000000007b1d */ /* 0x000fe20000010000 */
[----:B------:R-:W-:Y:S01]  /*1d50*/  UIADD3 UR4, UR43, 0x26800, URZ ;  /* 0x000268002b047890 */ /* 0x000fe2000fffe03f */
[----:B------:R-:W-:Y:S01]  /*1d60*/  VIADD R4, R4, 0xfffffffe ;  /* 0xfffffffe04047836 */ /* 0x000fe20000000000 */
[----:B------:R-:W-:Y:S01]  /*1d70*/  ULEA UR18, UR36, UR20, 0xc ;  /* 0x0000001424127291 */ /* 0x000fe2000f8e603f */
[----:B0-----:R-:W-:Y:S01]  /*1d80*/  IMAD.U32 R0, RZ, RZ, UR21 ;  /* 0x00000015ff007e24 */ /* 0x001fe2000f8e00ff */
[----:B------:R-:W-:Y:S01]  /*1d90*/  USHF.R.U32.HI UR4, URZ, 0x4, UR4 ;  /* 0x000000043f047899 */ /* 0x000fe20008011604 */
[----:B------:R-:W-:Y:S01]  /*1da0*/  UMOV UR19, 0x40000040 ;  /* 0x4000004000137882 */ /* 0x000fe20000000000 */
[----:B------:R-:W-:Y:S02]  /*1db0*/  UMOV UR17, 0x40000040 ;  /* 0x4000004000117882 */ /* 0x000fe40000000000 */
[----:B------:R-:W-:Y:S01]  /*1dc0*/  ULOP3.LUT UR4, UR4, 0x3fff, URZ, 0xc0, !UPT ;  /* 0x00003fff04047892 */ /* 0x000fe2000f8ec03f */
[----:B------:R-:W0:Y:S01]  /*1dd0*/  S2R R3, SR_TID.X ;  /* 0x0000000000037919 */ /* 0x000e220000002100 */
[----:B------:R-:W-:Y:S01]  /*1de0*/  UIADD3 UR6, UR18, 0x80, URZ ;  /* 0x0000008012067890 */ /* 0x000fe2000fffe03f */
[----:B------:R-:W-:Y:S01]  /*1df0*/  ISETP.GE.AND P1, PT, R4, R5, PT ;  /* 0x000000050400720c */ /* 0x000fe20003f26270 */
[----:B------:R-:W-:Y:S01]  /*1e00*/  ULOP3.LUT UR16, UR4, 0x10000, URZ, 0xfc, !UPT ;  /* 0x0001000004107892 */ /* 0x000fe2000f8efc3f */
[----:B------:R-:W-:Y:S01]  /*1e10*/  UMOV UR7, 0x40000040 ;  /* 0x4000004000077882 */ /* 0x000fe20000000000 */
[----:B------:R-:W-:-:S02]  /*1e20*/  UMOV UR5, 0x40000040 ;  /* 0x4000004000057882 */ /* 0x000fc40000000000 */
[----:B------:R-:W-:Y:S02]  /*1e30*/  UIADD3 UR4, UR16, 0x2, URZ ;  /* 0x0000000210047890 */ /* 0x000fe4000fffe03f */
[----:B------:R-:W-:Y:S02]  /*1e40*/  UIADD3 UR10, UR18, 0x100, URZ ;  /* 0x00000100120a7890 */ /* 0x000fe4000fffe03f */
[----:B------:R-:W-:Y:S01]  /*1e50*/  UIADD3 UR8, UR16, 0x4, URZ ;  /* 0x0000000410087890 */ /* 0x000fe2000fffe03f */
[----:B------:R-:W-:Y:S01]  /*1e60*/  UMOV UR11, 0x40000040 ;  /* 0x40000040000b7882 */ /* 0x000fe20000000000 */
[----:B------:R-:W-:Y:S01]  /*1e70*/  WARPGROUP.ARRIVE ;  /* 0x00000000000079c5 */ /* 0x000fe20000000000 */
[----:B------:R-:W-:Y:S01]  /*1e80*/  UMOV UR9, 0x40000040 ;  /* 0x4000004000097882 */ /* 0x000fe20000000000 */
[----:B------:R-:W-:Y:S02]  /*1e90*/  UIADD3 UR14, UR18, 0x180, URZ ;  /* 0x00000180120e7890 */ /* 0x000fe4000fffe03f */
[----:B------:R-:W-:-:S02]  /*1ea0*/  UIADD3 UR12, UR16, 0x6, URZ ;  /* 0x00000006100c7890 */ /* 0x000fc4000fffe03f */
[----:B------:R-:W-:Y:S01]  /*1eb0*/  HGMMA.64x256x16.F32 R24, gdesc[UR16].tnspB, RZ, !UPT, gsb0 ;  /* 0x43e00000101879f0 */ /* 0x000fe2000c0008ff */
[----:B------:R-:W-:Y:S01]  /*1ec0*/  UMOV UR15, 0x40000040 ;  /* 0x40000040000f7882 */ /* 0x000fe20000000000 */
        /* <DEDUP_REMOVED lines=20> */
.L_x_4944:
[----:B------:R-:W-:Y:S01]  /*2010*/  BAR.SYNC.DEFER_BLOCKING 0xe, 0x100 ;  /* 0x0384000000007b1d */ /* 0x000fe20000010000 */
[----:B------:R-:W-:Y:S01]  /*2020*/  IMAD.U32 R3, RZ, RZ, UR36 ;  /* 0x00000024ff037e24 */ /* 0x000fe2000f8e00ff */
[----:B------:R-:W-:Y:S01]  /*2030*/  UIADD3 UR36, UR36, 0x1, URZ ;  /* 0x0000000124247890 */ /* 0x000fe2000fffe03f */
[C---:B------:R-:W-:Y:S01]  /*2040*/  ISETP.GT.AND P3, PT, R4.reuse, R5, PT ;  /* 0x000000050400720c */ /* 0x040fe20003f64270 */
[----:B------:R-:W-:Y:S02]  /*2050*/  VIADD R4, R4, 0xffffffff ;  /* 0xffffffff04047836 */ /* 0x000fe40000000000 */
[----:B01----:R-:W-:Y:S01]  /*2060*/  IMAD R0, R3, 0x40, R16 ;  /* 0x0000004003007824 */ /* 0x003fe200078e0210 */
        /* <DEDUP_REMOVED lines=137> */
.L_x_4940:
[----:B------:R-:W-:Y:S01]  /*2900*/  ULEA UR21, UR36, UR43, 0x3 ;  /* 0x0000002b24157291 */ /* 0x000fe2000f8e183f */
[----:B------:R-:W-:-:S05]  /*2910*/  IMAD.U32 R0, RZ, RZ, UR37 ;  /* 0x00000025ff007e24 */ /* 0x000fca000f8e00ff */
[----:B------:R-:W-:-:S04]  /*2920*/  SHF.L.U32 R0, R0, 0x1f, RZ ;  /* 0x0000001f00007819 */ /* 0x000fc800000006ff */
[----:B------:R0:W1:Y:S01]  /*2930*/  SYNCS.PHASECHK.TRANS64.TRYWAIT P1, [UR21+0x28c50], R0 ;  /* 0x028c5000ff0075a7 */ /* 0x0000620008020155 */
[----:B------:R-:W-:Y:S05]  /*2940*/  @!P0 BRA `(.L_x_4941) ;  /* 0x0000000000048947 */ /* 0x000fea0003800000 */
[----:B------:R-:W-:Y:S01]  /*2950*/  BPT.TRAP 0x1 ;  /* 0x000000040000795c */ /* 0x000fe20000300000 */
.L_x_4941:
[----:B-1----:R-:W-:Y:S05]  /*2960*/  @P1 BRA `(.L_x_4942) ;  /* 0x0000000000081947 */ /* 0x002fea0003800000 */
[----:B------:R-:W1:Y:S02]  /*2970*/  SYNCS.PHASECHK.TRANS64.TRYWAIT P1, [UR21+0x28c50], R0 ;  /* 0x028c5000ff0075a7 */ /* 0x000e640008020155 */
[----:B-1----:R-:W-:Y:S05]  /*2980*/  @!P1 BRA `(.L_x_4943) ;  /* 0x0000012800389947 */ /* 0x002fea0003800000 */
.L_x_4942:
[----:B------:R-:W-:Y:S01]  /*2990*/  ULEA UR18, UR36, UR20, 0xc ;  /* 0x0000001424127291 */ /* 0x000fe2000f8e603f */
[----:B------:R-:W-:Y:S01]  /*29a0*/  WARPGROUP.ARRIVE ;  /* 0x00000000000079c5 */ /* 0x000fe20000000000 */
[----:B------:R-:W-:Y:S01]  /*29b0*/  UMOV UR19, 0x40000040 ;  /* 0x4000004000137882 */ /* 0x000fe20000000000 */
[----:B------:R-:W-:Y:S01]  /*29c0*/  UMOV UR7, 0x40000040 ;  /* 0x4000004000077882 */ /* 0x000fe20000000000 */
[----:B------:R-:W-:Y:S01]  /*29d0*/  UIADD3 UR6, UR18, 0x80, URZ ;  /* 0x0000008012067890 */ /* 0x000fe2000fffe03f */
[----:B01----:R-:W-:Y:S01]  /*29e0*/  IMAD.U32 R0, RZ, RZ, UR21 ;  /* 0x00000015ff007e24 */ /* 0x003fe2000f8e00ff */
[----:B------:R-:W-:Y:S01]  /*29f0*/  UIADD3 UR10, UR18, 0x100, URZ ;  /* 0x00000100120a7890 */ /* 0x000fe2000fffe03f */
[----:B------:R-:W-:Y:S02]  /*2a00*/  UMOV UR11, 0x40000040 ;  /* 0x40000040000b7882 */ /* 0x000fe40000000000 */
[----:B------:R-:W-:Y:S01]  /*2a10*/  HGMMA.64x256x16.F32 R24, gdesc[UR16].tnspB, R24, gsb0 ;  /* 0x43e00000101879f0 */ /* 0x000fe20008000818 */
[----:B------:R-:W-:Y:S01]  /*2a20*/  UIADD3 UR14, UR18, 0x180, URZ ;  /* 0x00000180120e7890 */ /* 0x000fe2000fffe03f */
[----:B------:R-:W-:Y:S01]  /*2a30*/  @!P2 VIADD R0, R0, 0x28c60 ;  /* 0x00028c600000a836 */ /* 0x000fe20000000000 */
[----:B------:R-:W-:-:S04]  /*2a40*/  UMOV UR15, 0x40000040 ;  /* 0x40000040000f7882 */ /* 0x000fc80000000000 */
[----:B------:R-:W-:Y:S01]  /*2a50*/  @!P2 PRMT R0, RZ, 0x654, R0 ;  /* 0x00000654ff00a816 */ /* 0x000fe20000000000 */
        /* <DEDUP_REMOVED lines=16> */
.L_x_4939:
        /* <DEDUP_REMOVED lines=140> */
[----:B------:R-:W-:-:S02]  /*3420*/  IMAD.MOV.U32 R0, RZ, RZ, RZ ;  /* 0x000000ffff007224 */ /* 0x000fc400078e00ff */
[----:B------:R-:W-:Y:S01]  /*3430*/  IMAD.MOV.U32 R3, RZ, RZ, RZ ;  /* 0x000000ffff037224 */ /* 0x000fe200078e00ff */
[----:B------:R-:W-:Y:S06]  /*3440*/  BAR.ARV 0xf, 0x100 ;  /* 0x03c4000000007b1d */ /* 0x000fec0000002000 */
[----:B------:R-:W-:Y:S05]  /*3450*/  BRA `(.L_x_4936) ;  /* 0x0000009800a47947 */ /* 0x000fea0003800000 */
.L_x_4929:
[----:B------:R-:W-:Y:S01]  /*3460*/  ULDC UR4, c[0x0][0x448] ;  /* 0x0001120000047ab9 */ /* 0x000fe20000000800 */
[----:B------:R-:W-:Y:S02]  /*3470*/  UIADD3 UR7, UR40, 0x3f, URZ ;  /* 0x0000003f28077890 */ /* 0x000fe4000fffe03f */
[----:B------:R-:W-:Y:S01]  /*3480*/  UISETP.NE.AND UP0, UPT, UR4, 0x1, UPT ;  /* 0x000000010400788c */ /* 0x000fe2000bf05270 */
[----:B------:R-:W-:Y:S02]  /*3490*/  ULDC UR11, c[0x0][0x288] ;  /* 0x0000a200000b7ab9 */ /* 0x000fe40000000800 */
[----:B------:R-:W-:Y:S01]  /*34a0*/  ULDC.64 UR4, c[0x0][0x9e0] ;  /* 0x0002780000047ab9 */ /* 0x000fe20000000a00 */
[----:B------:R-:W-:Y:S02]  /*34b0*/  UIADD3 UR10, -UR11, 0x1, URZ ;  /* 0x000000010b0a7890 */ /* 0x000fe4000fffe13f */
[----:B------:R-:W-:Y:S02]  /*34c0*/  UISETP.GE.AND UP1, UPT, UR5, 0x1, UPT ;  /* 0x000000010500788c */ /* 0x000fe4000bf26270 */
[----:B------:R-:W-:-:S03]  /*34d0*/  UIMAD UR10, UR49, UR6, UR10 ;  /* 0x00000006310a72a4 */ /* 0x000fc6000f8e020a */
[----:B------:R-:W-:Y:S01]  /*34e0*/  @UP0 ULDC UR8, c[0x0][0x44c] ;  /* 0x0001130000080ab9 */ /* 0x000fe20000000800 */
[----:B------:R-:W-:Y:S01]  /*34f0*/  PLOP3.LUT P1, PT, PT, PT, UP1, 0x80, 0x0 ;  /* 0x000000000000781c */ /* 0x000fe20003f2f018 */
[----:B------:R-:W-:Y:S01]  /*3500*/  UIMAD.WIDE.U32 UR8, UR7, UR8, URZ ;  /* 0x00000008070872a5 */ /* 0x000fe2000f8e003f */
[----:B------:R-:W-:-:S03]  /*3510*/  @UP0 ULDC UR12, c[0x0][0x450] ;  /* 0x00011400000c0ab9 */ /* 0x000fc60000000800 */
[----:B------:R-:W-:-:S04]  /*3520*/  @UP0 USHF.R.U32.HI UR7, URZ, UR12, UR9 ;  /* 0x0000000c3f070299 */ /* 0x000fc80008011609 */
[----:B------:R-:W-:-:S04]  /*3530*/  UIADD3 UR8, UR10, UR7, URZ ;  /* 0x000000070a087290 */ /* 0x000fc8000fffe03f */
        /* <DEDUP_REMOVED lines=12> */
.L_x_4946:
[----:B------:R-:W-:-:S11]  /*3600*/  UISETP.NE.AND UP1, UPT, UR5, 0x1, UPT ;  /* 0x000000010500788c */ /* 0x000fd6000bf25270 */
[----:B------:R-:W-:Y:S02]  /*3610*/  @UP1 ULDC.64 UR12, c[0x0][0x9e8] ;  /* 0x00027a00000c1ab9 */ /* 0x000fe40000000a00 */
[----:B------:R-:W-:-:S04]  /*3620*/  UIMAD.WIDE.U32 UR8, UR7, UR12, URZ ;  /* 0x0000000c070872a5 */ /* 0x000fc8000f8e003f */
[----:B------:R-:W-:-:S12]  /*3630*/  @UP1 USHF.R.U32.HI UR7, URZ, UR13, UR9 ;  /* 0x0000000d3f071299 */ /* 0x000fd80008011609 */
.L_x_4947:
[----:B------:R-:W-:-:S04]  /*3640*/  UIMAD UR7, UR7, UR5, UR5 ;  /* 0x00000005070772a4 */ /* 0x000fc8000f8e0205 */
[----:B------:R-:W-:-:S04]  /*3650*/  UISETP.LT.AND UP1, UPT, UR4, UR7, UPT ;  /* 0x000000070400728c */ /* 0x000fc8000bf21270 */
[----:B------:R-:W-:-:S12]  /*3660*/  USEL UR4, UR4, UR7, UP1 ;  /* 0x0000000704047287 */ /* 0x000fd80008800000 */
.L_x_4945:
[----:B------:R-:W-:Y:S01]  /*3670*/  UIADD3 UR4, UR4, 0x3f, URZ ;  /* 0x0000003f04047890 */ /* 0x000fe2000fffe03f */
[----:B------:R-:W-:Y:S01]  /*3680*/  @UP0 ULDC UR8, c[0x0][0x44c] ;  /* 0x0001130000080ab9 */ /* 0x000fe20000000800 */
[----:B------:R-:W-:Y:S02]  /*3690*/  @UP0 ULDC UR12, c[0x0][0x450] ;  /* 0x00011400000c0ab9 */ /* 0x000fe40000000800 */
[----:B------:R-:W-:Y:S02]  /*36a0*/  USHF.R.S32.HI UR7, URZ, 0x1f, UR4 ;  /* 0x0000001f3f077899 */ /* 0x000fe40008011404 */
[----:B------:R-:W-:Y:S02]  /*36b0*/  UIMAD.WIDE.U32 UR8, UR40, UR8, URZ ;  /* 0x00000008280872a5 */ /* 0x000fe4000f8e003f */
[----:B------:R-:W-:Y:S01]  /*36c0*/  UMOV UR10, UR40 ;  /* 0x00000028000a7c82 */ /* 0x000fe20008000000 */
[----:B------:R-:W-:Y:S02]  /*36d0*/  ULEA.HI UR7, UR7, UR4, URZ, 0x6 ;  /* 0x0000000407077291 */ /* 0x000fe4000f8f303f */
[----:B------:R-:W-:-:S02]  /*36e0*/  UIMAD UR4, UR49, UR6, -UR11 ;  /* 0x00000006310472a4 */ /* 0x000fc4000f8e0a0b */
[----:B------:R-:W-:Y:S02]  /*36f0*/  @UP0 USHF.R.U32.HI UR10, URZ, UR12, UR9 ;  /* 0x0000000c3f0a0299 */ /* 0x000fe40008011609 */
[----:B------:R-:W-:Y:S02]  /*3700*/  USHF.R.S32.HI UR7, URZ, 0x6, UR7 ;  /* 0x000000063f077899 */ /* 0x000fe40008011407 */
[----:B------:R-:W-:Y:S01]  /*3710*/  UIADD3 UR4, UR4, UR10, URZ ;  /* 0x0000000a04047290 */ /* 0x000fe2000fffe03f */
[----:B------:R-:W-:Y:S01]  /*3720*/  ULDC UR6, c[0x0][0x9dc] ;  /* 0x0002770000067ab9 */ /* 0x000fe20000000800 */
[----:B------:R-:W-:Y:S02]  /*3730*/  UISETP.LT.AND UP0, UPT, UR50, UR7, UPT ;  /* 0x000000073200728c */ /* 0x000fe4000bf01270 */
[----:B------:R-:W-:Y:S02]  /*3740*/  UIADD3 UR6, UR4, -UR6, URZ ;  /* 0x8000000604067290 */ /* 0x000fe4000fffe03f */
[----:B------:R-:W-:-:S04]  /*3750*/  USEL UR50, UR50, UR7, UP0 ;  /* 0x0000000732327287 */ /* 0x000fc80008000000 */
[----:B------:R-:W-:Y:S01]  /*3760*/  IMAD.U32 R3, RZ, RZ, UR6 ;  /* 0x00000006ff037e24 */ /* 0x000fe2000f8e00ff */
[----:B------:R-:W-:Y:S07]  /*3770*/  @!P1 BRA `(.L_x_4948) ;  /* 0x0000000000409947 */ /* 0x000fee0003800000 */
        /* <DEDUP_REMOVED lines=10> */
.L_x_4949:
[----:B------:R-:W-:-:S11]  /*3820*/  UISETP.NE.AND UP0, UPT, UR5, 0x1, UPT ;  /* 0x000000010500788c */ /* 0x000fd6000bf05270 */
[----:B------:R-:W-:Y:S02]  /*3830*/  @UP0 ULDC.64 UR8, c[0x0][0x9e8] ;  /* 0x00027a0000080ab9 */ /* 0x000fe40000000a00 */
[----:B------:R-:W-:-:S04]  /*3840*/  UIMAD.WIDE.U32 UR6, UR4, UR8, URZ ;  /* 0x00000008040672a5 */ /* 0x000fc8000f8e003f */
[----:B------:R-:W-:-:S12]  /*3850*/  @UP0 USHF.R.U32.HI UR4, URZ, UR9, UR7 ;  /* 0x000000093f040299 */ /* 0x000fd80008011607 */
.L_x_4950:
[----:B------:R-:W-:-:S06]  /*3860*/  UIMAD UR4, UR4, UR5, URZ ;  /* 0x00000005040472a4 */ /* 0x000fcc000f8e023f */
[----:B------:R-:W-:-:S07]  /*3870*/  VIMNMX R3, R3, UR4, !PT ;  /* 0x0000000403037c48 */ /* 0x000fce000ffe0100 */
.L_x_4948:
        /* <DEDUP_REMOVED lines=16> */
[----:B------:R-:W-:Y:S02]  /*3980*/  ISETP.LT.AND P1, PT, R186, UR50, PT ;  /* 0x00000032ba007c0c */ /* 0x000fe4000bf21270 */
        /* <DEDUP_REMOVED lines=68> */
[----:B------:R-:W-:-:S04]  /*3dd0*/  ULOP3.LUT UR5, UR5, 0x3fff, URZ, 0xc0, !UPT ;  /* 0x00003fff05057892 */ /* 0x000fc8000f8ec03f */
[----:B------:R-:W-:-:S04]  /*3de0*/  ULOP3.LUT UR48, UR5, 0x2000000, URZ, 0xfc, !UPT ;  /* 0x0200000005307892 */ /* 0x000fc8000f8efc3f */
        /* <DEDUP_REMOVED lines=17> */
.L_x_4951:
        /* <DEDUP_REMOVED lines=9> */
.L_x_5158:
[----:B------:R-:W-:Y:S05]  /*3f90*/  @!P3 BRA `(.L_x_4953) ;  /* 0x000000000004b947 */ /* 0x000fea0003800000 */
[----:B------:R-:W-:Y:S01]  /*3fa0*/  BPT.TRAP 0x1 ;  /* 0x000000040000795c */ /* 0x000fe20000300000 */
.L_x_4953:
[----:B------:R-:W-:Y:S02]  /*3fb0*/  IMAD.U32 R7, RZ, RZ, UR36 ;  /* 0x00000024ff077e24 */ /* 0x000fe4000f8e00ff */
[----:B------:R-:W-:-:S03]  /*3fc0*/  IMAD.U32 R10, RZ, RZ, UR37 ;  /* 0x00000025ff0a7e24 */ /* 0x000fc6000f8e00ff */
[----:B------:R-:W-:Y:S02]  /*3fd0*/  LEA R7, R7, UR43, 0x3 ;  /* 0x0000002b07077c11 */ /* 0x000fe4000f8e18ff */
[----:B------:R-:W-:-:S04]  /*3fe0*/  SHF.L.U32 R10, R10, 0x1f, RZ ;  /* 0x0000001f0a0a7819 */ /* 0x000fc800000006ff */
[----:B------:R1:W2:Y:S01]  /*3ff0*/  SYNCS.PHASECHK.TRANS64.TRYWAIT P0, [R7+URZ+0x28c30], R10 ;  /* 0x028c300a070075a7 */ /* 0x0002a2000800017f */
[----:B------:R-:W-:Y:S05]  /*4000*/  @!P3 BRA `(.L_x_4954) ;  /* 0x000000000004b947 */ /* 0x000fea0003800000 */
[----:B------:R-:W-:Y:S01]  /*4010*/  BPT.TRAP 0x1 ;  /* 0x000000040000795c */ /* 0x000fe20000300000 */
.L_x_4954:
[----:B--2---:R-:W-:Y:S05]  /*4020*/  @P0 BRA `(.L_x_4955) ;  /* 0x0000000000080947 */ /* 0x004fea0003800000 */
[----:B------:R-:W2:Y:S02]  /*4030*/  SYNCS.PHASECHK.TRANS64.TRYWAIT P0, [R7+URZ+0x28c30], R10 ;  /* 0x028c300a070075a7 */ /* 0x000ea4000800017f */
[----:B--2---:R-:W-:Y:S05]  /*4040*/  @!P0 BRA `(.L_x_4956) ;  /* 0x0000011000b88947 */ /* 0x004fea0003800000 */
.L_x_4955:
        /* <DEDUP_REMOVED lines=15> */
[----:B------:R-:W0:Y:S01]  /*4140*/  LDC R3, c[0x0][0x448] ;  /* 0x00011200ff037b82 */ /* 0x000e220000000800 */
[----:B------:R-:W-:Y:S01]  /*4150*/  UMOV UR7, 0x40000040 ;  /* 0x4000004000077882 */ /* 0x000fe20000000000 */
[----:B------:R-:W-:Y:S01]  /*4160*/  UMOV UR5, 0x40000040 ;  /* 0x4000004000057882 */ /* 0x000fe20000000000 */
[----:B------:R-:W-:Y:S01]  /*4170*/  ULOP3.LUT UR4, UR4, 0x3fff, URZ, 0xc0, !UPT ;  /* 0x00003fff04047892 */ /* 0x000fe2000f8ec03f */
[----:B------:R-:W-:Y:S01]  /*4180*/  UMOV UR11, 0x40000040 ;  /* 0x40000040000b7882 */ /* 0x000fe20000000000 */
[----:B------:R-:W-:-:S02]  /*4190*/  UMOV UR9, 0x40000040 ;  /* 0x4000004000097882 */ /* 0x000fc40000000000 */
[----:B------:R-:W-:Y:S01]  /*41a0*/  ULEA UR18, UR36, UR18, 0x9 ;  /* 0x0000001224127291 */ /* 0x000fe2000f8e483f */
[----:B------:R-:W3:Y:S01]  /*41b0*/  LDC.64 R8, c[0x0][0x9e0] ;  /* 0x00027800ff087b82 */ /* 0x000ee20000000a00 */
        /* <DEDUP_REMOVED lines=10> */
[----:B0-----:R-:W-:Y:S01]  /*4260*/  ISETP.NE.AND P5, PT, R3, 0x1, PT ;  /* 0x000000010300780c */ /* 0x001fe20003fa5270 */
[----:B------:R-:W-:Y:S01]  /*4270*/  VIADD R3, R185, UR40 ;  /* 0x00000028b9037c36 */ /* 0x000fe20008000000 */
[----:B------:R-:W-:Y:S01]  /*4280*/  ULEA UR18, UR50, 0xffffffc0, 0x6 ;  /* 0xffffffc032127891 */ /* 0x000fe2000f8e303f */
[----:B---3--:R-:W-:-:S10]  /*4290*/  ISETP.GE.AND P6, PT, R9, 0x1, PT ;  /* 0x000000010900780c */ /* 0x008fd40003fc6270 */
[----:B------:R-:W0:Y:S08]  /*42a0*/  @P5 LDC R4, c[0x0][0x44c] ;  /* 0x00011300ff045b82 */ /* 0x000e300000000800 */
[----:B------:R-:W3:Y:S01]  /*42b0*/  @P5 LDC R6, c[0x0][0x450] ;  /* 0x00011400ff065b82 */ /* 0x000ee20000000800 */
[----:B0-----:R-:W-:-:S04]  /*42c0*/  @P5 IMAD.HI.U32 R5, R3, R4, RZ ;  /* 0x0000000403055227 */ /* 0x001fc800078e00ff */
[----:B------:R-:W-:Y:S02]  /*42d0*/  IMAD.MOV.U32 R4, RZ, RZ, R3 ;  /* 0x000000ffff047224 */ /* 0x000fe400078e0003 */
[----:B------:R-:W-:Y:S01]  /*42e0*/  @!P4 VIADD R3, R7, 0x28c40 ;  /* 0x00028c400703c836 */ /* 0x000fe20000000000 */
[----:B---3--:R-:W-:-:S04]  /*42f0*/  @P5 SHF.R.U32.HI R4, RZ, R6, R5 ;  /* 0x00000006ff045219 */ /* 0x008fc80000011605 */
[----:B------:R-:W-:Y:S01]  /*4300*/  @!P4 PRMT R3, RZ, 0x654, R3 ;  /* 0x00000654ff03c816 */ /* 0x000fe20000000003 */
[----:B------:R-:W0:Y:S01]  /*4310*/  SHFL.IDX PT, R12, R4, RZ, 0x1c1f ;  /* 0x001c1fff040c7589 */ /* 0x000e2200000e0000 */
[----:B------:R-:W-:Y:S02]  /*4320*/  WARPGROUP.DEPBAR.LE gsb0, 0x0 ;  /* 0x00008000000079c5 */ /* 0x000fe40000010000 */
[----:B------:R-:W-:-:S06]  /*4330*/  WARPGROUP.ARRIVE ;  /* 0x00000000000079c5 */ /* 0x000fcc0000000000 */
[----:B------:R-:W-:Y:S01]  /*4340*/  HGMMA.64x64x16.F32 R24, gdesc[UR4], R24, gsb0 ;  /* 0x00e00000041879f0 */ /* 0x000fe20008000818 */
[----:B------:R-:W-:Y:S02]  /*4350*/  UMOV UR6, 0xffffffc0 ;  /* 0xffffffc000067882 */ /* 0x000fe40000000000 */
[----:B------:R-:W-:Y:S01]  /*4360*/  UIMAD UR6, UR50, UR6, 0x41 ;  /* 0x00000041320674a4 */ /* 0x000fe2000f8e0206 */
[----:B------:R-:W-:Y:S02]  /*4370*/  WARPGROUP.DEPBAR.LE gsb0, 0x0 ;  /* 0x00008000000079c5 */ /* 0x000fe40000010000 */
[----:B------:R-:W-:-:S06]  /*4380*/  WARPGROUP.ARRIVE ;  /* 0x00000000000079c5 */ /* 0x000fcc0000000000 */
[----:B------:R-:W-:Y:S01]  /*4390*/  HGMMA.64x64x16.F32 R24, gdesc[UR8], R24, gsb0 ;  /* 0x00e00000081879f0 */ /* 0x000fe20008000818 */
[----:B------:R-:W-:Y:S02]  /*43a0*/  ULDC UR11, c[0x0][0x2f0] ;  /* 0x0000bc00000b7ab9 */ /* 0x000fe40000000800 */
[----:B------:R-:W-:Y:S02]  /*43b0*/  UIMAD UR10, UR49, UR11, UR6 ;  /* 0x0000000b310a72a4 */ /* 0x000fe4000f8e0206 */
[----:B------:R-:W-:Y:S02]  /*43c0*/  UIMAD UR7, UR49, UR11, -UR18 ;  /* 0x0000000b310772a4 */ /* 0x000fe4000f8e0a12 */
[----:B------:R-:W-:-:S04]  /*43d0*/  UIADD3 UR6, UR6, -0x1, URZ ;  /* 0xffffffff06067890 */ /* 0x000fc8000fffe03f */
[----:B------:R-:W-:Y:S01]  /*43e0*/  IADD3 R11, -R2, UR7, RZ ;  /* 0x00000007020b7c10 */ /* 0x000fe2000fffe1ff */
[----:B------:R-:W-:Y:S02]  /*43f0*/  WARPGROUP.DEPBAR.LE gsb0, 0x0 ;  /* 0x00008000000079c5 */ /* 0x000fe40000010000 */
[----:B------:R-:W-:-:S06]  /*4400*/  WARPGROUP.ARRIVE ;  /* 0x00000000000079c5 */ /* 0x000fcc0000000000 */
[----:B------:R-:W-:Y:S01]  /*4410*/  HGMMA.64x64x16.F32 R24, gdesc[UR12], R24, gsb0 ;  /* 0x00e000000c1879f0 */ /* 0x000fe20008000818 */
[----:B------:R-:W-:Y:S01]  /*4420*/  ULDC UR14, c[0x0][0x288] ;  /* 0x0000a200000e7ab9 */ /* 0x000fe20000000800 */
[----:B------:R-:W-:Y:S01]  /*4430*/  ULDC UR15, c[0x0][0x9dc] ;  /* 0x00027700000f7ab9 */ /* 0x000fe20000000800 */
[----:B------:R-:W-:Y:S02]  /*4440*/  WARPGROUP.DEPBAR.LE gsb0, 0x0 ;  /* 0x00008000000079c5 */ /* 0x000fe40000010000 */
[----:B------:R3:W-:Y:S02]  /*4450*/  @!P4 SYNCS.ARRIVE.TRANS64.RED.A1T0 RZ, [R3+URZ], RZ ;  /* 0x000000ff03ffc9a7 */ /* 0x0007e4000810043f */
[----:B---3--:R-:W-:Y:S01]  /*4460*/  IMAD.U32 R3, RZ, RZ, UR10 ;  /* 0x0000000aff037e24 */ /* 0x008fe2000f8e00ff */
[----:B------:R-:W-:-:S04]  /*4470*/  ULOP3.LUT UR10, URZ, UR15, URZ, 0x33, !UPT ;  /* 0x0000000f3f0a7292 */ /* 0x000fc8000f8e333f */
[----:B------:R-:W-:-:S05]  /*4480*/  IADD3 R3, R3, -UR14, -R2 ;  /* 0x8000000e03037c10 */ /* 0x000fca000fffe802 */
[C---:B------:R-:W-:Y:S02]  /*4490*/  IMAD.IADD R14, R3.reuse, 0x1, R8 ;  /* 0x00000001030e7824 */ /* 0x040fe400078e0208 */
[----:B------:R-:W-:-:S03]  /*44a0*/  VIADD R13, R3, UR10 ;  /* 0x0000000a030d7c36 */ /* 0x000fc60008000000 */
[----:B0-----:R-:W-:Y:S01]  /*44b0*/  VIADDMNMX R6, R12, R14, R11, PT ;  /* 0x0000000e0c067246 */ /* 0x001fe2000380010b */
[----:B------:R-:W-:Y:S01]  /*44c0*/  IMAD.IADD R3, R13, 0x1, R12 ;  /* 0x000000010d037824 */ /* 0x000fe200078e020c */
[----:B------:R-:W-:Y:S06]  /*44d0*/  @!P6 BRA `(.L_x_4957) ;  /* 0x000000000058e947 */ /* 0x000fec0003800000 */
[----:B------:R-:W-:Y:S01]  /*44e0*/  IMAD.U32 R5, RZ, RZ, UR49 ;  /* 0x00000031ff057e24 */ /* 0x000fe2000f8e00ff */
[----:B------:R-:W-:Y:S03]  /*44f0*/  BSSY B0, `(.L_x_4958) ;  /* 0x0000010000007945 */ /* 0x000fe60003800000 */
[----:B------:R-:W-:-:S04]  /*4500*/  IMAD R5, R5, UR11, R12 ;  /* 0x0000000b05057c24 */ /* 0x000fc8000f8e020c */
[----:B------:R-:W-:-:S05]  /*4510*/  VIADD R5, R5, -UR14 ;  /* 0x8000000e05057c36 */ /* 0x000fca0008000000 */
        /* <DEDUP_REMOVED lines=9> */
.L_x_4959:
[----:B------:R-:W-:-:S13]  /*45b0*/  ISETP.NE.AND P0, PT, R9, 0x1, PT ;  /* 0x000000010900780c */ /* 0x000fda0003f05270 */
[----:B------:R-:W0:Y:S02]  /*45c0*/  @P0 LDC.64 R20, c[0x0][0x9e8] ;  /* 0x00027a00ff140b82 */ /* 0x000e240000000a00 */
[----:B0-----:R-:W-:-:S05]  /*45d0*/  @P0 IMAD.HI.U32 R12, R5, R20, RZ ;  /* 0x00000014050c0227 */ /* 0x001fca00078e00ff */
[----:B------:R-:W-:-:S07]  /*45e0*/  @P0 SHF.R.U32.HI R5, RZ, R21, R12 ;  /* 0x00000015ff050219 */ /* 0x000fce000001160c */
.L_x_4960:
[----:B------:R-:W-:Y:S05]  /*45f0*/  BSYNC B0 ;  /* 0x0000000000007941 */ /* 0x000fea0003800000 */
.L_x_4958:
[----:B------:R-:W-:-:S04]  /*4600*/  IMAD R5, R5, R9, -UR18 ;  /* 0x8000001205057e24 */ /* 0x000fc8000f8e0209 */
[----:B------:R-:W-:-:S05]  /*4610*/  IMAD.IADD R12, R5, 0x1, -R2 ;  /* 0x00000001050c7824 */ /* 0x000fca00078e0a02 */
[----:B------:R-:W-:Y:S02]  /*4620*/  VIMNMX R3, R3, R12, !PT ;  /* 0x0000000c03037248 */ /* 0x000fe40007fe0100 */
[----:B------:R-:W-:-:S07]  /*4630*/  VIADDMNMX R6, R12, R9, R6, PT ;  /* 0x000000090c067246 */ /* 0x000fce0003800106 */
.L_x_4957:
[----:B------:R-:W-:Y:S01]  /*4640*/  UISETP.GE.AND UP0, UPT, UR6, 0x1, UPT ;  /* 0x000000010600788c */ /* 0x000fe2000bf06270 */
[----:B------:R-:W0:Y:S01]  /*4650*/  SHFL.IDX PT, R12, R4, 0x1, 0x1c1f ;  /* 0x003c1f00040c7f89 */ /* 0x000e2200000e0000 */
[----:B------:R-:W-:Y:S02]  /*4660*/  UISETP.GE.AND UP1, UPT, UR6, 0x2, UPT ;  /* 0x000000020600788c */ /* 0x000fe4000bf26270 */
[----:B------:R-:W-:Y:S02]  /*4670*/  UP2UR UR10, UPR, URZ, 0x1 ;  /* 0x000000013f0a7883 */ /* 0x000fe40008000000 */
[----:B------:R-:W-:Y:S01]  /*4680*/  PLOP3.LUT P1, PT, PT, PT, UP0, 0x40, 0x0 ;  /* 0x000000000000781c */ /* 0x000fe20003f2e808 */
[----:B------:R-:W-:Y:S01]  /*4690*/  UISETP.GE.AND UP0, UPT, UR6, 0xa, UPT ;  /* 0x0000000a0600788c */ /* 0x000fe2000bf06270 */
[----:B------:R-:W-:Y:S01]  /*46a0*/  PLOP3.LUT P0, PT, PT, PT, UP1, 0x40, 0x0 ;  /* 0x000000000000781c */ /* 0x000fe20003f0e818 */
[----:B------:R-:W-:Y:S01]  /*46b0*/  UISETP.GE.AND UP3, UPT, UR6, 0x9, UPT ;  /* 0x000000090600788c */ /* 0x000fe2000bf66270 */
[C---:B------:R-:W-:Y:S01]  /*46c0*/  ISETP.GT.AND P1, PT, R3.reuse, RZ, P1 ;  /* 0x000000ff0300720c */ /* 0x040fe20000f24270 */
[----:B------:R-:W-:Y:S01]  /*46d0*/  UISETP.GE.AND UP2, UPT, UR6, 0x11, UPT ;  /* 0x000000110600788c */ /* 0x000fe2000bf46270 */
[C---:B------:R-:W-:Y:S01]  /*46e0*/  ISETP.GT.AND P0, PT, R3.reuse, 0x1, P0 ;  /* 0x000000010300780c */ /* 0x040fe20000704270 */
[----:B------:R-:W-:Y:S01]  /*46f0*/  UP2UR UR22, UPR, URZ, 0x1 ;  /* 0x000000013f167883 */ /* 0x000fe20008000000 */
[----:B------:R-:W-:Y:S01]  /*4700*/  ISETP.LT.OR P1, PT, R6, 0x1, P1 ;  /* 0x000000010600780c */ /* 0x000fe20000f21670 */
[----:B------:R-:W-:Y:S01]  /*4710*/  UP2UR UR7, UPR, URZ, 0x2 ;  /* 0x000000023f077883 */ /* 0x000fe20008000000 */
[----:B------:R-:W-:Y:S01]  /*4720*/  PLOP3.LUT P2, PT, PT, PT, UP3, 0x40, 0x0 ;  /* 0x000000000000781c */ /* 0x000fe20003f4e838 */
[----:B------:R-:W-:Y:S01]  /*4730*/  UISETP.GE.AND UP1, UPT, UR6, 0x12, UPT ;  /* 0x000000120600788c */ /* 0x000fe2000bf26270 */
[----:B------:R-:W-:Y:S01]  /*4740*/  FSEL R15, R24, -INF , !P1 ;  /* 0xff800000180f7808 */ /* 0x000fe20004800000 */
[----:B------:R-:W-:Y:S01]  /*4750*/  UP2UR UR21, UPR, URZ, 0x8 ;  /* 0x000000083f157883 */ /* 0x000fe20008000000 */
[----:B------:R-:W-:Y:S01]  /*4760*/  PLOP3.LUT P1, PT, PT, PT, UP0, 0x40, 0x0 ;  /* 0x000000000000781c */ /* 0x000fe20003f2e808 */
[----:B------:R-:W-:Y:S01]  /*4770*/  UISETP.GE.AND UP0, UPT, UR6, 0x19, UPT ;  /* 0x000000190600788c */ /* 0x000fe2000bf06270 */
[C---:B------:R-:W-:Y:S01]  /*4780*/  ISETP.LT.OR P0, PT, R6.reuse, 0x2, P0 ;  /* 0x000000020600780c */ /* 0x040fe20000701670 */
[----:B------:R-:W-:Y:S01]  /*4790*/  UP2UR UR23, UPR, URZ, 0x4 ;  /* 0x000000043f177883 */ /* 0x000fe20008000000 */
[C---:B------:R-:W-:Y:S01]  /*47a0*/  ISETP.GT.AND P1, PT, R3.reuse, 0x9, P1 ;  /* 0x000000090300780c */ /* 0x040fe20000f24270 */
[----:B------:R-:W-:Y:S01]  /*47b0*/  UP2UR UR25, UPR, URZ, 0x1 ;  /* 0x000000013f197883 */ /* 0x000fe20008000000 */
[----:B------:R-:W-:Y:S01]  /*47c0*/  ISETP.GT.AND P2, PT, R3, 0x8, P2 ;  /* 0x000000080300780c */ /* 0x000fe20001744270 */
[----:B------:R-:W-:Y:S01]  /*47d0*/  UP2UR UR24, UPR, URZ, 0x2 ;  /* 0x000000023f187883 */ /* 0x000fe20008000000 */
[----:B------:R-:W-:Y:S01]  /*47e0*/  FSEL R25, R25, -INF , !P0 ;  /* 0xff80000019197808 */ /* 0x000fe20004000000 */
[----:B------:R-:W-:Y:S01]  /*47f0*/  UISETP.GE.AND UP3, UPT, UR6, 0x31, UPT ;  /* 0x000000310600788c */ /* 0x000fe2000bf66270 */
[----:B------:R-:W-:Y:S01]  /*4800*/  PLOP3.LUT P0, PT, PT, PT, UP2, 0x40, 0x0 ;  /* 0x000000000000781c */ /* 0x000fe20003f0e828 */
[----:B------:R-:W-:Y:S01]  /*4810*/  UISETP.GE.AND UP2, UPT, UR6, 0x2a, UPT ;  /* 0x0000002a0600788c */ /* 0x000fe2000bf46270 */
[C---:B------:R-:W-:Y:S01]  /*4820*/  ISETP.LT.OR P1, PT, R6.reuse, 0xa, P1 ;  /* 0x0000000a0600780c */ /* 0x040fe20000f21670 */
[----:B------:R-:W-:Y:S01]  /*4830*/  UISETP.GE.AND UP4, UPT, UR6, 0x32, UPT ;  /* 0x000000320600788c */ /* 0x000fe2000bf86270 */
[----:B------:R-:W-:Y:S01]  /*4840*/  ISETP.LT.OR P2, PT, R6, 0x9, P2 ;  /* 0x000000090600780c */ /* 0x000fe20001741670 */
[----:B------:R-:W-:Y:S01]  /*4850*/  UISETP.GE.AND UP5, UPT, UR6, 0x39, UPT ;  /* 0x000000390600788c */ /* 0x000fe2000bfa6270 */
[----:B------:R-:W-:Y:S01]  /*4860*/  ISETP.GT.AND P0, PT, R3, 0x10, P0 ;  /* 0x000000100300780c */ /* 0x000fe20000704270 */
[----:B------:R-:W-:Y:S01]  /*4870*/  UISETP.GE.AND UP6, UPT, UR6, 0x3a, UPT ;  /* 0x0000003a0600788c */ /* 0x000fe2000bfc6270 */
[----:B------:R-:W-:-:S02]  /*4880*/  FSEL R29, R29, -INF , !P1 ;  /* 0xff8000001d1d7808 */ /* 0x000fc40004800000 */
[----:B------:R-:W-:Y:S02]  /*4890*/  FSEL R21, R28, -INF , !P2 ;  /* 0xff8000001c157808 */ /* 0x000fe40005000000 */
[----:B------:R-:W-:Y:S01]  /*48a0*/  PLOP3.LUT P1, PT, PT, PT, UP0, 0x40, 0x0 ;  /* 0x000000000000781c */ /* 0x000fe20003f2e808 */
[----:B------:R-:W-:Y:S01]  /*48b0*/  UISETP.GE.AND UP0, UPT, UR6, 0x1a, UPT ;  /* 0x0000001a0600788c */ /* 0x000fe2000bf06270 */
[----:B------:R-:W-:Y:S01]  /*48c0*/  PLOP3.LUT P2, PT, PT, PT, UP1, 0x40, 0x0 ;  /* 0x000000000000781c */ /* 0x000fe20003f4e818 */
[----:B------:R-:W-:Y:S01]  /*48d0*/  UISETP.GE.AND UP1, UPT, UR6, 0x29, UPT ;  /* 0x000000290600788c */ /* 0x000fe2000bf26270 */
[----:B------:R-:W-:Y:S01]  /*48e0*/  ISETP.LT.OR P0, PT, R6, 0x11, P0 ;  /* 0x000000110600780c */ /* 0x000fe20000701670 */
[----:B------:R-:W-:Y:S01]  /*48f0*/  UP2UR UR26, UPR, URZ, 0x1 ;  /* 0x000000013f1a7883 */ /* 0x000fe20008000000 */
[----:B------:R-:W-:Y:S02]  /*4900*/  ISETP.GT.AND P2, PT, R3, 0x11, P2 ;  /* 0x000000110300780c */ /* 0x000fe40001744270 */
[----:B------:R-:W-:-:S02]  /*4910*/  FSEL R57, R32, -INF , !P0 ;  /* 0xff80000020397808 */ /* 0x000fc40004000000 */
[----:B------:R-:W-:Y:S01]  /*4920*/  PLOP3.LUT P0, PT, PT, PT, UP0, 0x40, 0x0 ;  /* 0x000000000000781c */ /* 0x000fe20003f0e808 */
[----:B------:R-:W-:Y:S01]  /*4930*/  UISETP.GE.AND UP0, UPT, UR6, 0x21, UPT ;  /* 0x000000210600788c */ /* 0x000fe2000bf06270 */
[C---:B------:R-:W-:Y:S02]  /*4940*/  ISETP.LT.OR P2, PT, R6.reuse, 0x12, P2 ;  /* 0x000000120600780c */ /* 0x040fe40001741670 */
[----:B------:R-:W-:Y:S01]  /*4950*/  ISETP.GT.AND P1, PT, R3, 0x18, P1 ;  /* 0x000000180300780c */ /* 0x000fe20000f24270 */
[----:B------:R-:W-:Y:S01]  /*4960*/  UP2UR UR27, UPR, URZ, 0x1 ;  /* 0x000000013f1b7883 */ /* 0x000fe20008000000 */
[----:B------:R-:W-:Y:S02]  /*4970*/  FSEL R33, R33, -INF , !P2 ;  /* 0xff80000021217808 */ /* 0x000fe40005000000 */
[----:B------:R-:W-:Y:S01]  /*4980*/  PLOP3.LUT P2, PT, PT, PT, UP0, 0x40, 0x0 ;  /* 0x000000000000781c */ /* 0x000fe20003f4e808 */
[----:B------:R-:W-:Y:S01]  /*4990*/  UISETP.GE.AND UP0, UPT, UR6, 0x22, UPT ;  /* 0x000000220600788c */ /* 0x000fe2000bf06270 */
[----:B------:R-:W-:-:S02]  /*49a0*/  ISETP.LT.OR P1, PT, R6, 0x19, P1 ;  /* 0x000000190600780c */ /* 0x000fc40000f21670 */
[C---:B------:R-:W-:Y:S02]  /*49b0*/  ISETP.GT.AND P0, PT, R3.reuse, 0x19, P0 ;  /* 0x000000190300780c */ /* 0x040fe40000704270 */
[----:B------:R-:W-:Y:S02]  /*49c0*/  FSEL R59, R36, -INF , !P1 ;  /* 0xff800000243b7808 */ /* 0x000fe40004800000 */
[----:B------:R-:W-:Y:S02]  /*49d0*/  PLOP3.LUT P1, PT, PT, PT, UP0, 0x40, 0x0 ;  /* 0x000000000000781c */ /* 0x000fe40003f2e808 */
[C---:B------:R-:W-:Y:S02]  /*49e0*/  ISETP.GT.AND P2, PT, R3.reuse, 0x20, P2 ;  /* 0x000000200300780c */ /* 0x040fe40001744270 */
[----:B------:R-:W-:Y:S02]  /*49f0*/  ISETP.GT.AND P1, PT, R3, 0x21, P1 ;  /* 0x000000210300780c */ /* 0x000fe40000f24270 */
[----:B------:R-:W-:-:S02]  /*4a00*/  ISETP.LT.OR P0, PT, R6, 0x1a, P0 ;  /* 0x0000001a0600780c */ /* 0x000fc40000701670 */
[C---:B------:R-:W-:Y:S02]  /*4a10*/  ISETP.LT.OR P2, PT, R6.reuse, 0x21, P2 ;  /* 0x000000210600780c */ /* 0x040fe40001741670 */
[----:B------:R-:W-:Y:S02]  /*4a20*/  ISETP.LT.OR P1, PT, R6, 0x22, P1 ;  /* 0x000000220600780c */ /* 0x000fe40000f21670 */
[----:B------:R-:W-:Y:S02]  /*4a30*/  FSEL R37, R37, -INF , !P0 ;  /* 0xff80000025257808 */ /* 0x000fe40004000000 */
[----:B------:R-:W-:Y:S02]  /*4a40*/  FSEL R61, R40, -INF , !P2 ;  /* 0xff800000283d7808 */ /* 0x000fe40005000000 */
[----:B------:R-:W-:Y:S02]  /*4a50*/  FSEL R41, R41, -INF , !P1 ;  /* 0xff80000029297808 */ /* 0x000fe40004800000 */
[----:B------:R-:W-:-:S02]  /*4a60*/  PLOP3.LUT P0, PT, PT, PT, UP1, 0x40, 0x0 ;  /* 0x000000000000781c */ /* 0x000fc40003f0e818 */
[----:B------:R-:W-:Y:S02]  /*4a70*/  PLOP3.LUT P2, PT, PT, PT, UP2, 0x40, 0x0 ;  /* 0x000000000000781c */ /* 0x000fe40003f4e828 */
[----:B------:R-:W-:Y:S02]  /*4a80*/  PLOP3.LUT P1, PT, PT, PT, UP3, 0x40, 0x0 ;  /* 0x000000000000781c */ /* 0x000fe40003f2e838 */
[C---:B------:R-:W-:Y:S02]  /*4a90*/  ISETP.GT.AND P0, PT, R3.reuse, 0x28, P0 ;  /* 0x000000280300780c */ /* 0x040fe40000704270 */
        /* <DEDUP_REMOVED lines=13> */
[----:B------:R-:W-:Y:S01]  /*4b70*/  ISETP.GT.AND P1, PT, R3, 0x39, P1 ;  /* 0x000000390300780c */ /* 0x000fe20000f24270 */
[----:B0-----:R-:W-:Y:S01]  /*4b80*/  IMAD.IADD R3, R13, 0x1, R12 ;  /* 0x000000010d037824 */ /* 0x001fe200078e020c */
[----:B------:R-:W-:-:S02]  /*4b90*/  ISETP.LT.OR P0, PT, R6, 0x32, P0 ;  /* 0x000000320600780c */ /* 0x000fc40000701670 */
[C---:B------:R-:W-:Y:S02]  /*4ba0*/  ISETP.LT.OR P2, PT, R6.reuse, 0x39, P2 ;  /* 0x000000390600780c */ /* 0x040fe40001741670 */
[----:B------:R-:W-:Y:S02]  /*4bb0*/  ISETP.LT.OR P1, PT, R6, 0x3a, P1 ;  /* 0x0000003a0600780c */ /* 0x000fe40000f21670 */
[----:B------:R-:W-:Y:S02]  /*4bc0*/  VIADDMNMX R4, R12, R14, R11, PT ;  /* 0x0000000e0c047246 */ /* 0x000fe4000380010b */
[----:B------:R-:W-:Y:S02]  /*4bd0*/  FSEL R49, R49, -INF , !P0 ;  /* 0xff80000031317808 */ /* 0x000fe40004000000 */
[----:B------:R-:W-:Y:S02]  /*4be0*/  FSEL R67, R52, -INF , !P2 ;  /* 0xff80000034437808 */ /* 0x000fe40005000000 */
[----:B------:R-:W-:Y:S01]  /*4bf0*/  FSEL R53, R53, -INF , !P1 ;  /* 0xff80000035357808 */ /* 0x000fe20004800000 */
        /* <DEDUP_REMOVED lines=14> */
.L_x_4963:
[----:B------:R-:W-:-:S13]  /*4ce0*/  ISETP.NE.AND P0, PT, R9, 0x1, PT ;  /* 0x000000010900780c */ /* 0x000fda0003f05270 */
[----:B------:R-:W0:Y:S02]  /*4cf0*/  @P0 LDC.64 R12, c[0x0][0x9e8] ;  /* 0x00027a00ff0c0b82 */ /* 0x000e240000000a00 */
[----:B0-----:R-:W-:-:S05]  /*4d00*/  @P0 IMAD.HI.U32 R6, R5, R12, RZ ;  /* 0x0000000c05060227 */ /* 0x001fca00078e00ff */
[----:B------:R-:W-:-:S07]  /*4d10*/  @P0 SHF.R.U32.HI R5, RZ, R13, R6 ;  /* 0x0000000dff050219 */ /* 0x000fce0000011606 */
.L_x_4964:
[----:B------:R-:W-:Y:S05]  /*4d20*/  BSYNC B0 ;  /* 0x0000000000007941 */ /* 0x000fea0003800000 */
.L_x_4962:
[----:B------:R-:W-:-:S04]  /*4d30*/  IMAD R5, R5, R9, -UR18 ;  /* 0x8000001205057e24 */ /* 0x000fc8000f8e0209 */
[----:B------:R-:W-:-:S05]  /*4d40*/  IMAD.IADD R6, R5, 0x1, -R2 ;  /* 0x0000000105067824 */ /* 0x000fca00078e0a02 */
[----:B------:R-:W-:Y:S02]  /*4d50*/  VIMNMX R3, R3, R6, !PT ;  /* 0x0000000603037248 */ /* 0x000fe40007fe0100 */
[----:B------:R-:W-:-:S07]  /*4d60*/  VIADDMNMX R4, R6, R9, R4, PT ;  /* 0x0000000906047246 */ /* 0x000fce0003800104 */
.L_x_4961:
[----:B------:R-:W-:Y:S01]  /*4d70*/  FMNMX.FTZ R5, R15, R25, !PT ;  /* 0x000000190f057209 */ /* 0x000fe20007810000 */
[----:B------:R-:W-:Y:S01]  /*4d80*/  UP2UR UR6, UPR, URZ, 0x4 ;  /* 0x000000043f067883 */ /* 0x000fe20008000000 */
[----:B------:R-:W-:Y:S01]  /*4d90*/  BAR.SYNC.DEFER_BLOCKING 0xf, 0x100 ;  /* 0x03c4000000007b1d */ /* 0x000fe20000010000 */
[----:B------:R-:W-:Y:S01]  /*4da0*/  UISETP.NE.AND UP2, UPT, UR7, URZ, UPT ;  /* 0x0000003f0700728c */ /* 0x000fe2000bf45270 */
[----:B------:R-:W-:Y:S01]  /*4db0*/  FMNMX.FTZ R5, R21, R5, !PT ;  /* 0x0000000515057209 */ /* 0x000fe20007810000 */
[----:B------:R-:W-:Y:S02]  /*4dc0*/  UP2UR UR7, UPR, URZ, 0x8 ;  /* 0x000000083f077883 */ /* 0x000fe40008000000 */
[----:B------:R-:W-:Y:S01]  /*4dd0*/  UISETP.NE.AND UP3, UPT, UR10, URZ, UPT ;  /* 0x0000003f0a00728c */ /* 0x000fe2000bf65270 */
[----:B------:R-:W-:Y:S01]  /*4de0*/  FMNMX.FTZ R5, R29, R5, !PT ;  /* 0x000000051d057209 */ /* 0x000fe20007810000 */
[----:B------:R-:W-:Y:S01]  /*4df0*/  UP2UR UR18, UPR, URZ, 0x10 ;  /* 0x000000103f127883 */ /* 0x000fe20008000000 */
[----:B------:R-:W-:Y:S01]  /*4e00*/  PLOP3.LUT P0, PT, PT, PT, UP2, 0x40, 0x0 ;  /* 0x000000000000781c */ /* 0x000fe20003f0e828 */
[----:B------:R-:W-:Y:S01]  /*4e10*/  ULDC UR10, c[0x0][0x988] ;  /* 0x00026200000a7ab9 */ /* 0x000fe20000000800 */
[----:B------:R-:W-:Y:S01]  /*4e20*/  FMNMX.FTZ R5, R57, R5, !PT ;  /* 0x0000000539057209 */ /* 0x000fe20007810000 */
[----:B------:R-:W-:Y:S01]  /*4e30*/  UP2UR UR19, UPR, URZ, 0x20 ;  /* 0x000000203f137883 */ /* 0x000fe20008000000 */
[----:B------:R-:W-:Y:S01]  /*4e40*/  PLOP3.LUT P1, PT, PT, PT, UP3, 0x40, 0x0 ;  /* 0x000000000000781c */ /* 0x000fe20003f2e838 */
[----:B------:R-:W-:Y:S01]  /*4e50*/  UISETP.NE.AND UP4, UPT, UR21, URZ, UPT ;  /* 0x0000003f1500728c */ /* 0x000fe2000bf85270 */
[----:B------:R-:W-:Y:S01]  /*4e60*/  FMNMX.FTZ R5, R33, R5, !PT ;  /* 0x0000000521057209 */ /* 0x000fe20007810000 */
[----:B------:R-:W-:Y:S01]  /*4e70*/  UISETP.NE.AND UP5, UPT, UR22, URZ, UPT ;  /* 0x0000003f1600728c */ /* 0x000fe2000bfa5270 */
[----:B------:R-:W-:Y:S01]  /*4e80*/  ISETP.GT.AND P1, PT, R3, RZ, P1 ;  /* 0x000000ff0300720c */ /* 0x000fe20000f24270 */
[----:B------:R-:W-:Y:S01]  /*4e90*/  UISETP.NE.AND UP2, UPT, UR23, URZ, UPT ;  /* 0x0000003f1700728c */ /* 0x000fe2000bf45270 */
[----:B------:R-:W-:Y:S01]  /*4ea0*/  FMNMX.FTZ R5, R59, R5, !PT ;  /* 0x000000053b057209 */ /* 0x000fe20007810000 */
[----:B------:R-:W-:Y:S01]  /*4eb0*/  UISETP.NE.AND UP3, UPT, UR24, URZ, UPT ;  /* 0x0000003f1800728c */ /* 0x000fe2000bf65270 */
[----:B------:R-:W-:Y:S01]  /*4ec0*/  ISETP.LT.OR P1, PT, R4, 0x1, P1 ;  /* 0x000000010400780c */ /* 0x000fe20000f21670 */
[----:B------:R-:W-:Y:S01]  /*4ed0*/  UP2UR UR20, UPR, URZ, 0x40 ;  /* 0x000000403f147883 */ /* 0x000fe20008000000 */
[----:B------:R-:W-:Y:S01]  /*4ee0*/  FMNMX.FTZ R5, R37, R5, !PT ;  /* 0x0000000525057209 */ /* 0x000fe20007810000 */
[----:B------:R-:W-:Y:S01]  /*4ef0*/  UISETP.NE.AND UP6, UPT, UR27, URZ, UPT ;  /* 0x0000003f1b00728c */ /* 0x000fe2000bfc5270 */
[----:B------:R-:W-:-:S02]  /*4f00*/  FSEL R26, R26, -INF , !P1 ;  /* 0xff8000001a1a7808 */ /* 0x000fc40004800000 */
[----:B------:R-:W-:Y:S02]  /*4f10*/  FMNMX.FTZ R5, R61, R5, !PT ;  /* 0x000000053d057209 */ /* 0x000fe40007810000 */
[----:B------:R-:W-:Y:S01]  /*4f20*/  PLOP3.LUT P1, PT, PT, PT, UP5, 0x40, 0x0 ;  /* 0x000000000000781c */ /* 0x000fe20003f2e858 */
[----:B------:R-:W-:Y:S01]  /*4f30*/  UISETP.NE.AND UP5, UPT, UR26, URZ, UPT ;  /* 0x0000003f1a00728c */ /* 0x000fe2000bfa5270 */
[----:B------:R-:W-:Y:S02]  /*4f40*/  FMNMX.FTZ R5, R41, R5, !PT ;  /* 0x0000000529057209 */ /* 0x000fe40007810000 */
[----:B------:R-:W-:Y:S02]  /*4f50*/  ISETP.GT.AND P0, PT, R3, 0x1, P0 ;  /* 0x000000010300780c */ /* 0x000fe40000704270 */
[----:B------:R-:W-:Y:S02]  /*4f60*/  FMNMX.FTZ R5, R63, R5, !PT ;  /* 0x000000053f057209 */ /* 0x000fe40007810000 */
[----:B------:R-:W-:-:S02]  /*4f70*/  ISETP.GT.AND P1, PT, R3, 0x9, P1 ;  /* 0x000000090300780c */ /* 0x000fc40000f24270 */
[----:B------:R-:W-:Y:S02]  /*4f80*/  FMNMX.FTZ R5, R45, R5, !PT ;  /* 0x000000052d057209 */ /* 0x000fe40007810000 */
[C---:B------:R-:W-:Y:S02]  /*4f90*/  ISETP.LT.OR P0, PT, R4.reuse, 0x2, P0 ;  /* 0x000000020400780c */ /* 0x040fe40000701670 */
[----:B------:R-:W-:Y:S02]  /*4fa0*/  FMNMX.FTZ R5, R65, R5, !PT ;  /* 0x0000000541057209 */ /* 0x000fe40007810000 */
[----:B------:R-:W-:Y:S02]  /*4fb0*/  ISETP.LT.OR P1, PT, R4, 0xa, P1 ;  /* 0x0000000a0400780c */ /* 0x000fe40000f21670 */
[----:B------:R-:W-:Y:S02]  /*4fc0*/  FMNMX.FTZ R5, R49, R5, !PT ;  /* 0x0000000531057209 */ /* 0x000fe40007810000 */
[----:B------:R-:W-:-:S02]  /*4fd0*/  FSEL R27, R27, -INF , !P0 ;  /* 0xff8000001b1b7808 */ /* 0x000fc40004000000 */
[----:B------:R-:W-:Y:S02]  /*4fe0*/  FMNMX.FTZ R5, R67, R5, !PT ;  /* 0x0000000543057209 */ /* 0x000fe40007810000 */
[----:B------:R-:W-:Y:S01]  /*4ff0*/  PLOP3.LUT P0, PT, PT, PT, UP2, 0x40, 0x0 ;  /* 0x000000000000781c */ /* 0x000fe20003f0e828 */
[----:B------:R-:W-:Y:S01]  /*5000*/  UISETP.NE.AND UP2, UPT, UR6, URZ, UPT ;  /* 0x0000003f0600728c */ /* 0x000fe2000bf45270 */
[----:B------:R-:W-:Y:S02]  /*5010*/  FMNMX.FTZ R6, R53, R5, !PT ;  /* 0x0000000535067209 */ /* 0x000fe40007810000 */
[----:B------:R-:W-:Y:S02]  /*5020*/  FSEL R31, R31, -INF , !P1 ;  /* 0xff8000001f1f7808 */ /* 0x000fe40004800000 */
[----:B------:R-:W-:Y:S01]  /*5030*/  ISETP.GT.AND P0, PT, R3, 0x10, P0 ;  /* 0x000000100300780c */ /* 0x000fe20000704270 */
[----:B------:R-:W0:Y:S03]  /*5040*/  SHFL.BFLY PT, R5, R6, 0x2, 0x1f ;  /* 0x0c401f0006057f89 */ /* 0x000e2600000e0000 */
[----:B------:R-:W-:-:S04]  /*5050*/  ISETP.LT.OR P0, PT, R4, 0x11, P0 ;  /* 0x000000110400780c */ /* 0x000fc80000701670 */
[----:B------:R-:W-:Y:S02]  /*5060*/  FSEL R34, R34, -INF , !P0 ;  /* 0xff80000022227808 */ /* 0x000fe40004000000 */
[----:B------:R-:W-:Y:S01]  /*5070*/  PLOP3.LUT P0, PT, PT, PT, UP5, 0x40, 0x0 ;  /* 0x000000000000781c */ /* 0x000fe20003f0e858 */
[----:B------:R-:W-:-:S03]  /*5080*/  UISETP.NE.AND UP5, UPT, UR19, URZ, UPT ;  /* 0x0000003f1300728c */ /* 0x000fc6000bfa5270 */
[----:B------:R-:W-:-:S04]  /*5090*/  ISETP.GT.AND P0, PT, R3, 0x19, P0 ;  /* 0x000000190300780c */ /* 0x000fc80000704270 */
[----:B------:R-:W-:-:S04]  /*50a0*/  ISETP.LT.OR P0, PT, R4, 0x1a, P0 ;  /* 0x0000001a0400780c */ /* 0x000fc80000701670 */
[----:B------:R-:W-:Y:S02]  /*50b0*/  FSEL R39, R39, -INF , !P0 ;  /* 0xff80000027277808 */ /* 0x000fe40004000000 */
[----:B------:R-:W-:Y:S02]  /*50c0*/  PLOP3.LUT P0, PT, PT, PT, UP1, 0x40, 0x0 ;  /* 0x000000000000781c */ /* 0x000fe40003f0e818 */
[----:B0-----:R-:W-:Y:S02]  /*50d0*/  FMNMX.FTZ R11, R6, R5, !PT ;  /* 0x00000005060b7209 */ /* 0x001fe40007810000 */
[----:B------:R-:W-:-:S03]  /*50e0*/  ISETP.GT.AND P0, PT, R3, 0x28, P0 ;  /* 0x000000280300780c */ /* 0x000fc60000704270 */
[----:B------:R-:W0:Y:S01]  /*50f0*/  SHFL.BFLY PT, R12, R11, 0x1, 0x1f ;  /* 0x0c201f000b0c7f89 */ /* 0x000e2200000e0000 */
[----:B------:R-:W-:-:S04]  /*5100*/  ISETP.LT.OR P0, PT, R4, 0x29, P0 ;  /* 0x000000290400780c */ /* 0x000fc80000701670 */
[----:B------:R-:W-:Y:S02]  /*5110*/  FSEL R46, R46, -INF , !P0 ;  /* 0xff8000002e2e7808 */ /* 0x000fe40004000000 */
[----:B0-----:R-:W-:Y:S02]  /*5120*/  FMNMX.FTZ R5, R11, R12, !PT ;  /* 0x0000000c0b057209 */ /* 0x001fe40007810000 */
[----:B------:R-:W-:Y:S02]  /*5130*/  FMNMX.FTZ R11, R26, R27, !PT ;  /* 0x0000001b1a0b7209 */ /* 0x000fe40007810000 */
[C---:B------:R-:W-:Y:S01]  /*5140*/  FSETP.NEU.FTZ.AND P2, PT, R5.reuse, -INF , PT ;  /* 0xff8000000500780b */ /* 0x040fe20003f5d000 */
[----:B------:R-:W-:-:S05]  /*5150*/  FMUL.FTZ R12, R5, UR10 ;  /* 0x0000000a050c7c20 */ /* 0x000fca0008410000 */
[----:B------:R-:W-:Y:S02]  /*5160*/  FSEL R12, R12, RZ, P2 ;  /* 0x000000ff0c0c7208 */ /* 0x000fe40001000000 */
[----:B------:R-:W-:Y:S01]  /*5170*/  PLOP3.LUT P2, PT, PT, PT, UP4, 0x40, 0x0 ;  /* 0x000000000000781c */ /* 0x000fe20003f4e848 */
[----:B------:R-:W-:Y:S02]  /*5180*/  UISETP.NE.AND UP4, UPT, UR25, URZ, UPT ;  /* 0x0000003f1900728c */ /* 0x000fe4000bf85270 */
[--C-:B------:R-:W-:Y:S01]  /*5190*/  FFMA.FTZ R13, R15, UR10, -R12.reuse ;  /* 0x0000000a0f0d7c23 */ /* 0x100fe2000801080c */
[----:B------:R-:W-:Y:S01]  /*51a0*/  ISETP.GT.AND P2, PT, R3, 0x8, P2 ;  /* 0x000000080300780c */ /* 0x000fe20001744270 */
[--C-:B------:R-:W-:Y:S01]  /*51b0*/  FFMA.FTZ R14, R29, UR10, -R12.reuse ;  /* 0x0000000a1d0e7c23 */ /* 0x100fe2000801080c */
[--C-:B------:R-:W-:Y:S01]  /*51c0*/  FFMA.FTZ R20, R57, UR10, -R12.reuse ;  /* 0x0000000a39147c23 */ /* 0x100fe2000801080c */
[----:B------:R-:W-:Y:S01]  /*51d0*/  PLOP3.LUT P1, PT, PT, PT, UP4, 0x40, 0x0 ;  /* 0x000000000000781c */ /* 0x000fe20003f2e848 */
[----:B------:R-:W-:Y:S01]  /*51e0*/  UISETP.NE.AND UP4, UPT, UR18, URZ, UPT ;  /* 0x0000003f1200728c */ /* 0x000fe2000bf85270 */
[----:B------:R-:W-:Y:S01]  /*51f0*/  ISETP.LT.OR P2, PT, R4, 0x9, P2 ;  /* 0x000000090400780c */ /* 0x000fe20001741670 */
[----:B------:R-:W-:Y:S01]  /*5200*/  MUFU.EX2 R13, R13 ;  /* 0x0000000d000d7308 */ /* 0x000fe20000000800 */
[----:B------:R-:W-:Y:S01]  /*5210*/  ISETP.GT.AND P1, PT, R3, 0x18, P1 ;  /* 0x000000180300780c */ /* 0x000fe20000f24270 */
[--C-:B------:R-:W-:Y:S01]  /*5220*/  FFMA.FTZ R24, R37, UR10, -R12.reuse ;  /* 0x0000000a25187c23 */ /* 0x100fe2000801080c */
[----:B------:R-:W-:Y:S01]  /*5230*/  FSEL R30, R30, -INF , !P2 ;  /* 0xff8000001e1e7808 */ /* 0x000fe20005000000 */
[--C-:B------:R-:W-:Y:S01]  /*5240*/  FFMA.FTZ R28, R45, UR10, -R12.reuse ;  /* 0x0000000a2d1c7c23 */ /* 0x100fe2000801080c */
[----:B------:R-:W-:Y:S01]  /*5250*/  PLOP3.LUT P2, PT, PT, PT, UP3, 0x40, 0x0 ;  /* 0x000000000000781c */ /* 0x000fe20003f4e838 */
[----:B------:R-:W-:Y:S01]  /*5260*/  UISETP.NE.AND UP3, UPT, UR7, URZ, UPT ;  /* 0x0000003f0700728c */ /* 0x000fe2000bf65270 */
[----:B------:R-:W-:Y:S01]  /*5270*/  ISETP.LT.OR P1, PT, R4, 0x19, P1 ;  /* 0x000000190400780c */ /* 0x000fe20000f21670 */
[----:B------:R0:W-:Y:S01]  /*5280*/  MUFU.EX2 R15, R14 ;  /* 0x0000000e000f7308 */ /* 0x0001e20000000800 */
[----:B------:R-:W-:Y:S01]  /*5290*/  ISETP.GT.AND P2, PT, R3, 0x11, P2 ;  /* 0x000000110300780c */ /* 0x000fe20001744270 */
[----:B------:R-:W-:Y:S01]  /*52a0*/  FFMA.FTZ R32, R65, UR10, -R12 ;  /* 0x0000000a41207c23 */ /* 0x000fe2000801080c */
[----:B------:R-:W-:-:S02]  /*52b0*/  FMNMX.FTZ R6, R30, R11, !PT ;  /* 0x0000000b1e067209 */ /* 0x000fc40007810000 */
[----:B------:R-:W-:Y:S02]  /*52c0*/  ISETP.LT.OR P2, PT, R4, 0x12, P2 ;  /* 0x000000120400780c */ /* 0x000fe40001741670 */
[----:B------:R-:W-:Y:S01]  /*52d0*/  FSEL R38, R38, -INF , !P1 ;  /* 0xff80000026267808 */ /* 0x000fe20004800000 */
[----:B------:R-:W-:Y:S01]  /*52e0*/  MUFU.EX2 R20, R20 ;  /* 0x0000001400147308 */ /* 0x000fe20000000800 */
[----:B------:R-:W-:Y:S01]  /*52f0*/  FSEL R35, R35, -INF , !P2 ;  /* 0xff80000023237808 */ /* 0x000fe20005000000 */
[----:B0-----:R-:W-:Y:S01]  /*5300*/  FFMA.FTZ R14, R63, UR10, -R12 ;  /* 0x0000000a3f0e7c23 */ /* 0x001fe2000801080c */
[----:B------:R-:W-:Y:S02]  /*5310*/  FMNMX.FTZ R11, R31, R6, !PT ;  /* 0x000000061f0b7209 */ /* 0x000fe40007810000 */
[----:B------:R-:W-:Y:S01]  /*5320*/  PLOP3.LUT P2, PT, PT, PT, UP6, 0x40, 0x0 ;  /* 0x000000000000781c */ /* 0x000fe20003f4e868 */
[----:B------:R-:W-:Y:S01]  /*5330*/  UISETP.NE.AND UP6, UPT, UR20, URZ, UPT ;  /* 0x0000003f1400728c */ /* 0x000fe2000bfc5270 */
[----:B------:R-:W-:Y:S01]  /*5340*/  PLOP3.LUT P1, PT, PT, PT, UP0, 0x40, 0x0 ;  /* 0x000000000000781c */ /* 0x000fe20003f2e808 */
[----:B------:R-:W-:Y:S01]  /*5350*/  MUFU.EX2 R29, R28 ;  /* 0x0000001c001d7308 */ /* 0x000fe20000000800 */
[----:B------:R-:W-:-:S02]  /*5360*/  FMNMX.FTZ R6, R34, R11, !PT ;  /* 0x0000000b22067209 */ /* 0x000fc40007810000 */
[C---:B------:R-:W-:Y:S02]  /*5370*/  ISETP.GT.AND P2, PT, R3.reuse, 0x20, P2 ;  /* 0x000000200300780c */ /* 0x040fe40001744270 */
[----:B------:R-:W-:Y:S02]  /*5380*/  ISETP.GT.AND P1, PT, R3, 0x21, P1 ;  /* 0x000000210300780c */ /* 0x000fe40000f24270 */
[----:B------:R-:W-:Y:S01]  /*5390*/  FMNMX.FTZ R11, R35, R6, !PT ;  /* 0x00000006230b7209 */ /* 0x000fe20007810000 */
[----:B------:R-:W-:Y:S01]  /*53a0*/  MUFU.EX2 R24, R24 ;  /* 0x0000001800187308 */ /* 0x000fe20000000800 */
[C---:B------:R-:W-:Y:S02]  /*53b0*/  ISETP.LT.OR P2, PT, R4.reuse, 0x21, P2 ;  /* 0x000000210400780c */ /* 0x040fe40001741670 */
[----:B------:R-:W-:Y:S02]  /*53c0*/  ISETP.LT.OR P1, PT, R4, 0x22, P1 ;  /* 0x000000220400780c */ /* 0x000fe40000f21670 */
[----:B------:R-:W-:-:S02]  /*53d0*/  FMNMX.FTZ R6, R38, R11, !PT ;  /* 0x0000000b26067209 */ /* 0x000fc40007810000 */
[----:B------:R-:W-:Y:S01]  /*53e0*/  FSEL R42, R42, -INF , !P2 ;  /* 0xff8000002a2a7808 */ /* 0x000fe20005000000 */
[----:B------:R-:W-:Y:S01]  /*53f0*/  MUFU.EX2 R14, R14 ;  /* 0x0000000e000e7308 */ /* 0x000fe20000000800 */
[----:B------:R-:W-:Y:S02]  /*5400*/  FSEL R43, R43, -INF , !P1 ;  /* 0xff8000002b2b7808 */ /* 0x000fe40004800000 */
[----:B------:R-:W-:Y:S02]  /*5410*/  PLOP3.LUT P2, PT, PT, PT, UP2, 0x40, 0x0 ;  /* 0x000000000000781c */ /* 0x000fe40003f4e828 */
[----:B------:R-:W-:Y:S02]  /*5420*/  PLOP3.LUT P1, PT, PT, PT, UP3, 0x40, 0x0 ;  /* 0x000000000000781c */ /* 0x000fe40003f2e838 */
[----:B------:R-:W-:Y:S01]  /*5430*/  FMNMX.FTZ R11, R39, R6, !PT ;  /* 0x00000006270b7209 */ /* 0x000fe20007810000 */
[----:B------:R-:W-:Y:S01]  /*5440*/  MUFU.EX2 R32, R32 ;  /* 0x0000002000207308 */ /* 0x000fe20000000800 */
[----:B------:R-:W-:-:S02]  /*5450*/  ISETP.GT.AND P2, PT, R3, 0x29, P2 ;  /* 0x000000290300780c */ /* 0x000fc40001744270 */
[----:B------:R-:W-:Y:S02]  /*5460*/  ISETP.GT.AND P1, PT, R3, 0x30, P1 ;  /* 0x000000300300780c */ /* 0x000fe40000f24270 */
[----:B------:R-:W-:Y:S02]  /*5470*/  FMNMX.FTZ R6, R42, R11, !PT ;  /* 0x0000000b2a067209 */ /* 0x000fe40007810000 */
[C---:B------:R-:W-:Y:S02]  /*5480*/  ISETP.LT.OR P2, PT, R4.reuse, 0x2a, P2 ;  /* 0x0000002a0400780c */ /* 0x040fe40001741670 */
[----:B------:R-:W-:Y:S02]  /*5490*/  ISETP.LT.OR P1, PT, R4, 0x31, P1 ;  /* 0x000000310400780c */ /* 0x000fe40000f21670 */
[----:B------:R-:W-:Y:S02]  /*54a0*/  PLOP3.LUT P0, PT, PT, PT, UP4, 0x40, 0x0 ;  /* 0x000000000000781c */ /* 0x000fe40003f0e848 */
[----:B------:R-:W-:-:S02]  /*54b0*/  FMNMX.FTZ R11, R43, R6, !PT ;  /* 0x000000062b0b7209 */ /* 0x000fc40007810000 */
[----:B------:R-:W-:Y:S02]  /*54c0*/  FSEL R47, R47, -INF , !P2 ;  /* 0xff8000002f2f7808 */ /* 0x000fe40005000000 */
[----:B------:R-:W-:Y:S02]  /*54d0*/  FSEL R50, R50, -INF , !P1 ;  /* 0xff80000032327808 */ /* 0x000fe40004800000 */
[----:B------:R-:W-:Y:S02]  /*54e0*/  PLOP3.LUT P2, PT, PT, PT, UP5, 0x40, 0x0 ;  /* 0x000000000000781c */ /* 0x000fe40003f4e858 */
[----:B------:R-:W-:Y:S02]  /*54f0*/  PLOP3.LUT P1, PT, PT, PT, UP6, 0x40, 0x0 ;  /* 0x000000000000781c */ /* 0x000fe40003f2e868 */
[----:B------:R-:W-:Y:S02]  /*5500*/  ISETP.GT.AND P0, PT, R3, 0x31, P0 ;  /* 0x000000310300780c */ /* 0x000fe40000704270 */
[----:B------:R-:W-:Y:S01]  /*5510*/  FMNMX.FTZ R6, R46, R11, !PT ;  /* 0x0000000b2e067209 */ /* 0x000fe20007810000 */
[--C-:B------:R-:W-:Y:S01]  /*5520*/  FFMA.FTZ R11, R25, UR10, -R12.reuse ;  /* 0x0000000a190b7c23 */ /* 0x100fe2000801080c */
[----:B------:R-:W-:Y:S01]  /*5530*/  ISETP.GT.AND P2, PT, R3, 0x38, P2 ;  /* 0x000000380300780c */ /* 0x000fe20001744270 */
[----:B------:R-:W-:Y:S01]  /*5540*/  FFMA.FTZ R25, R61, UR10, -R12 ;  /* 0x0000000a3d197c23 */ /* 0x000fe2000801080c */
[----:B------:R-:W-:Y:S01]  /*5550*/  ISETP.GT.AND P1, PT, R3, 0x39, P1 ;  /* 0x000000390300780c */ /* 0x000fe20000f24270 */
[----:B------:R0:W3:Y:S01]  /*5560*/  MUFU.EX2 R152, R11 ;  /* 0x0000000b00987308 */ /* 0x0000e20000000800 */
[----:B------:R-:W-:-:S02]  /*5570*/  ISETP.LT.OR P0, PT, R4, 0x32, P0 ;  /* 0x000000320400780c */ /* 0x000fc40000701670 */
[----:B------:R-:W-:Y:S02]  /*5580*/  FMNMX.FTZ R3, R47, R6, !PT ;  /* 0x000000062f037209 */ /* 0x000fe40007810000 */
[----:B------:R-:W-:Y:S02]  /*5590*/  ISETP.LT.OR P2, PT, R4, 0x39, P2 ;  /* 0x000000390400780c */ /* 0x000fe40001741670 */
[----:B------:R-:W-:Y:S01]  /*55a0*/  FSEL R51, R51, -INF , !P0 ;  /* 0xff80000033337808 */ /* 0x000fe20004000000 */
[----:B------:R-:W-:Y:S01]  /*55b0*/  MUFU.EX2 R25, R25 ;  /* 0x0000001900197308 */ /* 0x000fe20000000800 */
[----:B------:R-:W-:Y:S01]  /*55c0*/  FMNMX.FTZ R6, R50, R3, !PT ;  /* 0x0000000332067209 */ /* 0x000fe20007810000 */
[--C-:B0-----:R-:W-:Y:S01]  /*55d0*/  FFMA.FTZ R11, R33, UR10, -R12.reuse ;  /* 0x0000000a210b7c23 */ /* 0x101fe2000801080c */
[----:B------:R-:W-:Y:S01]  /*55e0*/  ISETP.LT.OR P1, PT, R4, 0x3a, P1 ;  /* 0x0000003a0400780c */ /* 0x000fe20000f21670 */
[----:B------:R-:W-:Y:S01]  /*55f0*/  FFMA.FTZ R33, R49, UR10, -R12 ;  /* 0x0000000a31217c23 */ /* 0x000fe2000801080c */
[----:B------:R-:W-:-:S02]  /*5600*/  FSEL R54, R54, -INF , !P2 ;  /* 0xff80000036367808 */ /* 0x000fc40005000000 */
[----:B------:R-:W-:Y:S01]  /*5610*/  FMNMX.FTZ R3, R51, R6, !PT ;  /* 0x0000000633037209 */ /* 0x000fe20007810000 */
[--C-:B------:R-:W-:Y:S01]  /*5620*/  FFMA.FTZ R6, R21, UR10, -R12.reuse ;  /* 0x0000000a15067c23 */ /* 0x100fe2000801080c */
[----:B------:R-:W-:Y:S01]  /*5630*/  FSEL R55, R55, -INF , !P1 ;  /* 0xff80000037377808 */ /* 0x000fe20004800000 */
[----:B------:R-:W-:Y:S01]  /*5640*/  FFMA.FTZ R21, R59, UR10, -R12 ;  /* 0x0000000a3b157c23 */ /* 0x000fe2000801080c */
[----:B------:R-:W-:Y:S01]  /*5650*/  FMNMX.FTZ R4, R54, R3, !PT ;  /* 0x0000000336047209 */ /* 0x000fe20007810000 */
[----:B------:R-:W0:Y:S01]  /*5660*/  MUFU.EX2 R154, R6 ;  /* 0x00000006009a7308 */ /* 0x000e220000000800 */
[----:B---3--:R-:W-:Y:S01]  /*5670*/  FADD.FTZ R37, R13, R152 ;  /* 0x000000980d257221 */ /* 0x008fe20000010000 */
[----:B------:R-:W-:Y:S02]  /*5680*/  F2FP.F16.F32.PACK_AB R152, R152, R13 ;  /* 0x0000000d9898723e */ /* 0x000fe400000000ff */
[----:B------:R-:W-:Y:S02]  /*5690*/  FMNMX.FTZ R4, R55, R4, !PT ;  /* 0x0000000437047209 */ /* 0x000fe40007810000 */
[----:B------:R-:W-:-:S02]  /*56a0*/  F2FP.F16.F32.PACK_AB R162, R29, R14 ;  /* 0x0000000e1da2723e */ /* 0x000fc400000000ff */
[----:B------:R-:W3:Y:S01]  /*56b0*/  MUFU.EX2 R11, R11 ;  /* 0x0000000b000b7308 */ /* 0x000ee20000000800 */
[----:B------:R-:W4:Y:S07]  /*56c0*/  SHFL.BFLY PT, R3, R4, 0x2, 0x1f ;  /* 0x0c401f0004037f89 */ /* 0x000f2e00000e0000 */
[----:B------:R-:W5:Y:S01]  /*56d0*/  MUFU.EX2 R21, R21 ;  /* 0x0000001500157308 */ /* 0x000f620000000800 */
[----:B0-----:R-:W-:Y:S01]  /*56e0*/  FADD.FTZ R28, R154, R37 ;  /* 0x000000259a1c7221 */ /* 0x001fe20000010000 */
[----:B------:R-:W-:-:S06]  /*56f0*/  F2FP.F16.F32.PACK_AB R154, R15, R154 ;  /* 0x0000009a0f9a723e */ /* 0x000fcc00000000ff */
[----:B------:R-:W0:Y:S01]  /*5700*/  MUFU.EX2 R33, R33 ;  /* 0x0000002100217308 */ /* 0x000e220000000800 */
[----:B---3--:R-:W-:Y:S02]  /*5710*/  F2FP.F16.F32.PACK_AB R156, R11, R20 ;  /* 0x000000140b9c723e */ /* 0x008fe400000000ff */
[----:B----4-:R-:W-:Y:S01]  /*5720*/  FMNMX.FTZ R3, R4, R3, !PT ;  /* 0x0000000304037209 */ /* 0x010fe20007810000 */
[----:B------:R-:W-:Y:S01]  /*5730*/  FFMA.FTZ R4, R41, UR10, -R12 ;  /* 0x0000000a29047c23 */ /* 0x000fe2000801080c */
[----:B------:R-:W-:Y:S01]  /*5740*/  FADD.FTZ R41, R15, R28 ;  /* 0x0000001c0f297221 */ /* 0x000fe20000010000 */
[----:B-----5:R-:W-:Y:S02]  /*5750*/  F2FP.F16.F32.PACK_AB R158, R24, R21 ;  /* 0x00000015189e723e */ /* 0x020fe400000000ff */
[----:B------:R-:W3:Y:S01]  /*5760*/  SHFL.BFLY PT, R6, R3, 0x1, 0x1f ;  /* 0x0c201f0003067f89 */ /* 0x000ee200000e0000 */
[----:B------:R-:W-:Y:S01]  /*5770*/  FADD.FTZ R40, R20, R41 ;  /* 0x0000002914287221 */ /* 0x000fe20000010000 */
[----:B------:R-:W4:Y:S01]  /*5780*/  MUFU.EX2 R4, R4 ;  /* 0x0000000400047308 */ /* 0x000f220000000800 */
[----:B0-----:R-:W-:-:S02]  /*5790*/  F2FP.F16.F32.PACK_AB R164, R33, R32 ;  /* 0x0000002021a4723e */ /* 0x001fc400000000ff */
[----:B------:R-:W-:Y:S01]  /*57a0*/  FADD.FTZ R40, R11, R40 ;  /* 0x000000280b287221 */ /* 0x000fe20000010000 */
[----:B----4-:R-:W-:Y:S02]  /*57b0*/  F2FP.F16.F32.PACK_AB R160, R4, R25 ;  /* 0x0000001904a0723e */ /* 0x010fe400000000ff */
[----:B---3--:R-:W-:Y:S01]  /*57c0*/  FMNMX.FTZ R6, R3, R6, !PT ;  /* 0x0000000603067209 */ /* 0x008fe20007810000 */
[--C-:B------:R-:W-:Y:S01]  /*57d0*/  FFMA.FTZ R3, R67, UR10, -R12.reuse ;  /* 0x0000000a43037c23 */ /* 0x100fe2000801080c */
[----:B------:R-:W-:Y:S02]  /*57e0*/  FFMA.FTZ R12, R53, UR10, -R12 ;  /* 0x0000000a350c7c23 */ /* 0x000fe4000801080c */
[C---:B------:R-:W-:Y:S01]  /*57f0*/  FSETP.NEU.FTZ.AND P0, PT, R6.reuse, -INF , PT ;  /* 0xff8000000600780b */ /* 0x040fe20003f1d000 */
[----:B------:R-:W-:Y:S02]  /*5800*/  FMUL.FTZ R36, R6, UR10 ;  /* 0x0000000a06247c20 */ /* 0x000fe40008410000 */
[----:B------:R-:W-:Y:S03]  /*5810*/  MUFU.EX2 R3, R3 ;  /* 0x0000000300037308 */ /* 0x000fe60000000800 */
[----:B------:R-:W-:-:S05]  /*5820*/  FSEL R36, R36, RZ, P0 ;  /* 0x000000ff24247208 */ /* 0x000fca0000000000 */
        /* <DEDUP_REMOVED lines=13> */
[--C-:B------:R-:W-:Y:S01]  /*5900*/  FFMA.FTZ R50, R50, UR10, -R36.reuse ;  /* 0x0000000a32327c23 */ /* 0x100fe20008010824 */
[----:B------:R-:W0:Y:S01]  /*5910*/  MUFU.EX2 R27, R27 ;  /* 0x0000001b001b7308 */ /* 0x000e220000000800 */
[--C-:B------:R-:W-:Y:S01]  /*5920*/  FFMA.FTZ R51, R51, UR10, -R36.reuse ;  /* 0x0000000a33337c23 */ /* 0x100fe20008010824 */
[--C-:B------:R-:W-:Y:S01]  /*5930*/  FFMA.FTZ R54, R54, UR10, -R36.reuse ;  /* 0x0000000a36367c23 */ /* 0x100fe20008010824 */
[----:B------:R-:W-:-:S05]  /*5940*/  FFMA.FTZ R36, R55, UR10, -R36 ;  /* 0x0000000a37247c23 */ /* 0x000fca0008010824 */
[----:B------:R-:W3:Y:S08]  /*5950*/  MUFU.EX2 R30, R30 ;  /* 0x0000001e001e7308 */ /* 0x000ef00000000800 */
[----:B------:R-:W4:Y:S01]  /*5960*/  MUFU.EX2 R31, R31 ;  /* 0x0000001f001f7308 */ /* 0x000f220000000800 */
[----:B0-----:R-:W-:Y:S01]  /*5970*/  FADD.FTZ R37, R26, R27 ;  /* 0x0000001b1a257221 */ /* 0x001fe20000010000 */
[----:B------:R-:W-:-:S06]  /*5980*/  F2FP.F16.F32.PACK_AB R153, R27, R26 ;  /* 0x0000001a1b99723e */ /* 0x000fcc00000000ff */
[----:B------:R-:W0:Y:S01]  /*5990*/  MUFU.EX2 R34, R34 ;  /* 0x0000002200227308 */ /* 0x000e220000000800 */
[----:B---3--:R-:W-:-:S07]  /*59a0*/  FADD.FTZ R28, R30, R37 ;  /* 0x000000251e1c7221 */ /* 0x008fce0000010000 */
[----:B------:R-:W3:Y:S01]  /*59b0*/  MUFU.EX2 R35, R35 ;  /* 0x0000002300237308 */ /* 0x000ee20000000800 */
[C---:B----4-:R-:W-:Y:S01]  /*59c0*/  FADD.FTZ R37, R31.reuse, R28 ;  /* 0x0000001c1f257221 */ /* 0x050fe20000010000 */
[----:B------:R-:W-:-:S05]  /*59d0*/  F2FP.F16.F32.PACK_AB R155, R31, R30 ;  /* 0x0000001e1f9b723e */ /* 0x000fca00000000ff */
[----:B------:R4:W-:Y:S01]  /*59e0*/  STSM.16.M88.4 [R18+0x26800], R152 ;  /* 0x0268009812007844 */ /* 0x0009e20000000200 */
[----:B------:R-:W5:Y:S01]  /*59f0*/  MUFU.EX2 R38, R38 ;  /* 0x0000002600267308 */ /* 0x000f620000000800 */
[----:B0-----:R-:W-:Y:S01]  /*5a00*/  FADD.FTZ R28, R34, R37 ;  /* 0x00000025221c7221 */ /* 0x001fe20000010000 */
[----:B------:R-:W-:-:S06]  /*5a10*/  FADD.FTZ R37, R21, R40 ;  /* 0x0000002815257221 */ /* 0x000fcc0000010000 */
[----:B------:R-:W0:Y:S01]  /*5a20*/  MUFU.EX2 R39, R39 ;  /* 0x0000002700277308 */ /* 0x000e220000000800 */
[C---:B---3--:R-:W-:Y:S01]  /*5a30*/  FADD.FTZ R13, R35.reuse, R28 ;  /* 0x0000001c230d7221 */ /* 0x048fe20000010000 */
[----:B------:R-:W-:Y:S01]  /*5a40*/  FADD.FTZ R28, R24, R37 ;  /* 0x00000025181c7221 */ /* 0x000fe20000010000 */
[----:B------:R-:W-:-:S03]  /*5a50*/  F2FP.F16.F32.PACK_AB R157, R35, R34 ;  /* 0x00000022239d723e */ /* 0x000fc600000000ff */
[----:B------:R-:W-:Y:S02]  /*5a60*/  FADD.FTZ R15, R25, R28 ;  /* 0x0000001c190f7221 */ /* 0x000fe40000010000 */
[----:B------:R-:W3:Y:S01]  /*5a70*/  MUFU.EX2 R42, R42 ;  /* 0x0000002a002a7308 */ /* 0x000ee20000000800 */
[----:B-----5:R-:W-:Y:S01]  /*5a80*/  FADD.FTZ R20, R38, R13 ;  /* 0x0000000d26147221 */ /* 0x020fe20000010000 */
[----:B------:R-:W-:-:S06]  /*5a90*/  FADD.FTZ R15, R4, R15 ;  /* 0x0000000f040f7221 */ /* 0x000fcc0000010000 */
[----:B------:R-:W5:Y:S01]  /*5aa0*/  MUFU.EX2 R43, R43 ;  /* 0x0000002b002b7308 */ /* 0x000f620000000800 */
[C---:B0-----:R-:W-:Y:S01]  /*5ab0*/  FADD.FTZ R13, R39.reuse, R20 ;  /* 0x00000014270d7221 */ /* 0x041fe20000010000 */
[----:B------:R-:W-:-:S05]  /*5ac0*/  F2FP.F16.F32.PACK_AB R159, R39, R38 ;  /* 0x00000026279f723e */ /* 0x000fca00000000ff */
[----:B------:R4:W-:Y:S01]  /*5ad0*/  STSM.16.M88.4 [R23], R156 ;  /* 0x0000009c17007844 */ /* 0x0009e20000000200 */
[----:B------:R-:W0:Y:S01]  /*5ae0*/  MUFU.EX2 R46, R46 ;  /* 0x0000002e002e7308 */ /* 0x000e220000000800 */
[----:B---3--:R-:W-:-:S07]  /*5af0*/  FADD.FTZ R4, R42, R13 ;  /* 0x0000000d2a047221 */ /* 0x008fce0000010000 */
[----:B------:R-:W3:Y:S01]  /*5b00*/  MUFU.EX2 R47, R47 ;  /* 0x0000002f002f7308 */ /* 0x000ee20000000800 */
[C---:B-----5:R-:W-:Y:S01]  /*5b10*/  FADD.FTZ R13, R43.reuse, R4 ;  /* 0x000000042b0d7221 */ /* 0x060fe20000010000 */
[----:B------:R-:W-:Y:S01]  /*5b20*/  FADD.FTZ R4, R14, R15 ;  /* 0x0000000f0e047221 */ /* 0x000fe20000010000 */
[----:B------:R-:W-:-:S03]  /*5b30*/  F2FP.F16.F32.PACK_AB R161, R43, R42 ;  /* 0x0000002a2ba1723e */ /* 0x000fc600000000ff */
[----:B------:R-:W-:Y:S02]  /*5b40*/  FADD.FTZ R29, R29, R4 ;  /* 0x000000041d1d7221 */ /* 0x000fe40000010000 */
[----:B------:R-:W-:Y:S01]  /*5b50*/  MUFU.EX2 R50, R50 ;  /* 0x0000003200327308 */ /* 0x000fe20000000800 */
[----:B0-----:R-:W-:Y:S01]  /*5b60*/  FADD.FTZ R14, R46, R13 ;  /* 0x0000000d2e0e7221 */ /* 0x001fe20000010000 */
[----:B------:R-:W-:-:S04]  /*5b70*/  FADD.FTZ R32, R32, R29 ;  /* 0x0000001d20207221 */ /* 0x000fc80000010000 */
[----:B------:R-:W-:Y:S02]  /*5b80*/  FADD.FTZ R32, R33, R32 ;  /* 0x0000002021207221 */ /* 0x000fe40000010000 */
[----:B------:R-:W0:Y:S01]  /*5b90*/  MUFU.EX2 R51, R51 ;  /* 0x0000003300337308 */ /* 0x000e220000000800 */
[C---:B---3--:R-:W-:Y:S01]  /*5ba0*/  F2FP.F16.F32.PACK_AB R163, R47.reuse, R46 ;  /* 0x0000002e2fa3723e */ /* 0x048fe200000000ff */
[----:B------:R-:W-:-:S04]  /*5bb0*/  FADD.FTZ R47, R47, R14 ;  /* 0x0000000e2f2f7221 */ /* 0x000fc80000010000 */
[----:B------:R4:W-:Y:S02]  /*5bc0*/  STSM.16.M88.4 [R19], R160 ;  /* 0x000000a013007844 */ /* 0x0009e40000000200 */
[----:B------:R-:W3:Y:S08]  /*5bd0*/  MUFU.EX2 R12, R12 ;  /* 0x0000000c000c7308 */ /* 0x000ef00000000800 */
[----:B------:R-:W5:Y:S01]  /*5be0*/  MUFU.EX2 R54, R54 ;  /* 0x0000003600367308 */ /* 0x000f620000000800 */
[----:B0-----:R-:W-:Y:S01]  /*5bf0*/  F2FP.F16.F32.PACK_AB R165, R51, R50 ;  /* 0x0000003233a5723e */ /* 0x001fe200000000ff */
[----:B------:R-:W-:-:S04]  /*5c00*/  FADD.FTZ R50, R50, R47 ;  /* 0x0000002f32327221 */ /* 0x000fc80000010000 */
[----:B------:R-:W-:Y:S02]  /*5c10*/  FADD.FTZ R51, R51, R50 ;  /* 0x0000003233337221 */ /* 0x000fe40000010000 */
[----:B------:R-:W0:Y:S01]  /*5c20*/  MUFU.EX2 R11, R36 ;  /* 0x00000024000b7308 */ /* 0x000e220000000800 */
[----:B---3--:R-:W-:Y:S01]  /*5c30*/  F2FP.F16.F32.PACK_AB R166, R12, R3 ;  /* 0x000000030ca6723e */ /* 0x008fe200000000ff */
[----:B------:R-:W-:-:S04]  /*5c40*/  FADD.FTZ R3, R3, R32 ;  /* 0x0000002003037221 */ /* 0x000fc80000010000 */
[----:B------:R-:W-:Y:S01]  /*5c50*/  FADD.FTZ R3, R12, R3 ;  /* 0x000000030c037221 */ /* 0x000fe20000010000 */
[----:B-----5:R-:W-:Y:S01]  /*5c60*/  FADD.FTZ R4, R54, R51 ;  /* 0x0000003336047221 */ /* 0x020fe20000010000 */
[----:B0-----:R-:W-:-:S03]  /*5c70*/  F2FP.F16.F32.PACK_AB R167, R11, R54 ;  /* 0x000000360ba7723e */ /* 0x001fc600000000ff */
[----:B------:R-:W-:Y:S02]  /*5c80*/  FADD.FTZ R4, R11, R4 ;  /* 0x000000040b047221 */ /* 0x000fe40000010000 */
[----:B------:R4:W-:Y:S01]  /*5c90*/  STSM.16.M88.4 [R22], R164 ;  /* 0x000000a416007844 */ /* 0x0009e20000000200 */
[----:B------:R-:W-:Y:S05]  /*5ca0*/  @!P3 BRA `(.L_x_4965) ;  /* 0x000000000004b947 */ /* 0x000fea0003800000 */
[----:B------:R-:W-:Y:S01]  /*5cb0*/  BPT.TRAP 0x1 ;  /* 0x000000040000795c */ /* 0x000fe20000300000 */
.L_x_4965:
[----:B------:R0:W3:Y:S01]  /*5cc0*/  SYNCS.PHASECHK.TRANS64.TRYWAIT P0, [R7+URZ+0x28c50], R10 ;  /* 0x028c500a070075a7 */ /* 0x0000e2000800017f */
[----:B------:R-:W-:Y:S05]  /*5cd0*/  @!P3 BRA `(.L_x_4966) ;  /* 0x000000000004b947 */ /* 0x000fea0003800000 */
[----:B------:R-:W-:Y:S01]  /*5ce0*/  BPT.TRAP 0x1 ;  /* 0x000000040000795c */ /* 0x000fe20000300000 */
.L_x_4966:
[----:B---3--:R-:W-:Y:S05]  /*5cf0*/  @P0 BRA `(.L_x_4967) ;  /* 0x0000000000080947 */ /* 0x008fea0003800000 */
[----:B------:R-:W3:Y:S02]  /*5d00*/  SYNCS.PHASECHK.TRANS64.TRYWAIT P0, [R7+URZ+0x28c50], R10 ;  /* 0x028c500a070075a7 */ /* 0x000ee4000800017f */
[----:B---3--:R-:W-:Y:S05]  /*5d10*/  @!P0 BRA `(.L_x_4968) ;  /* 0x000000f400988947 */ /* 0x008fea0003800000 */
.L_x_4967:
[----:B------:R-:W-:Y:S01]  /*5d20*/  ULEA UR18, UR36, UR48, 0xc ;  /* 0x0000003024127291 */ /* 0x000fe2000f8e603f */
[----:B------:R-:W-:Y:S01]  /*5d30*/  WARPGROUP.ARRIVE ;  /* 0x00000000000079c5 */ /* 0x000fe20000000000 */
[----:B------:R-:W-:Y:S01]  /*5d40*/  UMOV UR7, 0x40000040 ;  /* 0x4000004000077882 */ /* 0x000fe20000000000 */
[----:B0123--:R-:W0:Y:S01]  /*5d50*/  @P5 LDC R10, c[0x0][0x44c] ;  /* 0x00011300ff0a5b82 */ /* 0x00fe220000000800 */
[----:B------:R-:W-:Y:S01]  /*5d60*/  @!P4 VIADD R7, R7, 0x28c60 ;  /* 0x00028c600707c836 */ /* 0x000fe20000000000 */
[----:B------:R-:W-:Y:S02]  /*5d70*/  UIADD3 UR50, UR50, -0x2, URZ ;  /* 0xfffffffe32327890 */ /* 0x000fe4000fffe03f */
[----:B------:R-:W-:Y:S02]  /*5d80*/  UMOV UR6, UR18 ;  /* 0x0000001200067c82 */ /* 0x000fe40008000000 */
[----:B------:R-:W-:Y:S01]  /*5d90*/  HGMMA.64x256x16.F32 R24, R152, gdesc[UR4].tnspB, RZ, !UPT, gsb0 ;  /* 0x43e0000498187df0 */ /* 0x000fe2000c0008ff */
[----:B------:R-:W-:Y:S01]  /*5da0*/  UIADD3 UR6, UR18, 0x80, URZ ;  /* 0x0000008012067890 */ /* 0x000fe2000fffe03f */
[----:B------:R-:W1:Y:S01]  /*5db0*/  @P5 LDC R11, c[0x0][0x450] ;  /* 0x00011400ff0b5b82 */ /* 0x000e620000000800 */
[----:B------:R-:W-:Y:S01]  /*5dc0*/  UMOV UR7, 0x40000040 ;  /* 0x4000004000077882 */ /* 0x000fe20000000000 */
[----:B------:R-:W-:Y:S01]  /*5dd0*/  @!P4 PRMT R7, RZ, 0x654, R7 ;  /* 0x00000654ff07c816 */ /* 0x000fe20000000007 */
[----:B0-----:R-:W-:Y:S01]  /*5de0*/  @P5 IMAD.HI.U32 R10, R10, UR40, RZ ;  /* 0x000000280a0a5c27 */ /* 0x001fe2000f8e00ff */
[----:B------:R-:W-:-:S02]  /*5df0*/  WARPGROUP.DEPBAR.LE gsb0, 0x0 ;  /* 0x00008000000079c5 */ /* 0x000fc40000010000 */
[----:B------:R-:W-:-:S15]  /*5e00*/  WARPGROUP.ARRIVE ;  /* 0x00000000000079c5 */ /* 0x000fde0000000000 */
[----:B------:R-:W-:-:S05]  /*5e10*/  NOP ;  /* 0x0000000000007918 */ /* 0x000fca0000000000 */
        /* <DEDUP_REMOVED lines=12> */
[----:B------:R-:W-:Y:S01]  /*5ee0*/  HGMMA.64x256x16.F32 R24, R164, gdesc[UR4].tnspB, R24, gsb0 ;  /* 0x43e00004a4187df0 */ /* 0x000fe20008000818 */
[----:B------:R-:W-:Y:S02]  /*5ef0*/  UIMAD UR6, UR49, UR11, -UR14 ;  /* 0x0000000b310672a4 */ /* 0x000fe4000f8e0a0e */
        /* <DEDUP_REMOVED lines=9> */
[----:B------:R0:W-:Y:S02]  /*5f90*/  @!P4 SYNCS.ARRIVE.TRANS64.RED.A1T0 RZ, [R7+URZ], RZ ;  /* 0x000000ff07ffc9a7 */ /* 0x0001e4000810043f */
[----:B0-----:R-:W-:Y:S01]  /*5fa0*/  IMAD.U32 R7, RZ, RZ, UR40 ;  /* 0x00000028ff077e24 */ /* 0x001fe2000f8e00ff */
        /* <DEDUP_REMOVED lines=14> */
.L_x_4970:
[----:B------:R-:W-:-:S13]  /*6090*/  ISETP.NE.AND P0, PT, R9, 0x1, PT ;  /* 0x000000010900780c */ /* 0x000fda0003f05270 */
[----:B------:R-:W0:Y:S02]  /*60a0*/  @P0 LDC.64 R10, c[0x0][0x9e8] ;  /* 0x00027a00ff0a0b82 */ /* 0x000e240000000a00 */
[----:B0-----:R-:W-:-:S05]  /*60b0*/  @P0 IMAD.HI.U32 R10, R7, R10, RZ ;  /* 0x0000000a070a0227 */ /* 0x001fca00078e00ff */
[----:B------:R-:W-:-:S07]  /*60c0*/  @P0 SHF.R.U32.HI R7, RZ, R11, R10 ;  /* 0x0000000bff070219 */ /* 0x000fce000001160a */
.L_x_4971:
[----:B------:R-:W-:-:S05]  /*60d0*/  IMAD R7, R7, R9, R9 ;  /* 0x0000000907077224 */ /* 0x000fca00078e0209 */
[----:B------:R-:W-:-:S07]  /*60e0*/  VIMNMX R8, R8, R7, PT ;  /* 0x0000000708087248 */ /* 0x000fce0003fe0100 */
.L_x_4969:
[----:B------:R-:W-:Y:S01]  /*60f0*/  SHF.R.S32.HI R7, RZ, 0x1f, R8 ;  /* 0x0000001fff077819 */ /* 0x000fe20000011408 */
[----:B------:R-:W-:Y:S01]  /*6100*/  ULDC UR25, c[0x0][0x9e4] ;  /* 0x0002790000197ab9 */ /* 0x000fe20000000800 */
[----:B------:R-:W-:Y:S01]  /*6110*/  ULDC UR20, c[0x0][0x288] ;  /* 0x0000a20000147ab9 */ /* 0x000fe20000000800 */
[----:B------:R-:W-:Y:S01]  /*6120*/  ULDC UR21, c[0x0][0x9dc] ;  /* 0x0002770000157ab9 */ /* 0x000fe20000000800 */
[----:B------:R-:W-:Y:S01]  /*6130*/  LEA.HI R7, R7, R8, RZ, 0x6 ;  /* 0x0000000807077211 */ /* 0x000fe200078f30ff */
[----:B------:R-:W-:Y:S01]  /*6140*/  ULDC UR22, c[0x0][0x2f0] ;  /* 0x0000bc0000167ab9 */ /* 0x000fe20000000800 */
[----:B------:R-:W-:Y:S01]  /*6150*/  ULDC UR23, c[0x0][0x988] ;  /* 0x0002620000177ab9 */ /* 0x000fe20000000800 */
[----:B------:R-:W-:Y:S01]  /*6160*/  ULDC UR26, c[0x0][0x9e0] ;  /* 0x00027800001a7ab9 */ /* 0x000fe20000000800 */
[----:B------:R-:W-:-:S04]  /*6170*/  SHF.R.S32.HI R7, RZ, 0x6, R7 ;  /* 0x00000006ff077819 */ /* 0x000fc80000011407 */
[----:B------:R-:W-:-:S04]  /*6180*/  VIMNMX R11, R186, R7, !PT ;  /* 0x00000007ba0b7248 */ /* 0x000fc80007fe0100 */
[----:B------:R-:W-:-:S13]  /*6190*/  ISETP.LE.AND P0, PT, R11, UR50, PT ;  /* 0x000000320b007c0c */ /* 0x000fda000bf03270 */
[----:B------:R-:W-:Y:S05]  /*61a0*/  @!P0 BRA `(.L_x_4972) ;  /* 0x0000002000e48947 */ /* 0x000fea0003800000 */
.L_x_4989:
[----:B------:R-:W-:-:S04]  /*61b0*/  UIADD3 UR24, UR36, 0x1, URZ ;  /* 0x0000000124187890 */ /* 0x000fc8000fffe03f */
[----:B------:R-:W-:-:S04]  /*61c0*/  UISETP.NE.AND UP0, UPT, UR24, 0x2, UPT ;  /* 0x000000021800788c */ /* 0x000fc8000bf05270 */
[----:B------:R-:W-:Y:S02]  /*61d0*/  USEL UR6, URZ, 0x1, UP0 ;  /* 0x000000013f067887 */ /* 0x000fe40008000000 */
[----:B------:R-:W-:Y:S02]  /*61e0*/  USEL UR24, UR24, URZ, UP0 ;  /* 0x0000003f18187287 */ /* 0x000fe40008000000 */
[----:B------:R-:W-:Y:S01]  /*61f0*/  ULOP3.LUT UR37, UR37, UR6, URZ, 0x3c, !UPT ;  /* 0x0000000625257292 */ /* 0x000fe2000f8e3c3f */
[----:B012---:R-:W-:Y:S11]  /*6200*/  @!P3 BRA `(.L_x_4973) ;  /* 0x000000000004b947 */ /* 0x007ff60003800000 */
[----:B------:R-:W-:Y:S01]  /*6210*/  BPT.TRAP 0x1 ;  /* 0x000000040000795c */ /* 0x000fe20000300000 */
.L_x_4973:
[----:B------:R-:W-:Y:S01]  /*6220*/  ULEA UR27, UR24, UR43, 0x3 ;  /* 0x0000002b181b7291 */ /* 0x000fe2000f8e183f */
[----:B------:R-:W-:-:S05]  /*6230*/  IMAD.U32 R10, RZ, RZ, UR37 ;  /* 0x00000025ff0a7e24 */ /* 0x000fca000f8e00ff */
[----:B------:R-:W-:-:S04]  /*6240*/  SHF.L.U32 R10, R10, 0x1f, RZ ;  /* 0x0000001f0a0a7819 */ /* 0x000fc800000006ff */
[----:B------:R0:W1:Y:S01]  /*6250*/  SYNCS.PHASECHK.TRANS64.TRYWAIT P0, [UR27+0x28c30], R10 ;  /* 0x028c300aff0075a7 */ /* 0x000062000800015b */
[----:B------:R-:W-:Y:S05]  /*6260*/  @!P3 BRA `(.L_x_4974) ;  /* 0x000000000004b947 */ /* 0x000fea0003800000 */
[----:B------:R-:W-:Y:S01]  /*6270*/  BPT.TRAP 0x1 ;  /* 0x000000040000795c */ /* 0x000fe20000300000 */
.L_x_4974:
[----:B-1----:R-:W-:Y:S05]  /*6280*/  @P0 BRA `(.L_x_4975) ;  /* 0x0000000000080947 */ /* 0x002fea0003800000 */
[----:B------:R-:W1:Y:S02]  /*6290*/  SYNCS.PHASECHK.TRANS64.TRYWAIT P0, [UR27+0x28c30], R10 ;  /* 0x028c300aff0075a7 */ /* 0x000e64000800015b */
[----:B-1----:R-:W-:Y:S05]  /*62a0*/  @!P0 BRA `(.L_x_4976) ;  /* 0x000000f000488947 */ /* 0x002fea0003800000 */
.L_x_4975:
[----:B------:R-:W-:Y:S01]  /*62b0*/  R2UR UR18, R0 ;  /* 0x00000000001272ca */ /* 0x000fe200000e0000 */
[----:B----4-:R-:W-:Y:S01]  /*62c0*/  WARPGROUP.ARRIVE ;  /* 0x00000000000079c5 */ /* 0x010fe20000000000 */
[----:B------:R-:W-:Y:S01]  /*62d0*/  UMOV UR19, 0x40000040 ;  /* 0x4000004000137882 */ /* 0x000fe20000000000 */
[----:B------:R-:W-:Y:S01]  /*62e0*/  UMOV UR7, 0x40000040 ;  /* 0x4000004000077882 */ /* 0x000fe20000000000 */
[----:B------:R-:W-:Y:S01]  /*62f0*/  UMOV UR11, 0x40000040 ;  /* 0x40000040000b7882 */ /* 0x000fe20000000000 */
[----:B------:R-:W-:Y:S01]  /*6300*/  UMOV UR15, 0x40000040 ;  /* 0x40000040000f7882 */ /* 0x000fe20000000000 */
[----:B-1----:R-:W1:Y:S01]  /*6310*/  @P5 LDC R7, c[0x0][0x44c] ;  /* 0x00011300ff075b82 */ /* 0x002e620000000800 */
[----:B------:R-:W-:Y:S02]  /*6320*/  VIADD R12, R185, UR40 ;  /* 0x00000028b90c7c36 */ /* 0x000fe40008000000 */
[----:B------:R-:W-:-:S04]  /*6330*/  IMAD.U32 R14, RZ, RZ, UR49 ;  /* 0x00000031ff0e7e24 */ /* 0x000fc8000f8e00ff */
[----:B------:R-:W-:Y:S01]  /*6340*/  ULEA UR18, UR24, UR18, 0x9 ;  /* 0x0000001218127291 */ /* 0x000fe2000f8e483f */
[----:B------:R-:W2:Y:S03]  /*6350*/  @P5 LDC R9, c[0x0][0x450] ;  /* 0x00011400ff095b82 */ /* 0x000ea60000000800 */
[----:B------:R-:W-:Y:S02]  /*6360*/  UIADD3 UR6, UR18, 0x2, URZ ;  /* 0x0000000212067890 */ /* 0x000fe4000fffe03f */
[----:B------:R-:W-:Y:S02]  /*6370*/  UIADD3 UR10, UR18, 0x4, URZ ;  /* 0x00000004120a7890 */ /* 0x000fe4000fffe03f */
[----:B------:R-:W-:Y:S02]  /*6380*/  UIADD3 UR14, UR18, 0x6, URZ ;  /* 0x00000006120e7890 */ /* 0x000fe4000fffe03f */
[----:B------:R-:W-:Y:S01]  /*6390*/  HGMMA.64x64x16.F32 R152, gdesc[UR16], RZ, !UPT, gsb0 ;  /* 0x00e00000109879f0 */ /* 0x000fe2000c0008ff */
[----:B-1----:R-:W-:-:S04]  /*63a0*/  @P5 IMAD.HI.U32 R8, R12, R7, RZ ;  /* 0x000000070c085227 */ /* 0x002fc800078e00ff */
[----:B------:R-:W-:Y:S01]  /*63b0*/  IMAD.U32 R7, RZ, RZ, UR27 ;  /* 0x0000001bff077e24 */ /* 0x000fe2000f8e00ff */
[----:B--2---:R-:W-:-:S03]  /*63c0*/  @P5 SHF.R.U32.HI R12, RZ, R9, R8 ;  /* 0x00000009ff0c5219 */ /* 0x004fc60000011608 */
[----:B------:R-:W-:Y:S02]  /*63d0*/  @!P4 VIADD R8, R7, 0x28c40 ;  /* 0x00028c400708c836 */ /* 0x000fe40000000000 */
[----:B------:R-:W1:Y:S03]  /*63e0*/  SHFL.IDX PT, R21, R12, RZ, 0x1c1f ;  /* 0x001c1fff0c157589 */ /* 0x000e6600000e0000 */
[----:B------:R-:W-:Y:S01]  /*63f0*/  @!P4 PRMT R8, RZ, 0x654, R8 ;  /* 0x00000654ff08c816 */ /* 0x000fe20000000008 */
[----:B------:R-:W-:Y:S02]  /*6400*/  WARPGROUP.DEPBAR.LE gsb0, 0x0 ;  /* 0x00008000000079c5 */ /* 0x000fe40000010000 */
[----:B------:R-:W-:-:S06]  /*6410*/  WARPGROUP.ARRIVE ;  /* 0x00000000000079c5 */ /* 0x000fcc0000000000 */
[----:B------:R-:W-:Y:S01]  /*6420*/  HGMMA.64x64x16.F32 R152, gdesc[UR4], R152, gsb0 ;  /* 0x00e00000049879f0 */ /* 0x000fe20008000898 */
[----:B------:R-:W-:-:S06]  /*6430*/  USHF.L.U32 UR6, UR50, 0x6, URZ ;  /* 0x0000000632067899 */ /* 0x000fcc000800063f */
[----:B------:R-:W-:-:S05]  /*6440*/  IMAD.U32 R9, RZ, RZ, UR6 ;  /* 0x00000006ff097e24 */ /* 0x000fca000f8e00ff */
[----:B------:R-:W-:Y:S01]  /*6450*/  IADD3 R9, -R2, 0x1, -R9 ;  /* 0x0000000102097810 */ /* 0x000fe20007ffe909 */
[----:B------:R-:W-:Y:S02]  /*6460*/  WARPGROUP.DEPBAR.LE gsb0, 0x0 ;  /* 0x00008000000079c5 */ /* 0x000fe40000010000 */
[----:B------:R-:W-:-:S06]  /*6470*/  WARPGROUP.ARRIVE ;  /* 0x00000000000079c5 */ /* 0x000fcc0000000000 */
[----:B------:R-:W-:Y:S01]  /*6480*/  HGMMA.64x64x16.F32 R152, gdesc[UR8], R152, gsb0 ;  /* 0x00e00000089879f0 */ /* 0x000fe20008000898 */
[----:B------:R-:W-:Y:S02]  /*6490*/  UMOV UR11, UR22 ;  /* 0x00000016000b7c82 */ /* 0x000fe40008000000 */
[----:B------:R-:W-:Y:S01]  /*64a0*/  IMAD R9, R14, UR11, R9 ;  /* 0x0000000b0e097c24 */ /* 0x000fe2000f8e0209 */
[----:B------:R-:W-:Y:S02]  /*64b0*/  WARPGROUP.DEPBAR.LE gsb0, 0x0 ;  /* 0x00008000000079c5 */ /* 0x000fe40000010000 */
[----:B------:R-:W-:-:S06]  /*64c0*/  WARPGROUP.ARRIVE ;  /* 0x00000000000079c5 */ /* 0x000fcc0000000000 */
[----:B------:R-:W-:Y:S01]  /*64d0*/  HGMMA.64x64x16.F32 R152, gdesc[UR12], R152, gsb0 ;  /* 0x00e000000c9879f0 */ /* 0x000fe20008000898 */
[----:B------:R-:W-:Y:S01]  /*64e0*/  UMOV UR15, UR21 ;  /* 0x00000015000f7c82 */ /* 0x000fe20008000000 */
[----:B------:R-:W-:Y:S01]  /*64f0*/  UMOV UR14, UR20 ;  /* 0x00000014000e7c82 */ /* 0x000fe20008000000 */
[----:B------:R-:W-:Y:S01]  /*6500*/  ULOP3.LUT UR7, URZ, UR15, URZ, 0x33, !UPT ;  /* 0x0000000f3f077292 */ /* 0x000fe2000f8e333f */
[----:B------:R-:W-:-:S04]  /*6510*/  VIADD R9, R9, -UR14 ;  /* 0x8000000e09097c36 */ /* 0x000fc80008000000 */
[C---:B------:R-:W-:Y:S02]  /*6520*/  VIADD R20, R9.reuse, UR26 ;  /* 0x0000001a09147c36 */ /* 0x040fe40008000000 */
[----:B------:R-:W-:Y:S02]  /*6530*/  VIADD R192, R9, UR7 ;  /* 0x0000000709c07c36 */ /* 0x000fe40008000000 */
[C---:B-1----:R-:W-:Y:S02]  /*6540*/  IMAD.IADD R13, R21.reuse, 0x1, R20 ;  /* 0x00000001150d7824 */ /* 0x042fe400078e0214 */
[----:B------:R-:W-:Y:S01]  /*6550*/  IMAD.IADD R15, R21, 0x1, R192 ;  /* 0x00000001150f7824 */ /* 0x000fe200078e02c0 */
[----:B------:R-:W-:Y:S02]  /*6560*/  WARPGROUP.DEPBAR.LE gsb0, 0x0 ;  /* 0x00008000000079c5 */ /* 0x000fe40000010000 */
[----:B------:R1:W-:Y:S01]  /*6570*/  @!P4 SYNCS.ARRIVE.TRANS64.RED.A1T0 RZ, [R8+URZ], RZ ;  /* 0x000000ff08ffc9a7 */ /* 0x0003e2000810043f */
[----:B------:R-:W-:Y:S05]  /*6580*/  @!P6 BRA `(.L_x_4977) ;  /* 0x00000000005ce947 */ /* 0x000fea0003800000 */
[----:B-1----:R-:W-:Y:S01]  /*6590*/  IMAD R8, R14, UR11, R21 ;  /* 0x0000000b0e087c24 */ /* 0x002fe2000f8e0215 */
[----:B------:R-:W-:Y:S03]  /*65a0*/  BSSY B0, `(.L_x_4978) ;  /* 0x0000011000007945 */ /* 0x000fe60003800000 */
[----:B------:R-:W-:-:S05]  /*65b0*/  VIADD R21, R8, -UR14 ;  /* 0x8000000e08157c36 */ /* 0x000fca0008000000 */
[----:B------:R-:W-:-:S13]  /*65c0*/  ISETP.GT.AND P0, PT, R21, -0x1, PT ;  /* 0xffffffff1500780c */ /* 0x000fda0003f04270 */
[----:B------:R-:W-:Y:S05]  /*65d0*/  @P0 BRA `(.L_x_4979) ;  /* 0x0000000000200947 */ /* 0x000fea0003800000 */
[----:B------:R-:W-:Y:S01]  /*65e0*/  IMAD.U32 R194, RZ, RZ, UR25 ;  /* 0x00000019ffc27e24 */ /* 0x000fe2000f8e00ff */
[----:B------:R-:W-:-:S04]  /*65f0*/  LOP3.LUT R21, RZ, R21, RZ, 0x33, !PT ;  /* 0x00000015ff157212 */ /* 0x000fc800078e33ff */
[----:B------:R-:W-:-:S13]  /*6600*/  ISETP.NE.AND P0, PT, R194, 0x1, PT ;  /* 0x00000001c200780c */ /* 0x000fda0003f05270 */
[----:B------:R-:W1:Y:S02]  /*6610*/  @P0 LDC.64 R8, c[0x0][0x9e8] ;  /* 0x00027a00ff080b82 */ /* 0x000e640000000a00 */
[----:B-1----:R-:W-:-:S05]  /*6620*/  @P0 IMAD.HI.U32 R8, R21, R8, RZ ;  /* 0x0000000815080227 */ /* 0x002fca00078e00ff */
[----:B------:R-:W-:-:S04]  /*6630*/  @P0 SHF.R.U32.HI R21, RZ, R9, R8 ;  /* 0x00000009ff150219 */ /* 0x000fc80000011608 */
[----:B------:R-:W-:Y:S01]  /*6640*/  LOP3.LUT R21, RZ, R21, RZ, 0x33, !PT ;  /* 0x00000015ff157212 */ /* 0x000fe200078e33ff */
[----:B------:R-:W-:Y:S06]  /*6650*/  BRA `(.L_x_4980) ;  /* 0x0000000000147947 */ /* 0x000fec0003800000 */
.L_x_4979:
[----:B------:R-:W-:-:S05]  /*6660*/  IMAD.U32 R194, RZ, RZ, UR25 ;  /* 0x00000019ffc27e24 */ /* 0x000fca000f8e00ff */
[----:B------:R-:W-:-:S13]  /*6670*/  ISETP.NE.AND P0, PT, R194, 0x1, PT ;  /* 0x00000001c200780c */ /* 0x000fda0003f05270 */
[----:B------:R-:W1:Y:S02]  /*6680*/  @P0 LDC.64 R8, c[0x0][0x9e8] ;  /* 0x00027a00ff080b82 */ /* 0x000e640000000a00 */
[----:B-1----:R-:W-:-:S05]  /*6690*/  @P0 IMAD.HI.U32 R8, R21, R8, RZ ;  /* 0x0000000815080227 */ /* 0x002fca00078e00ff */
[----:B------:R-:W-:-:S07]  /*66a0*/  @P0 SHF.R.U32.HI R21, RZ, R9, R8 ;  /* 0x00000009ff150219 */ /* 0x000fce0000011608 */
.L_x_4980:
[----:B------:R-:W-:Y:S05]  /*66b0*/  BSYNC B0 ;  /* 0x0000000000007941 */ /* 0x000fea0003800000 */
.L_x_4978:
[----:B------:R-:W-:-:S04]  /*66c0*/  IMAD R21, R21, R194, -UR6 ;  /* 0x8000000615157e24 */ /* 0x000fc8000f8e02c2 */
[----:B------:R-:W-:-:S05]  /*66d0*/  IMAD.IADD R8, R21, 0x1, -R2 ;  /* 0x0000000115087824 */ /* 0x000fca00078e0a02 */
[----:B------:R-:W-:Y:S02]  /*66e0*/  VIADDMNMX R13, R8, R194, R13, PT ;  /* 0x000000c2080d7246 */ /* 0x000fe4000380010d */
[----:B------:R-:W-:-:S07]  /*66f0*/  VIMNMX R15, R15, R8, !PT ;  /* 0x000000080f0f7248 */ /* 0x000fce0007fe0100 */
.L_x_4977:
[----:B------:R-:W-:Y:S01]  /*6700*/  UISETP.GT.AND UP0, UPT, UR50, -0x1, UPT ;  /* 0xffffffff3200788c */ /* 0x000fe2000bf04270 */
[----:B------:R-:W2:Y:S05]  /*6710*/  SHFL.IDX PT, R9, R12, 0x1, 0x1c1f ;  /* 0x003c1f000c097f89 */ /* 0x000eaa00000e0000 */
[----:B------:R-:W-:-:S04]  /*6720*/  PLOP3.LUT P0, PT, PT, PT, UP0, 0x80, 0x0 ;  /* 0x000000000000781c */ /* 0x000fc80003f0f008 */
[C---:B------:R-:W-:Y:S02]  /*6730*/  ISETP.GT.AND P2, PT, R15.reuse, RZ, P0 ;  /* 0x000000ff0f00720c */ /* 0x040fe40000744270 */
[----:B------:R-:W-:Y:S02]  /*6740*/  ISETP.GT.AND P1, PT, R15, 0x1, P0 ;  /* 0x000000010f00780c */ /* 0x000fe40000724270 */
[C---:B------:R-:W-:Y:S02]  /*6750*/  ISETP.LT.OR P2, PT, R13.reuse, 0x1, P2 ;  /* 0x000000010d00780c */ /* 0x040fe40001741670 */
[----:B------:R-:W-:Y:S02]  /*6760*/  ISETP.LT.OR P1, PT, R13, 0x2, P1 ;  /* 0x000000020d00780c */ /* 0x000fe40000f21670 */
[----:B------:R-:W-:Y:S02]  /*6770*/  FSEL R152, R152, -INF , !P2 ;  /* 0xff80000098987808 */ /* 0x000fe40005000000 */
[----:B------:R-:W-:-:S02]  /*6780*/  FSEL R153, R153, -INF , !P1 ;  /* 0xff80000099997808 */ /* 0x000fc40004800000 */
[C---:B------:R-:W-:Y:S02]  /*6790*/  ISETP.GT.AND P2, PT, R15.reuse, 0x8, P0 ;  /* 0x000000080f00780c */ /* 0x040fe40000744270 */
[----:B------:R-:W-:Y:S01]  /*67a0*/  ISETP.GT.AND P1, PT, R15, 0x9, P0 ;  /* 0x000000090f00780c */ /* 0x000fe20000724270 */
[----:B--2---:R-:W-:Y:S01]  /*67b0*/  IMAD.IADD R12, R20, 0x1, R9 ;  /* 0x00000001140c7824 */ /* 0x004fe200078e0209 */
[C---:B------:R-:W-:Y:S02]  /*67c0*/  ISETP.LT.OR P2, PT, R13.reuse, 0x9, P2 ;  /* 0x000000090d00780c */ /* 0x040fe40001741670 */
[----:B------:R-:W-:Y:S02]  /*67d0*/  ISETP.LT.OR P1, PT, R13, 0xa, P1 ;  /* 0x0000000a0d00780c */ /* 0x000fe40000f21670 */
[----:B------:R-:W-:Y:S02]  /*67e0*/  FSEL R156, R156, -INF , !P2 ;  /* 0xff8000009c9c7808 */ /* 0x000fe40005000000 */
[----:B------:R-:W-:-:S02]  /*67f0*/  FSEL R157, R157, -INF , !P1 ;  /* 0xff8000009d9d7808 */ /* 0x000fc40004800000 */
[C---:B------:R-:W-:Y:S02]  /*6800*/  ISETP.GT.AND P2, PT, R15.reuse, 0x10, P0 ;  /* 0x000000100f00780c */ /* 0x040fe40000744270 */
[----:B------:R-:W-:Y:S02]  /*6810*/  ISETP.GT.AND P1, PT, R15, 0x11, P0 ;  /* 0x000000110f00780c */ /* 0x000fe40000724270 */
        /* <DEDUP_REMOVED lines=31> */
[----:B------:R-:W-:Y:S01]  /*6a10*/  ISETP.LT.OR P1, PT, R13, 0x3a, P1 ;  /* 0x0000003a0d00780c */ /* 0x000fe20000f21670 */
[----:B------:R-:W-:Y:S01]  /*6a20*/  IMAD.IADD R13, R192, 0x1, R9 ;  /* 0x00000001c00d7824 */ /* 0x000fe200078e0209 */
[----:B------:R-:W-:Y:S02]  /*6a30*/  FSEL R180, R180, -INF , !P2 ;  /* 0xff800000b4b47808 */ /* 0x000fe40005000000 */
[----:B------:R-:W-:Y:S01]  /*6a40*/  FSEL R181, R181, -INF , !P1 ;  /* 0xff800000b5b57808 */ /* 0x000fe20004800000 */
[----:B------:R-:W-:Y:S08]  /*6a50*/  @!P6 BRA `(.L_x_4981) ;  /* 0x00000000005ce947 */ /* 0x000ff00003800000 */
[----:B------:R-:W-:Y:S01]  /*6a60*/  IMAD R14, R14, UR11, R9 ;  /* 0x0000000b0e0e7c24 */ /* 0x000fe2000f8e0209 */
[----:B------:R-:W-:Y:S03]  /*6a70*/  BSSY B0, `(.L_x_4982) ;  /* 0x0000011000007945 */ /* 0x000fe60003800000 */
[----:B------:R-:W-:-:S05]  /*6a80*/  VIADD R15, R14, -UR14 ;  /* 0x8000000e0e0f7c36 */ /* 0x000fca0008000000 */
[----:B------:R-:W-:-:S13]  /*6a90*/  ISETP.GT.AND P1, PT, R15, -0x1, PT ;  /* 0xffffffff0f00780c */ /* 0x000fda0003f24270 */
[----:B------:R-:W-:Y:S05]  /*6aa0*/  @P1 BRA `(.L_x_4983) ;  /* 0x0000000000201947 */ /* 0x000fea0003800000 */
[----:B------:R-:W-:Y:S01]  /*6ab0*/  IMAD.U32 R14, RZ, RZ, UR25 ;  /* 0x00000019ff0e7e24 */ /* 0x000fe2000f8e00ff */
[----:B------:R-:W-:-:S04]  /*6ac0*/  LOP3.LUT R15, RZ, R15, RZ, 0x33, !PT ;  /* 0x0000000fff0f7212 */ /* 0x000fc800078e33ff */
[----:B------:R-:W-:-:S13]  /*6ad0*/  ISETP.NE.AND P1, PT, R14, 0x1, PT ;  /* 0x000000010e00780c */ /* 0x000fda0003f25270 */
[----:B-1----:R-:W1:Y:S02]  /*6ae0*/  @P1 LDC.64 R8, c[0x0][0x9e8] ;  /* 0x00027a00ff081b82 */ /* 0x002e640000000a00 */
[----:B-1----:R-:W-:-:S05]  /*6af0*/  @P1 IMAD.HI.U32 R8, R15, R8, RZ ;  /* 0x000000080f081227 */ /* 0x002fca00078e00ff */
[----:B------:R-:W-:-:S04]  /*6b00*/  @P1 SHF.R.U32.HI R15, RZ, R9, R8 ;  /* 0x00000009ff0f1219 */ /* 0x000fc80000011608 */
[----:B------:R-:W-:Y:S01]  /*6b10*/  LOP3.LUT R15, RZ, R15, RZ, 0x33, !PT ;  /* 0x0000000fff0f7212 */ /* 0x000fe200078e33ff */
[----:B------:R-:W-:Y:S06]  /*6b20*/  BRA `(.L_x_4984) ;  /* 0x0000000000147947 */ /* 0x000fec0003800000 */
.L_x_4983:
[----:B------:R-:W-:-:S05]  /*6b30*/  IMAD.U32 R14, RZ, RZ, UR25 ;  /* 0x00000019ff0e7e24 */ /* 0x000fca000f8e00ff */
[----:B------:R-:W-:-:S13]  /*6b40*/  ISETP.NE.AND P1, PT, R14, 0x1, PT ;  /* 0x000000010e00780c */ /* 0x000fda0003f25270 */
[----:B-1----:R-:W1:Y:S02]  /*6b50*/  @P1 LDC.64 R8, c[0x0][0x9e8] ;  /* 0x00027a00ff081b82 */ /* 0x002e640000000a00 */
[----:B-1----:R-:W-:-:S05]  /*6b60*/  @P1 IMAD.HI.U32 R8, R15, R8, RZ ;  /* 0x000000080f081227 */ /* 0x002fca00078e00ff */
[----:B------:R-:W-:-:S07]  /*6b70*/  @P1 SHF.R.U32.HI R15, RZ, R9, R8 ;  /* 0x00000009ff0f1219 */ /* 0x000fce0000011608 */
.L_x_4984:
[----:B------:R-:W-:Y:S05]  /*6b80*/  BSYNC B0 ;  /* 0x0000000000007941 */ /* 0x000fea0003800000 */
.L_x_4982:
[----:B------:R-:W-:-:S04]  /*6b90*/  IMAD R15, R15, R14, -UR6 ;  /* 0x800000060f0f7e24 */ /* 0x000fc8000f8e020e */
[----:B------:R-:W-:-:S05]  /*6ba0*/  IMAD.IADD R15, R15, 0x1, -R2 ;  /* 0x000000010f0f7824 */ /* 0x000fca00078e0a02 */
[----:B------:R-:W-:Y:S02]  /*6bb0*/  VIADDMNMX R12, R15, R14, R12, PT ;  /* 0x0000000e0f0c7246 */ /* 0x000fe4000380010c */
[----:B------:R-:W-:-:S07]  /*6bc0*/  VIMNMX R13, R13, R15, !PT ;  /* 0x0000000f0d0d7248 */ /* 0x000fce0007fe0100 */
.L_x_4981:
[----:B-1----:R-:W-:Y:S01]  /*6bd0*/  FMNMX.FTZ R8, R152, R5, !PT ;  /* 0x0000000598087209 */ /* 0x002fe20007810000 */
[----:B------:R-:W-:Y:S01]  /*6be0*/  UMOV UR10, UR23 ;  /* 0x00000017000a7c82 */ /* 0x000fe20008000000 */
[----:B------:R-:W-:Y:S02]  /*6bf0*/  ISETP.GT.AND P2, PT, R13, 0x1, P0 ;  /* 0x000000010d00780c */ /* 0x000fe40000744270 */
[----:B------:R-:W-:Y:S02]  /*6c00*/  FMNMX.FTZ R9, R153, R8, !PT ;  /* 0x0000000899097209 */ /* 0x000fe40007810000 */
[----:B------:R-:W-:Y:S02]  /*6c10*/  ISETP.LT.OR P2, PT, R12, 0x2, P2 ;  /* 0x000000020c00780c */ /* 0x000fe40001741670 */
[----:B------:R-:W-:Y:S02]  /*6c20*/  FMNMX.FTZ R8, R156, R9, !PT ;  /* 0x000000099c087209 */ /* 0x000fe40007810000 */
[----:B------:R-:W-:-:S02]  /*6c30*/  FSEL R155, R155, -INF , !P2 ;  /* 0xff8000009b9b7808 */ /* 0x000fc40005000000 */
[----:B------:R-:W-:Y:S02]  /*6c40*/  FMNMX.FTZ R9, R157, R8, !PT ;  /* 0x000000089d097209 */ /* 0x000fe40007810000 */
[C---:B------:R-:W-:Y:S02]  /*6c50*/  ISETP.GT.AND P2, PT, R13.reuse, 0x9, P0 ;  /* 0x000000090d00780c */ /* 0x040fe40000744270 */
[----:B------:R-:W-:Y:S02]  /*6c60*/  FMNMX.FTZ R8, R160, R9, !PT ;  /* 0x00000009a0087209 */ /* 0x000fe40007810000 */
[----:B------:R-:W-:Y:S02]  /*6c70*/  ISETP.GT.AND P1, PT, R13, 0x8, P0 ;  /* 0x000000080d00780c */ /* 0x000fe40000724270 */
[----:B------:R-:W-:Y:S02]  /*6c80*/  FMNMX.FTZ R9, R161, R8, !PT ;  /* 0x00000008a1097209 */ /* 0x000fe40007810000 */
[----:B------:R-:W-:-:S02]  /*6c90*/  ISETP.LT.OR P2, PT, R12, 0xa, P2 ;  /* 0x0000000a0c00780c */ /* 0x000fc40001741670 */
[----:B------:R-:W-:Y:S02]  /*6ca0*/  FMNMX.FTZ R8, R164, R9, !PT ;  /* 0x00000009a4087209 */ /* 0x000fe40007810000 */
[----:B------:R-:W-:Y:S02]  /*6cb0*/  ISETP.LT.OR P1, PT, R12, 0x9, P1 ;  /* 0x000000090c00780c */ /* 0x000fe40000f21670 */
[----:B------:R-:W-:Y:S02]  /*6cc0*/  FMNMX.FTZ R9, R165, R8, !PT ;  /* 0x00000008a5097209 */ /* 0x000fe40007810000 */
[----:B------:R-:W-:Y:S02]  /*6cd0*/  FSEL R159, R159, -INF , !P2 ;  /* 0xff8000009f9f7808 */ /* 0x000fe40005000000 */
[----:B------:R-:W-:Y:S02]  /*6ce0*/  FMNMX.FTZ R8, R168, R9, !PT ;  /* 0x00000009a8087209 */ /* 0x000fe40007810000 */
[----:B------:R-:W-:-:S02]  /*6cf0*/  ISETP.GT.AND P2, PT, R13, 0x11, P0 ;  /* 0x000000110d00780c */ /* 0x000fc40000744270 */
[----:B------:R-:W-:Y:S02]  /*6d00*/  FMNMX.FTZ R9, R169, R8, !PT ;  /* 0x00000008a9097209 */ /* 0x000fe40007810000 */
[----:B------:R-:W-:Y:S02]  /*6d10*/  FSEL R158, R158, -INF , !P1 ;  /* 0xff8000009e9e7808 */ /* 0x000fe40004800000 */
        /* <DEDUP_REMOVED lines=9> */
[----:B------:R-:W-:-:S02]  /*6db0*/  ISETP.GT.AND P2, PT, R13, RZ, P0 ;  /* 0x000000ff0d00720c */ /* 0x000fc40000744270 */
[----:B------:R-:W-:Y:S02]  /*6dc0*/  FMNMX.FTZ R8, R181, R8, !PT ;  /* 0x00000008b5087209 */ /* 0x000fe40007810000 */
[----:B------:R-:W-:Y:S02]  /*6dd0*/  FSEL R162, R162, -INF , !P1 ;  /* 0xff800000a2a27808 */ /* 0x000fe40004800000 */
[----:B------:R-:W-:Y:S01]  /*6de0*/  ISETP.GT.AND P1, PT, R13, 0x18, P0 ;  /* 0x000000180d00780c */ /* 0x000fe20000724270 */
[----:B------:R-:W1:Y:S01]  /*6df0*/  SHFL.BFLY PT, R9, R8, 0x2, 0x1f ;  /* 0x0c401f0008097f89 */ /* 0x000e6200000e0000 */
[C---:B------:R-:W-:Y:S02]  /*6e00*/  ISETP.LT.OR P2, PT, R12.reuse, 0x1, P2 ;  /* 0x000000010c00780c */ /* 0x040fe40001741670 */
[----:B------:R-:W-:-:S04]  /*6e10*/  ISETP.LT.OR P1, PT, R12, 0x19, P1 ;  /* 0x000000190c00780c */ /* 0x000fc80000f21670 */
[----:B------:R-:W-:Y:S02]  /*6e20*/  FSEL R166, R166, -INF , !P1 ;  /* 0xff800000a6a67808 */ /* 0x000fe40004800000 */
[----:B------:R-:W-:-:S04]  /*6e30*/  ISETP.GT.AND P1, PT, R13, 0x19, P0 ;  /* 0x000000190d00780c */ /* 0x000fc80000724270 */
[----:B------:R-:W-:-:S04]  /*6e40*/  ISETP.LT.OR P1, PT, R12, 0x1a, P1 ;  /* 0x0000001a0c00780c */ /* 0x000fc80000f21670 */
[----:B------:R-:W-:Y:S02]  /*6e50*/  FSEL R167, R167, -INF , !P1 ;  /* 0xff800000a7a77808 */ /* 0x000fe40004800000 */
[----:B------:R-:W-:-:S04]  /*6e60*/  ISETP.GT.AND P1, PT, R13, 0x21, P0 ;  /* 0x000000210d00780c */ /* 0x000fc80000724270 */
[----:B------:R-:W-:Y:S02]  /*6e70*/  ISETP.LT.OR P1, PT, R12, 0x22, P1 ;  /* 0x000000220c00780c */ /* 0x000fe40000f21670 */
[----:B-1----:R-:W-:Y:S02]  /*6e80*/  FMNMX.FTZ R15, R8, R9, !PT ;  /* 0x00000009080f7209 */ /* 0x002fe40007810000 */
[----:B------:R-:W-:Y:S02]  /*6e90*/  FSEL R9, R154, -INF , !P2 ;  /* 0xff8000009a097808 */ /* 0x000fe40005000000 */
[----:B------:R-:W-:Y:S01]  /*6ea0*/  ISETP.GT.AND P2, PT, R13, 0x20, P0 ;  /* 0x000000200d00780c */ /* 0x000fe20000744270 */
[----:B------:R-:W1:Y:S01]  /*6eb0*/  SHFL.BFLY PT, R8, R15, 0x1, 0x1f ;  /* 0x0c201f000f087f89 */ /* 0x000e6200000e0000 */
[----:B------:R-:W-:Y:S02]  /*6ec0*/  FMNMX.FTZ R14, R9, R6, !PT ;  /* 0x00000006090e7209 */ /* 0x000fe40007810000 */
[----:B------:R-:W-:-:S02]  /*6ed0*/  ISETP.LT.OR P2, PT, R12, 0x21, P2 ;  /* 0x000000210c00780c */ /* 0x000fc40001741670 */
[----:B------:R-:W-:Y:S02]  /*6ee0*/  FSEL R171, R171, -INF , !P1 ;  /* 0xff800000abab7808 */ /* 0x000fe40004800000 */
[----:B------:R-:W-:Y:S02]  /*6ef0*/  FSEL R170, R170, -INF , !P2 ;  /* 0xff800000aaaa7808 */ /* 0x000fe40005000000 */
[C---:B------:R-:W-:Y:S02]  /*6f00*/  ISETP.GT.AND P2, PT, R13.reuse, 0x28, P0 ;  /* 0x000000280d00780c */ /* 0x040fe40000744270 */
[----:B------:R-:W-:Y:S02]  /*6f10*/  ISETP.GT.AND P1, PT, R13, 0x29, P0 ;  /* 0x000000290d00780c */ /* 0x000fe40000724270 */
[C---:B------:R-:W-:Y:S02]  /*6f20*/  ISETP.LT.OR P2, PT, R12.reuse, 0x29, P2 ;  /* 0x000000290c00780c */ /* 0x040fe40001741670 */
[----:B------:R-:W-:-:S02]  /*6f30*/  ISETP.LT.OR P1, PT, R12, 0x2a, P1 ;  /* 0x0000002a0c00780c */ /* 0x000fc40000f21670 */
[----:B------:R-:W-:Y:S02]  /*6f40*/  FSEL R174, R174, -INF , !P2 ;  /* 0xff800000aeae7808 */ /* 0x000fe40005000000 */
[----:B------:R-:W-:Y:S02]  /*6f50*/  FSEL R175, R175, -INF , !P1 ;  /* 0xff800000afaf7808 */ /* 0x000fe40004800000 */
[----:B------:R-:W-:Y:S02]  /*6f60*/  ISETP.GT.AND P1, PT, R13, 0x30, P0 ;  /* 0x000000300d00780c */ /* 0x000fe40000724270 */
[----:B-1----:R-:W-:Y:S02]  /*6f70*/  FMNMX.FTZ R8, R15, R8, !PT ;  /* 0x000000080f087209 */ /* 0x002fe40007810000 */
[----:B------:R-:W-:Y:S02]  /*6f80*/  FMNMX.FTZ R15, R155, R14, !PT ;  /* 0x0000000e9b0f7209 */ /* 0x000fe40007810000 */
[C---:B------:R-:W-:Y:S01]  /*6f90*/  FSETP.NEU.FTZ.AND P2, PT, R8.reuse, -INF , PT ;  /* 0xff8000000800780b */ /* 0x040fe20003f5d000 */
[----:B------:R-:W-:Y:S01]  /*6fa0*/  FMUL.FTZ R20, R8, UR10 ;  /* 0x0000000a08147c20 */ /* 0x000fe20008410000 */
[----:B------:R-:W-:-:S02]  /*6fb0*/  FMNMX.FTZ R14, R158, R15, !PT ;  /* 0x0000000f9e0e7209 */ /* 0x000fc40007810000 */
[----:B------:R-:W-:Y:S02]  /*6fc0*/  ISETP.LT.OR P1, PT, R12, 0x31, P1 ;  /* 0x000000310c00780c */ /* 0x000fe40000f21670 */
[----:B------:R-:W-:Y:S02]  /*6fd0*/  FMNMX.FTZ R15, R159, R14, !PT ;  /* 0x0000000e9f0f7209 */ /* 0x000fe40007810000 */
[----:B------:R-:W-:Y:S02]  /*6fe0*/  FSEL R178, R178, -INF , !P1 ;  /* 0xff800000b2b27808 */ /* 0x000fe40004800000 */
[----:B------:R-:W-:Y:S02]  /*6ff0*/  FMNMX.FTZ R14, R162, R15, !PT ;  /* 0x0000000fa20e7209 */ /* 0x000fe40007810000 */
[----:B------:R-:W-:Y:S02]  /*7000*/  ISETP.GT.AND P1, PT, R13, 0x31, P0 ;  /* 0x000000310d00780c */ /* 0x000fe40000724270 */
[----:B------:R-:W-:-:S02]  /*7010*/  FMNMX.FTZ R15, R163, R14, !PT ;  /* 0x0000000ea30f7209 */ /* 0x000fc40007810000 */
[----:B------:R-:W-:Y:S02]  /*7020*/  FSEL R14, R20, RZ, P2 ;  /* 0x000000ff140e7208 */ /* 0x000fe40001000000 */
[----:B------:R-:W-:Y:S02]  /*7030*/  FMNMX.FTZ R20, R166, R15, !PT ;  /* 0x0000000fa6147209 */ /* 0x000fe40007810000 */
[----:B------:R-:W-:Y:S01]  /*7040*/  ISETP.LT.OR P1, PT, R12, 0x32, P1 ;  /* 0x000000320c00780c */ /* 0x000fe20000f21670 */
[--C-:B------:R-:W-:Y:S01]  /*7050*/  FFMA.FTZ R154, R156, UR10, -R14.reuse ;  /* 0x0000000a9c9a7c23 */ /* 0x100fe2000801080e */
[----:B------:R-:W-:Y:S01]  /*7060*/  FMNMX.FTZ R15, R167, R20, !PT ;  /* 0x00000014a70f7209 */ /* 0x000fe20007810000 */
[--C-:B------:R-:W-:Y:S01]  /*7070*/  FFMA.FTZ R156, R160, UR10, -R14.reuse ;  /* 0x0000000aa09c7c23 */ /* 0x100fe2000801080e */
[----:B------:R-:W-:Y:S01]  /*7080*/  FSEL R179, R179, -INF , !P1 ;  /* 0xff800000b3b37808 */ /* 0x000fe20004800000 */
[--C-:B------:R-:W-:Y:S01]  /*7090*/  FFMA.FTZ R160, R168, UR10, -R14.reuse ;  /* 0x0000000aa8a07c23 */ /* 0x100fe2000801080e */
[----:B------:R-:W-:Y:S01]  /*70a0*/  FMNMX.FTZ R20, R170, R15, !PT ;  /* 0x0000000faa147209 */ /* 0x000fe20007810000 */
[--C-:B------:R-:W-:Y:S01]  /*70b0*/  FFMA.FTZ R152, R152, UR10, -R14.reuse ;  /* 0x0000000a98987c23 */ /* 0x100fe2000801080e */
[----:B------:R-:W-:Y:S01]  /*70c0*/  ISETP.GT.AND P1, PT, R13, 0x38, P0 ;  /* 0x000000380d00780c */ /* 0x000fe20000724270 */
[--C-:B------:R-:W-:Y:S01]  /*70d0*/  FFMA.FTZ R15, R153, UR10, -R14.reuse ;  /* 0x0000000a990f7c23 */ /* 0x100fe2000801080e */
[----:B------:R-:W-:Y:S01]  /*70e0*/  FMNMX.FTZ R21, R171, R20, !PT ;  /* 0x00000014ab157209 */ /* 0x000fe20007810000 */
[----:B------:R-:W-:Y:S01]  /*70f0*/  MUFU.EX2 R154, R154 ;  /* 0x0000009a009a7308 */ /* 0x000fe20000000800 */
[----:B------:R-:W-:Y:S01]  /*7100*/  ISETP.GT.AND P0, PT, R13, 0x39, P0 ;  /* 0x000000390d00780c */ /* 0x000fe20000704270 */
[--C-:B------:R-:W-:Y:S01]  /*7110*/  FFMA.FTZ R13, R157, UR10, -R14.reuse ;  /* 0x0000000a9d0d7c23 */ /* 0x100fe2000801080e */
[----:B------:R-:W-:Y:S01]  /*7120*/  FMNMX.FTZ R20, R174, R21, !PT ;  /* 0x00000015ae147209 */ /* 0x000fe20007810000 */
[--C-:B------:R-:W-:Y:S01]  /*7130*/  FFMA.FTZ R157, R169, UR10, -R14.reuse ;  /* 0x0000000aa99d7c23 */ /* 0x100fe2000801080e */
[C---:B------:R-:W-:Y:S01]  /*7140*/  ISETP.LT.OR P1, PT, R12.reuse, 0x39, P1 ;  /* 0x000000390c00780c */ /* 0x040fe20000f21670 */
[--C-:B------:R-:W-:Y:S01]  /*7150*/  FFMA.FTZ R153, R165, UR10, -R14.reuse ;  /* 0x0000000aa5997c23 */ /* 0x100fe2000801080e */
[----:B------:R-:W-:Y:S01]  /*7160*/  FMNMX.FTZ R21, R175, R20, !PT ;  /* 0x00000014af157209 */ /* 0x000fe20007810000 */
[----:B------:R-:W-:Y:S01]  /*7170*/  MUFU.EX2 R152, R152 ;  /* 0x0000009800987308 */ /* 0x000fe20000000800 */
[----:B------:R-:W-:Y:S01]  /*7180*/  ISETP.LT.OR P0, PT, R12, 0x3a, P0 ;  /* 0x0000003a0c00780c */ /* 0x000fe20000701670 */
[--C-:B------:R-:W-:Y:S01]  /*7190*/  FFMA.FTZ R165, R177, UR10, -R14.reuse ;  /* 0x0000000ab1a57c23 */ /* 0x100fe2000801080e */
[----:B------:R-:W-:Y:S01]  /*71a0*/  FMNMX.FTZ R20, R178, R21, !PT ;  /* 0x00000015b2147209 */ /* 0x000fe20007810000 */
[----:B------:R-:W-:Y:S01]  /*71b0*/  FFMA.FTZ R180, R180, UR10, -R14 ;  /* 0x0000000ab4b47c23 */ /* 0x000fe2000801080e */
[----:B------:R-:W-:Y:S01]  /*71c0*/  FSEL R182, R182, -INF , !P1 ;  /* 0xff800000b6b67808 */ /* 0x000fe20004800000 */
[----:B------:R-:W-:Y:S01]  /*71d0*/  IMAD.U32 R177, RZ, RZ, UR36 ;  /* 0x00000024ffb17e24 */ /* 0x000fe2000f8e00ff */
[----:B------:R-:W-:Y:S01]  /*71e0*/  FMNMX.FTZ R21, R179, R20, !PT ;  /* 0x00000014b3157209 */ /* 0x000fe20007810000 */
[----:B------:R-:W-:Y:S01]  /*71f0*/  MUFU.EX2 R15, R15 ;  /* 0x0000000f000f7308 */ /* 0x000fe20000000800 */
[----:B------:R-:W-:-:S02]  /*7200*/  FSEL R183, R183, -INF , !P0 ;  /* 0xff800000b7b77808 */ /* 0x000fc40004000000 */
[----:B------:R-:W-:Y:S01]  /*7210*/  FMNMX.FTZ R12, R182, R21, !PT ;  /* 0x00000015b60c7209 */ /* 0x000fe20007810000 */
[----:B------:R-:W-:-:S03]  /*7220*/  FFMA.FTZ R21, R161, UR10, -R14 ;  /* 0x0000000aa1157c23 */ /* 0x000fc6000801080e */
[----:B------:R-:W-:Y:S01]  /*7230*/  FMNMX.FTZ R20, R183, R12, !PT ;  /* 0x0000000cb7147209 */ /* 0x000fe20007810000 */
[----:B------:R-:W-:Y:S01]  /*7240*/  FFMA.FTZ R12, R164, UR10, -R14 ;  /* 0x0000000aa40c7c23 */ /* 0x000fe2000801080e */
[----:B------:R-:W-:Y:S01]  /*7250*/  FSEL R164, R8, RZ, P2 ;  /* 0x000000ff08a47208 */ /* 0x000fe20001000000 */
[----:B------:R-:W-:Y:S02]  /*7260*/  MUFU.EX2 R13, R13 ;  /* 0x0000000d000d7308 */ /* 0x000fe40000000800 */
[----:B------:R-:W1:Y:S02]  /*7270*/  SHFL.BFLY PT, R161, R20, 0x2, 0x1f ;  /* 0x0c401f0014a17f89 */ /* 0x000e6400000e0000 */
[----:B------:R-:W-:-:S04]  /*7280*/  FADD.FTZ R164, -R164, R5 ;  /* 0x00000005a4a47221 */ /* 0x000fc80000010100 */
[----:B------:R-:W-:Y:S01]  /*7290*/  FMUL.FTZ R5, R164, UR10 ;  /* 0x0000000aa4057c20 */ /* 0x000fe20008410000 */
[----:B------:R-:W-:Y:S01]  /*72a0*/  MUFU.EX2 R156, R156 ;  /* 0x0000009c009c7308 */ /* 0x000fe20000000800 */
[----:B------:R-:W-:-:S07]  /*72b0*/  FFMA.FTZ R164, R176, UR10, -R14 ;  /* 0x0000000ab0a47c23 */ /* 0x000fce000801080e */
[----:B------:R-:W2:Y:S08]  /*72c0*/  MUFU.EX2 R5, R5 ;  /* 0x0000000500057308 */ /* 0x000eb00000000800 */
[----:B------:R-:W3:Y:S01]  /*72d0*/  MUFU.EX2 R21, R21 ;  /* 0x0000001500157308 */ /* 0x000ee20000000800 */
[----:B-1----:R-:W-:Y:S01]  /*72e0*/  FMNMX.FTZ R168, R20, R161, !PT ;  /* 0x000000a114a87209 */ /* 0x002fe20007810000 */
[----:B------:R-:W-:Y:S01]  /*72f0*/  FFMA.FTZ R161, R173, UR10, -R14 ;  /* 0x0000000aada17c23 */ /* 0x000fe2000801080e */
[----:B------:R-:W-:-:S02]  /*7300*/  IMAD.MOV R173, RZ, RZ, -R17 ;  /* 0x000000ffffad7224 */ /* 0x000fc400078e0a11 */
[--C-:B------:R-:W-:Y:S01]  /*7310*/  FFMA.FTZ R20, R172, UR10, -R14.reuse ;  /* 0x0000000aac147c23 */ /* 0x100fe2000801080e */
[----:B------:R-:W-:Y:S01]  /*7320*/  FFMA.FTZ R172, R181, UR10, -R14 ;  /* 0x0000000ab5ac7c23 */ /* 0x000fe2000801080e */
[----:B------:R-:W1:Y:S01]  /*7330*/  SHFL.BFLY PT, R169, R168, 0x1, 0x1f ;  /* 0x0c201f00a8a97f89 */ /* 0x000e6200000e0000 */
[----:B------:R-:W-:Y:S01]  /*7340*/  ISETP.NE.AND P0, PT, R2, R173, PT ;  /* 0x000000ad0200720c */ /* 0x000fe20003f05270 */
[----:B--2---:R-:W-:Y:S01]  /*7350*/  FFMA.FTZ R176, R5, R3, R152 ;  /* 0x0000000305b07223 */ /* 0x004fe20000010098 */
[----:B------:R-:W2:Y:S01]  /*7360*/  MUFU.EX2 R12, R12 ;  /* 0x0000000c000c7308 */ /* 0x000ea20000000800 */
[C---:B------:R-:W-:Y:S01]  /*7370*/  F2FP.F16.F32.PACK_AB R152, R15.reuse, R152 ;  /* 0x000000980f98723e */ /* 0x040fe200000000ff */
[-C--:B------:R-:W-:Y:S01]  /*7380*/  FMUL.FTZ R24, R24, R5.reuse ;  /* 0x0000000518187220 */ /* 0x080fe20000410000 */
[----:B------:R-:W-:Y:S01]  /*7390*/  FADD.FTZ R173, R15, R176 ;  /* 0x000000b00fad7221 */ /* 0x000fe20000010000 */
[-C--:B------:R-:W-:Y:S01]  /*73a0*/  FMUL.FTZ R25, R25, R5.reuse ;  /* 0x0000000519197220 */ /* 0x080fe20000410000 */
[-C--:B------:R-:W-:Y:S01]  /*73b0*/  FMUL.FTZ R28, R28, R5.reuse ;  /* 0x000000051c1c7220 */ /* 0x080fe20000410000 */
[-C--:B------:R-:W-:Y:S01]  /*73c0*/  FMUL.FTZ R29, R29, R5.reuse ;  /* 0x000000051d1d7220 */ /* 0x080fe20000410000 */
[----:B------:R-:W-:Y:S01]  /*73d0*/  FADD.FTZ R14, R154, R173 ;  /* 0x000000ad9a0e7221 */ /* 0x000fe20000010000 */
[----:B------:R-:W4:Y:S01]  /*73e0*/  MUFU.EX2 R153, R153 ;  /* 0x0000009900997308 */ /* 0x000f220000000800 */
[C---:B------:R-:W-:Y:S01]  /*73f0*/  F2FP.F16.F32.PACK_AB R154, R13.reuse, R154 ;  /* 0x0000009a0d9a723e */ /* 0x040fe200000000ff */
[----:B------:R-:W-:Y:S01]  /*7400*/  FMUL.FTZ R32, R32, R5 ;  /* 0x0000000520207220 */ /* 0x000fe20000410000 */
[----:B------:R-:W-:Y:S01]  /*7410*/  FADD.FTZ R173, R13, R14 ;  /* 0x0000000e0dad7221 */ /* 0x000fe20000010000 */
[----:B------:R-:W-:-:S02]  /*7420*/  @!P0 IMAD R14, R177, 0x40, R16 ;  /* 0x00000040b10e8824 */ /* 0x000fc400078e0210 */
[-C--:B------:R-:W-:Y:S01]  /*7430*/  FMUL.FTZ R33, R33, R5.reuse ;  /* 0x0000000521217220 */ /* 0x080fe20000410000 */
[-C--:B------:R-:W-:Y:S01]  /*7440*/  FMUL.FTZ R36, R36, R5.reuse ;  /* 0x0000000524247220 */ /* 0x080fe20000410000 */
[-C--:B------:R-:W-:Y:S01]  /*7450*/  FMUL.FTZ R37, R37, R5.reuse ;  /* 0x0000000525257220 */ /* 0x080fe20000410000 */
[----:B------:R-:W5:Y:S01]  /*7460*/  MUFU.EX2 R160, R160 ;  /* 0x000000a000a07308 */ /* 0x000f620000000800 */
[-C--:B------:R-:W-:Y:S01]  /*7470*/  FMUL.FTZ R40, R40, R5.reuse ;  /* 0x0000000528287220 */ /* 0x080fe20000410000 */
[-C--:B------:R-:W-:Y:S01]  /*7480*/  FMUL.FTZ R41, R41, R5.reuse ;  /* 0x0000000529297220 */ /* 0x080fe20000410000 */
[----:B------:R-:W-:Y:S01]  /*7490*/  FMUL.FTZ R44, R44, R5 ;  /* 0x000000052c2c7220 */ /* 0x000fe20000410000 */
[----:B-1----:R-:W-:Y:S01]  /*74a0*/  FMNMX.FTZ R168, R168, R169, !PT ;  /* 0x000000a9a8a87209 */ /* 0x002fe20007810000 */
[-C--:B------:R-:W-:Y:S01]  /*74b0*/  FMUL.FTZ R45, R45, R5.reuse ;  /* 0x000000052d2d7220 */ /* 0x080fe20000410000 */
[-C--:B------:R-:W-:Y:S01]  /*74c0*/  FMUL.FTZ R48, R48, R5.reuse ;  /* 0x0000000530307220 */ /* 0x080fe20000410000 */
[-C--:B------:R-:W-:Y:S01]  /*74d0*/  FMUL.FTZ R49, R49, R5.reuse ;  /* 0x0000000531317220 */ /* 0x080fe20000410000 */
[C---:B------:R-:W-:Y:S01]  /*74e0*/  FSETP.NEU.FTZ.AND P1, PT, R168.reuse, -INF , PT ;  /* 0xff800000a800780b */ /* 0x040fe20003f3d000 */
[----:B------:R-:W-:Y:S01]  /*74f0*/  FMUL.FTZ R3, R168, UR10 ;  /* 0x0000000aa8037c20 */ /* 0x000fe20008410000 */
[----:B------:R1:W-:Y:S01]  /*7500*/  MUFU.EX2 R169, R180 ;  /* 0x000000b400a97308 */ /* 0x0003e20000000800 */
[-C--:B------:R-:W-:Y:S01]  /*7510*/  FMUL.FTZ R52, R52, R5.reuse ;  /* 0x0000000534347220 */ /* 0x080fe20000410000 */
[-C--:B------:R-:W-:Y:S01]  /*7520*/  FMUL.FTZ R53, R53, R5.reuse ;  /* 0x0000000535357220 */ /* 0x080fe20000410000 */
[-C--:B------:R-:W-:Y:S01]  /*7530*/  FMUL.FTZ R56, R56, R5.reuse ;  /* 0x0000000538387220 */ /* 0x080fe20000410000 */
[----:B------:R-:W-:Y:S01]  /*7540*/  FSEL R176, R3, RZ, P1 ;  /* 0x000000ff03b07208 */ /* 0x000fe20000800000 */
[-C--:B------:R-:W-:Y:S01]  /*7550*/  FMUL.FTZ R57, R57, R5.reuse ;  /* 0x0000000539397220 */ /* 0x080fe20000410000 */
[----:B------:R-:W-:Y:S01]  /*7560*/  FSEL R3, R168, RZ, P1 ;  /* 0x000000ffa8037208 */ /* 0x000fe20000800000 */
[-C--:B------:R-:W-:Y:S01]  /*7570*/  FMUL.FTZ R60, R60, R5.reuse ;  /* 0x000000053c3c7220 */ /* 0x080fe20000410000 */
[----:B------:R-:W0:Y:S01]  /*7580*/  MUFU.EX2 R157, R157 ;  /* 0x0000009d009d7308 */ /* 0x000e220000000800 */
[----:B-1----:R-:W-:Y:S01]  /*7590*/  FADD.FTZ R180, R156, R173 ;  /* 0x000000ad9cb47221 */ /* 0x002fe20000010000 */
[----:B------:R-:W-:Y:S01]  /*75a0*/  FFMA.FTZ R9, R9, UR10, -R176 ;  /* 0x0000000a09097c23 */ /* 0x000fe200080108b0 */
[----:B------:R-:W-:Y:S01]  /*75b0*/  FADD.FTZ R3, -R3, R6 ;  /* 0x0000000603037221 */ /* 0x000fe20000010100 */
[----:B------:R-:W-:Y:S01]  /*75c0*/  FFMA.FTZ R155, R155, UR10, -R176 ;  /* 0x0000000a9b9b7c23 */ /* 0x000fe200080108b0 */
[----:B---3--:R-:W-:Y:S01]  /*75d0*/  FADD.FTZ R177, R21, R180 ;  /* 0x000000b415b17221 */ /* 0x008fe20000010000 */
[----:B------:R-:W-:Y:S01]  /*75e0*/  @!P0 LEA R173, R14, UR43, 0x2 ;  /* 0x0000002b0ead8c11 */ /* 0x000fe2000f8e10ff */
[----:B------:R-:W-:Y:S01]  /*75f0*/  FMUL.FTZ R3, R3, UR10 ;  /* 0x0000000a03037c20 */ /* 0x000fe20008410000 */
[----:B------:R-:W1:Y:S01]  /*7600*/  MUFU.EX2 R20, R20 ;  /* 0x0000001400147308 */ /* 0x000e620000000800 */
[----:B--2---:R-:W-:Y:S01]  /*7610*/  FADD.FTZ R6, R12, R177 ;  /* 0x000000b10c067221 */ /* 0x004fe20000010000 */
[--C-:B------:R-:W-:Y:S01]  /*7620*/  FFMA.FTZ R177, R162, UR10, -R176.reuse ;  /* 0x0000000aa2b17c23 */ /* 0x100fe200080108b0 */
[--C-:B------:R-:W-:Y:S01]  /*7630*/  FFMA.FTZ R158, R158, UR10, -R176.reuse ;  /* 0x0000000a9e9e7c23 */ /* 0x100fe200080108b0 */
[----:B------:R-:W-:Y:S01]  /*7640*/  FFMA.FTZ R159, R159, UR10, -R176 ;  /* 0x0000000a9f9f7c23 */ /* 0x000fe200080108b0 */
[----:B----4-:R-:W-:Y:S01]  /*7650*/  FADD.FTZ R181, R153, R6 ;  /* 0x0000000699b57221 */ /* 0x010fe20000010000 */
[--C-:B------:R-:W-:Y:S01]  /*7660*/  FFMA.FTZ R163, R163, UR10, -R176.reuse ;  /* 0x0000000aa3a37c23 */ /* 0x100fe200080108b0 */
[--C-:B------:R-:W-:Y:S01]  /*7670*/  FFMA.FTZ R180, R166, UR10, -R176.reuse ;  /* 0x0000000aa6b47c23 */ /* 0x100fe200080108b0 */
[----:B------:R-:W2:Y:S01]  /*7680*/  MUFU.EX2 R161, R161 ;  /* 0x000000a100a17308 */ /* 0x000ea20000000800 */
[----:B-----5:R-:W-:Y:S01]  /*7690*/  FADD.FTZ R162, R160, R181 ;  /* 0x000000b5a0a27221 */ /* 0x020fe20000010000 */
[--C-:B------:R-:W-:Y:S01]  /*76a0*/  FFMA.FTZ R181, R170, UR10, -R176.reuse ;  /* 0x0000000aaab57c23 */ /* 0x100fe200080108b0 */
[--C-:B------:R-:W-:Y:S01]  /*76b0*/  FFMA.FTZ R167, R167, UR10, -R176.reuse ;  /* 0x0000000aa7a77c23 */ /* 0x100fe200080108b0 */
[----:B------:R-:W-:Y:S01]  /*76c0*/  FFMA.FTZ R171, R171, UR10, -R176 ;  /* 0x0000000aabab7c23 */ /* 0x000fe200080108b0 */
[----:B0-----:R-:W-:Y:S01]  /*76d0*/  FADD.FTZ R193, R157, R162 ;  /* 0x000000a29dc17221 */ /* 0x001fe20000010000 */
[--C-:B------:R-:W-:Y:S01]  /*76e0*/  FFMA.FTZ R174, R174, UR10, -R176.reuse ;  /* 0x0000000aaeae7c23 */ /* 0x100fe200080108b0 */
[--C-:B------:R-:W-:Y:S01]  /*76f0*/  FFMA.FTZ R175, R175, UR10, -R176.reuse ;  /* 0x0000000aafaf7c23 */ /* 0x100fe200080108b0 */
[----:B------:R-:W-:Y:S01]  /*7700*/  MUFU.EX2 R9, R9 ;  /* 0x0000000900097308 */ /* 0x000fe20000000800 */
[----:B-1----:R-:W-:Y:S01]  /*7710*/  FADD.FTZ R162, R20, R193 ;  /* 0x000000c114a27221 */ /* 0x002fe20000010000 */
[--C-:B------:R-:W-:Y:S01]  /*7720*/  FFMA.FTZ R178, R178, UR10, -R176.reuse ;  /* 0x0000000ab2b27c23 */ /* 0x100fe200080108b0 */
[--C-:B------:R-:W-:Y:S01]  /*7730*/  FFMA.FTZ R179, R179, UR10, -R176.reuse ;  /* 0x0000000ab3b37c23 */ /* 0x100fe200080108b0 */
[--C-:B------:R-:W-:Y:S01]  /*7740*/  FFMA.FTZ R182, R182, UR10, -R176.reuse ;  /* 0x0000000ab6b67c23 */ /* 0x100fe200080108b0 */
[----:B------:R-:W-:Y:S01]  /*7750*/  FFMA.FTZ R176, R183, UR10, -R176 ;  /* 0x0000000ab7b07c23 */ /* 0x000fe200080108b0 */
[----:B------:R0:W-:Y:S01]  /*7760*/  @!P0 STS [R173+0x28800], R5 ;  /* 0x02880005ad008388 */ /* 0x0001e20000000800 */
[----:B------:R-:W-:Y:S01]  /*7770*/  F2FP.F16.F32.PACK_AB R160, R157, R160 ;  /* 0x000000a09da0723e */ /* 0x000fe200000000ff */
[----:B------:R2:W1:Y:S01]  /*7780*/  MUFU.EX2 R6, R3 ;  /* 0x0000000300067308 */ /* 0x0004620000000800 */
[----:B------:R-:W-:Y:S01]  /*7790*/  F2FP.F16.F32.PACK_AB R156, R21, R156 ;  /* 0x0000009c159c723e */ /* 0x000fe200000000ff */
        /* <DEDUP_REMOVED lines=15> */
[----:B-1----:R-:W-:Y:S01]  /*7890*/  FFMA.FTZ R13, R6, R4, R9 ;  /* 0x00000004060d7223 */ /* 0x002fe20000010009 */
[----:B------:R1:W-:Y:S01]  /*78a0*/  @!P0 STS [R173+0x28820], R6 ;  /* 0x02882006ad008388 */ /* 0x0003e20000000800 */
[-C--:B------:R-:W-:Y:S01]  /*78b0*/  FMUL.FTZ R85, R85, R5.reuse ;  /* 0x0000000555557220 */ /* 0x080fe20000410000 */
[-C--:B------:R-:W-:Y:S01]  /*78c0*/  FMUL.FTZ R88, R88, R5.reuse ;  /* 0x0000000558587220 */ /* 0x080fe20000410000 */
[-C--:B------:R-:W-:Y:S01]  /*78d0*/  FMUL.FTZ R89, R89, R5.reuse ;  /* 0x0000000559597220 */ /* 0x080fe20000410000 */
[-C--:B------:R-:W-:Y:S01]  /*78e0*/  FMUL.FTZ R92, R92, R5.reuse ;  /* 0x000000055c5c7220 */ /* 0x080fe20000410000 */
[-C--:B------:R-:W-:Y:S01]  /*78f0*/  FMUL.FTZ R93, R93, R5.reuse ;  /* 0x000000055d5d7220 */ /* 0x080fe20000410000 */
[----:B------:R-:W4:Y:S01]  /*7900*/  MUFU.EX2 R165, R165 ;  /* 0x000000a500a57308 */ /* 0x000f220000000800 */
[----:B---3--:R-:W-:Y:S01]  /*7910*/  FADD.FTZ R162, R164, R3 ;  /* 0x00000003a4a27221 */ /* 0x008fe20000010000 */
[-C--:B------:R-:W-:Y:S01]  /*7920*/  FMUL.FTZ R96, R96, R5.reuse ;  /* 0x0000000560607220 */ /* 0x080fe20000410000 */
[-C--:B------:R-:W-:Y:S01]  /*7930*/  FMUL.FTZ R97, R97, R5.reuse ;  /* 0x0000000561617220 */ /* 0x080fe20000410000 */
[-C--:B------:R-:W-:Y:S01]  /*7940*/  FMUL.FTZ R100, R100, R5.reuse ;  /* 0x0000000564647220 */ /* 0x080fe20000410000 */
[-C--:B------:R-:W-:Y:S01]  /*7950*/  FMUL.FTZ R101, R101, R5.reuse ;  /* 0x0000000565657220 */ /* 0x080fe20000410000 */
[-C--:B------:R-:W-:Y:S01]  /*7960*/  FMUL.FTZ R104, R104, R5.reuse ;  /* 0x0000000568687220 */ /* 0x080fe20000410000 */
[-C--:B------:R-:W-:Y:S01]  /*7970*/  FMUL.FTZ R105, R105, R5.reuse ;  /* 0x0000000569697220 */ /* 0x080fe20000410000 */
[----:B------:R3:W5:Y:S01]  /*7980*/  MUFU.EX2 R155, R158 ;  /* 0x0000009e009b7308 */ /* 0x0007620000000800 */
        /* <DEDUP_REMOVED lines=8> */
[----:B---3--:R-:W-:Y:S01]  /*7a10*/  F2FP.F16.F32.PACK_AB R158, R153, R12 ;  /* 0x0000000c999e723e */ /* 0x008fe200000000ff */
[C---:B----4-:R-:W-:Y:S01]  /*7a20*/  FADD.FTZ R162, R165.reuse, R162 ;  /* 0x000000a2a5a27221 */ /* 0x050fe20000010000 */
[----:B------:R-:W-:Y:S01]  /*7a30*/  F2FP.F16.F32.PACK_AB R164, R165, R164 ;  /* 0x000000a4a5a4723e */ /* 0x000fe200000000ff */
[----:B------:R-:W-:Y:S01]  /*7a40*/  FMUL.FTZ R120, R120, R5 ;  /* 0x0000000578787220 */ /* 0x000fe20000410000 */
[----:B------:R-:W-:Y:S01]  /*7a50*/  F2FP.F16.F32.PACK_AB R153, R14, R9 ;  /* 0x000000090e99723e */ /* 0x000fe200000000ff */
[----:B------:R-:W-:Y:S01]  /*7a60*/  FADD.FTZ R3, R169, R162 ;  /* 0x000000a2a9037221 */ /* 0x000fe20000010000 */
[----:B------:R-:W-:Y:S01]  /*7a70*/  F2FP.F16.F32.PACK_AB R162, R161, R20 ;  /* 0x00000014a1a2723e */ /* 0x000fe200000000ff */
[----:B------:R-:W-:Y:S01]  /*7a80*/  MUFU.EX2 R177, R177 ;  /* 0x000000b100b17308 */ /* 0x000fe20000000800 */
[----:B-----5:R-:W-:Y:S01]  /*7a90*/  FADD.FTZ R13, R155, R4 ;  /* 0x000000049b0d7221 */ /* 0x020fe20000010000 */
[-C--:B------:R-:W-:Y:S01]  /*7aa0*/  FMUL.FTZ R121, R121, R5.reuse ;  /* 0x0000000579797220 */ /* 0x080fe20000410000 */
[-C--:B------:R-:W-:Y:S01]  /*7ab0*/  FMUL.FTZ R124, R124, R5.reuse ;  /* 0x000000057c7c7220 */ /* 0x080fe20000410000 */
[-C--:B------:R-:W-:Y:S01]  /*7ac0*/  FMUL.FTZ R125, R125, R5.reuse ;  /* 0x000000057d7d7220 */ /* 0x080fe20000410000 */
[-C--:B------:R-:W-:Y:S01]  /*7ad0*/  FMUL.FTZ R128, R128, R5.reuse ;  /* 0x0000000580807220 */ /* 0x080fe20000410000 */
[-C--:B------:R-:W-:Y:S01]  /*7ae0*/  FMUL.FTZ R129, R129, R5.reuse ;  /* 0x0000000581817220 */ /* 0x080fe20000410000 */
[----:B------:R-:W-:Y:S01]  /*7af0*/  FMUL.FTZ R132, R132, R5 ;  /* 0x0000000584847220 */ /* 0x000fe20000410000 */
[----:B------:R-:W3:Y:S01]  /*7b00*/  MUFU.EX2 R172, R172 ;  /* 0x000000ac00ac7308 */ /* 0x000ee20000000800 */
[----:B--2---:R-:W-:Y:S01]  /*7b10*/  F2FP.F16.F32.PACK_AB R155, R170, R155 ;  /* 0x0000009baa9b723e */ /* 0x004fe200000000ff */
[----:B------:R-:W-:Y:S01]  /*7b20*/  BAR.SYNC.DEFER_BLOCKING 0xf, 0x100 ;  /* 0x03c4000000007b1d */ /* 0x000fe20000010000 */
        /* <DEDUP_REMOVED lines=9> */
[----:B------:R-:W-:Y:S01]  /*7bc0*/  FMUL.FTZ R149, R149, R5 ;  /* 0x0000000595957220 */ /* 0x000fe20000410000 */
[-C--:B------:R-:W-:Y:S01]  /*7bd0*/  FMUL.FTZ R26, R26, R6.reuse ;  /* 0x000000061a1a7220 */ /* 0x080fe20000410000 */
[-C--:B------:R-:W-:Y:S01]  /*7be0*/  FMUL.FTZ R27, R27, R6.reuse ;  /* 0x000000061b1b7220 */ /* 0x080fe20000410000 */
[-C--:B------:R-:W-:Y:S01]  /*7bf0*/  FMUL.FTZ R30, R30, R6.reuse ;  /* 0x000000061e1e7220 */ /* 0x080fe20000410000 */
[----:B------:R4:W5:Y:S01]  /*7c00*/  MUFU.EX2 R159, R180 ;  /* 0x000000b4009f7308 */ /* 0x0009620000000800 */
[C---:B---3--:R-:W-:Y:S01]  /*7c10*/  FADD.FTZ R3, R172.reuse, R3 ;  /* 0x00000003ac037221 */ /* 0x048fe20000010000 */
[----:B------:R-:W-:Y:S01]  /*7c20*/  F2FP.F16.F32.PACK_AB R166, R172, R169 ;  /* 0x000000a9aca6723e */ /* 0x000fe200000000ff */
[-C--:B------:R-:W-:Y:S01]  /*7c30*/  FMUL.FTZ R31, R31, R6.reuse ;  /* 0x000000061f1f7220 */ /* 0x080fe20000410000 */
[-C--:B------:R-:W-:Y:S01]  /*7c40*/  FMUL.FTZ R34, R34, R6.reuse ;  /* 0x0000000622227220 */ /* 0x080fe20000410000 */
[-C--:B------:R-:W-:Y:S01]  /*7c50*/  FMUL.FTZ R35, R35, R6.reuse ;  /* 0x0000000623237220 */ /* 0x080fe20000410000 */
[-C--:B------:R-:W-:Y:S01]  /*7c60*/  FMUL.FTZ R38, R38, R6.reuse ;  /* 0x0000000626267220 */ /* 0x080fe20000410000 */
[-C--:B------:R-:W-:Y:S01]  /*7c70*/  FMUL.FTZ R39, R39, R6.reuse ;  /* 0x0000000627277220 */ /* 0x080fe20000410000 */
[----:B------:R-:W3:Y:S01]  /*7c80*/  MUFU.EX2 R20, R167 ;  /* 0x000000a700147308 */ /* 0x000ee20000000800 */
[----:B----4-:R-:W-:Y:S01]  /*7c90*/  FADD.FTZ R180, R170, R13 ;  /* 0x0000000daab47221 */ /* 0x010fe20000010000 */
[----:B--2---:R-:W-:Y:S01]  /*7ca0*/  F2FP.F16.F32.PACK_AB R157, R12, R177 ;  /* 0x000000b10c9d723e */ /* 0x004fe200000000ff */
[----:B------:R1:W-:Y:S01]  /*7cb0*/  STSM.16.M88.4 [R18+0x26800], R152 ;  /* 0x0268009812007844 */ /* 0x0003e20000000200 */
[-C--:B------:R-:W-:Y:S01]  /*7cc0*/  FMUL.FTZ R42, R42, R6.reuse ;  /* 0x000000062a2a7220 */ /* 0x080fe20000410000 */
[----:B------:R-:W-:Y:S01]  /*7cd0*/  FADD.FTZ R13, R177, R180 ;  /* 0x000000b4b10d7221 */ /* 0x000fe20000010000 */
        /* <DEDUP_REMOVED lines=11> */
[-C--:B------:R-:W-:Y:S01]  /*7d90*/  FMUL.FTZ R62, R62, R6.reuse ;  /* 0x000000063e3e7220 */ /* 0x080fe20000410000 */
[-C--:B------:R-:W-:Y:S01]  /*7da0*/  FMUL.FTZ R63, R63, R6.reuse ;  /* 0x000000063f3f7220 */ /* 0x080fe20000410000 */
[-C--:B------:R-:W-:Y:S01]  /*7db0*/  FMUL.FTZ R66, R66, R6.reuse ;  /* 0x0000000642427220 */ /* 0x080fe20000410000 */
[-C--:B------:R-:W-:Y:S01]  /*7dc0*/  FMUL.FTZ R67, R67, R6.reuse ;  /* 0x0000000643437220 */ /* 0x080fe20000410000 */
[-C--:B------:R-:W-:Y:S01]  /*7dd0*/  FMUL.FTZ R70, R70, R6.reuse ;  /* 0x0000000646467220 */ /* 0x080fe20000410000 */
[-C--:B------:R-:W-:Y:S01]  /*7de0*/  FMUL.FTZ R71, R71, R6.reuse ;  /* 0x0000000647477220 */ /* 0x080fe20000410000 */
[-C--:B------:R-:W-:Y:S01]  /*7df0*/  FMUL.FTZ R74, R74, R6.reuse ;  /* 0x000000064a4a7220 */ /* 0x080fe20000410000 */
[----:B------:R0:W1:Y:S01]  /*7e00*/  MUFU.EX2 R163, R174 ;  /* 0x000000ae00a37308 */ /* 0x0000620000000800 */
        /* <DEDUP_REMOVED lines=8> */
[----:B0-----:R-:W-:Y:S01]  /*7e90*/  FADD.FTZ R174, R12, R13 ;  /* 0x0000000d0cae7221 */ /* 0x001fe20000010000 */
[-C--:B------:R-:W-:Y:S01]  /*7ea0*/  FMUL.FTZ R90, R90, R6.reuse ;  /* 0x000000065a5a7220 */ /* 0x080fe20000410000 */
[-C--:B------:R-:W-:Y:S01]  /*7eb0*/  FMUL.FTZ R91, R91, R6.reuse ;  /* 0x000000065b5b7220 */ /* 0x080fe20000410000 */
[-C--:B------:R-:W-:Y:S01]  /*7ec0*/  FMUL.FTZ R94, R94, R6.reuse ;  /* 0x000000065e5e7220 */ /* 0x080fe20000410000 */
[----:B-----5:R-:W-:Y:S01]  /*7ed0*/  FADD.FTZ R13, R159, R174 ;  /* 0x000000ae9f0d7221 */ /* 0x020fe20000010000 */
[C---:B---3--:R-:W-:Y:S01]  /*7ee0*/  F2FP.F16.F32.PACK_AB R159, R20.reuse, R159 ;  /* 0x0000009f149f723e */ /* 0x048fe200000000ff */
[-C--:B------:R-:W-:Y:S01]  /*7ef0*/  FMUL.FTZ R95, R95, R6.reuse ;  /* 0x000000065f5f7220 */ /* 0x080fe20000410000 */
[----:B------:R0:W3:Y:S01]  /*7f00*/  MUFU.EX2 R165, R178 ;  /* 0x000000b200a57308 */ /* 0x0000e20000000800 */
[----:B------:R-:W-:Y:S01]  /*7f10*/  FADD.FTZ R180, R20, R13 ;  /* 0x0000000d14b47221 */ /* 0x000fe20000010000 */
[-C--:B------:R-:W-:Y:S01]  /*7f20*/  FMUL.FTZ R98, R98, R6.reuse ;  /* 0x0000000662627220 */ /* 0x080fe20000410000 */
[----:B------:R3:W-:Y:S01]  /*7f30*/  STSM.16.M88.4 [R23], R156 ;  /* 0x0000009c17007844 */ /* 0x0007e20000000200 */
[-C--:B------:R-:W-:Y:S01]  /*7f40*/  FMUL.FTZ R99, R99, R6.reuse ;  /* 0x0000000663637220 */ /* 0x080fe20000410000 */
[----:B--2---:R-:W-:Y:S01]  /*7f50*/  FADD.FTZ R13, R161, R180 ;  /* 0x000000b4a10d7221 */ /* 0x004fe20000010000 */
[----:B----4-:R-:W-:Y:S01]  /*7f60*/  F2FP.F16.F32.PACK_AB R161, R172, R161 ;  /* 0x000000a1aca1723e */ /* 0x010fe200000000ff */
[-C--:B------:R-:W-:Y:S01]  /*7f70*/  FMUL.FTZ R102, R102, R6.reuse ;  /* 0x0000000666667220 */ /* 0x080fe20000410000 */
[----:B------:R-:W2:Y:S01]  /*7f80*/  MUFU.EX2 R174, R179 ;  /* 0x000000b300ae7308 */ /* 0x000ea20000000800 */
[----:B0-----:R-:W-:Y:S01]  /*7f90*/  FADD.FTZ R178, R172, R13 ;  /* 0x0000000dacb27221 */ /* 0x001fe20000010000 */
[-C--:B------:R-:W-:Y:S01]  /*7fa0*/  FMUL.FTZ R103, R103, R6.reuse ;  /* 0x0000000667677220 */ /* 0x080fe20000410000 */
[-C--:B------:R-:W-:Y:S01]  /*7fb0*/  FMUL.FTZ R106, R106, R6.reuse ;  /* 0x000000066a6a7220 */ /* 0x080fe20000410000 */
[-C--:B------:R-:W-:Y:S01]  /*7fc0*/  FMUL.FTZ R107, R107, R6.reuse ;  /* 0x000000066b6b7220 */ /* 0x080fe20000410000 */
[----:B-1----:R-:W-:Y:S01]  /*7fd0*/  FADD.FTZ R13, R163, R178 ;  /* 0x000000b2a30d7221 */ /* 0x002fe20000010000 */
[----:B------:R-:W-:Y:S01]  /*7fe0*/  F2FP.F16.F32.PACK_AB R163, R4, R163 ;  /* 0x000000a304a3723e */ /* 0x000fe200000000ff */
[-C--:B------:R-:W-:Y:S01]  /*7ff0*/  FMUL.FTZ R110, R110, R6.reuse ;  /* 0x000000066e6e7220 */ /* 0x080fe20000410000 */
[----:B------:R-:W0:Y:S01]  /*8000*/  MUFU.EX2 R167, R182 ;  /* 0x000000b600a77308 */ /* 0x000e220000000800 */
[----:B------:R-:W-:Y:S01]  /*8010*/  FADD.FTZ R178, R4, R13 ;  /* 0x0000000d04b27221 */ /* 0x000fe20000010000 */
[-C--:B------:R-:W-:Y:S01]  /*8020*/  FMUL.FTZ R111, R111, R6.reuse ;  /* 0x000000066f6f7220 */ /* 0x080fe20000410000 */
[----:B------:R1:W-:Y:S01]  /*8030*/  STSM.16.M88.4 [R19], R160 ;  /* 0x000000a013007844 */ /* 0x0003e20000000200 */
[-C--:B------:R-:W-:Y:S01]  /*8040*/  FMUL.FTZ R114, R114, R6.reuse ;  /* 0x0000000672727220 */ /* 0x080fe20000410000 */
[----:B---3--:R-:W-:Y:S01]  /*8050*/  FADD.FTZ R13, R165, R178 ;  /* 0x000000b2a50d7221 */ /* 0x008fe20000010000 */
[-C--:B------:R-:W-:Y:S01]  /*8060*/  FMUL.FTZ R115, R115, R6.reuse ;  /* 0x0000000673737220 */ /* 0x080fe20000410000 */
[-C--:B------:R-:W-:Y:S01]  /*8070*/  FMUL.FTZ R118, R118, R6.reuse ;  /* 0x0000000676767220 */ /* 0x080fe20000410000 */
[----:B------:R-:W3:Y:S01]  /*8080*/  MUFU.EX2 R176, R176 ;  /* 0x000000b000b07308 */ /* 0x000ee20000000800 */
[C---:B--2---:R-:W-:Y:S01]  /*8090*/  FADD.FTZ R14, R174.reuse, R13 ;  /* 0x0000000dae0e7221 */ /* 0x044fe20000010000 */
[----:B------:R-:W-:Y:S01]  /*80a0*/  F2FP.F16.F32.PACK_AB R165, R174, R165 ;  /* 0x000000a5aea5723e */ /* 0x000fe200000000ff */
[-C--:B------:R-:W-:Y:S01]  /*80b0*/  FMUL.FTZ R119, R119, R6.reuse ;  /* 0x0000000677777220 */ /* 0x080fe20000410000 */
[-C--:B------:R-:W-:Y:S01]  /*80c0*/  FMUL.FTZ R122, R122, R6.reuse ;  /* 0x000000067a7a7220 */ /* 0x080fe20000410000 */
[-C--:B------:R-:W-:Y:S01]  /*80d0*/  FMUL.FTZ R123, R123, R6.reuse ;  /* 0x000000067b7b7220 */ /* 0x080fe20000410000 */
[-C--:B------:R-:W-:Y:S01]  /*80e0*/  FMUL.FTZ R126, R126, R6.reuse ;  /* 0x000000067e7e7220 */ /* 0x080fe20000410000 */
[-C--:B------:R-:W-:Y:S01]  /*80f0*/  FMUL.FTZ R127, R127, R6.reuse ;  /* 0x000000067f7f7220 */ /* 0x080fe20000410000 */
[-C--:B------:R-:W-:Y:S01]  /*8100*/  FMUL.FTZ R130, R130, R6.reuse ;  /* 0x0000000682827220 */ /* 0x080fe20000410000 */
[----:B0-----:R-:W-:Y:S01]  /*8110*/  FADD.FTZ R5, R167, R14 ;  /* 0x0000000ea7057221 */ /* 0x001fe20000010000 */
[-C--:B------:R-:W-:Y:S01]  /*8120*/  FMUL.FTZ R131, R131, R6.reuse ;  /* 0x0000000683837220 */ /* 0x080fe20000410000 */
[-C--:B------:R-:W-:Y:S01]  /*8130*/  FMUL.FTZ R134, R134, R6.reuse ;  /* 0x0000000686867220 */ /* 0x080fe20000410000 */
[-C--:B------:R-:W-:Y:S01]  /*8140*/  FMUL.FTZ R135, R135, R6.reuse ;  /* 0x0000000687877220 */ /* 0x080fe20000410000 */
[-C--:B------:R-:W-:Y:S01]  /*8150*/  FMUL.FTZ R138, R138, R6.reuse ;  /* 0x000000068a8a7220 */ /* 0x080fe20000410000 */
[-C--:B------:R-:W-:Y:S01]  /*8160*/  FMUL.FTZ R139, R139, R6.reuse ;  /* 0x000000068b8b7220 */ /* 0x080fe20000410000 */
[-C--:B------:R-:W-:Y:S01]  /*8170*/  FMUL.FTZ R142, R142, R6.reuse ;  /* 0x000000068e8e7220 */ /* 0x080fe20000410000 */
[-C--:B------:R-:W-:Y:S01]  /*8180*/  FMUL.FTZ R143, R143, R6.reuse ;  /* 0x000000068f8f7220 */ /* 0x080fe20000410000 */
[C---:B---3--:R-:W-:Y:S01]  /*8190*/  F2FP.F16.F32.PACK_AB R167, R176.reuse, R167 ;  /* 0x000000a7b0a7723e */ /* 0x048fe200000000ff */
[----:B------:R-:W-:Y:S01]  /*81a0*/  FADD.FTZ R4, R176, R5 ;  /* 0x00000005b0047221 */ /* 0x000fe20000010000 */
[-C--:B------:R-:W-:Y:S01]  /*81b0*/  FMUL.FTZ R146, R146, R6.reuse ;  /* 0x0000000692927220 */ /* 0x080fe20000410000 */
[-C--:B------:R-:W-:Y:S01]  /*81c0*/  FMUL.FTZ R147, R147, R6.reuse ;  /* 0x0000000693937220 */ /* 0x080fe20000410000 */
[-C--:B------:R-:W-:Y:S01]  /*81d0*/  FMUL.FTZ R150, R150, R6.reuse ;  /* 0x0000000696967220 */ /* 0x080fe20000410000 */
[----:B------:R1:W-:Y:S01]  /*81e0*/  STSM.16.M88.4 [R22], R164 ;  /* 0x000000a416007844 */ /* 0x0003e20000000200 */
[----:B------:R-:W-:Y:S01]  /*81f0*/  FMUL.FTZ R151, R151, R6 ;  /* 0x0000000697977220 */ /* 0x000fe20000410000 */
[----:B------:R-:W-:Y:S06]  /*8200*/  @!P3 BRA `(.L_x_4985) ;  /* 0x000000000004b947 */ /* 0x000fec0003800000 */
[----:B------:R-:W-:Y:S01]  /*8210*/  BPT.TRAP 0x1 ;  /* 0x000000040000795c */ /* 0x000fe20000300000 */
.L_x_4985:
[----:B------:R0:W2:Y:S01]  /*8220*/  SYNCS.PHASECHK.TRANS64.TRYWAIT P0, [UR27+0x28c50], R10 ;  /* 0x028c500aff0075a7 */ /* 0x0000a2000800015b */
[----:B------:R-:W-:Y:S05]  /*8230*/  @!P3 BRA `(.L_x_4986) ;  /* 0x000000000004b947 */ /* 0x000fea0003800000 */
[----:B------:R-:W-:Y:S01]  /*8240*/  BPT.TRAP 0x1 ;  /* 0x000000040000795c */ /* 0x000fe20000300000 */
.L_x_4986:
[----:B--2---:R-:W-:Y:S05]  /*8250*/  @P0 BRA `(.L_x_4987) ;  /* 0x0000000000080947 */ /* 0x004fea0003800000 */
[----:B------:R-:W2:Y:S02]  /*8260*/  SYNCS.PHASECHK.TRANS64.TRYWAIT P0, [UR27+0x28c50], R10 ;  /* 0x028c500aff0075a7 */ /* 0x000ea4000800015b */
[----:B--2---:R-:W-:Y:S05]  /*8270*/  @!P0 BRA `(.L_x_4988) ;  /* 0x000000d0006c8947 */ /* 0x004fea0003800000 */
.L_x_4987:
[----:B------:R-:W-:Y:S01]  /*8280*/  ULEA UR18, UR24, UR48, 0xc ;  /* 0x0000003018127291 */ /* 0x000fe2000f8e603f */
[----:B------:R-:W-:Y:S01]  /*8290*/  WARPGROUP.ARRIVE ;  /* 0x00000000000079c5 */ /* 0x000fe20000000000 */
[----:B------:R-:W-:Y:S01]  /*82a0*/  UMOV UR7, 0x40000040 ;  /* 0x4000004000077882 */ /* 0x000fe20000000000 */
[----:B------:R-:W-:Y:S01]  /*82b0*/  ISETP.LT.AND P0, PT, R11, UR50, PT ;  /* 0x000000320b007c0c */ /* 0x000fe2000bf01270 */
[----:B--2---:R-:W-:Y:S01]  /*82c0*/  @!P4 VIADD R7, R7, 0x28c60 ;  /* 0x00028c600707c836 */ /* 0x004fe20000000000 */
[----:B------:R-:W-:Y:S01]  /*82d0*/  UIADD3 UR50, UR50, -0x1, URZ ;  /* 0xffffffff32327890 */ /* 0x000fe2000fffe03f */
[----:B------:R-:W-:Y:S01]  /*82e0*/  IMAD.MOV.U32 R6, RZ, RZ, R168 ;  /* 0x000000ffff067224 */ /* 0x000fe200078e00a8 */
[----:B------:R-:W-:Y:S01]  /*82f0*/  UMOV UR6, UR18 ;  /* 0x0000001200067c82 */ /* 0x000fe20008000000 */
[----:B------:R-:W-:Y:S01]  /*8300*/  UMOV UR36, UR24 ;  /* 0x0000001800247c82 */ /* 0x000fe20008000000 */
[----:B------:R-:W-:Y:S01]  /*8310*/  HGMMA.64x256x16.F32 R24, R152, gdesc[UR4].tnspB, R24, gsb0 ;  /* 0x43e0000498187df0 */ /* 0x000fe20008000818 */
[----:B------:R-:W-:Y:S01]  /*8320*/  UIADD3 UR6, UR18, 0x80, URZ ;  /* 0x0000008012067890 */ /* 0x000fe2000fffe03f */
[----:B------:R-:W-:Y:S01]  /*8330*/  @!P4 PRMT R7, RZ, 0x654, R7 ;  /* 0x00000654ff07c816 */ /* 0x000fe20000000007 */
[----:B------:R-:W-:Y:S01]  /*8340*/  UMOV UR7, 0x40000040 ;  /* 0x4000004000077882 */ /* 0x000fe20000000000 */
[----:B------:R-:W-:Y:S01]  /*8350*/  IMAD.MOV.U32 R5, RZ, RZ, R8 ;  /* 0x000000ffff057224 */ /* 0x000fe200078e0008 */
[----:B------:R-:W-:-:S02]  /*8360*/  WARPGROUP.DEPBAR.LE gsb0, 0x0 ;  /* 0x00008000000079c5 */ /* 0x000fc40000010000 */
        /* <DEDUP_REMOVED lines=26> */
[----:B------:R-:W-:Y:S01]  /*8510*/  IMAD.MOV.U32 R6, RZ, RZ, R168 ;  /* 0x000000ffff067224 */ /* 0x000fe200078e00a8 */
[----:B------:R-:W-:Y:S01]  /*8520*/  UMOV UR36, UR24 ;  /* 0x0000001800247c82 */ /* 0x000fe20008000000 */
[----:B------:R-:W-:-:S07]  /*8530*/  IMAD.MOV.U32 R5, RZ, RZ, R8 ;  /* 0x000000ffff057224 */ /* 0x000fce00078e0008 */
.L_x_4972:
[----:B--2---:R-:W2:Y:S01]  /*8540*/  LDC R7, c[0x0][0x448] ;  /* 0x00011200ff077b82 */ /* 0x004ea20000000800 */
[----:B------:R-:W-:Y:S02]  /*8550*/  UIADD3 UR6, UR40, 0x3f, URZ ;  /* 0x0000003f28067890 */ /* 0x000fe4000fffe03f */
[----:B------:R-:W-:-:S04]  /*8560*/  UIADD3 UR14, -UR14, 0x1, URZ ;  /* 0x000000010e0e7890 */ /* 0x000fc8000fffe13f */
[----:B------:R-:W-:Y:S01]  /*8570*/  UIMAD UR14, UR49, UR11, UR14 ;  /* 0x0000000b310e72a4 */ /* 0x000fe2000f8e020e */
[----:B------:R-:W3:Y:S01]  /*8580*/  LDC R12, c[0x0][0x9e4] ;  /* 0x00027900ff0c7b82 */ /* 0x000ee20000000800 */
[----:B--2---:R-:W-:Y:S02]  /*8590*/  ISETP.NE.AND P5, PT, R7, 0x1, PT ;  /* 0x000000010700780c */ /* 0x004fe40003fa5270 */
[----:B---3--:R-:W-:-:S11]  /*85a0*/  ISETP.GE.AND P6, PT, R12, 0x1, PT ;  /* 0x000000010c00780c */ /* 0x008fd60003fc6270 */
[----:B------:R-:W2:Y:S08]  /*85b0*/  @P5 LDC R7, c[0x0][0x44c] ;  /* 0x00011300ff075b82 */ /* 0x000eb00000000800 */
[----:B------:R-:W3:Y:S01]  /*85c0*/  @P5 LDC R9, c[0x0][0x450] ;  /* 0x00011400ff095b82 */ /* 0x000ee20000000800 */
[----:B--2---:R-:W-:-:S04]  /*85d0*/  @P5 IMAD.HI.U32 R8, R7, UR6, RZ ;  /* 0x0000000607085c27 */ /* 0x004fc8000f8e00ff */
[----:B------:R-:W-:Y:S01]  /*85e0*/  IMAD.U32 R7, RZ, RZ, UR6 ;  /* 0x00000006ff077e24 */ /* 0x000fe2000f8e00ff */
[----:B---3--:R-:W-:-:S05]  /*85f0*/  @P5 SHF.R.U32.HI R7, RZ, R9, R8 ;  /* 0x00000009ff075219 */ /* 0x008fca0000011608 */
[----:B------:R-:W-:-:S04]  /*8600*/  VIADD R7, R7, UR14 ;  /* 0x0000000e07077c36 */ /* 0x000fc80008000000 */
[----:B------:R-:W-:Y:S01]  /*8610*/  VIADD R8, R7, -UR15 ;  /* 0x8000000f07087c36 */ /* 0x000fe20008000000 */
[----:B------:R-:W-:Y:S06]  /*8620*/  @!P6 BRA `(.L_x_4990) ;  /* 0x00000000003ce947 */ /* 0x000fec0003800000 */
[----:B------:R-:W-:-:S13]  /*8630*/  ISETP.GT.AND P0, PT, R7, -0x1, PT ;  /* 0xffffffff0700780c */ /* 0x000fda0003f04270 */
[----:B------:R-:W-:Y:S05]  /*8640*/  @P0 BRA `(.L_x_4991) ;  /* 0x00000000001c0947 */ /* 0x000fea0003800000 */
[----:B------:R-:W-:Y:S02]  /*8650*/  ISETP.NE.AND P0, PT, R12, 0x1, PT ;  /* 0x000000010c00780c */ /* 0x000fe40003f05270 */
[----:B------:R-:W-:-:S11]  /*8660*/  LOP3.LUT R7, RZ, R7, RZ, 0x33, !PT ;  /* 0x00000007ff077212 */ /* 0x000fd600078e33ff */
[----:B0-----:R-:W0:Y:S02]  /*8670*/  @P0 LDC.64 R10, c[0x0][0x9e8] ;  /* 0x00027a00ff0a0b82 */ /* 0x001e240000000a00 */
[----:B0-----:R-:W-:-:S05]  /*8680*/  @P0 IMAD.HI.U32 R10, R7, R10, RZ ;  /* 0x0000000a070a0227 */ /* 0x001fca00078e00ff */
[----:B------:R-:W-:-:S04]  /*8690*/  @P0 SHF.R.U32.HI R7, RZ, R11, R10 ;  /* 0x0000000bff070219 */ /* 0x000fc8000001160a */
[----:B------:R-:W-:Y:S01]  /*86a0*/  LOP3.LUT R7, RZ, R7, RZ, 0x33, !PT ;  /* 0x00000007ff077212 */ /* 0x000fe200078e33ff */
[----:B------:R-:W-:Y:S06]  /*86b0*/  BRA `(.L_x_4992) ;  /* 0x0000000000107947 */ /* 0x000fec0003800000 */
.L_x_4991:
[----:B------:R-:W-:-:S13]  /*86c0*/  ISETP.NE.AND P0, PT, R12, 0x1, PT ;  /* 0x000000010c00780c */ /* 0x000fda0003f05270 */
[----:B0-----:R-:W0:Y:S02]  /*86d0*/  @P0 LDC.64 R10, c[0x0][0x9e8] ;  /* 0x00027a00ff0a0b82 */ /* 0x001e240000000a00 */
[----:B0-----:R-:W-:-:S05]  /*86e0*/  @P0 IMAD.HI.U32 R10, R7, R10, RZ ;  /* 0x0000000a070a0227 */ /* 0x001fca00078e00ff */
[----:B------:R-:W-:-:S07]  /*86f0*/  @P0 SHF.R.U32.HI R7, RZ, R11, R10 ;  /* 0x0000000bff070219 */ /* 0x000fce000001160a */
.L_x_4992:
[----:B------:R-:W-:-:S05]  /*8700*/  IMAD R7, R7, R12, RZ ;  /* 0x0000000c07077224 */ /* 0x000fca00078e02ff */
[----:B------:R-:W-:-:S07]  /*8710*/  VIMNMX R8, R8, R7, !PT ;  /* 0x0000000708087248 */ /* 0x000fce0007fe0100 */
.L_x_4990:
[----:B------:R-:W-:-:S05]  /*8720*/  VIADD R8, R8, 0x3f ;  /* 0x0000003f08087836 */ /* 0x000fca0000000000 */
[----:B------:R-:W-:-:S04]  /*8730*/  SHF.R.S32.HI R7, RZ, 0x1f, R8 ;  /* 0x0000001fff077819 */ /* 0x000fc80000011408 */
[----:B------:R-:W-:-:S04]  /*8740*/  LEA.HI R7, R7, R8, RZ, 0x6 ;  /* 0x0000000807077211 */ /* 0x000fc800078f30ff */
[----:B------:R-:W-:-:S04]  /*8750*/  SHF.R.S32.HI R7, RZ, 0x6, R7 ;  /* 0x00000006ff077819 */ /* 0x000fc80000011407 */
[----:B------:R-:W-:-:S04]  /*8760*/  VIMNMX R7, R186, R7, !PT ;  /* 0x00000007ba077248 */ /* 0x000fc80007fe0100 */
[----:B------:R-:W-:-:S13]  /*8770*/  ISETP.LE.AND P0, PT, R7, UR50, PT ;  /* 0x0000003207007c0c */ /* 0x000fda000bf03270 */
[----:B------:R-:W-:Y:S05]  /*8780*/  @!P0 BRA `(.L_x_4993) ;  /* 0x0000001800388947 */ /* 0x000fea0003800000 */
[----:B------:R-:W-:Y:S01]  /*8790*/  IMAD.MOV.U32 R9, RZ, RZ, R6 ;  /* 0x000000ffff097224 */ /* 0x000fe200078e0006 */
[----:B------:R-:W-:Y:S01]  /*87a0*/  UMOV UR22, UR36 ;  /* 0x0000002400167c82 */ /* 0x000fe20008000000 */
[----:B0-----:R-:W-:Y:S01]  /*87b0*/  IMAD.MOV.U32 R10, RZ, RZ, R5 ;  /* 0x000000ffff0a7224 */ /* 0x001fe200078e0005 */
[----:B------:R-:W-:-:S06]  /*87c0*/  ULDC UR21, c[0x0][0x988] ;  /* 0x0002620000157ab9 */ /* 0x000fcc0000000800 */
.L_x_5002:
[----:B------:R-:W-:Y:S01]  /*87d0*/  UIADD3 UR36, UR22, 0x1, URZ ;  /* 0x0000000116247890 */ /* 0x000fe2000fffe03f */
[----:B------:R-:W-:Y:S01]  /*87e0*/  IMAD.U32 R6, RZ, RZ, UR50 ;  /* 0x00000032ff067e24 */ /* 0x000fe2000f8e00ff */
[----:B------:R-:W-:Y:S02]  /*87f0*/  UIADD3 UR20, UR50, -0x1, URZ ;  /* 0xffffffff32147890 */ /* 0x000fe4000fffe03f */
[----:B------:R-:W-:Y:S02]  /*8800*/  UISETP.NE.AND UP0, UPT, UR36, 0x2, UPT ;  /* 0x000000022400788c */ /* 0x000fe4000bf05270 */
[----:B------:R-:W-:Y:S02]  /*8810*/  ISETP.GT.AND P0, PT, R6, R7, PT ;  /* 0x000000070600720c */ /* 0x000fe40003f04270 */
[----:B------:R-:W-:Y:S02]  /*8820*/  USEL UR6, URZ, 0x1, UP0 ;  /* 0x000000013f067887 */ /* 0x000fe40008000000 */
[----:B------:R-:W-:-:S02]  /*8830*/  USEL UR36, UR36, URZ, UP0 ;  /* 0x0000003f24247287 */ /* 0x000fc40008000000 */
[----:B------:R-:W-:Y:S01]  /*8840*/  ULOP3.LUT UR37, UR37, UR6, URZ, 0x3c, !UPT ;  /* 0x0000000625257292 */ /* 0x000fe2000f8e3c3f */
[----:B------:R-:W-:Y:S01]  /*8850*/  UMOV UR50, UR20 ;  /* 0x0000001400327c82 */ /* 0x000fe20008000000 */
[----:B0123--:R-:W-:Y:S10]  /*8860*/  @!P3 BRA `(.L_x_4994) ;  /* 0x000000000004b947 */ /* 0x00fff40003800000 */
[----:B------:R-:W-:Y:S01]  /*8870*/  BPT.TRAP 0x1 ;  /* 0x000000040000795c */ /* 0x000fe20000300000 */
.L_x_4994:
[----:B------:R-:W-:Y:S01]  /*8880*/  ULEA UR23, UR36, UR43, 0x3 ;  /* 0x0000002b24177291 */ /* 0x000fe2000f8e183f */
[----:B------:R-:W-:-:S05]  /*8890*/  IMAD.U32 R8, RZ, RZ, UR37 ;  /* 0x00000025ff087e24 */ /* 0x000fca000f8e00ff */
[----:B------:R-:W-:-:S04]  /*88a0*/  SHF.L.U32 R8, R8, 0x1f, RZ ;  /* 0x0000001f08087819 */ /* 0x000fc800000006ff */
[----:B------:R0:W2:Y:S01]  /*88b0*/  SYNCS.PHASECHK.TRANS64.TRYWAIT P1, [UR23+0x28c30], R8 ;  /* 0x028c3008ff0075a7 */ /* 0x0000a20008020157 */
[----:B------:R-:W-:Y:S05]  /*88c0*/  @!P3 BRA `(.L_x_4995) ;  /* 0x000000000004b947 */ /* 0x000fea0003800000 */
[----:B------:R-:W-:Y:S01]  /*88d0*/  BPT.TRAP 0x1 ;  /* 0x000000040000795c */ /* 0x000fe20000300000 */
.L_x_4995:
[----:B--2---:R-:W-:Y:S05]  /*88e0*/  @P1 BRA `(.L_x_4996) ;  /* 0x0000000000081947 */ /* 0x004fea0003800000 */
[----:B------:R-:W2:Y:S02]  /*88f0*/  SYNCS.PHASECHK.TRANS64.TRYWAIT P1, [UR23+0x28c30], R8 ;  /* 0x028c3008ff0075a7 */ /* 0x000ea40008020157 */
[----:B--2---:R-:W-:Y:S05]  /*8900*/  @!P1 BRA `(.L_x_4997) ;  /* 0x000000c800dc9947 */ /* 0x004fea0003800000 */
.L_x_4996:
[----:B------:R-:W-:Y:S01]  /*8910*/  R2UR UR18, R0 ;  /* 0x00000000001272ca */ /* 0x000fe200000e0000 */
[----:B-1--4-:R-:W-:Y:S01]  /*8920*/  WARPGROUP.ARRIVE ;  /* 0x00000000000079c5 */ /* 0x012fe20000000000 */
[----:B------:R-:W-:Y:S01]  /*8930*/  UMOV UR19, 0x40000040 ;  /* 0x4000004000137882 */ /* 0x000fe20000000000 */
[----:B------:R-:W-:Y:S01]  /*8940*/  UMOV UR7, 0x40000040 ;  /* 0x4000004000077882 */ /* 0x000fe20000000000 */
[----:B------:R-:W-:Y:S01]  /*8950*/  UMOV UR11, 0x40000040 ;  /* 0x40000040000b7882 */ /* 0x000fe20000000000 */
[----:B------:R-:W-:-:S08]  /*8960*/  UMOV UR15, 0x40000040 ;  /* 0x40000040000f7882 */ /* 0x000fd00000000000 */
[----:B------:R-:W-:-:S04]  /*8970*/  ULEA UR18, UR36, UR18, 0x9 ;  /* 0x0000001224127291 */ /* 0x000fc8000f8e483f */
[----:B------:R-:W-:Y:S02]  /*8980*/  UIADD3 UR6, UR18, 0x2, URZ ;  /* 0x0000000212067890 */ /* 0x000fe4000fffe03f */
[----:B------:R-:W-:Y:S02]  /*8990*/  UIADD3 UR10, UR18, 0x4, URZ ;  /* 0x00000004120a7890 */ /* 0x000fe4000fffe03f */
[----:B------:R-:W-:Y:S02]  /*89a0*/  UIADD3 UR14, UR18, 0x6, URZ ;  /* 0x00000006120e7890 */ /* 0x000fe4000fffe03f */
[----:B------:R-:W-:Y:S03]  /*89b0*/  HGMMA.64x64x16.F32 R152, gdesc[UR16], RZ, !UPT, gsb0 ;  /* 0x00e00000109879f0 */ /* 0x000fe6000c0008ff */
[----:B------:R-:W-:Y:S02]  /*89c0*/  WARPGROUP.DEPBAR.LE gsb0, 0x0 ;  /* 0x00008000000079c5 */ /* 0x000fe40000010000 */
[----:B------:R-:W-:-:S06]  /*89d0*/  WARPGROUP.ARRIVE ;  /* 0x00000000000079c5 */ /* 0x000fcc0000000000 */
[----:B------:R-:W-:Y:S03]  /*89e0*/  HGMMA.64x64x16.F32 R152, gdesc[UR4], R152, gsb0 ;  /* 0x00e00000049879f0 */ /* 0x000fe60008000898 */
[----:B------:R-:W-:Y:S02]  /*89f0*/  WARPGROUP.DEPBAR.LE gsb0, 0x0 ;  /* 0x00008000000079c5 */ /* 0x000fe40000010000 */
[----:B------:R-:W-:-:S06]  /*8a00*/  WARPGROUP.ARRIVE ;  /* 0x00000000000079c5 */ /* 0x000fcc0000000000 */
[----:B------:R-:W-:Y:S01]  /*8a10*/  HGMMA.64x64x16.F32 R152, gdesc[UR8], R152, gsb0 ;  /* 0x00e00000089879f0 */ /* 0x000fe20008000898 */
[----:B------:R-:W-:Y:S02]  /*8a20*/  UMOV UR10, UR21 ;  /* 0x00000015000a7c82 */ /* 0x000fe40008000000 */
        /* <DEDUP_REMOVED lines=21> */
[----:B------:R-:W1:Y:S02]  /*8b80*/  SHFL.BFLY PT, R5, R12, 0x2, 0x1f ;  /* 0x0c401f000c057f89 */ /* 0x000e6400000e0000 */
        /* <DEDUP_REMOVED lines=10> */
[----:B------:R-:W-:-:S03]  /*8c30*/  FMNMX.FTZ R6, R170, R11, !PT ;  /* 0x0000000baa067209 */ /* 0x000fc60007810000 */
[----:B------:R-:W-:Y:S01]  /*8c40*/  FMUL.FTZ R20, R5, UR10 ;  /* 0x0000000a05147c20 */ /* 0x000fe20008410000 */
        /* <DEDUP_REMOVED lines=10> */
[--C-:B------:R-:W-:Y:S01]  /*8cf0*/  FFMA.FTZ R160, R168, UR10, -R20.reuse ;  /* 0x0000000aa8a07c23 */ /* 0x100fe20008010814 */
[----:B------:R-:W-:Y:S01]  /*8d00*/  FMNMX.FTZ R6, R178, R13, !PT ;  /* 0x0000000db2067209 */ /* 0x000fe20007810000 */
[--C-:B------:R-:W-:Y:S01]  /*8d10*/  FFMA.FTZ R168, R177, UR10, -R20.reuse ;  /* 0x0000000ab1a87c23 */ /* 0x100fe20008010814 */
[----:B------:R-:W1:Y:S01]  /*8d20*/  MUFU.EX2 R10, R10 ;  /* 0x0000000a000a7308 */ /* 0x000e620000000800 */
[--C-:B------:R-:W-:Y:S01]  /*8d30*/  FFMA.FTZ R15, R161, UR10, -R20.reuse ;  /* 0x0000000aa10f7c23 */ /* 0x100fe20008010814 */
[----:B------:R-:W-:Y:S01]  /*8d40*/  FMNMX.FTZ R13, R179, R6, !PT ;  /* 0x00000006b30d7209 */ /* 0x000fe20007810000 */
[--C-:B------:R-:W-:Y:S01]  /*8d50*/  FFMA.FTZ R161, R176, UR10, -R20.reuse ;  /* 0x0000000ab0a17c23 */ /* 0x100fe20008010814 */
[--C-:B------:R-:W-:Y:S01]  /*8d60*/  FFMA.FTZ R180, R180, UR10, -R20.reuse ;  /* 0x0000000ab4b47c23 */ /* 0x100fe20008010814 */
[--C-:B------:R-:W-:Y:S01]  /*8d70*/  FFMA.FTZ R14, R164, UR10, -R20.reuse ;  /* 0x0000000aa40e7c23 */ /* 0x100fe20008010814 */
[----:B------:R-:W-:Y:S01]  /*8d80*/  FMNMX.FTZ R6, R182, R13, !PT ;  /* 0x0000000db6067209 */ /* 0x000fe20007810000 */
[--C-:B------:R-:W-:Y:S01]  /*8d90*/  FFMA.FTZ R13, R157, UR10, -R20.reuse ;  /* 0x0000000a9d0d7c23 */ /* 0x100fe20008010814 */
[----:B------:R-:W2:Y:S01]  /*8da0*/  MUFU.EX2 R11, R11 ;  /* 0x0000000b000b7308 */ /* 0x000ea20000000800 */
[--C-:B------:R-:W-:Y:S01]  /*8db0*/  FFMA.FTZ R157, R172, UR10, -R20.reuse ;  /* 0x0000000aac9d7c23 */ /* 0x100fe20008010814 */
[----:B------:R-:W-:Y:S01]  /*8dc0*/  FMNMX.FTZ R6, R183, R6, !PT ;  /* 0x00000006b7067209 */ /* 0x000fe20007810000 */
[----:B------:R-:W-:-:S04]  /*8dd0*/  FFMA.FTZ R164, R173, UR10, -R20 ;  /* 0x0000000aada47c23 */ /* 0x000fc80008010814 */
[----:B------:R-:W3:Y:S01]  /*8de0*/  SHFL.BFLY PT, R153, R6, 0x2, 0x1f ;  /* 0x0c401f0006997f89 */ /* 0x000ee200000e0000 */
[----:B------:R-:W4:Y:S01]  /*8df0*/  MUFU.EX2 R152, R152 ;  /* 0x0000009800987308 */ /* 0x000f220000000800 */
[-C--:B-1----:R-:W-:Y:S01]  /*8e00*/  FMUL.FTZ R24, R24, R10.reuse ;  /* 0x0000000a18187220 */ /* 0x082fe20000410000 */
[-C--:B------:R-:W-:Y:S01]  /*8e10*/  FMUL.FTZ R25, R25, R10.reuse ;  /* 0x0000000a19197220 */ /* 0x080fe20000410000 */
[-C--:B------:R-:W-:Y:S01]  /*8e20*/  FMUL.FTZ R28, R28, R10.reuse ;  /* 0x0000000a1c1c7220 */ /* 0x080fe20000410000 */
[-C--:B------:R-:W-:Y:S01]  /*8e30*/  FMUL.FTZ R29, R29, R10.reuse ;  /* 0x0000000a1d1d7220 */ /* 0x080fe20000410000 */
[-C--:B------:R-:W-:Y:S01]  /*8e40*/  FMUL.FTZ R32, R32, R10.reuse ;  /* 0x0000000a20207220 */ /* 0x080fe20000410000 */
[-C--:B------:R-:W-:Y:S01]  /*8e50*/  FMUL.FTZ R33, R33, R10.reuse ;  /* 0x0000000a21217220 */ /* 0x080fe20000410000 */
[-C--:B------:R-:W-:Y:S01]  /*8e60*/  FMUL.FTZ R36, R36, R10.reuse ;  /* 0x0000000a24247220 */ /* 0x080fe20000410000 */
[----:B------:R-:W-:Y:S01]  /*8e70*/  MUFU.EX2 R12, R12 ;  /* 0x0000000c000c7308 */ /* 0x000fe20000000800 */
[----:B--2---:R-:W-:Y:S01]  /*8e80*/  FFMA.FTZ R3, R10, R3, R11 ;  /* 0x000000030a037223 */ /* 0x004fe2000001000b */
[-C--:B------:R-:W-:Y:S01]  /*8e90*/  FMUL.FTZ R37, R37, R10.reuse ;  /* 0x0000000a25257220 */ /* 0x080fe20000410000 */
[-C--:B------:R-:W-:Y:S01]  /*8ea0*/  FMUL.FTZ R40, R40, R10.reuse ;  /* 0x0000000a28287220 */ /* 0x080fe20000410000 */
[-C--:B------:R-:W-:Y:S01]  /*8eb0*/  FMUL.FTZ R41, R41, R10.reuse ;  /* 0x0000000a29297220 */ /* 0x080fe20000410000 */
[-C--:B------:R-:W-:Y:S01]  /*8ec0*/  FMUL.FTZ R44, R44, R10.reuse ;  /* 0x0000000a2c2c7220 */ /* 0x080fe20000410000 */
[-C--:B------:R-:W-:Y:S01]  /*8ed0*/  FMUL.FTZ R45, R45, R10.reuse ;  /* 0x0000000a2d2d7220 */ /* 0x080fe20000410000 */
[-C--:B------:R-:W-:Y:S01]  /*8ee0*/  FMUL.FTZ R48, R48, R10.reuse ;  /* 0x0000000a30307220 */ /* 0x080fe20000410000 */
[----:B------:R-:W-:Y:S01]  /*8ef0*/  MUFU.EX2 R13, R13 ;  /* 0x0000000d000d7308 */ /* 0x000fe20000000800 */
[----:B----4-:R-:W-:Y:S01]  /*8f00*/  FADD.FTZ R3, R152, R3 ;  /* 0x0000000398037221 */ /* 0x010fe20000010000 */
[-C--:B------:R-:W-:Y:S01]  /*8f10*/  FMUL.FTZ R49, R49, R10.reuse ;  /* 0x0000000a31317220 */ /* 0x080fe20000410000 */
[-C--:B------:R-:W-:Y:S01]  /*8f20*/  FMUL.FTZ R52, R52, R10.reuse ;  /* 0x0000000a34347220 */ /* 0x080fe20000410000 */
[-C--:B------:R-:W-:Y:S01]  /*8f30*/  FMUL.FTZ R53, R53, R10.reuse ;  /* 0x0000000a35357220 */ /* 0x080fe20000410000 */
[-C--:B------:R-:W-:Y:S01]  /*8f40*/  FMUL.FTZ R56, R56, R10.reuse ;  /* 0x0000000a38387220 */ /* 0x080fe20000410000 */
[-C--:B------:R-:W-:Y:S01]  /*8f50*/  FMUL.FTZ R57, R57, R10.reuse ;  /* 0x0000000a39397220 */ /* 0x080fe20000410000 */
[----:B---3--:R-:W-:Y:S01]  /*8f60*/  FMNMX.FTZ R165, R6, R153, !PT ;  /* 0x0000009906a57209 */ /* 0x008fe20007810000 */
[--C-:B------:R-:W-:Y:S01]  /*8f70*/  FFMA.FTZ R153, R169, UR10, -R20.reuse ;  /* 0x0000000aa9997c23 */ /* 0x100fe20008010814 */
[----:B------:R-:W-:Y:S01]  /*8f80*/  MUFU.EX2 R156, R156 ;  /* 0x0000009c009c7308 */ /* 0x000fe20000000800 */
[----:B------:R-:W-:Y:S01]  /*8f90*/  FFMA.FTZ R20, R181, UR10, -R20 ;  /* 0x0000000ab5147c23 */ /* 0x000fe20008010814 */
[----:B------:R-:W-:Y:S01]  /*8fa0*/  IMAD.U32 R181, RZ, RZ, UR22 ;  /* 0x00000016ffb57e24 */ /* 0x000fe2000f8e00ff */
[----:B------:R-:W1:Y:S01]  /*8fb0*/  SHFL.BFLY PT, R6, R165, 0x1, 0x1f ;  /* 0x0c201f00a5067f89 */ /* 0x000e6200000e0000 */
        /* <DEDUP_REMOVED lines=23> */
[----:B-1----:R-:W-:Y:S01]  /*9130*/  FMNMX.FTZ R6, R165, R6, !PT ;  /* 0x00000006a5067209 */ /* 0x002fe20007810000 */
        /* <DEDUP_REMOVED lines=8> */
[--C-:B------:R-:W-:Y:S01]  /*91c0*/  FFMA.FTZ R192, R167, UR10, -R177.reuse ;  /* 0x0000000aa7c07c23 */ /* 0x100fe200080108b1 */
[----:B------:R-:W-:Y:S01]  /*91d0*/  FMUL.FTZ R9, R9, UR10 ;  /* 0x0000000a09097c20 */ /* 0x000fe20008410000 */
[--C-:B------:R-:W-:Y:S01]  /*91e0*/  FFMA.FTZ R172, R154, UR10, -R177.reuse ;  /* 0x0000000a9aac7c23 */ /* 0x100fe200080108b1 */
[--C-:B------:R-:W-:Y:S01]  /*91f0*/  FFMA.FTZ R167, R170, UR10, -R177.reuse ;  /* 0x0000000aaaa77c23 */ /* 0x100fe200080108b1 */
[----:B------:R-:W-:Y:S01]  /*9200*/  FFMA.FTZ R170, R171, UR10, -R177 ;  /* 0x0000000aabaa7c23 */ /* 0x000fe200080108b1 */
[----:B------:R-:W-:-:S02]  /*9210*/  IMAD.MOV R171, RZ, RZ, -R17 ;  /* 0x000000ffffab7224 */ /* 0x000fc400078e0a11 */
[--C-:B------:R-:W-:Y:S01]  /*9220*/  FFMA.FTZ R155, R155, UR10, -R177.reuse ;  /* 0x0000000a9b9b7c23 */ /* 0x100fe200080108b1 */
[----:B------:R-:W-:Y:S01]  /*9230*/  MUFU.EX2 R9, R9 ;  /* 0x0000000900097308 */ /* 0x000fe20000000800 */
[--C-:B------:R-:W-:Y:S01]  /*9240*/  FFMA.FTZ R169, R158, UR10, -R177.reuse ;  /* 0x0000000a9ea97c23 */ /* 0x100fe200080108b1 */
[--C-:B------:R-:W-:Y:S01]  /*9250*/  FFMA.FTZ R176, R159, UR10, -R177.reuse ;  /* 0x0000000a9fb07c23 */ /* 0x100fe200080108b1 */
[----:B------:R-:W-:Y:S01]  /*9260*/  ISETP.NE.AND P1, PT, R2, R171, PT ;  /* 0x000000ab0200720c */ /* 0x000fe20003f25270 */
[----:B------:R-:W-:Y:S02]  /*9270*/  IMAD.U32 R171, RZ, RZ, UR23 ;  /* 0x00000017ffab7e24 */ /* 0x000fe4000f8e00ff */
[--C-:B------:R-:W-:Y:S01]  /*9280*/  FFMA.FTZ R159, R162, UR10, -R177.reuse ;  /* 0x0000000aa29f7c23 */ /* 0x100fe200080108b1 */
[--C-:B-1----:R-:W-:Y:S01]  /*9290*/  FFMA.FTZ R180, R163, UR10, -R177.reuse ;  /* 0x0000000aa3b47c23 */ /* 0x102fe200080108b1 */
[----:B------:R-:W-:Y:S01]  /*92a0*/  FFMA.FTZ R163, R166, UR10, -R177 ;  /* 0x0000000aa6a37c23 */ /* 0x000fe200080108b1 */
[----:B------:R-:W1:Y:S01]  /*92b0*/  MUFU.EX2 R172, R172 ;  /* 0x000000ac00ac7308 */ /* 0x000e620000000800 */
[----:B------:R-:W-:-:S02]  /*92c0*/  @!P4 VIADD R154, R171, 0x28c40 ;  /* 0x00028c40ab9ac836 */ /* 0x000fc40000000000 */
[--C-:B------:R-:W-:Y:S01]  /*92d0*/  FFMA.FTZ R173, R174, UR10, -R177.reuse ;  /* 0x0000000aaead7c23 */ /* 0x100fe200080108b1 */
[--C-:B------:R-:W-:Y:S01]  /*92e0*/  FFMA.FTZ R174, R175, UR10, -R177.reuse ;  /* 0x0000000aafae7c23 */ /* 0x100fe200080108b1 */
[--C-:B------:R-:W-:Y:S01]  /*92f0*/  FFMA.FTZ R175, R178, UR10, -R177.reuse ;  /* 0x0000000ab2af7c23 */ /* 0x100fe200080108b1 */
[--C-:B------:R-:W-:Y:S01]  /*9300*/  FFMA.FTZ R178, R179, UR10, -R177.reuse ;  /* 0x0000000ab3b27c23 */ /* 0x100fe200080108b1 */
[----:B------:R-:W-:Y:S01]  /*9310*/  @!P4 PRMT R154, RZ, 0x654, R154 ;  /* 0x00000654ff9ac816 */ /* 0x000fe2000000009a */
[--C-:B------:R-:W-:Y:S01]  /*9320*/  FFMA.FTZ R182, R182, UR10, -R177.reuse ;  /* 0x0000000ab6b67c23 */ /* 0x100fe200080108b1 */
[----:B------:R-:W2:Y:S01]  /*9330*/  MUFU.EX2 R155, R155 ;  /* 0x0000009b009b7308 */ /* 0x000ea20000000800 */
[----:B------:R-:W-:Y:S01]  /*9340*/  @!P1 IMAD R158, R181, 0x40, R16 ;  /* 0x00000040b59e9824 */ /* 0x000fe200078e0210 */
[----:B------:R3:W-:Y:S01]  /*9350*/  @!P4 SYNCS.ARRIVE.TRANS64.RED.A1T0 RZ, [R154+URZ], RZ ;  /* 0x000000ff9affc9a7 */ /* 0x0007e2000810043f */
[----:B------:R-:W-:Y:S01]  /*9360*/  FFMA.FTZ R177, R183, UR10, -R177 ;  /* 0x0000000ab7b17c23 */ /* 0x000fe200080108b1 */
[-C--:B------:R-:W-:Y:S01]  /*9370*/  FMUL.FTZ R109, R109, R10.reuse ;  /* 0x0000000a6d6d7220 */ /* 0x080fe20000410000 */
[-C--:B------:R-:W-:Y:S01]  /*9380*/  FMUL.FTZ R112, R112, R10.reuse ;  /* 0x0000000a70707220 */ /* 0x080fe20000410000 */
[----:B------:R-:W-:Y:S01]  /*9390*/  @!P1 LEA R158, R158, UR43, 0x2 ;  /* 0x0000002b9e9e9c11 */ /* 0x000fe2000f8e10ff */
[----:B------:R-:W-:Y:S01]  /*93a0*/  FMUL.FTZ R113, R113, R10 ;  /* 0x0000000a71717220 */ /* 0x000fe20000410000 */
[----:B------:R-:W4:Y:S01]  /*93b0*/  MUFU.EX2 R169, R169 ;  /* 0x000000a900a97308 */ /* 0x000f220000000800 */
[----:B-1----:R-:W-:Y:S01]  /*93c0*/  FFMA.FTZ R4, R9, R4, R172 ;  /* 0x0000000409047223 */ /* 0x002fe200000100ac */
[----:B---3--:R-:W-:Y:S01]  /*93d0*/  FADD.FTZ R154, R12, R3 ;  /* 0x000000030c9a7221 */ /* 0x008fe20000010000 */
[----:B------:R-:W-:Y:S01]  /*93e0*/  @!P1 STS [R158+0x28800], R10 ;  /* 0x0288000a9e009388 */ /* 0x000fe20000000800 */
[-C--:B------:R-:W-:Y:S01]  /*93f0*/  FMUL.FTZ R116, R116, R10.reuse ;  /* 0x0000000a74747220 */ /* 0x080fe20000410000 */
[-C--:B------:R-:W-:Y:S01]  /*9400*/  FMUL.FTZ R117, R117, R10.reuse ;  /* 0x0000000a75757220 */ /* 0x080fe20000410000 */
[----:B------:R-:W-:Y:S01]  /*9410*/  FADD.FTZ R3, R13, R154 ;  /* 0x0000009a0d037221 */ /* 0x000fe20000010000 */
[----:B------:R1:W-:Y:S01]  /*9420*/  @!P1 STS [R158+0x28820], R9 ;  /* 0x028820099e009388 */ /* 0x0003e20000000800 */
[----:B------:R-:W3:Y:S01]  /*9430*/  MUFU.EX2 R176, R176 ;  /* 0x000000b000b07308 */ /* 0x000ee20000000800 */
[----:B--2---:R-:W-:Y:S01]  /*9440*/  FADD.FTZ R4, R155, R4 ;  /* 0x000000049b047221 */ /* 0x004fe20000010000 */
[----:B------:R-:W-:Y:S01]  /*9450*/  FADD.FTZ R154, R156, R3 ;  /* 0x000000039c9a7221 */ /* 0x000fe20000010000 */
[-C--:B------:R-:W-:Y:S01]  /*9460*/  FMUL.FTZ R120, R120, R10.reuse ;  /* 0x0000000a78787220 */ /* 0x080fe20000410000 */
[-C--:B------:R-:W-:Y:S01]  /*9470*/  FMUL.FTZ R121, R121, R10.reuse ;  /* 0x0000000a79797220 */ /* 0x080fe20000410000 */
[-C--:B------:R-:W-:Y:S01]  /*9480*/  FMUL.FTZ R124, R124, R10.reuse ;  /* 0x0000000a7c7c7220 */ /* 0x080fe20000410000 */
[----:B------:R-:W-:Y:S01]  /*9490*/  FADD.FTZ R179, R15, R154 ;  /* 0x0000009a0fb37221 */ /* 0x000fe20000010000 */
[-C--:B------:R-:W-:Y:S01]  /*94a0*/  FMUL.FTZ R125, R125, R10.reuse ;  /* 0x0000000a7d7d7220 */ /* 0x080fe20000410000 */
[----:B------:R-:W2:Y:S01]  /*94b0*/  MUFU.EX2 R159, R159 ;  /* 0x0000009f009f7308 */ /* 0x000ea20000000800 */
[----:B----4-:R-:W-:Y:S01]  /*94c0*/  FADD.FTZ R3, R169, R4 ;  /* 0x00000004a9037221 */ /* 0x010fe20000010000 */
[----:B------:R-:W-:Y:S01]  /*94d0*/  FADD.FTZ R154, R14, R179 ;  /* 0x000000b30e9a7221 */ /* 0x000fe20000010000 */
[-C--:B------:R-:W-:Y:S01]  /*94e0*/  FMUL.FTZ R128, R128, R10.reuse ;  /* 0x0000000a80807220 */ /* 0x080fe20000410000 */
[-C--:B------:R-:W-:Y:S01]  /*94f0*/  FMUL.FTZ R129, R129, R10.reuse ;  /* 0x0000000a81817220 */ /* 0x080fe20000410000 */
[-C--:B------:R-:W-:Y:S01]  /*9500*/  FMUL.FTZ R132, R132, R10.reuse ;  /* 0x0000000a84847220 */ /* 0x080fe20000410000 */
[----:B------:R-:W-:Y:S01]  /*9510*/  FADD.FTZ R179, R21, R154 ;  /* 0x0000009a15b37221 */ /* 0x000fe20000010000 */
        /* <DEDUP_REMOVED lines=12> */
[----:B------:R-:W-:Y:S01]  /*95e0*/  FMUL.FTZ R149, R149, R10 ;  /* 0x0000000a95957220 */ /* 0x000fe20000410000 */
[----:B------:R-:W-:Y:S01]  /*95f0*/  F2FP.F16.F32.PACK_AB R152, R152, R11 ;  /* 0x0000000b9898723e */ /* 0x000fe200000000ff */
[-C--:B------:R-:W-:Y:S01]  /*9600*/  FMUL.FTZ R26, R26, R9.reuse ;  /* 0x000000091a1a7220 */ /* 0x080fe20000410000 */
[----:B------:R-:W-:Y:S01]  /*9610*/  F2FP.F16.F32.PACK_AB R156, R15, R156 ;  /* 0x0000009c0f9c723e */ /* 0x000fe200000000ff */
[-C--:B------:R-:W-:Y:S01]  /*9620*/  FMUL.FTZ R27, R27, R9.reuse ;  /* 0x000000091b1b7220 */ /* 0x080fe20000410000 */
[----:B------:R-:W2:Y:S01]  /*9630*/  MUFU.EX2 R160, R160 ;  /* 0x000000a000a07308 */ /* 0x000ea20000000800 */
[----:B----4-:R-:W-:Y:S01]  /*9640*/  FADD.FTZ R4, R180, R3 ;  /* 0x00000003b4047221 */ /* 0x010fe20000010000 */
[----:B-1----:R-:W-:Y:S01]  /*9650*/  F2FP.F16.F32.PACK_AB R158, R21, R14 ;  /* 0x0000000e159e723e */ /* 0x002fe200000000ff */
[-C--:B------:R-:W-:Y:S01]  /*9660*/  FMUL.FTZ R30, R30, R9.reuse ;  /* 0x000000091e1e7220 */ /* 0x080fe20000410000 */
        /* <DEDUP_REMOVED lines=21> */
[----:B-1----:R-:W-:Y:S01]  /*97c0*/  FADD.FTZ R4, R192, R3 ;  /* 0x00000003c0047221 */ /* 0x002fe20000010000 */
[-C--:B------:R-:W-:Y:S01]  /*97d0*/  FMUL.FTZ R63, R63, R9.reuse ;  /* 0x000000093f3f7220 */ /* 0x080fe20000410000 */
[-C--:B------:R-:W-:Y:S01]  /*97e0*/  FMUL.FTZ R66, R66, R9.reuse ;  /* 0x0000000942427220 */ /* 0x080fe20000410000 */
[-C--:B------:R-:W-:Y:S01]  /*97f0*/  FMUL.FTZ R67, R67, R9.reuse ;  /* 0x0000000943437220 */ /* 0x080fe20000410000 */
[-C--:B------:R-:W-:Y:S01]  /*9800*/  FMUL.FTZ R70, R70, R9.reuse ;  /* 0x0000000946467220 */ /* 0x080fe20000410000 */
[-C--:B------:R-:W-:Y:S01]  /*9810*/  FMUL.FTZ R71, R71, R9.reuse ;  /* 0x0000000947477220 */ /* 0x080fe20000410000 */
[-C--:B------:R-:W-:Y:S01]  /*9820*/  FMUL.FTZ R74, R74, R9.reuse ;  /* 0x000000094a4a7220 */ /* 0x080fe20000410000 */
[----:B------:R-:W1:Y:S01]  /*9830*/  MUFU.EX2 R157, R157 ;  /* 0x0000009d009d7308 */ /* 0x000e620000000800 */
[C---:B---3--:R-:W-:Y:S01]  /*9840*/  FADD.FTZ R154, R153.reuse, R154 ;  /* 0x0000009a999a7221 */ /* 0x048fe20000010000 */
[----:B------:R-:W-:Y:S01]  /*9850*/  F2FP.F16.F32.PACK_AB R160, R153, R160 ;  /* 0x000000a099a0723e */ /* 0x000fe200000000ff */
[-C--:B------:R-:W-:Y:S01]  /*9860*/  FMUL.FTZ R75, R75, R9.reuse ;  /* 0x000000094b4b7220 */ /* 0x080fe20000410000 */
[----:B------:R-:W-:Y:S01]  /*9870*/  F2FP.F16.F32.PACK_AB R153, R155, R172 ;  /* 0x000000ac9b99723e */ /* 0x000fe200000000ff */
[----:B------:R-:W-:Y:S01]  /*9880*/  FMUL.FTZ R78, R78, R9 ;  /* 0x000000094e4e7220 */ /* 0x000fe20000410000 */
[----:B------:R-:W-:Y:S01]  /*9890*/  F2FP.F16.F32.PACK_AB R155, R176, R169 ;  /* 0x000000a9b09b723e */ /* 0x000fe200000000ff */
        /* <DEDUP_REMOVED lines=11> */
[----:B------:R-:W-:Y:S01]  /*9950*/  F2FP.F16.F32.PACK_AB R154, R13, R12 ;  /* 0x0000000c0d9a723e */ /* 0x000fe200000000ff */
[----:B------:R-:W-:Y:S01]  /*9960*/  BAR.SYNC.DEFER_BLOCKING 0xf, 0x100 ;  /* 0x03c4000000007b1d */ /* 0x000fe20000010000 */
        /* <DEDUP_REMOVED lines=16> */
[----:B------:R-:W-:Y:S01]  /*9a70*/  FMUL.FTZ R115, R115, R9 ;  /* 0x0000000973737220 */ /* 0x000fe20000410000 */
[----:B------:R-:W-:Y:S01]  /*9a80*/  F2FP.F16.F32.PACK_AB R157, R180, R159 ;  /* 0x0000009fb49d723e */ /* 0x000fe200000000ff */
[----:B------:R-:W-:Y:S01]  /*9a90*/  FMUL.FTZ R118, R118, R9 ;  /* 0x0000000976767220 */ /* 0x000fe20000410000 */
[----:B------:R-:W-:Y:S01]  /*9aa0*/  F2FP.F16.F32.PACK_AB R159, R192, R163 ;  /* 0x000000a3c09f723e */ /* 0x000fe200000000ff */
[-C--:B------:R-:W-:Y:S01]  /*9ab0*/  FMUL.FTZ R119, R119, R9.reuse ;  /* 0x0000000977777220 */ /* 0x080fe20000410000 */
[----:B------:R-:W2:Y:S01]  /*9ac0*/  MUFU.EX2 R174, R174 ;  /* 0x000000ae00ae7308 */ /* 0x000ea20000000800 */
[----:B-1----:R-:W-:Y:S01]  /*9ad0*/  FADD.FTZ R3, R173, R4 ;  /* 0x00000004ad037221 */ /* 0x002fe20000010000 */
[----:B------:R1:W-:Y:S01]  /*9ae0*/  STSM.16.M88.4 [R18+0x26800], R152 ;  /* 0x0268009812007844 */ /* 0x0003e20000000200 */
[-C--:B------:R-:W-:Y:S01]  /*9af0*/  FMUL.FTZ R122, R122, R9.reuse ;  /* 0x000000097a7a7220 */ /* 0x080fe20000410000 */
[-C--:B------:R-:W-:Y:S01]  /*9b00*/  FMUL.FTZ R123, R123, R9.reuse ;  /* 0x000000097b7b7220 */ /* 0x080fe20000410000 */
[-C--:B------:R-:W-:Y:S01]  /*9b10*/  FMUL.FTZ R126, R126, R9.reuse ;  /* 0x000000097e7e7220 */ /* 0x080fe20000410000 */
[----:B------:R1:W-:Y:S01]  /*9b20*/  STSM.16.M88.4 [R23], R156 ;  /* 0x0000009c17007844 */ /* 0x0003e20000000200 */
        /* <DEDUP_REMOVED lines=18> */
[C---:B----4-:R-:W-:Y:S01]  /*9c50*/  FADD.FTZ R10, R168.reuse, R11 ;  /* 0x0000000ba80a7221 */ /* 0x050fe20000010000 */
[----:B------:R-:W-:Y:S01]  /*9c60*/  F2FP.F16.F32.PACK_AB R164, R168, R161 ;  /* 0x000000a1a8a4723e */ /* 0x000fe200000000ff */
[----:B------:R-:W-:Y:S01]  /*9c70*/  FMUL.FTZ R151, R151, R9 ;  /* 0x0000000997977220 */ /* 0x000fe20000410000 */
[----:B------:R-:W-:Y:S01]  /*9c80*/  F2FP.F16.F32.PACK_AB R161, R170, R167 ;  /* 0x000000a7aaa1723e */ /* 0x000fe200000000ff */
[----:B------:R-:W-:-:S03]  /*9c90*/  FADD.FTZ R3, R165, R10 ;  /* 0x0000000aa5037221 */ /* 0x000fc60000010000 */
[----:B------:R-:W4:Y:S01]  /*9ca0*/  MUFU.EX2 R178, R178 ;  /* 0x000000b200b27308 */ /* 0x000f220000000800 */
[----:B---3--:R-:W-:Y:S01]  /*9cb0*/  FADD.FTZ R11, R175, R4 ;  /* 0x00000004af0b7221 */ /* 0x008fe20000010000 */
[----:B------:R1:W-:Y:S06]  /*9cc0*/  STSM.16.M88.4 [R19], R160 ;  /* 0x000000a013007844 */ /* 0x0003ec0000000200 */
[----:B------:R-:W3:Y:S01]  /*9cd0*/  MUFU.EX2 R182, R182 ;  /* 0x000000b600b67308 */ /* 0x000ee20000000800 */
[C---:B--2---:R-:W-:Y:S01]  /*9ce0*/  F2FP.F16.F32.PACK_AB R166, R20.reuse, R165 ;  /* 0x000000a514a6723e */ /* 0x044fe200000000ff */
[----:B------:R-:W-:-:S06]  /*9cf0*/  FADD.FTZ R3, R20, R3 ;  /* 0x0000000314037221 */ /* 0x000fcc0000010000 */
[----:B------:R-:W2:Y:S01]  /*9d00*/  MUFU.EX2 R177, R177 ;  /* 0x000000b100b17308 */ /* 0x000ea20000000800 */
[C---:B----4-:R-:W-:Y:S01]  /*9d10*/  FADD.FTZ R11, R178.reuse, R11 ;  /* 0x0000000bb20b7221 */ /* 0x050fe20000010000 */
[----:B------:R-:W-:-:S03]  /*9d20*/  F2FP.F16.F32.PACK_AB R165, R178, R175 ;  /* 0x000000afb2a5723e */ /* 0x000fc600000000ff */
[----:B---3--:R-:W-:Y:S01]  /*9d30*/  FADD.FTZ R4, R182, R11 ;  /* 0x0000000bb6047221 */ /* 0x008fe20000010000 */
[----:B--2---:R-:W-:-:S03]  /*9d40*/  F2FP.F16.F32.PACK_AB R167, R177, R182 ;  /* 0x000000b6b1a7723e */ /* 0x004fc600000000ff */
[----:B------:R-:W-:Y:S02]  /*9d50*/  FADD.FTZ R4, R177, R4 ;  /* 0x00000004b1047221 */ /* 0x000fe40000010000 */
[----:B------:R1:W-:Y:S01]  /*9d60*/  STSM.16.M88.4 [R22], R164 ;  /* 0x000000a416007844 */ /* 0x0003e20000000200 */
[----:B------:R-:W-:Y:S05]  /*9d70*/  @!P3 BRA `(.L_x_4998) ;  /* 0x000000000004b947 */ /* 0x000fea0003800000 */
[----:B------:R-:W-:Y:S01]  /*9d80*/  BPT.TRAP 0x1 ;  /* 0x000000040000795c */ /* 0x000fe20000300000 */
.L_x_4998:
[----:B------:R2:W3:Y:S01]  /*9d90*/  SYNCS.PHASECHK.TRANS64.TRYWAIT P1, [UR23+0x28c50], R8 ;  /* 0x028c5008ff0075a7 */ /* 0x0004e20008020157 */
[----:B------:R-:W-:Y:S05]  /*9da0*/  @!P3 BRA `(.L_x_4999) ;  /* 0x000000000004b947 */ /* 0x000fea0003800000 */
[----:B------:R-:W-:Y:S01]  /*9db0*/  BPT.TRAP 0x1 ;  /* 0x000000040000795c */ /* 0x000fe20000300000 */
.L_x_4999:
[----:B---3--:R-:W-:Y:S05]  /*9dc0*/  @P1 BRA `(.L_x_5000) ;  /* 0x0000000000081947 */ /* 0x008fea0003800000 */
[----:B------:R-:W3:Y:S02]  /*9dd0*/  SYNCS.PHASECHK.TRANS64.TRYWAIT P1, [UR23+0x28c50], R8 ;  /* 0x028c5008ff0075a7 */ /* 0x000ee40008020157 */
[----:B---3--:R-:W-:Y:S05]  /*9de0*/  @!P1 BRA `(.L_x_5001) ;  /* 0x000000b400bc9947 */ /* 0x008fea0003800000 */
.L_x_5000:
        /* <DEDUP_REMOVED lines=39> */
[----:B------:R-:W-:-:S05]  /*a060*/  UMOV UR50, UR20 ;  /* 0x0000001400327c82 */ /* 0x000fca0008000000 */
.L_x_4993:
[----:B------:R-:W-:-:S13]  /*a070*/  ISETP.LE.AND P0, PT, R186, UR50, PT ;  /* 0x00000032ba007c0c */ /* 0x000fda000bf03270 */
[----:B------:R-:W-:Y:S05]  /*a080*/  @!P0 BRA `(.L_x_5003) ;  /* 0x0000002000ec8947 */ /* 0x000fea0003800000 */
[----:B0-----:R-:W-:Y:S01]  /*a090*/  IMAD.MOV.U32 R10, RZ, RZ, R6 ;  /* 0x000000ffff0a7224 */ /* 0x001fe200078e0006 */
[----:B------:R-:W-:Y:S01]  /*a0a0*/  UMOV UR21, UR36 ;  /* 0x0000002400157c82 */ /* 0x000fe20008000000 */
[----:B------:R-:W-:Y:S01]  /*a0b0*/  IMAD.MOV.U32 R11, RZ, RZ, R5 ;  /* 0x000000ffff0b7224 */ /* 0x000fe200078e0005 */
[----:B------:R-:W-:Y:S01]  /*a0c0*/  ULDC UR22, c[0x0][0x9e4] ;  /* 0x0002790000167ab9 */ /* 0x000fe20000000800 */
[----:B------:R-:W-:Y:S01]  /*a0d0*/  ULDC UR23, c[0x0][0x288] ;  /* 0x0000a20000177ab9 */ /* 0x000fe20000000800 */
[----:B------:R-:W-:Y:S01]  /*a0e0*/  ULDC UR24, c[0x0][0x9dc] ;  /* 0x0002770000187ab9 */ /* 0x000fe20000000800 */
[----:B------:R-:W-:Y:S01]  /*a0f0*/  ULDC UR20, c[0x0][0x988] ;  /* 0x0002620000147ab9 */ /* 0x000fe20000000800 */
[----:B------:R-:W-:-:S05]  /*a100*/  ULDC UR25, c[0x0][0x9e0] ;  /* 0x0002780000197ab9 */ /* 0x000fca0000000800 */
.L_x_5020:
[----:B------:R-:W-:-:S04]  /*a110*/  UIADD3 UR36, UR21, 0x1, URZ ;  /* 0x0000000115247890 */ /* 0x000fc8000fffe03f */
[----:B------:R-:W-:-:S04]  /*a120*/  UISETP.NE.AND UP0, UPT, UR36, 0x2, UPT ;  /* 0x000000022400788c */ /* 0x000fc8000bf05270 */
[----:B------:R-:W-:Y:S02]  /*a130*/  USEL UR6, URZ, 0x1, UP0 ;  /* 0x000000013f067887 */ /* 0x000fe40008000000 */
[----:B------:R-:W-:Y:S02]  /*a140*/  USEL UR36, UR36, URZ, UP0 ;  /* 0x0000003f24247287 */ /* 0x000fe40008000000 */
[----:B------:R-:W-:Y:S01]  /*a150*/  ULOP3.LUT UR37, UR37, UR6, URZ, 0x3c, !UPT ;  /* 0x0000000625257292 */ /* 0x000fe2000f8e3c3f */
[----:B0-----:R-:W-:Y:S11]  /*a160*/  @!P3 BRA `(.L_x_5004) ;  /* 0x000000000004b947 */ /* 0x001ff60003800000 */
[----:B------:R-:W-:Y:S01]  /*a170*/  BPT.TRAP 0x1 ;  /* 0x000000040000795c */ /* 0x000fe20000300000 */
.L_x_5004:
[----:B------:R-:W-:Y:S01]  /*a180*/  ULEA UR26, UR36, UR43, 0x3 ;  /* 0x0000002b241a7291 */ /* 0x000fe2000f8e183f */
[----:B------:R-:W-:-:S05]  /*a190*/  IMAD.U32 R9, RZ, RZ, UR37 ;  /* 0x00000025ff097e24 */ /* 0x000fca000f8e00ff */
[----:B------:R-:W-:-:S04]  /*a1a0*/  SHF.L.U32 R9, R9, 0x1f, RZ ;  /* 0x0000001f09097819 */ /* 0x000fc800000006ff */
[----:B------:R0:W0:Y:S01]  /*a1b0*/  SYNCS.PHASECHK.TRANS64.TRYWAIT P0, [UR26+0x28c30], R9 ;  /* 0x028c3009ff0075a7 */ /* 0x000022000800015a */
[----:B------:R-:W-:Y:S05]  /*a1c0*/  @!P3 BRA `(.L_x_5005) ;  /* 0x000000000004b947 */ /* 0x000fea0003800000 */
[----:B------:R-:W-:Y:S01]  /*a1d0*/  BPT.TRAP 0x1 ;  /* 0x000000040000795c */ /* 0x000fe20000300000 */
.L_x_5005:
[----:B0-----:R-:W-:Y:S05]  /*a1e0*/  @P0 BRA `(.L_x_5006) ;  /* 0x0000000000080947 */ /* 0x001fea0003800000 */
[----:B------:R-:W0:Y:S02]  /*a1f0*/  SYNCS.PHASECHK.TRANS64.TRYWAIT P0, [UR26+0x28c30], R9 ;  /* 0x028c3009ff0075a7 */ /* 0x000e24000800015a */
[----:B0-----:R-:W-:Y:S05]  /*a200*/  @!P0 BRA `(.L_x_5007) ;  /* 0x000000b000c88947 */ /* 0x001fea0003800000 */
.L_x_5006:
[----:B------:R-:W-:Y:S01]  /*a210*/  R2UR UR18, R0 ;  /* 0x00000000001272ca */ /* 0x000fe200000e0000 */
[----:B-1-34-:R-:W-:Y:S01]  /*a220*/  WARPGROUP.ARRIVE ;  /* 0x00000000000079c5 */ /* 0x01afe20000000000 */
[----:B------:R-:W-:Y:S01]  /*a230*/  UMOV UR19, 0x40000040 ;  /* 0x4000004000137882 */ /* 0x000fe20000000000 */
[----:B------:R-:W-:Y:S01]  /*a240*/  UMOV UR7, 0x40000040 ;  /* 0x4000004000077882 */ /* 0x000fe20000000000 */
[----:B------:R-:W-:Y:S01]  /*a250*/  UMOV UR11, 0x40000040 ;  /* 0x40000040000b7882 */ /* 0x000fe20000000000 */
[----:B------:R-:W-:Y:S01]  /*a260*/  UMOV UR15, 0x40000040 ;  /* 0x40000040000f7882 */ /* 0x000fe20000000000 */
[----:B------:R-:W0:Y:S01]  /*a270*/  @P5 LDC R7, c[0x0][0x44c] ;  /* 0x00011300ff075b82 */ /* 0x000e220000000800 */
[----:B------:R-:W-:Y:S02]  /*a280*/  VIADD R12, R185, UR40 ;  /* 0x00000028b90c7c36 */ /* 0x000fe40008000000 */
[----:B--2---:R-:W-:-:S04]  /*a290*/  IMAD.U32 R8, RZ, RZ, UR26 ;  /* 0x0000001aff087e24 */ /* 0x004fc8000f8e00ff */
[----:B------:R-:W-:Y:S01]  /*a2a0*/  ULEA UR18, UR36, UR18, 0x9 ;  /* 0x0000001224127291 */ /* 0x000fe2000f8e483f */
[----:B------:R-:W1:Y:S03]  /*a2b0*/  @P5 LDC R6, c[0x0][0x450] ;  /* 0x00011400ff065b82 */ /* 0x000e660000000800 */
[----:B------:R-:W-:Y:S02]  /*a2c0*/  UIADD3 UR6, UR18, 0x2, URZ ;  /* 0x0000000212067890 */ /* 0x000fe4000fffe03f */
[----:B------:R-:W-:Y:S02]  /*a2d0*/  UIADD3 UR10, UR18, 0x4, URZ ;  /* 0x00000004120a7890 */ /* 0x000fe4000fffe03f */
[----:B------:R-:W-:Y:S02]  /*a2e0*/  UIADD3 UR14, UR18, 0x6, URZ ;  /* 0x00000006120e7890 */ /* 0x000fe4000fffe03f */
[----:B------:R-:W-:Y:S01]  /*a2f0*/  HGMMA.64x64x16.F32 R152, gdesc[UR16], RZ, !UPT, gsb0 ;  /* 0x00e00000109879f0 */ /* 0x000fe2000c0008ff */
[----:B------:R-:W2:Y:S01]  /*a300*/  LDC R5, c[0x0][0x2f0] ;  /* 0x0000bc00ff057b82 */ /* 0x000ea20000000800 */
[----:B0-----:R-:W-:-:S05]  /*a310*/  @P5 IMAD.HI.U32 R7, R12, R7, RZ ;  /* 0x000000070c075227 */ /* 0x001fca00078e00ff */
[----:B-1----:R-:W-:Y:S01]  /*a320*/  @P5 SHF.R.U32.HI R12, RZ, R6, R7 ;  /* 0x00000006ff0c5219 */ /* 0x002fe20000011607 */
[----:B------:R-:W-:-:S04]  /*a330*/  @!P4 VIADD R6, R8, 0x28c40 ;  /* 0x00028c400806c836 */ /* 0x000fc80000000000 */
[----:B------:R-:W0:Y:S01]  /*a340*/  SHFL.IDX PT, R192, R12, RZ, 0x1c1f ;  /* 0x001c1fff0cc07589 */ /* 0x000e2200000e0000 */
[----:B------:R-:W-:Y:S01]  /*a350*/  @!P4 PRMT R6, RZ, 0x654, R6 ;  /* 0x00000654ff06c816 */ /* 0x000fe20000000006 */
[----:B------:R-:W-:Y:S02]  /*a360*/  WARPGROUP.DEPBAR.LE gsb0, 0x0 ;  /* 0x00008000000079c5 */ /* 0x000fe40000010000 */
[----:B------:R-:W-:-:S06]  /*a370*/  WARPGROUP.ARRIVE ;  /* 0x00000000000079c5 */ /* 0x000fcc0000000000 */
[----:B------:R-:W-:Y:S01]  /*a380*/  HGMMA.64x64x16.F32 R152, gdesc[UR4], R152, gsb0 ;  /* 0x00e00000049879f0 */ /* 0x000fe20008000898 */
[----:B------:R-:W-:Y:S02]  /*a390*/  USHF.L.U32 UR6, UR50, 0x6, URZ ;  /* 0x0000000632067899 */ /* 0x000fe4000800063f */
[----:B------:R-:W-:-:S04]  /*a3a0*/  ULOP3.LUT UR7, URZ, UR24, URZ, 0x33, !UPT ;  /* 0x000000183f077292 */ /* 0x000fc8000f8e333f */
[----:B------:R-:W-:-:S05]  /*a3b0*/  IMAD.U32 R7, RZ, RZ, UR6 ;  /* 0x00000006ff077e24 */ /* 0x000fca000f8e00ff */
[----:B------:R-:W-:-:S05]  /*a3c0*/  IADD3 R14, -R2, 0x1, -R7 ;  /* 0x00000001020e7810 */ /* 0x000fca0007ffe907 */
[----:B--2---:R-:W-:-:S04]  /*a3d0*/  IMAD R14, R5, UR49, R14 ;  /* 0x00000031050e7c24 */ /* 0x004fc8000f8e020e */
[----:B------:R-:W-:-:S04]  /*a3e0*/  VIADD R14, R14, -UR23 ;  /* 0x800000170e0e7c36 */ /* 0x000fc80008000000 */
[C---:B------:R-:W-:Y:S02]  /*a3f0*/  VIADD R20, R14.reuse, UR25 ;  /* 0x000000190e147c36 */ /* 0x040fe40008000000 */
[----:B------:R-:W-:Y:S02]  /*a400*/  VIADD R21, R14, UR7 ;  /* 0x000000070e157c36 */ /* 0x000fe40008000000 */
[--C-:B0-----:R-:W-:Y:S02]  /*a410*/  IMAD.IADD R13, R20, 0x1, R192.reuse ;  /* 0x00000001140d7824 */ /* 0x101fe400078e02c0 */
[----:B------:R-:W-:Y:S01]  /*a420*/  IMAD.IADD R14, R21, 0x1, R192 ;  /* 0x00000001150e7824 */ /* 0x000fe200078e02c0 */
[----:B------:R-:W-:Y:S02]  /*a430*/  WARPGROUP.DEPBAR.LE gsb0, 0x0 ;  /* 0x00008000000079c5 */ /* 0x000fe40000010000 */
[----:B------:R-:W-:-:S06]  /*a440*/  WARPGROUP.ARRIVE ;  /* 0x00000000000079c5 */ /* 0x000fcc0000000000 */
[----:B------:R-:W-:Y:S03]  /*a450*/  HGMMA.64x64x16.F32 R152, gdesc[UR8], R152, gsb0 ;  /* 0x00e00000089879f0 */ /* 0x000fe60008000898 */
[----:B------:R-:W-:Y:S02]  /*a460*/  WARPGROUP.DEPBAR.LE gsb0, 0x0 ;  /* 0x00008000000079c5 */ /* 0x000fe40000010000 */
[----:B------:R-:W-:-:S06]  /*a470*/  WARPGROUP.ARRIVE ;  /* 0x00000000000079c5 */ /* 0x000fcc0000000000 */
[----:B------:R-:W-:Y:S03]  /*a480*/  HGMMA.64x64x16.F32 R152, gdesc[UR12], R152, gsb0 ;  /* 0x00e000000c9879f0 */ /* 0x000fe60008000898 */
[----:B------:R-:W-:Y:S02]  /*a490*/  WARPGROUP.DEPBAR.LE gsb0, 0x0 ;  /* 0x00008000000079c5 */ /* 0x000fe40000010000 */
[----:B------:R0:W-:Y:S01]  /*a4a0*/  @!P4 SYNCS.ARRIVE.TRANS64.RED.A1T0 RZ, [R6+URZ], RZ ;  /* 0x000000ff06ffc9a7 */ /* 0x0001e2000810043f */
[----:B------:R-:W-:Y:S05]  /*a4b0*/  @!P6 BRA `(.L_x_5008) ;  /* 0x00000000005ce947 */ /* 0x000fea0003800000 */
[----:B0-----:R-:W-:Y:S01]  /*a4c0*/  IMAD R6, R5, UR49, R192 ;  /* 0x0000003105067c24 */ /* 0x001fe2000f8e02c0 */
[----:B------:R-:W-:Y:S03]  /*a4d0*/  BSSY B0, `(.L_x_5009) ;  /* 0x0000011000007945 */ /* 0x000fe60003800000 */
[----:B------:R-:W-:-:S05]  /*a4e0*/  VIADD R15, R6, -UR23 ;  /* 0x80000017060f7c36 */ /* 0x000fca0008000000 */
        /* <DEDUP_REMOVED lines=10> */
.L_x_5010:
[----:B------:R-:W-:-:S05]  /*a590*/  IMAD.U32 R192, RZ, RZ, UR22 ;  /* 0x00000016ffc07e24 */ /* 0x000fca000f8e00ff */
[----:B------:R-:W-:-:S13]  /*a5a0*/  ISETP.NE.AND P0, PT, R192, 0x1, PT ;  /* 0x00000001c000780c */ /* 0x000fda0003f05270 */
[----:B------:R-:W0:Y:S02]  /*a5b0*/  @P0 LDC.64 R6, c[0x0][0x9e8] ;  /* 0x00027a00ff060b82 */ /* 0x000e240000000a00 */
[----:B0-----:R-:W-:-:S05]  /*a5c0*/  @P0 IMAD.HI.U32 R6, R15, R6, RZ ;  /* 0x000000060f060227 */ /* 0x001fca00078e00ff */
[----:B------:R-:W-:-:S07]  /*a5d0*/  @P0 SHF.R.U32.HI R15, RZ, R7, R6 ;  /* 0x00000007ff0f0219 */ /* 0x000fce0000011606 */
.L_x_5011:
[----:B------:R-:W-:Y:S05]  /*a5e0*/  BSYNC B0 ;  /* 0x0000000000007941 */ /* 0x000fea0003800000 */
.L_x_5009:
[----:B------:R-:W-:-:S04]  /*a5f0*/  IMAD R15, R15, R192, -UR6 ;  /* 0x800000060f0f7e24 */ /* 0x000fc8000f8e02c0 */
[----:B------:R-:W-:-:S05]  /*a600*/  IMAD.IADD R15, R15, 0x1, -R2 ;  /* 0x000000010f0f7824 */ /* 0x000fca00078e0a02 */
[----:B------:R-:W-:Y:S02]  /*a610*/  VIADDMNMX R13, R15, R192, R13, PT ;  /* 0x000000c00f0d7246 */ /* 0x000fe4000380010d */
[----:B------:R-:W-:-:S07]  /*a620*/  VIMNMX R14, R14, R15, !PT ;  /* 0x0000000f0e0e7248 */ /* 0x000fce0007fe0100 */
.L_x_5008:
[----:B------:R-:W-:Y:S01]  /*a630*/  UISETP.GT.AND UP0, UPT, UR50, -0x1, UPT ;  /* 0xffffffff3200788c */ /* 0x000fe2000bf04270 */
[----:B0-----:R-:W0:Y:S05]  /*a640*/  SHFL.IDX PT, R6, R12, 0x1, 0x1c1f ;  /* 0x003c1f000c067f89 */ /* 0x001e2a00000e0000 */
        /* <DEDUP_REMOVED lines=9> */
[----:B0-----:R-:W-:Y:S01]  /*a6e0*/  IMAD.IADD R12, R20, 0x1, R6 ;  /* 0x00000001140c7824 */ /* 0x001fe200078e0206 */
        /* <DEDUP_REMOVED lines=55> */
.L_x_5014:
[----:B------:R-:W-:-:S05]  /*aa60*/  IMAD.U32 R14, RZ, RZ, UR22 ;  /* 0x00000016ff0e7e24 */ /* 0x000fca000f8e00ff */
[----:B------:R-:W-:-:S13]  /*aa70*/  ISETP.NE.AND P1, PT, R14, 0x1, PT ;  /* 0x000000010e00780c */ /* 0x000fda0003f25270 */
[----:B------:R-:W0:Y:S02]  /*aa80*/  @P1 LDC.64 R6, c[0x0][0x9e8] ;  /* 0x00027a00ff061b82 */ /* 0x000e240000000a00 */
[----:B0-----:R-:W-:-:S05]  /*aa90*/  @P1 IMAD.HI.U32 R6, R5, R6, RZ ;  /* 0x0000000605061227 */ /* 0x001fca00078e00ff */
[----:B------:R-:W-:-:S07]  /*aaa0*/  @P1 SHF.R.U32.HI R5, RZ, R7, R6 ;  /* 0x00000007ff051219 */ /* 0x000fce0000011606 */
.L_x_5015:
[----:B------:R-:W-:Y:S05]  /*aab0*/  BSYNC B0 ;  /* 0x0000000000007941 */ /* 0x000fea0003800000 */
.L_x_5013:
[----:B------:R-:W-:-:S04]  /*aac0*/  IMAD R5, R5, R14, -UR6 ;  /* 0x8000000605057e24 */ /* 0x000fc8000f8e020e */
[----:B------:R-:W-:-:S05]  /*aad0*/  IMAD.IADD R5, R5, 0x1, -R2 ;  /* 0x0000000105057824 */ /* 0x000fca00078e0a02 */
[----:B------:R-:W-:Y:S02]  /*aae0*/  VIADDMNMX R12, R5, R14, R12, PT ;  /* 0x0000000e050c7246 */ /* 0x000fe4000380010c */
[----:B------:R-:W-:-:S07]  /*aaf0*/  VIMNMX R13, R13, R5, !PT ;  /* 0x000000050d0d7248 */ /* 0x000fce0007fe0100 */
.L_x_5012:
[----:B------:R-:W-:Y:S01]  /*ab00*/  FMNMX.FTZ R6, R152, R11, !PT ;  /* 0x0000000b98067209 */ /* 0x000fe20007810000 */
        /* <DEDUP_REMOVED lines=33> */
[----:B------:R-:W0:Y:S01]  /*ad20*/  SHFL.BFLY PT, R5, R6, 0x2, 0x1f ;  /* 0x0c401f0006057f89 */ /* 0x000e2200000e0000 */
[C---:B------:R-:W-:Y:S02]  /*ad30*/  ISETP.LT.OR P2, PT, R12.reuse, 0x1, P2 ;  /* 0x000000010c00780c */ /* 0x040fe40001741670 */
[----:B------:R-:W-:Y:S02]  /*ad40*/  ISETP.LT.OR P1, PT, R12, 0x19, P1 ;  /* 0x000000190c00780c */ /* 0x000fe40000f21670 */
[----:B------:R-:W-:-:S02]  /*ad50*/  FSEL R7, R154, -INF , !P2 ;  /* 0xff8000009a077808 */ /* 0x000fc40005000000 */
[----:B------:R-:W-:Y:S02]  /*ad60*/  FSEL R166, R166, -INF , !P1 ;  /* 0xff800000a6a67808 */ /* 0x000fe40004800000 */
[C---:B------:R-:W-:Y:S02]  /*ad70*/  ISETP.GT.AND P1, PT, R13.reuse, 0x19, P0 ;  /* 0x000000190d00780c */ /* 0x040fe40000724270 */
[----:B------:R-:W-:Y:S02]  /*ad80*/  ISETP.GT.AND P2, PT, R13, 0x20, P0 ;  /* 0x000000200d00780c */ /* 0x000fe40000744270 */
[C---:B------:R-:W-:Y:S02]  /*ad90*/  ISETP.LT.OR P1, PT, R12.reuse, 0x1a, P1 ;  /* 0x0000001a0c00780c */ /* 0x040fe40000f21670 */
[----:B------:R-:W-:Y:S02]  /*ada0*/  ISETP.LT.OR P2, PT, R12, 0x21, P2 ;  /* 0x000000210c00780c */ /* 0x000fe40001741670 */
[----:B------:R-:W-:-:S02]  /*adb0*/  FSEL R167, R167, -INF , !P1 ;  /* 0xff800000a7a77808 */ /* 0x000fc40004800000 */
[----:B------:R-:W-:Y:S02]  /*adc0*/  ISETP.GT.AND P1, PT, R13, 0x21, P0 ;  /* 0x000000210d00780c */ /* 0x000fe40000724270 */
[----:B------:R-:W-:Y:S02]  /*add0*/  FSEL R170, R170, -INF , !P2 ;  /* 0xff800000aaaa7808 */ /* 0x000fe40005000000 */
[----:B------:R-:W-:Y:S02]  /*ade0*/  ISETP.LT.OR P1, PT, R12, 0x22, P1 ;  /* 0x000000220c00780c */ /* 0x000fe40000f21670 */
[----:B0-----:R-:W-:Y:S02]  /*adf0*/  FMNMX.FTZ R5, R6, R5, !PT ;  /* 0x0000000506057209 */ /* 0x001fe40007810000 */
[----:B------:R-:W-:Y:S02]  /*ae00*/  FMNMX.FTZ R6, R7, R10, !PT ;  /* 0x0000000a07067209 */ /* 0x000fe40007810000 */
[----:B------:R-:W-:Y:S01]  /*ae10*/  FSEL R171, R171, -INF , !P1 ;  /* 0xff800000abab7808 */ /* 0x000fe20004800000 */
[----:B------:R-:W0:Y:S01]  /*ae20*/  SHFL.BFLY PT, R14, R5, 0x1, 0x1f ;  /* 0x0c201f00050e7f89 */ /* 0x000e2200000e0000 */
[----:B------:R-:W-:-:S02]  /*ae30*/  FMNMX.FTZ R15, R155, R6, !PT ;  /* 0x000000069b0f7209 */ /* 0x000fc40007810000 */
[----:B------:R-:W-:Y:S02]  /*ae40*/  ISETP.GT.AND P1, PT, R13, 0x29, P0 ;  /* 0x000000290d00780c */ /* 0x000fe40000724270 */
[----:B------:R-:W-:Y:S02]  /*ae50*/  FMNMX.FTZ R6, R158, R15, !PT ;  /* 0x0000000f9e067209 */ /* 0x000fe40007810000 */
[----:B------:R-:W-:Y:S02]  /*ae60*/  ISETP.LT.OR P1, PT, R12, 0x2a, P1 ;  /* 0x0000002a0c00780c */ /* 0x000fe40000f21670 */
[----:B------:R-:W-:Y:S02]  /*ae70*/  FMNMX.FTZ R15, R159, R6, !PT ;  /* 0x000000069f0f7209 */ /* 0x000fe40007810000 */
[----:B------:R-:W-:Y:S02]  /*ae80*/  FSEL R175, R175, -INF , !P1 ;  /* 0xff800000afaf7808 */ /* 0x000fe40004800000 */
[----:B------:R-:W-:-:S02]  /*ae90*/  FMNMX.FTZ R6, R162, R15, !PT ;  /* 0x0000000fa2067209 */ /* 0x000fc40007810000 */
[----:B------:R-:W-:Y:S02]  /*aea0*/  ISETP.GT.AND P1, PT, R13, 0x30, P0 ;  /* 0x000000300d00780c */ /* 0x000fe40000724270 */
[----:B------:R-:W-:Y:S02]  /*aeb0*/  FMNMX.FTZ R15, R163, R6, !PT ;  /* 0x00000006a30f7209 */ /* 0x000fe40007810000 */
[----:B------:R-:W-:Y:S02]  /*aec0*/  ISETP.GT.AND P2, PT, R13, 0x28, P0 ;  /* 0x000000280d00780c */ /* 0x000fe40000744270 */
[----:B------:R-:W-:Y:S02]  /*aed0*/  FMNMX.FTZ R6, R166, R15, !PT ;  /* 0x0000000fa6067209 */ /* 0x000fe40007810000 */
[----:B------:R-:W-:Y:S02]  /*aee0*/  ISETP.LT.OR P1, PT, R12, 0x31, P1 ;  /* 0x000000310c00780c */ /* 0x000fe40000f21670 */
[----:B------:R-:W-:-:S02]  /*aef0*/  FMNMX.FTZ R15, R167, R6, !PT ;  /* 0x00000006a70f7209 */ /* 0x000fc40007810000 */
[----:B------:R-:W-:Y:S02]  /*af00*/  ISETP.LT.OR P2, PT, R12, 0x29, P2 ;  /* 0x000000290c00780c */ /* 0x000fe40001741670 */
[----:B------:R-:W-:Y:S02]  /*af10*/  FMNMX.FTZ R6, R170, R15, !PT ;  /* 0x0000000faa067209 */ /* 0x000fe40007810000 */
[----:B------:R-:W-:Y:S02]  /*af20*/  FSEL R178, R178, -INF , !P1 ;  /* 0xff800000b2b27808 */ /* 0x000fe40004800000 */
[----:B------:R-:W-:Y:S02]  /*af30*/  ISETP.GT.AND P1, PT, R13, 0x31, P0 ;  /* 0x000000310d00780c */ /* 0x000fe40000724270 */
[----:B------:R-:W-:Y:S02]  /*af40*/  FSEL R174, R174, -INF , !P2 ;  /* 0xff800000aeae7808 */ /* 0x000fe40005000000 */
[----:B------:R-:W-:-:S02]  /*af50*/  FMNMX.FTZ R21, R171, R6, !PT ;  /* 0x00000006ab157209 */ /* 0x000fc40007810000 */
[----:B------:R-:W-:Y:S02]  /*af60*/  ISETP.LT.OR P1, PT, R12, 0x32, P1 ;  /* 0x000000320c00780c */ /* 0x000fe40000f21670 */
[----:B------:R-:W-:Y:S02]  /*af70*/  FMNMX.FTZ R6, R174, R21, !PT ;  /* 0x00000015ae067209 */ /* 0x000fe40007810000 */
[----:B------:R-:W-:Y:S02]  /*af80*/  FSEL R179, R179, -INF , !P1 ;  /* 0xff800000b3b37808 */ /* 0x000fe40004800000 */
[----:B------:R-:W-:Y:S02]  /*af90*/  ISETP.GT.AND P1, PT, R13, 0x38, P0 ;  /* 0x000000380d00780c */ /* 0x000fe40000724270 */
[----:B------:R-:W-:Y:S02]  /*afa0*/  FMNMX.FTZ R21, R175, R6, !PT ;  /* 0x00000006af157209 */ /* 0x000fe40007810000 */
[----:B------:R-:W-:-:S02]  /*afb0*/  ISETP.GT.AND P0, PT, R13, 0x39, P0 ;  /* 0x000000390d00780c */ /* 0x000fc40000704270 */
[----:B------:R-:W-:Y:S02]  /*afc0*/  ISETP.LT.OR P1, PT, R12, 0x39, P1 ;  /* 0x000000390c00780c */ /* 0x000fe40000f21670 */
[----:B------:R-:W-:Y:S02]  /*afd0*/  FMNMX.FTZ R6, R178, R21, !PT ;  /* 0x00000015b2067209 */ /* 0x000fe40007810000 */
[----:B0-----:R-:W-:Y:S02]  /*afe0*/  FMNMX.FTZ R5, R5, R14, !PT ;  /* 0x0000000e05057209 */ /* 0x001fe40007810000 */
[----:B------:R-:W-:Y:S02]  /*aff0*/  ISETP.LT.OR P0, PT, R12, 0x3a, P0 ;  /* 0x0000003a0c00780c */ /* 0x000fe40000701670 */
[----:B------:R-:W-:Y:S01]  /*b000*/  FSEL R182, R182, -INF , !P1 ;  /* 0xff800000b6b67808 */ /* 0x000fe20004800000 */
[----:B------:R-:W-:Y:S01]  /*b010*/  FMUL.FTZ R14, R5, UR10 ;  /* 0x0000000a050e7c20 */ /* 0x000fe20008410000 */
[----:B------:R-:W-:-:S02]  /*b020*/  FMNMX.FTZ R21, R179, R6, !PT ;  /* 0x00000006b3157209 */ /* 0x000fc40007810000 */
[----:B------:R-:W-:Y:S02]  /*b030*/  FSETP.NEU.FTZ.AND P2, PT, R5, -INF , PT ;  /* 0xff8000000500780b */ /* 0x000fe40003f5d000 */
[----:B------:R-:W-:Y:S02]  /*b040*/  FSEL R183, R183, -INF , !P0 ;  /* 0xff800000b7b77808 */ /* 0x000fe40004000000 */
[----:B------:R-:W-:Y:S02]  /*b050*/  FMNMX.FTZ R6, R182, R21, !PT ;  /* 0x00000015b6067209 */ /* 0x000fe40007810000 */
[----:B------:R-:W-:Y:S02]  /*b060*/  FSEL R14, R14, RZ, P2 ;  /* 0x000000ff0e0e7208 */ /* 0x000fe40001000000 */
[----:B------:R-:W-:-:S03]  /*b070*/  FMNMX.FTZ R6, R183, R6, !PT ;  /* 0x00000006b7067209 */ /* 0x000fc60007810000 */
[--C-:B------:R-:W-:Y:S01]  /*b080*/  FFMA.FTZ R21, R161, UR10, -R14.reuse ;  /* 0x0000000aa1157c23 */ /* 0x100fe2000801080e */
[--C-:B------:R-:W-:Y:S01]  /*b090*/  FFMA.FTZ R154, R156, UR10, -R14.reuse ;  /* 0x0000000a9c9a7c23 */ /* 0x100fe2000801080e */
[----:B------:R-:W0:Y:S01]  /*b0a0*/  SHFL.BFLY PT, R161, R6, 0x2, 0x1f ;  /* 0x0c401f0006a17f89 */ /* 0x000e2200000e0000 */
        /* <DEDUP_REMOVED lines=13> */
[----:B------:R-:W-:Y:S01]  /*b180*/  IMAD.U32 R177, RZ, RZ, UR21 ;  /* 0x00000015ffb17e24 */ /* 0x000fe2000f8e00ff */
[----:B------:R-:W-:Y:S08]  /*b190*/  MUFU.EX2 R152, R152 ;  /* 0x0000009800987308 */ /* 0x000ff00000000800 */
[----:B------:R-:W-:Y:S01]  /*b1a0*/  MUFU.EX2 R15, R15 ;  /* 0x0000000f000f7308 */ /* 0x000fe20000000800 */
[----:B0-----:R-:W-:Y:S01]  /*b1b0*/  FMNMX.FTZ R168, R6, R161, !PT ;  /* 0x000000a106a87209 */ /* 0x001fe20007810000 */
[----:B------:R-:W-:Y:S01]  /*b1c0*/  FFMA.FTZ R161, R173, UR10, -R14 ;  /* 0x0000000aada17c23 */ /* 0x000fe2000801080e */
[----:B------:R-:W-:Y:S01]  /*b1d0*/  FSEL R6, R5, RZ, P2 ;  /* 0x000000ff05067208 */ /* 0x000fe20001000000 */
[----:B------:R-:W-:-:S02]  /*b1e0*/  IMAD.MOV R173, RZ, RZ, -R17 ;  /* 0x000000ffffad7224 */ /* 0x000fc400078e0a11 */
[----:B------:R-:W0:Y:S02]  /*b1f0*/  SHFL.BFLY PT, R169, R168, 0x1, 0x1f ;  /* 0x0c201f00a8a97f89 */ /* 0x000e2400000e0000 */
[----:B------:R-:W-:Y:S01]  /*b200*/  FADD.FTZ R6, -R6, R11 ;  /* 0x0000000b06067221 */ /* 0x000fe20000010100 */
[----:B------:R-:W-:Y:S01]  /*b210*/  MUFU.EX2 R13, R13 ;  /* 0x0000000d000d7308 */ /* 0x000fe20000000800 */
[----:B------:R-:W-:Y:S02]  /*b220*/  ISETP.NE.AND P1, PT, R2, R173, PT ;  /* 0x000000ad0200720c */ /* 0x000fe40003f25270 */
[----:B------:R-:W-:-:S05]  /*b230*/  FMUL.FTZ R11, R6, UR10 ;  /* 0x0000000a060b7c20 */ /* 0x000fca0008410000 */
[----:B------:R-:W-:Y:S08]  /*b240*/  MUFU.EX2 R156, R156 ;  /* 0x0000009c009c7308 */ /* 0x000ff00000000800 */
[----:B------:R-:W1:Y:S01]  /*b250*/  MUFU.EX2 R11, R11 ;  /* 0x0000000b000b7308 */ /* 0x000e620000000800 */
[----:B0-----:R-:W-:Y:S01]  /*b260*/  FMNMX.FTZ R6, R168, R169, !PT ;  /* 0x000000a9a8067209 */ /* 0x001fe20007810000 */
[----:B------:R-:W-:-:S06]  /*b270*/  FFMA.FTZ R169, R181, UR10, -R14 ;  /* 0x0000000ab5a97c23 */ /* 0x000fcc000801080e */
[----:B------:R-:W0:Y:S01]  /*b280*/  MUFU.EX2 R21, R21 ;  /* 0x0000001500157308 */ /* 0x000e220000000800 */
[C---:B------:R-:W-:Y:S01]  /*b290*/  FSETP.NEU.FTZ.AND P0, PT, R6.reuse, -INF , PT ;  /* 0xff8000000600780b */ /* 0x040fe20003f1d000 */
[----:B------:R-:W-:-:S05]  /*b2a0*/  FMUL.FTZ R176, R6, UR10 ;  /* 0x0000000a06b07c20 */ /* 0x000fca0008410000 */
[----:B------:R-:W-:Y:S01]  /*b2b0*/  FSEL R176, R176, RZ, P0 ;  /* 0x000000ffb0b07208 */ /* 0x000fe20000000000 */
[----:B------:R-:W2:Y:S01]  /*b2c0*/  MUFU.EX2 R12, R12 ;  /* 0x0000000c000c7308 */ /* 0x000ea20000000800 */
[----:B-1----:R-:W-:Y:S01]  /*b2d0*/  FFMA.FTZ R172, R11, R3, R152 ;  /* 0x000000030bac7223 */ /* 0x002fe20000010098 */
[----:B------:R-:W-:Y:S01]  /*b2e0*/  F2FP.F16.F32.PACK_AB R152, R15, R152 ;  /* 0x000000980f98723e */ /* 0x000fe200000000ff */
[----:B------:R-:W-:Y:S01]  /*b2f0*/  FMUL.FTZ R24, R24, R11 ;  /* 0x0000000b18187220 */ /* 0x000fe20000410000 */
[----:B------:R-:W-:Y:S01]  /*b300*/  FFMA.FTZ R7, R7, UR10, -R176 ;  /* 0x0000000a07077c23 */ /* 0x000fe200080108b0 */
[----:B------:R-:W-:Y:S01]  /*b310*/  FADD.FTZ R3, R15, R172 ;  /* 0x000000ac0f037221 */ /* 0x000fe20000010000 */
[--C-:B------:R-:W-:Y:S01]  /*b320*/  FFMA.FTZ R155, R155, UR10, -R176.reuse ;  /* 0x0000000a9b9b7c23 */ /* 0x100fe200080108b0 */
[--C-:B------:R-:W-:Y:S01]  /*b330*/  FFMA.FTZ R158, R158, UR10, -R176.reuse ;  /* 0x0000000a9e9e7c23 */ /* 0x100fe200080108b0 */
[----:B------:R-:W1:Y:S01]  /*b340*/  MUFU.EX2 R153, R153 ;  /* 0x0000009900997308 */ /* 0x000e620000000800 */
[----:B------:R-:W-:Y:S01]  /*b350*/  FADD.FTZ R14, R154, R3 ;  /* 0x000000039a0e7221 */ /* 0x000fe20000010000 */
[----:B------:R-:W-:Y:S01]  /*b360*/  FSEL R3, R6, RZ, P0 ;  /* 0x000000ff06037208 */ /* 0x000fe20000000000 */
[--C-:B------:R-:W-:Y:S01]  /*b370*/  FFMA.FTZ R159, R159, UR10, -R176.reuse ;  /* 0x0000000a9f9f7c23 */ /* 0x100fe200080108b0 */
[----:B------:R-:W-:Y:S01]  /*b380*/  FFMA.FTZ R163, R163, UR10, -R176 ;  /* 0x0000000aa3a37c23 */ /* 0x000fe200080108b0 */
[----:B------:R-:W-:Y:S01]  /*b390*/  FADD.FTZ R173, R13, R14 ;  /* 0x0000000e0dad7221 */ /* 0x000fe20000010000 */
[----:B------:R-:W-:-:S02]  /*b3a0*/  @!P1 IMAD R14, R177, 0x40, R16 ;  /* 0x00000040b10e9824 */ /* 0x000fc400078e0210 */
[----:B------:R-:W-:Y:S01]  /*b3b0*/  FADD.FTZ R3, -R3, R10 ;  /* 0x0000000a03037221 */ /* 0x000fe20000010100 */
[----:B------:R-:W3:Y:S01]  /*b3c0*/  MUFU.EX2 R160, R160 ;  /* 0x000000a000a07308 */ /* 0x000ee20000000800 */
[----:B------:R-:W-:Y:S01]  /*b3d0*/  FADD.FTZ R172, R156, R173 ;  /* 0x000000ad9cac7221 */ /* 0x000fe20000010000 */
[----:B------:R-:W-:Y:S01]  /*b3e0*/  F2FP.F16.F32.PACK_AB R154, R13, R154 ;  /* 0x0000009a0d9a723e */ /* 0x000fe200000000ff */
[----:B------:R-:W-:Y:S01]  /*b3f0*/  FMUL.FTZ R3, R3, UR10 ;  /* 0x0000000a03037c20 */ /* 0x000fe20008410000 */
[----:B------:R-:W-:Y:S01]  /*b400*/  FFMA.FTZ R177, R166, UR10, -R176 ;  /* 0x0000000aa6b17c23 */ /* 0x000fe200080108b0 */
[----:B0-----:R-:W-:Y:S01]  /*b410*/  FADD.FTZ R173, R21, R172 ;  /* 0x000000ac15ad7221 */ /* 0x001fe20000010000 */
[----:B------:R-:W-:Y:S01]  /*b420*/  @!P1 LEA R172, R14, UR43, 0x2 ;  /* 0x0000002b0eac9c11 */ /* 0x000fe2000f8e10ff */
[--C-:B------:R-:W-:Y:S01]  /*b430*/  FFMA.FTZ R167, R167, UR10, -R176.reuse ;  /* 0x0000000aa7a77c23 */ /* 0x100fe200080108b0 */
[----:B------:R-:W0:Y:S01]  /*b440*/  MUFU.EX2 R157, R157 ;  /* 0x0000009d009d7308 */ /* 0x000e220000000800 */
[----:B--2---:R-:W-:Y:S01]  /*b450*/  FADD.FTZ R10, R12, R173 ;  /* 0x000000ad0c0a7221 */ /* 0x004fe20000010000 */
[--C-:B------:R-:W-:Y:S01]  /*b460*/  FFMA.FTZ R173, R162, UR10, -R176.reuse ;  /* 0x0000000aa2ad7c23 */ /* 0x100fe200080108b0 */
[----:B------:R-:W-:Y:S01]  /*b470*/  @!P1 STS [R172+0x28800], R11 ;  /* 0x0288000bac009388 */ /* 0x000fe20000000800 */
[----:B------:R-:W-:Y:S01]  /*b480*/  FFMA.FTZ R171, R171, UR10, -R176 ;  /* 0x0000000aabab7c23 */ /* 0x000fe200080108b0 */
[----:B-1----:R-:W-:Y:S01]  /*b490*/  FADD.FTZ R181, R153, R10 ;  /* 0x0000000a99b57221 */ /* 0x002fe20000010000 */
[--C-:B------:R-:W-:Y:S01]  /*b4a0*/  FFMA.FTZ R174, R174, UR10, -R176.reuse ;  /* 0x0000000aaeae7c23 */ /* 0x100fe200080108b0 */
[--C-:B------:R-:W-:Y:S01]  /*b4b0*/  FFMA.FTZ R175, R175, UR10, -R176.reuse ;  /* 0x0000000aafaf7c23 */ /* 0x100fe200080108b0 */
[----:B------:R-:W1:Y:S01]  /*b4c0*/  MUFU.EX2 R20, R20 ;  /* 0x0000001400147308 */ /* 0x000e620000000800 */
[----:B---3--:R-:W-:Y:S01]  /*b4d0*/  FADD.FTZ R162, R160, R181 ;  /* 0x000000b5a0a27221 */ /* 0x008fe20000010000 */
[--C-:B------:R-:W-:Y:S01]  /*b4e0*/  FFMA.FTZ R178, R178, UR10, -R176.reuse ;  /* 0x0000000ab2b27c23 */ /* 0x100fe200080108b0 */
[--C-:B------:R-:W-:Y:S01]  /*b4f0*/  FFMA.FTZ R179, R179, UR10, -R176.reuse ;  /* 0x0000000ab3b37c23 */ /* 0x100fe200080108b0 */
[----:B------:R-:W-:Y:S01]  /*b500*/  FFMA.FTZ R182, R182, UR10, -R176 ;  /* 0x0000000ab6b67c23 */ /* 0x000fe200080108b0 */
[----:B------:R-:W-:Y:S01]  /*b510*/  F2FP.F16.F32.PACK_AB R156, R21, R156 ;  /* 0x0000009c159c723e */ /* 0x000fe200000000ff */
[-C--:B------:R-:W-:Y:S01]  /*b520*/  FMUL.FTZ R25, R25, R11.reuse ;  /* 0x0000000b19197220 */ /* 0x080fe20000410000 */
[-C--:B------:R-:W-:Y:S01]  /*b530*/  FMUL.FTZ R28, R28, R11.reuse ;  /* 0x0000000b1c1c7220 */ /* 0x080fe20000410000 */
        /* <DEDUP_REMOVED lines=24> */
[----:B------:R3:W-:Y:S01]  /*b6c0*/  MUFU.EX2 R168, R180 ;  /* 0x000000b400a87308 */ /* 0x0007e20000000800 */
        /* <DEDUP_REMOVED lines=8> */
[--C-:B---3--:R-:W-:Y:S01]  /*b750*/  FFMA.FTZ R180, R170, UR10, -R176.reuse ;  /* 0x0000000aaab47c23 */ /* 0x108fe200080108b0 */
[----:B------:R-:W-:Y:S01]  /*b760*/  FFMA.FTZ R176, R183, UR10, -R176 ;  /* 0x0000000ab7b07c23 */ /* 0x000fe200080108b0 */
        /* <DEDUP_REMOVED lines=18> */
[----:B0-----:R-:W-:Y:S01]  /*b890*/  FADD.FTZ R162, R164, R3 ;  /* 0x00000003a4a27221 */ /* 0x001fe20000010000 */
[----:B-1----:R-:W-:Y:S01]  /*b8a0*/  F2FP.F16.F32.PACK_AB R164, R165, R164 ;  /* 0x000000a4a5a4723e */ /* 0x002fe200000000ff */
[-C--:B------:R-:W-:Y:S01]  /*b8b0*/  FMUL.FTZ R109, R109, R11.reuse ;  /* 0x0000000b6d6d7220 */ /* 0x080fe20000410000 */
[----:B------:R-:W0:Y:S01]  /*b8c0*/  MUFU.EX2 R14, R155 ;  /* 0x0000009b000e7308 */ /* 0x000e220000000800 */
[----:B------:R-:W-:Y:S01]  /*b8d0*/  FADD.FTZ R3, R165, R162 ;  /* 0x000000a2a5037221 */ /* 0x000fe20000010000 */
[----:B---3--:R-:W-:Y:S01]  /*b8e0*/  FFMA.FTZ R13, R10, R4, R7 ;  /* 0x000000040a0d7223 */ /* 0x008fe20000010007 */
[----:B------:R-:W-:Y:S01]  /*b8f0*/  F2FP.F16.F32.PACK_AB R162, R161, R20 ;  /* 0x00000014a1a2723e */ /* 0x000fe200000000ff */
[----:B------:R1:W-:Y:S01]  /*b900*/  @!P1 STS [R172+0x28820], R10 ;  /* 0x0288200aac009388 */ /* 0x0003e20000000800 */
[-C--:B------:R-:W-:Y:S01]  /*b910*/  FMUL.FTZ R112, R112, R11.reuse ;  /* 0x0000000b70707220 */ /* 0x080fe20000410000 */
[-C--:B------:R-:W-:Y:S01]  /*b920*/  FMUL.FTZ R113, R113, R11.reuse ;  /* 0x0000000b71717220 */ /* 0x080fe20000410000 */
[-C--:B------:R-:W-:Y:S01]  /*b930*/  FMUL.FTZ R116, R116, R11.reuse ;  /* 0x0000000b74747220 */ /* 0x080fe20000410000 */
[----:B------:R2:W3:Y:S01]  /*b940*/  MUFU.EX2 R155, R158 ;  /* 0x0000009e009b7308 */ /* 0x0004e20000000800 */
[----:B----4-:R-:W-:Y:S01]  /*b950*/  F2FP.F16.F32.PACK_AB R166, R169, R168 ;  /* 0x000000a8a9a6723e */ /* 0x010fe200000000ff */
[-C--:B------:R-:W-:Y:S01]  /*b960*/  FMUL.FTZ R117, R117, R11.reuse ;  /* 0x0000000b75757220 */ /* 0x080fe20000410000 */
[-C--:B------:R-:W-:Y:S01]  /*b970*/  FMUL.FTZ R120, R120, R11.reuse ;  /* 0x0000000b78787220 */ /* 0x080fe20000410000 */
[-C--:B------:R-:W-:Y:S01]  /*b980*/  FMUL.FTZ R121, R121, R11.reuse ;  /* 0x0000000b79797220 */ /* 0x080fe20000410000 */
[-C--:B------:R-:W-:Y:S01]  /*b990*/  FMUL.FTZ R124, R124, R11.reuse ;  /* 0x0000000b7c7c7220 */ /* 0x080fe20000410000 */
[-C--:B------:R-:W-:Y:S01]  /*b9a0*/  FMUL.FTZ R125, R125, R11.reuse ;  /* 0x0000000b7d7d7220 */ /* 0x080fe20000410000 */
[----:B------:R-:W-:Y:S01]  /*b9b0*/  FMUL.FTZ R128, R128, R11 ;  /* 0x0000000b80807220 */ /* 0x000fe20000410000 */
[----:B------:R-:W1:Y:S01]  /*b9c0*/  MUFU.EX2 R170, R159 ;  /* 0x0000009f00aa7308 */ /* 0x000e620000000800 */
[----:B--2---:R-:W-:Y:S01]  /*b9d0*/  F2FP.F16.F32.PACK_AB R158, R153, R12 ;  /* 0x0000000c999e723e */ /* 0x004fe200000000ff */
[----:B------:R-:W-:Y:S01]  /*b9e0*/  FADD.FTZ R12, R168, R3 ;  /* 0x00000003a80c7221 */ /* 0x000fe20000010000 */
[C---:B0-----:R-:W-:Y:S01]  /*b9f0*/  FADD.FTZ R4, R14.reuse, R13 ;  /* 0x0000000d0e047221 */ /* 0x041fe20000010000 */
[----:B------:R-:W-:Y:S01]  /*ba00*/  F2FP.F16.F32.PACK_AB R153, R14, R7 ;  /* 0x000000070e99723e */ /* 0x000fe200000000ff */
[-C--:B------:R-:W-:Y:S01]  /*ba10*/  FMUL.FTZ R129, R129, R11.reuse ;  /* 0x0000000b81817220 */ /* 0x080fe20000410000 */
[----:B------:R-:W-:Y:S01]  /*ba20*/  FADD.FTZ R3, R169, R12 ;  /* 0x0000000ca9037221 */ /* 0x000fe20000010000 */
        /* <DEDUP_REMOVED lines=10> */
[C---:B-1----:R-:W-:Y:S01]  /*bad0*/  FADD.FTZ R172, R170.reuse, R13 ;  /* 0x0000000daaac7221 */ /* 0x042fe20000010000 */
[----:B------:R-:W-:Y:S01]  /*bae0*/  F2FP.F16.F32.PACK_AB R155, R170, R155 ;  /* 0x0000009baa9b723e */ /* 0x000fe200000000ff */
[----:B------:R-:W-:Y:S01]  /*baf0*/  BAR.SYNC.DEFER_BLOCKING 0xf, 0x100 ;  /* 0x03c4000000007b1d */ /* 0x000fe20000010000 */
[-C--:B------:R-:W-:Y:S01]  /*bb00*/  FMUL.FTZ R145, R145, R11.reuse ;  /* 0x0000000b91917220 */ /* 0x080fe20000410000 */
[-C--:B------:R-:W-:Y:S01]  /*bb10*/  FMUL.FTZ R148, R148, R11.reuse ;  /* 0x0000000b94947220 */ /* 0x080fe20000410000 */
[----:B------:R-:W-:Y:S01]  /*bb20*/  FMUL.FTZ R149, R149, R11 ;  /* 0x0000000b95957220 */ /* 0x000fe20000410000 */
[-C--:B------:R-:W-:Y:S01]  /*bb30*/  FMUL.FTZ R26, R26, R10.reuse ;  /* 0x0000000a1a1a7220 */ /* 0x080fe20000410000 */
[-C--:B------:R-:W-:Y:S01]  /*bb40*/  FMUL.FTZ R27, R27, R10.reuse ;  /* 0x0000000a1b1b7220 */ /* 0x080fe20000410000 */
[----:B------:R-:W1:Y:S01]  /*bb50*/  MUFU.EX2 R159, R177 ;  /* 0x000000b1009f7308 */ /* 0x000e620000000800 */
        /* <DEDUP_REMOVED lines=8> */
[C---:B--2---:R-:W-:Y:S01]  /*bbe0*/  FADD.FTZ R172, R12.reuse, R13 ;  /* 0x0000000d0cac7221 */ /* 0x044fe20000010000 */
[----:B------:R-:W-:Y:S01]  /*bbf0*/  F2FP.F16.F32.PACK_AB R157, R12, R173 ;  /* 0x000000ad0c9d723e */ /* 0x000fe200000000ff */
[-C--:B------:R-:W-:Y:S01]  /*bc00*/  FMUL.FTZ R42, R42, R10.reuse ;  /* 0x0000000a2a2a7220 */ /* 0x080fe20000410000 */
[-C--:B------:R-:W-:Y:S01]  /*bc10*/  FMUL.FTZ R43, R43, R10.reuse ;  /* 0x0000000a2b2b7220 */ /* 0x080fe20000410000 */
[-C--:B------:R-:W-:Y:S01]  /*bc20*/  FMUL.FTZ R46, R46, R10.reuse ;  /* 0x0000000a2e2e7220 */ /* 0x080fe20000410000 */
[-C--:B------:R-:W-:Y:S01]  /*bc30*/  FMUL.FTZ R47, R47, R10.reuse ;  /* 0x0000000a2f2f7220 */ /* 0x080fe20000410000 */
[-C--:B------:R-:W-:Y:S01]  /*bc40*/  FMUL.FTZ R50, R50, R10.reuse ;  /* 0x0000000a32327220 */ /* 0x080fe20000410000 */
[----:B------:R-:W2:Y:S01]  /*bc50*/  MUFU.EX2 R161, R180 ;  /* 0x000000b400a17308 */ /* 0x000ea20000000800 */
[----:B-1----:R-:W-:Y:S01]  /*bc60*/  FADD.FTZ R13, R159, R172 ;  /* 0x000000ac9f0d7221 */ /* 0x002fe20000010000 */
[----:B------:R1:W-:Y:S01]  /*bc70*/  STSM.16.M88.4 [R18+0x26800], R152 ;  /* 0x0268009812007844 */ /* 0x0003e20000000200 */
[-C--:B------:R-:W-:Y:S01]  /*bc80*/  FMUL.FTZ R51, R51, R10.reuse ;  /* 0x0000000a33337220 */ /* 0x080fe20000410000 */
[-C--:B------:R-:W-:Y:S01]  /*bc90*/  FMUL.FTZ R54, R54, R10.reuse ;  /* 0x0000000a36367220 */ /* 0x080fe20000410000 */
[-C--:B------:R-:W-:Y:S01]  /*bca0*/  FMUL.FTZ R55, R55, R10.reuse ;  /* 0x0000000a37377220 */ /* 0x080fe20000410000 */
[-C--:B------:R-:W-:Y:S01]  /*bcb0*/  FMUL.FTZ R58, R58, R10.reuse ;  /* 0x0000000a3a3a7220 */ /* 0x080fe20000410000 */
[-C--:B------:R-:W-:Y:S01]  /*bcc0*/  FMUL.FTZ R59, R59, R10.reuse ;  /* 0x0000000a3b3b7220 */ /* 0x080fe20000410000 */
[----:B------:R-:W3:Y:S01]  /*bcd0*/  MUFU.EX2 R168, R171 ;  /* 0x000000ab00a87308 */ /* 0x000ee20000000800 */
[----:B0-----:R-:W-:Y:S01]  /*bce0*/  F2FP.F16.F32.PACK_AB R159, R20, R159 ;  /* 0x0000009f149f723e */ /* 0x001fe200000000ff */
[-C--:B------:R-:W-:Y:S01]  /*bcf0*/  FMUL.FTZ R62, R62, R10.reuse ;  /* 0x0000000a3e3e7220 */ /* 0x080fe20000410000 */
[-C--:B------:R-:W-:Y:S01]  /*bd00*/  FMUL.FTZ R63, R63, R10.reuse ;  /* 0x0000000a3f3f7220 */ /* 0x080fe20000410000 */
[-C--:B------:R-:W-:Y:S01]  /*bd10*/  FMUL.FTZ R66, R66, R10.reuse ;  /* 0x0000000a42427220 */ /* 0x080fe20000410000 */
[-C--:B------:R-:W-:Y:S01]  /*bd20*/  FMUL.FTZ R67, R67, R10.reuse ;  /* 0x0000000a43437220 */ /* 0x080fe20000410000 */
[----:B------:R1:W-:Y:S01]  /*bd30*/  STSM.16.M88.4 [R23], R156 ;  /* 0x0000009c17007844 */ /* 0x0003e20000000200 */
[-C--:B------:R-:W-:Y:S01]  /*bd40*/  FMUL.FTZ R70, R70, R10.reuse ;  /* 0x0000000a46467220 */ /* 0x080fe20000410000 */
[----:B------:R0:W4:Y:S01]  /*bd50*/  MUFU.EX2 R163, R174 ;  /* 0x000000ae00a37308 */ /* 0x0001220000000800 */
[-C--:B------:R-:W-:Y:S01]  /*bd60*/  FMUL.FTZ R71, R71, R10.reuse ;  /* 0x0000000a47477220 */ /* 0x080fe20000410000 */
[-C--:B------:R-:W-:Y:S01]  /*bd70*/  FMUL.FTZ R74, R74, R10.reuse ;  /* 0x0000000a4a4a7220 */ /* 0x080fe20000410000 */
[-C--:B------:R-:W-:Y:S01]  /*bd80*/  FMUL.FTZ R75, R75, R10.reuse ;  /* 0x0000000a4b4b7220 */ /* 0x080fe20000410000 */
[-C--:B------:R-:W-:Y:S01]  /*bd90*/  FMUL.FTZ R78, R78, R10.reuse ;  /* 0x0000000a4e4e7220 */ /* 0x080fe20000410000 */
[-C--:B------:R-:W-:Y:S01]  /*bda0*/  FMUL.FTZ R79, R79, R10.reuse ;  /* 0x0000000a4f4f7220 */ /* 0x080fe20000410000 */
[-C--:B------:R-:W-:Y:S01]  /*bdb0*/  FMUL.FTZ R82, R82, R10.reuse ;  /* 0x0000000a52527220 */ /* 0x080fe20000410000 */
[-C--:B------:R-:W-:Y:S01]  /*bdc0*/  FMUL.FTZ R83, R83, R10.reuse ;  /* 0x0000000a53537220 */ /* 0x080fe20000410000 */
[----:B------:R-:W5:Y:S01]  /*bdd0*/  MUFU.EX2 R4, R175 ;  /* 0x000000af00047308 */ /* 0x000f620000000800 */
[----:B0-----:R-:W-:Y:S01]  /*bde0*/  FADD.FTZ R174, R20, R13 ;  /* 0x0000000d14ae7221 */ /* 0x001fe20000010000 */
[-C--:B------:R-:W-:Y:S01]  /*bdf0*/  FMUL.FTZ R86, R86, R10.reuse ;  /* 0x0000000a56567220 */ /* 0x080fe20000410000 */
[-C--:B------:R-:W-:Y:S01]  /*be00*/  FMUL.FTZ R87, R87, R10.reuse ;  /* 0x0000000a57577220 */ /* 0x080fe20000410000 */
[-C--:B------:R-:W-:Y:S01]  /*be10*/  FMUL.FTZ R90, R90, R10.reuse ;  /* 0x0000000a5a5a7220 */ /* 0x080fe20000410000 */
[----:B--2---:R-:W-:Y:S01]  /*be20*/  FADD.FTZ R13, R161, R174 ;  /* 0x000000aea10d7221 */ /* 0x004fe20000010000 */
[C---:B---3--:R-:W-:Y:S01]  /*be30*/  F2FP.F16.F32.PACK_AB R161, R168.reuse, R161 ;  /* 0x000000a1a8a1723e */ /* 0x048fe200000000ff */
[-C--:B------:R-:W-:Y:S01]  /*be40*/  FMUL.FTZ R91, R91, R10.reuse ;  /* 0x0000000a5b5b7220 */ /* 0x080fe20000410000 */
[----:B------:R-:W0:Y:S01]  /*be50*/  MUFU.EX2 R165, R178 ;  /* 0x000000b200a57308 */ /* 0x000e220000000800 */
[----:B------:R-:W-:Y:S01]  /*be60*/  FADD.FTZ R174, R168, R13 ;  /* 0x0000000da8ae7221 */ /* 0x000fe20000010000 */
[-C--:B------:R-:W-:Y:S01]  /*be70*/  FMUL.FTZ R94, R94, R10.reuse ;  /* 0x0000000a5e5e7220 */ /* 0x080fe20000410000 */
[-C--:B------:R-:W-:Y:S01]  /*be80*/  FMUL.FTZ R95, R95, R10.reuse ;  /* 0x0000000a5f5f7220 */ /* 0x080fe20000410000 */
[-C--:B------:R-:W-:Y:S01]  /*be90*/  FMUL.FTZ R98, R98, R10.reuse ;  /* 0x0000000a62627220 */ /* 0x080fe20000410000 */
[----:B----4-:R-:W-:Y:S01]  /*bea0*/  FADD.FTZ R13, R163, R174 ;  /* 0x000000aea30d7221 */ /* 0x010fe20000010000 */
[-C--:B------:R-:W-:Y:S01]  /*beb0*/  FMUL.FTZ R99, R99, R10.reuse ;  /* 0x0000000a63637220 */ /* 0x080fe20000410000 */
[-C--:B------:R-:W-:Y:S01]  /*bec0*/  FMUL.FTZ R102, R102, R10.reuse ;  /* 0x0000000a66667220 */ /* 0x080fe20000410000 */
[----:B------:R-:W2:Y:S01]  /*bed0*/  MUFU.EX2 R172, R179 ;  /* 0x000000b300ac7308 */ /* 0x000ea20000000800 */
[C---:B-----5:R-:W-:Y:S01]  /*bee0*/  FADD.FTZ R174, R4.reuse, R13 ;  /* 0x0000000d04ae7221 */ /* 0x060fe20000010000 */
[----:B------:R-:W-:Y:S01]  /*bef0*/  F2FP.F16.F32.PACK_AB R163, R4, R163 ;  /* 0x000000a304a3723e */ /* 0x000fe200000000ff */
[-C--:B------:R-:W-:Y:S01]  /*bf00*/  FMUL.FTZ R103, R103, R10.reuse ;  /* 0x0000000a67677220 */ /* 0x080fe20000410000 */
[-C--:B------:R-:W-:Y:S01]  /*bf10*/  FMUL.FTZ R106, R106, R10.reuse ;  /* 0x0000000a6a6a7220 */ /* 0x080fe20000410000 */
[-C--:B------:R-:W-:Y:S01]  /*bf20*/  FMUL.FTZ R107, R107, R10.reuse ;  /* 0x0000000a6b6b7220 */ /* 0x080fe20000410000 */
[-C--:B------:R-:W-:Y:S01]  /*bf30*/  FMUL.FTZ R110, R110, R10.reuse ;  /* 0x0000000a6e6e7220 */ /* 0x080fe20000410000 */
[----:B------:R1:W-:Y:S01]  /*bf40*/  STSM.16.M88.4 [R19], R160 ;  /* 0x000000a013007844 */ /* 0x0003e20000000200 */
        /* <DEDUP_REMOVED lines=17> */
[----:B---3--:R-:W-:Y:S01]  /*c060*/  FADD.FTZ R7, R167, R14 ;  /* 0x0000000ea7077221 */ /* 0x008fe20000010000 */
[-C--:B------:R-:W-:Y:S01]  /*c070*/  FMUL.FTZ R135, R135, R10.reuse ;  /* 0x0000000a87877220 */ /* 0x080fe20000410000 */
[-C--:B------:R-:W-:Y:S01]  /*c080*/  FMUL.FTZ R138, R138, R10.reuse ;  /* 0x0000000a8a8a7220 */ /* 0x080fe20000410000 */
[-C--:B------:R-:W-:Y:S01]  /*c090*/  FMUL.FTZ R139, R139, R10.reuse ;  /* 0x0000000a8b8b7220 */ /* 0x080fe20000410000 */
[-C--:B------:R-:W-:Y:S01]  /*c0a0*/  FMUL.FTZ R142, R142, R10.reuse ;  /* 0x0000000a8e8e7220 */ /* 0x080fe20000410000 */
[-C--:B------:R-:W-:Y:S01]  /*c0b0*/  FMUL.FTZ R143, R143, R10.reuse ;  /* 0x0000000a8f8f7220 */ /* 0x080fe20000410000 */
[-C--:B------:R-:W-:Y:S01]  /*c0c0*/  FMUL.FTZ R146, R146, R10.reuse ;  /* 0x0000000a92927220 */ /* 0x080fe20000410000 */
[-C--:B------:R-:W-:Y:S01]  /*c0d0*/  FMUL.FTZ R147, R147, R10.reuse ;  /* 0x0000000a93937220 */ /* 0x080fe20000410000 */
[C---:B0-----:R-:W-:Y:S01]  /*c0e0*/  F2FP.F16.F32.PACK_AB R167, R176.reuse, R167 ;  /* 0x000000a7b0a7723e */ /* 0x041fe200000000ff */
[----:B------:R-:W-:Y:S01]  /*c0f0*/  FADD.FTZ R4, R176, R7 ;  /* 0x00000007b0047221 */ /* 0x000fe20000010000 */
[-C--:B------:R-:W-:Y:S01]  /*c100*/  FMUL.FTZ R150, R150, R10.reuse ;  /* 0x0000000a96967220 */ /* 0x080fe20000410000 */
[----:B------:R-:W-:-:S02]  /*c110*/  FMUL.FTZ R151, R151, R10 ;  /* 0x0000000a97977220 */ /* 0x000fc40000410000 */
[----:B------:R1:W-:Y:S01]  /*c120*/  STSM.16.M88.4 [R22], R164 ;  /* 0x000000a416007844 */ /* 0x0003e20000000200 */
[----:B------:R-:W-:Y:S05]  /*c130*/  @!P3 BRA `(.L_x_5016) ;  /* 0x000000000004b947 */ /* 0x000fea0003800000 */
[----:B------:R-:W-:Y:S01]  /*c140*/  BPT.TRAP 0x1 ;  /* 0x000000040000795c */ /* 0x000fe20000300000 */
.L_x_5016:
[----:B------:R0:W2:Y:S01]  /*c150*/  SYNCS.PHASECHK.TRANS64.TRYWAIT P0, [UR26+0x28c50], R9 ;  /* 0x028c5009ff0075a7 */ /* 0x0000a2000800015a */
[----:B------:R-:W-:Y:S05]  /*c160*/  @!P3 BRA `(.L_x_5017) ;  /* 0x000000000004b947 */ /* 0x000fea0003800000 */
[----:B------:R-:W-:Y:S01]  /*c170*/  BPT.TRAP 0x1 ;  /* 0x000000040000795c */ /* 0x000fe20000300000 */
.L_x_5017:
[----:B--2---:R-:W-:Y:S05]  /*c180*/  @P0 BRA `(.L_x_5018) ;  /* 0x0000000000080947 */ /* 0x004fea0003800000 */
[----:B------:R-:W2:Y:S02]  /*c190*/  SYNCS.PHASECHK.TRANS64.TRYWAIT P0, [UR26+0x28c50], R9 ;  /* 0x028c5009ff0075a7 */ /* 0x000ea4000800015a */
[----:B--2---:R-:W-:Y:S05]  /*c1a0*/  @!P0 BRA `(.L_x_5019) ;  /* 0x0000009000f88947 */ /* 0x004fea0003800000 */
.L_x_5018:
        /* <DEDUP_REMOVED lines=41> */
.L_x_5003:
[----:B------:R-:W5:Y:S01]  /*c440*/  SHFL.BFLY PT, R0, R3, 0x2, 0x1f ;  /* 0x0c401f0003007f89 */ /* 0x000f6200000e0000 */
[----:B0-----:R-:W-:Y:S01]  /*c450*/  IMAD.MOV.U32 R10, RZ, RZ, RZ ;  /* 0x000000ffff0a7224 */ /* 0x001fe200078e00ff */
[----:B------:R-:W-:Y:S01]  /*c460*/  UIADD3 UR38, UR38, 0x1, URZ ;  /* 0x0000000126267890 */ /* 0x000fe2000fffe03f */
[----:B------:R-:W-:Y:S01]  /*c470*/  IMAD.U32 R14, RZ, RZ, UR10 ;  /* 0x0000000aff0e7e24 */ /* 0x000fe2000f8e00ff */
[----:B------:R-:W0:Y:S01]  /*c480*/  SHFL.BFLY PT, R9, R4, 0x2, 0x1f ;  /* 0x0c401f0004097f89 */ /* 0x000e2200000e0000 */
[----:B------:R-:W-:Y:S08]  /*c490*/  BAR.ARV 0x8, 0x100 ;  /* 0x0204000000007b1d */ /* 0x000ff00000002000 */
[----:B------:R-:W-:Y:S01]  /*c4a0*/  BAR.SYNC.DEFER_BLOCKING 0xf, 0x100 ;  /* 0x03c4000000007b1d */ /* 0x000fe20000010000 */
[----:B-----5:R-:W-:Y:S01]  /*c4b0*/  FADD.FTZ R0, R0, R3 ;  /* 0x0000000300007221 */ /* 0x020fe20000010000 */
[----:B------:R-:W-:Y:S01]  /*c4c0*/  IMAD.U32 R3, RZ, RZ, UR36 ;  /* 0x00000024ff037e24 */ /* 0x000fe2000f8e00ff */
[----:B------:R-:W-:Y:S01]  /*c4d0*/  UIADD3 UR36, UR36, 0x1, URZ ;  /* 0x0000000124247890 */ /* 0x000fe2000fffe03f */
[----:B0-----:R-:W-:-:S02]  /*c4e0*/  FADD.FTZ R9, R9, R4 ;  /* 0x0000000409097221 */ /* 0x001fc40000010000 */
[----:B------:R-:W0:Y:S01]  /*c4f0*/  SHFL.BFLY PT, R7, R0, 0x1, 0x1f ;  /* 0x0c201f0000077f89 */ /* 0x000e2200000e0000 */
[----:B------:R-:W-:Y:S01]  /*c500*/  IMAD.MOV.U32 R4, RZ, RZ, RZ ;  /* 0x000000ffff047224 */ /* 0x000fe200078e00ff */
[----:B------:R-:W-:Y:S02]  /*c510*/  UISETP.NE.AND UP0, UPT, UR36, 0x2, UPT ;  /* 0x000000022400788c */ /* 0x000fe4000bf05270 */
[----:B--2---:R-:W2:Y:S02]  /*c520*/  SHFL.BFLY PT, R8, R9, 0x1, 0x1f ;  /* 0x0c201f0009087f89 */ /* 0x004ea400000e0000 */
[----:B------:R-:W-:Y:S02]  /*c530*/  USEL UR4, URZ, 0x1, UP0 ;  /* 0x000000013f047887 */ /* 0x000fe40008000000 */
[----:B------:R-:W-:Y:S02]  /*c540*/  USEL UR36, UR36, URZ, UP0 ;  /* 0x0000003f24247287 */ /* 0x000fe40008000000 */
[----:B------:R-:W-:Y:S01]  /*c550*/  ULOP3.LUT UR37, UR37, UR4, URZ, 0x3c, !UPT ;  /* 0x0000000425257292 */ /* 0x000fe2000f8e3c3f */
[----:B0-----:R-:W-:Y:S01]  /*c560*/  FADD.FTZ R12, R0, R7 ;  /* 0x00000007000c7221 */ /* 0x001fe20000010000 */
[----:B------:R-:W-:-:S02]  /*c570*/  IMAD.MOV R7, RZ, RZ, -R17 ;  /* 0x000000ffff077224 */ /* 0x000fc400078e0a11 */
[----:B--2---:R-:W-:Y:S02]  /*c580*/  FADD.FTZ R13, R9, R8 ;  /* 0x00000008090d7221 */ /* 0x004fe40000010000 */
[----:B------:R-:W-:Y:S01]  /*c590*/  FSETP.NE.FTZ.AND P1, PT, R12, RZ, PT ;  /* 0x000000ff0c00720b */ /* 0x000fe20003f35000 */
[----:B------:R-:W-:Y:S01]  /*c5a0*/  IMAD.U32 R8, RZ, RZ, UR10 ;  /* 0x0000000aff087e24 */ /* 0x000fe2000f8e00ff */
[----:B------:R-:W-:Y:S02]  /*c5b0*/  ISETP.NE.AND P0, PT, R2, R7, PT ;  /* 0x000000070200720c */ /* 0x000fe40003f05270 */
[----:B------:R-:W-:-:S09]  /*c5c0*/  FSETP.NE.FTZ.AND P2, PT, R13, RZ, PT ;  /* 0x000000ff0d00720b */ /* 0x000fd20003f55000 */
[----:B------:R-:W0:Y:S01]  /*c5d0*/  @P1 MUFU.RCP R10, R12 ;  /* 0x0000000c000a1308 */ /* 0x000e220000001000 */
[----:B------:R-:W-:Y:S01]  /*c5e0*/  @P1 FMUL.FTZ R8, R8, 0.69314718246459960938 ;  /* 0x3f31721808081820 */ /* 0x000fe20000410000 */
[----:B------:R-:W-:Y:S02]  /*c5f0*/  @!P0 IMAD R0, R3, 0x40, R16 ;  /* 0x0000004003008824 */ /* 0x000fe400078e0210 */
[----:B------:R-:W-:Y:S01]  /*c600*/  @P2 FMUL.FTZ R14, R14, 0.69314718246459960938 ;  /* 0x3f3172180e0e2820 */ /* 0x000fe20000410000 */
[----:B------:R-:W-:Y:S02]  /*c610*/  IMAD.MOV.U32 R3, RZ, RZ, -0x800000 ;  /* 0xff800000ff037424 */ /* 0x000fe400078e00ff */
[----:B------:R-:W-:Y:S01]  /*c620*/  @!P0 LEA R11, R0, UR43, 0x2 ;  /* 0x0000002b000b8c11 */ /* 0x000fe2000f8e10ff */
[----:B------:R-:W-:Y:S01]  /*c630*/  @P2 MUFU.RCP R4, R13 ;  /* 0x0000000d00042308 */ /* 0x000fe20000001000 */
[----:B------:R-:W-:-:S07]  /*c640*/  IMAD.MOV.U32 R0, RZ, RZ, -0x800000 ;  /* 0xff800000ff007424 */ /* 0x000fce00078e00ff */
[----:B------:R-:W2:Y:S01]  /*c650*/  @P1 MUFU.LG2 R9, R12 ;  /* 0x0000000c00091308 */ /* 0x000ea20000000c00 */
        /* <DEDUP_REMOVED lines=36> */
[-C--:B-1--4-:R-:W-:Y:S01]  /*c8a0*/  FMUL.FTZ R156, R96, R10.reuse ;  /* 0x0000000a609c7220 */ /* 0x092fe20000410000 */
        /* <DEDUP_REMOVED lines=32> */
[----:B------:R-:W-:Y:S01]  /*cab0*/  PLOP3.LUT P0, PT, PT, PT, PT, 0x8, 0x0 ;  /* 0x000000000000781c */ /* 0x000fe20003f0e170 */
        /* <DEDUP_REMOVED lines=67> */
.L_x_4936:
[----:B------:R-:W0:Y:S08]  /*cef0*/  S2UR UR4, SR_CgaCtaId ;  /* 0x00000000000479c3 */ /* 0x000e300000008800 */
[----:B------:R-:W-:Y:S06]  /*cf00*/  BAR.SYNC.DEFER_BLOCKING 0x5, 0x180 ;  /* 0x0146000000007b1d */ /* 0x000fec0000010000 */
[----:B------:R-:W-:Y:S01]  /*cf10*/  UMOV UR43, 0x400 ;  /* 0x00000400002b7882 */ /* 0x000fe20000000000 */
[----:B------:R-:W-:Y:S01]  /*cf20*/  BSSY B0, `(.L_x_5021) ;  /* 0x00002a8000007945 */ /* 0x000fe20003800000 */
[----:B0-----:R-:W-:-:S09]  /*cf30*/  ULEA UR43, UR4, UR43, 0x18 ;  /* 0x0000002b042b7291 */ /* 0x001fd2000f8ec03f */
[----:B------:R-:W0:Y:S02]  /*cf40*/  LDS R4, [UR43+0x28cd0] ;  /* 0x028cd02bff047984 */ /* 0x000e240008000800 */
[----:B0-----:R-:W-:Y:S01]  /*cf50*/  R2UR UR4, R4 ;  /* 0x00000000040472ca */ /* 0x001fe200000e0000 */
[----:B------:R-:W-:Y:S06]  /*cf60*/  BAR.ARV 0x4, 0x180 ;  /* 0x0106000000007b1d */ /* 0x000fec0000002000 */
[----:B------:R-:W-:Y:S08]  /*cf70*/  @P0 BRA `(.L_x_5022) ;  /* 0x0000001c00900947 */ /* 0x000ff00003800000 */
[----:B------:R-:W0:Y:S01]  /*cf80*/  S2UR UR5, SR_SWINHI ;  /* 0x00000000000579c3 */ /* 0x000e220000002f00 */
[----:B------:R-:W-:Y:S01]  /*cf90*/  IMAD R9, R211, 0x40, R184 ;  /* 0x00000040d3097824 */ /* 0x000fe200078e02b8 */
[----:B------:R-:W1:Y:S01]  /*cfa0*/  SHFL.IDX PT, R6, R212, RZ, 0x1f ;  /* 0x00001fffd4067589 */ /* 0x000e6200000e0000 */
[----:B------:R-:W-:Y:S01]  /*cfb0*/  F2FP.F16.F32.PACK_AB R104, R105, R104 ;  /* 0x000000686968723e */ /* 0x000fe200000000ff */
[----:B------:R-:W-:Y:S01]  /*cfc0*/  USHF.R.S32.HI UR12, URZ, 0x1f, UR39 ;  /* 0x0000001f3f0c7899 */ /* 0x000fe20008011427 */
[----:B------:R-:W-:-:S03]  /*cfd0*/  F2FP.F16.F32.PACK_AB R105, R107, R106 ;  /* 0x0000006a6b69723e */ /* 0x000fc600000000ff */
[----:B------:R-:W-:Y:S01]  /*cfe0*/  BAR.SYNC.DEFER_BLOCKING 0x1, 0x100 ;  /* 0x0044000000007b1d */ /* 0x000fe20000010000 */
[----:B------:R-:W-:Y:S01]  /*cff0*/  F2FP.F16.F32.PACK_AB R106, R109, R108 ;  /* 0x0000006c6d6a723e */ /* 0x000fe200000000ff */
[----:B------:R-:W-:Y:S01]  /*d000*/  USHF.R.S32.HI UR13, URZ, 0x1f, UR42 ;  /* 0x0000001f3f0d7899 */ /* 0x000fe2000801142a */
[----:B------:R-:W-:Y:S02]  /*d010*/  F2FP.F16.F32.PACK_AB R107, R111, R110 ;  /* 0x0000006e6f6b723e */ /* 0x000fe400000000ff */
[----:B------:R-:W-:Y:S02]  /*d020*/  F2FP.F16.F32.PACK_AB R120, R121, R120 ;  /* 0x000000787978723e */ /* 0x000fe400000000ff */
[----:B------:R-:W-:Y:S02]  /*d030*/  F2FP.F16.F32.PACK_AB R121, R155, R154 ;  /* 0x0000009a9b79723e */ /* 0x000fe400000000ff */
[----:B------:R-:W-:Y:S02]  /*d040*/  F2FP.F16.F32.PACK_AB R128, R129, R128 ;  /* 0x000000808180723e */ /* 0x000fe400000000ff */
[----:B------:R-:W-:-:S02]  /*d050*/  F2FP.F16.F32.PACK_AB R129, R160, R159 ;  /* 0x0000009fa081723e */ /* 0x000fc400000000ff */
[----:B------:R-:W-:Y:S02]  /*d060*/  F2FP.F16.F32.PACK_AB R136, R137, R136 ;  /* 0x000000888988723e */ /* 0x000fe400000000ff */
[----:B------:R-:W-:Y:S01]  /*d070*/  F2FP.F16.F32.PACK_AB R137, R164, R163 ;  /* 0x000000a3a489723e */ /* 0x000fe200000000ff */
[----:B------:R-:W-:Y:S01]  /*d080*/  UMOV UR6, UR43 ;  /* 0x0000002b00067c82 */ /* 0x000fe20008000000 */
[----:B0-----:R-:W-:Y:S01]  /*d090*/  UMOV UR7, UR5 ;  /* 0x0000000500077c82 */ /* 0x001fe20008000000 */
[----:B------:R-:W-:Y:S01]  /*d0a0*/  IMAD.U32 R114, RZ, RZ, UR6 ;  /* 0x00000006ff727e24 */ /* 0x000fe2000f8e00ff */
[----:B-1----:R-:W-:Y:S01]  /*d0b0*/  ISETP.NE.AND P0, PT, R6, RZ, PT ;  /* 0x000000ff0600720c */ /* 0x002fe20003f05270 */
[----:B------:R-:W-:Y:S02]  /*d0c0*/  IMAD.U32 R115, RZ, RZ, UR7 ;  /* 0x00000007ff737e24 */ /* 0x000fe4000f8e00ff */
[----:B------:R-:W-:-:S04]  /*d0d0*/  IMAD.WIDE R4, R215, 0x2, R114 ;  /* 0x00000002d7047825 */ /* 0x000fc800078e0272 */
[----:B------:R-:W-:Y:S01]  /*d0e0*/  IMAD.WIDE R114, R9, 0x2, R114 ;  /* 0x0000000209727825 */ /* 0x000fe200078e0272 */
[C---:B------:R-:W-:Y:S02]  /*d0f0*/  IADD3 R41, P2, R4.reuse, 0x20, RZ ;  /* 0x0000002004297810 */ /* 0x040fe40007f5e0ff */
[C---:B------:R-:W-:Y:S02]  /*d100*/  IADD3 R53, P4, R4.reuse, 0x60, RZ ;  /* 0x0000006004357810 */ /* 0x040fe40007f9e0ff */
[----:B------:R-:W-:Y:S01]  /*d110*/  LOP3.LUT R12, R41, 0x380, RZ, 0xc0, !PT ;  /* 0x00000380290c7812 */ /* 0x000fe200078ec0ff */
[--C-:B------:R-:W-:Y:S01]  /*d120*/  IMAD.X R13, RZ, RZ, R5.reuse, P2 ;  /* 0x000000ffff0d7224 */ /* 0x100fe200010e0605 */
[C---:B------:R-:W-:Y:S01]  /*d130*/  IADD3 R44, P2, R4.reuse, 0x2060, RZ ;  /* 0x00002060042c7810 */ /* 0x040fe20007f5e0ff */
[--C-:B------:R-:W-:Y:S01]  /*d140*/  IMAD.X R25, RZ, RZ, R5.reuse, P4 ;  /* 0x000000ffff197224 */ /* 0x100fe200020e0605 */
[----:B------:R-:W-:Y:S02]  /*d150*/  LOP3.LUT R24, R53, 0x380, RZ, 0xc0, !PT ;  /* 0x0000038035187812 */ /* 0x000fe400078ec0ff */
[C---:B------:R-:W-:Y:S01]  /*d160*/  IADD3 R57, P5, R4.reuse, 0x2000, RZ ;  /* 0x0000200004397810 */ /* 0x040fe20007fbe0ff */
[----:B------:R-:W-:Y:S01]  /*d170*/  IMAD.X R123, RZ, RZ, R5, P2 ;  /* 0x000000ffff7b7224 */ /* 0x000fe200010e0605 */
[----:B------:R-:W-:-:S02]  /*d180*/  IADD3 R20, P2, R4, 0x6020, RZ ;  /* 0x0000602004147810 */ /* 0x000fc40007f5e0ff */
[----:B------:R-:W-:Y:S01]  /*d190*/  SHF.R.U64 R12, R12, 0x3, RZ ;  /* 0x000000030c0c7819 */ /* 0x000fe200000012ff */
[--C-:B------:R-:W-:Y:S01]  /*d1a0*/  IMAD.X R29, RZ, RZ, R5.reuse, P5 ;  /* 0x000000ffff1d7224 */ /* 0x100fe200028e0605 */
[----:B------:R-:W-:Y:S01]  /*d1b0*/  SHF.R.U64 R24, R24, 0x3, RZ ;  /* 0x0000000318187819 */ /* 0x000fe200000012ff */
[--C-:B------:R-:W-:Y:S01]  /*d1c0*/  IMAD.X R147, RZ, RZ, R5.reuse, P2 ;  /* 0x000000ffff937224 */ /* 0x100fe200010e0605 */
[----:B------:R-:W-:Y:S02]  /*d1d0*/  IADD3 R81, P2, R114, 0x3000, RZ ;  /* 0x0000300072517810 */ /* 0x000fe40007f5e0ff */
[----:B------:R-:W-:Y:S02]  /*d1e0*/  IADD3 R56, P4, R4, 0x4020, RZ ;  /* 0x0000402004387810 */ /* 0x000fe40007f9e0ff */
[----:B------:R-:W-:Y:S02]  /*d1f0*/  LOP3.LUT R80, R81, 0x380, RZ, 0xc0, !PT ;  /* 0x0000038051507812 */ /* 0x000fe400078ec0ff */
[----:B------:R-:W-:Y:S01]  /*d200*/  LOP3.LUT R28, R57, 0x380, RZ, 0xc0, !PT ;  /* 0x00000380391c7812 */ /* 0x000fe200078ec0ff */
[----:B------:R-:W-:Y:S01]  /*d210*/  IMAD.X R131, RZ, RZ, R5, P4 ;  /* 0x000000ffff837224 */ /* 0x000fe200020e0605 */
[----:B------:R-:W-:-:S02]  /*d220*/  LOP3.LUT R12, R12, R41, RZ, 0x3c, !PT ;  /* 0x000000290c0c7212 */ /* 0x000fc400078e3cff */
[----:B------:R-:W-:Y:S02]  /*d230*/  LOP3.LUT R41, R44, 0x380, RZ, 0xc0, !PT ;  /* 0x000003802c297812 */ /* 0x000fe400078ec0ff */
[----:B------:R-:W-:Y:S02]  /*d240*/  LOP3.LUT R24, R24, R53, RZ, 0x3c, !PT ;  /* 0x0000003518187212 */ /* 0x000fe400078e3cff */
[----:B------:R-:W-:Y:S02]  /*d250*/  SHF.R.U64 R80, R80, 0x3, RZ ;  /* 0x0000000350507819 */ /* 0x000fe400000012ff */
[----:B------:R-:W-:Y:S02]  /*d260*/  IADD3 R45, P3, R4, 0x40, RZ ;  /* 0x00000040042d7810 */ /* 0x000fe40007f7e0ff */
[----:B------:R-:W-:Y:S02]  /*d270*/  SHF.R.U64 R28, R28, 0x3, RZ ;  /* 0x000000031c1c7819 */ /* 0x000fe400000012ff */
[----:B------:R-:W-:Y:S01]  /*d280*/  LOP3.LUT R53, R56, 0x380, RZ, 0xc0, !PT ;  /* 0x0000038038357812 */ /* 0x000fe200078ec0ff */
[----:B------:R-:W-:Y:S01]  /*d290*/  IMAD.X R15, RZ, RZ, R5, P3 ;  /* 0x000000ffff0f7224 */ /* 0x000fe200018e0605 */
[----:B------:R-:W-:-:S02]  /*d2a0*/  IADD3 R65, P1, R4, 0x2040, RZ ;  /* 0x0000204004417810 */ /* 0x000fc40007f3e0ff */
[----:B------:R-:W-:Y:S02]  /*d2b0*/  SHF.R.U64 R41, R41, 0x3, RZ ;  /* 0x0000000329297819 */ /* 0x000fe400000012ff */
[----:B------:R-:W-:Y:S01]  /*d2c0*/  IADD3 R10, P5, R4, 0x4040, RZ ;  /* 0x00004040040a7810 */ /* 0x000fe20007fbe0ff */
[----:B------:R-:W-:Y:S01]  /*d2d0*/  IMAD.X R49, RZ, RZ, R5, P1 ;  /* 0x000000ffff317224 */ /* 0x000fe200008e0605 */
[----:B------:R-:W-:Y:S01]  /*d2e0*/  LOP3.LUT R80, R80, R81, RZ, 0x3c, !PT ;  /* 0x0000005150507212 */ /* 0x000fe200078e3cff */
[----:B------:R-:W-:Y:S01]  /*d2f0*/  IMAD.X R81, RZ, RZ, R115, P2 ;  /* 0x000000ffff517224 */ /* 0x000fe200010e0673 */
[----:B------:R-:W-:Y:S01]  /*d300*/  IADD3 R61, P6, R4, 0x2020, RZ ;  /* 0x00002020043d7810 */ /* 0x000fe20007fde0ff */
[--C-:B------:R-:W-:Y:S01]  /*d310*/  IMAD.X R135, RZ, RZ, R5.reuse, P5 ;  /* 0x000000ffff877224 */ /* 0x100fe200028e0605 */
[----:B------:R-:W-:Y:S02]  /*d320*/  LOP3.LUT R28, R28, R57, RZ, 0x3c, !PT ;  /* 0x000000391c1c7212 */ /* 0x000fe400078e3cff */
[----:B------:R-:W-:Y:S01]  /*d330*/  SHF.R.U64 R53, R53, 0x3, RZ ;  /* 0x0000000335357819 */ /* 0x000fe200000012ff */
[----:B------:R-:W-:Y:S01]  /*d340*/  IMAD.X R33, RZ, RZ, R5, P6 ;  /* 0x000000ffff217224 */ /* 0x000fe200030e0605 */
[----:B------:R-:W-:-:S02]  /*d350*/  LOP3.LUT R9, R4, 0x380, RZ, 0xc0, !PT ;  /* 0x0000038004097812 */ /* 0x000fc400078ec0ff */
[----:B------:R-:W-:Y:S02]  /*d360*/  LOP3.LUT R40, R65, 0x380, RZ, 0xc0, !PT ;  /* 0x0000038041287812 */ /* 0x000fe400078ec0ff */
[----:B------:R-:W-:Y:S02]  /*d370*/  IADD3 R57, P2, R114, 0x9000, RZ ;  /* 0x0000900072397810 */ /* 0x000fe40007f5e0ff */
[----:B------:R-:W-:Y:S02]  /*d380*/  IADD3 R52, P3, R4, 0x4000, RZ ;  /* 0x0000400004347810 */ /* 0x000fe40007f7e0ff */
[----:B------:R-:W-:Y:S02]  /*d390*/  LOP3.LUT R122, R41, R44, RZ, 0x3c, !PT ;  /* 0x0000002c297a7212 */ /* 0x000fe400078e3cff */
[----:B------:R-:W-:Y:S01]  /*d3a0*/  LOP3.LUT R41, R10, 0x380, RZ, 0xc0, !PT ;  /* 0x000003800a297812 */ /* 0x000fe200078ec0ff */
[----:B------:R-:W-:Y:S01]  /*d3b0*/  IMAD.X R127, RZ, RZ, R5, P3 ;  /* 0x000000ffff7f7224 */ /* 0x000fe200018e0605 */
[----:B------:R-:W-:-:S02]  /*d3c0*/  LOP3.LUT R130, R53, R56, RZ, 0x3c, !PT ;  /* 0x0000003835827212 */ /* 0x000fc400078e3cff */
[----:B------:R-:W-:Y:S02]  /*d3d0*/  SHF.R.U64 R9, R9, 0x3, RZ ;  /* 0x0000000309097819 */ /* 0x000fe400000012ff */
[----:B------:R-:W-:Y:S02]  /*d3e0*/  SHF.R.U64 R40, R40, 0x3, RZ ;  /* 0x0000000328287819 */ /* 0x000fe400000012ff */
[----:B------:R-:W-:Y:S02]  /*d3f0*/  LOP3.LUT R56, R57, 0x380, RZ, 0xc0, !PT ;  /* 0x0000038039387812 */ /* 0x000fe400078ec0ff */
[C---:B------:R-:W-:Y:S02]  /*d400*/  IADD3 R37, P6, R4.reuse, 0x4060, RZ ;  /* 0x0000406004257810 */ /* 0x040fe40007fde0ff */
[----:B------:R-:W-:Y:S02]  /*d410*/  SHF.R.U64 R41, R41, 0x3, RZ ;  /* 0x0000000329297819 */ /* 0x000fe400000012ff */
[C---:B------:R-:W-:Y:S01]  /*d420*/  IADD3 R36, P1, R4.reuse, 0x6000, RZ ;  /* 0x0000600004247810 */ /* 0x040fe20007f3e0ff */
[----:B------:R-:W-:Y:S01]  /*d430*/  IMAD.X R139, RZ, RZ, R5, P6 ;  /* 0x000000ffff8b7224 */ /* 0x000fe200030e0605 */
[----:B------:R-:W-:-:S02]  /*d440*/  IADD3 R8, P3, R4, 0x6040, RZ ;  /* 0x0000604004087810 */ /* 0x000fc40007f7e0ff */
[----:B------:R-:W-:Y:S01]  /*d450*/  IADD3 R6, P4, R4, 0x6060, RZ ;  /* 0x0000606004067810 */ /* 0x000fe20007f9e0ff */
[--C-:B------:R-:W-:Y:S01]  /*d460*/  IMAD.X R143, RZ, RZ, R5.reuse, P1 ;  /* 0x000000ffff8f7224 */ /* 0x100fe200008e0605 */
[----:B------:R-:W-:Y:S01]  /*d470*/  LOP3.LUT R4, R9, R4, RZ, 0x3c, !PT ;  /* 0x0000000409047212 */ /* 0x000fe200078e3cff */
[--C-:B------:R-:W-:Y:S01]  /*d480*/  IMAD.X R9, RZ, RZ, R5.reuse, P3 ;  /* 0x000000ffff097224 */ /* 0x100fe200018e0605 */
[----:B------:R-:W-:Y:S01]  /*d490*/  LOP3.LUT R48, R40, R65, RZ, 0x3c, !PT ;  /* 0x0000004128307212 */ /* 0x000fe200078e3cff */
[----:B------:R-:W-:Y:S01]  /*d4a0*/  IMAD.X R11, RZ, RZ, R5, P4 ;  /* 0x000000ffff0b7224 */ /* 0x000fe200020e0605 */
[----:B------:R-:W-:Y:S02]  /*d4b0*/  SHF.R.U64 R56, R56, 0x3, RZ ;  /* 0x0000000338387819 */ /* 0x000fe400000012ff */
[----:B------:R-:W-:Y:S02]  /*d4c0*/  LOP3.LUT R40, R37, 0x380, RZ, 0xc0, !PT ;  /* 0x0000038025287812 */ /* 0x000fe400078ec0ff */
[----:B------:R-:W-:-:S02]  /*d4d0*/  LOP3.LUT R134, R41, R10, RZ, 0x3c, !PT ;  /* 0x0000000a29867212 */ /* 0x000fc400078e3cff */
[----:B------:R-:W-:Y:S02]  /*d4e0*/  LOP3.LUT R41, R6, 0x380, RZ, 0xc0, !PT ;  /* 0x0000038006297812 */ /* 0x000fe400078ec0ff */
[----:B------:R-:W-:Y:S01]  /*d4f0*/  LOP3.LUT R56, R56, R57, RZ, 0x3c, !PT ;  /* 0x0000003938387212 */ /* 0x000fe200078e3cff */
[----:B------:R-:W-:Y:S01]  /*d500*/  IMAD.X R57, RZ, RZ, R115, P2 ;  /* 0x000000ffff397224 */ /* 0x000fe200010e0673 */
[----:B------:R-:W-:Y:S02]  /*d510*/  MOV R224, R4 ;  /* 0x0000000400e07202 */ /* 0x000fe40000000f00 */
[----:B------:R-:W-:Y:S02]  /*d520*/  SHF.R.U64 R40, R40, 0x3, RZ ;  /* 0x0000000328287819 */ /* 0x000fe400000012ff */
[----:B------:R-:W-:Y:S02]  /*d530*/  F2FP.F16.F32.PACK_AB R5, R27, R26 ;  /* 0x0000001a1b05723e */ /* 0x000fe400000000ff */
[----:B------:R-:W-:-:S02]  /*d540*/  IADD3 R27, P2, R114, 0xf000, RZ ;  /* 0x0000f000721b7810 */ /* 0x000fc40007f5e0ff */
[----:B------:R-:W-:Y:S02]  /*d550*/  SHF.R.U64 R41, R41, 0x3, RZ ;  /* 0x0000000329297819 */ /* 0x000fe400000012ff */
[----:B------:R-:W-:Y:S01]  /*d560*/  LOP3.LUT R138, R40, R37, RZ, 0x3c, !PT ;  /* 0x00000025288a7212 */ /* 0x000fe200078e3cff */
[----:B------:R-:W-:Y:S01]  /*d570*/  IMAD.X R119, RZ, RZ, R115, P2 ;  /* 0x000000ffff777224 */ /* 0x000fe200010e0673 */
[----:B------:R-:W-:Y:S02]  /*d580*/  LOP3.LUT R14, R45, 0x380, RZ, 0xc0, !PT ;  /* 0x000003802d0e7812 */ /* 0x000fe400078ec0ff */
[----:B------:R-:W-:Y:S02]  /*d590*/  LOP3.LUT R37, R8, 0x380, RZ, 0xc0, !PT ;  /* 0x0000038008257812 */ /* 0x000fe400078ec0ff */
[----:B------:R-:W-:Y:S02]  /*d5a0*/  LOP3.LUT R26, R27, 0x380, RZ, 0xc0, !PT ;  /* 0x000003801b1a7812 */ /* 0x000fe400078ec0ff */
[----:B------:R-:W-:-:S02]  /*d5b0*/  IADD3 R89, P4, R114, 0x1000, RZ ;  /* 0x0000100072597810 */ /* 0x000fc40007f9e0ff */
[C---:B------:R-:W-:Y:S02]  /*d5c0*/  IADD3 R85, P3, R114.reuse, 0x2000, RZ ;  /* 0x0000200072557810 */ /* 0x040fe40007f7e0ff */
[----:B------:R-:W-:Y:S02]  /*d5d0*/  LOP3.LUT R10, R41, R6, RZ, 0x3c, !PT ;  /* 0x00000006290a7212 */ /* 0x000fe400078e3cff */
[----:B------:R-:W-:Y:S02]  /*d5e0*/  IADD3 R77, P1, R114, 0x4000, RZ ;  /* 0x00004000724d7810 */ /* 0x000fe40007f3e0ff */
[----:B------:R-:W-:Y:S02]  /*d5f0*/  F2FP.F16.F32.PACK_AB R6, R7, R205 ;  /* 0x000000cd0706723e */ /* 0x000fe400000000ff */
[----:B------:R-:W-:Y:S02]  /*d600*/  F2FP.F16.F32.PACK_AB R4, R21, R208 ;  /* 0x000000d01504723e */ /* 0x000fe400000000ff */
[----:B------:R-:W-:-:S02]  /*d610*/  F2FP.F16.F32.PACK_AB R7, R31, R30 ;  /* 0x0000001e1f07723e */ /* 0x000fc400000000ff */
[----:B------:R-:W-:Y:S02]  /*d620*/  LOP3.LUT R32, R61, 0x380, RZ, 0xc0, !PT ;  /* 0x000003803d207812 */ /* 0x000fe400078ec0ff */
[----:B------:R-:W-:Y:S01]  /*d630*/  SHF.R.U64 R14, R14, 0x3, RZ ;  /* 0x000000030e0e7819 */ /* 0x000fe200000012ff */
[----:B------:R0:W-:Y:S01]  /*d640*/  STSM.16.M88.4 [R224], R4 ;  /* 0x00000004e0007844 */ /* 0x0001e20000000200 */
[----:B------:R-:W-:Y:S02]  /*d650*/  SHF.R.U64 R37, R37, 0x3, RZ ;  /* 0x0000000325257819 */ /* 0x000fe400000012ff */
[----:B------:R-:W-:Y:S02]  /*d660*/  SHF.R.U64 R26, R26, 0x3, RZ ;  /* 0x000000031a1a7819 */ /* 0x000fe400000012ff */
[----:B------:R-:W-:Y:S02]  /*d670*/  LOP3.LUT R88, R89, 0x380, RZ, 0xc0, !PT ;  /* 0x0000038059587812 */ /* 0x000fe400078ec0ff */
[----:B------:R-:W-:-:S02]  /*d680*/  LOP3.LUT R84, R85, 0x380, RZ, 0xc0, !PT ;  /* 0x0000038055547812 */ /* 0x000fc400078ec0ff */
[----:B------:R-:W-:Y:S02]  /*d690*/  LOP3.LUT R76, R77, 0x380, RZ, 0xc0, !PT ;  /* 0x000003804d4c7812 */ /* 0x000fe400078ec0ff */
[----:B------:R-:W-:Y:S02]  /*d6a0*/  LOP3.LUT R53, R20, 0x380, RZ, 0xc0, !PT ;  /* 0x0000038014357812 */ /* 0x000fe400078ec0ff */
[----:B------:R-:W-:Y:S02]  /*d6b0*/  SHF.R.U64 R32, R32, 0x3, RZ ;  /* 0x0000000320207819 */ /* 0x000fe400000012ff */
[----:B------:R-:W-:Y:S02]  /*d6c0*/  LOP3.LUT R14, R14, R45, RZ, 0x3c, !PT ;  /* 0x0000002d0e0e7212 */ /* 0x000fe400078e3cff */
[----:B------:R-:W-:Y:S02]  /*d6d0*/  LOP3.LUT R8, R37, R8, RZ, 0x3c, !PT ;  /* 0x0000000825087212 */ /* 0x000fe400078e3cff */
[----:B------:R-:W-:-:S02]  /*d6e0*/  LOP3.LUT R118, R26, R27, RZ, 0x3c, !PT ;  /* 0x0000001b1a767212 */ /* 0x000fc400078e3cff */
[----:B------:R-:W-:Y:S02]  /*d6f0*/  LOP3.LUT R45, R52, 0x380, RZ, 0xc0, !PT ;  /* 0x00000380342d7812 */ /* 0x000fe400078ec0ff */
[----:B------:R-:W-:Y:S02]  /*d700*/  SHF.R.U64 R88, R88, 0x3, RZ ;  /* 0x0000000358587819 */ /* 0x000fe400000012ff */
[----:B------:R-:W-:Y:S02]  /*d710*/  SHF.R.U64 R84, R84, 0x3, RZ ;  /* 0x0000000354547819 */ /* 0x000fe400000012ff */
[----:B------:R-:W-:Y:S02]  /*d720*/  MOV R26, R12 ;  /* 0x0000000c001a7202 */ /* 0x000fe40000000f00 */
[----:B0-----:R-:W-:Y:S02]  /*d730*/  F2FP.F16.F32.PACK_AB R4, R206, R209 ;  /* 0x000000d1ce04723e */ /* 0x001fe400000000ff */
[----:B------:R-:W-:-:S02]  /*d740*/  F2FP.F16.F32.PACK_AB R5, R35, R34 ;  /* 0x000000222305723e */ /* 0x000fc400000000ff */
[----:B------:R-:W-:Y:S02]  /*d750*/  F2FP.F16.F32.PACK_AB R6, R203, R207 ;  /* 0x000000cfcb06723e */ /* 0x000fe400000000ff */
[----:B------:R-:W-:Y:S02]  /*d760*/  F2FP.F16.F32.PACK_AB R7, R39, R38 ;  /* 0x000000262707723e */ /* 0x000fe400000000ff */
[----:B------:R-:W-:Y:S02]  /*d770*/  SHF.R.U64 R76, R76, 0x3, RZ ;  /* 0x000000034c4c7819 */ /* 0x000fe400000012ff */
[----:B------:R-:W-:Y:S01]  /*d780*/  SHF.R.U64 R53, R53, 0x3, RZ ;  /* 0x0000000335357819 */ /* 0x000fe200000012ff */
[----:B------:R0:W-:Y:S01]  /*d790*/  STSM.16.M88.4 [R26], R4 ;  /* 0x000000041a007844 */ /* 0x0001e20000000200 */
[----:B------:R-:W-:Y:S02]  /*d7a0*/  LOP3.LUT R32, R32, R61, RZ, 0x3c, !PT ;  /* 0x0000003d20207212 */ /* 0x000fe400078e3cff */
[----:B------:R-:W-:-:S02]  /*d7b0*/  MOV R38, R8 ;  /* 0x0000000800267202 */ /* 0x000fc40000000f00 */
[----:B------:R-:W-:Y:S02]  /*d7c0*/  MOV R39, R10 ;  /* 0x0000000a00277202 */ /* 0x000fe40000000f00 */
[----:B------:R-:W-:Y:S02]  /*d7d0*/  SHF.R.U64 R45, R45, 0x3, RZ ;  /* 0x000000032d2d7819 */ /* 0x000fe400000012ff */
[----:B------:R-:W-:Y:S01]  /*d7e0*/  LOP3.LUT R88, R88, R89, RZ, 0x3c, !PT ;  /* 0x0000005958587212 */ /* 0x000fe200078e3cff */
[--C-:B------:R-:W-:Y:S01]  /*d7f0*/  IMAD.X R89, RZ, RZ, R115.reuse, P4 ;  /* 0x000000ffff597224 */ /* 0x100fe200020e0673 */
[----:B------:R-:W-:Y:S01]  /*d800*/  LOP3.LUT R84, R84, R85, RZ, 0x3c, !PT ;  /* 0x0000005554547212 */ /* 0x000fe200078e3cff */
[----:B------:R-:W-:Y:S01]  /*d810*/  IMAD.X R85, RZ, RZ, R115, P3 ;  /* 0x000000ffff557224 */ /* 0x000fe200018e0673 */
[----:B------:R-:W-:Y:S02]  /*d820*/  MOV R186, R14 ;  /* 0x0000000e00ba7202 */ /* 0x000fe40000000f00 */
[----:B------:R-:W-:-:S02]  /*d830*/  F2FP.F16.F32.PACK_AB R8, R201, R204 ;  /* 0x000000ccc908723e */ /* 0x000fc400000000ff */
[----:B------:R-:W-:Y:S02]  /*d840*/  F2FP.F16.F32.PACK_AB R9, R43, R42 ;  /* 0x0000002a2b09723e */ /* 0x000fe400000000ff */
[----:B------:R-:W-:Y:S02]  /*d850*/  F2FP.F16.F32.PACK_AB R10, R199, R202 ;  /* 0x000000cac70a723e */ /* 0x000fe400000000ff */
[----:B------:R-:W-:Y:S02]  /*d860*/  F2FP.F16.F32.PACK_AB R11, R47, R46 ;  /* 0x0000002e2f0b723e */ /* 0x000fe400000000ff */
[----:B------:R-:W-:Y:S01]  /*d870*/  LOP3.LUT R76, R76, R77, RZ, 0x3c, !PT ;  /* 0x0000004d4c4c7212 */ /* 0x000fe200078e3cff */
[----:B------:R-:W-:Y:S01]  /*d880*/  IMAD.X R77, RZ, RZ, R115, P1 ;  /* 0x000000ffff4d7224 */ /* 0x000fe200008e0673 */
[----:B------:R-:W-:Y:S01]  /*d890*/  MOV R205, R24 ;  /* 0x0000001800cd7202 */ /* 0x000fe20000000f00 */
[----:B------:R-:W-:Y:S01]  /*d8a0*/  STSM.16.M88.4 [R186], R8 ;  /* 0x00000008ba007844 */ /* 0x000fe20000000200 */
[----:B------:R-:W-:-:S02]  /*d8b0*/  F2FP.F16.F32.PACK_AB R12, R197, R200 ;  /* 0x000000c8c50c723e */ /* 0x000fc400000000ff */
[----:B------:R-:W-:Y:S02]  /*d8c0*/  F2FP.F16.F32.PACK_AB R13, R51, R50 ;  /* 0x00000032330d723e */ /* 0x000fe400000000ff */
[----:B------:R-:W-:Y:S02]  /*d8d0*/  F2FP.F16.F32.PACK_AB R14, R195, R198 ;  /* 0x000000c6c30e723e */ /* 0x000fe400000000ff */
[----:B------:R-:W-:Y:S02]  /*d8e0*/  F2FP.F16.F32.PACK_AB R15, R55, R54 ;  /* 0x00000036370f723e */ /* 0x000fe400000000ff */
[----:B------:R-:W-:Y:S02]  /*d8f0*/  LOP3.LUT R146, R53, R20, RZ, 0x3c, !PT ;  /* 0x0000001435927212 */ /* 0x000fe400078e3cff */
[C---:B------:R-:W-:Y:S01]  /*d900*/  IADD3 R73, P6, R114.reuse, 0x5000, RZ ;  /* 0x0000500072497810 */ /* 0x040fe20007fde0ff */
[----:B------:R-:W-:Y:S01]  /*d910*/  STSM.16.M88.4 [R205], R12 ;  /* 0x0000000ccd007844 */ /* 0x000fe20000000200 */
[----:B------:R-:W-:-:S02]  /*d920*/  IADD3 R69, P5, R114, 0x6000, RZ ;  /* 0x0000600072457810 */ /* 0x000fc40007fbe0ff */
[C---:B------:R-:W-:Y:S02]  /*d930*/  IADD3 R65, P4, R114.reuse, 0x7000, RZ ;  /* 0x0000700072417810 */ /* 0x040fe40007f9e0ff */
[----:B------:R-:W-:Y:S02]  /*d940*/  IADD3 R61, P3, R114, 0x8000, RZ ;  /* 0x00008000723d7810 */ /* 0x000fe40007f7e0ff */
[----:B------:R-:W-:Y:S02]  /*d950*/  MOV R208, R28 ;  /* 0x0000001c00d07202 */ /* 0x000fe40000000f00 */
[----:B0-----:R-:W-:Y:S02]  /*d960*/  F2FP.F16.F32.PACK_AB R4, R193, R196 ;  /* 0x000000c4c104723e */ /* 0x001fe400000000ff */
[----:B------:R-:W-:Y:S02]  /*d970*/  F2FP.F16.F32.PACK_AB R5, R59, R58 ;  /* 0x0000003a3b05723e */ /* 0x000fe400000000ff */
[----:B------:R-:W-:-:S02]  /*d980*/  F2FP.F16.F32.PACK_AB R6, R183, R194 ;  /* 0x000000c2b706723e */ /* 0x000fc400000000ff */
[----:B------:R-:W-:Y:S02]  /*d990*/  F2FP.F16.F32.PACK_AB R7, R63, R62 ;  /* 0x0000003e3f07723e */ /* 0x000fe400000000ff */
[----:B------:R-:W-:Y:S02]  /*d9a0*/  IADD3 R53, P1, R114, 0xa000, RZ ;  /* 0x0000a00072357810 */ /* 0x000fe40007f3e0ff */
[----:B------:R-:W-:Y:S01]  /*d9b0*/  MOV R32, R32 ;  /* 0x0000002000207202 */ /* 0x000fe20000000f00 */
[----:B------:R-:W-:Y:S01]  /*d9c0*/  STSM.16.M88.4 [R208], R4 ;  /* 0x00000004d0007844 */ /* 0x000fe20000000200 */
[----:B------:R-:W-:Y:S02]  /*d9d0*/  F2FP.F16.F32.PACK_AB R24, R181, R192 ;  /* 0x000000c0b518723e */ /* 0x000fe400000000ff */
[----:B------:R-:W-:Y:S02]  /*d9e0*/  F2FP.F16.F32.PACK_AB R25, R67, R66 ;  /* 0x000000424319723e */ /* 0x000fe400000000ff */
[----:B------:R-:W-:-:S02]  /*d9f0*/  F2FP.F16.F32.PACK_AB R26, R179, R182 ;  /* 0x000000b6b31a723e */ /* 0x000fc400000000ff */
[----:B------:R-:W-:Y:S02]  /*da00*/  F2FP.F16.F32.PACK_AB R27, R71, R70 ;  /* 0x00000046471b723e */ /* 0x000fe400000000ff */
[----:B------:R-:W-:Y:S02]  /*da10*/  LOP3.LUT R126, R45, R52, RZ, 0x3c, !PT ;  /* 0x000000342d7e7212 */ /* 0x000fe400078e3cff */
[----:B------:R-:W-:Y:S01]  /*da20*/  MOV R48, R48 ;  /* 0x0000003000307202 */ /* 0x000fe20000000f00 */
[----:B------:R0:W-:Y:S01]  /*da30*/  STSM.16.M88.4 [R32], R24 ;  /* 0x0000001820007844 */ /* 0x0001e20000000200 */
[----:B------:R-:W-:Y:S02]  /*da40*/  F2FP.F16.F32.PACK_AB R28, R177, R180 ;  /* 0x000000b4b11c723e */ /* 0x000fe400000000ff */
[----:B------:R-:W-:Y:S02]  /*da50*/  F2FP.F16.F32.PACK_AB R29, R75, R74 ;  /* 0x0000004a4b1d723e */ /* 0x000fe400000000ff */
[----:B------:R-:W-:-:S02]  /*da60*/  F2FP.F16.F32.PACK_AB R30, R175, R178 ;  /* 0x000000b2af1e723e */ /* 0x000fc400000000ff */
[----:B------:R-:W-:Y:S02]  /*da70*/  F2FP.F16.F32.PACK_AB R31, R79, R78 ;  /* 0x0000004e4f1f723e */ /* 0x000fe400000000ff */
[----:B------:R-:W-:Y:S02]  /*da80*/  LOP3.LUT R45, R36, 0x380, RZ, 0xc0, !PT ;  /* 0x00000380242d7812 */ /* 0x000fe400078ec0ff */
[----:B------:R-:W-:Y:S01]  /*da90*/  LOP3.LUT R72, R73, 0x380, RZ, 0xc0, !PT ;  /* 0x0000038049487812 */ /* 0x000fe200078ec0ff */
[----:B------:R1:W-:Y:S01]  /*daa0*/  STSM.16.M88.4 [R48], R28 ;  /* 0x0000001c30007844 */ /* 0x0003e20000000200 */
[----:B------:R-:W-:Y:S02]  /*dab0*/  LOP3.LUT R68, R69, 0x380, RZ, 0xc0, !PT ;  /* 0x0000038045447812 */ /* 0x000fe400078ec0ff */
[----:B------:R-:W-:Y:S02]  /*dac0*/  LOP3.LUT R64, R65, 0x380, RZ, 0xc0, !PT ;  /* 0x0000038041407812 */ /* 0x000fe400078ec0ff */
[----:B------:R-:W-:-:S02]  /*dad0*/  LOP3.LUT R60, R61, 0x380, RZ, 0xc0, !PT ;  /* 0x000003803d3c7812 */ /* 0x000fc400078ec0ff */
[----:B------:R-:W-:Y:S02]  /*dae0*/  LOP3.LUT R52, R53, 0x380, RZ, 0xc0, !PT ;  /* 0x0000038035347812 */ /* 0x000fe400078ec0ff */
[----:B------:R-:W-:Y:S02]  /*daf0*/  SHF.R.U64 R45, R45, 0x3, RZ ;  /* 0x000000032d2d7819 */ /* 0x000fe400000012ff */
[----:B------:R-:W-:Y:S02]  /*db00*/  MOV R122, R122 ;  /* 0x0000007a007a7202 */ /* 0x000fe40000000f00 */
[----:B0-----:R-:W-:Y:S02]  /*db10*/  F2FP.F16.F32.PACK_AB R32, R173, R176 ;  /* 0x000000b0ad20723e */ /* 0x001fe400000000ff */
[----:B------:R-:W-:Y:S02]  /*db20*/  F2FP.F16.F32.PACK_AB R33, R83, R82 ;  /* 0x000000525321723e */ /* 0x000fe400000000ff */
[----:B------:R-:W-:-:S02]  /*db30*/  F2FP.F16.F32.PACK_AB R34, R171, R174 ;  /* 0x000000aeab22723e */ /* 0x000fc400000000ff */
[----:B------:R-:W-:Y:S02]  /*db40*/  F2FP.F16.F32.PACK_AB R35, R87, R86 ;  /* 0x000000565723723e */ /* 0x000fe400000000ff */
[----:B------:R-:W-:Y:S02]  /*db50*/  SHF.R.U64 R72, R72, 0x3, RZ ;  /* 0x0000000348487819 */ /* 0x000fe400000012ff */
[----:B------:R-:W-:Y:S01]  /*db60*/  SHF.R.U64 R68, R68, 0x3, RZ ;  /* 0x0000000344447819 */ /* 0x000fe200000012ff */
[----:B------:R0:W-:Y:S01]  /*db70*/  STSM.16.M88.4 [R122], R32 ;  /* 0x000000207a007844 */ /* 0x0001e20000000200 */
[----:B------:R-:W-:Y:S02]  /*db80*/  SHF.R.U64 R64, R64, 0x3, RZ ;  /* 0x0000000340407819 */ /* 0x000fe400000012ff */
[----:B------:R-:W-:Y:S02]  /*db90*/  SHF.R.U64 R60, R60, 0x3, RZ ;  /* 0x000000033c3c7819 */ /* 0x000fe400000012ff */
[----:B------:R-:W-:-:S02]  /*dba0*/  MOV R126, R126 ;  /* 0x0000007e007e7202 */ /* 0x000fc40000000f00 */
[----:B-1----:R-:W-:Y:S02]  /*dbb0*/  F2FP.F16.F32.PACK_AB R48, R169, R172 ;  /* 0x000000aca930723e */ /* 0x002fe400000000ff */
[----:B------:R-:W-:Y:S02]  /*dbc0*/  F2FP.F16.F32.PACK_AB R49, R91, R90 ;  /* 0x0000005a5b31723e */ /* 0x000fe400000000ff */
[----:B------:R-:W-:Y:S02]  /*dbd0*/  F2FP.F16.F32.PACK_AB R50, R93, R170 ;  /* 0x000000aa5d32723e */ /* 0x000fe400000000ff */
[----:B------:R-:W-:Y:S02]  /*dbe0*/  F2FP.F16.F32.PACK_AB R51, R95, R94 ;  /* 0x0000005e5f33723e */ /* 0x000fe400000000ff */
[----:B------:R-:W-:Y:S02]  /*dbf0*/  SHF.R.U64 R52, R52, 0x3, RZ ;  /* 0x0000000334347819 */ /* 0x000fe400000012ff */
[----:B------:R-:W-:Y:S01]  /*dc00*/  MOV R130, R130 ;  /* 0x0000008200827202 */ /* 0x000fe20000000f00 */
[----:B------:R-:W-:Y:S01]  /*dc10*/  STSM.16.M88.4 [R126], R48 ;  /* 0x000000307e007844 */ /* 0x000fe20000000200 */
[----:B------:R-:W-:-:S02]  /*dc20*/  F2FP.F16.F32.PACK_AB R4, R97, R156 ;  /* 0x0000009c6104723e */ /* 0x000fc400000000ff */
[----:B------:R-:W-:Y:S02]  /*dc30*/  F2FP.F16.F32.PACK_AB R5, R99, R98 ;  /* 0x000000626305723e */ /* 0x000fe400000000ff */
[----:B------:R-:W-:Y:S02]  /*dc40*/  F2FP.F16.F32.PACK_AB R6, R101, R100 ;  /* 0x000000646506723e */ /* 0x000fe400000000ff */
[----:B------:R-:W-:Y:S02]  /*dc50*/  F2FP.F16.F32.PACK_AB R7, R103, R102 ;  /* 0x000000666707723e */ /* 0x000fe400000000ff */
[----:B------:R-:W-:Y:S02]  /*dc60*/  MOV R134, R134 ;  /* 0x0000008600867202 */ /* 0x000fe40000000f00 */
[----:B------:R-:W-:Y:S01]  /*dc70*/  LOP3.LUT R142, R45, R36, RZ, 0x3c, !PT ;  /* 0x000000242d8e7212 */ /* 0x000fe200078e3cff */
[----:B------:R1:W-:Y:S01]  /*dc80*/  STSM.16.M88.4 [R130], R4 ;  /* 0x0000000482007844 */ /* 0x0003e20000000200 */
[----:B------:R-:W-:-:S02]  /*dc90*/  MOV R138, R138 ;  /* 0x0000008a008a7202 */ /* 0x000fc40000000f00 */
[----:B------:R-:W-:Y:S01]  /*dca0*/  F2FP.F16.F32.PACK_AB R8, R113, R112 ;  /* 0x000000707108723e */ /* 0x000fe200000000ff */
[----:B------:R-:W-:Y:S01]  /*dcb0*/  STSM.16.M88.4 [R134], R104 ;  /* 0x0000006886007844 */ /* 0x000fe20000000200 */
[----:B------:R-:W-:Y:S02]  /*dcc0*/  F2FP.F16.F32.PACK_AB R9, R96, R92 ;  /* 0x0000005c6009723e */ /* 0x000fe400000000ff */
[----:B------:R-:W-:Y:S02]  /*dcd0*/  F2FP.F16.F32.PACK_AB R10, R117, R116 ;  /* 0x00000074750a723e */ /* 0x000fe400000000ff */
[----:B------:R-:W-:Y:S02]  /*dce0*/  F2FP.F16.F32.PACK_AB R11, R153, R152 ;  /* 0x00000098990b723e */ /* 0x000fe400000000ff */
        /* <DEDUP_REMOVED lines=8> */
[----:B------:R-:W-:Y:S01]  /*dd70*/  LOP3.LUT R52, R52, R53, RZ, 0x3c, !PT ;  /* 0x0000003534347212 */ /* 0x000fe200078e3cff */
[----:B------:R2:W-:Y:S01]  /*dd80*/  STSM.16.M88.4 [R138], R8 ;  /* 0x000000088a007844 */ /* 0x0005e20000000200 */
[----:B------:R-:W-:-:S02]  /*dd90*/  IADD3 R53, P6, R114, 0xb000, RZ ;  /* 0x0000b00072357810 */ /* 0x000fc40007fde0ff */
[C---:B------:R-:W-:Y:S02]  /*dda0*/  IADD3 R45, P5, R114.reuse, 0xc000, RZ ;  /* 0x0000c000722d7810 */ /* 0x040fe40007fbe0ff */
[C---:B------:R-:W-:Y:S02]  /*ddb0*/  IADD3 R41, P4, R114.reuse, 0xd000, RZ ;  /* 0x0000d00072297810 */ /* 0x040fe40007f9e0ff */
[----:B------:R-:W-:Y:S02]  /*ddc0*/  IADD3 R37, P3, R114, 0xe000, RZ ;  /* 0x0000e00072257810 */ /* 0x000fe40007f7e0ff */
[----:B------:R-:W-:Y:S02]  /*ddd0*/  MOV R142, R142 ;  /* 0x0000008e008e7202 */ /* 0x000fe40000000f00 */
[----:B0-----:R-:W-:Y:S02]  /*dde0*/  F2FP.F16.F32.PACK_AB R122, R125, R124 ;  /* 0x0000007c7d7a723e */ /* 0x001fe400000000ff */
[----:B------:R-:W-:-:S02]  /*ddf0*/  F2FP.F16.F32.PACK_AB R123, R158, R157 ;  /* 0x0000009d9e7b723e */ /* 0x000fc400000000ff */
[----:B------:R-:W-:Y:S02]  /*de00*/  MOV R146, R146 ;  /* 0x0000009200927202 */ /* 0x000fe40000000f00 */
[----:B-1----:R-:W-:Y:S01]  /*de10*/  F2FP.F16.F32.PACK_AB R130, R133, R132 ;  /* 0x000000848582723e */ /* 0x002fe200000000ff */
[----:B------:R0:W-:Y:S01]  /*de20*/  STSM.16.M88.4 [R142], R120 ;  /* 0x000000788e007844 */ /* 0x0001e20000000200 */
[----:B------:R-:W-:Y:S02]  /*de30*/  F2FP.F16.F32.PACK_AB R131, R162, R161 ;  /* 0x000000a1a283723e */ /* 0x000fe400000000ff */
[----:B--2---:R-:W-:Y:S02]  /*de40*/  F2FP.F16.F32.PACK_AB R138, R141, R140 ;  /* 0x0000008c8d8a723e */ /* 0x004fe400000000ff */
        /* <DEDUP_REMOVED lines=10> */
[----:B------:R-:W-:Y:S02]  /*def0*/  F2FP.F16.F32.PACK_AB R6, R149, R148 ;  /* 0x000000949506723e */ /* 0x000fe400000000ff */
[----:B------:R-:W-:Y:S02]  /*df00*/  F2FP.F16.F32.PACK_AB R7, R151, R150 ;  /* 0x000000969707723e */ /* 0x000fe400000000ff */
[----:B------:R-:W-:Y:S02]  /*df10*/  SHF.R.U64 R44, R44, 0x3, RZ ;  /* 0x000000032c2c7819 */ /* 0x000fe400000012ff */
[----:B------:R-:W-:Y:S01]  /*df20*/  SHF.R.U64 R40, R40, 0x3, RZ ;  /* 0x0000000328287819 */ /* 0x000fe200000012ff */
[----:B------:R0:W-:Y:S01]  /*df30*/  STSM.16.M88.4 [R39], R4 ;  /* 0x0000000427007844 */ /* 0x0001e20000000200 */
[----:B------:R-:W-:Y:S02]  /*df40*/  SHF.R.U64 R36, R36, 0x3, RZ ;  /* 0x0000000324247819 */ /* 0x000fe400000012ff */
[----:B------:R-:W-:-:S02]  /*df50*/  SHF.R.U64 R20, R20, 0x3, RZ ;  /* 0x0000000314147819 */ /* 0x000fc400000012ff */
        /* <DEDUP_REMOVED lines=12> */
[----:B0-----:R-:W-:Y:S05]  /*e020*/  @P0 BRA `(.L_x_5023) ;  /* 0x0000000000b80947 */ /* 0x001fea0003800000 */
[----:B------:R-:W0:Y:S01]  /*e030*/  LDC R8, c[0x0][0xbe8] ;  /* 0x0002fa00ff087b82 */ /* 0x000e220000000800 */
[----:B------:R-:W-:Y:S01]  /*e040*/  VIADD R10, R185, UR40 ;  /* 0x00000028b90a7c36 */ /* 0x000fe20008000000 */
[----:B------:R-:W-:Y:S01]  /*e050*/  ULDC.64 UR8, c[0x0][0xb90] ;  /* 0x0002e40000087ab9 */ /* 0x000fe20000000a00 */
[----:B------:R-:W-:Y:S01]  /*e060*/  ULDC.64 UR10, c[0x0][0xb98] ;  /* 0x0002e600000a7ab9 */ /* 0x000fe20000000a00 */
[----:B------:R-:W-:Y:S01]  /*e070*/  UIMAD UR5, UR12, UR8, URZ ;  /* 0x000000080c0572a4 */ /* 0x000fe2000f8e023f */
[----:B------:R-:W-:Y:S01]  /*e080*/  IMAD.MOV.U32 R4, RZ, RZ, R10 ;  /* 0x000000ffff047224 */ /* 0x000fe200078e000a */
[----:B------:R-:W-:Y:S01]  /*e090*/  UIMAD.WIDE.U32 UR6, UR39, UR8, URZ ;  /* 0x00000008270672a5 */ /* 0x000fe2000f8e003f */
[----:B------:R-:W-:Y:S01]  /*e0a0*/  IMAD.MOV R9, RZ, RZ, -R17 ;  /* 0x000000ffff097224 */ /* 0x000fe200078e0a11 */
[----:B------:R-:W-:Y:S01]  /*e0b0*/  UIMAD UR5, UR39, UR9, UR5 ;  /* 0x00000009270572a4 */ /* 0x000fe2000f8e0205 */
[----:B------:R-:W-:Y:S01]  /*e0c0*/  VIADD R13, R16, UR40 ;  /* 0x00000028100d7c36 */ /* 0x000fe20008000000 */
[----:B------:R-:W-:-:S02]  /*e0d0*/  UIMAD UR8, UR13, UR10, URZ ;  /* 0x0000000a0d0872a4 */ /* 0x000fc4000f8e023f */
[----:B------:R-:W-:Y:S02]  /*e0e0*/  UIADD3 UR7, UR7, UR5, URZ ;  /* 0x0000000507077290 */ /* 0x000fe4000fffe03f */
[----:B------:R-:W-:Y:S02]  /*e0f0*/  UIMAD UR8, UR42, UR11, UR8 ;  /* 0x0000000b2a0872a4 */ /* 0x000fe4000f8e0208 */
[----:B------:R-:W-:Y:S01]  /*e100*/  UIMAD.WIDE.U32 UR6, UR42, UR10, UR6 ;  /* 0x0000000a2a0672a5 */ /* 0x000fe2000f8e0006 */
[----:B------:R-:W-:Y:S01]  /*e110*/  ULDC UR5, c[0x0][0xa88] ;  /* 0x0002a20000057ab9 */ /* 0x000fe20000000800 */
        /* <DEDUP_REMOVED lines=8> */
[C---:B------:R-:W-:Y:S02]  /*e1a0*/  IMAD R7, R8.reuse, R7, R10 ;  /* 0x0000000708077224 */ /* 0x040fe400078e020a */
[----:B------:R-:W-:Y:S02]  /*e1b0*/  IMAD.U32 R10, RZ, RZ, UR8 ;  /* 0x00000008ff0a7e24 */ /* 0x000fe4000f8e00ff */
[----:B------:R-:W-:Y:S01]  /*e1c0*/  IMAD R8, R8, UR5, RZ ;  /* 0x0000000508087c24 */ /* 0x000fe2000f8e02ff */
        /* <DEDUP_REMOVED lines=20> */
.L_x_5023:
[----:B------:R-:W1:Y:S01]  /*e310*/  LDC R15, c[0x0][0xbe8] ;  /* 0x0002fa00ff0f7b82 */ /* 0x000e620000000800 */
[----:B------:R-:W-:Y:S01]  /*e320*/  ULDC UR10, c[0x0][0xac8] ;  /* 0x0002b200000a7ab9 */ /* 0x000fe20000000800 */
[----:B------:R-:W-:Y:S01]  /*e330*/  ULDC.64 UR8, c[0x0][0xae8] ;  /* 0x0002ba0000087ab9 */ /* 0x000fe20000000a00 */
[----:B------:R-:W-:Y:S01]  /*e340*/  ISETP.GE.AND P0, PT, R191, UR10, PT ;  /* 0x0000000abf007c0c */ /* 0x000fe2000bf06270 */
[----:B------:R-:W5:Y:S01]  /*e350*/  LD.E.128 R112, desc[UR46][R114.64] ;  /* 0x0000002e72707980 */ /* 0x000f62000c101d00 */
[----:B------:R-:W-:Y:S02]  /*e360*/  ISETP.GE.AND P1, PT, R184, UR10, PT ;  /* 0x0000000ab8007c0c */ /* 0x000fe4000bf26270 */
[----:B0-----:R-:W-:Y:S01]  /*e370*/  SEL R3, RZ, 0xffffffff, P0 ;  /* 0xffffffffff037807 */ /* 0x001fe20000000000 */
[----:B------:R-:W5:Y:S01]  /*e380*/  LD.E.128 R88, desc[UR46][R88.64] ;  /* 0x0000002e58587980 */ /* 0x000f62000c101d00 */
[----:B------:R-:W-:Y:S02]  /*e390*/  ISETP.GE.AND P0, PT, R190, UR10, PT ;  /* 0x0000000abe007c0c */ /* 0x000fe4000bf06270 */
[----:B------:R-:W-:Y:S01]  /*e3a0*/  SEL R0, RZ, 0x1, P1 ;  /* 0x00000001ff007807 */ /* 0x000fe20000800000 */
[----:B------:R-:W-:Y:S01]  /*e3b0*/  IMAD.SHL.U32 R11, R3, 0x2, RZ ;  /* 0x00000002030b7824 */ /* 0x000fe200078e00ff */
[----:B------:R-:W5:Y:S04]  /*e3c0*/  LD.E.128 R84, desc[UR46][R84.64] ;  /* 0x0000002e54547980 */ /* 0x000f68000c101d00 */
[----:B------:R-:W5:Y:S04]  /*e3d0*/  LD.E.128 R80, desc[UR46][R80.64] ;  /* 0x0000002e50507980 */ /* 0x000f68000c101d00 */
[----:B------:R-:W5:Y:S01]  /*e3e0*/  LD.E.128 R76, desc[UR46][R76.64] ;  /* 0x0000002e4c4c7980 */ /* 0x000f62000c101d00 */
[----:B-1----:R-:W-:-:S03]  /*e3f0*/  ISETP.NE.AND P2, PT, R15, 0x1, PT ;  /* 0x000000010f00780c */ /* 0x002fc60003f45270 */
[----:B------:R-:W5:Y:S01]  /*e400*/  LD.E.128 R72, desc[UR46][R72.64] ;  /* 0x0000002e48487980 */ /* 0x000f62000c101d00 */
[----:B------:R-:W-:Y:S02]  /*e410*/  SEL R3, RZ, 0xffffffff, P0 ;  /* 0xffffffffff037807 */ /* 0x000fe40000000000 */
[----:B------:R-:W-:Y:S01]  /*e420*/  LOP3.LUT R0, R11, 0x2, R0, 0xe2, !PT ;  /* 0x000000020b007812 */ /* 0x000fe200078ee200 */
[----:B------:R-:W5:Y:S04]  /*e430*/  LD.E.128 R68, desc[UR46][R68.64] ;  /* 0x0000002e44447980 */ /* 0x000f68000c101d00 */
[----:B------:R-:W5:Y:S02]  /*e440*/  LD.E.128 R64, desc[UR46][R64.64] ;  /* 0x0000002e40407980 */ /* 0x000f64000c101d00 */
[----:B------:R-:W0:Y:S01]  /*e450*/  @P2 LDC R9, c[0x0][0xbec] ;  /* 0x0002fb00ff092b82 */ /* 0x000e220000000800 */
[----:B------:R-:W-:Y:S01]  /*e460*/  IMAD.SHL.U32 R3, R3, 0x4, RZ ;  /* 0x0000000403037824 */ /* 0x000fe200078e00ff */
[----:B------:R-:W-:Y:S01]  /*e470*/  ISETP.GE.AND P0, PT, R189, UR10, PT ;  /* 0x0000000abd007c0c */ /* 0x000fe2000bf06270 */
[----:B------:R-:W5:Y:S04]  /*e480*/  LD.E.128 R60, desc[UR46][R60.64] ;  /* 0x0000002e3c3c7980 */ /* 0x000f68000c101d00 */
[----:B------:R-:W5:Y:S01]  /*e490*/  LD.E.128 R56, desc[UR46][R56.64] ;  /* 0x0000002e38387980 */ /* 0x000f62000c101d00 */
[----:B------:R-:W1:Y:S01]  /*e4a0*/  @P2 LDC R11, c[0x0][0xbf0] ;  /* 0x0002fc00ff0b2b82 */ /* 0x000e620000000800 */
[----:B------:R-:W-:Y:S01]  /*e4b0*/  LOP3.LUT R3, R3, 0x4, R0, 0xe2, !PT ;  /* 0x0000000403037812 */ /* 0x000fe200078ee200 */
[----:B------:R-:W-:Y:S01]  /*e4c0*/  IMAD R0, R210, 0x20, R211 ;  /* 0x00000020d2007824 */ /* 0x000fe200078e02d3 */
[----:B------:R-:W-:Y:S01]  /*e4d0*/  SEL R8, RZ, 0xffffffff, P0 ;  /* 0xffffffffff087807 */ /* 0x000fe20000000000 */
[----:B------:R-:W5:Y:S01]  /*e4e0*/  LD.E.128 R52, desc[UR46][R52.64] ;  /* 0x0000002e34347980 */ /* 0x000f62000c101d00 */
[----:B------:R-:W-:Y:S01]  /*e4f0*/  ISETP.GE.AND P0, PT, R188, UR10, PT ;  /* 0x0000000abc007c0c */ /* 0x000fe2000bf06270 */
[----:B------:R-:W-:Y:S01]  /*e500*/  UIMAD UR5, UR12, UR8, URZ ;  /* 0x000000080c0572a4 */ /* 0x000fe2000f8e023f */
[----:B------:R-:W-:Y:S01]  /*e510*/  VIADD R14, R0, UR40 ;  /* 0x00000028000e7c36 */ /* 0x000fe20008000000 */
[----:B------:R-:W5:Y:S01]  /*e520*/  LD.E.128 R44, desc[UR46][R44.64] ;  /* 0x0000002e2c2c7980 */ /* 0x000f62000c101d00 */
[----:B------:R-:W-:Y:S01]  /*e530*/  SEL R0, RZ, 0xffffffff, P0 ;  /* 0xffffffffff007807 */ /* 0x000fe20000000000 */
[----:B------:R-:W-:Y:S01]  /*e540*/  UIMAD.WIDE.U32 UR6, UR39, UR8, URZ ;  /* 0x00000008270672a5 */ /* 0x000fe2000f8e003f */
[----:B------:R-:W-:Y:S01]  /*e550*/  IMAD.SHL.U32 R8, R8, 0x8, RZ ;  /* 0x0000000808087824 */ /* 0x000fe200078e00ff */
[----:B------:R-:W-:Y:S01]  /*e560*/  UIMAD UR5, UR39, UR9, UR5 ;  /* 0x00000009270572a4 */ /* 0x000fe2000f8e0205 */
[----:B------:R-:W5:Y:S01]  /*e570*/  LD.E.128 R40, desc[UR46][R40.64] ;  /* 0x0000002e28287980 */ /* 0x000f62000c101d00 */
[----:B------:R-:W-:Y:S01]  /*e580*/  IMAD.SHL.U32 R13, R0, 0x10, RZ ;  /* 0x00000010000d7824 */ /* 0x000fe200078e00ff */
[----:B------:R-:W-:Y:S01]  /*e590*/  ULDC.64 UR8, c[0x0][0xaf0] ;  /* 0x0002bc0000087ab9 */ /* 0x000fe20000000a00 */
[----:B0-----:R-:W-:Y:S01]  /*e5a0*/  @P2 IMAD.HI.U32 R0, R14, R9, RZ ;  /* 0x000000090e002227 */ /* 0x001fe200078e00ff */
[----:B------:R-:W-:Y:S01]  /*e5b0*/  UIADD3 UR7, UR7, UR5, URZ ;  /* 0x0000000507077290 */ /* 0x000fe2000fffe03f */
[----:B------:R-:W-:Y:S01]  /*e5c0*/  LOP3.LUT R8, R8, 0x8, R3, 0xe2, !PT ;  /* 0x0000000808087812 */ /* 0x000fe200078ee203 */
[----:B------:R-:W-:Y:S01]  /*e5d0*/  UIMAD UR5, UR13, UR8, URZ ;  /* 0x000000080d0572a4 */ /* 0x000fe2000f8e023f */
[----:B------:R-:W-:Y:S01]  /*e5e0*/  IMAD.MOV.U32 R3, RZ, RZ, R14 ;  /* 0x000000ffff037224 */ /* 0x000fe200078e000e */
[----:B------:R-:W-:Y:S01]  /*e5f0*/  UIMAD.WIDE.U32 UR6, UR42, UR8, UR6 ;  /* 0x000000082a0672a5 */ /* 0x000fe2000f8e0006 */
[----:B------:R-:W5:Y:S01]  /*e600*/  LD.E.128 R36, desc[UR46][R36.64] ;  /* 0x0000002e24247980 */ /* 0x000f62000c101d00 */
[----:B-1----:R-:W-:Y:S01]  /*e610*/  @P2 SHF.R.U32.HI R3, RZ, R11, R0 ;  /* 0x0000000bff032219 */ /* 0x002fe20000011600 */
[----:B------:R-:W-:Y:S01]  /*e620*/  UIMAD UR5, UR42, UR9, UR5 ;  /* 0x000000092a0572a4 */ /* 0x000fe2000f8e0205 */
[----:B------:R-:W-:Y:S01]  /*e630*/  LOP3.LUT R10, R13, 0x10, R8, 0xe2, !PT ;  /* 0x000000100d0a7812 */ /* 0x000fe200078ee208 */
[----:B------:R0:W5:Y:S01]  /*e640*/  LD.E.128 R4, desc[UR46][R20.64] ;  /* 0x0000002e14047980 */ /* 0x000162000c101d00 */
[--C-:B------:R-:W-:Y:S01]  /*e650*/  SHF.R.S32.HI R11, RZ, 0x1f, R3.reuse ;  /* 0x0000001fff0b7819 */ /* 0x100fe20000011403 */
[----:B------:R-:W-:Y:S01]  /*e660*/  UIADD3 UR5, UR7, UR5, URZ ;  /* 0x0000000507057290 */ /* 0x000fe2000fffe03f */
[----:B------:R-:W-:Y:S01]  /*e670*/  ISETP.GE.AND P0, PT, R187, UR10, PT ;  /* 0x0000000abb007c0c */ /* 0x000fe2000bf06270 */
[----:B------:R-:W-:Y:S01]  /*e680*/  IMAD.U32 R8, RZ, RZ, UR6 ;  /* 0x00000006ff087e24 */ /* 0x000fe2000f8e00ff */
[----:B------:R-:W5:Y:S01]  /*e690*/  LD.E.128 R116, desc[UR46][R118.64] ;  /* 0x0000002e76747980 */ /* 0x000f62000c101d00 */
[----:B------:R-:W-:Y:S01]  /*e6a0*/  IMAD.U32 R9, RZ, RZ, UR7 ;  /* 0x00000007ff097e24 */ /* 0x000fe2000f8e00ff */
[----:B------:R-:W-:Y:S01]  /*e6b0*/  ULDC.64 UR6, c[0x0][0xae0] ;  /* 0x0002b80000067ab9 */ /* 0x000fe20000000a00 */
[----:B------:R-:W-:Y:S01]  /*e6c0*/  IMAD.MOV R13, RZ, RZ, -R3 ;  /* 0x000000ffff0d7224 */ /* 0x000fe200078e0a03 */
[----:B------:R-:W-:Y:S01]  /*e6d0*/  SEL R0, RZ, 0xffffffff, P0 ;  /* 0xffffffffff007807 */ /* 0x000fe20000000000 */
[----:B------:R-:W-:Y:S01]  /*e6e0*/  IMAD R12, R11, UR6, RZ ;  /* 0x000000060b0c7c24 */ /* 0x000fe2000f8e02ff */
[----:B------:R-:W-:Y:S01]  /*e6f0*/  @!PT LDS RZ, [RZ] ;  /* 0x00000000fffff984 */ /* 0x000fe20000000800 */
[----:B------:R-:W-:Y:S01]  /*e700*/  @!PT LDS RZ, [RZ] ;  /* 0x00000000fffff984 */ /* 0x000fe20000000800 */
[----:B------:R-:W-:Y:S01]  /*e710*/  @!PT LDS RZ, [RZ] ;  /* 0x00000000fffff984 */ /* 0x000fe20000000800 */
[----:B------:R-:W-:Y:S01]  /*e720*/  @!PT LDS RZ, [RZ] ;  /* 0x00000000fffff984 */ /* 0x000fe20000000800 */
[----:B------:R1:W-:Y:S06]  /*e730*/  MEMBAR.ALL.CTA ;  /* 0x0000000000007992 */ /* 0x0003ec0000008000 */
[----:B-1----:R-:W1:Y:S01]  /*e740*/  FENCE.VIEW.ASYNC.S ;  /* 0x00000000000073c6 */ /* 0x002e620000000000 */
[----:B------:R-:W-:Y:S01]  /*e750*/  IMAD R11, R15, R13, R14 ;  /* 0x0000000d0f0b7224 */ /* 0x000fe200078e020e */
[----:B------:R-:W-:Y:S01]  /*e760*/  ISETP.GE.AND P0, PT, R214, UR10, PT ;  /* 0x0000000ad6007c0c */ /* 0x000fe2000bf06270 */
[----:B------:R-:W-:Y:S01]  /*e770*/  IMAD.U32 R9, RZ, RZ, UR5 ;  /* 0x00000005ff097e24 */ /* 0x000fe2000f8e00ff */
[----:B------:R-:W-:Y:S01]  /*e780*/  ULDC UR8, c[0x0][0xa88] ;  /* 0x0002a20000087ab9 */ /* 0x000fe20000000800 */
[----:B0-----:R-:W-:Y:S01]  /*e790*/  IMAD.SHL.U32 R21, R0, 0x20, RZ ;  /* 0x0000002000157824 */ /* 0x001fe200078e00ff */
[----:B------:R-:W-:Y:S01]  /*e7a0*/  SHF.R.S32.HI R0, RZ, 0x1f, R11 ;  /* 0x0000001fff007819 */ /* 0x000fe2000001140b */
[C---:B------:R-:W-:Y:S01]  /*e7b0*/  IMAD R13, R3.reuse, UR7, R12 ;  /* 0x00000007030d7c24 */ /* 0x040fe2000f8e020c */
[----:B------:R-:W-:Y:S01]  /*e7c0*/  UIADD3 UR5, UR43, 0x28c20, URZ ;  /* 0x00028c202b057890 */ /* 0x000fe2000fffe03f */
[----:B------:R-:W-:Y:S01]  /*e7d0*/  IMAD.WIDE.U32 R8, R3, UR6, R8 ;  /* 0x0000000603087c25 */ /* 0x000fe2000f8e0008 */
[----:B------:R-:W-:Y:S01]  /*e7e0*/  ULDC.64 UR6, c[0x0][0xad8] ;  /* 0x0002b60000067ab9 */ /* 0x000fe20000000a00 */
[----:B------:R-:W-:Y:S01]  /*e7f0*/  SEL R3, RZ, 0x40, P0 ;  /* 0x00000040ff037807 */ /* 0x000fe20000000000 */
[----:B------:R-:W-:Y:S01]  /*e800*/  UPRMT UR5, URZ, 0x654, UR5 ;  /* 0x000006543f057896 */ /* 0x000fe20008000005 */
[----:B------:R-:W-:Y:S01]  /*e810*/  IMAD.IADD R9, R9, 0x1, R13 ;  /* 0x0000000109097824 */ /* 0x000fe200078e020d */
[----:B------:R-:W-:Y:S01]  /*e820*/  ISETP.GE.AND P0, PT, R213, UR10, PT ;  /* 0x0000000ad5007c0c */ /* 0x000fe2000bf06270 */
[----:B------:R-:W-:Y:S01]  /*e830*/  IMAD R0, R0, UR6, RZ ;  /* 0x0000000600007c24 */ /* 0x000fe2000f8e02ff */
[----:B------:R-:W-:Y:S01]  /*e840*/  LOP3.LUT R10, R21, 0x20, R10, 0xe2, !PT ;  /* 0x00000020150a7812 */ /* 0x000fe200078ee20a */
[----:B------:R-:W-:Y:S01]  /*e850*/  VIADD R28, R211, UR40 ;  /* 0x00000028d31c7c36 */ /* 0x000fe20008000000 */
[----:B------:R-:W-:Y:S01]  /*e860*/  BSSY B1, `(.L_x_5024) ;  /* 0x000002f000017945 */ /* 0x000fe20003800000 */
[----:B------:R-:W-:Y:S01]  /*e870*/  IMAD R29, R15, UR8, RZ ;  /* 0x000000080f1d7c24 */ /* 0x000fe2000f8e02ff */
[----:B------:R-:W-:Y:S01]  /*e880*/  LOP3.LUT R3, R10, R3, RZ, 0xfc, !PT ;  /* 0x000000030a037212 */ /* 0x000fe200078efcff */
[C---:B------:R-:W-:Y:S01]  /*e890*/  IMAD R13, R11.reuse, UR7, R0 ;  /* 0x000000070b0d7c24 */ /* 0x040fe2000f8e0200 */
[----:B------:R-:W-:Y:S01]  /*e8a0*/  SEL R0, RZ, 0x80, P0 ;  /* 0x00000080ff007807 */ /* 0x000fe20000000000 */
[----:B------:R-:W-:Y:S01]  /*e8b0*/  IMAD.WIDE.U32 R8, R11, UR6, R8 ;  /* 0x000000060b087c25 */ /* 0x000fe2000f8e0008 */
[----:B------:R-:W-:Y:S01]  /*e8c0*/  ISETP.GE.AND P0, PT, R28, R29, PT ;  /* 0x0000001d1c00720c */ /* 0x000fe20003f06270 */
[----:B------:R-:W-:Y:S01]  /*e8d0*/  ULDC.64 UR6, c[0x0][0xa80] ;  /* 0x0002a00000067ab9 */ /* 0x000fe20000000a00 */
[----:B-1----:R-:W-:Y:S01]  /*e8e0*/  SYNCS.ARRIVE.TRANS64.RED.A1T0 RZ, [UR5], RZ ;  /* 0x000000ffffff79a7 */ /* 0x002fe20008100405 */
[----:B------:R-:W-:Y:S01]  /*e8f0*/  IMAD.IADD R9, R9, 0x1, R13 ;  /* 0x0000000109097824 */ /* 0x000fe200078e020d */
[----:B------:R-:W-:-:S02]  /*e900*/  LEA R26, P1, R8, UR6, 0x1 ;  /* 0x00000006081a7c11 */ /* 0x000fc4000f8208ff */
[----:B------:R-:W-:Y:S02]  /*e910*/  LOP3.LUT R0, R3, R0, RZ, 0xfc, !PT ;  /* 0x0000000003007212 */ /* 0x000fe400078efcff */
[----:B------:R-:W-:Y:S01]  /*e920*/  LEA.HI.X R27, R8, UR7, R9, 0x1, P1 ;  /* 0x00000007081b7c11 */ /* 0x000fe200088f0c09 */
[----:B------:R0:W1:Y:S04]  /*e930*/  SHFL.IDX PT, R10, R26, RZ, 0x181f ;  /* 0x00181fff1a0a7589 */ /* 0x00006800000e0000 */
[----:B------:R0:W2:Y:S01]  /*e940*/  SHFL.IDX PT, R11, R27, RZ, 0x181f ;  /* 0x00181fff1b0b7589 */ /* 0x0000a200000e0000 */
        /* <DEDUP_REMOVED lines=22> */
[-C--:B--2---:R-:W-:Y:S02]  /*eab0*/  @!P1 LEA R12, P6, R187, R10.reuse, 0x1 ;  /* 0x0000000abb0c9211 */ /* 0x084fe400078c08ff */
        /* <DEDUP_REMOVED lines=9> */
.L_x_5025:
[----:B------:R-:W-:Y:S05]  /*eb50*/  BSYNC B1 ;  /* 0x0000000000017941 */ /* 0x000fea0003800000 */
.L_x_5024:
[----:B---3-5:R-:W-:Y:S01]  /*eb60*/  VIADD R4, R28, 0x20 ;  /* 0x000000201c047836 */ /* 0x028fe20000000000 */
[----:B------:R4:W3:Y:S04]  /*eb70*/  SHFL.IDX PT, R7, R27, 0x1, 0x181f ;  /* 0x00381f001b077f89 */ /* 0x0008e800000e0000 */
        /* <DEDUP_REMOVED lines=19> */
[-C--:B------:R-:W-:Y:S02]  /*ecb0*/  @!P2 LEA.HI.X R13, R189, R7.reuse, R221, 0x1, P5 ;  /* 0x00000007bd0da211 */ /* 0x080fe400028f0cdd */
[CC--:B------:R-:W-:Y:S02]  /*ecc0*/  @!P0 LEA R14, P3, R187.reuse, R6.reuse, 0x1 ;  /* 0x00000006bb0e8211 */ /* 0x0c0fe400078608ff */
[-C--:B0-----:R-:W-:Y:S01]  /*ecd0*/  @!P1 LEA R4, P6, R188, R6.reuse, 0x1 ;  /* 0x00000006bc049211 */ /* 0x081fe200078c08ff */
[----:B------:R4:W-:Y:S01]  /*ece0*/  @!P2 ST.E.128 desc[UR46][R12.64], R64 ;  /* 0x000000400c00a985 */ /* 0x0009e2000c101d2e */
[----:B------:R-:W-:Y:S02]  /*ecf0*/  @P4 LEA R20, P5, R214, R6, 0x1 ;  /* 0x00000006d6144211 */ /* 0x000fe400078a08ff */
[-C--:B------:R-:W-:Y:S02]  /*ed00*/  @!P1 LEA.HI.X R5, R188, R7.reuse, R220, 0x1, P6 ;  /* 0x00000007bc059211 */ /* 0x080fe400030f0cdc */
[----:B------:R-:W-:-:S02]  /*ed10*/  @!P0 LEA.HI.X R15, R187, R7, R219, 0x1, P3 ;  /* 0x00000007bb0f8211 */ /* 0x000fc400018f0cdb */
        /* <DEDUP_REMOVED lines=10> */
.L_x_5022:
[----:B------:R-:W0:Y:S01]  /*edc0*/  LDC R10, c[0x0][0xbe8] ;  /* 0x0002fa00ff0a7b82 */ /* 0x000e220000000800 */
[----:B------:R-:W-:Y:S01]  /*edd0*/  ISETP.GE.AND P2, PT, R216, 0x40, PT ;  /* 0x00000040d800780c */ /* 0x000fe20003f46270 */
[----:B------:R-:W-:Y:S01]  /*ede0*/  ULDC UR12, c[0x0][0xac8] ;  /* 0x0002b200000c7ab9 */ /* 0x000fe20000000800 */
[----:B------:R-:W-:Y:S01]  /*edf0*/  IMAD R0, R210, 0x20, R211 ;  /* 0x00000020d2007824 */ /* 0x000fe200078e02d3 */
[----:B------:R-:W-:Y:S01]  /*ee00*/  ISETP.GE.AND P4, PT, R184, UR12, PT ;  /* 0x0000000cb8007c0c */ /* 0x000fe2000bf86270 */
[----:B------:R-:W-:Y:S01]  /*ee10*/  USHF.R.S32.HI UR8, URZ, 0x1f, UR39 ;  /* 0x0000001f3f087899 */ /* 0x000fe20008011427 */
[----:B------:R-:W-:Y:S01]  /*ee20*/  ISETP.GE.AND P3, PT, R191, UR12, PT ;  /* 0x0000000cbf007c0c */ /* 0x000fe2000bf66270 */
[----:B------:R-:W-:Y:S01]  /*ee30*/  USHF.R.S32.HI UR9, URZ, 0x1f, UR42 ;  /* 0x0000001f3f097899 */ /* 0x000fe2000801142a */
[----:B------:R-:W-:Y:S01]  /*ee40*/  BSSY B1, `(.L_x_5027) ;  /* 0x0000031000017945 */ /* 0x000fe20003800000 */
[----:B------:R-:W-:Y:S01]  /*ee50*/  ISETP.GE.AND P1, PT, R190, UR12, PT ;  /* 0x0000000cbe007c0c */ /* 0x000fe2000bf26270 */
[----:B------:R-:W-:Y:S01]  /*ee60*/  VIADD R8, R0, UR40 ;  /* 0x0000002800087c36 */ /* 0x000fe20008000000 */
[----:B------:R-:W-:-:S02]  /*ee70*/  SEL R12, RZ, 0x1, P4 ;  /* 0x00000001ff0c7807 */ /* 0x000fc40002000000 */
[----:B------:R-:W-:Y:S02]  /*ee80*/  SEL R13, RZ, 0xffffffff, P3 ;  /* 0xffffffffff0d7807 */ /* 0x000fe40001800000 */
        /* <DEDUP_REMOVED lines=14> */
[----:B------:R-:W-:Y:S01]  /*ef70*/  IMAD.MOV.U32 R4, RZ, RZ, R6 ;  /* 0x000000ffff047224 */ /* 0x000fe200078e0006 */
[----:B------:R-:W-:Y:S02]  /*ef80*/  UIMAD UR5, UR8, UR10, URZ ;  /* 0x0000000a080572a4 */ /* 0x000fe4000f8e023f */
[----:B------:R-:W-:Y:S02]  /*ef90*/  UIMAD.WIDE.U32 UR6, UR39, UR10, URZ ;  /* 0x0000000a270672a5 */ /* 0x000fe4000f8e003f */
[----:B------:R-:W-:-:S03]  /*efa0*/  UIMAD UR5, UR39, UR11, UR5 ;  /* 0x0000000b270572a4 */ /* 0x000fc6000f8e0205 */
[----:B------:R-:W-:Y:S01]  /*efb0*/  ULDC.64 UR10, c[0x0][0xb98] ;  /* 0x0002e600000a7ab9 */ /* 0x000fe20000000a00 */
[----:B------:R-:W-:Y:S02]  /*efc0*/  UIADD3 UR7, UR7, UR5, URZ ;  /* 0x0000000507077290 */ /* 0x000fe4000fffe03f */
[----:B------:R-:W2:Y:S01]  /*efd0*/  @P2 LDC R3, c[0x0][0xbec] ;  /* 0x0002fb00ff032b82 */ /* 0x000ea20000000800 */
[----:B------:R-:W-:Y:S02]  /*efe0*/  UIMAD UR5, UR9, UR10, URZ ;  /* 0x0000000a090572a4 */ /* 0x000fe4000f8e023f */
[----:B------:R-:W-:Y:S02]  /*eff0*/  UIMAD.WIDE.U32 UR6, UR42, UR10, UR6 ;  /* 0x0000000a2a0672a5 */ /* 0x000fe4000f8e0006 */
[----:B------:R-:W-:-:S03]  /*f000*/  UIMAD UR5, UR42, UR11, UR5 ;  /* 0x0000000b2a0572a4 */ /* 0x000fc6000f8e0205 */
[----:B------:R-:W3:Y:S01]  /*f010*/  @P2 LDC R7, c[0x0][0xbf0] ;  /* 0x0002fc00ff072b82 */ /* 0x000ee20000000800 */
        /* <DEDUP_REMOVED lines=19> */
.L_x_5028:
[----:B------:R-:W-:Y:S05]  /*f150*/  BSYNC B1 ;  /* 0x0000000000017941 */ /* 0x000fea0003800000 */
.L_x_5027:
[----:B------:R-:W-:Y:S01]  /*f160*/  SEL R0, RZ, 0xffffffff, P1 ;  /* 0xffffffffff007807 */ /* 0x000fe20000800000 */
[----:B------:R-:W-:Y:S01]  /*f170*/  ULDC.64 UR10, c[0x0][0xae8] ;  /* 0x0002ba00000a7ab9 */ /* 0x000fe20000000a00 */
[----:B------:R-:W-:Y:S01]  /*f180*/  IMAD.SHL.U32 R13, R13, 0x2, RZ ;  /* 0x000000020d0d7824 */ /* 0x000fe200078e00ff */
[----:B------:R-:W-:Y:S01]  /*f190*/  UIMAD UR5, UR8, UR10, URZ ;  /* 0x0000000a080572a4 */ /* 0x000fe2000f8e023f */
[----:B------:R-:W-:Y:S01]  /*f1a0*/  ISETP.GE.AND P1, PT, R189, UR12, PT ;  /* 0x0000000cbd007c0c */ /* 0x000fe2000bf26270 */
[----:B------:R-:W-:Y:S01]  /*f1b0*/  IMAD.SHL.U32 R5, R0, 0x4, RZ ;  /* 0x0000000400057824 */ /* 0x000fe200078e00ff */
[----:B------:R-:W-:Y:S01]  /*f1c0*/  UIMAD.WIDE.U32 UR6, UR39, UR10, URZ ;  /* 0x0000000a270672a5 */ /* 0x000fe2000f8e003f */
[----:B0-----:R-:W-:Y:S01]  /*f1d0*/  @P0 IMAD.HI.U32 R0, R8, R9, RZ ;  /* 0x0000000908000227 */ /* 0x001fe200078e00ff */
[----:B------:R-:W-:Y:S01]  /*f1e0*/  UIMAD UR5, UR39, UR11, UR5 ;  /* 0x0000000b270572a4 */ /* 0x000fe2000f8e0205 */
[----:B------:R-:W-:Y:S01]  /*f1f0*/  LOP3.LUT R12, R13, 0x2, R12, 0xe2, !PT ;  /* 0x000000020d0c7812 */ /* 0x000fe200078ee20c */
[----:B------:R-:W-:Y:S01]  /*f200*/  BSSY B1, `(.L_x_5029) ;  /* 0x0000055000017945 */ /* 0x000fe20003800000 */
[----:B--2---:R-:W-:Y:S01]  /*f210*/  IMAD.MOV.U32 R3, RZ, RZ, R8 ;  /* 0x000000ffff037224 */ /* 0x004fe200078e0008 */
[----:B-1----:R-:W-:Y:S01]  /*f220*/  @P0 SHF.R.U32.HI R3, RZ, R11, R0 ;  /* 0x0000000bff030219 */ /* 0x002fe20000011600 */
[----:B------:R-:W-:Y:S01]  /*f230*/  ULDC.64 UR10, c[0x0][0xaf0] ;  /* 0x0002bc00000a7ab9 */ /* 0x000fe20000000a00 */
[----:B------:R-:W-:Y:S01]  /*f240*/  SEL R0, RZ, 0xffffffff, P1 ;  /* 0xffffffffff007807 */ /* 0x000fe20000800000 */
[----:B------:R-:W-:Y:S01]  /*f250*/  UIADD3 UR7, UR7, UR5, URZ ;  /* 0x0000000507077290 */ /* 0x000fe2000fffe03f */
[----:B------:R-:W-:Y:S01]  /*f260*/  LOP3.LUT R12, R5, 0x4, R12, 0xe2, !PT ;  /* 0x00000004050c7812 */ /* 0x000fe200078ee20c */
[----:B------:R-:W-:Y:S01]  /*f270*/  UIMAD UR5, UR9, UR10, URZ ;  /* 0x0000000a090572a4 */ /* 0x000fe2000f8e023f */
[----:B------:R-:W-:Y:S01]  /*f280*/  ISETP.GE.AND P1, PT, R188, UR12, PT ;  /* 0x0000000cbc007c0c */ /* 0x000fe2000bf26270 */
[----:B------:R-:W-:Y:S01]  /*f290*/  UIMAD.WIDE.U32 UR6, UR42, UR10, UR6 ;  /* 0x0000000a2a0672a5 */ /* 0x000fe2000f8e0006 */
[----:B------:R-:W-:Y:S01]  /*f2a0*/  IMAD.SHL.U32 R5, R0, 0x8, RZ ;  /* 0x0000000800057824 */ /* 0x000fe200078e00ff */
[----:B------:R-:W-:Y:S01]  /*f2b0*/  UIMAD UR5, UR42, UR11, UR5 ;  /* 0x0000000b2a0572a4 */ /* 0x000fe2000f8e0205 */
[--C-:B------:R-:W-:Y:S01]  /*f2c0*/  SHF.R.S32.HI R0, RZ, 0x1f, R3.reuse ;  /* 0x0000001fff007819 */ /* 0x100fe20000011403 */
[----:B------:R-:W-:Y:S01]  /*f2d0*/  IMAD.MOV R7, RZ, RZ, -R3 ;  /* 0x000000ffff077224 */ /* 0x000fe200078e0a03 */
[----:B------:R-:W-:Y:S01]  /*f2e0*/  ISETP.GE.AND P0, PT, R187, UR12, PT ;  /* 0x0000000cbb007c0c */ /* 0x000fe2000bf06270 */
[----:B------:R-:W-:Y:S01]  /*f2f0*/  UIADD3 UR5, UR7, UR5, URZ ;  /* 0x0000000507057290 */ /* 0x000fe2000fffe03f */
[----:B------:R-:W-:Y:S01]  /*f300*/  LOP3.LUT R12, R5, 0x8, R12, 0xe2, !PT ;  /* 0x00000008050c7812 */ /* 0x000fe200078ee20c */
[----:B------:R-:W-:Y:S01]  /*f310*/  IMAD.U32 R4, RZ, RZ, UR6 ;  /* 0x00000006ff047e24 */ /* 0x000fe2000f8e00ff */
[----:B------:R-:W-:Y:S01]  /*f320*/  SEL R6, RZ, 0xffffffff, P1 ;  /* 0xffffffffff067807 */ /* 0x000fe20000800000 */
[----:B------:R-:W-:Y:S01]  /*f330*/  IMAD.U32 R5, RZ, RZ, UR7 ;  /* 0x00000007ff057e24 */ /* 0x000fe2000f8e00ff */
[----:B------:R-:W-:Y:S01]  /*f340*/  ULDC.64 UR6, c[0x0][0xae0] ;  /* 0x0002b80000067ab9 */ /* 0x000fe20000000a00 */
[----:B------:R-:W-:Y:S01]  /*f350*/  IMAD R7, R10, R7, R8 ;  /* 0x000000070a077224 */ /* 0x000fe200078e0208 */
[----:B------:R-:W-:Y:S01]  /*f360*/  SEL R8, RZ, 0xffffffff, P0 ;  /* 0xffffffffff087807 */ /* 0x000fe20000000000 */
[----:B------:R-:W-:Y:S01]  /*f370*/  IMAD R0, R0, UR6, RZ ;  /* 0x0000000600007c24 */ /* 0x000fe2000f8e02ff */
[----:B------:R-:W-:Y:S01]  /*f380*/  ISETP.GE.AND P0, PT, R214, UR12, PT ;  /* 0x0000000cd6007c0c */ /* 0x000fe2000bf06270 */
[----:B------:R-:W-:Y:S01]  /*f390*/  IMAD.U32 R5, RZ, RZ, UR5 ;  /* 0x00000005ff057e24 */ /* 0x000fe2000f8e00ff */
[----:B------:R-:W-:Y:S01]  /*f3a0*/  ULDC UR5, c[0x0][0xa88] ;  /* 0x0002a20000057ab9 */ /* 0x000fe20000000800 */
[----:B------:R-:W-:Y:S01]  /*f3b0*/  IMAD.SHL.U32 R11, R6, 0x10, RZ ;  /* 0x00000010060b7824 */ /* 0x000fe200078e00ff */
[----:B------:R-:W-:Y:S01]  /*f3c0*/  ISETP.GE.AND P2, PT, R213, UR12, PT ;  /* 0x0000000cd5007c0c */ /* 0x000fe2000bf46270 */
[C---:B------:R-:W-:Y:S01]  /*f3d0*/  IMAD R9, R3.reuse, UR7, R0 ;  /* 0x0000000703097c24 */ /* 0x040fe2000f8e0200 */
[----:B------:R-:W-:Y:S01]  /*f3e0*/  SHF.R.S32.HI R0, RZ, 0x1f, R7 ;  /* 0x0000001fff007819 */ /* 0x000fe20000011407 */
[----:B------:R-:W-:Y:S01]  /*f3f0*/  IMAD.WIDE.U32 R4, R3, UR6, R4 ;  /* 0x0000000603047c25 */ /* 0x000fe2000f8e0004 */
[----:B------:R-:W-:Y:S01]  /*f400*/  ULDC.64 UR6, c[0x0][0xad8] ;  /* 0x0002b60000067ab9 */ /* 0x000fe20000000a00 */
[----:B------:R-:W-:-:S02]  /*f410*/  LOP3.LUT R12, R11, 0x10, R12, 0xe2, !PT ;  /* 0x000000100b0c7812 */ /* 0x000fc400078ee20c */
[----:B------:R-:W-:Y:S02]  /*f420*/  IMAD.SHL.U32 R3, R8, 0x20, RZ ;  /* 0x0000002008037824 */ /* 0x000fe400078e00ff */
[----:B------:R-:W-:Y:S02]  /*f430*/  IMAD R0, R0, UR6, RZ ;  /* 0x0000000600007c24 */ /* 0x000fe4000f8e02ff */
[----:B------:R-:W-:Y:S01]  /*f440*/  IMAD.IADD R5, R5, 0x1, R9 ;  /* 0x0000000105057824 */ /* 0x000fe200078e0209 */
[----:B------:R-:W-:Y:S01]  /*f450*/  LOP3.LUT R12, R3, 0x20, R12, 0xe2, !PT ;  /* 0x00000020030c7812 */ /* 0x000fe200078ee20c */
[----:B------:R-:W-:Y:S02]  /*f460*/  VIADD R26, R211, UR40 ;  /* 0x00000028d31a7c36 */ /* 0x000fe40008000000 */
[----:B------:R-:W-:Y:S02]  /*f470*/  IMAD R25, R10, UR5, RZ ;  /* 0x000000050a197c24 */ /* 0x000fe4000f8e02ff */
[C---:B------:R-:W-:Y:S01]  /*f480*/  IMAD R3, R7.reuse, UR7, R0 ;  /* 0x0000000707037c24 */ /* 0x040fe2000f8e0200 */
[----:B------:R-:W-:Y:S01]  /*f490*/  SEL R0, RZ, 0x80, P2 ;  /* 0x00000080ff007807 */ /* 0x000fe20001000000 */
[----:B------:R-:W-:Y:S01]  /*f4a0*/  IMAD.WIDE.U32 R4, R7, UR6, R4 ;  /* 0x0000000607047c25 */ /* 0x000fe2000f8e0004 */
[----:B------:R-:W-:Y:S01]  /*f4b0*/  SEL R7, RZ, 0x40, P0 ;  /* 0x00000040ff077807 */ /* 0x000fe20000000000 */
[----:B------:R-:W-:Y:S01]  /*f4c0*/  ULDC.64 UR6, c[0x0][0xa80] ;  /* 0x0002a00000067ab9 */ /* 0x000fe20000000a00 */
[----:B------:R-:W-:Y:S01]  /*f4d0*/  ISETP.GE.AND P0, PT, R26, R25, PT ;  /* 0x000000191a00720c */ /* 0x000fe20003f06270 */
[----:B------:R-:W-:Y:S01]  /*f4e0*/  IMAD.IADD R3, R5, 0x1, R3 ;  /* 0x0000000105037824 */ /* 0x000fe200078e0203 */
[----:B------:R-:W-:-:S02]  /*f4f0*/  LEA R20, P1, R4, UR6, 0x1 ;  /* 0x0000000604147c11 */ /* 0x000fc4000f8208ff */
[----:B------:R-:W-:Y:S02]  /*f500*/  LOP3.LUT R21, R12, R7, RZ, 0xfc, !PT ;  /* 0x000000070c157212 */ /* 0x000fe400078efcff */
[----:B------:R-:W-:Y:S01]  /*f510*/  LEA.HI.X R3, R4, UR7, R3, 0x1, P1 ;  /* 0x0000000704037c11 */ /* 0x000fe200088f0c03 */
[----:B------:R0:W1:Y:S01]  /*f520*/  SHFL.IDX PT, R6, R20, RZ, 0x181f ;  /* 0x00181fff14067589 */ /* 0x00006200000e0000 */
[----:B------:R-:W-:-:S03]  /*f530*/  LOP3.LUT R24, R21, R0, RZ, 0xfc, !PT ;  /* 0x0000000015187212 */ /* 0x000fc600078efcff */
        /* <DEDUP_REMOVED lines=33> */
.L_x_5030:
[----:B------:R-:W-:Y:S05]  /*f750*/  BSYNC B1 ;  /* 0x0000000000017941 */ /* 0x000fea0003800000 */
.L_x_5029:
        /* <DEDUP_REMOVED lines=26> */
[-C--:B0-----:R-:W-:Y:S02]  /*f900*/  @P1 LEA R20, P4, R214, R6.reuse, 0x1 ;  /* 0x00000006d6141211 */ /* 0x081fe400078808ff */
        /* <DEDUP_REMOVED lines=9> */
.L_x_5026:
[----:B------:R-:W-:Y:S05]  /*f9a0*/  BSYNC B0 ;  /* 0x0000000000007941 */ /* 0x000fea0003800000 */
.L_x_5021:
[----:B------:R-:W-:Y:S02]  /*f9b0*/  ULDC UR5, c[0x0][0xc38] ;  /* 0x00030e0000057ab9 */ /* 0x000fe40000000800 */
[----:B------:R-:W-:-:S06]  /*f9c0*/  UISETP.GE.AND UP0, UPT, UR4, UR5, UPT ;  /* 0x000000050400728c */ /* 0x000fcc000bf06270 */
[----:B------:R-:W-:-:S13]  /*f9d0*/  PLOP3.LUT P0, PT, PT, PT, UP0, 0x80, 0x0 ;  /* 0x000000000000781c */ /* 0x000fda0003f0f008 */
[----:B------:R-:W-:Y:S05]  /*f9e0*/  @!P0 BRA `(.L_x_5031) ;  /* 0xffffff1400848947 */ /* 0x000fea000383ffff */
[----:B------:R-:W-:Y:S05]  /*f9f0*/  EXIT ;  /* 0x000000000000794d */ /* 0x000fea0003800000 */
.L_x_4925:
[----:B------:R-:W-:-:S08]  /*fa00*/  NOP ;  /* 0x0000000000007918 */ /* 0x000fd00000000000 */
[----:B------:R-:W0:-:S00]  /*fa10*/  USETMAXREG.DEALLOC.CTAPOOL 0x18 ;  /* 0x00000018000079c8 */ /* 0x000e0000080e0500 */
        /* <DEDUP_REMOVED lines=12> */
[----:B------:R1:W-:Y:S07]  /*fae0*/  STL [R1], R2 ;  /* 0x0000000201007387 */ /* 0x0003ee0000100800 */
[----:B------:R-:W-:Y:S05]  /*faf0*/  @P0 BRA `(.L_x_5032) ;  /* 0x0000005000d80947 */ /* 0x000fea0003800000 */
[----:B------:R-:W0:Y:S01]  /*fb00*/  S2UR UR5, SR_CgaCtaId ;  /* 0x00000000000579c3 */ /* 0x000e220000008800 */
[C---:B-1----:R-:W-:Y:S01]  /*fb10*/  IMAD.SHL.U32 R2, R0.reuse, 0x8, RZ ;  /* 0x0000000800027824 */ /* 0x042fe200078e00ff */
[----:B------:R-:W-:Y:S01]  /*fb20*/  LOP3.LUT R5, R0, 0x7f, RZ, 0xc0, !PT ;  /* 0x0000007f00057812 */ /* 0x000fe200078ec0ff */
[----:B------:R-:W-:Y:S01]  /*fb30*/  UMOV UR4, 0x400 ;  /* 0x0000040000047882 */ /* 0x000fe20000000000 */
[----:B------:R-:W-:Y:S01]  /*fb40*/  IMAD.MOV.U32 R18, RZ, RZ, RZ ;  /* 0x000000ffff127224 */ /* 0x000fe200078e00ff */
[----:B------:R-:W-:Y:S01]  /*fb50*/  ULDC UR42, c[0x0][0xc] ;  /* 0x00000300002a7ab9 */ /* 0x000fe20000000800 */
[----:B------:R-:W-:Y:S01]  /*fb60*/  LOP3.LUT R3, R2, 0x1f8, RZ, 0xc0, !PT ;  /* 0x000001f802037812 */ /* 0x000fe200078ec0ff */
[----:B------:R-:W-:Y:S01]  /*fb70*/  IMAD.U32 R2, RZ, RZ, UR6 ;  /* 0x00000006ff027e24 */ /* 0x000fe2000f8e00ff */
[----:B------:R-:W-:Y:S02]  /*fb80*/  ULDC.64 UR44, c[0x0][0x198] ;  /* 0x00006600002c7ab9 */ /* 0x000fe40000000a00 */
[----:B------:R-:W-:Y:S01]  /*fb90*/  LOP3.LUT R4, R3, 0x38, R0, 0x78, !PT ;  /* 0x0000003803047812 */ /* 0x000fe200078e7800 */
[----:B------:R-:W-:Y:S01]  /*fba0*/  IMAD.SHL.U32 R3, R5, 0x8, RZ ;  /* 0x0000000805037824 */ /* 0x000fe200078e00ff */
[----:B------:R-:W-:-:S04]  /*fbb0*/  SHF.R.U32.HI R5, RZ, 0x3, R5 ;  /* 0x00000003ff057819 */ /* 0x000fc80000011605 */
[----:B------:R-:W-:Y:S01]  /*fbc0*/  LOP3.LUT R4, R4, 0x200, R3, 0xf8, !PT ;  /* 0x0000020004047812 */ /* 0x000fe200078ef803 */
[----:B------:R-:W-:-:S05]  /*fbd0*/  IMAD.SHL.U32 R3, R0, 0x10, RZ ;  /* 0x0000001000037824 */ /* 0x000fca00078e00ff */
[----:B------:R-:W-:Y:S01]  /*fbe0*/  LOP3.LUT R0, R5, 0x70, R3, 0xf8, !PT ;  /* 0x0000007005007812 */ /* 0x000fe200078ef803 */
[----:B------:R-:W-:Y:S01]  /*fbf0*/  IMAD.MOV.U32 R0, RZ, RZ, 0x1 ;  /* 0x00000001ff007424 */ /* 0x000fe200078e00ff */
[----:B0-----:R-:W-:-:S06]  /*fc00*/  ULEA UR4, UR5, UR4, 0x18 ;  /* 0x0000000405047291 */ /* 0x001fcc000f8ec03f */
[----:B------:R-:W-:-:S04]  /*fc10*/  IMAD.U32 R17, RZ, RZ, UR4 ;  /* 0x00000004ff117e24 */ /* 0x000fc8000f8e00ff */
[----:B------:R-:W-:-:S05]  /*fc20*/  IMAD R3, R4, 0x2, R17 ;  /* 0x0000000204037824 */ /* 0x000fca00078e0211 */
[----:B------:R0:W-:Y:S04]  /*fc30*/  STL [R1+0x1c], R3 ;  /* 0x00001c0301007387 */ /* 0x0001e80000100800 */
[----:B------:R0:W-:Y:S04]  /*fc40*/  STL [R1+0x10], R2 ;  /* 0x0000100201007387 */ /* 0x0001e80000100800 */
[----:B------:R0:W-:Y:S04]  /*fc50*/  STL [R1+0x18], RZ ;  /* 0x000018ff01007387 */ /* 0x0001e80000100800 */
[----:B------:R0:W-:Y:S02]  /*fc60*/  STL [R1], R0 ;  /* 0x0000000001007387 */ /* 0x0001e40000100800 */
.L_x_5144:
[----:B0-2---:R-:W2:Y:S01]  /*fc70*/  LDL R0, [R1+0x10] ;  /* 0x0000100001007983 */ /* 0x005ea20000100800 */
        /* <DEDUP_REMOVED lines=13> */
[----:B-1----:R-:W-:Y:S05]  /*fd50*/  @!P0 BRA `(.L_x_5033) ;  /* 0x0000000000208947 */ /* 0x002fea0003800000 */
        /* <DEDUP_REMOVED lines=8> */
.L_x_5033:
[----:B------:R-:W-:Y:S01]  /*fde0*/  ULDC UR9, c[0x0][0xc54] ;  /* 0x0003150000097ab9 */ /* 0x000fe20000000800 */
[----:B------:R-:W-:Y:S01]  /*fdf0*/  UMOV UR6, UR8 ;  /* 0x0000000800067c82 */ /* 0x000fe20008000000 */
[----:B------:R-:W-:-:S11]  /*fe00*/  UISETP.NE.AND UP0, UPT, UR9, 0x1, UPT ;  /* 0x000000010900788c */ /* 0x000fd6000bf05270 */
[----:B------:R-:W-:Y:S02]  /*fe10*/  @UP0 ULDC.64 UR10, c[0x0][0xc58] ;  /* 0x00031600000a0ab9 */ /* 0x000fe40000000a00 */
[----:B------:R-:W-:-:S04]  /*fe20*/  UIMAD.WIDE.U32 UR4, UR8, UR10, URZ ;  /* 0x0000000a080472a5 */ /* 0x000fc8000f8e003f */
[----:B------:R-:W-:-:S04]  /*fe30*/  @UP0 USHF.R.U32.HI UR6, URZ, UR11, UR5 ;  /* 0x0000000b3f060299 */ /* 0x000fc80008011605 */
[----:B------:R-:W-:-:S12]  /*fe40*/  UIMAD UR4, UR6, UR9, URZ ;  /* 0x00000009060472a4 */ /* 0x000fd8000f8e023f */
.L_x_5034:
        /* <DEDUP_REMOVED lines=48> */
.L_x_5036:
[----:B------:R-:W-:-:S11]  /*10150*/  UISETP.NE.AND UP0, UPT, UR5, 0x1, UPT ;  /* 0x000000010500788c */ /* 0x000fd6000bf05270 */
[----:B------:R-:W-:Y:S02]  /*10160*/  @UP0 ULDC.64 UR12, c[0x0][0x9e8] ;  /* 0x00027a00000c0ab9 */ /* 0x000fe40000000a00 */
[----:B------:R-:W-:-:S04]  /*10170*/  UIMAD.WIDE.U32 UR8, UR10, UR12, URZ ;  /* 0x0000000c0a0872a5 */ /* 0x000fc8000f8e003f */
[----:B------:R-:W-:-:S12]  /*10180*/  @UP0 USHF.R.U32.HI UR10, URZ, UR13, UR9 ;  /* 0x0000000d3f0a0299 */ /* 0x000fd80008011609 */
.L_x_5037:
[----:B------:R-:W-:-:S04]  /*10190*/  UIMAD UR10, UR10, UR5, UR5 ;  /* 0x000000050a0a72a4 */ /* 0x000fc8000f8e0205 */
[----:B------:R-:W-:-:S04]  /*101a0*/  UISETP.LT.AND UP0, UPT, UR4, UR10, UPT ;  /* 0x0000000a0400728c */ /* 0x000fc8000bf01270 */
[----:B------:R-:W-:-:S12]  /*101b0*/  USEL UR4, UR4, UR10, UP0 ;  /* 0x0000000a04047287 */ /* 0x000fd80008000000 */
.L_x_5035:
[----:B------:R-:W-:Y:S02]  /*101c0*/  UIMAD UR12, UR15, UR7, 0x3f ;  /* 0x0000003f0f0c74a4 */ /* 0x000fe4000f8e0207 */
[----:B------:R-:W-:Y:S02]  /*101d0*/  UIADD3 UR4, UR4, 0x3f, URZ ;  /* 0x0000003f04047890 */ /* 0x000fe4000fffe03f */
[----:B------:R-:W-:Y:S02]  /*101e0*/  USHF.R.S32.HI UR13, URZ, 0x1f, UR12 ;  /* 0x0000001f3f0d7899 */ /* 0x000fe4000801140c */
[----:B------:R-:W-:Y:S01]  /*101f0*/  USHF.R.S32.HI UR10, URZ, 0x1f, UR4 ;  /* 0x0000001f3f0a7899 */ /* 0x000fe20008011404 */
[----:B------:R-:W-:Y:S01]  /*10200*/  @UP2 ULDC UR8, c[0x0][0x44c] ;  /* 0x0001130000082ab9 */ /* 0x000fe20000000800 */
[----:B------:R-:W-:Y:S02]  /*10210*/  ULEA.HI UR13, UR13, UR12, URZ, 0x6 ;  /* 0x0000000c0d0d7291 */ /* 0x000fe4000f8f303f */
[----:B------:R-:W-:-:S02]  /*10220*/  UIMAD.WIDE.U32 UR8, UR40, UR8, URZ ;  /* 0x00000008280872a5 */ /* 0x000fc4000f8e003f */
[----:B------:R-:W-:Y:S01]  /*10230*/  ULEA.HI UR10, UR10, UR4, URZ, 0x6 ;  /* 0x000000040a0a7291 */ /* 0x000fe2000f8f303f */
[----:B------:R-:W-:Y:S01]  /*10240*/  @UP2 ULDC UR14, c[0x0][0x450] ;  /* 0x00011400000e2ab9 */ /* 0x000fe20000000800 */
[----:B------:R-:W-:Y:S01]  /*10250*/  UMOV UR11, UR40 ;  /* 0x00000028000b7c82 */ /* 0x000fe20008000000 */
[----:B------:R-:W-:Y:S02]  /*10260*/  UIMAD UR4, UR15, UR7, -UR6 ;  /* 0x000000070f0472a4 */ /* 0x000fe4000f8e0a06 */
[----:B------:R-:W-:Y:S02]  /*10270*/  USHF.R.S32.HI UR13, URZ, 0x6, UR13 ;  /* 0x000000063f0d7899 */ /* 0x000fe4000801140d */
[----:B------:R-:W-:Y:S02]  /*10280*/  USHF.R.S32.HI UR10, URZ, 0x6, UR10 ;  /* 0x000000063f0a7899 */ /* 0x000fe4000801140a */
[----:B------:R-:W-:Y:S02]  /*10290*/  @UP2 USHF.R.U32.HI UR11, URZ, UR14, UR9 ;  /* 0x0000000e3f0b2299 */ /* 0x000fe40008011609 */
[----:B------:R-:W-:-:S02]  /*102a0*/  UISETP.LT.AND UP0, UPT, UR13, UR10, UPT ;  /* 0x0000000a0d00728c */ /* 0x000fc4000bf01270 */
[----:B------:R-:W-:Y:S01]  /*102b0*/  UIADD3 UR4, UR4, UR11, URZ ;  /* 0x0000000b04047290 */ /* 0x000fe2000fffe03f */
[----:B------:R-:W-:Y:S01]  /*102c0*/  ULDC UR8, c[0x0][0x9dc] ;  /* 0x0002770000087ab9 */ /* 0x000fe20000000800 */
[----:B------:R-:W-:Y:S02]  /*102d0*/  USEL UR39, UR13, UR10, UP0 ;  /* 0x0000000a0d277287 */ /* 0x000fe40008000000 */
[----:B------:R-:W-:Y:S01]  /*102e0*/  UIADD3 UR8, UR4, -UR8, URZ ;  /* 0x8000000804087290 */ /* 0x000fe2000fffe03f */
[----:B------:R-:W-:Y:S11]  /*102f0*/  @!P1 BRA `(.L_x_5038) ;  /* 0x0000000000449947 */ /* 0x000ff60003800000 */
        /* <DEDUP_REMOVED lines=10> */
.L_x_5039:
[----:B------:R-:W-:-:S11]  /*103a0*/  UISETP.NE.AND UP0, UPT, UR5, 0x1, UPT ;  /* 0x000000010500788c */ /* 0x000fd6000bf05270 */
[----:B------:R-:W-:Y:S02]  /*103b0*/  @UP0 ULDC.64 UR10, c[0x0][0x9e8] ;  /* 0x00027a00000a0ab9 */ /* 0x000fe40000000a00 */
[----:B------:R-:W-:-:S04]  /*103c0*/  UIMAD.WIDE.U32 UR6, UR4, UR10, URZ ;  /* 0x0000000a040672a5 */ /* 0x000fc8000f8e003f */
[----:B------:R-:W-:-:S12]  /*103d0*/  @UP0 USHF.R.U32.HI UR4, URZ, UR11, UR7 ;  /* 0x0000000b3f040299 */ /* 0x000fd80008011607 */
.L_x_5040:
[----:B------:R-:W-:-:S04]  /*103e0*/  UIMAD UR4, UR4, UR5, URZ ;  /* 0x00000005040472a4 */ /* 0x000fc8000f8e023f */
[----:B------:R-:W-:-:S04]  /*103f0*/  UISETP.LT.AND UP0, UPT, UR8, UR4, UPT ;  /* 0x000000040800728c */ /* 0x000fc8000bf01270 */
[----:B------:R-:W-:-:S12]  /*10400*/  USEL UR8, UR8, UR4, !UP0 ;  /* 0x0000000408087287 */ /* 0x000fd8000c000000 */
.L_x_5038:
[----:B------:R-:W-:Y:S01]  /*10410*/  USHF.R.S32.HI UR4, URZ, 0x1f, UR8 ;  /* 0x0000001f3f047899 */ /* 0x000fe20008011408 */
[----:B------:R-:W-:Y:S03]  /*10420*/  BSSY B7, `(.L_x_5041) ;  /* 0x0000486000077945 */ /* 0x000fe60003800000 */
[----:B------:R-:W-:-:S04]  /*10430*/  ULEA.HI UR4, UR4, UR8, URZ, 0x6 ;  /* 0x0000000804047291 */ /* 0x000fc8000f8f303f */
[----:B------:R-:W-:-:S04]  /*10440*/  USHF.R.S32.HI UR4, URZ, 0x6, UR4 ;  /* 0x000000063f047899 */ /* 0x000fc80008011404 */
        /* <DEDUP_REMOVED lines=23> */
.L_x_5042:
        /* <DEDUP_REMOVED lines=20> */
.L_x_5045:
[----:B------:R-:W-:Y:S05]  /*10700*/  BSYNC B6 ;  /* 0x0000000000067941 */ /* 0x000fea0003800000 */
.L_x_5044:
        /* <DEDUP_REMOVED lines=20> */
.L_x_5048:
        /* <DEDUP_REMOVED lines=15> */
.L_x_5047:
[----:B------:R-:W-:Y:S05]  /*10940*/  BSYNC B6 ;  /* 0x0000000000067941 */ /* 0x000fea0003800000 */
.L_x_5046:
[----:B------:R-:W-:Y:S01]  /*10950*/  ULDC.64 UR4, c[0x0][0x9f8] ;  /* 0x00027e0000047ab9 */ /* 0x000fe20000000a00 */
[----:B------:R-:W-:Y:S01]  /*10960*/  IMAD.U32 R19, RZ, RZ, UR43 ;  /* 0x0000002bff137e24 */ /* 0x000fe2000f8e00ff */
[----:B------:R-:W-:-:S04]  /*10970*/  UISETP.NE.U32.AND UP0, UPT, UR4, URZ, UPT ;  /* 0x0000003f0400728c */ /* 0x000fc8000bf05070 */
        /* <DEDUP_REMOVED lines=16> */
[----:B------:R-:W-:-:S05]  /*10a80*/  P2R R5, PR, RZ, 0x2 ;  /* 0x00000002ff057803 */ /* 0x000fca0000000000 */
[----:B------:R0:W-:Y:S01]  /*10a90*/  STL [R1+0xc], R5 ;  /* 0x00000c0501007387 */ /* 0x0001e20000100800 */
[----:B--2---:R-:W-:Y:S02]  /*10aa0*/  SHF.R.S32.HI R7, RZ, 0x1f, R19 ;  /* 0x0000001fff077819 */ /* 0x004fe40000011413 */
[----:B------:R-:W-:-:S03]  /*10ab0*/  SEL R16, R19, RZ, !P1 ;  /* 0x000000ff13107207 */ /* 0x000fc60004800000 */
[----:B------:R0:W-:Y:S01]  /*10ac0*/  STL [R1+0x4], R7 ;  /* 0x0000040701007387 */ /* 0x0001e20000100800 */
[----:B------:R-:W-:Y:S05]  /*10ad0*/  BRA.DIV UR4, `(.L_x_5049) ;  /* 0x0000004a04c07947 */ /* 0x000fea000b800000 */
[----:B------:R1:W2:Y:S02]  /*10ae0*/  SHFL.IDX PT, R14, R4, RZ, 0x1f ;  /* 0x00001fff040e7589 */ /* 0x0002a400000e0000 */
.L_x_5160:
[----:B------:R-:W-:Y:S01]  /*10af0*/  PLOP3.LUT P2, PT, PT, PT, PT, 0x8, 0x0 ;  /* 0x000000000000781c */ /* 0x000fe20003f4e170 */
[----:B------:R3:W-:Y:S01]  /*10b00*/  STL [R1+0x14], R0 ;  /* 0x0000140001007387 */ /* 0x0007e20000100800 */
[----:B--2---:R-:W-:Y:S02]  /*10b10*/  ISETP.NE.AND P0, PT, R14, RZ, PT ;  /* 0x000000ff0e00720c */ /* 0x004fe40003f05270 */
[----:B-1----:R-:W-:-:S05]  /*10b20*/  P2R R4, PR, RZ, 0x4 ;  /* 0x00000004ff047803 */ /* 0x002fca0000000000 */
[----:B------:R3:W-:Y:S06]  /*10b30*/  STL [R1+0x8], R4 ;  /* 0x0000080401007387 */ /* 0x0007ec0000100800 */
[----:B------:R-:W-:Y:S05]  /*10b40*/  @P0 BRA `(.L_x_5050) ;  /* 0x0000000000f00947 */ /* 0x000fea0003800000 */
[----:B------:R-:W-:-:S03]  /*10b50*/  UMOV UR4, 0xffffffff ;  /* 0xffffffff00047882 */ /* 0x000fc60000000000 */
[----:B------:R-:W-:Y:S05]  /*10b60*/  BRA.DIV UR4, `(.L_x_5051) ;  /* 0x0000004a04bc7947 */ /* 0x000fea000b800000 */
[----:B------:R-:W-:-:S13]  /*10b70*/  ELECT P6, URZ, PT ;  /* 0x00000000003f782f */ /* 0x000fda00038c0000 */
.L_x_5163:
[----:B------:R-:W-:Y:S05]  /*10b80*/  @!P6 BRA `(.L_x_5050) ;  /* 0x0000000000e0e947 */ /* 0x000fea0003800000 */
[----:B------:R-:W-:Y:S01]  /*10b90*/  IMAD.MOV.U32 R16, RZ, RZ, R19 ;  /* 0x000000ffff107224 */ /* 0x000fe200078e0013 */
[----:B------:R-:W-:Y:S06]  /*10ba0*/  @!P1 BRA `(.L_x_5052) ;  /* 0x00000000004c9947 */ /* 0x000fec0003800000 */
[----:B------:R-:W1:Y:S01]  /*10bb0*/  LDC R6, c[0x0][0x43c] ;  /* 0x00010f00ff067b82 */ /* 0x000e620000000800 */
[----:B------:R-:W-:Y:S01]  /*10bc0*/  IMAD.MOV.U32 R8, RZ, RZ, R0 ;  /* 0x000000ffff087224 */ /* 0x000fe200078e0000 */
[----:B------:R-:W-:Y:S01]  /*10bd0*/  ULDC.64 UR4, c[0x0][0x428] ;  /* 0x00010a0000047ab9 */ /* 0x000fe20000000a00 */
[----:B-1----:R-:W-:-:S13]  /*10be0*/  ISETP.NE.AND P0, PT, R6, 0x1, PT ;  /* 0x000000010600780c */ /* 0x002fda0003f05270 */
[----:B0--3--:R-:W0:Y:S02]  /*10bf0*/  @P0 LDC.64 R4, c[0x0][0x440] ;  /* 0x00011000ff040b82 */ /* 0x009e240000000a00 */
[----:B0-----:R-:W-:-:S04]  /*10c00*/  @P0 IMAD.HI.U32 R0, R8, R4, RZ ;  /* 0x0000000408000227 */ /* 0x001fc800078e00ff */
[----:B------:R-:W-:Y:S01]  /*10c10*/  IMAD.MOV.U32 R4, RZ, RZ, R8 ;  /* 0x000000ffff047224 */ /* 0x000fe200078e0008 */
[----:B------:R-:W-:-:S04]  /*10c20*/  @P0 SHF.R.U32.HI R4, RZ, R5, R0 ;  /* 0x00000005ff040219 */ /* 0x000fc80000011600 */
[--C-:B------:R-:W-:Y:S01]  /*10c30*/  SHF.R.S32.HI R5, RZ, 0x1f, R4.reuse ;  /* 0x0000001fff057819 */ /* 0x100fe20000011404 */
[----:B------:R-:W-:-:S04]  /*10c40*/  IMAD.MOV R0, RZ, RZ, -R4 ;  /* 0x000000ffff007224 */ /* 0x000fc800078e0a04 */
[----:B------:R-:W-:Y:S02]  /*10c50*/  IMAD R8, R6, R0, R8 ;  /* 0x0000000006087224 */ /* 0x000fe400078e0208 */
[----:B------:R-:W-:Y:S02]  /*10c60*/  IMAD R0, R7, UR4, RZ ;  /* 0x0000000407007c24 */ /* 0x000fe4000f8e02ff */
[C---:B------:R-:W-:Y:S01]  /*10c70*/  IMAD.WIDE.U32 R4, R19.reuse, UR4, R4 ;  /* 0x0000000413047c25 */ /* 0x040fe2000f8e0004 */
[----:B------:R1:W-:Y:S03]  /*10c80*/  STL [R1+0x14], R8 ;  /* 0x0000140801007387 */ /* 0x0003e60000100800 */
[----:B------:R-:W-:Y:S01]  /*10c90*/  IMAD R0, R19, UR5, R0 ;  /* 0x0000000513007c24 */ /* 0x000fe2000f8e0200 */
[----:B------:R-:W-:-:S03]  /*10ca0*/  LEA R2, P0, R4, R2, 0x2 ;  /* 0x0000000204027211 */ /* 0x000fc600078010ff */
[----:B------:R-:W-:-:S05]  /*10cb0*/  IMAD.IADD R0, R5, 0x1, R0 ;  /* 0x0000000105007824 */ /* 0x000fca00078e0200 */
[----:B------:R-:W-:-:S05]  /*10cc0*/  LEA.HI.X R3, R4, R3, R0, 0x2, P0 ;  /* 0x0000000304037211 */ /* 0x000fca00000f1400 */
[----:B------:R1:W5:Y:S02]  /*10cd0*/  LDG.E R16, desc[UR46][R2.64] ;  /* 0x0000002e02107981 */ /* 0x000364000c1e1900 */
.L_x_5052:
[----:B---3--:R-:W2:Y:S01]  /*10ce0*/  LDL R0, [R1] ;  /* 0x0000000001007983 */ /* 0x008ea20000100800 */
[----:B-1----:R-:W-:Y:S01]  /*10cf0*/  IMAD R3, R18, 0x8, R17 ;  /* 0x0000000812037824 */ /* 0x002fe200078e0211 */
[----:B0-----:R-:W0:Y:S02]  /*10d00*/  S2R R7, SR_TID.X ;  /* 0x0000000000077919 */ /* 0x001e240000002100 */
[----:B0-----:R-:W-:-:S04]  /*10d10*/  LOP3.LUT R7, R7, 0x7f, RZ, 0xc0, !PT ;  /* 0x0000007f07077812 */ /* 0x001fc800078ec0ff */
[----:B------:R-:W-:Y:S02]  /*10d20*/  ISETP.NE.AND P1, PT, R7, RZ, PT ;  /* 0x000000ff0700720c */ /* 0x000fe40003f25270 */
[----:B--2---:R-:W-:-:S04]  /*10d30*/  SHF.L.U32 R0, R0, 0x1f, RZ ;  /* 0x0000001f00007819 */ /* 0x004fc800000006ff */
[----:B------:R-:W0:Y:S02]  /*10d40*/  SYNCS.PHASECHK.TRANS64.TRYWAIT P0, [R3+URZ+0x28c40], R0 ;  /* 0x028c4000030075a7 */ /* 0x000e24000800017f */
[----:B0-----:R-:W-:Y:S05]  /*10d50*/  @!P0 BRA `(.L_x_5053) ;  /* 0x0000004800608947 */ /* 0x001fea0003800000 */
.L_x_5164:
        /* <DEDUP_REMOVED lines=8> */
.L_x_5054:
[----:B------:R-:W2:Y:S01]  /*10de0*/  LDL R2, [R1+0x14] ;  /* 0x0000140001027983 */ /* 0x000ea20000100800 */
[----:B0-----:R-:W-:Y:S01]  /*10df0*/  IMAD R0, R18, 0x2000, R17 ;  /* 0x0000200012007824 */ /* 0x001fe200078e0211 */
        /* <DEDUP_REMOVED lines=8> */
[----:B------:R-:W-:-:S02]  /*10e80*/  UMOV UR34, URZ ;  /* 0x0000003f00227c82 */ /* 0x000fc40008000000 */
[----:B------:R-:W-:-:S03]  /*10e90*/  P2R R0, PR, RZ, 0x1 ;  /* 0x00000001ff007803 */ /* 0x000fc60000000000 */
[----:B------:R-:W-:Y:S02]  /*10ea0*/  UIADD3 UR33, UR33, 0x28c30, URZ ;  /* 0x00028c3021217890 */ /* 0x000fe4000fffe03f */
[----:B------:R1:W-:Y:S02]  /*10eb0*/  STL [R1+0x8], R0 ;  /* 0x0000080001007387 */ /* 0x0003e40000100800 */
[----:B------:R-:W-:Y:S01]  /*10ec0*/  UIADD3 UR32, UR32, 0x22400, URZ ;  /* 0x0002240020207890 */ /* 0x000fe2000fffe03f */
[----:B--2---:R-:W-:-:S13]  /*10ed0*/  R2UR UR35, R2 ;  /* 0x00000000022372ca */ /* 0x004fda00000e0000 */
[----:B------:R-:W-:-:S09]  /*10ee0*/  USHF.L.U32 UR35, UR35, 0x6, URZ ;  /* 0x0000000623237899 */ /* 0x000fd2000800063f */
[----:B------:R1:W-:Y:S02]  /*10ef0*/  UTMALDG.4D [UR32], [UR4], desc[UR6] ;  /* 0x00000620040075b4 */ /* 0x0003e40008019000 */
[----:B-1----:R-:W-:Y:S01]  /*10f00*/  NOP ;  /* 0x0000000000007918 */ /* 0x002fe20000000000 */
.L_x_5050:
[----:B---3--:R-:W-:Y:S01]  /*10f10*/  VIADD R0, R17, 0x20400 ;  /* 0x0002040011007836 */ /* 0x008fe20000000000 */
        /* <DEDUP_REMOVED lines=9> */
[----:B------:R-:W-:Y:S02]  /*10fb0*/  IMAD.U32 R4, RZ, RZ, UR4 ;  /* 0x00000004ff047e24 */ /* 0x000fe4000f8e00ff */
[----:B------:R-:W1:Y:S01]  /*10fc0*/  LDC.64 R2, c[0x4][R2] ;  /* 0x0100000002027b82 */ /* 0x000e620000000a00 */
[----:B0-----:R-:W-:Y:S02]  /*10fd0*/  IMAD.U32 R5, RZ, RZ, UR5 ;  /* 0x00000005ff057e24 */ /* 0x001fe4000f8e00ff */
        /* <DEDUP_REMOVED lines=8> */
[----:B-1----:R-:W-:Y:S05]  /*11060*/  CALL.ABS.NOINC R2 ;  /* 0x0000000002007343 */ /* 0x002fea0003c00000 */
.L_x_5056:
[----:B------:R-:W-:Y:S05]  /*11070*/  BSYNC B6 ;  /* 0x0000000000067941 */ /* 0x000fea0003800000 */
.L_x_5055:
[----:B------:R1:W5:Y:S01]  /*11080*/  LDL R9, [R1+0x1c] ;  /* 0x00001c0001097983 */ /* 0x0003620000100800 */
[----:B0-----:R-:W0:Y:S01]  /*11090*/  LDC R7, c[0x0][0x448] ;  /* 0x00011200ff077b82 */ /* 0x001e220000000800 */
[----:B------:R-:W2:Y:S01]  /*110a0*/  S2R R2, SR_TID.X ;  /* 0x0000000000027919 */ /* 0x000ea20000002100 */
[----:B------:R-:W-:Y:S01]  /*110b0*/  USHF.R.S32.HI UR4, URZ, 0x1f, UR36 ;  /* 0x0000001f3f047899 */ /* 0x000fe20008011424 */
[----:B------:R-:W-:Y:S01]  /*110c0*/  ULDC.64 UR8, c[0x0][0x2d8] ;  /* 0x0000b60000087ab9 */ /* 0x000fe20000000a00 */
[----:B0-----:R-:W-:Y:S02]  /*110d0*/  ISETP.NE.AND P0, PT, R7, 0x1, PT ;  /* 0x000000010700780c */ /* 0x001fe40003f05270 */
[----:B--2---:R-:W-:-:S11]  /*110e0*/  LOP3.LUT R2, R2, 0x7f, RZ, 0xc0, !PT ;  /* 0x0000007f02027812 */ /* 0x004fd600078ec0ff */
[----:B------:R-:W0:Y:S01]  /*110f0*/  @P0 LDC R3, c[0x0][0x44c] ;  /* 0x00011300ff030b82 */ /* 0x000e220000000800 */
[----:B------:R-:W-:Y:S02]  /*11100*/  SHF.R.U32.HI R0, RZ, 0x3, R2 ;  /* 0x00000003ff007819 */ /* 0x000fe40000011602 */
[----:B------:R-:W2:Y:S01]  /*11110*/  S2R R2, SR_TID.X ;  /* 0x0000000000027919 */ /* 0x000ea20000002100 */
[----:B------:R-:W-:Y:S02]  /*11120*/  UIMAD UR6, UR4, UR8, URZ ;  /* 0x00000008040672a4 */ /* 0x000fe4000f8e023f */
[----:B------:R-:W-:Y:S02]  /*11130*/  UIMAD.WIDE.U32 UR4, UR36, UR8, URZ ;  /* 0x00000008240472a5 */ /* 0x000fe4000f8e003f */
[----:B------:R-:W-:Y:S02]  /*11140*/  UIMAD UR6, UR36, UR9, UR6 ;  /* 0x00000009240672a4 */ /* 0x000fe4000f8e0206 */
[----:B------:R-:W-:Y:S01]  /*11150*/  USHF.R.S32.HI UR7, URZ, 0x1f, UR43 ;  /* 0x0000001f3f077899 */ /* 0x000fe2000801142b */
[----:B--2---:R-:W-:Y:S01]  /*11160*/  IMAD.SHL.U32 R2, R2, 0x10, RZ ;  /* 0x0000001002027824 */ /* 0x004fe200078e00ff */
[----:B------:R-:W-:-:S04]  /*11170*/  ULDC.64 UR8, c[0x0][0x2e0] ;  /* 0x0000b80000087ab9 */ /* 0x000fc80000000a00 */
[----:B------:R-:W-:Y:S02]  /*11180*/  LOP3.LUT R2, R0, 0x70, R2, 0xf8, !PT ;  /* 0x0000007000027812 */ /* 0x000fe400078ef802 */
[----:B------:R-:W2:Y:S03]  /*11190*/  @P0 LDC R0, c[0x0][0x450] ;  /* 0x00011400ff000b82 */ /* 0x000ea60000000800 */
[----:B------:R-:W-:Y:S01]  /*111a0*/  VIADD R2, R2, UR40 ;  /* 0x0000002802027c36 */ /* 0x000fe20008000000 */
[----:B------:R-:W-:-:S03]  /*111b0*/  UIADD3 UR5, UR5, UR6, URZ ;  /* 0x0000000605057290 */ /* 0x000fc6000fffe03f */
[----:B0-----:R-:W-:Y:S01]  /*111c0*/  @P0 IMAD.HI.U32 R3, R2, R3, RZ ;  /* 0x0000000302030227 */ /* 0x001fe200078e00ff */
[----:B------:R-:W-:-:S03]  /*111d0*/  UIMAD.WIDE.U32 UR4, UR43, UR8, UR4 ;  /* 0x000000082b0472a5 */ /* 0x000fc6000f8e0004 */
[----:B------:R-:W-:Y:S01]  /*111e0*/  IMAD.MOV.U32 R6, RZ, RZ, R2 ;  /* 0x000000ffff067224 */ /* 0x000fe200078e0002 */
[----:B------:R-:W-:Y:S01]  /*111f0*/  UIMAD UR6, UR7, UR8, URZ ;  /* 0x00000008070672a4 */ /* 0x000fe2000f8e023f */
[----:B------:R-:W0:Y:S01]  /*11200*/  S2R R10, SR_TID.X ;  /* 0x00000000000a7919 */ /* 0x000e220000002100 */
[----:B------:R-:W-:Y:S02]  /*11210*/  IMAD.U32 R4, RZ, RZ, UR4 ;  /* 0x00000004ff047e24 */ /* 0x000fe4000f8e00ff */
[----:B------:R-:W-:Y:S01]  /*11220*/  UIMAD UR6, UR43, UR9, UR6 ;  /* 0x000000092b0672a4 */ /* 0x000fe2000f8e0206 */
[----:B--2---:R-:W-:-:S05]  /*11230*/  @P0 SHF.R.U32.HI R6, RZ, R0, R3 ;  /* 0x00000000ff060219 */ /* 0x004fca0000011603 */
[----:B------:R-:W-:Y:S01]  /*11240*/  IMAD.MOV R0, RZ, RZ, -R6 ;  /* 0x000000ffff007224 */ /* 0x000fe200078e0a06 */
[----:B------:R-:W-:-:S03]  /*11250*/  UIADD3 UR6, UR5, UR6, URZ ;  /* 0x0000000605067290 */ /* 0x000fc6000fffe03f */
[----:B------:R-:W-:Y:S02]  /*11260*/  IMAD R0, R7, R0, R2 ;  /* 0x0000000007007224 */ /* 0x000fe400078e0202 */
[----:B------:R-:W-:Y:S01]  /*11270*/  IMAD.MOV.U32 R2, RZ, RZ, R4 ;  /* 0x000000ffff027224 */ /* 0x000fe200078e0004 */
[----:B------:R-:W-:Y:S01]  /*11280*/  SHF.R.S32.HI R4, RZ, 0x1f, R6 ;  /* 0x0000001fff047819 */ /* 0x000fe20000011406 */
[----:B------:R-:W-:Y:S01]  /*11290*/  IMAD.U32 R5, RZ, RZ, UR5 ;  /* 0x00000005ff057e24 */ /* 0x000fe2000f8e00ff */
[----:B------:R-:W-:Y:S01]  /*112a0*/  ULDC.64 UR4, c[0x0][0x2d0] ;  /* 0x0000b40000047ab9 */ /* 0x000fe20000000a00 */
[----:B------:R-:W-:Y:S01]  /*112b0*/  IMAD.U32 R3, RZ, RZ, UR6 ;  /* 0x00000006ff037e24 */ /* 0x000fe2000f8e00ff */
[----:B------:R-:W-:Y:S01]  /*112c0*/  ULDC UR6, c[0x0][0x2b8] ;  /* 0x0000ae0000067ab9 */ /* 0x000fe20000000800 */
[----:B------:R-:W-:Y:S02]  /*112d0*/  IMAD R4, R4, UR4, RZ ;  /* 0x0000000404047c24 */ /* 0x000fe4000f8e02ff */
[----:B------:R-:W-:-:S04]  /*112e0*/  IMAD.WIDE.U32 R2, R6, UR4, R2 ;  /* 0x0000000406027c25 */ /* 0x000fc8000f8e0002 */
[----:B------:R-:W-:Y:S01]  /*112f0*/  IMAD R4, R6, UR5, R4 ;  /* 0x0000000506047c24 */ /* 0x000fe2000f8e0204 */
[----:B------:R-:W-:-:S03]  /*11300*/  ULDC.64 UR4, c[0x0][0x2c8] ;  /* 0x0000b20000047ab9 */ /* 0x000fc60000000a00 */
[----:B------:R-:W-:Y:S01]  /*11310*/  IMAD.IADD R3, R3, 0x1, R4 ;  /* 0x0000000103037824 */ /* 0x000fe200078e0204 */
[----:B------:R-:W-:Y:S01]  /*11320*/  SHF.R.S32.HI R4, RZ, 0x1f, R0 ;  /* 0x0000001fff047819 */ /* 0x000fe20000011400 */
[----:B0-----:R-:W-:-:S04]  /*11330*/  IMAD.SHL.U32 R10, R10, 0x8, RZ ;  /* 0x000000080a0a7824 */ /* 0x001fc800078e00ff */
[----:B------:R-:W-:Y:S02]  /*11340*/  IMAD R4, R4, UR4, RZ ;  /* 0x0000000404047c24 */ /* 0x000fe4000f8e02ff */
[----:B------:R-:W-:-:S04]  /*11350*/  IMAD.WIDE.U32 R2, R0, UR4, R2 ;  /* 0x0000000400027c25 */ /* 0x000fc8000f8e0002 */
[----:B------:R-:W-:Y:S01]  /*11360*/  IMAD R4, R0, UR5, R4 ;  /* 0x0000000500047c24 */ /* 0x000fe2000f8e0204 */
[----:B------:R-:W-:Y:S01]  /*11370*/  ULDC.64 UR4, c[0x0][0x280] ;  /* 0x0000a00000047ab9 */ /* 0x000fe20000000a00 */
[----:B------:R-:W-:Y:S02]  /*11380*/  LOP3.LUT R10, R10, 0x38, RZ, 0xc0, !PT ;  /* 0x000000380a0a7812 */ /* 0x000fe400078ec0ff */
[----:B------:R-:W-:Y:S01]  /*11390*/  IMAD.IADD R3, R3, 0x1, R4 ;  /* 0x0000000103037824 */ /* 0x000fe200078e0204 */
[----:B------:R-:W-:Y:S01]  /*113a0*/  LEA R0, P1, R2, UR4, 0x1 ;  /* 0x0000000402007c11 */ /* 0x000fe2000f8208ff */
[----:B------:R-:W-:Y:S01]  /*113b0*/  UMOV UR4, 0xffffffff ;  /* 0xffffffff00047882 */ /* 0x000fe20000000000 */
[----:B------:R-:W-:Y:S02]  /*113c0*/  ISETP.GE.AND P0, PT, R10, UR6, PT ;  /* 0x000000060a007c0c */ /* 0x000fe4000bf06270 */
[----:B------:R-:W-:Y:S01]  /*113d0*/  LEA.HI.X R2, R2, UR5, R3, 0x1, P1 ;  /* 0x0000000502027c11 */ /* 0x000fe200088f0c03 */
[----:B-1----:R-:W-:Y:S10]  /*113e0*/  BRA.DIV UR4, `(.L_x_5057) ;  /* 0x0000004204d07947 */ /* 0x002ff4000b800000 */
[----:B------:R-:W0:Y:S01]  /*113f0*/  S2R R8, SR_TID.X ;  /* 0x0000000000087919 */ /* 0x000e220000002100 */
[----:B------:R-:W-:Y:S02]  /*11400*/  ULDC UR4, c[0x0][0x288] ;  /* 0x0000a20000047ab9 */ /* 0x000fe40000000800 */
[----:B------:R-:W-:Y:S01]  /*11410*/  IMAD R3, R7, UR4, RZ ;  /* 0x0000000407037c24 */ /* 0x000fe2000f8e02ff */
[----:B------:R-:W1:Y:S04]  /*11420*/  SHFL.IDX PT, R6, R0, RZ, 0x181f ;  /* 0x00181fff00067589 */ /* 0x000e6800000e0000 */
[----:B------:R-:W2:Y:S01]  /*11430*/  SHFL.IDX PT, R5, R2, RZ, 0x181f ;  /* 0x00181fff02057589 */ /* 0x000ea200000e0000 */
[----:B0-----:R-:W-:-:S04]  /*11440*/  LOP3.LUT R8, R8, 0x7f, RZ, 0xc0, !PT ;  /* 0x0000007f08087812 */ /* 0x001fc800078ec0ff */
[----:B------:R-:W-:-:S05]  /*11450*/  SHF.R.U32.HI R8, RZ, 0x3, R8 ;  /* 0x00000003ff087819 */ /* 0x000fca0000011608 */
[----:B------:R-:W-:-:S05]  /*11460*/  VIADD R4, R8, UR40 ;  /* 0x0000002808047c36 */ /* 0x000fca0008000000 */
[----:B------:R-:W-:-:S13]  /*11470*/  ISETP.GE.AND P1, PT, R4, R3, PT ;  /* 0x000000030400720c */ /* 0x000fda0003f26270 */
[----:B-1----:R-:W-:-:S05]  /*11480*/  @!P1 LEA R6, P2, R10, R6, 0x1 ;  /* 0x000000060a069211 */ /* 0x002fca00078408ff */
[----:B--2---:R-:W-:-:S04]  /*11490*/  @!P1 IMAD.X R5, RZ, RZ, R5, P2 ;  /* 0x000000ffff059224 */ /* 0x004fc800010e0605 */
[----:B------:R-:W-:Y:S02]  /*114a0*/  @!P1 IMAD.MOV.U32 R7, RZ, RZ, R5 ;  /* 0x000000ffff079224 */ /* 0x000fe400078e0005 */
[----:B------:R-:W-:-:S03]  /*114b0*/  VIADD R5, R4, 0x10 ;  /* 0x0000001004057836 */ /* 0x000fc60000000000 */
[----:B------:R-:W-:Y:S01]  /*114c0*/  @!PT LDS RZ, [RZ] ;  /* 0x00000000fffff984 */ /* 0x000fe20000000800 */
[----:B-----5:R0:W-:Y:S02]  /*114d0*/  @!P1 LDGSTS.E.BYPASS.LTC128B.128 [R9+0x20400], desc[UR46][R6.64], !P0 ;  /* 0x2040000006099fae */ /* 0x0201e4000c101d6e */
[----:B------:R-:W-:Y:S02]  /*114e0*/  ISETP.GE.AND P1, PT, R5, R3, PT ;  /* 0x000000030500720c */ /* 0x000fe40003f26270 */
[----:B------:R-:W-:Y:S04]  /*114f0*/  SHFL.IDX PT, R5, R2, 0x1, 0x181f ;  /* 0x00381f0002057f89 */ /* 0x000fe800000e0000 */
[----:B0-----:R-:W0:Y:S07]  /*11500*/  SHFL.IDX PT, R6, R0, 0x1, 0x181f ;  /* 0x00381f0000067f89 */ /* 0x001e2e00000e0000 */
[----:B0-----:R-:W-:-:S05]  /*11510*/  @!P1 LEA R6, P2, R10, R6, 0x1 ;  /* 0x000000060a069211 */ /* 0x001fca00078408ff */
[----:B------:R-:W-:-:S04]  /*11520*/  @!P1 IMAD.X R5, RZ, RZ, R5, P2 ;  /* 0x000000ffff059224 */ /* 0x000fc800010e0605 */
[----:B------:R-:W-:Y:S02]  /*11530*/  @!P1 IMAD.MOV.U32 R7, RZ, RZ, R5 ;  /* 0x000000ffff079224 */ /* 0x000fe400078e0005 */
[----:B------:R-:W-:-:S03]  /*11540*/  VIADD R5, R4, 0x20 ;  /* 0x0000002004057836 */ /* 0x000fc60000000000 */
[----:B------:R0:W-:Y:S02]  /*11550*/  @!P1 LDGSTS.E.BYPASS.LTC128B.128 [R9+0x20c00], desc[UR46][R6.64], !P0 ;  /* 0x20c0000006099fae */ /* 0x0001e4000c101d6e */
[----:B------:R-:W-:Y:S02]  /*11560*/  ISETP.GE.AND P1, PT, R5, R3, PT ;  /* 0x000000030500720c */ /* 0x000fe40003f26270 */
[----:B------:R-:W-:Y:S04]  /*11570*/  SHFL.IDX PT, R5, R2, 0x2, 0x181f ;  /* 0x00581f0002057f89 */ /* 0x000fe800000e0000 */
[----:B0-----:R-:W0:Y:S04]  /*11580*/  SHFL.IDX PT, R6, R0, 0x2, 0x181f ;  /* 0x00581f0000067f89 */ /* 0x001e2800000e0000 */
[----:B------:R-:W1:Y:S03]  /*11590*/  SHFL.IDX PT, R0, R0, 0x3, 0x181f ;  /* 0x00781f0000007f89 */ /* 0x000e6600000e0000 */
[----:B0-----:R-:W-:-:S05]  /*115a0*/  @!P1 LEA R6, P2, R10, R6, 0x1 ;  /* 0x000000060a069211 */ /* 0x001fca00078408ff */
[----:B------:R-:W-:-:S04]  /*115b0*/  @!P1 IMAD.X R5, RZ, RZ, R5, P2 ;  /* 0x000000ffff059224 */ /* 0x000fc800010e0605 */
[----:B------:R-:W-:Y:S02]  /*115c0*/  @!P1 IMAD.MOV.U32 R7, RZ, RZ, R5 ;  /* 0x000000ffff079224 */ /* 0x000fe400078e0005 */
[----:B------:R0:W2:Y:S04]  /*115d0*/  SHFL.IDX PT, R5, R2, 0x3, 0x181f ;  /* 0x00781f0002057f89 */ /* 0x0000a800000e0000 */
[----:B-1----:R0:W-:Y:S02]  /*115e0*/  @!P1 LDGSTS.E.BYPASS.LTC128B.128 [R9+0x21400], desc[UR46][R6.64], !P0 ;  /* 0x2140000006099fae */ /* 0x0021e4000c101d6e */
.L_x_5173:
        /* <DEDUP_REMOVED lines=10> */
.L_x_5058:
[----:B------:R-:W-:Y:S02]  /*11690*/  PLOP3.LUT P1, PT, P1, P0, PT, 0xa2, 0x0 ;  /* 0x000000000000781c */ /* 0x000fe40000f21472 */
[----:B------:R-:W-:-:S08]  /*116a0*/  @P0 R2UR P1, UR4, R17 ;  /* 0x00000000110402ca */ /* 0x000fd00000020000 */
[----:B------:R-:W-:-:S05]  /*116b0*/  @P0 PLOP3.LUT P0, PT, P1, PT, PT, 0x80, 0x0 ;  /* 0x000000000000081c */ /* 0x000fca0000f0f070 */
[----:B------:R-:W-:Y:S01]  /*116c0*/  @!P1 SYNCS.ARRIVE.TRANS64.RED.A0T1 RZ, [UR4+0x28c00], RZ ;  /* 0x028c00ffffff99a7 */ /* 0x000fe20008200404 */
[----:B------:R-:W-:Y:S07]  /*116d0*/  @!P1 ARRIVES.LDGSTSBAR.64.TRANSCNT [UR4+0x28c00] ;  /* 0x028c0000ff0099b0 */ /* 0x000fee0008000a84 */
[----:B------:R-:W-:Y:S05]  /*116e0*/  @P0 BRA.U.ANY `(.L_x_5058) ;  /* 0xfffffffd00e80947 */ /* 0x000fea000393ffff */
[----:B0-----:R-:W2:Y:S02]  /*116f0*/  LDL.LU R2, [R1+0x18] ;  /* 0x0000180001027983 */ /* 0x001ea40000300800 */
        /* <DEDUP_REMOVED lines=11> */
.L_x_5174:
[----:B------:R-:W-:Y:S05]  /*117b0*/  BSYNC B0 ;  /* 0x0000000000007941 */ /* 0x000fea0003800000 */
.L_x_5059:
[----:B------:R-:W2:Y:S01]  /*117c0*/  LDL R2, [R1+0x8] ;  /* 0x0000080001027983 */ /* 0x000ea20000100800 */
[----:B------:R-:W-:Y:S01]  /*117d0*/  BSSY B0, `(.L_x_5061) ;  /* 0x0000095000007945 */ /* 0x000fe20003800000 */
[----:B--2---:R-:W-:-:S13]  /*117e0*/  ISETP.NE.AND P0, PT, R2, RZ, PT ;  /* 0x000000ff0200720c */ /* 0x004fda0003f05270 */
[----:B------:R-:W-:Y:S05]  /*117f0*/  @!P0 BRA `(.L_x_5062) ;  /* 0x0000000800488947 */ /* 0x000fea0003800000 */
[----:B------:R-:W2:Y:S01]  /*11800*/  LDL R3, [R1] ;  /* 0x0000000001037983 */ /* 0x000ea20000100800 */
[----:B0-----:R-:W-:Y:S01]  /*11810*/  IMAD R0, R18, 0x8, R17 ;  /* 0x0000000812007824 */ /* 0x001fe200078e0211 */
[----:B------:R-:W-:Y:S01]  /*11820*/  BSSY B1, `(.L_x_5063) ;  /* 0x0000007000017945 */ /* 0x000fe20003800000 */
[----:B------:R-:W0:Y:S02]  /*11830*/  S2R R2, SR_TID.X ;  /* 0x0000000000027919 */ /* 0x000e240000002100 */
[----:B0-----:R-:W-:-:S04]  /*11840*/  LOP3.LUT R2, R2, 0x7f, RZ, 0xc0, !PT ;  /* 0x0000007f02027812 */ /* 0x001fc800078ec0ff */
[----:B------:R-:W-:Y:S02]  /*11850*/  ISETP.NE.AND P1, PT, R2, RZ, PT ;  /* 0x000000ff0200720c */ /* 0x000fe40003f25270 */
[----:B--2---:R-:W-:-:S04]  /*11860*/  SHF.L.U32 R3, R3, 0x1f, RZ ;  /* 0x0000001f03037819 */ /* 0x004fc800000006ff */
[----:B------:R-:W0:Y:S02]  /*11870*/  SYNCS.PHASECHK.TRANS64.TRYWAIT P0, [R0+URZ+0x28c60], R3 ;  /* 0x028c6003000075a7 */ /* 0x000e24000800017f */
[----:B0-----:R-:W-:Y:S05]  /*11880*/  @!P0 BRA `(.L_x_5064) ;  /* 0x0000004000f88947 */ /* 0x001fea0003800000 */
.L_x_5175:
[----:B------:R-:W-:Y:S05]  /*11890*/  BSYNC B1 ;  /* 0x0000000000017941 */ /* 0x000fea0003800000 */
.L_x_5063:
        /* <DEDUP_REMOVED lines=9> */
.L_x_5066:
[----:B------:R-:W-:Y:S05]  /*11930*/  BSYNC B1 ;  /* 0x0000000000017941 */ /* 0x000fea0003800000 */
.L_x_5065:
[----:B------:R-:W2:Y:S01]  /*11940*/  LDL.LU R2, [R1+0x14] ;  /* 0x0000140001027983 */ /* 0x000ea20000300800 */
[----:B------:R-:W-:Y:S01]  /*11950*/  UIADD3 UR4, UP0, UR44, 0x470, URZ ;  /* 0x000004702c047890 */ /* 0x000fe2000ff1e03f */
[----:B------:R-:W-:Y:S01]  /*11960*/  PLOP3.LUT P0, PT, PT, PT, PT, 0x80, 0x0 ;  /* 0x000000000000781c */ /* 0x000fe20003f0f070 */
[----:B0-----:R-:W-:Y:S01]  /*11970*/  VIADD R0, R0, 0x28c50 ;  /* 0x00028c5000007836 */ /* 0x001fe20000000000 */
[----:B------:R-:W-:Y:S01]  /*11980*/  UMOV UR6, 0x0 ;  /* 0x0000000000067882 */ /* 0x000fe20000000000 */
[----:B------:R-:W-:Y:S01]  /*11990*/  UIADD3.X UR5, URZ, UR45, URZ, UP0, !UPT ;  /* 0x0000002d3f057290 */ /* 0x000fe200087fe43f */
[----:B------:R-:W-:Y:S01]  /*119a0*/  UMOV UR7, 0x14f00000 ;  /* 0x14f0000000077882 */ /* 0x000fe20000000000 */
[----:B------:R-:W-:Y:S01]  /*119b0*/  UMOV UR10, URZ ;  /* 0x0000003f000a7c82 */ /* 0x000fe20008000000 */
[----:B--2---:R-:W-:Y:S02]  /*119c0*/  IMAD.SHL.U32 R3, R2, 0x40, RZ ;  /* 0x0000004002037824 */ /* 0x004fe400078e00ff */
[----:B------:R-:W-:-:S04]  /*119d0*/  IMAD R2, R18, 0x10000, R17 ;  /* 0x0001000012027824 */ /* 0x000fc800078e0211 */
[----:B------:R-:W-:-:S07]  /*119e0*/  VIADD R4, R2, 0x400 ;  /* 0x0000040002047836 */ /* 0x000fce0000000000 */
.L_x_5067:
        /* <DEDUP_REMOVED lines=15> */
.L_x_5068:
        /* <DEDUP_REMOVED lines=15> */
.L_x_5069:
        /* <DEDUP_REMOVED lines=15> */
.L_x_5070:
        /* <DEDUP_REMOVED lines=15> */
.L_x_5071:
        /* <DEDUP_REMOVED lines=15> */
.L_x_5072:
        /* <DEDUP_REMOVED lines=15> */
.L_x_5073:
        /* <DEDUP_REMOVED lines=15> */
.L_x_5074:
        /* <DEDUP_REMOVED lines=9> */
[----:B-1----:R-:W-:Y:S05]  /*12110*/  @P0 BRA.U.ANY `(.L_x_5074) ;  /* 0xfffffffd00d80947 */ /* 0x002fea000393ffff */
.L_x_5062:
[----:B------:R-:W-:Y:S05]  /*12120*/  BSYNC B0 ;  /* 0x0000000000007941 */ /* 0x000fea0003800000 */
.L_x_5061:
[----:B------:R-:W-:-:S04]  /*12130*/  UIADD3 UR4, UR39, -0x2, URZ ;  /* 0xfffffffe27047890 */ /* 0x000fc8000fffe03f */
[----:B------:R-:W-:-:S06]  /*12140*/  UISETP.GE.AND UP0, UPT, UR4, UR38, UPT ;  /* 0x000000260400728c */ /* 0x000fcc000bf06270 */
[----:B------:R-:W-:-:S13]  /*12150*/  PLOP3.LUT P0, PT, PT, PT, UP0, 0x80, 0x0 ;  /* 0x000000000000781c */ /* 0x000fda0003f0f008 */
[----:B------:R-:W-:Y:S05]  /*12160*/  @!P0 BRA `(.L_x_5075) ;  /* 0x00000028005c8947 */ /* 0x000fea0003800000 */
[----:B------:R-:W-:Y:S01]  /*12170*/  IMAD R3, RZ, RZ, -UR39 ;  /* 0x80000027ff037e24 */ /* 0x000fe2000f8e02ff */
[----:B------:R-:W-:-:S04]  /*12180*/  LOP3.LUT R6, RZ, UR38, RZ, 0x33, !PT ;  /* 0x00000026ff067c12 */ /* 0x000fc8000f8e33ff */
[----:B------:R-:W-:-:S05]  /*12190*/  VIADDMNMX R6, R3, 0x1, R6, !PT ;  /* 0x0000000103067846 */ /* 0x000fca0007800106 */
[----:B0-----:R-:W-:-:S05]  /*121a0*/  VIADD R0, R6, UR39 ;  /* 0x0000002706007c36 */ /* 0x001fca0008000000 */
[----:B------:R-:W-:-:S04]  /*121b0*/  LOP3.LUT R0, R0, 0x1, RZ, 0xc0, !PT ;  /* 0x0000000100007812 */ /* 0x000fc800078ec0ff */
[----:B------:R-:W-:Y:S01]  /*121c0*/  ISETP.NE.U32.AND P0, PT, R0, 0x1, PT ;  /* 0x000000010000780c */ /* 0x000fe20003f05070 */
[----:B------:R-:W-:-:S12]  /*121d0*/  IMAD.U32 R0, RZ, RZ, UR4 ;  /* 0x00000004ff007e24 */ /* 0x000fd8000f8e00ff */
[----:B------:R-:W-:Y:S05]  /*121e0*/  @P0 BRA `(.L_x_5076) ;  /* 0x0000000c00600947 */ /* 0x000fea0003800000 */
[----:B------:R-:W2:Y:S04]  /*121f0*/  LDL R4, [R1+0x8] ;  /* 0x0000080001047983 */ /* 0x000ea80000100800 */
[----:B------:R-:W3:Y:S01]  /*12200*/  LDL.LU R8, [R1] ;  /* 0x0000000001087983 */ /* 0x000ee20000300800 */
[----:B------:R-:W-:Y:S01]  /*12210*/  VIADD R18, R18, 0x1 ;  /* 0x0000000112127836 */ /* 0x000fe20000000000 */
[----:B------:R-:W-:Y:S04]  /*12220*/  BSSY B0, `(.L_x_5077) ;  /* 0x00000d2000007945 */ /* 0x000fe80003800000 */
[----:B------:R-:W-:-:S04]  /*12230*/  ISETP.NE.AND P0, PT, R18, 0x2, PT ;  /* 0x000000021200780c */ /* 0x000fc80003f05270 */
[----:B------:R-:W-:Y:S02]  /*12240*/  SEL R2, RZ, 0x1, P0 ;  /* 0x00000001ff027807 */ /* 0x000fe40000000000 */
[----:B------:R-:W-:Y:S02]  /*12250*/  SEL R18, R18, RZ, P0 ;  /* 0x000000ff12127207 */ /* 0x000fe40000000000 */
[----:B--2---:R-:W-:Y:S02]  /*12260*/  ISETP.NE.AND P2, PT, R4, RZ, PT ;  /* 0x000000ff0400720c */ /* 0x004fe40003f45270 */
[----:B---3--:R-:W-:-:S05]  /*12270*/  LOP3.LUT R8, R8, R2, RZ, 0x3c, !PT ;  /* 0x0000000208087212 */ /* 0x008fca00078e3cff */
[----:B------:R0:W-:Y:S06]  /*12280*/  STL [R1], R8 ;  /* 0x0000000801007387 */ /* 0x0001ec0000100800 */
[----:B------:R-:W-:Y:S05]  /*12290*/  @!P2 BRA `(.L_x_5078) ;  /* 0x0000000c0028a947 */ /* 0x000fea0003800000 */
[----:B------:R-:W2:Y:S02]  /*122a0*/  LDL R4, [R1+0xc] ;  /* 0x00000c0001047983 */ /* 0x000ea40000100800 */
[----:B--2---:R-:W-:-:S13]  /*122b0*/  ISETP.NE.AND P2, PT, R4, RZ, PT ;  /* 0x000000ff0400720c */ /* 0x004fda0003f45270 */
[----:B------:R-:W-:Y:S05]  /*122c0*/  @!P2 BRA `(.L_x_5079) ;  /* 0x00000000004ca947 */ /* 0x000fea0003800000 */
[----:B------:R-:W2:Y:S01]  /*122d0*/  LDL R7, [R1+0x4] ;  /* 0x0000040001077983 */ /* 0x000ea20000100800 */
[----:B------:R-:W1:Y:S01]  /*122e0*/  LDC R5, c[0x0][0x43c] ;  /* 0x00010f00ff057b82 */ /* 0x000e620000000800 */
[----:B------:R-:W-:Y:S01]  /*122f0*/  IMAD.MOV.U32 R4, RZ, RZ, R0 ;  /* 0x000000ffff047224 */ /* 0x000fe200078e0000 */
[----:B------:R-:W-:Y:S01]  /*12300*/  ULDC.64 UR4, c[0x0][0x428] ;  /* 0x00010a0000047ab9 */ /* 0x000fe20000000a00 */
[----:B-1----:R-:W-:-:S13]  /*12310*/  ISETP.NE.AND P0, PT, R5, 0x1, PT ;  /* 0x000000010500780c */ /* 0x002fda0003f05270 */
[----:B------:R-:W1:Y:S02]  /*12320*/  @P0 LDC.64 R2, c[0x0][0x440] ;  /* 0x00011000ff020b82 */ /* 0x000e640000000a00 */
[----:B-1----:R-:W-:-:S05]  /*12330*/  @P0 IMAD.HI.U32 R2, R0, R2, RZ ;  /* 0x0000000200020227 */ /* 0x002fca00078e00ff */
[----:B------:R-:W-:-:S05]  /*12340*/  @P0 SHF.R.U32.HI R4, RZ, R3, R2 ;  /* 0x00000003ff040219 */ /* 0x000fca0000011602 */
[----:B------:R-:W-:-:S04]  /*12350*/  IMAD.MOV R2, RZ, RZ, -R4 ;  /* 0x000000ffff027224 */ /* 0x000fc800078e0a04 */
[----:B------:R-:W-:Y:S01]  /*12360*/  IMAD R0, R5, R2, R0 ;  /* 0x0000000205007224 */ /* 0x000fe200078e0200 */
[--C-:B------:R-:W-:Y:S01]  /*12370*/  SHF.R.S32.HI R5, RZ, 0x1f, R4.reuse ;  /* 0x0000001fff057819 */ /* 0x100fe20000011404 */
[----:B------:R-:W1:Y:S02]  /*12380*/  LDC.64 R2, c[0x0][0x418] ;  /* 0x00010600ff027b82 */ /* 0x000e640000000a00 */
[----:B------:R-:W-:-:S03]  /*12390*/  IMAD.WIDE.U32 R4, R19, UR4, R4 ;  /* 0x0000000413047c25 */ /* 0x000fc6000f8e0004 */
[----:B-1----:R-:W-:Y:S01]  /*123a0*/  LEA R2, P0, R4, R2, 0x2 ;  /* 0x0000000204027211 */ /* 0x002fe200078010ff */
[----:B--2---:R-:W-:-:S04]  /*123b0*/  IMAD R7, R7, UR4, RZ ;  /* 0x0000000407077c24 */ /* 0x004fc8000f8e02ff */
[----:B------:R-:W-:-:S04]  /*123c0*/  IMAD R7, R19, UR5, R7 ;  /* 0x0000000513077c24 */ /* 0x000fc8000f8e0207 */
[----:B------:R-:W-:-:S05]  /*123d0*/  IMAD.IADD R7, R7, 0x1, R5 ;  /* 0x0000000107077824 */ /* 0x000fca00078e0205 */
[----:B------:R-:W-:-:S05]  /*123e0*/  LEA.HI.X R3, R4, R3, R7, 0x2, P0 ;  /* 0x0000000304037211 */ /* 0x000fca00000f1407 */
[----:B------:R1:W5:Y:S02]  /*123f0*/  LDG.E R16, desc[UR46][R2.64] ;  /* 0x0000002e02107981 */ /* 0x000364000c1e1900 */
.L_x_5079:
[----:B-1----:R-:W-:Y:S01]  /*12400*/  IMAD R2, R18, 0x8, R17 ;  /* 0x0000000812027824 */ /* 0x002fe200078e0211 */
[----:B------:R-:W-:Y:S01]  /*12410*/  SHF.L.U32 R4, R8, 0x1f, RZ ;  /* 0x0000001f08047819 */ /* 0x000fe200000006ff */
[----:B------:R-:W1:Y:S01]  /*12420*/  S2R R3, SR_TID.X ;  /* 0x0000000000037919 */ /* 0x000e620000002100 */
[----:B------:R-:W-:Y:S02]  /*12430*/  BSSY B1, `(.L_x_5080) ;  /* 0x0000005000017945 */ /* 0x000fe40003800000 */
[----:B------:R-:W2:Y:S01]  /*12440*/  SYNCS.PHASECHK.TRANS64.TRYWAIT P0, [R2+URZ+0x28c40], R4 ;  /* 0x028c4004020075a7 */ /* 0x000ea2000800017f */
[----:B-1----:R-:W-:-:S04]  /*12450*/  LOP3.LUT R3, R3, 0x7f, RZ, 0xc0, !PT ;  /* 0x0000007f03037812 */ /* 0x002fc800078ec0ff */
[----:B------:R-:W-:Y:S01]  /*12460*/  ISETP.NE.AND P1, PT, R3, RZ, PT ;  /* 0x000000ff0300720c */ /* 0x000fe20003f25270 */
[----:B--2---:R-:W-:-:S12]  /*12470*/  @!P0 BRA `(.L_x_5081) ;  /* 0x0000003800108947 */ /* 0x004fd80003800000 */
.L_x_5176:
[----:B------:R-:W-:Y:S05]  /*12480*/  BSYNC B1 ;  /* 0x0000000000017941 */ /* 0x000fea0003800000 */
.L_x_5080:
        /* <DEDUP_REMOVED lines=9> */
.L_x_5083:
[----:B------:R-:W-:Y:S05]  /*12520*/  BSYNC B1 ;  /* 0x0000000000017941 */ /* 0x000fea0003800000 */
.L_x_5082:
[----:B------:R-:W-:Y:S01]  /*12530*/  IMAD.MOV.U32 R7, RZ, RZ, RZ ;  /* 0x000000ffff077224 */ /* 0x000fe200078e00ff */
[----:B------:R-:W-:Y:S01]  /*12540*/  UIADD3 UR4, UP0, UR44, 0x370, URZ ;  /* 0x000003702c047890 */ /* 0x000fe2000ff1e03f */
[----:B------:R-:W-:Y:S01]  /*12550*/  IMAD R5, R18, 0x2000, R17 ;  /* 0x0000200012057824 */ /* 0x000fe200078e0211 */
        /* <DEDUP_REMOVED lines=8> */
.L_x_5084:
        /* <DEDUP_REMOVED lines=9> */
[----:B--2---:R-:W-:Y:S05]  /*12670*/  @P0 BRA.U.ANY `(.L_x_5084) ;  /* 0xfffffffd00d80947 */ /* 0x004fea000393ffff */
[----:B------:R-:W2:Y:S01]  /*12680*/  SYNCS.PHASECHK.TRANS64.TRYWAIT P0, [R2+URZ+0x28c60], R4 ;  /* 0x028c6004020075a7 */ /* 0x000ea2000800017f */
[----:B------:R-:W-:Y:S04]  /*12690*/  BSSY B1, `(.L_x_5085) ;  /* 0x0000002000017945 */ /* 0x000fe80003800000 */
[----:B--2---:R-:W-:Y:S05]  /*126a0*/  @!P0 BRA `(.L_x_5086) ;  /* 0x0000003400988947 */ /* 0x004fea0003800000 */
.L_x_5177:
[----:B------:R-:W-:Y:S05]  /*126b0*/  BSYNC B1 ;  /* 0x0000000000017941 */ /* 0x000fea0003800000 */
.L_x_5085:
[----:B------:R-:W-:Y:S01]  /*126c0*/  BSSY B1, `(.L_x_5087) ;  /* 0x000000b000017945 */ /* 0x000fe20003800000 */
[----:B0-----:R-:W-:Y:S02]  /*126d0*/  IMAD.MOV.U32 R8, RZ, RZ, 0x0 ;  /* 0x00000000ff087424 */ /* 0x001fe400078e00ff */
[----:B------:R-:W-:Y:S01]  /*126e0*/  IMAD.MOV.U32 R9, RZ, RZ, 0x14f00000 ;  /* 0x14f00000ff097424 */ /* 0x000fe200078e00ff */
[----:B------:R-:W-:Y:S06]  /*126f0*/  @P1 BRA `(.L_x_5088) ;  /* 0x00000000001c1947 */ /* 0x000fec0003800000 */
[----:B------:R-:W0:Y:S01]  /*12700*/  S2R R5, SR_TID.X ;  /* 0x0000000000057919 */ /* 0x000e220000002100 */
[----:B------:R-:W-:-:S04]  /*12710*/  IMAD.MOV.U32 R0, RZ, RZ, 0x10000 ;  /* 0x00010000ff007424 */ /* 0x000fc800078e00ff */
[----:B------:R3:W-:Y:S01]  /*12720*/  SYNCS.ARRIVE.TRANS64 RZ, [R2+URZ+0x28c50], R0 ;  /* 0x028c500002ff79a7 */ /* 0x0007e2000800003f */
[----:B0-----:R-:W-:-:S04]  /*12730*/  LOP3.LUT R5, R5, 0x1f, RZ, 0xc0, !PT ;  /* 0x0000001f05057812 */ /* 0x001fc800078ec0ff */
[----:B------:R-:W-:-:S13]  /*12740*/  ISETP.NE.AND P0, PT, R5, RZ, PT ;  /* 0x000000ff0500720c */ /* 0x000fda0003f05270 */
[----:B---3--:R-:W-:Y:S05]  /*12750*/  @!P0 BRA `(.L_x_5088) ;  /* 0x0000000000048947 */ /* 0x008fea0003800000 */
[----:B------:R-:W-:Y:S01]  /*12760*/  BPT.TRAP 0x1 ;  /* 0x000000040000795c */ /* 0x000fe20000300000 */
.L_x_5088:
[----:B------:R-:W-:Y:S05]  /*12770*/  BSYNC B1 ;  /* 0x0000000000017941 */ /* 0x000fea0003800000 */
.L_x_5087:
[----:B------:R-:W-:Y:S01]  /*12780*/  R2UR UR10, R7 ;  /* 0x00000000070a72ca */ /* 0x000fe200000e0000 */
[----:B------:R-:W-:Y:S01]  /*12790*/  IMAD R0, R18, 0x10000, R17 ;  /* 0x0001000012007824 */ /* 0x000fe200078e0211 */
[----:B------:R-:W-:Y:S01]  /*127a0*/  R2UR UR6, R8 ;  /* 0x00000000080672ca */ /* 0x000fe200000e0000 */
[----:B------:R-:W-:Y:S01]  /*127b0*/  UIADD3 UR4, UP0, UR44, 0x470, URZ ;  /* 0x000004702c047890 */ /* 0x000fe2000ff1e03f */
[----:B------:R-:W-:Y:S01]  /*127c0*/  R2UR UR7, R9 ;  /* 0x00000000090772ca */ /* 0x000fe200000e0000 */
[----:B-12---:R-:W-:Y:S01]  /*127d0*/  VIADD R2, R2, 0x28c50 ;  /* 0x00028c5002027836 */ /* 0x006fe20000000000 */
[----:B------:R-:W-:Y:S01]  /*127e0*/  PLOP3.LUT P0, PT, PT, PT, PT, 0x80, 0x0 ;  /* 0x000000000000781c */ /* 0x000fe20003f0f070 */
[----:B------:R-:W-:Y:S01]  /*127f0*/  VIADD R4, R0, 0x400 ;  /* 0x0000040000047836 */ /* 0x000fe20000000000 */
[----:B------:R-:W-:-:S12]  /*12800*/  UIADD3.X UR5, URZ, UR45, URZ, UP0, !UPT ;  /* 0x0000002d3f057290 */ /* 0x000fd800087fe43f */
.L_x_5089:
        /* <DEDUP_REMOVED lines=15> */
.L_x_5090:
        /* <DEDUP_REMOVED lines=15> */
.L_x_5091:
        /* <DEDUP_REMOVED lines=15> */
.L_x_5092:
        /* <DEDUP_REMOVED lines=15> */
.L_x_5093:
        /* <DEDUP_REMOVED lines=15> */
.L_x_5094:
        /* <DEDUP_REMOVED lines=15> */
.L_x_5095:
        /* <DEDUP_REMOVED lines=15> */
.L_x_5096:
        /* <DEDUP_REMOVED lines=10> */
.L_x_5078:
[----:B------:R-:W-:Y:S05]  /*12f40*/  BSYNC B0 ;  /* 0x0000000000007941 */ /* 0x000fea0003800000 */
.L_x_5077:
[----:B------:R-:W-:-:S06]  /*12f50*/  UIADD3 UR4, UR39, -0x3, URZ ;  /* 0xfffffffd27047890 */ /* 0x000fcc000fffe03f */
[----:B------:R-:W-:-:S07]  /*12f60*/  IMAD.U32 R0, RZ, RZ, UR4 ;  /* 0x00000004ff007e24 */ /* 0x000fce000f8e00ff */
.L_x_5076:
[----:B------:R-:W-:Y:S01]  /*12f70*/  ULOP3.LUT UR4, URZ, UR39, URZ, 0x33, !UPT ;  /* 0x000000273f047292 */ /* 0x000fe2000f8e333f */
[----:B------:R-:W-:Y:S01]  /*12f80*/  VIADD R6, R6, 0xfffffffe ;  /* 0xfffffffe06067836 */ /* 0x000fe20000000000 */
[----:B------:R-:W-:Y:S04]  /*12f90*/  BSSY B0, `(.L_x_5075) ;  /* 0x00001b4000007945 */ /* 0x000fe80003800000 */
[----:B------:R-:W-:-:S13]  /*12fa0*/  ISETP.NE.AND P0, PT, R6, UR4, PT ;  /* 0x0000000406007c0c */ /* 0x000fda000bf05270 */
[----:B------:R-:W-:Y:S05]  /*12fb0*/  @!P0 BRA `(.L_x_5097) ;  /* 0x0000001800c48947 */ /* 0x000fea0003800000 */
.L_x_5138:
[----:B------:R-:W2:Y:S04]  /*12fc0*/  LDL R3, [R1+0x8] ;  /* 0x0000080001037983 */ /* 0x000ea80000100800 */
[----:B------:R-:W3:Y:S01]  /*12fd0*/  LDL.LU R2, [R1] ;  /* 0x0000000001027983 */ /* 0x000ee20000300800 */
        /* <DEDUP_REMOVED lines=8> */
[----:B------:R-:W-:Y:S05]  /*13060*/  @!P1 BRA `(.L_x_5099) ;  /* 0x0000000c002c9947 */ /* 0x000fea0003800000 */
[----:B------:R-:W2:Y:S01]  /*13070*/  LDL R2, [R1+0xc] ;  /* 0x00000c0001027983 */ /* 0x000ea20000100800 */
[----:B0-----:R-:W-:Y:S01]  /*13080*/  IMAD.MOV.U32 R8, RZ, RZ, R0 ;  /* 0x000000ffff087224 */ /* 0x001fe200078e0000 */
[----:B--2---:R-:W-:-:S13]  /*13090*/  ISETP.NE.AND P1, PT, R2, RZ, PT ;  /* 0x000000ff0200720c */ /* 0x004fda0003f25270 */
[----:B------:R-:W-:Y:S05]  /*130a0*/  @!P1 BRA `(.L_x_5100) ;  /* 0x00000000004c9947 */ /* 0x000fea0003800000 */
[----:B------:R-:W2:Y:S01]  /*130b0*/  LDL R5, [R1+0x4] ;  /* 0x0000040001057983 */ /* 0x000ea20000100800 */
[----:B------:R-:W0:Y:S01]  /*130c0*/  LDC R8, c[0x0][0x43c] ;  /* 0x00010f00ff087b82 */ /* 0x000e220000000800 */
        /* <DEDUP_REMOVED lines=17> */
.L_x_5100:
[----:B0-----:R-:W-:Y:S01]  /*131e0*/  IMAD R4, R7, 0x8, R17 ;  /* 0x0000000807047824 */ /* 0x001fe200078e0211 */
[----:B------:R-:W-:Y:S01]  /*131f0*/  SHF.L.U32 R2, R6, 0x1f, RZ ;  /* 0x0000001f06027819 */ /* 0x000fe200000006ff */
[----:B------:R-:W0:Y:S01]  /*13200*/  S2R R3, SR_TID.X ;  /* 0x0000000000037919 */ /* 0x000e220000002100 */
[----:B------:R-:W-:Y:S02]  /*13210*/  BSSY B2, `(.L_x_5101) ;  /* 0x0000005000027945 */ /* 0x000fe40003800000 */
[----:B------:R-:W1:Y:S01]  /*13220*/  SYNCS.PHASECHK.TRANS64.TRYWAIT P0, [R4+URZ+0x28c40], R2 ;  /* 0x028c4002040075a7 */ /* 0x000e62000800017f */
[----:B0-----:R-:W-:-:S04]  /*13230*/  LOP3.LUT R3, R3, 0x7f, RZ, 0xc0, !PT ;  /* 0x0000007f03037812 */ /* 0x001fc800078ec0ff */
[----:B------:R-:W-:Y:S01]  /*13240*/  ISETP.NE.AND P1, PT, R3, RZ, PT ;  /* 0x000000ff0300720c */ /* 0x000fe20003f25270 */
[----:B-1----:R-:W-:-:S12]  /*13250*/  @!P0 BRA `(.L_x_5102) ;  /* 0x0000002800c08947 */ /* 0x002fd80003800000 */
.L_x_5178:
[----:B------:R-:W-:Y:S05]  /*13260*/  BSYNC B2 ;  /* 0x0000000000027941 */ /* 0x000fea0003800000 */
.L_x_5101:
[----:B------:R-:W-:Y:S04]  /*13270*/  BSSY B2, `(.L_x_5103) ;  /* 0x0000009000027945 */ /* 0x000fe80003800000 */
[----:B------:R-:W-:Y:S05]  /*13280*/  @P1 BRA `(.L_x_5104) ;  /* 0x00000000001c1947 */ /* 0x000fea0003800000 */
[----:B------:R-:W1:Y:S01]  /*13290*/  S2R R5, SR_TID.X ;  /* 0x0000000000057919 */ /* 0x000e620000002100 */
[----:B------:R-:W-:-:S04]  /*132a0*/  IMAD.MOV.U32 R3, RZ, RZ, 0x2000 ;  /* 0x00002000ff037424 */ /* 0x000fc800078e00ff */
[----:B------:R2:W-:Y:S01]  /*132b0*/  SYNCS.ARRIVE.TRANS64 RZ, [R4+URZ+0x28c30], R3 ;  /* 0x028c300304ff79a7 */ /* 0x0005e2000800003f */
[----:B-1----:R-:W-:-:S04]  /*132c0*/  LOP3.LUT R5, R5, 0x1f, RZ, 0xc0, !PT ;  /* 0x0000001f05057812 */ /* 0x002fc800078ec0ff */
[----:B------:R-:W-:-:S13]  /*132d0*/  ISETP.NE.AND P0, PT, R5, RZ, PT ;  /* 0x000000ff0500720c */ /* 0x000fda0003f05270 */
[----:B--2---:R-:W-:Y:S05]  /*132e0*/  @!P0 BRA `(.L_x_5104) ;  /* 0x0000000000048947 */ /* 0x004fea0003800000 */
[----:B------:R-:W-:Y:S01]  /*132f0*/  BPT.TRAP 0x1 ;  /* 0x000000040000795c */ /* 0x000fe20000300000 */
.L_x_5104:
[----:B------:R-:W-:Y:S05]  /*13300*/  BSYNC B2 ;  /* 0x0000000000027941 */ /* 0x000fea0003800000 */
.L_x_5103:
        /* <DEDUP_REMOVED lines=11> */
.L_x_5105:
        /* <DEDUP_REMOVED lines=10> */
[----:B------:R-:W1:Y:S01]  /*13460*/  SYNCS.PHASECHK.TRANS64.TRYWAIT P0, [R4+URZ+0x28c60], R2 ;  /* 0x028c6002040075a7 */ /* 0x000e62000800017f */
[----:B------:R-:W-:Y:S04]  /*13470*/  BSSY B2, `(.L_x_5106) ;  /* 0x0000002000027945 */ /* 0x000fe80003800000 */
[----:B-1----:R-:W-:Y:S05]  /*13480*/  @!P0 BRA `(.L_x_5107) ;  /* 0x0000002800488947 */ /* 0x002fea0003800000 */
.L_x_5179:
[----:B------:R-:W-:Y:S05]  /*13490*/  BSYNC B2 ;  /* 0x0000000000027941 */ /* 0x000fea0003800000 */
.L_x_5106:
        /* <DEDUP_REMOVED lines=11> */
.L_x_5109:
[----:B------:R-:W-:Y:S05]  /*13550*/  BSYNC B2 ;  /* 0x0000000000027941 */ /* 0x000fea0003800000 */
.L_x_5108:
[----:B------:R-:W-:Y:S01]  /*13560*/  R2UR UR6, R2 ;  /* 0x00000000020672ca */ /* 0x000fe200000e0000 */
[----:B------:R-:W-:Y:S01]  /*13570*/  UIADD3 UR4, UP0, UR44, 0x470, URZ ;  /* 0x000004702c047890 */ /* 0x000fe2000ff1e03f */
[----:B------:R-:W-:Y:S01]  /*13580*/  R2UR UR7, R3 ;  /* 0x00000000030772ca */ /* 0x000fe200000e0000 */
[----:B------:R-:W-:Y:S01]  /*13590*/  VIADD R4, R4, 0x28c50 ;  /* 0x00028c5004047836 */ /* 0x000fe20000000000 */
[----:B------:R-:W-:Y:S01]  /*135a0*/  R2UR UR10, R5 ;  /* 0x00000000050a72ca */ /* 0x000fe200000e0000 */
[----:B------:R-:W-:Y:S01]  /*135b0*/  IMAD R5, R7, 0x10000, R17 ;  /* 0x0001000007057824 */ /* 0x000fe200078e0211 */
[----:B------:R-:W-:Y:S01]  /*135c0*/  PLOP3.LUT P0, PT, PT, PT, PT, 0x80, 0x0 ;  /* 0x000000000000781c */ /* 0x000fe20003f0f070 */
[----:B------:R-:W-:Y:S02]  /*135d0*/  UIADD3.X UR5, URZ, UR45, URZ, UP0, !UPT ;  /* 0x0000002d3f057290 */ /* 0x000fe400087fe43f */
[----:B------:R-:W-:-:S10]  /*135e0*/  VIADD R9, R5, 0x400 ;  /* 0x0000040005097836 */ /* 0x000fd40000000000 */
.L_x_5110:
        /* <DEDUP_REMOVED lines=15> */
.L_x_5111:
        /* <DEDUP_REMOVED lines=15> */
.L_x_5112:
        /* <DEDUP_REMOVED lines=15> */
.L_x_5113:
        /* <DEDUP_REMOVED lines=15> */
.L_x_5114:
        /* <DEDUP_REMOVED lines=15> */
.L_x_5115:
        /* <DEDUP_REMOVED lines=15> */
.L_x_5116:
        /* <DEDUP_REMOVED lines=15> */
.L_x_5117:
        /* <DEDUP_REMOVED lines=10> */
.L_x_5099:
[----:B------:R-:W-:Y:S05]  /*13d20*/  BSYNC B1 ;  /* 0x0000000000017941 */ /* 0x000fea0003800000 */
.L_x_5098:
[----:B------:R-:W2:Y:S01]  /*13d30*/  LDL R2, [R1+0x8] ;  /* 0x0000080001027983 */ /* 0x000ea20000100800 */
[----:B------:R-:W-:Y:S01]  /*13d40*/  VIADD R7, R7, 0x1 ;  /* 0x0000000107077836 */ /* 0x000fe20000000000 */
[----:B------:R-:W-:Y:S04]  /*13d50*/  BSSY B1, `(.L_x_5118) ;  /* 0x00000d4000017945 */ /* 0x000fe80003800000 */
[----:B------:R-:W-:-:S04]  /*13d60*/  ISETP.NE.AND P0, PT, R7, 0x2, PT ;  /* 0x000000020700780c */ /* 0x000fc80003f05270 */
[----:B------:R-:W-:Y:S02]  /*13d70*/  SEL R3, RZ, 0x1, P0 ;  /* 0x00000001ff037807 */ /* 0x000fe40000000000 */
[----:B------:R-:W-:Y:S02]  /*13d80*/  SEL R18, R7, RZ, P0 ;  /* 0x000000ff07127207 */ /* 0x000fe40000000000 */
[----:B0-----:R-:W-:Y:S01]  /*13d90*/  LOP3.LUT R8, R6, R3, RZ, 0x3c, !PT ;  /* 0x0000000306087212 */ /* 0x001fe200078e3cff */
[----:B------:R-:W-:-:S04]  /*13da0*/  VIADD R6, R0, 0xffffffff ;  /* 0xffffffff00067836 */ /* 0x000fc80000000000 */
[----:B------:R0:W-:Y:S01]  /*13db0*/  STL [R1], R8 ;  /* 0x0000000801007387 */ /* 0x0001e20000100800 */
[----:B--2---:R-:W-:-:S13]  /*13dc0*/  ISETP.NE.AND P2, PT, R2, RZ, PT ;  /* 0x000000ff0200720c */ /* 0x004fda0003f45270 */
[----:B0-----:R-:W-:Y:S05]  /*13dd0*/  @!P2 BRA `(.L_x_5119) ;  /* 0x0000000c002ca947 */ /* 0x001fea0003800000 */
[----:B------:R-:W2:Y:S01]  /*13de0*/  LDL R2, [R1+0xc] ;  /* 0x00000c0001027983 */ /* 0x000ea20000100800 */
[----:B------:R-:W-:Y:S01]  /*13df0*/  IMAD.MOV.U32 R7, RZ, RZ, R6 ;  /* 0x000000ffff077224 */ /* 0x000fe200078e0006 */
        /* <DEDUP_REMOVED lines=21> */
.L_x_5120:
        /* <DEDUP_REMOVED lines=8> */
.L_x_5180:
[----:B------:R-:W-:Y:S05]  /*13fd0*/  BSYNC B2 ;  /* 0x0000000000027941 */ /* 0x000fea0003800000 */
.L_x_5121:
        /* <DEDUP_REMOVED lines=9> */
.L_x_5124:
[----:B------:R-:W-:Y:S05]  /*14070*/  BSYNC B2 ;  /* 0x0000000000027941 */ /* 0x000fea0003800000 */
.L_x_5123:
        /* <DEDUP_REMOVED lines=11> */
.L_x_5125:
        /* <DEDUP_REMOVED lines=13> */
.L_x_5181:
[----:B------:R-:W-:Y:S05]  /*14200*/  BSYNC B2 ;  /* 0x0000000000027941 */ /* 0x000fea0003800000 */
.L_x_5126:
        /* <DEDUP_REMOVED lines=11> */
.L_x_5129:
[----:B------:R-:W-:Y:S05]  /*142c0*/  BSYNC B2 ;  /* 0x0000000000027941 */ /* 0x000fea0003800000 */
.L_x_5128:
        /* <DEDUP_REMOVED lines=9> */
.L_x_5130:
        /* <DEDUP_REMOVED lines=15> */
.L_x_5131:
        /* <DEDUP_REMOVED lines=15> */
.L_x_5132:
        /* <DEDUP_REMOVED lines=15> */
.L_x_5133:
        /* <DEDUP_REMOVED lines=15> */
.L_x_5134:
        /* <DEDUP_REMOVED lines=15> */
.L_x_5135:
        /* <DEDUP_REMOVED lines=15> */
.L_x_5136:
        /* <DEDUP_REMOVED lines=15> */
.L_x_5137:
        /* <DEDUP_REMOVED lines=10> */
.L_x_5119:
[----:B------:R-:W-:Y:S05]  /*14a90*/  BSYNC B1 ;  /* 0x0000000000017941 */ /* 0x000fea0003800000 */
.L_x_5118:
[----:B------:R-:W-:Y:S01]  /*14aa0*/  ISETP.GT.AND P0, PT, R6, UR38, PT ;  /* 0x0000002606007c0c */ /* 0x000fe2000bf04270 */
[----:B------:R-:W-:-:S12]  /*14ab0*/  VIADD R0, R0, 0xfffffffe ;  /* 0xfffffffe00007836 */ /* 0x000fd80000000000 */
[----:B------:R-:W-:Y:S05]  /*14ac0*/  @P0 BRA `(.L_x_5138) ;  /* 0xffffffe4003c0947 */ /* 0x000fea000383ffff */
.L_x_5097:
[----:B------:R-:W-:Y:S05]  /*14ad0*/  BSYNC B0 ;  /* 0x0000000000007941 */ /* 0x000fea0003800000 */
.L_x_5075:
[----:B------:R-:W2:Y:S01]  /*14ae0*/  LDL.LU R2, [R1] ;  /* 0x0000000001027983 */ /* 0x000ea20000300800 */
[----:B0-----:R-:W0:Y:S01]  /*14af0*/  S2R R0, SR_TID.X ;  /* 0x0000000000007919 */ /* 0x001e220000002100 */
[----:B------:R-:W-:-:S05]  /*14b00*/  VIADD R18, R18, 0x1 ;  /* 0x0000000112127836 */ /* 0x000fca0000000000 */
[----:B------:R-:W-:Y:S02]  /*14b10*/  ISETP.NE.AND P0, PT, R18, 0x2, PT ;  /* 0x000000021200780c */ /* 0x000fe40003f05270 */
[----:B0-----:R-:W-:-:S04]  /*14b20*/  LOP3.LUT R0, R0, 0x7f, RZ, 0xc0, !PT ;  /* 0x0000007f00007812 */ /* 0x001fc800078ec0ff */
[----:B------:R-:W-:Y:S02]  /*14b30*/  ISETP.NE.AND P2, PT, R0, RZ, PT ;  /* 0x000000ff0000720c */ /* 0x000fe40003f45270 */
[----:B------:R-:W-:Y:S01]  /*14b40*/  SEL R0, RZ, 0x1, P0 ;  /* 0x00000001ff007807 */ /* 0x000fe20000000000 */
[----:B------:R-:W-:Y:S03]  /*14b50*/  BSSY B0, `(.L_x_5139) ;  /* 0x0000011000007945 */ /* 0x000fe60003800000 */
[----:B--2---:R-:W-:-:S05]  /*14b60*/  LOP3.LUT R2, R2, R0, RZ, 0x3c, !PT ;  /* 0x0000000002027212 */ /* 0x004fca00078e3cff */
[----:B------:R0:W-:Y:S02]  /*14b70*/  STL [R1], R2 ;  /* 0x0000000201007387 */ /* 0x0001e40000100800 */
[----:B------:R-:W-:Y:S05]  /*14b80*/  @P2 BRA `(.L_x_5140) ;  /* 0x0000000000342947 */ /* 0x000fea0003800000 */
[----:B------:R-:W1:Y:S01]  /*14b90*/  S2R R5, SR_LANEID ;  /* 0x0000000000057919 */ /* 0x000e620000000000 */
[----:B------:R-:W-:Y:S01]  /*14ba0*/  VOTEU.ANY UR4, UPT, PT ;  /* 0x0000000000047886 */ /* 0x000fe200038e0100 */
[----:B0-----:R-:W0:Y:S01]  /*14bb0*/  LDC.64 R2, c[0x0][0xc80] ;  /* 0x00032000ff027b82 */ /* 0x001e220000000a00 */
[----:B------:R-:W1:Y:S02]  /*14bc0*/  FLO.U32 R0, UR4 ;  /* 0x0000000400007d00 */ /* 0x000e6400080e0000 */
[----:B-1----:R-:W-:-:S06]  /*14bd0*/  ISETP.EQ.U32.AND P1, PT, R0, R5, PT ;  /* 0x000000050000720c */ /* 0x002fcc0003f22070 */
[----:B------:R-:W0:Y:S07]  /*14be0*/  POPC R5, UR4 ;  /* 0x0000000400057d09 */ /* 0x000e2e0008000000 */
[----:B0-----:R-:W2:Y:S01]  /*14bf0*/  @P1 ATOMG.E.ADD.STRONG.GPU PT, R3, desc[UR46][R2.64], R5 ;  /* 0x00000005020319a8 */ /* 0x001ea200081ee1ee */
[----:B------:R-:W0:Y:S02]  /*14c00*/  S2R R4, SR_LTMASK ;  /* 0x0000000000047919 */ /* 0x000e240000003900 */
[----:B0-----:R-:W-:-:S04]  /*14c10*/  LOP3.LUT R4, R4, UR4, RZ, 0xc0, !PT ;  /* 0x0000000404047c12 */ /* 0x001fc8000f8ec0ff */
[----:B------:R-:W0:Y:S01]  /*14c20*/  POPC R7, R4 ;  /* 0x0000000400077309 */ /* 0x000e220000000000 */
[----:B--2---:R-:W0:Y:S02]  /*14c30*/  SHFL.IDX PT, R0, R3, R0, 0x1f ;  /* 0x00001f0003007589 */ /* 0x004e2400000e0000 */
[----:B0-----:R-:W-:-:S05]  /*14c40*/  IADD3 R0, R0, UR42, R7 ;  /* 0x0000002a00007c10 */ /* 0x001fca000fffe007 */
[----:B------:R1:W-:Y:S02]  /*14c50*/  STL [R1+0x10], R0 ;  /* 0x0000100001007387 */ /* 0x0003e40000100800 */
.L_x_5140:
[----:B------:R-:W-:Y:S05]  /*14c60*/  BSYNC B0 ;  /* 0x0000000000007941 */ /* 0x000fea0003800000 */
.L_x_5139:
[----:B------:R-:W-:-:S07]  /*14c70*/  SEL R18, R18, RZ, P0 ;  /* 0x000000ff12127207 */ /* 0x000fce0000000000 */
.L_x_5043:
[----:B------:R-:W-:Y:S05]  /*14c80*/  BSYNC B7 ;  /* 0x0000000000077941 */ /* 0x000fea0003800000 */
.L_x_5041:
[----:B01----:R-:W2:Y:S04]  /*14c90*/  LDL R0, [R1+0x20] ;  /* 0x0000200001007983 */ /* 0x003ea80000100800 */
[----:B------:R0:W5:Y:S01]  /*14ca0*/  LDL R2, [R1+0x10] ;  /* 0x0000100001027983 */ /* 0x0001620000100800 */
[----:B--2---:R-:W-:-:S13]  /*14cb0*/  ISETP.NE.AND P0, PT, R0, RZ, PT ;  /* 0x000000ff0000720c */ /* 0x004fda0003f05270 */
        /* <DEDUP_REMOVED lines=11> */
.L_x_5141:
[----:B------:R-:W-:-:S03]  /*14d70*/  UMOV UR4, 0xffffffff ;  /* 0xffffffff00047882 */ /* 0x000fc60000000000 */
[----:B------:R-:W-:Y:S05]  /*14d80*/  BRA.DIV UR4, `(.L_x_5143) ;  /* 0x0000001204447947 */ /* 0x000fea000b800000 */
[----:B-----5:R0:W1:Y:S02]  /*14d90*/  SHFL.IDX PT, R14, R2, RZ, 0x1f ;  /* 0x00001fff020e7589 */ /* 0x02006400000e0000 */
.L_x_5184:
[----:B------:R-:W2:Y:S01]  /*14da0*/  @!P2 S2R R3, SR_CgaCtaId ;  /* 0x000000000003a919 */ /* 0x000ea20000008800 */
[----:B------:R-:W-:Y:S05]  /*14db0*/  WARPSYNC.ALL ;  /* 0x0000000000007948 */ /* 0x000fea0003800000 */
[----:B------:R-:W-:Y:S01]  /*14dc0*/  BAR.SYNC.DEFER_BLOCKING 0x4, 0x180 ;  /* 0x0106000000007b1d */ /* 0x000fe20000010000 */
[----:B------:R-:W-:-:S05]  /*14dd0*/  @!P2 MOV R0, 0x400 ;  /* 0x000004000000a802 */ /* 0x000fca0000000f00 */
[----:B-1----:R1:W-:Y:S01]  /*14de0*/  STL [R1+0x10], R14 ;  /* 0x0000100e01007387 */ /* 0x0023e20000100800 */
[----:B--2---:R-:W-:-:S05]  /*14df0*/  @!P2 LEA R17, R3, R0, 0x18 ;  /* 0x000000000311a211 */ /* 0x004fca00078ec0ff */
[----:B------:R1:W-:Y:S01]  /*14e00*/  @!P2 STS [R17+0x28cd0], R2 ;  /* 0x028cd0021100a388 */ /* 0x0003e20000000800 */
[----:B------:R-:W-:Y:S06]  /*14e10*/  BAR.ARV 0x5, 0x180 ;  /* 0x0146000000007b1d */ /* 0x000fec0000002000 */
.L_x_5142:
[----:B------:R-:W3:Y:S01]  /*14e20*/  LDL R0, [R1+0x10] ;  /* 0x0000100001007983 */ /* 0x000ee20000100800 */
[----:B------:R-:W-:Y:S02]  /*14e30*/  ULDC UR4, c[0x0][0xc38] ;  /* 0x00030e0000047ab9 */ /* 0x000fe40000000800 */
[----:B---3--:R-:W-:-:S13]  /*14e40*/  ISETP.GE.AND P0, PT, R0, UR4, PT ;  /* 0x0000000400007c0c */ /* 0x008fda000bf06270 */
[----:B------:R-:W-:Y:S05]  /*14e50*/  @!P0 BRA `(.L_x_5144) ;  /* 0xffffffac00848947 */ /* 0x000fea000383ffff */
.L_x_5032:
[----:B------:R-:W3:Y:S01]  /*14e60*/  LDL.LU R0, [R1+0x18] ;  /* 0x0000180001007983 */ /* 0x000ee20000300800 */
[----:B------:R-:W-:Y:S01]  /*14e70*/  BSSY B0, `(.L_x_5145) ;  /* 0x000000b000007945 */ /* 0x000fe20003800000 */
[----:B------:R-:W4:Y:S01]  /*14e80*/  S2R R5, SR_CgaCtaId ;  /* 0x0000000000057919 */ /* 0x000f220000008800 */
[----:B---3--:R-:W-:-:S05]  /*14e90*/  VIADD R0, R0, 0x1 ;  /* 0x0000000100007836 */ /* 0x008fca0000000000 */
[----:B012---:R-:W-:-:S04]  /*14ea0*/  LEA.HI R2, R0, R0, RZ, 0x1 ;  /* 0x0000000000027211 */ /* 0x007fc800078f08ff */
[----:B------:R-:W-:-:S05]  /*14eb0*/  LOP3.LUT R3, R2, 0xfffffffe, RZ, 0xc0, !PT ;  /* 0xfffffffe02037812 */ /* 0x000fca00078ec0ff */
[----:B------:R-:W-:Y:S01]  /*14ec0*/  IMAD.IADD R3, R0, 0x1, -R3 ;  /* 0x0000000100037824 */ /* 0x000fe200078e0a03 */
[----:B------:R-:W-:-:S04]  /*14ed0*/  MOV R0, 0x400 ;  /* 0x0000040000007802 */ /* 0x000fc80000000f00 */
[----:B----4-:R-:W-:Y:S02]  /*14ee0*/  LEA R0, R5, R0, 0x18 ;  /* 0x0000000005007211 */ /* 0x010fe400078ec0ff */
[----:B------:R-:W-:-:S04]  /*14ef0*/  SHF.L.U32 R3, R3, 0x1f, RZ ;  /* 0x0000001f03037819 */ /* 0x000fc800000006ff */
[----:B------:R-:W0:Y:S02]  /*14f00*/  SYNCS.PHASECHK.TRANS64.TRYWAIT P0, [R0+URZ+0x28c20], R3 ;  /* 0x028c2003000075a7 */ /* 0x000e24000800017f */
[----:B0-----:R-:W-:Y:S05]  /*14f10*/  @!P0 BRA `(.L_x_5146) ;  /* 0x0000001000088947 */ /* 0x001fea0003800000 */
.L_x_5185:
[----:B------:R-:W-:Y:S05]  /*14f20*/  BSYNC B0 ;  /* 0x0000000000007941 */ /* 0x000fea0003800000 */
.L_x_5145:
[----:B------:R-:W-:-:S03]  /*14f30*/  UMOV UR4, 0xffffffff ;  /* 0xffffffff00047882 */ /* 0x000fc60000000000 */
[----:B------:R-:W-:Y:S05]  /*14f40*/  BRA.DIV UR4, `(.L_x_5147) ;  /* 0x0000001204107947 */ /* 0x000fea000b800000 */
[----:B------:R-:W1:Y:S02]  /*14f50*/  S2R R2, SR_TID.X ;  /* 0x0000000000027919 */ /* 0x000e640000002100 */
[----:B-1----:R-:W-:-:S04]  /*14f60*/  SHF.R.U32.HI R2, RZ, 0x5, R2 ;  /* 0x00000005ff027819 */ /* 0x002fc80000011602 */
[----:B------:R-:W-:-:S05]  /*14f70*/  LOP3.LUT R2, R2, 0x3, RZ, 0xc0, !PT ;  /* 0x0000000302027812 */ /* 0x000fca00078ec0ff */
[----:B------:R1:W2:Y:S02]  /*14f80*/  SHFL.IDX PT, R14, R2, RZ, 0x1f ;  /* 0x00001fff020e7589 */ /* 0x0002a400000e0000 */
.L_x_5188:
[----:B--2---:R-:W-:Y:S01]  /*14f90*/  ISETP.NE.AND P0, PT, R14, RZ, PT ;  /* 0x000000ff0e00720c */ /* 0x004fe20003f05270 */
[----:B------:R-:W-:-:S12]  /*14fa0*/  BSSY B0, `(.L_x_5148) ;  /* 0x0000025000007945 */ /* 0x000fd80003800000 */
[----:B------:R-:W-:Y:S05]  /*14fb0*/  @P0 BRA `(.L_x_5149) ;  /* 0x00000000008c0947 */ /* 0x000fea0003800000 */
[----:B------:R-:W-:-:S03]  /*14fc0*/  UMOV UR4, 0xffffffff ;  /* 0xffffffff00047882 */ /* 0x000fc60000000000 */
[----:B------:R-:W-:Y:S05]  /*14fd0*/  BRA.DIV UR4, `(.L_x_5150) ;  /* 0x0000001204207947 */ /* 0x000fea000b800000 */
[----:B------:R-:W-:-:S13]  /*14fe0*/  ELECT P6, URZ, PT ;  /* 0x00000000003f782f */ /* 0x000fda00038c0000 */
.L_x_5191:
[----:B------:R-:W-:Y:S05]  /*14ff0*/  @!P6 BRA `(.L_x_5149) ;  /* 0x00000000007ce947 */ /* 0x000fea0003800000 */
[----:B------:R-:W-:-:S06]  /*15000*/  ULOP3.LUT UR4, UR41, 0x2, URZ, 0xfc, !UPT ;  /* 0x0000000229047892 */ /* 0x000fcc000f8efc3f */
[----:B-1----:R-:W-:-:S05]  /*15010*/  IMAD.U32 R2, RZ, RZ, UR4 ;  /* 0x00000004ff027e24 */ /* 0x002fca000f8e00ff */
[----:B------:R-:W-:-:S13]  /*15020*/  ISETP.NE.AND P2, PT, R2, 0x3, PT ;  /* 0x000000030200780c */ /* 0x000fda0003f45270 */
[----:B------:R-:W-:Y:S05]  /*15030*/  @!P2 BRA `(.L_x_5151) ;  /* 0x000000000004a947 */ /* 0x000fea0003800000 */
[----:B------:R-:W-:Y:S01]  /*15040*/  BPT.TRAP 0x1 ;  /* 0x000000040000795c */ /* 0x000fe20000300000 */
.L_x_5151:
[----:B------:R-:W2:Y:S01]  /*15050*/  LDL.LU R7, [R1] ;  /* 0x0000000001077983 */ /* 0x000ea20000300800 */
        /* <DEDUP_REMOVED lines=12> */
.L_x_5192:
[----:B------:R-:W1:Y:S02]  /*15120*/  SYNCS.PHASECHK.TRANS64.TRYWAIT P0, [R3+URZ], R2 ;  /* 0x00000002030075a7 */ /* 0x000e64000800017f */
[----:B-1----:R-:W-:Y:S05]  /*15130*/  @!P0 BRA `(.L_x_5153) ;  /* 0x0000000c00fc8947 */ /* 0x002fea0003800000 */
.L_x_5193:
[----:B------:R-:W-:Y:S05]  /*15140*/  @!P2 BRA `(.L_x_5154) ;  /* 0x000000000004a947 */ /* 0x000fea0003800000 */
[----:B------:R-:W-:Y:S01]  /*15150*/  BPT.TRAP 0x1 ;  /* 0x000000040000795c */ /* 0x000fe20000300000 */
.L_x_5154:
[----:B-1----:R-:W-:-:S04]  /*15160*/  VIADD R3, R0, 0x28c60 ;  /* 0x00028c6000037836 */ /* 0x002fc80000000000 */
[----:B------:R-:W-:-:S04]  /*15170*/  IMAD R18, R18, 0x8, R3 ;  /* 0x0000000812127824 */ /* 0x000fc800078e0203 */
[----:B------:R-:W1:Y:S02]  /*15180*/  SYNCS.PHASECHK.TRANS64.TRYWAIT P0, [R18+URZ], R5 ;  /* 0x00000005120075a7 */ /* 0x000e64000800017f */
[----:B-1----:R-:W-:Y:S05]  /*15190*/  @!P0 BRA `(.L_x_5155) ;  /* 0x0000000c00f88947 */ /* 0x002fea0003800000 */
.L_x_5194:
[----:B------:R-:W-:-:S07]  /*151a0*/  IMAD R3, R4, 0x8, R3 ;  /* 0x0000000804037824 */ /* 0x000fce00078e0203 */
.L_x_5156:
[----:B--2---:R2:W3:Y:S02]  /*151b0*/  SYNCS.PHASECHK.TRANS64.TRYWAIT P0, [R3+URZ], R2 ;  /* 0x00000002030075a7 */ /* 0x0044e4000800017f */
[----:B---3--:R-:W-:Y:S05]  /*151c0*/  @!P0 NANOSLEEP.SYNCS 0x989680 ;  /* 0x009896800000895d */ /* 0x008fea0003900000 */
[----:B------:R-:W3:Y:S02]  /*151d0*/  @!P0 SYNCS.PHASECHK.TRANS64 P0, [R3+URZ], R2 ;  /* 0x00000002030085a7 */ /* 0x000ee4000800007f */
[----:B---3--:R-:W-:Y:S05]  /*151e0*/  @!P0 BRA `(.L_x_5156) ;  /* 0xfffffffc00f08947 */ /* 0x008fea000383ffff */
.L_x_5149:
[----:B------:R-:W-:Y:S05]  /*151f0*/  BSYNC B0 ;  /* 0x0000000000007941 */ /* 0x000fea0003800000 */
.L_x_5148:
[----:B------:R-:W-:Y:S05]  /*15200*/  EXIT ;  /* 0x000000000000794d */ /* 0x000fea0003800000 */
.L_x_4938:
[----:B0-----:R-:W-:-:S04]  /*15210*/  IMAD.U32 R3, RZ, RZ, UR21 ;  /* 0x00000015ff037e24 */ /* 0x001fc8000f8e00ff */
[----:B------:R0:W1:Y:S03]  /*15220*/  SYNCS.PHASECHK.TRANS64.TRYWAIT P1, [R3+URZ+0x28c50], R0 ;  /* 0x028c5000030075a7 */ /* 0x000066000802017f */
[----:B-1----:R-:W-:Y:S05]  /*15230*/  @!P1 NANOSLEEP.SYNCS 0x989680 ;  /* 0x009896800000995d */ /* 0x002fea0003900000 */
[----:B------:R-:W1:Y:S02]  /*15240*/  @!P1 SYNCS.PHASECHK.TRANS64 P1, [R3+URZ+0x28c50], R0 ;  /* 0x028c5000030095a7 */ /* 0x000e64000802007f */
[----:B-1----:R-:W-:Y:S05]  /*15250*/  @!P1 BRA `(.L_x_4938) ;  /* 0xfffffffc00ec9947 */ /* 0x002fea000383ffff */
[----:B------:R-:W-:Y:S05]  /*15260*/  BRA `(.L_x_5157) ;  /* 0xfffffec800b47947 */ /* 0x000fea000383ffff */
.L_x_4943:
[----:B-1----:R-:W-:-:S04]  /*15270*/  IMAD.U32 R3, RZ, RZ, UR21 ;  /* 0x00000015ff037e24 */ /* 0x002fc8000f8e00ff */
[----:B------:R1:W2:Y:S03]  /*15280*/  SYNCS.PHASECHK.TRANS64.TRYWAIT P1, [R3+URZ+0x28c50], R0 ;  /* 0x028c5000030075a7 */ /* 0x0002a6000802017f */
[----:B--2---:R-:W-:Y:S05]  /*15290*/  @!P1 NANOSLEEP.SYNCS 0x989680 ;  /* 0x009896800000995d */ /* 0x004fea0003900000 */
[----:B------:R-:W2:Y:S02]  /*152a0*/  @!P1 SYNCS.PHASECHK.TRANS64 P1, [R3+URZ+0x28c50], R0 ;  /* 0x028c5000030095a7 */ /* 0x000ea4000802007f */
[----:B--2---:R-:W-:Y:S05]  /*152b0*/  @!P1 BRA `(.L_x_4943) ;  /* 0xfffffffc00ec9947 */ /* 0x004fea000383ffff */
[----:B------:R-:W-:Y:S05]  /*152c0*/  BRA `(.L_x_4942) ;  /* 0xfffffed400b07947 */ /* 0x000fea000383ffff */
.L_x_4952:
[----:B0-----:R-:W-:-:S04]  /*152d0*/  IMAD.U32 R3, RZ, RZ, UR43 ;  /* 0x0000002bff037e24 */ /* 0x001fc8000f8e00ff */
[----:B------:R0:W1:Y:S03]  /*152e0*/  SYNCS.PHASECHK.TRANS64.TRYWAIT P0, [R3+URZ+0x28c00], R0 ;  /* 0x028c0000030075a7 */ /* 0x000066000800017f */
[----:B-1----:R-:W-:Y:S05]  /*152f0*/  @!P0 NANOSLEEP.SYNCS 0x989680 ;  /* 0x009896800000895d */ /* 0x002fea0003900000 */
[----:B------:R-:W1:Y:S02]  /*15300*/  @!P0 SYNCS.PHASECHK.TRANS64 P0, [R3+URZ+0x28c00], R0 ;  /* 0x028c0000030085a7 */ /* 0x000e64000800007f */
[----:B-1----:R-:W-:Y:S05]  /*15310*/  @!P0 BRA `(.L_x_4952) ;  /* 0xfffffffc00ec8947 */ /* 0x002fea000383ffff */
[----:B------:R-:W-:Y:S05]  /*15320*/  BRA `(.L_x_5158) ;  /* 0xfffffeec00187947 */ /* 0x000fea000383ffff */
.L_x_4956:
[----:B--2---:R2:W3:Y:S02]  /*15330*/  SYNCS.PHASECHK.TRANS64.TRYWAIT P0, [R7+URZ+0x28c30], R10 ;  /* 0x028c300a070075a7 */ /* 0x0044e4000800017f */
[----:B---3--:R-:W-:Y:S05]  /*15340*/  @!P0 NANOSLEEP.SYNCS 0x989680 ;  /* 0x009896800000895d */ /* 0x008fea0003900000 */
[----:B------:R-:W3:Y:S02]  /*15350*/  @!P0 SYNCS.PHASECHK.TRANS64 P0, [R7+URZ+0x28c30], R10 ;  /* 0x028c300a070085a7 */ /* 0x000ee4000800007f */
[----:B---3--:R-:W-:Y:S05]  /*15360*/  @!P0 BRA `(.L_x_4956) ;  /* 0xfffffffc00f08947 */ /* 0x008fea000383ffff */
[----:B------:R-:W-:Y:S05]  /*15370*/  BRA `(.L_x_4955) ;  /* 0xfffffeec00347947 */ /* 0x000fea000383ffff */
.L_x_4968:
[----:B---3--:R3:W0:Y:S02]  /*15380*/  SYNCS.PHASECHK.TRANS64.TRYWAIT P0, [R7+URZ+0x28c50], R10 ;  /* 0x028c500a070075a7 */ /* 0x008624000800017f */
[----:B0-----:R-:W-:Y:S05]  /*15390*/  @!P0 NANOSLEEP.SYNCS 0x989680 ;  /* 0x009896800000895d */ /* 0x001fea0003900000 */
[----:B------:R-:W0:Y:S02]  /*153a0*/  @!P0 SYNCS.PHASECHK.TRANS64 P0, [R7+URZ+0x28c50], R10 ;  /* 0x028c500a070085a7 */ /* 0x000e24000800007f */
[----:B0-----:R-:W-:Y:S05]  /*153b0*/  @!P0 BRA `(.L_x_4968) ;  /* 0xfffffffc00f08947 */ /* 0x001fea000383ffff */
[----:B------:R-:W-:Y:S05]  /*153c0*/  BRA `(.L_x_4967) ;  /* 0xffffff0800547947 */ /* 0x000fea000383ffff */
.L_x_4976:
[----:B-1----:R-:W-:-:S04]  /*153d0*/  IMAD.U32 R7, RZ, RZ, UR27 ;  /* 0x0000001bff077e24 */ /* 0x002fc8000f8e00ff */
[----:B------:R1:W2:Y:S03]  /*153e0*/  SYNCS.PHASECHK.TRANS64.TRYWAIT P0, [R7+URZ+0x28c30], R10 ;  /* 0x028c300a070075a7 */ /* 0x0002a6000800017f */
[----:B--2---:R-:W-:Y:S05]  /*153f0*/  @!P0 NANOSLEEP.SYNCS 0x989680 ;  /* 0x009896800000895d */ /* 0x004fea0003900000 */
[----:B------:R-:W2:Y:S02]  /*15400*/  @!P0 SYNCS.PHASECHK.TRANS64 P0, [R7+URZ+0x28c30], R10 ;  /* 0x028c300a070085a7 */ /* 0x000ea4000800007f */
[----:B--2---:R-:W-:Y:S05]  /*15410*/  @!P0 BRA `(.L_x_4976) ;  /* 0xfffffffc00ec8947 */ /* 0x004fea000383ffff */
[----:B------:R-:W-:Y:S05]  /*15420*/  BRA `(.L_x_4975) ;  /* 0xffffff0c00a07947 */ /* 0x000fea000383ffff */
.L_x_4988:
[----:B--2---:R2:W3:Y:S02]  /*15430*/  SYNCS.PHASECHK.TRANS64.TRYWAIT P0, [R7+URZ+0x28c50], R10 ;  /* 0x028c500a070075a7 */ /* 0x0044e4000800017f */
[----:B---3--:R-:W-:Y:S05]  /*15440*/  @!P0 NANOSLEEP.SYNCS 0x989680 ;  /* 0x009896800000895d */ /* 0x008fea0003900000 */
[----:B------:R-:W3:Y:S02]  /*15450*/  @!P0 SYNCS.PHASECHK.TRANS64 P0, [R7+URZ+0x28c50], R10 ;  /* 0x028c500a070085a7 */ /* 0x000ee4000800007f */
[----:B---3--:R-:W-:Y:S05]  /*15460*/  @!P0 BRA `(.L_x_4988) ;  /* 0xfffffffc00f08947 */ /* 0x008fea000383ffff */
[----:B------:R-:W-:Y:S05]  /*15470*/  BRA `(.L_x_4987) ;  /* 0xffffff2c00807947 */ /* 0x000fea000383ffff */
.L_x_4997:
[----:B--2---:R-:W-:-:S04]  /*15480*/  IMAD.U32 R5, RZ, RZ, UR23 ;  /* 0x00000017ff057e24 */ /* 0x004fc8000f8e00ff */
[----:B------:R2:W3:Y:S03]  /*15490*/  SYNCS.PHASECHK.TRANS64.TRYWAIT P1, [R5+URZ+0x28c30], R8 ;  /* 0x028c3008050075a7 */ /* 0x0004e6000802017f */
[----:B---3--:R-:W-:Y:S05]  /*154a0*/  @!P1 NANOSLEEP.SYNCS 0x989680 ;  /* 0x009896800000995d */ /* 0x008fea0003900000 */
[----:B------:R-:W3:Y:S02]  /*154b0*/  @!P1 SYNCS.PHASECHK.TRANS64 P1, [R5+URZ+0x28c30], R8 ;  /* 0x028c3008050095a7 */ /* 0x000ee4000802007f */
[----:B---3--:R-:W-:Y:S05]  /*154c0*/  @!P1 BRA `(.L_x_4997) ;  /* 0xfffffffc00ec9947 */ /* 0x008fea000383ffff */
[----:B------:R-:W-:Y:S05]  /*154d0*/  BRA `(.L_x_4996) ;  /* 0xffffff34000c7947 */ /* 0x000fea000383ffff */
.L_x_5001:
[----:B---3--:R3:W4:Y:S02]  /*154e0*/  SYNCS.PHASECHK.TRANS64.TRYWAIT P1, [R171+URZ+0x28c50], R8 ;  /* 0x028c5008ab0075a7 */ /* 0x008724000802017f */
[----:B----4-:R-:W-:Y:S05]  /*154f0*/  @!P1 NANOSLEEP.SYNCS 0x989680 ;  /* 0x009896800000995d */ /* 0x010fea0003900000 */
[----:B------:R-:W4:Y:S02]  /*15500*/  @!P1 SYNCS.PHASECHK.TRANS64 P1, [R171+URZ+0x28c50], R8 ;  /* 0x028c5008ab0095a7 */ /* 0x000f24000802007f */
[----:B----4-:R-:W-:Y:S05]  /*15510*/  @!P1 BRA `(.L_x_5001) ;  /* 0xfffffffc00f09947 */ /* 0x010fea000383ffff */
[----:B------:R-:W-:Y:S05]  /*15520*/  BRA `(.L_x_5000) ;  /* 0xffffff4800307947 */ /* 0x000fea000383ffff */
.L_x_5007:
[----:B------:R-:W-:-:S04]  /*15530*/  IMAD.U32 R6, RZ, RZ, UR26 ;  /* 0x0000001aff067e24 */ /* 0x000fc8000f8e00ff */
[----:B------:R0:W0:Y:S03]  /*15540*/  SYNCS.PHASECHK.TRANS64.TRYWAIT P0, [R6+URZ+0x28c30], R9 ;  /* 0x028c3009060075a7 */ /* 0x000026000800017f */
[----:B0-----:R-:W-:Y:S05]  /*15550*/  @!P0 NANOSLEEP.SYNCS 0x989680 ;  /* 0x009896800000895d */ /* 0x001fea0003900000 */
[----:B------:R-:W0:Y:S02]  /*15560*/  @!P0 SYNCS.PHASECHK.TRANS64 P0, [R6+URZ+0x28c30], R9 ;  /* 0x028c3009060085a7 */ /* 0x000e24000800007f */
[----:B0-----:R-:W-:Y:S05]  /*15570*/  @!P0 BRA `(.L_x_5007) ;  /* 0xfffffffc00ec8947 */ /* 0x001fea000383ffff */
[----:B------:R-:W-:Y:S05]  /*15580*/  BRA `(.L_x_5006) ;  /* 0xffffff4c00207947 */ /* 0x000fea000383ffff */
.L_x_5019:
[----:B--2---:R2:W3:Y:S02]  /*15590*/  SYNCS.PHASECHK.TRANS64.TRYWAIT P0, [R8+URZ+0x28c50], R9 ;  /* 0x028c5009080075a7 */ /* 0x0044e4000800017f */
[----:B---3--:R-:W-:Y:S05]  /*155a0*/  @!P0 NANOSLEEP.SYNCS 0x989680 ;  /* 0x009896800000895d */ /* 0x008fea0003900000 */
[----:B------:R-:W3:Y:S02]  /*155b0*/  @!P0 SYNCS.PHASECHK.TRANS64 P0, [R8+URZ+0x28c50], R9 ;  /* 0x028c5009080085a7 */ /* 0x000ee4000800007f */
[----:B---3--:R-:W-:Y:S05]  /*155c0*/  @!P0 BRA `(.L_x_5019) ;  /* 0xfffffffc00f08947 */ /* 0x008fea000383ffff */
[----:B------:R-:W-:Y:S05]  /*155d0*/  BRA `(.L_x_5018) ;  /* 0xffffff6800f47947 */ /* 0x000fea000383ffff */
.L_x_5049:
[----:B------:R-:W-:Y:S02]  /*155e0*/  IMAD.MOV.U32 R13, RZ, RZ, R4 ;  /* 0x000000ffff0d7224 */ /* 0x000fe400078e0004 */
[----:B------:R-:W-:Y:S02]  /*155f0*/  IMAD.MOV.U32 R12, RZ, RZ, RZ ;  /* 0x000000ffff0c7224 */ /* 0x000fe400078e00ff */
[----:B------:R-:W-:Y:S02]  /*15600*/  IMAD.MOV.U32 R11, RZ, RZ, 0x1f ;  /* 0x0000001fff0b7424 */ /* 0x000fe400078e00ff */
[----:B------:R-:W-:-:S07]  /*15610*/  IMAD.MOV.U32 R15, RZ, RZ, -0x1 ;  /* 0xffffffffff0f7424 */ /* 0x000fce00078e00ff */
[----:B0-----:R-:W-:Y:S05]  /*15620*/  WARPSYNC.COLLECTIVE R15, `(.L_x_5159) ;  /* 0x000000000f087348 */ /* 0x001fea0003c00000 */
[----:B------:R1:W2:Y:S02]  /*15630*/  SHFL.IDX P6, R14, R13, R12, R11 ;  /* 0x0000000c0d0e7389 */ /* 0x0002a400000c000b */
[----:B012---:R-:W-:Y:S01]  /*15640*/  ENDCOLLECTIVE ;  /* 0x000000000000791b */ /* 0x007fe20003800000 */
.L_x_5159:
[----:B------:R-:W-:Y:S05]  /*15650*/  BRA `(.L_x_5160) ;  /* 0xffffffb400247947 */ /* 0x000fea000383ffff */
.L_x_5051:
[----:B------:R-:W-:Y:S01]  /*15660*/  BSSY B0, `(.L_x_5161) ;  /* 0x0000006000007945 */ /* 0x000fe20003800000 */
[----:B------:R-:W-:-:S07]  /*15670*/  IMAD.MOV.U32 R15, RZ, RZ, -0x1 ;  /* 0xffffffffff0f7424 */ /* 0x000fce00078e00ff */
[----:B0--3--:R-:W-:Y:S05]  /*15680*/  WARPSYNC.COLLECTIVE R15, `(.L_x_5162) ;  /* 0x000000000f0c7348 */ /* 0x009fea0003c00000 */
[----:B------:R-:W-:Y:S02]  /*15690*/  ELECT P6, UR62, PT ;  /* 0x00000000003e782f */ /* 0x000fe400038c0000 */
[----:B------:R-:W-:Y:S01]  /*156a0*/  MOV R14, UR62 ;  /* 0x0000003e000e7c02 */ /* 0x000fe20008000f00 */
[----:B0--3--:R-:W-:Y:S10]  /*156b0*/  ENDCOLLECTIVE ;  /* 0x000000000000791b */ /* 0x009ff40003800000 */
.L_x_5162:
[----:B------:R-:W-:Y:S05]  /*156c0*/  BSYNC B0 ;  /* 0x0000000000007941 */ /* 0x000fea0003800000 */
.L_x_5161:
[----:B------:R-:W-:Y:S05]  /*156d0*/  BRA `(.L_x_5163) ;  /* 0xffffffb400287947 */ /* 0x000fea000383ffff */
.L_x_5053:
[----:B0-----:R0:W1:Y:S02]  /*156e0*/  SYNCS.PHASECHK.TRANS64.TRYWAIT P0, [R3+URZ+0x28c40], R0 ;  /* 0x028c4000030075a7 */ /* 0x001064000800017f */
[----:B-1----:R-:W-:Y:S05]  /*156f0*/  @!P0 NANOSLEEP.SYNCS 0x989680 ;  /* 0x009896800000895d */ /* 0x002fea0003900000 */
[----:B------:R-:W1:Y:S02]  /*15700*/  @!P0 SYNCS.PHASECHK.TRANS64 P0, [R3+URZ+0x28c40], R0 ;  /* 0x028c4000030085a7 */ /* 0x000e64000800007f */
[----:B-1----:R-:W-:Y:S05]  /*15710*/  @!P0 BRA `(.L_x_5053) ;  /* 0xfffffffc00f08947 */ /* 0x002fea000383ffff */
[----:B------:R-:W-:Y:S05]  /*15720*/  BRA `(.L_x_5164) ;  /* 0xffffffb4008c7947 */ /* 0x000fea000383ffff */
.L_x_5057:
        /* <DEDUP_REMOVED lines=8> */
.L_x_5165:
[----:B------:R-:W-:Y:S01]  /*157b0*/  IMAD.MOV.U32 R13, RZ, RZ, R0 ;  /* 0x000000ffff0d7224 */ /* 0x000fe200078e0000 */
[----:B------:R-:W-:Y:S01]  /*157c0*/  LOP3.LUT R8, R8, 0x7f, RZ, 0xc0, !PT ;  /* 0x0000007f08087812 */ /* 0x000fe200078ec0ff */
[----:B------:R-:W-:-:S07]  /*157d0*/  IMAD.MOV.U32 R5, RZ, RZ, R14 ;  /* 0x000000ffff057224 */ /* 0x000fce00078e000e */
[----:B------:R-:W-:Y:S05]  /*157e0*/  WARPSYNC.COLLECTIVE R15, `(.L_x_5166) ;  /* 0x000000000f087348 */ /* 0x000fea0003c00000 */
[----:B------:R0:W1:Y:S02]  /*157f0*/  SHFL.IDX P6, R14, R13, R12, R11 ;  /* 0x0000000c0d0e7389 */ /* 0x00006400000c000b */
[----:B01----:R-:W-:Y:S01]  /*15800*/  ENDCOLLECTIVE ;  /* 0x000000000000791b */ /* 0x003fe20003800000 */
.L_x_5166:
[----:B------:R-:W-:Y:S01]  /*15810*/  SHF.R.U32.HI R8, RZ, 0x3, R8 ;  /* 0x00000003ff087819 */ /* 0x000fe20000011608 */
[----:B------:R-:W-:Y:S02]  /*15820*/  ULDC UR4, c[0x0][0x288] ;  /* 0x0000a20000047ab9 */ /* 0x000fe40000000800 */
[----:B------:R-:W-:Y:S02]  /*15830*/  IMAD R3, R7, UR4, RZ ;  /* 0x0000000407037c24 */ /* 0x000fe4000f8e02ff */
[----:B------:R-:W-:-:S04]  /*15840*/  VIADD R4, R8, UR40 ;  /* 0x0000002808047c36 */ /* 0x000fc80008000000 */
        /* <DEDUP_REMOVED lines=8> */
.L_x_5167:
[----:B------:R-:W-:-:S05]  /*158d0*/  @!P1 LEA R6, P2, R10, R6, 0x1 ;  /* 0x000000060a069211 */ /* 0x000fca00078408ff */
[----:B------:R-:W-:-:S04]  /*158e0*/  @!P1 IMAD.X R5, RZ, RZ, R5, P2 ;  /* 0x000000ffff059224 */ /* 0x000fc800010e0605 */
[----:B------:R-:W-:Y:S02]  /*158f0*/  @!P1 IMAD.MOV.U32 R7, RZ, RZ, R5 ;  /* 0x000000ffff079224 */ /* 0x000fe400078e0005 */
[----:B------:R-:W-:-:S03]  /*15900*/  IMAD.MOV.U32 R13, RZ, RZ, R0 ;  /* 0x000000ffff0d7224 */ /* 0x000fc600078e0000 */
[----:B------:R-:W-:Y:S01]  /*15910*/  @!PT LDS RZ, [RZ] ;  /* 0x00000000fffff984 */ /* 0x000fe20000000800 */
[----:B------:R-:W-:Y:S01]  /*15920*/  @!PT LDS RZ, [RZ] ;  /* 0x00000000fffff984 */ /* 0x000fe20000000800 */
[----:B------:R-:W-:Y:S01]  /*15930*/  @!PT LDS RZ, [RZ] ;  /* 0x00000000fffff984 */ /* 0x000fe20000000800 */
[----:B------:R0:W-:Y:S01]  /*15940*/  @!P1 LDGSTS.E.BYPASS.LTC128B.128 [R9+0x20400], desc[UR46][R6.64], !P0 ;  /* 0x2040000006099fae */ /* 0x0001e2000c101d6e */
[----:B------:R-:W-:Y:S01]  /*15950*/  ISETP.GE.AND P1, PT, R8, R3, PT ;  /* 0x000000030800720c */ /* 0x000fe20003f26270 */
[----:B------:R-:W-:-:S12]  /*15960*/  IMAD.MOV.U32 R5, RZ, RZ, R14 ;  /* 0x000000ffff057224 */ /* 0x000fd800078e000e */
[----:B0-----:R-:W-:Y:S05]  /*15970*/  WARPSYNC.COLLECTIVE R15, `(.L_x_5168) ;  /* 0x000000000f087348 */ /* 0x001fea0003c00000 */
[----:B------:R1:W2:Y:S02]  /*15980*/  SHFL.IDX P6, R14, R13, R12, R11 ;  /* 0x0000000c0d0e7389 */ /* 0x0002a400000c000b */
[----:B012---:R-:W-:Y:S01]  /*15990*/  ENDCOLLECTIVE ;  /* 0x000000000000791b */ /* 0x007fe20003800000 */
.L_x_5168:
[----:B------:R-:W-:Y:S02]  /*159a0*/  IMAD.MOV.U32 R13, RZ, RZ, R2 ;  /* 0x000000ffff0d7224 */ /* 0x000fe400078e0002 */
[----:B------:R-:W-:Y:S02]  /*159b0*/  IMAD.MOV.U32 R12, RZ, RZ, 0x2 ;  /* 0x00000002ff0c7424 */ /* 0x000fe400078e00ff */
[----:B------:R-:W-:-:S07]  /*159c0*/  IMAD.MOV.U32 R6, RZ, RZ, R14 ;  /* 0x000000ffff067224 */ /* 0x000fce00078e000e */
[----:B------:R-:W-:Y:S05]  /*159d0*/  WARPSYNC.COLLECTIVE R15, `(.L_x_5169) ;  /* 0x000000000f087348 */ /* 0x000fea0003c00000 */
[----:B------:R0:W1:Y:S02]  /*159e0*/  SHFL.IDX P6, R14, R13, R12, R11 ;  /* 0x0000000c0d0e7389 */ /* 0x00006400000c000b */
[----:B01----:R-:W-:Y:S01]  /*159f0*/  ENDCOLLECTIVE ;  /* 0x000000000000791b */ /* 0x003fe20003800000 */
.L_x_5169:
        /* <DEDUP_REMOVED lines=8> */
[----:B------:R0:W-:Y:S02]  /*15a80*/  @!P1 LDGSTS.E.BYPASS.LTC128B.128 [R9+0x20c00], desc[UR46][R6.64], !P0 ;  /* 0x20c0000006099fae */ /* 0x0001e4000c101d6e */
[----:B------:R-:W-:Y:S01]  /*15a90*/  ISETP.GE.AND P1, PT, R5, R3, PT ;  /* 0x000000030500720c */ /* 0x000fe20003f26270 */
[----:B------:R-:W-:-:S12]  /*15aa0*/  IMAD.MOV.U32 R5, RZ, RZ, R14 ;  /* 0x000000ffff057224 */ /* 0x000fd800078e000e */
[----:B0-----:R-:W-:Y:S05]  /*15ab0*/  WARPSYNC.COLLECTIVE R15, `(.L_x_5170) ;  /* 0x000000000f087348 */ /* 0x001fea0003c00000 */
[----:B------:R1:W2:Y:S02]  /*15ac0*/  SHFL.IDX P6, R14, R13, R12, R11 ;  /* 0x0000000c0d0e7389 */ /* 0x0002a400000c000b */
[----:B012---:R-:W-:Y:S01]  /*15ad0*/  ENDCOLLECTIVE ;  /* 0x000000000000791b */ /* 0x007fe20003800000 */
.L_x_5170:
[----:B------:R-:W-:Y:S02]  /*15ae0*/  IMAD.MOV.U32 R13, RZ, RZ, R2 ;  /* 0x000000ffff0d7224 */ /* 0x000fe400078e0002 */
[----:B------:R-:W-:Y:S02]  /*15af0*/  IMAD.MOV.U32 R12, RZ, RZ, 0x3 ;  /* 0x00000003ff0c7424 */ /* 0x000fe400078e00ff */
[----:B------:R-:W-:-:S07]  /*15b00*/  IMAD.MOV.U32 R6, RZ, RZ, R14 ;  /* 0x000000ffff067224 */ /* 0x000fce00078e000e */
[----:B------:R-:W-:Y:S05]  /*15b10*/  WARPSYNC.COLLECTIVE R15, `(.L_x_5171) ;  /* 0x000000000f087348 */ /* 0x000fea0003c00000 */
[----:B------:R0:W1:Y:S02]  /*15b20*/  SHFL.IDX P6, R14, R13, R12, R11 ;  /* 0x0000000c0d0e7389 */ /* 0x00006400000c000b */
[----:B01----:R-:W-:Y:S01]  /*15b30*/  ENDCOLLECTIVE ;  /* 0x000000000000791b */ /* 0x003fe20003800000 */
.L_x_5171:
        /* <DEDUP_REMOVED lines=8> */
[----:B------:R-:W-:-:S07]  /*15bc0*/  IMAD.MOV.U32 R5, RZ, RZ, R14 ;  /* 0x000000ffff057224 */ /* 0x000fce00078e000e */
[----:B0-----:R-:W-:Y:S05]  /*15bd0*/  WARPSYNC.COLLECTIVE R15, `(.L_x_5172) ;  /* 0x000000000f087348 */ /* 0x001fea0003c00000 */
[----:B------:R1:W2:Y:S02]  /*15be0*/  SHFL.IDX P6, R14, R13, R12, R11 ;  /* 0x0000000c0d0e7389 */ /* 0x0002a400000c000b */
[----:B012---:R-:W-:Y:S01]  /*15bf0*/  ENDCOLLECTIVE ;  /* 0x000000000000791b */ /* 0x007fe20003800000 */
.L_x_5172:
[----:B------:R-:W-:Y:S01]  /*15c00*/  IMAD.MOV.U32 R0, RZ, RZ, R14 ;  /* 0x000000ffff007224 */ /* 0x000fe200078e000e */
[----:B------:R-:W-:Y:S06]  /*15c10*/  BRA `(.L_x_5173) ;  /* 0xffffffb800747947 */ /* 0x000fec000383ffff */
.L_x_5060:
[----:B0-----:R0:W1:Y:S02]  /*15c20*/  SYNCS.PHASECHK.TRANS64.TRYWAIT P0, [R17+URZ+0x28c20], R0 ;  /* 0x028c2000110075a7 */ /* 0x001064000800017f */
[----:B-1----:R-:W-:Y:S05]  /*15c30*/  @!P0 NANOSLEEP.SYNCS 0x989680 ;  /* 0x009896800000895d */ /* 0x002fea0003900000 */
[----:B------:R-:W1:Y:S02]  /*15c40*/  @!P0 SYNCS.PHASECHK.TRANS64 P0, [R17+URZ+0x28c20], R0 ;  /* 0x028c2000110085a7 */ /* 0x000e64000800007f */
[----:B-1----:R-:W-:Y:S05]  /*15c50*/  @!P0 BRA `(.L_x_5060) ;  /* 0xfffffffc00f08947 */ /* 0x002fea000383ffff */
[----:B------:R-:W-:Y:S05]  /*15c60*/  BRA `(.L_x_5174) ;  /* 0xffffffb800d07947 */ /* 0x000fea000383ffff */
.L_x_5064:
[----:B0-----:R0:W1:Y:S02]  /*15c70*/  SYNCS.PHASECHK.TRANS64.TRYWAIT P0, [R0+URZ+0x28c60], R3 ;  /* 0x028c6003000075a7 */ /* 0x001064000800017f */
[----:B-1----:R-:W-:Y:S05]  /*15c80*/  @!P0 NANOSLEEP.SYNCS 0x989680 ;  /* 0x009896800000895d */ /* 0x002fea0003900000 */
[----:B------:R-:W1:Y:S02]  /*15c90*/  @!P0 SYNCS.PHASECHK.TRANS64 P0, [R0+URZ+0x28c60], R3 ;  /* 0x028c6003000085a7 */ /* 0x000e64000800007f */
[----:B-1----:R-:W-:Y:S05]  /*15ca0*/  @!P0 BRA `(.L_x_5064) ;  /* 0xfffffffc00f08947 */ /* 0x002fea000383ffff */
[----:B------:R-:W-:Y:S05]  /*15cb0*/  BRA `(.L_x_5175) ;  /* 0xffffffb800f47947 */ /* 0x000fea000383ffff */
.L_x_5081:
[----:B-1----:R1:W2:Y:S02]  /*15cc0*/  SYNCS.PHASECHK.TRANS64.TRYWAIT P0, [R2+URZ+0x28c40], R4 ;  /* 0x028c4004020075a7 */ /* 0x0022a4000800017f */
[----:B--2---:R-:W-:Y:S05]  /*15cd0*/  @!P0 NANOSLEEP.SYNCS 0x989680 ;  /* 0x009896800000895d */ /* 0x004fea0003900000 */
[----:B------:R-:W2:Y:S02]  /*15ce0*/  @!P0 SYNCS.PHASECHK.TRANS64 P0, [R2+URZ+0x28c40], R4 ;  /* 0x028c4004020085a7 */ /* 0x000ea4000800007f */
[----:B--2---:R-:W-:Y:S05]  /*15cf0*/  @!P0 BRA `(.L_x_5081) ;  /* 0xfffffffc00f08947 */ /* 0x004fea000383ffff */
[----:B------:R-:W-:Y:S05]  /*15d00*/  BRA `(.L_x_5176) ;  /* 0xffffffc400dc7947 */ /* 0x000fea000383ffff */
.L_x_5086:
[----:B--2---:R2:W3:Y:S02]  /*15d10*/  SYNCS.PHASECHK.TRANS64.TRYWAIT P0, [R2+URZ+0x28c60], R4 ;  /* 0x028c6004020075a7 */ /* 0x0044e4000800017f */
[----:B---3--:R-:W-:Y:S05]  /*15d20*/  @!P0 NANOSLEEP.SYNCS 0x989680 ;  /* 0x009896800000895d */ /* 0x008fea0003900000 */
[----:B------:R-:W3:Y:S02]  /*15d30*/  @!P0 SYNCS.PHASECHK.TRANS64 P0, [R2+URZ+0x28c60], R4 ;  /* 0x028c6004020085a7 */ /* 0x000ee4000800007f */
[----:B---3--:R-:W-:Y:S05]  /*15d40*/  @!P0 BRA `(.L_x_5086) ;  /* 0xfffffffc00f08947 */ /* 0x008fea000383ffff */
[----:B------:R-:W-:Y:S05]  /*15d50*/  BRA `(.L_x_5177) ;  /* 0xffffffc800547947 */ /* 0x000fea000383ffff */
.L_x_5102:
[----:B0-----:R0:W1:Y:S02]  /*15d60*/  SYNCS.PHASECHK.TRANS64.TRYWAIT P0, [R4+URZ+0x28c40], R2 ;  /* 0x028c4002040075a7 */ /* 0x001064000800017f */
[----:B-1----:R-:W-:Y:S05]  /*15d70*/  @!P0 NANOSLEEP.SYNCS 0x989680 ;  /* 0x009896800000895d */ /* 0x002fea0003900000 */
[----:B------:R-:W1:Y:S02]  /*15d80*/  @!P0 SYNCS.PHASECHK.TRANS64 P0, [R4+URZ+0x28c40], R2 ;  /* 0x028c4002040085a7 */ /* 0x000e64000800007f */
[----:B-1----:R-:W-:Y:S05]  /*15d90*/  @!P0 BRA `(.L_x_5102) ;  /* 0xfffffffc00f08947 */ /* 0x002fea000383ffff */
[----:B------:R-:W-:Y:S05]  /*15da0*/  BRA `(.L_x_5178) ;  /* 0xffffffd4002c7947 */ /* 0x000fea000383ffff */
.L_x_5107:
[----:B-1----:R1:W2:Y:S02]  /*15db0*/  SYNCS.PHASECHK.TRANS64.TRYWAIT P0, [R4+URZ+0x28c60], R2 ;  /* 0x028c6002040075a7 */ /* 0x0022a4000800017f */
[----:B--2---:R-:W-:Y:S05]  /*15dc0*/  @!P0 NANOSLEEP.SYNCS 0x989680 ;  /* 0x009896800000895d */ /* 0x004fea0003900000 */
[----:B------:R-:W2:Y:S02]  /*15dd0*/  @!P0 SYNCS.PHASECHK.TRANS64 P0, [R4+URZ+0x28c60], R2 ;  /* 0x028c6002040085a7 */ /* 0x000ea4000800007f */
[----:B--2---:R-:W-:Y:S05]  /*15de0*/  @!P0 BRA `(.L_x_5107) ;  /* 0xfffffffc00f08947 */ /* 0x004fea000383ffff */
[----:B------:R-:W-:Y:S05]  /*15df0*/  BRA `(.L_x_5179) ;  /* 0xffffffd400a47947 */ /* 0x000fea000383ffff */
.L_x_5122:
[----:B0-----:R0:W1:Y:S02]  /*15e00*/  SYNCS.PHASECHK.TRANS64.TRYWAIT P0, [R4+URZ+0x28c40], R2 ;  /* 0x028c4002040075a7 */ /* 0x001064000800017f */
[----:B-1----:R-:W-:Y:S05]  /*15e10*/  @!P0 NANOSLEEP.SYNCS 0x989680 ;  /* 0x009896800000895d */ /* 0x002fea0003900000 */
[----:B------:R-:W1:Y:S02]  /*15e20*/  @!P0 SYNCS.PHASECHK.TRANS64 P0, [R4+URZ+0x28c40], R2 ;  /* 0x028c4002040085a7 */ /* 0x000e64000800007f */
[----:B-1----:R-:W-:Y:S05]  /*15e30*/  @!P0 BRA `(.L_x_5122) ;  /* 0xfffffffc00f08947 */ /* 0x002fea000383ffff */
[----:B------:R-:W-:Y:S05]  /*15e40*/  BRA `(.L_x_5180) ;  /* 0xffffffe000607947 */ /* 0x000fea000383ffff */
.L_x_5127:
[----:B-1----:R1:W2:Y:S02]  /*15e50*/  SYNCS.PHASECHK.TRANS64.TRYWAIT P0, [R4+URZ+0x28c60], R2 ;  /* 0x028c6002040075a7 */ /* 0x0022a4000800017f */
[----:B--2---:R-:W-:Y:S05]  /*15e60*/  @!P0 NANOSLEEP.SYNCS 0x989680 ;  /* 0x009896800000895d */ /* 0x004fea0003900000 */
[----:B------:R-:W2:Y:S02]  /*15e70*/  @!P0 SYNCS.PHASECHK.TRANS64 P0, [R4+URZ+0x28c60], R2 ;  /* 0x028c6002040085a7 */ /* 0x000ea4000800007f */
[----:B--2---:R-:W-:Y:S05]  /*15e80*/  @!P0 BRA `(.L_x_5127) ;  /* 0xfffffffc00f08947 */ /* 0x004fea000383ffff */
[----:B------:R-:W-:Y:S05]  /*15e90*/  BRA `(.L_x_5181) ;  /* 0xffffffe000d87947 */ /* 0x000fea000383ffff */
.L_x_5143:
[----:B------:R-:W-:Y:S01]  /*15ea0*/  BSSY B0, `(.L_x_5182) ;  /* 0x0000008000007945 */ /* 0x000fe20003800000 */
[----:B-----5:R-:W-:Y:S02]  /*15eb0*/  IMAD.MOV.U32 R13, RZ, RZ, R2 ;  /* 0x000000ffff0d7224 */ /* 0x020fe400078e0002 */
[----:B------:R-:W-:Y:S02]  /*15ec0*/  IMAD.MOV.U32 R12, RZ, RZ, RZ ;  /* 0x000000ffff0c7224 */ /* 0x000fe400078e00ff */
[----:B------:R-:W-:Y:S02]  /*15ed0*/  IMAD.MOV.U32 R11, RZ, RZ, 0x1f ;  /* 0x0000001fff0b7424 */ /* 0x000fe400078e00ff */
[----:B------:R-:W-:-:S07]  /*15ee0*/  IMAD.MOV.U32 R15, RZ, RZ, -0x1 ;  /* 0xffffffffff0f7424 */ /* 0x000fce00078e00ff */
[----:B------:R-:W-:Y:S05]  /*15ef0*/  WARPSYNC.COLLECTIVE R15, `(.L_x_5183) ;  /* 0x000000000f087348 */ /* 0x000fea0003c00000 */
[----:B------:R0:W1:Y:S02]  /*15f00*/  SHFL.IDX P6, R14, R13, R12, R11 ;  /* 0x0000000c0d0e7389 */ /* 0x00006400000c000b */
[----:B01----:R-:W-:Y:S01]  /*15f10*/  ENDCOLLECTIVE ;  /* 0x000000000000791b */ /* 0x003fe20003800000 */
.L_x_5183:
[----:B------:R-:W-:Y:S05]  /*15f20*/  BSYNC B0 ;  /* 0x0000000000007941 */ /* 0x000fea0003800000 */
.L_x_5182:
[----:B------:R-:W-:Y:S05]  /*15f30*/  BRA `(.L_x_5184) ;  /* 0xffffffec00987947 */ /* 0x000fea000383ffff */
.L_x_5146:
[----:B0-----:R0:W1:Y:S02]  /*15f40*/  SYNCS.PHASECHK.TRANS64.TRYWAIT P0, [R0+URZ+0x28c20], R3 ;  /* 0x028c2003000075a7 */ /* 0x001064000800017f */
[----:B-1----:R-:W-:Y:S05]  /*15f50*/  @!P0 NANOSLEEP.SYNCS 0x989680 ;  /* 0x009896800000895d */ /* 0x002fea0003900000 */
[----:B------:R-:W1:Y:S02]  /*15f60*/  @!P0 SYNCS.PHASECHK.TRANS64 P0, [R0+URZ+0x28c20], R3 ;  /* 0x028c2003000085a7 */ /* 0x000e64000800007f */
[----:B-1----:R-:W-:Y:S05]  /*15f70*/  @!P0 BRA `(.L_x_5146) ;  /* 0xfffffffc00f08947 */ /* 0x002fea000383ffff */
[----:B------:R-:W-:Y:S05]  /*15f80*/  BRA `(.L_x_5185) ;  /* 0xffffffec00e47947 */ /* 0x000fea000383ffff */
.L_x_5147:
        /* <DEDUP_REMOVED lines=11> */
.L_x_5187:
[----:B------:R-:W-:Y:S05]  /*16040*/  BSYNC B0 ;  /* 0x0000000000007941 */ /* 0x000fea0003800000 */
.L_x_5186:
[----:B------:R-:W-:Y:S05]  /*16050*/  BRA `(.L_x_5188) ;  /* 0xffffffec00cc7947 */ /* 0x000fea000383ffff */
.L_x_5150:
[----:B------:R-:W-:Y:S01]  /*16060*/  BSSY B1, `(.L_x_5189) ;  /* 0x0000006000017945 */ /* 0x000fe20003800000 */
[----:B------:R-:W-:-:S07]  /*16070*/  IMAD.MOV.U32 R15, RZ, RZ, -0x1 ;  /* 0xffffffffff0f7424 */ /* 0x000fce00078e00ff */
[----:B01----:R-:W-:Y:S05]  /*16080*/  WARPSYNC.COLLECTIVE R15, `(.L_x_5190) ;  /* 0x000000000f0c7348 */ /* 0x003fea0003c00000 */
[----:B------:R-:W-:Y:S02]  /*16090*/  ELECT P6, UR62, PT ;  /* 0x00000000003e782f */ /* 0x000fe400038c0000 */
[----:B------:R-:W-:Y:S01]  /*160a0*/  MOV R14, UR62 ;  /* 0x0000003e000e7c02 */ /* 0x000fe20008000f00 */
[----:B01----:R-:W-:Y:S10]  /*160b0*/  ENDCOLLECTIVE ;  /* 0x000000000000791b */ /* 0x003ff40003800000 */
.L_x_5190:
[----:B------:R-:W-:Y:S05]  /*160c0*/  BSYNC B1 ;  /* 0x0000000000017941 */ /* 0x000fea0003800000 */
.L_x_5189:
[----:B------:R-:W-:Y:S05]  /*160d0*/  BRA `(.L_x_5191) ;  /* 0xffffffec00c47947 */ /* 0x000fea000383ffff */
.L_x_5152:
[----:B0-----:R0:W1:Y:S02]  /*160e0*/  SYNCS.PHASECHK.TRANS64.TRYWAIT P0, [R6+URZ], R5 ;  /* 0x00000005060075a7 */ /* 0x001064000800017f */
[----:B-1----:R-:W-:Y:S05]  /*160f0*/  @!P0 NANOSLEEP.SYNCS 0x989680 ;  /* 0x009896800000895d */ /* 0x002fea0003900000 */
[----:B------:R-:W1:Y:S02]  /*16100*/  @!P0 SYNCS.PHASECHK.TRANS64 P0, [R6+URZ], R5 ;  /* 0x00000005060085a7 */ /* 0x000e64000800007f */
[----:B-1----:R-:W-:Y:S05]  /*16110*/  @!P0 BRA `(.L_x_5152) ;  /* 0xfffffffc00f08947 */ /* 0x002fea000383ffff */
[----:B------:R-:W-:Y:S05]  /*16120*/  BRA `(.L_x_5192) ;  /* 0xffffffec00fc7947 */ /* 0x000fea000383ffff */
.L_x_5153:
[----:B-1----:R1:W2:Y:S02]  /*16130*/  SYNCS.PHASECHK.TRANS64.TRYWAIT P0, [R3+URZ], R2 ;  /* 0x00000002030075a7 */ /* 0x0022a4000800017f */
[----:B--2---:R-:W-:Y:S05]  /*16140*/  @!P0 NANOSLEEP.SYNCS 0x989680 ;  /* 0x009896800000895d */ /* 0x004fea0003900000 */
[----:B------:R-:W2:Y:S02]  /*16150*/  @!P0 SYNCS.PHASECHK.TRANS64 P0, [R3+URZ], R2 ;  /* 0x00000002030085a7 */ /* 0x000ea4000800007f */
[----:B--2---:R-:W-:Y:S05]  /*16160*/  @!P0 BRA `(.L_x_5153) ;  /* 0xfffffffc00f08947 */ /* 0x004fea000383ffff */
[----:B------:R-:W-:Y:S05]  /*16170*/  BRA `(.L_x_5193) ;  /* 0xffffffec00f07947 */ /* 0x000fea000383ffff */
.L_x_5155:
[----:B-1----:R1:W2:Y:S02]  /*16180*/  SYNCS.PHASECHK.TRANS64.TRYWAIT P0, [R18+URZ], R5 ;  /* 0x00000005120075a7 */ /* 0x0022a4000800017f */
[----:B--2---:R-:W-:Y:S05]  /*16190*/  @!P0 NANOSLEEP.SYNCS 0x989680 ;  /* 0x009896800000895d */ /* 0x004fea0003900000 */
[----:B------:R-:W2:Y:S02]  /*161a0*/  @!P0 SYNCS.PHASECHK.TRANS64 P0, [R18+URZ], R5 ;  /* 0x00000005120085a7 */ /* 0x000ea4000800007f */
[----:B--2---:R-:W-:Y:S05]  /*161b0*/  @!P0 BRA `(.L_x_5155) ;  /* 0xfffffffc00f08947 */ /* 0x004fea000383ffff */
[----:B------:R-:W-:Y:S05]  /*161c0*/  BRA `(.L_x_5194) ;  /* 0xffffffec00f47947 */ /* 0x000fea000383ffff */
.L_x_5195:
        /* <DEDUP_REMOVED lines=11> */
.L_x_15122:


//--------------------- .text._ZN7cutlass13device_kernelIN5flash11enable_sm90INS1_16FlashAttnFwdSm90INS1_25CollectiveMainloopFwdSm90ILi2EN4cute5tupleIJNS5_1CILi1EEES8_S8_EEENS6_IJNS7_ILi64EEESA_SA_EEELi512ENS_6half_tEfNS_4arch4Sm90ELb0ELb1ELb0ELb0ELb0ELb0ELb1ELb0ELb0ELb1ELb0ELb0EEENS1_21CollectiveEpilogueFwdINS6_IJSA_NS7_ILi512EEESA_EEES9_SC_SE_Li256ELb0ELb1ELb0ELb0EEENS1_30DynamicPersistentTileSchedulerILi256ELi128ELb0ELb1ELb1EEEEEEEEEvNT_6ParamsE --------------------------
	.section	.text._ZN7cutlass13device_kernelIN5flash11enable_sm90INS1_16FlashAttnFwdSm90INS1_25CollectiveMainloopFwdSm90ILi2EN4cute5tupleIJNS5_1CILi1EEES8_S8_EEENS6_IJNS7_ILi64EEESA_SA_EEELi512ENS_6half_tEfNS_4arch4Sm90ELb0ELb1ELb0ELb0ELb0ELb0ELb1ELb0ELb0ELb1ELb0ELb0EEENS1_21CollectiveEpilogueFwdINS6_IJSA_NS7_ILi512EEESA_EEES9_SC_SE_Li256ELb0ELb1ELb0ELb0EEENS1_30DynamicPersistentTileSchedulerILi256ELi128ELb0ELb1ELb1EEEEEEEEEvNT_6ParamsE,"ax",@progbits
	.align	128
.text._ZN7cutlass13device_kernelIN5flash11enable_sm90INS1_16FlashAttnFwdSm90INS1_25CollectiveMainloopFwdSm90ILi2EN4cute5tupleIJNS5_1CILi1EEES8_S8_EEENS6_IJNS7_ILi64EEESA_SA_EEELi512ENS_6half_tEfNS_4arch4Sm90ELb0ELb1ELb0ELb0ELb0ELb0ELb1ELb0ELb0ELb1ELb0ELb0EEENS1_21CollectiveEpilogueFwdINS6_IJSA_NS7_ILi512EEESA_EEES9_SC_SE_Li256ELb0ELb1ELb0ELb0EEENS1_30DynamicPersistentTileSchedulerILi256ELi128ELb0ELb1ELb1EEEEEEEEEvNT_6ParamsE:
        .type           _ZN7cutlass13device_kernelIN5flash11enable_sm90INS1_16FlashAttnFwdSm90INS1_25CollectiveMainloopFwdSm90ILi2EN4cute5tupleIJNS5_1CILi1EEES8_S8_EEENS6_IJNS7_ILi64EEESA_SA_EEELi512ENS_6half_tEfNS_4arch4Sm90ELb0ELb1ELb0ELb0ELb0ELb0ELb1ELb0ELb0ELb1ELb0ELb0EEENS1_21CollectiveEpilogueFwdINS6_IJSA_NS7_ILi512EEESA_EEES9_SC_SE_Li256ELb0ELb1ELb0ELb0EEENS1_30DynamicPersistentTileSchedulerILi256ELi128ELb0ELb1ELb1EEEEEEEEEvNT_6ParamsE,@function
        .size           _ZN7cutlass13device_kernelIN5flash11enable_sm90INS1_16FlashAttnFwdSm90INS1_25CollectiveMainloopFwdSm90ILi2EN4cute5tupleIJNS5_1CILi1EEES8_S8_EEENS6_IJNS7_ILi64EEESA_SA_EEELi512ENS_6half_tEfNS_4arch4Sm90ELb0ELb1ELb0ELb0ELb0ELb0ELb1ELb0ELb0ELb1ELb0ELb0EEENS1_21CollectiveEpilogueFwdINS6_IJSA_NS7_ILi512EEESA_EEES9_SC_SE_Li256ELb0ELb1ELb0ELb0EEENS1_30DynamicPersistentTileSchedulerILi256ELi128ELb0ELb1ELb1EEEEEEEEEvNT_6ParamsE,(.L_x_15123 - _ZN7cutlass13device_kernelIN5flash11enable_sm90INS1_16FlashAttnFwdSm90INS1_25CollectiveMainloopFwdSm90ILi2EN4cute5tupleIJNS5_1CILi1EEES8_S8_EEENS6_IJNS7_ILi64EEESA_SA_EEELi512ENS_6half_tEfNS_4arch4Sm90ELb0ELb1ELb0ELb0ELb0ELb0ELb1ELb0ELb0ELb1ELb0ELb0EEENS1_21CollectiveEpilogueFwdINS6_IJSA_NS7_ILi512EEESA_EEES9_SC_SE_Li256ELb0ELb1ELb0ELb0EEENS1_30DynamicPersistentTileSchedulerILi256ELi128ELb0ELb1ELb1EEEEEEEEEvNT_6ParamsE)
        .other          _ZN7cutlass13device_kernelIN5flash11enable_sm90INS1_16FlashAttnFwdSm90INS1_25CollectiveMainloopFwdSm90ILi2EN4cute5tupleIJNS5_1CILi1EEES8_S8_EEENS6_IJNS7_ILi64EEESA_SA_EEELi512ENS_6half_tEfNS_4arch4Sm90ELb0ELb1ELb0ELb0ELb0ELb0ELb1ELb0ELb0ELb1ELb0ELb0EEENS1_21CollectiveEpilogueFwdINS6_IJSA_NS7_ILi512EEESA_EEES9_SC_SE_Li256ELb0ELb1ELb0ELb0EEENS1_30DynamicPersistentTileSchedulerILi256ELi128ELb0ELb1ELb1EEEEEEEEEvNT_6ParamsE,@"STO_CUDA_ENTRY STV_DEFAULT"
_ZN7cutlass13device_kernelIN5flash11enable_sm90INS1_16FlashAttnFwdSm90INS1_25CollectiveMainloopFwdSm90ILi2EN4cute5tupleIJNS5_1CILi1EEES8_S8_EEENS6_IJNS7_ILi64EEESA_SA_EEELi512ENS_6half_tEfNS_4arch4Sm90ELb0ELb1ELb0ELb0ELb0ELb0ELb1ELb0ELb0ELb1ELb0ELb0EEENS1_21CollectiveEpilogueFwdINS6_IJSA_NS7_ILi512EEESA_EEES9_SC_SE_Li256ELb0ELb1ELb0ELb0EEENS1_30DynamicPersistentTileSchedulerILi256ELi128ELb0ELb1ELb1EEEEEEEEEvNT_6ParamsE:
        /* <DEDUP_REMOVED lines=17> */
.L_x_5197:
[----:B------:R-:W-:Y:S05]  /*0110*/  BSYNC B0 ;  /* 0x0000000000007941 */ /* 0x000fea0003800000 */
.L_x_5196:
        /* <DEDUP_REMOVED lines=39> */
.L_x_5198:
        /* <DEDUP_REMOVED lines=22> */
.L_x_5199:
        /* <DEDUP_REMOVED lines=18> */
.L_x_5200:
        /* <DEDUP_REMOVED lines=22> */
.L_x_5201:
        /* <DEDUP_REMOVED lines=22> */
.L_x_5202:
[----:B------:R-:W-:Y:S01]  /*08d0*/  IMAD.MOV.U32 R3, RZ, RZ, 0x1 ;  /* 0x00000001ff037424 */ /* 0x000fe200078e00ff */
[----:B------:R-:W-:Y:S01]  /*08e0*/  ISETP.NE.AND P0, PT, R4, RZ, PT ;  /* 0x000000ff0400720c */ /* 0x000fe20003f05270 */
[----:B------:R-:W-:Y:S01]  /*08f0*/  NOP ;  /* 0x0000000000007918 */ /* 0x000fe20000000000 */
[----:B------:R-:W-:Y:S02]  /*0900*/  ULDC.64 UR44, c[0x0][0x208] ;  /* 0x00008200002c7ab9 */ /* 0x000fe40000000a00 */
[----:B------:R-:W-:-:S05]  /*0910*/  SEL R3, R3, 0x2, !P0 ;  /* 0x0000000203037807 */ /* 0x000fca0004000000 */
[----:B------:R0:W-:Y:S02]  /*0920*/  STL [R1+0x40], R3 ;  /* 0x0000400301007387 */ /* 0x0001e40000100800 */
[----:B01234-:R-:W-:Y:S06]  /*0930*/  BAR.SYNC.DEFER_BLOCKING 0x0 ;  /* 0x0000000000007b1d */ /* 0x01ffec0000010000 */
[----:B------:R-:W-:Y:S05]  /*0940*/  @!P0 BRA `(.L_x_5203) ;  /* 0x0000012c00ac8947 */ /* 0x000fea0003800000 */
.L_x_5204:
        /* <DEDUP_REMOVED lines=14> */
[----:B------:R-:W2:Y:S01]  /*0a30*/  LDL.LU R15, [R1+0x40] ;  /* 0x00004000010f7983 */ /* 0x000ea20000300800 */
[----:B------:R-:W-:Y:S01]  /*0a40*/  VIADD R226, R0, 0xffffff80 ;  /* 0xffffff8000e27836 */ /* 0x000fe20000000000 */
[----:B------:R-:W0:Y:S01]  /*0a50*/  S2UR UR4, SR_CgaCtaId ;  /* 0x00000000000479c3 */ /* 0x000e220000008800 */
[----:B------:R-:W-:Y:S01]  /*0a60*/  UMOV UR37, 0x400 ;  /* 0x0000040000257882 */ /* 0x000fe20000000000 */
[----:B------:R-:W-:Y:S01]  /*0a70*/  IMAD.MOV.U32 R184, RZ, RZ, 0x20 ;  /* 0x00000020ffb87424 */ /* 0x000fe200078e00ff */
[----:B------:R-:W-:Y:S01]  /*0a80*/  UMOV UR36, URZ ;  /* 0x0000003f00247c82 */ /* 0x000fe20008000000 */
[----:B------:R-:W-:Y:S01]  /*0a90*/  SHF.R.S32.HI R3, RZ, 0x1f, R226 ;  /* 0x0000001fff037819 */ /* 0x000fe200000114e2 */
[----:B------:R-:W-:Y:S02]  /*0aa0*/  IMAD.U32 R167, RZ, RZ, UR5 ;  /* 0x00000005ffa77e24 */ /* 0x000fe4000f8e00ff */
[----:B------:R-:W-:Y:S01]  /*0ab0*/  IMAD.MOV.U32 R219, RZ, RZ, RZ ;  /* 0x000000ffffdb7224 */ /* 0x000fe200078e00ff */
[----:B------:R-:W-:-:S02]  /*0ac0*/  LEA.HI R0, R3, R226, RZ, 0x4 ;  /* 0x000000e203007211 */ /* 0x000fc400078f20ff */
[CC--:B------:R-:W-:Y:S02]  /*0ad0*/  LEA.HI R8, R3.reuse, R226.reuse, RZ, 0x2 ;  /* 0x000000e203087211 */ /* 0x0c0fe400078f10ff */
[----:B------:R-:W-:Y:S02]  /*0ae0*/  SHF.R.S32.HI R5, RZ, 0x4, R0 ;  /* 0x00000004ff057819 */ /* 0x000fe40000011400 */
[----:B------:R-:W-:Y:S02]  /*0af0*/  LOP3.LUT R13, R8, 0xfffffffc, RZ, 0xc0, !PT ;  /* 0xfffffffc080d7812 */ /* 0x000fe400078ec0ff */
[----:B------:R-:W-:Y:S02]  /*0b00*/  LEA.HI R2, R0, R5, RZ, 0x1 ;  /* 0x0000000500027211 */ /* 0x000fe400078f08ff */
[----:B------:R-:W-:Y:S01]  /*0b10*/  LEA.HI R7, R3, R226, RZ, 0x7 ;  /* 0x000000e203077211 */ /* 0x000fe200078f38ff */
[----:B------:R-:W-:Y:S01]  /*0b20*/  IMAD.IADD R13, R226, 0x1, -R13 ;  /* 0x00000001e20d7824 */ /* 0x000fe200078e0a0d */
[----:B------:R-:W-:-:S02]  /*0b30*/  LOP3.LUT R4, R2, 0x1ffffffe, RZ, 0xc0, !PT ;  /* 0x1ffffffe02047812 */ /* 0x000fc400078ec0ff */
[----:B------:R-:W-:Y:S02]  /*0b40*/  LEA.HI R2, R3, R226, RZ, 0x5 ;  /* 0x000000e203027211 */ /* 0x000fe400078f28ff */
        /* <DEDUP_REMOVED lines=34> */
[----:B------:R-:W-:Y:S02]  /*0d70*/  LOP3.LUT R217, R3, 0xfffffff8, RZ, 0xc0, !PT ;  /* 0xfffffff803d97812 */ /* 0x000fe400078ec0ff */
[----:B------:R-:W-:Y:S01]  /*0d80*/  LOP3.LUT R11, R2, 0x1c0, RZ, 0xc0, !PT ;  /* 0x000001c0020b7812 */ /* 0x000fe200078ec0ff */
[----:B------:R-:W-:Y:S01]  /*0d90*/  IMAD R13, R4, 0x400, R13 ;  /* 0x00000400040d7824 */ /* 0x000fe200078e020d */
[----:B------:R-:W-:Y:S01]  /*0da0*/  LEA.HI R9, R9, R0, RZ, 0x3 ;  /* 0x0000000009097211 */ /* 0x000fe200078f18ff */
[----:B------:R-:W-:Y:S01]  /*0db0*/  IMAD.IADD R217, R226, 0x1, -R217 ;  /* 0x00000001e2d97824 */ /* 0x000fe200078e0ad9 */
[----:B------:R-:W-:Y:S01]  /*0dc0*/  LOP3.LUT R6, R11, 0x8, R6, 0xf8, !PT ;  /* 0x000000080b067812 */ /* 0x000fe200078ef806 */
[----:B------:R-:W-:Y:S01]  /*0dd0*/  IMAD.MOV.U32 R2, RZ, RZ, RZ ;  /* 0x000000ffff027224 */ /* 0x000fe200078e00ff */
[----:B------:R-:W-:Y:S01]  /*0de0*/  SHF.R.U32.HI R11, RZ, 0x3, R11 ;  /* 0x00000003ff0b7819 */ /* 0x000fe2000001160b */
[----:B------:R-:W-:Y:S01]  /*0df0*/  IMAD.SHL.U32 R186, R217, 0x8, RZ ;  /* 0x00000008d9ba7824 */ /* 0x000fe200078e00ff */
[----:B------:R-:W-:Y:S01]  /*0e00*/  R2P PR, R10, 0x6 ;  /* 0x000000060a007804 */ /* 0x000fe20000000000 */
[----:B------:R-:W-:Y:S01]  /*0e10*/  IMAD.SHL.U32 R16, R12, 0x2, RZ ;  /* 0x000000020c107824 */ /* 0x000fe200078e00ff */
[----:B------:R-:W-:Y:S01]  /*0e20*/  LOP3.LUT R6, R6, R11, RZ, 0x3c, !PT ;  /* 0x0000000b06067212 */ /* 0x000fe200078e3cff */
[C---:B------:R-:W-:Y:S01]  /*0e30*/  VIADD R196, R186.reuse, 0x40 ;  /* 0x00000040bac47836 */ /* 0x040fe20000000000 */
[----:B------:R-:W-:Y:S01]  /*0e40*/  LOP3.LUT R9, R9, 0xfffffff8, RZ, 0xc0, !PT ;  /* 0xfffffff809097812 */ /* 0x000fe200078ec0ff */
[----:B------:R-:W-:Y:S01]  /*0e50*/  VIADD R195, R186, 0x80 ;  /* 0x00000080bac37836 */ /* 0x000fe20000000000 */
[----:B------:R-:W-:Y:S01]  /*0e60*/  LEA.HI R7, R7, R220, RZ, 0x1 ;  /* 0x000000dc07077211 */ /* 0x000fe200078f08ff */
[----:B------:R-:W-:Y:S01]  /*0e70*/  IMAD.IADD R6, R13, 0x1, R6 ;  /* 0x000000010d067824 */ /* 0x000fe200078e0206 */
[----:B------:R-:W-:Y:S01]  /*0e80*/  SHF.R.S32.HI R5, RZ, 0x5, R5 ;  /* 0x00000005ff057819 */ /* 0x000fe20000011405 */
[----:B------:R-:W-:Y:S01]  /*0e90*/  IMAD.IADD R0, R0, 0x1, -R9 ;  /* 0x0000000100007824 */ /* 0x000fe200078e0a09 */
[----:B------:R-:W-:Y:S01]  /*0ea0*/  LOP3.LUT R7, R7, 0xfffffe, RZ, 0xc0, !PT ;  /* 0x00fffffe07077812 */ /* 0x000fe200078ec0ff */
[----:B------:R-:W-:Y:S01]  /*0eb0*/  VIADD R194, R186, 0xc0 ;  /* 0x000000c0bac27836 */ /* 0x000fe20000000000 */
[----:B------:R-:W-:Y:S01]  /*0ec0*/  LEA R22, R6, UR37, 0x1 ;  /* 0x0000002506167c11 */ /* 0x000fe2000f8e08ff */
[----:B------:R-:W-:Y:S01]  /*0ed0*/  VIADD R193, R186, 0x100 ;  /* 0x00000100bac17836 */ /* 0x000fe20000000000 */
[----:B------:R-:W-:Y:S01]  /*0ee0*/  SEL R184, R184, 0xffffffe0, !P1 ;  /* 0xffffffe0b8b87807 */ /* 0x000fe20004800000 */
[----:B------:R-:W-:Y:S01]  /*0ef0*/  VIADD R192, R186, 0x140 ;  /* 0x00000140bac07836 */ /* 0x000fe20000000000 */
[----:B------:R-:W-:Y:S01]  /*0f00*/  SHF.R.S32.HI R218, RZ, 0x3, R3 ;  /* 0x00000003ffda7819 */ /* 0x000fe20000011403 */
[----:B------:R-:W-:Y:S01]  /*0f10*/  VIADD R185, R22, 0x36400 ;  /* 0x0003640016b97836 */ /* 0x000fe20000000000 */
        /* <DEDUP_REMOVED lines=11> */
[C---:B------:R-:W-:Y:S01]  /*0fd0*/  @P2 VIADD R23, R185.reuse, 0xffffffc0 ;  /* 0xffffffc0b9172836 */ /* 0x040fe20000000000 */
[----:B------:R-:W-:Y:S01]  /*0fe0*/  SHF.R.S32.HI R227, RZ, 0x1f, R221 ;  /* 0x0000001fffe37819 */ /* 0x000fe200000114dd */
[----:B------:R-:W-:-:S02]  /*0ff0*/  IMAD.IADD R185, R185, 0x1, R184 ;  /* 0x00000001b9b97824 */ /* 0x000fc400078e02b8 */
[----:B------:R-:W-:Y:S02]  /*1000*/  IMAD.SHL.U32 R19, R7, 0x100, RZ ;  /* 0x0000010007137824 */ /* 0x000fe400078e00ff */
[----:B------:R-:W-:Y:S02]  /*1010*/  IMAD R188, R14, 0x8, R17 ;  /* 0x000000080ebc7824 */ /* 0x000fe400078e0211 */
[----:B------:R-:W-:Y:S01]  /*1020*/  IMAD.IADD R184, R184, 0x1, R23 ;  /* 0x00000001b8b87824 */ /* 0x000fe200078e0217 */
[----:B--2---:R-:W-:-:S07]  /*1030*/  LOP3.LUT R187, R15, 0x1, RZ, 0xfc, !PT ;  /* 0x000000010fbb7812 */ /* 0x004fce00078efcff */
.L_x_5304:
[----:B-1-3--:R-:W0:Y:S01]  /*1040*/  LDC R4, c[0x0][0xd60] ;  /* 0x00035800ff047b82 */ /* 0x00ae220000000800 */
[----:B------:R-:W-:Y:S01]  /*1050*/  ULDC UR4, c[0x0][0xd78] ;  /* 0x00035e0000047ab9 */ /* 0x000fe20000000800 */
[----:B0-----:R-:W-:-:S13]  /*1060*/  ISETP.NE.AND P0, PT, R4, 0x1, PT ;  /* 0x000000010400780c */ /* 0x001fda0003f05270 */
[----:B------:R-:W0:Y:S08]  /*1070*/  @P0 LDC R0, c[0x0][0xd64] ;  /* 0x00035900ff000b82 */ /* 0x000e300000000800 */
[----:B--2---:R-:W1:Y:S01]  /*1080*/  @P0 LDC R6, c[0x0][0xd68] ;  /* 0x00035a00ff060b82 */ /* 0x004e620000000800 */
[----:B0-----:R-:W-:-:S04]  /*1090*/  @P0 IMAD.HI.U32 R3, R167, R0, RZ ;  /* 0x00000000a7030227 */ /* 0x001fc800078e00ff */
[----:B------:R-:W-:Y:S01]  /*10a0*/  IMAD.MOV.U32 R0, RZ, RZ, R167 ;  /* 0x000000ffff007224 */ /* 0x000fe200078e00a7 */
        /* <DEDUP_REMOVED lines=13> */
.L_x_5205:
[----:B------:R-:W0:Y:S01]  /*1180*/  LDC R6, c[0x0][0xd54] ;  /* 0x00035500ff067b82 */ /* 0x000e220000000800 */
[----:B------:R-:W-:Y:S01]  /*1190*/  IMAD.MOV.U32 R3, RZ, RZ, R9 ;  /* 0x000000ffff037224 */ /* 0x000fe200078e0009 */
[----:B0-----:R-:W-:-:S13]  /*11a0*/  ISETP.NE.AND P0, PT, R6, 0x1, PT ;  /* 0x000000010600780c */ /* 0x001fda0003f05270 */
[----:B------:R-:W0:Y:S02]  /*11b0*/  @P0 LDC.64 R4, c[0x0][0xd58] ;  /* 0x00035600ff040b82 */ /* 0x000e240000000a00 */
[----:B0-----:R-:W-:-:S05]  /*11c0*/  @P0 IMAD.HI.U32 R4, R9, R4, RZ ;  /* 0x0000000409040227 */ /* 0x001fca00078e00ff */
[----:B------:R-:W-:-:S05]  /*11d0*/  @P0 SHF.R.U32.HI R3, RZ, R5, R4 ;  /* 0x00000005ff030219 */ /* 0x000fca0000011604 */
[----:B------:R-:W-:-:S07]  /*11e0*/  IMAD R4, R3, R6, RZ ;  /* 0x0000000603047224 */ /* 0x000fce00078e02ff */
.L_x_5206:
[----:B------:R-:W2:Y:S01]  /*11f0*/  LDL R8, [R1+0x4] ;  /* 0x0000040001087983 */ /* 0x000ea20000100800 */
[----:B------:R-:W0:Y:S01]  /*1200*/  LDC R191, c[0x0][0xd48] ;  /* 0x00035200ffbf7b82 */ /* 0x000e220000000800 */
[----:B------:R-:W-:Y:S01]  /*1210*/  ULDC.64 UR4, c[0x0][0x418] ;  /* 0x0001060000047ab9 */ /* 0x000fe20000000a00 */
[----:B------:R-:W-:Y:S01]  /*1220*/  IMAD.IADD R5, R9, 0x1, -R4 ;  /* 0x0000000109057824 */ /* 0x000fe200078e0a04 */
[----:B------:R-:W-:Y:S01]  /*1230*/  UISETP.NE.U32.AND UP0, UPT, UR4, URZ, UPT ;  /* 0x0000003f0400728c */ /* 0x000fe2000bf05070 */
[----:B------:R-:W-:Y:S01]  /*1240*/  LOP3.LUT R3, RZ, R3, RZ, 0x33, !PT ;  /* 0x00000003ff037212 */ /* 0x000fe200078e33ff */
[----:B------:R-:W-:Y:S01]  /*1250*/  ULDC UR38, c[0x0][0x424] ;  /* 0x0001090000267ab9 */ /* 0x000fe20000000800 */
[----:B------:R-:W-:Y:S01]  /*1260*/  ULDC UR4, c[0x0][0xd54] ;  /* 0x0003550000047ab9 */ /* 0x000fe20000000800 */
[----:B------:R-:W-:Y:S01]  /*1270*/  UISETP.NE.AND.EX UP0, UPT, UR5, URZ, UPT, UP0 ;  /* 0x0000003f0500728c */ /* 0x000fe2000bf05300 */
[----:B------:R-:W-:Y:S01]  /*1280*/  IMAD R5, R0, UR4, R5 ;  /* 0x0000000400057c24 */ /* 0x000fe2000f8e0205 */
[----:B------:R-:W-:-:S02]  /*1290*/  ULDC UR40, c[0x0][0x2f0] ;  /* 0x0000bc0000287ab9 */ /* 0x000fc40000000800 */
[----:B------:R-:W-:Y:S01]  /*12a0*/  USEL UR38, UR38, 0x1, UP0 ;  /* 0x0000000126267887 */ /* 0x000fe20008000000 */
[----:B------:R-:W-:-:S03]  /*12b0*/  IMAD.MOV.U32 R190, RZ, RZ, R5 ;  /* 0x000000ffffbe7224 */ /* 0x000fc600078e0005 */
[----:B------:R-:W-:-:S04]  /*12c0*/  UIMAD UR4, UR38, UR40, 0x3f ;  /* 0x0000003f260474a4 */ /* 0x000fc8000f8e0228 */
[----:B------:R-:W-:-:S04]  /*12d0*/  USHF.R.S32.HI UR5, URZ, 0x1f, UR4 ;  /* 0x0000001f3f057899 */ /* 0x000fc80008011404 */
[----:B------:R-:W-:Y:S01]  /*12e0*/  ULEA.HI UR5, UR5, UR4, URZ, 0x6 ;  /* 0x0000000405057291 */ /* 0x000fe2000f8f303f */
[----:B0-----:R-:W-:Y:S02]  /*12f0*/  ISETP.NE.AND P0, PT, R191, 0x1, PT ;  /* 0x00000001bf00780c */ /* 0x001fe40003f05270 */
[----:B------:R-:W-:Y:S01]  /*1300*/  ULDC UR4, c[0x0][0xd3c] ;  /* 0x00034f0000047ab9 */ /* 0x000fe20000000800 */
[----:B------:R-:W-:Y:S01]  /*1310*/  USHF.R.S32.HI UR5, URZ, 0x6, UR5 ;  /* 0x000000063f057899 */ /* 0x000fe20008011405 */
[----:B------:R-:W-:-:S04]  /*1320*/  VIADD R3, R3, UR4 ;  /* 0x0000000403037c36 */ /* 0x000fc80008000000 */
[----:B------:R-:W-:-:S05]  /*1330*/  IMAD.SHL.U32 R18, R3, 0x40, RZ ;  /* 0x0000004003127824 */ /* 0x000fca00078e00ff */
[----:B------:R-:W0:Y:S08]  /*1340*/  @P0 LDC R6, c[0x0][0xd4c] ;  /* 0x00035300ff060b82 */ /* 0x000e300000000800 */
[----:B------:R-:W1:Y:S01]  /*1350*/  @P0 LDC R7, c[0x0][0xd50] ;  /* 0x00035400ff070b82 */ /* 0x000e620000000800 */
[----:B0-----:R-:W-:-:S05]  /*1360*/  @P0 IMAD.HI.U32 R0, R5, R6, RZ ;  /* 0x0000000605000227 */ /* 0x001fca00078e00ff */
[----:B-1----:R-:W-:-:S05]  /*1370*/  @P0 SHF.R.U32.HI R190, RZ, R7, R0 ;  /* 0x00000007ffbe0219 */ /* 0x002fca0000011600 */
[----:B------:R-:W-:-:S04]  /*1380*/  IMAD.MOV R0, RZ, RZ, -R190 ;  /* 0x000000ffff007224 */ /* 0x000fc800078e0abe */
[----:B------:R-:W-:Y:S01]  /*1390*/  IMAD R191, R191, R0, R5 ;  /* 0x00000000bfbf7224 */ /* 0x000fe200078e0205 */
[----:B--2---:R-:W-:-:S13]  /*13a0*/  ISETP.NE.AND P0, PT, R8, 0x1, PT ;  /* 0x000000010800780c */ /* 0x004fda0003f05270 */
[----:B------:R-:W-:Y:S05]  /*13b0*/  @!P0 BRA `(.L_x_5207) ;  /* 0x0000001c00f48947 */ /* 0x000fea0003800000 */
[----:B------:R-:W0:Y:S01]  /*13c0*/  LDC R0, c[0x0][0x448] ;  /* 0x00011200ff007b82 */ /* 0x000e220000000800 */
[----:B------:R-:W-:Y:S02]  /*13d0*/  ULDC UR6, c[0x0][0x288] ;  /* 0x0000a20000067ab9 */ /* 0x000fe40000000800 */
[----:B------:R-:W-:-:S04]  /*13e0*/  UIADD3 UR4, -UR6, 0x1, URZ ;  /* 0x0000000106047890 */ /* 0x000fc8000fffe13f */
[----:B------:R-:W-:Y:S01]  /*13f0*/  UIMAD UR4, UR38, UR40, UR4 ;  /* 0x00000028260472a4 */ /* 0x000fe2000f8e0204 */
[----:B------:R-:W1:Y:S01]  /*1400*/  LDC.64 R6, c[0x0][0xad8] ;  /* 0x0002b600ff067b82 */ /* 0x000e620000000a00 */
[----:B0-----:R-:W-:Y:S01]  /*1410*/  ISETP.NE.AND P1, PT, R0, 0x1, PT ;  /* 0x000000010000780c */ /* 0x001fe20003f25270 */
[----:B------:R-:W-:Y:S01]  /*1420*/  VIADD R0, R18, 0x3f ;  /* 0x0000003f12007836 */ /* 0x000fe20000000000 */
[----:B-1----:R-:W-:-:S11]  /*1430*/  ISETP.GE.AND P2, PT, R7, 0x1, PT ;  /* 0x000000010700780c */ /* 0x002fd60003f46270 */
[----:B------:R-:W0:Y:S08]  /*1440*/  @P1 LDC R3, c[0x0][0x44c] ;  /* 0x00011300ff031b82 */ /* 0x000e300000000800 */
[----:B------:R-:W1:Y:S01]  /*1450*/  @P1 LDC R4, c[0x0][0x450] ;  /* 0x00011400ff041b82 */ /* 0x000e620000000800 */
[----:B0-----:R-:W-:-:S05]  /*1460*/  @P1 IMAD.HI.U32 R3, R0, R3, RZ ;  /* 0x0000000300031227 */ /* 0x001fca00078e00ff */
        /* <DEDUP_REMOVED lines=14> */
.L_x_5209:
[----:B------:R-:W-:-:S13]  /*1550*/  ISETP.NE.AND P0, PT, R7, 0x1, PT ;  /* 0x000000010700780c */ /* 0x000fda0003f05270 */
[----:B------:R-:W0:Y:S02]  /*1560*/  @P0 LDC.64 R4, c[0x0][0xae0] ;  /* 0x0002b800ff040b82 */ /* 0x000e240000000a00 */
[----:B0-----:R-:W-:-:S05]  /*1570*/  @P0 IMAD.HI.U32 R4, R3, R4, RZ ;  /* 0x0000000403040227 */ /* 0x001fca00078e00ff */
[----:B------:R-:W-:-:S07]  /*1580*/  @P0 SHF.R.U32.HI R3, RZ, R5, R4 ;  /* 0x00000005ff030219 */ /* 0x000fce0000011604 */
.L_x_5210:
[----:B------:R-:W-:-:S05]  /*1590*/  IMAD R3, R3, R7, R7 ;  /* 0x0000000703037224 */ /* 0x000fca00078e0207 */
[----:B------:R-:W-:-:S07]  /*15a0*/  VIMNMX R0, R0, R3, PT ;  /* 0x0000000300007248 */ /* 0x000fce0003fe0100 */
.L_x_5208:
[----:B------:R-:W0:Y:S01]  /*15b0*/  @P1 LDC R5, c[0x0][0x44c] ;  /* 0x00011300ff051b82 */ /* 0x000e220000000800 */
[----:B------:R-:W-:Y:S01]  /*15c0*/  VIADD R0, R0, 0x3f ;  /* 0x0000003f00007836 */ /* 0x000fe20000000000 */
[----:B------:R-:W-:Y:S01]  /*15d0*/  UIMAD UR38, UR38, UR40, -UR6 ;  /* 0x00000028262672a4 */ /* 0x000fe2000f8e0a06 */
[----:B------:R-:W-:Y:S01]  /*15e0*/  IMAD.MOV.U32 R4, RZ, RZ, R18 ;  /* 0x000000ffff047224 */ /* 0x000fe200078e0012 */
[----:B------:R-:W-:Y:S02]  /*15f0*/  ULDC UR4, c[0x0][0xad4] ;  /* 0x0002b50000047ab9 */ /* 0x000fe40000000800 */
[----:B------:R-:W-:Y:S02]  /*1600*/  SHF.R.S32.HI R3, RZ, 0x1f, R0 ;  /* 0x0000001fff037819 */ /* 0x000fe40000011400 */
[----:B------:R-:W1:Y:S02]  /*1610*/  @P1 LDC R6, c[0x0][0x450] ;  /* 0x00011400ff061b82 */ /* 0x000e640000000800 */
[----:B------:R-:W-:-:S04]  /*1620*/  LEA.HI R3, R3, R0, RZ, 0x6 ;  /* 0x0000000003037211 */ /* 0x000fc800078f30ff */
[----:B------:R-:W-:Y:S01]  /*1630*/  SHF.R.S32.HI R3, RZ, 0x6, R3 ;  /* 0x00000006ff037819 */ /* 0x000fe20000011403 */
[----:B0-----:R-:W-:-:S05]  /*1640*/  @P1 IMAD.HI.U32 R5, R18, R5, RZ ;  /* 0x0000000512051227 */ /* 0x001fca00078e00ff */
        /* <DEDUP_REMOVED lines=14> */
.L_x_5212:
[----:B------:R-:W-:-:S13]  /*1730*/  ISETP.NE.AND P0, PT, R7, 0x1, PT ;  /* 0x000000010700780c */ /* 0x000fda0003f05270 */
[----:B------:R-:W0:Y:S02]  /*1740*/  @P0 LDC.64 R8, c[0x0][0xae0] ;  /* 0x0002b800ff080b82 */ /* 0x000e240000000a00 */
[----:B0-----:R-:W-:-:S05]  /*1750*/  @P0 IMAD.HI.U32 R6, R0, R8, RZ ;  /* 0x0000000800060227 */ /* 0x001fca00078e00ff */
[----:B------:R-:W-:-:S07]  /*1760*/  @P0 SHF.R.U32.HI R0, RZ, R9, R6 ;  /* 0x00000009ff000219 */ /* 0x000fce0000011606 */
.L_x_5213:
[----:B------:R-:W-:-:S05]  /*1770*/  IMAD R0, R0, R7, RZ ;  /* 0x0000000700007224 */ /* 0x000fca00078e02ff */
[----:B------:R-:W-:-:S07]  /*1780*/  VIMNMX R3, R3, R0, !PT ;  /* 0x0000000003037248 */ /* 0x000fce0007fe0100 */
.L_x_5211:
        /* <DEDUP_REMOVED lines=75> */
[----:B------:R-:W-:Y:S06]  /*1c40*/  @!P1 BRA `(.L_x_5214) ;  /* 0x000000f000549947 */ /* 0x000fec0003800000 */
[----:B------:R-:W0:Y:S01]  /*1c50*/  SHFL.IDX PT, R0, R220, RZ, 0x1f ;  /* 0x00001fffdc007589 */ /* 0x000e2200000e0000 */
[----:B------:R-:W-:Y:S01]  /*1c60*/  UMOV UR7, 0x40000040 ;  /* 0x4000004000077882 */ /* 0x000fe20000000000 */
[----:B------:R-:W-:Y:S01]  /*1c70*/  UMOV UR9, 0x40000040 ;  /* 0x4000004000097882 */ /* 0x000fe20000000000 */
[----:B------:R-:W-:Y:S01]  /*1c80*/  UMOV UR11, 0x40000040 ;  /* 0x40000040000b7882 */ /* 0x000fe20000000000 */
[----:B------:R-:W-:Y:S01]  /*1c90*/  BAR.SYNC.DEFER_BLOCKING 0xe, 0x100 ;  /* 0x0384000000007b1d */ /* 0x000fe20000010000 */
[----:B------:R-:W-:-:S05]  /*1ca0*/  VIADD R4, R4, 0xfffffffe ;  /* 0xfffffffe04047836 */ /* 0x000fca0000000000 */
[----:B------:R-:W-:Y:S01]  /*1cb0*/  UMOV UR13, 0x40000040 ;  /* 0x40000040000d7882 */ /* 0x000fe20000000000 */
[----:B------:R-:W-:Y:S01]  /*1cc0*/  UMOV UR15, 0x40000040 ;  /* 0x40000040000f7882 */ /* 0x000fe20000000000 */
[----:B------:R-:W-:Y:S01]  /*1cd0*/  UMOV UR17, 0x40000040 ;  /* 0x4000004000117882 */ /* 0x000fe20000000000 */
[----:B------:R-:W-:Y:S01]  /*1ce0*/  UMOV UR19, 0x40000040 ;  /* 0x4000004000137882 */ /* 0x000fe20000000000 */
[----:B------:R-:W1:Y:S01]  /*1cf0*/  S2R R7, SR_TID.X ;  /* 0x0000000000077919 */ /* 0x000e620000002100 */
[----:B------:R-:W-:Y:S02]  /*1d00*/  ISETP.GE.AND P0, PT, R4, R5, PT ;  /* 0x000000050400720c */ /* 0x000fe40003f06270 */
        /* <DEDUP_REMOVED lines=45> */
.L_x_5216:
[----:B------:R-:W-:Y:S01]  /*1fe0*/  BAR.SYNC.DEFER_BLOCKING 0xe, 0x100 ;  /* 0x0384000000007b1d */ /* 0x000fe20000010000 */
[----:B01----:R-:W-:Y:S01]  /*1ff0*/  IMAD.U32 R0, RZ, RZ, UR36 ;  /* 0x00000024ff007e24 */ /* 0x003fe2000f8e00ff */
[----:B------:R-:W-:Y:S01]  /*2000*/  UIADD3 UR36, UR36, 0x1, URZ ;  /* 0x0000000124247890 */ /* 0x000fe2000fffe03f */
[C---:B------:R-:W-:Y:S01]  /*2010*/  ISETP.GT.AND P0, PT, R4.reuse, R5, PT ;  /* 0x000000050400720c */ /* 0x040fe20003f04270 */
[----:B------:R-:W-:Y:S02]  /*2020*/  VIADD R4, R4, 0xffffffff ;  /* 0xffffffff04047836 */ /* 0x000fe40000000000 */
[----:B------:R-:W-:Y:S01]  /*2030*/  IMAD R0, R0, 0x40, R17 ;  /* 0x0000004000007824 */ /* 0x000fe200078e0211 */
        /* <DEDUP_REMOVED lines=165> */
.L_x_5215:
[----:B------:R-:W-:Y:S01]  /*2a90*/  BAR.SYNC.DEFER_BLOCKING 0xe, 0x100 ;  /* 0x0384000000007b1d */ /* 0x000fe20000010000 */
[----:B01----:R-:W-:Y:S01]  /*2aa0*/  IMAD.U32 R0, RZ, RZ, UR36 ;  /* 0x00000024ff007e24 */ /* 0x003fe2000f8e00ff */
[----:B------:R-:W-:Y:S01]  /*2ab0*/  UIADD3 UR36, UR36, 0x1, URZ ;  /* 0x0000000124247890 */ /* 0x000fe2000fffe03f */
[----:B------:R-:W-:Y:S02]  /*2ac0*/  PLOP3.LUT P0, PT, PT, PT, PT, 0x8, 0x0 ;  /* 0x000000000000781c */ /* 0x000fe40003f0e170 */
[----:B------:R-:W-:Y:S01]  /*2ad0*/  IMAD R0, R0, 0x40, R17 ;  /* 0x0000004000007824 */ /* 0x000fe200078e0211 */
        /* <DEDUP_REMOVED lines=139> */
.L_x_5207:
        /* <DEDUP_REMOVED lines=25> */
.L_x_5218:
[----:B------:R-:W-:-:S13]  /*3520*/  ISETP.NE.AND P0, PT, R7, 0x1, PT ;  /* 0x000000010700780c */ /* 0x000fda0003f05270 */
[----:B------:R-:W0:Y:S02]  /*3530*/  @P0 LDC.64 R4, c[0x0][0xae0] ;  /* 0x0002b800ff040b82 */ /* 0x000e240000000a00 */
[----:B0-----:R-:W-:-:S05]  /*3540*/  @P0 IMAD.HI.U32 R4, R3, R4, RZ ;  /* 0x0000000403040227 */ /* 0x001fca00078e00ff */
[----:B------:R-:W-:-:S07]  /*3550*/  @P0 SHF.R.U32.HI R3, RZ, R5, R4 ;  /* 0x00000005ff030219 */ /* 0x000fce0000011604 */
.L_x_5219:
[----:B------:R-:W-:-:S05]  /*3560*/  IMAD R3, R3, R7, R7 ;  /* 0x0000000703037224 */ /* 0x000fca00078e0207 */
[----:B------:R-:W-:-:S07]  /*3570*/  VIMNMX R0, R0, R3, PT ;  /* 0x0000000300007248 */ /* 0x000fce0003fe0100 */
.L_x_5217:
[----:B------:R-:W0:Y:S01]  /*3580*/  @P1 LDC R5, c[0x0][0x44c] ;  /* 0x00011300ff051b82 */ /* 0x000e220000000800 */
[----:B------:R-:W-:Y:S01]  /*3590*/  VIADD R0, R0, 0x3f ;  /* 0x0000003f00007836 */ /* 0x000fe20000000000 */
[----:B------:R-:W-:Y:S01]  /*35a0*/  UIMAD UR40, UR38, UR40, -UR4 ;  /* 0x00000028262872a4 */ /* 0x000fe2000f8e0a04 */
[----:B------:R-:W-:Y:S02]  /*35b0*/  IMAD.MOV.U32 R4, RZ, RZ, R18 ;  /* 0x000000ffff047224 */ /* 0x000fe400078e0012 */
[----:B------:R-:W-:Y:S01]  /*35c0*/  ULDC UR4, c[0x0][0xad4] ;  /* 0x0002b50000047ab9 */ /* 0x000fe20000000800 */
[----:B------:R-:W-:Y:S02]  /*35d0*/  SHF.R.S32.HI R3, RZ, 0x1f, R0 ;  /* 0x0000001fff037819 */ /* 0x000fe40000011400 */
[----:B------:R-:W1:Y:S02]  /*35e0*/  @P1 LDC R6, c[0x0][0x450] ;  /* 0x00011400ff061b82 */ /* 0x000e640000000800 */
[----:B------:R-:W-:-:S04]  /*35f0*/  LEA.HI R3, R3, R0, RZ, 0x6 ;  /* 0x0000000003037211 */ /* 0x000fc800078f30ff */
[----:B------:R-:W-:-:S04]  /*3600*/  SHF.R.S32.HI R3, RZ, 0x6, R3 ;  /* 0x00000006ff037819 */ /* 0x000fc80000011403 */
[----:B------:R-:W-:Y:S01]  /*3610*/  VIMNMX R168, R3, UR5, PT ;  /* 0x0000000503a87c48 */ /* 0x000fe2000bfe0100 */
[----:B0-----:R-:W-:-:S05]  /*3620*/  @P1 IMAD.HI.U32 R5, R18, R5, RZ ;  /* 0x0000000512051227 */ /* 0x001fca00078e00ff */
[----:B-1----:R-:W-:-:S05]  /*3630*/  @P1 SHF.R.U32.HI R4, RZ, R6, R5 ;  /* 0x00000006ff041219 */ /* 0x002fca0000011605 */
[----:B------:R-:W-:-:S04]  /*3640*/  VIADD R0, R4, UR40 ;  /* 0x0000002804007c36 */ /* 0x000fc80008000000 */
        /* <DEDUP_REMOVED lines=11> */
.L_x_5221:
[----:B------:R-:W-:-:S13]  /*3700*/  ISETP.NE.AND P0, PT, R7, 0x1, PT ;  /* 0x000000010700780c */ /* 0x000fda0003f05270 */
[----:B------:R-:W0:Y:S02]  /*3710*/  @P0 LDC.64 R4, c[0x0][0xae0] ;  /* 0x0002b800ff040b82 */ /* 0x000e240000000a00 */
[----:B0-----:R-:W-:-:S05]  /*3720*/  @P0 IMAD.HI.U32 R4, R0, R4, RZ ;  /* 0x0000000400040227 */ /* 0x001fca00078e00ff */
[----:B------:R-:W-:-:S07]  /*3730*/  @P0 SHF.R.U32.HI R0, RZ, R5, R4 ;  /* 0x00000005ff000219 */ /* 0x000fce0000011604 */
.L_x_5222:
[----:B------:R-:W-:-:S05]  /*3740*/  IMAD R0, R0, R7, RZ ;  /* 0x0000000700007224 */ /* 0x000fca00078e02ff */
[----:B------:R-:W-:-:S07]  /*3750*/  VIMNMX R3, R3, R0, !PT ;  /* 0x0000000003037248 */ /* 0x000fce0007fe0100 */
.L_x_5220:
        /* <DEDUP_REMOVED lines=106> */
.L_x_5223:
[----:B------:R-:W-:Y:S02]  /*3e00*/  LEA.HI R0, R219, R219, RZ, 0x1 ;  /* 0x000000dbdb007211 */ /* 0x000fe400078f08ff */
[----:B------:R-:W-:Y:S02]  /*3e10*/  ISETP.NE.AND P0, PT, R187, 0x3, PT ;  /* 0x00000003bb00780c */ /* 0x000fe40003f05270 */
[----:B------:R-:W-:-:S05]  /*3e20*/  LOP3.LUT R0, R0, 0xfffffffe, RZ, 0xc0, !PT ;  /* 0xfffffffe00007812 */ /* 0x000fca00078ec0ff */
[----:B------:R-:W-:-:S05]  /*3e30*/  IMAD.IADD R0, R219, 0x1, -R0 ;  /* 0x00000001db007824 */ /* 0x000fca00078e0a00 */
[----:B------:R-:W-:-:S04]  /*3e40*/  SHF.L.U32 R4, R0, 0x1f, RZ ;  /* 0x0000001f00047819 */ /* 0x000fc800000006ff */
[----:B------:R-:W0:Y:S02]  /*3e50*/  SYNCS.PHASECHK.TRANS64.TRYWAIT P1, [UR37+0x38800], R4 ;  /* 0x03880004ff0075a7 */ /* 0x000e240008020165 */
[----:B0-----:R-:W-:Y:S05]  /*3e60*/  @!P1 BRA `(.L_x_5224) ;  /* 0x0000016000a09947 */ /* 0x001fea0003800000 */
.L_x_5436:
[----:B------:R-:W-:Y:S05]  /*3e70*/  @!P0 BRA `(.L_x_5225) ;  /* 0x0000000000048947 */ /* 0x000fea0003800000 */
[----:B------:R-:W-:Y:S01]  /*3e80*/  BPT.TRAP 0x1 ;  /* 0x000000040000795c */ /* 0x000fe20000300000 */
.L_x_5225:
[----:B0-----:R-:W-:Y:S01]  /*3e90*/  IMAD.U32 R3, RZ, RZ, UR36 ;  /* 0x00000024ff037e24 */ /* 0x001fe2000f8e00ff */
[----:B------:R-:W-:-:S04]  /*3ea0*/  SHF.L.U32 R6, R2, 0x1f, RZ ;  /* 0x0000001f02067819 */ /* 0x000fc800000006ff */
[----:B------:R-:W-:-:S04]  /*3eb0*/  LEA R3, R3, UR37, 0x3 ;  /* 0x0000002503037c11 */ /* 0x000fc8000f8e18ff */
[----:B------:R0:W1:Y:S01]  /*3ec0*/  SYNCS.PHASECHK.TRANS64.TRYWAIT P1, [R3+URZ+0x38830], R6 ;  /* 0x03883006030075a7 */ /* 0x000062000802017f */
[----:B------:R-:W-:Y:S05]  /*3ed0*/  @!P0 BRA `(.L_x_5226) ;  /* 0x0000000000048947 */ /* 0x000fea0003800000 */
[----:B------:R-:W-:Y:S01]  /*3ee0*/  BPT.TRAP 0x1 ;  /* 0x000000040000795c */ /* 0x000fe20000300000 */
.L_x_5226:
[----:B-1----:R-:W-:Y:S05]  /*3ef0*/  @P1 BRA `(.L_x_5227) ;  /* 0x0000000000081947 */ /* 0x002fea0003800000 */
[----:B------:R-:W1:Y:S02]  /*3f00*/  SYNCS.PHASECHK.TRANS64.TRYWAIT P1, [R3+URZ+0x38830], R6 ;  /* 0x03883006030075a7 */ /* 0x000e64000802017f */
[----:B-1----:R-:W-:Y:S05]  /*3f10*/  @!P1 BRA `(.L_x_5228) ;  /* 0x00000160008c9947 */ /* 0x002fea0003800000 */
.L_x_5227:
[----:B------:R-:W-:-:S04]  /*3f20*/  UIADD3 UR4, UR37, 0x22400, URZ ;  /* 0x0002240025047890 */ /* 0x000fc8000fffe03f */
[----:B------:R-:W-:-:S04]  /*3f30*/  USHF.R.U32.HI UR4, URZ, 0x4, UR4 ;  /* 0x000000043f047899 */ /* 0x000fc80008011604 */
[----:B------:R-:W-:-:S06]  /*3f40*/  ULOP3.LUT UR4, UR4, 0x3fff, URZ, 0xc0, !UPT ;  /* 0x00003fff04047892 */ /* 0x000fcc000f8ec03f */
[----:B------:R-:W-:Y:S01]  /*3f50*/  IMAD.U32 R0, RZ, RZ, UR4 ;  /* 0x00000004ff007e24 */ /* 0x000fe2000f8e00ff */
        /* <DEDUP_REMOVED lines=34> */
[----:B------:R-:W2:Y:S02]  /*4180*/  SYNCS.PHASECHK.TRANS64.TRYWAIT P1, [UR37+0x38810], R4 ;  /* 0x03881004ff0075a7 */ /* 0x000ea40008020165 */
[----:B--2---:R-:W-:Y:S05]  /*4190*/  @!P1 BRA `(.L_x_5229) ;  /* 0x0000016000009947 */ /* 0x004fea0003800000 */
.L_x_5437:
[----:B------:R-:W-:Y:S05]  /*41a0*/  @!P0 BRA `(.L_x_5230) ;  /* 0x0000000000048947 */ /* 0x000fea0003800000 */
[----:B------:R-:W-:Y:S01]  /*41b0*/  BPT.TRAP 0x1 ;  /* 0x000000040000795c */ /* 0x000fe20000300000 */
.L_x_5230:
[----:B------:R3:W4:Y:S01]  /*41c0*/  SYNCS.PHASECHK.TRANS64.TRYWAIT P1, [R3+URZ+0x38850], R6 ;  /* 0x03885006030075a7 */ /* 0x000722000802017f */
[----:B------:R-:W-:Y:S05]  /*41d0*/  @!P0 BRA `(.L_x_5231) ;  /* 0x0000000000048947 */ /* 0x000fea0003800000 */
[----:B------:R-:W-:Y:S01]  /*41e0*/  BPT.TRAP 0x1 ;  /* 0x000000040000795c */ /* 0x000fe20000300000 */
.L_x_5231:
[----:B----4-:R-:W-:Y:S05]  /*41f0*/  @P1 BRA `(.L_x_5232) ;  /* 0x0000000000081947 */ /* 0x010fea0003800000 */
[----:B------:R-:W4:Y:S02]  /*4200*/  SYNCS.PHASECHK.TRANS64.TRYWAIT P1, [R3+URZ+0x38850], R6 ;  /* 0x03885006030075a7 */ /* 0x000f24000802017f */
[----:B----4-:R-:W-:Y:S05]  /*4210*/  @!P1 BRA `(.L_x_5233) ;  /* 0x0000015c00f89947 */ /* 0x010fea0003800000 */
.L_x_5232:
[----:B------:R-:W-:Y:S01]  /*4220*/  UIADD3 UR4, UR37, 0x400, URZ ;  /* 0x0000040025047890 */ /* 0x000fe2000fffe03f */
[----:B------:R-:W-:Y:S01]  /*4230*/  WARPGROUP.ARRIVE ;  /* 0x00000000000079c5 */ /* 0x000fe20000000000 */
[----:B------:R-:W-:-:S05]  /*4240*/  UIADD3 UR5, UR37, 0x26400, URZ ;  /* 0x0002640025057890 */ /* 0x000fca000fffe03f */
[----:B--2---:R-:W2:Y:S01]  /*4250*/  S2R R4, SR_TID.X ;  /* 0x0000000000047919 */ /* 0x004ea20000002100 */
[----:B------:R-:W-:Y:S01]  /*4260*/  USHF.R.U32.HI UR4, URZ, 0x4, UR4 ;  /* 0x000000043f047899 */ /* 0x000fe20008011604 */
[----:B------:R-:W5:Y:S01]  /*4270*/  LDC R8, c[0x0][0x2f0] ;  /* 0x0000bc00ff087b82 */ /* 0x000f620000000800 */
[----:B------:R-:W-:Y:S01]  /*4280*/  USHF.R.U32.HI UR5, URZ, 0x4, UR5 ;  /* 0x000000043f057899 */ /* 0x000fe20008011605 */
[----:B------:R-:W0:Y:S01]  /*4290*/  S2R R5, SR_TID.X ;  /* 0x0000000000057919 */ /* 0x000e220000002100 */
[----:B------:R-:W-:Y:S01]  /*42a0*/  ULOP3.LUT UR4, UR4, 0x3fff, URZ, 0xc0, !UPT ;  /* 0x00003fff04047892 */ /* 0x000fe2000f8ec03f */
[----:B------:R-:W-:Y:S01]  /*42b0*/  IMAD.MOV.U32 R7, RZ, RZ, -0x40 ;  /* 0xffffffc0ff077424 */ /* 0x000fe200078e00ff */
[----:B------:R-:W-:Y:S01]  /*42c0*/  ULOP3.LUT UR5, UR5, 0x3fff, URZ, 0xc0, !UPT ;  /* 0x00003fff05057892 */ /* 0x000fe2000f8ec03f */
[C---:B------:R-:W-:Y:S01]  /*42d0*/  LEA R11, R168.reuse, 0xffffffc0, 0x6 ;  /* 0xffffffc0a80b7811 */ /* 0x040fe200078e30ff */
[----:B------:R-:W-:Y:S01]  /*42e0*/  ULOP3.LUT UR4, UR4, 0x10000, URZ, 0xfc, !UPT ;  /* 0x0001000004047892 */ /* 0x000fe2000f8efc3f */
[----:B------:R-:W5:Y:S01]  /*42f0*/  LDC R9, c[0x0][0x288] ;  /* 0x0000a200ff097b82 */ /* 0x000f620000000800 */
[----:B------:R-:W-:Y:S01]  /*4300*/  ULOP3.LUT UR6, UR5, 0x10000, URZ, 0xfc, !UPT ;  /* 0x0001000005067892 */ /* 0x000fe2000f8efc3f */
[----:B------:R-:W-:Y:S01]  /*4310*/  IMAD R7, R168, R7, 0x41 ;  /* 0x00000041a8077424 */ /* 0x000fe200078e0207 */
[----:B------:R-:W-:Y:S01]  /*4320*/  ULEA UR26, UR36, UR4, 0xc ;  /* 0x00000004241a7291 */ /* 0x000fe2000f8e603f */
[----:B------:R-:W-:Y:S01]  /*4330*/  UMOV UR25, 0x40000040 ;  /* 0x4000004000197882 */ /* 0x000fe20000000000 */
[----:B------:R-:W-:Y:S01]  /*4340*/  UMOV UR27, 0x40000040 ;  /* 0x40000040001b7882 */ /* 0x000fe20000000000 */
[----:B------:R-:W-:Y:S01]  /*4350*/  UIADD3 UR28, UR6, 0x2, URZ ;  /* 0x00000002061c7890 */ /* 0x000fe2000fffe03f */
[----:B------:R-:W-:Y:S01]  /*4360*/  VIADD R15, R7, 0xffffffff ;  /* 0xffffffff070f7836 */ /* 0x000fe20000000000 */
[----:B------:R-:W-:Y:S01]  /*4370*/  UMOV UR24, UR6 ;  /* 0x0000000600187c82 */ /* 0x000fe20008000000 */
[----:B------:R-:W-:-:S03]  /*4380*/  UIADD3 UR30, UR26, 0x2, URZ ;  /* 0x000000021a1e7890 */ /* 0x000fc6000fffe03f */
[----:B------:R-:W-:Y:S01]  /*4390*/  HGMMA.64x64x16.F32 R24, gdesc[UR24], R24, gsb0 ;  /* 0x00e00000181879f0 */ /* 0x000fe20008000818 */
[----:B------:R-:W-:Y:S01]  /*43a0*/  UMOV UR29, 0x40000040 ;  /* 0x40000040001d7882 */ /* 0x000fe20000000000 */
[----:B------:R-:W-:Y:S01]  /*43b0*/  UMOV UR31, 0x40000040 ;  /* 0x40000040001f7882 */ /* 0x000fe20000000000 */
[----:B------:R-:W-:Y:S02]  /*43c0*/  UIADD3 UR11, UR6, 0x800, URZ ;  /* 0x00000800060b7890 */ /* 0x000fe4000fffe03f */
[----:B------:R-:W-:Y:S01]  /*43d0*/  UIADD3 UR14, UR26, 0x800, URZ ;  /* 0x000008001a0e7890 */ /* 0x000fe2000fffe03f */
[----:B--2---:R-:W-:Y:S02]  /*43e0*/  SHF.R.U32.HI R4, RZ, 0x7, R4 ;  /* 0x00000007ff047819 */ /* 0x004fe40000011604 */
[----:B0-----:R-:W-:-:S04]  /*43f0*/  LOP3.LUT R5, R5, 0x7f, RZ, 0xc0, !PT ;  /* 0x0000007f05057812 */ /* 0x001fc800078ec0ff */
[----:B------:R-:W0:Y:S01]  /*4400*/  SHFL.IDX PT, R4, R4, RZ, 0x1f ;  /* 0x00001fff04047589 */ /* 0x000e2200000e0000 */
[----:B------:R-:W-:Y:S02]  /*4410*/  ISETP.NE.AND P1, PT, R5, RZ, PT ;  /* 0x000000ff0500720c */ /* 0x000fe40003f25270 */
[----:B0-----:R-:W-:Y:S01]  /*4420*/  R2UR UR5, R4 ;  /* 0x00000000040572ca */ /* 0x001fe200000e0000 */
[----:B------:R-:W-:-:S04]  /*4430*/  IMAD.IADD R4, R188, 0x1, R18 ;  /* 0x00000001bc047824 */ /* 0x000fc800078e0212 */
[----:B-1-34-:R-:W-:-:S08]  /*4440*/  IMAD.MOV.U32 R6, RZ, RZ, R4 ;  /* 0x000000ffff067224 */ /* 0x01afd000078e0004 */
        /* <DEDUP_REMOVED lines=236> */
[----:B------:R-:W-:Y:S01]  /*5310*/  ULDC.64 UR10, c[0x0][0xad8] ;  /* 0x0002b600000a7ab9 */ /* 0x000fe20000000a00 */
[----:B------:R-:W-:Y:S02]  /*5320*/  USEL UR5, UR5, 0x3e, UP0 ;  /* 0x0000003e05057887 */ /* 0x000fe40008000000 */
[----:B------:R-:W-:-:S02]  /*5330*/  UISETP.GE.AND UP1, UPT, UR11, 0x1, UPT ;  /* 0x000000010b00788c */ /* 0x000fc4000bf26270 */
        /* <DEDUP_REMOVED lines=9> */
[----:B------:R-:W-:Y:S01]  /*53d0*/  ULDC UR26, c[0x0][0xad4] ;  /* 0x0002b500001a7ab9 */ /* 0x000fe20000000800 */
[----:B------:R-:W-:-:S06]  /*53e0*/  UISETP.NE.AND UP0, UPT, UR5, 0x1, UPT ;  /* 0x000000010500788c */ /* 0x000fcc000bf05270 */
[----:B------:R-:W-:Y:S02]  /*53f0*/  PLOP3.LUT P2, PT, PT, PT, UP0, 0x80, 0x0 ;  /* 0x000000000000781c */ /* 0x000fe40003f4f008 */
[----:B------:R-:W-:-:S03]  /*5400*/  PLOP3.LUT P3, PT, PT, PT, UP0, 0x80, 0x0 ;  /* 0x000000000000781c */ /* 0x000fc60003f6f008 */
[----:B------:R-:W-:-:S08]  /*5410*/  @UP0 ULDC UR5, c[0x0][0x44c] ;  /* 0x0001130000050ab9 */ /* 0x000fd00000000800 */
[----:B------:R-:W-:Y:S01]  /*5420*/  @P2 IMAD.HI.U32 R5, R4, UR5, RZ ;  /* 0x0000000504052c27 */ /* 0x000fe2000f8e00ff */
[----:B------:R-:W-:Y:S01]  /*5430*/  @UP0 ULDC UR5, c[0x0][0x450] ;  /* 0x0001140000050ab9 */ /* 0x000fe20000000800 */
[----:B------:R-:W-:Y:S02]  /*5440*/  PLOP3.LUT P2, PT, PT, PT, UP1, 0x40, 0x0 ;  /* 0x000000000000781c */ /* 0x000fe40003f4e818 */
[----:B------:R-:W-:Y:S01]  /*5450*/  @!P1 VIADD R4, R3, 0x38840 ;  /* 0x0003884003049836 */ /* 0x000fe20000000000 */
[----:B------:R-:W-:Y:S01]  /*5460*/  @P3 SHF.R.U32.HI R6, RZ, UR5, R5 ;  /* 0x00000005ff063c19 */ /* 0x000fe20008011605 */
[----:B------:R-:W-:Y:S01]  /*5470*/  ULOP3.LUT UR5, URZ, UR26, URZ, 0x33, !UPT ;  /* 0x0000001a3f057292 */ /* 0x000fe2000f8e333f */
[----:B-----5:R-:W-:Y:S02]  /*5480*/  IMAD R5, R8, UR38, -R11 ;  /* 0x0000002608057c24 */ /* 0x020fe4000f8e0a0b */
[----:B------:R-:W-:Y:S01]  /*5490*/  @!P1 PRMT R4, RZ, 0x654, R4 ;  /* 0x00000654ff049816 */ /* 0x000fe20000000004 */
[----:B------:R-:W0:Y:S01]  /*54a0*/  SHFL.IDX PT, R21, R6, RZ, 0x1c1f ;  /* 0x001c1fff06157589 */ /* 0x000e2200000e0000 */
[----:B------:R-:W-:Y:S01]  /*54b0*/  IMAD.IADD R12, R5, 0x1, -R16 ;  /* 0x00000001050c7824 */ /* 0x000fe200078e0a10 */
[----:B------:R-:W-:-:S02]  /*54c0*/  WARPGROUP.DEPBAR.LE gsb0, 0x0 ;  /* 0x00008000000079c5 */ /* 0x000fc40000010000 */
[----:B------:R-:W-:-:S06]  /*54d0*/  WARPGROUP.ARRIVE ;  /* 0x00000000000079c5 */ /* 0x000fcc0000000000 */
[----:B------:R-:W-:Y:S03]  /*54e0*/  HGMMA.64x64x16.F32 R24, gdesc[UR28], R24, gsb0 ;  /* 0x00e000001c1879f0 */ /* 0x000fe60008000818 */
[----:B------:R-:W-:Y:S02]  /*54f0*/  WARPGROUP.DEPBAR.LE gsb0, 0x0 ;  /* 0x00008000000079c5 */ /* 0x000fe40000010000 */
[----:B------:R1:W-:Y:S02]  /*5500*/  @!P1 SYNCS.ARRIVE.TRANS64.RED.A1T0 RZ, [R4+URZ], RZ ;  /* 0x000000ff04ff99a7 */ /* 0x0003e4000810043f */
[----:B-1----:R-:W-:-:S05]  /*5510*/  IMAD R4, R8, UR38, R7 ;  /* 0x0000002608047c24 */ /* 0x002fca000f8e0207 */
[----:B------:R-:W-:-:S05]  /*5520*/  IADD3 R4, R4, -R9, -R16 ;  /* 0x8000000904047210 */ /* 0x000fca0007ffe810 */
[C---:B------:R-:W-:Y:S02]  /*5530*/  VIADD R13, R4.reuse, UR10 ;  /* 0x0000000a040d7c36 */ /* 0x040fe40008000000 */
[----:B------:R-:W-:-:S03]  /*5540*/  VIADD R14, R4, UR5 ;  /* 0x00000005040e7c36 */ /* 0x000fc60008000000 */
[----:B0-----:R-:W-:Y:S01]  /*5550*/  VIADDMNMX R4, R21, R13, R12, PT ;  /* 0x0000000d15047246 */ /* 0x001fe2000380010c */
[----:B------:R-:W-:Y:S01]  /*5560*/  IMAD.IADD R5, R14, 0x1, R21 ;  /* 0x000000010e057824 */ /* 0x000fe200078e0215 */
[----:B------:R-:W-:Y:S06]  /*5570*/  @P2 BRA `(.L_x_5234) ;  /* 0x00000000005c2947 */ /* 0x000fec0003800000 */
[----:B------:R-:W-:Y:S01]  /*5580*/  IMAD R10, R8, UR38, R21 ;  /* 0x00000026080a7c24 */ /* 0x000fe2000f8e0215 */
[----:B------:R-:W-:Y:S03]  /*5590*/  BSSY B0, `(.L_x_5235) ;  /* 0x0000011000007945 */ /* 0x000fe60003800000 */
[----:B------:R-:W-:-:S05]  /*55a0*/  IMAD.IADD R10, R10, 0x1, -R9 ;  /* 0x000000010a0a7824 */ /* 0x000fca00078e0a09 */
[----:B------:R-:W-:-:S13]  /*55b0*/  ISETP.GT.AND P2, PT, R10, -0x1, PT ;  /* 0xffffffff0a00780c */ /* 0x000fda0003f44270 */
[----:B------:R-:W-:Y:S05]  /*55c0*/  @P2 BRA `(.L_x_5236) ;  /* 0x0000000000202947 */ /* 0x000fea0003800000 */
[----:B------:R-:W-:Y:S01]  /*55d0*/  UISETP.NE.AND UP2, UPT, UR11, 0x1, UPT ;  /* 0x000000010b00788c */ /* 0x000fe2000bf45270 */
[----:B------:R-:W-:-:S05]  /*55e0*/  LOP3.LUT R10, RZ, R10, RZ, 0x33, !PT ;  /* 0x0000000aff0a7212 */ /* 0x000fca00078e33ff */
[----:B------:R-:W-:-:S05]  /*55f0*/  PLOP3.LUT P2, PT, PT, PT, UP2, 0x80, 0x0 ;  /* 0x000000000000781c */ /* 0x000fca0003f4f028 */
[----:B------:R-:W-:-:S08]  /*5600*/  @UP2 ULDC.64 UR14, c[0x0][0xae0] ;  /* 0x0002b800000e2ab9 */ /* 0x000fd00000000a00 */
[----:B------:R-:W-:-:S05]  /*5610*/  @P2 IMAD.HI.U32 R7, R10, UR14, RZ ;  /* 0x0000000e0a072c27 */ /* 0x000fca000f8e00ff */
[----:B------:R-:W-:-:S04]  /*5620*/  @P2 SHF.R.U32.HI R10, RZ, UR15, R7 ;  /* 0x0000000fff0a2c19 */ /* 0x000fc80008011607 */
[----:B------:R-:W-:Y:S01]  /*5630*/  LOP3.LUT R10, RZ, R10, RZ, 0x33, !PT ;  /* 0x0000000aff0a7212 */ /* 0x000fe200078e33ff */
[----:B------:R-:W-:Y:S06]  /*5640*/  BRA `(.L_x_5237) ;  /* 0x0000000000147947 */ /* 0x000fec0003800000 */
.L_x_5236:
[----:B------:R-:W-:-:S06]  /*5650*/  UISETP.NE.AND UP2, UPT, UR11, 0x1, UPT ;  /* 0x000000010b00788c */ /* 0x000fcc000bf45270 */
[----:B------:R-:W-:-:S05]  /*5660*/  PLOP3.LUT P2, PT, PT, PT, UP2, 0x80, 0x0 ;  /* 0x000000000000781c */ /* 0x000fca0003f4f028 */
[----:B------:R-:W-:-:S08]  /*5670*/  @UP2 ULDC.64 UR14, c[0x0][0xae0] ;  /* 0x0002b800000e2ab9 */ /* 0x000fd00000000a00 */
[----:B------:R-:W-:-:S05]  /*5680*/  @P2 IMAD.HI.U32 R7, R10, UR14, RZ ;  /* 0x0000000e0a072c27 */ /* 0x000fca000f8e00ff */
[----:B------:R-:W-:-:S07]  /*5690*/  @P2 SHF.R.U32.HI R10, RZ, UR15, R7 ;  /* 0x0000000fff0a2c19 */ /* 0x000fce0008011607 */
.L_x_5237:
[----:B------:R-:W-:Y:S05]  /*56a0*/  BSYNC B0 ;  /* 0x0000000000007941 */ /* 0x000fea0003800000 */
.L_x_5235:
[----:B------:R-:W-:-:S04]  /*56b0*/  IMAD R7, R10, UR11, -R11 ;  /* 0x0000000b0a077c24 */ /* 0x000fc8000f8e0a0b */
[----:B------:R-:W-:-:S05]  /*56c0*/  IMAD.IADD R7, R7, 0x1, -R16 ;  /* 0x0000000107077824 */ /* 0x000fca00078e0a10 */
[----:B------:R-:W-:Y:S02]  /*56d0*/  VIMNMX R5, R5, R7, !PT ;  /* 0x0000000705057248 */ /* 0x000fe40007fe0100 */
[----:B------:R-:W-:-:S07]  /*56e0*/  VIADDMNMX R4, R7, UR11, R4, PT ;  /* 0x0000000b07047c46 */ /* 0x000fce000b800104 */
.L_x_5234:
[C---:B------:R-:W-:Y:S02]  /*56f0*/  ISETP.GE.AND P2, PT, R15.reuse, 0x2, PT ;  /* 0x000000020f00780c */ /* 0x040fe40003f46270 */
[----:B------:R-:W-:Y:S02]  /*5700*/  ISETP.GE.AND P6, PT, R15, 0xa, PT ;  /* 0x0000000a0f00780c */ /* 0x000fe40003fc6270 */
[----:B------:R-:W-:Y:S02]  /*5710*/  ISETP.GT.AND P4, PT, R5, 0x1, !P2 ;  /* 0x000000010500780c */ /* 0x000fe40005784270 */
[----:B------:R-:W-:Y:S02]  /*5720*/  ISETP.GE.AND P3, PT, R15, 0x9, PT ;  /* 0x000000090f00780c */ /* 0x000fe40003f66270 */
[----:B------:R-:W-:Y:S02]  /*5730*/  ISETP.LT.OR P4, PT, R4, 0x2, P4 ;  /* 0x000000020400780c */ /* 0x000fe40002781670 */
[----:B------:R-:W-:-:S02]  /*5740*/  P2R R21, PR, RZ, 0x40 ;  /* 0x00000040ff157803 */ /* 0x000fc40000000000 */
[----:B------:R-:W-:Y:S02]  /*5750*/  FSEL R20, R25, -INF , !P4 ;  /* 0xff80000019147808 */ /* 0x000fe40006000000 */
[C---:B------:R-:W-:Y:S02]  /*5760*/  ISETP.GT.AND P4, PT, R5.reuse, 0x9, !P6 ;  /* 0x000000090500780c */ /* 0x040fe40007784270 */
[----:B------:R-:W-:Y:S02]  /*5770*/  ISETP.GT.AND P5, PT, R5, 0x8, !P3 ;  /* 0x000000080500780c */ /* 0x000fe40005fa4270 */
[----:B------:R-:W-:Y:S02]  /*5780*/  ISETP.LT.OR P4, PT, R4, 0xa, P4 ;  /* 0x0000000a0400780c */ /* 0x000fe40002781670 */
[----:B------:R-:W-:Y:S02]  /*5790*/  ISETP.GE.AND P6, PT, R15, 0x11, PT ;  /* 0x000000110f00780c */ /* 0x000fe40003fc6270 */
[----:B------:R-:W-:-:S02]  /*57a0*/  FSEL R56, R29, -INF , !P4 ;  /* 0xff8000001d387808 */ /* 0x000fc40006000000 */
[----:B------:R-:W-:Y:S02]  /*57b0*/  ISETP.LT.OR P5, PT, R4, 0x9, P5 ;  /* 0x000000090400780c */ /* 0x000fe40002fa1670 */
[----:B------:R-:W-:Y:S02]  /*57c0*/  ISETP.GT.AND P4, PT, R5, 0x10, !P6 ;  /* 0x000000100500780c */ /* 0x000fe40007784270 */
[----:B------:R-:W-:Y:S02]  /*57d0*/  FSEL R28, R28, -INF , !P5 ;  /* 0xff8000001c1c7808 */ /* 0x000fe40006800000 */
        /* <DEDUP_REMOVED lines=41> */
[----:B------:R-:W-:Y:S02]  /*5a70*/  P2R R25, PR, RZ, 0x40 ;  /* 0x00000040ff197803 */ /* 0x000fe40000000000 */
        /* <DEDUP_REMOVED lines=20> */
[----:B------:R-:W-:Y:S02]  /*5bc0*/  PLOP3.LUT P6, PT, PT, PT, UP1, 0x40, 0x0 ;  /* 0x000000000000781c */ /* 0x000fe40003fce818 */
[----:B0-----:R-:W-:Y:S01]  /*5bd0*/  VIADDMNMX R7, R5, R13, R12, PT ;  /* 0x0000000d05077246 */ /* 0x001fe2000380010c */
[----:B------:R-:W-:-:S10]  /*5be0*/  IMAD.IADD R4, R14, 0x1, R5 ;  /* 0x000000010e047824 */ /* 0x000fd400078e0205 */
[----:B------:R-:W-:Y:S05]  /*5bf0*/  @P6 BRA `(.L_x_5238) ;  /* 0x0000000000646947 */ /* 0x000fea0003800000 */
        /* <DEDUP_REMOVED lines=9> */
[----:B------:R-:W-:Y:S01]  /*5c90*/  @P6 IMAD.HI.U32 R5, R6, UR14, RZ ;  /* 0x0000000e06056c27 */ /* 0x000fe2000f8e00ff */
[----:B------:R-:W-:-:S13]  /*5ca0*/  PLOP3.LUT P6, PT, PT, PT, UP2, 0x80, 0x0 ;  /* 0x000000000000781c */ /* 0x000fda0003fcf028 */
[----:B------:R-:W-:-:S04]  /*5cb0*/  @P6 SHF.R.U32.HI R6, RZ, UR15, R5 ;  /* 0x0000000fff066c19 */ /* 0x000fc80008011605 */
[----:B------:R-:W-:Y:S01]  /*5cc0*/  LOP3.LUT R6, RZ, R6, RZ, 0x33, !PT ;  /* 0x00000006ff067212 */ /* 0x000fe200078e33ff */
[----:B------:R-:W-:Y:S06]  /*5cd0*/  BRA `(.L_x_5241) ;  /* 0x0000000000187947 */ /* 0x000fec0003800000 */
.L_x_5240:
[----:B------:R-:W-:-:S06]  /*5ce0*/  UISETP.NE.AND UP2, UPT, UR11, 0x1, UPT ;  /* 0x000000010b00788c */ /* 0x000fcc000bf45270 */
[----:B------:R-:W-:-:S05]  /*5cf0*/  PLOP3.LUT P6, PT, PT, PT, UP2, 0x80, 0x0 ;  /* 0x000000000000781c */ /* 0x000fca0003fcf028 */
[----:B------:R-:W-:-:S08]  /*5d00*/  @UP2 ULDC.64 UR14, c[0x0][0xae0] ;  /* 0x0002b800000e2ab9 */ /* 0x000fd00000000a00 */
[----:B------:R-:W-:Y:S01]  /*5d10*/  @P6 IMAD.HI.U32 R5, R6, UR14, RZ ;  /* 0x0000000e06056c27 */ /* 0x000fe2000f8e00ff */
[----:B------:R-:W-:-:S13]  /*5d20*/  PLOP3.LUT P6, PT, PT, PT, UP2, 0x80, 0x0 ;  /* 0x000000000000781c */ /* 0x000fda0003fcf028 */
[----:B------:R-:W-:-:S07]  /*5d30*/  @P6 SHF.R.U32.HI R6, RZ, UR15, R5 ;  /* 0x0000000fff066c19 */ /* 0x000fce0008011605 */
.L_x_5241:
[----:B------:R-:W-:Y:S05]  /*5d40*/  BSYNC B0 ;  /* 0x0000000000007941 */ /* 0x000fea0003800000 */
.L_x_5239:
[----:B------:R-:W-:-:S04]  /*5d50*/  IMAD R5, R6, UR11, -R11 ;  /* 0x0000000b06057c24 */ /* 0x000fc8000f8e0a0b */
[----:B------:R-:W-:-:S05]  /*5d60*/  IMAD.IADD R5, R5, 0x1, -R16 ;  /* 0x0000000105057824 */ /* 0x000fca00078e0a10 */
[----:B------:R-:W-:Y:S02]  /*5d70*/  VIMNMX R4, R4, R5, !PT ;  /* 0x0000000504047248 */ /* 0x000fe40007fe0100 */
[----:B------:R-:W-:-:S07]  /*5d80*/  VIADDMNMX R7, R5, UR11, R7, PT ;  /* 0x0000000b05077c46 */ /* 0x000fce000b800107 */
.L_x_5238:
[----:B------:R-:W-:Y:S01]  /*5d90*/  ISETP.GT.AND P2, PT, R4, 0x1, !P2 ;  /* 0x000000010400780c */ /* 0x000fe20005744270 */
[----:B------:R-:W-:Y:S01]  /*5da0*/  ULDC UR19, c[0x0][0xa80] ;  /* 0x0002a00000137ab9 */ /* 0x000fe20000000800 */
[----:B------:R-:W-:Y:S01]  /*5db0*/  FMNMX.FTZ R5, R24, R20, !PT ;  /* 0x0000001418057209 */ /* 0x000fe20007810000 */
[----:B------:R-:W-:Y:S01]  /*5dc0*/  ULEA UR14, UR36, UR39, 0xc ;  /* 0x00000027240e7291 */ /* 0x000fe2000f8e603f */
[----:B------:R-:W-:Y:S01]  /*5dd0*/  ISETP.LT.OR P2, PT, R7, 0x2, P2 ;  /* 0x000000020700780c */ /* 0x000fe20001741670 */
[----:B------:R-:W-:Y:S01]  /*5de0*/  UMOV UR15, 0x40000040 ;  /* 0x40000040000f7882 */ /* 0x000fe20000000000 */
[----:B------:R-:W-:Y:S01]  /*5df0*/  FMNMX.FTZ R5, R28, R5, !PT ;  /* 0x000000051c057209 */ /* 0x000fe20007810000 */
[----:B------:R-:W-:Y:S01]  /*5e00*/  UIADD3 UR18, UR14, 0x80, URZ ;  /* 0x000000800e127890 */ /* 0x000fe2000fffe03f */
[----:B------:R-:W-:Y:S01]  /*5e10*/  FSEL R27, R27, -INF , !P2 ;  /* 0xff8000001b1b7808 */ /* 0x000fe20005000000 */
[----:B------:R-:W-:Y:S01]  /*5e20*/  UMOV UR23, 0x40000040 ;  /* 0x4000004000177882 */ /* 0x000fe20000000000 */
[----:B------:R-:W-:Y:S01]  /*5e30*/  ISETP.NE.AND P2, PT, R21, RZ, PT ;  /* 0x000000ff1500720c */ /* 0x000fe20003f45270 */
[----:B------:R-:W-:Y:S01]  /*5e40*/  @UP0 ULDC UR7, c[0x0][0x450] ;  /* 0x0001140000070ab9 */ /* 0x000fe20000000800 */
[----:B------:R-:W-:Y:S01]  /*5e50*/  FMNMX.FTZ R5, R56, R5, !PT ;  /* 0x0000000538057209 */ /* 0x000fe20007810000 */
[----:B------:R-:W-:Y:S01]  /*5e60*/  @!P1 VIADD R3, R3, 0x38860 ;  /* 0x0003886003039836 */ /* 0x000fe20000000000 */
[----:B------:R-:W-:Y:S01]  /*5e70*/  ISETP.GT.AND P2, PT, R4, 0x9, !P2 ;  /* 0x000000090400780c */ /* 0x000fe20005744270 */
[----:B------:R-:W-:Y:S01]  /*5e80*/  UMOV UR22, UR18 ;  /* 0x0000001200167c82 */ /* 0x000fe20008000000 */
[----:B------:R-:W-:Y:S01]  /*5e90*/  FMNMX.FTZ R5, R32, R5, !PT ;  /* 0x0000000520057209 */ /* 0x000fe20007810000 */
[----:B------:R-:W-:Y:S01]  /*5ea0*/  UIADD3 UR18, UR14, 0x100, URZ ;  /* 0x000001000e127890 */ /* 0x000fe2000fffe03f */
        /* <DEDUP_REMOVED lines=22> */
[----:B------:R-:W-:Y:S02]  /*6010*/  ISETP.GT.AND P3, PT, R4, 0x8, !P3 ;  /* 0x000000080400780c */ /* 0x000fe40005f64270 */
[----:B------:R-:W-:Y:S02]  /*6020*/  FSEL R38, R38, -INF , !P2 ;  /* 0xff80000026267808 */ /* 0x000fe40005000000 */
[----:B------:R-:W-:-:S02]  /*6030*/  ISETP.NE.AND P2, PT, R57, RZ, PT ;  /* 0x000000ff3900720c */ /* 0x000fc40003f45270 */
[----:B------:R-:W-:Y:S01]  /*6040*/  FMNMX.FTZ R5, R52, R5, !PT ;  /* 0x0000000534057209 */ /* 0x000fe20007810000 */
[----:B------:R-:W-:Y:S01]  /*6050*/  BAR.SYNC.DEFER_BLOCKING 0xf, 0x100 ;  /* 0x03c4000000007b1d */ /* 0x000fe20000010000 */
[----:B------:R-:W-:Y:S02]  /*6060*/  ISETP.GT.AND P2, PT, R4, 0x19, !P2 ;  /* 0x000000190400780c */ /* 0x000fe40005744270 */
[----:B------:R-:W-:Y:S02]  /*6070*/  ISETP.NE.AND P6, PT, R10, RZ, PT ;  /* 0x000000ff0a00720c */ /* 0x000fe40003fc5270 */
[C---:B------:R-:W-:Y:S02]  /*6080*/  ISETP.LT.OR P2, PT, R7.reuse, 0x1a, P2 ;  /* 0x0000001a0700780c */ /* 0x040fe40001741670 */
[----:B------:R-:W-:Y:S02]  /*6090*/  ISETP.LT.OR P3, PT, R7, 0x9, P3 ;  /* 0x000000090700780c */ /* 0x000fe40001f61670 */
[----:B------:R-:W-:-:S02]  /*60a0*/  FSEL R39, R39, -INF , !P2 ;  /* 0xff80000027277808 */ /* 0x000fc40005000000 */
[----:B------:R-:W-:Y:S02]  /*60b0*/  ISETP.NE.AND P2, PT, R37, RZ, PT ;  /* 0x000000ff2500720c */ /* 0x000fe40003f45270 */
[----:B------:R-:W-:Y:S02]  /*60c0*/  FMNMX.FTZ R10, R68, R5, !PT ;  /* 0x00000005440a7209 */ /* 0x000fe40007810000 */
[----:B------:R-:W-:Y:S02]  /*60d0*/  ISETP.GT.AND P2, PT, R4, 0x20, !P2 ;  /* 0x000000200400780c */ /* 0x000fe40005744270 */
[----:B------:R-:W-:Y:S01]  /*60e0*/  FSEL R30, R30, -INF , !P3 ;  /* 0xff8000001e1e7808 */ /* 0x000fe20005800000 */
[----:B------:R-:W0:Y:S01]  /*60f0*/  SHFL.BFLY PT, R5, R10, 0x2, 0x1f ;  /* 0x0c401f000a057f89 */ /* 0x000e2200000e0000 */
[----:B------:R-:W-:Y:S02]  /*6100*/  ISETP.LT.OR P2, PT, R7, 0x21, P2 ;  /* 0x000000210700780c */ /* 0x000fe40001741670 */
[----:B------:R-:W-:-:S02]  /*6110*/  ISETP.NE.AND P3, PT, R41, RZ, PT ;  /* 0x000000ff2900720c */ /* 0x000fc40003f65270 */
[----:B------:R-:W-:Y:S02]  /*6120*/  FSEL R42, R42, -INF , !P2 ;  /* 0xff8000002a2a7808 */ /* 0x000fe40005000000 */
[----:B------:R-:W-:Y:S02]  /*6130*/  ISETP.NE.AND P2, PT, R59, RZ, PT ;  /* 0x000000ff3b00720c */ /* 0x000fe40003f45270 */
[C---:B------:R-:W-:Y:S02]  /*6140*/  ISETP.GT.AND P4, PT, R4.reuse, 0x31, !P4 ;  /* 0x000000310400780c */ /* 0x040fe40006784270 */
[C---:B------:R-:W-:Y:S02]  /*6150*/  ISETP.GT.AND P2, PT, R4.reuse, 0x21, !P2 ;  /* 0x000000210400780c */ /* 0x040fe40005744270 */
[----:B------:R-:W-:Y:S02]  /*6160*/  ISETP.GT.AND P5, PT, R4, 0x38, !P5 ;  /* 0x000000380400780c */ /* 0x000fe40006fa4270 */
[----:B------:R-:W-:-:S02]  /*6170*/  ISETP.LT.OR P2, PT, R7, 0x22, P2 ;  /* 0x000000220700780c */ /* 0x000fc40001741670 */
[----:B------:R-:W-:Y:S02]  /*6180*/  ISETP.LT.OR P4, PT, R7, 0x32, P4 ;  /* 0x000000320700780c */ /* 0x000fe40002781670 */
[----:B------:R-:W-:Y:S02]  /*6190*/  FSEL R43, R43, -INF , !P2 ;  /* 0xff8000002b2b7808 */ /* 0x000fe40005000000 */
[----:B------:R-:W-:Y:S02]  /*61a0*/  ISETP.GT.AND P2, PT, R4, 0x28, !P3 ;  /* 0x000000280400780c */ /* 0x000fe40005f44270 */
[----:B------:R-:W-:Y:S02]  /*61b0*/  ISETP.NE.AND P3, PT, R45, RZ, PT ;  /* 0x000000ff2d00720c */ /* 0x000fe40003f65270 */
[----:B------:R-:W-:Y:S02]  /*61c0*/  ISETP.LT.OR P2, PT, R7, 0x29, P2 ;  /* 0x000000290700780c */ /* 0x000fe40001741670 */
[----:B0-----:R-:W-:-:S02]  /*61d0*/  FMNMX.FTZ R12, R10, R5, !PT ;  /* 0x000000050a0c7209 */ /* 0x001fc40007810000 */
[----:B------:R-:W-:Y:S02]  /*61e0*/  FSEL R46, R46, -INF , !P2 ;  /* 0xff8000002e2e7808 */ /* 0x000fe40005000000 */
[C---:B------:R-:W-:Y:S01]  /*61f0*/  ISETP.GT.AND P2, PT, R4.reuse, RZ, !P6 ;  /* 0x000000ff0400720c */ /* 0x040fe20007744270 */
[----:B------:R-:W0:Y:S01]  /*6200*/  SHFL.BFLY PT, R13, R12, 0x1, 0x1f ;  /* 0x0c201f000c0d7f89 */ /* 0x000e2200000e0000 */
[----:B------:R-:W-:Y:S02]  /*6210*/  ISETP.GT.AND P3, PT, R4, 0x30, !P3 ;  /* 0x000000300400780c */ /* 0x000fe40005f64270 */
[C---:B------:R-:W-:Y:S02]  /*6220*/  ISETP.LT.OR P2, PT, R7.reuse, 0x1, P2 ;  /* 0x000000010700780c */ /* 0x040fe40001741670 */
[----:B------:R-:W-:Y:S02]  /*6230*/  ISETP.LT.OR P3, PT, R7, 0x31, P3 ;  /* 0x000000310700780c */ /* 0x000fe40001f61670 */
        /* <DEDUP_REMOVED lines=8> */
[----:B------:R-:W-:Y:S02]  /*62c0*/  FMNMX.FTZ R6, R34, R5, !PT ;  /* 0x0000000522067209 */ /* 0x000fe40007810000 */
[----:B0-----:R-:W-:Y:S02]  /*62d0*/  FMNMX.FTZ R5, R12, R13, !PT ;  /* 0x0000000d0c057209 */ /* 0x001fe40007810000 */
[----:B------:R-:W-:Y:S02]  /*62e0*/  FMNMX.FTZ R11, R35, R6, !PT ;  /* 0x00000006230b7209 */ /* 0x000fe40007810000 */
[C---:B------:R-:W-:Y:S01]  /*62f0*/  FSETP.NEU.FTZ.AND P2, PT, R5.reuse, -INF , PT ;  /* 0xff8000000500780b */ /* 0x040fe20003f5d000 */
[----:B------:R-:W-:Y:S01]  /*6300*/  FMUL.FTZ R10, R5, UR19 ;  /* 0x00000013050a7c20 */ /* 0x000fe20008410000 */
[----:B------:R-:W-:-:S02]  /*6310*/  FMNMX.FTZ R6, R38, R11, !PT ;  /* 0x0000000b26067209 */ /* 0x000fc40007810000 */
[----:B------:R-:W-:Y:S02]  /*6320*/  ISETP.NE.AND P6, PT, R15, RZ, PT ;  /* 0x000000ff0f00720c */ /* 0x000fe40003fc5270 */
[----:B------:R-:W-:Y:S02]  /*6330*/  FMNMX.FTZ R11, R39, R6, !PT ;  /* 0x00000006270b7209 */ /* 0x000fe40007810000 */
[----:B------:R-:W-:Y:S02]  /*6340*/  FSEL R50, R50, -INF , !P3 ;  /* 0xff80000032327808 */ /* 0x000fe40005800000 */
[----:B------:R-:W-:Y:S02]  /*6350*/  FMNMX.FTZ R6, R42, R11, !PT ;  /* 0x0000000b2a067209 */ /* 0x000fe40007810000 */
[----:B------:R-:W-:Y:S02]  /*6360*/  FSEL R25, R10, RZ, P2 ;  /* 0x000000ff0a197208 */ /* 0x000fe40001000000 */
[----:B------:R-:W-:-:S02]  /*6370*/  FMNMX.FTZ R11, R43, R6, !PT ;  /* 0x000000062b0b7209 */ /* 0x000fc40007810000 */
[----:B------:R-:W-:Y:S01]  /*6380*/  ISETP.GT.AND P2, PT, R4, 0x39, !P6 ;  /* 0x000000390400780c */ /* 0x000fe20007744270 */
[--C-:B------:R-:W-:Y:S01]  /*6390*/  FFMA.FTZ R4, R24, UR19, -R25.reuse ;  /* 0x0000001318047c23 */ /* 0x100fe20008010819 */
[----:B------:R-:W-:Y:S01]  /*63a0*/  FMNMX.FTZ R6, R46, R11, !PT ;  /* 0x0000000b2e067209 */ /* 0x000fe20007810000 */
[--C-:B------:R-:W-:Y:S01]  /*63b0*/  FFMA.FTZ R12, R20, UR19, -R25.reuse ;  /* 0x00000013140c7c23 */ /* 0x100fe20008010819 */
        /* <DEDUP_REMOVED lines=8> */
[----:B------:R-:W-:Y:S01]  /*6440*/  ISETP.LT.OR P2, PT, R7, 0x3a, P2 ;  /* 0x0000003a0700780c */ /* 0x000fe20001741670 */
[----:B------:R0:W-:Y:S01]  /*6450*/  MUFU.EX2 R11, R12 ;  /* 0x0000000c000b7308 */ /* 0x0001e20000000800 */
[----:B------:R-:W-:Y:S01]  /*6460*/  FSEL R54, R54, -INF , !P5 ;  /* 0xff80000036367808 */ /* 0x000fe20006800000 */
[--C-:B------:R-:W-:Y:S01]  /*6470*/  FFMA.FTZ R20, R44, UR19, -R25.reuse ;  /* 0x000000132c147c23 */ /* 0x100fe20008010819 */
[----:B------:R-:W-:Y:S01]  /*6480*/  FMNMX.FTZ R7, R51, R6, !PT ;  /* 0x0000000633077209 */ /* 0x000fe20007810000 */
[--C-:B------:R-:W-:Y:S01]  /*6490*/  FFMA.FTZ R6, R28, UR19, -R25.reuse ;  /* 0x000000131c067c23 */ /* 0x100fe20008010819 */
[----:B------:R-:W-:Y:S01]  /*64a0*/  FSEL R55, R55, -INF , !P2 ;  /* 0xff80000037377808 */ /* 0x000fe20005000000 */
[--C-:B------:R-:W-:Y:S01]  /*64b0*/  FFMA.FTZ R171, R64, UR19, -R25.reuse ;  /* 0x0000001340ab7c23 */ /* 0x100fe20008010819 */
[----:B------:R-:W-:Y:S01]  /*64c0*/  FMNMX.FTZ R10, R54, R7, !PT ;  /* 0x00000007360a7209 */ /* 0x000fe20007810000 */
[--C-:B------:R-:W-:Y:S01]  /*64d0*/  FFMA.FTZ R170, R48, UR19, -R25.reuse ;  /* 0x0000001330aa7c23 */ /* 0x100fe20008010819 */
[--C-:B0-----:R-:W-:Y:S01]  /*64e0*/  FFMA.FTZ R12, R36, UR19, -R25.reuse ;  /* 0x00000013240c7c23 */ /* 0x101fe20008010819 */
[--C-:B------:R-:W-:Y:S01]  /*64f0*/  FFMA.FTZ R173, R66, UR19, -R25.reuse ;  /* 0x0000001342ad7c23 */ /* 0x100fe20008010819 */
[----:B------:R-:W-:Y:S01]  /*6500*/  FMNMX.FTZ R7, R55, R10, !PT ;  /* 0x0000000a37077209 */ /* 0x000fe20007810000 */
[--C-:B------:R-:W-:Y:S01]  /*6510*/  FFMA.FTZ R10, R32, UR19, -R25.reuse ;  /* 0x00000013200a7c23 */ /* 0x100fe20008010819 */
[--C-:B------:R-:W-:Y:S01]  /*6520*/  FFMA.FTZ R172, R52, UR19, -R25.reuse ;  /* 0x0000001334ac7c23 */ /* 0x100fe20008010819 */
[--C-:B------:R-:W-:Y:S01]  /*6530*/  FFMA.FTZ R175, R68, UR19, -R25.reuse ;  /* 0x0000001344af7c23 */ /* 0x100fe20008010819 */
[----:B------:R-:W-:Y:S01]  /*6540*/  FFMA.FTZ R28, R40, UR19, -R25 ;  /* 0x00000013281c7c23 */ /* 0x000fe20008010819 */
[----:B------:R-:W0:Y:S01]  /*6550*/  SHFL.BFLY PT, R14, R7, 0x2, 0x1f ;  /* 0x0c401f00070e7f89 */ /* 0x000e2200000e0000 */
[----:B------:R-:W1:Y:S01]  /*6560*/  MUFU.EX2 R4, R4 ;  /* 0x0000000400047308 */ /* 0x000e620000000800 */
[----:B------:R-:W-:-:S02]  /*6570*/  R2UR UR5, R18 ;  /* 0x00000000120572ca */ /* 0x000fc400000e0000 */
[----:B------:R-:W-:-:S05]  /*6580*/  @!P1 PRMT R3, RZ, 0x654, R3 ;  /* 0x00000654ff039816 */ /* 0x000fca0000000003 */
[----:B------:R-:W-:Y:S08]  /*6590*/  MUFU.EX2 R6, R6 ;  /* 0x0000000600067308 */ /* 0x000ff00000000800 */
[----:B------:R-:W2:Y:S01]  /*65a0*/  MUFU.EX2 R13, R13 ;  /* 0x0000000d000d7308 */ /* 0x000ea20000000800 */
[----:B-1----:R-:W-:Y:S01]  /*65b0*/  F2FP.F16.F32.PACK_AB R152, R11, R4 ;  /* 0x000000040b98723e */ /* 0x002fe200000000ff */
[----:B------:R-:W-:Y:S01]  /*65c0*/  FADD.FTZ R11, R4, R11 ;  /* 0x0000000b040b7221 */ /* 0x000fe20000010000 */
[----:B0-----:R-:W-:-:S05]  /*65d0*/  FMNMX.FTZ R24, R7, R14, !PT ;  /* 0x0000000e07187209 */ /* 0x001fca0007810000 */
[----:B------:R-:W-:Y:S01]  /*65e0*/  MUFU.EX2 R10, R10 ;  /* 0x0000000a000a7308 */ /* 0x000fe20000000800 */
[----:B------:R-:W0:Y:S07]  /*65f0*/  SHFL.BFLY PT, R7, R24, 0x1, 0x1f ;  /* 0x0c201f0018077f89 */ /* 0x000e2e00000e0000 */
[----:B------:R-:W1:Y:S01]  /*6600*/  MUFU.EX2 R15, R15 ;  /* 0x0000000f000f7308 */ /* 0x000e620000000800 */
[----:B--2---:R-:W-:Y:S01]  /*6610*/  F2FP.F16.F32.PACK_AB R154, R13, R6 ;  /* 0x000000060d9a723e */ /* 0x004fe200000000ff */
[----:B------:R-:W-:-:S04]  /*6620*/  FADD.FTZ R6, R6, R11 ;  /* 0x0000000b06067221 */ /* 0x000fc80000010000 */
[----:B------:R-:W-:Y:S01]  /*6630*/  FADD.FTZ R13, R13, R6 ;  /* 0x000000060d0d7221 */ /* 0x000fe20000010000 */
[----:B------:R-:W-:Y:S01]  /*6640*/  VIADD R6, R168, 0xfffffffe ;  /* 0xfffffffea8067836 */ /* 0x000fe20000000000 */
[----:B------:R-:W-:Y:S08]  /*6650*/  MUFU.EX2 R12, R12 ;  /* 0x0000000c000c7308 */ /* 0x000ff00000000800 */
[----:B------:R-:W2:Y:S01]  /*6660*/  MUFU.EX2 R21, R21 ;  /* 0x0000001500157308 */ /* 0x000ea20000000800 */
[----:B-1----:R-:W-:Y:S01]  /*6670*/  F2FP.F16.F32.PACK_AB R156, R15, R10 ;  /* 0x0000000a0f9c723e */ /* 0x002fe200000000ff */
[----:B------:R-:W-:Y:S01]  /*6680*/  FADD.FTZ R10, R10, R13 ;  /* 0x0000000d0a0a7221 */ /* 0x000fe20000010000 */
[----:B0-----:R-:W-:-:S03]  /*6690*/  FMNMX.FTZ R7, R24, R7, !PT ;  /* 0x0000000718077209 */ /* 0x001fc60007810000 */
[----:B------:R-:W-:Y:S01]  /*66a0*/  FADD.FTZ R15, R15, R10 ;  /* 0x0000000a0f0f7221 */ /* 0x000fe20000010000 */
[C---:B------:R-:W-:Y:S01]  /*66b0*/  FSETP.NEU.FTZ.AND P2, PT, R7.reuse, -INF , PT ;  /* 0xff8000000700780b */ /* 0x040fe20003f5d000 */
[----:B------:R-:W-:Y:S01]  /*66c0*/  FMUL.FTZ R24, R7, UR19 ;  /* 0x0000001307187c20 */ /* 0x000fe20008410000 */
[----:B------:R-:W-:Y:S04]  /*66d0*/  MUFU.EX2 R14, R28 ;  /* 0x0000001c000e7308 */ /* 0x000fe80000000800 */
[----:B------:R-:W-:Y:S02]  /*66e0*/  FSEL R24, R24, RZ, P2 ;  /* 0x000000ff18187208 */ /* 0x000fe40001000000 */
[----:B------:R-:W-:Y:S02]  /*66f0*/  PLOP3.LUT P2, PT, PT, PT, UP1, 0x40, 0x0 ;  /* 0x000000000000781c */ /* 0x000fe40003f4e818 */
[----:B------:R-:W0:Y:S01]  /*6700*/  MUFU.EX2 R169, R169 ;  /* 0x000000a900a97308 */ /* 0x000e220000000800 */
        /* <DEDUP_REMOVED lines=16> */
[----:B------:R-:W-:Y:S01]  /*6810*/  MUFU.EX2 R174, R174 ;  /* 0x000000ae00ae7308 */ /* 0x000fe20000000800 */
[----:B--2---:R-:W-:Y:S01]  /*6820*/  F2FP.F16.F32.PACK_AB R158, R21, R12 ;  /* 0x0000000c159e723e */ /* 0x004fe200000000ff */
[----:B------:R-:W-:Y:S01]  /*6830*/  FADD.FTZ R12, R12, R15 ;  /* 0x0000000f0c0c7221 */ /* 0x000fe20000010000 */
[----:B0-----:R-:W-:-:S03]  /*6840*/  F2FP.F16.F32.PACK_AB R160, R169, R14 ;  /* 0x0000000ea9a0723e */ /* 0x001fc600000000ff */
[----:B------:R-:W-:Y:S02]  /*6850*/  FADD.FTZ R21, R21, R12 ;  /* 0x0000000c15157221 */ /* 0x000fe40000010000 */
[----:B------:R-:W0:Y:S02]  /*6860*/  MUFU.EX2 R177, R177 ;  /* 0x000000b100b17308 */ /* 0x000e240000000800 */
[----:B------:R-:W-:-:S04]  /*6870*/  FADD.FTZ R14, R14, R21 ;  /* 0x000000150e0e7221 */ /* 0x000fc80000010000 */
[----:B------:R-:W-:Y:S02]  /*6880*/  FADD.FTZ R169, R169, R14 ;  /* 0x0000000ea9a97221 */ /* 0x000fe40000010000 */
[----:B------:R-:W-:Y:S08]  /*6890*/  MUFU.EX2 R176, R176 ;  /* 0x000000b000b07308 */ /* 0x000ff00000000800 */
[----:B------:R-:W1:Y:S01]  /*68a0*/  MUFU.EX2 R179, R179 ;  /* 0x000000b300b37308 */ /* 0x000e620000000800 */
[----:B0-----:R-:W-:Y:S01]  /*68b0*/  F2FP.F16.F32.PACK_AB R153, R177, R174 ;  /* 0x000000aeb199723e */ /* 0x001fe200000000ff */
[----:B------:R-:W-:-:S06]  /*68c0*/  FADD.FTZ R177, R174, R177 ;  /* 0x000000b1aeb17221 */ /* 0x000fcc0000010000 */
[----:B------:R-:W-:Y:S08]  /*68d0*/  MUFU.EX2 R178, R178 ;  /* 0x000000b200b27308 */ /* 0x000ff00000000800 */
[----:B------:R-:W0:Y:S01]  /*68e0*/  MUFU.EX2 R181, R181 ;  /* 0x000000b500b57308 */ /* 0x000e220000000800 */
[----:B-1----:R-:W-:Y:S01]  /*68f0*/  F2FP.F16.F32.PACK_AB R155, R179, R176 ;  /* 0x000000b0b39b723e */ /* 0x002fe200000000ff */
[----:B------:R-:W-:-:S04]  /*6900*/  FADD.FTZ R176, R176, R177 ;  /* 0x000000b1b0b07221 */ /* 0x000fc80000010000 */
[----:B------:R1:W-:Y:S01]  /*6910*/  STSM.16.M88.4 [R22+0x36400], R152 ;  /* 0x0364009816007844 */ /* 0x0003e20000000200 */
[----:B------:R-:W-:Y:S01]  /*6920*/  FADD.FTZ R179, R179, R176 ;  /* 0x000000b0b3b37221 */ /* 0x000fe20000010000 */
[----:B------:R-:W-:Y:S08]  /*6930*/  MUFU.EX2 R180, R180 ;  /* 0x000000b400b47308 */ /* 0x000ff00000000800 */
[----:B------:R-:W2:Y:S01]  /*6940*/  MUFU.EX2 R183, R183 ;  /* 0x000000b700b77308 */ /* 0x000ea20000000800 */
[----:B0-----:R-:W-:Y:S01]  /*6950*/  F2FP.F16.F32.PACK_AB R157, R181, R178 ;  /* 0x000000b2b59d723e */ /* 0x001fe200000000ff */
[----:B------:R-:W-:-:S04]  /*6960*/  FADD.FTZ R178, R178, R179 ;  /* 0x000000b3b2b27221 */ /* 0x000fc80000010000 */
[----:B------:R-:W-:Y:S02]  /*6970*/  FADD.FTZ R181, R181, R178 ;  /* 0x000000b2b5b57221 */ /* 0x000fe40000010000 */
[----:B------:R-:W-:Y:S08]  /*6980*/  MUFU.EX2 R20, R20 ;  /* 0x0000001400147308 */ /* 0x000ff00000000800 */
[----:B------:R-:W0:Y:S01]  /*6990*/  MUFU.EX2 R171, R171 ;  /* 0x000000ab00ab7308 */ /* 0x000e220000000800 */
[----:B--2---:R-:W-:Y:S01]  /*69a0*/  F2FP.F16.F32.PACK_AB R159, R183, R180 ;  /* 0x000000b4b79f723e */ /* 0x004fe200000000ff */
[----:B------:R-:W-:-:S04]  /*69b0*/  FADD.FTZ R180, R180, R181 ;  /* 0x000000b5b4b47221 */ /* 0x000fc80000010000 */
[----:B------:R1:W-:Y:S01]  /*69c0*/  STSM.16.M88.4 [R185], R156 ;  /* 0x0000009cb9007844 */ /* 0x0003e20000000200 */
        /* <DEDUP_REMOVED lines=10> */
[----:B------:R-:W-:Y:S02]  /*6a70*/  FADD.FTZ R197, R197, R182 ;  /* 0x000000b6c5c57221 */ /* 0x000fe40000010000 */
[----:B------:R-:W-:Y:S08]  /*6a80*/  MUFU.EX2 R170, R170 ;  /* 0x000000aa00aa7308 */ /* 0x000ff00000000800 */
[----:B------:R-:W2:Y:S01]  /*6a90*/  MUFU.EX2 R173, R173 ;  /* 0x000000ad00ad7308 */ /* 0x000ea20000000800 */
[----:B0-----:R-:W-:Y:S01]  /*6aa0*/  F2FP.F16.F32.PACK_AB R163, R199, R198 ;  /* 0x000000c6c7a3723e */ /* 0x001fe200000000ff */
[----:B------:R-:W-:-:S04]  /*6ab0*/  FADD.FTZ R198, R198, R197 ;  /* 0x000000c5c6c67221 */ /* 0x000fc80000010000 */
[----:B------:R1:W-:Y:S01]  /*6ac0*/  STSM.16.M88.4 [R23], R160 ;  /* 0x000000a017007844 */ /* 0x0003e20000000200 */
[----:B------:R-:W-:Y:S01]  /*6ad0*/  FADD.FTZ R199, R199, R198 ;  /* 0x000000c6c7c77221 */ /* 0x000fe20000010000 */
        /* <DEDUP_REMOVED lines=8> */
[----:B------:R-:W-:-:S06]  /*6b60*/  FADD.FTZ R172, R172, R173 ;  /* 0x000000adacac7221 */ /* 0x000fcc0000010000 */
[----:B------:R-:W0:Y:S08]  /*6b70*/  MUFU.EX2 R202, R202 ;  /* 0x000000ca00ca7308 */ /* 0x000e300000000800 */
[----:B------:R-:W3:Y:S01]  /*6b80*/  MUFU.EX2 R203, R203 ;  /* 0x000000cb00cb7308 */ /* 0x000ee20000000800 */
[----:B--2---:R-:W-:Y:S01]  /*6b90*/  F2FP.F16.F32.PACK_AB R165, R201, R200 ;  /* 0x000000c8c9a5723e */ /* 0x004fe200000000ff */
[----:B------:R-:W-:-:S04]  /*6ba0*/  FADD.FTZ R200, R200, R199 ;  /* 0x000000c7c8c87221 */ /* 0x000fc80000010000 */
[----:B------:R-:W-:-:S04]  /*6bb0*/  FADD.FTZ R201, R201, R200 ;  /* 0x000000c8c9c97221 */ /* 0x000fc80000010000 */
[----:B0-----:R-:W-:Y:S01]  /*6bc0*/  FADD.FTZ R4, R202, R201 ;  /* 0x000000c9ca047221 */ /* 0x001fe20000010000 */
[----:B---3--:R-:W-:-:S03]  /*6bd0*/  F2FP.F16.F32.PACK_AB R167, R203, R202 ;  /* 0x000000cacba7723e */ /* 0x008fc600000000ff */
[----:B------:R-:W-:Y:S02]  /*6be0*/  FADD.FTZ R4, R203, R4 ;  /* 0x00000004cb047221 */ /* 0x000fe40000010000 */
[----:B------:R1:W-:Y:S01]  /*6bf0*/  STSM.16.M88.4 [R184], R164 ;  /* 0x000000a4b8007844 */ /* 0x0003e20000000200 */
[----:B------:R-:W-:-:S06]  /*6c00*/  WARPGROUP.ARRIVE ;  /* 0x00000000000079c5 */ /* 0x000fcc0000000000 */
[----:B------:R-:W-:Y:S01]  /*6c10*/  HGMMA.64x256x16.F32 R24, R152, gdesc[UR12].tnspB, RZ, !UPT, gsb0 ;  /* 0x43e0000c98187df0 */ /* 0x000fe2000c0008ff */
[----:B------:R-:W-:Y:S01]  /*6c20*/  UIADD3 UR14, UR14, 0x180, URZ ;  /* 0x000001800e0e7890 */ /* 0x000fe2000fffe03f */
[----:B------:R-:W-:Y:S01]  /*6c30*/  UMOV UR15, 0x40000040 ;  /* 0x40000040000f7882 */ /* 0x000fe20000000000 */
[----:B------:R-:W-:Y:S02]  /*6c40*/  WARPGROUP.DEPBAR.LE gsb0, 0x0 ;  /* 0x00008000000079c5 */ /* 0x000fe40000010000 */
[----:B------:R-:W-:-:S15]  /*6c50*/  WARPGROUP.ARRIVE ;  /* 0x00000000000079c5 */ /* 0x000fde0000000000 */
[----:B------:R-:W-:-:S08]  /*6c60*/  NOP ;  /* 0x0000000000007918 */ /* 0x000fd00000000000 */
        /* <DEDUP_REMOVED lines=8> */
[----:B------:R-:W-:-:S15]  /*6cf0*/  WARPGROUP.ARRIVE ;  /* 0x00000000000079c5 */ /* 0x000fde0000000000 */
[----:B------:R-:W-:-:S08]  /*6d00*/  NOP ;  /* 0x0000000000007918 */ /* 0x000fd00000000000 */
[----:B------:R-:W-:Y:S01]  /*6d10*/  HGMMA.64x256x16.F32 R24, R164, gdesc[UR12].tnspB, R24, gsb0 ;  /* 0x43e0000ca4187df0 */ /* 0x000fe20008000818 */
[----:B------:R-:W-:Y:S02]  /*6d20*/  @UP0 ULDC UR14, c[0x0][0x44c] ;  /* 0x00011300000e0ab9 */ /* 0x000fe40000000800 */
[----:B------:R-:W-:-:S04]  /*6d30*/  UIMAD.WIDE.U32 UR14, UR5, UR14, URZ ;  /* 0x0000000e050e72a5 */ /* 0x000fc8000f8e003f */
[----:B------:R-:W-:-:S04]  /*6d40*/  @UP0 USHF.R.U32.HI UR5, URZ, UR7, UR15 ;  /* 0x000000073f050299 */ /* 0x000fc8000801160f */
[----:B------:R-:W-:-:S04]  /*6d50*/  UIADD3 UR40, UR40, UR5, URZ ;  /* 0x0000000528287290 */ /* 0x000fc8000fffe03f */
[----:B------:R-:W-:Y:S01]  /*6d60*/  UIADD3 UR10, UR40, UR10, URZ ;  /* 0x0000000a280a7290 */ /* 0x000fe2000fffe03f */
[----:B------:R-:W-:Y:S02]  /*6d70*/  WARPGROUP.DEPBAR.LE gsb0, 0x0 ;  /* 0x00008000000079c5 */ /* 0x000fe40000010000 */
[----:B------:R0:W-:Y:S06]  /*6d80*/  MEMBAR.ALL.CTA ;  /* 0x0000000000007992 */ /* 0x0001ec0000008000 */
[----:B0-----:R-:W0:Y:S02]  /*6d90*/  FENCE.VIEW.ASYNC.S ;  /* 0x00000000000073c6 */ /* 0x001e240000000000 */
[----:B0-----:R-:W-:Y:S01]  /*6da0*/  NOP ;  /* 0x0000000000007918 */ /* 0x001fe20000000000 */
[----:B------:R-:W-:Y:S06]  /*6db0*/  BAR.ARV 0xe, 0x100 ;  /* 0x0384000000007b1d */ /* 0x000fec0000002000 */
[----:B------:R0:W-:Y:S02]  /*6dc0*/  @!P1 SYNCS.ARRIVE.TRANS64.RED.A1T0 RZ, [R3+URZ], RZ ;  /* 0x000000ff03ff99a7 */ /* 0x0001e4000810043f */
[----:B0-----:R-:W-:Y:S01]  /*6dd0*/  FADD.FTZ R3, R175, R172 ;  /* 0x000000acaf037221 */ /* 0x001fe20000010000 */
[----:B-1----:R-:W-:Y:S06]  /*6de0*/  @P2 BRA `(.L_x_5242) ;  /* 0x0000000000442947 */ /* 0x002fec0003800000 */
        /* <DEDUP_REMOVED lines=10> */
.L_x_5243:
[----:B------:R-:W-:-:S11]  /*6e90*/  UISETP.NE.AND UP2, UPT, UR11, 0x1, UPT ;  /* 0x000000010b00788c */ /* 0x000fd6000bf45270 */
[----:B------:R-:W-:Y:S02]  /*6ea0*/  @UP2 ULDC.64 UR22, c[0x0][0xae0] ;  /* 0x0002b80000162ab9 */ /* 0x000fe40000000a00 */
[----:B------:R-:W-:-:S04]  /*6eb0*/  UIMAD.WIDE.U32 UR14, UR5, UR22, URZ ;  /* 0x00000016050e72a5 */ /* 0x000fc8000f8e003f */
[----:B------:R-:W-:-:S12]  /*6ec0*/  @UP2 USHF.R.U32.HI UR5, URZ, UR23, UR15 ;  /* 0x000000173f052299 */ /* 0x000fd8000801160f */
.L_x_5244:
[----:B------:R-:W-:-:S04]  /*6ed0*/  UIMAD UR5, UR5, UR11, UR11 ;  /* 0x0000000b050572a4 */ /* 0x000fc8000f8e020b */
[----:B------:R-:W-:-:S04]  /*6ee0*/  UISETP.LT.AND UP2, UPT, UR10, UR5, UPT ;  /* 0x000000050a00728c */ /* 0x000fc8000bf41270 */
[----:B------:R-:W-:-:S12]  /*6ef0*/  USEL UR10, UR10, UR5, UP2 ;  /* 0x000000050a0a7287 */ /* 0x000fd80009000000 */
.L_x_5242:
[----:B------:R-:W-:Y:S01]  /*6f00*/  R2UR UR32, R189 ;  /* 0x00000000bd2072ca */ /* 0x000fe200000e0000 */
[----:B------:R-:W-:-:S04]  /*6f10*/  USHF.R.S32.HI UR5, URZ, 0x1f, UR10 ;  /* 0x0000001f3f057899 */ /* 0x000fc8000801140a */
[----:B------:R-:W-:-:S04]  /*6f20*/  ULEA.HI UR5, UR5, UR10, URZ, 0x6 ;  /* 0x0000000a05057291 */ /* 0x000fc8000f8f303f */
[----:B------:R-:W-:-:S04]  /*6f30*/  USHF.R.S32.HI UR5, URZ, 0x6, UR5 ;  /* 0x000000063f057899 */ /* 0x000fc80008011405 */
[----:B------:R-:W-:-:S04]  /*6f40*/  UISETP.LT.AND UP2, UPT, UR32, UR5, UPT ;  /* 0x000000052000728c */ /* 0x000fc8000bf41270 */
[----:B------:R-:W-:-:S06]  /*6f50*/  USEL UR32, UR32, UR5, !UP2 ;  /* 0x0000000520207287 */ /* 0x000fcc000d000000 */
[----:B------:R-:W-:-:S13]  /*6f60*/  ISETP.GE.AND P2, PT, R6, UR32, PT ;  /* 0x0000002006007c0c */ /* 0x000fda000bf46270 */
[----:B------:R-:W-:Y:S05]  /*6f70*/  @!P2 BRA `(.L_x_5245) ;  /* 0x000000340004a947 */ /* 0x000fea0003800000 */
.L_x_5262:
[----:B------:R-:W-:-:S04]  /*6f80*/  UIADD3 UR7, UR36, 0x1, URZ ;  /* 0x0000000124077890 */ /* 0x000fc8000fffe03f */
[----:B------:R-:W-:-:S04]  /*6f90*/  UISETP.NE.AND UP2, UPT, UR7, 0x2, UPT ;  /* 0x000000020700788c */ /* 0x000fc8000bf45270 */
[----:B------:R-:W-:Y:S02]  /*6fa0*/  USEL UR5, URZ, 0x1, UP2 ;  /* 0x000000013f057887 */ /* 0x000fe40009000000 */
[----:B------:R-:W-:-:S04]  /*6fb0*/  USEL UR7, UR7, URZ, UP2 ;  /* 0x0000003f07077287 */ /* 0x000fc80009000000 */
[----:B------:R-:W-:Y:S01]  /*6fc0*/  LOP3.LUT R2, R2, UR5, RZ, 0x3c, !PT ;  /* 0x0000000502027c12 */ /* 0x000fe2000f8e3cff */
[----:B0-----:R-:W-:Y:S07]  /*6fd0*/  @!P0 BRA `(.L_x_5246) ;  /* 0x0000000000048947 */ /* 0x001fee0003800000 */
[----:B------:R-:W-:Y:S01]  /*6fe0*/  BPT.TRAP 0x1 ;  /* 0x000000040000795c */ /* 0x000fe20000300000 */
.L_x_5246:
[----:B------:R-:W-:Y:S01]  /*6ff0*/  ULEA UR5, UR7, UR37, 0x3 ;  /* 0x0000002507057291 */ /* 0x000fe2000f8e183f */
[----:B------:R-:W-:-:S08]  /*7000*/  SHF.L.U32 R8, R2, 0x1f, RZ ;  /* 0x0000001f02087819 */ /* 0x000fd000000006ff */
[----:B------:R0:W1:Y:S01]  /*7010*/  SYNCS.PHASECHK.TRANS64.TRYWAIT P2, [UR5+0x38830], R8 ;  /* 0x03883008ff0075a7 */ /* 0x0000620008040145 */
[----:B------:R-:W-:Y:S05]  /*7020*/  @!P0 BRA `(.L_x_5247) ;  /* 0x0000000000048947 */ /* 0x000fea0003800000 */
[----:B------:R-:W-:Y:S01]  /*7030*/  BPT.TRAP 0x1 ;  /* 0x000000040000795c */ /* 0x000fe20000300000 */
.L_x_5247:
[----:B-1----:R-:W-:Y:S05]  /*7040*/  @P2 BRA `(.L_x_5248) ;  /* 0x0000000000082947 */ /* 0x002fea0003800000 */
[----:B------:R-:W1:Y:S02]  /*7050*/  SYNCS.PHASECHK.TRANS64.TRYWAIT P2, [UR5+0x38830], R8 ;  /* 0x03883008ff0075a7 */ /* 0x000e640008040145 */
[----:B-1----:R-:W-:Y:S05]  /*7060*/  @!P2 BRA `(.L_x_5249) ;  /* 0x000001300078a947 */ /* 0x002fea0003800000 */
.L_x_5248:
[----:B------:R-:W-:Y:S01]  /*7070*/  R2UR UR10, R0 ;  /* 0x00000000000a72ca */ /* 0x000fe200000e0000 */
[----:B------:R-:W-:Y:S01]  /*7080*/  WARPGROUP.ARRIVE ;  /* 0x00000000000079c5 */ /* 0x000fe20000000000 */
        /* <DEDUP_REMOVED lines=21> */
.L_x_5250:
[----:B------:R2:W3:Y:S01]  /*71e0*/  SYNCS.PHASECHK.TRANS64.TRYWAIT P2, [UR5+0x38850], R8 ;  /* 0x03885008ff0075a7 */ /* 0x0004e20008040145 */
[----:B------:R-:W-:Y:S05]  /*71f0*/  @!P0 BRA `(.L_x_5251) ;  /* 0x0000000000048947 */ /* 0x000fea0003800000 */
[----:B------:R-:W-:Y:S01]  /*7200*/  BPT.TRAP 0x1 ;  /* 0x000000040000795c */ /* 0x000fe20000300000 */
.L_x_5251:
[----:B---3--:R-:W-:Y:S05]  /*7210*/  @P2 BRA `(.L_x_5252) ;  /* 0x0000000000082947 */ /* 0x008fea0003800000 */
[----:B------:R-:W3:Y:S02]  /*7220*/  SYNCS.PHASECHK.TRANS64.TRYWAIT P2, [UR5+0x38850], R8 ;  /* 0x03885008ff0075a7 */ /* 0x000ee40008040145 */
[----:B---3--:R-:W-:Y:S05]  /*7230*/  @!P2 BRA `(.L_x_5253) ;  /* 0x00000130001ca947 */ /* 0x008fea0003800000 */
.L_x_5252:
[----:B------:R-:W-:Y:S01]  /*7240*/  ULEA UR26, UR7, UR4, 0xc ;  /* 0x00000004071a7291 */ /* 0x000fe2000f8e603f */
[----:B------:R-:W-:Y:S01]  /*7250*/  WARPGROUP.ARRIVE ;  /* 0x00000000000079c5 */ /* 0x000fe20000000000 */
[----:B------:R-:W-:Y:S01]  /*7260*/  UMOV UR27, 0x40000040 ;  /* 0x40000040001b7882 */ /* 0x000fe20000000000 */
[----:B------:R-:W-:-:S04]  /*7270*/  UIADD3 UR28, UR6, 0x2, URZ ;  /* 0x00000002061c7890 */ /* 0x000fc8000fffe03f */
[----:B-1----:R-:W1:Y:S01]  /*7280*/  S2R R9, SR_TID.X ;  /* 0x0000000000097919 */ /* 0x002e620000002100 */
[----:B------:R-:W-:Y:S01]  /*7290*/  UIADD3 UR30, UR26, 0x2, URZ ;  /* 0x000000021a1e7890 */ /* 0x000fe2000fffe03f */
[----:B------:R-:W-:Y:S01]  /*72a0*/  PLOP3.LUT P2, PT, PT, PT, UP0, 0x80, 0x0 ;  /* 0x000000000000781c */ /* 0x000fe20003f4f008 */
[----:B------:R-:W-:Y:S01]  /*72b0*/  UMOV UR29, 0x40000040 ;  /* 0x40000040001d7882 */ /* 0x000fe20000000000 */
[----:B------:R-:W-:Y:S01]  /*72c0*/  UMOV UR31, 0x40000040 ;  /* 0x40000040001f7882 */ /* 0x000fe20000000000 */
[----:B------:R-:W-:Y:S01]  /*72d0*/  HGMMA.64x64x16.F32 R152, gdesc[UR24], R152, gsb0 ;  /* 0x00e00000189879f0 */ /* 0x000fe20008000898 */
[----:B------:R-:W-:Y:S01]  /*72e0*/  UIADD3 UR18, UR6, 0x800, URZ ;  /* 0x0000080006127890 */ /* 0x000fe2000fffe03f */
[----:B------:R-:W-:Y:S01]  /*72f0*/  PLOP3.LUT P3, PT, PT, PT, UP0, 0x80, 0x0 ;  /* 0x000000000000781c */ /* 0x000fe20003f6f008 */
[----:B------:R-:W-:Y:S01]  /*7300*/  UIADD3 UR15, UR26, 0x800, URZ ;  /* 0x000008001a0f7890 */ /* 0x000fe2000fffe03f */
[----:B------:R-:W-:Y:S02]  /*7310*/  IMAD.IADD R197, R188, 0x1, R18 ;  /* 0x00000001bcc57824 */ /* 0x000fe400078e0212 */
[----:B------:R-:W-:-:S02]  /*7320*/  IMAD.U32 R12, RZ, RZ, UR5 ;  /* 0x00000005ff0c7e24 */ /* 0x000fc4000f8e00ff */
[----:B------:R-:W-:-:S05]  /*7330*/  IMAD.SHL.U32 R13, R6, 0x40, RZ ;  /* 0x00000040060d7824 */ /* 0x000fca00078e00ff */
[----:B------:R-:W-:Y:S02]  /*7340*/  IADD3 R11, -R16, 0x1, -R13 ;  /* 0x00000001100b7810 */ /* 0x000fe40007ffe90d */
[----:B-1----:R-:W-:-:S05]  /*7350*/  SHF.R.U32.HI R9, RZ, 0x7, R9 ;  /* 0x00000007ff097819 */ /* 0x002fca0000011609 */
[----:B0-2---:R0:W1:Y:S02]  /*7360*/  SHFL.IDX PT, R8, R9, RZ, 0x1f ;  /* 0x00001fff09087589 */ /* 0x00506400000e0000 */
[----:B0-----:R-:W0:Y:S01]  /*7370*/  LDC R9, c[0x0][0x288] ;  /* 0x0000a200ff097b82 */ /* 0x001e220000000800 */
[----:B-1----:R-:W-:-:S07]  /*7380*/  R2UR UR10, R8 ;  /* 0x00000000080a72ca */ /* 0x002fce00000e0000 */
[----:B------:R-:W1:Y:S06]  /*7390*/  LDC R8, c[0x0][0x2f0] ;  /* 0x0000bc00ff087b82 */ /* 0x000e6c0000000800 */
[----:B------:R-:W-:-:S03]  /*73a0*/  UISETP.GT.AND UP2, UPT, UR10, 0x7f, UPT ;  /* 0x0000007f0a00788c */ /* 0x000fc6000bf44270 */
[----:B------:R-:W-:Y:S01]  /*73b0*/  UMOV UR10, 0x4 ;  /* 0x00000004000a7882 */ /* 0x000fe20000000000 */
[----:B------:R-:W-:Y:S02]  /*73c0*/  USEL UR14, URZ, 0x2, !UP2 ;  /* 0x000000023f0e7887 */ /* 0x000fe4000d000000 */
[----:B------:R-:W-:Y:S01]  /*73d0*/  USEL UR11, UR10, 0x2, UP2 ;  /* 0x000000020a0b7887 */ /* 0x000fe20009000000 */
[----:B------:R-:W-:Y:S02]  /*73e0*/  WARPGROUP.DEPBAR.LE gsb0, 0x0 ;  /* 0x00008000000079c5 */ /* 0x000fe40000010000 */
[----:B------:R-:W-:Y:S01]  /*73f0*/  WARPGROUP.ARRIVE ;  /* 0x00000000000079c5 */ /* 0x000fe20000000000 */
[----:B------:R-:W-:-:S05]  /*7400*/  USEL UR10, UR10, 0x6, !UP2 ;  /* 0x000000060a0a7887 */ /* 0x000fca000d000000 */
        /* <DEDUP_REMOVED lines=238> */
[----:B------:R-:W-:Y:S01]  /*82f0*/  @UP0 ULDC UR10, c[0x0][0x44c] ;  /* 0x00011300000a0ab9 */ /* 0x000fe20000000800 */
[----:B------:R-:W-:Y:S01]  /*8300*/  ULDC UR26, c[0x0][0xad4] ;  /* 0x0002b500001a7ab9 */ /* 0x000fe20000000800 */
[----:B------:R-:W-:Y:S01]  /*8310*/  @P2 IMAD.HI.U32 R10, R197, UR10, RZ ;  /* 0x0000000ac50a2c27 */ /* 0x000fe2000f8e00ff */
[----:B------:R-:W-:Y:S01]  /*8320*/  @UP0 ULDC UR10, c[0x0][0x450] ;  /* 0x00011400000a0ab9 */ /* 0x000fe20000000800 */
[----:B------:R-:W-:Y:S01]  /*8330*/  PLOP3.LUT P2, PT, PT, PT, UP1, 0x40, 0x0 ;  /* 0x000000000000781c */ /* 0x000fe20003f4e818 */
[----:B------:R-:W-:-:S02]  /*8340*/  ULOP3.LUT UR5, URZ, UR26, URZ, 0x33, !UPT ;  /* 0x0000001a3f057292 */ /* 0x000fc4000f8e333f */
[----:B------:R-:W-:Y:S01]  /*8350*/  @P3 SHF.R.U32.HI R197, RZ, UR10, R10 ;  /* 0x0000000affc53c19 */ /* 0x000fe2000801160a */
[----:B------:R-:W-:Y:S01]  /*8360*/  @!P1 VIADD R10, R12, 0x38840 ;  /* 0x000388400c0a9836 */ /* 0x000fe20000000000 */
[----:B------:R-:W-:-:S03]  /*8370*/  ULDC UR10, c[0x0][0xad8] ;  /* 0x0002b600000a7ab9 */ /* 0x000fc60000000800 */
[----:B------:R-:W2:Y:S01]  /*8380*/  SHFL.IDX PT, R199, R197, RZ, 0x1c1f ;  /* 0x001c1fffc5c77589 */ /* 0x000ea200000e0000 */
[----:B------:R-:W-:Y:S01]  /*8390*/  @!P1 PRMT R10, RZ, 0x654, R10 ;  /* 0x00000654ff0a9816 */ /* 0x000fe2000000000a */
[----:B------:R-:W-:Y:S02]  /*83a0*/  WARPGROUP.DEPBAR.LE gsb0, 0x0 ;  /* 0x00008000000079c5 */ /* 0x000fe40000010000 */
[----:B------:R-:W-:-:S06]  /*83b0*/  WARPGROUP.ARRIVE ;  /* 0x00000000000079c5 */ /* 0x000fcc0000000000 */
[----:B------:R-:W-:Y:S03]  /*83c0*/  HGMMA.64x64x16.F32 R152, gdesc[UR28], R152, gsb0 ;  /* 0x00e000001c9879f0 */ /* 0x000fe60008000898 */
[----:B------:R-:W-:Y:S02]  /*83d0*/  WARPGROUP.DEPBAR.LE gsb0, 0x0 ;  /* 0x00008000000079c5 */ /* 0x000fe40000010000 */
[----:B------:R1:W-:Y:S02]  /*83e0*/  @!P1 SYNCS.ARRIVE.TRANS64.RED.A1T0 RZ, [R10+URZ], RZ ;  /* 0x000000ff0aff99a7 */ /* 0x0003e4000810043f */
[----:B-1----:R-:W-:-:S04]  /*83f0*/  IMAD R10, R8, UR38, R11 ;  /* 0x00000026080a7c24 */ /* 0x002fc8000f8e020b */
[----:B0-----:R-:W-:-:S04]  /*8400*/  IMAD.IADD R10, R10, 0x1, -R9 ;  /* 0x000000010a0a7824 */ /* 0x001fc800078e0a09 */
[C---:B------:R-:W-:Y:S02]  /*8410*/  VIADD R14, R10.reuse, UR10 ;  /* 0x0000000a0a0e7c36 */ /* 0x040fe40008000000 */
[----:B------:R-:W-:Y:S01]  /*8420*/  VIADD R15, R10, UR5 ;  /* 0x000000050a0f7c36 */ /* 0x000fe20008000000 */
[----:B------:R-:W-:Y:S01]  /*8430*/  ULDC UR5, c[0x0][0xadc] ;  /* 0x0002b70000057ab9 */ /* 0x000fe20000000800 */
[C---:B--2---:R-:W-:Y:S02]  /*8440*/  IMAD.IADD R21, R199.reuse, 0x1, R14 ;  /* 0x00000001c7157824 */ /* 0x044fe400078e020e */
[----:B------:R-:W-:Y:S01]  /*8450*/  IMAD.IADD R20, R199, 0x1, R15 ;  /* 0x00000001c7147824 */ /* 0x000fe200078e020f */
[----:B------:R-:W-:Y:S06]  /*8460*/  @P2 BRA `(.L_x_5254) ;  /* 0x00000000005c2947 */ /* 0x000fec0003800000 */
[----:B------:R-:W-:Y:S01]  /*8470*/  IMAD R10, R8, UR38, R199 ;  /* 0x00000026080a7c24 */ /* 0x000fe2000f8e02c7 */
[----:B------:R-:W-:Y:S03]  /*8480*/  BSSY B0, `(.L_x_5255) ;  /* 0x0000011000007945 */ /* 0x000fe60003800000 */
[----:B------:R-:W-:-:S05]  /*8490*/  IMAD.IADD R198, R10, 0x1, -R9 ;  /* 0x000000010ac67824 */ /* 0x000fca00078e0a09 */
        /* <DEDUP_REMOVED lines=10> */
.L_x_5256:
[----:B------:R-:W-:-:S05]  /*8540*/  IMAD.U32 R200, RZ, RZ, UR5 ;  /* 0x00000005ffc87e24 */ /* 0x000fca000f8e00ff */
[----:B------:R-:W-:-:S13]  /*8550*/  ISETP.NE.AND P2, PT, R200, 0x1, PT ;  /* 0x00000001c800780c */ /* 0x000fda0003f45270 */
[----:B------:R-:W0:Y:S02]  /*8560*/  @P2 LDC.64 R10, c[0x0][0xae0] ;  /* 0x0002b800ff0a2b82 */ /* 0x000e240000000a00 */
[----:B0-----:R-:W-:-:S05]  /*8570*/  @P2 IMAD.HI.U32 R10, R198, R10, RZ ;  /* 0x0000000ac60a2227 */ /* 0x001fca00078e00ff */
[----:B------:R-:W-:-:S07]  /*8580*/  @P2 SHF.R.U32.HI R198, RZ, R11, R10 ;  /* 0x0000000bffc62219 */ /* 0x000fce000001160a */
.L_x_5257:
[----:B------:R-:W-:Y:S05]  /*8590*/  BSYNC B0 ;  /* 0x0000000000007941 */ /* 0x000fea0003800000 */
.L_x_5255:
[----:B------:R-:W-:-:S04]  /*85a0*/  IMAD R11, R198, R200, -R13 ;  /* 0x000000c8c60b7224 */ /* 0x000fc800078e0a0d */
[----:B------:R-:W-:-:S05]  /*85b0*/  IMAD.IADD R11, R11, 0x1, -R16 ;  /* 0x000000010b0b7824 */ /* 0x000fca00078e0a10 */
[----:B------:R-:W-:Y:S02]  /*85c0*/  VIADDMNMX R21, R11, R200, R21, PT ;  /* 0x000000c80b157246 */ /* 0x000fe40003800115 */
[----:B------:R-:W-:-:S07]  /*85d0*/  VIMNMX R20, R20, R11, !PT ;  /* 0x0000000b14147248 */ /* 0x000fce0007fe0100 */
.L_x_5254:
[----:B------:R-:W-:Y:S01]  /*85e0*/  ISETP.GT.AND P2, PT, R6, -0x1, PT ;  /* 0xffffffff0600780c */ /* 0x000fe20003f44270 */
[----:B------:R-:W0:Y:S03]  /*85f0*/  SHFL.IDX PT, R197, R197, 0x1, 0x1c1f ;  /* 0x003c1f00c5c57f89 */ /* 0x000e2600000e0000 */
[C---:B------:R-:W-:Y:S02]  /*8600*/  ISETP.GT.AND P5, PT, R20.reuse, RZ, P2 ;  /* 0x000000ff1400720c */ /* 0x040fe400017a4270 */
[C---:B------:R-:W-:Y:S02]  /*8610*/  ISETP.GT.AND P4, PT, R20.reuse, 0x1, P2 ;  /* 0x000000011400780c */ /* 0x040fe40001784270 */
[----:B------:R-:W-:Y:S02]  /*8620*/  ISETP.LT.OR P5, PT, R21, 0x1, P5 ;  /* 0x000000011500780c */ /* 0x000fe40002fa1670 */
[----:B------:R-:W-:-:S02]  /*8630*/  ISETP.GT.AND P6, PT, R20, 0x8, P2 ;  /* 0x000000081400780c */ /* 0x000fc400017c4270 */
[----:B------:R-:W-:Y:S02]  /*8640*/  FSEL R152, R152, -INF , !P5 ;  /* 0xff80000098987808 */ /* 0x000fe40006800000 */
[C---:B------:R-:W-:Y:S02]  /*8650*/  ISETP.GT.AND P5, PT, R20.reuse, 0x10, P2 ;  /* 0x000000101400780c */ /* 0x040fe400017a4270 */
[----:B------:R-:W-:Y:S02]  /*8660*/  ISETP.GT.AND P3, PT, R20, 0x9, P2 ;  /* 0x000000091400780c */ /* 0x000fe40001764270 */
[C---:B------:R-:W-:Y:S02]  /*8670*/  ISETP.LT.OR P5, PT, R21.reuse, 0x11, P5 ;  /* 0x000000111500780c */ /* 0x040fe40002fa1670 */
[----:B------:R-:W-:Y:S02]  /*8680*/  ISETP.LT.OR P4, PT, R21, 0x2, P4 ;  /* 0x000000021500780c */ /* 0x000fe40002781670 */
[----:B------:R-:W-:-:S02]  /*8690*/  FSEL R160, R160, -INF , !P5 ;  /* 0xff800000a0a07808 */ /* 0x000fc40006800000 */
[----:B------:R-:W-:Y:S01]  /*86a0*/  ISETP.GT.AND P5, PT, R20, 0x20, P2 ;  /* 0x000000201400780c */ /* 0x000fe200017a4270 */
[----:B0-----:R-:W-:Y:S01]  /*86b0*/  IMAD.IADD R15, R15, 0x1, R197 ;  /* 0x000000010f0f7824 */ /* 0x001fe200078e02c5 */
[C---:B------:R-:W-:Y:S02]  /*86c0*/  ISETP.LT.OR P6, PT, R21.reuse, 0x9, P6 ;  /* 0x000000091500780c */ /* 0x040fe400037c1670 */
[C---:B------:R-:W-:Y:S02]  /*86d0*/  ISETP.LT.OR P3, PT, R21.reuse, 0xa, P3 ;  /* 0x0000000a1500780c */ /* 0x040fe40001f61670 */
[----:B------:R-:W-:Y:S02]  /*86e0*/  ISETP.LT.OR P5, PT, R21, 0x21, P5 ;  /* 0x000000211500780c */ /* 0x000fe40002fa1670 */
[----:B------:R-:W-:Y:S02]  /*86f0*/  FSEL R153, R153, -INF , !P4 ;  /* 0xff80000099997808 */ /* 0x000fe40006000000 */
[----:B------:R-:W-:-:S02]  /*8700*/  FSEL R156, R156, -INF , !P6 ;  /* 0xff8000009c9c7808 */ /* 0x000fc40007000000 */
[----:B------:R-:W-:Y:S02]  /*8710*/  FSEL R157, R157, -INF , !P3 ;  /* 0xff8000009d9d7808 */ /* 0x000fe40005800000 */
[C---:B------:R-:W-:Y:S02]  /*8720*/  ISETP.GT.AND P4, PT, R20.reuse, 0x11, P2 ;  /* 0x000000111400780c */ /* 0x040fe40001784270 */
[C---:B------:R-:W-:Y:S02]  /*8730*/  ISETP.GT.AND P6, PT, R20.reuse, 0x18, P2 ;  /* 0x000000181400780c */ /* 0x040fe400017c4270 */
[----:B------:R-:W-:Y:S02]  /*8740*/  ISETP.GT.AND P3, PT, R20, 0x19, P2 ;  /* 0x000000191400780c */ /* 0x000fe40001764270 */
[----:B------:R-:W-:Y:S02]  /*8750*/  FSEL R168, R168, -INF , !P5 ;  /* 0xff800000a8a87808 */ /* 0x000fe40006800000 */
[----:B------:R-:W-:-:S02]  /*8760*/  ISETP.GT.AND P5, PT, R20, 0x30, P2 ;  /* 0x000000301400780c */ /* 0x000fc400017a4270 */
[C---:B------:R-:W-:Y:S02]  /*8770*/  ISETP.LT.OR P4, PT, R21.reuse, 0x12, P4 ;  /* 0x000000121500780c */ /* 0x040fe40002781670 */
        /* <DEDUP_REMOVED lines=10> */
[----:B------:R-:W-:-:S02]  /*8820*/  PLOP3.LUT P5, PT, PT, PT, UP1, 0x40, 0x0 ;  /* 0x000000000000781c */ /* 0x000fc40003fae818 */
[C---:B------:R-:W-:Y:S02]  /*8830*/  ISETP.LT.OR P4, PT, R21.reuse, 0x22, P4 ;  /* 0x000000221500780c */ /* 0x040fe40002781670 */
[C---:B------:R-:W-:Y:S02]  /*8840*/  ISETP.LT.OR P6, PT, R21.reuse, 0x29, P6 ;  /* 0x000000291500780c */ /* 0x040fe400037c1670 */
[----:B------:R-:W-:Y:S02]  /*8850*/  ISETP.LT.OR P3, PT, R21, 0x2a, P3 ;  /* 0x0000002a1500780c */ /* 0x000fe40001f61670 */
[----:B------:R-:W-:Y:S02]  /*8860*/  FSEL R169, R169, -INF , !P4 ;  /* 0xff800000a9a97808 */ /* 0x000fe40006000000 */
[----:B------:R-:W-:Y:S02]  /*8870*/  FSEL R172, R172, -INF , !P6 ;  /* 0xff800000acac7808 */ /* 0x000fe40007000000 */
[----:B------:R-:W-:-:S02]  /*8880*/  FSEL R173, R173, -INF , !P3 ;  /* 0xff800000adad7808 */ /* 0x000fc40005800000 */
[C---:B------:R-:W-:Y:S02]  /*8890*/  ISETP.GT.AND P4, PT, R20.reuse, 0x31, P2 ;  /* 0x000000311400780c */ /* 0x040fe40001784270 */
[C---:B------:R-:W-:Y:S02]  /*88a0*/  ISETP.GT.AND P6, PT, R20.reuse, 0x38, P2 ;  /* 0x000000381400780c */ /* 0x040fe400017c4270 */
[----:B------:R-:W-:Y:S01]  /*88b0*/  ISETP.GT.AND P3, PT, R20, 0x39, P2 ;  /* 0x000000391400780c */ /* 0x000fe20001764270 */
[----:B------:R-:W-:Y:S01]  /*88c0*/  IMAD.IADD R20, R14, 0x1, R197 ;  /* 0x000000010e147824 */ /* 0x000fe200078e02c5 */
[C---:B------:R-:W-:Y:S02]  /*88d0*/  ISETP.LT.OR P4, PT, R21.reuse, 0x32, P4 ;  /* 0x000000321500780c */ /* 0x040fe40002781670 */
[C---:B------:R-:W-:Y:S02]  /*88e0*/  ISETP.LT.OR P6, PT, R21.reuse, 0x39, P6 ;  /* 0x000000391500780c */ /* 0x040fe400037c1670 */
[----:B------:R-:W-:-:S02]  /*88f0*/  ISETP.LT.OR P3, PT, R21, 0x3a, P3 ;  /* 0x0000003a1500780c */ /* 0x000fc40001f61670 */
[----:B------:R-:W-:Y:S02]  /*8900*/  FSEL R177, R177, -INF , !P4 ;  /* 0xff800000b1b17808 */ /* 0x000fe40006000000 */
[----:B------:R-:W-:Y:S02]  /*8910*/  FSEL R180, R180, -INF , !P6 ;  /* 0xff800000b4b47808 */ /* 0x000fe40007000000 */
[----:B------:R-:W-:Y:S01]  /*8920*/  FSEL R181, R181, -INF , !P3 ;  /* 0xff800000b5b57808 */ /* 0x000fe20005800000 */
        /* <DEDUP_REMOVED lines=14> */
.L_x_5260:
[----:B------:R-:W-:-:S05]  /*8a10*/  IMAD.U32 R197, RZ, RZ, UR5 ;  /* 0x00000005ffc57e24 */ /* 0x000fca000f8e00ff */
[----:B------:R-:W-:-:S13]  /*8a20*/  ISETP.NE.AND P3, PT, R197, 0x1, PT ;  /* 0x00000001c500780c */ /* 0x000fda0003f65270 */
[----:B------:R-:W0:Y:S02]  /*8a30*/  @P3 LDC.64 R10, c[0x0][0xae0] ;  /* 0x0002b800ff0a3b82 */ /* 0x000e240000000a00 */
[----:B0-----:R-:W-:-:S05]  /*8a40*/  @P3 IMAD.HI.U32 R10, R14, R10, RZ ;  /* 0x0000000a0e0a3227 */ /* 0x001fca00078e00ff */
[----:B------:R-:W-:-:S07]  /*8a50*/  @P3 SHF.R.U32.HI R14, RZ, R11, R10 ;  /* 0x0000000bff0e3219 */ /* 0x000fce000001160a */
.L_x_5261:
[----:B------:R-:W-:Y:S05]  /*8a60*/  BSYNC B0 ;  /* 0x0000000000007941 */ /* 0x000fea0003800000 */
.L_x_5259:
[----:B------:R-:W-:-:S04]  /*8a70*/  IMAD R13, R14, R197, -R13 ;  /* 0x000000c50e0d7224 */ /* 0x000fc800078e0a0d */
[----:B------:R-:W-:-:S05]  /*8a80*/  IMAD.IADD R13, R13, 0x1, -R16 ;  /* 0x000000010d0d7824 */ /* 0x000fca00078e0a10 */
[----:B------:R-:W-:Y:S02]  /*8a90*/  VIADDMNMX R20, R13, R197, R20, PT ;  /* 0x000000c50d147246 */ /* 0x000fe40003800114 */
[----:B------:R-:W-:-:S07]  /*8aa0*/  VIMNMX R15, R15, R13, !PT ;  /* 0x0000000d0f0f7248 */ /* 0x000fce0007fe0100 */
.L_x_5258:
[----:B------:R-:W-:Y:S01]  /*8ab0*/  FMNMX.FTZ R10, R152, R5, !PT ;  /* 0x00000005980a7209 */ /* 0x000fe20007810000 */
[----:B------:R-:W-:Y:S01]  /*8ac0*/  ULDC UR19, c[0x0][0xa80] ;  /* 0x0002a00000137ab9 */ /* 0x000fe20000000800 */
[----:B------:R-:W-:Y:S01]  /*8ad0*/  ISETP.GT.AND P4, PT, R15, RZ, P2 ;  /* 0x000000ff0f00720c */ /* 0x000fe20001784270 */
[----:B------:R-:W-:Y:S01]  /*8ae0*/  ULEA UR10, UR7, UR39, 0xc ;  /* 0x00000027070a7291 */ /* 0x000fe2000f8e603f */
[----:B------:R-:W-:Y:S01]  /*8af0*/  FMNMX.FTZ R11, R153, R10, !PT ;  /* 0x0000000a990b7209 */ /* 0x000fe20007810000 */
[----:B------:R-:W-:Y:S01]  /*8b00*/  UMOV UR11, 0x40000040 ;  /* 0x40000040000b7882 */ /* 0x000fe20000000000 */
[----:B------:R-:W-:Y:S01]  /*8b10*/  ISETP.GT.AND P3, PT, R15, 0x1, P2 ;  /* 0x000000010f00780c */ /* 0x000fe20001764270 */
[----:B------:R-:W-:Y:S01]  /*8b20*/  UIADD3 UR14, UR10, 0x80, URZ ;  /* 0x000000800a0e7890 */ /* 0x000fe2000fffe03f */
[----:B------:R-:W-:Y:S01]  /*8b30*/  FMNMX.FTZ R10, R156, R11, !PT ;  /* 0x0000000b9c0a7209 */ /* 0x000fe20007810000 */
[----:B------:R-:W-:Y:S01]  /*8b40*/  UMOV UR15, 0x40000040 ;  /* 0x40000040000f7882 */ /* 0x000fe20000000000 */
[----:B------:R-:W-:Y:S01]  /*8b50*/  ISETP.LT.OR P4, PT, R20, 0x1, P4 ;  /* 0x000000011400780c */ /* 0x000fe20002781670 */
[----:B------:R-:W-:Y:S01]  /*8b60*/  @!P1 VIADD R12, R12, 0x38860 ;  /* 0x000388600c0c9836 */ /* 0x000fe20000000000 */
        /* <DEDUP_REMOVED lines=9> */
[----:B------:R-:W-:Y:S02]  /*8c00*/  ISETP.LT.OR P5, PT, R20, 0x9, P5 ;  /* 0x000000091400780c */ /* 0x000fe40002fa1670 */
[----:B------:R-:W-:Y:S02]  /*8c10*/  FMNMX.FTZ R10, R168, R11, !PT ;  /* 0x0000000ba80a7209 */ /* 0x000fe40007810000 */
[----:B------:R-:W-:Y:S02]  /*8c20*/  FSEL R155, R155, -INF , !P3 ;  /* 0xff8000009b9b7808 */ /* 0x000fe40005800000 */
[----:B------:R-:W-:-:S02]  /*8c30*/  FMNMX.FTZ R11, R169, R10, !PT ;  /* 0x0000000aa90b7209 */ /* 0x000fc40007810000 */
[----:B------:R-:W-:Y:S02]  /*8c40*/  FMNMX.FTZ R14, R154, R7, !PT ;  /* 0x000000079a0e7209 */ /* 0x000fe40007810000 */
[----:B------:R-:W-:Y:S02]  /*8c50*/  FMNMX.FTZ R10, R172, R11, !PT ;  /* 0x0000000bac0a7209 */ /* 0x000fe40007810000 */
[----:B------:R-:W-:Y:S02]  /*8c60*/  ISETP.GT.AND P3, PT, R15, 0x10, P2 ;  /* 0x000000100f00780c */ /* 0x000fe40001764270 */
[----:B------:R-:W-:Y:S02]  /*8c70*/  FMNMX.FTZ R11, R173, R10, !PT ;  /* 0x0000000aad0b7209 */ /* 0x000fe40007810000 */
[----:B------:R-:W-:Y:S02]  /*8c80*/  ISETP.LT.OR P6, PT, R20, 0xa, P6 ;  /* 0x0000000a1400780c */ /* 0x000fe400037c1670 */
[----:B------:R-:W-:-:S02]  /*8c90*/  FMNMX.FTZ R10, R176, R11, !PT ;  /* 0x0000000bb00a7209 */ /* 0x000fc40007810000 */
[----:B------:R-:W-:Y:S02]  /*8ca0*/  FSEL R158, R158, -INF , !P5 ;  /* 0xff8000009e9e7808 */ /* 0x000fe40006800000 */
[----:B------:R-:W-:Y:S02]  /*8cb0*/  FMNMX.FTZ R11, R177, R10, !PT ;  /* 0x0000000ab10b7209 */ /* 0x000fe40007810000 */
[----:B------:R-:W-:Y:S02]  /*8cc0*/  ISETP.GT.AND P5, PT, R15, 0x11, P2 ;  /* 0x000000110f00780c */ /* 0x000fe400017a4270 */
[----:B------:R-:W-:Y:S02]  /*8cd0*/  FMNMX.FTZ R10, R180, R11, !PT ;  /* 0x0000000bb40a7209 */ /* 0x000fe40007810000 */
[----:B------:R-:W-:Y:S02]  /*8ce0*/  FSEL R159, R159, -INF , !P6 ;  /* 0xff8000009f9f7808 */ /* 0x000fe40007000000 */
[----:B------:R-:W-:-:S02]  /*8cf0*/  FMNMX.FTZ R11, R181, R10, !PT ;  /* 0x0000000ab50b7209 */ /* 0x000fc40007810000 */
[C---:B------:R-:W-:Y:S02]  /*8d00*/  ISETP.LT.OR P3, PT, R20.reuse, 0x11, P3 ;  /* 0x000000111400780c */ /* 0x040fe40001f61670 */
[C---:B------:R-:W-:Y:S01]  /*8d10*/  ISETP.GT.AND P6, PT, R15.reuse, 0x18, P2 ;  /* 0x000000180f00780c */ /* 0x040fe200017c4270 */
[----:B------:R-:W0:Y:S01]  /*8d20*/  SHFL.BFLY PT, R10, R11, 0x2, 0x1f ;  /* 0x0c401f000b0a7f89 */ /* 0x000e2200000e0000 */
[----:B------:R-:W-:Y:S02]  /*8d30*/  ISETP.LT.OR P5, PT, R20, 0x12, P5 ;  /* 0x000000121400780c */ /* 0x000fe40002fa1670 */
[----:B------:R-:W-:Y:S02]  /*8d40*/  FSEL R162, R162, -INF , !P3 ;  /* 0xff800000a2a27808 */ /* 0x000fe40005800000 */
[----:B------:R-:W-:Y:S02]  /*8d50*/  ISETP.GT.AND P4, PT, R15, 0x19, P2 ;  /* 0x000000190f00780c */ /* 0x000fe40001784270 */
[----:B------:R-:W-:-:S02]  /*8d60*/  ISETP.LT.OR P6, PT, R20, 0x19, P6 ;  /* 0x000000191400780c */ /* 0x000fc400037c1670 */
[----:B------:R-:W-:Y:S02]  /*8d70*/  FSEL R163, R163, -INF , !P5 ;  /* 0xff800000a3a37808 */ /* 0x000fe40006800000 */
[C---:B------:R-:W-:Y:S02]  /*8d80*/  ISETP.GT.AND P3, PT, R15.reuse, 0x20, P2 ;  /* 0x000000200f00780c */ /* 0x040fe40001764270 */
[----:B------:R-:W-:Y:S02]  /*8d90*/  FSEL R166, R166, -INF , !P6 ;  /* 0xff800000a6a67808 */ /* 0x000fe40007000000 */
[C---:B------:R-:W-:Y:S02]  /*8da0*/  ISETP.LT.OR P4, PT, R20.reuse, 0x1a, P4 ;  /* 0x0000001a1400780c */ /* 0x040fe40002781670 */
[----:B------:R-:W-:Y:S02]  /*8db0*/  ISETP.LT.OR P3, PT, R20, 0x21, P3 ;  /* 0x000000211400780c */ /* 0x000fe40001f61670 */
[----:B------:R-:W-:-:S02]  /*8dc0*/  ISETP.GT.AND P5, PT, R15, 0x21, P2 ;  /* 0x000000210f00780c */ /* 0x000fc400017a4270 */
[----:B------:R-:W-:Y:S02]  /*8dd0*/  FSEL R167, R167, -INF , !P4 ;  /* 0xff800000a7a77808 */ /* 0x000fe40006000000 */
[----:B------:R-:W-:Y:S02]  /*8de0*/  FSEL R21, R170, -INF , !P3 ;  /* 0xff800000aa157808 */ /* 0x000fe40005800000 */
[----:B0-----:R-:W-:Y:S02]  /*8df0*/  FMNMX.FTZ R13, R11, R10, !PT ;  /* 0x0000000a0b0d7209 */ /* 0x001fe40007810000 */
[----:B------:R-:W-:Y:S02]  /*8e00*/  FMNMX.FTZ R11, R155, R14, !PT ;  /* 0x0000000e9b0b7209 */ /* 0x000fe40007810000 */
[----:B------:R-:W-:Y:S01]  /*8e10*/  ISETP.GT.AND P6, PT, R15, 0x28, P2 ;  /* 0x000000280f00780c */ /* 0x000fe200017c4270 */
[----:B------:R-:W0:Y:S01]  /*8e20*/  SHFL.BFLY PT, R10, R13, 0x1, 0x1f ;  /* 0x0c201f000d0a7f89 */ /* 0x000e2200000e0000 */
[----:B------:R-:W-:-:S02]  /*8e30*/  FMNMX.FTZ R14, R158, R11, !PT ;  /* 0x0000000b9e0e7209 */ /* 0x000fc40007810000 */
[----:B------:R-:W-:Y:S02]  /*8e40*/  ISETP.LT.OR P5, PT, R20, 0x22, P5 ;  /* 0x000000221400780c */ /* 0x000fe40002fa1670 */
[----:B------:R-:W-:Y:S02]  /*8e50*/  FMNMX.FTZ R11, R159, R14, !PT ;  /* 0x0000000e9f0b7209 */ /* 0x000fe40007810000 */
[----:B------:R-:W-:Y:S02]  /*8e60*/  ISETP.GT.AND P3, PT, R15, 0x29, P2 ;  /* 0x000000290f00780c */ /* 0x000fe40001764270 */
[----:B------:R-:W-:Y:S02]  /*8e70*/  FMNMX.FTZ R14, R162, R11, !PT ;  /* 0x0000000ba20e7209 */ /* 0x000fe40007810000 */
[----:B------:R-:W-:Y:S02]  /*8e80*/  FSEL R197, R171, -INF , !P5 ;  /* 0xff800000abc57808 */ /* 0x000fe40006800000 */
[----:B------:R-:W-:-:S02]  /*8e90*/  FMNMX.FTZ R11, R163, R14, !PT ;  /* 0x0000000ea30b7209 */ /* 0x000fc40007810000 */
[----:B------:R-:W-:Y:S02]  /*8ea0*/  ISETP.LT.OR P6, PT, R20, 0x29, P6 ;  /* 0x000000291400780c */ /* 0x000fe400037c1670 */
[----:B------:R-:W-:Y:S02]  /*8eb0*/  FMNMX.FTZ R14, R166, R11, !PT ;  /* 0x0000000ba60e7209 */ /* 0x000fe40007810000 */
[----:B------:R-:W-:Y:S02]  /*8ec0*/  ISETP.GT.AND P5, PT, R15, 0x30, P2 ;  /* 0x000000300f00780c */ /* 0x000fe400017a4270 */
[----:B------:R-:W-:Y:S02]  /*8ed0*/  FMNMX.FTZ R170, R167, R14, !PT ;  /* 0x0000000ea7aa7209 */ /* 0x000fe40007810000 */
[----:B------:R-:W-:Y:S02]  /*8ee0*/  ISETP.LT.OR P3, PT, R20, 0x2a, P3 ;  /* 0x0000002a1400780c */ /* 0x000fe40001f61670 */
[----:B0-----:R-:W-:-:S02]  /*8ef0*/  FMNMX.FTZ R10, R13, R10, !PT ;  /* 0x0000000a0d0a7209 */ /* 0x001fc40007810000 */
[----:B------:R-:W-:Y:S02]  /*8f00*/  FMNMX.FTZ R170, R21, R170, !PT ;  /* 0x000000aa15aa7209 */ /* 0x000fe40007810000 */
[C---:B------:R-:W-:Y:S01]  /*8f10*/  FSETP.NEU.FTZ.AND P4, PT, R10.reuse, -INF , PT ;  /* 0xff8000000a00780b */ /* 0x040fe20003f9d000 */
[----:B------:R-:W-:Y:S01]  /*8f20*/  FMUL.FTZ R198, R10, UR19 ;  /* 0x000000130ac67c20 */ /* 0x000fe20008410000 */
[----:B------:R-:W-:Y:S02]  /*8f30*/  FMNMX.FTZ R13, R197, R170, !PT ;  /* 0x000000aac50d7209 */ /* 0x000fe40007810000 */
[----:B------:R-:W-:Y:S02]  /*8f40*/  FSEL R199, R175, -INF , !P3 ;  /* 0xff800000afc77808 */ /* 0x000fe40005800000 */
[----:B------:R-:W-:Y:S02]  /*8f50*/  FSEL R198, R198, RZ, P4 ;  /* 0x000000ffc6c67208 */ /* 0x000fe40002000000 */
[----:B------:R-:W-:-:S02]  /*8f60*/  ISETP.LT.OR P5, PT, R20, 0x31, P5 ;  /* 0x000000311400780c */ /* 0x000fc40002fa1670 */
[----:B------:R-:W-:Y:S01]  /*8f70*/  ISETP.GT.AND P3, PT, R15, 0x38, P2 ;  /* 0x000000380f00780c */ /* 0x000fe20001764270 */
[--C-:B------:R-:W-:Y:S01]  /*8f80*/  FFMA.FTZ R171, R152, UR19, -R198.reuse ;  /* 0x0000001398ab7c23 */ /* 0x100fe200080108c6 */
[----:B------:R-:W-:Y:S01]  /*8f90*/  FSEL R152, R174, -INF , !P6 ;  /* 0xff800000ae987808 */ /* 0x000fe20007000000 */
[--C-:B------:R-:W-:Y:S01]  /*8fa0*/  FFMA.FTZ R11, R153, UR19, -R198.reuse ;  /* 0x00000013990b7c23 */ /* 0x100fe200080108c6 */
[----:B------:R-:W-:Y:S01]  /*8fb0*/  ISETP.GT.AND P6, PT, R15, 0x31, P2 ;  /* 0x000000310f00780c */ /* 0x000fe200017c4270 */
[----:B------:R0:W-:Y:S01]  /*8fc0*/  MUFU.EX2 R14, R171 ;  /* 0x000000ab000e7308 */ /* 0x0001e20000000800 */
[----:B------:R-:W-:Y:S01]  /*8fd0*/  FMNMX.FTZ R170, R152, R13, !PT ;  /* 0x0000000d98aa7209 */ /* 0x000fe20007810000 */
[--C-:B------:R-:W-:Y:S01]  /*8fe0*/  FFMA.FTZ R13, R156, UR19, -R198.reuse ;  /* 0x000000139c0d7c23 */ /* 0x100fe200080108c6 */
[----:B------:R-:W-:Y:S01]  /*8ff0*/  ISETP.LT.OR P6, PT, R20, 0x32, P6 ;  /* 0x000000321400780c */ /* 0x000fe200037c1670 */
[--C-:B------:R-:W-:Y:S01]  /*9000*/  FFMA.FTZ R175, R176, UR19, -R198.reuse ;  /* 0x00000013b0af7c23 */ /* 0x100fe200080108c6 */
[----:B------:R-:W-:Y:S01]  /*9010*/  FSEL R153, R178, -INF , !P5 ;  /* 0xff800000b2997808 */ /* 0x000fe20006800000 */
[--C-:B------:R-:W-:Y:S01]  /*9020*/  FFMA.FTZ R176, R177, UR19, -R198.reuse ;  /* 0x00000013b1b07c23 */ /* 0x100fe200080108c6 */
[----:B------:R-:W-:Y:S01]  /*9030*/  FMNMX.FTZ R170, R199, R170, !PT ;  /* 0x000000aac7aa7209 */ /* 0x000fe20007810000 */
[--C-:B------:R-:W-:Y:S01]  /*9040*/  FFMA.FTZ R177, R180, UR19, -R198.reuse ;  /* 0x00000013b4b17c23 */ /* 0x100fe200080108c6 */
[----:B------:R-:W-:Y:S01]  /*9050*/  ISETP.GT.AND P2, PT, R15, 0x39, P2 ;  /* 0x000000390f00780c */ /* 0x000fe20001744270 */
[--C-:B0-----:R-:W-:Y:S01]  /*9060*/  FFMA.FTZ R171, R164, UR19, -R198.reuse ;  /* 0x00000013a4ab7c23 */ /* 0x101fe200080108c6 */
[----:B------:R-:W-:Y:S01]  /*9070*/  ISETP.LT.OR P3, PT, R20, 0x39, P3 ;  /* 0x000000391400780c */ /* 0x000fe20001f61670 */
[--C-:B------:R-:W-:Y:S01]  /*9080*/  FFMA.FTZ R174, R165, UR19, -R198.reuse ;  /* 0x00000013a5ae7c23 */ /* 0x100fe200080108c6 */
[----:B------:R-:W-:Y:S01]  /*9090*/  FSEL R156, R179, -INF , !P6 ;  /* 0xff800000b39c7808 */ /* 0x000fe20007000000 */
[--C-:B------:R-:W-:Y:S01]  /*90a0*/  FFMA.FTZ R168, R168, UR19, -R198.reuse ;  /* 0x00000013a8a87c23 */ /* 0x100fe200080108c6 */
        /* <DEDUP_REMOVED lines=12> */
[----:B------:R-:W-:Y:S01]  /*9170*/  FSEL R164, R10, RZ, P4 ;  /* 0x000000ff0aa47208 */ /* 0x000fe20002000000 */
[----:B------:R-:W-:Y:S01]  /*9180*/  MUFU.EX2 R11, R11 ;  /* 0x0000000b000b7308 */ /* 0x000fe20000000800 */
[----:B------:R-:W-:Y:S01]  /*9190*/  FMNMX.FTZ R157, R183, R170, !PT ;  /* 0x000000aab79d7209 */ /* 0x000fe20007810000 */
[----:B------:R-:W-:Y:S01]  /*91a0*/  FFMA.FTZ R170, R161, UR19, -R198 ;  /* 0x00000013a1aa7c23 */ /* 0x000fe200080108c6 */
[----:B------:R-:W-:Y:S01]  /*91b0*/  @!P1 PRMT R12, RZ, 0x654, R12 ;  /* 0x00000654ff0c9816 */ /* 0x000fe2000000000c */
[----:B------:R-:W-:-:S02]  /*91c0*/  FADD.FTZ R164, -R164, R5 ;  /* 0x00000005a4a47221 */ /* 0x000fc40000010100 */
[----:B------:R-:W0:Y:S02]  /*91d0*/  SHFL.BFLY PT, R160, R157, 0x2, 0x1f ;  /* 0x0c401f009da07f89 */ /* 0x000e2400000e0000 */
[----:B------:R-:W-:Y:S01]  /*91e0*/  FMUL.FTZ R5, R164, UR19 ;  /* 0x00000013a4057c20 */ /* 0x000fe20008410000 */
[----:B------:R-:W-:Y:S01]  /*91f0*/  IMAD.U32 R164, RZ, RZ, UR36 ;  /* 0x00000024ffa47e24 */ /* 0x000fe2000f8e00ff */
[----:B------:R-:W-:Y:S01]  /*9200*/  MUFU.EX2 R13, R13 ;  /* 0x0000000d000d7308 */ /* 0x000fe20000000800 */
[----:B------:R-:W-:-:S07]  /*9210*/  UMOV UR36, UR7 ;  /* 0x0000000700247c82 */ /* 0x000fce0008000000 */
[----:B------:R-:W1:Y:S08]  /*9220*/  MUFU.EX2 R5, R5 ;  /* 0x0000000500057308 */ /* 0x000e700000000800 */
[----:B------:R-:W2:Y:S01]  /*9230*/  MUFU.EX2 R20, R20 ;  /* 0x0000001400147308 */ /* 0x000ea20000000800 */
[----:B0-----:R-:W-:-:S07]  /*9240*/  FMNMX.FTZ R160, R157, R160, !PT ;  /* 0x000000a09da07209 */ /* 0x001fce0007810000 */
[----:B------:R-:W-:Y:S01]  /*9250*/  MUFU.EX2 R15, R15 ;  /* 0x0000000f000f7308 */ /* 0x000fe20000000800 */
[----:B------:R-:W0:Y:S01]  /*9260*/  SHFL.BFLY PT, R157, R160, 0x1, 0x1f ;  /* 0x0c201f00a09d7f89 */ /* 0x000e2200000e0000 */
[-C--:B-1----:R-:W-:Y:S01]  /*9270*/  FMUL.FTZ R24, R24, R5.reuse ;  /* 0x0000000518187220 */ /* 0x082fe20000410000 */
        /* <DEDUP_REMOVED lines=22> */
[----:B0-----:R-:W-:Y:S01]  /*93e0*/  FMNMX.FTZ R178, R160, R157, !PT ;  /* 0x0000009da0b27209 */ /* 0x001fe20007810000 */
[----:B------:R-:W-:-:S02]  /*93f0*/  IMAD.MOV R157, RZ, RZ, -R19 ;  /* 0x000000ffff9d7224 */ /* 0x000fc400078e0a13 */
[-C--:B------:R-:W-:Y:S01]  /*9400*/  FMUL.FTZ R64, R64, R5.reuse ;  /* 0x0000000540407220 */ /* 0x080fe20000410000 */
[----:B------:R-:W-:Y:S01]  /*9410*/  FMUL.FTZ R65, R65, R5 ;  /* 0x0000000541417220 */ /* 0x000fe20000410000 */
[C---:B------:R-:W-:Y:S01]  /*9420*/  FSETP.NEU.FTZ.AND P3, PT, R178.reuse, -INF , PT ;  /* 0xff800000b200780b */ /* 0x040fe20003f7d000 */
[----:B------:R-:W-:Y:S01]  /*9430*/  FMUL.FTZ R160, R178, UR19 ;  /* 0x00000013b2a07c20 */ /* 0x000fe20008410000 */
[----:B------:R-:W-:Y:S01]  /*9440*/  ISETP.NE.AND P2, PT, R16, R157, PT ;  /* 0x0000009d1000720c */ /* 0x000fe20003f45270 */
[----:B------:R-:W-:Y:S01]  /*9450*/  MUFU.EX2 R168, R168 ;  /* 0x000000a800a87308 */ /* 0x000fe20000000800 */
[-C--:B------:R-:W-:Y:S01]  /*9460*/  FMUL.FTZ R68, R68, R5.reuse ;  /* 0x0000000544447220 */ /* 0x080fe20000410000 */
[-C--:B------:R-:W-:Y:S01]  /*9470*/  FMUL.FTZ R69, R69, R5.reuse ;  /* 0x0000000545457220 */ /* 0x080fe20000410000 */
[----:B------:R-:W-:Y:S01]  /*9480*/  FSEL R160, R160, RZ, P3 ;  /* 0x000000ffa0a07208 */ /* 0x000fe20001800000 */
[-C--:B------:R-:W-:Y:S01]  /*9490*/  FMUL.FTZ R72, R72, R5.reuse ;  /* 0x0000000548487220 */ /* 0x080fe20000410000 */
[-C--:B------:R-:W-:Y:S01]  /*94a0*/  FMUL.FTZ R73, R73, R5.reuse ;  /* 0x0000000549497220 */ /* 0x080fe20000410000 */
[-C--:B------:R-:W-:Y:S01]  /*94b0*/  FMUL.FTZ R76, R76, R5.reuse ;  /* 0x000000054c4c7220 */ /* 0x080fe20000410000 */
[----:B------:R-:W-:Y:S01]  /*94c0*/  FMUL.FTZ R77, R77, R5 ;  /* 0x000000054d4d7220 */ /* 0x000fe20000410000 */
[--C-:B------:R-:W-:Y:S01]  /*94d0*/  FFMA.FTZ R179, R154, UR19, -R160.reuse ;  /* 0x000000139ab37c23 */ /* 0x100fe200080108a0 */
[----:B------:R-:W-:Y:S01]  /*94e0*/  FSEL R154, R178, RZ, P3 ;  /* 0x000000ffb29a7208 */ /* 0x000fe20001800000 */
[--C-:B------:R-:W-:Y:S01]  /*94f0*/  FFMA.FTZ R182, R155, UR19, -R160.reuse ;  /* 0x000000139bb67c23 */ /* 0x100fe200080108a0 */
[----:B------:R-:W-:Y:S01]  /*9500*/  FFMA.FTZ R202, R159, UR19, -R160 ;  /* 0x000000139fca7c23 */ /* 0x000fe200080108a0 */
[----:B------:R-:W-:-:S02]  /*9510*/  @!P2 IMAD R155, R164, 0x40, R17 ;  /* 0x00000040a49ba824 */ /* 0x000fc400078e0211 */
[--C-:B------:R-:W-:Y:S01]  /*9520*/  FFMA.FTZ R181, R166, UR19, -R160.reuse ;  /* 0x00000013a6b57c23 */ /* 0x100fe200080108a0 */
[----:B------:R-:W-:Y:S01]  /*9530*/  FADD.FTZ R154, -R154, R7 ;  /* 0x000000079a9a7221 */ /* 0x000fe20000010100 */
[--C-:B------:R-:W-:Y:S01]  /*9540*/  FFMA.FTZ R204, R167, UR19, -R160.reuse ;  /* 0x00000013a7cc7c23 */ /* 0x100fe200080108a0 */
[--C-:B------:R-:W-:Y:S01]  /*9550*/  FFMA.FTZ R206, R197, UR19, -R160.reuse ;  /* 0x00000013c5ce7c23 */ /* 0x100fe200080108a0 */
[----:B------:R-:W-:Y:S01]  /*9560*/  @!P2 LEA R155, R155, UR37, 0x2 ;  /* 0x000000259b9bac11 */ /* 0x000fe2000f8e10ff */
[----:B------:R-:W-:Y:S01]  /*9570*/  FMUL.FTZ R154, R154, UR19 ;  /* 0x000000139a9a7c20 */ /* 0x000fe20008410000 */
[--C-:B------:R-:W-:Y:S01]  /*9580*/  FFMA.FTZ R158, R158, UR19, -R160.reuse ;  /* 0x000000139e9e7c23 */ /* 0x100fe200080108a0 */
[--C-:B------:R-:W-:Y:S01]  /*9590*/  FFMA.FTZ R197, R152, UR19, -R160.reuse ;  /* 0x0000001398c57c23 */ /* 0x100fe200080108a0 */
[--C-:B------:R-:W-:Y:S01]  /*95a0*/  FFMA.FTZ R208, R199, UR19, -R160.reuse ;  /* 0x00000013c7d07c23 */ /* 0x100fe200080108a0 */
[----:B------:R2:W0:Y:S01]  /*95b0*/  MUFU.EX2 R198, R154 ;  /* 0x0000009a00c67308 */ /* 0x0004220000000800 */
[--C-:B------:R-:W-:Y:S01]  /*95c0*/  FFMA.FTZ R162, R162, UR19, -R160.reuse ;  /* 0x00000013a2a27c23 */ /* 0x100fe200080108a0 */
[--C-:B------:R-:W-:Y:S01]  /*95d0*/  FFMA.FTZ R163, R163, UR19, -R160.reuse ;  /* 0x00000013a3a37c23 */ /* 0x100fe200080108a0 */
[--C-:B------:R-:W-:Y:S01]  /*95e0*/  FFMA.FTZ R199, R153, UR19, -R160.reuse ;  /* 0x0000001399c77c23 */ /* 0x100fe200080108a0 */
[--C-:B------:R-:W-:Y:S01]  /*95f0*/  FFMA.FTZ R210, R156, UR19, -R160.reuse ;  /* 0x000000139cd27c23 */ /* 0x100fe200080108a0 */
[--C-:B------:R-:W-:Y:S01]  /*9600*/  FFMA.FTZ R201, R200, UR19, -R160.reuse ;  /* 0x00000013c8c97c23 */ /* 0x100fe200080108a0 */
[--C-:B------:R-:W-:Y:S01]  /*9610*/  FFMA.FTZ R212, R183, UR19, -R160.reuse ;  /* 0x00000013b7d47c23 */ /* 0x100fe200080108a0 */
[----:B------:R-:W-:Y:S01]  /*9620*/  @!P2 STS [R155+0x38400], R5 ;  /* 0x038400059b00a388 */ /* 0x000fe20000000800 */
[----:B------:R-:W-:Y:S01]  /*9630*/  FFMA.FTZ R157, R21, UR19, -R160 ;  /* 0x00000013159d7c23 */ /* 0x000fe200080108a0 */
[----:B------:R-:W-:Y:S01]  /*9640*/  MUFU.EX2 R179, R179 ;  /* 0x000000b300b37308 */ /* 0x000fe20000000800 */
[----:B------:R-:W-:Y:S01]  /*9650*/  F2FP.F16.F32.PACK_AB R152, R11, R14 ;  /* 0x0000000e0b98723e */ /* 0x000fe200000000ff */
[----:B------:R-:W-:Y:S01]  /*9660*/  FMUL.FTZ R80, R80, R5 ;  /* 0x0000000550507220 */ /* 0x000fe20000410000 */
[----:B--2---:R-:W-:Y:S01]  /*9670*/  F2FP.F16.F32.PACK_AB R154, R20, R13 ;  /* 0x0000000d149a723e */ /* 0x004fe200000000ff */
[----:B------:R-:W-:Y:S01]  /*9680*/  FMUL.FTZ R81, R81, R5 ;  /* 0x0000000551517220 */ /* 0x000fe20000410000 */
[----:B-1----:R-:W-:Y:S01]  /*9690*/  F2FP.F16.F32.PACK_AB R156, R170, R15 ;  /* 0x0000000faa9c723e */ /* 0x002fe200000000ff */
[-C--:B------:R-:W-:Y:S01]  /*96a0*/  FMUL.FTZ R84, R84, R5.reuse ;  /* 0x0000000554547220 */ /* 0x080fe20000410000 */
[-C--:B------:R-:W-:Y:S01]  /*96b0*/  FMUL.FTZ R85, R85, R5.reuse ;  /* 0x0000000555557220 */ /* 0x080fe20000410000 */
[----:B0-----:R0:W-:Y:S01]  /*96c0*/  @!P2 STS [R155+0x38420], R198 ;  /* 0x038420c69b00a388 */ /* 0x0011e20000000800 */
        /* <DEDUP_REMOVED lines=19> */
[----:B--2---:R-:W-:Y:S01]  /*9800*/  F2FP.F16.F32.PACK_AB R158, R174, R171 ;  /* 0x000000abae9e723e */ /* 0x004fe200000000ff */
        /* <DEDUP_REMOVED lines=13> */
[----:B0-----:R-:W-:Y:S01]  /*98e0*/  F2FP.F16.F32.PACK_AB R155, R202, R7 ;  /* 0x00000007ca9b723e */ /* 0x001fe200000000ff */
[----:B------:R-:W-:Y:S01]  /*98f0*/  BAR.SYNC.DEFER_BLOCKING 0xf, 0x100 ;  /* 0x03c4000000007b1d */ /* 0x000fe20000010000 */
[-C--:B------:R-:W-:Y:S01]  /*9900*/  FMUL.FTZ R140, R140, R5.reuse ;  /* 0x000000058c8c7220 */ /* 0x080fe20000410000 */
[-C--:B------:R-:W-:Y:S01]  /*9910*/  FMUL.FTZ R141, R141, R5.reuse ;  /* 0x000000058d8d7220 */ /* 0x080fe20000410000 */
[-C--:B------:R-:W-:Y:S01]  /*9920*/  FMUL.FTZ R144, R144, R5.reuse ;  /* 0x0000000590907220 */ /* 0x080fe20000410000 */
[-C--:B------:R-:W-:Y:S01]  /*9930*/  FMUL.FTZ R145, R145, R5.reuse ;  /* 0x0000000591917220 */ /* 0x080fe20000410000 */
[-C--:B------:R-:W-:Y:S01]  /*9940*/  FMUL.FTZ R148, R148, R5.reuse ;  /* 0x0000000594947220 */ /* 0x080fe20000410000 */
[----:B------:R-:W-:Y:S01]  /*9950*/  MUFU.EX2 R181, R181 ;  /* 0x000000b500b57308 */ /* 0x000fe20000000800 */
[----:B------:R-:W-:Y:S01]  /*9960*/  FMUL.FTZ R149, R149, R5 ;  /* 0x0000000595957220 */ /* 0x000fe20000410000 */
        /* <DEDUP_REMOVED lines=47> */
[----:B-1----:R-:W-:Y:S01]  /*9c60*/  F2FP.F16.F32.PACK_AB R157, R200, R21 ;  /* 0x00000015c89d723e */ /* 0x002fe200000000ff */
[----:B------:R-:W-:Y:S01]  /*9c70*/  FMUL.FTZ R103, R103, R198 ;  /* 0x000000c667677220 */ /* 0x000fe20000410000 */
[----:B0-----:R-:W-:Y:S01]  /*9c80*/  F2FP.F16.F32.PACK_AB R162, R173, R172 ;  /* 0x000000acada2723e */ /* 0x001fe200000000ff */
        /* <DEDUP_REMOVED lines=30> */
[----:B------:R0:W-:Y:S01]  /*9e70*/  STSM.16.M88.4 [R22+0x36400], R152 ;  /* 0x0364009816007844 */ /* 0x0001e20000000200 */
[----:B------:R-:W-:Y:S01]  /*9e80*/  FFMA.FTZ R14, R5, R3, R14 ;  /* 0x00000003050e7223 */ /* 0x000fe2000001000e */
[----:B------:R-:W-:Y:S01]  /*9e90*/  FFMA.FTZ R179, R198, R4, R179 ;  /* 0x00000004c6b37223 */ /* 0x000fe200000100b3 */
[----:B------:R-:W-:Y:S01]  /*9ea0*/  ISETP.GT.AND P2, PT, R6, UR32, PT ;  /* 0x0000002006007c0c */ /* 0x000fe2000bf44270 */
[----:B------:R0:W-:Y:S01]  /*9eb0*/  STSM.16.M88.4 [R185], R156 ;  /* 0x0000009cb9007844 */ /* 0x0001e20000000200 */
[----:B------:R-:W-:Y:S01]  /*9ec0*/  FADD.FTZ R14, R11, R14 ;  /* 0x0000000e0b0e7221 */ /* 0x000fe20000010000 */
[----:B------:R-:W-:Y:S01]  /*9ed0*/  MUFU.EX2 R177, R177 ;  /* 0x000000b100b17308 */ /* 0x000fe20000000800 */
[----:B------:R-:W-:Y:S01]  /*9ee0*/  FADD.FTZ R182, R182, R179 ;  /* 0x000000b3b6b67221 */ /* 0x000fe20000010000 */
[----:B------:R0:W-:Y:S01]  /*9ef0*/  STSM.16.M88.4 [R23], R160 ;  /* 0x000000a017007844 */ /* 0x0001e20000000200 */
[----:B------:R-:W-:Y:S01]  /*9f00*/  FADD.FTZ R13, R13, R14 ;  /* 0x0000000e0d0d7221 */ /* 0x000fe20000010000 */
[----:B------:R-:W-:-:S02]  /*9f10*/  VIADD R6, R6, 0xffffffff ;  /* 0xffffffff06067836 */ /* 0x000fc40000000000 */
[----:B------:R-:W-:Y:S01]  /*9f20*/  FADD.FTZ R7, R7, R182 ;  /* 0x000000b607077221 */ /* 0x000fe20000010000 */
[----:B------:R-:W-:Y:S02]  /*9f30*/  IMAD.MOV.U32 R5, RZ, RZ, R10 ;  /* 0x000000ffff057224 */ /* 0x000fe400078e000a */
[----:B------:R-:W-:Y:S01]  /*9f40*/  FADD.FTZ R20, R20, R13 ;  /* 0x0000000d14147221 */ /* 0x000fe20000010000 */
[----:B------:R-:W2:Y:S01]  /*9f50*/  MUFU.EX2 R180, R180 ;  /* 0x000000b400b47308 */ /* 0x000ea20000000800 */
[----:B-1----:R-:W-:Y:S01]  /*9f60*/  F2FP.F16.F32.PACK_AB R164, R176, R175 ;  /* 0x000000afb0a4723e */ /* 0x002fe200000000ff */
[----:B------:R-:W-:Y:S01]  /*9f70*/  FADD.FTZ R202, R202, R7 ;  /* 0x00000007caca7221 */ /* 0x000fe20000010000 */
[----:B------:R-:W-:Y:S01]  /*9f80*/  FADD.FTZ R15, R15, R20 ;  /* 0x000000140f0f7221 */ /* 0x000fe20000010000 */
[----:B------:R-:W-:Y:S02]  /*9f90*/  IMAD.MOV.U32 R7, RZ, RZ, R178 ;  /* 0x000000ffff077224 */ /* 0x000fe400078e00b2 */
[----:B------:R-:W-:Y:S01]  /*9fa0*/  FADD.FTZ R21, R21, R202 ;  /* 0x000000ca15157221 */ /* 0x000fe20000010000 */
[----:B------:R-:W-:Y:S01]  /*9fb0*/  FADD.FTZ R170, R170, R15 ;  /* 0x0000000faaaa7221 */ /* 0x000fe20000010000 */
[----:B------:R-:W-:Y:S02]  /*9fc0*/  MUFU.EX2 R199, R199 ;  /* 0x000000c700c77308 */ /* 0x000fe40000000800 */
        /* <DEDUP_REMOVED lines=15> */
[----:B------:R-:W2:Y:S01]  /*a0c0*/  MUFU.EX2 R212, R212 ;  /* 0x000000d400d47308 */ /* 0x000ea20000000800 */
[----:B-1----:R-:W-:Y:S01]  /*a0d0*/  F2FP.F16.F32.PACK_AB R165, R210, R199 ;  /* 0x000000c7d2a5723e */ /* 0x002fe200000000ff */
[----:B------:R-:W-:Y:S01]  /*a0e0*/  FADD.FTZ R208, R208, R197 ;  /* 0x000000c5d0d07221 */ /* 0x000fe20000010000 */
[----:B------:R-:W-:-:S03]  /*a0f0*/  FADD.FTZ R175, R175, R172 ;  /* 0x000000acafaf7221 */ /* 0x000fc60000010000 */
[----:B------:R-:W-:Y:S01]  /*a100*/  FADD.FTZ R199, R199, R208 ;  /* 0x000000d0c7c77221 */ /* 0x000fe20000010000 */
[----:B------:R-:W-:-:S03]  /*a110*/  FADD.FTZ R176, R176, R175 ;  /* 0x000000afb0b07221 */ /* 0x000fc60000010000 */
[----:B------:R-:W-:Y:S01]  /*a120*/  FADD.FTZ R210, R210, R199 ;  /* 0x000000c7d2d27221 */ /* 0x000fe20000010000 */
[----:B------:R-:W-:-:S04]  /*a130*/  FADD.FTZ R3, R177, R176 ;  /* 0x000000b0b1037221 */ /* 0x000fc80000010000 */
[----:B------:R-:W-:Y:S01]  /*a140*/  FADD.FTZ R3, R180, R3 ;  /* 0x00000003b4037221 */ /* 0x000fe20000010000 */
[----:B--2---:R-:W-:Y:S01]  /*a150*/  F2FP.F16.F32.PACK_AB R167, R212, R201 ;  /* 0x000000c9d4a7723e */ /* 0x004fe200000000ff */
[----:B------:R-:W-:-:S04]  /*a160*/  FADD.FTZ R201, R201, R210 ;  /* 0x000000d2c9c97221 */ /* 0x000fc80000010000 */
        /* <DEDUP_REMOVED lines=31> */
[----:B------:R-:W-:Y:S01]  /*a360*/  IMAD.MOV.U32 R7, RZ, RZ, R178 ;  /* 0x000000ffff077224 */ /* 0x000fe200078e00b2 */
[----:B------:R-:W-:Y:S01]  /*a370*/  UMOV UR36, UR7 ;  /* 0x0000000700247c82 */ /* 0x000fe20008000000 */
[----:B------:R-:W-:-:S07]  /*a380*/  IMAD.MOV.U32 R5, RZ, RZ, R10 ;  /* 0x000000ffff057224 */ /* 0x000fce00078e000a */
.L_x_5245:
[----:B------:R-:W1:Y:S01]  /*a390*/  LDC R10, c[0x0][0x448] ;  /* 0x00011200ff0a7b82 */ /* 0x000e620000000800 */
[----:B------:R-:W-:-:S05]  /*a3a0*/  IADD3 R13, -R9, 0x1, RZ ;  /* 0x00000001090d7810 */ /* 0x000fca0007ffe1ff */
[----:B------:R-:W-:Y:S02]  /*a3b0*/  IMAD R8, R8, UR38, R13 ;  /* 0x0000002608087c24 */ /* 0x000fe4000f8e020d */
[----:B------:R-:W2:Y:S01]  /*a3c0*/  LDC R14, c[0x0][0xadc] ;  /* 0x0002b700ff0e7b82 */ /* 0x000ea20000000800 */
[----:B-1----:R-:W-:Y:S01]  /*a3d0*/  ISETP.NE.AND P5, PT, R10, 0x1, PT ;  /* 0x000000010a00780c */ /* 0x002fe20003fa5270 */
[----:B------:R-:W-:-:S04]  /*a3e0*/  VIADD R10, R18, 0x3f ;  /* 0x0000003f120a7836 */ /* 0x000fc80000000000 */
[----:B------:R-:W-:Y:S01]  /*a3f0*/  IMAD.MOV.U32 R9, RZ, RZ, R10 ;  /* 0x000000ffff097224 */ /* 0x000fe200078e000a */
[----:B--2---:R-:W-:-:S07]  /*a400*/  ISETP.GE.AND P6, PT, R14, 0x1, PT ;  /* 0x000000010e00780c */ /* 0x004fce0003fc6270 */
[----:B------:R-:W1:Y:S08]  /*a410*/  @P5 LDC R11, c[0x0][0x44c] ;  /* 0x00011300ff0b5b82 */ /* 0x000e700000000800 */
[----:B0-----:R-:W0:Y:S01]  /*a420*/  @P5 LDC R12, c[0x0][0x450] ;  /* 0x00011400ff0c5b82 */ /* 0x001e220000000800 */
[----:B-1----:R-:W-:-:S05]  /*a430*/  @P5 IMAD.HI.U32 R11, R10, R11, RZ ;  /* 0x0000000b0a0b5227 */ /* 0x002fca00078e00ff */
[----:B0-----:R-:W-:-:S05]  /*a440*/  @P5 SHF.R.U32.HI R9, RZ, R12, R11 ;  /* 0x0000000cff095219 */ /* 0x001fca000001160b */
        /* <DEDUP_REMOVED lines=12> */
.L_x_5264:
[----:B------:R-:W-:-:S13]  /*a510*/  ISETP.NE.AND P2, PT, R14, 0x1, PT ;  /* 0x000000010e00780c */ /* 0x000fda0003f45270 */
[----:B------:R-:W0:Y:S02]  /*a520*/  @P2 LDC.64 R10, c[0x0][0xae0] ;  /* 0x0002b800ff0a2b82 */ /* 0x000e240000000a00 */
[----:B0-----:R-:W-:-:S05]  /*a530*/  @P2 IMAD.HI.U32 R10, R9, R10, RZ ;  /* 0x0000000a090a2227 */ /* 0x001fca00078e00ff */
[----:B------:R-:W-:-:S07]  /*a540*/  @P2 SHF.R.U32.HI R9, RZ, R11, R10 ;  /* 0x0000000bff092219 */ /* 0x000fce000001160a */
.L_x_5265:
[----:B------:R-:W-:-:S05]  /*a550*/  IMAD R9, R9, R14, RZ ;  /* 0x0000000e09097224 */ /* 0x000fca00078e02ff */
[----:B------:R-:W-:-:S07]  /*a560*/  VIMNMX R8, R8, R9, !PT ;  /* 0x0000000908087248 */ /* 0x000fce0007fe0100 */
.L_x_5263:
[----:B------:R-:W-:-:S05]  /*a570*/  VIADD R8, R8, 0x3f ;  /* 0x0000003f08087836 */ /* 0x000fca0000000000 */
[----:B------:R-:W-:-:S04]  /*a580*/  SHF.R.S32.HI R9, RZ, 0x1f, R8 ;  /* 0x0000001fff097819 */ /* 0x000fc80000011408 */
[----:B------:R-:W-:-:S04]  /*a590*/  LEA.HI R9, R9, R8, RZ, 0x6 ;  /* 0x0000000809097211 */ /* 0x000fc800078f30ff */
[----:B------:R-:W-:-:S04]  /*a5a0*/  SHF.R.S32.HI R8, RZ, 0x6, R9 ;  /* 0x00000006ff087819 */ /* 0x000fc80000011409 */
[----:B------:R-:W-:-:S04]  /*a5b0*/  VIMNMX R9, R189, R8, !PT ;  /* 0x00000008bd097248 */ /* 0x000fc80007fe0100 */
[----:B------:R-:W-:-:S13]  /*a5c0*/  ISETP.GE.AND P2, PT, R6, R9, PT ;  /* 0x000000090600720c */ /* 0x000fda0003f46270 */
[----:B------:R-:W-:Y:S05]  /*a5d0*/  @!P2 BRA `(.L_x_5266) ;  /* 0x000000280048a947 */ /* 0x000fea0003800000 */
[----:B------:R-:W-:Y:S01]  /*a5e0*/  IMAD.MOV.U32 R197, RZ, RZ, R7 ;  /* 0x000000ffffc57224 */ /* 0x000fe200078e0007 */
[----:B------:R-:W-:Y:S01]  /*a5f0*/  UMOV UR7, UR36 ;  /* 0x0000002400077c82 */ /* 0x000fe20008000000 */
[----:B------:R-:W-:Y:S02]  /*a600*/  IMAD.MOV.U32 R10, RZ, RZ, R5 ;  /* 0x000000ffff0a7224 */ /* 0x000fe400078e0005 */
[----:B------:R-:W-:-:S07]  /*a610*/  IMAD.MOV.U32 R8, RZ, RZ, R6 ;  /* 0x000000ffff087224 */ /* 0x000fce00078e0006 */
.L_x_5275:
[----:B------:R-:W-:Y:S01]  /*a620*/  UIADD3 UR36, UR7, 0x1, URZ ;  /* 0x0000000107247890 */ /* 0x000fe2000fffe03f */
[----:B------:R-:W-:Y:S02]  /*a630*/  IMAD.MOV.U32 R6, RZ, RZ, R8 ;  /* 0x000000ffff067224 */ /* 0x000fe400078e0008 */
[----:B------:R-:W-:Y:S01]  /*a640*/  VIADD R8, R8, 0xffffffff ;  /* 0xffffffff08087836 */ /* 0x000fe20000000000 */
[----:B------:R-:W-:Y:S02]  /*a650*/  UISETP.NE.AND UP0, UPT, UR36, 0x2, UPT ;  /* 0x000000022400788c */ /* 0x000fe4000bf05270 */
[----:B------:R-:W-:Y:S02]  /*a660*/  ISETP.GT.AND P2, PT, R6, R9, PT ;  /* 0x000000090600720c */ /* 0x000fe40003f44270 */
[----:B------:R-:W-:Y:S02]  /*a670*/  USEL UR5, URZ, 0x1, UP0 ;  /* 0x000000013f057887 */ /* 0x000fe40008000000 */
[----:B------:R-:W-:-:S04]  /*a680*/  USEL UR36, UR36, URZ, UP0 ;  /* 0x0000003f24247287 */ /* 0x000fc80008000000 */
[----:B------:R-:W-:Y:S01]  /*a690*/  LOP3.LUT R2, R2, UR5, RZ, 0x3c, !PT ;  /* 0x0000000502027c12 */ /* 0x000fe2000f8e3cff */
[----:B0-----:R-:W-:Y:S07]  /*a6a0*/  @!P0 BRA `(.L_x_5267) ;  /* 0x0000000000048947 */ /* 0x001fee0003800000 */
[----:B------:R-:W-:Y:S01]  /*a6b0*/  BPT.TRAP 0x1 ;  /* 0x000000040000795c */ /* 0x000fe20000300000 */
.L_x_5267:
[----:B------:R-:W-:Y:S01]  /*a6c0*/  ULEA UR5, UR36, UR37, 0x3 ;  /* 0x0000002524057291 */ /* 0x000fe2000f8e183f */
[----:B------:R-:W-:-:S08]  /*a6d0*/  SHF.L.U32 R5, R2, 0x1f, RZ ;  /* 0x0000001f02057819 */ /* 0x000fd000000006ff */
[----:B------:R0:W1:Y:S01]  /*a6e0*/  SYNCS.PHASECHK.TRANS64.TRYWAIT P3, [UR5+0x38830], R5 ;  /* 0x03883005ff0075a7 */ /* 0x0000620008060145 */
[----:B------:R-:W-:Y:S05]  /*a6f0*/  @!P0 BRA `(.L_x_5268) ;  /* 0x0000000000048947 */ /* 0x000fea0003800000 */
[----:B------:R-:W-:Y:S01]  /*a700*/  BPT.TRAP 0x1 ;  /* 0x000000040000795c */ /* 0x000fe20000300000 */
.L_x_5268:
[----:B-1----:R-:W-:Y:S05]  /*a710*/  @P3 BRA `(.L_x_5269) ;  /* 0x0000000000083947 */ /* 0x002fea0003800000 */
[----:B------:R-:W1:Y:S02]  /*a720*/  SYNCS.PHASECHK.TRANS64.TRYWAIT P3, [UR5+0x38830], R5 ;  /* 0x03883005ff0075a7 */ /* 0x000e640008060145 */
[----:B-1----:R-:W-:Y:S05]  /*a730*/  @!P3 BRA `(.L_x_5270) ;  /* 0x000000f800f4b947 */ /* 0x002fea0003800000 */
.L_x_5269:
        /* <DEDUP_REMOVED lines=23> */
.L_x_5271:
[----:B------:R2:W3:Y:S01]  /*a8b0*/  SYNCS.PHASECHK.TRANS64.TRYWAIT P3, [UR5+0x38850], R5 ;  /* 0x03885005ff0075a7 */ /* 0x0004e20008060145 */
[----:B------:R-:W-:Y:S05]  /*a8c0*/  @!P0 BRA `(.L_x_5272) ;  /* 0x0000000000048947 */ /* 0x000fea0003800000 */
[----:B------:R-:W-:Y:S01]  /*a8d0*/  BPT.TRAP 0x1 ;  /* 0x000000040000795c */ /* 0x000fe20000300000 */
.L_x_5272:
[----:B---3--:R-:W-:Y:S05]  /*a8e0*/  @P3 BRA `(.L_x_5273) ;  /* 0x0000000000083947 */ /* 0x008fea0003800000 */
[----:B------:R-:W3:Y:S02]  /*a8f0*/  SYNCS.PHASECHK.TRANS64.TRYWAIT P3, [UR5+0x38850], R5 ;  /* 0x03885005ff0075a7 */ /* 0x000ee40008060145 */
[----:B---3--:R-:W-:Y:S05]  /*a900*/  @!P3 BRA `(.L_x_5274) ;  /* 0x000000f80098b947 */ /* 0x008fea0003800000 */
.L_x_5273:
[----:B------:R-:W-:Y:S01]  /*a910*/  ULEA UR26, UR36, UR4, 0xc ;  /* 0x00000004241a7291 */ /* 0x000fe2000f8e603f */
[----:B------:R-:W-:Y:S01]  /*a920*/  WARPGROUP.ARRIVE ;  /* 0x00000000000079c5 */ /* 0x000fe20000000000 */
[----:B------:R-:W-:Y:S01]  /*a930*/  UMOV UR27, 0x40000040 ;  /* 0x40000040001b7882 */ /* 0x000fe20000000000 */
[----:B------:R-:W-:-:S04]  /*a940*/  UIADD3 UR28, UR6, 0x2, URZ ;  /* 0x00000002061c7890 */ /* 0x000fc8000fffe03f */
[----:B-1----:R-:W1:Y:S01]  /*a950*/  S2R R6, SR_TID.X ;  /* 0x0000000000067919 */ /* 0x002e620000002100 */
[----:B------:R-:W-:Y:S01]  /*a960*/  UIADD3 UR30, UR26, 0x2, URZ ;  /* 0x000000021a1e7890 */ /* 0x000fe2000fffe03f */
[----:B------:R-:W-:Y:S01]  /*a970*/  UMOV UR29, 0x40000040 ;  /* 0x40000040001d7882 */ /* 0x000fe20000000000 */
[----:B------:R-:W-:Y:S01]  /*a980*/  UMOV UR31, 0x40000040 ;  /* 0x40000040001f7882 */ /* 0x000fe20000000000 */
[----:B------:R-:W-:Y:S01]  /*a990*/  HGMMA.64x64x16.F32 R152, gdesc[UR24], R152, gsb0 ;  /* 0x00e00000189879f0 */ /* 0x000fe20008000898 */
[----:B------:R-:W-:Y:S02]  /*a9a0*/  UIADD3 UR15, UR6, 0x800, URZ ;  /* 0x00000800060f7890 */ /* 0x000fe4000fffe03f */
[----:B------:R-:W-:Y:S01]  /*a9b0*/  UIADD3 UR18, UR26, 0x800, URZ ;  /* 0x000008001a127890 */ /* 0x000fe2000fffe03f */
[----:B------:R-:W-:Y:S01]  /*a9c0*/  ULDC UR19, c[0x0][0xa80] ;  /* 0x0002a00000137ab9 */ /* 0x000fe20000000800 */
[----:B-1----:R-:W-:-:S05]  /*a9d0*/  SHF.R.U32.HI R6, RZ, 0x7, R6 ;  /* 0x00000007ff067819 */ /* 0x002fca0000011606 */
[----:B0-2---:R-:W0:Y:S02]  /*a9e0*/  SHFL.IDX PT, R5, R6, RZ, 0x1f ;  /* 0x00001fff06057589 */ /* 0x005e2400000e0000 */
[----:B0-----:R-:W-:-:S13]  /*a9f0*/  R2UR UR10, R5 ;  /* 0x00000000050a72ca */ /* 0x001fda00000e0000 */
        /* <DEDUP_REMOVED lines=278> */
[----:B------:R-:W-:-:S03]  /*bb60*/  FMNMX.FTZ R7, R163, R6, !PT ;  /* 0x00000006a3077209 */ /* 0x000fc60007810000 */
[C---:B------:R-:W-:Y:S01]  /*bb70*/  FADD.FTZ R10, -R5.reuse, R10 ;  /* 0x0000000a050a7221 */ /* 0x040fe20000010100 */
[----:B------:R-:W-:Y:S01]  /*bb80*/  FMNMX.FTZ R6, R166, R7, !PT ;  /* 0x00000007a6067209 */ /* 0x000fe20007810000 */
[----:B------:R-:W-:Y:S02]  /*bb90*/  FMUL.FTZ R198, R5, UR19 ;  /* 0x0000001305c67c20 */ /* 0x000fe40008410000 */
[----:B------:R-:W-:Y:S01]  /*bba0*/  FMUL.FTZ R13, R10, UR19 ;  /* 0x000000130a0d7c20 */ /* 0x000fe20008410000 */
[----:B------:R-:W-:Y:S01]  /*bbb0*/  FMNMX.FTZ R7, R167, R6, !PT ;  /* 0x00000006a7077209 */ /* 0x000fe20007810000 */
[--C-:B------:R-:W-:Y:S01]  /*bbc0*/  FFMA.FTZ R11, R152, UR19, -R198.reuse ;  /* 0x00000013980b7c23 */ /* 0x100fe200080108c6 */
[--C-:B------:R-:W-:Y:S01]  /*bbd0*/  FFMA.FTZ R153, R153, UR19, -R198.reuse ;  /* 0x0000001399997c23 */ /* 0x100fe200080108c6 */
[----:B------:R0:W1:Y:S01]  /*bbe0*/  MUFU.EX2 R6, R13 ;  /* 0x0000000d00067308 */ /* 0x0000620000000800 */
        /* <DEDUP_REMOVED lines=9> */
[--C-:B0-----:R-:W-:Y:S01]  /*bc80*/  FFMA.FTZ R13, R157, UR19, -R198.reuse ;  /* 0x000000139d0d7c23 */ /* 0x101fe200080108c6 */
[--C-:B------:R-:W-:Y:S01]  /*bc90*/  FFMA.FTZ R172, R172, UR19, -R198.reuse ;  /* 0x00000013acac7c23 */ /* 0x100fe200080108c6 */
[--C-:B------:R-:W-:Y:S01]  /*bca0*/  FFMA.FTZ R173, R173, UR19, -R198.reuse ;  /* 0x00000013adad7c23 */ /* 0x100fe200080108c6 */
[----:B------:R-:W-:Y:S01]  /*bcb0*/  FMNMX.FTZ R7, R175, R10, !PT ;  /* 0x0000000aaf077209 */ /* 0x000fe20007810000 */
[--C-:B------:R-:W-:Y:S01]  /*bcc0*/  FFMA.FTZ R176, R176, UR19, -R198.reuse ;  /* 0x00000013b0b07c23 */ /* 0x100fe200080108c6 */
[----:B------:R0:W-:Y:S01]  /*bcd0*/  MUFU.EX2 R10, R153 ;  /* 0x00000099000a7308 */ /* 0x0001e20000000800 */
[--C-:B------:R-:W-:Y:S01]  /*bce0*/  FFMA.FTZ R177, R177, UR19, -R198.reuse ;  /* 0x00000013b1b17c23 */ /* 0x100fe200080108c6 */
[----:B------:R-:W-:Y:S01]  /*bcf0*/  FMNMX.FTZ R12, R178, R7, !PT ;  /* 0x00000007b20c7209 */ /* 0x000fe20007810000 */
[--C-:B------:R-:W-:Y:S01]  /*bd00*/  FFMA.FTZ R180, R180, UR19, -R198.reuse ;  /* 0x00000013b4b47c23 */ /* 0x100fe200080108c6 */
[-C--:B-1----:R-:W-:Y:S01]  /*bd10*/  FMUL.FTZ R24, R24, R6.reuse ;  /* 0x0000000618187220 */ /* 0x082fe20000410000 */
[----:B------:R-:W-:Y:S01]  /*bd20*/  FMUL.FTZ R25, R25, R6 ;  /* 0x0000000619197220 */ /* 0x000fe20000410000 */
[----:B------:R-:W-:Y:S01]  /*bd30*/  FMNMX.FTZ R7, R179, R12, !PT ;  /* 0x0000000cb3077209 */ /* 0x000fe20007810000 */
[-C--:B------:R-:W-:Y:S01]  /*bd40*/  FMUL.FTZ R28, R28, R6.reuse ;  /* 0x000000061c1c7220 */ /* 0x080fe20000410000 */
[----:B------:R-:W-:Y:S01]  /*bd50*/  MUFU.EX2 R11, R11 ;  /* 0x0000000b000b7308 */ /* 0x000fe20000000800 */
[--C-:B0-----:R-:W-:Y:S01]  /*bd60*/  FFMA.FTZ R153, R181, UR19, -R198.reuse ;  /* 0x00000013b5997c23 */ /* 0x101fe200080108c6 */
[----:B------:R-:W-:Y:S01]  /*bd70*/  FMNMX.FTZ R14, R182, R7, !PT ;  /* 0x00000007b60e7209 */ /* 0x000fe20007810000 */
[-C--:B------:R-:W-:Y:S01]  /*bd80*/  FMUL.FTZ R29, R29, R6.reuse ;  /* 0x000000061d1d7220 */ /* 0x080fe20000410000 */
[-C--:B------:R-:W-:Y:S01]  /*bd90*/  FMUL.FTZ R32, R32, R6.reuse ;  /* 0x0000000620207220 */ /* 0x080fe20000410000 */
[----:B------:R-:W-:Y:S01]  /*bda0*/  FMUL.FTZ R33, R33, R6 ;  /* 0x0000000621217220 */ /* 0x000fe20000410000 */
[----:B------:R-:W-:Y:S01]  /*bdb0*/  FMNMX.FTZ R7, R183, R14, !PT ;  /* 0x0000000eb7077209 */ /* 0x000fe20007810000 */
        /* <DEDUP_REMOVED lines=27> */
[----:B------:R-:W-:Y:S01]  /*bf70*/  FMUL.FTZ R77, R77, R6 ;  /* 0x000000064d4d7220 */ /* 0x000fe20000410000 */
[----:B0-----:R-:W-:Y:S01]  /*bf80*/  FMNMX.FTZ R152, R7, R152, !PT ;  /* 0x0000009807987209 */ /* 0x001fe20007810000 */
[-C--:B------:R-:W-:Y:S01]  /*bf90*/  FMUL.FTZ R80, R80, R6.reuse ;  /* 0x0000000650507220 */ /* 0x080fe20000410000 */
[-C--:B------:R-:W-:Y:S01]  /*bfa0*/  FMUL.FTZ R81, R81, R6.reuse ;  /* 0x0000000651517220 */ /* 0x080fe20000410000 */
[-C--:B------:R-:W-:Y:S01]  /*bfb0*/  FMUL.FTZ R84, R84, R6.reuse ;  /* 0x0000000654547220 */ /* 0x080fe20000410000 */
[-C--:B------:R-:W-:Y:S01]  /*bfc0*/  FMUL.FTZ R85, R85, R6.reuse ;  /* 0x0000000655557220 */ /* 0x080fe20000410000 */
[----:B------:R-:W0:Y:S01]  /*bfd0*/  SHFL.BFLY PT, R7, R152, 0x1, 0x1f ;  /* 0x0c201f0098077f89 */ /* 0x000e2200000e0000 */
        /* <DEDUP_REMOVED lines=23> */
[----:B0-----:R-:W-:Y:S01]  /*c150*/  FMNMX.FTZ R7, R152, R7, !PT ;  /* 0x0000000798077209 */ /* 0x001fe20007810000 */
[----:B------:R-:W-:Y:S01]  /*c160*/  MUFU.EX2 R169, R169 ;  /* 0x000000a900a97308 */ /* 0x000fe20000000800 */
[-C--:B------:R-:W-:Y:S01]  /*c170*/  FMUL.FTZ R125, R125, R6.reuse ;  /* 0x000000067d7d7220 */ /* 0x080fe20000410000 */
[-C--:B------:R-:W-:Y:S01]  /*c180*/  FMUL.FTZ R128, R128, R6.reuse ;  /* 0x0000000680807220 */ /* 0x080fe20000410000 */
[-C--:B------:R-:W-:Y:S01]  /*c190*/  FMUL.FTZ R129, R129, R6.reuse ;  /* 0x0000000681817220 */ /* 0x080fe20000410000 */
[----:B------:R-:W-:Y:S01]  /*c1a0*/  FADD.FTZ R152, -R7, R197 ;  /* 0x000000c507987221 */ /* 0x000fe20000010100 */
[-C--:B------:R-:W-:Y:S01]  /*c1b0*/  FMUL.FTZ R132, R132, R6.reuse ;  /* 0x0000000684847220 */ /* 0x080fe20000410000 */
[-C--:B------:R-:W-:Y:S01]  /*c1c0*/  FMUL.FTZ R133, R133, R6.reuse ;  /* 0x0000000685857220 */ /* 0x080fe20000410000 */
[-C--:B------:R-:W-:Y:S01]  /*c1d0*/  FMUL.FTZ R136, R136, R6.reuse ;  /* 0x0000000688887220 */ /* 0x080fe20000410000 */
[----:B------:R0:W-:Y:S01]  /*c1e0*/  MUFU.EX2 R197, R153 ;  /* 0x0000009900c57308 */ /* 0x0001e20000000800 */
[----:B------:R-:W-:Y:S01]  /*c1f0*/  FMUL.FTZ R181, R152, UR19 ;  /* 0x0000001398b57c20 */ /* 0x000fe20008410000 */
[----:B------:R-:W-:Y:S01]  /*c200*/  FMUL.FTZ R152, R7, UR19 ;  /* 0x0000001307987c20 */ /* 0x000fe20008410000 */
[-C--:B------:R-:W-:Y:S01]  /*c210*/  FMUL.FTZ R137, R137, R6.reuse ;  /* 0x0000000689897220 */ /* 0x080fe20000410000 */
[-C--:B------:R-:W-:Y:S01]  /*c220*/  FMUL.FTZ R140, R140, R6.reuse ;  /* 0x000000068c8c7220 */ /* 0x080fe20000410000 */
[----:B------:R-:W-:Y:S01]  /*c230*/  FMUL.FTZ R141, R141, R6 ;  /* 0x000000068d8d7220 */ /* 0x000fe20000410000 */
[--C-:B------:R-:W-:Y:S01]  /*c240*/  FFMA.FTZ R198, R154, UR19, -R152.reuse ;  /* 0x000000139ac67c23 */ /* 0x100fe20008010898 */
[----:B------:R-:W-:Y:S01]  /*c250*/  FFMA.FTZ R207, R179, UR19, -R152 ;  /* 0x00000013b3cf7c23 */ /* 0x000fe20008010898 */
[----:B------:R-:W1:Y:S01]  /*c260*/  MUFU.EX2 R181, R181 ;  /* 0x000000b500b57308 */ /* 0x000e620000000800 */
[----:B0-----:R-:W-:-:S02]  /*c270*/  IMAD.MOV R153, RZ, RZ, -R19 ;  /* 0x000000ffff997224 */ /* 0x001fc400078e0a13 */
[--C-:B------:R-:W-:Y:S01]  /*c280*/  FFMA.FTZ R199, R155, UR19, -R152.reuse ;  /* 0x000000139bc77c23 */ /* 0x100fe20008010898 */
[----:B------:R-:W-:Y:S02]  /*c290*/  IMAD.U32 R179, RZ, RZ, UR5 ;  /* 0x00000005ffb37e24 */ /* 0x000fe4000f8e00ff */
[--C-:B------:R-:W-:Y:S01]  /*c2a0*/  FFMA.FTZ R200, R158, UR19, -R152.reuse ;  /* 0x000000139ec87c23 */ /* 0x100fe20008010898 */
[----:B------:R-:W-:Y:S01]  /*c2b0*/  IMAD.U32 R154, RZ, RZ, UR7 ;  /* 0x00000007ff9a7e24 */ /* 0x000fe2000f8e00ff */
[----:B------:R-:W-:Y:S01]  /*c2c0*/  ISETP.NE.AND P3, PT, R16, R153, PT ;  /* 0x000000991000720c */ /* 0x000fe20003f65270 */
[----:B------:R-:W-:Y:S02]  /*c2d0*/  @!P1 VIADD R153, R179, 0x38840 ;  /* 0x00038840b3999836 */ /* 0x000fe40000000000 */
[--C-:B------:R-:W-:Y:S01]  /*c2e0*/  FFMA.FTZ R201, R159, UR19, -R152.reuse ;  /* 0x000000139fc97c23 */ /* 0x100fe20008010898 */
[--C-:B------:R-:W-:Y:S01]  /*c2f0*/  FFMA.FTZ R202, R162, UR19, -R152.reuse ;  /* 0x00000013a2ca7c23 */ /* 0x100fe20008010898 */
[--C-:B------:R-:W-:Y:S01]  /*c300*/  FFMA.FTZ R203, R163, UR19, -R152.reuse ;  /* 0x00000013a3cb7c23 */ /* 0x100fe20008010898 */
[--C-:B------:R-:W-:Y:S01]  /*c310*/  FFMA.FTZ R204, R166, UR19, -R152.reuse ;  /* 0x00000013a6cc7c23 */ /* 0x100fe20008010898 */
[----:B------:R-:W-:Y:S01]  /*c320*/  @!P1 PRMT R153, RZ, 0x654, R153 ;  /* 0x00000654ff999816 */ /* 0x000fe20000000099 */
[--C-:B------:R-:W-:Y:S01]  /*c330*/  FFMA.FTZ R205, R167, UR19, -R152.reuse ;  /* 0x00000013a7cd7c23 */ /* 0x100fe20008010898 */
[--C-:B------:R-:W-:Y:S01]  /*c340*/  FFMA.FTZ R170, R170, UR19, -R152.reuse ;  /* 0x00000013aaaa7c23 */ /* 0x100fe20008010898 */
[--C-:B------:R-:W-:Y:S01]  /*c350*/  FFMA.FTZ R171, R171, UR19, -R152.reuse ;  /* 0x00000013abab7c23 */ /* 0x100fe20008010898 */
[--C-:B------:R-:W-:Y:S01]  /*c360*/  FFMA.FTZ R174, R174, UR19, -R152.reuse ;  /* 0x00000013aeae7c23 */ /* 0x100fe20008010898 */
[----:B------:R-:W-:Y:S01]  /*c370*/  FFMA.FTZ R175, R175, UR19, -R152 ;  /* 0x00000013afaf7c23 */ /* 0x000fe20008010898 */
[----:B------:R0:W-:Y:S01]  /*c380*/  @!P1 SYNCS.ARRIVE.TRANS64.RED.A1T0 RZ, [R153+URZ], RZ ;  /* 0x000000ff99ff99a7 */ /* 0x0001e2000810043f */
[----:B------:R-:W-:-:S02]  /*c390*/  @!P3 IMAD R154, R154, 0x40, R17 ;  /* 0x000000409a9ab824 */ /* 0x000fc400078e0211 */
[--C-:B------:R-:W-:Y:S01]  /*c3a0*/  FFMA.FTZ R178, R178, UR19, -R152.reuse ;  /* 0x00000013b2b27c23 */ /* 0x100fe20008010898 */
[--C-:B------:R-:W-:Y:S01]  /*c3b0*/  FFMA.FTZ R182, R182, UR19, -R152.reuse ;  /* 0x00000013b6b67c23 */ /* 0x100fe20008010898 */
[----:B------:R-:W-:Y:S01]  /*c3c0*/  FFMA.FTZ R183, R183, UR19, -R152 ;  /* 0x00000013b7b77c23 */ /* 0x000fe20008010898 */
[----:B------:R-:W-:Y:S01]  /*c3d0*/  MUFU.EX2 R198, R198 ;  /* 0x000000c600c67308 */ /* 0x000fe20000000800 */
[----:B------:R-:W-:Y:S01]  /*c3e0*/  @!P3 LEA R154, R154, UR37, 0x2 ;  /* 0x000000259a9abc11 */ /* 0x000fe2000f8e10ff */
[----:B-1----:R-:W-:Y:S01]  /*c3f0*/  FMUL.FTZ R26, R26, R181 ;  /* 0x000000b51a1a7220 */ /* 0x002fe20000410000 */
[----:B------:R-:W-:Y:S01]  /*c400*/  F2FP.F16.F32.PACK_AB R152, R10, R11 ;  /* 0x0000000b0a98723e */ /* 0x000fe200000000ff */
[-C--:B------:R-:W-:Y:S01]  /*c410*/  FMUL.FTZ R27, R27, R181.reuse ;  /* 0x000000b51b1b7220 */ /* 0x080fe20000410000 */
[----:B------:R-:W-:Y:S01]  /*c420*/  F2FP.F16.F32.PACK_AB R158, R21, R20 ;  /* 0x00000014159e723e */ /* 0x000fe200000000ff */
[----:B------:R-:W-:Y:S01]  /*c430*/  @!P3 STS [R154+0x38400], R6 ;  /* 0x038400069a00b388 */ /* 0x000fe20000000800 */
[----:B------:R-:W-:Y:S01]  /*c440*/  F2FP.F16.F32.PACK_AB R160, R169, R168 ;  /* 0x000000a8a9a0723e */ /* 0x000fe200000000ff */
[----:B------:R-:W0:Y:S01]  /*c450*/  MUFU.EX2 R199, R199 ;  /* 0x000000c700c77308 */ /* 0x000e220000000800 */
[-C--:B------:R-:W-:Y:S01]  /*c460*/  FMUL.FTZ R30, R30, R181.reuse ;  /* 0x000000b51e1e7220 */ /* 0x080fe20000410000 */
[----:B------:R1:W-:Y:S01]  /*c470*/  @!P3 STS [R154+0x38420], R181 ;  /* 0x038420b59a00b388 */ /* 0x0003e20000000800 */
        /* <DEDUP_REMOVED lines=9> */
[----:B-1----:R-:W-:Y:S01]  /*c510*/  F2FP.F16.F32.PACK_AB R154, R13, R12 ;  /* 0x0000000c0d9a723e */ /* 0x002fe200000000ff */
        /* <DEDUP_REMOVED lines=72> */
[----:B------:R0:W-:Y:S01]  /*c9a0*/  STSM.16.M88.4 [R22+0x36400], R152 ;  /* 0x0364009816007844 */ /* 0x0001e20000000200 */
[----:B------:R-:W-:Y:S01]  /*c9b0*/  FFMA.FTZ R3, R6, R3, R11 ;  /* 0x0000000306037223 */ /* 0x000fe2000001000b */
[----:B------:R-:W-:Y:S01]  /*c9c0*/  FFMA.FTZ R4, R181, R4, R198 ;  /* 0x00000004b5047223 */ /* 0x000fe200000100c6 */
[----:B------:R-:W-:Y:S01]  /*c9d0*/  MUFU.EX2 R174, R174 ;  /* 0x000000ae00ae7308 */ /* 0x000fe20000000800 */
[----:B------:R0:W-:Y:S01]  /*c9e0*/  STSM.16.M88.4 [R185], R156 ;  /* 0x0000009cb9007844 */ /* 0x0001e20000000200 */
[----:B------:R-:W-:Y:S01]  /*c9f0*/  FADD.FTZ R3, R10, R3 ;  /* 0x000000030a037221 */ /* 0x000fe20000010000 */
[----:B------:R-:W-:Y:S01]  /*ca00*/  FADD.FTZ R199, R199, R4 ;  /* 0x00000004c7c77221 */ /* 0x000fe20000010000 */
[----:B------:R-:W-:Y:S01]  /*ca10*/  @!P1 VIADD R179, R179, 0x38860 ;  /* 0x00038860b3b39836 */ /* 0x000fe20000000000 */
[----:B------:R-:W-:Y:S01]  /*ca20*/  UMOV UR7, UR36 ;  /* 0x0000002400077c82 */ /* 0x000fe20008000000 */
[----:B------:R-:W-:Y:S01]  /*ca30*/  FADD.FTZ R12, R12, R3 ;  /* 0x000000030c0c7221 */ /* 0x000fe20000010000 */
[----:B------:R-:W-:Y:S01]  /*ca40*/  FADD.FTZ R200, R200, R199 ;  /* 0x000000c7c8c87221 */ /* 0x000fe20000010000 */
[----:B------:R-:W2:Y:S01]  /*ca50*/  MUFU.EX2 R175, R175 ;  /* 0x000000af00af7308 */ /* 0x000ea20000000800 */
[----:B-1----:R-:W-:Y:S01]  /*ca60*/  F2FP.F16.F32.PACK_AB R161, R171, R170 ;  /* 0x000000aaaba1723e */ /* 0x002fe200000000ff */
[----:B------:R-:W-:Y:S01]  /*ca70*/  FADD.FTZ R13, R13, R12 ;  /* 0x0000000c0d0d7221 */ /* 0x000fe20000010000 */
[----:B------:R-:W-:Y:S01]  /*ca80*/  FADD.FTZ R201, R201, R200 ;  /* 0x000000c8c9c97221 */ /* 0x000fe20000010000 */
[----:B------:R-:W-:Y:S01]  /*ca90*/  @!P1 PRMT R179, RZ, 0x654, R179 ;  /* 0x00000654ffb39816 */ /* 0x000fe200000000b3 */
[----:B------:R-:W-:-:S02]  /*caa0*/  IMAD.MOV.U32 R10, RZ, RZ, R5 ;  /* 0x000000ffff0a7224 */ /* 0x000fc400078e0005 */
        /* <DEDUP_REMOVED lines=25> */
[----:B--2---:R-:W-:Y:S02]  /*cc40*/  F2FP.F16.F32.PACK_AB R166, R197, R180 ;  /* 0x000000b4c5a6723e */ /* 0x004fe400000000ff */
[----:B------:R-:W-:-:S04]  /*cc50*/  FADD.FTZ R177, R177, R176 ;  /* 0x000000b0b1b17221 */ /* 0x000fc80000010000 */
[----:B------:R-:W-:Y:S01]  /*cc60*/  FADD.FTZ R180, R180, R177 ;  /* 0x000000b1b4b47221 */ /* 0x000fe20000010000 */
[----:B------:R-:W2:Y:S03]  /*cc70*/  MUFU.EX2 R182, R182 ;  /* 0x000000b600b67308 */ /* 0x000ea60000000800 */
[----:B------:R-:W-:Y:S01]  /*cc80*/  FADD.FTZ R3, R197, R180 ;  /* 0x000000b4c5037221 */ /* 0x000fe20000010000 */
[----:B------:R-:W-:-:S04]  /*cc90*/  IMAD.MOV.U32 R197, RZ, RZ, R7 ;  /* 0x000000ffffc57224 */ /* 0x000fc800078e0007 */
[----:B------:R-:W3:Y:S01]  /*cca0*/  MUFU.EX2 R183, R183 ;  /* 0x000000b700b77308 */ /* 0x000ee20000000800 */
[----:B-1----:R-:W-:Y:S01]  /*ccb0*/  F2FP.F16.F32.PACK_AB R165, R207, R178 ;  /* 0x000000b2cfa5723e */ /* 0x002fe200000000ff */
[----:B------:R-:W-:-:S04]  /*ccc0*/  FADD.FTZ R178, R178, R175 ;  /* 0x000000afb2b27221 */ /* 0x000fc80000010000 */
[----:B------:R-:W-:-:S04]  /*ccd0*/  FADD.FTZ R207, R207, R178 ;  /* 0x000000b2cfcf7221 */ /* 0x000fc80000010000 */
[----:B--2---:R-:W-:Y:S01]  /*cce0*/  FADD.FTZ R4, R182, R207 ;  /* 0x000000cfb6047221 */ /* 0x004fe20000010000 */
[----:B---3--:R-:W-:-:S03]  /*ccf0*/  F2FP.F16.F32.PACK_AB R167, R183, R182 ;  /* 0x000000b6b7a7723e */ /* 0x008fc600000000ff */
[----:B------:R-:W-:Y:S02]  /*cd00*/  FADD.FTZ R4, R183, R4 ;  /* 0x00000004b7047221 */ /* 0x000fe40000010000 */
[----:B------:R0:W-:Y:S01]  /*cd10*/  STSM.16.M88.4 [R184], R164 ;  /* 0x000000a4b8007844 */ /* 0x0001e20000000200 */
[----:B------:R-:W-:-:S06]  /*cd20*/  WARPGROUP.ARRIVE ;  /* 0x00000000000079c5 */ /* 0x000fcc0000000000 */
        /* <DEDUP_REMOVED lines=28> */
[----:B------:R-:W-:-:S07]  /*cef0*/  IMAD.MOV.U32 R6, RZ, RZ, R8 ;  /* 0x000000ffff067224 */ /* 0x000fce00078e0008 */
.L_x_5266:
[----:B------:R-:W-:-:S13]  /*cf00*/  ISETP.GE.AND P2, PT, R6, R189, PT ;  /* 0x000000bd0600720c */ /* 0x000fda0003f46270 */
[----:B------:R-:W-:Y:S05]  /*cf10*/  @!P2 BRA `(.L_x_5276) ;  /* 0x0000003000f4a947 */ /* 0x000fea0003800000 */
[----:B------:R-:W-:Y:S01]  /*cf20*/  IMAD.MOV.U32 R12, RZ, RZ, R7 ;  /* 0x000000ffff0c7224 */ /* 0x000fe200078e0007 */
[----:B------:R-:W-:Y:S01]  /*cf30*/  UMOV UR7, UR36 ;  /* 0x0000002400077c82 */ /* 0x000fe20008000000 */
[----:B------:R-:W-:-:S07]  /*cf40*/  IMAD.MOV.U32 R11, RZ, RZ, R5 ;  /* 0x000000ffff0b7224 */ /* 0x000fce00078e0005 */
.L_x_5293:
[----:B------:R-:W-:-:S04]  /*cf50*/  UIADD3 UR36, UR7, 0x1, URZ ;  /* 0x0000000107247890 */ /* 0x000fc8000fffe03f */
[----:B------:R-:W-:-:S04]  /*cf60*/  UISETP.NE.AND UP0, UPT, UR36, 0x2, UPT ;  /* 0x000000022400788c */ /* 0x000fc8000bf05270 */
[----:B------:R-:W-:Y:S02]  /*cf70*/  USEL UR5, URZ, 0x1, UP0 ;  /* 0x000000013f057887 */ /* 0x000fe40008000000 */
[----:B------:R-:W-:-:S04]  /*cf80*/  USEL UR36, UR36, URZ, UP0 ;  /* 0x0000003f24247287 */ /* 0x000fc80008000000 */
[----:B------:R-:W-:Y:S01]  /*cf90*/  LOP3.LUT R2, R2, UR5, RZ, 0x3c, !PT ;  /* 0x0000000502027c12 */ /* 0x000fe2000f8e3cff */
[----:B--2---:R-:W-:Y:S07]  /*cfa0*/  @!P0 BRA `(.L_x_5277) ;  /* 0x0000000000048947 */ /* 0x004fee0003800000 */
[----:B------:R-:W-:Y:S01]  /*cfb0*/  BPT.TRAP 0x1 ;  /* 0x000000040000795c */ /* 0x000fe20000300000 */
.L_x_5277:
[----:B------:R-:W-:Y:S01]  /*cfc0*/  ULEA UR5, UR36, UR37, 0x3 ;  /* 0x0000002524057291 */ /* 0x000fe2000f8e183f */
[----:B------:R-:W-:-:S08]  /*cfd0*/  SHF.L.U32 R5, R2, 0x1f, RZ ;  /* 0x0000001f02057819 */ /* 0x000fd000000006ff */
[----:B------:R1:W2:Y:S01]  /*cfe0*/  SYNCS.PHASECHK.TRANS64.TRYWAIT P2, [UR5+0x38830], R5 ;  /* 0x03883005ff0075a7 */ /* 0x0002a20008040145 */
[----:B------:R-:W-:Y:S05]  /*cff0*/  @!P0 BRA `(.L_x_5278) ;  /* 0x0000000000048947 */ /* 0x000fea0003800000 */
[----:B------:R-:W-:Y:S01]  /*d000*/  BPT.TRAP 0x1 ;  /* 0x000000040000795c */ /* 0x000fe20000300000 */
.L_x_5278:
[----:B--2---:R-:W-:Y:S05]  /*d010*/  @P2 BRA `(.L_x_5279) ;  /* 0x0000000000082947 */ /* 0x004fea0003800000 */
[----:B------:R-:W2:Y:S02]  /*d020*/  SYNCS.PHASECHK.TRANS64.TRYWAIT P2, [UR5+0x38830], R5 ;  /* 0x03883005ff0075a7 */ /* 0x000ea40008040145 */
[----:B--2---:R-:W-:Y:S05]  /*d030*/  @!P2 BRA `(.L_x_5280) ;  /* 0x000000d000e4a947 */ /* 0x004fea0003800000 */
.L_x_5279:
[----:B------:R-:W-:Y:S01]  /*d040*/  R2UR UR10, R0 ;  /* 0x00000000000a72ca */ /* 0x000fe200000e0000 */
[----:B0-----:R-:W-:Y:S01]  /*d050*/  WARPGROUP.ARRIVE ;  /* 0x00000000000079c5 */ /* 0x001fe20000000000 */
        /* <DEDUP_REMOVED lines=21> */
.L_x_5281:
[----:B------:R0:W3:Y:S01]  /*d1b0*/  SYNCS.PHASECHK.TRANS64.TRYWAIT P2, [UR5+0x38850], R5 ;  /* 0x03885005ff0075a7 */ /* 0x0000e20008040145 */
[----:B------:R-:W-:Y:S05]  /*d1c0*/  @!P0 BRA `(.L_x_5282) ;  /* 0x0000000000048947 */ /* 0x000fea0003800000 */
[----:B------:R-:W-:Y:S01]  /*d1d0*/  BPT.TRAP 0x1 ;  /* 0x000000040000795c */ /* 0x000fe20000300000 */
.L_x_5282:
[----:B---3--:R-:W-:Y:S05]  /*d1e0*/  @P2 BRA `(.L_x_5283) ;  /* 0x0000000000082947 */ /* 0x008fea0003800000 */
[----:B------:R-:W3:Y:S02]  /*d1f0*/  SYNCS.PHASECHK.TRANS64.TRYWAIT P2, [UR5+0x38850], R5 ;  /* 0x03885005ff0075a7 */ /* 0x000ee40008040145 */
[----:B---3--:R-:W-:Y:S05]  /*d200*/  @!P2 BRA `(.L_x_5284) ;  /* 0x000000d00088a947 */ /* 0x008fea0003800000 */
.L_x_5283:
[----:B------:R-:W-:Y:S01]  /*d210*/  ULEA UR26, UR36, UR4, 0xc ;  /* 0x00000004241a7291 */ /* 0x000fe2000f8e603f */
[----:B------:R-:W-:Y:S01]  /*d220*/  WARPGROUP.ARRIVE ;  /* 0x00000000000079c5 */ /* 0x000fe20000000000 */
[----:B------:R-:W-:Y:S01]  /*d230*/  UMOV UR27, 0x40000040 ;  /* 0x40000040001b7882 */ /* 0x000fe20000000000 */
[----:B------:R-:W-:-:S04]  /*d240*/  UIADD3 UR28, UR6, 0x2, URZ ;  /* 0x00000002061c7890 */ /* 0x000fc8000fffe03f */
[----:B------:R-:W3:Y:S01]  /*d250*/  S2R R7, SR_TID.X ;  /* 0x0000000000077919 */ /* 0x000ee20000002100 */
[----:B------:R-:W-:Y:S01]  /*d260*/  UIADD3 UR30, UR26, 0x2, URZ ;  /* 0x000000021a1e7890 */ /* 0x000fe2000fffe03f */
[----:B--2---:R-:W2:Y:S01]  /*d270*/  @P5 LDC R8, c[0x0][0x44c] ;  /* 0x00011300ff085b82 */ /* 0x004ea20000000800 */
[----:B------:R-:W-:Y:S01]  /*d280*/  UMOV UR29, 0x40000040 ;  /* 0x40000040001d7882 */ /* 0x000fe20000000000 */
[----:B------:R-:W-:Y:S01]  /*d290*/  UMOV UR31, 0x40000040 ;  /* 0x40000040001f7882 */ /* 0x000fe20000000000 */
[----:B------:R-:W-:Y:S01]  /*d2a0*/  HGMMA.64x64x16.F32 R152, gdesc[UR24], R152, gsb0 ;  /* 0x00e00000189879f0 */ /* 0x000fe20008000898 */
[----:B------:R-:W-:Y:S01]  /*d2b0*/  UIADD3 UR15, UR6, 0x800, URZ ;  /* 0x00000800060f7890 */ /* 0x000fe2000fffe03f */
[----:B------:R-:W-:Y:S01]  /*d2c0*/  IMAD.IADD R13, R188, 0x1, R18 ;  /* 0x00000001bc0d7824 */ /* 0x000fe200078e0212 */
[----:B------:R-:W-:Y:S01]  /*d2d0*/  UIADD3 UR18, UR26, 0x800, URZ ;  /* 0x000008001a127890 */ /* 0x000fe2000fffe03f */
[----:B------:R-:W-:Y:S01]  /*d2e0*/  IMAD.U32 R10, RZ, RZ, UR5 ;  /* 0x00000005ff0a7e24 */ /* 0x000fe2000f8e00ff */
[----:B------:R-:W-:-:S02]  /*d2f0*/  ULDC UR5, c[0x0][0xad4] ;  /* 0x0002b50000057ab9 */ /* 0x000fc40000000800 */
[----:B------:R-:W-:Y:S01]  /*d300*/  ULOP3.LUT UR5, URZ, UR5, URZ, 0x33, !UPT ;  /* 0x000000053f057292 */ /* 0x000fe2000f8e333f */
[----:B--2---:R-:W-:Y:S01]  /*d310*/  @P5 IMAD.HI.U32 R8, R13, R8, RZ ;  /* 0x000000080d085227 */ /* 0x004fe200078e00ff */
[----:B---3--:R-:W-:-:S05]  /*d320*/  SHF.R.U32.HI R7, RZ, 0x7, R7 ;  /* 0x00000007ff077819 */ /* 0x008fca0000011607 */
[----:B01----:R0:W1:Y:S02]  /*d330*/  SHFL.IDX PT, R5, R7, RZ, 0x1f ;  /* 0x00001fff07057589 */ /* 0x00306400000e0000 */
[----:B0-----:R-:W0:Y:S01]  /*d340*/  LDC R7, c[0x0][0x2f0] ;  /* 0x0000bc00ff077b82 */ /* 0x001e220000000800 */
[----:B-1----:R-:W-:-:S07]  /*d350*/  R2UR UR10, R5 ;  /* 0x00000000050a72ca */ /* 0x002fce00000e0000 */
[----:B------:R-:W1:Y:S06]  /*d360*/  @P5 LDC R5, c[0x0][0x450] ;  /* 0x00011400ff055b82 */ /* 0x000e6c0000000800 */
[----:B------:R-:W-:-:S03]  /*d370*/  UISETP.GT.AND UP0, UPT, UR10, 0x7f, UPT ;  /* 0x0000007f0a00788c */ /* 0x000fc6000bf04270 */
[----:B------:R-:W-:Y:S01]  /*d380*/  UMOV UR10, 0x4 ;  /* 0x00000004000a7882 */ /* 0x000fe20000000000 */
[----:B------:R-:W-:Y:S02]  /*d390*/  USEL UR14, URZ, 0x2, !UP0 ;  /* 0x000000023f0e7887 */ /* 0x000fe4000c000000 */
[----:B------:R-:W-:Y:S01]  /*d3a0*/  USEL UR11, UR10, 0x2, UP0 ;  /* 0x000000020a0b7887 */ /* 0x000fe20008000000 */
[----:B------:R-:W-:Y:S02]  /*d3b0*/  WARPGROUP.DEPBAR.LE gsb0, 0x0 ;  /* 0x00008000000079c5 */ /* 0x000fe40000010000 */
[----:B------:R-:W-:Y:S01]  /*d3c0*/  WARPGROUP.ARRIVE ;  /* 0x00000000000079c5 */ /* 0x000fe20000000000 */
[----:B------:R-:W-:Y:S01]  /*d3d0*/  USEL UR10, UR10, 0x6, !UP0 ;  /* 0x000000060a0a7887 */ /* 0x000fe2000c000000 */
[----:B-1----:R-:W-:Y:S01]  /*d3e0*/  @P5 SHF.R.U32.HI R13, RZ, R5, R8 ;  /* 0x00000005ff0d5219 */ /* 0x002fe20000011608 */
[----:B------:R-:W-:-:S03]  /*d3f0*/  IMAD.SHL.U32 R5, R6, 0x40, RZ ;  /* 0x0000004006057824 */ /* 0x000fc600078e00ff */
[----:B------:R-:W-:Y:S01]  /*d400*/  HGMMA.64x64x16.F32 R152, gdesc[UR28], R152, gsb0 ;  /* 0x00e000001c9879f0 */ /* 0x000fe20008000898 */
[----:B------:R-:W-:Y:S01]  /*d410*/  UIADD3 UR28, UR6, 0x4, URZ ;  /* 0x00000004061c7890 */ /* 0x000fe2000fffe03f */
[----:B------:R-:W-:Y:S01]  /*d420*/  @!P1 VIADD R8, R10, 0x38840 ;  /* 0x000388400a089836 */ /* 0x000fe20000000000 */
[----:B------:R-:W-:Y:S01]  /*d430*/  UIADD3 UR30, UR26, 0x4, URZ ;  /* 0x000000041a1e7890 */ /* 0x000fe2000fffe03f */
[----:B------:R-:W1:Y:S01]  /*d440*/  SHFL.IDX PT, R198, R13, RZ, 0x1c1f ;  /* 0x001c1fff0dc67589 */ /* 0x000e6200000e0000 */
[----:B------:R-:W-:Y:S01]  /*d450*/  UMOV UR29, 0x40000040 ;  /* 0x40000040001d7882 */ /* 0x000fe20000000000 */
[----:B------:R-:W-:Y:S01]  /*d460*/  UMOV UR31, 0x40000040 ;  /* 0x40000040001f7882 */ /* 0x000fe20000000000 */
[----:B------:R-:W-:Y:S02]  /*d470*/  IADD3 R14, -R16, 0x1, -R5 ;  /* 0x00000001100e7810 */ /* 0x000fe40007ffe905 */
[----:B------:R-:W-:-:S03]  /*d480*/  @!P1 PRMT R8, RZ, 0x654, R8 ;  /* 0x00000654ff089816 */ /* 0x000fc60000000008 */
[----:B0-----:R-:W-:Y:S01]  /*d490*/  IMAD R14, R7, UR38, R14 ;  /* 0x00000026070e7c24 */ /* 0x001fe2000f8e020e */
        /* <DEDUP_REMOVED lines=235> */
[----:B------:R-:W-:-:S04]  /*e350*/  VIADD R15, R14, -UR10 ;  /* 0x8000000a0e0f7c36 */ /* 0x000fc80008000000 */
[C---:B------:R-:W-:Y:S02]  /*e360*/  VIADD R14, R15.reuse, UR11 ;  /* 0x0000000b0f0e7c36 */ /* 0x040fe40008000000 */
[----:B------:R-:W-:Y:S01]  /*e370*/  VIADD R15, R15, UR5 ;  /* 0x000000050f0f7c36 */ /* 0x000fe20008000000 */
[----:B------:R-:W-:Y:S01]  /*e380*/  ULDC UR5, c[0x0][0xadc] ;  /* 0x0002b70000057ab9 */ /* 0x000fe20000000800 */
[--C-:B-1----:R-:W-:Y:S02]  /*e390*/  IMAD.IADD R20, R14, 0x1, R198.reuse ;  /* 0x000000010e147824 */ /* 0x102fe400078e02c6 */
[----:B------:R-:W-:Y:S01]  /*e3a0*/  IMAD.IADD R21, R15, 0x1, R198 ;  /* 0x000000010f157824 */ /* 0x000fe200078e02c6 */
        /* <DEDUP_REMOVED lines=19> */
.L_x_5287:
[----:B------:R-:W-:-:S05]  /*e4e0*/  IMAD.U32 R198, RZ, RZ, UR5 ;  /* 0x00000005ffc67e24 */ /* 0x000fca000f8e00ff */
[----:B------:R-:W-:-:S13]  /*e4f0*/  ISETP.NE.AND P2, PT, R198, 0x1, PT ;  /* 0x00000001c600780c */ /* 0x000fda0003f45270 */
[----:B------:R-:W0:Y:S02]  /*e500*/  @P2 LDC.64 R8, c[0x0][0xae0] ;  /* 0x0002b800ff082b82 */ /* 0x000e240000000a00 */
[----:B0-----:R-:W-:-:S05]  /*e510*/  @P2 IMAD.HI.U32 R8, R197, R8, RZ ;  /* 0x00000008c5082227 */ /* 0x001fca00078e00ff */
[----:B------:R-:W-:-:S07]  /*e520*/  @P2 SHF.R.U32.HI R197, RZ, R9, R8 ;  /* 0x00000009ffc52219 */ /* 0x000fce0000011608 */
.L_x_5288:
[----:B------:R-:W-:Y:S05]  /*e530*/  BSYNC B0 ;  /* 0x0000000000007941 */ /* 0x000fea0003800000 */
.L_x_5286:
[----:B------:R-:W-:-:S04]  /*e540*/  IMAD R197, R197, R198, -R5 ;  /* 0x000000c6c5c57224 */ /* 0x000fc800078e0a05 */
[----:B------:R-:W-:-:S05]  /*e550*/  IMAD.IADD R197, R197, 0x1, -R16 ;  /* 0x00000001c5c57824 */ /* 0x000fca00078e0a10 */
[----:B------:R-:W-:Y:S02]  /*e560*/  VIADDMNMX R20, R197, R198, R20, PT ;  /* 0x000000c6c5147246 */ /* 0x000fe40003800114 */
[----:B------:R-:W-:-:S07]  /*e570*/  VIMNMX R21, R21, R197, !PT ;  /* 0x000000c515157248 */ /* 0x000fce0007fe0100 */
.L_x_5285:
[----:B------:R-:W-:Y:S01]  /*e580*/  ISETP.GT.AND P2, PT, R6, -0x1, PT ;  /* 0xffffffff0600780c */ /* 0x000fe20003f44270 */
[----:B0-----:R-:W0:Y:S03]  /*e590*/  SHFL.IDX PT, R8, R13, 0x1, 0x1c1f ;  /* 0x003c1f000d087f89 */ /* 0x001e2600000e0000 */
[C---:B------:R-:W-:Y:S02]  /*e5a0*/  ISETP.GT.AND P4, PT, R21.reuse, RZ, P2 ;  /* 0x000000ff1500720c */ /* 0x040fe40001784270 */
[----:B------:R-:W-:Y:S02]  /*e5b0*/  ISETP.GT.AND P3, PT, R21, 0x1, P2 ;  /* 0x000000011500780c */ /* 0x000fe40001764270 */
[C---:B------:R-:W-:Y:S02]  /*e5c0*/  ISETP.LT.OR P4, PT, R20.reuse, 0x1, P4 ;  /* 0x000000011400780c */ /* 0x040fe40002781670 */
[----:B------:R-:W-:-:S02]  /*e5d0*/  ISETP.LT.OR P3, PT, R20, 0x2, P3 ;  /* 0x000000021400780c */ /* 0x000fc40001f61670 */
[----:B------:R-:W-:Y:S02]  /*e5e0*/  FSEL R152, R152, -INF , !P4 ;  /* 0xff80000098987808 */ /* 0x000fe40006000000 */
[----:B------:R-:W-:Y:S02]  /*e5f0*/  FSEL R153, R153, -INF , !P3 ;  /* 0xff80000099997808 */ /* 0x000fe40005800000 */
[C---:B------:R-:W-:Y:S02]  /*e600*/  ISETP.GT.AND P4, PT, R21.reuse, 0x8, P2 ;  /* 0x000000081500780c */ /* 0x040fe40001784270 */
[----:B------:R-:W-:Y:S02]  /*e610*/  ISETP.GT.AND P3, PT, R21, 0x9, P2 ;  /* 0x000000091500780c */ /* 0x000fe40001764270 */
[C---:B------:R-:W-:Y:S02]  /*e620*/  ISETP.LT.OR P4, PT, R20.reuse, 0x9, P4 ;  /* 0x000000091400780c */ /* 0x040fe40002781670 */
[----:B------:R-:W-:-:S02]  /*e630*/  ISETP.LT.OR P3, PT, R20, 0xa, P3 ;  /* 0x0000000a1400780c */ /* 0x000fc40001f61670 */
[----:B------:R-:W-:Y:S01]  /*e640*/  FSEL R156, R156, -INF , !P4 ;  /* 0xff8000009c9c7808 */ /* 0x000fe20006000000 */
[--C-:B0-----:R-:W-:Y:S01]  /*e650*/  IMAD.IADD R14, R14, 0x1, R8.reuse ;  /* 0x000000010e0e7824 */ /* 0x101fe200078e0208 */
[----:B------:R-:W-:Y:S01]  /*e660*/  FSEL R157, R157, -INF , !P3 ;  /* 0xff8000009d9d7808 */ /* 0x000fe20005800000 */
[----:B------:R-:W-:Y:S01]  /*e670*/  IMAD.IADD R15, R15, 0x1, R8 ;  /* 0x000000010f0f7824 */ /* 0x000fe200078e0208 */
[C---:B------:R-:W-:Y:S02]  /*e680*/  ISETP.GT.AND P4, PT, R21.reuse, 0x10, P2 ;  /* 0x000000101500780c */ /* 0x040fe40001784270 */
        /* <DEDUP_REMOVED lines=49> */
.L_x_5291:
[----:B------:R-:W-:-:S05]  /*e9a0*/  IMAD.U32 R20, RZ, RZ, UR5 ;  /* 0x00000005ff147e24 */ /* 0x000fca000f8e00ff */
[----:B------:R-:W-:-:S13]  /*e9b0*/  ISETP.NE.AND P3, PT, R20, 0x1, PT ;  /* 0x000000011400780c */ /* 0x000fda0003f65270 */
[----:B------:R-:W0:Y:S02]  /*e9c0*/  @P3 LDC.64 R8, c[0x0][0xae0] ;  /* 0x0002b800ff083b82 */ /* 0x000e240000000a00 */
[----:B0-----:R-:W-:-:S05]  /*e9d0*/  @P3 IMAD.HI.U32 R8, R7, R8, RZ ;  /* 0x0000000807083227 */ /* 0x001fca00078e00ff */
[----:B------:R-:W-:-:S07]  /*e9e0*/  @P3 SHF.R.U32.HI R7, RZ, R9, R8 ;  /* 0x00000009ff073219 */ /* 0x000fce0000011608 */
.L_x_5292:
[----:B------:R-:W-:Y:S05]  /*e9f0*/  BSYNC B0 ;  /* 0x0000000000007941 */ /* 0x000fea0003800000 */
.L_x_5290:
[----:B------:R-:W-:-:S04]  /*ea00*/  IMAD R5, R7, R20, -R5 ;  /* 0x0000001407057224 */ /* 0x000fc800078e0a05 */
[----:B------:R-:W-:-:S05]  /*ea10*/  IMAD.IADD R5, R5, 0x1, -R16 ;  /* 0x0000000105057824 */ /* 0x000fca00078e0a10 */
[----:B------:R-:W-:Y:S02]  /*ea20*/  VIADDMNMX R14, R5, R20, R14, PT ;  /* 0x00000014050e7246 */ /* 0x000fe4000380010e */
[----:B------:R-:W-:-:S07]  /*ea30*/  VIMNMX R15, R15, R5, !PT ;  /* 0x000000050f0f7248 */ /* 0x000fce0007fe0100 */
.L_x_5289:
[----:B------:R-:W-:Y:S01]  /*ea40*/  FMNMX.FTZ R8, R152, R11, !PT ;  /* 0x0000000b98087209 */ /* 0x000fe20007810000 */
[----:B------:R-:W-:Y:S01]  /*ea50*/  ULDC UR19, c[0x0][0xa80] ;  /* 0x0002a00000137ab9 */ /* 0x000fe20000000800 */
[----:B------:R-:W-:Y:S01]  /*ea60*/  ISETP.GT.AND P4, PT, R15, 0x1, P2 ;  /* 0x000000010f00780c */ /* 0x000fe20001784270 */
[----:B------:R-:W-:Y:S01]  /*ea70*/  ULEA UR10, UR36, UR39, 0xc ;  /* 0x00000027240a7291 */ /* 0x000fe2000f8e603f */
[----:B------:R-:W-:Y:S01]  /*ea80*/  FMNMX.FTZ R5, R153, R8, !PT ;  /* 0x0000000899057209 */ /* 0x000fe20007810000 */
[----:B------:R-:W-:Y:S01]  /*ea90*/  UMOV UR11, 0x40000040 ;  /* 0x40000040000b7882 */ /* 0x000fe20000000000 */
[----:B------:R-:W-:Y:S01]  /*eaa0*/  ISETP.LT.OR P4, PT, R14, 0x2, P4 ;  /* 0x000000020e00780c */ /* 0x000fe20002781670 */
[----:B------:R-:W-:Y:S01]  /*eab0*/  UIADD3 UR14, UR10, 0x80, URZ ;  /* 0x000000800a0e7890 */ /* 0x000fe2000fffe03f */
[----:B------:R-:W-:Y:S01]  /*eac0*/  FMNMX.FTZ R8, R156, R5, !PT ;  /* 0x000000059c087209 */ /* 0x000fe20007810000 */
[----:B------:R-:W-:Y:S01]  /*ead0*/  UMOV UR15, 0x40000040 ;  /* 0x40000040000f7882 */ /* 0x000fe20000000000 */
[----:B------:R-:W-:Y:S01]  /*eae0*/  FSEL R155, R155, -INF , !P4 ;  /* 0xff8000009b9b7808 */ /* 0x000fe20006000000 */
[----:B------:R-:W-:Y:S01]  /*eaf0*/  @!P1 VIADD R10, R10, 0x38860 ;  /* 0x000388600a0a9836 */ /* 0x000fe20000000000 */
[----:B------:R-:W-:-:S02]  /*eb00*/  FMNMX.FTZ R5, R157, R8, !PT ;  /* 0x000000089d057209 */ /* 0x000fc40007810000 */
[C---:B------:R-:W-:Y:S02]  /*eb10*/  ISETP.GT.AND P4, PT, R15.reuse, 0x9, P2 ;  /* 0x000000090f00780c */ /* 0x040fe40001784270 */
        /* <DEDUP_REMOVED lines=8> */
[----:B------:R-:W-:Y:S02]  /*eba0*/  FMNMX.FTZ R8, R168, R5, !PT ;  /* 0x00000005a8087209 */ /* 0x000fe40007810000 */
[----:B------:R-:W-:Y:S02]  /*ebb0*/  ISETP.GT.AND P4, PT, R15, 0x11, P2 ;  /* 0x000000110f00780c */ /* 0x000fe40001784270 */
[----:B------:R-:W-:-:S02]  /*ebc0*/  FMNMX.FTZ R5, R169, R8, !PT ;  /* 0x00000008a9057209 */ /* 0x000fc40007810000 */
[----:B------:R-:W-:Y:S02]  /*ebd0*/  FSEL R158, R158, -INF , !P3 ;  /* 0xff8000009e9e7808 */ /* 0x000fe40005800000 */
        /* <DEDUP_REMOVED lines=9> */
[----:B------:R-:W-:Y:S02]  /*ec70*/  ISETP.GT.AND P4, PT, R15, RZ, P2 ;  /* 0x000000ff0f00720c */ /* 0x000fe40001784270 */
[----:B------:R-:W-:-:S02]  /*ec80*/  FMNMX.FTZ R8, R181, R8, !PT ;  /* 0x00000008b5087209 */ /* 0x000fc40007810000 */
[----:B------:R-:W-:Y:S02]  /*ec90*/  FSEL R162, R162, -INF , !P3 ;  /* 0xff800000a2a27808 */ /* 0x000fe40005800000 */
[----:B------:R-:W-:Y:S01]  /*eca0*/  ISETP.GT.AND P3, PT, R15, 0x18, P2 ;  /* 0x000000180f00780c */ /* 0x000fe20001764270 */
[----:B------:R-:W0:Y:S01]  /*ecb0*/  SHFL.BFLY PT, R5, R8, 0x2, 0x1f ;  /* 0x0c401f0008057f89 */ /* 0x000e2200000e0000 */
        /* <DEDUP_REMOVED lines=9> */
[----:B------:R-:W-:-:S02]  /*ed50*/  ISETP.GT.AND P3, PT, R15, 0x21, P2 ;  /* 0x000000210f00780c */ /* 0x000fc40001764270 */
[----:B------:R-:W-:Y:S02]  /*ed60*/  FSEL R170, R170, -INF , !P4 ;  /* 0xff800000aaaa7808 */ /* 0x000fe40006000000 */
[----:B------:R-:W-:Y:S02]  /*ed70*/  ISETP.LT.OR P3, PT, R14, 0x22, P3 ;  /* 0x000000220e00780c */ /* 0x000fe40001f61670 */
[----:B0-----:R-:W-:Y:S02]  /*ed80*/  FMNMX.FTZ R5, R8, R5, !PT ;  /* 0x0000000508057209 */ /* 0x001fe40007810000 */
[----:B------:R-:W-:Y:S02]  /*ed90*/  FMNMX.FTZ R8, R197, R12, !PT ;  /* 0x0000000cc5087209 */ /* 0x000fe40007810000 */
[----:B------:R-:W-:Y:S01]  /*eda0*/  ISETP.GT.AND P4, PT, R15, 0x28, P2 ;  /* 0x000000280f00780c */ /* 0x000fe20001784270 */
[----:B------:R-:W0:Y:S01]  /*edb0*/  SHFL.BFLY PT, R20, R5, 0x1, 0x1f ;  /* 0x0c201f0005147f89 */ /* 0x000e2200000e0000 */
        /* <DEDUP_REMOVED lines=11> */
[----:B------:R-:W-:Y:S02]  /*ee70*/  FSEL R198, R175, -INF , !P3 ;  /* 0xff800000afc67808 */ /* 0x000fe40005800000 */
[----:B0-----:R-:W-:-:S02]  /*ee80*/  FMNMX.FTZ R5, R5, R20, !PT ;  /* 0x0000001405057209 */ /* 0x001fc40007810000 */
[----:B------:R-:W-:Y:S02]  /*ee90*/  ISETP.GT.AND P3, PT, R15, 0x30, P2 ;  /* 0x000000300f00780c */ /* 0x000fe40001764270 */
[C---:B------:R-:W-:Y:S01]  /*eea0*/  FSETP.NEU.FTZ.AND P4, PT, R5.reuse, -INF , PT ;  /* 0xff8000000500780b */ /* 0x040fe20003f9d000 */
[----:B------:R-:W-:Y:S01]  /*eeb0*/  FMUL.FTZ R7, R5, UR19 ;  /* 0x0000001305077c20 */ /* 0x000fe20008410000 */
[----:B------:R-:W-:Y:S02]  /*eec0*/  FMNMX.FTZ R9, R167, R8, !PT ;  /* 0x00000008a7097209 */ /* 0x000fe40007810000 */
[----:B------:R-:W-:Y:S02]  /*eed0*/  ISETP.LT.OR P3, PT, R14, 0x31, P3 ;  /* 0x000000310e00780c */ /* 0x000fe40001f61670 */
[----:B------:R-:W-:Y:S02]  /*eee0*/  FSEL R7, R7, RZ, P4 ;  /* 0x000000ff07077208 */ /* 0x000fe40002000000 */
[----:B------:R-:W-:-:S02]  /*eef0*/  FMNMX.FTZ R20, R170, R9, !PT ;  /* 0x00000009aa147209 */ /* 0x000fc40007810000 */
[----:B------:R-:W-:Y:S01]  /*ef00*/  @!P1 PRMT R10, RZ, 0x654, R10 ;  /* 0x00000654ff0a9816 */ /* 0x000fe2000000000a */
        /* <DEDUP_REMOVED lines=13> */
[----:B------:R-:W-:Y:S01]  /*efe0*/  ISETP.GT.AND P3, PT, R15, 0x38, P2 ;  /* 0x000000380f00780c */ /* 0x000fe20001764270 */
[--C-:B------:R-:W-:Y:S01]  /*eff0*/  FFMA.FTZ R169, R169, UR19, -R7.reuse ;  /* 0x00000013a9a97c23 */ /* 0x100fe20008010807 */
[----:B0-----:R-:W-:Y:S01]  /*f000*/  FMNMX.FTZ R21, R198, R13, !PT ;  /* 0x0000000dc6157209 */ /* 0x001fe20007810000 */
[--C-:B------:R-:W-:Y:S01]  /*f010*/  FFMA.FTZ R172, R172, UR19, -R7.reuse ;  /* 0x00000013acac7c23 */ /* 0x100fe20008010807 */
[----:B------:R-:W-:Y:S01]  /*f020*/  ISETP.GT.AND P2, PT, R15, 0x39, P2 ;  /* 0x000000390f00780c */ /* 0x000fe20001744270 */
[----:B------:R0:W-:Y:S01]  /*f030*/  MUFU.EX2 R13, R174 ;  /* 0x000000ae000d7308 */ /* 0x0001e20000000800 */
[----:B------:R-:W-:Y:S01]  /*f040*/  ISETP.LT.OR P3, PT, R14, 0x39, P3 ;  /* 0x000000390e00780c */ /* 0x000fe20001f61670 */
        /* <DEDUP_REMOVED lines=8> */
[--C-:B0-----:R-:W-:Y:S01]  /*f0d0*/  FFMA.FTZ R174, R165, UR19, -R7.reuse ;  /* 0x00000013a5ae7c23 */ /* 0x101fe20008010807 */
[----:B------:R-:W-:Y:S01]  /*f0e0*/  FSEL R183, R183, -INF , !P2 ;  /* 0xff800000b7b77808 */ /* 0x000fe20005000000 */
[--C-:B------:R-:W-:Y:S01]  /*f0f0*/  FFMA.FTZ R178, R181, UR19, -R7.reuse ;  /* 0x00000013b5b27c23 */ /* 0x100fe20008010807 */
[----:B------:R-:W-:Y:S01]  /*f100*/  FMNMX.FTZ R20, R182, R15, !PT ;  /* 0x0000000fb6147209 */ /* 0x000fe20007810000 */
[--C-:B------:R-:W-:Y:S01]  /*f110*/  FFMA.FTZ R15, R160, UR19, -R7.reuse ;  /* 0x00000013a00f7c23 */ /* 0x100fe20008010807 */
[----:B------:R-:W-:Y:S01]  /*f120*/  FSEL R160, R5, RZ, P4 ;  /* 0x000000ff05a07208 */ /* 0x000fe20002000000 */
[----:B------:R-:W-:Y:S01]  /*f130*/  MUFU.EX2 R9, R9 ;  /* 0x0000000900097308 */ /* 0x000fe20000000800 */
[----:B------:R-:W-:Y:S01]  /*f140*/  FMNMX.FTZ R156, R183, R20, !PT ;  /* 0x00000014b79c7209 */ /* 0x000fe20007810000 */
[----:B------:R-:W-:-:S02]  /*f150*/  FFMA.FTZ R20, R161, UR19, -R7 ;  /* 0x00000013a1147c23 */ /* 0x000fc40008010807 */
[----:B------:R-:W-:Y:S02]  /*f160*/  FADD.FTZ R160, -R160, R11 ;  /* 0x0000000ba0a07221 */ /* 0x000fe40000010100 */
[----:B------:R-:W0:Y:S02]  /*f170*/  SHFL.BFLY PT, R157, R156, 0x2, 0x1f ;  /* 0x0c401f009c9d7f89 */ /* 0x000e2400000e0000 */
[----:B------:R-:W-:Y:S01]  /*f180*/  FMUL.FTZ R11, R160, UR19 ;  /* 0x00000013a00b7c20 */ /* 0x000fe20008410000 */
[----:B------:R-:W-:Y:S08]  /*f190*/  MUFU.EX2 R14, R14 ;  /* 0x0000000e000e7308 */ /* 0x000ff00000000800 */
[----:B------:R-:W1:Y:S08]  /*f1a0*/  MUFU.EX2 R11, R11 ;  /* 0x0000000b000b7308 */ /* 0x000e700000000800 */
[----:B------:R-:W-:Y:S01]  /*f1b0*/  MUFU.EX2 R15, R15 ;  /* 0x0000000f000f7308 */ /* 0x000fe20000000800 */
[----:B0-----:R-:W-:-:S07]  /*f1c0*/  FMNMX.FTZ R157, R156, R157, !PT ;  /* 0x0000009d9c9d7209 */ /* 0x001fce0007810000 */
[----:B------:R-:W0:Y:S01]  /*f1d0*/  MUFU.EX2 R20, R20 ;  /* 0x0000001400147308 */ /* 0x000e220000000800 */
[-C--:B-1----:R-:W-:Y:S01]  /*f1e0*/  FMUL.FTZ R24, R24, R11.reuse ;  /* 0x0000000b18187220 */ /* 0x082fe20000410000 */
[----:B------:R-:W1:Y:S01]  /*f1f0*/  SHFL.BFLY PT, R156, R157, 0x1, 0x1f ;  /* 0x0c201f009d9c7f89 */ /* 0x000e6200000e0000 */
        /* <DEDUP_REMOVED lines=22> */
[----:B------:R-:W-:Y:S01]  /*f360*/  FMUL.FTZ R64, R64, R11 ;  /* 0x0000000b40407220 */ /* 0x000fe20000410000 */
[----:B-1----:R-:W-:Y:S01]  /*f370*/  FMNMX.FTZ R7, R157, R156, !PT ;  /* 0x0000009c9d077209 */ /* 0x002fe20007810000 */
[----:B------:R-:W-:-:S02]  /*f380*/  IMAD.MOV R157, RZ, RZ, -R19 ;  /* 0x000000ffff9d7224 */ /* 0x000fc400078e0a13 */
[-C--:B------:R-:W-:Y:S01]  /*f390*/  FMUL.FTZ R65, R65, R11.reuse ;  /* 0x0000000b41417220 */ /* 0x080fe20000410000 */
[----:B------:R-:W-:Y:S01]  /*f3a0*/  FMUL.FTZ R68, R68, R11 ;  /* 0x0000000b44447220 */ /* 0x000fe20000410000 */
[C---:B------:R-:W-:Y:S01]  /*f3b0*/  FSETP.NEU.FTZ.AND P2, PT, R7.reuse, -INF , PT ;  /* 0xff8000000700780b */ /* 0x040fe20003f5d000 */
[----:B------:R-:W-:Y:S01]  /*f3c0*/  FMUL.FTZ R156, R7, UR19 ;  /* 0x00000013079c7c20 */ /* 0x000fe20008410000 */
[----:B------:R-:W-:Y:S01]  /*f3d0*/  ISETP.NE.AND P3, PT, R16, R157, PT ;  /* 0x0000009d1000720c */ /* 0x000fe20003f65270 */
[----:B------:R-:W1:Y:S01]  /*f3e0*/  MUFU.EX2 R169, R169 ;  /* 0x000000a900a97308 */ /* 0x000e620000000800 */
[-C--:B------:R-:W-:Y:S01]  /*f3f0*/  FMUL.FTZ R69, R69, R11.reuse ;  /* 0x0000000b45457220 */ /* 0x080fe20000410000 */
[-C--:B------:R-:W-:Y:S01]  /*f400*/  FMUL.FTZ R72, R72, R11.reuse ;  /* 0x0000000b48487220 */ /* 0x080fe20000410000 */
[----:B------:R-:W-:Y:S01]  /*f410*/  FSEL R160, R156, RZ, P2 ;  /* 0x000000ff9ca07208 */ /* 0x000fe20001000000 */
[----:B------:R-:W-:Y:S02]  /*f420*/  IMAD.U32 R156, RZ, RZ, UR7 ;  /* 0x00000007ff9c7e24 */ /* 0x000fe4000f8e00ff */
        /* <DEDUP_REMOVED lines=8> */
[----:B------:R-:W-:Y:S01]  /*f4b0*/  FFMA.FTZ R158, R158, UR19, -R160 ;  /* 0x000000139e9e7c23 */ /* 0x000fe200080108a0 */
        /* <DEDUP_REMOVED lines=8> */
[----:B------:R-:W2:Y:S01]  /*f540*/  MUFU.EX2 R200, R155 ;  /* 0x0000009b00c87308 */ /* 0x000ea20000000800 */
        /* <DEDUP_REMOVED lines=11> */
[----:B------:R-:W-:Y:S01]  /*f600*/  F2FP.F16.F32.PACK_AB R154, R14, R13 ;  /* 0x0000000d0e9a723e */ /* 0x000fe200000000ff */
[----:B------:R-:W-:Y:S01]  /*f610*/  FMUL.FTZ R81, R81, R11 ;  /* 0x0000000b51517220 */ /* 0x000fe20000410000 */
[----:B0-----:R-:W-:Y:S01]  /*f620*/  F2FP.F16.F32.PACK_AB R156, R20, R15 ;  /* 0x0000000f149c723e */ /* 0x001fe200000000ff */
[-C--:B------:R-:W-:Y:S01]  /*f630*/  FMUL.FTZ R84, R84, R11.reuse ;  /* 0x0000000b54547220 */ /* 0x080fe20000410000 */
[----:B-1----:R-:W-:Y:S01]  /*f640*/  F2FP.F16.F32.PACK_AB R160, R169, R168 ;  /* 0x000000a8a9a0723e */ /* 0x002fe200000000ff */
[----:B--2---:R0:W-:Y:S01]  /*f650*/  @!P3 STS [R157+0x38420], R200 ;  /* 0x038420c89d00b388 */ /* 0x0041e20000000800 */
        /* <DEDUP_REMOVED lines=16> */
[----:B------:R-:W3:Y:S01]  /*f760*/  MUFU.EX2 R181, R181 ;  /* 0x000000b500b57308 */ /* 0x000ee20000000800 */
        /* <DEDUP_REMOVED lines=16> */
[----:B---3--:R-:W-:Y:S01]  /*f870*/  F2FP.F16.F32.PACK_AB R155, R181, R12 ;  /* 0x0000000cb59b723e */ /* 0x008fe200000000ff */
        /* <DEDUP_REMOVED lines=88> */
[----:B------:R2:W-:Y:S01]  /*fe00*/  STSM.16.M88.4 [R22+0x36400], R152 ;  /* 0x0364009816007844 */ /* 0x0005e20000000200 */
[----:B------:R-:W-:Y:S01]  /*fe10*/  FFMA.FTZ R8, R11, R3, R8 ;  /* 0x000000030b087223 */ /* 0x000fe20000010008 */
[----:B------:R-:W-:Y:S01]  /*fe20*/  FFMA.FTZ R179, R200, R4, R179 ;  /* 0x00000004c8b37223 */ /* 0x000fe200000100b3 */
[----:B------:R-:W-:Y:S01]  /*fe30*/  ISETP.GT.AND P2, PT, R6, R189, PT ;  /* 0x000000bd0600720c */ /* 0x000fe20003f44270 */
[----:B------:R2:W-:Y:S01]  /*fe40*/  STSM.16.M88.4 [R185], R156 ;  /* 0x0000009cb9007844 */ /* 0x0005e20000000200 */
[----:B------:R-:W-:Y:S01]  /*fe50*/  FADD.FTZ R8, R9, R8 ;  /* 0x0000000809087221 */ /* 0x000fe20000010000 */
[----:B------:R-:W0:Y:S01]  /*fe60*/  MUFU.EX2 R178, R178 ;  /* 0x000000b200b27308 */ /* 0x000e220000000800 */
[----:B-1----:R-:W-:Y:S01]  /*fe70*/  F2FP.F16.F32.PACK_AB R164, R176, R175 ;  /* 0x000000afb0a4723e */ /* 0x002fe200000000ff */
[----:B------:R2:W-:Y:S01]  /*fe80*/  STSM.16.M88.4 [R23], R160 ;  /* 0x000000a017007844 */ /* 0x0005e20000000200 */
[----:B------:R-:W-:Y:S01]  /*fe90*/  FADD.FTZ R179, R180, R179 ;  /* 0x000000b3b4b37221 */ /* 0x000fe20000010000 */
[----:B------:R-:W-:Y:S01]  /*fea0*/  FADD.FTZ R13, R13, R8 ;  /* 0x000000080d0d7221 */ /* 0x000fe20000010000 */
[----:B------:R-:W-:Y:S01]  /*feb0*/  UMOV UR7, UR36 ;  /* 0x0000002400077c82 */ /* 0x000fe20008000000 */
[----:B------:R-:W-:-:S02]  /*fec0*/  VIADD R6, R6, 0xffffffff ;  /* 0xffffffff06067836 */ /* 0x000fc40000000000 */
[----:B------:R-:W-:Y:S01]  /*fed0*/  FADD.FTZ R12, R12, R179 ;  /* 0x000000b30c0c7221 */ /* 0x000fe20000010000 */
[----:B------:R-:W-:Y:S01]  /*fee0*/  MUFU.EX2 R201, R201 ;  /* 0x000000c900c97308 */ /* 0x000fe20000000800 */
[----:B------:R-:W-:Y:S01]  /*fef0*/  FADD.FTZ R14, R14, R13 ;  /* 0x0000000d0e0e7221 */ /* 0x000fe20000010000 */
[----:B------:R-:W-:Y:S02]  /*ff00*/  IMAD.MOV.U32 R11, RZ, RZ, R5 ;  /* 0x000000ffff0b7224 */ /* 0x000fe400078e0005 */
[----:B------:R-:W-:Y:S01]  /*ff10*/  FADD.FTZ R181, R181, R12 ;  /* 0x0000000cb5b57221 */ /* 0x000fe20000010000 */
[----:B------:R-:W-:Y:S02]  /*ff20*/  IMAD.MOV.U32 R12, RZ, RZ, R7 ;  /* 0x000000ffff0c7224 */ /* 0x000fe400078e0007 */
[----:B------:R-:W-:Y:S01]  /*ff30*/  FADD.FTZ R15, R15, R14 ;  /* 0x0000000e0f0f7221 */ /* 0x000fe20000010000 */
[----:B------:R-:W-:Y:S01]  /*ff40*/  FADD.FTZ R170, R170, R181 ;  /* 0x000000b5aaaa7221 */ /* 0x000fe20000010000 */
[----:B------:R-:W1:Y:S01]  /*ff50*/  MUFU.EX2 R204, R204 ;  /* 0x000000cc00cc7308 */ /* 0x000e620000000800 */
        /* <DEDUP_REMOVED lines=11> */
[----:B-1----:R-:W-:Y:S01]  /*10010*/  F2FP.F16.F32.PACK_AB R165, R204, R201 ;  /* 0x000000c9cca5723e */ /* 0x002fe200000000ff */
        /* <DEDUP_REMOVED lines=8> */
[----:B0-----:R-:W-:Y:S02]  /*100a0*/  F2FP.F16.F32.PACK_AB R167, R206, R203 ;  /* 0x000000cbcea7723e */ /* 0x001fe400000000ff */
[----:B------:R-:W-:Y:S01]  /*100b0*/  FADD.FTZ R176, R176, R175 ;  /* 0x000000afb0b07221 */ /* 0x000fe20000010000 */
[----:B------:R-:W-:Y:S02]  /*100c0*/  FADD.FTZ R204, R204, R201 ;  /* 0x000000c9cccc7221 */ /* 0x000fe40000010000 */
[----:B------:R2:W-:Y:S01]  /*100d0*/  STSM.16.M88.4 [R184], R164 ;  /* 0x000000a4b8007844 */ /* 0x0005e20000000200 */
[----:B------:R-:W-:Y:S01]  /*100e0*/  WARPGROUP.ARRIVE ;  /* 0x00000000000079c5 */ /* 0x000fe20000000000 */
[----:B------:R-:W-:Y:S01]  /*100f0*/  FADD.FTZ R3, R177, R176 ;  /* 0x000000b0b1037221 */ /* 0x000fe20000010000 */
[----:B------:R-:W-:-:S03]  /*10100*/  FADD.FTZ R203, R203, R204 ;  /* 0x000000cccbcb7221 */ /* 0x000fc60000010000 */
[----:B------:R-:W-:Y:S01]  /*10110*/  FADD.FTZ R3, R178, R3 ;  /* 0x00000003b2037221 */ /* 0x000fe20000010000 */
[----:B------:R-:W-:Y:S01]  /*10120*/  HGMMA.64x256x16.F32 R24, R152, gdesc[UR8].tnspB, R24, gsb0 ;  /* 0x43e0000898187df0 */ /* 0x000fe20008000818 */
[----:B------:R-:W-:Y:S01]  /*10130*/  UMOV UR11, 0x40000040 ;  /* 0x40000040000b7882 */ /* 0x000fe20000000000 */
[----:B------:R-:W-:Y:S01]  /*10140*/  FADD.FTZ R4, R206, R203 ;  /* 0x000000cbce047221 */ /* 0x000fe20000010000 */
        /* <DEDUP_REMOVED lines=26> */
.L_x_5276:
[----:B------:R-:W1:Y:S01]  /*102f0*/  SHFL.BFLY PT, R0, R3, 0x2, 0x1f ;  /* 0x0c401f0003007f89 */ /* 0x000e6200000e0000 */
[----:B------:R-:W-:Y:S02]  /*10300*/  IMAD.MOV R15, RZ, RZ, -R19 ;  /* 0x000000ffff0f7224 */ /* 0x000fe400078e0a13 */
[----:B--2---:R-:W-:Y:S01]  /*10310*/  IMAD.U32 R10, RZ, RZ, UR19 ;  /* 0x00000013ff0a7e24 */ /* 0x004fe2000f8e00ff */
[----:B------:R-:W2:Y:S01]  /*10320*/  SHFL.BFLY PT, R9, R4, 0x2, 0x1f ;  /* 0x0c401f0004097f89 */ /* 0x000ea200000e0000 */
[----:B------:R-:W-:Y:S01]  /*10330*/  VIADD R219, R219, 0x1 ;  /* 0x00000001dbdb7836 */ /* 0x000fe20000000000 */
[----:B------:R-:W-:Y:S08]  /*10340*/  BAR.ARV 0x8, 0x100 ;  /* 0x0204000000007b1d */ /* 0x000ff00000002000 */
[----:B------:R-:W-:Y:S01]  /*10350*/  BAR.SYNC.DEFER_BLOCKING 0xf, 0x100 ;  /* 0x03c4000000007b1d */ /* 0x000fe20000010000 */
[----:B------:R-:W-:Y:S01]  /*10360*/  ISETP.NE.AND P0, PT, R16, R15, PT ;  /* 0x0000000f1000720c */ /* 0x000fe20003f05270 */
[----:B-1----:R-:W-:Y:S01]  /*10370*/  FADD.FTZ R0, R0, R3 ;  /* 0x0000000300007221 */ /* 0x002fe20000010000 */
[----:B------:R-:W-:-:S02]  /*10380*/  IMAD.MOV.U32 R3, RZ, RZ, -0x800000 ;  /* 0xff800000ff037424 */ /* 0x000fc400078e00ff */
[----:B--2---:R-:W-:Y:S02]  /*10390*/  FADD.FTZ R6, R9, R4 ;  /* 0x0000000409067221 */ /* 0x004fe40000010000 */
[----:B------:R-:W1:Y:S01]  /*103a0*/  SHFL.BFLY PT, R11, R0, 0x1, 0x1f ;  /* 0x0c201f00000b7f89 */ /* 0x000e6200000e0000 */
[----:B------:R-:W-:Y:S02]  /*103b0*/  IMAD.MOV.U32 R9, RZ, RZ, RZ ;  /* 0x000000ffff097224 */ /* 0x000fe400078e00ff */
[----:B------:R-:W-:Y:S01]  /*103c0*/  IMAD.MOV.U32 R4, RZ, RZ, RZ ;  /* 0x000000ffff047224 */ /* 0x000fe200078e00ff */
[----:B------:R-:W2:Y:S01]  /*103d0*/  SHFL.BFLY PT, R13, R6, 0x1, 0x1f ;  /* 0x0c201f00060d7f89 */ /* 0x000ea200000e0000 */
[----:B-1----:R-:W-:Y:S01]  /*103e0*/  FADD.FTZ R11, R0, R11 ;  /* 0x0000000b000b7221 */ /* 0x002fe20000010000 */
[----:B------:R-:W-:Y:S01]  /*103f0*/  IMAD.U32 R0, RZ, RZ, UR36 ;  /* 0x00000024ff007e24 */ /* 0x000fe2000f8e00ff */
[----:B------:R-:W-:Y:S01]  /*10400*/  UIADD3 UR36, UR36, 0x1, URZ ;  /* 0x0000000124247890 */ /* 0x000fe2000fffe03f */
[----:B--2---:R-:W-:-:S02]  /*10410*/  FADD.FTZ R8, R6, R13 ;  /* 0x0000000d06087221 */ /* 0x004fc40000010000 */
[----:B------:R-:W-:Y:S01]  /*10420*/  FSETP.NE.FTZ.AND P1, PT, R11, RZ, PT ;  /* 0x000000ff0b00720b */ /* 0x000fe20003f35000 */
[----:B------:R-:W-:Y:S01]  /*10430*/  @!P0 IMAD R0, R0, 0x40, R17 ;  /* 0x0000004000008824 */ /* 0x000fe200078e0211 */
[----:B------:R-:W-:Y:S01]  /*10440*/  UISETP.NE.AND UP0, UPT, UR36, 0x2, UPT ;  /* 0x000000022400788c */ /* 0x000fe2000bf05270 */
[----:B------:R-:W-:Y:S01]  /*10450*/  IMAD.U32 R13, RZ, RZ, UR19 ;  /* 0x00000013ff0d7e24 */ /* 0x000fe2000f8e00ff */
[----:B------:R-:W-:Y:S02]  /*10460*/  FSETP.NE.FTZ.AND P2, PT, R8, RZ, PT ;  /* 0x000000ff0800720b */ /* 0x000fe40003f55000 */
[----:B------:R-:W-:Y:S01]  /*10470*/  @!P0 LEA R12, R0, UR37, 0x2 ;  /* 0x00000025000c8c11 */ /* 0x000fe2000f8e10ff */
[----:B------:R-:W-:Y:S01]  /*10480*/  USEL UR4, URZ, 0x1, UP0 ;  /* 0x000000013f047887 */ /* 0x000fe20008000000 */
[----:B------:R-:W-:Y:S01]  /*10490*/  IMAD.MOV.U32 R0, RZ, RZ, -0x800000 ;  /* 0xff800000ff007424 */ /* 0x000fe200078e00ff */
[----:B------:R-:W-:-:S04]  /*104a0*/  USEL UR36, UR36, URZ, UP0 ;  /* 0x0000003f24247287 */ /* 0x000fc80008000000 */
[----:B------:R-:W1:Y:S01]  /*104b0*/  @P1 MUFU.RCP R9, R11 ;  /* 0x0000000b00091308 */ /* 0x000e620000001000 */
[----:B------:R-:W-:Y:S01]  /*104c0*/  @P1 FMUL.FTZ R10, R10, 0.69314718246459960938 ;  /* 0x3f3172180a0a1820 */ /* 0x000fe20000410000 */
[----:B------:R-:W-:-:S06]  /*104d0*/  LOP3.LUT R2, R2, UR4, RZ, 0x3c, !PT ;  /* 0x0000000402027c12 */ /* 0x000fcc000f8e3cff */
[----:B------:R-:W2:Y:S08]  /*104e0*/  @P2 MUFU.RCP R4, R8 ;  /* 0x0000000800042308 */ /* 0x000eb00000001000 */
[----:B------:R-:W3:Y:S01]  /*104f0*/  @P1 MUFU.LG2 R11, R11 ;  /* 0x0000000b000b1308 */ /* 0x000ee20000000c00 */
[----:B-1----:R-:W-:Y:S01]  /*10500*/  @!P0 STS [R12+0x38400], R9 ;  /* 0x038400090c008388 */ /* 0x002fe20000000800 */
[-C--:B------:R-:W-:Y:S01]  /*10510*/  FMUL.FTZ R207, R24, R9.reuse ;  /* 0x0000000918cf7220 */ /* 0x080fe20000410000 */
        /* <DEDUP_REMOVED lines=65> */
[----:B--2---:R-:W-:Y:S01]  /*10930*/  @P2 FMUL.FTZ R12, R13, 0.69314718246459960938 ;  /* 0x3f3172180d0c2820 */ /* 0x004fe20000410000 */
[----:B---3--:R-:W-:Y:S01]  /*10940*/  @P1 FMUL.FTZ R11, R11, 0.69314718246459960938 ;  /* 0x3f3172180b0b1820 */ /* 0x008fe20000410000 */
[----:B-1----:R-:W-:Y:S01]  /*10950*/  @P2 FMUL.FTZ R9, R8, 0.69314718246459960938 ;  /* 0x3f31721808092820 */ /* 0x002fe20000410000 */
        /* <DEDUP_REMOVED lines=68> */
.L_x_5214:
[----:B------:R-:W0:Y:S08]  /*10da0*/  S2UR UR4, SR_CgaCtaId ;  /* 0x00000000000479c3 */ /* 0x000e300000008800 */
[----:B------:R-:W-:Y:S06]  /*10db0*/  BAR.SYNC.DEFER_BLOCKING 0x5, 0x180 ;  /* 0x0146000000007b1d */ /* 0x000fec0000010000 */
[----:B------:R-:W-:Y:S01]  /*10dc0*/  UMOV UR37, 0x400 ;  /* 0x0000040000257882 */ /* 0x000fe20000000000 */
[----:B------:R-:W-:Y:S01]  /*10dd0*/  BSSY B0, `(.L_x_5294) ;  /* 0x000029e000007945 */ /* 0x000fe20003800000 */
[----:B0-----:R-:W-:-:S09]  /*10de0*/  ULEA UR37, UR4, UR37, 0x18 ;  /* 0x0000002504257291 */ /* 0x001fd2000f8ec03f */
[----:B------:R-:W0:Y:S01]  /*10df0*/  LDS R167, [UR37+0x388d0] ;  /* 0x0388d025ffa77984 */ /* 0x000e220008000800 */
[----:B------:R-:W-:Y:S06]  /*10e00*/  BAR.ARV 0x4, 0x180 ;  /* 0x0106000000007b1d */ /* 0x000fec0000002000 */
[----:B------:R-:W-:Y:S05]  /*10e10*/  @P0 BRA `(.L_x_5295) ;  /* 0x0000001c00800947 */ /* 0x000fea0003800000 */
[----:B------:R-:W1:Y:S01]  /*10e20*/  S2UR UR6, SR_SWINHI ;  /* 0x00000000000679c3 */ /* 0x000e620000002f00 */
[----:B------:R-:W-:-:S07]  /*10e30*/  IMAD R7, R218, 0x40, R186 ;  /* 0x00000040da077824 */ /* 0x000fce00078e02ba */
[----:B------:R-:W-:Y:S01]  /*10e40*/  BAR.SYNC.DEFER_BLOCKING 0x1, 0x100 ;  /* 0x0044000000007b1d */ /* 0x000fe20000010000 */
        /* <DEDUP_REMOVED lines=11> */
[----:B------:R-:W-:Y:S01]  /*10f00*/  UMOV UR4, UR37 ;  /* 0x0000002500047c82 */ /* 0x000fe20008000000 */
[----:B-1----:R-:W-:Y:S01]  /*10f10*/  UMOV UR5, UR6 ;  /* 0x0000000600057c82 */ /* 0x002fe20008000000 */
[----:B------:R-:W-:Y:S01]  /*10f20*/  F2FP.F16.F32.PACK_AB R136, R137, R136 ;  /* 0x000000888988723e */ /* 0x000fe200000000ff */
[----:B------:R-:W-:Y:S01]  /*10f30*/  IMAD.U32 R80, RZ, RZ, UR4 ;  /* 0x00000004ff507e24 */ /* 0x000fe2000f8e00ff */
[----:B------:R-:W-:Y:S01]  /*10f40*/  F2FP.F16.F32.PACK_AB R144, R145, R144 ;  /* 0x000000909190723e */ /* 0x000fe200000000ff */
[----:B------:R-:W-:Y:S01]  /*10f50*/  IMAD.U32 R81, RZ, RZ, UR5 ;  /* 0x00000005ff517e24 */ /* 0x000fe2000f8e00ff */
[----:B------:R-:W-:-:S02]  /*10f60*/  F2FP.F16.F32.PACK_AB R137, R164, R163 ;  /* 0x000000a3a489723e */ /* 0x000fc400000000ff */
[----:B------:R-:W-:Y:S01]  /*10f70*/  F2FP.F16.F32.PACK_AB R145, R147, R146 ;  /* 0x000000929391723e */ /* 0x000fe200000000ff */
[--C-:B------:R-:W-:Y:S01]  /*10f80*/  IMAD.WIDE R4, R225, 0x2, R80.reuse ;  /* 0x00000002e1047825 */ /* 0x100fe200078e0250 */
[----:B------:R-:W-:Y:S02]  /*10f90*/  F2FP.F16.F32.PACK_AB R146, R149, R148 ;  /* 0x000000949592723e */ /* 0x000fe400000000ff */
[----:B------:R-:W-:Y:S01]  /*10fa0*/  F2FP.F16.F32.PACK_AB R147, R151, R150 ;  /* 0x000000969793723e */ /* 0x000fe200000000ff */
[----:B------:R-:W-:Y:S01]  /*10fb0*/  IMAD.WIDE R80, R7, 0x2, R80 ;  /* 0x0000000207507825 */ /* 0x000fe200078e0250 */
[C---:B------:R-:W-:Y:S02]  /*10fc0*/  IADD3 R49, P1, R4.reuse, 0x20, RZ ;  /* 0x0000002004317810 */ /* 0x040fe40007f3e0ff */
[C---:B------:R-:W-:Y:S02]  /*10fd0*/  IADD3 R53, P0, R4.reuse, 0x40, RZ ;  /* 0x0000004004357810 */ /* 0x040fe40007f1e0ff */
[----:B------:R-:W-:Y:S01]  /*10fe0*/  LOP3.LUT R8, R49, 0x380, RZ, 0xc0, !PT ;  /* 0x0000038031087812 */ /* 0x000fe200078ec0ff */
[--C-:B------:R-:W-:Y:S01]  /*10ff0*/  IMAD.X R131, RZ, RZ, R5.reuse, P1 ;  /* 0x000000ffff837224 */ /* 0x100fe200008e0605 */
[----:B------:R-:W-:Y:S01]  /*11000*/  IADD3 R61, P3, R4, 0x2000, RZ ;  /* 0x00002000043d7810 */ /* 0x000fe20007f7e0ff */
[----:B------:R-:W-:Y:S01]  /*11010*/  IMAD.X R135, RZ, RZ, R5, P0 ;  /* 0x000000ffff877224 */ /* 0x000fe200000e0605 */
[----:B------:R-:W-:-:S02]  /*11020*/  SHF.R.U64 R8, R8, 0x3, RZ ;  /* 0x0000000308087819 */ /* 0x000fc400000012ff */
[----:B------:R-:W-:Y:S01]  /*11030*/  IADD3 R24, P1, R4, 0x4000, RZ ;  /* 0x0000400004187810 */ /* 0x000fe20007f3e0ff */
[--C-:B------:R-:W-:Y:S01]  /*11040*/  IMAD.X R9, RZ, RZ, R5.reuse, P3 ;  /* 0x000000ffff097224 */ /* 0x100fe200018e0605 */
[----:B------:R-:W-:Y:S02]  /*11050*/  LOP3.LUT R130, R8, R49, RZ, 0x3c, !PT ;  /* 0x0000003108827212 */ /* 0x000fe400078e3cff */
[----:B------:R-:W-:Y:S01]  /*11060*/  LOP3.LUT R8, R53, 0x380, RZ, 0xc0, !PT ;  /* 0x0000038035087812 */ /* 0x000fe200078ec0ff */
[--C-:B------:R-:W-:Y:S01]  /*11070*/  IMAD.X R25, RZ, RZ, R5.reuse, P1 ;  /* 0x000000ffff197224 */ /* 0x100fe200008e0605 */
[----:B------:R-:W-:Y:S02]  /*11080*/  IADD3 R48, P6, R4, 0x2020, RZ ;  /* 0x0000202004307810 */ /* 0x000fe40007fde0ff */
[----:B------:R-:W-:Y:S02]  /*11090*/  SHF.R.U64 R8, R8, 0x3, RZ ;  /* 0x0000000308087819 */ /* 0x000fe400000012ff */
[----:B------:R-:W-:Y:S01]  /*110a0*/  LOP3.LUT R44, R61, 0x380, RZ, 0xc0, !PT ;  /* 0x000003803d2c7812 */ /* 0x000fe200078ec0ff */
[----:B------:R-:W-:Y:S01]  /*110b0*/  IMAD.X R11, RZ, RZ, R5, P6 ;  /* 0x000000ffff0b7224 */ /* 0x000fe200030e0605 */
[----:B------:R-:W-:-:S02]  /*110c0*/  IADD3 R12, P5, R4, 0x2040, RZ ;  /* 0x00002040040c7810 */ /* 0x000fc40007fbe0ff */
[----:B------:R-:W-:Y:S02]  /*110d0*/  LOP3.LUT R134, R8, R53, RZ, 0x3c, !PT ;  /* 0x0000003508867212 */ /* 0x000fe400078e3cff */
[----:B------:R-:W-:Y:S01]  /*110e0*/  LOP3.LUT R53, R24, 0x380, RZ, 0xc0, !PT ;  /* 0x0000038018357812 */ /* 0x000fe200078ec0ff */
[--C-:B------:R-:W-:Y:S01]  /*110f0*/  IMAD.X R13, RZ, RZ, R5.reuse, P5 ;  /* 0x000000ffff0d7224 */ /* 0x100fe200028e0605 */
[----:B------:R-:W-:Y:S02]  /*11100*/  IADD3 R57, P4, R4, 0x60, RZ ;  /* 0x0000006004397810 */ /* 0x000fe40007f9e0ff */
[----:B------:R-:W-:Y:S02]  /*11110*/  SHF.R.U64 R44, R44, 0x3, RZ ;  /* 0x000000032c2c7819 */ /* 0x000fe400000012ff */
[C---:B------:R-:W-:Y:S01]  /*11120*/  LOP3.LUT R45, R4.reuse, 0x380, RZ, 0xc0, !PT ;  /* 0x00000380042d7812 */ /* 0x040fe200078ec0ff */
[----:B------:R-:W-:Y:S01]  /*11130*/  IMAD.X R139, RZ, RZ, R5, P4 ;  /* 0x000000ffff8b7224 */ /* 0x000fe200020e0605 */
[----:B------:R-:W-:-:S02]  /*11140*/  IADD3 R41, P6, R4, 0x6000, RZ ;  /* 0x0000600004297810 */ /* 0x000fc40007fde0ff */
[C---:B------:R-:W-:Y:S02]  /*11150*/  IADD3 R14, P2, R4.reuse, 0x2060, RZ ;  /* 0x00002060040e7810 */ /* 0x040fe40007f5e0ff */
[----:B------:R-:W-:Y:S01]  /*11160*/  SHF.R.U64 R53, R53, 0x3, RZ ;  /* 0x0000000335357819 */ /* 0x000fe200000012ff */
[--C-:B------:R-:W-:Y:S01]  /*11170*/  IMAD.X R115, RZ, RZ, R5.reuse, P6 ;  /* 0x000000ffff737224 */ /* 0x100fe200030e0605 */
[C---:B------:R-:W-:Y:S01]  /*11180*/  IADD3 R36, P3, R4.reuse, 0x4060, RZ ;  /* 0x0000406004247810 */ /* 0x040fe20007f7e0ff */
[--C-:B------:R-:W-:Y:S01]  /*11190*/  IMAD.X R15, RZ, RZ, R5.reuse, P2 ;  /* 0x000000ffff0f7224 */ /* 0x100fe200010e0605 */
[----:B------:R-:W-:Y:S02]  /*111a0*/  IADD3 R40, P5, R4, 0x6020, RZ ;  /* 0x0000602004287810 */ /* 0x000fe40007fbe0ff */
[----:B------:R-:W-:Y:S01]  /*111b0*/  LOP3.LUT R8, R44, R61, RZ, 0x3c, !PT ;  /* 0x0000003d2c087212 */ /* 0x000fe200078e3cff */
[--C-:B------:R-:W-:Y:S01]  /*111c0*/  IMAD.X R37, RZ, RZ, R5.reuse, P3 ;  /* 0x000000ffff257224 */ /* 0x100fe200018e0605 */
[----:B------:R-:W-:Y:S01]  /*111d0*/  IADD3 R32, P4, R4, 0x4040, RZ ;  /* 0x0000404004207810 */ /* 0x000fe20007f9e0ff */
[----:B------:R-:W-:Y:S01]  /*111e0*/  IMAD.X R119, RZ, RZ, R5, P5 ;  /* 0x000000ffff777224 */ /* 0x000fe200028e0605 */
[----:B------:R-:W-:-:S02]  /*111f0*/  SHF.R.U64 R45, R45, 0x3, RZ ;  /* 0x000000032d2d7819 */ /* 0x000fc400000012ff */
[----:B------:R-:W-:Y:S01]  /*11200*/  LOP3.LUT R44, R41, 0x380, RZ, 0xc0, !PT ;  /* 0x00000380292c7812 */ /* 0x000fe200078ec0ff */
[--C-:B------:R-:W-:Y:S01]  /*11210*/  IMAD.X R33, RZ, RZ, R5.reuse, P4 ;  /* 0x000000ffff217224 */ /* 0x100fe200020e0605 */
[----:B------:R-:W-:Y:S02]  /*11220*/  LOP3.LUT R24, R53, R24, RZ, 0x3c, !PT ;  /* 0x0000001835187212 */ /* 0x000fe400078e3cff */
[----:B------:R-:W-:Y:S02]  /*11230*/  LOP3.LUT R53, R40, 0x380, RZ, 0xc0, !PT ;  /* 0x0000038028357812 */ /* 0x000fe400078ec0ff */
[C---:B------:R-:W-:Y:S02]  /*11240*/  IADD3 R28, P0, R4.reuse, 0x4020, RZ ;  /* 0x00004020041c7810 */ /* 0x040fe40007f1e0ff */
[C---:B------:R-:W-:Y:S02]  /*11250*/  IADD3 R20, P2, R4.reuse, 0x6040, RZ ;  /* 0x0000604004147810 */ /* 0x040fe40007f5e0ff */
[----:B------:R-:W-:Y:S01]  /*11260*/  IADD3 R7, P1, R4, 0x6060, RZ ;  /* 0x0000606004077810 */ /* 0x000fe20007f3e0ff */
[--C-:B------:R-:W-:Y:S01]  /*11270*/  IMAD.X R29, RZ, RZ, R5.reuse, P0 ;  /* 0x000000ffff1d7224 */ /* 0x100fe200000e0605 */
[----:B------:R-:W-:Y:S01]  /*11280*/  LOP3.LUT R4, R45, R4, RZ, 0x3c, !PT ;  /* 0x000000042d047212 */ /* 0x000fe200078e3cff */
[--C-:B------:R-:W-:Y:S01]  /*11290*/  IMAD.X R123, RZ, RZ, R5.reuse, P2 ;  /* 0x000000ffff7b7224 */ /* 0x100fe200010e0605 */
[----:B------:R-:W-:Y:S01]  /*112a0*/  LOP3.LUT R10, R57, 0x380, RZ, 0xc0, !PT ;  /* 0x00000380390a7812 */ /* 0x000fe200078ec0ff */
[----:B------:R-:W-:Y:S01]  /*112b0*/  IMAD.X R127, RZ, RZ, R5, P1 ;  /* 0x000000ffff7f7224 */ /* 0x000fe200008e0605 */
[----:B------:R-:W-:-:S02]  /*112c0*/  SHF.R.U64 R44, R44, 0x3, RZ ;  /* 0x000000032c2c7819 */ /* 0x000fc400000012ff */
[----:B------:R-:W-:Y:S02]  /*112d0*/  IADD3 R69, P3, R80, 0x2000, RZ ;  /* 0x0000200050457810 */ /* 0x000fe40007f7e0ff */
[----:B------:R-:W-:Y:S02]  /*112e0*/  LOP3.LUT R45, R48, 0x380, RZ, 0xc0, !PT ;  /* 0x00000380302d7812 */ /* 0x000fe400078ec0ff */
[----:B------:R-:W-:Y:S02]  /*112f0*/  SHF.R.U64 R53, R53, 0x3, RZ ;  /* 0x0000000335357819 */ /* 0x000fe400000012ff */
[----:B------:R-:W-:Y:S02]  /*11300*/  IADD3 R65, P4, R80, 0x3000, RZ ;  /* 0x0000300050417810 */ /* 0x000fe40007f9e0ff */
[----:B------:R-:W-:Y:S02]  /*11310*/  SHF.R.U64 R10, R10, 0x3, RZ ;  /* 0x000000030a0a7819 */ /* 0x000fe400000012ff */
[----:B------:R-:W-:-:S02]  /*11320*/  LOP3.LUT R114, R44, R41, RZ, 0x3c, !PT ;  /* 0x000000292c727212 */ /* 0x000fc400078e3cff */
[----:B------:R-:W-:Y:S02]  /*11330*/  LOP3.LUT R68, R69, 0x380, RZ, 0xc0, !PT ;  /* 0x0000038045447812 */ /* 0x000fe400078ec0ff */
[----:B------:R-:W-:Y:S02]  /*11340*/  SHF.R.U64 R45, R45, 0x3, RZ ;  /* 0x000000032d2d7819 */ /* 0x000fe400000012ff */
[----:B------:R-:W-:Y:S02]  /*11350*/  LOP3.LUT R41, R20, 0x380, RZ, 0xc0, !PT ;  /* 0x0000038014297812 */ /* 0x000fe400078ec0ff */
[----:B------:R-:W-:Y:S02]  /*11360*/  LOP3.LUT R118, R53, R40, RZ, 0x3c, !PT ;  /* 0x0000002835767212 */ /* 0x000fe400078e3cff */
[----:B------:R-:W-:Y:S02]  /*11370*/  LOP3.LUT R64, R65, 0x380, RZ, 0xc0, !PT ;  /* 0x0000038041407812 */ /* 0x000fe400078ec0ff */
[----:B------:R-:W-:-:S02]  /*11380*/  LOP3.LUT R40, R7, 0x380, RZ, 0xc0, !PT ;  /* 0x0000038007287812 */ /* 0x000fc400078ec0ff */
[----:B------:R-:W-:Y:S02]  /*11390*/  LOP3.LUT R138, R10, R57, RZ, 0x3c, !PT ;  /* 0x000000390a8a7212 */ /* 0x000fe400078e3cff */
[----:B------:R-:W-:Y:S02]  /*113a0*/  SHF.R.U64 R68, R68, 0x3, RZ ;  /* 0x0000000344447819 */ /* 0x000fe400000012ff */
[----:B------:R-:W-:Y:S02]  /*113b0*/  LOP3.LUT R10, R45, R48, RZ, 0x3c, !PT ;  /* 0x000000302d0a7212 */ /* 0x000fe400078e3cff */
[----:B------:R-:W-:Y:S02]  /*113c0*/  SHF.R.U64 R41, R41, 0x3, RZ ;  /* 0x0000000329297819 */ /* 0x000fe400000012ff */
[----:B------:R-:W-:Y:S02]  /*113d0*/  LOP3.LUT R45, R12, 0x380, RZ, 0xc0, !PT ;  /* 0x000003800c2d7812 */ /* 0x000fe400078ec0ff */
[----:B------:R-:W-:-:S02]  /*113e0*/  LOP3.LUT R49, R14, 0x380, RZ, 0xc0, !PT ;  /* 0x000003800e317812 */ /* 0x000fc400078ec0ff */
[----:B------:R-:W-:Y:S02]  /*113f0*/  SHF.R.U64 R64, R64, 0x3, RZ ;  /* 0x0000000340407819 */ /* 0x000fe400000012ff */
[----:B------:R-:W-:Y:S02]  /*11400*/  SHF.R.U64 R40, R40, 0x3, RZ ;  /* 0x0000000328287819 */ /* 0x000fe400000012ff */
[----:B------:R-:W-:Y:S01]  /*11410*/  LOP3.LUT R68, R68, R69, RZ, 0x3c, !PT ;  /* 0x0000004544447212 */ /* 0x000fe200078e3cff */
[----:B------:R-:W-:Y:S01]  /*11420*/  IMAD.X R69, RZ, RZ, R81, P3 ;  /* 0x000000ffff457224 */ /* 0x000fe200018e0651 */
[----:B------:R-:W-:Y:S02]  /*11430*/  LOP3.LUT R122, R41, R20, RZ, 0x3c, !PT ;  /* 0x00000014297a7212 */ /* 0x000fe400078e3cff */
[----:B------:R-:W-:Y:S02]  /*11440*/  SHF.R.U64 R45, R45, 0x3, RZ ;  /* 0x000000032d2d7819 */ /* 0x000fe400000012ff */
[----:B------:R-:W-:-:S02]  /*11450*/  SHF.R.U64 R49, R49, 0x3, RZ ;  /* 0x0000000331317819 */ /* 0x000fc400000012ff */
[----:B------:R-:W-:Y:S02]  /*11460*/  IADD3 R73, P2, R80, 0x1000, RZ ;  /* 0x0000100050497810 */ /* 0x000fe40007f5e0ff */
[----:B------:R-:W-:Y:S01]  /*11470*/  LOP3.LUT R64, R64, R65, RZ, 0x3c, !PT ;  /* 0x0000004140407212 */ /* 0x000fe200078e3cff */
[----:B------:R-:W-:Y:S01]  /*11480*/  IMAD.X R65, RZ, RZ, R81, P4 ;  /* 0x000000ffff417224 */ /* 0x000fe200020e0651 */
[----:B------:R-:W-:Y:S02]  /*11490*/  IADD3 R41, P3, R80, 0x9000, RZ ;  /* 0x0000900050297810 */ /* 0x000fe40007f7e0ff */
[----:B------:R-:W-:Y:S02]  /*114a0*/  LOP3.LUT R126, R40, R7, RZ, 0x3c, !PT ;  /* 0x00000007287e7212 */ /* 0x000fe400078e3cff */
[----:B------:R-:W-:Y:S02]  /*114b0*/  IADD3 R7, P4, R80, 0xa000, RZ ;  /* 0x0000a00050077810 */ /* 0x000fe40007f9e0ff */
[----:B------:R-:W-:-:S02]  /*114c0*/  LOP3.LUT R12, R45, R12, RZ, 0x3c, !PT ;  /* 0x0000000c2d0c7212 */ /* 0x000fc400078e3cff */
[----:B------:R-:W-:Y:S02]  /*114d0*/  LOP3.LUT R14, R49, R14, RZ, 0x3c, !PT ;  /* 0x0000000e310e7212 */ /* 0x000fe400078e3cff */
[----:B------:R-:W-:Y:S02]  /*114e0*/  LOP3.LUT R72, R73, 0x380, RZ, 0xc0, !PT ;  /* 0x0000038049487812 */ /* 0x000fe400078ec0ff */
[----:B------:R-:W-:Y:S02]  /*114f0*/  LOP3.LUT R40, R41, 0x380, RZ, 0xc0, !PT ;  /* 0x0000038029287812 */ /* 0x000fe400078ec0ff */
[----:B------:R-:W-:Y:S02]  /*11500*/  LOP3.LUT R57, R28, 0x380, RZ, 0xc0, !PT ;  /* 0x000003801c397812 */ /* 0x000fe400078ec0ff */
[----:B------:R-:W-:Y:S02]  /*11510*/  LOP3.LUT R45, R32, 0x380, RZ, 0xc0, !PT ;  /* 0x00000380202d7812 */ /* 0x000fe400078ec0ff */
[----:B------:R-:W-:-:S02]  /*11520*/  LOP3.LUT R49, R36, 0x380, RZ, 0xc0, !PT ;  /* 0x0000038024317812 */ /* 0x000fc400078ec0ff */
[----:B------:R-:W-:Y:S02]  /*11530*/  LOP3.LUT R20, R7, 0x380, RZ, 0xc0, !PT ;  /* 0x0000038007147812 */ /* 0x000fe400078ec0ff */
[----:B------:R-:W-:Y:S02]  /*11540*/  SHF.R.U64 R72, R72, 0x3, RZ ;  /* 0x0000000348487819 */ /* 0x000fe400000012ff */
[----:B------:R-:W-:Y:S02]  /*11550*/  SHF.R.U64 R40, R40, 0x3, RZ ;  /* 0x0000000328287819 */ /* 0x000fe400000012ff */
[----:B------:R-:W-:Y:S02]  /*11560*/  SHF.R.U64 R57, R57, 0x3, RZ ;  /* 0x0000000339397819 */ /* 0x000fe400000012ff */
[----:B------:R-:W-:Y:S02]  /*11570*/  SHF.R.U64 R45, R45, 0x3, RZ ;  /* 0x000000032d2d7819 */ /* 0x000fe400000012ff */
[----:B------:R-:W-:-:S02]  /*11580*/  SHF.R.U64 R49, R49, 0x3, RZ ;  /* 0x0000000331317819 */ /* 0x000fc400000012ff */
[----:B------:R-:W-:Y:S02]  /*11590*/  SHF.R.U64 R20, R20, 0x3, RZ ;  /* 0x0000000314147819 */ /* 0x000fe400000012ff */
[----:B------:R-:W-:Y:S01]  /*115a0*/  LOP3.LUT R72, R72, R73, RZ, 0x3c, !PT ;  /* 0x0000004948487212 */ /* 0x000fe200078e3cff */
[----:B------:R-:W-:Y:S01]  /*115b0*/  IMAD.X R73, RZ, RZ, R81, P2 ;  /* 0x000000ffff497224 */ /* 0x000fe200010e0651 */
[----:B------:R-:W-:Y:S02]  /*115c0*/  LOP3.LUT R40, R40, R41, RZ, 0x3c, !PT ;  /* 0x0000002928287212 */ /* 0x000fe400078e3cff */
[----:B------:R-:W-:Y:S02]  /*115d0*/  LOP3.LUT R28, R57, R28, RZ, 0x3c, !PT ;  /* 0x0000001c391c7212 */ /* 0x000fe400078e3cff */
[----:B------:R-:W-:Y:S02]  /*115e0*/  LOP3.LUT R32, R45, R32, RZ, 0x3c, !PT ;  /* 0x000000202d207212 */ /* 0x000fe400078e3cff */
[----:B------:R-:W-:-:S02]  /*115f0*/  LOP3.LUT R36, R49, R36, RZ, 0x3c, !PT ;  /* 0x0000002431247212 */ /* 0x000fc400078e3cff */
[----:B------:R-:W-:Y:S02]  /*11600*/  MOV R41, R4 ;  /* 0x0000000400297202 */ /* 0x000fe40000000f00 */
[C---:B------:R-:W-:Y:S02]  /*11610*/  IADD3 R61, P5, R80.reuse, 0x4000, RZ ;  /* 0x00004000503d7810 */ /* 0x040fe40007fbe0ff */
[C---:B------:R-:W-:Y:S02]  /*11620*/  IADD3 R57, P6, R80.reuse, 0x5000, RZ ;  /* 0x0000500050397810 */ /* 0x040fe40007fde0ff */
[C---:B------:R-:W-:Y:S02]  /*11630*/  IADD3 R53, P0, R80.reuse, 0x6000, RZ ;  /* 0x0000600050357810 */ /* 0x040fe40007f1e0ff */
[C---:B------:R-:W-:Y:S02]  /*11640*/  IADD3 R49, P1, R80.reuse, 0x7000, RZ ;  /* 0x0000700050317810 */ /* 0x040fe40007f3e0ff */
[----:B------:R-:W-:-:S02]  /*11650*/  IADD3 R45, P2, R80, 0x8000, RZ ;  /* 0x00008000502d7810 */ /* 0x000fc40007f5e0ff */
[----:B------:R-:W-:Y:S02]  /*11660*/  LOP3.LUT R20, R20, R7, RZ, 0x3c, !PT ;  /* 0x0000000714147212 */ /* 0x000fe400078e3cff */
[----:B------:R-:W-:Y:S02]  /*11670*/  F2FP.F16.F32.PACK_AB R4, R21, R207 ;  /* 0x000000cf1504723e */ /* 0x000fe400000000ff */
[----:B------:R-:W-:Y:S01]  /*11680*/  F2FP.F16.F32.PACK_AB R5, R27, R26 ;  /* 0x0000001a1b05723e */ /* 0x000fe200000000ff */
[----:B------:R-:W1:Y:S01]  /*11690*/  SHFL.IDX PT, R21, R220, RZ, 0x1f ;  /* 0x00001fffdc157589 */ /* 0x000e6200000e0000 */
[----:B------:R-:W-:Y:S02]  /*116a0*/  F2FP.F16.F32.PACK_AB R7, R31, R30 ;  /* 0x0000001e1f07723e */ /* 0x000fe400000000ff */
[----:B------:R-:W-:Y:S02]  /*116b0*/  LOP3.LUT R60, R61, 0x380, RZ, 0xc0, !PT ;  /* 0x000003803d3c7812 */ /* 0x000fe400078ec0ff */
[----:B------:R-:W-:Y:S01]  /*116c0*/  LOP3.LUT R56, R57, 0x380, RZ, 0xc0, !PT ;  /* 0x0000038039387812 */ /* 0x000fe200078ec0ff */
[----:B------:R2:W-:Y:S01]  /*116d0*/  STSM.16.M88.4 [R41], R4 ;  /* 0x0000000429007844 */ /* 0x0005e20000000200 */
[----:B------:R-:W-:-:S02]  /*116e0*/  LOP3.LUT R52, R53, 0x380, RZ, 0xc0, !PT ;  /* 0x0000038035347812 */ /* 0x000fc400078ec0ff */
[----:B------:R-:W-:Y:S02]  /*116f0*/  LOP3.LUT R48, R49, 0x380, RZ, 0xc0, !PT ;  /* 0x0000038031307812 */ /* 0x000fe400078ec0ff */
[----:B------:R-:W-:Y:S02]  /*11700*/  LOP3.LUT R44, R45, 0x380, RZ, 0xc0, !PT ;  /* 0x000003802d2c7812 */ /* 0x000fe400078ec0ff */
[----:B------:R-:W-:Y:S02]  /*11710*/  SHF.R.U64 R60, R60, 0x3, RZ ;  /* 0x000000033c3c7819 */ /* 0x000fe400000012ff */
[----:B------:R-:W-:Y:S02]  /*11720*/  SHF.R.U64 R56, R56, 0x3, RZ ;  /* 0x0000000338387819 */ /* 0x000fe400000012ff */
[----:B------:R-:W-:Y:S02]  /*11730*/  SHF.R.U64 R52, R52, 0x3, RZ ;  /* 0x0000000334347819 */ /* 0x000fe400000012ff */
[----:B------:R-:W-:-:S02]  /*11740*/  SHF.R.U64 R48, R48, 0x3, RZ ;  /* 0x0000000330307819 */ /* 0x000fc400000012ff */
[----:B------:R-:W-:Y:S01]  /*11750*/  SHF.R.U64 R44, R44, 0x3, RZ ;  /* 0x000000032c2c7819 */ /* 0x000fe200000012ff */
[--C-:B--2---:R-:W-:Y:S01]  /*11760*/  IMAD.X R41, RZ, RZ, R81.reuse, P3 ;  /* 0x000000ffff297224 */ /* 0x104fe200018e0651 */
[----:B------:R-:W-:Y:S02]  /*11770*/  LOP3.LUT R5, R80, 0x380, RZ, 0xc0, !PT ;  /* 0x0000038050057812 */ /* 0x000fe400078ec0ff */
[----:B------:R-:W-:Y:S01]  /*11780*/  LOP3.LUT R60, R60, R61, RZ, 0x3c, !PT ;  /* 0x0000003d3c3c7212 */ /* 0x000fe200078e3cff */
        /* <DEDUP_REMOVED lines=10> */
[----:B------:R-:W-:-:S02]  /*11830*/  IADD3 R77, P5, R80, 0xb000, RZ ;  /* 0x0000b000504d7810 */ /* 0x000fc40007fbe0ff */
[C---:B------:R-:W-:Y:S02]  /*11840*/  IADD3 R97, P6, R80.reuse, 0xc000, RZ ;  /* 0x0000c00050617810 */ /* 0x040fe40007fde0ff */
[C---:B------:R-:W-:Y:S02]  /*11850*/  IADD3 R93, P0, R80.reuse, 0xd000, RZ ;  /* 0x0000d000505d7810 */ /* 0x040fe40007f1e0ff */
[C---:B------:R-:W-:Y:S02]  /*11860*/  IADD3 R89, P1, R80.reuse, 0xe000, RZ ;  /* 0x0000e00050597810 */ /* 0x040fe40007f3e0ff */
[----:B------:R-:W-:Y:S02]  /*11870*/  IADD3 R85, P2, R80, 0xf000, RZ ;  /* 0x0000f00050557810 */ /* 0x000fe40007f5e0ff */
[----:B------:R-:W-:Y:S02]  /*11880*/  LOP3.LUT R80, R5, R80, RZ, 0x3c, !PT ;  /* 0x0000005005507212 */ /* 0x000fe400078e3cff */
[----:B------:R-:W-:-:S02]  /*11890*/  MOV R168, R130 ;  /* 0x0000008200a87202 */ /* 0x000fc40000000f00 */
[----:B------:R-:W-:Y:S02]  /*118a0*/  MOV R223, R8 ;  /* 0x0000000800df7202 */ /* 0x000fe40000000f00 */
[----:B------:R-:W-:Y:S02]  /*118b0*/  MOV R224, R10 ;  /* 0x0000000a00e07202 */ /* 0x000fe40000000f00 */
[----:B------:R-:W-:Y:S02]  /*118c0*/  F2FP.F16.F32.PACK_AB R4, R214, R216 ;  /* 0x000000d8d604723e */ /* 0x000fe400000000ff */
[----:B------:R-:W-:Y:S02]  /*118d0*/  F2FP.F16.F32.PACK_AB R5, R35, R34 ;  /* 0x000000222305723e */ /* 0x000fe400000000ff */
[----:B------:R-:W-:Y:S02]  /*118e0*/  F2FP.F16.F32.PACK_AB R6, R212, R215 ;  /* 0x000000d7d406723e */ /* 0x000fe400000000ff */
[----:B------:R-:W-:-:S02]  /*118f0*/  F2FP.F16.F32.PACK_AB R7, R39, R38 ;  /* 0x000000262707723e */ /* 0x000fc400000000ff */
[----:B------:R-:W-:Y:S02]  /*11900*/  MOV R204, R134 ;  /* 0x0000008600cc7202 */ /* 0x000fe40000000f00 */
[----:B------:R-:W-:Y:S01]  /*11910*/  MOV R207, R138 ;  /* 0x0000008a00cf7202 */ /* 0x000fe20000000f00 */
[----:B------:R2:W-:Y:S01]  /*11920*/  STSM.16.M88.4 [R168], R4 ;  /* 0x00000004a8007844 */ /* 0x0005e20000000200 */
[----:B------:R-:W-:Y:S02]  /*11930*/  MOV R130, R12 ;  /* 0x0000000c00827202 */ /* 0x000fe40000000f00 */
[----:B------:R-:W-:Y:S02]  /*11940*/  MOV R131, R14 ;  /* 0x0000000e00837202 */ /* 0x000fe40000000f00 */
[----:B------:R-:W-:Y:S02]  /*11950*/  F2FP.F16.F32.PACK_AB R8, R210, R213 ;  /* 0x000000d5d208723e */ /* 0x000fe400000000ff */
[----:B------:R-:W-:-:S02]  /*11960*/  F2FP.F16.F32.PACK_AB R9, R43, R42 ;  /* 0x0000002a2b09723e */ /* 0x000fc400000000ff */
[----:B------:R-:W-:Y:S02]  /*11970*/  F2FP.F16.F32.PACK_AB R10, R208, R211 ;  /* 0x000000d3d00a723e */ /* 0x000fe400000000ff */
[----:B------:R-:W-:Y:S02]  /*11980*/  F2FP.F16.F32.PACK_AB R11, R47, R46 ;  /* 0x0000002e2f0b723e */ /* 0x000fe400000000ff */
[----:B------:R-:W-:Y:S02]  /*11990*/  MOV R138, R24 ;  /* 0x00000018008a7202 */ /* 0x000fe40000000f00 */
[----:B------:R-:W-:Y:S01]  /*119a0*/  F2FP.F16.F32.PACK_AB R12, R205, R209 ;  /* 0x000000d1cd0c723e */ /* 0x000fe200000000ff */
[----:B------:R3:W-:Y:S01]  /*119b0*/  STSM.16.M88.4 [R204], R8 ;  /* 0x00000008cc007844 */ /* 0x0007e20000000200 */
        /* <DEDUP_REMOVED lines=10> */
[----:B------:R-:W-:Y:S01]  /*11a60*/  F2FP.F16.F32.PACK_AB R28, R183, R199 ;  /* 0x000000c7b71c723e */ /* 0x000fe200000000ff */
[----:B------:R-:W-:Y:S01]  /*11a70*/  STSM.16.M88.4 [R223], R24 ;  /* 0x00000018df007844 */ /* 0x000fe20000000200 */
[----:B------:R-:W-:Y:S02]  /*11a80*/  F2FP.F16.F32.PACK_AB R29, R67, R66 ;  /* 0x00000042431d723e */ /* 0x000fe400000000ff */
[----:B------:R-:W-:Y:S02]  /*11a90*/  F2FP.F16.F32.PACK_AB R30, R181, R197 ;  /* 0x000000c5b51e723e */ /* 0x000fe400000000ff */
[----:B------:R-:W-:Y:S02]  /*11aa0*/  F2FP.F16.F32.PACK_AB R31, R71, R70 ;  /* 0x00000046471f723e */ /* 0x000fe400000000ff */
[----:B------:R-:W-:-:S02]  /*11ab0*/  MOV R134, R36 ;  /* 0x0000002400867202 */ /* 0x000fc40000000f00 */
[----:B------:R-:W-:Y:S01]  /*11ac0*/  F2FP.F16.F32.PACK_AB R32, R179, R182 ;  /* 0x000000b6b320723e */ /* 0x000fe200000000ff */
[----:B------:R-:W-:Y:S01]  /*11ad0*/  STSM.16.M88.4 [R224], R28 ;  /* 0x0000001ce0007844 */ /* 0x000fe20000000200 */
        /* <DEDUP_REMOVED lines=8> */
[----:B--2---:R-:W-:Y:S02]  /*11b60*/  F2FP.F16.F32.PACK_AB R4, R171, R174 ;  /* 0x000000aeab04723e */ /* 0x004fe400000000ff */
[----:B------:R-:W-:Y:S01]  /*11b70*/  F2FP.F16.F32.PACK_AB R5, R91, R90 ;  /* 0x0000005a5b05723e */ /* 0x000fe200000000ff */
[----:B------:R2:W-:Y:S01]  /*11b80*/  STSM.16.M88.4 [R131], R36 ;  /* 0x0000002483007844 */ /* 0x0005e20000000200 */
[----:B------:R-:W-:Y:S02]  /*11b90*/  F2FP.F16.F32.PACK_AB R6, R169, R172 ;  /* 0x000000aca906723e */ /* 0x000fe400000000ff */
[----:B------:R-:W-:Y:S02]  /*11ba0*/  F2FP.F16.F32.PACK_AB R7, R95, R94 ;  /* 0x0000005e5f07723e */ /* 0x000fe400000000ff */
[----:B---3--:R-:W-:-:S02]  /*11bb0*/  F2FP.F16.F32.PACK_AB R8, R165, R170 ;  /* 0x000000aaa508723e */ /* 0x008fc400000000ff */
[----:B------:R-:W-:Y:S01]  /*11bc0*/  F2FP.F16.F32.PACK_AB R9, R99, R98 ;  /* 0x000000626309723e */ /* 0x000fe200000000ff */
[----:B------:R3:W-:Y:S01]  /*11bd0*/  STSM.16.M88.4 [R138], R4 ;  /* 0x000000048a007844 */ /* 0x0007e20000000200 */
[----:B------:R-:W-:Y:S02]  /*11be0*/  F2FP.F16.F32.PACK_AB R10, R101, R166 ;  /* 0x000000a6650a723e */ /* 0x000fe400000000ff */
[----:B------:R-:W-:Y:S02]  /*11bf0*/  F2FP.F16.F32.PACK_AB R11, R103, R102 ;  /* 0x00000066670b723e */ /* 0x000fe400000000ff */
[----:B-1----:R-:W-:Y:S01]  /*11c00*/  ISETP.NE.AND P3, PT, R21, RZ, PT ;  /* 0x000000ff1500720c */ /* 0x002fe20003f65270 */
[----:B------:R-:W-:Y:S01]  /*11c10*/  IMAD.X R21, RZ, RZ, R81, P4 ;  /* 0x000000ffff157224 */ /* 0x000fe200020e0651 */
[----:B------:R-:W-:Y:S01]  /*11c20*/  MOV R135, R114 ;  /* 0x0000007200877202 */ /* 0x000fe20000000f00 */
[----:B------:R1:W-:Y:S01]  /*11c30*/  STSM.16.M88.4 [R139], R8 ;  /* 0x000000088b007844 */ /* 0x0003e20000000200 */
[----:B------:R-:W-:-:S02]  /*11c40*/  MOV R118, R118 ;  /* 0x0000007600767202 */ /* 0x000fc40000000f00 */
[----:B------:R-:W-:Y:S01]  /*11c50*/  MOV R119, R122 ;  /* 0x0000007a00777202 */ /* 0x000fe20000000f00 */
[----:B------:R0:W-:Y:S01]  /*11c60*/  STSM.16.M88.4 [R189], R104 ;  /* 0x00000068bd007844 */ /* 0x0001e20000000200 */
[----:B------:R-:W-:Y:S02]  /*11c70*/  F2FP.F16.F32.PACK_AB R114, R117, R116 ;  /* 0x000000747572723e */ /* 0x000fe400000000ff */
[----:B------:R-:W-:Y:S02]  /*11c80*/  F2FP.F16.F32.PACK_AB R115, R154, R153 ;  /* 0x000000999a73723e */ /* 0x000fe400000000ff */
[----:B------:R-:W-:Y:S02]  /*11c90*/  F2FP.F16.F32.PACK_AB R122, R125, R124 ;  /* 0x0000007c7d7a723e */ /* 0x000fe400000000ff */
[----:B------:R-:W-:Y:S01]  /*11ca0*/  F2FP.F16.F32.PACK_AB R123, R158, R157 ;  /* 0x0000009d9e7b723e */ /* 0x000fe200000000ff */
[----:B------:R0:W-:Y:S01]  /*11cb0*/  STSM.16.M88.4 [R134], R112 ;  /* 0x0000007086007844 */ /* 0x0001e20000000200 */
[----:B----4-:R-:W-:-:S02]  /*11cc0*/  F2FP.F16.F32.PACK_AB R130, R133, R132 ;  /* 0x000000848582723e */ /* 0x010fc400000000ff */
[----:B--2---:R-:W-:Y:S01]  /*11cd0*/  F2FP.F16.F32.PACK_AB R131, R162, R161 ;  /* 0x000000a1a283723e */ /* 0x004fe200000000ff */
[----:B------:R2:W-:Y:S01]  /*11ce0*/  STSM.16.M88.4 [R135], R120 ;  /* 0x0000007887007844 */ /* 0x0005e20000000200 */
[----:B---3--:R-:W-:Y:S02]  /*11cf0*/  F2FP.F16.F32.PACK_AB R138, R141, R140 ;  /* 0x0000008c8d8a723e */ /* 0x008fe400000000ff */
[----:B-1----:R-:W-:Y:S01]  /*11d00*/  F2FP.F16.F32.PACK_AB R139, R143, R142 ;  /* 0x0000008e8f8b723e */ /* 0x002fe200000000ff */
[----:B------:R2:W-:Y:S01]  /*11d10*/  STSM.16.M88.4 [R118], R128 ;  /* 0x0000008076007844 */ /* 0x0005e20000000200 */
[----:B------:R-:W-:Y:S02]  /*11d20*/  LOP3.LUT R76, R77, 0x380, RZ, 0xc0, !PT ;  /* 0x000003804d4c7812 */ /* 0x000fe400078ec0ff */
[----:B------:R-:W-:Y:S01]  /*11d30*/  LOP3.LUT R96, R97, 0x380, RZ, 0xc0, !PT ;  /* 0x0000038061607812 */ /* 0x000fe200078ec0ff */
[----:B------:R2:W-:Y:S01]  /*11d40*/  STSM.16.M88.4 [R119], R136 ;  /* 0x0000008877007844 */ /* 0x0005e20000000200 */
[----:B------:R-:W-:-:S02]  /*11d50*/  LOP3.LUT R92, R93, 0x380, RZ, 0xc0, !PT ;  /* 0x000003805d5c7812 */ /* 0x000fc400078ec0ff */
[----:B------:R-:W-:Y:S02]  /*11d60*/  LOP3.LUT R88, R89, 0x380, RZ, 0xc0, !PT ;  /* 0x0000038059587812 */ /* 0x000fe400078ec0ff */
[----:B------:R-:W-:Y:S02]  /*11d70*/  LOP3.LUT R84, R85, 0x380, RZ, 0xc0, !PT ;  /* 0x0000038055547812 */ /* 0x000fe400078ec0ff */
[----:B------:R-:W-:Y:S02]  /*11d80*/  MOV R126, R126 ;  /* 0x0000007e007e7202 */ /* 0x000fe40000000f00 */
[----:B------:R-:W-:Y:S02]  /*11d90*/  SHF.R.U64 R76, R76, 0x3, RZ ;  /* 0x000000034c4c7819 */ /* 0x000fe400000012ff */
[----:B------:R-:W-:Y:S01]  /*11da0*/  SHF.R.U64 R96, R96, 0x3, RZ ;  /* 0x0000000360607819 */ /* 0x000fe200000012ff */
[----:B------:R2:W-:Y:S01]  /*11db0*/  STSM.16.M88.4 [R126], R144 ;  /* 0x000000907e007844 */ /* 0x0005e20000000200 */
[----:B------:R-:W-:-:S02]  /*11dc0*/  SHF.R.U64 R92, R92, 0x3, RZ ;  /* 0x000000035c5c7819 */ /* 0x000fc400000012ff */
        /* <DEDUP_REMOVED lines=12> */
[----:B------:R-:W-:-:S02]  /*11e90*/  SHF.R.S32.HI R12, RZ, 0x1f, R191 ;  /* 0x0000001fff0c7819 */ /* 0x000fc400000114bf */
[----:B------:R-:W-:Y:S01]  /*11ea0*/  SHF.R.S32.HI R13, RZ, 0x1f, R190 ;  /* 0x0000001fff0d7819 */ /* 0x000fe200000114be */
[----:B------:R-:W-:Y:S06]  /*11eb0*/  BAR.SYNC.DEFER_BLOCKING 0x1, 0x100 ;  /* 0x0044000000007b1d */ /* 0x000fec0000010000 */
[----:B0-2---:R-:W-:Y:S05]  /*11ec0*/  @P3 BRA `(.L_x_5296) ;  /* 0x0000000000b43947 */ /* 0x005fea0003800000 */
[----:B------:R-:W0:Y:S01]  /*11ed0*/  LDC R10, c[0x0][0xce8] ;  /* 0x00033a00ff0a7b82 */ /* 0x000e220000000800 */
[----:B------:R-:W-:Y:S01]  /*11ee0*/  ULDC.64 UR4, c[0x0][0xc90] ;  /* 0x0003240000047ab9 */ /* 0x000fe20000000a00 */
[----:B------:R-:W-:Y:S02]  /*11ef0*/  IMAD.IADD R8, R188, 0x1, R18 ;  /* 0x00000001bc087824 */ /* 0x000fe400078e0212 */
[----:B------:R-:W-:Y:S02]  /*11f00*/  IMAD R6, R12, UR4, RZ ;  /* 0x000000040c067c24 */ /* 0x000fe4000f8e02ff */
[----:B------:R-:W-:-:S04]  /*11f10*/  IMAD.WIDE.U32 R4, R191, UR4, RZ ;  /* 0x00000004bf047c25 */ /* 0x000fc8000f8e00ff */
[----:B------:R-:W-:Y:S01]  /*11f20*/  IMAD R9, R191, UR5, R6 ;  /* 0x00000005bf097c24 */ /* 0x000fe2000f8e0206 */
[----:B------:R-:W-:Y:S01]  /*11f30*/  ULDC.64 UR4, c[0x0][0xc98] ;  /* 0x0003260000047ab9 */ /* 0x000fe20000000a00 */
[----:B------:R-:W-:Y:S02]  /*11f40*/  IMAD.IADD R15, R17, 0x1, R18 ;  /* 0x00000001110f7824 */ /* 0x000fe400078e0212 */
[----:B------:R-:W-:Y:S02]  /*11f50*/  IMAD.IADD R5, R5, 0x1, R9 ;  /* 0x0000000105057824 */ /* 0x000fe400078e0209 */
[----:B------:R-:W-:Y:S01]  /*11f60*/  IMAD.WIDE.U32 R4, R190, UR4, R4 ;  /* 0x00000004be047c25 */ /* 0x000fe2000f8e0004 */
[----:B0-----:R-:W-:-:S13]  /*11f70*/  ISETP.NE.AND P0, PT, R10, 0x1, PT ;  /* 0x000000010a00780c */ /* 0x001fda0003f05270 */
[----:B------:R-:W0:Y:S08]  /*11f80*/  @P0 LDC R7, c[0x0][0xcec] ;  /* 0x00033b00ff070b82 */ /* 0x000e300000000800 */
[----:B------:R-:W1:Y:S01]  /*11f90*/  @P0 LDC R11, c[0x0][0xcf0] ;  /* 0x00033c00ff0b0b82 */ /* 0x000e620000000800 */
[----:B0-----:R-:W-:-:S04]  /*11fa0*/  @P0 IMAD.HI.U32 R6, R8, R7, RZ ;  /* 0x0000000708060227 */ /* 0x001fc800078e00ff */
[----:B------:R-:W-:Y:S01]  /*11fb0*/  IMAD.MOV.U32 R7, RZ, RZ, R8 ;  /* 0x000000ffff077224 */ /* 0x000fe200078e0008 */
[----:B-1----:R-:W-:Y:S01]  /*11fc0*/  @P0 SHF.R.U32.HI R7, RZ, R11, R6 ;  /* 0x0000000bff070219 */ /* 0x002fe20000011606 */
[----:B------:R-:W-:-:S03]  /*11fd0*/  IMAD R11, R13, UR4, RZ ;  /* 0x000000040d0b7c24 */ /* 0x000fc6000f8e02ff */
[----:B------:R-:W-:Y:S01]  /*11fe0*/  IADD3 R4, P0, R7, R4, RZ ;  /* 0x0000000407047210 */ /* 0x000fe20007f1e0ff */
[----:B------:R-:W-:-:S04]  /*11ff0*/  IMAD.MOV R9, RZ, RZ, -R7 ;  /* 0x000000ffff097224 */ /* 0x000fc800078e0a07 */
[----:B------:R-:W-:Y:S02]  /*12000*/  IMAD R9, R10, R9, R8 ;  /* 0x000000090a097224 */ /* 0x000fe400078e0208 */
[----:B------:R-:W-:Y:S01]  /*12010*/  IMAD R8, R190, UR5, R11 ;  /* 0x00000005be087c24 */ /* 0x000fe2000f8e020b */
[----:B------:R-:W-:Y:S01]  /*12020*/  SHF.R.S32.HI R11, RZ, 0x1f, R7 ;  /* 0x0000001fff0b7819 */ /* 0x000fe20000011407 */
[----:B------:R-:W-:Y:S01]  /*12030*/  ULDC.64 UR4, c[0x0][0xc88] ;  /* 0x0003220000047ab9 */ /* 0x000fe20000000a00 */
[----:B------:R-:W-:Y:S02]  /*12040*/  SHF.R.S32.HI R6, RZ, 0x1f, R9 ;  /* 0x0000001fff067819 */ /* 0x000fe40000011409 */
[----:B------:R-:W-:-:S03]  /*12050*/  IADD3.X R5, R11, R5, R8, P0, !PT ;  /* 0x000000050b057210 */ /* 0x000fc600007fe408 */
[----:B------:R-:W-:Y:S02]  /*12060*/  IMAD R6, R6, UR4, RZ ;  /* 0x0000000406067c24 */ /* 0x000fe4000f8e02ff */
[----:B------:R-:W-:-:S04]  /*12070*/  IMAD.WIDE.U32 R4, R9, UR4, R4 ;  /* 0x0000000409047c25 */ /* 0x000fc8000f8e0004 */
[----:B------:R-:W-:Y:S01]  /*12080*/  IMAD R9, R9, UR5, R6 ;  /* 0x0000000509097c24 */ /* 0x000fe2000f8e0206 */
[----:B------:R-:W-:Y:S02]  /*12090*/  ULDC.64 UR4, c[0x0][0xc50] ;  /* 0x0003140000047ab9 */ /* 0x000fe40000000a00 */
[C---:B------:R-:W-:Y:S01]  /*120a0*/  LEA R11, P0, R4.reuse, UR4, 0x2 ;  /* 0x00000004040b7c11 */ /* 0x040fe2000f8010ff */
[----:B------:R-:W-:Y:S01]  /*120b0*/  IMAD.IADD R5, R5, 0x1, R9 ;  /* 0x0000000105057824 */ /* 0x000fe200078e0209 */
[----:B------:R-:W-:Y:S01]  /*120c0*/  ULDC UR4, c[0x0][0xb88] ;  /* 0x0002e20000047ab9 */ /* 0x000fe20000000800 */
[----:B------:R-:W-:Y:S02]  /*120d0*/  IMAD.MOV R9, RZ, RZ, -R19 ;  /* 0x000000ffff097224 */ /* 0x000fe400078e0a13 */
[----:B------:R-:W-:Y:S01]  /*120e0*/  SHFL.IDX PT, R6, R11, 0x1, 0x1c1f ;  /* 0x003c1f000b067f89 */ /* 0x000fe200000e0000 */
[----:B------:R-:W-:Y:S01]  /*120f0*/  LEA.HI.X R14, R4, UR5, R5, 0x2, P0 ;  /* 0x00000005040e7c11 */ /* 0x000fe200080f1405 */
[----:B------:R-:W-:Y:S01]  /*12100*/  IMAD R8, R10, UR4, RZ ;  /* 0x000000040a087c24 */ /* 0x000fe2000f8e02ff */
[----:B------:R-:W-:Y:S01]  /*12110*/  ISETP.NE.AND P0, PT, R16, R9, PT ;  /* 0x000000091000720c */ /* 0x000fe20003f05270 */
[----:B------:R-:W-:Y:S01]  /*12120*/  SHFL.IDX PT, R4, R11, RZ, 0x1c1f ;  /* 0x001c1fff0b047589 */ /* 0x000fe200000e0000 */
[----:B------:R-:W-:-:S02]  /*12130*/  VIADD R9, R15, 0x8 ;  /* 0x000000080f097836 */ /* 0x000fc40000000000 */
[-C--:B------:R-:W-:Y:S01]  /*12140*/  ISETP.GE.OR P1, PT, R15, R8.reuse, P0 ;  /* 0x000000080f00720c */ /* 0x080fe20000726670 */
[----:B------:R-:W0:Y:S02]  /*12150*/  SHFL.IDX PT, R5, R14, RZ, 0x1c1f ;  /* 0x001c1fff0e057589 */ /* 0x000e2400000e0000 */
[----:B------:R-:W-:Y:S02]  /*12160*/  ISETP.GE.OR P0, PT, R9, R8, P0 ;  /* 0x000000080900720c */ /* 0x000fe40000706670 */
[----:B------:R-:W1:Y:S08]  /*12170*/  SHFL.IDX PT, R7, R14, 0x1, 0x1c1f ;  /* 0x003c1f000e077f89 */ /* 0x000e7000000e0000 */
[----:B0-----:R0:W-:Y:S04]  /*12180*/  @!P1 ST.E desc[UR44][R4.64], R3 ;  /* 0x0000000304009985 */ /* 0x0011e8000c10192c */
[----:B-1----:R0:W-:Y:S02]  /*12190*/  @!P0 ST.E desc[UR44][R6.64], R0 ;  /* 0x0000000006008985 */ /* 0x0021e4000c10192c */
.L_x_5296:
[----:B------:R-:W1:Y:S01]  /*121a0*/  LDC R14, c[0x0][0xce8] ;  /* 0x00033a00ff0e7b82 */ /* 0x000e620000000800 */
[----:B------:R-:W-:Y:S01]  /*121b0*/  ULDC UR8, c[0x0][0xbc8] ;  /* 0x0002f20000087ab9 */ /* 0x000fe20000000800 */
[----:B0-----:R0:W5:Y:S01]  /*121c0*/  LD.E.128 R4, desc[UR44][R20.64] ;  /* 0x0000002c14047980 */ /* 0x001162000c101d00 */
[----:B------:R-:W-:Y:S01]  /*121d0*/  ISETP.GE.AND P0, PT, R196, UR8, PT ;  /* 0x00000008c4007c0c */ /* 0x000fe2000bf06270 */
[----:B------:R-:W-:Y:S01]  /*121e0*/  ULDC.64 UR4, c[0x0][0xbe8] ;  /* 0x0002fa0000047ab9 */ /* 0x000fe20000000a00 */
[----:B------:R-:W-:Y:S01]  /*121f0*/  ISETP.GE.AND P1, PT, R186, UR8, PT ;  /* 0x00000008ba007c0c */ /* 0x000fe2000bf26270 */
[----:B------:R-:W5:Y:S01]  /*12200*/  LD.E.128 R80, desc[UR44][R80.64] ;  /* 0x0000002c50507980 */ /* 0x000f62000c101d00 */
[----:B------:R-:W-:-:S03]  /*12210*/  SEL R3, RZ, 0xffffffff, P0 ;  /* 0xffffffffff037807 */ /* 0x000fc60000000000 */
[----:B------:R-:W5:Y:S01]  /*12220*/  LD.E.128 R72, desc[UR44][R72.64] ;  /* 0x0000002c48487980 */ /* 0x000f62000c101d00 */
[----:B------:R-:W-:Y:S01]  /*12230*/  SEL R0, RZ, 0x1, P1 ;  /* 0x00000001ff007807 */ /* 0x000fe20000800000 */
[----:B------:R-:W-:Y:S01]  /*12240*/  IMAD.SHL.U32 R3, R3, 0x2, RZ ;  /* 0x0000000203037824 */ /* 0x000fe200078e00ff */
[----:B------:R-:W-:Y:S01]  /*12250*/  ULDC.64 UR6, c[0x0][0xb80] ;  /* 0x0002e00000067ab9 */ /* 0x000fe20000000a00 */
[----:B------:R-:W5:Y:S04]  /*12260*/  LD.E.128 R68, desc[UR44][R68.64] ;  /* 0x0000002c44447980 */ /* 0x000f68000c101d00 */
[----:B------:R-:W5:Y:S04]  /*12270*/  LD.E.128 R64, desc[UR44][R64.64] ;  /* 0x0000002c40407980 */ /* 0x000f68000c101d00 */
[----:B------:R-:W5:Y:S01]  /*12280*/  LD.E.128 R60, desc[UR44][R60.64] ;  /* 0x0000002c3c3c7980 */ /* 0x000f62000c101d00 */
[----:B-1----:R-:W-:-:S02]  /*12290*/  ISETP.NE.AND P2, PT, R14, 0x1, PT ;  /* 0x000000010e00780c */ /* 0x002fc40003f45270 */
[----:B------:R-:W-:Y:S01]  /*122a0*/  ISETP.GE.AND P1, PT, R195, UR8, PT ;  /* 0x00000008c3007c0c */ /* 0x000fe2000bf26270 */
[----:B------:R-:W5:Y:S01]  /*122b0*/  LD.E.128 R56, desc[UR44][R56.64] ;  /* 0x0000002c38387980 */ /* 0x000f62000c101d00 */
[----:B------:R-:W-:Y:S02]  /*122c0*/  LOP3.LUT R0, R3, 0x2, R0, 0xe2, !PT ;  /* 0x0000000203007812 */ /* 0x000fe400078ee200 */
[----:B------:R-:W-:Y:S01]  /*122d0*/  SEL R3, RZ, 0xffffffff, P1 ;  /* 0xffffffffff037807 */ /* 0x000fe20000800000 */
[----:B------:R-:W5:Y:S04]  /*122e0*/  LD.E.128 R52, desc[UR44][R52.64] ;  /* 0x0000002c34347980 */ /* 0x000f68000c101d00 */
[----:B------:R-:W5:Y:S02]  /*122f0*/  LD.E.128 R48, desc[UR44][R48.64] ;  /* 0x0000002c30307980 */ /* 0x000f64000c101d00 */
[----:B------:R-:W1:Y:S01]  /*12300*/  @P2 LDC R15, c[0x0][0xcec] ;  /* 0x00033b00ff0f2b82 */ /* 0x000e620000000800 */
[----:B------:R-:W-:Y:S01]  /*12310*/  ISETP.GE.AND P0, PT, R194, UR8, PT ;  /* 0x00000008c2007c0c */ /* 0x000fe2000bf06270 */
[----:B------:R-:W-:Y:S01]  /*12320*/  IMAD.SHL.U32 R25, R3, 0x4, RZ ;  /* 0x0000000403197824 */ /* 0x000fe200078e00ff */
[----:B------:R-:W5:Y:S04]  /*12330*/  LD.E.128 R44, desc[UR44][R44.64] ;  /* 0x0000002c2c2c7980 */ /* 0x000f68000c101d00 */
[----:B------:R-:W5:Y:S01]  /*12340*/  LD.E.128 R40, desc[UR44][R40.64] ;  /* 0x0000002c28287980 */ /* 0x000f62000c101d00 */
[----:B0-----:R-:W0:Y:S01]  /*12350*/  @P2 LDC R21, c[0x0][0xcf0] ;  /* 0x00033c00ff152b82 */ /* 0x001e220000000800 */
[----:B------:R-:W-:Y:S01]  /*12360*/  SEL R3, RZ, 0xffffffff, P0 ;  /* 0xffffffffff037807 */ /* 0x000fe20000000000 */
[----:B------:R-:W-:Y:S01]  /*12370*/  IMAD R8, R12, UR4, RZ ;  /* 0x000000040c087c24 */ /* 0x000fe2000f8e02ff */
[----:B------:R-:W-:Y:S01]  /*12380*/  LOP3.LUT R0, R25, 0x4, R0, 0xe2, !PT ;  /* 0x0000000419007812 */ /* 0x000fe200078ee200 */
[----:B------:R-:W5:Y:S02]  /*12390*/  LD.E.128 R76, desc[UR44][R76.64] ;  /* 0x0000002c4c4c7980 */ /* 0x000f64000c101d00 */
[----:B------:R-:W-:-:S02]  /*123a0*/  IMAD.SHL.U32 R25, R3, 0x8, RZ ;  /* 0x0000000803197824 */ /* 0x000fc400078e00ff */
[----:B------:R-:W-:Y:S01]  /*123b0*/  IMAD R3, R217, 0x20, R218 ;  /* 0x00000020d9037824 */ /* 0x000fe200078e02da */
[----:B------:R-:W5:Y:S01]  /*123c0*/  LD.E.128 R96, desc[UR44][R96.64] ;  /* 0x0000002c60607980 */ /* 0x000f62000c101d00 */
[----:B------:R-:W-:Y:S01]  /*123d0*/  IMAD R11, R191, UR5, R8 ;  /* 0x00000005bf0b7c24 */ /* 0x000fe2000f8e0208 */
[----:B------:R-:W-:Y:S01]  /*123e0*/  ISETP.GE.AND P0, PT, R193, UR8, PT ;  /* 0x00000008c1007c0c */ /* 0x000fe2000bf06270 */
[----:B------:R-:W-:Y:S01]  /*123f0*/  IMAD.WIDE.U32 R8, R191, UR4, RZ ;  /* 0x00000004bf087c25 */ /* 0x000fe2000f8e00ff */
[----:B------:R-:W-:Y:S01]  /*12400*/  LOP3.LUT R10, R25, 0x8, R0, 0xe2, !PT ;  /* 0x00000008190a7812 */ /* 0x000fe200078ee200 */
[----:B------:R-:W-:Y:S01]  /*12410*/  ULDC.64 UR4, c[0x0][0xbf0] ;  /* 0x0002fc0000047ab9 */ /* 0x000fe20000000a00 */
[----:B------:R-:W5:Y:S01]  /*12420*/  LD.E.128 R92, desc[UR44][R92.64] ;  /* 0x0000002c5c5c7980 */ /* 0x000f62000c101d00 */
[----:B------:R-:W-:Y:S02]  /*12430*/  IMAD.IADD R12, R18, 0x1, R3 ;  /* 0x00000001120c7824 */ /* 0x000fe400078e0203 */
[----:B------:R-:W-:Y:S01]  /*12440*/  IMAD.IADD R9, R9, 0x1, R11 ;  /* 0x0000000109097824 */ /* 0x000fe200078e020b */
[----:B------:R-:W-:Y:S01]  /*12450*/  SEL R11, RZ, 0xffffffff, P0 ;  /* 0xffffffffff0b7807 */ /* 0x000fe20000000000 */
[----:B-1----:R-:W-:Y:S01]  /*12460*/  @P2 IMAD.HI.U32 R0, R12, R15, RZ ;  /* 0x0000000f0c002227 */ /* 0x002fe200078e00ff */
[----:B------:R-:W5:Y:S03]  /*12470*/  LD.E.128 R88, desc[UR44][R88.64] ;  /* 0x0000002c58587980 */ /* 0x000f66000c101d00 */
[----:B------:R-:W-:Y:S01]  /*12480*/  IMAD.MOV.U32 R3, RZ, RZ, R12 ;  /* 0x000000ffff037224 */ /* 0x000fe200078e000c */
[----:B0-----:R-:W-:Y:S01]  /*12490*/  @P2 SHF.R.U32.HI R3, RZ, R21, R0 ;  /* 0x00000015ff032219 */ /* 0x001fe20000011600 */
[----:B------:R-:W-:Y:S01]  /*124a0*/  IMAD.SHL.U32 R11, R11, 0x10, RZ ;  /* 0x000000100b0b7824 */ /* 0x000fe200078e00ff */
[----:B------:R-:W5:Y:S01]  /*124b0*/  LD.E.128 R84, desc[UR44][R84.64] ;  /* 0x0000002c54547980 */ /* 0x000f62000c101d00 */
[----:B------:R-:W-:Y:S01]  /*124c0*/  IMAD R13, R13, UR4, RZ ;  /* 0x000000040d0d7c24 */ /* 0x000fe2000f8e02ff */
[----:B------:R-:W-:-:S02]  /*124d0*/  ISETP.GE.AND P0, PT, R192, UR8, PT ;  /* 0x00000008c0007c0c */ /* 0x000fc4000bf06270 */
[----:B------:R-:W-:Y:S01]  /*124e0*/  LOP3.LUT R10, R11, 0x10, R10, 0xe2, !PT ;  /* 0x000000100b0a7812 */ /* 0x000fe200078ee20a */
[C---:B------:R-:W-:Y:S01]  /*124f0*/  IMAD R13, R190.reuse, UR5, R13 ;  /* 0x00000005be0d7c24 */ /* 0x040fe2000f8e020d */
[----:B------:R-:W-:Y:S01]  /*12500*/  @!PT LDS RZ, [RZ] ;  /* 0x00000000fffff984 */ /* 0x000fe20000000800 */
[----:B------:R-:W-:Y:S01]  /*12510*/  @!PT LDS RZ, [RZ] ;  /* 0x00000000fffff984 */ /* 0x000fe20000000800 */
[----:B------:R-:W-:Y:S01]  /*12520*/  @!PT LDS RZ, [RZ] ;  /* 0x00000000fffff984 */ /* 0x000fe20000000800 */
[----:B------:R-:W-:Y:S01]  /*12530*/  @!PT LDS RZ, [RZ] ;  /* 0x00000000fffff984 */ /* 0x000fe20000000800 */
[----:B------:R0:W-:Y:S06]  /*12540*/  MEMBAR.ALL.CTA ;  /* 0x0000000000007992 */ /* 0x0001ec0000008000 */
[----:B0-----:R-:W0:Y:S01]  /*12550*/  FENCE.VIEW.ASYNC.S ;  /* 0x00000000000073c6 */ /* 0x001e220000000000 */
[----:B------:R-:W-:Y:S01]  /*12560*/  IMAD.WIDE.U32 R190, R190, UR4, R8 ;  /* 0x00000004bebe7c25 */ /* 0x000fe2000f8e0008 */
[----:B------:R-:W-:Y:S01]  /*12570*/  SHF.R.S32.HI R8, RZ, 0x1f, R3 ;  /* 0x0000001fff087819 */ /* 0x000fe20000011403 */
[----:B------:R-:W-:-:S02]  /*12580*/  ULDC.64 UR4, c[0x0][0xbe0] ;  /* 0x0002f80000047ab9 */ /* 0x000fc40000000a00 */
[----:B------:R-:W-:Y:S01]  /*12590*/  IMAD.MOV R11, RZ, RZ, -R3 ;  /* 0x000000ffff0b7224 */ /* 0x000fe200078e0a03 */
[----:B------:R-:W-:Y:S01]  /*125a0*/  SEL R0, RZ, 0xffffffff, P0 ;  /* 0xffffffffff007807 */ /* 0x000fe20000000000 */
[----:B------:R-:W-:Y:S02]  /*125b0*/  IMAD R8, R8, UR4, RZ ;  /* 0x0000000408087c24 */ /* 0x000fe4000f8e02ff */
[----:B------:R-:W-:Y:S02]  /*125c0*/  IMAD R11, R14, R11, R12 ;  /* 0x0000000b0e0b7224 */ /* 0x000fe400078e020c */
[----:B------:R-:W-:Y:S02]  /*125d0*/  IMAD.IADD R191, R191, 0x1, R13 ;  /* 0x00000001bfbf7824 */ /* 0x000fe400078e020d */
[----:B------:R-:W-:Y:S01]  /*125e0*/  IMAD.SHL.U32 R15, R0, 0x20, RZ ;  /* 0x00000020000f7824 */ /* 0x000fe200078e00ff */
[----:B------:R-:W-:Y:S01]  /*125f0*/  SHF.R.S32.HI R0, RZ, 0x1f, R11 ;  /* 0x0000001fff007819 */ /* 0x000fe2000001140b */
[----:B------:R-:W-:-:S02]  /*12600*/  IMAD R13, R3, UR5, R8 ;  /* 0x00000005030d7c24 */ /* 0x000fc4000f8e0208 */
[----:B------:R-:W-:Y:S01]  /*12610*/  IMAD.WIDE.U32 R8, R3, UR4, R190 ;  /* 0x0000000403087c25 */ /* 0x000fe2000f8e00be */
[----:B------:R-:W-:Y:S01]  /*12620*/  ULDC.64 UR4, c[0x0][0xbd8] ;  /* 0x0002f60000047ab9 */ /* 0x000fe20000000a00 */
[----:B------:R-:W-:Y:S02]  /*12630*/  ISETP.GE.AND P0, PT, R222, UR8, PT ;  /* 0x00000008de007c0c */ /* 0x000fe4000bf06270 */
[----:B------:R-:W-:Y:S02]  /*12640*/  IMAD R0, R0, UR4, RZ ;  /* 0x0000000400007c24 */ /* 0x000fe4000f8e02ff */
[----:B------:R-:W-:Y:S02]  /*12650*/  IMAD.IADD R9, R9, 0x1, R13 ;  /* 0x0000000109097824 */ /* 0x000fe400078e020d */
[----:B------:R-:W-:Y:S01]  /*12660*/  IMAD R13, R11, UR5, R0 ;  /* 0x000000050b0d7c24 */ /* 0x000fe2000f8e0200 */
[----:B------:R-:W-:Y:S01]  /*12670*/  ULDC UR5, c[0x0][0xb88] ;  /* 0x0002e20000057ab9 */ /* 0x000fe20000000800 */
[----:B------:R-:W-:Y:S01]  /*12680*/  SEL R3, RZ, 0x40, P0 ;  /* 0x00000040ff037807 */ /* 0x000fe20000000000 */
[----:B------:R-:W-:Y:S01]  /*12690*/  IMAD.IADD R27, R218, 0x1, R18 ;  /* 0x00000001da1b7824 */ /* 0x000fe200078e0212 */
[----:B------:R-:W-:Y:S01]  /*126a0*/  ISETP.GE.AND P0, PT, R221, UR8, PT ;  /* 0x00000008dd007c0c */ /* 0x000fe2000bf06270 */
[----:B------:R-:W-:-:S02]  /*126b0*/  IMAD R28, R14, UR5, RZ ;  /* 0x000000050e1c7c24 */ /* 0x000fc4000f8e02ff */
[----:B------:R-:W-:Y:S01]  /*126c0*/  IMAD.WIDE.U32 R8, R11, UR4, R8 ;  /* 0x000000040b087c25 */ /* 0x000fe2000f8e0008 */
[----:B------:R-:W-:Y:S01]  /*126d0*/  UIADD3 UR4, UR37, 0x38820, URZ ;  /* 0x0003882025047890 */ /* 0x000fe2000fffe03f */
[----:B------:R-:W-:Y:S02]  /*126e0*/  SEL R0, RZ, 0x80, P0 ;  /* 0x00000080ff007807 */ /* 0x000fe40000000000 */
[----:B------:R-:W-:Y:S01]  /*126f0*/  ISETP.GE.AND P0, PT, R27, R28, PT ;  /* 0x0000001c1b00720c */ /* 0x000fe20003f06270 */
[----:B------:R-:W-:Y:S01]  /*12700*/  IMAD.IADD R9, R9, 0x1, R13 ;  /* 0x0000000109097824 */ /* 0x000fe200078e020d */
[----:B------:R-:W-:Y:S01]  /*12710*/  UPRMT UR4, URZ, 0x654, UR4 ;  /* 0x000006543f047896 */ /* 0x000fe20008000004 */
[C---:B------:R-:W-:Y:S02]  /*12720*/  LEA R18, P1, R8.reuse, UR6, 0x1 ;  /* 0x0000000608127c11 */ /* 0x040fe4000f8208ff */
[----:B------:R-:W-:Y:S02]  /*12730*/  LOP3.LUT R10, R15, 0x20, R10, 0xe2, !PT ;  /* 0x000000200f0a7812 */ /* 0x000fe400078ee20a */
[----:B------:R-:W-:Y:S01]  /*12740*/  LEA.HI.X R26, R8, UR7, R9, 0x1, P1 ;  /* 0x00000007081a7c11 */ /* 0x000fe200088f0c09 */
[----:B------:R-:W-:Y:S01]  /*12750*/  BSSY B1, `(.L_x_5297) ;  /* 0x0000026000017945 */ /* 0x000fe20003800000 */
[----:B------:R-:W-:-:S02]  /*12760*/  LOP3.LUT R3, R10, R3, RZ, 0xfc, !PT ;  /* 0x000000030a037212 */ /* 0x000fc400078efcff */
[----:B0-----:R-:W-:Y:S01]  /*12770*/  SYNCS.ARRIVE.TRANS64.RED.A1T0 RZ, [UR4], RZ ;  /* 0x000000ffffff79a7 */ /* 0x001fe20008100404 */
[----:B------:R0:W1:Y:S01]  /*12780*/  SHFL.IDX PT, R10, R18, RZ, 0x181f ;  /* 0x00181fff120a7589 */ /* 0x00006200000e0000 */
[----:B------:R-:W-:-:S03]  /*12790*/  LOP3.LUT R0, R3, R0, RZ, 0xfc, !PT ;  /* 0x0000000003007212 */ /* 0x000fc600078efcff */
[----:B------:R0:W2:Y:S01]  /*127a0*/  SHFL.IDX PT, R11, R26, RZ, 0x181f ;  /* 0x00181fff1a0b7589 */ /* 0x0000a200000e0000 */
        /* <DEDUP_REMOVED lines=32> */
.L_x_5298:
[----:B------:R-:W-:Y:S05]  /*129b0*/  BSYNC B1 ;  /* 0x0000000000017941 */ /* 0x000fea0003800000 */
.L_x_5297:
[----:B---3-5:R-:W-:Y:S01]  /*129c0*/  VIADD R4, R27, 0x20 ;  /* 0x000000201b047836 */ /* 0x028fe20000000000 */
[----:B------:R3:W4:Y:S04]  /*129d0*/  SHFL.IDX PT, R7, R26, 0x1, 0x181f ;  /* 0x00381f001a077f89 */ /* 0x00072800000e0000 */
[----:B------:R-:W-:Y:S01]  /*129e0*/  ISETP.GE.AND P0, PT, R4, R28, PT ;  /* 0x0000001c0400720c */ /* 0x000fe20003f06270 */
[----:B------:R3:W0:-:S12]  /*129f0*/  SHFL.IDX PT, R6, R18, 0x1, 0x181f ;  /* 0x00381f0012067f89 */ /* 0x00061800000e0000 */
[----:B---3--:R-:W-:Y:S05]  /*12a00*/  @P0 BRA `(.L_x_5299) ;  /* 0x0000000c00680947 */ /* 0x008fea0003800000 */
[----:B------:R-:W-:Y:S02]  /*12a10*/  ISETP.GE.AND P0, PT, R186, UR8, PT ;  /* 0x00000008ba007c0c */ /* 0x000fe4000bf06270 */
[----:B------:R-:W-:Y:S02]  /*12a20*/  ISETP.GE.AND P5, PT, R196, UR8, PT ;  /* 0x00000008c4007c0c */ /* 0x000fe4000bfa6270 */
[----:B------:R-:W-:Y:S02]  /*12a30*/  ISETP.GE.AND P3, PT, R195, UR8, PT ;  /* 0x00000008c3007c0c */ /* 0x000fe4000bf66270 */
[----:B------:R-:W-:Y:S02]  /*12a40*/  ISETP.GE.AND P2, PT, R194, UR8, PT ;  /* 0x00000008c2007c0c */ /* 0x000fe4000bf46270 */
[----:B------:R-:W-:-:S05]  /*12a50*/  ISETP.GE.AND P1, PT, R193, UR8, PT ;  /* 0x00000008c1007c0c */ /* 0x000fca000bf26270 */
[----:B0---4-:R-:W-:Y:S02]  /*12a60*/  @!P0 IMAD.WIDE R4, R186, 0x2, R6 ;  /* 0x00000002ba048825 */ /* 0x011fe400078e0206 */
        /* <DEDUP_REMOVED lines=11> */
[-C--:B------:R-:W-:Y:S02]  /*12b20*/  @!P0 LEA R14, P3, R192, R6.reuse, 0x1 ;  /* 0x00000006c00e8211 */ /* 0x080fe400078608ff */
[CC--:B0-----:R-:W-:Y:S01]  /*12b30*/  @!P1 LEA R4, P6, R193.reuse, R6.reuse, 0x1 ;  /* 0x00000006c1049211 */ /* 0x0c1fe200078c08ff */
        /* <DEDUP_REMOVED lines=14> */
.L_x_5295:
[----:B------:R-:W1:Y:S01]  /*12c20*/  LDC R14, c[0x0][0xce8] ;  /* 0x00033a00ff0e7b82 */ /* 0x000e620000000800 */
[----:B------:R-:W-:Y:S01]  /*12c30*/  ULDC UR6, c[0x0][0xbc8] ;  /* 0x0002f20000067ab9 */ /* 0x000fe20000000800 */
[----:B------:R-:W-:Y:S01]  /*12c40*/  ISETP.GE.AND P2, PT, R226, 0x40, PT ;  /* 0x00000040e200780c */ /* 0x000fe20003f46270 */
[----:B------:R-:W-:Y:S01]  /*12c50*/  BSSY B1, `(.L_x_5300) ;  /* 0x0000036000017945 */ /* 0x000fe20003800000 */
[----:B------:R-:W-:Y:S02]  /*12c60*/  ISETP.GE.AND P1, PT, R196, UR6, PT ;  /* 0x00000006c4007c0c */ /* 0x000fe4000bf26270 */
[----:B------:R-:W-:Y:S02]  /*12c70*/  ISETP.GE.AND P3, PT, R186, UR6, PT ;  /* 0x00000006ba007c0c */ /* 0x000fe4000bf66270 */
[----:B------:R-:W-:Y:S02]  /*12c80*/  SEL R3, RZ, 0xffffffff, P1 ;  /* 0xffffffffff037807 */ /* 0x000fe40000800000 */
[----:B------:R-:W-:-:S02]  /*12c90*/  SEL R0, RZ, 0x1, P3 ;  /* 0x00000001ff007807 */ /* 0x000fc40001800000 */
[----:B------:R-:W-:Y:S01]  /*12ca0*/  ISETP.GE.AND P1, PT, R195, UR6, PT ;  /* 0x00000006c3007c0c */ /* 0x000fe2000bf26270 */
[----:B------:R-:W-:Y:S01]  /*12cb0*/  IMAD.SHL.U32 R21, R3, 0x2, RZ ;  /* 0x0000000203157824 */ /* 0x000fe200078e00ff */
[----:B------:R-:W-:Y:S01]  /*12cc0*/  SHF.R.S32.HI R10, RZ, 0x1f, R191 ;  /* 0x0000001fff0a7819 */ /* 0x000fe200000114bf */
[----:B------:R-:W-:Y:S01]  /*12cd0*/  IMAD R3, R217, 0x20, R218 ;  /* 0x00000020d9037824 */ /* 0x000fe200078e02da */
[----:B------:R-:W-:Y:S02]  /*12ce0*/  SHF.R.S32.HI R11, RZ, 0x1f, R190 ;  /* 0x0000001fff0b7819 */ /* 0x000fe400000114be */
[----:B------:R-:W-:Y:S01]  /*12cf0*/  LOP3.LUT R21, R21, 0x2, R0, 0xe2, !PT ;  /* 0x0000000215157812 */ /* 0x000fe200078ee200 */
[----:B------:R-:W-:Y:S01]  /*12d00*/  IMAD.IADD R13, R18, 0x1, R3 ;  /* 0x00000001120d7824 */ /* 0x000fe200078e0203 */
[----:B-1----:R-:W-:-:S13]  /*12d10*/  ISETP.NE.AND P0, PT, R14, 0x1, PT ;  /* 0x000000010e00780c */ /* 0x002fda0003f05270 */
[----:B------:R-:W1:Y:S08]  /*12d20*/  @P0 LDC R20, c[0x0][0xcec] ;  /* 0x00033b00ff140b82 */ /* 0x000e700000000800 */
[----:B------:R-:W2:Y:S01]  /*12d30*/  @P0 LDC R15, c[0x0][0xcf0] ;  /* 0x00033c00ff0f0b82 */ /* 0x000ea20000000800 */
[----:B------:R-:W-:Y:S05]  /*12d40*/  @P2 BRA `(.L_x_5301) ;  /* 0x0000000000982947 */ /* 0x000fea0003800000 */
[----:B------:R-:W3:Y:S01]  /*12d50*/  S2R R3, SR_TID.X ;  /* 0x0000000000037919 */ /* 0x000ee20000002100 */
[----:B------:R-:W4:Y:S01]  /*12d60*/  LDC R12, c[0x0][0xce8] ;  /* 0x00033a00ff0c7b82 */ /* 0x000f220000000800 */
[----:B------:R-:W-:Y:S02]  /*12d70*/  ULDC UR4, c[0x0][0xb88] ;  /* 0x0002e20000047ab9 */ /* 0x000fe40000000800 */
[----:B----4-:R-:W-:Y:S01]  /*12d80*/  IMAD R5, R12, UR4, RZ ;  /* 0x000000040c057c24 */ /* 0x010fe2000f8e02ff */
[----:B---3--:R-:W-:-:S04]  /*12d90*/  IADD3 R8, R18, -0x80, R3 ;  /* 0xffffff8012087810 */ /* 0x008fc80007ffe003 */
[----:B------:R-:W-:-:S13]  /*12da0*/  ISETP.GE.AND P2, PT, R8, R5, PT ;  /* 0x000000050800720c */ /* 0x000fda0003f46270 */
[----:B------:R-:W-:Y:S05]  /*12db0*/  @P2 BRA `(.L_x_5301) ;  /* 0x00000000007c2947 */ /* 0x000fea0003800000 */
[----:B------:R-:W-:Y:S01]  /*12dc0*/  ISETP.NE.AND P2, PT, R12, 0x1, PT ;  /* 0x000000010c00780c */ /* 0x000fe20003f45270 */
[----:B------:R-:W-:Y:S01]  /*12dd0*/  ULDC.64 UR4, c[0x0][0xc90] ;  /* 0x0003240000047ab9 */ /* 0x000fe20000000a00 */
[----:B------:R-:W-:Y:S02]  /*12de0*/  IMAD.MOV.U32 R3, RZ, RZ, R8 ;  /* 0x000000ffff037224 */ /* 0x000fe400078e0008 */
[----:B------:R-:W-:-:S04]  /*12df0*/  IMAD R6, R10, UR4, RZ ;  /* 0x000000040a067c24 */ /* 0x000fc8000f8e02ff */
[----:B------:R-:W-:-:S05]  /*12e00*/  IMAD R7, R191, UR5, R6 ;  /* 0x00000005bf077c24 */ /* 0x000fca000f8e0206 */
[----:B------:R-:W3:Y:S08]  /*12e10*/  @P2 LDC R5, c[0x0][0xcec] ;  /* 0x00033b00ff052b82 */ /* 0x000ef00000000800 */
[----:B------:R-:W4:Y:S01]  /*12e20*/  @P2 LDC R9, c[0x0][0xcf0] ;  /* 0x00033c00ff092b82 */ /* 0x000f220000000800 */
[----:B---3--:R-:W-:-:S04]  /*12e30*/  @P2 IMAD.HI.U32 R0, R8, R5, RZ ;  /* 0x0000000508002227 */ /* 0x008fc800078e00ff */
[----:B------:R-:W-:Y:S01]  /*12e40*/  IMAD.WIDE.U32 R4, R191, UR4, RZ ;  /* 0x00000004bf047c25 */ /* 0x000fe2000f8e00ff */
[----:B------:R-:W-:Y:S01]  /*12e50*/  ULDC.64 UR4, c[0x0][0xc98] ;  /* 0x0003260000047ab9 */ /* 0x000fe20000000a00 */
[----:B----4-:R-:W-:Y:S02]  /*12e60*/  @P2 SHF.R.U32.HI R3, RZ, R9, R0 ;  /* 0x00000009ff032219 */ /* 0x010fe40000011600 */
[----:B------:R-:W-:Y:S02]  /*12e70*/  IMAD.IADD R5, R5, 0x1, R7 ;  /* 0x0000000105057824 */ /* 0x000fe400078e0207 */
[----:B------:R-:W-:Y:S02]  /*12e80*/  IMAD R9, R11, UR4, RZ ;  /* 0x000000040b097c24 */ /* 0x000fe4000f8e02ff */
[----:B------:R-:W-:Y:S02]  /*12e90*/  IMAD.MOV R7, RZ, RZ, -R3 ;  /* 0x000000ffff077224 */ /* 0x000fe400078e0a03 */
[----:B------:R-:W-:-:S04]  /*12ea0*/  IMAD.WIDE.U32 R4, R190, UR4, R4 ;  /* 0x00000004be047c25 */ /* 0x000fc8000f8e0004 */
[----:B------:R-:W-:Y:S01]  /*12eb0*/  IMAD R7, R12, R7, R8 ;  /* 0x000000070c077224 */ /* 0x000fe200078e0208 */
[----:B------:R-:W-:Y:S01]  /*12ec0*/  IADD3 R4, P2, R3, R4, RZ ;  /* 0x0000000403047210 */ /* 0x000fe20007f5e0ff */
        /* <DEDUP_REMOVED lines=14> */
.L_x_5301:
[----:B------:R-:W-:Y:S05]  /*12fb0*/  BSYNC B1 ;  /* 0x0000000000017941 */ /* 0x000fea0003800000 */
.L_x_5300:
[----:B------:R-:W-:Y:S01]  /*12fc0*/  ULDC.64 UR4, c[0x0][0xbe8] ;  /* 0x0002fa0000047ab9 */ /* 0x000fe20000000a00 */
[----:B-1----:R-:W-:Y:S01]  /*12fd0*/  @P0 IMAD.HI.U32 R0, R13, R20, RZ ;  /* 0x000000140d000227 */ /* 0x002fe200078e00ff */
[----:B---3--:R-:W-:Y:S01]  /*12fe0*/  SEL R6, RZ, 0xffffffff, P1 ;  /* 0xffffffffff067807 */ /* 0x008fe20000800000 */
[----:B------:R-:W-:Y:S01]  /*12ff0*/  BSSY B1, `(.L_x_5302) ;  /* 0x0000057000017945 */ /* 0x000fe20003800000 */
[----:B------:R-:W-:Y:S01]  /*13000*/  ISETP.GE.AND P2, PT, R194, UR6, PT ;  /* 0x00000006c2007c0c */ /* 0x000fe2000bf46270 */
[----:B------:R-:W-:Y:S01]  /*13010*/  IMAD R4, R10, UR4, RZ ;  /* 0x000000040a047c24 */ /* 0x000fe2000f8e02ff */
[----:B------:R-:W-:Y:S01]  /*13020*/  ISETP.GE.AND P1, PT, R193, UR6, PT ;  /* 0x00000006c1007c0c */ /* 0x000fe2000bf26270 */
[----:B------:R-:W-:Y:S01]  /*13030*/  IMAD.MOV.U32 R3, RZ, RZ, R13 ;  /* 0x000000ffff037224 */ /* 0x000fe200078e000d */
[----:B--2---:R-:W-:Y:S01]  /*13040*/  @P0 SHF.R.U32.HI R3, RZ, R15, R0 ;  /* 0x0000000fff030219 */ /* 0x004fe20000011600 */
[C---:B------:R-:W-:Y:S01]  /*13050*/  IMAD R7, R191.reuse, UR5, R4 ;  /* 0x00000005bf077c24 */ /* 0x040fe2000f8e0204 */
[----:B------:R-:W-:Y:S01]  /*13060*/  SEL R0, RZ, 0xffffffff, P2 ;  /* 0xffffffffff007807 */ /* 0x000fe20001000000 */
[----:B------:R-:W-:Y:S01]  /*13070*/  IMAD.SHL.U32 R6, R6, 0x4, RZ ;  /* 0x0000000406067824 */ /* 0x000fe200078e00ff */
[----:B------:R-:W-:Y:S01]  /*13080*/  ISETP.GE.AND P0, PT, R192, UR6, PT ;  /* 0x00000006c0007c0c */ /* 0x000fe2000bf06270 */
[----:B------:R-:W-:Y:S01]  /*13090*/  IMAD.WIDE.U32 R4, R191, UR4, RZ ;  /* 0x00000004bf047c25 */ /* 0x000fe2000f8e00ff */
[----:B------:R-:W-:Y:S01]  /*130a0*/  ULDC.64 UR4, c[0x0][0xbf0] ;  /* 0x0002fc0000047ab9 */ /* 0x000fe20000000a00 */
[----:B------:R-:W-:-:S02]  /*130b0*/  ISETP.GE.AND P2, PT, R221, UR6, PT ;  /* 0x00000006dd007c0c */ /* 0x000fc4000bf46270 */
[----:B------:R-:W-:Y:S01]  /*130c0*/  IMAD.IADD R5, R5, 0x1, R7 ;  /* 0x0000000105057824 */ /* 0x000fe200078e0207 */
[----:B------:R-:W-:Y:S01]  /*130d0*/  LOP3.LUT R21, R6, 0x4, R21, 0xe2, !PT ;  /* 0x0000000406157812 */ /* 0x000fe200078ee215 */
[----:B------:R-:W-:Y:S02]  /*130e0*/  IMAD R7, R11, UR4, RZ ;  /* 0x000000040b077c24 */ /* 0x000fe4000f8e02ff */
[----:B------:R-:W-:Y:S02]  /*130f0*/  IMAD.SHL.U32 R6, R0, 0x8, RZ ;  /* 0x0000000800067824 */ /* 0x000fe400078e00ff */
[----:B------:R-:W-:Y:S02]  /*13100*/  IMAD.MOV R0, RZ, RZ, -R3 ;  /* 0x000000ffff007224 */ /* 0x000fe400078e0a03 */
[----:B------:R-:W-:Y:S01]  /*13110*/  IMAD R9, R190, UR5, R7 ;  /* 0x00000005be097c24 */ /* 0x000fe2000f8e0207 */
[----:B------:R-:W-:Y:S01]  /*13120*/  LOP3.LUT R21, R6, 0x8, R21, 0xe2, !PT ;  /* 0x0000000806157812 */ /* 0x000fe200078ee215 */
[----:B------:R-:W-:Y:S01]  /*13130*/  IMAD R7, R14, R0, R13 ;  /* 0x000000000e077224 */ /* 0x000fe200078e020d */
[----:B------:R-:W-:Y:S01]  /*13140*/  SHF.R.S32.HI R0, RZ, 0x1f, R3 ;  /* 0x0000001fff007819 */ /* 0x000fe20000011403 */
[----:B------:R-:W-:Y:S01]  /*13150*/  IMAD.WIDE.U32 R190, R190, UR4, R4 ;  /* 0x00000004bebe7c25 */ /* 0x000fe2000f8e0004 */
[----:B------:R-:W-:Y:S01]  /*13160*/  ULDC.64 UR4, c[0x0][0xbe0] ;  /* 0x0002f80000047ab9 */ /* 0x000fe20000000a00 */
[----:B------:R-:W-:-:S02]  /*13170*/  SEL R4, RZ, 0xffffffff, P1 ;  /* 0xffffffffff047807 */ /* 0x000fc40000800000 */
[----:B------:R-:W-:Y:S01]  /*13180*/  IMAD.IADD R191, R191, 0x1, R9 ;  /* 0x00000001bfbf7824 */ /* 0x000fe200078e0209 */
[----:B------:R-:W-:Y:S01]  /*13190*/  SEL R6, RZ, 0xffffffff, P0 ;  /* 0xffffffffff067807 */ /* 0x000fe20000000000 */
[----:B------:R-:W-:Y:S01]  /*131a0*/  IMAD R0, R0, UR4, RZ ;  /* 0x0000000400007c24 */ /* 0x000fe2000f8e02ff */
[----:B------:R-:W-:Y:S01]  /*131b0*/  ISETP.GE.AND P0, PT, R222, UR6, PT ;  /* 0x00000006de007c0c */ /* 0x000fe2000bf06270 */
[----:B------:R-:W-:Y:S02]  /*131c0*/  IMAD.SHL.U32 R8, R4, 0x10, RZ ;  /* 0x0000001004087824 */ /* 0x000fe400078e00ff */
[C---:B------:R-:W-:Y:S01]  /*131d0*/  IMAD R9, R3.reuse, UR5, R0 ;  /* 0x0000000503097c24 */ /* 0x040fe2000f8e0200 */
[----:B------:R-:W-:Y:S01]  /*131e0*/  SHF.R.S32.HI R0, RZ, 0x1f, R7 ;  /* 0x0000001fff007819 */ /* 0x000fe20000011407 */
[----:B------:R-:W-:Y:S01]  /*131f0*/  IMAD.WIDE.U32 R4, R3, UR4, R190 ;  /* 0x0000000403047c25 */ /* 0x000fe2000f8e00be */
[----:B------:R-:W-:Y:S01]  /*13200*/  ULDC.64 UR4, c[0x0][0xbd8] ;  /* 0x0002f60000047ab9 */ /* 0x000fe20000000a00 */
[----:B------:R-:W-:-:S02]  /*13210*/  LOP3.LUT R21, R8, 0x10, R21, 0xe2, !PT ;  /* 0x0000001008157812 */ /* 0x000fc400078ee215 */
[----:B------:R-:W-:Y:S02]  /*13220*/  IMAD.IADD R5, R5, 0x1, R9 ;  /* 0x0000000105057824 */ /* 0x000fe400078e0209 */
[----:B------:R-:W-:Y:S02]  /*13230*/  IMAD R0, R0, UR4, RZ ;  /* 0x0000000400007c24 */ /* 0x000fe4000f8e02ff */
[----:B------:R-:W-:Y:S01]  /*13240*/  IMAD.WIDE.U32 R4, R7, UR4, R4 ;  /* 0x0000000407047c25 */ /* 0x000fe2000f8e0004 */
[----:B------:R-:W-:-:S03]  /*13250*/  ULDC UR4, c[0x0][0xb88] ;  /* 0x0002e20000047ab9 */ /* 0x000fc60000000800 */
[----:B------:R-:W-:Y:S02]  /*13260*/  IMAD.IADD R24, R218, 0x1, R18 ;  /* 0x00000001da187824 */ /* 0x000fe400078e0212 */
[----:B------:R-:W-:Y:S02]  /*13270*/  IMAD R25, R14, UR4, RZ ;  /* 0x000000040e197c24 */ /* 0x000fe4000f8e02ff */
        /* <DEDUP_REMOVED lines=8> */
[----:B------:R-:W-:Y:S01]  /*13300*/  LEA.HI.X R3, R4, UR5, R3, 0x1, P1 ;  /* 0x0000000504037c11 */ /* 0x000fe200088f0c03 */
[----:B------:R1:W2:Y:S01]  /*13310*/  SHFL.IDX PT, R6, R18, RZ, 0x181f ;  /* 0x00181fff12067589 */ /* 0x0002a200000e0000 */
[----:B------:R-:W-:Y:S02]  /*13320*/  LOP3.LUT R21, R21, R0, RZ, 0xfc, !PT ;  /* 0x0000000015157212 */ /* 0x000fe400078efcff */
[----:B------:R-:W-:Y:S01]  /*13330*/  SEL R0, RZ, 0x80, P2 ;  /* 0x00000080ff007807 */ /* 0x000fe20001000000 */
[----:B------:R1:W3:Y:S03]  /*13340*/  SHFL.IDX PT, R7, R3, RZ, 0x181f ;  /* 0x00181fff03077589 */ /* 0x0002e600000e0000 */
[----:B------:R-:W-:Y:S01]  /*13350*/  LOP3.LUT R20, R21, R0, RZ, 0xfc, !PT ;  /* 0x0000000015147212 */ /* 0x000fe200078efcff */
[----:B------:R-:W-:Y:S06]  /*13360*/  @P0 BRA `(.L_x_5303) ;  /* 0x00000000007c0947 */ /* 0x000fec0003800000 */
[----:B------:R-:W-:Y:S02]  /*13370*/  ISETP.GE.AND P2, PT, R196, UR6, PT ;  /* 0x00000006c4007c0c */ /* 0x000fe4000bf46270 */
[----:B------:R-:W-:Y:S02]  /*13380*/  ISETP.GE.AND P1, PT, R186, UR6, PT ;  /* 0x00000006ba007c0c */ /* 0x000fe4000bf26270 */
[----:B------:R-:W-:Y:S02]  /*13390*/  ISETP.GE.AND P5, PT, R195, UR6, PT ;  /* 0x00000006c3007c0c */ /* 0x000fe4000bfa6270 */
[----:B------:R-:W-:-:S07]  /*133a0*/  ISETP.GE.AND P3, PT, R194, UR6, PT ;  /* 0x00000006c2007c0c */ /* 0x000fce000bf66270 */
[-C--:B--2---:R-:W-:Y:S02]  /*133b0*/  @!P2 LEA R8, P0, R196, R6.reuse, 0x1 ;  /* 0x00000006c408a211 */ /* 0x084fe400078008ff */
[----:B---3--:R-:W-:Y:S02]  /*133c0*/  @!P1 IMAD.WIDE R4, R186, 0x2, R6 ;  /* 0x00000002ba049825 */ /* 0x008fe400078e0206 */
        /* <DEDUP_REMOVED lines=25> */
.L_x_5303:
[----:B------:R-:W-:Y:S05]  /*13560*/  BSYNC B1 ;  /* 0x0000000000017941 */ /* 0x000fea0003800000 */
.L_x_5302:
[----:B------:R-:W-:Y:S01]  /*13570*/  VIADD R0, R24, 0x20 ;  /* 0x0000002018007836 */ /* 0x000fe20000000000 */
[----:B---34-:R3:W4:Y:S04]  /*13580*/  SHFL.IDX PT, R7, R3, 0x1, 0x181f ;  /* 0x00381f0003077f89 */ /* 0x01872800000e0000 */
[----:B------:R-:W-:Y:S01]  /*13590*/  ISETP.GE.AND P0, PT, R0, R25, PT ;  /* 0x000000190000720c */ /* 0x000fe20003f06270 */
[----:B--2---:R3:W2:-:S12]  /*135a0*/  SHFL.IDX PT, R6, R18, 0x1, 0x181f ;  /* 0x00381f0012067f89 */ /* 0x00469800000e0000 */
[----:B---3--:R-:W-:Y:S05]  /*135b0*/  @P0 BRA `(.L_x_5299) ;  /* 0x00000000007c0947 */ /* 0x008fea0003800000 */
[----:B------:R-:W-:Y:S02]  /*135c0*/  ISETP.GE.AND P2, PT, R196, UR6, PT ;  /* 0x00000006c4007c0c */ /* 0x000fe4000bf46270 */
[----:B------:R-:W-:Y:S02]  /*135d0*/  ISETP.GE.AND P3, PT, R186, UR6, PT ;  /* 0x00000006ba007c0c */ /* 0x000fe4000bf66270 */
[----:B------:R-:W-:Y:S02]  /*135e0*/  ISETP.GE.AND P5, PT, R195, UR6, PT ;  /* 0x00000006c3007c0c */ /* 0x000fe4000bfa6270 */
[----:B------:R-:W-:Y:S02]  /*135f0*/  ISETP.GE.AND P4, PT, R194, UR6, PT ;  /* 0x00000006c2007c0c */ /* 0x000fe4000bf86270 */
[----:B------:R-:W-:-:S05]  /*13600*/  LOP3.LUT P1, RZ, R21, 0x40, RZ, 0xc0, !PT ;  /* 0x0000004015ff7812 */ /* 0x000fca000782c0ff */
[-C--:B--2---:R-:W-:Y:S02]  /*13610*/  @!P2 LEA R8, P0, R196, R6.reuse, 0x1 ;  /* 0x00000006c408a211 */ /* 0x084fe400078008ff */
[----:B----4-:R-:W-:Y:S02]  /*13620*/  @!P3 IMAD.WIDE R4, R186, 0x2, R6 ;  /* 0x00000002ba04b825 */ /* 0x010fe400078e0206 */
        /* <DEDUP_REMOVED lines=13> */
[-C--:B--2---:R-:W-:Y:S02]  /*13700*/  @!P2 LEA R4, P6, R192, R6.reuse, 0x1 ;  /* 0x00000006c004a211 */ /* 0x084fe400078c08ff */
        /* <DEDUP_REMOVED lines=10> */
.L_x_5299:
[----:B------:R-:W-:Y:S05]  /*137b0*/  BSYNC B0 ;  /* 0x0000000000007941 */ /* 0x000fea0003800000 */
.L_x_5294:
[----:B------:R-:W-:Y:S02]  /*137c0*/  ULDC UR4, c[0x0][0xd38] ;  /* 0x00034e0000047ab9 */ /* 0x000fe40000000800 */
[----:B0-----:R-:W-:-:S13]  /*137d0*/  ISETP.GE.AND P0, PT, R167, UR4, PT ;  /* 0x00000004a7007c0c */ /* 0x001fda000bf06270 */
[----:B------:R-:W-:Y:S05]  /*137e0*/  @!P0 BRA `(.L_x_5304) ;  /* 0xfffffed800148947 */ /* 0x000fea000383ffff */
[----:B------:R-:W-:Y:S05]  /*137f0*/  EXIT ;  /* 0x000000000000794d */ /* 0x000fea0003800000 */
.L_x_5203:
[----:B------:R-:W-:-:S08]  /*13800*/  NOP ;  /* 0x0000000000007918 */ /* 0x000fd00000000000 */
[----:B------:R-:W0:-:S00]  /*13810*/  USETMAXREG.DEALLOC.CTAPOOL 0x18 ;  /* 0x00000018000079c8 */ /* 0x000e0000080e0500 */
[----:B0-----:R-:W-:-:S06]  /*13820*/  LOP3.LUT R2, R2, 0x3, RZ, 0xc0, !PT ;  /* 0x0000000302027812 */ /* 0x001fcc00078ec0ff */
[----:B------:R-:W0:Y:S01]  /*13830*/  S2UR UR6, SR_CTAID.X ;  /* 0x00000000000679c3 */ /* 0x000e220000002500 */
[----:B------:R-:W-:Y:S01]  /*13840*/  LOP3.LUT R18, R18, 0xffffff7f, RZ, 0xc0, !PT ;  /* 0xffffff7f12127812 */ /* 0x000fe200078ec0ff */
[----:B------:R-:W-:Y:S01]  /*13850*/  STL [R1+0x28], RZ ;  /* 0x000028ff01007387 */ /* 0x000fe20000100800 */
[----:B------:R-:W-:-:S03]  /*13860*/  IMAD.MOV.U32 R19, RZ, RZ, RZ ;  /* 0x000000ffff137224 */ /* 0x000fc600078e00ff */
[----:B------:R-:W1:Y:S02]  /*13870*/  SHFL.IDX PT, R2, R2, RZ, 0x1f ;  /* 0x00001fff02027589 */ /* 0x000e6400000e0000 */
[----:B-1----:R-:W-:Y:S02]  /*13880*/  ISETP.NE.AND P0, PT, R2, RZ, PT ;  /* 0x000000ff0200720c */ /* 0x002fe40003f05270 */
[----:B------:R-:W0:Y:S11]  /*13890*/  LDC R2, c[0x0][0xd38] ;  /* 0x00034e00ff027b82 */ /* 0x000e360000000800 */
[----:B------:R-:W-:Y:S01]  /*138a0*/  @P0 LOP3.LUT R18, R18, 0x80, RZ, 0xfc, !PT ;  /* 0x0000008012120812 */ /* 0x000fe200078efcff */
[----:B------:R-:W-:Y:S06]  /*138b0*/  @P0 BAR.ARV 0x4, 0x180 ;  /* 0x0106000000000b1d */ /* 0x000fec0000002000 */
[----:B0-----:R-:W-:Y:S01]  /*138c0*/  ISETP.LE.AND P0, PT, R2, UR6, PT ;  /* 0x0000000602007c0c */ /* 0x001fe2000bf03270 */
[----:B------:R-:W-:-:S05]  /*138d0*/  IMAD.MOV.U32 R2, RZ, RZ, 0x1 ;  /* 0x00000001ff027424 */ /* 0x000fca00078e00ff */
[----:B------:R0:W-:Y:S07]  /*138e0*/  STL [R1+0x8], R2 ;  /* 0x0000080201007387 */ /* 0x0001ee0000100800 */
[----:B------:R-:W-:Y:S05]  /*138f0*/  @P0 BRA `(.L_x_5305) ;  /* 0x0000006400100947 */ /* 0x000fea0003800000 */
[----:B------:R-:W1:Y:S01]  /*13900*/  S2UR UR5, SR_CgaCtaId ;  /* 0x00000000000579c3 */ /* 0x000e620000008800 */
[C---:B0-----:R-:W-:Y:S01]  /*13910*/  IMAD.SHL.U32 R2, R0.reuse, 0x8, RZ ;  /* 0x0000000800027824 */ /* 0x041fe200078e00ff */
[----:B------:R-:W-:Y:S01]  /*13920*/  LOP3.LUT R5, R0, 0x7f, RZ, 0xc0, !PT ;  /* 0x0000007f00057812 */ /* 0x000fe200078ec0ff */
[----:B------:R-:W-:Y:S01]  /*13930*/  UMOV UR4, 0x400 ;  /* 0x0000040000047882 */ /* 0x000fe20000000000 */
[----:B------:R-:W-:Y:S01]  /*13940*/  IMAD.MOV.U32 R19, RZ, RZ, RZ ;  /* 0x000000ffff137224 */ /* 0x000fe200078e00ff */
[----:B------:R-:W-:Y:S01]  /*13950*/  ULDC UR41, c[0x0][0xc] ;  /* 0x0000030000297ab9 */ /* 0x000fe20000000800 */
[----:B------:R-:W-:Y:S01]  /*13960*/  LOP3.LUT R3, R2, 0x1f8, RZ, 0xc0, !PT ;  /* 0x000001f802037812 */ /* 0x000fe200078ec0ff */
[----:B------:R-:W-:-:S03]  /*13970*/  ULDC.64 UR46, c[0x0][0x198] ;  /* 0x00006600002e7ab9 */ /* 0x000fc60000000a00 */
[----:B------:R-:W-:Y:S01]  /*13980*/  LOP3.LUT R4, R3, 0x38, R0, 0x78, !PT ;  /* 0x0000003803047812 */ /* 0x000fe200078e7800 */
[----:B------:R-:W-:Y:S01]  /*13990*/  IMAD.SHL.U32 R3, R5, 0x8, RZ ;  /* 0x0000000805037824 */ /* 0x000fe200078e00ff */
[----:B------:R-:W-:-:S04]  /*139a0*/  SHF.R.U32.HI R5, RZ, 0x3, R5 ;  /* 0x00000003ff057819 */ /* 0x000fc80000011605 */
[----:B------:R-:W-:Y:S01]  /*139b0*/  LOP3.LUT R4, R4, 0x200, R3, 0xf8, !PT ;  /* 0x0000020004047812 */ /* 0x000fe200078ef803 */
[----:B------:R-:W-:Y:S01]  /*139c0*/  IMAD.SHL.U32 R3, R0, 0x10, RZ ;  /* 0x0000001000037824 */ /* 0x000fe200078e00ff */
[----:B------:R-:W-:-:S04]  /*139d0*/  LOP3.LUT R0, R2, 0x38, RZ, 0xc0, !PT ;  /* 0x0000003802007812 */ /* 0x000fc800078ec0ff */
[----:B------:R-:W-:Y:S01]  /*139e0*/  LOP3.LUT R2, R5, 0x70, R3, 0xf8, !PT ;  /* 0x0000007005027812 */ /* 0x000fe200078ef803 */
[----:B------:R-:W-:Y:S01]  /*139f0*/  IMAD.U32 R3, RZ, RZ, UR6 ;  /* 0x00000006ff037e24 */ /* 0x000fe2000f8e00ff */
[----:B-1----:R-:W-:Y:S01]  /*13a00*/  ULEA UR4, UR5, UR4, 0x18 ;  /* 0x0000000405047291 */ /* 0x002fe2000f8ec03f */
[----:B------:R-:W-:-:S05]  /*13a10*/  IMAD.MOV.U32 R2, RZ, RZ, 0x1 ;  /* 0x00000001ff027424 */ /* 0x000fca00078e00ff */
[----:B------:R-:W-:-:S04]  /*13a20*/  IMAD.U32 R17, RZ, RZ, UR4 ;  /* 0x00000004ff117e24 */ /* 0x000fc8000f8e00ff */
[----:B------:R-:W-:-:S05]  /*13a30*/  IMAD R4, R4, 0x2, R17 ;  /* 0x0000000204047824 */ /* 0x000fca00078e0211 */
[----:B------:R0:W-:Y:S04]  /*13a40*/  STL [R1+0x4], R4 ;  /* 0x0000040401007387 */ /* 0x0001e80000100800 */
[----:B------:R1:W-:Y:S04]  /*13a50*/  STL [R1+0x10], R3 ;  /* 0x0000100301007387 */ /* 0x0003e80000100800 */
[----:B------:R-:W-:Y:S01]  /*13a60*/  STL [R1+0x28], RZ ;  /* 0x000028ff01007387 */ /* 0x000fe20000100800 */
[----:B0-----:R-:W-:-:S03]  /*13a70*/  LOP3.LUT R4, R0, 0x40, RZ, 0xfc, !PT ;  /* 0x0000004000047812 */ /* 0x001fc600078efcff */
[----:B------:R0:W-:Y:S01]  /*13a80*/  STL [R1+0x8], R2 ;  /* 0x0000080201007387 */ /* 0x0001e20000100800 */
[C---:B------:R-:W-:Y:S02]  /*13a90*/  LOP3.LUT R4, R0.reuse, 0x100, RZ, 0xfc, !PT ;  /* 0x0000010000047812 */ /* 0x040fe400078efcff */
[C---:B-1----:R-:W-:Y:S02]  /*13aa0*/  LOP3.LUT R3, R0.reuse, 0x80, RZ, 0xfc, !PT ;  /* 0x0000008000037812 */ /* 0x042fe400078efcff */
[C---:B------:R-:W-:Y:S02]  /*13ab0*/  LOP3.LUT R3, R0.reuse, 0x140, RZ, 0xfc, !PT ;  /* 0x0000014000037812 */ /* 0x040fe400078efcff */
[C---:B0-----:R-:W-:Y:S02]  /*13ac0*/  LOP3.LUT R2, R0.reuse, 0xc0, RZ, 0xfc, !PT ;  /* 0x000000c000027812 */ /* 0x041fe400078efcff */
[C---:B------:R-:W-:Y:S02]  /*13ad0*/  LOP3.LUT R2, R0.reuse, 0x180, RZ, 0xfc, !PT ;  /* 0x0000018000027812 */ /* 0x040fe400078efcff */
[----:B------:R-:W-:-:S07]  /*13ae0*/  LOP3.LUT R0, R0, 0x1c0, RZ, 0xfc, !PT ;  /* 0x000001c000007812 */ /* 0x000fce00078efcff */
.L_x_5423:
[----:B------:R-:W2:Y:S01]  /*13af0*/  LDL R0, [R1+0x10] ;  /* 0x0000100001007983 */ /* 0x000ea20000100800 */
        /* <DEDUP_REMOVED lines=13> */
[----:B-1-34-:R-:W-:Y:S05]  /*13bd0*/  @!P0 BRA `(.L_x_5306) ;  /* 0x0000000000208947 */ /* 0x01afea0003800000 */
        /* <DEDUP_REMOVED lines=8> */
.L_x_5306:
[----:B------:R-:W-:Y:S01]  /*13c60*/  ULDC UR9, c[0x0][0xd54] ;  /* 0x0003550000097ab9 */ /* 0x000fe20000000800 */
[----:B------:R-:W-:Y:S01]  /*13c70*/  UMOV UR6, UR8 ;  /* 0x0000000800067c82 */ /* 0x000fe20008000000 */
[----:B------:R-:W-:-:S11]  /*13c80*/  UISETP.NE.AND UP0, UPT, UR9, 0x1, UPT ;  /* 0x000000010900788c */ /* 0x000fd6000bf05270 */
[----:B------:R-:W-:Y:S02]  /*13c90*/  @UP0 ULDC.64 UR10, c[0x0][0xd58] ;  /* 0x00035600000a0ab9 */ /* 0x000fe40000000a00 */
[----:B------:R-:W-:-:S04]  /*13ca0*/  UIMAD.WIDE.U32 UR4, UR8, UR10, URZ ;  /* 0x0000000a080472a5 */ /* 0x000fc8000f8e003f */
[----:B------:R-:W-:-:S04]  /*13cb0*/  @UP0 USHF.R.U32.HI UR6, URZ, UR11, UR5 ;  /* 0x0000000b3f060299 */ /* 0x000fc80008011605 */
[----:B------:R-:W-:-:S12]  /*13cc0*/  UIMAD UR4, UR6, UR9, URZ ;  /* 0x00000009060472a4 */ /* 0x000fd8000f8e023f */
.L_x_5307:
        /* <DEDUP_REMOVED lines=48> */
.L_x_5309:
[----:B------:R-:W-:-:S11]  /*13fd0*/  UISETP.NE.AND UP0, UPT, UR5, 0x1, UPT ;  /* 0x000000010500788c */ /* 0x000fd6000bf05270 */
[----:B------:R-:W-:Y:S02]  /*13fe0*/  @UP0 ULDC.64 UR12, c[0x0][0xae0] ;  /* 0x0002b800000c0ab9 */ /* 0x000fe40000000a00 */
[----:B------:R-:W-:-:S04]  /*13ff0*/  UIMAD.WIDE.U32 UR8, UR10, UR12, URZ ;  /* 0x0000000c0a0872a5 */ /* 0x000fc8000f8e003f */
[----:B------:R-:W-:-:S12]  /*14000*/  @UP0 USHF.R.U32.HI UR10, URZ, UR13, UR9 ;  /* 0x0000000d3f0a0299 */ /* 0x000fd80008011609 */
.L_x_5310:
[----:B------:R-:W-:-:S04]  /*14010*/  UIMAD UR10, UR10, UR5, UR5 ;  /* 0x000000050a0a72a4 */ /* 0x000fc8000f8e0205 */
[----:B------:R-:W-:-:S04]  /*14020*/  UISETP.LT.AND UP0, UPT, UR4, UR10, UPT ;  /* 0x0000000a0400728c */ /* 0x000fc8000bf01270 */
[----:B------:R-:W-:-:S12]  /*14030*/  USEL UR4, UR4, UR10, UP0 ;  /* 0x0000000a04047287 */ /* 0x000fd80008000000 */
.L_x_5308:
        /* <DEDUP_REMOVED lines=30> */
.L_x_5312:
[----:B------:R-:W-:-:S11]  /*14220*/  UISETP.NE.AND UP0, UPT, UR5, 0x1, UPT ;  /* 0x000000010500788c */ /* 0x000fd6000bf05270 */
[----:B------:R-:W-:Y:S02]  /*14230*/  @UP0 ULDC.64 UR10, c[0x0][0xae0] ;  /* 0x0002b800000a0ab9 */ /* 0x000fe40000000a00 */
[----:B------:R-:W-:-:S04]  /*14240*/  UIMAD.WIDE.U32 UR6, UR4, UR10, URZ ;  /* 0x0000000a040672a5 */ /* 0x000fc8000f8e003f */
[----:B------:R-:W-:-:S12]  /*14250*/  @UP0 USHF.R.U32.HI UR4, URZ, UR11, UR7 ;  /* 0x0000000b3f040299 */ /* 0x000fd80008011607 */
.L_x_5313:
[----:B------:R-:W-:-:S04]  /*14260*/  UIMAD UR4, UR4, UR5, URZ ;  /* 0x00000005040472a4 */ /* 0x000fc8000f8e023f */
[----:B------:R-:W-:-:S04]  /*14270*/  UISETP.LT.AND UP0, UPT, UR8, UR4, UPT ;  /* 0x000000040800728c */ /* 0x000fc8000bf01270 */
[----:B------:R-:W-:-:S12]  /*14280*/  USEL UR8, UR8, UR4, !UP0 ;  /* 0x0000000408087287 */ /* 0x000fd8000c000000 */
.L_x_5311:
        /* <DEDUP_REMOVED lines=24> */
[----:B-1----:R-:W-:-:S05]  /*14410*/  IADD3 R0, R2, UR41, R0 ;  /* 0x0000002902007c10 */ /* 0x002fca000fffe000 */
[----:B------:R0:W-:Y:S01]  /*14420*/  STL [R1+0x10], R0 ;  /* 0x0000100001007387 */ /* 0x0001e20000100800 */
[----:B------:R-:W-:Y:S05]  /*14430*/  BRA `(.L_x_5316) ;  /* 0x0000005400cc7947 */ /* 0x000fea0003800000 */
.L_x_5315:
        /* <DEDUP_REMOVED lines=20> */
.L_x_5318:
[----:B------:R-:W-:Y:S05]  /*14580*/  BSYNC B6 ;  /* 0x0000000000067941 */ /* 0x000fea0003800000 */
.L_x_5317:
        /* <DEDUP_REMOVED lines=20> */
.L_x_5321:
        /* <DEDUP_REMOVED lines=15> */
.L_x_5320:
[----:B------:R-:W-:Y:S05]  /*147c0*/  BSYNC B6 ;  /* 0x0000000000067941 */ /* 0x000fea0003800000 */
.L_x_5319:
        /* <DEDUP_REMOVED lines=12> */
[----:B------:R-:W-:Y:S01]  /*14890*/  LOP3.LUT R18, R18, 0xfffffffe, RZ, 0xc0, !PT ;  /* 0xfffffffe12127812 */ /* 0x000fe200078ec0ff */
[----:B------:R-:W1:Y:S02]  /*148a0*/  S2R R4, SR_TID.X ;  /* 0x0000000000047919 */ /* 0x000e640000002100 */
[----:B------:R-:W-:Y:S01]  /*148b0*/  VIADD R0, R0, 0xffffffff ;  /* 0xffffffff00007836 */ /* 0x000fe20000000000 */
[----:B0-----:R-:W0:Y:S02]  /*148c0*/  LDC.64 R2, c[0x0][0x418] ;  /* 0x00010600ff027b82 */ /* 0x001e240000000a00 */
[----:B0-----:R-:W-:Y:S02]  /*148d0*/  ISETP.NE.U32.AND P0, PT, R2, RZ, PT ;  /* 0x000000ff0200720c */ /* 0x001fe40003f05070 */
[----:B-1----:R-:W-:-:S02]  /*148e0*/  SHF.R.U32.HI R4, RZ, 0x5, R4 ;  /* 0x00000005ff047819 */ /* 0x002fc40000011604 */
[----:B------:R-:W-:Y:S02]  /*148f0*/  ISETP.NE.AND.EX P1, PT, R3, RZ, PT, P0 ;  /* 0x000000ff0300720c */ /* 0x000fe40003f25300 */
[----:B------:R-:W-:-:S11]  /*14900*/  LOP3.LUT R4, R4, 0x3, RZ, 0xc0, !PT ;  /* 0x0000000304047812 */ /* 0x000fd600078ec0ff */
[----:B------:R-:W-:Y:S02]  /*14910*/  @P1 LOP3.LUT R18, R18, 0x1, RZ, 0xfc, !PT ;  /* 0x0000000112121812 */ /* 0x000fe400078efcff */
[----:B--2---:R-:W-:Y:S01]  /*14920*/  SHF.R.S32.HI R8, RZ, 0x1f, R7 ;  /* 0x0000001fff087819 */ /* 0x004fe20000011407 */
[----:B------:R0:W-:Y:S01]  /*14930*/  STL [R1], R7 ;  /* 0x0000000701007387 */ /* 0x0001e20000100800 */
[----:B------:R-:W-:-:S03]  /*14940*/  SEL R16, R7, RZ, !P1 ;  /* 0x000000ff07107207 */ /* 0x000fc60004800000 */
[----:B------:R0:W-:Y:S01]  /*14950*/  STL [R1+0xc], R8 ;  /* 0x00000c0801007387 */ /* 0x0001e20000100800 */
[----:B------:R-:W-:Y:S05]  /*14960*/  BRA.DIV UR4, `(.L_x_5322) ;  /* 0x0000005a04c87947 */ /* 0x000fea000b800000 */
[----:B------:R1:W2:Y:S02]  /*14970*/  SHFL.IDX PT, R14, R4, RZ, 0x1f ;  /* 0x00001fff040e7589 */ /* 0x0002a400000e0000 */
.L_x_5439:
[----:B------:R3:W-:Y:S01]  /*14980*/  STL [R1+0x1c], R0 ;  /* 0x00001c0001007387 */ /* 0x0007e20000100800 */
[----:B--2---:R-:W-:Y:S02]  /*14990*/  ISETP.NE.AND P0, PT, R14, RZ, PT ;  /* 0x000000ff0e00720c */ /* 0x004fe40003f05270 */
[----:B------:R-:W-:Y:S02]  /*149a0*/  PLOP3.LUT P2, PT, PT, PT, PT, 0x8, 0x0 ;  /* 0x000000000000781c */ /* 0x000fe40003f4e170 */
[----:B------:R-:W-:-:S11]  /*149b0*/  LOP3.LUT R18, R18, 0xfffffffd, RZ, 0xc0, !PT ;  /* 0xfffffffd12127812 */ /* 0x000fd600078ec0ff */
[----:B------:R-:W-:Y:S01]  /*149c0*/  @P2 LOP3.LUT R18, R18, 0x2, RZ, 0xfc, !PT ;  /* 0x0000000212122812 */ /* 0x000fe200078efcff */
[----:B---3--:R-:W-:Y:S06]  /*149d0*/  @P0 BRA `(.L_x_5323) ;  /* 0x0000000000f00947 */ /* 0x008fec0003800000 */
[----:B------:R-:W-:-:S03]  /*149e0*/  UMOV UR4, 0xffffffff ;  /* 0xffffffff00047882 */ /* 0x000fc60000000000 */
[----:B------:R-:W-:Y:S05]  /*149f0*/  BRA.DIV UR4, `(.L_x_5324) ;  /* 0x0000005a04c47947 */ /* 0x000fea000b800000 */
[----:B------:R-:W-:-:S13]  /*14a00*/  ELECT P6, URZ, PT ;  /* 0x00000000003f782f */ /* 0x000fda00038c0000 */
.L_x_5442:
[----:B------:R-:W-:Y:S05]  /*14a10*/  @!P6 BRA `(.L_x_5323) ;  /* 0x0000000000e0e947 */ /* 0x000fea0003800000 */
[----:B------:R-:W-:Y:S01]  /*14a20*/  IMAD.MOV.U32 R16, RZ, RZ, R7 ;  /* 0x000000ffff107224 */ /* 0x000fe200078e0007 */
[----:B------:R-:W-:Y:S06]  /*14a30*/  @!P1 BRA `(.L_x_5325) ;  /* 0x00000000004c9947 */ /* 0x000fec0003800000 */
[----:B------:R-:W2:Y:S01]  /*14a40*/  LDC R6, c[0x0][0x43c] ;  /* 0x00010f00ff067b82 */ /* 0x000ea20000000800 */
[----:B------:R-:W-:Y:S01]  /*14a50*/  IMAD.MOV.U32 R9, RZ, RZ, R0 ;  /* 0x000000ffff097224 */ /* 0x000fe200078e0000 */
[----:B------:R-:W-:Y:S01]  /*14a60*/  ULDC.64 UR4, c[0x0][0x428] ;  /* 0x00010a0000047ab9 */ /* 0x000fe20000000a00 */
[----:B--2---:R-:W-:-:S13]  /*14a70*/  ISETP.NE.AND P0, PT, R6, 0x1, PT ;  /* 0x000000010600780c */ /* 0x004fda0003f05270 */
[----:B-1----:R-:W1:Y:S02]  /*14a80*/  @P0 LDC.64 R4, c[0x0][0x440] ;  /* 0x00011000ff040b82 */ /* 0x002e640000000a00 */
[----:B-1----:R-:W-:-:S04]  /*14a90*/  @P0 IMAD.HI.U32 R0, R9, R4, RZ ;  /* 0x0000000409000227 */ /* 0x002fc800078e00ff */
        /* <DEDUP_REMOVED lines=13> */
.L_x_5325:
[----:B--2---:R-:W2:Y:S01]  /*14b70*/  LDL R2, [R1+0x8] ;  /* 0x0000080001027983 */ /* 0x004ea20000100800 */
[----:B------:R-:W-:Y:S01]  /*14b80*/  IMAD R0, R19, 0x8, R17 ;  /* 0x0000000813007824 */ /* 0x000fe200078e0211 */
[----:B--2---:R-:W-:-:S04]  /*14b90*/  SHF.L.U32 R2, R2, 0x1f, RZ ;  /* 0x0000001f02027819 */ /* 0x004fc800000006ff */
[----:B------:R-:W2:Y:S02]  /*14ba0*/  SYNCS.PHASECHK.TRANS64.TRYWAIT P0, [R0+URZ+0x38840], R2 ;  /* 0x03884002000075a7 */ /* 0x000ea4000800017f */
[----:B--2---:R-:W-:Y:S05]  /*14bb0*/  @!P0 BRA `(.L_x_5326) ;  /* 0x0000005800748947 */ /* 0x004fea0003800000 */
.L_x_5443:
        /* <DEDUP_REMOVED lines=11> */
.L_x_5327:
[----:B--2---:R-:W2:Y:S01]  /*14c70*/  LDL R2, [R1+0x1c] ;  /* 0x00001c0001027983 */ /* 0x004ea20000100800 */
[----:B------:R-:W-:Y:S01]  /*14c80*/  R2UR UR33, R0 ;  /* 0x00000000002172ca */ /* 0x000fe200000e0000 */
[----:B------:R-:W-:Y:S01]  /*14c90*/  IMAD R0, R19, 0x2000, R17 ;  /* 0x0000200013007824 */ /* 0x000fe200078e0211 */
[----:B------:R-:W-:Y:S01]  /*14ca0*/  UIADD3 UR4, UP0, UR46, 0x370, URZ ;  /* 0x000003702e047890 */ /* 0x000fe2000ff1e03f */
[----:B-----5:R-:W-:Y:S01]  /*14cb0*/  R2UR UR37, R16 ;  /* 0x00000000102572ca */ /* 0x020fe200000e0000 */
[----:B------:R-:W-:Y:S01]  /*14cc0*/  UMOV UR6, 0x0 ;  /* 0x0000000000067882 */ /* 0x000fe20000000000 */
[----:B------:R-:W-:Y:S01]  /*14cd0*/  UMOV UR7, 0x14f00000 ;  /* 0x14f0000000077882 */ /* 0x000fe20000000000 */
[----:B------:R-:W-:Y:S01]  /*14ce0*/  R2UR UR32, R0 ;  /* 0x00000000002072ca */ /* 0x000fe200000e0000 */
[----:B------:R-:W-:Y:S01]  /*14cf0*/  UIADD3.X UR5, URZ, UR47, URZ, UP0, !UPT ;  /* 0x0000002f3f057290 */ /* 0x000fe200087fe43f */
[----:B------:R-:W-:Y:S01]  /*14d00*/  PLOP3.LUT P0, PT, PT, PT, PT, 0x80, 0x0 ;  /* 0x000000000000781c */ /* 0x000fe20003f0f070 */
[----:B------:R-:W-:Y:S01]  /*14d10*/  UMOV UR34, URZ ;  /* 0x0000003f00227c82 */ /* 0x000fe20008000000 */
[----:B------:R-:W-:-:S03]  /*14d20*/  LOP3.LUT R18, R18, 0xfffffffd, RZ, 0xc0, !PT ;  /* 0xfffffffd12127812 */ /* 0x000fc600078ec0ff */
[----:B------:R-:W-:-:S06]  /*14d30*/  UIADD3 UR33, UR33, 0x38830, URZ ;  /* 0x0003883021217890 */ /* 0x000fcc000fffe03f */
[----:B------:R-:W-:Y:S02]  /*14d40*/  UIADD3 UR32, UR32, 0x22400, URZ ;  /* 0x0002240020207890 */ /* 0x000fe4000fffe03f */
[----:B------:R-:W-:Y:S02]  /*14d50*/  @P0 LOP3.LUT R18, R18, 0x2, RZ, 0xfc, !PT ;  /* 0x0000000212120812 */ /* 0x000fe400078efcff */
[----:B--2---:R-:W-:-:S13]  /*14d60*/  R2UR UR35, R2 ;  /* 0x00000000022372ca */ /* 0x004fda00000e0000 */
[----:B------:R-:W-:-:S09]  /*14d70*/  USHF.L.U32 UR35, UR35, 0x6, URZ ;  /* 0x0000000623237899 */ /* 0x000fd2000800063f */
[----:B------:R2:W-:Y:S02]  /*14d80*/  UTMALDG.4D [UR32], [UR4], desc[UR6] ;  /* 0x00000620040075b4 */ /* 0x0005e40008019000 */
[----:B--2---:R-:W-:Y:S01]  /*14d90*/  NOP ;  /* 0x0000000000007918 */ /* 0x004fe20000000000 */
.L_x_5323:
[----:B------:R-:W-:Y:S05]  /*14da0*/  WARPSYNC.ALL ;  /* 0x0000000000007948 */ /* 0x000fea0003800000 */
[----:B------:R-:W-:Y:S01]  /*14db0*/  VIADD R0, R17, 0x20400 ;  /* 0x0002040011007836 */ /* 0x000fe20000000000 */
[----:B------:R-:W-:Y:S01]  /*14dc0*/  BAR.SYNC.DEFER_BLOCKING 0x8, 0x100 ;  /* 0x0204000000007b1d */ /* 0x000fe20000010000 */
[----:B------:R-:W-:Y:S02]  /*14dd0*/  USHF.R.S32.HI UR43, URZ, 0x1f, UR36 ;  /* 0x0000001f3f2b7899 */ /* 0x000fe40008011424 */
[----:B------:R-:W-:Y:S01]  /*14de0*/  USHF.R.S32.HI UR37, URZ, 0x1f, UR42 ;  /* 0x0000001f3f257899 */ /* 0x000fe2000801142a */
[----:B------:R-:W-:-:S02]  /*14df0*/  LOP3.LUT P0, RZ, R0, 0x3ff, RZ, 0xc0, !PT ;  /* 0x000003ff00ff7812 */ /* 0x000fc4000780c0ff */
[----:B------:R-:W-:Y:S11]  /*14e00*/  BSSY B6, `(.L_x_5328) ;  /* 0x0000012000067945 */ /* 0x000ff60003800000 */
[----:B------:R-:W-:Y:S05]  /*14e10*/  @!P0 BRA `(.L_x_5329) ;  /* 0x0000000000408947 */ /* 0x000fea0003800000 */
[----:B------:R-:W-:Y:S01]  /*14e20*/  MOV R2, 0x0 ;  /* 0x0000000000027802 */ /* 0x000fe20000000f00 */
[----:B------:R-:W-:Y:S01]  /*14e30*/  ULDC.64 UR4, c[0x4][0x118] ;  /* 0x0100460000047ab9 */ /* 0x000fe20000000a00 */
[----:B------:R-:W-:Y:S01]  /*14e40*/  ULDC.64 UR6, c[0x4][0x120] ;  /* 0x0100480000067ab9 */ /* 0x000fe20000000a00 */
[----:B------:R-:W-:Y:S01]  /*14e50*/  ULDC.64 UR8, c[0x4][0x58] ;  /* 0x0100160000087ab9 */ /* 0x000fe20000000a00 */
[----:B-1----:R-:W-:Y:S02]  /*14e60*/  IMAD.U32 R4, RZ, RZ, UR4 ;  /* 0x00000004ff047e24 */ /* 0x002fe4000f8e00ff */
        /* <DEDUP_REMOVED lines=10> */
[----:B-1----:R-:W-:Y:S05]  /*14f10*/  CALL.ABS.NOINC R2 ;  /* 0x0000000002007343 */ /* 0x002fea0003c00000 */
.L_x_5329:
[----:B------:R-:W-:Y:S05]  /*14f20*/  BSYNC B6 ;  /* 0x0000000000067941 */ /* 0x000fea0003800000 */
.L_x_5328:
[----:B------:R-:W2:Y:S01]  /*14f30*/  S2R R0, SR_TID.X ;  /* 0x0000000000007919 */ /* 0x000ea20000002100 */
[----:B------:R-:W3:Y:S01]  /*14f40*/  LDC R6, c[0x0][0x448] ;  /* 0x00011200ff067b82 */ /* 0x000ee20000000800 */
[----:B------:R-:W-:Y:S02]  /*14f50*/  ULDC.64 UR8, c[0x0][0x2d8] ;  /* 0x0000b60000087ab9 */ /* 0x000fe40000000a00 */
[----:B------:R-:W-:Y:S02]  /*14f60*/  UIMAD UR6, UR43, UR8, URZ ;  /* 0x000000082b0672a4 */ /* 0x000fe4000f8e023f */
[----:B------:R-:W-:Y:S02]  /*14f70*/  UIMAD.WIDE.U32 UR4, UR36, UR8, URZ ;  /* 0x00000008240472a5 */ /* 0x000fe4000f8e003f */
[----:B------:R-:W-:-:S03]  /*14f80*/  UIMAD UR6, UR36, UR9, UR6 ;  /* 0x00000009240672a4 */ /* 0x000fc6000f8e0206 */
[----:B------:R-:W-:Y:S01]  /*14f90*/  ULDC.64 UR8, c[0x0][0x2e0] ;  /* 0x0000b80000087ab9 */ /* 0x000fe20000000a00 */
[----:B------:R-:W-:Y:S02]  /*14fa0*/  UIADD3 UR5, UR5, UR6, URZ ;  /* 0x0000000605057290 */ /* 0x000fe4000fffe03f */
[----:B------:R-:W-:Y:S02]  /*14fb0*/  UIMAD UR6, UR37, UR8, URZ ;  /* 0x00000008250672a4 */ /* 0x000fe4000f8e023f */
[----:B------:R-:W-:Y:S02]  /*14fc0*/  UIMAD.WIDE.U32 UR4, UR42, UR8, UR4 ;  /* 0x000000082a0472a5 */ /* 0x000fe4000f8e0004 */
[----:B------:R-:W-:-:S04]  /*14fd0*/  UIMAD UR6, UR42, UR9, UR6 ;  /* 0x000000092a0672a4 */ /* 0x000fc8000f8e0206 */
[----:B------:R-:W-:Y:S02]  /*14fe0*/  UIADD3 UR6, UR5, UR6, URZ ;  /* 0x0000000605067290 */ /* 0x000fe4000fffe03f */
[----:B------:R-:W-:Y:S01]  /*14ff0*/  IMAD.U32 R5, RZ, RZ, UR5 ;  /* 0x00000005ff057e24 */ /* 0x000fe2000f8e00ff */
[----:B---3--:R-:W-:Y:S02]  /*15000*/  ISETP.NE.AND P0, PT, R6, 0x1, PT ;  /* 0x000000010600780c */ /* 0x008fe40003f05270 */
[----:B--2---:R-:W-:-:S04]  /*15010*/  LOP3.LUT R0, R0, 0x7f, RZ, 0xc0, !PT ;  /* 0x0000007f00007812 */ /* 0x004fc800078ec0ff */
[----:B-1----:R-:W-:Y:S02]  /*15020*/  SHF.R.U32.HI R4, RZ, 0x3, R0 ;  /* 0x00000003ff047819 */ /* 0x002fe40000011600 */
[----:B------:R-:W1:Y:S05]  /*15030*/  S2R R0, SR_TID.X ;  /* 0x0000000000007919 */ /* 0x000e6a0000002100 */
[----:B------:R-:W2:Y:S08]  /*15040*/  @P0 LDC R3, c[0x0][0x44c] ;  /* 0x00011300ff030b82 */ /* 0x000eb00000000800 */
[----:B------:R-:W3:Y:S01]  /*15050*/  @P0 LDC R2, c[0x0][0x450] ;  /* 0x00011400ff020b82 */ /* 0x000ee20000000800 */
[----:B-1----:R-:W-:-:S05]  /*15060*/  IMAD.SHL.U32 R0, R0, 0x10, RZ ;  /* 0x0000001000007824 */ /* 0x002fca00078e00ff */
[----:B------:R-:W-:Y:S01]  /*15070*/  LOP3.LUT R0, R4, 0x70, R0, 0xf8, !PT ;  /* 0x0000007004007812 */ /* 0x000fe200078ef800 */
[----:B------:R-:W-:Y:S01]  /*15080*/  IMAD.U32 R4, RZ, RZ, UR4 ;  /* 0x00000004ff047e24 */ /* 0x000fe2000f8e00ff */
[----:B------:R-:W-:-:S03]  /*15090*/  ULDC.64 UR4, c[0x0][0x2d0] ;  /* 0x0000b40000047ab9 */ /* 0x000fc60000000a00 */
[----:B0-----:R-:W-:-:S04]  /*150a0*/  VIADD R7, R0, UR40 ;  /* 0x0000002800077c36 */ /* 0x001fc80008000000 */
[----:B--2---:R-:W-:Y:S01]  /*150b0*/  @P0 IMAD.HI.U32 R3, R7, R3, RZ ;  /* 0x0000000307030227 */ /* 0x004fe200078e00ff */
[----:B------:R0:W-:Y:S03]  /*150c0*/  STL [R1+0x18], R7 ;  /* 0x0000180701007387 */ /* 0x0001e60000100800 */
[----:B------:R-:W-:Y:S01]  /*150d0*/  IMAD.MOV.U32 R0, RZ, RZ, R7 ;  /* 0x000000ffff007224 */ /* 0x000fe200078e0007 */
[----:B---3--:R-:W-:Y:S01]  /*150e0*/  @P0 SHF.R.U32.HI R0, RZ, R2, R3 ;  /* 0x00000002ff000219 */ /* 0x008fe20000011603 */
[----:B------:R-:W-:Y:S02]  /*150f0*/  IMAD.MOV.U32 R2, RZ, RZ, R4 ;  /* 0x000000ffff027224 */ /* 0x000fe400078e0004 */
[----:B------:R-:W-:Y:S01]  /*15100*/  IMAD.U32 R3, RZ, RZ, UR6 ;  /* 0x00000006ff037e24 */ /* 0x000fe2000f8e00ff */
[----:B------:R-:W-:Y:S01]  /*15110*/  SHF.R.S32.HI R4, RZ, 0x1f, R0 ;  /* 0x0000001fff047819 */ /* 0x000fe20000011400 */
[----:B------:R-:W1:Y:S01]  /*15120*/  S2R R8, SR_TID.X ;  /* 0x0000000000087919 */ /* 0x000e620000002100 */
[----:B------:R-:W-:Y:S01]  /*15130*/  ULDC.64 UR6, c[0x0][0x280] ;  /* 0x0000a00000067ab9 */ /* 0x000fe20000000a00 */
[----:B------:R-:W-:-:S04]  /*15140*/  IMAD.WIDE.U32 R2, R0, UR4, R2 ;  /* 0x0000000400027c25 */ /* 0x000fc8000f8e0002 */
[----:B------:R-:W-:-:S04]  /*15150*/  IMAD R4, R4, UR4, RZ ;  /* 0x0000000404047c24 */ /* 0x000fc8000f8e02ff */
[----:B------:R-:W-:Y:S01]  /*15160*/  IMAD R4, R0, UR5, R4 ;  /* 0x0000000500047c24 */ /* 0x000fe2000f8e0204 */
[----:B------:R-:W2:Y:S01]  /*15170*/  S2R R9, SR_TID.X ;  /* 0x0000000000097919 */ /* 0x000ea20000002100 */
[----:B------:R-:W-:Y:S01]  /*15180*/  IMAD.MOV R0, RZ, RZ, -R0 ;  /* 0x000000ffff007224 */ /* 0x000fe200078e0a00 */
[----:B------:R-:W-:Y:S01]  /*15190*/  ULDC.64 UR4, c[0x0][0x2c8] ;  /* 0x0000b20000047ab9 */ /* 0x000fe20000000a00 */
[----:B------:R-:W-:Y:S02]  /*151a0*/  IMAD.IADD R3, R3, 0x1, R4 ;  /* 0x0000000103037824 */ /* 0x000fe400078e0204 */
[----:B------:R-:W-:Y:S02]  /*151b0*/  IMAD R0, R6, R0, R7 ;  /* 0x0000000006007224 */ /* 0x000fe400078e0207 */
[----:B0-----:R0:W5:Y:S02]  /*151c0*/  LDL R7, [R1+0x4] ;  /* 0x0000040001077983 */ /* 0x0011640000100800 */
[----:B------:R-:W-:Y:S01]  /*151d0*/  IMAD.WIDE.U32 R2, R0, UR4, R2 ;  /* 0x0000000400027c25 */ /* 0x000fe2000f8e0002 */
[----:B------:R-:W-:-:S05]  /*151e0*/  SHF.R.S32.HI R4, RZ, 0x1f, R0 ;  /* 0x0000001fff047819 */ /* 0x000fca0000011400 */
[----:B------:R-:W-:Y:S01]  /*151f0*/  IMAD R4, R4, UR4, RZ ;  /* 0x0000000404047c24 */ /* 0x000fe2000f8e02ff */
[----:B------:R-:W-:-:S03]  /*15200*/  ULDC UR4, c[0x0][0x2b8] ;  /* 0x0000ae0000047ab9 */ /* 0x000fc60000000800 */
[----:B------:R-:W-:Y:S01]  /*15210*/  IMAD R4, R0, UR5, R4 ;  /* 0x0000000500047c24 */ /* 0x000fe2000f8e0204 */
[----:B------:R-:W-:Y:S01]  /*15220*/  LEA R0, P1, R2, UR6, 0x1 ;  /* 0x0000000602007c11 */ /* 0x000fe2000f8208ff */
[----:B-1----:R-:W-:Y:S02]  /*15230*/  IMAD.SHL.U32 R8, R8, 0x8, RZ ;  /* 0x0000000808087824 */ /* 0x002fe400078e00ff */
[----:B------:R-:W-:-:S03]  /*15240*/  IMAD.IADD R3, R3, 0x1, R4 ;  /* 0x0000000103037824 */ /* 0x000fc600078e0204 */
[----:B------:R-:W-:Y:S02]  /*15250*/  LOP3.LUT R8, R8, 0x38, RZ, 0xc0, !PT ;  /* 0x0000003808087812 */ /* 0x000fe400078ec0ff */
[----:B------:R-:W-:Y:S02]  /*15260*/  LEA.HI.X R3, R2, UR7, R3, 0x1, P1 ;  /* 0x0000000702037c11 */ /* 0x000fe400088f0c03 */
[----:B------:R-:W-:Y:S01]  /*15270*/  ISETP.GE.AND P0, PT, R8, UR4, PT ;  /* 0x0000000408007c0c */ /* 0x000fe2000bf06270 */
[----:B------:R-:W-:Y:S01]  /*15280*/  UMOV UR4, 0xffffffff ;  /* 0xffffffff00047882 */ /* 0x000fe20000000000 */
[----:B--2---:R-:W-:-:S04]  /*15290*/  LOP3.LUT R9, R9, 0x7f, RZ, 0xc0, !PT ;  /* 0x0000007f09097812 */ /* 0x004fc800078ec0ff */
[----:B------:R-:W-:Y:S01]  /*152a0*/  SHF.R.U32.HI R9, RZ, 0x3, R9 ;  /* 0x00000003ff097819 */ /* 0x000fe20000011609 */
[----:B0-----:R-:W-:Y:S06]  /*152b0*/  BRA.DIV UR4, `(.L_x_5330) ;  /* 0x0000005204c87947 */ /* 0x001fec000b800000 */
[----:B------:R-:W0:Y:S01]  /*152c0*/  SHFL.IDX PT, R5, R0, RZ, 0x181f ;  /* 0x00181fff00057589 */ /* 0x000e2200000e0000 */
[----:B------:R-:W-:Y:S01]  /*152d0*/  ULDC UR4, c[0x0][0x288] ;  /* 0x0000a20000047ab9 */ /* 0x000fe20000000800 */
[----:B------:R-:W-:Y:S02]  /*152e0*/  VIADD R9, R9, UR40 ;  /* 0x0000002809097c36 */ /* 0x000fe40008000000 */
[----:B------:R-:W1:Y:S01]  /*152f0*/  SHFL.IDX PT, R4, R3, RZ, 0x181f ;  /* 0x00181fff03047589 */ /* 0x000e6200000e0000 */
[----:B------:R-:W-:Y:S02]  /*15300*/  IMAD R2, R6, UR4, RZ ;  /* 0x0000000406027c24 */ /* 0x000fe4000f8e02ff */
[C---:B------:R-:W-:Y:S01]  /*15310*/  VIADD R6, R9.reuse, 0x10 ;  /* 0x0000001009067836 */ /* 0x040fe20000000000 */
[----:B------:R-:W-:Y:S02]  /*15320*/  STL [R1+0x14], R9 ;  /* 0x0000140901007387 */ /* 0x000fe40000100800 */
[----:B------:R-:W-:-:S02]  /*15330*/  ISETP.GE.AND P1, PT, R9, R2, PT ;  /* 0x000000020900720c */ /* 0x000fc40003f26270 */
[----:B------:R2:W-:Y:S11]  /*15340*/  STL [R1+0x20], R6 ;  /* 0x0000200601007387 */ /* 0x0005f60000100800 */
[----:B0-----:R-:W-:-:S05]  /*15350*/  @!P1 LEA R5, P2, R8, R5, 0x1 ;  /* 0x0000000508059211 */ /* 0x001fca00078408ff */
[----:B-1----:R-:W-:-:S05]  /*15360*/  @!P1 IMAD.X R4, RZ, RZ, R4, P2 ;  /* 0x000000ffff049224 */ /* 0x002fca00010e0604 */
[----:B------:R-:W-:-:S04]  /*15370*/  @!P1 LOP3.LUT R5, R5, R4, RZ, 0x3c, !PT ;  /* 0x0000000405059212 */ /* 0x000fc800078e3cff */
[----:B------:R-:W-:-:S04]  /*15380*/  @!P1 LOP3.LUT R4, R5, R4, RZ, 0x3c, !PT ;  /* 0x0000000405049212 */ /* 0x000fc800078e3cff */
[----:B------:R-:W-:-:S05]  /*15390*/  @!P1 LOP3.LUT R5, R5, R4, RZ, 0x3c, !PT ;  /* 0x0000000405059212 */ /* 0x000fca00078e3cff */
[----:B------:R-:W-:Y:S01]  /*153a0*/  @!PT LDS RZ, [RZ] ;  /* 0x00000000fffff984 */ /* 0x000fe20000000800 */
[----:B-----5:R0:W-:Y:S01]  /*153b0*/  @!P1 LDGSTS.E.BYPASS.LTC128B.128 [R7+0x20400], desc[UR44][R4.64], !P0 ;  /* 0x2040000004079fae */ /* 0x0201e2000c101d6c */
[----:B------:R-:W-:Y:S01]  /*153c0*/  ISETP.GE.AND P1, PT, R6, R2, PT ;  /* 0x000000020600720c */ /* 0x000fe20003f26270 */
[----:B--2---:R-:W-:-:S05]  /*153d0*/  VIADD R6, R9, 0x20 ;  /* 0x0000002009067836 */ /* 0x004fca0000000000 */
[----:B------:R-:W-:Y:S04]  /*153e0*/  STL [R1+0x24], R6 ;  /* 0x0000240601007387 */ /* 0x000fe80000100800 */
[----:B0-----:R-:W0:Y:S04]  /*153f0*/  SHFL.IDX PT, R5, R0, 0x1, 0x181f ;  /* 0x00381f0000057f89 */ /* 0x001e2800000e0000 */
[----:B------:R-:W1:Y:S01]  /*15400*/  SHFL.IDX PT, R4, R3, 0x1, 0x181f ;  /* 0x00381f0003047f89 */ /* 0x000e6200000e0000 */
[----:B0-----:R-:W-:-:S05]  /*15410*/  @!P1 LEA R5, P2, R8, R5, 0x1 ;  /* 0x0000000508059211 */ /* 0x001fca00078408ff */
[----:B-1----:R-:W-:-:S05]  /*15420*/  @!P1 IMAD.X R4, RZ, RZ, R4, P2 ;  /* 0x000000ffff049224 */ /* 0x002fca00010e0604 */
[----:B------:R-:W-:-:S04]  /*15430*/  @!P1 LOP3.LUT R5, R5, R4, RZ, 0x3c, !PT ;  /* 0x0000000405059212 */ /* 0x000fc800078e3cff */
[----:B------:R-:W-:-:S04]  /*15440*/  @!P1 LOP3.LUT R4, R5, R4, RZ, 0x3c, !PT ;  /* 0x0000000405049212 */ /* 0x000fc800078e3cff */
[----:B------:R-:W-:-:S05]  /*15450*/  @!P1 LOP3.LUT R5, R5, R4, RZ, 0x3c, !PT ;  /* 0x0000000405059212 */ /* 0x000fca00078e3cff */
[----:B------:R0:W-:Y:S01]  /*15460*/  @!P1 LDGSTS.E.BYPASS.LTC128B.128 [R7+0x20c00], desc[UR44][R4.64], !P0 ;  /* 0x20c0000004079fae */ /* 0x0001e2000c101d6c */
[----:B------:R-:W-:-:S03]  /*15470*/  ISETP.GE.AND P1, PT, R6, R2, PT ;  /* 0x000000020600720c */ /* 0x000fc60003f26270 */
[----:B0-----:R-:W0:Y:S04]  /*15480*/  SHFL.IDX PT, R5, R0, 0x2, 0x181f ;  /* 0x00581f0000057f89 */ /* 0x001e2800000e0000 */
[----:B------:R-:W1:Y:S04]  /*15490*/  SHFL.IDX PT, R4, R3, 0x2, 0x181f ;  /* 0x00581f0003047f89 */ /* 0x000e6800000e0000 */
[----:B------:R-:W2:Y:S04]  /*154a0*/  SHFL.IDX PT, R0, R0, 0x3, 0x181f ;  /* 0x00781f0000007f89 */ /* 0x000ea800000e0000 */
[----:B------:R-:W3:Y:S01]  /*154b0*/  SHFL.IDX PT, R3, R3, 0x3, 0x181f ;  /* 0x00781f0003037f89 */ /* 0x000ee200000e0000 */
[----:B0-----:R-:W-:-:S05]  /*154c0*/  @!P1 LEA R5, P2, R8, R5, 0x1 ;  /* 0x0000000508059211 */ /* 0x001fca00078408ff */
[----:B-1----:R-:W-:-:S05]  /*154d0*/  @!P1 IMAD.X R4, RZ, RZ, R4, P2 ;  /* 0x000000ffff049224 */ /* 0x002fca00010e0604 */
[----:B------:R-:W-:-:S04]  /*154e0*/  @!P1 LOP3.LUT R5, R5, R4, RZ, 0x3c, !PT ;  /* 0x0000000405059212 */ /* 0x000fc800078e3cff */
[----:B------:R-:W-:-:S04]  /*154f0*/  @!P1 LOP3.LUT R4, R5, R4, RZ, 0x3c, !PT ;  /* 0x0000000405049212 */ /* 0x000fc800078e3cff */
[----:B------:R-:W-:-:S05]  /*15500*/  @!P1 LOP3.LUT R5, R5, R4, RZ, 0x3c, !PT ;  /* 0x0000000405059212 */ /* 0x000fca00078e3cff */
[----:B--23--:R1:W-:Y:S02]  /*15510*/  @!P1 LDGSTS.E.BYPASS.LTC128B.128 [R7+0x21400], desc[UR44][R4.64], !P0 ;  /* 0x2140000004079fae */ /* 0x00c3e4000c101d6c */
.L_x_5452:
[----:B01----:R-:W2:Y:S02]  /*15520*/  LDL R4, [R1+0x14] ;  /* 0x0000140001047983 */ /* 0x003ea40000100800 */
[----:B--2---:R-:W-:-:S05]  /*15530*/  VIADD R4, R4, 0x30 ;  /* 0x0000003004047836 */ /* 0x004fca0000000000 */
[----:B------:R-:W-:Y:S01]  /*15540*/  ISETP.GE.AND P1, PT, R4, R2, PT ;  /* 0x000000020400720c */ /* 0x000fe20003f26270 */
[----:B------:R0:W-:-:S12]  /*15550*/  STL [R1+0x38], R4 ;  /* 0x0000380401007387 */ /* 0x0001d80000100800 */
[----:B------:R-:W-:-:S05]  /*15560*/  @!P1 LEA R2, P2, R8, R0, 0x1 ;  /* 0x0000000008029211 */ /* 0x000fca00078408ff */
[----:B------:R-:W-:-:S05]  /*15570*/  @!P1 IMAD.X R3, RZ, RZ, R3, P2 ;  /* 0x000000ffff039224 */ /* 0x000fca00010e0603 */
[----:B------:R-:W-:Y:S01]  /*15580*/  @!PT LDS RZ, [RZ] ;  /* 0x00000000fffff984 */ /* 0x000fe20000000800 */
[----:B------:R-:W-:Y:S01]  /*15590*/  @!PT LDS RZ, [RZ] ;  /* 0x00000000fffff984 */ /* 0x000fe20000000800 */
[----:B------:R-:W-:Y:S01]  /*155a0*/  @!PT LDS RZ, [RZ] ;  /* 0x00000000fffff984 */ /* 0x000fe20000000800 */
[----:B------:R0:W-:Y:S01]  /*155b0*/  @!P1 LDGSTS.E.BYPASS.LTC128B.128 [R7+0x21c00], desc[UR44][R2.64], !P0 ;  /* 0x21c0000002079fae */ /* 0x0001e2000c101d6c */
[----:B------:R-:W-:Y:S01]  /*155c0*/  PLOP3.LUT P0, PT, PT, PT, PT, 0x80, 0x0 ;  /* 0x000000000000781c */ /* 0x000fe20003f0f070 */
[----:B------:R-:W-:-:S12]  /*155d0*/  NOP ;  /* 0x0000000000007918 */ /* 0x000fd80000000000 */
.L_x_5331:
[----:B------:R-:W-:Y:S02]  /*155e0*/  PLOP3.LUT P1, PT, P1, P0, PT, 0xa2, 0x0 ;  /* 0x000000000000781c */ /* 0x000fe40000f21472 */
[----:B------:R-:W-:-:S08]  /*155f0*/  @P0 R2UR P1, UR4, R17 ;  /* 0x00000000110402ca */ /* 0x000fd00000020000 */
[----:B------:R-:W-:-:S05]  /*15600*/  @P0 PLOP3.LUT P0, PT, P1, PT, PT, 0x80, 0x0 ;  /* 0x000000000000081c */ /* 0x000fca0000f0f070 */
[----:B------:R-:W-:Y:S01]  /*15610*/  @!P1 SYNCS.ARRIVE.TRANS64.RED.A0T1 RZ, [UR4+0x38800], RZ ;  /* 0x038800ffffff99a7 */ /* 0x000fe20008200404 */
[----:B------:R-:W-:Y:S07]  /*15620*/  @!P1 ARRIVES.LDGSTSBAR.64.TRANSCNT [UR4+0x38800] ;  /* 0x03880000ff0099b0 */ /* 0x000fee0008000a84 */
[----:B------:R-:W-:Y:S05]  /*15630*/  @P0 BRA.U.ANY `(.L_x_5331) ;  /* 0xfffffffd00e80947 */ /* 0x000fea000393ffff */
[----:B0-----:R-:W0:Y:S01]  /*15640*/  LDC.64 R2, c[0x0][0x3d8] ;  /* 0x0000f600ff027b82 */ /* 0x001e220000000a00 */
[----:B------:R-:W-:Y:S01]  /*15650*/  NOP ;  /* 0x0000000000007918 */ /* 0x000fe20000000000 */
[C---:B0-----:R-:W-:Y:S01]  /*15660*/  IMAD R0, R2.reuse, UR43, RZ ;  /* 0x0000002b02007c24 */ /* 0x041fe2000f8e02ff */
[----:B------:R0:W-:Y:S01]  /*15670*/  SYNCS.ARRIVE.TRANS64.A1T0 RZ, [R17+URZ+0x38800], RZ ;  /* 0x038800ff11ff79a7 */ /* 0x0001e2000810003f */
[----:B------:R-:W-:Y:S01]  /*15680*/  IMAD.WIDE.U32 R4, R2, UR36, RZ ;  /* 0x0000002402047c25 */ /* 0x000fe2000f8e00ff */
[----:B------:R-:W-:Y:S03]  /*15690*/  BSSY B6, `(.L_x_5332) ;  /* 0x0000018000067945 */ /* 0x000fe60003800000 */
[----:B------:R-:W-:Y:S01]  /*156a0*/  IMAD R3, R3, UR36, R0 ;  /* 0x0000002403037c24 */ /* 0x000fe2000f8e0200 */
[----:B------:R0:W-:Y:S01]  /*156b0*/  STL.64 [R1+0x30], R4 ;  /* 0x0000300401007387 */ /* 0x0001e20000100a00 */
[----:B------:R-:W-:-:S05]  /*156c0*/  VIADD R0, R17, 0x26400 ;  /* 0x0002640011007836 */ /* 0x000fca0000000000 */
[----:B------:R-:W-:Y:S01]  /*156d0*/  LOP3.LUT P0, RZ, R0, 0x3ff, RZ, 0xc0, !PT ;  /* 0x000003ff00ff7812 */ /* 0x000fe2000780c0ff */
[----:B------:R-:W-:-:S05]  /*156e0*/  IMAD.IADD R0, R5, 0x1, R3 ;  /* 0x0000000105007824 */ /* 0x000fca00078e0203 */
[----:B------:R0:W-:Y:S07]  /*156f0*/  STL [R1+0x3c], R0 ;  /* 0x00003c0001007387 */ /* 0x0001ee0000100800 */
        /* <DEDUP_REMOVED lines=17> */
.L_x_5333:
[----:B------:R-:W-:Y:S05]  /*15810*/  BSYNC B6 ;  /* 0x0000000000067941 */ /* 0x000fea0003800000 */
.L_x_5332:
[----:B0-----:R-:W2:Y:S01]  /*15820*/  LDL.LU.64 R4, [R1+0x30] ;  /* 0x0000300001047983 */ /* 0x001ea20000300a00 */
[----:B------:R-:W0:Y:S01]  /*15830*/  LDC R8, c[0x0][0x448] ;  /* 0x00011200ff087b82 */ /* 0x000e220000000800 */
[----:B------:R-:W-:Y:S02]  /*15840*/  ULDC.64 UR8, c[0x0][0x3e0] ;  /* 0x0000f80000087ab9 */ /* 0x000fe40000000a00 */
[----:B------:R-:W3:Y:S04]  /*15850*/  LDL.LU R2, [R1+0x3c] ;  /* 0x00003c0001027983 */ /* 0x000ee80000300800 */
[----:B------:R-:W4:Y:S01]  /*15860*/  LDL.LU R3, [R1+0x18] ;  /* 0x0000180001037983 */ /* 0x000f220000300800 */
[----:B------:R-:W-:Y:S01]  /*15870*/  UIMAD UR6, UR37, UR8, URZ ;  /* 0x00000008250672a4 */ /* 0x000fe2000f8e023f */
[----:B------:R-:W-:Y:S01]  /*15880*/  LOP3.LUT R18, R18, 0xffffffef, RZ, 0xc0, !PT ;  /* 0xffffffef12127812 */ /* 0x000fe200078ec0ff */
[----:B------:R-:W1:Y:S02]  /*15890*/  S2R R10, SR_TID.X ;  /* 0x00000000000a7919 */ /* 0x000e640000002100 */
[----:B------:R-:W-:Y:S01]  /*158a0*/  UIMAD UR6, UR42, UR9, UR6 ;  /* 0x000000092a0672a4 */ /* 0x000fe2000f8e0206 */
[----:B------:R-:W5:Y:S01]  /*158b0*/  S2R R9, SR_TID.X ;  /* 0x0000000000097919 */ /* 0x000f620000002100 */
[----:B------:R-:W5:Y:S01]  /*158c0*/  S2R R12, SR_TID.X ;  /* 0x00000000000c7919 */ /* 0x000f620000002100 */
[----:B0-----:R-:W-:-:S13]  /*158d0*/  ISETP.NE.AND P0, PT, R8, 0x1, PT ;  /* 0x000000010800780c */ /* 0x001fda0003f05270 */
[----:B------:R-:W0:Y:S01]  /*158e0*/  @P0 LDC R0, c[0x0][0x450] ;  /* 0x00011400ff000b82 */ /* 0x000e220000000800 */
[----:B-1----:R-:W-:Y:S02]  /*158f0*/  IMAD.SHL.U32 R10, R10, 0x8, RZ ;  /* 0x000000080a0a7824 */ /* 0x002fe400078e00ff */
[----:B-----5:R-:W-:-:S03]  /*15900*/  IMAD.SHL.U32 R9, R9, 0x8, RZ ;  /* 0x0000000809097824 */ /* 0x020fc600078e00ff */
[----:B------:R-:W-:Y:S01]  /*15910*/  LOP3.LUT R10, R10, 0x38, RZ, 0xc0, !PT ;  /* 0x000000380a0a7812 */ /* 0x000fe200078ec0ff */
[----:B------:R-:W-:-:S03]  /*15920*/  IMAD.SHL.U32 R12, R12, 0x8, RZ ;  /* 0x000000080c0c7824 */ /* 0x000fc600078e00ff */
[C---:B------:R-:W-:Y:S02]  /*15930*/  LOP3.LUT R11, R10.reuse, 0x80, RZ, 0xfc, !PT ;  /* 0x000000800a0b7812 */ /* 0x040fe400078efcff */
[----:B------:R-:W-:Y:S02]  /*15940*/  LOP3.LUT R10, R10, 0x40, RZ, 0xfc, !PT ;  /* 0x000000400a0a7812 */ /* 0x000fe400078efcff */
[----:B------:R-:W-:Y:S02]  /*15950*/  LOP3.LUT R9, R9, 0x38, RZ, 0xc0, !PT ;  /* 0x0000003809097812 */ /* 0x000fe400078ec0ff */
[----:B------:R-:W-:-:S04]  /*15960*/  LOP3.LUT R12, R12, 0x38, RZ, 0xc0, !PT ;  /* 0x000000380c0c7812 */ /* 0x000fc800078ec0ff */
[----:B------:R-:W-:Y:S02]  /*15970*/  LOP3.LUT R12, R12, 0xc0, RZ, 0xfc, !PT ;  /* 0x000000c00c0c7812 */ /* 0x000fe400078efcff */
[----:B--2---:R-:W-:Y:S02]  /*15980*/  R2UR UR5, R5 ;  /* 0x00000000050572ca */ /* 0x004fe400000e0000 */
[----:B------:R-:W-:Y:S02]  /*15990*/  R2UR UR4, R4 ;  /* 0x00000000040472ca */ /* 0x000fe400000e0000 */
[----:B---3--:R-:W-:Y:S02]  /*159a0*/  R2UR UR5, R2 ;  /* 0x00000000020572ca */ /* 0x008fe400000e0000 */
[----:B------:R-:W1:Y:S01]  /*159b0*/  @P0 LDC R2, c[0x0][0x44c] ;  /* 0x00011300ff020b82 */ /* 0x000e620000000800 */
[----:B----4-:R-:W-:-:S10]  /*159c0*/  IMAD.MOV.U32 R4, RZ, RZ, R3 ;  /* 0x000000ffff047224 */ /* 0x010fd400078e0003 */
[----:B------:R-:W-:-:S04]  /*159d0*/  UIMAD.WIDE.U32 UR4, UR42, UR8, UR4 ;  /* 0x000000082a0472a5 */ /* 0x000fc8000f8e0004 */
[----:B------:R-:W-:Y:S02]  /*159e0*/  UIADD3 UR6, UR5, UR6, URZ ;  /* 0x0000000605067290 */ /* 0x000fe4000fffe03f */
[----:B------:R-:W-:Y:S02]  /*159f0*/  IMAD.U32 R6, RZ, RZ, UR4 ;  /* 0x00000004ff067e24 */ /* 0x000fe4000f8e00ff */
[----:B------:R-:W-:Y:S01]  /*15a00*/  IMAD.U32 R7, RZ, RZ, UR5 ;  /* 0x00000005ff077e24 */ /* 0x000fe2000f8e00ff */
[----:B------:R-:W-:Y:S01]  /*15a10*/  ULDC.64 UR4, c[0x0][0x3d0] ;  /* 0x0000f40000047ab9 */ /* 0x000fe20000000a00 */
[----:B-1----:R-:W-:-:S05]  /*15a20*/  @P0 IMAD.HI.U32 R2, R3, R2, RZ ;  /* 0x0000000203020227 */ /* 0x002fca00078e00ff */
[----:B0-----:R-:W-:Y:S01]  /*15a30*/  @P0 SHF.R.U32.HI R4, RZ, R0, R2 ;  /* 0x00000000ff040219 */ /* 0x001fe20000011602 */
[----:B------:R-:W-:-:S03]  /*15a40*/  IMAD.MOV.U32 R2, RZ, RZ, R6 ;  /* 0x000000ffff027224 */ /* 0x000fc600078e0006 */
[--C-:B------:R-:W-:Y:S01]  /*15a50*/  SHF.R.S32.HI R5, RZ, 0x1f, R4.reuse ;  /* 0x0000001fff057819 */ /* 0x100fe20000011404 */
[----:B------:R-:W-:-:S04]  /*15a60*/  IMAD.MOV R0, RZ, RZ, -R4 ;  /* 0x000000ffff007224 */ /* 0x000fc800078e0a04 */
[----:B------:R-:W-:Y:S02]  /*15a70*/  IMAD R0, R8, R0, R3 ;  /* 0x0000000008007224 */ /* 0x000fe400078e0203 */
[----:B------:R-:W-:Y:S02]  /*15a80*/  IMAD.U32 R3, RZ, RZ, UR6 ;  /* 0x00000006ff037e24 */ /* 0x000fe4000f8e00ff */
[----:B------:R-:W-:Y:S02]  /*15a90*/  IMAD R5, R5, UR4, RZ ;  /* 0x0000000405057c24 */ /* 0x000fe4000f8e02ff */
[----:B------:R-:W-:-:S04]  /*15aa0*/  IMAD.WIDE.U32 R2, R4, UR4, R2 ;  /* 0x0000000404027c25 */ /* 0x000fc8000f8e0002 */
        /* <DEDUP_REMOVED lines=14> */
[----:B------:R-:W-:Y:S01]  /*15b90*/  LEA.HI.X R6, R2, UR5, R6, 0x1, P0 ;  /* 0x0000000502067c11 */ /* 0x000fe200080f0c06 */
[----:B------:R-:W1:Y:S01]  /*15ba0*/  S2R R11, SR_TID.X ;  /* 0x00000000000b7919 */ /* 0x000e620000002100 */
[----:B------:R-:W-:-:S02]  /*15bb0*/  ISETP.GE.AND P3, PT, R9, UR4, PT ;  /* 0x0000000409007c0c */ /* 0x000fc4000bf66270 */
[----:B------:R-:W-:Y:S02]  /*15bc0*/  SEL R3, RZ, 0x4, P2 ;  /* 0x00000004ff037807 */ /* 0x000fe40001000000 */
[----:B------:R-:W-:Y:S02]  /*15bd0*/  SEL R2, RZ, 0x1, P3 ;  /* 0x00000001ff027807 */ /* 0x000fe40001800000 */
[----:B------:R-:W-:Y:S02]  /*15be0*/  SEL R4, RZ, 0x2, P1 ;  /* 0x00000002ff047807 */ /* 0x000fe40000800000 */
[----:B------:R-:W-:Y:S02]  /*15bf0*/  ISETP.GE.AND P5, PT, R12, UR4, PT ;  /* 0x000000040c007c0c */ /* 0x000fe4000bfa6270 */
[----:B------:R-:W-:Y:S02]  /*15c00*/  IADD3 R2, R3, R4, R2 ;  /* 0x0000000403027210 */ /* 0x000fe40007ffe002 */
[----:B------:R-:W-:-:S02]  /*15c10*/  SEL R4, RZ, 0x8, P5 ;  /* 0x00000008ff047807 */ /* 0x000fc40002800000 */
[----:B------:R-:W-:-:S04]  /*15c20*/  @P3 LOP3.LUT R18, R18, 0x10, RZ, 0xfc, !PT ;  /* 0x0000001012123812 */ /* 0x000fc800078efcff */
[----:B------:R-:W-:-:S04]  /*15c30*/  LOP3.LUT R18, R18, 0xfffffffb, RZ, 0xc0, !PT ;  /* 0xfffffffb12127812 */ /* 0x000fc800078ec0ff */
[----:B------:R-:W-:-:S04]  /*15c40*/  @P2 LOP3.LUT R18, R18, 0x4, RZ, 0xfc, !PT ;  /* 0x0000000412122812 */ /* 0x000fc800078efcff */
[----:B------:R-:W-:Y:S01]  /*15c50*/  LOP3.LUT R18, R18, 0xfffffff7, RZ, 0xc0, !PT ;  /* 0xfffffff712127812 */ /* 0x000fe200078ec0ff */
[----:B0-----:R-:W-:-:S03]  /*15c60*/  IMAD.SHL.U32 R10, R10, 0x8, RZ ;  /* 0x000000080a0a7824 */ /* 0x001fc600078e00ff */
[----:B------:R-:W-:Y:S01]  /*15c70*/  @P1 LOP3.LUT R18, R18, 0x8, RZ, 0xfc, !PT ;  /* 0x0000000812121812 */ /* 0x000fe200078efcff */
[----:B-1----:R-:W-:Y:S01]  /*15c80*/  IMAD.SHL.U32 R11, R11, 0x8, RZ ;  /* 0x000000080b0b7824 */ /* 0x002fe200078e00ff */
[----:B------:R-:W-:-:S04]  /*15c90*/  LOP3.LUT R10, R10, 0x38, RZ, 0xc0, !PT ;  /* 0x000000380a0a7812 */ /* 0x000fc800078ec0ff */
[----:B------:R-:W-:Y:S02]  /*15ca0*/  LOP3.LUT R10, R10, 0x100, RZ, 0xfc, !PT ;  /* 0x000001000a0a7812 */ /* 0x000fe400078efcff */
[----:B------:R-:W-:Y:S02]  /*15cb0*/  LOP3.LUT R11, R11, 0x38, RZ, 0xc0, !PT ;  /* 0x000000380b0b7812 */ /* 0x000fe400078ec0ff */
[----:B------:R-:W-:Y:S02]  /*15cc0*/  ISETP.GE.AND P0, PT, R10, UR4, PT ;  /* 0x000000040a007c0c */ /* 0x000fe4000bf06270 */
[----:B------:R-:W0:Y:S01]  /*15cd0*/  S2R R10, SR_TID.X ;  /* 0x00000000000a7919 */ /* 0x000e220000002100 */
[----:B------:R-:W-:Y:S02]  /*15ce0*/  LOP3.LUT R11, R11, 0x180, RZ, 0xfc, !PT ;  /* 0x000001800b0b7812 */ /* 0x000fe400078efcff */
[----:B------:R-:W-:Y:S02]  /*15cf0*/  SEL R3, RZ, 0x10, P0 ;  /* 0x00000010ff037807 */ /* 0x000fe40000000000 */
[----:B------:R-:W-:-:S02]  /*15d00*/  ISETP.GE.AND P1, PT, R11, UR4, PT ;  /* 0x000000040b007c0c */ /* 0x000fc4000bf26270 */
[----:B------:R-:W-:Y:S02]  /*15d10*/  IADD3 R2, R3, R2, R4 ;  /* 0x0000000203027210 */ /* 0x000fe40007ffe004 */
[----:B------:R-:W-:Y:S01]  /*15d20*/  SEL R5, RZ, 0x40, P1 ;  /* 0x00000040ff057807 */ /* 0x000fe20000800000 */
[----:B0-----:R-:W-:-:S05]  /*15d30*/  IMAD.SHL.U32 R10, R10, 0x8, RZ ;  /* 0x000000080a0a7824 */ /* 0x001fca00078e00ff */
[----:B------:R-:W-:-:S04]  /*15d40*/  LOP3.LUT R10, R10, 0x38, RZ, 0xc0, !PT ;  /* 0x000000380a0a7812 */ /* 0x000fc800078ec0ff */
[C---:B------:R-:W-:Y:S02]  /*15d50*/  LOP3.LUT R7, R10.reuse, 0x140, RZ, 0xfc, !PT ;  /* 0x000001400a077812 */ /* 0x040fe400078efcff */
[----:B------:R-:W-:Y:S02]  /*15d60*/  LOP3.LUT R10, R10, 0x1c0, RZ, 0xfc, !PT ;  /* 0x000001c00a0a7812 */ /* 0x000fe400078efcff */
[----:B------:R-:W-:Y:S02]  /*15d70*/  ISETP.GE.AND P1, PT, R7, UR4, PT ;  /* 0x0000000407007c0c */ /* 0x000fe4000bf26270 */
[----:B------:R-:W-:Y:S01]  /*15d80*/  ISETP.GE.AND P2, PT, R10, UR4, PT ;  /* 0x000000040a007c0c */ /* 0x000fe2000bf46270 */
[----:B------:R-:W-:Y:S01]  /*15d90*/  UMOV UR4, 0xffffffff ;  /* 0xffffffff00047882 */ /* 0x000fe20000000000 */
[----:B------:R-:W-:Y:S02]  /*15da0*/  SEL R3, RZ, 0x20, P1 ;  /* 0x00000020ff037807 */ /* 0x000fe40000800000 */
[----:B------:R-:W-:-:S02]  /*15db0*/  SEL R7, RZ, 0x80, P2 ;  /* 0x00000080ff077807 */ /* 0x000fc40001000000 */
        /* <DEDUP_REMOVED lines=95> */
.L_x_5462:
        /* <DEDUP_REMOVED lines=30> */
.L_x_5336:
[----:B------:R-:W-:Y:S05]  /*16590*/  BSYNC B0 ;  /* 0x0000000000007941 */ /* 0x000fea0003800000 */
.L_x_5335:
[----:B------:R-:W-:Y:S01]  /*165a0*/  NOP ;  /* 0x0000000000007918 */ /* 0x000fe20000000000 */
[----:B------:R-:W-:-:S13]  /*165b0*/  PLOP3.LUT P0, PT, PT, PT, PT, 0x80, 0x0 ;  /* 0x000000000000781c */ /* 0x000fda0003f0f070 */
.L_x_5337:
[----:B------:R-:W-:Y:S02]  /*165c0*/  PLOP3.LUT P1, PT, P1, P0, PT, 0xa2, 0x0 ;  /* 0x000000000000781c */ /* 0x000fe40000f21472 */
[----:B------:R-:W-:-:S08]  /*165d0*/  @P0 R2UR P1, UR4, R17 ;  /* 0x00000000110402ca */ /* 0x000fd00000020000 */
[----:B------:R-:W-:-:S05]  /*165e0*/  @P0 PLOP3.LUT P0, PT, P1, PT, PT, 0x80, 0x0 ;  /* 0x000000000000081c */ /* 0x000fca0000f0f070 */
[----:B------:R-:W-:Y:S01]  /*165f0*/  @!P1 SYNCS.ARRIVE.TRANS64.RED.A0T1 RZ, [UR4+0x38810], RZ ;  /* 0x038810ffffff99a7 */ /* 0x000fe20008200404 */
[----:B------:R-:W-:Y:S07]  /*16600*/  @!P1 ARRIVES.LDGSTSBAR.64.TRANSCNT [UR4+0x38810] ;  /* 0x03881000ff0099b0 */ /* 0x000fee0008000a84 */
[----:B------:R-:W-:Y:S05]  /*16610*/  @P0 BRA.U.ANY `(.L_x_5337) ;  /* 0xfffffffd00e80947 */ /* 0x000fea000393ffff */
[----:B0-----:R-:W3:Y:S02]  /*16620*/  LDL.LU R2, [R1+0x28] ;  /* 0x0000280001027983 */ /* 0x001ee40000300800 */
[----:B---3--:R-:W-:-:S05]  /*16630*/  VIADD R2, R2, 0x1 ;  /* 0x0000000102027836 */ /* 0x008fca0000000000 */
[----:B------:R0:W-:Y:S01]  /*16640*/  STL [R1+0x28], R2 ;  /* 0x0000280201007387 */ /* 0x0001e20000100800 */
[----:B--2---:R-:W-:-:S04]  /*16650*/  LEA.HI R0, R2, R2, RZ, 0x1 ;  /* 0x0000000202007211 */ /* 0x004fc800078f08ff */
        /* <DEDUP_REMOVED lines=8> */
.L_x_5463:
[----:B------:R-:W-:Y:S05]  /*166e0*/  BSYNC B0 ;  /* 0x0000000000007941 */ /* 0x000fea0003800000 */
.L_x_5338:
[----:B------:R-:W-:Y:S01]  /*166f0*/  LOP3.LUT P0, RZ, R18, 0x2, RZ, 0xc0, !PT ;  /* 0x0000000212ff7812 */ /* 0x000fe2000780c0ff */
[----:B------:R-:W-:-:S12]  /*16700*/  BSSY B0, `(.L_x_5340) ;  /* 0x0000094000007945 */ /* 0x000fd80003800000 */
[----:B------:R-:W-:Y:S05]  /*16710*/  @!P0 BRA `(.L_x_5341) ;  /* 0x0000000800488947 */ /* 0x000fea0003800000 */
[----:B------:R-:W2:Y:S01]  /*16720*/  LDL R2, [R1+0x8] ;  /* 0x0000080001027983 */ /* 0x000ea20000100800 */
        /* <DEDUP_REMOVED lines=8> */
.L_x_5464:
[----:B------:R-:W-:Y:S05]  /*167b0*/  BSYNC B1 ;  /* 0x0000000000017941 */ /* 0x000fea0003800000 */
.L_x_5342:
        /* <DEDUP_REMOVED lines=9> */
.L_x_5345:
[----:B------:R-:W-:Y:S05]  /*16850*/  BSYNC B1 ;  /* 0x0000000000017941 */ /* 0x000fea0003800000 */
.L_x_5344:
[----:B0-----:R-:W2:Y:S01]  /*16860*/  LDL.LU R2, [R1+0x1c] ;  /* 0x00001c0001027983 */ /* 0x001ea20000300800 */
[----:B------:R-:W-:Y:S01]  /*16870*/  UIADD3 UR4, UP0, UR46, 0x470, URZ ;  /* 0x000004702e047890 */ /* 0x000fe2000ff1e03f */
[----:B------:R-:W-:Y:S01]  /*16880*/  PLOP3.LUT P0, PT, PT, PT, PT, 0x80, 0x0 ;  /* 0x000000000000781c */ /* 0x000fe20003f0f070 */
[----:B------:R-:W-:Y:S01]  /*16890*/  VIADD R0, R0, 0x38850 ;  /* 0x0003885000007836 */ /* 0x000fe20000000000 */
[----:B------:R-:W-:Y:S01]  /*168a0*/  UMOV UR6, 0x0 ;  /* 0x0000000000067882 */ /* 0x000fe20000000000 */
[----:B------:R-:W-:Y:S01]  /*168b0*/  UIADD3.X UR5, URZ, UR47, URZ, UP0, !UPT ;  /* 0x0000002f3f057290 */ /* 0x000fe200087fe43f */
[----:B------:R-:W-:Y:S01]  /*168c0*/  UMOV UR7, 0x14f00000 ;  /* 0x14f0000000077882 */ /* 0x000fe20000000000 */
[----:B------:R-:W-:Y:S01]  /*168d0*/  UMOV UR10, URZ ;  /* 0x0000003f000a7c82 */ /* 0x000fe20008000000 */
[----:B--2---:R-:W-:Y:S02]  /*168e0*/  IMAD.SHL.U32 R3, R2, 0x40, RZ ;  /* 0x0000004002037824 */ /* 0x004fe400078e00ff */
[----:B------:R-:W-:-:S04]  /*168f0*/  IMAD R2, R19, 0x10000, R17 ;  /* 0x0001000013027824 */ /* 0x000fc800078e0211 */
[----:B------:R-:W-:-:S07]  /*16900*/  VIADD R4, R2, 0x400 ;  /* 0x0000040002047836 */ /* 0x000fce0000000000 */
.L_x_5346:
        /* <DEDUP_REMOVED lines=15> */
.L_x_5347:
        /* <DEDUP_REMOVED lines=15> */
.L_x_5348:
        /* <DEDUP_REMOVED lines=15> */
.L_x_5349:
        /* <DEDUP_REMOVED lines=15> */
.L_x_5350:
        /* <DEDUP_REMOVED lines=15> */
.L_x_5351:
        /* <DEDUP_REMOVED lines=15> */
.L_x_5352:
        /* <DEDUP_REMOVED lines=15> */
.L_x_5353:
        /* <DEDUP_REMOVED lines=10> */
.L_x_5341:
[----:B------:R-:W-:Y:S05]  /*17040*/  BSYNC B0 ;  /* 0x0000000000007941 */ /* 0x000fea0003800000 */
.L_x_5340:
[----:B------:R-:W-:-:S04]  /*17050*/  UIADD3 UR4, UR39, -0x2, URZ ;  /* 0xfffffffe27047890 */ /* 0x000fc8000fffe03f */
[----:B------:R-:W-:-:S06]  /*17060*/  UISETP.GE.AND UP0, UPT, UR4, UR38, UPT ;  /* 0x000000260400728c */ /* 0x000fcc000bf06270 */
[----:B------:R-:W-:-:S13]  /*17070*/  PLOP3.LUT P0, PT, PT, PT, UP0, 0x80, 0x0 ;  /* 0x000000000000781c */ /* 0x000fda0003f0f008 */
[----:B------:R-:W-:Y:S05]  /*17080*/  @!P0 BRA `(.L_x_5354) ;  /* 0x0000002800508947 */ /* 0x000fea0003800000 */
[----:B0-----:R-:W-:Y:S01]  /*17090*/  IMAD R0, RZ, RZ, -UR39 ;  /* 0x80000027ff007e24 */ /* 0x001fe2000f8e02ff */
[----:B-1----:R-:W-:-:S04]  /*170a0*/  LOP3.LUT R6, RZ, UR38, RZ, 0x33, !PT ;  /* 0x00000026ff067c12 */ /* 0x002fc8000f8e33ff */
[----:B------:R-:W-:-:S05]  /*170b0*/  VIADDMNMX R6, R0, 0x1, R6, !PT ;  /* 0x0000000100067846 */ /* 0x000fca0007800106 */
[----:B------:R-:W-:-:S05]  /*170c0*/  VIADD R0, R6, UR39 ;  /* 0x0000002706007c36 */ /* 0x000fca0008000000 */
[----:B------:R-:W-:-:S04]  /*170d0*/  LOP3.LUT R0, R0, 0x1, RZ, 0xc0, !PT ;  /* 0x0000000100007812 */ /* 0x000fc800078ec0ff */
[----:B------:R-:W-:Y:S01]  /*170e0*/  ISETP.NE.U32.AND P0, PT, R0, 0x1, PT ;  /* 0x000000010000780c */ /* 0x000fe20003f05070 */
[----:B------:R-:W-:-:S12]  /*170f0*/  IMAD.U32 R0, RZ, RZ, UR4 ;  /* 0x00000004ff007e24 */ /* 0x000fd8000f8e00ff */
[----:B------:R-:W-:Y:S05]  /*17100*/  @P0 BRA `(.L_x_5355) ;  /* 0x0000000c005c0947 */ /* 0x000fea0003800000 */
[----:B------:R-:W2:Y:S01]  /*17110*/  LDL.LU R8, [R1+0x8] ;  /* 0x0000080001087983 */ /* 0x000ea20000300800 */
[----:B------:R-:W-:Y:S01]  /*17120*/  VIADD R19, R19, 0x1 ;  /* 0x0000000113137836 */ /* 0x000fe20000000000 */
[----:B------:R-:W-:Y:S01]  /*17130*/  LOP3.LUT P2, RZ, R18, 0x2, RZ, 0xc0, !PT ;  /* 0x0000000212ff7812 */ /* 0x000fe2000784c0ff */
[----:B------:R-:W-:Y:S03]  /*17140*/  BSSY B0, `(.L_x_5356) ;  /* 0x00000d1000007945 */ /* 0x000fe60003800000 */
[----:B------:R-:W-:-:S04]  /*17150*/  ISETP.NE.AND P0, PT, R19, 0x2, PT ;  /* 0x000000021300780c */ /* 0x000fc80003f05270 */
[----:B------:R-:W-:Y:S02]  /*17160*/  SEL R2, RZ, 0x1, P0 ;  /* 0x00000001ff027807 */ /* 0x000fe40000000000 */
[----:B------:R-:W-:Y:S02]  /*17170*/  SEL R19, R19, RZ, P0 ;  /* 0x000000ff13137207 */ /* 0x000fe40000000000 */
[----:B--2---:R-:W-:-:S05]  /*17180*/  LOP3.LUT R8, R8, R2, RZ, 0x3c, !PT ;  /* 0x0000000208087212 */ /* 0x004fca00078e3cff */
[----:B------:R0:W-:Y:S01]  /*17190*/  STL [R1+0x8], R8 ;  /* 0x0000080801007387 */ /* 0x0001e20000100800 */
[----:B------:R-:W-:Y:S05]  /*171a0*/  @!P2 BRA `(.L_x_5357) ;  /* 0x0000000c0028a947 */ /* 0x000fea0003800000 */
[----:B------:R-:W-:-:S13]  /*171b0*/  LOP3.LUT P2, RZ, R18, 0x1, RZ, 0xc0, !PT ;  /* 0x0000000112ff7812 */ /* 0x000fda000784c0ff */
[----:B------:R-:W-:Y:S05]  /*171c0*/  @!P2 BRA `(.L_x_5358) ;  /* 0x000000000050a947 */ /* 0x000fea0003800000 */
[----:B------:R-:W2:Y:S01]  /*171d0*/  LDL R7, [R1+0xc] ;  /* 0x00000c0001077983 */ /* 0x000ea20000100800 */
[----:B------:R-:W1:Y:S03]  /*171e0*/  LDC R5, c[0x0][0x43c] ;  /* 0x00010f00ff057b82 */ /* 0x000e660000000800 */
[----:B------:R-:W3:Y:S01]  /*171f0*/  LDL R9, [R1] ;  /* 0x0000000001097983 */ /* 0x000ee20000100800 */
        /* <DEDUP_REMOVED lines=8> */
[----:B------:R-:W-:Y:S01]  /*17280*/  SHF.R.S32.HI R5, RZ, 0x1f, R4 ;  /* 0x0000001fff057819 */ /* 0x000fe20000011404 */
[----:B------:R-:W1:Y:S01]  /*17290*/  LDC.64 R2, c[0x0][0x418] ;  /* 0x00010600ff027b82 */ /* 0x000e620000000a00 */
[----:B--2---:R-:W-:-:S04]  /*172a0*/  IMAD R7, R7, UR4, RZ ;  /* 0x0000000407077c24 */ /* 0x004fc8000f8e02ff */
[C---:B---3--:R-:W-:Y:S02]  /*172b0*/  IMAD R7, R9.reuse, UR5, R7 ;  /* 0x0000000509077c24 */ /* 0x048fe4000f8e0207 */
[----:B------:R-:W-:-:S04]  /*172c0*/  IMAD.WIDE.U32 R4, R9, UR4, R4 ;  /* 0x0000000409047c25 */ /* 0x000fc8000f8e0004 */
[----:B------:R-:W-:Y:S01]  /*172d0*/  IMAD.IADD R7, R7, 0x1, R5 ;  /* 0x0000000107077824 */ /* 0x000fe200078e0205 */
[----:B-1----:R-:W-:-:S04]  /*172e0*/  LEA R2, P0, R4, R2, 0x2 ;  /* 0x0000000204027211 */ /* 0x002fc800078010ff */
[----:B------:R-:W-:-:S05]  /*172f0*/  LEA.HI.X R3, R4, R3, R7, 0x2, P0 ;  /* 0x0000000304037211 */ /* 0x000fca00000f1407 */
[----:B------:R1:W5:Y:S04]  /*17300*/  LDG.E R16, desc[UR44][R2.64] ;  /* 0x0000002c02107981 */ /* 0x000368000c1e1900 */
.L_x_5358:
        /* <DEDUP_REMOVED lines=8> */
.L_x_5465:
[----:B------:R-:W-:Y:S05]  /*17390*/  BSYNC B1 ;  /* 0x0000000000017941 */ /* 0x000fea0003800000 */
.L_x_5359:
        /* <DEDUP_REMOVED lines=9> */
.L_x_5362:
[----:B------:R-:W-:Y:S05]  /*17430*/  BSYNC B1 ;  /* 0x0000000000017941 */ /* 0x000fea0003800000 */
.L_x_5361:
        /* <DEDUP_REMOVED lines=11> */
.L_x_5363:
        /* <DEDUP_REMOVED lines=13> */
.L_x_5466:
[----:B------:R-:W-:Y:S05]  /*175c0*/  BSYNC B1 ;  /* 0x0000000000017941 */ /* 0x000fea0003800000 */
.L_x_5364:
[----:B------:R-:W-:Y:S01]  /*175d0*/  BSSY B1, `(.L_x_5366) ;  /* 0x000000b000017945 */ /* 0x000fe20003800000 */
[----:B0-----:R-:W-:Y:S02]  /*175e0*/  IMAD.MOV.U32 R8, RZ, RZ, 0x0 ;  /* 0x00000000ff087424 */ /* 0x001fe400078e00ff */
[----:B------:R-:W-:Y:S01]  /*175f0*/  IMAD.MOV.U32 R9, RZ, RZ, 0x14f00000 ;  /* 0x14f00000ff097424 */ /* 0x000fe200078e00ff */
        /* <DEDUP_REMOVED lines=8> */
.L_x_5367:
[----:B------:R-:W-:Y:S05]  /*17680*/  BSYNC B1 ;  /* 0x0000000000017941 */ /* 0x000fea0003800000 */
.L_x_5366:
[----:B------:R-:W-:Y:S01]  /*17690*/  R2UR UR10, R7 ;  /* 0x00000000070a72ca */ /* 0x000fe200000e0000 */
[----:B-12---:R-:W-:Y:S01]  /*176a0*/  IMAD R2, R19, 0x10000, R17 ;  /* 0x0001000013027824 */ /* 0x006fe200078e0211 */
[----:B------:R-:W-:Y:S01]  /*176b0*/  R2UR UR6, R8 ;  /* 0x00000000080672ca */ /* 0x000fe200000e0000 */
[----:B------:R-:W-:Y:S01]  /*176c0*/  UIADD3 UR4, UP0, UR46, 0x470, URZ ;  /* 0x000004702e047890 */ /* 0x000fe2000ff1e03f */
[----:B------:R-:W-:Y:S01]  /*176d0*/  R2UR UR7, R9 ;  /* 0x00000000090772ca */ /* 0x000fe200000e0000 */
[----:B------:R-:W-:Y:S01]  /*176e0*/  VIADD R3, R3, 0x38850 ;  /* 0x0003885003037836 */ /* 0x000fe20000000000 */
[----:B------:R-:W-:Y:S01]  /*176f0*/  PLOP3.LUT P0, PT, PT, PT, PT, 0x80, 0x0 ;  /* 0x000000000000781c */ /* 0x000fe20003f0f070 */
[----:B------:R-:W-:Y:S01]  /*17700*/  VIADD R4, R2, 0x400 ;  /* 0x0000040002047836 */ /* 0x000fe20000000000 */
[----:B------:R-:W-:-:S12]  /*17710*/  UIADD3.X UR5, URZ, UR47, URZ, UP0, !UPT ;  /* 0x0000002f3f057290 */ /* 0x000fd800087fe43f */
.L_x_5368:
        /* <DEDUP_REMOVED lines=15> */
.L_x_5369:
        /* <DEDUP_REMOVED lines=15> */
.L_x_5370:
        /* <DEDUP_REMOVED lines=15> */
.L_x_5371:
        /* <DEDUP_REMOVED lines=15> */
.L_x_5372:
        /* <DEDUP_REMOVED lines=15> */
.L_x_5373:
        /* <DEDUP_REMOVED lines=15> */
.L_x_5374:
        /* <DEDUP_REMOVED lines=15> */
.L_x_5375:
        /* <DEDUP_REMOVED lines=10> */
.L_x_5357:
[----:B------:R-:W-:Y:S05]  /*17e50*/  BSYNC B0 ;  /* 0x0000000000007941 */ /* 0x000fea0003800000 */
.L_x_5356:
[----:B------:R-:W-:-:S06]  /*17e60*/  UIADD3 UR4, UR39, -0x3, URZ ;  /* 0xfffffffd27047890 */ /* 0x000fcc000fffe03f */
[----:B------:R-:W-:-:S07]  /*17e70*/  IMAD.U32 R0, RZ, RZ, UR4 ;  /* 0x00000004ff007e24 */ /* 0x000fce000f8e00ff */
.L_x_5355:
[----:B------:R-:W-:Y:S01]  /*17e80*/  ULOP3.LUT UR4, URZ, UR39, URZ, 0x33, !UPT ;  /* 0x000000273f047292 */ /* 0x000fe2000f8e333f */
[----:B------:R-:W-:Y:S01]  /*17e90*/  VIADD R6, R6, 0xfffffffe ;  /* 0xfffffffe06067836 */ /* 0x000fe20000000000 */
[----:B------:R-:W-:Y:S04]  /*17ea0*/  BSSY B0, `(.L_x_5354) ;  /* 0x00001b2000007945 */ /* 0x000fe80003800000 */
[----:B------:R-:W-:-:S13]  /*17eb0*/  ISETP.NE.AND P0, PT, R6, UR4, PT ;  /* 0x0000000406007c0c */ /* 0x000fda000bf05270 */
[----:B------:R-:W-:Y:S05]  /*17ec0*/  @!P0 BRA `(.L_x_5376) ;  /* 0x0000001800bc8947 */ /* 0x000fea0003800000 */
.L_x_5417:
[----:B------:R-:W2:Y:S01]  /*17ed0*/  LDL.LU R2, [R1+0x8] ;  /* 0x0000080001027983 */ /* 0x000ea20000300800 */
[----:B------:R-:W-:Y:S01]  /*17ee0*/  LOP3.LUT P1, RZ, R18, 0x2, RZ, 0xc0, !PT ;  /* 0x0000000212ff7812 */ /* 0x000fe2000782c0ff */
[----:B------:R-:W-:Y:S01]  /*17ef0*/  VIADD R7, R19, 0x1 ;  /* 0x0000000113077836 */ /* 0x000fe20000000000 */
[----:B------:R-:W-:Y:S05]  /*17f00*/  YIELD ;  /* 0x0000000000007946 */ /* 0x000fea0003800000 */
[----:B------:R-:W-:Y:S01]  /*17f10*/  ISETP.NE.AND P0, PT, R7, 0x2, PT ;  /* 0x000000020700780c */ /* 0x000fe20003f05270 */
[----:B------:R-:W-:Y:S03]  /*17f20*/  BSSY B1, `(.L_x_5377) ;  /* 0x00000d0000017945 */ /* 0x000fe60003800000 */
[----:B------:R-:W-:-:S02]  /*17f30*/  SEL R6, RZ, 0x1, P0 ;  /* 0x00000001ff067807 */ /* 0x000fc40000000000 */
[----:B------:R-:W-:Y:S02]  /*17f40*/  SEL R7, R7, RZ, P0 ;  /* 0x000000ff07077207 */ /* 0x000fe40000000000 */
[----:B--2---:R-:W-:Y:S01]  /*17f50*/  LOP3.LUT R6, R2, R6, RZ, 0x3c, !PT ;  /* 0x0000000602067212 */ /* 0x004fe200078e3cff */
[----:B------:R-:W-:Y:S06]  /*17f60*/  @!P1 BRA `(.L_x_5378) ;  /* 0x0000000c002c9947 */ /* 0x000fec0003800000 */
[----:B------:R-:W-:Y:S01]  /*17f70*/  LOP3.LUT P1, RZ, R18, 0x1, RZ, 0xc0, !PT ;  /* 0x0000000112ff7812 */ /* 0x000fe2000782c0ff */
[----:B0-----:R-:W-:-:S12]  /*17f80*/  IMAD.MOV.U32 R8, RZ, RZ, R0 ;  /* 0x000000ffff087224 */ /* 0x001fd800078e0000 */
        /* <DEDUP_REMOVED lines=21> */
.L_x_5379:
        /* <DEDUP_REMOVED lines=8> */
.L_x_5467:
[----:B------:R-:W-:Y:S05]  /*18160*/  BSYNC B2 ;  /* 0x0000000000027941 */ /* 0x000fea0003800000 */
.L_x_5380:
        /* <DEDUP_REMOVED lines=9> */
.L_x_5383:
[----:B------:R-:W-:Y:S05]  /*18200*/  BSYNC B2 ;  /* 0x0000000000027941 */ /* 0x000fea0003800000 */
.L_x_5382:
        /* <DEDUP_REMOVED lines=11> */
.L_x_5384:
        /* <DEDUP_REMOVED lines=13> */
.L_x_5468:
[----:B------:R-:W-:Y:S05]  /*18390*/  BSYNC B2 ;  /* 0x0000000000027941 */ /* 0x000fea0003800000 */
.L_x_5385:
        /* <DEDUP_REMOVED lines=11> */
.L_x_5388:
[----:B------:R-:W-:Y:S05]  /*18450*/  BSYNC B2 ;  /* 0x0000000000027941 */ /* 0x000fea0003800000 */
.L_x_5387:
        /* <DEDUP_REMOVED lines=9> */
.L_x_5389:
        /* <DEDUP_REMOVED lines=15> */
.L_x_5390:
        /* <DEDUP_REMOVED lines=15> */
.L_x_5391:
        /* <DEDUP_REMOVED lines=15> */
.L_x_5392:
        /* <DEDUP_REMOVED lines=15> */
.L_x_5393:
        /* <DEDUP_REMOVED lines=15> */
.L_x_5394:
        /* <DEDUP_REMOVED lines=15> */
.L_x_5395:
        /* <DEDUP_REMOVED lines=15> */
.L_x_5396:
        /* <DEDUP_REMOVED lines=10> */
.L_x_5378:
[----:B------:R-:W-:Y:S05]  /*18c20*/  BSYNC B1 ;  /* 0x0000000000017941 */ /* 0x000fea0003800000 */
.L_x_5377:
[----:B------:R-:W-:Y:S01]  /*18c30*/  VIADD R7, R7, 0x1 ;  /* 0x0000000107077836 */ /* 0x000fe20000000000 */
[----:B------:R-:W-:Y:S01]  /*18c40*/  LOP3.LUT P2, RZ, R18, 0x2, RZ, 0xc0, !PT ;  /* 0x0000000212ff7812 */ /* 0x000fe2000784c0ff */
[----:B------:R-:W-:Y:S03]  /*18c50*/  BSSY B1, `(.L_x_5397) ;  /* 0x00000d3000017945 */ /* 0x000fe60003800000 */
[----:B------:R-:W-:-:S04]  /*18c60*/  ISETP.NE.AND P0, PT, R7, 0x2, PT ;  /* 0x000000020700780c */ /* 0x000fc80003f05270 */
[----:B------:R-:W-:Y:S02]  /*18c70*/  SEL R2, RZ, 0x1, P0 ;  /* 0x00000001ff027807 */ /* 0x000fe40000000000 */
[----:B------:R-:W-:Y:S02]  /*18c80*/  SEL R19, R7, RZ, P0 ;  /* 0x000000ff07137207 */ /* 0x000fe40000000000 */
[----:B0-----:R-:W-:Y:S01]  /*18c90*/  LOP3.LUT R8, R6, R2, RZ, 0x3c, !PT ;  /* 0x0000000206087212 */ /* 0x001fe200078e3cff */
[----:B------:R-:W-:-:S04]  /*18ca0*/  VIADD R6, R0, 0xffffffff ;  /* 0xffffffff00067836 */ /* 0x000fc80000000000 */
[----:B------:R0:W-:Y:S01]  /*18cb0*/  STL [R1+0x8], R8 ;  /* 0x0000080801007387 */ /* 0x0001e20000100800 */
[----:B------:R-:W-:Y:S05]  /*18cc0*/  @!P2 BRA `(.L_x_5398) ;  /* 0x0000000c002ca947 */ /* 0x000fea0003800000 */
[----:B------:R-:W-:Y:S01]  /*18cd0*/  LOP3.LUT P2, RZ, R18, 0x1, RZ, 0xc0, !PT ;  /* 0x0000000112ff7812 */ /* 0x000fe2000784c0ff */
[----:B------:R-:W-:-:S12]  /*18ce0*/  IMAD.MOV.U32 R7, RZ, RZ, R6 ;  /* 0x000000ffff077224 */ /* 0x000fd800078e0006 */
        /* <DEDUP_REMOVED lines=21> */
.L_x_5399:
        /* <DEDUP_REMOVED lines=8> */
.L_x_5469:
[----:B------:R-:W-:Y:S05]  /*18ec0*/  BSYNC B2 ;  /* 0x0000000000027941 */ /* 0x000fea0003800000 */
.L_x_5400:
        /* <DEDUP_REMOVED lines=9> */
.L_x_5403:
[----:B------:R-:W-:Y:S05]  /*18f60*/  BSYNC B2 ;  /* 0x0000000000027941 */ /* 0x000fea0003800000 */
.L_x_5402:
        /* <DEDUP_REMOVED lines=11> */
.L_x_5404:
        /* <DEDUP_REMOVED lines=10> */
[----:B------:R-:W0:Y:S01]  /*190c0*/  SYNCS.PHASECHK.TRANS64.TRYWAIT P0, [R4+URZ+0x38860], R2 ;  /* 0x03886002040075a7 */ /* 0x000e22000800017f */
[----:B------:R-:W-:Y:S04]  /*190d0*/  BSSY B2, `(.L_x_5405) ;  /* 0x0000002000027945 */ /* 0x000fe80003800000 */
[----:B0-----:R-:W-:Y:S05]  /*190e0*/  @!P0 BRA `(.L_x_5406) ;  /* 0x0000002400708947 */ /* 0x001fea0003800000 */
.L_x_5470:
[----:B------:R-:W-:Y:S05]  /*190f0*/  BSYNC B2 ;  /* 0x0000000000027941 */ /* 0x000fea0003800000 */
.L_x_5405:
        /* <DEDUP_REMOVED lines=11> */
.L_x_5408:
[----:B------:R-:W-:Y:S05]  /*191b0*/  BSYNC B2 ;  /* 0x0000000000027941 */ /* 0x000fea0003800000 */
.L_x_5407:
        /* <DEDUP_REMOVED lines=9> */
.L_x_5409:
        /* <DEDUP_REMOVED lines=15> */
.L_x_5410:
        /* <DEDUP_REMOVED lines=15> */
.L_x_5411:
        /* <DEDUP_REMOVED lines=15> */
.L_x_5412:
        /* <DEDUP_REMOVED lines=15> */
.L_x_5413:
        /* <DEDUP_REMOVED lines=15> */
.L_x_5414:
        /* <DEDUP_REMOVED lines=15> */
.L_x_5415:
        /* <DEDUP_REMOVED lines=15> */
.L_x_5416:
        /* <DEDUP_REMOVED lines=10> */
.L_x_5398:
[----:B------:R-:W-:Y:S05]  /*19980*/  BSYNC B1 ;  /* 0x0000000000017941 */ /* 0x000fea0003800000 */
.L_x_5397:
[----:B------:R-:W-:Y:S01]  /*19990*/  ISETP.GT.AND P0, PT, R6, UR38, PT ;  /* 0x0000002606007c0c */ /* 0x000fe2000bf04270 */
[----:B------:R-:W-:-:S12]  /*199a0*/  VIADD R0, R0, 0xfffffffe ;  /* 0xfffffffe00007836 */ /* 0x000fd80000000000 */
[----:B------:R-:W-:Y:S05]  /*199b0*/  @P0 BRA `(.L_x_5417) ;  /* 0xffffffe400440947 */ /* 0x000fea000383ffff */
.L_x_5376:
[----:B------:R-:W-:Y:S05]  /*199c0*/  BSYNC B0 ;  /* 0x0000000000007941 */ /* 0x000fea0003800000 */
.L_x_5354:
[----:B------:R-:W2:Y:S01]  /*199d0*/  LDL.LU R2, [R1+0x8] ;  /* 0x0000080001027983 */ /* 0x000ea20000300800 */
        /* <DEDUP_REMOVED lines=8> */
[----:B------:R0:W-:Y:S02]  /*19a60*/  STL [R1+0x8], R2 ;  /* 0x0000080201007387 */ /* 0x0001e40000100800 */
[----:B------:R-:W-:Y:S05]  /*19a70*/  @P2 BRA `(.L_x_5419) ;  /* 0x0000000000342947 */ /* 0x000fea0003800000 */
[----:B0-----:R-:W0:Y:S01]  /*19a80*/  S2R R2, SR_LANEID ;  /* 0x0000000000027919 */ /* 0x001e220000000000 */
[----:B------:R-:W-:Y:S01]  /*19a90*/  VOTEU.ANY UR4, UPT, PT ;  /* 0x0000000000047886 */ /* 0x000fe200038e0100 */
[----:B------:R-:W2:Y:S01]  /*19aa0*/  LDC.64 R4, c[0x0][0xd80] ;  /* 0x00036000ff047b82 */ /* 0x000ea20000000a00 */
        /* <DEDUP_REMOVED lines=8> */
[----:B--2---:R-:W-:-:S05]  /*19b30*/  IADD3 R0, R2, UR41, R0 ;  /* 0x0000002902007c10 */ /* 0x004fca000fffe000 */
[----:B------:R2:W-:Y:S02]  /*19b40*/  STL [R1+0x10], R0 ;  /* 0x0000100001007387 */ /* 0x0005e40000100800 */
.L_x_5419:
[----:B------:R-:W-:Y:S05]  /*19b50*/  BSYNC B0 ;  /* 0x0000000000007941 */ /* 0x000fea0003800000 */
.L_x_5418:
[----:B------:R-:W-:-:S07]  /*19b60*/  SEL R19, R19, RZ, P0 ;  /* 0x000000ff13137207 */ /* 0x000fce0000000000 */
.L_x_5316:
[----:B------:R-:W-:Y:S05]  /*19b70*/  BSYNC B7 ;  /* 0x0000000000077941 */ /* 0x000fea0003800000 */
.L_x_5314:
[----:B------:R3:W5:Y:S01]  /*19b80*/  LDL R3, [R1+0x10] ;  /* 0x0000100001037983 */ /* 0x0007620000100800 */
[----:B------:R-:W-:-:S13]  /*19b90*/  LOP3.LUT P0, RZ, R18, 0x80, RZ, 0xc0, !PT ;  /* 0x0000008012ff7812 */ /* 0x000fda000780c0ff */
[----:B---3--:R-:W-:Y:S05]  /*19ba0*/  @!P0 BRA `(.L_x_5420) ;  /* 0x0000000000288947 */ /* 0x008fea0003800000 */
[----:B------:R-:W-:Y:S05]  /*19bb0*/  WARPSYNC.ALL ;  /* 0x0000000000007948 */ /* 0x000fea0003800000 */
[----:B------:R-:W3:Y:S08]  /*19bc0*/  S2UR UR5, SR_CgaCtaId ;  /* 0x00000000000579c3 */ /* 0x000ef00000008800 */
[----:B------:R-:W-:Y:S06]  /*19bd0*/  BAR.SYNC.DEFER_BLOCKING 0x5, 0x180 ;  /* 0x0146000000007b1d */ /* 0x000fec0000010000 */
[----:B------:R-:W-:-:S02]  /*19be0*/  UMOV UR4, 0x400 ;  /* 0x0000040000047882 */ /* 0x000fc40000000000 */
[----:B---3--:R-:W-:-:S06]  /*19bf0*/  ULEA UR4, UR5, UR4, 0x18 ;  /* 0x0000000405047291 */ /* 0x008fcc000f8ec03f */
[----:B------:R-:W-:-:S05]  /*19c00*/  IMAD.U32 R17, RZ, RZ, UR4 ;  /* 0x00000004ff117e24 */ /* 0x000fca000f8e00ff */
[----:B-----5:R-:W3:Y:S04]  /*19c10*/  LDS R3, [R17+0x388d0] ;  /* 0x0388d00011037984 */ /* 0x020ee80000000800 */
[----:B---3--:R3:W-:Y:S01]  /*19c20*/  STL [R1+0x10], R3 ;  /* 0x0000100301007387 */ /* 0x0087e20000100800 */
[----:B------:R-:W-:Y:S06]  /*19c30*/  BAR.ARV 0x4, 0x180 ;  /* 0x0106000000007b1d */ /* 0x000fec0000002000 */
[----:B------:R-:W-:Y:S05]  /*19c40*/  BRA `(.L_x_5421) ;  /* 0x00000000002c7947 */ /* 0x000fea0003800000 */
.L_x_5420:
[----:B------:R-:W-:-:S03]  /*19c50*/  UMOV UR4, 0xffffffff ;  /* 0xffffffff00047882 */ /* 0x000fc60000000000 */
[----:B------:R-:W-:Y:S05]  /*19c60*/  BRA.DIV UR4, `(.L_x_5422) ;  /* 0x0000001a04a47947 */ /* 0x000fea000b800000 */
[----:B-----5:R3:W4:Y:S02]  /*19c70*/  SHFL.IDX PT, R14, R3, RZ, 0x1f ;  /* 0x00001fff030e7589 */ /* 0x02072400000e0000 */
.L_x_5473:
[----:B0-2---:R-:W0:Y:S01]  /*19c80*/  @!P2 S2R R0, SR_CgaCtaId ;  /* 0x000000000000a919 */ /* 0x005e220000008800 */
[----:B------:R-:W-:Y:S05]  /*19c90*/  WARPSYNC.ALL ;  /* 0x0000000000007948 */ /* 0x000fea0003800000 */
[----:B------:R-:W-:Y:S01]  /*19ca0*/  BAR.SYNC.DEFER_BLOCKING 0x4, 0x180 ;  /* 0x0106000000007b1d */ /* 0x000fe20000010000 */
[----:B------:R-:W-:-:S05]  /*19cb0*/  @!P2 MOV R2, 0x400 ;  /* 0x000004000002a802 */ /* 0x000fca0000000f00 */
[----:B----4-:R4:W-:Y:S01]  /*19cc0*/  STL [R1+0x10], R14 ;  /* 0x0000100e01007387 */ /* 0x0109e20000100800 */
[----:B0-----:R-:W-:-:S05]  /*19cd0*/  @!P2 LEA R17, R0, R2, 0x18 ;  /* 0x000000020011a211 */ /* 0x001fca00078ec0ff */
[----:B------:R4:W-:Y:S01]  /*19ce0*/  @!P2 STS [R17+0x388d0], R3 ;  /* 0x0388d0031100a388 */ /* 0x0009e20000000800 */
[----:B------:R-:W-:Y:S06]  /*19cf0*/  BAR.ARV 0x5, 0x180 ;  /* 0x0146000000007b1d */ /* 0x000fec0000002000 */
.L_x_5421:
[----:B0-2---:R-:W2:Y:S01]  /*19d00*/  LDL R0, [R1+0x10] ;  /* 0x0000100001007983 */ /* 0x005ea20000100800 */
[----:B------:R-:W-:Y:S02]  /*19d10*/  ULDC UR4, c[0x0][0xd38] ;  /* 0x00034e0000047ab9 */ /* 0x000fe40000000800 */
[----:B--2---:R-:W-:-:S13]  /*19d20*/  ISETP.GE.AND P0, PT, R0, UR4, PT ;  /* 0x0000000400007c0c */ /* 0x004fda000bf06270 */
[----:B------:R-:W-:Y:S05]  /*19d30*/  @!P0 BRA `(.L_x_5423) ;  /* 0xffffff9c006c8947 */ /* 0x000fea000383ffff */
.L_x_5305:
[----:B------:R-:W2:Y:S01]  /*19d40*/  LDL.LU R0, [R1+0x28] ;  /* 0x0000280001007983 */ /* 0x000ea20000300800 */
[----:B------:R-:W-:Y:S01]  /*19d50*/  BSSY B0, `(.L_x_5424) ;  /* 0x000000b000007945 */ /* 0x000fe20003800000 */
[----:B------:R-:W5:Y:S01]  /*19d60*/  S2R R5, SR_CgaCtaId ;  /* 0x0000000000057919 */ /* 0x000f620000008800 */
[----:B--2---:R-:W-:-:S05]  /*19d70*/  VIADD R0, R0, 0x1 ;  /* 0x0000000100007836 */ /* 0x004fca0000000000 */
[----:B0-----:R-:W-:-:S04]  /*19d80*/  LEA.HI R2, R0, R0, RZ, 0x1 ;  /* 0x0000000000027211 */ /* 0x001fc800078f08ff */
[----:B---34-:R-:W-:-:S05]  /*19d90*/  LOP3.LUT R3, R2, 0xfffffffe, RZ, 0xc0, !PT ;  /* 0xfffffffe02037812 */ /* 0x018fca00078ec0ff */
[----:B------:R-:W-:Y:S01]  /*19da0*/  IMAD.IADD R3, R0, 0x1, -R3 ;  /* 0x0000000100037824 */ /* 0x000fe200078e0a03 */
[----:B------:R-:W-:-:S04]  /*19db0*/  MOV R0, 0x400 ;  /* 0x0000040000007802 */ /* 0x000fc80000000f00 */
[----:B-----5:R-:W-:Y:S02]  /*19dc0*/  LEA R0, R5, R0, 0x18 ;  /* 0x0000000005007211 */ /* 0x020fe400078ec0ff */
[----:B------:R-:W-:-:S04]  /*19dd0*/  SHF.L.U32 R3, R3, 0x1f, RZ ;  /* 0x0000001f03037819 */ /* 0x000fc800000006ff */
[----:B------:R-:W0:Y:S02]  /*19de0*/  SYNCS.PHASECHK.TRANS64.TRYWAIT P0, [R0+URZ+0x38820], R3 ;  /* 0x03882003000075a7 */ /* 0x000e24000800017f */
[----:B0-----:R-:W-:Y:S05]  /*19df0*/  @!P0 BRA `(.L_x_5425) ;  /* 0x0000001800688947 */ /* 0x001fea0003800000 */
.L_x_5474:
[----:B------:R-:W-:Y:S05]  /*19e00*/  BSYNC B0 ;  /* 0x0000000000007941 */ /* 0x000fea0003800000 */
.L_x_5424:
[----:B------:R-:W-:-:S03]  /*19e10*/  UMOV UR4, 0xffffffff ;  /* 0xffffffff00047882 */ /* 0x000fc60000000000 */
[----:B------:R-:W-:Y:S05]  /*19e20*/  BRA.DIV UR4, `(.L_x_5426) ;  /* 0x0000001a04707947 */ /* 0x000fea000b800000 */
[----:B------:R-:W2:Y:S02]  /*19e30*/  S2R R2, SR_TID.X ;  /* 0x0000000000027919 */ /* 0x000ea40000002100 */
[----:B--2---:R-:W-:-:S04]  /*19e40*/  SHF.R.U32.HI R2, RZ, 0x5, R2 ;  /* 0x00000005ff027819 */ /* 0x004fc80000011602 */
[----:B------:R-:W-:-:S05]  /*19e50*/  LOP3.LUT R2, R2, 0x3, RZ, 0xc0, !PT ;  /* 0x0000000302027812 */ /* 0x000fca00078ec0ff */
[----:B------:R2:W3:Y:S02]  /*19e60*/  SHFL.IDX PT, R14, R2, RZ, 0x1f ;  /* 0x00001fff020e7589 */ /* 0x0004e400000e0000 */
.L_x_5477:
[----:B---3--:R-:W-:Y:S01]  /*19e70*/  ISETP.NE.AND P0, PT, R14, RZ, PT ;  /* 0x000000ff0e00720c */ /* 0x008fe20003f05270 */
[----:B------:R-:W-:-:S12]  /*19e80*/  BSSY B0, `(.L_x_5427) ;  /* 0x0000025000007945 */ /* 0x000fd80003800000 */
[----:B------:R-:W-:Y:S05]  /*19e90*/  @P0 BRA `(.L_x_5428) ;  /* 0x00000000008c0947 */ /* 0x000fea0003800000 */
[----:B------:R-:W-:-:S03]  /*19ea0*/  UMOV UR4, 0xffffffff ;  /* 0xffffffff00047882 */ /* 0x000fc60000000000 */
[----:B------:R-:W-:Y:S05]  /*19eb0*/  BRA.DIV UR4, `(.L_x_5429) ;  /* 0x0000001a04807947 */ /* 0x000fea000b800000 */
[----:B------:R-:W-:-:S13]  /*19ec0*/  ELECT P6, URZ, PT ;  /* 0x00000000003f782f */ /* 0x000fda00038c0000 */
.L_x_5480:
[----:B------:R-:W-:Y:S05]  /*19ed0*/  @!P6 BRA `(.L_x_5428) ;  /* 0x00000000007ce947 */ /* 0x000fea0003800000 */
[----:B--2---:R-:W2:Y:S02]  /*19ee0*/  LDL.LU R2, [R1+0x40] ;  /* 0x0000400001027983 */ /* 0x004ea40000300800 */
[----:B--2---:R-:W-:-:S04]  /*19ef0*/  LOP3.LUT R2, R2, 0x2, RZ, 0xfc, !PT ;  /* 0x0000000202027812 */ /* 0x004fc800078efcff */
[----:B------:R-:W-:-:S13]  /*19f00*/  ISETP.NE.AND P2, PT, R2, 0x3, PT ;  /* 0x000000030200780c */ /* 0x000fda0003f45270 */
[----:B------:R-:W-:Y:S05]  /*19f10*/  @!P2 BRA `(.L_x_5430) ;  /* 0x000000000004a947 */ /* 0x000fea0003800000 */
[----:B------:R-:W-:Y:S01]  /*19f20*/  BPT.TRAP 0x1 ;  /* 0x000000040000795c */ /* 0x000fe20000300000 */
.L_x_5430:
[----:B------:R-:W2:Y:S01]  /*19f30*/  LDL.LU R7, [R1+0x8] ;  /* 0x0000080001077983 */ /* 0x000ea20000300800 */
[----:B------:R-:W-:Y:S02]  /*19f40*/  VIADD R2, R0, 0x38840 ;  /* 0x0003884000027836 */ /* 0x000fe40000000000 */
[C---:B0-----:R-:W-:Y:S02]  /*19f50*/  VIADD R3, R19.reuse, 0x1 ;  /* 0x0000000113037836 */ /* 0x041fe40000000000 */
[----:B-1----:R-:W-:-:S03]  /*19f60*/  IMAD R6, R19, 0x8, R2 ;  /* 0x0000000813067824 */ /* 0x002fc600078e0202 */
        /* <DEDUP_REMOVED lines=9> */
.L_x_5481:
[----:B------:R-:W1:Y:S02]  /*1a000*/  SYNCS.PHASECHK.TRANS64.TRYWAIT P0, [R7+URZ], R2 ;  /* 0x00000002070075a7 */ /* 0x000e64000800017f */
[----:B-1----:R-:W-:Y:S05]  /*1a010*/  @!P0 BRA `(.L_x_5432) ;  /* 0x00000018005c8947 */ /* 0x002fea0003800000 */
.L_x_5482:
[----:B------:R-:W-:Y:S05]  /*1a020*/  @!P2 BRA `(.L_x_5433) ;  /* 0x000000000004a947 */ /* 0x000fea0003800000 */
[----:B------:R-:W-:Y:S01]  /*1a030*/  BPT.TRAP 0x1 ;  /* 0x000000040000795c */ /* 0x000fe20000300000 */
.L_x_5433:
[----:B------:R-:W-:-:S04]  /*1a040*/  VIADD R0, R0, 0x38860 ;  /* 0x0003886000007836 */ /* 0x000fc80000000000 */
[----:B------:R-:W-:-:S04]  /*1a050*/  IMAD R4, R19, 0x8, R0 ;  /* 0x0000000813047824 */ /* 0x000fc800078e0200 */
[----:B------:R-:W2:Y:S02]  /*1a060*/  SYNCS.PHASECHK.TRANS64.TRYWAIT P0, [R4+URZ], R5 ;  /* 0x00000005040075a7 */ /* 0x000ea4000800017f */
[----:B--2---:R-:W-:Y:S05]  /*1a070*/  @!P0 BRA `(.L_x_5434) ;  /* 0x0000001800588947 */ /* 0x004fea0003800000 */
.L_x_5483:
[----:B------:R-:W-:-:S07]  /*1a080*/  IMAD R3, R3, 0x8, R0 ;  /* 0x0000000803037824 */ /* 0x000fce00078e0200 */
.L_x_5435:
[----:B---3--:R3:W4:Y:S02]  /*1a090*/  SYNCS.PHASECHK.TRANS64.TRYWAIT P0, [R3+URZ], R2 ;  /* 0x00000002030075a7 */ /* 0x008724000800017f */
[----:B----4-:R-:W-:Y:S05]  /*1a0a0*/  @!P0 NANOSLEEP.SYNCS 0x989680 ;  /* 0x009896800000895d */ /* 0x010fea0003900000 */
[----:B------:R-:W4:Y:S02]  /*1a0b0*/  @!P0 SYNCS.PHASECHK.TRANS64 P0, [R3+URZ], R2 ;  /* 0x00000002030085a7 */ /* 0x000f24000800007f */
[----:B----4-:R-:W-:Y:S05]  /*1a0c0*/  @!P0 BRA `(.L_x_5435) ;  /* 0xfffffffc00f08947 */ /* 0x010fea000383ffff */
.L_x_5428:
[----:B------:R-:W-:Y:S05]  /*1a0d0*/  BSYNC B0 ;  /* 0x0000000000007941 */ /* 0x000fea0003800000 */
.L_x_5427:
[----:B------:R-:W-:Y:S05]  /*1a0e0*/  EXIT ;  /* 0x000000000000794d */ /* 0x000fea0003800000 */
.L_x_5224:
[----:B0-----:R-:W-:-:S04]  /*1a0f0*/  IMAD.U32 R3, RZ, RZ, UR37 ;  /* 0x00000025ff037e24 */ /* 0x001fc8000f8e00ff */
[----:B------:R0:W1:Y:S03]  /*1a100*/  SYNCS.PHASECHK.TRANS64.TRYWAIT P1, [R3+URZ+0x38800], R4 ;  /* 0x03880004030075a7 */ /* 0x000066000802017f */
[----:B-1----:R-:W-:Y:S05]  /*1a110*/  @!P1 NANOSLEEP.SYNCS 0x989680 ;  /* 0x009896800000995d */ /* 0x002fea0003900000 */
[----:B------:R-:W1:Y:S02]  /*1a120*/  @!P1 SYNCS.PHASECHK.TRANS64 P1, [R3+URZ+0x38800], R4 ;  /* 0x03880004030095a7 */ /* 0x000e64000802007f */
[----:B-1----:R-:W-:Y:S05]  /*1a130*/  @!P1 BRA `(.L_x_5224) ;  /* 0xfffffffc00ec9947 */ /* 0x002fea000383ffff */
[----:B------:R-:W-:Y:S05]  /*1a140*/  BRA `(.L_x_5436) ;  /* 0xfffffe9c00487947 */ /* 0x000fea000383ffff */
.L_x_5228:
[----:B-1----:R1:W2:Y:S02]  /*1a150*/  SYNCS.PHASECHK.TRANS64.TRYWAIT P1, [R3+URZ+0x38830], R6 ;  /* 0x03883006030075a7 */ /* 0x0022a4000802017f */
[----:B--2---:R-:W-:Y:S05]  /*1a160*/  @!P1 NANOSLEEP.SYNCS 0x989680 ;  /* 0x009896800000995d */ /* 0x004fea0003900000 */
[----:B------:R-:W2:Y:S02]  /*1a170*/  @!P1 SYNCS.PHASECHK.TRANS64 P1, [R3+URZ+0x38830], R6 ;  /* 0x03883006030095a7 */ /* 0x000ea4000802007f */
[----:B--2---:R-:W-:Y:S05]  /*1a180*/  @!P1 BRA `(.L_x_5228) ;  /* 0xfffffffc00f09947 */ /* 0x004fea000383ffff */
[----:B------:R-:W-:Y:S05]  /*1a190*/  BRA `(.L_x_5227) ;  /* 0xfffffe9c00607947 */ /* 0x000fea000383ffff */
.L_x_5229:
[----:B--2---:R-:W-:-:S04]  /*1a1a0*/  IMAD.U32 R5, RZ, RZ, UR37 ;  /* 0x00000025ff057e24 */ /* 0x004fc8000f8e00ff */
[----:B------:R2:W3:Y:S03]  /*1a1b0*/  SYNCS.PHASECHK.TRANS64.TRYWAIT P1, [R5+URZ+0x38810], R4 ;  /* 0x03881004050075a7 */ /* 0x0004e6000802017f */
[----:B---3--:R-:W-:Y:S05]  /*1a1c0*/  @!P1 NANOSLEEP.SYNCS 0x989680 ;  /* 0x009896800000995d */ /* 0x008fea0003900000 */
[----:B------:R-:W3:Y:S02]  /*1a1d0*/  @!P1 SYNCS.PHASECHK.TRANS64 P1, [R5+URZ+0x38810], R4 ;  /* 0x03881004050095a7 */ /* 0x000ee4000802007f */
[----:B---3--:R-:W-:Y:S05]  /*1a1e0*/  @!P1 BRA `(.L_x_5229) ;  /* 0xfffffffc00ec9947 */ /* 0x008fea000383ffff */
[----:B------:R-:W-:Y:S05]  /*1a1f0*/  BRA `(.L_x_5437) ;  /* 0xfffffe9c00e87947 */ /* 0x000fea000383ffff */
.L_x_5233:
[----:B----4-:R4:W0:Y:S02]  /*1a200*/  SYNCS.PHASECHK.TRANS64.TRYWAIT P1, [R3+URZ+0x38850], R6 ;  /* 0x03885006030075a7 */ /* 0x010824000802017f */
[----:B0-----:R-:W-:Y:S05]  /*1a210*/  @!P1 NANOSLEEP.SYNCS 0x989680 ;  /* 0x009896800000995d */ /* 0x001fea0003900000 */
[----:B------:R-:W0:Y:S02]  /*1a220*/  @!P1 SYNCS.PHASECHK.TRANS64 P1, [R3+URZ+0x38850], R6 ;  /* 0x03885006030095a7 */ /* 0x000e24000802007f */
[----:B0-----:R-:W-:Y:S05]  /*1a230*/  @!P1 BRA `(.L_x_5233) ;  /* 0xfffffffc00f09947 */ /* 0x001fea000383ffff */
[----:B------:R-:W-:Y:S05]  /*1a240*/  BRA `(.L_x_5232) ;  /* 0xfffffe9c00f47947 */ /* 0x000fea000383ffff */
.L_x_5249:
[----:B-1----:R-:W-:-:S04]  /*1a250*/  IMAD.U32 R9, RZ, RZ, UR5 ;  /* 0x00000005ff097e24 */ /* 0x002fc8000f8e00ff */
[----:B------:R1:W2:Y:S03]  /*1a260*/  SYNCS.PHASECHK.TRANS64.TRYWAIT P2, [R9+URZ+0x38830], R8 ;  /* 0x03883008090075a7 */ /* 0x0002a6000804017f */
[----:B--2---:R-:W-:Y:S05]  /*1a270*/  @!P2 NANOSLEEP.SYNCS 0x989680 ;  /* 0x009896800000a95d */ /* 0x004fea0003900000 */
[----:B------:R-:W2:Y:S02]  /*1a280*/  @!P2 SYNCS.PHASECHK.TRANS64 P2, [R9+URZ+0x38830], R8 ;  /* 0x038830080900a5a7 */ /* 0x000ea4000804007f */
[----:B--2---:R-:W-:Y:S05]  /*1a290*/  @!P2 BRA `(.L_x_5249) ;  /* 0xfffffffc00eca947 */ /* 0x004fea000383ffff */
[----:B------:R-:W-:Y:S05]  /*1a2a0*/  BRA `(.L_x_5248) ;  /* 0xfffffecc00707947 */ /* 0x000fea000383ffff */
.L_x_5253:
[----:B-1----:R-:W-:-:S04]  /*1a2b0*/  IMAD.U32 R9, RZ, RZ, UR5 ;  /* 0x00000005ff097e24 */ /* 0x002fc8000f8e00ff */
[----:B------:R1:W3:Y:S03]  /*1a2c0*/  SYNCS.PHASECHK.TRANS64.TRYWAIT P2, [R9+URZ+0x38850], R8 ;  /* 0x03885008090075a7 */ /* 0x0002e6000804017f */
[----:B---3--:R-:W-:Y:S05]  /*1a2d0*/  @!P2 NANOSLEEP.SYNCS 0x989680 ;  /* 0x009896800000a95d */ /* 0x008fea0003900000 */
[----:B------:R-:W3:Y:S02]  /*1a2e0*/  @!P2 SYNCS.PHASECHK.TRANS64 P2, [R9+URZ+0x38850], R8 ;  /* 0x038850080900a5a7 */ /* 0x000ee4000804007f */
[----:B---3--:R-:W-:Y:S05]  /*1a2f0*/  @!P2 BRA `(.L_x_5253) ;  /* 0xfffffffc00eca947 */ /* 0x008fea000383ffff */
[----:B------:R-:W-:Y:S05]  /*1a300*/  BRA `(.L_x_5252) ;  /* 0xfffffecc00cc7947 */ /* 0x000fea000383ffff */
.L_x_5270:
[----:B-1----:R-:W-:-:S04]  /*1a310*/  IMAD.U32 R6, RZ, RZ, UR5 ;  /* 0x00000005ff067e24 */ /* 0x002fc8000f8e00ff */
[----:B------:R1:W2:Y:S03]  /*1a320*/  SYNCS.PHASECHK.TRANS64.TRYWAIT P3, [R6+URZ+0x38830], R5 ;  /* 0x03883005060075a7 */ /* 0x0002a6000806017f */
[----:B--2---:R-:W-:Y:S05]  /*1a330*/  @!P3 NANOSLEEP.SYNCS 0x989680 ;  /* 0x009896800000b95d */ /* 0x004fea0003900000 */
[----:B------:R-:W2:Y:S02]  /*1a340*/  @!P3 SYNCS.PHASECHK.TRANS64 P3, [R6+URZ+0x38830], R5 ;  /* 0x038830050600b5a7 */ /* 0x000ea4000806007f */
[----:B--2---:R-:W-:Y:S05]  /*1a350*/  @!P3 BRA `(.L_x_5270) ;  /* 0xfffffffc00ecb947 */ /* 0x004fea000383ffff */
[----:B------:R-:W-:Y:S05]  /*1a360*/  BRA `(.L_x_5269) ;  /* 0xffffff0000f47947 */ /* 0x000fea000383ffff */
.L_x_5274:
[----:B-1----:R-:W-:-:S04]  /*1a370*/  IMAD.U32 R6, RZ, RZ, UR5 ;  /* 0x00000005ff067e24 */ /* 0x002fc8000f8e00ff */
[----:B------:R1:W3:Y:S03]  /*1a380*/  SYNCS.PHASECHK.TRANS64.TRYWAIT P3, [R6+URZ+0x38850], R5 ;  /* 0x03885005060075a7 */ /* 0x0002e6000806017f */
[----:B---3--:R-:W-:Y:S05]  /*1a390*/  @!P3 NANOSLEEP.SYNCS 0x989680 ;  /* 0x009896800000b95d */ /* 0x008fea0003900000 */
[----:B------:R-:W3:Y:S02]  /*1a3a0*/  @!P3 SYNCS.PHASECHK.TRANS64 P3, [R6+URZ+0x38850], R5 ;  /* 0x038850050600b5a7 */ /* 0x000ee4000806007f */
[----:B---3--:R-:W-:Y:S05]  /*1a3b0*/  @!P3 BRA `(.L_x_5274) ;  /* 0xfffffffc00ecb947 */ /* 0x008fea000383ffff */
[----:B------:R-:W-:Y:S05]  /*1a3c0*/  BRA `(.L_x_5273) ;  /* 0xffffff0400507947 */ /* 0x000fea000383ffff */
.L_x_5280:
[----:B--2---:R-:W-:-:S04]  /*1a3d0*/  IMAD.U32 R8, RZ, RZ, UR5 ;  /* 0x00000005ff087e24 */ /* 0x004fc8000f8e00ff */
[----:B------:R2:W3:Y:S03]  /*1a3e0*/  SYNCS.PHASECHK.TRANS64.TRYWAIT P2, [R8+URZ+0x38830], R5 ;  /* 0x03883005080075a7 */ /* 0x0004e6000804017f */
[----:B---3--:R-:W-:Y:S05]  /*1a3f0*/  @!P2 NANOSLEEP.SYNCS 0x989680 ;  /* 0x009896800000a95d */ /* 0x008fea0003900000 */
[----:B------:R-:W3:Y:S02]  /*1a400*/  @!P2 SYNCS.PHASECHK.TRANS64 P2, [R8+URZ+0x38830], R5 ;  /* 0x038830050800a5a7 */ /* 0x000ee4000804007f */
[----:B---3--:R-:W-:Y:S05]  /*1a410*/  @!P2 BRA `(.L_x_5280) ;  /* 0xfffffffc00eca947 */ /* 0x008fea000383ffff */
[----:B------:R-:W-:Y:S05]  /*1a420*/  BRA `(.L_x_5279) ;  /* 0xffffff2c00047947 */ /* 0x000fea000383ffff */
.L_x_5284:
[----:B--2---:R-:W-:-:S04]  /*1a430*/  IMAD.U32 R8, RZ, RZ, UR5 ;  /* 0x00000005ff087e24 */ /* 0x004fc8000f8e00ff */
[----:B------:R2:W3:Y:S03]  /*1a440*/  SYNCS.PHASECHK.TRANS64.TRYWAIT P2, [R8+URZ+0x38850], R5 ;  /* 0x03885005080075a7 */ /* 0x0004e6000804017f */
[----:B---3--:R-:W-:Y:S05]  /*1a450*/  @!P2 NANOSLEEP.SYNCS 0x989680 ;  /* 0x009896800000a95d */ /* 0x008fea0003900000 */
[----:B------:R-:W3:Y:S02]  /*1a460*/  @!P2 SYNCS.PHASECHK.TRANS64 P2, [R8+URZ+0x38850], R5 ;  /* 0x038850050800a5a7 */ /* 0x000ee4000804007f */
[----:B---3--:R-:W-:Y:S05]  /*1a470*/  @!P2 BRA `(.L_x_5284) ;  /* 0xfffffffc00eca947 */ /* 0x008fea000383ffff */
[----:B------:R-:W-:Y:S05]  /*1a480*/  BRA `(.L_x_5283) ;  /* 0xffffff2c00607947 */ /* 0x000fea000383ffff */
.L_x_5322:
[----:B------:R-:W-:Y:S02]  /*1a490*/  IMAD.MOV.U32 R13, RZ, RZ, R4 ;  /* 0x000000ffff0d7224 */ /* 0x000fe400078e0004 */
[----:B------:R-:W-:Y:S02]  /*1a4a0*/  IMAD.MOV.U32 R12, RZ, RZ, RZ ;  /* 0x000000ffff0c7224 */ /* 0x000fe400078e00ff */
[----:B------:R-:W-:Y:S02]  /*1a4b0*/  IMAD.MOV.U32 R11, RZ, RZ, 0x1f ;  /* 0x0000001fff0b7424 */ /* 0x000fe400078e00ff */
[----:B------:R-:W-:-:S07]  /*1a4c0*/  IMAD.MOV.U32 R15, RZ, RZ, -0x1 ;  /* 0xffffffffff0f7424 */ /* 0x000fce00078e00ff */
[----:B0-----:R-:W-:Y:S05]  /*1a4d0*/  WARPSYNC.COLLECTIVE R15, `(.L_x_5438) ;  /* 0x000000000f087348 */ /* 0x001fea0003c00000 */
[----:B------:R1:W2:Y:S02]  /*1a4e0*/  SHFL.IDX P6, R14, R13, R12, R11 ;  /* 0x0000000c0d0e7389 */ /* 0x0002a400000c000b */
[----:B012---:R-:W-:Y:S01]  /*1a4f0*/  ENDCOLLECTIVE ;  /* 0x000000000000791b */ /* 0x007fe20003800000 */
.L_x_5438:
[----:B------:R-:W-:Y:S05]  /*1a500*/  BRA `(.L_x_5439) ;  /* 0xffffffa4001c7947 */ /* 0x000fea000383ffff */
.L_x_5324:
[----:B------:R-:W-:Y:S01]  /*1a510*/  BSSY B0, `(.L_x_5440) ;  /* 0x0000006000007945 */ /* 0x000fe20003800000 */
[----:B------:R-:W-:-:S07]  /*1a520*/  IMAD.MOV.U32 R15, RZ, RZ, -0x1 ;  /* 0xffffffffff0f7424 */ /* 0x000fce00078e00ff */
[----:B01----:R-:W-:Y:S05]  /*1a530*/  WARPSYNC.COLLECTIVE R15, `(.L_x_5441) ;  /* 0x000000000f0c7348 */ /* 0x003fea0003c00000 */
[----:B------:R-:W-:Y:S02]  /*1a540*/  ELECT P6, UR62, PT ;  /* 0x00000000003e782f */ /* 0x000fe400038c0000 */
[----:B------:R-:W-:Y:S01]  /*1a550*/  MOV R14, UR62 ;  /* 0x0000003e000e7c02 */ /* 0x000fe20008000f00 */
[----:B01----:R-:W-:Y:S10]  /*1a560*/  ENDCOLLECTIVE ;  /* 0x000000000000791b */ /* 0x003ff40003800000 */
.L_x_5441:
[----:B------:R-:W-:Y:S05]  /*1a570*/  BSYNC B0 ;  /* 0x0000000000007941 */ /* 0x000fea0003800000 */
.L_x_5440:
[----:B------:R-:W-:Y:S05]  /*1a580*/  BRA `(.L_x_5442) ;  /* 0xffffffa400207947 */ /* 0x000fea000383ffff */
.L_x_5326:
[----:B--2---:R2:W3:Y:S02]  /*1a590*/  SYNCS.PHASECHK.TRANS64.TRYWAIT P0, [R0+URZ+0x38840], R2 ;  /* 0x03884002000075a7 */ /* 0x0044e4000800017f */
[----:B---3--:R-:W-:Y:S05]  /*1a5a0*/  @!P0 NANOSLEEP.SYNCS 0x989680 ;  /* 0x009896800000895d */ /* 0x008fea0003900000 */
[----:B------:R-:W3:Y:S02]  /*1a5b0*/  @!P0 SYNCS.PHASECHK.TRANS64 P0, [R0+URZ+0x38840], R2 ;  /* 0x03884002000085a7 */ /* 0x000ee4000800007f */
[----:B---3--:R-:W-:Y:S05]  /*1a5c0*/  @!P0 BRA `(.L_x_5326) ;  /* 0xfffffffc00f08947 */ /* 0x008fea000383ffff */
[----:B------:R-:W-:Y:S05]  /*1a5d0*/  BRA `(.L_x_5443) ;  /* 0xffffffa400787947 */ /* 0x000fea000383ffff */
.L_x_5330:
[----:B------:R-:W-:Y:S02]  /*1a5e0*/  IMAD.MOV.U32 R13, RZ, RZ, R3 ;  /* 0x000000ffff0d7224 */ /* 0x000fe400078e0003 */
[----:B------:R-:W-:Y:S02]  /*1a5f0*/  IMAD.MOV.U32 R12, RZ, RZ, RZ ;  /* 0x000000ffff0c7224 */ /* 0x000fe400078e00ff */
[----:B------:R-:W-:Y:S02]  /*1a600*/  IMAD.MOV.U32 R11, RZ, RZ, 0x181f ;  /* 0x0000181fff0b7424 */ /* 0x000fe400078e00ff */
[----:B------:R-:W-:Y:S02]  /*1a610*/  IMAD.MOV.U32 R15, RZ, RZ, -0x1 ;  /* 0xffffffffff0f7424 */ /* 0x000fe400078e00ff */
[----:B------:R-:W-:-:S07]  /*1a620*/  VIADD R9, R9, UR40 ;  /* 0x0000002809097c36 */ /* 0x000fce0008000000 */
[----:B-----5:R-:W-:Y:S05]  /*1a630*/  WARPSYNC.COLLECTIVE R15, `(.L_x_5444) ;  /* 0x000000000f087348 */ /* 0x020fea0003c00000 */
[----:B------:R0:W1:Y:S02]  /*1a640*/  SHFL.IDX P6, R14, R13, R12, R11 ;  /* 0x0000000c0d0e7389 */ /* 0x00006400000c000b */
[----:B01---5:R-:W-:Y:S01]  /*1a650*/  ENDCOLLECTIVE ;  /* 0x000000000000791b */ /* 0x023fe20003800000 */
.L_x_5444:
[----:B------:R-:W-:Y:S01]  /*1a660*/  VIADD R10, R9, 0x10 ;  /* 0x00000010090a7836 */ /* 0x000fe20000000000 */
[----:B------:R0:W-:Y:S04]  /*1a670*/  STL [R1+0x14], R9 ;  /* 0x0000140901007387 */ /* 0x0001e80000100800 */
[----:B------:R0:W-:Y:S01]  /*1a680*/  STL [R1+0x20], R10 ;  /* 0x0000200a01007387 */ /* 0x0001e20000100800 */
[----:B------:R-:W-:Y:S02]  /*1a690*/  IMAD.MOV.U32 R13, RZ, RZ, R0 ;  /* 0x000000ffff0d7224 */ /* 0x000fe400078e0000 */
[----:B------:R-:W-:-:S07]  /*1a6a0*/  IMAD.MOV.U32 R4, RZ, RZ, R14 ;  /* 0x000000ffff047224 */ /* 0x000fce00078e000e */
[----:B0-----:R-:W-:Y:S05]  /*1a6b0*/  WARPSYNC.COLLECTIVE R15, `(.L_x_5445) ;  /* 0x000000000f087348 */ /* 0x001fea0003c00000 */
[----:B------:R1:W2:Y:S02]  /*1a6c0*/  SHFL.IDX P6, R14, R13, R12, R11 ;  /* 0x0000000c0d0e7389 */ /* 0x0002a400000c000b */
[----:B012---:R-:W-:Y:S01]  /*1a6d0*/  ENDCOLLECTIVE ;  /* 0x000000000000791b */ /* 0x007fe20003800000 */
.L_x_5445:
[----:B------:R-:W-:Y:S02]  /*1a6e0*/  ULDC UR4, c[0x0][0x288] ;  /* 0x0000a20000047ab9 */ /* 0x000fe40000000800 */
[----:B------:R-:W-:Y:S02]  /*1a6f0*/  IMAD R2, R6, UR4, RZ ;  /* 0x0000000406027c24 */ /* 0x000fe4000f8e02ff */
[----:B------:R-:W-:-:S03]  /*1a700*/  VIADD R6, R9, 0x20 ;  /* 0x0000002009067836 */ /* 0x000fc60000000000 */
[----:B------:R-:W-:Y:S02]  /*1a710*/  ISETP.GE.AND P1, PT, R9, R2, PT ;  /* 0x000000020900720c */ /* 0x000fe40003f26270 */
[----:B------:R0:W-:Y:S01]  /*1a720*/  STL [R1+0x24], R6 ;  /* 0x0000240601007387 */ /* 0x0001e20000100800 */
[----:B------:R-:W-:Y:S02]  /*1a730*/  IMAD.MOV.U32 R13, RZ, RZ, R3 ;  /* 0x000000ffff0d7224 */ /* 0x000fe400078e0003 */
[----:B------:R-:W-:Y:S02]  /*1a740*/  IMAD.MOV.U32 R12, RZ, RZ, 0x1 ;  /* 0x00000001ff0c7424 */ /* 0x000fe400078e00ff */
[----:B------:R-:W-:-:S07]  /*1a750*/  IMAD.MOV.U32 R5, RZ, RZ, R14 ;  /* 0x000000ffff057224 */ /* 0x000fce00078e000e */
[----:B0-----:R-:W-:Y:S05]  /*1a760*/  WARPSYNC.COLLECTIVE R15, `(.L_x_5446) ;  /* 0x000000000f087348 */ /* 0x001fea0003c00000 */
[----:B------:R1:W2:Y:S02]  /*1a770*/  SHFL.IDX P6, R14, R13, R12, R11 ;  /* 0x0000000c0d0e7389 */ /* 0x0002a400000c000b */
[----:B012---:R-:W-:Y:S01]  /*1a780*/  ENDCOLLECTIVE ;  /* 0x000000000000791b */ /* 0x007fe20003800000 */
.L_x_5446:
        /* <DEDUP_REMOVED lines=15> */
.L_x_5447:
[----:B------:R-:W-:Y:S02]  /*1a880*/  IMAD.MOV.U32 R13, RZ, RZ, R3 ;  /* 0x000000ffff0d7224 */ /* 0x000fe400078e0003 */
[----:B------:R-:W-:Y:S02]  /*1a890*/  IMAD.MOV.U32 R12, RZ, RZ, 0x2 ;  /* 0x00000002ff0c7424 */ /* 0x000fe400078e00ff */
[----:B------:R-:W-:-:S07]  /*1a8a0*/  IMAD.MOV.U32 R5, RZ, RZ, R14 ;  /* 0x000000ffff057224 */ /* 0x000fce00078e000e */
[----:B------:R-:W-:Y:S05]  /*1a8b0*/  WARPSYNC.COLLECTIVE R15, `(.L_x_5448) ;  /* 0x000000000f087348 */ /* 0x000fea0003c00000 */
[----:B------:R0:W1:Y:S02]  /*1a8c0*/  SHFL.IDX P6, R14, R13, R12, R11 ;  /* 0x0000000c0d0e7389 */ /* 0x00006400000c000b */
[----:B01----:R-:W-:Y:S01]  /*1a8d0*/  ENDCOLLECTIVE ;  /* 0x000000000000791b */ /* 0x003fe20003800000 */
.L_x_5448:
        /* <DEDUP_REMOVED lines=15> */
.L_x_5449:
[----:B------:R-:W-:Y:S02]  /*1a9d0*/  IMAD.MOV.U32 R13, RZ, RZ, R3 ;  /* 0x000000ffff0d7224 */ /* 0x000fe400078e0003 */
[----:B------:R-:W-:Y:S02]  /*1a9e0*/  IMAD.MOV.U32 R12, RZ, RZ, 0x3 ;  /* 0x00000003ff0c7424 */ /* 0x000fe400078e00ff */
[----:B------:R-:W-:-:S07]  /*1a9f0*/  IMAD.MOV.U32 R5, RZ, RZ, R14 ;  /* 0x000000ffff057224 */ /* 0x000fce00078e000e */
[----:B------:R-:W-:Y:S05]  /*1aa00*/  WARPSYNC.COLLECTIVE R15, `(.L_x_5450) ;  /* 0x000000000f087348 */ /* 0x000fea0003c00000 */
[----:B------:R0:W1:Y:S02]  /*1aa10*/  SHFL.IDX P6, R14, R13, R12, R11 ;  /* 0x0000000c0d0e7389 */ /* 0x00006400000c000b */
[----:B01----:R-:W-:Y:S01]  /*1aa20*/  ENDCOLLECTIVE ;  /* 0x000000000000791b */ /* 0x003fe20003800000 */
.L_x_5450:
        /* <DEDUP_REMOVED lines=10> */
.L_x_5451:
[----:B------:R-:W-:Y:S01]  /*1aad0*/  @!PT LDS RZ, [RZ] ;  /* 0x00000000fffff984 */ /* 0x000fe20000000800 */
[----:B------:R-:W-:Y:S01]  /*1aae0*/  @!PT LDS RZ, [RZ] ;  /* 0x00000000fffff984 */ /* 0x000fe20000000800 */
[----:B------:R-:W-:Y:S01]  /*1aaf0*/  @!PT LDS RZ, [RZ] ;  /* 0x00000000fffff984 */ /* 0x000fe20000000800 */
[----:B------:R0:W-:Y:S01]  /*1ab00*/  @!P1 LDGSTS.E.BYPASS.LTC128B.128 [R7+0x21400], desc[UR44][R4.64], !P0 ;  /* 0x2140000004079fae */ /* 0x0001e2000c101d6c */
[----:B------:R-:W-:Y:S01]  /*1ab10*/  IMAD.MOV.U32 R0, RZ, RZ, R14 ;  /* 0x000000ffff007224 */ /* 0x000fe200078e000e */
[----:B------:R-:W-:Y:S06]  /*1ab20*/  BRA `(.L_x_5452) ;  /* 0xffffffa8007c7947 */ /* 0x000fec000383ffff */
.L_x_5334:
        /* <DEDUP_REMOVED lines=8> */
.L_x_5454:
[----:B------:R-:W-:Y:S05]  /*1abb0*/  BSYNC B0 ;  /* 0x0000000000007941 */ /* 0x000fea0003800000 */
.L_x_5453:
        /* <DEDUP_REMOVED lines=10> */
.L_x_5455:
        /* <DEDUP_REMOVED lines=46> */
.L_x_5456:
[----:B------:R-:W-:Y:S02]  /*1af40*/  IMAD.MOV.U32 R13, RZ, RZ, R0 ;  /* 0x000000ffff0d7224 */ /* 0x000fe400078e0000 */
[----:B------:R-:W-:-:S07]  /*1af50*/  IMAD.MOV.U32 R8, RZ, RZ, R14 ;  /* 0x000000ffff087224 */ /* 0x000fce00078e000e */
[----:B------:R-:W-:Y:S05]  /*1af60*/  WARPSYNC.COLLECTIVE R15, `(.L_x_5457) ;  /* 0x000000000f087348 */ /* 0x000fea0003c00000 */
[----:B------:R0:W1:Y:S02]  /*1af70*/  SHFL.IDX P6, R14, R13, R12, R11 ;  /* 0x0000000c0d0e7389 */ /* 0x00006400000c000b */
[----:B01----:R-:W-:Y:S01]  /*1af80*/  ENDCOLLECTIVE ;  /* 0x000000000000791b */ /* 0x003fe20003800000 */
.L_x_5457:
        /* <DEDUP_REMOVED lines=22> */
.L_x_5458:
        /* <DEDUP_REMOVED lines=21> */
.L_x_5459:
        /* <DEDUP_REMOVED lines=29> */
.L_x_5460:
[----:B------:R-:W-:Y:S02]  /*1b410*/  IMAD.MOV.U32 R13, RZ, RZ, R0 ;  /* 0x000000ffff0d7224 */ /* 0x000fe400078e0000 */
[----:B------:R-:W-:-:S07]  /*1b420*/  IMAD.MOV.U32 R6, RZ, RZ, R14 ;  /* 0x000000ffff067224 */ /* 0x000fce00078e000e */
[----:B------:R-:W-:Y:S05]  /*1b430*/  WARPSYNC.COLLECTIVE R15, `(.L_x_5461) ;  /* 0x000000000f087348 */ /* 0x000fea0003c00000 */
[----:B------:R0:W1:Y:S02]  /*1b440*/  SHFL.IDX P6, R14, R13, R12, R11 ;  /* 0x0000000c0d0e7389 */ /* 0x00006400000c000b */
[----:B01----:R-:W-:Y:S01]  /*1b450*/  ENDCOLLECTIVE ;  /* 0x000000000000791b */ /* 0x003fe20003800000 */
.L_x_5461:
[----:B------:R-:W-:Y:S01]  /*1b460*/  IMAD.MOV.U32 R0, RZ, RZ, R14 ;  /* 0x000000ffff007224 */ /* 0x000fe200078e000e */
[----:B------:R-:W-:Y:S06]  /*1b470*/  BRA `(.L_x_5462) ;  /* 0xffffffac00cc7947 */ /* 0x000fec000383ffff */
.L_x_5339:
[----:B0-----:R0:W2:Y:S02]  /*1b480*/  SYNCS.PHASECHK.TRANS64.TRYWAIT P0, [R17+URZ+0x38820], R0 ;  /* 0x03882000110075a7 */ /* 0x0010a4000800017f */
[----:B--2---:R-:W-:Y:S05]  /*1b490*/  @!P0 NANOSLEEP.SYNCS 0x989680 ;  /* 0x009896800000895d */ /* 0x004fea0003900000 */
[----:B------:R-:W2:Y:S02]  /*1b4a0*/  @!P0 SYNCS.PHASECHK.TRANS64 P0, [R17+URZ+0x38820], R0 ;  /* 0x03882000110085a7 */ /* 0x000ea4000800007f */
[----:B--2---:R-:W-:Y:S05]  /*1b4b0*/  @!P0 BRA `(.L_x_5339) ;  /* 0xfffffffc00f08947 */ /* 0x004fea000383ffff */
[----:B------:R-:W-:Y:S05]  /*1b4c0*/  BRA `(.L_x_5463) ;  /* 0xffffffb000847947 */ /* 0x000fea000383ffff */
.L_x_5343:
[----:B0-----:R0:W2:Y:S02]  /*1b4d0*/  SYNCS.PHASECHK.TRANS64.TRYWAIT P0, [R0+URZ+0x38860], R2 ;  /* 0x03886002000075a7 */ /* 0x0010a4000800017f */
[----:B--2---:R-:W-:Y:S05]  /*1b4e0*/  @!P0 NANOSLEEP.SYNCS 0x989680 ;  /* 0x009896800000895d */ /* 0x004fea0003900000 */
[----:B------:R-:W2:Y:S02]  /*1b4f0*/  @!P0 SYNCS.PHASECHK.TRANS64 P0, [R0+URZ+0x38860], R2 ;  /* 0x03886002000085a7 */ /* 0x000ea4000800007f */
[----:B--2---:R-:W-:Y:S05]  /*1b500*/  @!P0 BRA `(.L_x_5343) ;  /* 0xfffffffc00f08947 */ /* 0x004fea000383ffff */
[----:B------:R-:W-:Y:S05]  /*1b510*/  BRA `(.L_x_5464) ;  /* 0xffffffb000a47947 */ /* 0x000fea000383ffff */
.L_x_5360:
[----:B-1----:R1:W2:Y:S02]  /*1b520*/  SYNCS.PHASECHK.TRANS64.TRYWAIT P0, [R3+URZ+0x38840], R2 ;  /* 0x03884002030075a7 */ /* 0x0022a4000800017f */
[----:B--2---:R-:W-:Y:S05]  /*1b530*/  @!P0 NANOSLEEP.SYNCS 0x989680 ;  /* 0x009896800000895d */ /* 0x004fea0003900000 */
[----:B------:R-:W2:Y:S02]  /*1b540*/  @!P0 SYNCS.PHASECHK.TRANS64 P0, [R3+URZ+0x38840], R2 ;  /* 0x03884002030085a7 */ /* 0x000ea4000800007f */
[----:B--2---:R-:W-:Y:S05]  /*1b550*/  @!P0 BRA `(.L_x_5360) ;  /* 0xfffffffc00f08947 */ /* 0x004fea000383ffff */
[----:B------:R-:W-:Y:S05]  /*1b560*/  BRA `(.L_x_5465) ;  /* 0xffffffbc00887947 */ /* 0x000fea000383ffff */
.L_x_5365:
[----:B--2---:R2:W3:Y:S02]  /*1b570*/  SYNCS.PHASECHK.TRANS64.TRYWAIT P0, [R3+URZ+0x38860], R2 ;  /* 0x03886002030075a7 */ /* 0x0044e4000800017f */
[----:B---3--:R-:W-:Y:S05]  /*1b580*/  @!P0 NANOSLEEP.SYNCS 0x989680 ;  /* 0x009896800000895d */ /* 0x008fea0003900000 */
[----:B------:R-:W3:Y:S02]  /*1b590*/  @!P0 SYNCS.PHASECHK.TRANS64 P0, [R3+URZ+0x38860], R2 ;  /* 0x03886002030085a7 */ /* 0x000ee4000800007f */
[----:B---3--:R-:W-:Y:S05]  /*1b5a0*/  @!P0 BRA `(.L_x_5365) ;  /* 0xfffffffc00f08947 */ /* 0x008fea000383ffff */
[----:B------:R-:W-:Y:S05]  /*1b5b0*/  BRA `(.L_x_5466) ;  /* 0xffffffc000007947 */ /* 0x000fea000383ffff */
.L_x_5381:
[----:B0-----:R0:W1:Y:S02]  /*1b5c0*/  SYNCS.PHASECHK.TRANS64.TRYWAIT P0, [R4+URZ+0x38840], R2 ;  /* 0x03884002040075a7 */ /* 0x001064000800017f */
[----:B-1----:R-:W-:Y:S05]  /*1b5d0*/  @!P0 NANOSLEEP.SYNCS 0x989680 ;  /* 0x009896800000895d */ /* 0x002fea0003900000 */
[----:B------:R-:W1:Y:S02]  /*1b5e0*/  @!P0 SYNCS.PHASECHK.TRANS64 P0, [R4+URZ+0x38840], R2 ;  /* 0x03884002040085a7 */ /* 0x000e64000800007f */
[----:B-1----:R-:W-:Y:S05]  /*1b5f0*/  @!P0 BRA `(.L_x_5381) ;  /* 0xfffffffc00f08947 */ /* 0x002fea000383ffff */
[----:B------:R-:W-:Y:S05]  /*1b600*/  BRA `(.L_x_5467) ;  /* 0xffffffc800d47947 */ /* 0x000fea000383ffff */
.L_x_5386:
[----:B-1----:R1:W2:Y:S02]  /*1b610*/  SYNCS.PHASECHK.TRANS64.TRYWAIT P0, [R4+URZ+0x38860], R2 ;  /* 0x03886002040075a7 */ /* 0x0022a4000800017f */
[----:B--2---:R-:W-:Y:S05]  /*1b620*/  @!P0 NANOSLEEP.SYNCS 0x989680 ;  /* 0x009896800000895d */ /* 0x004fea0003900000 */
[----:B------:R-:W2:Y:S02]  /*1b630*/  @!P0 SYNCS.PHASECHK.TRANS64 P0, [R4+URZ+0x38860], R2 ;  /* 0x03886002040085a7 */ /* 0x000ea4000800007f */
[----:B--2---:R-:W-:Y:S05]  /*1b640*/  @!P0 BRA `(.L_x_5386) ;  /* 0xfffffffc00f08947 */ /* 0x004fea000383ffff */
[----:B------:R-:W-:Y:S05]  /*1b650*/  BRA `(.L_x_5468) ;  /* 0xffffffcc004c7947 */ /* 0x000fea000383ffff */
.L_x_5401:
[----:B-1----:R1:W2:Y:S02]  /*1b660*/  SYNCS.PHASECHK.TRANS64.TRYWAIT P0, [R4+URZ+0x38840], R2 ;  /* 0x03884002040075a7 */ /* 0x0022a4000800017f */
[----:B--2---:R-:W-:Y:S05]  /*1b670*/  @!P0 NANOSLEEP.SYNCS 0x989680 ;  /* 0x009896800000895d */ /* 0x004fea0003900000 */
[----:B------:R-:W2:Y:S02]  /*1b680*/  @!P0 SYNCS.PHASECHK.TRANS64 P0, [R4+URZ+0x38840], R2 ;  /* 0x03884002040085a7 */ /* 0x000ea4000800007f */
[----:B--2---:R-:W-:Y:S05]  /*1b690*/  @!P0 BRA `(.L_x_5401) ;  /* 0xfffffffc00f08947 */ /* 0x004fea000383ffff */
[----:B------:R-:W-:Y:S05]  /*1b6a0*/  BRA `(.L_x_5469) ;  /* 0xffffffd800047947 */ /* 0x000fea000383ffff */
.L_x_5406:
[----:B0-----:R0:W2:Y:S02]  /*1b6b0*/  SYNCS.PHASECHK.TRANS64.TRYWAIT P0, [R4+URZ+0x38860], R2 ;  /* 0x03886002040075a7 */ /* 0x0010a4000800017f */
[----:B--2---:R-:W-:Y:S05]  /*1b6c0*/  @!P0 NANOSLEEP.SYNCS 0x989680 ;  /* 0x009896800000895d */ /* 0x004fea0003900000 */
[----:B------:R-:W2:Y:S02]  /*1b6d0*/  @!P0 SYNCS.PHASECHK.TRANS64 P0, [R4+URZ+0x38860], R2 ;  /* 0x03886002040085a7 */ /* 0x000ea4000800007f */
[----:B--2---:R-:W-:Y:S05]  /*1b6e0*/  @!P0 BRA `(.L_x_5406) ;  /* 0xfffffffc00f08947 */ /* 0x004fea000383ffff */
[----:B------:R-:W-:Y:S05]  /*1b6f0*/  BRA `(.L_x_5470) ;  /* 0xffffffd8007c7947 */ /* 0x000fea000383ffff */
.L_x_5422:
[----:B------:R-:W-:Y:S01]  /*1b700*/  BSSY B0, `(.L_x_5471) ;  /* 0x0000008000007945 */ /* 0x000fe20003800000 */
[----:B-----5:R-:W-:Y:S02]  /*1b710*/  IMAD.MOV.U32 R13, RZ, RZ, R3 ;  /* 0x000000ffff0d7224 */ /* 0x020fe400078e0003 */
[----:B------:R-:W-:Y:S02]  /*1b720*/  IMAD.MOV.U32 R12, RZ, RZ, RZ ;  /* 0x000000ffff0c7224 */ /* 0x000fe400078e00ff */
[----:B------:R-:W-:Y:S02]  /*1b730*/  IMAD.MOV.U32 R11, RZ, RZ, 0x1f ;  /* 0x0000001fff0b7424 */ /* 0x000fe400078e00ff */
[----:B------:R-:W-:-:S07]  /*1b740*/  IMAD.MOV.U32 R15, RZ, RZ, -0x1 ;  /* 0xffffffffff0f7424 */ /* 0x000fce00078e00ff */
[----:B012---:R-:W-:Y:S05]  /*1b750*/  WARPSYNC.COLLECTIVE R15, `(.L_x_5472) ;  /* 0x000000000f087348 */ /* 0x007fea0003c00000 */
[----:B------:R3:W4:Y:S02]  /*1b760*/  SHFL.IDX P6, R14, R13, R12, R11 ;  /* 0x0000000c0d0e7389 */ /* 0x00072400000c000b */
[----:B01234-:R-:W-:Y:S01]  /*1b770*/  ENDCOLLECTIVE ;  /* 0x000000000000791b */ /* 0x01ffe20003800000 */
.L_x_5472:
[----:B------:R-:W-:Y:S05]  /*1b780*/  BSYNC B0 ;  /* 0x0000000000007941 */ /* 0x000fea0003800000 */
.L_x_5471:
[----:B------:R-:W-:Y:S05]  /*1b790*/  BRA `(.L_x_5473) ;  /* 0xffffffe400387947 */ /* 0x000fea000383ffff */
.L_x_5425:
[----:B0-----:R0:W2:Y:S02]  /*1b7a0*/  SYNCS.PHASECHK.TRANS64.TRYWAIT P0, [R0+URZ+0x38820], R3 ;  /* 0x03882003000075a7 */ /* 0x0010a4000800017f */
[----:B--2---:R-:W-:Y:S05]  /*1b7b0*/  @!P0 NANOSLEEP.SYNCS 0x989680 ;  /* 0x009896800000895d */ /* 0x004fea0003900000 */
[----:B------:R-:W2:Y:S02]  /*1b7c0*/  @!P0 SYNCS.PHASECHK.TRANS64 P0, [R0+URZ+0x38820], R3 ;  /* 0x03882003000085a7 */ /* 0x000ea4000800007f */
[----:B--2---:R-:W-:Y:S05]  /*1b7d0*/  @!P0 BRA `(.L_x_5425) ;  /* 0xfffffffc00f08947 */ /* 0x004fea000383ffff */
[----:B------:R-:W-:Y:S05]  /*1b7e0*/  BRA `(.L_x_5474) ;  /* 0xffffffe400847947 */ /* 0x000fea000383ffff */
.L_x_5426:
        /* <DEDUP_REMOVED lines=11> */
.L_x_5476:
[----:B------:R-:W-:Y:S05]  /*1b8a0*/  BSYNC B0 ;  /* 0x0000000000007941 */ /* 0x000fea0003800000 */
.L_x_5475:
[----:B------:R-:W-:Y:S05]  /*1b8b0*/  BRA `(.L_x_5477) ;  /* 0xffffffe4006c7947 */ /* 0x000fea000383ffff */
.L_x_5429:
[----:B------:R-:W-:Y:S01]  /*1b8c0*/  BSSY B1, `(.L_x_5478) ;  /* 0x0000006000017945 */ /* 0x000fe20003800000 */
[----:B------:R-:W-:-:S07]  /*1b8d0*/  IMAD.MOV.U32 R15, RZ, RZ, -0x1 ;  /* 0xffffffffff0f7424 */ /* 0x000fce00078e00ff */
[----:B012---:R-:W-:Y:S05]  /*1b8e0*/  WARPSYNC.COLLECTIVE R15, `(.L_x_5479) ;  /* 0x000000000f0c7348 */ /* 0x007fea0003c00000 */
[----:B------:R-:W-:Y:S02]  /*1b8f0*/  ELECT P6, UR62, PT ;  /* 0x00000000003e782f */ /* 0x000fe400038c0000 */
[----:B------:R-:W-:Y:S01]  /*1b900*/  MOV R14, UR62 ;  /* 0x0000003e000e7c02 */ /* 0x000fe20008000f00 */
[----:B012---:R-:W-:Y:S10]  /*1b910*/  ENDCOLLECTIVE ;  /* 0x000000000000791b */ /* 0x007ff40003800000 */
.L_x_5479:
[----:B------:R-:W-:Y:S05]  /*1b920*/  BSYNC B1 ;  /* 0x0000000000017941 */ /* 0x000fea0003800000 */
.L_x_5478:
[----:B------:R-:W-:Y:S05]  /*1b930*/  BRA `(.L_x_5480) ;  /* 0xffffffe400647947 */ /* 0x000fea000383ffff */
.L_x_5431:
[----:B0-----:R0:W1:Y:S02]  /*1b940*/  SYNCS.PHASECHK.TRANS64.TRYWAIT P0, [R6+URZ], R5 ;  /* 0x00000005060075a7 */ /* 0x001064000800017f */
[----:B-1----:R-:W-:Y:S05]  /*1b950*/  @!P0 NANOSLEEP.SYNCS 0x989680 ;  /* 0x009896800000895d */ /* 0x002fea0003900000 */
[----:B------:R-:W1:Y:S02]  /*1b960*/  @!P0 SYNCS.PHASECHK.TRANS64 P0, [R6+URZ], R5 ;  /* 0x00000005060085a7 */ /* 0x000e64000800007f */
[----:B-1----:R-:W-:Y:S05]  /*1b970*/  @!P0 BRA `(.L_x_5431) ;  /* 0xfffffffc00f08947 */ /* 0x002fea000383ffff */
[----:B------:R-:W-:Y:S05]  /*1b980*/  BRA `(.L_x_5481) ;  /* 0xffffffe4009c7947 */ /* 0x000fea000383ffff */
.L_x_5432:
[----:B-1----:R1:W2:Y:S02]  /*1b990*/  SYNCS.PHASECHK.TRANS64.TRYWAIT P0, [R7+URZ], R2 ;  /* 0x00000002070075a7 */ /* 0x0022a4000800017f */
[----:B--2---:R-:W-:Y:S05]  /*1b9a0*/  @!P0 NANOSLEEP.SYNCS 0x989680 ;  /* 0x009896800000895d */ /* 0x004fea0003900000 */
[----:B------:R-:W2:Y:S02]  /*1b9b0*/  @!P0 SYNCS.PHASECHK.TRANS64 P0, [R7+URZ], R2 ;  /* 0x00000002070085a7 */ /* 0x000ea4000800007f */
[----:B--2---:R-:W-:Y:S05]  /*1b9c0*/  @!P0 BRA `(.L_x_5432) ;  /* 0xfffffffc00f08947 */ /* 0x004fea000383ffff */
[----:B------:R-:W-:Y:S05]  /*1b9d0*/  BRA `(.L_x_5482) ;  /* 0xffffffe400907947 */ /* 0x000fea000383ffff */
.L_x_5434:
[----:B--2---:R2:W3:Y:S02]  /*1b9e0*/  SYNCS.PHASECHK.TRANS64.TRYWAIT P0, [R4+URZ], R5 ;  /* 0x00000005040075a7 */ /* 0x0044e4000800017f */
[----:B---3--:R-:W-:Y:S05]  /*1b9f0*/  @!P0 NANOSLEEP.SYNCS 0x989680 ;  /* 0x009896800000895d */ /* 0x008fea0003900000 */
[----:B------:R-:W3:Y:S02]  /*1ba00*/  @!P0 SYNCS.PHASECHK.TRANS64 P0, [R4+URZ], R5 ;  /* 0x00000005040085a7 */ /* 0x000ee4000800007f */
[----:B---3--:R-:W-:Y:S05]  /*1ba10*/  @!P0 BRA `(.L_x_5434) ;  /* 0xfffffffc00f08947 */ /* 0x008fea000383ffff */
[----:B------:R-:W-:Y:S05]  /*1ba20*/  BRA `(.L_x_5483) ;  /* 0xffffffe400947947 */ /* 0x000fea000383ffff */
.L_x_5484:
        /* <DEDUP_REMOVED lines=13> */
.L_x_15123:


//--------------------- .text._ZN7cutlass13device_kernelIN5flash11enable_sm90INS1_16FlashAttnFwdSm90INS1_25CollectiveMainloopFwdSm90ILi2EN4cute5tupleIJNS5_1CILi1EEES8_S8_EEENS6_IJNS7_ILi64EEESA_SA_EEELi512ENS_6half_tEfNS_4arch4Sm90ELb0ELb1ELb0ELb1ELb0ELb0ELb0ELb0ELb0ELb1ELb0ELb0EEENS1_21CollectiveEpilogueFwdINS6_IJSA_NS7_ILi512EEESA_EEES9_SC_SE_Li256ELb1ELb1ELb0ELb0EEENS1_36VarlenDynamicPersistentTileSchedulerILi64ELi64ELi256ELi128ELb0ELb1ELb1ELb1ELb0ELb1EEEEEEEEEvNT_6ParamsE --------------------------
	.section	.text._ZN7cutlass13device_kernelIN5flash11enable_sm90INS1_16FlashAttnFwdSm90INS1_25CollectiveMainloopFwdSm90ILi2EN4cute5tupleIJNS5_1CILi1EEES8_S8_EEENS6_IJNS7_ILi64EEESA_SA_EEELi512ENS_6half_tEfNS_4arch4Sm90ELb0ELb1ELb0ELb1ELb0ELb0ELb0ELb0ELb0ELb1ELb0ELb0EEENS1_21CollectiveEpilogueFwdINS6_IJSA_NS7_ILi512EEESA_EEES9_SC_SE_Li256ELb1ELb1ELb0ELb0EEENS1_36VarlenDynamicPersistentTileSchedulerILi64ELi64ELi256ELi128ELb0ELb1ELb1ELb1ELb0ELb1EEEEEEEEEvNT_6ParamsE,"ax",@progbits
	.align	128
.text._ZN7cutlass13device_kernelIN5flash11enable_sm90INS1_16FlashAttnFwdSm90INS1_25CollectiveMainloopFwdSm90ILi2EN4cute5tupleIJNS5_1CILi1EEES8_S8_EEENS6_IJNS7_ILi64EEESA_SA_EEELi512ENS_6half_tEfNS_4arch4Sm90ELb0ELb1ELb0ELb1ELb0ELb0ELb0ELb0ELb0ELb1ELb0ELb0EEENS1_21CollectiveEpilogueFwdINS6_IJSA_NS7_ILi512EEESA_EEES9_SC_SE_Li256ELb1ELb1ELb0ELb0EEENS1_36VarlenDynamicPersistentTileSchedulerILi64ELi64ELi256ELi128ELb0ELb1ELb1ELb1ELb0ELb1EEEEEEEEEvNT_6ParamsE:
        .type           _ZN7cutlass13device_kernelIN5flash11enable_sm90INS1_16FlashAttnFwdSm90INS1_25CollectiveMainloopFwdSm90ILi2EN4cute5tupleIJNS5_1CILi1EEES8_S8_EEENS6_IJNS7_ILi64EEESA_SA_EEELi512ENS_6half_tEfNS_4arch4Sm90ELb0ELb1ELb0ELb1ELb0ELb0ELb0ELb0ELb0ELb1ELb0ELb0EEENS1_21CollectiveEpilogueFwdINS6_IJSA_NS7_ILi512EEESA_EEES9_SC_SE_Li256ELb1ELb1ELb0ELb0EEENS1_36VarlenDynamicPersistentTileSchedulerILi64ELi64ELi256ELi128ELb0ELb1ELb1ELb1ELb0ELb1EEEEEEEEEvNT_6ParamsE,@function
        .size           _ZN7cutlass13device_kernelIN5flash11enable_sm90INS1_16FlashAttnFwdSm90INS1_25CollectiveMainloopFwdSm90ILi2EN4cute5tupleIJNS5_1CILi1EEES8_S8_EEENS6_IJNS7_ILi64EEESA_SA_EEELi512ENS_6half_tEfNS_4arch4Sm90ELb0ELb1ELb0ELb1ELb0ELb0ELb0ELb0ELb0ELb1ELb0ELb0EEENS1_21CollectiveEpilogueFwdINS6_IJSA_NS7_ILi512EEESA_EEES9_SC_SE_Li256ELb1ELb1ELb0ELb0EEENS1_36VarlenDynamicPersistentTileSchedulerILi64ELi64ELi256ELi128ELb0ELb1ELb1ELb1ELb0ELb1EEEEEEEEEvNT_6ParamsE,(.L_x_15124 - _ZN7cutlass13device_kernelIN5flash11enable_sm90INS1_16FlashAttnFwdSm90INS1_25CollectiveMainloopFwdSm90ILi2EN4cute5tupleIJNS5_1CILi1EEES8_S8_EEENS6_IJNS7_ILi64EEESA_SA_EEELi512ENS_6half_tEfNS_4arch4Sm90ELb0ELb1ELb0ELb1ELb0ELb0ELb0ELb0ELb0ELb1ELb0ELb0EEENS1_21CollectiveEpilogueFwdINS6_IJSA_NS7_ILi512EEESA_EEES9_SC_SE_Li256ELb1ELb1ELb0ELb0EEENS1_36VarlenDynamicPersistentTileSchedulerILi64ELi64ELi256ELi128ELb0ELb1ELb1ELb1ELb0ELb1EEEEEEEEEvNT_6ParamsE)
        .other          _ZN7cutlass13device_kernelIN5flash11enable_sm90INS1_16FlashAttnFwdSm90INS1_25CollectiveMainloopFwdSm90ILi2EN4cute5tupleIJNS5_1CILi1EEES8_S8_EEENS6_IJNS7_ILi64EEESA_SA_EEELi512ENS_6half_tEfNS_4arch4Sm90ELb0ELb1ELb0ELb1ELb0ELb0ELb0ELb0ELb0ELb1ELb0ELb0EEENS1_21CollectiveEpilogueFwdINS6_IJSA_NS7_ILi512EEESA_EEES9_SC_SE_Li256ELb1ELb1ELb0ELb0EEENS1_36VarlenDynamicPersistentTileSchedulerILi64ELi64ELi256ELi128ELb0ELb1ELb1ELb1ELb0ELb1EEEEEEEEEvNT_6ParamsE,@"STO_CUDA_ENTRY STV_DEFAULT"
_ZN7cutlass13device_kernelIN5flash11enable_sm90INS1_16FlashAttnFwdSm90INS1_25CollectiveMainloopFwdSm90ILi2EN4cute5tupleIJNS5_1CILi1EEES8_S8_EEENS6_IJNS7_ILi64EEESA_SA_EEELi512ENS_6half_tEfNS_4arch4Sm90ELb0ELb1ELb0ELb1ELb0ELb0ELb0ELb0ELb0ELb1ELb0ELb0EEENS1_21CollectiveEpilogueFwdINS6_IJSA_NS7_ILi512EEESA_EEES9_SC_SE_Li256ELb1ELb1ELb0ELb0EEENS1_36VarlenDynamicPersistentTileSchedulerILi64ELi64ELi256ELi128ELb0ELb1ELb1ELb1ELb0ELb1EEEEEEEEEvNT_6ParamsE:
        /* <DEDUP_REMOVED lines=18> */
.L_x_5486:
[----:B------:R-:W-:Y:S05]  /*0120*/  BSYNC B0 ;  /* 0x0000000000007941 */ /* 0x000fea0003800000 */
.L_x_5485:
        /* <DEDUP_REMOVED lines=37> */
.L_x_5487:
        /* <DEDUP_REMOVED lines=22> */
.L_x_5488:
        /* <DEDUP_REMOVED lines=18> */
.L_x_5489:
        /* <DEDUP_REMOVED lines=22> */
.L_x_5490:
        /* <DEDUP_REMOVED lines=22> */
.L_x_5491:
[----:B------:R-:W-:Y:S01]  /*08c0*/  PLOP3.LUT P0, PT, PT, PT, UP0, 0x80, 0x0 ;  /* 0x000000000000781c */ /* 0x000fe20003f0f008 */
[----:B------:R-:W-:Y:S01]  /*08d0*/  UMOV UR36, 0x1 ;  /* 0x0000000100247882 */ /* 0x000fe20000000000 */
[----:B------:R-:W-:Y:S01]  /*08e0*/  NOP ;  /* 0x0000000000007918 */ /* 0x000fe20000000000 */
[----:B------:R-:W-:Y:S01]  /*08f0*/  USEL UR36, UR36, 0x2, !UP0 ;  /* 0x0000000224247887 */ /* 0x000fe2000c000000 */
[----:B------:R-:W-:Y:S01]  /*0900*/  ULDC.64 UR40, c[0x0][0x208] ;  /* 0x0000820000287ab9 */ /* 0x000fe20000000a00 */
[----:B012-4-:R-:W-:Y:S08]  /*0910*/  BAR.SYNC.DEFER_BLOCKING 0x0 ;  /* 0x0000000000007b1d */ /* 0x017ff00000010000 */
[----:B------:R-:W-:Y:S05]  /*0920*/  @!P0 BRA `(.L_x_5492) ;  /* 0x000000f4002c8947 */ /* 0x000fea0003800000 */
.L_x_5493:
[----:B------:R-:W-:-:S08]  /*0930*/  NOP ;  /* 0x0000000000007918 */ /* 0x000fd00000000000 */
[----:B------:R-:W0:Y:S02]  /*0940*/  USETMAXREG.TRY_ALLOC.CTAPOOL UP0, 0xf0 ;  /* 0x000000f0000079c8 */ /* 0x000e240008000600 */
[----:B0-----:R-:W-:-:S13]  /*0950*/  PLOP3.LUT P0, PT, PT, PT, UP0, 0x80, 0x0 ;  /* 0x000000000000781c */ /* 0x001fda0003f0f008 */
[----:B------:R-:W-:Y:S05]  /*0960*/  @!P0 BRA `(.L_x_5493) ;  /* 0xfffffffc00f08947 */ /* 0x000fea000383ffff */
[----:B------:R-:W-:Y:S01]  /*0970*/  LOP3.LUT R0, R4, 0xffffff80, RZ, 0xc0, !PT ;  /* 0xffffff8004007812 */ /* 0x000fe200078ec0ff */
[----:B------:R-:W0:Y:S01]  /*0980*/  S2UR UR4, SR_CgaCtaId ;  /* 0x00000000000479c3 */ /* 0x000e220000008800 */
[----:B------:R-:W-:Y:S02]  /*0990*/  UMOV UR46, 0x400 ;  /* 0x00000400002e7882 */ /* 0x000fe40000000000 */
[----:B------:R-:W-:-:S13]  /*09a0*/  ISETP.NE.AND P0, PT, R0, 0x80, PT ;  /* 0x000000800000780c */ /* 0x000fda0003f05270 */
[----:B------:R-:W-:Y:S06]  /*09b0*/  @!P0 BAR.ARV 0x8, 0x100 ;  /* 0x0204000000008b1d */ /* 0x000fec0000002000 */
[----:B------:R-:W-:Y:S01]  /*09c0*/  ISETP.GE.U32.AND P0, PT, R4, 0x100, PT ;  /* 0x000001000400780c */ /* 0x000fe20003f06070 */
[----:B0-----:R-:W-:-:S03]  /*09d0*/  ULEA UR46, UR4, UR46, 0x18 ;  /* 0x0000002e042e7291 */ /* 0x001fc6000f8ec03f */
[----:B------:R-:W-:-:S09]  /*09e0*/  ULDC UR4, c[0x0][0xc3c] ;  /* 0x00030f0000047ab9 */ /* 0x000fd20000000800 */
        /* <DEDUP_REMOVED lines=13> */
[----:B------:R-:W-:Y:S01]  /*0ac0*/  R2UR UR5, R9 ;  /* 0x00000000090572ca */ /* 0x000fe200000e0000 */
[----:B------:R-:W-:Y:S01]  /*0ad0*/  UMOV UR38, URZ ;  /* 0x0000003f00267c82 */ /* 0x000fe20008000000 */
[CC--:B------:R-:W-:Y:S01]  /*0ae0*/  LEA.HI R2, R0.reuse, R197.reuse, RZ, 0x4 ;  /* 0x000000c500027211 */ /* 0x0c0fe200078f20ff */
[----:B------:R-:W-:Y:S01]  /*0af0*/  UMOV UR37, URZ ;  /* 0x0000003f00257c82 */ /* 0x000fe20008000000 */
[----:B------:R-:W-:-:S02]  /*0b00*/  LEA.HI R7, R0, R197, RZ, 0x2 ;  /* 0x000000c500077211 */ /* 0x000fc400078f10ff */
[----:B------:R-:W-:Y:S02]  /*0b10*/  SHF.R.S32.HI R5, RZ, 0x4, R2 ;  /* 0x00000004ff057819 */ /* 0x000fe40000011402 */
[----:B------:R-:W-:Y:S02]  /*0b20*/  LEA.HI R6, R0, R197, RZ, 0x7 ;  /* 0x000000c500067211 */ /* 0x000fe400078f38ff */
[C---:B------:R-:W-:Y:S02]  /*0b30*/  LEA.HI R3, R2.reuse, R5, RZ, 0x1 ;  /* 0x0000000502037211 */ /* 0x040fe400078f08ff */
        /* <DEDUP_REMOVED lines=9> */
[----:B------:R-:W-:Y:S01]  /*0bd0*/  LOP3.LUT R8, R6, 0xffffff80, RZ, 0xc0, !PT ;  /* 0xffffff8006087812 */ /* 0x000fe200078ec0ff */
[----:B------:R-:W-:Y:S01]  /*0be0*/  IMAD.SHL.U32 R5, R5, 0x8, RZ ;  /* 0x0000000805057824 */ /* 0x000fe200078e00ff */
[----:B------:R-:W-:Y:S02]  /*0bf0*/  LEA.HI R3, R3, R4, RZ, 0x2 ;  /* 0x0000000403037211 */ /* 0x000fe400078f10ff */
[----:B------:R-:W-:Y:S01]  /*0c00*/  SHF.R.S32.HI R193, RZ, 0x7, R6 ;  /* 0x00000007ffc17819 */ /* 0x000fe20000011406 */
[----:B------:R-:W-:Y:S01]  /*0c10*/  IMAD.IADD R8, R197, 0x1, -R8 ;  /* 0x00000001c5087824 */ /* 0x000fe200078e0a08 */
[----:B------:R-:W-:Y:S02]  /*0c20*/  LOP3.LUT R3, R3, 0x3ffffc, RZ, 0xc0, !PT ;  /* 0x003ffffc03037812 */ /* 0x000fe400078ec0ff */
[--C-:B------:R-:W-:Y:S01]  /*0c30*/  SHF.R.S32.HI R7, RZ, 0x1f, R2.reuse ;  /* 0x0000001fff077819 */ /* 0x100fe20000011402 */
[----:B------:R-:W-:Y:S01]  /*0c40*/  IMAD R12, R193, 0x100, R2 ;  /* 0x00000100c10c7824 */ /* 0x000fe200078e0202 */
[----:B------:R-:W-:Y:S01]  /*0c50*/  LEA.HI R11, R10, R10, RZ, 0x1 ;  /* 0x0000000a0a0b7211 */ /* 0x000fe200078f08ff */
[----:B------:R-:W-:Y:S01]  /*0c60*/  IMAD.IADD R3, R4, 0x1, -R3 ;  /* 0x0000000104037824 */ /* 0x000fe200078e0a03 */
[----:B------:R-:W-:-:S02]  /*0c70*/  LEA.HI R9, R7, R2, RZ, 0x3 ;  /* 0x0000000207097211 */ /* 0x000fc400078f18ff */
[----:B------:R-:W-:Y:S01]  /*0c80*/  SHF.R.S32.HI R7, RZ, 0x1f, R8 ;  /* 0x0000001fff077819 */ /* 0x000fe20000011408 */
[----:B------:R-:W-:Y:S01]  /*0c90*/  IMAD R12, R3, 0x10, R12 ;  /* 0x00000010030c7824 */ /* 0x000fe200078e020c */
[----:B------:R-:W-:Y:S02]  /*0ca0*/  LOP3.LUT R13, R11, 0x1ffffffe, RZ, 0xc0, !PT ;  /* 0x1ffffffe0b0d7812 */ /* 0x000fe400078ec0ff */
[-C--:B------:R-:W-:Y:S01]  /*0cb0*/  LEA.HI R3, R7, R8.reuse, RZ, 0x2 ;  /* 0x0000000807037211 */ /* 0x080fe200078f10ff */
[----:B------:R-:W-:Y:S01]  /*0cc0*/  IMAD.U32 R196, R12, 0x40, R5 ;  /* 0x000000400cc47824 */ /* 0x000fe200078e0005 */
[----:B------:R-:W-:Y:S01]  /*0cd0*/  LOP3.LUT R11, R9, 0xfffffff8, RZ, 0xc0, !PT ;  /* 0xfffffff8090b7812 */ /* 0x000fe200078ec0ff */
[----:B------:R-:W-:Y:S01]  /*0ce0*/  IMAD.IADD R185, R10, 0x1, -R13 ;  /* 0x000000010ab97824 */ /* 0x000fe200078e0a0d */
[----:B------:R-:W-:Y:S01]  /*0cf0*/  LOP3.LUT R13, R3, 0x7ffffffc, RZ, 0xc0, !PT ;  /* 0x7ffffffc030d7812 */ /* 0x000fe200078ec0ff */
[----:B------:R-:W-:Y:S01]  /*0d00*/  IMAD.SHL.U32 R9, R9, 0x40, RZ ;  /* 0x0000004009097824 */ /* 0x000fe200078e00ff */
[----:B------:R-:W-:Y:S01]  /*0d10*/  LEA.HI R7, R7, R8, RZ, 0x5 ;  /* 0x0000000807077211 */ /* 0x000fe200078f28ff */
[----:B------:R-:W-:Y:S01]  /*0d20*/  IMAD.IADD R11, R2, 0x1, -R11 ;  /* 0x00000001020b7824 */ /* 0x000fe200078e0a0b */
[----:B------:R-:W-:Y:S01]  /*0d30*/  SHF.R.S32.HI R2, RZ, 0x2, R3 ;  /* 0x00000002ff027819 */ /* 0x000fe20000011403 */
[----:B------:R-:W-:Y:S01]  /*0d40*/  IMAD.IADD R13, R8, 0x1, -R13 ;  /* 0x00000001080d7824 */ /* 0x000fe200078e0a0d */
[----:B------:R-:W-:Y:S01]  /*0d50*/  SHF.R.S32.HI R3, RZ, 0x1f, R3 ;  /* 0x0000001fff037819 */ /* 0x000fe20000011403 */
[----:B------:R-:W-:Y:S01]  /*0d60*/  IMAD.SHL.U32 R8, R11, 0x40, RZ ;  /* 0x000000400b087824 */ /* 0x000fe200078e00ff */
[----:B------:R-:W-:-:S02]  /*0d70*/  LOP3.LUT R9, R9, 0x7ffffe00, RZ, 0xc0, !PT ;  /* 0x7ffffe0009097812 */ /* 0x000fc400078ec0ff */
[----:B------:R-:W-:Y:S02]  /*0d80*/  LEA.HI R3, R3, R2, RZ, 0x3 ;  /* 0x0000000203037211 */ /* 0x000fe400078f18ff */
[----:B------:R-:W-:Y:S01]  /*0d90*/  LOP3.LUT R8, R8, 0x1c0, RZ, 0xc0, !PT ;  /* 0x000001c008087812 */ /* 0x000fe200078ec0ff */
[----:B------:R-:W-:Y:S01]  /*0da0*/  IMAD R9, R4, 0x400, R9 ;  /* 0x0000040004097824 */ /* 0x000fe200078e0209 */
[----:B------:R-:W-:Y:S02]  /*0db0*/  LOP3.LUT R3, R3, 0xfffffff8, RZ, 0xc0, !PT ;  /* 0xfffffff803037812 */ /* 0x000fe400078ec0ff */
[----:B------:R-:W-:Y:S02]  /*0dc0*/  LOP3.LUT R5, R8, 0x8, R5, 0xf8, !PT ;  /* 0x0000000808057812 */ /* 0x000fe400078ef805 */
[----:B------:R-:W-:Y:S01]  /*0dd0*/  SHF.R.U32.HI R8, RZ, 0x3, R8 ;  /* 0x00000003ff087819 */ /* 0x000fe20000011608 */
[----:B------:R-:W-:Y:S01]  /*0de0*/  IMAD.IADD R16, R2, 0x1, -R3 ;  /* 0x0000000102107824 */ /* 0x000fe200078e0a03 */
[----:B------:R-:W-:-:S02]  /*0df0*/  LEA.HI R0, R0, R197, RZ, 0x3 ;  /* 0x000000c500007211 */ /* 0x000fc400078f18ff */
[----:B------:R-:W-:Y:S02]  /*0e00*/  LOP3.LUT R8, R5, R8, RZ, 0x3c, !PT ;  /* 0x0000000805087212 */ /* 0x000fe400078e3cff */
[----:B------:R-:W-:Y:S02]  /*0e10*/  LOP3.LUT R2, R0, 0xfffffff8, RZ, 0xc0, !PT ;  /* 0xfffffff800027812 */ /* 0x000fe400078ec0ff */
[----:B------:R-:W-:Y:S01]  /*0e20*/  R2P PR, R11, 0x6 ;  /* 0x000000060b007804 */ /* 0x000fe20000000000 */
[----:B------:R-:W-:Y:S01]  /*0e30*/  IMAD.IADD R8, R9, 0x1, R8 ;  /* 0x0000000109087824 */ /* 0x000fe200078e0208 */
[----:B------:R-:W-:Y:S01]  /*0e40*/  LEA.HI R6, R6, R193, RZ, 0x1 ;  /* 0x000000c106067211 */ /* 0x000fe200078f08ff */
[----:B------:R-:W-:Y:S01]  /*0e50*/  IMAD.IADD R191, R197, 0x1, -R2 ;  /* 0x00000001c5bf7824 */ /* 0x000fe200078e0a02 */
[----:B------:R-:W-:Y:S01]  /*0e60*/  SHF.R.S32.HI R7, RZ, 0x5, R7 ;  /* 0x00000005ff077819 */ /* 0x000fe20000011407 */
[----:B------:R-:W-:Y:S01]  /*0e70*/  IMAD.SHL.U32 R2, R13, 0x2, RZ ;  /* 0x000000020d027824 */ /* 0x000fe200078e00ff */
        /* <DEDUP_REMOVED lines=28> */
.L_x_5601:
[----:B------:R-:W-:Y:S01]  /*1040*/  ULDC.64 UR8, c[0x0][0xa28] ;  /* 0x00028a0000087ab9 */ /* 0x000fe20000000a00 */
[----:B------:R-:W-:Y:S01]  /*1050*/  ULDC UR4, c[0x0][0x424] ;  /* 0x0001090000047ab9 */ /* 0x000fe20000000800 */
[----:B------:R-:W-:-:S04]  /*1060*/  UISETP.NE.U32.AND UP0, UPT, UR8, URZ, UPT ;  /* 0x0000003f0800728c */ /* 0x000fc8000bf05070 */
[----:B------:R-:W-:-:S03]  /*1070*/  UISETP.NE.AND.EX UP0, UPT, UR9, URZ, UPT, UP0 ;  /* 0x0000003f0900728c */ /* 0x000fc6000bf05300 */
[----:B------:R-:W-:Y:S02]  /*1080*/  ULDC.64 UR8, c[0x0][0xa18] ;  /* 0x0002860000087ab9 */ /* 0x000fe40000000a00 */
[----:B------:R-:W-:Y:S01]  /*1090*/  UISETP.NE.U32.AND UP1, UPT, UR8, URZ, UPT ;  /* 0x0000003f0800728c */ /* 0x000fe2000bf25070 */
[----:B------:R-:W-:-:S03]  /*10a0*/  PLOP3.LUT P0, PT, PT, PT, UP0, 0x80, 0x0 ;  /* 0x000000000000781c */ /* 0x000fc60003f0f008 */
[----:B------:R-:W-:-:S03]  /*10b0*/  UISETP.NE.AND.EX UP1, UPT, UR9, URZ, UPT, UP1 ;  /* 0x0000003f0900728c */ /* 0x000fc6000bf25310 */
[----:B------:R-:W-:Y:S02]  /*10c0*/  @UP0 ULDC.64 UR8, c[0x0][0xa28] ;  /* 0x00028a0000080ab9 */ /* 0x000fe40000000a00 */
[----:B------:R-:W-:Y:S01]  /*10d0*/  @UP0 UIMAD.WIDE UR8, UR6, 0x4, UR8 ;  /* 0x00000004060808a5 */ /* 0x000fe2000f8e0208 */
[----:B------:R-:W-:-:S05]  /*10e0*/  PLOP3.LUT P2, PT, PT, PT, UP1, 0x80, 0x0 ;  /* 0x000000000000781c */ /* 0x000fca0003f4f018 */
[----:B------:R-:W-:Y:S01]  /*10f0*/  @UP1 ULDC.64 UR10, c[0x0][0xa18] ;  /* 0x00028600000a1ab9 */ /* 0x000fe20000000a00 */
[----:B0-23--:R-:W-:Y:S02]  /*1100*/  IMAD.U32 R4, RZ, RZ, UR8 ;  /* 0x00000008ff047e24 */ /* 0x00dfe4000f8e00ff */
[----:B------:R-:W-:Y:S01]  /*1110*/  IMAD.U32 R5, RZ, RZ, UR9 ;  /* 0x00000009ff057e24 */ /* 0x000fe2000f8e00ff */
[----:B------:R-:W-:-:S04]  /*1120*/  @UP1 UIMAD.WIDE UR8, UR6, 0x4, UR10 ;  /* 0x00000004060818a5 */ /* 0x000fc8000f8e020a */
[----:B------:R-:W2:Y:S02]  /*1130*/  @P0 LDG.E R4, desc[UR40][R4.64] ;  /* 0x0000002804040981 */ /* 0x000ea4000c1e1900 */
[----:B-1----:R-:W-:Y:S02]  /*1140*/  IMAD.U32 R6, RZ, RZ, UR8 ;  /* 0x00000008ff067e24 */ /* 0x002fe4000f8e00ff */
[----:B----4-:R-:W-:Y:S01]  /*1150*/  IMAD.U32 R7, RZ, RZ, UR9 ;  /* 0x00000009ff077e24 */ /* 0x010fe2000f8e00ff */
[----:B------:R-:W-:-:S04]  /*1160*/  ULDC.64 UR8, c[0x0][0x418] ;  /* 0x0001060000087ab9 */ /* 0x000fc80000000a00 */
[----:B------:R-:W3:Y:S01]  /*1170*/  @P2 LDG.E R6, desc[UR40][R6.64] ;  /* 0x0000002806062981 */ /* 0x000ee2000c1e1900 */
[----:B------:R-:W-:Y:S01]  /*1180*/  UISETP.NE.U32.AND UP0, UPT, UR8, URZ, UPT ;  /* 0x0000003f0800728c */ /* 0x000fe2000bf05070 */
[----:B------:R-:W-:Y:S01]  /*1190*/  UMOV UR49, URZ ;  /* 0x0000003f00317c82 */ /* 0x000fe20008000000 */
[----:B------:R-:W-:Y:S02]  /*11a0*/  ULDC UR51, c[0x0][0x288] ;  /* 0x0000a20000337ab9 */ /* 0x000fe40000000800 */
[----:B------:R-:W-:Y:S01]  /*11b0*/  UISETP.NE.AND.EX UP0, UPT, UR9, URZ, UPT, UP0 ;  /* 0x0000003f0900728c */ /* 0x000fe2000bf05300 */
[----:B------:R-:W-:Y:S02]  /*11c0*/  UMOV UR44, UR7 ;  /* 0x00000007002c7c82 */ /* 0x000fe40008000000 */
[----:B------:R-:W-:Y:S01]  /*11d0*/  ULDC.64 UR8, c[0x0][0xa20] ;  /* 0x0002880000087ab9 */ /* 0x000fe20000000a00 */
[----:B------:R-:W-:Y:S01]  /*11e0*/  USEL UR4, UR4, 0x1, UP0 ;  /* 0x0000000104047887 */ /* 0x000fe20008000000 */
[----:B------:R-:W-:Y:S01]  /*11f0*/  ISETP.NE.U32.AND P1, PT, RZ, UR8, PT ;  /* 0x00000008ff007c0c */ /* 0x000fe2000bf25070 */
[----:B------:R-:W-:-:S02]  /*1200*/  ULDC UR8, c[0x0][0x2f0] ;  /* 0x0000bc0000087ab9 */ /* 0x000fc40000000800 */
[----:B------:R-:W-:Y:S01]  /*1210*/  UIMAD UR4, UR4, UR8, URZ ;  /* 0x00000008040472a4 */ /* 0x000fe2000f8e023f */
[----:B------:R-:W-:Y:S02]  /*1220*/  ISETP.NE.AND.EX P1, PT, RZ, UR9, PT, P1 ;  /* 0x00000009ff007c0c */ /* 0x000fe4000bf25310 */
[----:B--2---:R-:W-:Y:S02]  /*1230*/  @P0 R2UR UR49, R4 ;  /* 0x00000000043102ca */ /* 0x004fe400000e0000 */
[----:B---3--:R-:W-:Y:S01]  /*1240*/  @P2 R2UR UR51, R6 ;  /* 0x00000000063322ca */ /* 0x008fe200000e0000 */
[----:B------:R-:W-:-:S14]  /*1250*/  @P2 BRA `(.L_x_5494) ;  /* 0x0000000000342947 */ /* 0x000fdc0003800000 */
[----:B------:R-:W-:Y:S02]  /*1260*/  ULDC.64 UR8, c[0x0][0xa00] ;  /* 0x0002800000087ab9 */ /* 0x000fe40000000a00 */
[----:B------:R-:W-:-:S04]  /*1270*/  ISETP.NE.U32.AND P0, PT, RZ, UR8, PT ;  /* 0x00000008ff007c0c */ /* 0x000fc8000bf05070 */
[----:B------:R-:W-:-:S13]  /*1280*/  ISETP.NE.AND.EX P0, PT, RZ, UR9, PT, P0 ;  /* 0x00000009ff007c0c */ /* 0x000fda000bf05300 */
[----:B------:R-:W-:Y:S05]  /*1290*/  @!P0 BRA `(.L_x_5494) ;  /* 0x0000000000248947 */ /* 0x000fea0003800000 */
[----:B------:R-:W-:Y:S02]  /*12a0*/  ULDC.64 UR8, c[0x0][0xa00] ;  /* 0x0002800000087ab9 */ /* 0x000fe40000000a00 */
        /* <DEDUP_REMOVED lines=8> */
.L_x_5494:
[----:B------:R-:W-:Y:S01]  /*1330*/  UMOV UR43, UR6 ;  /* 0x00000006002b7c82 */ /* 0x000fe20008000000 */
[----:B------:R-:W-:Y:S05]  /*1340*/  @!P1 BRA `(.L_x_5495) ;  /* 0x00000000001c9947 */ /* 0x000fea0003800000 */
[----:B------:R-:W-:Y:S02]  /*1350*/  ULDC.64 UR8, c[0x0][0xa20] ;  /* 0x0002880000087ab9 */ /* 0x000fe40000000a00 */
[----:B------:R-:W-:-:S06]  /*1360*/  UIMAD.WIDE UR6, UR6, 0x4, UR8 ;  /* 0x00000004060678a5 */ /* 0x000fcc000f8e0208 */
[----:B------:R-:W-:Y:S02]  /*1370*/  IMAD.U32 R4, RZ, RZ, UR6 ;  /* 0x00000006ff047e24 */ /* 0x000fe4000f8e00ff */
[----:B------:R-:W-:-:S05]  /*1380*/  IMAD.U32 R5, RZ, RZ, UR7 ;  /* 0x00000007ff057e24 */ /* 0x000fca000f8e00ff */
[----:B------:R-:W2:Y:S02]  /*1390*/  LDG.E R4, desc[UR40][R4.64] ;  /* 0x0000002804047981 */ /* 0x000ea4000c1e1900 */
[----:B--2---:R-:W-:Y:S01]  /*13a0*/  R2UR UR4, R4 ;  /* 0x00000000040472ca */ /* 0x004fe200000e0000 */
[----:B------:R-:W-:-:S14]  /*13b0*/  BRA `(.L_x_5496) ;  /* 0x0000000000347947 */ /* 0x000fdc0003800000 */
.L_x_5495:
        /* <DEDUP_REMOVED lines=13> */
.L_x_5496:
[----:B------:R-:W-:Y:S02]  /*1490*/  UISETP.NE.AND UP0, UPT, UR47, 0x1, UPT ;  /* 0x000000012f00788c */ /* 0x000fe4000bf05270 */
[----:B------:R-:W-:Y:S02]  /*14a0*/  UIADD3 UR49, -UR49, UR4, URZ ;  /* 0x0000000431317290 */ /* 0x000fe4000fffe13f */
[----:B------:R-:W-:Y:S02]  /*14b0*/  USHF.L.U32 UR42, UR5, 0x6, URZ ;  /* 0x00000006052a7899 */ /* 0x000fe4000800063f */
[----:B------:R-:W-:Y:S01]  /*14c0*/  UIADD3 UR4, UR49, 0x3f, URZ ;  /* 0x0000003f31047890 */ /* 0x000fe2000fffe03f */
[----:B------:R-:W-:-:S03]  /*14d0*/  PLOP3.LUT P0, PT, PT, PT, UP0, 0x80, 0x0 ;  /* 0x000000000000781c */ /* 0x000fc60003f0f008 */
[----:B------:R-:W-:-:S04]  /*14e0*/  USHF.R.S32.HI UR6, URZ, 0x1f, UR4 ;  /* 0x0000001f3f067899 */ /* 0x000fc80008011404 */
[----:B------:R-:W-:-:S04]  /*14f0*/  ULEA.HI UR6, UR6, UR4, URZ, 0x6 ;  /* 0x0000000406067291 */ /* 0x000fc8000f8f303f */
[----:B------:R-:W-:Y:S02]  /*1500*/  USHF.R.S32.HI UR6, URZ, 0x6, UR6 ;  /* 0x000000063f067899 */ /* 0x000fe40008011406 */
[----:B------:R-:W-:Y:S10]  /*1510*/  @!P0 BRA `(.L_x_5497) ;  /* 0x0000002000348947 */ /* 0x000ff40003800000 */
[----:B------:R-:W0:Y:S01]  /*1520*/  LDC.64 R8, c[0x0][0x9e0] ;  /* 0x00027800ff087b82 */ /* 0x000e220000000a00 */
[----:B------:R-:W-:Y:S01]  /*1530*/  ULDC UR4, c[0x0][0x448] ;  /* 0x0001120000047ab9 */ /* 0x000fe20000000800 */
[----:B------:R-:W-:Y:S02]  /*1540*/  UIADD3 UR7, UR42, 0x3f, URZ ;  /* 0x0000003f2a077890 */ /* 0x000fe4000fffe03f */
[----:B------:R-:W-:Y:S02]  /*1550*/  UISETP.NE.AND UP0, UPT, UR4, 0x1, UPT ;  /* 0x000000010400788c */ /* 0x000fe4000bf05270 */
[----:B------:R-:W-:-:S09]  /*1560*/  UIADD3 UR8, UR49, 0x1, -UR51 ;  /* 0x0000000131087890 */ /* 0x000fd2000fffe833 */
[----:B------:R-:W-:Y:S01]  /*1570*/  @UP0 ULDC UR4, c[0x0][0x44c] ;  /* 0x0001130000040ab9 */ /* 0x000fe20000000800 */
[----:B------:R-:W-:Y:S01]  /*1580*/  @UP0 ULDC UR9, c[0x0][0x450] ;  /* 0x0001140000090ab9 */ /* 0x000fe20000000800 */
[----:B------:R-:W-:-:S04]  /*1590*/  UIMAD.WIDE.U32 UR4, UR7, UR4, URZ ;  /* 0x00000004070472a5 */ /* 0x000fc8000f8e003f */
[----:B------:R-:W-:Y:S01]  /*15a0*/  @UP0 USHF.R.U32.HI UR7, URZ, UR9, UR5 ;  /* 0x000000093f070299 */ /* 0x000fe20008011605 */
[----:B0-----:R-:W-:-:S03]  /*15b0*/  ISETP.GE.AND P1, PT, R9, 0x1, PT ;  /* 0x000000010900780c */ /* 0x001fc60003f26270 */
[----:B------:R-:W-:-:S06]  /*15c0*/  UIADD3 UR7, UR8, UR7, URZ ;  /* 0x0000000708077290 */ /* 0x000fcc000fffe03f */
[----:B------:R-:W-:-:S04]  /*15d0*/  VIADD R0, R8, UR7 ;  /* 0x0000000708007c36 */ /* 0x000fc80008000000 */
[----:B------:R-:W-:Y:S05]  /*15e0*/  @!P1 BRA `(.L_x_5498) ;  /* 0x0000000000449947 */ /* 0x000fea0003800000 */
[----:B------:R-:W-:Y:S01]  /*15f0*/  ISETP.LT.AND P0, PT, RZ, UR7, PT ;  /* 0x00000007ff007c0c */ /* 0x000fe2000bf01270 */
[----:B------:R-:W-:-:S06]  /*1600*/  UIADD3 UR4, UR7, -0x1, URZ ;  /* 0xffffffff07047890 */ /* 0x000fcc000fffe03f */
[----:B------:R-:W-:-:S06]  /*1610*/  IMAD.U32 R3, RZ, RZ, UR4 ;  /* 0x00000004ff037e24 */ /* 0x000fcc000f8e00ff */
[----:B------:R-:W-:Y:S05]  /*1620*/  @P0 BRA `(.L_x_5499) ;  /* 0x00000000001c0947 */ /* 0x000fea0003800000 */
[----:B------:R-:W-:Y:S01]  /*1630*/  ISETP.NE.AND P0, PT, R9, 0x1, PT ;  /* 0x000000010900780c */ /* 0x000fe20003f05270 */
[----:B------:R-:W-:-:S12]  /*1640*/  IMAD R3, RZ, RZ, -UR7 ;  /* 0x80000007ff037e24 */ /* 0x000fd8000f8e02ff */
[----:B------:R-:W0:Y:S02]  /*1650*/  @P0 LDC.64 R4, c[0x0][0x9e8] ;  /* 0x00027a00ff040b82 */ /* 0x000e240000000a00 */
[----:B0-----:R-:W-:-:S05]  /*1660*/  @P0 IMAD.HI.U32 R4, R3, R4, RZ ;  /* 0x0000000403040227 */ /* 0x001fca00078e00ff */
[----:B------:R-:W-:-:S04]  /*1670*/  @P0 SHF.R.U32.HI R3, RZ, R5, R4 ;  /* 0x00000005ff030219 */ /* 0x000fc80000011604 */
[----:B------:R-:W-:Y:S01]  /*1680*/  LOP3.LUT R3, RZ, R3, RZ, 0x33, !PT ;  /* 0x00000003ff037212 */ /* 0x000fe200078e33ff */
[----:B------:R-:W-:Y:S06]  /*1690*/  BRA `(.L_x_5500) ;  /* 0x0000000000107947 */ /* 0x000fec0003800000 */
.L_x_5499:
[----:B------:R-:W-:-:S13]  /*16a0*/  ISETP.NE.AND P0, PT, R9, 0x1, PT ;  /* 0x000000010900780c */ /* 0x000fda0003f05270 */
[----:B------:R-:W0:Y:S02]  /*16b0*/  @P0 LDC.64 R4, c[0x0][0x9e8] ;  /* 0x00027a00ff040b82 */ /* 0x000e240000000a00 */
[----:B0-----:R-:W-:-:S05]  /*16c0*/  @P0 IMAD.HI.U32 R4, R3, R4, RZ ;  /* 0x0000000403040227 */ /* 0x001fca00078e00ff */
[----:B------:R-:W-:-:S07]  /*16d0*/  @P0 SHF.R.U32.HI R3, RZ, R5, R4 ;  /* 0x00000005ff030219 */ /* 0x000fce0000011604 */
.L_x_5500:
[----:B------:R-:W-:-:S05]  /*16e0*/  IMAD R3, R3, R9, R9 ;  /* 0x0000000903037224 */ /* 0x000fca00078e0209 */
[----:B------:R-:W-:-:S07]  /*16f0*/  VIMNMX R0, R0, R3, PT ;  /* 0x0000000300007248 */ /* 0x000fce0003fe0100 */
.L_x_5498:
[----:B------:R-:W-:Y:S01]  /*1700*/  @UP0 ULDC UR4, c[0x0][0x44c] ;  /* 0x0001130000040ab9 */ /* 0x000fe20000000800 */
[----:B------:R-:W-:Y:S01]  /*1710*/  VIADD R0, R0, 0x3f ;  /* 0x0000003f00007836 */ /* 0x000fe20000000000 */
[----:B------:R-:W-:Y:S01]  /*1720*/  UIMAD.WIDE.U32 UR4, UR42, UR4, URZ ;  /* 0x000000042a0472a5 */ /* 0x000fe2000f8e003f */
[----:B------:R-:W-:Y:S01]  /*1730*/  @UP0 ULDC UR8, c[0x0][0x450] ;  /* 0x0001140000080ab9 */ /* 0x000fe20000000800 */
[----:B------:R-:W-:Y:S02]  /*1740*/  UMOV UR7, UR42 ;  /* 0x0000002a00077c82 */ /* 0x000fe40008000000 */
[----:B------:R-:W-:Y:S01]  /*1750*/  @UP0 USHF.R.U32.HI UR7, URZ, UR8, UR5 ;  /* 0x000000083f070299 */ /* 0x000fe20008011605 */
[----:B------:R-:W-:Y:S02]  /*1760*/  SHF.R.S32.HI R3, RZ, 0x1f, R0 ;  /* 0x0000001fff037819 */ /* 0x000fe40000011400 */
[----:B------:R-:W-:Y:S01]  /*1770*/  ULDC UR4, c[0x0][0x9dc] ;  /* 0x0002770000047ab9 */ /* 0x000fe20000000800 */
[----:B------:R-:W-:Y:S01]  /*1780*/  UIADD3 UR49, UR7, UR49, -UR51 ;  /* 0x0000003107317290 */ /* 0x000fe2000fffe833 */
[----:B------:R-:W-:-:S03]  /*1790*/  LEA.HI R3, R3, R0, RZ, 0x6 ;  /* 0x0000000003037211 */ /* 0x000fc600078f30ff */
[----:B------:R-:W-:Y:S01]  /*17a0*/  UIADD3 UR4, UR49, -UR4, URZ ;  /* 0x8000000431047290 */ /* 0x000fe2000fffe03f */
[----:B------:R-:W-:-:S04]  /*17b0*/  SHF.R.S32.HI R3, RZ, 0x6, R3 ;  /* 0x00000006ff037819 */ /* 0x000fc80000011403 */
[----:B------:R-:W-:Y:S01]  /*17c0*/  VIMNMX R5, R3, UR6, PT ;  /* 0x0000000603057c48 */ /* 0x000fe2000bfe0100 */
[----:B------:R-:W-:Y:S01]  /*17d0*/  IMAD.U32 R3, RZ, RZ, UR4 ;  /* 0x00000004ff037e24 */ /* 0x000fe2000f8e00ff */
[----:B------:R-:W-:Y:S06]  /*17e0*/  @!P1 BRA `(.L_x_5501) ;  /* 0x0000000000409947 */ /* 0x000fec0003800000 */
[----:B------:R-:W-:-:S05]  /*17f0*/  IMAD.U32 R0, RZ, RZ, UR49 ;  /* 0x00000031ff007e24 */ /* 0x000fca000f8e00ff */
        /* <DEDUP_REMOVED lines=9> */
.L_x_5502:
[----:B------:R-:W-:-:S13]  /*1890*/  ISETP.NE.AND P0, PT, R9, 0x1, PT ;  /* 0x000000010900780c */ /* 0x000fda0003f05270 */
[----:B------:R-:W0:Y:S02]  /*18a0*/  @P0 LDC.64 R6, c[0x0][0x9e8] ;  /* 0x00027a00ff060b82 */ /* 0x000e240000000a00 */
[----:B0-----:R-:W-:-:S05]  /*18b0*/  @P0 IMAD.HI.U32 R4, R0, R6, RZ ;  /* 0x0000000600040227 */ /* 0x001fca00078e00ff */
[----:B------:R-:W-:-:S07]  /*18c0*/  @P0 SHF.R.U32.HI R0, RZ, R7, R4 ;  /* 0x00000007ff000219 */ /* 0x000fce0000011604 */
.L_x_5503:
[----:B------:R-:W-:-:S05]  /*18d0*/  IMAD R0, R0, R9, RZ ;  /* 0x0000000900007224 */ /* 0x000fca00078e02ff */
[----:B------:R-:W-:-:S07]  /*18e0*/  VIMNMX R3, R3, R0, !PT ;  /* 0x0000000003037248 */ /* 0x000fce0007fe0100 */
.L_x_5501:
        /* <DEDUP_REMOVED lines=69> */
[----:B------:R-:W-:Y:S01]  /*1d40*/  IMAD.MOV.U32 R12, RZ, RZ, RZ ;  /* 0x000000ffff0c7224 */ /* 0x000fe200078e00ff */
[----:B------:R-:W-:Y:S01]  /*1d50*/  CS2R R26, SRZ ;  /* 0x00000000001a7805 */ /* 0x000fe2000001ff00 */
[----:B------:R-:W-:Y:S02]  /*1d60*/  IMAD.MOV.U32 R169, RZ, RZ, RZ ;  /* 0x000000ffffa97224 */ /* 0x000fe400078e00ff */
[----:B------:R-:W-:Y:S02]  /*1d70*/  IMAD.MOV.U32 R14, RZ, RZ, RZ ;  /* 0x000000ffff0e7224 */ /* 0x000fe400078e00ff */
        /* <DEDUP_REMOVED lines=16> */
.L_x_5505:
[----:B------:R-:W-:Y:S01]  /*1e80*/  ULEA UR21, UR37, UR46, 0x3 ;  /* 0x0000002e25157291 */ /* 0x000fe2000f8e183f */
[----:B------:R-:W-:-:S05]  /*1e90*/  IMAD.U32 R0, RZ, RZ, UR38 ;  /* 0x00000026ff007e24 */ /* 0x000fca000f8e00ff */
[----:B------:R-:W-:-:S04]  /*1ea0*/  SHF.L.U32 R0, R0, 0x1f, RZ ;  /* 0x0000001f00007819 */ /* 0x000fc800000006ff */
[----:B------:R-:W0:Y:S02]  /*1eb0*/  SYNCS.PHASECHK.TRANS64.TRYWAIT P1, [UR21+0x28c50], R0 ;  /* 0x028c5000ff0075a7 */ /* 0x000e240008020155 */
[----:B0-----:R-:W-:Y:S05]  /*1ec0*/  @!P1 BRA `(.L_x_5506) ;  /* 0x00000150003c9947 */ /* 0x001fea0003800000 */
.L_x_5750:
        /* <DEDUP_REMOVED lines=45> */
.L_x_5512:
        /* <DEDUP_REMOVED lines=143> */
.L_x_5508:
[----:B------:R-:W-:Y:S01]  /*2a90*/  ULEA UR21, UR37, UR46, 0x3 ;  /* 0x0000002e25157291 */ /* 0x000fe2000f8e183f */
[----:B------:R-:W-:-:S05]  /*2aa0*/  IMAD.U32 R0, RZ, RZ, UR38 ;  /* 0x00000026ff007e24 */ /* 0x000fca000f8e00ff */
[----:B------:R-:W-:-:S04]  /*2ab0*/  SHF.L.U32 R0, R0, 0x1f, RZ ;  /* 0x0000001f00007819 */ /* 0x000fc800000006ff */
[----:B------:R0:W1:Y:S01]  /*2ac0*/  SYNCS.PHASECHK.TRANS64.TRYWAIT P1, [UR21+0x28c50], R0 ;  /* 0x028c5000ff0075a7 */ /* 0x0000620008020155 */
[----:B------:R-:W-:Y:S05]  /*2ad0*/  @!P0 BRA `(.L_x_5509) ;  /* 0x0000000000048947 */ /* 0x000fea0003800000 */
[----:B------:R-:W-:Y:S01]  /*2ae0*/  BPT.TRAP 0x1 ;  /* 0x000000040000795c */ /* 0x000fe20000300000 */
.L_x_5509:
[----:B-1----:R-:W-:Y:S05]  /*2af0*/  @P1 BRA `(.L_x_5510) ;  /* 0x0000000000081947 */ /* 0x002fea0003800000 */
[----:B------:R-:W1:Y:S02]  /*2b00*/  SYNCS.PHASECHK.TRANS64.TRYWAIT P1, [UR21+0x28c50], R0 ;  /* 0x028c5000ff0075a7 */ /* 0x000e640008020155 */
[----:B-1----:R-:W-:Y:S05]  /*2b10*/  @!P1 BRA `(.L_x_5511) ;  /* 0x0000014400409947 */ /* 0x002fea0003800000 */
.L_x_5510:
        /* <DEDUP_REMOVED lines=29> */
.L_x_5507:
        /* <DEDUP_REMOVED lines=144> */
.L_x_5497:
[----:B------:R-:W-:Y:S01]  /*35f0*/  ULDC UR4, c[0x0][0x448] ;  /* 0x0001120000047ab9 */ /* 0x000fe20000000800 */
[----:B------:R-:W-:Y:S02]  /*3600*/  UIADD3 UR7, UR42, 0x3f, URZ ;  /* 0x0000003f2a077890 */ /* 0x000fe4000fffe03f */
[----:B------:R-:W-:Y:S02]  /*3610*/  UISETP.NE.AND UP0, UPT, UR4, 0x1, UPT ;  /* 0x000000010400788c */ /* 0x000fe4000bf05270 */
[----:B------:R-:W-:Y:S01]  /*3620*/  UIADD3 UR10, UR49, 0x1, -UR51 ;  /* 0x00000001310a7890 */ /* 0x000fe2000fffe833 */
[----:B------:R-:W-:Y:S02]  /*3630*/  ULDC.64 UR4, c[0x0][0x9e0] ;  /* 0x0002780000047ab9 */ /* 0x000fe40000000a00 */
[----:B------:R-:W-:-:S06]  /*3640*/  UISETP.GE.AND UP1, UPT, UR5, 0x1, UPT ;  /* 0x000000010500788c */ /* 0x000fcc000bf26270 */
[----:B------:R-:W-:Y:S01]  /*3650*/  @UP0 ULDC UR8, c[0x0][0x44c] ;  /* 0x0001130000080ab9 */ /* 0x000fe20000000800 */
[----:B------:R-:W-:Y:S01]  /*3660*/  @UP0 ULDC UR11, c[0x0][0x450] ;  /* 0x00011400000b0ab9 */ /* 0x000fe20000000800 */
[----:B------:R-:W-:Y:S01]  /*3670*/  UIMAD.WIDE.U32 UR8, UR7, UR8, URZ ;  /* 0x00000008070872a5 */ /* 0x000fe2000f8e003f */
[----:B------:R-:W-:-:S03]  /*3680*/  PLOP3.LUT P1, PT, PT, PT, UP1, 0x80, 0x0 ;  /* 0x000000000000781c */ /* 0x000fc60003f2f018 */
[----:B------:R-:W-:-:S04]  /*3690*/  @UP0 USHF.R.U32.HI UR7, URZ, UR11, UR9 ;  /* 0x0000000b3f070299 */ /* 0x000fc80008011609 */
[----:B------:R-:W-:-:S04]  /*36a0*/  UIADD3 UR7, UR10, UR7, URZ ;  /* 0x000000070a077290 */ /* 0x000fc8000fffe03f */
[----:B------:R-:W-:-:S06]  /*36b0*/  UIADD3 UR4, UR7, UR4, URZ ;  /* 0x0000000407047290 */ /* 0x000fcc000fffe03f */
[----:B------:R-:W-:Y:S01]  /*36c0*/  IMAD.U32 R0, RZ, RZ, UR4 ;  /* 0x00000004ff007e24 */ /* 0x000fe2000f8e00ff */
[----:B------:R-:W-:Y:S06]  /*36d0*/  @!P1 BRA `(.L_x_5513) ;  /* 0x0000000000409947 */ /* 0x000fec0003800000 */
        /* <DEDUP_REMOVED lines=10> */
.L_x_5514:
[----:B------:R-:W-:-:S11]  /*3780*/  UISETP.NE.AND UP1, UPT, UR5, 0x1, UPT ;  /* 0x000000010500788c */ /* 0x000fd6000bf25270 */
[----:B------:R-:W-:Y:S02]  /*3790*/  @UP1 ULDC.64 UR10, c[0x0][0x9e8] ;  /* 0x00027a00000a1ab9 */ /* 0x000fe40000000a00 */
[----:B------:R-:W-:-:S04]  /*37a0*/  UIMAD.WIDE.U32 UR8, UR4, UR10, URZ ;  /* 0x0000000a040872a5 */ /* 0x000fc8000f8e003f */
[----:B------:R-:W-:-:S12]  /*37b0*/  @UP1 USHF.R.U32.HI UR4, URZ, UR11, UR9 ;  /* 0x0000000b3f041299 */ /* 0x000fd80008011609 */
.L_x_5515:
[----:B------:R-:W-:-:S06]  /*37c0*/  UIMAD UR4, UR4, UR5, UR5 ;  /* 0x00000005040472a4 */ /* 0x000fcc000f8e0205 */
[----:B------:R-:W-:-:S07]  /*37d0*/  VIMNMX R0, R0, UR4, PT ;  /* 0x0000000400007c48 */ /* 0x000fce000bfe0100 */
.L_x_5513:
[----:B------:R-:W-:Y:S01]  /*37e0*/  VIADD R0, R0, 0x3f ;  /* 0x0000003f00007836 */ /* 0x000fe20000000000 */
[----:B------:R-:W-:Y:S01]  /*37f0*/  @UP0 ULDC UR8, c[0x0][0x44c] ;  /* 0x0001130000080ab9 */ /* 0x000fe20000000800 */
[----:B------:R-:W-:Y:S01]  /*3800*/  @UP0 ULDC UR7, c[0x0][0x450] ;  /* 0x0001140000070ab9 */ /* 0x000fe20000000800 */
[----:B------:R-:W-:Y:S02]  /*3810*/  UIMAD.WIDE.U32 UR8, UR42, UR8, URZ ;  /* 0x000000082a0872a5 */ /* 0x000fe4000f8e003f */
[----:B------:R-:W-:Y:S01]  /*3820*/  SHF.R.S32.HI R3, RZ, 0x1f, R0 ;  /* 0x0000001fff037819 */ /* 0x000fe20000011400 */
[----:B------:R-:W-:Y:S01]  /*3830*/  UMOV UR4, UR42 ;  /* 0x0000002a00047c82 */ /* 0x000fe20008000000 */
[----:B------:R-:W-:Y:S02]  /*3840*/  @UP0 USHF.R.U32.HI UR4, URZ, UR7, UR9 ;  /* 0x000000073f040299 */ /* 0x000fe40008011609 */
[----:B------:R-:W-:Y:S01]  /*3850*/  LEA.HI R3, R3, R0, RZ, 0x6 ;  /* 0x0000000003037211 */ /* 0x000fe200078f30ff */
[----:B------:R-:W-:Y:S01]  /*3860*/  ULDC UR8, c[0x0][0x9dc] ;  /* 0x0002770000087ab9 */ /* 0x000fe20000000800 */
[----:B------:R-:W-:-:S02]  /*3870*/  UIADD3 UR4, UR4, UR49, -UR51 ;  /* 0x0000003104047290 */ /* 0x000fc4000fffe833 */
[----:B------:R-:W-:Y:S02]  /*3880*/  SHF.R.S32.HI R3, RZ, 0x6, R3 ;  /* 0x00000006ff037819 */ /* 0x000fe40000011403 */
[----:B------:R-:W-:Y:S02]  /*3890*/  UIADD3 UR8, UR4, -UR8, URZ ;  /* 0x8000000804087290 */ /* 0x000fe4000fffe03f */
[----:B------:R-:W-:Y:S01]  /*38a0*/  VIMNMX R168, R3, UR6, PT ;  /* 0x0000000603a87c48 */ /* 0x000fe2000bfe0100 */
[----:B------:R-:W-:Y:S09]  /*38b0*/  @!P1 BRA `(.L_x_5516) ;  /* 0x0000000000449947 */ /* 0x000ff20003800000 */
        /* <DEDUP_REMOVED lines=10> */
.L_x_5517:
[----:B------:R-:W-:-:S11]  /*3960*/  UISETP.NE.AND UP0, UPT, UR5, 0x1, UPT ;  /* 0x000000010500788c */ /* 0x000fd6000bf05270 */
[----:B------:R-:W-:Y:S02]  /*3970*/  @UP0 ULDC.64 UR10, c[0x0][0x9e8] ;  /* 0x00027a00000a0ab9 */ /* 0x000fe40000000a00 */
[----:B------:R-:W-:-:S04]  /*3980*/  UIMAD.WIDE.U32 UR6, UR4, UR10, URZ ;  /* 0x0000000a040672a5 */ /* 0x000fc8000f8e003f */
[----:B------:R-:W-:-:S12]  /*3990*/  @UP0 USHF.R.U32.HI UR4, URZ, UR11, UR7 ;  /* 0x0000000b3f040299 */ /* 0x000fd80008011607 */
.L_x_5518:
[----:B------:R-:W-:-:S04]  /*39a0*/  UIMAD UR4, UR4, UR5, URZ ;  /* 0x00000005040472a4 */ /* 0x000fc8000f8e023f */
[----:B------:R-:W-:-:S04]  /*39b0*/  UISETP.LT.AND UP0, UPT, UR8, UR4, UPT ;  /* 0x000000040800728c */ /* 0x000fc8000bf01270 */
[----:B------:R-:W-:-:S12]  /*39c0*/  USEL UR8, UR8, UR4, !UP0 ;  /* 0x0000000408087287 */ /* 0x000fd8000c000000 */
.L_x_5516:
[----:B------:R-:W-:Y:S01]  /*39d0*/  USHF.R.S32.HI UR4, URZ, 0x1f, UR8 ;  /* 0x0000001f3f047899 */ /* 0x000fe20008011408 */
[----:B------:R-:W-:Y:S01]  /*39e0*/  PLOP3.LUT P0, PT, PT, PT, PT, 0x80, 0x0 ;  /* 0x000000000000781c */ /* 0x000fe20003f0f070 */
[----:B------:R-:W-:Y:S01]  /*39f0*/  IMAD.MOV.U32 R0, RZ, RZ, RZ ;  /* 0x000000ffff007224 */ /* 0x000fe200078e00ff */
[----:B------:R-:W-:Y:S01]  /*3a00*/  CS2R R150, SRZ ;  /* 0x0000000000967805 */ /* 0x000fe2000001ff00 */
[----:B------:R-:W-:Y:S01]  /*3a10*/  ULEA.HI UR4, UR4, UR8, URZ, 0x6 ;  /* 0x0000000804047291 */ /* 0x000fe2000f8f303f */
[----:B------:R-:W-:Y:S01]  /*3a20*/  IMAD.MOV.U32 R3, RZ, RZ, RZ ;  /* 0x000000ffff037224 */ /* 0x000fe200078e00ff */
[----:B------:R-:W-:Y:S02]  /*3a30*/  CS2R R148, SRZ ;  /* 0x0000000000947805 */ /* 0x000fe4000001ff00 */
[----:B------:R-:W-:Y:S01]  /*3a40*/  CS2R R146, SRZ ;  /* 0x0000000000927805 */ /* 0x000fe2000001ff00 */
[----:B------:R-:W-:Y:S01]  /*3a50*/  USHF.R.S32.HI UR4, URZ, 0x6, UR4 ;  /* 0x000000063f047899 */ /* 0x000fe20008011404 */
[----:B------:R-:W-:-:S02]  /*3a60*/  CS2R R144, SRZ ;  /* 0x0000000000907805 */ /* 0x000fc4000001ff00 */
[----:B------:R-:W-:Y:S02]  /*3a70*/  CS2R R142, SRZ ;  /* 0x00000000008e7805 */ /* 0x000fe4000001ff00 */
[----:B------:R-:W-:Y:S01]  /*3a80*/  CS2R R140, SRZ ;  /* 0x00000000008c7805 */ /* 0x000fe2000001ff00 */
[----:B------:R-:W-:Y:S01]  /*3a90*/  UISETP.LT.AND UP0, UPT, URZ, UR4, UPT ;  /* 0x000000043f00728c */ /* 0x000fe2000bf01270 */
[----:B------:R-:W-:Y:S02]  /*3aa0*/  CS2R R138, SRZ ;  /* 0x00000000008a7805 */ /* 0x000fe4000001ff00 */
[----:B------:R-:W-:Y:S02]  /*3ab0*/  CS2R R136, SRZ ;  /* 0x0000000000887805 */ /* 0x000fe4000001ff00 */
[----:B------:R-:W-:Y:S01]  /*3ac0*/  CS2R R134, SRZ ;  /* 0x0000000000867805 */ /* 0x000fe2000001ff00 */
[----:B------:R-:W-:Y:S01]  /*3ad0*/  USEL UR48, URZ, UR4, !UP0 ;  /* 0x000000043f307287 */ /* 0x000fe2000c000000 */
[----:B------:R-:W-:-:S02]  /*3ae0*/  CS2R R132, SRZ ;  /* 0x0000000000847805 */ /* 0x000fc4000001ff00 */
[----:B------:R-:W-:Y:S02]  /*3af0*/  CS2R R130, SRZ ;  /* 0x0000000000827805 */ /* 0x000fe4000001ff00 */
[----:B------:R-:W-:Y:S02]  /*3b00*/  CS2R R128, SRZ ;  /* 0x0000000000807805 */ /* 0x000fe4000001ff00 */
[----:B------:R-:W-:Y:S02]  /*3b10*/  CS2R R126, SRZ ;  /* 0x00000000007e7805 */ /* 0x000fe4000001ff00 */
[----:B------:R-:W-:Y:S02]  /*3b20*/  CS2R R124, SRZ ;  /* 0x00000000007c7805 */ /* 0x000fe4000001ff00 */
[----:B------:R-:W-:Y:S02]  /*3b30*/  ISETP.GT.AND P1, PT, R168, UR48, PT ;  /* 0x00000030a8007c0c */ /* 0x000fe4000bf24270 */
        /* <DEDUP_REMOVED lines=49> */
[----:B------:R-:W-:Y:S02]  /*3e50*/  IMAD.MOV.U32 R169, RZ, RZ, RZ ;  /* 0x000000ffffa97224 */ /* 0x000fe400078e00ff */
[----:B------:R-:W-:-:S02]  /*3e60*/  IMAD.MOV.U32 R14, RZ, RZ, RZ ;  /* 0x000000ffff0e7224 */ /* 0x000fc400078e00ff */
        /* <DEDUP_REMOVED lines=32> */
.L_x_5519:
        /* <DEDUP_REMOVED lines=9> */
.L_x_5751:
[----:B------:R-:W-:Y:S05]  /*4100*/  @!P0 BRA `(.L_x_5521) ;  /* 0x0000000000048947 */ /* 0x000fea0003800000 */
[----:B------:R-:W-:Y:S01]  /*4110*/  BPT.TRAP 0x1 ;  /* 0x000000040000795c */ /* 0x000fe20000300000 */
.L_x_5521:
[----:B------:R-:W-:Y:S02]  /*4120*/  IMAD.U32 R7, RZ, RZ, UR37 ;  /* 0x00000025ff077e24 */ /* 0x000fe4000f8e00ff */
[----:B------:R-:W-:-:S03]  /*4130*/  IMAD.U32 R8, RZ, RZ, UR38 ;  /* 0x00000026ff087e24 */ /* 0x000fc6000f8e00ff */
[----:B------:R-:W-:Y:S02]  /*4140*/  LEA R7, R7, UR46, 0x3 ;  /* 0x0000002e07077c11 */ /* 0x000fe4000f8e18ff */
[----:B------:R-:W-:-:S04]  /*4150*/  SHF.L.U32 R8, R8, 0x1f, RZ ;  /* 0x0000001f08087819 */ /* 0x000fc800000006ff */
[----:B------:R1:W2:Y:S01]  /*4160*/  SYNCS.PHASECHK.TRANS64.TRYWAIT P1, [R7+URZ+0x28c30], R8 ;  /* 0x028c3008070075a7 */ /* 0x0002a2000802017f */
[----:B------:R-:W-:Y:S05]  /*4170*/  @!P0 BRA `(.L_x_5522) ;  /* 0x0000000000048947 */ /* 0x000fea0003800000 */
[----:B------:R-:W-:Y:S01]  /*4180*/  BPT.TRAP 0x1 ;  /* 0x000000040000795c */ /* 0x000fe20000300000 */
.L_x_5522:
[----:B--2---:R-:W-:Y:S05]  /*4190*/  @P1 BRA `(.L_x_5523) ;  /* 0x0000000000081947 */ /* 0x004fea0003800000 */
[----:B------:R-:W2:Y:S02]  /*41a0*/  SYNCS.PHASECHK.TRANS64.TRYWAIT P1, [R7+URZ+0x28c30], R8 ;  /* 0x028c3008070075a7 */ /* 0x000ea4000802017f */
[----:B--2---:R-:W-:Y:S05]  /*41b0*/  @!P1 BRA `(.L_x_5524) ;  /* 0x0000012c00c89947 */ /* 0x004fea0003800000 */
.L_x_5523:
        /* <DEDUP_REMOVED lines=15> */
[----:B------:R-:W-:Y:S01]  /*42b0*/  VIADD R3, R185, UR42 ;  /* 0x0000002ab9037c36 */ /* 0x000fe20008000000 */
[----:B------:R-:W-:Y:S01]  /*42c0*/  UMOV UR7, 0x40000040 ;  /* 0x4000004000077882 */ /* 0x000fe20000000000 */
[----:B------:R-:W-:Y:S01]  /*42d0*/  UMOV UR5, 0x40000040 ;  /* 0x4000004000057882 */ /* 0x000fe20000000000 */
[----:B------:R-:W-:Y:S01]  /*42e0*/  ULOP3.LUT UR4, UR4, 0x3fff, URZ, 0xc0, !UPT ;  /* 0x00003fff04047892 */ /* 0x000fe2000f8ec03f */
[----:B------:R-:W-:Y:S01]  /*42f0*/  IMAD.MOV.U32 R4, RZ, RZ, R3 ;  /* 0x000000ffff047224 */ /* 0x000fe200078e0003 */
[----:B------:R-:W-:Y:S01]  /*4300*/  UMOV UR11, 0x40000040 ;  /* 0x40000040000b7882 */ /* 0x000fe20000000000 */
[----:B------:R-:W-:Y:S01]  /*4310*/  UMOV UR9, 0x40000040 ;  /* 0x4000004000097882 */ /* 0x000fe20000000000 */
[----:B------:R-:W-:Y:S01]  /*4320*/  ULEA UR18, UR37, UR18, 0x9 ;  /* 0x0000001225127291 */ /* 0x000fe2000f8e483f */
[----:B------:R-:W-:Y:S01]  /*4330*/  LEA R11, R168, 0xffffffc0, 0x6 ;  /* 0xffffffc0a80b7811 */ /* 0x000fe200078e30ff */
[----:B------:R-:W-:-:S02]  /*4340*/  ULOP3.LUT UR16, UR4, 0x10000, URZ, 0xfc, !UPT ;  /* 0x0001000004107892 */ /* 0x000fc4000f8efc3f */
[----:B------:R-:W-:Y:S01]  /*4350*/  UIADD3 UR6, UR18, 0x2, URZ ;  /* 0x0000000212067890 */ /* 0x000fe2000fffe03f */
[----:B------:R-:W-:Y:S01]  /*4360*/  IADD3 R10, -R2, UR49, -R11 ;  /* 0x00000031020a7c10 */ /* 0x000fe2000fffe90b */
[----:B------:R-:W-:Y:S02]  /*4370*/  UIADD3 UR4, UR16, 0x2, URZ ;  /* 0x0000000210047890 */ /* 0x000fe4000fffe03f */
[----:B------:R-:W-:Y:S02]  /*4380*/  UIADD3 UR10, UR18, 0x4, URZ ;  /* 0x00000004120a7890 */ /* 0x000fe4000fffe03f */
[----:B------:R-:W-:Y:S02]  /*4390*/  UIADD3 UR8, UR16, 0x4, URZ ;  /* 0x0000000410087890 */ /* 0x000fe4000fffe03f */
[----:B------:R-:W-:Y:S01]  /*43a0*/  HGMMA.64x64x16.F32 R24, gdesc[UR16], RZ, !UPT, gsb0 ;  /* 0x00e00000101879f0 */ /* 0x000fe2000c0008ff */
[----:B------:R-:W-:Y:S02]  /*43b0*/  UIADD3 UR14, UR18, 0x6, URZ ;  /* 0x00000006120e7890 */ /* 0x000fe4000fffe03f */
[----:B------:R-:W-:Y:S01]  /*43c0*/  UIADD3 UR12, UR16, 0x6, URZ ;  /* 0x00000006100c7890 */ /* 0x000fe2000fffe03f */
[----:B------:R-:W-:Y:S01]  /*43d0*/  UMOV UR15, 0x40000040 ;  /* 0x40000040000f7882 */ /* 0x000fe20000000000 */
[----:B------:R-:W-:Y:S01]  /*43e0*/  UMOV UR13, 0x40000040 ;  /* 0x40000040000d7882 */ /* 0x000fe20000000000 */
[----:B------:R-:W-:-:S02]  /*43f0*/  WARPGROUP.DEPBAR.LE gsb0, 0x0 ;  /* 0x00008000000079c5 */ /* 0x000fc40000010000 */
[----:B------:R-:W-:-:S06]  /*4400*/  WARPGROUP.ARRIVE ;  /* 0x00000000000079c5 */ /* 0x000fcc0000000000 */
[----:B------:R-:W-:Y:S01]  /*4410*/  HGMMA.64x64x16.F32 R24, gdesc[UR4], R24, gsb0 ;  /* 0x00e00000041879f0 */ /* 0x000fe20008000818 */
[----:B------:R-:W-:Y:S02]  /*4420*/  ULDC UR6, c[0x0][0x448] ;  /* 0x0001120000067ab9 */ /* 0x000fe40000000800 */
[----:B------:R-:W-:-:S06]  /*4430*/  UISETP.NE.AND UP0, UPT, UR6, 0x1, UPT ;  /* 0x000000010600788c */ /* 0x000fcc000bf05270 */
[----:B------:R-:W-:Y:S02]  /*4440*/  PLOP3.LUT P2, PT, PT, PT, UP0, 0x80, 0x0 ;  /* 0x000000000000781c */ /* 0x000fe40003f4f008 */
[----:B------:R-:W-:-:S03]  /*4450*/  PLOP3.LUT P3, PT, PT, PT, UP0, 0x80, 0x0 ;  /* 0x000000000000781c */ /* 0x000fc60003f6f008 */
[----:B------:R-:W-:-:S08]  /*4460*/  @UP0 ULDC UR6, c[0x0][0x44c] ;  /* 0x0001130000060ab9 */ /* 0x000fd00000000800 */
[----:B------:R-:W-:Y:S01]  /*4470*/  @P2 IMAD.HI.U32 R5, R3, UR6, RZ ;  /* 0x0000000603052c27 */ /* 0x000fe2000f8e00ff */
[----:B------:R-:W-:-:S03]  /*4480*/  @UP0 ULDC UR6, c[0x0][0x450] ;  /* 0x0001140000060ab9 */ /* 0x000fc60000000800 */
[----:B------:R-:W-:Y:S01]  /*4490*/  @!P1 VIADD R3, R7, 0x28c40 ;  /* 0x00028c4007039836 */ /* 0x000fe20000000000 */
[----:B------:R-:W-:Y:S01]  /*44a0*/  @P3 SHF.R.U32.HI R4, RZ, UR6, R5 ;  /* 0x00000006ff043c19 */ /* 0x000fe20008011605 */
[----:B------:R-:W-:-:S03]  /*44b0*/  IMAD.MOV.U32 R5, RZ, RZ, -0x40 ;  /* 0xffffffc0ff057424 */ /* 0x000fc600078e00ff */
[----:B------:R-:W-:Y:S01]  /*44c0*/  @!P1 PRMT R3, RZ, 0x654, R3 ;  /* 0x00000654ff039816 */ /* 0x000fe20000000003 */
[----:B------:R-:W0:Y:S01]  /*44d0*/  SHFL.IDX PT, R9, R4, RZ, 0x1c1f ;  /* 0x001c1fff04097589 */ /* 0x000e2200000e0000 */
[----:B------:R-:W-:-:S04]  /*44e0*/  IMAD R5, R168, R5, 0x41 ;  /* 0x00000041a8057424 */ /* 0x000fc800078e0205 */
[----:B------:R-:W-:Y:S01]  /*44f0*/  VIADD R14, R5, 0xffffffff ;  /* 0xffffffff050e7836 */ /* 0x000fe20000000000 */
[----:B------:R-:W-:Y:S02]  /*4500*/  WARPGROUP.DEPBAR.LE gsb0, 0x0 ;  /* 0x00008000000079c5 */ /* 0x000fe40000010000 */
[----:B------:R-:W-:-:S06]  /*4510*/  WARPGROUP.ARRIVE ;  /* 0x00000000000079c5 */ /* 0x000fcc0000000000 */
[----:B------:R-:W-:Y:S01]  /*4520*/  HGMMA.64x64x16.F32 R24, gdesc[UR8], R24, gsb0 ;  /* 0x00e00000081879f0 */ /* 0x000fe20008000818 */
[----:B------:R-:W-:Y:S02]  /*4530*/  ULDC UR11, c[0x0][0x9dc] ;  /* 0x00027700000b7ab9 */ /* 0x000fe40000000800 */
[----:B------:R-:W-:Y:S01]  /*4540*/  ULOP3.LUT UR6, URZ, UR11, URZ, 0x33, !UPT ;  /* 0x0000000b3f067292 */ /* 0x000fe2000f8e333f */
[----:B------:R-:W-:Y:S02]  /*4550*/  WARPGROUP.DEPBAR.LE gsb0, 0x0 ;  /* 0x00008000000079c5 */ /* 0x000fe40000010000 */
[----:B------:R-:W-:-:S06]  /*4560*/  WARPGROUP.ARRIVE ;  /* 0x00000000000079c5 */ /* 0x000fcc0000000000 */
[----:B------:R-:W-:Y:S01]  /*4570*/  HGMMA.64x64x16.F32 R24, gdesc[UR12], R24, gsb0 ;  /* 0x00e000000c1879f0 */ /* 0x000fe20008000818 */
[----:B------:R-:W-:Y:S02]  /*4580*/  ULDC.64 UR14, c[0x0][0x9e0] ;  /* 0x00027800000e7ab9 */ /* 0x000fe40000000a00 */
[----:B------:R-:W-:-:S06]  /*4590*/  UISETP.GE.AND UP1, UPT, UR15, 0x1, UPT ;  /* 0x000000010f00788c */ /* 0x000fcc000bf26270 */
[----:B------:R-:W-:Y:S01]  /*45a0*/  PLOP3.LUT P2, PT, PT, PT, UP1, 0x40, 0x0 ;  /* 0x000000000000781c */ /* 0x000fe20003f4e818 */
[----:B------:R-:W-:Y:S02]  /*45b0*/  WARPGROUP.DEPBAR.LE gsb0, 0x0 ;  /* 0x00008000000079c5 */ /* 0x000fe40000010000 */
[----:B------:R3:W-:Y:S02]  /*45c0*/  @!P1 SYNCS.ARRIVE.TRANS64.RED.A1T0 RZ, [R3+URZ], RZ ;  /* 0x000000ff03ff99a7 */ /* 0x0007e4000810043f */
[----:B---3--:R-:W-:-:S05]  /*45d0*/  IADD3 R3, -R2, UR49, R5 ;  /* 0x0000003102037c10 */ /* 0x008fca000fffe105 */
[----:B------:R-:W-:-:S04]  /*45e0*/  VIADD R3, R3, -UR51 ;  /* 0x8000003303037c36 */ /* 0x000fc80008000000 */
[C---:B------:R-:W-:Y:S02]  /*45f0*/  VIADD R13, R3.reuse, UR14 ;  /* 0x0000000e030d7c36 */ /* 0x040fe40008000000 */
[----:B------:R-:W-:-:S03]  /*4600*/  VIADD R12, R3, UR6 ;  /* 0x00000006030c7c36 */ /* 0x000fc60008000000 */
[----:B0-----:R-:W-:Y:S01]  /*4610*/  VIADDMNMX R3, R9, R13, R10, PT ;  /* 0x0000000d09037246 */ /* 0x001fe2000380010a */
[----:B------:R-:W-:Y:S01]  /*4620*/  IMAD.IADD R5, R12, 0x1, R9 ;  /* 0x000000010c057824 */ /* 0x000fe200078e0209 */
[----:B------:R-:W-:Y:S06]  /*4630*/  @P2 BRA `(.L_x_5525) ;  /* 0x00000000005c2947 */ /* 0x000fec0003800000 */
[----:B------:R-:W-:Y:S01]  /*4640*/  IMAD.U32 R6, RZ, RZ, UR51 ;  /* 0x00000033ff067e24 */ /* 0x000fe2000f8e00ff */
[----:B------:R-:W-:Y:S04]  /*4650*/  BSSY B0, `(.L_x_5526) ;  /* 0x0000011000007945 */ /* 0x000fe80003800000 */
[----:B------:R-:W-:-:S04]  /*4660*/  IADD3 R6, -R6, UR49, R9 ;  /* 0x0000003106067c10 */ /* 0x000fc8000fffe109 */
        /* <DEDUP_REMOVED lines=10> */
.L_x_5527:
[----:B------:R-:W-:-:S06]  /*4710*/  UISETP.NE.AND UP2, UPT, UR15, 0x1, UPT ;  /* 0x000000010f00788c */ /* 0x000fcc000bf45270 */
[----:B------:R-:W-:-:S05]  /*4720*/  PLOP3.LUT P2, PT, PT, PT, UP2, 0x80, 0x0 ;  /* 0x000000000000781c */ /* 0x000fca0003f4f028 */
[----:B------:R-:W-:-:S08]  /*4730*/  @UP2 ULDC.64 UR6, c[0x0][0x9e8] ;  /* 0x00027a0000062ab9 */ /* 0x000fd00000000a00 */
[----:B------:R-:W-:-:S05]  /*4740*/  @P2 IMAD.HI.U32 R9, R6, UR6, RZ ;  /* 0x0000000606092c27 */ /* 0x000fca000f8e00ff */
[----:B------:R-:W-:-:S07]  /*4750*/  @P2 SHF.R.U32.HI R6, RZ, UR7, R9 ;  /* 0x00000007ff062c19 */ /* 0x000fce0008011609 */
.L_x_5528:
[----:B------:R-:W-:Y:S05]  /*4760*/  BSYNC B0 ;  /* 0x0000000000007941 */ /* 0x000fea0003800000 */
.L_x_5526:
[----:B------:R-:W-:-:S04]  /*4770*/  IMAD R9, R6, UR15, -R11 ;  /* 0x0000000f06097c24 */ /* 0x000fc8000f8e0a0b */
[----:B------:R-:W-:-:S05]  /*4780*/  IMAD.IADD R6, R9, 0x1, -R2 ;  /* 0x0000000109067824 */ /* 0x000fca00078e0a02 */
[----:B------:R-:W-:Y:S02]  /*4790*/  VIMNMX R5, R5, R6, !PT ;  /* 0x0000000605057248 */ /* 0x000fe40007fe0100 */
[----:B------:R-:W-:-:S07]  /*47a0*/  VIADDMNMX R3, R6, UR15, R3, PT ;  /* 0x0000000f06037c46 */ /* 0x000fce000b800103 */
.L_x_5525:
[C---:B------:R-:W-:Y:S02]  /*47b0*/  ISETP.GE.AND P2, PT, R14.reuse, 0x2, PT ;  /* 0x000000020e00780c */ /* 0x040fe40003f46270 */
[C---:B------:R-:W-:Y:S02]  /*47c0*/  ISETP.GE.AND P6, PT, R14.reuse, 0xa, PT ;  /* 0x0000000a0e00780c */ /* 0x040fe40003fc6270 */
        /* <DEDUP_REMOVED lines=93> */
.L_x_5531:
[----:B------:R-:W-:-:S06]  /*4da0*/  UISETP.NE.AND UP2, UPT, UR15, 0x1, UPT ;  /* 0x000000010f00788c */ /* 0x000fcc000bf45270 */
[----:B------:R-:W-:-:S05]  /*4db0*/  PLOP3.LUT P6, PT, PT, PT, UP2, 0x80, 0x0 ;  /* 0x000000000000781c */ /* 0x000fca0003fcf028 */
[----:B------:R-:W-:-:S08]  /*4dc0*/  @UP2 ULDC.64 UR6, c[0x0][0x9e8] ;  /* 0x00027a0000062ab9 */ /* 0x000fd00000000a00 */
[----:B------:R-:W-:Y:S01]  /*4dd0*/  @P6 IMAD.HI.U32 R5, R4, UR6, RZ ;  /* 0x0000000604056c27 */ /* 0x000fe2000f8e00ff */
[----:B------:R-:W-:-:S13]  /*4de0*/  PLOP3.LUT P6, PT, PT, PT, UP2, 0x80, 0x0 ;  /* 0x000000000000781c */ /* 0x000fda0003fcf028 */
[----:B------:R-:W-:-:S07]  /*4df0*/  @P6 SHF.R.U32.HI R4, RZ, UR7, R5 ;  /* 0x00000007ff046c19 */ /* 0x000fce0008011605 */
.L_x_5532:
[----:B------:R-:W-:Y:S05]  /*4e00*/  BSYNC B0 ;  /* 0x0000000000007941 */ /* 0x000fea0003800000 */
.L_x_5530:
[----:B------:R-:W-:-:S04]  /*4e10*/  IMAD R5, R4, UR15, -R11 ;  /* 0x0000000f04057c24 */ /* 0x000fc8000f8e0a0b */
[----:B------:R-:W-:-:S05]  /*4e20*/  IMAD.IADD R5, R5, 0x1, -R2 ;  /* 0x0000000105057824 */ /* 0x000fca00078e0a02 */
[----:B------:R-:W-:Y:S02]  /*4e30*/  VIMNMX R6, R6, R5, !PT ;  /* 0x0000000506067248 */ /* 0x000fe40007fe0100 */
[----:B------:R-:W-:-:S07]  /*4e40*/  VIADDMNMX R3, R5, UR15, R3, PT ;  /* 0x0000000f05037c46 */ /* 0x000fce000b800103 */
.L_x_5529:
[----:B------:R-:W-:Y:S01]  /*4e50*/  BAR.SYNC.DEFER_BLOCKING 0xf, 0x100 ;  /* 0x03c4000000007b1d */ /* 0x000fe20000010000 */
[----:B------:R-:W-:Y:S02]  /*4e60*/  ISETP.GT.AND P2, PT, R6, 0x1, !P2 ;  /* 0x000000010600780c */ /* 0x000fe40005744270 */
[----:B------:R-:W-:Y:S02]  /*4e70*/  FMNMX.FTZ R4, R15, R25, !PT ;  /* 0x000000190f047209 */ /* 0x000fe40007810000 */
[----:B------:R-:W-:Y:S01]  /*4e80*/  ISETP.LT.OR P2, PT, R3, 0x2, P2 ;  /* 0x000000020300780c */ /* 0x000fe20001741670 */
[----:B------:R-:W-:Y:S01]  /*4e90*/  ULDC UR10, c[0x0][0x988] ;  /* 0x00026200000a7ab9 */ /* 0x000fe20000000800 */
[----:B------:R-:W-:Y:S02]  /*4ea0*/  FMNMX.FTZ R4, R21, R4, !PT ;  /* 0x0000000415047209 */ /* 0x000fe40007810000 */
[----:B------:R-:W-:Y:S02]  /*4eb0*/  FSEL R27, R27, -INF , !P2 ;  /* 0xff8000001b1b7808 */ /* 0x000fe40005000000 */
[----:B------:R-:W-:-:S02]  /*4ec0*/  ISETP.NE.AND P2, PT, R20, RZ, PT ;  /* 0x000000ff1400720c */ /* 0x000fc40003f45270 */
[----:B------:R-:W-:Y:S02]  /*4ed0*/  FMNMX.FTZ R4, R29, R4, !PT ;  /* 0x000000041d047209 */ /* 0x000fe40007810000 */
        /* <DEDUP_REMOVED lines=24> */
[----:B------:R-:W-:Y:S02]  /*5060*/  ISETP.GT.AND P3, PT, R6, 0x8, !P3 ;  /* 0x000000080600780c */ /* 0x000fe40005f64270 */
[----:B------:R-:W-:Y:S02]  /*5070*/  FSEL R38, R38, -INF , !P2 ;  /* 0xff80000026267808 */ /* 0x000fe40005000000 */
[----:B------:R-:W-:Y:S02]  /*5080*/  ISETP.NE.AND P2, PT, R36, RZ, PT ;  /* 0x000000ff2400720c */ /* 0x000fe40003f45270 */
[----:B------:R-:W-:Y:S02]  /*5090*/  FMNMX.FTZ R4, R67, R4, !PT ;  /* 0x0000000443047209 */ /* 0x000fe40007810000 */
[----:B------:R-:W-:-:S02]  /*50a0*/  ISETP.GT.AND P2, PT, R6, 0x19, !P2 ;  /* 0x000000190600780c */ /* 0x000fc40005744270 */
[C---:B------:R-:W-:Y:S02]  /*50b0*/  ISETP.LT.OR P3, PT, R3.reuse, 0x9, P3 ;  /* 0x000000090300780c */ /* 0x040fe40001f61670 */
[----:B------:R-:W-:Y:S02]  /*50c0*/  ISETP.LT.OR P2, PT, R3, 0x1a, P2 ;  /* 0x0000001a0300780c */ /* 0x000fe40001741670 */
[----:B------:R-:W-:Y:S02]  /*50d0*/  FMNMX.FTZ R10, R53, R4, !PT ;  /* 0x00000004350a7209 */ /* 0x000fe40007810000 */
[----:B------:R-:W-:Y:S02]  /*50e0*/  FSEL R39, R39, -INF , !P2 ;  /* 0xff80000027277808 */ /* 0x000fe40005000000 */
[----:B------:R-:W-:Y:S01]  /*50f0*/  ISETP.NE.AND P2, PT, R58, RZ, PT ;  /* 0x000000ff3a00720c */ /* 0x000fe20003f45270 */
[----:B------:R-:W0:Y:S01]  /*5100*/  SHFL.BFLY PT, R5, R10, 0x2, 0x1f ;  /* 0x0c401f000a057f89 */ /* 0x000e2200000e0000 */
[----:B------:R-:W-:-:S02]  /*5110*/  FSEL R30, R30, -INF , !P3 ;  /* 0xff8000001e1e7808 */ /* 0x000fc40005800000 */
[----:B------:R-:W-:Y:S02]  /*5120*/  ISETP.GT.AND P2, PT, R6, 0x20, !P2 ;  /* 0x000000200600780c */ /* 0x000fe40005744270 */
[----:B------:R-:W-:Y:S02]  /*5130*/  ISETP.NE.AND P3, PT, R60, RZ, PT ;  /* 0x000000ff3c00720c */ /* 0x000fe40003f65270 */
[----:B------:R-:W-:Y:S02]  /*5140*/  ISETP.LT.OR P2, PT, R3, 0x21, P2 ;  /* 0x000000210300780c */ /* 0x000fe40001741670 */
[----:B------:R-:W-:Y:S02]  /*5150*/  ISETP.NE.AND P6, PT, R9, RZ, PT ;  /* 0x000000ff0900720c */ /* 0x000fe40003fc5270 */
[----:B------:R-:W-:Y:S02]  /*5160*/  FSEL R42, R42, -INF , !P2 ;  /* 0xff8000002a2a7808 */ /* 0x000fe40005000000 */
[----:B------:R-:W-:-:S02]  /*5170*/  ISETP.NE.AND P2, PT, R40, RZ, PT ;  /* 0x000000ff2800720c */ /* 0x000fc40003f45270 */
[C---:B------:R-:W-:Y:S02]  /*5180*/  ISETP.GT.AND P4, PT, R6.reuse, 0x31, !P4 ;  /* 0x000000310600780c */ /* 0x040fe40006784270 */
[C---:B------:R-:W-:Y:S02]  /*5190*/  ISETP.GT.AND P2, PT, R6.reuse, 0x21, !P2 ;  /* 0x000000210600780c */ /* 0x040fe40005744270 */
[----:B------:R-:W-:Y:S02]  /*51a0*/  ISETP.GT.AND P5, PT, R6, 0x38, !P5 ;  /* 0x000000380600780c */ /* 0x000fe40006fa4270 */
[C---:B------:R-:W-:Y:S02]  /*51b0*/  ISETP.LT.OR P2, PT, R3.reuse, 0x22, P2 ;  /* 0x000000220300780c */ /* 0x040fe40001741670 */
[----:B------:R-:W-:Y:S02]  /*51c0*/  ISETP.LT.OR P4, PT, R3, 0x32, P4 ;  /* 0x000000320300780c */ /* 0x000fe40002781670 */
[----:B------:R-:W-:-:S02]  /*51d0*/  FSEL R43, R43, -INF , !P2 ;  /* 0xff8000002b2b7808 */ /* 0x000fc40005000000 */
[----:B------:R-:W-:Y:S02]  /*51e0*/  ISETP.GT.AND P2, PT, R6, 0x28, !P3 ;  /* 0x000000280600780c */ /* 0x000fe40005f44270 */
[----:B0-----:R-:W-:Y:S02]  /*51f0*/  FMNMX.FTZ R11, R10, R5, !PT ;  /* 0x000000050a0b7209 */ /* 0x001fe40007810000 */
[----:B------:R-:W-:Y:S02]  /*5200*/  ISETP.LT.OR P2, PT, R3, 0x29, P2 ;  /* 0x000000290300780c */ /* 0x000fe40001741670 */
[----:B------:R-:W-:Y:S01]  /*5210*/  ISETP.NE.AND P3, PT, R62, RZ, PT ;  /* 0x000000ff3e00720c */ /* 0x000fe20003f65270 */
[----:B------:R-:W0:Y:S01]  /*5220*/  SHFL.BFLY PT, R12, R11, 0x1, 0x1f ;  /* 0x0c201f000b0c7f89 */ /* 0x000e2200000e0000 */
[----:B------:R-:W-:Y:S02]  /*5230*/  FSEL R46, R46, -INF , !P2 ;  /* 0xff8000002e2e7808 */ /* 0x000fe40005000000 */
[----:B------:R-:W-:-:S02]  /*5240*/  ISETP.GT.AND P2, PT, R6, RZ, !P6 ;  /* 0x000000ff0600720c */ /* 0x000fc40007744270 */
[----:B------:R-:W-:Y:S02]  /*5250*/  ISETP.GT.AND P3, PT, R6, 0x30, !P3 ;  /* 0x000000300600780c */ /* 0x000fe40005f64270 */
[C---:B------:R-:W-:Y:S02]  /*5260*/  ISETP.LT.OR P2, PT, R3.reuse, 0x1, P2 ;  /* 0x000000010300780c */ /* 0x040fe40001741670 */
[----:B------:R-:W-:Y:S02]  /*5270*/  ISETP.LT.OR P3, PT, R3, 0x31, P3 ;  /* 0x000000310300780c */ /* 0x000fe40001f61670 */
        /* <DEDUP_REMOVED lines=8> */
[----:B------:R-:W-:-:S02]  /*5300*/  FMNMX.FTZ R4, R34, R5, !PT ;  /* 0x0000000522047209 */ /* 0x000fc40007810000 */
[----:B0-----:R-:W-:Y:S02]  /*5310*/  FMNMX.FTZ R5, R11, R12, !PT ;  /* 0x0000000c0b057209 */ /* 0x001fe40007810000 */
[----:B------:R-:W-:Y:S02]  /*5320*/  FMNMX.FTZ R9, R35, R4, !PT ;  /* 0x0000000423097209 */ /* 0x000fe40007810000 */
[C---:B------:R-:W-:Y:S01]  /*5330*/  FSETP.NEU.FTZ.AND P2, PT, R5.reuse, -INF , PT ;  /* 0xff8000000500780b */ /* 0x040fe20003f5d000 */
[----:B------:R-:W-:Y:S01]  /*5340*/  FMUL.FTZ R10, R5, UR10 ;  /* 0x0000000a050a7c20 */ /* 0x000fe20008410000 */
[----:B------:R-:W-:Y:S02]  /*5350*/  FMNMX.FTZ R4, R38, R9, !PT ;  /* 0x0000000926047209 */ /* 0x000fe40007810000 */
[----:B------:R-:W-:Y:S02]  /*5360*/  ISETP.NE.AND P6, PT, R14, RZ, PT ;  /* 0x000000ff0e00720c */ /* 0x000fe40003fc5270 */
[----:B------:R-:W-:-:S02]  /*5370*/  FMNMX.FTZ R9, R39, R4, !PT ;  /* 0x0000000427097209 */ /* 0x000fc40007810000 */
[----:B------:R-:W-:Y:S02]  /*5380*/  FSEL R50, R50, -INF , !P3 ;  /* 0xff80000032327808 */ /* 0x000fe40005800000 */
[----:B------:R-:W-:Y:S02]  /*5390*/  FMNMX.FTZ R4, R42, R9, !PT ;  /* 0x000000092a047209 */ /* 0x000fe40007810000 */
[----:B------:R-:W-:Y:S02]  /*53a0*/  FSEL R10, R10, RZ, P2 ;  /* 0x000000ff0a0a7208 */ /* 0x000fe40001000000 */
[----:B------:R-:W-:Y:S02]  /*53b0*/  FMNMX.FTZ R9, R43, R4, !PT ;  /* 0x000000042b097209 */ /* 0x000fe40007810000 */
[----:B------:R-:W-:Y:S01]  /*53c0*/  ISETP.GT.AND P2, PT, R6, 0x39, !P6 ;  /* 0x000000390600780c */ /* 0x000fe20007744270 */
[--C-:B------:R-:W-:Y:S01]  /*53d0*/  FFMA.FTZ R6, R15, UR10, -R10.reuse ;  /* 0x0000000a0f067c23 */ /* 0x100fe2000801080a */
[----:B------:R-:W-:Y:S01]  /*53e0*/  FMNMX.FTZ R4, R46, R9, !PT ;  /* 0x000000092e047209 */ /* 0x000fe20007810000 */
[--C-:B------:R-:W-:Y:S01]  /*53f0*/  FFMA.FTZ R11, R25, UR10, -R10.reuse ;  /* 0x0000000a190b7c23 */ /* 0x100fe2000801080a */
[----:B------:R-:W-:Y:S01]  /*5400*/  ISETP.LT.OR P5, PT, R3, 0x39, P5 ;  /* 0x000000390300780c */ /* 0x000fe20002fa1670 */
[----:B------:R0:W-:Y:S01]  /*5410*/  MUFU.EX2 R152, R6 ;  /* 0x0000000600987308 */ /* 0x0001e20000000800 */
[----:B------:R-:W-:Y:S01]  /*5420*/  FMNMX.FTZ R9, R47, R4, !PT ;  /* 0x000000042f097209 */ /* 0x000fe20007810000 */
[--C-:B------:R-:W-:Y:S01]  /*5430*/  FFMA.FTZ R12, R57, UR10, -R10.reuse ;  /* 0x0000000a390c7c23 */ /* 0x100fe2000801080a */
[----:B------:R-:W-:Y:S01]  /*5440*/  FSEL R51, R51, -INF , !P4 ;  /* 0xff80000033337808 */ /* 0x000fe20006000000 */
[--C-:B------:R-:W-:Y:S01]  /*5450*/  FFMA.FTZ R13, R33, UR10, -R10.reuse ;  /* 0x0000000a210d7c23 */ /* 0x100fe2000801080a */
[----:B------:R-:W-:Y:S01]  /*5460*/  FMNMX.FTZ R4, R50, R9, !PT ;  /* 0x0000000932047209 */ /* 0x000fe20007810000 */
[--C-:B------:R-:W-:Y:S01]  /*5470*/  FFMA.FTZ R9, R29, UR10, -R10.reuse ;  /* 0x0000000a1d097c23 */ /* 0x100fe2000801080a */
[----:B------:R-:W-:Y:S01]  /*5480*/  ISETP.LT.OR P2, PT, R3, 0x3a, P2 ;  /* 0x0000003a0300780c */ /* 0x000fe20001741670 */
[----:B------:R-:W3:Y:S01]  /*5490*/  MUFU.EX2 R11, R11 ;  /* 0x0000000b000b7308 */ /* 0x000ee20000000800 */
[----:B------:R-:W-:Y:S01]  /*54a0*/  FSEL R54, R54, -INF , !P5 ;  /* 0xff80000036367808 */ /* 0x000fe20006800000 */
[--C-:B0-----:R-:W-:Y:S01]  /*54b0*/  FFMA.FTZ R6, R21, UR10, -R10.reuse ;  /* 0x0000000a15067c23 */ /* 0x101fe2000801080a */
[----:B------:R-:W-:Y:S01]  /*54c0*/  FMNMX.FTZ R3, R51, R4, !PT ;  /* 0x0000000433037209 */ /* 0x000fe20007810000 */
[--C-:B------:R-:W-:Y:S01]  /*54d0*/  FFMA.FTZ R14, R59, UR10, -R10.reuse ;  /* 0x0000000a3b0e7c23 */ /* 0x100fe2000801080a */
[----:B------:R-:W-:Y:S01]  /*54e0*/  FSEL R55, R55, -INF , !P2 ;  /* 0xff80000037377808 */ /* 0x000fe20005000000 */
[--C-:B------:R-:W-:Y:S01]  /*54f0*/  FFMA.FTZ R15, R37, UR10, -R10.reuse ;  /* 0x0000000a250f7c23 */ /* 0x100fe2000801080a */
[----:B------:R-:W-:Y:S01]  /*5500*/  FMNMX.FTZ R4, R54, R3, !PT ;  /* 0x0000000336047209 */ /* 0x000fe20007810000 */
[----:B------:R-:W0:Y:S01]  /*5510*/  MUFU.EX2 R154, R6 ;  /* 0x00000006009a7308 */ /* 0x000e220000000800 */
[--C-:B------:R-:W-:Y:S01]  /*5520*/  FFMA.FTZ R20, R61, UR10, -R10.reuse ;  /* 0x0000000a3d147c23 */ /* 0x100fe2000801080a */
[--C-:B------:R-:W-:Y:S01]  /*5530*/  FFMA.FTZ R24, R63, UR10, -R10.reuse ;  /* 0x0000000a3f187c23 */ /* 0x100fe2000801080a */
[----:B------:R-:W-:Y:S01]  /*5540*/  FMNMX.FTZ R4, R55, R4, !PT ;  /* 0x0000000437047209 */ /* 0x000fe20007810000 */
[--C-:B------:R-:W-:Y:S01]  /*5550*/  FFMA.FTZ R25, R45, UR10, -R10.reuse ;  /* 0x0000000a2d197c23 */ /* 0x100fe2000801080a */
[--C-:B------:R-:W-:Y:S01]  /*5560*/  FFMA.FTZ R28, R65, UR10, -R10.reuse ;  /* 0x0000000a411c7c23 */ /* 0x100fe2000801080a */
[----:B------:R-:W-:-:S02]  /*5570*/  FFMA.FTZ R29, R49, UR10, -R10 ;  /* 0x0000000a311d7c23 */ /* 0x000fc4000801080a */
[----:B------:R-:W4:Y:S01]  /*5580*/  SHFL.BFLY PT, R3, R4, 0x2, 0x1f ;  /* 0x0c401f0004037f89 */ /* 0x000f2200000e0000 */
[----:B------:R-:W5:Y:S01]  /*5590*/  MUFU.EX2 R9, R9 ;  /* 0x0000000900097308 */ /* 0x000f620000000800 */
[----:B---3--:R-:W-:Y:S01]  /*55a0*/  FADD.FTZ R33, R152, R11 ;  /* 0x0000000b98217221 */ /* 0x008fe20000010000 */
[----:B------:R-:W-:-:S06]  /*55b0*/  F2FP.F16.F32.PACK_AB R152, R11, R152 ;  /* 0x000000980b98723e */ /* 0x000fcc00000000ff */
[----:B------:R-:W3:Y:S01]  /*55c0*/  MUFU.EX2 R12, R12 ;  /* 0x0000000c000c7308 */ /* 0x000ee20000000800 */
[----:B0-----:R-:W-:-:S07]  /*55d0*/  FADD.FTZ R32, R154, R33 ;  /* 0x000000219a207221 */ /* 0x001fce0000010000 */
[----:B------:R-:W0:Y:S01]  /*55e0*/  MUFU.EX2 R13, R13 ;  /* 0x0000000d000d7308 */ /* 0x000e220000000800 */
[C---:B-----5:R-:W-:Y:S01]  /*55f0*/  FADD.FTZ R37, R9.reuse, R32 ;  /* 0x0000002009257221 */ /* 0x060fe20000010000 */
[----:B------:R-:W-:Y:S02]  /*5600*/  F2FP.F16.F32.PACK_AB R154, R9, R154 ;  /* 0x0000009a099a723e */ /* 0x000fe400000000ff */
[----:B----4-:R-:W-:Y:S01]  /*5610*/  FMNMX.FTZ R3, R4, R3, !PT ;  /* 0x0000000304037209 */ /* 0x010fe20007810000 */
[----:B------:R-:W-:-:S03]  /*5620*/  FFMA.FTZ R4, R41, UR10, -R10 ;  /* 0x0000000a29047c23 */ /* 0x000fc6000801080a */
[----:B------:R-:W4:Y:S01]  /*5630*/  MUFU.EX2 R14, R14 ;  /* 0x0000000e000e7308 */ /* 0x000f220000000800 */
[----:B---3--:R-:W-:Y:S01]  /*5640*/  FADD.FTZ R36, R12, R37 ;  /* 0x000000250c247221 */ /* 0x008fe20000010000 */
[----:B------:R-:W3:Y:S06]  /*5650*/  SHFL.BFLY PT, R6, R3, 0x1, 0x1f ;  /* 0x0c201f0003067f89 */ /* 0x000eec00000e0000 */
[----:B------:R5:W-:Y:S01]  /*5660*/  MUFU.EX2 R21, R4 ;  /* 0x0000000400157308 */ /* 0x000be20000000800 */
[C---:B0-----:R-:W-:Y:S01]  /*5670*/  FADD.FTZ R37, R13.reuse, R36 ;  /* 0x000000240d257221 */ /* 0x041fe20000010000 */
[----:B------:R-:W-:-:S06]  /*5680*/  F2FP.F16.F32.PACK_AB R156, R13, R12 ;  /* 0x0000000c0d9c723e */ /* 0x000fcc00000000ff */
[----:B------:R-:W0:Y:S01]  /*5690*/  MUFU.EX2 R15, R15 ;  /* 0x0000000f000f7308 */ /* 0x000e220000000800 */
[----:B----4-:R-:W-:-:S07]  /*56a0*/  FADD.FTZ R36, R14, R37 ;  /* 0x000000250e247221 */ /* 0x010fce0000010000 */
[----:B------:R-:W-:Y:S01]  /*56b0*/  MUFU.EX2 R20, R20 ;  /* 0x0000001400147308 */ /* 0x000fe20000000800 */
[----:B---3--:R-:W-:Y:S01]  /*56c0*/  FMNMX.FTZ R6, R3, R6, !PT ;  /* 0x0000000603067209 */ /* 0x008fe20007810000 */
[--C-:B------:R-:W-:Y:S01]  /*56d0*/  FFMA.FTZ R3, R67, UR10, -R10.reuse ;  /* 0x0000000a43037c23 */ /* 0x100fe2000801080a */
[----:B------:R-:W-:Y:S02]  /*56e0*/  FFMA.FTZ R10, R53, UR10, -R10 ;  /* 0x0000000a350a7c23 */ /* 0x000fe4000801080a */
[C---:B------:R-:W-:Y:S01]  /*56f0*/  FSETP.NEU.FTZ.AND P2, PT, R6.reuse, -INF , PT ;  /* 0xff8000000600780b */ /* 0x040fe20003f5d000 */
[----:B-----5:R-:W-:Y:S02]  /*5700*/  FMUL.FTZ R4, R6, UR10 ;  /* 0x0000000a06047c20 */ /* 0x020fe40008410000 */
[----:B------:R-:W-:Y:S01]  /*5710*/  MUFU.EX2 R24, R24 ;  /* 0x0000001800187308 */ /* 0x000fe20000000800 */
[----:B0-----:R-:W-:Y:S02]  /*5720*/  F2FP.F16.F32.PACK_AB R158, R15, R14 ;  /* 0x0000000e0f9e723e */ /* 0x001fe400000000ff */
[----:B------:R-:W-:-:S05]  /*5730*/  FSEL R4, R4, RZ, P2 ;  /* 0x000000ff04047208 */ /* 0x000fca0001000000 */
        /* <DEDUP_REMOVED lines=16> */
[----:B------:R-:W3:Y:S01]  /*5840*/  MUFU.EX2 R27, R27 ;  /* 0x0000001b001b7308 */ /* 0x000ee20000000800 */
[--C-:B------:R-:W-:Y:S01]  /*5850*/  FFMA.FTZ R54, R54, UR10, -R4.reuse ;  /* 0x0000000a36367c23 */ /* 0x100fe20008010804 */
[----:B------:R-:W-:Y:S01]  /*5860*/  FFMA.FTZ R4, R55, UR10, -R4 ;  /* 0x0000000a37047c23 */ /* 0x000fe20008010804 */
[----:B0-----:R-:W-:-:S02]  /*5870*/  F2FP.F16.F32.PACK_AB R162, R25, R24 ;  /* 0x0000001819a2723e */ /* 0x001fc400000000ff */
[----:B------:R-:W-:-:S03]  /*5880*/  F2FP.F16.F32.PACK_AB R160, R21, R20 ;  /* 0x0000001415a0723e */ /* 0x000fc600000000ff */
[----:B------:R-:W0:Y:S08]  /*5890*/  MUFU.EX2 R30, R30 ;  /* 0x0000001e001e7308 */ /* 0x000e300000000800 */
[----:B------:R-:W4:Y:S01]  /*58a0*/  MUFU.EX2 R31, R31 ;  /* 0x0000001f001f7308 */ /* 0x000f220000000800 */
[----:B---3--:R-:W-:Y:S01]  /*58b0*/  FADD.FTZ R33, R26, R27 ;  /* 0x0000001b1a217221 */ /* 0x008fe20000010000 */
[----:B------:R-:W-:-:S06]  /*58c0*/  F2FP.F16.F32.PACK_AB R153, R27, R26 ;  /* 0x0000001a1b99723e */ /* 0x000fcc00000000ff */
[----:B------:R-:W3:Y:S01]  /*58d0*/  MUFU.EX2 R34, R34 ;  /* 0x0000002200227308 */ /* 0x000ee20000000800 */
[----:B0-----:R-:W-:-:S07]  /*58e0*/  FADD.FTZ R32, R30, R33 ;  /* 0x000000211e207221 */ /* 0x001fce0000010000 */
[----:B------:R-:W0:Y:S01]  /*58f0*/  MUFU.EX2 R35, R35 ;  /* 0x0000002300237308 */ /* 0x000e220000000800 */
[C---:B----4-:R-:W-:Y:S01]  /*5900*/  FADD.FTZ R33, R31.reuse, R32 ;  /* 0x000000201f217221 */ /* 0x050fe20000010000 */
[----:B------:R-:W-:-:S05]  /*5910*/  F2FP.F16.F32.PACK_AB R155, R31, R30 ;  /* 0x0000001e1f9b723e */ /* 0x000fca00000000ff */
[----:B------:R4:W-:Y:S01]  /*5920*/  STSM.16.M88.4 [R18+0x26800], R152 ;  /* 0x0268009812007844 */ /* 0x0009e20000000200 */
[----:B------:R-:W5:Y:S01]  /*5930*/  MUFU.EX2 R38, R38 ;  /* 0x0000002600267308 */ /* 0x000f620000000800 */
[----:B---3--:R-:W-:Y:S01]  /*5940*/  FADD.FTZ R32, R34, R33 ;  /* 0x0000002122207221 */ /* 0x008fe20000010000 */
[----:B------:R-:W-:-:S06]  /*5950*/  FADD.FTZ R33, R15, R36 ;  /* 0x000000240f217221 */ /* 0x000fcc0000010000 */
[----:B------:R-:W3:Y:S01]  /*5960*/  MUFU.EX2 R39, R39 ;  /* 0x0000002700277308 */ /* 0x000ee20000000800 */
[C---:B0-----:R-:W-:Y:S01]  /*5970*/  FADD.FTZ R11, R35.reuse, R32 ;  /* 0x00000020230b7221 */ /* 0x041fe20000010000 */
[----:B------:R-:W-:Y:S01]  /*5980*/  FADD.FTZ R32, R20, R33 ;  /* 0x0000002114207221 */ /* 0x000fe20000010000 */
[----:B------:R-:W-:-:S03]  /*5990*/  F2FP.F16.F32.PACK_AB R157, R35, R34 ;  /* 0x00000022239d723e */ /* 0x000fc600000000ff */
[----:B------:R-:W-:Y:S02]  /*59a0*/  FADD.FTZ R13, R21, R32 ;  /* 0x00000020150d7221 */ /* 0x000fe40000010000 */
[----:B------:R-:W0:Y:S01]  /*59b0*/  MUFU.EX2 R42, R42 ;  /* 0x0000002a002a7308 */ /* 0x000e220000000800 */
[----:B-----5:R-:W-:-:S07]  /*59c0*/  FADD.FTZ R12, R38, R11 ;  /* 0x0000000b260c7221 */ /* 0x020fce0000010000 */
[----:B------:R-:W5:Y:S01]  /*59d0*/  MUFU.EX2 R43, R43 ;  /* 0x0000002b002b7308 */ /* 0x000f620000000800 */
[C---:B---3--:R-:W-:Y:S01]  /*59e0*/  FADD.FTZ R11, R39.reuse, R12 ;  /* 0x0000000c270b7221 */ /* 0x048fe20000010000 */
[----:B------:R-:W-:-:S05]  /*59f0*/  F2FP.F16.F32.PACK_AB R159, R39, R38 ;  /* 0x00000026279f723e */ /* 0x000fca00000000ff */
[----:B------:R4:W-:Y:S01]  /*5a00*/  STSM.16.M88.4 [R23], R156 ;  /* 0x0000009c17007844 */ /* 0x0009e20000000200 */
[----:B------:R-:W3:Y:S01]  /*5a10*/  MUFU.EX2 R46, R46 ;  /* 0x0000002e002e7308 */ /* 0x000ee20000000800 */
[----:B0-----:R-:W-:-:S07]  /*5a20*/  FADD.FTZ R12, R42, R11 ;  /* 0x0000000b2a0c7221 */ /* 0x001fce0000010000 */
[----:B------:R-:W0:Y:S01]  /*5a30*/  MUFU.EX2 R47, R47 ;  /* 0x0000002f002f7308 */ /* 0x000e220000000800 */
[C---:B-----5:R-:W-:Y:S01]  /*5a40*/  FADD.FTZ R11, R43.reuse, R12 ;  /* 0x0000000c2b0b7221 */ /* 0x060fe20000010000 */
[----:B------:R-:W-:-:S06]  /*5a50*/  F2FP.F16.F32.PACK_AB R161, R43, R42 ;  /* 0x0000002a2ba1723e */ /* 0x000fcc00000000ff */
[----:B------:R-:W-:Y:S01]  /*5a60*/  MUFU.EX2 R28, R28 ;  /* 0x0000001c001c7308 */ /* 0x000fe20000000800 */
[----:B---3--:R-:W-:-:S07]  /*5a70*/  FADD.FTZ R12, R46, R11 ;  /* 0x0000000b2e0c7221 */ /* 0x008fce0000010000 */
[----:B------:R-:W3:Y:S01]  /*5a80*/  MUFU.EX2 R29, R29 ;  /* 0x0000001d001d7308 */ /* 0x000ee20000000800 */
[C---:B0-----:R-:W-:Y:S01]  /*5a90*/  F2FP.F16.F32.PACK_AB R163, R47.reuse, R46 ;  /* 0x0000002e2fa3723e */ /* 0x041fe200000000ff */
[----:B------:R-:W-:-:S04]  /*5aa0*/  FADD.FTZ R47, R47, R12 ;  /* 0x0000000c2f2f7221 */ /* 0x000fc80000010000 */
[----:B------:R4:W-:Y:S02]  /*5ab0*/  STSM.16.M88.4 [R19], R160 ;  /* 0x000000a013007844 */ /* 0x0009e40000000200 */
[----:B------:R-:W-:Y:S08]  /*5ac0*/  MUFU.EX2 R50, R50 ;  /* 0x0000003200327308 */ /* 0x000ff00000000800 */
[----:B------:R-:W0:Y:S01]  /*5ad0*/  MUFU.EX2 R51, R51 ;  /* 0x0000003300337308 */ /* 0x000e220000000800 */
[----:B---3--:R-:W-:-:S07]  /*5ae0*/  F2FP.F16.F32.PACK_AB R164, R29, R28 ;  /* 0x0000001c1da4723e */ /* 0x008fce00000000ff */
[----:B------:R-:W-:Y:S08]  /*5af0*/  MUFU.EX2 R3, R3 ;  /* 0x0000000300037308 */ /* 0x000ff00000000800 */
[----:B------:R-:W3:Y:S01]  /*5b00*/  MUFU.EX2 R10, R10 ;  /* 0x0000000a000a7308 */ /* 0x000ee20000000800 */
[----:B0-----:R-:W-:Y:S01]  /*5b10*/  F2FP.F16.F32.PACK_AB R165, R51, R50 ;  /* 0x0000003233a5723e */ /* 0x001fe200000000ff */
[----:B------:R-:W-:-:S04]  /*5b20*/  FADD.FTZ R50, R50, R47 ;  /* 0x0000002f32327221 */ /* 0x000fc80000010000 */
[----:B------:R-:W-:Y:S02]  /*5b30*/  FADD.FTZ R51, R51, R50 ;  /* 0x0000003233337221 */ /* 0x000fe40000010000 */
[----:B------:R-:W0:Y:S08]  /*5b40*/  MUFU.EX2 R54, R54 ;  /* 0x0000003600367308 */ /* 0x000e300000000800 */
[----:B------:R5:W1:Y:S01]  /*5b50*/  MUFU.EX2 R9, R4 ;  /* 0x0000000400097308 */ /* 0x000a620000000800 */
[----:B---3--:R-:W-:Y:S01]  /*5b60*/  F2FP.F16.F32.PACK_AB R166, R10, R3 ;  /* 0x000000030aa6723e */ /* 0x008fe200000000ff */
[----:B-----5:R-:W-:-:S04]  /*5b70*/  FADD.FTZ R4, R24, R13 ;  /* 0x0000000d18047221 */ /* 0x020fc80000010000 */
[----:B------:R-:W-:Y:S01]  /*5b80*/  FADD.FTZ R25, R25, R4 ;  /* 0x0000000419197221 */ /* 0x000fe20000010000 */
[----:B0-----:R-:W-:-:S03]  /*5b90*/  FADD.FTZ R4, R54, R51 ;  /* 0x0000003336047221 */ /* 0x001fc60000010000 */
[----:B------:R-:W-:Y:S01]  /*5ba0*/  FADD.FTZ R28, R28, R25 ;  /* 0x000000191c1c7221 */ /* 0x000fe20000010000 */
[C---:B-1----:R-:W-:Y:S01]  /*5bb0*/  F2FP.F16.F32.PACK_AB R167, R9.reuse, R54 ;  /* 0x0000003609a7723e */ /* 0x042fe200000000ff */
[----:B------:R-:W-:Y:S02]  /*5bc0*/  FADD.FTZ R4, R9, R4 ;  /* 0x0000000409047221 */ /* 0x000fe40000010000 */
[----:B------:R-:W-:Y:S02]  /*5bd0*/  FADD.FTZ R28, R29, R28 ;  /* 0x0000001c1d1c7221 */ /* 0x000fe40000010000 */
[----:B------:R4:W-:Y:S02]  /*5be0*/  STSM.16.M88.4 [R22], R164 ;  /* 0x000000a416007844 */ /* 0x0009e40000000200 */
[----:B------:R-:W-:-:S04]  /*5bf0*/  FADD.FTZ R3, R3, R28 ;  /* 0x0000001c03037221 */ /* 0x000fc80000010000 */
[----:B------:R-:W-:Y:S01]  /*5c00*/  FADD.FTZ R3, R10, R3 ;  /* 0x000000030a037221 */ /* 0x000fe20000010000 */
[----:B------:R-:W-:Y:S06]  /*5c10*/  @!P0 BRA `(.L_x_5533) ;  /* 0x0000000000048947 */ /* 0x000fec0003800000 */
[----:B------:R-:W-:Y:S01]  /*5c20*/  BPT.TRAP 0x1 ;  /* 0x000000040000795c */ /* 0x000fe20000300000 */
.L_x_5533:
[----:B------:R0:W1:Y:S01]  /*5c30*/  SYNCS.PHASECHK.TRANS64.TRYWAIT P2, [R7+URZ+0x28c50], R8 ;  /* 0x028c5008070075a7 */ /* 0x000062000804017f */
[----:B------:R-:W-:Y:S05]  /*5c40*/  @!P0 BRA `(.L_x_5534) ;  /* 0x0000000000048947 */ /* 0x000fea0003800000 */
[----:B------:R-:W-:Y:S01]  /*5c50*/  BPT.TRAP 0x1 ;  /* 0x000000040000795c */ /* 0x000fe20000300000 */
.L_x_5534:
[----:B-1----:R-:W-:Y:S05]  /*5c60*/  @P2 BRA `(.L_x_5535) ;  /* 0x0000000000082947 */ /* 0x002fea0003800000 */
[----:B------:R-:W1:Y:S02]  /*5c70*/  SYNCS.PHASECHK.TRANS64.TRYWAIT P2, [R7+URZ+0x28c50], R8 ;  /* 0x028c5008070075a7 */ /* 0x000e64000804017f */
[----:B-1----:R-:W-:Y:S05]  /*5c80*/  @!P2 BRA `(.L_x_5536) ;  /* 0x000001140028a947 */ /* 0x002fea0003800000 */
.L_x_5535:
[----:B------:R-:W-:Y:S01]  /*5c90*/  ULEA UR18, UR37, UR50, 0xc ;  /* 0x0000003225127291 */ /* 0x000fe2000f8e603f */
[----:B------:R-:W-:Y:S01]  /*5ca0*/  WARPGROUP.ARRIVE ;  /* 0x00000000000079c5 */ /* 0x000fe20000000000 */
[----:B------:R-:W-:Y:S01]  /*5cb0*/  UMOV UR7, 0x40000040 ;  /* 0x4000004000077882 */ /* 0x000fe20000000000 */
[----:B------:R-:W-:Y:S01]  /*5cc0*/  PLOP3.LUT P2, PT, PT, PT, UP1, 0x40, 0x0 ;  /* 0x000000000000781c */ /* 0x000fe20003f4e818 */
[----:B------:R-:W-:Y:S01]  /*5cd0*/  @UP0 ULDC UR19, c[0x0][0x450] ;  /* 0x0001140000130ab9 */ /* 0x000fe20000000800 */
[----:B012---:R-:W-:Y:S02]  /*5ce0*/  @!P1 VIADD R7, R7, 0x28c60 ;  /* 0x00028c6007079836 */ /* 0x007fe40000000000 */
        /* <DEDUP_REMOVED lines=16> */
[----:B------:R-:W-:Y:S02]  /*5df0*/  UMOV UR7, 0x40000040 ;  /* 0x4000004000077882 */ /* 0x000fe40000000000 */
[----:B------:R-:W-:Y:S01]  /*5e00*/  UMOV UR18, UR42 ;  /* 0x0000002a00127c82 */ /* 0x000fe20008000000 */
[----:B------:R-:W-:Y:S02]  /*5e10*/  WARPGROUP.DEPBAR.LE gsb0, 0x0 ;  /* 0x00008000000079c5 */ /* 0x000fe40000010000 */
[----:B------:R-:W-:-:S15]  /*5e20*/  WARPGROUP.ARRIVE ;  /* 0x00000000000079c5 */ /* 0x000fde0000000000 */
[----:B------:R-:W-:-:S06]  /*5e30*/  NOP ;  /* 0x0000000000007918 */ /* 0x000fcc0000000000 */
[----:B------:R-:W-:Y:S01]  /*5e40*/  HGMMA.64x256x16.F32 R24, R164, gdesc[UR4].tnspB, R24, gsb0 ;  /* 0x43e00004a4187df0 */ /* 0x000fe20008000818 */
[----:B------:R-:W-:Y:S02]  /*5e50*/  @UP0 ULDC UR6, c[0x0][0x44c] ;  /* 0x0001130000060ab9 */ /* 0x000fe40000000800 */
[----:B------:R-:W-:-:S04]  /*5e60*/  UIMAD.WIDE.U32 UR6, UR42, UR6, URZ ;  /* 0x000000062a0672a5 */ /* 0x000fc8000f8e003f */
[----:B------:R-:W-:-:S04]  /*5e70*/  @UP0 USHF.R.U32.HI UR18, URZ, UR19, UR7 ;  /* 0x000000133f120299 */ /* 0x000fc80008011607 */
[----:B------:R-:W-:-:S04]  /*5e80*/  UIADD3 UR6, UR18, UR49, -UR51 ;  /* 0x0000003112067290 */ /* 0x000fc8000fffe833 */
[----:B------:R-:W-:Y:S01]  /*5e90*/  UIADD3 UR14, UR6, UR14, URZ ;  /* 0x0000000e060e7290 */ /* 0x000fe2000fffe03f */
        /* <DEDUP_REMOVED lines=10> */
[----:B0-----:R-:W-:Y:S01]  /*5f40*/  VIADD R7, R168, 0xfffffffe ;  /* 0xfffffffea8077836 */ /* 0x001fe20000000000 */
[----:B------:R-:W-:Y:S06]  /*5f50*/  @P2 BRA `(.L_x_5537) ;  /* 0x0000000000442947 */ /* 0x000fec0003800000 */
        /* <DEDUP_REMOVED lines=10> */
.L_x_5538:
[----:B------:R-:W-:-:S11]  /*6000*/  UISETP.NE.AND UP2, UPT, UR15, 0x1, UPT ;  /* 0x000000010f00788c */ /* 0x000fd6000bf45270 */
[----:B------:R-:W-:Y:S02]  /*6010*/  @UP2 ULDC.64 UR20, c[0x0][0x9e8] ;  /* 0x00027a0000142ab9 */ /* 0x000fe40000000a00 */
[----:B------:R-:W-:-:S04]  /*6020*/  UIMAD.WIDE.U32 UR6, UR18, UR20, URZ ;  /* 0x00000014120672a5 */ /* 0x000fc8000f8e003f */
[----:B------:R-:W-:-:S12]  /*6030*/  @UP2 USHF.R.U32.HI UR18, URZ, UR21, UR7 ;  /* 0x000000153f122299 */ /* 0x000fd80008011607 */
.L_x_5539:
[----:B------:R-:W-:-:S04]  /*6040*/  UIMAD UR15, UR18, UR15, UR15 ;  /* 0x0000000f120f72a4 */ /* 0x000fc8000f8e020f */
[----:B------:R-:W-:-:S04]  /*6050*/  UISETP.LT.AND UP2, UPT, UR14, UR15, UPT ;  /* 0x0000000f0e00728c */ /* 0x000fc8000bf41270 */
[----:B------:R-:W-:-:S12]  /*6060*/  USEL UR14, UR14, UR15, UP2 ;  /* 0x0000000f0e0e7287 */ /* 0x000fd80009000000 */
.L_x_5537:
[----:B------:R-:W-:Y:S01]  /*6070*/  USHF.R.S32.HI UR6, URZ, 0x1f, UR14 ;  /* 0x0000001f3f067899 */ /* 0x000fe2000801140e */
[----:B------:R-:W-:Y:S01]  /*6080*/  ULDC UR24, c[0x0][0x9e4] ;  /* 0x0002790000187ab9 */ /* 0x000fe20000000800 */
[----:B------:R-:W-:Y:S02]  /*6090*/  ULDC UR21, c[0x0][0x9dc] ;  /* 0x0002770000157ab9 */ /* 0x000fe40000000800 */
[----:B------:R-:W-:Y:S01]  /*60a0*/  ULEA.HI UR6, UR6, UR14, URZ, 0x6 ;  /* 0x0000000e06067291 */ /* 0x000fe2000f8f303f */
[----:B------:R-:W-:Y:S01]  /*60b0*/  ULDC UR22, c[0x0][0x988] ;  /* 0x0002620000167ab9 */ /* 0x000fe20000000800 */
[----:B------:R-:W-:Y:S02]  /*60c0*/  ULDC UR25, c[0x0][0x9e0] ;  /* 0x0002780000197ab9 */ /* 0x000fe40000000800 */
[----:B------:R-:W-:-:S04]  /*60d0*/  USHF.R.S32.HI UR6, URZ, 0x6, UR6 ;  /* 0x000000063f067899 */ /* 0x000fc80008011406 */
[----:B------:R-:W-:-:S04]  /*60e0*/  UISETP.LT.AND UP2, UPT, UR48, UR6, UPT ;  /* 0x000000063000728c */ /* 0x000fc8000bf41270 */
[----:B------:R-:W-:-:S06]  /*60f0*/  USEL UR20, UR48, UR6, !UP2 ;  /* 0x0000000630147287 */ /* 0x000fcc000d000000 */
[----:B------:R-:W-:-:S13]  /*6100*/  ISETP.GE.AND P2, PT, R7, UR20, PT ;  /* 0x0000001407007c0c */ /* 0x000fda000bf46270 */
[----:B------:R-:W-:Y:S05]  /*6110*/  @!P2 BRA `(.L_x_5540) ;  /* 0x0000002000e0a947 */ /* 0x000fea0003800000 */
.L_x_5557:
[----:B------:R-:W-:-:S04]  /*6120*/  UIADD3 UR23, UR37, 0x1, URZ ;  /* 0x0000000125177890 */ /* 0x000fc8000fffe03f */
[----:B------:R-:W-:-:S04]  /*6130*/  UISETP.NE.AND UP2, UPT, UR23, 0x2, UPT ;  /* 0x000000021700788c */ /* 0x000fc8000bf45270 */
[----:B------:R-:W-:Y:S02]  /*6140*/  USEL UR6, URZ, 0x1, UP2 ;  /* 0x000000013f067887 */ /* 0x000fe40009000000 */
[----:B------:R-:W-:Y:S02]  /*6150*/  USEL UR23, UR23, URZ, UP2 ;  /* 0x0000003f17177287 */ /* 0x000fe40009000000 */
[----:B------:R-:W-:Y:S01]  /*6160*/  ULOP3.LUT UR38, UR38, UR6, URZ, 0x3c, !UPT ;  /* 0x0000000626267292 */ /* 0x000fe2000f8e3c3f */
[----:B012---:R-:W-:Y:S11]  /*6170*/  @!P0 BRA `(.L_x_5541) ;  /* 0x0000000000048947 */ /* 0x007ff60003800000 */
[----:B------:R-:W-:Y:S01]  /*6180*/  BPT.TRAP 0x1 ;  /* 0x000000040000795c */ /* 0x000fe20000300000 */
.L_x_5541:
[----:B------:R-:W-:Y:S01]  /*6190*/  ULEA UR26, UR23, UR46, 0x3 ;  /* 0x0000002e171a7291 */ /* 0x000fe2000f8e183f */
[----:B------:R-:W-:-:S05]  /*61a0*/  IMAD.U32 R11, RZ, RZ, UR38 ;  /* 0x00000026ff0b7e24 */ /* 0x000fca000f8e00ff */
[----:B------:R-:W-:-:S04]  /*61b0*/  SHF.L.U32 R11, R11, 0x1f, RZ ;  /* 0x0000001f0b0b7819 */ /* 0x000fc800000006ff */
[----:B------:R0:W1:Y:S01]  /*61c0*/  SYNCS.PHASECHK.TRANS64.TRYWAIT P2, [UR26+0x28c30], R11 ;  /* 0x028c300bff0075a7 */ /* 0x000062000804015a */
[----:B------:R-:W-:Y:S05]  /*61d0*/  @!P0 BRA `(.L_x_5542) ;  /* 0x0000000000048947 */ /* 0x000fea0003800000 */
[----:B------:R-:W-:Y:S01]  /*61e0*/  BPT.TRAP 0x1 ;  /* 0x000000040000795c */ /* 0x000fe20000300000 */
.L_x_5542:
[----:B-1----:R-:W-:Y:S05]  /*61f0*/  @P2 BRA `(.L_x_5543) ;  /* 0x0000000000082947 */ /* 0x002fea0003800000 */
[----:B------:R-:W1:Y:S02]  /*6200*/  SYNCS.PHASECHK.TRANS64.TRYWAIT P2, [UR26+0x28c30], R11 ;  /* 0x028c300bff0075a7 */ /* 0x000e64000804015a */
[----:B-1----:R-:W-:Y:S05]  /*6210*/  @!P2 BRA `(.L_x_5544) ;  /* 0x0000010c00d8a947 */ /* 0x002fea0003800000 */
.L_x_5543:
[----:B------:R-:W-:Y:S01]  /*6220*/  R2UR UR18, R0 ;  /* 0x00000000001272ca */ /* 0x000fe200000e0000 */
[----:B----4-:R-:W-:Y:S01]  /*6230*/  WARPGROUP.ARRIVE ;  /* 0x00000000000079c5 */ /* 0x010fe20000000000 */
[----:B------:R-:W-:Y:S01]  /*6240*/  UMOV UR19, 0x40000040 ;  /* 0x4000004000137882 */ /* 0x000fe20000000000 */
[----:B------:R-:W-:Y:S01]  /*6250*/  UMOV UR7, 0x40000040 ;  /* 0x4000004000077882 */ /* 0x000fe20000000000 */
[----:B------:R-:W-:Y:S01]  /*6260*/  UMOV UR11, 0x40000040 ;  /* 0x40000040000b7882 */ /* 0x000fe20000000000 */
[----:B------:R-:W-:Y:S01]  /*6270*/  UMOV UR15, 0x40000040 ;  /* 0x40000040000f7882 */ /* 0x000fe20000000000 */
[----:B------:R-:W-:Y:S01]  /*6280*/  PLOP3.LUT P2, PT, PT, PT, UP0, 0x80, 0x0 ;  /* 0x000000000000781c */ /* 0x000fe20003f4f008 */
[----:B------:R-:W-:Y:S01]  /*6290*/  VIADD R12, R185, UR42 ;  /* 0x0000002ab90c7c36 */ /* 0x000fe20008000000 */
[----:B------:R-:W-:Y:S01]  /*62a0*/  PLOP3.LUT P3, PT, PT, PT, UP0, 0x80, 0x0 ;  /* 0x000000000000781c */ /* 0x000fe20003f6f008 */
[----:B------:R-:W-:Y:S02]  /*62b0*/  IMAD.U32 R10, RZ, RZ, UR26 ;  /* 0x0000001aff0a7e24 */ /* 0x000fe4000f8e00ff */
[----:B------:R-:W-:-:S02]  /*62c0*/  IMAD.SHL.U32 R13, R7, 0x40, RZ ;  /* 0x00000040070d7824 */ /* 0x000fc400078e00ff */
[----:B------:R-:W-:Y:S01]  /*62d0*/  ULEA UR18, UR23, UR18, 0x9 ;  /* 0x0000001217127291 */ /* 0x000fe2000f8e483f */
[----:B------:R-:W-:-:S03]  /*62e0*/  IMAD.U32 R9, RZ, RZ, UR51 ;  /* 0x00000033ff097e24 */ /* 0x000fc6000f8e00ff */
[----:B------:R-:W-:Y:S02]  /*62f0*/  UIADD3 UR6, UR18, 0x2, URZ ;  /* 0x0000000212067890 */ /* 0x000fe4000fffe03f */
[----:B------:R-:W-:Y:S02]  /*6300*/  UIADD3 UR10, UR18, 0x4, URZ ;  /* 0x00000004120a7890 */ /* 0x000fe4000fffe03f */
[----:B------:R-:W-:Y:S02]  /*6310*/  UIADD3 UR14, UR18, 0x6, URZ ;  /* 0x00000006120e7890 */ /* 0x000fe4000fffe03f */
[----:B------:R-:W-:Y:S03]  /*6320*/  HGMMA.64x64x16.F32 R152, gdesc[UR16], RZ, !UPT, gsb0 ;  /* 0x00e00000109879f0 */ /* 0x000fe6000c0008ff */
[----:B------:R-:W-:Y:S02]  /*6330*/  WARPGROUP.DEPBAR.LE gsb0, 0x0 ;  /* 0x00008000000079c5 */ /* 0x000fe40000010000 */
[----:B------:R-:W-:-:S06]  /*6340*/  WARPGROUP.ARRIVE ;  /* 0x00000000000079c5 */ /* 0x000fcc0000000000 */
[----:B------:R-:W-:Y:S01]  /*6350*/  HGMMA.64x64x16.F32 R152, gdesc[UR4], R152, gsb0 ;  /* 0x00e00000049879f0 */ /* 0x000fe20008000898 */
[----:B------:R-:W-:Y:S02]  /*6360*/  @UP0 ULDC UR6, c[0x0][0x44c] ;  /* 0x0001130000060ab9 */ /* 0x000fe40000000800 */
[----:B-1----:R-:W-:Y:S01]  /*6370*/  @P2 IMAD.HI.U32 R8, R12, UR6, RZ ;  /* 0x000000060c082c27 */ /* 0x002fe2000f8e00ff */
[----:B------:R-:W-:Y:S01]  /*6380*/  @UP0 ULDC UR6, c[0x0][0x450] ;  /* 0x0001140000060ab9 */ /* 0x000fe20000000800 */
[----:B------:R-:W-:-:S03]  /*6390*/  PLOP3.LUT P2, PT, PT, PT, UP1, 0x40, 0x0 ;  /* 0x000000000000781c */ /* 0x000fc60003f4e818 */
[----:B------:R-:W-:Y:S01]  /*63a0*/  @P3 SHF.R.U32.HI R12, RZ, UR6, R8 ;  /* 0x00000006ff0c3c19 */ /* 0x000fe20008011608 */
[----:B------:R-:W-:-:S04]  /*63b0*/  @!P1 VIADD R8, R10, 0x28c40 ;  /* 0x00028c400a089836 */ /* 0x000fc80000000000 */
[----:B------:R-:W1:Y:S01]  /*63c0*/  SHFL.IDX PT, R20, R12, RZ, 0x1c1f ;  /* 0x001c1fff0c147589 */ /* 0x000e6200000e0000 */
[----:B------:R-:W-:Y:S01]  /*63d0*/  @!P1 PRMT R8, RZ, 0x654, R8 ;  /* 0x00000654ff089816 */ /* 0x000fe20000000008 */
[----:B------:R-:W-:Y:S02]  /*63e0*/  WARPGROUP.DEPBAR.LE gsb0, 0x0 ;  /* 0x00008000000079c5 */ /* 0x000fe40000010000 */
[----:B------:R-:W-:-:S06]  /*63f0*/  WARPGROUP.ARRIVE ;  /* 0x00000000000079c5 */ /* 0x000fcc0000000000 */
[----:B------:R-:W-:Y:S01]  /*6400*/  HGMMA.64x64x16.F32 R152, gdesc[UR8], R152, gsb0 ;  /* 0x00e00000089879f0 */ /* 0x000fe20008000898 */
[----:B------:R-:W-:Y:S02]  /*6410*/  UMOV UR11, UR21 ;  /* 0x00000015000b7c82 */ /* 0x000fe40008000000 */
[----:B------:R-:W-:Y:S01]  /*6420*/  ULOP3.LUT UR6, URZ, UR11, URZ, 0x33, !UPT ;  /* 0x0000000b3f067292 */ /* 0x000fe2000f8e333f */
[----:B------:R-:W-:Y:S02]  /*6430*/  WARPGROUP.DEPBAR.LE gsb0, 0x0 ;  /* 0x00008000000079c5 */ /* 0x000fe40000010000 */
[----:B------:R-:W-:-:S06]  /*6440*/  WARPGROUP.ARRIVE ;  /* 0x00000000000079c5 */ /* 0x000fcc0000000000 */
[----:B------:R-:W-:Y:S03]  /*6450*/  HGMMA.64x64x16.F32 R152, gdesc[UR12], R152, gsb0 ;  /* 0x00e000000c9879f0 */ /* 0x000fe60008000898 */
[----:B------:R-:W-:Y:S02]  /*6460*/  WARPGROUP.DEPBAR.LE gsb0, 0x0 ;  /* 0x00008000000079c5 */ /* 0x000fe40000010000 */
[----:B------:R2:W-:Y:S02]  /*6470*/  @!P1 SYNCS.ARRIVE.TRANS64.RED.A1T0 RZ, [R8+URZ], RZ ;  /* 0x000000ff08ff99a7 */ /* 0x0005e4000810043f */
[----:B--2---:R-:W-:-:S04]  /*6480*/  IADD3 R8, -R2, 0x1, -R13 ;  /* 0x0000000102087810 */ /* 0x004fc80007ffe90d */
[----:B------:R-:W-:-:S05]  /*6490*/  IADD3 R8, -R9, UR49, R8 ;  /* 0x0000003109087c10 */ /* 0x000fca000fffe108 */
[C---:B------:R-:W-:Y:S02]  /*64a0*/  VIADD R205, R8.reuse, UR25 ;  /* 0x0000001908cd7c36 */ /* 0x040fe40008000000 */
[----:B------:R-:W-:Y:S02]  /*64b0*/  VIADD R207, R8, UR6 ;  /* 0x0000000608cf7c36 */ /* 0x000fe40008000000 */
[C---:B-1----:R-:W-:Y:S02]  /*64c0*/  IMAD.IADD R14, R20.reuse, 0x1, R205 ;  /* 0x00000001140e7824 */ /* 0x042fe400078e02cd */
[----:B------:R-:W-:Y:S01]  /*64d0*/  IMAD.IADD R15, R20, 0x1, R207 ;  /* 0x00000001140f7824 */ /* 0x000fe200078e02cf */
[----:B------:R-:W-:Y:S06]  /*64e0*/  @P2 BRA `(.L_x_5545) ;  /* 0x00000000005c2947 */ /* 0x000fec0003800000 */
[----:B------:R-:W-:Y:S01]  /*64f0*/  IMAD.U32 R9, RZ, RZ, UR51 ;  /* 0x00000033ff097e24 */ /* 0x000fe2000f8e00ff */
[----:B------:R-:W-:Y:S04]  /*6500*/  BSSY B0, `(.L_x_5546) ;  /* 0x0000011000007945 */ /* 0x000fe80003800000 */
[----:B------:R-:W-:-:S04]  /*6510*/  IADD3 R20, -R9, UR49, R20 ;  /* 0x0000003109147c10 */ /* 0x000fc8000fffe114 */
        /* <DEDUP_REMOVED lines=10> */
.L_x_5547:
[----:B------:R-:W-:-:S05]  /*65c0*/  IMAD.U32 R206, RZ, RZ, UR24 ;  /* 0x00000018ffce7e24 */ /* 0x000fca000f8e00ff */
[----:B------:R-:W-:-:S13]  /*65d0*/  ISETP.NE.AND P2, PT, R206, 0x1, PT ;  /* 0x00000001ce00780c */ /* 0x000fda0003f45270 */
[----:B------:R-:W1:Y:S02]  /*65e0*/  @P2 LDC.64 R8, c[0x0][0x9e8] ;  /* 0x00027a00ff082b82 */ /* 0x000e640000000a00 */
[----:B-1----:R-:W-:-:S05]  /*65f0*/  @P2 IMAD.HI.U32 R8, R20, R8, RZ ;  /* 0x0000000814082227 */ /* 0x002fca00078e00ff */
[----:B------:R-:W-:-:S07]  /*6600*/  @P2 SHF.R.U32.HI R20, RZ, R9, R8 ;  /* 0x00000009ff142219 */ /* 0x000fce0000011608 */
.L_x_5548:
[----:B------:R-:W-:Y:S05]  /*6610*/  BSYNC B0 ;  /* 0x0000000000007941 */ /* 0x000fea0003800000 */
.L_x_5546:
[----:B------:R-:W-:-:S04]  /*6620*/  IMAD R9, R20, R206, -R13 ;  /* 0x000000ce14097224 */ /* 0x000fc800078e0a0d */
[----:B------:R-:W-:-:S05]  /*6630*/  IMAD.IADD R9, R9, 0x1, -R2 ;  /* 0x0000000109097824 */ /* 0x000fca00078e0a02 */
[----:B------:R-:W-:Y:S02]  /*6640*/  VIADDMNMX R14, R9, R206, R14, PT ;  /* 0x000000ce090e7246 */ /* 0x000fe4000380010e */
[----:B------:R-:W-:-:S07]  /*6650*/  VIMNMX R15, R15, R9, !PT ;  /* 0x000000090f0f7248 */ /* 0x000fce0007fe0100 */
.L_x_5545:
[----:B------:R-:W-:Y:S01]  /*6660*/  ISETP.GT.AND P2, PT, R7, -0x1, PT ;  /* 0xffffffff0700780c */ /* 0x000fe20003f44270 */
[----:B------:R-:W1:Y:S03]  /*6670*/  SHFL.IDX PT, R8, R12, 0x1, 0x1c1f ;  /* 0x003c1f000c087f89 */ /* 0x000e6600000e0000 */
        /* <DEDUP_REMOVED lines=11> */
[----:B-1----:R-:W-:Y:S01]  /*6730*/  IMAD.IADD R12, R205, 0x1, R8 ;  /* 0x00000001cd0c7824 */ /* 0x002fe200078e0208 */
        /* <DEDUP_REMOVED lines=8> */
[C---:B------:R-:W-:Y:S02]  /*67c0*/  ISETP.GT.AND P3, PT, R15.reuse, 0x19, P2 ;  /* 0x000000190f00780c */ /* 0x040fe40001764270 */
        /* <DEDUP_REMOVED lines=22> */
[----:B------:R-:W-:Y:S02]  /*6930*/  ISETP.GT.AND P3, PT, R15, 0x39, P2 ;  /* 0x000000390f00780c */ /* 0x000fe40001764270 */
[C---:B------:R-:W-:Y:S02]  /*6940*/  ISETP.LT.OR P4, PT, R14.reuse, 0x32, P4 ;  /* 0x000000320e00780c */ /* 0x040fe40002781670 */
[C---:B------:R-:W-:Y:S02]  /*6950*/  ISETP.LT.OR P6, PT, R14.reuse, 0x39, P6 ;  /* 0x000000390e00780c */ /* 0x040fe400037c1670 */
[----:B------:R-:W-:Y:S01]  /*6960*/  ISETP.LT.OR P3, PT, R14, 0x3a, P3 ;  /* 0x0000003a0e00780c */ /* 0x000fe20001f61670 */
[----:B------:R-:W-:Y:S01]  /*6970*/  IMAD.IADD R14, R207, 0x1, R8 ;  /* 0x00000001cf0e7824 */ /* 0x000fe200078e0208 */
[----:B------:R-:W-:-:S02]  /*6980*/  FSEL R177, R177, -INF , !P4 ;  /* 0xff800000b1b17808 */ /* 0x000fc40006000000 */
[----:B------:R-:W-:Y:S02]  /*6990*/  FSEL R180, R180, -INF , !P6 ;  /* 0xff800000b4b47808 */ /* 0x000fe40007000000 */
[----:B------:R-:W-:Y:S01]  /*69a0*/  FSEL R181, R181, -INF , !P3 ;  /* 0xff800000b5b57808 */ /* 0x000fe20005800000 */
        /* <DEDUP_REMOVED lines=14> */
.L_x_5551:
[----:B------:R-:W-:-:S05]  /*6a90*/  IMAD.U32 R20, RZ, RZ, UR24 ;  /* 0x00000018ff147e24 */ /* 0x000fca000f8e00ff */
[----:B------:R-:W-:-:S13]  /*6aa0*/  ISETP.NE.AND P3, PT, R20, 0x1, PT ;  /* 0x000000011400780c */ /* 0x000fda0003f65270 */
[----:B------:R-:W1:Y:S02]  /*6ab0*/  @P3 LDC.64 R8, c[0x0][0x9e8] ;  /* 0x00027a00ff083b82 */ /* 0x000e640000000a00 */
[----:B-1----:R-:W-:-:S05]  /*6ac0*/  @P3 IMAD.HI.U32 R8, R15, R8, RZ ;  /* 0x000000080f083227 */ /* 0x002fca00078e00ff */
[----:B------:R-:W-:-:S07]  /*6ad0*/  @P3 SHF.R.U32.HI R15, RZ, R9, R8 ;  /* 0x00000009ff0f3219 */ /* 0x000fce0000011608 */
.L_x_5552:
[----:B------:R-:W-:Y:S05]  /*6ae0*/  BSYNC B0 ;  /* 0x0000000000007941 */ /* 0x000fea0003800000 */
.L_x_5550:
[----:B------:R-:W-:-:S04]  /*6af0*/  IMAD R13, R15, R20, -R13 ;  /* 0x000000140f0d7224 */ /* 0x000fc800078e0a0d */
[----:B------:R-:W-:-:S05]  /*6b00*/  IMAD.IADD R13, R13, 0x1, -R2 ;  /* 0x000000010d0d7824 */ /* 0x000fca00078e0a02 */
[----:B------:R-:W-:Y:S02]  /*6b10*/  VIADDMNMX R12, R13, R20, R12, PT ;  /* 0x000000140d0c7246 */ /* 0x000fe4000380010c */
[----:B------:R-:W-:-:S07]  /*6b20*/  VIMNMX R14, R14, R13, !PT ;  /* 0x0000000d0e0e7248 */ /* 0x000fce0007fe0100 */
.L_x_5549:
[----:B------:R-:W-:Y:S01]  /*6b30*/  FMNMX.FTZ R8, R152, R5, !PT ;  /* 0x0000000598087209 */ /* 0x000fe20007810000 */
[----:B------:R-:W-:Y:S01]  /*6b40*/  UMOV UR10, UR22 ;  /* 0x00000016000a7c82 */ /* 0x000fe20008000000 */
[C---:B------:R-:W-:Y:S02]  /*6b50*/  ISETP.GT.AND P4, PT, R14.reuse, RZ, P2 ;  /* 0x000000ff0e00720c */ /* 0x040fe40001784270 */
[----:B------:R-:W-:Y:S02]  /*6b60*/  FMNMX.FTZ R9, R153, R8, !PT ;  /* 0x0000000899097209 */ /* 0x000fe40007810000 */
[----:B------:R-:W-:Y:S02]  /*6b70*/  ISETP.GT.AND P3, PT, R14, 0x1, P2 ;  /* 0x000000010e00780c */ /* 0x000fe40001764270 */
[----:B------:R-:W-:Y:S02]  /*6b80*/  FMNMX.FTZ R8, R156, R9, !PT ;  /* 0x000000099c087209 */ /* 0x000fe40007810000 */
[----:B------:R-:W-:-:S02]  /*6b90*/  ISETP.LT.OR P4, PT, R12, 0x1, P4 ;  /* 0x000000010c00780c */ /* 0x000fc40002781670 */
[----:B------:R-:W-:Y:S02]  /*6ba0*/  FMNMX.FTZ R9, R157, R8, !PT ;  /* 0x000000089d097209 */ /* 0x000fe40007810000 */
[----:B------:R-:W-:Y:S02]  /*6bb0*/  ISETP.GT.AND P5, PT, R14, 0x8, P2 ;  /* 0x000000080e00780c */ /* 0x000fe400017a4270 */
[----:B------:R-:W-:Y:S02]  /*6bc0*/  FMNMX.FTZ R8, R160, R9, !PT ;  /* 0x00000009a0087209 */ /* 0x000fe40007810000 */
[----:B------:R-:W-:Y:S02]  /*6bd0*/  ISETP.LT.OR P3, PT, R12, 0x2, P3 ;  /* 0x000000020c00780c */ /* 0x000fe40001f61670 */
[----:B------:R-:W-:Y:S02]  /*6be0*/  FMNMX.FTZ R9, R161, R8, !PT ;  /* 0x00000008a1097209 */ /* 0x000fe40007810000 */
[----:B------:R-:W-:-:S02]  /*6bf0*/  ISETP.GT.AND P6, PT, R14, 0x9, P2 ;  /* 0x000000090e00780c */ /* 0x000fc400017c4270 */
[----:B------:R-:W-:Y:S02]  /*6c00*/  FMNMX.FTZ R8, R164, R9, !PT ;  /* 0x00000009a4087209 */ /* 0x000fe40007810000 */
[----:B------:R-:W-:Y:S02]  /*6c10*/  ISETP.LT.OR P5, PT, R12, 0x9, P5 ;  /* 0x000000090c00780c */ /* 0x000fe40002fa1670 */
[----:B------:R-:W-:Y:S02]  /*6c20*/  FMNMX.FTZ R9, R165, R8, !PT ;  /* 0x00000008a5097209 */ /* 0x000fe40007810000 */
[----:B------:R-:W-:Y:S02]  /*6c30*/  FSEL R155, R155, -INF , !P3 ;  /* 0xff8000009b9b7808 */ /* 0x000fe40005800000 */
        /* <DEDUP_REMOVED lines=11> */
[----:B------:R-:W-:Y:S02]  /*6cf0*/  ISETP.LT.OR P3, PT, R12, 0x11, P3 ;  /* 0x000000110c00780c */ /* 0x000fe40001f61670 */
[----:B------:R-:W-:Y:S02]  /*6d00*/  FMNMX.FTZ R8, R180, R9, !PT ;  /* 0x00000009b4087209 */ /* 0x000fe40007810000 */
[----:B------:R-:W-:-:S02]  /*6d10*/  ISETP.GT.AND P6, PT, R14, 0x18, P2 ;  /* 0x000000180e00780c */ /* 0x000fc400017c4270 */
[----:B------:R-:W-:Y:S02]  /*6d20*/  FMNMX.FTZ R9, R181, R8, !PT ;  /* 0x00000008b5097209 */ /* 0x000fe40007810000 */
[----:B------:R-:W-:Y:S02]  /*6d30*/  ISETP.LT.OR P5, PT, R12, 0x12, P5 ;  /* 0x000000120c00780c */ /* 0x000fe40002fa1670 */
[----:B------:R-:W-:Y:S01]  /*6d40*/  FSEL R162, R162, -INF , !P3 ;  /* 0xff800000a2a27808 */ /* 0x000fe20005800000 */
[----:B------:R-:W1:Y:S01]  /*6d50*/  SHFL.BFLY PT, R8, R9, 0x2, 0x1f ;  /* 0x0c401f0009087f89 */ /* 0x000e6200000e0000 */
[----:B------:R-:W-:Y:S02]  /*6d60*/  ISETP.LT.OR P6, PT, R12, 0x19, P6 ;  /* 0x000000190c00780c */ /* 0x000fe400037c1670 */
[----:B------:R-:W-:Y:S02]  /*6d70*/  FSEL R163, R163, -INF , !P5 ;  /* 0xff800000a3a37808 */ /* 0x000fe40006800000 */
[----:B------:R-:W-:-:S02]  /*6d80*/  ISETP.GT.AND P3, PT, R14, 0x20, P2 ;  /* 0x000000200e00780c */ /* 0x000fc40001764270 */
[----:B------:R-:W-:Y:S02]  /*6d90*/  FSEL R166, R166, -INF , !P6 ;  /* 0xff800000a6a67808 */ /* 0x000fe40007000000 */
[----:B------:R-:W-:Y:S02]  /*6da0*/  ISETP.GT.AND P5, PT, R14, 0x21, P2 ;  /* 0x000000210e00780c */ /* 0x000fe400017a4270 */
[----:B------:R-:W-:Y:S02]  /*6db0*/  ISETP.LT.OR P3, PT, R12, 0x21, P3 ;  /* 0x000000210c00780c */ /* 0x000fe40001f61670 */
[----:B------:R-:W-:Y:S02]  /*6dc0*/  ISETP.GT.AND P6, PT, R14, 0x28, P2 ;  /* 0x000000280e00780c */ /* 0x000fe400017c4270 */
[----:B------:R-:W-:Y:S02]  /*6dd0*/  ISETP.LT.OR P5, PT, R12, 0x22, P5 ;  /* 0x000000220c00780c */ /* 0x000fe40002fa1670 */
[----:B------:R-:W-:-:S02]  /*6de0*/  FSEL R170, R170, -INF , !P3 ;  /* 0xff800000aaaa7808 */ /* 0x000fc40005800000 */
[----:B------:R-:W-:Y:S02]  /*6df0*/  ISETP.GT.AND P3, PT, R14, 0x29, P2 ;  /* 0x000000290e00780c */ /* 0x000fe40001764270 */
[----:B------:R-:W-:Y:S02]  /*6e00*/  FSEL R171, R171, -INF , !P5 ;  /* 0xff800000abab7808 */ /* 0x000fe40006800000 */
[----:B------:R-:W-:Y:S02]  /*6e10*/  ISETP.LT.OR P6, PT, R12, 0x29, P6 ;  /* 0x000000290c00780c */ /* 0x000fe400037c1670 */
[----:B-1----:R-:W-:Y:S02]  /*6e20*/  FMNMX.FTZ R13, R9, R8, !PT ;  /* 0x00000008090d7209 */ /* 0x002fe40007810000 */
[----:B------:R-:W-:Y:S02]  /*6e30*/  FSEL R9, R154, -INF , !P4 ;  /* 0xff8000009a097808 */ /* 0x000fe40006000000 */
[----:B------:R-:W-:Y:S01]  /*6e40*/  ISETP.GT.AND P4, PT, R14, 0x19, P2 ;  /* 0x000000190e00780c */ /* 0x000fe20001784270 */
[----:B------:R-:W1:Y:S01]  /*6e50*/  SHFL.BFLY PT, R8, R13, 0x1, 0x1f ;  /* 0x0c201f000d087f89 */ /* 0x000e6200000e0000 */
[----:B------:R-:W-:-:S02]  /*6e60*/  FMNMX.FTZ R20, R9, R6, !PT ;  /* 0x0000000609147209 */ /* 0x000fc40007810000 */
[C---:B------:R-:W-:Y:S02]  /*6e70*/  ISETP.LT.OR P4, PT, R12.reuse, 0x1a, P4 ;  /* 0x0000001a0c00780c */ /* 0x040fe40002781670 */
[----:B------:R-:W-:Y:S02]  /*6e80*/  ISETP.LT.OR P3, PT, R12, 0x2a, P3 ;  /* 0x0000002a0c00780c */ /* 0x000fe40001f61670 */
[----:B------:R-:W-:Y:S02]  /*6e90*/  FSEL R167, R167, -INF , !P4 ;  /* 0xff800000a7a77808 */ /* 0x000fe40006000000 */
[----:B------:R-:W-:Y:S02]  /*6ea0*/  ISETP.GT.AND P5, PT, R14, 0x30, P2 ;  /* 0x000000300e00780c */ /* 0x000fe400017a4270 */
[----:B------:R-:W-:Y:S02]  /*6eb0*/  FSEL R174, R174, -INF , !P6 ;  /* 0xff800000aeae7808 */ /* 0x000fe40007000000 */
[----:B------:R-:W-:-:S02]  /*6ec0*/  FSEL R175, R175, -INF , !P3 ;  /* 0xff800000afaf7808 */ /* 0x000fc40005800000 */
[C---:B------:R-:W-:Y:S02]  /*6ed0*/  ISETP.GT.AND P6, PT, R14.reuse, 0x31, P2 ;  /* 0x000000310e00780c */ /* 0x040fe400017c4270 */
[C---:B------:R-:W-:Y:S02]  /*6ee0*/  ISETP.GT.AND P3, PT, R14.reuse, 0x38, P2 ;  /* 0x000000380e00780c */ /* 0x040fe40001764270 */
[----:B------:R-:W-:Y:S02]  /*6ef0*/  ISETP.GT.AND P2, PT, R14, 0x39, P2 ;  /* 0x000000390e00780c */ /* 0x000fe40001744270 */
[C---:B------:R-:W-:Y:S02]  /*6f00*/  ISETP.LT.OR P5, PT, R12.reuse, 0x31, P5 ;  /* 0x000000310c00780c */ /* 0x040fe40002fa1670 */
[----:B------:R-:W-:Y:S02]  /*6f10*/  ISETP.LT.OR P6, PT, R12, 0x32, P6 ;  /* 0x000000320c00780c */ /* 0x000fe400037c1670 */
[----:B-1----:R-:W-:-:S02]  /*6f20*/  FMNMX.FTZ R8, R13, R8, !PT ;  /* 0x000000080d087209 */ /* 0x002fc40007810000 */
[----:B------:R-:W-:Y:S02]  /*6f30*/  FMNMX.FTZ R13, R155, R20, !PT ;  /* 0x000000149b0d7209 */ /* 0x000fe40007810000 */
[----:B------:R-:W-:Y:S02]  /*6f40*/  FSETP.NEU.FTZ.AND P4, PT, R8, -INF , PT ;  /* 0xff8000000800780b */ /* 0x000fe40003f9d000 */
[----:B------:R-:W-:Y:S02]  /*6f50*/  FMNMX.FTZ R20, R158, R13, !PT ;  /* 0x0000000d9e147209 */ /* 0x000fe40007810000 */
[----:B------:R-:W-:Y:S02]  /*6f60*/  FSEL R178, R178, -INF , !P5 ;  /* 0xff800000b2b27808 */ /* 0x000fe40006800000 */
[----:B------:R-:W-:Y:S02]  /*6f70*/  FMNMX.FTZ R13, R159, R20, !PT ;  /* 0x000000149f0d7209 */ /* 0x000fe40007810000 */
[----:B------:R-:W-:-:S02]  /*6f80*/  ISETP.LT.OR P3, PT, R12, 0x39, P3 ;  /* 0x000000390c00780c */ /* 0x000fc40001f61670 */
[----:B------:R-:W-:Y:S01]  /*6f90*/  FMNMX.FTZ R20, R162, R13, !PT ;  /* 0x0000000da2147209 */ /* 0x000fe20007810000 */
[----:B------:R-:W-:Y:S01]  /*6fa0*/  FMUL.FTZ R13, R8, UR10 ;  /* 0x0000000a080d7c20 */ /* 0x000fe20008410000 */
[----:B------:R-:W-:Y:S02]  /*6fb0*/  FSEL R179, R179, -INF , !P6 ;  /* 0xff800000b3b37808 */ /* 0x000fe40007000000 */
[----:B------:R-:W-:Y:S02]  /*6fc0*/  FMNMX.FTZ R15, R163, R20, !PT ;  /* 0x00000014a30f7209 */ /* 0x000fe40007810000 */
        /* <DEDUP_REMOVED lines=10> */
[----:B------:R-:W-:Y:S01]  /*7070*/  FSEL R183, R183, -INF , !P2 ;  /* 0xff800000b7b77808 */ /* 0x000fe20005000000 */
[----:B------:R-:W-:Y:S01]  /*7080*/  MUFU.EX2 R152, R152 ;  /* 0x0000009800987308 */ /* 0x000fe20000000800 */
[----:B------:R-:W-:Y:S01]  /*7090*/  FMNMX.FTZ R21, R171, R20, !PT ;  /* 0x00000014ab157209 */ /* 0x000fe20007810000 */
[----:B------:R-:W-:-:S03]  /*70a0*/  FFMA.FTZ R160, R168, UR10, -R13 ;  /* 0x0000000aa8a07c23 */ /* 0x000fc6000801080d */
[----:B------:R-:W-:-:S03]  /*70b0*/  FMNMX.FTZ R14, R174, R21, !PT ;  /* 0x00000015ae0e7209 */ /* 0x000fc60007810000 */
[----:B------:R-:W-:Y:S01]  /*70c0*/  MUFU.EX2 R15, R15 ;  /* 0x0000000f000f7308 */ /* 0x000fe20000000800 */
[----:B------:R-:W-:-:S04]  /*70d0*/  FMNMX.FTZ R21, R175, R14, !PT ;  /* 0x0000000eaf157209 */ /* 0x000fc80007810000 */
[----:B------:R-:W-:Y:S01]  /*70e0*/  FMNMX.FTZ R14, R178, R21, !PT ;  /* 0x00000015b20e7209 */ /* 0x000fe20007810000 */
[--C-:B------:R-:W-:Y:S01]  /*70f0*/  FFMA.FTZ R21, R157, UR10, -R13.reuse ;  /* 0x0000000a9d157c23 */ /* 0x100fe2000801080d */
[--C-:B------:R-:W-:Y:S01]  /*7100*/  FFMA.FTZ R157, R165, UR10, -R13.reuse ;  /* 0x0000000aa59d7c23 */ /* 0x100fe2000801080d */
[----:B------:R-:W-:Y:S01]  /*7110*/  MUFU.EX2 R154, R154 ;  /* 0x0000009a009a7308 */ /* 0x000fe20000000800 */
[----:B------:R-:W-:Y:S01]  /*7120*/  FMNMX.FTZ R153, R179, R14, !PT ;  /* 0x0000000eb3997209 */ /* 0x000fe20007810000 */
[----:B------:R-:W-:Y:S01]  /*7130*/  FFMA.FTZ R165, R173, UR10, -R13 ;  /* 0x0000000aada57c23 */ /* 0x000fe2000801080d */
[----:B------:R-:W-:Y:S02]  /*7140*/  IMAD.MOV R173, RZ, RZ, -R17 ;  /* 0x000000ffffad7224 */ /* 0x000fe400078e0a11 */
[----:B------:R-:W-:Y:S01]  /*7150*/  FMNMX.FTZ R12, R182, R153, !PT ;  /* 0x00000099b60c7209 */ /* 0x000fe20007810000 */
[--C-:B------:R-:W-:Y:S01]  /*7160*/  FFMA.FTZ R153, R161, UR10, -R13.reuse ;  /* 0x0000000aa1997c23 */ /* 0x100fe2000801080d */
[--C-:B------:R-:W-:Y:S01]  /*7170*/  FFMA.FTZ R161, R169, UR10, -R13.reuse ;  /* 0x0000000aa9a17c23 */ /* 0x100fe2000801080d */
[----:B------:R-:W-:Y:S01]  /*7180*/  MUFU.EX2 R21, R21 ;  /* 0x0000001500157308 */ /* 0x000fe20000000800 */
[----:B------:R-:W-:Y:S01]  /*7190*/  FMNMX.FTZ R14, R183, R12, !PT ;  /* 0x0000000cb70e7209 */ /* 0x000fe20007810000 */
[--C-:B------:R-:W-:Y:S01]  /*71a0*/  FFMA.FTZ R12, R164, UR10, -R13.reuse ;  /* 0x0000000aa40c7c23 */ /* 0x100fe2000801080d */
[----:B------:R-:W-:Y:S01]  /*71b0*/  FSEL R164, R8, RZ, P4 ;  /* 0x000000ff08a47208 */ /* 0x000fe20002000000 */
[----:B------:R-:W-:Y:S01]  /*71c0*/  FFMA.FTZ R169, R177, UR10, -R13 ;  /* 0x0000000ab1a97c23 */ /* 0x000fe2000801080d */
[----:B------:R-:W-:Y:S01]  /*71d0*/  ISETP.NE.AND P2, PT, R2, R173, PT ;  /* 0x000000ad0200720c */ /* 0x000fe20003f45270 */
[----:B------:R-:W1:Y:S01]  /*71e0*/  SHFL.BFLY PT, R205, R14, 0x2, 0x1f ;  /* 0x0c401f000ecd7f89 */ /* 0x000e6200000e0000 */
[----:B------:R-:W-:-:S02]  /*71f0*/  IMAD.U32 R177, RZ, RZ, UR37 ;  /* 0x00000025ffb17e24 */ /* 0x000fc4000f8e00ff */
[----:B------:R-:W-:Y:S01]  /*7200*/  FADD.FTZ R164, -R164, R5 ;  /* 0x00000005a4a47221 */ /* 0x000fe20000010100 */
[----:B------:R-:W-:Y:S03]  /*7210*/  MUFU.EX2 R156, R156 ;  /* 0x0000009c009c7308 */ /* 0x000fe60000000800 */
[----:B------:R-:W-:Y:S01]  /*7220*/  FMUL.FTZ R5, R164, UR10 ;  /* 0x0000000aa4057c20 */ /* 0x000fe20008410000 */
[----:B------:R-:W-:-:S04]  /*7230*/  FFMA.FTZ R164, R176, UR10, -R13 ;  /* 0x0000000ab0a47c23 */ /* 0x000fc8000801080d */
[----:B------:R-:W-:Y:S08]  /*7240*/  MUFU.EX2 R153, R153 ;  /* 0x0000009900997308 */ /* 0x000ff00000000800 */
[----:B------:R-:W2:Y:S01]  /*7250*/  MUFU.EX2 R5, R5 ;  /* 0x0000000500057308 */ /* 0x000ea20000000800 */
[----:B-1----:R-:W-:Y:S01]  /*7260*/  FMNMX.FTZ R205, R14, R205, !PT ;  /* 0x000000cd0ecd7209 */ /* 0x002fe20007810000 */
[--C-:B------:R-:W-:Y:S01]  /*7270*/  FFMA.FTZ R14, R172, UR10, -R13.reuse ;  /* 0x0000000aac0e7c23 */ /* 0x100fe2000801080d */
[----:B------:R-:W-:-:S05]  /*7280*/  FFMA.FTZ R172, R180, UR10, -R13 ;  /* 0x0000000ab4ac7c23 */ /* 0x000fca000801080d */
[----:B------:R-:W1:Y:S01]  /*7290*/  MUFU.EX2 R12, R12 ;  /* 0x0000000c000c7308 */ /* 0x000e620000000800 */
[----:B------:R-:W-:Y:S01]  /*72a0*/  FFMA.FTZ R13, R181, UR10, -R13 ;  /* 0x0000000ab50d7c23 */ /* 0x000fe2000801080d */
[----:B------:R-:W3:Y:S06]  /*72b0*/  SHFL.BFLY PT, R20, R205, 0x1, 0x1f ;  /* 0x0c201f00cd147f89 */ /* 0x000eec00000e0000 */
[----:B------:R-:W4:Y:S01]  /*72c0*/  MUFU.EX2 R157, R157 ;  /* 0x0000009d009d7308 */ /* 0x000f220000000800 */
[----:B--2---:R-:W-:Y:S01]  /*72d0*/  FFMA.FTZ R168, R5, R3, R152 ;  /* 0x0000000305a87223 */ /* 0x004fe20000010098 */
[----:B------:R-:W-:Y:S01]  /*72e0*/  F2FP.F16.F32.PACK_AB R152, R15, R152 ;  /* 0x000000980f98723e */ /* 0x000fe200000000ff */
[-C--:B------:R-:W-:Y:S01]  /*72f0*/  FMUL.FTZ R24, R24, R5.reuse ;  /* 0x0000000518187220 */ /* 0x080fe20000410000 */
[-C--:B------:R-:W-:Y:S01]  /*7300*/  FMUL.FTZ R25, R25, R5.reuse ;  /* 0x0000000519197220 */ /* 0x080fe20000410000 */
[----:B------:R-:W-:Y:S01]  /*7310*/  FADD.FTZ R173, R15, R168 ;  /* 0x000000a80fad7221 */ /* 0x000fe20000010000 */
[-C--:B------:R-:W-:Y:S01]  /*7320*/  FMUL.FTZ R28, R28, R5.reuse ;  /* 0x000000051c1c7220 */ /* 0x080fe20000410000 */
[-C--:B------:R-:W-:Y:S01]  /*7330*/  FMUL.FTZ R29, R29, R5.reuse ;  /* 0x000000051d1d7220 */ /* 0x080fe20000410000 */
[----:B------:R-:W2:Y:S01]  /*7340*/  MUFU.EX2 R160, R160 ;  /* 0x000000a000a07308 */ /* 0x000ea20000000800 */
[----:B------:R-:W-:Y:S01]  /*7350*/  FADD.FTZ R168, R154, R173 ;  /* 0x000000ad9aa87221 */ /* 0x000fe20000010000 */
[----:B------:R-:W-:Y:S01]  /*7360*/  F2FP.F16.F32.PACK_AB R154, R21, R154 ;  /* 0x0000009a159a723e */ /* 0x000fe200000000ff */
[-C--:B------:R-:W-:Y:S01]  /*7370*/  FMUL.FTZ R32, R32, R5.reuse ;  /* 0x0000000520207220 */ /* 0x080fe20000410000 */
[----:B------:R-:W-:Y:S01]  /*7380*/  FMUL.FTZ R33, R33, R5 ;  /* 0x0000000521217220 */ /* 0x000fe20000410000 */
[----:B------:R-:W-:Y:S01]  /*7390*/  FADD.FTZ R173, R21, R168 ;  /* 0x000000a815ad7221 */ /* 0x000fe20000010000 */
[----:B------:R-:W-:-:S02]  /*73a0*/  @!P2 IMAD R168, R177, 0x40, R16 ;  /* 0x00000040b1a8a824 */ /* 0x000fc400078e0210 */
[-C--:B------:R-:W-:Y:S01]  /*73b0*/  FMUL.FTZ R36, R36, R5.reuse ;  /* 0x0000000524247220 */ /* 0x080fe20000410000 */
[----:B------:R-:W5:Y:S01]  /*73c0*/  MUFU.EX2 R161, R161 ;  /* 0x000000a100a17308 */ /* 0x000f620000000800 */
[----:B------:R-:W-:Y:S01]  /*73d0*/  FADD.FTZ R180, R156, R173 ;  /* 0x000000ad9cb47221 */ /* 0x000fe20000010000 */
[----:B---3--:R-:W-:Y:S01]  /*73e0*/  FMNMX.FTZ R20, R205, R20, !PT ;  /* 0x00000014cd147209 */ /* 0x008fe20007810000 */
[-C--:B------:R-:W-:Y:S01]  /*73f0*/  FMUL.FTZ R37, R37, R5.reuse ;  /* 0x0000000525257220 */ /* 0x080fe20000410000 */
[----:B------:R-:W-:Y:S01]  /*7400*/  @!P2 LEA R173, R168, UR46, 0x2 ;  /* 0x0000002ea8adac11 */ /* 0x000fe2000f8e10ff */
[C---:B------:R-:W-:Y:S01]  /*7410*/  FADD.FTZ R177, R153.reuse, R180 ;  /* 0x000000b499b17221 */ /* 0x040fe20000010000 */
[C---:B------:R-:W-:Y:S01]  /*7420*/  FSETP.NEU.FTZ.AND P3, PT, R20.reuse, -INF , PT ;  /* 0xff8000001400780b */ /* 0x040fe20003f7d000 */
[----:B------:R-:W-:Y:S01]  /*7430*/  FMUL.FTZ R3, R20, UR10 ;  /* 0x0000000a14037c20 */ /* 0x000fe20008410000 */
[----:B------:R-:W3:Y:S01]  /*7440*/  MUFU.EX2 R14, R14 ;  /* 0x0000000e000e7308 */ /* 0x000ee20000000800 */
[----:B------:R0:W-:Y:S01]  /*7450*/  @!P2 STS [R173+0x28800], R5 ;  /* 0x02880005ad00a388 */ /* 0x0001e20000000800 */
[----:B------:R-:W-:Y:S01]  /*7460*/  F2FP.F16.F32.PACK_AB R156, R153, R156 ;  /* 0x0000009c999c723e */ /* 0x000fe200000000ff */
[-C--:B------:R-:W-:Y:S01]  /*7470*/  FMUL.FTZ R40, R40, R5.reuse ;  /* 0x0000000528287220 */ /* 0x080fe20000410000 */
[----:B------:R-:W-:Y:S01]  /*7480*/  FSEL R176, R3, RZ, P3 ;  /* 0x000000ff03b07208 */ /* 0x000fe20001800000 */
[-C--:B------:R-:W-:Y:S01]  /*7490*/  FMUL.FTZ R41, R41, R5.reuse ;  /* 0x0000000529297220 */ /* 0x080fe20000410000 */
[----:B------:R-:W-:Y:S01]  /*74a0*/  FSEL R3, R20, RZ, P3 ;  /* 0x000000ff14037208 */ /* 0x000fe20001800000 */
[-C--:B------:R-:W-:Y:S01]  /*74b0*/  FMUL.FTZ R44, R44, R5.reuse ;  /* 0x000000052c2c7220 */ /* 0x080fe20000410000 */
[----:B------:R-:W0:Y:S01]  /*74c0*/  MUFU.EX2 R165, R165 ;  /* 0x000000a500a57308 */ /* 0x000e220000000800 */
[--C-:B------:R-:W-:Y:S01]  /*74d0*/  FFMA.FTZ R9, R9, UR10, -R176.reuse ;  /* 0x0000000a09097c23 */ /* 0x100fe200080108b0 */
[----:B------:R-:W-:Y:S01]  /*74e0*/  FFMA.FTZ R155, R155, UR10, -R176 ;  /* 0x0000000a9b9b7c23 */ /* 0x000fe200080108b0 */
[----:B------:R-:W-:Y:S01]  /*74f0*/  FADD.FTZ R3, -R3, R6 ;  /* 0x0000000603037221 */ /* 0x000fe20000010100 */
[----:B-1----:R-:W-:Y:S01]  /*7500*/  FADD.FTZ R6, R12, R177 ;  /* 0x000000b10c067221 */ /* 0x002fe20000010000 */
[--C-:B------:R-:W-:Y:S01]  /*7510*/  FFMA.FTZ R177, R162, UR10, -R176.reuse ;  /* 0x0000000aa2b17c23 */ /* 0x100fe200080108b0 */
[----:B------:R-:W-:Y:S01]  /*7520*/  FFMA.FTZ R158, R158, UR10, -R176 ;  /* 0x0000000a9e9e7c23 */ /* 0x000fe200080108b0 */
[----:B------:R-:W-:Y:S01]  /*7530*/  FMUL.FTZ R3, R3, UR10 ;  /* 0x0000000a03037c20 */ /* 0x000fe20008410000 */
[----:B----4-:R-:W-:Y:S01]  /*7540*/  FADD.FTZ R181, R157, R6 ;  /* 0x000000069db57221 */ /* 0x010fe20000010000 */
[----:B------:R-:W-:Y:S01]  /*7550*/  MUFU.EX2 R164, R164 ;  /* 0x000000a400a47308 */ /* 0x000fe20000000800 */
[--C-:B------:R-:W-:Y:S01]  /*7560*/  FFMA.FTZ R159, R159, UR10, -R176.reuse ;  /* 0x0000000a9f9f7c23 */ /* 0x100fe200080108b0 */
[--C-:B------:R-:W-:Y:S01]  /*7570*/  FFMA.FTZ R180, R166, UR10, -R176.reuse ;  /* 0x0000000aa6b47c23 */ /* 0x100fe200080108b0 */
[----:B--2---:R-:W-:Y:S01]  /*7580*/  FADD.FTZ R162, R160, R181 ;  /* 0x000000b5a0a27221 */ /* 0x004fe20000010000 */
[--C-:B------:R-:W-:Y:S01]  /*7590*/  FFMA.FTZ R181, R170, UR10, -R176.reuse ;  /* 0x0000000aaab57c23 */ /* 0x100fe200080108b0 */
[--C-:B------:R-:W-:Y:S01]  /*75a0*/  FFMA.FTZ R163, R163, UR10, -R176.reuse ;  /* 0x0000000aa3a37c23 */ /* 0x100fe200080108b0 */
[----:B------:R-:W-:Y:S01]  /*75b0*/  FFMA.FTZ R167, R167, UR10, -R176 ;  /* 0x0000000aa7a77c23 */ /* 0x000fe200080108b0 */
[C---:B-----5:R-:W-:Y:S01]  /*75c0*/  FADD.FTZ R205, R161.reuse, R162 ;  /* 0x000000a2a1cd7221 */ /* 0x060fe20000010000 */
[----:B------:R-:W-:Y:S01]  /*75d0*/  MUFU.EX2 R169, R169 ;  /* 0x000000a900a97308 */ /* 0x000fe20000000800 */
[----:B------:R-:W-:Y:S01]  /*75e0*/  F2FP.F16.F32.PACK_AB R160, R161, R160 ;  /* 0x000000a0a1a0723e */ /* 0x000fe200000000ff */
[--C-:B------:R-:W-:Y:S01]  /*75f0*/  FFMA.FTZ R171, R171, UR10, -R176.reuse ;  /* 0x0000000aabab7c23 */ /* 0x100fe200080108b0 */
[----:B---3--:R-:W-:Y:S01]  /*7600*/  FADD.FTZ R162, R14, R205 ;  /* 0x000000cd0ea27221 */ /* 0x008fe20000010000 */
[--C-:B------:R-:W-:Y:S01]  /*7610*/  FFMA.FTZ R174, R174, UR10, -R176.reuse ;  /* 0x0000000aaeae7c23 */ /* 0x100fe200080108b0 */
[--C-:B------:R-:W-:Y:S01]  /*7620*/  FFMA.FTZ R175, R175, UR10, -R176.reuse ;  /* 0x0000000aafaf7c23 */ /* 0x100fe200080108b0 */
[--C-:B------:R-:W-:Y:S01]  /*7630*/  FFMA.FTZ R178, R178, UR10, -R176.reuse ;  /* 0x0000000ab2b27c23 */ /* 0x100fe200080108b0 */
[--C-:B------:R-:W-:Y:S01]  /*7640*/  FFMA.FTZ R179, R179, UR10, -R176.reuse ;  /* 0x0000000ab3b37c23 */ /* 0x100fe200080108b0 */
[----:B------:R-:W-:Y:S01]  /*7650*/  MUFU.EX2 R172, R172 ;  /* 0x000000ac00ac7308 */ /* 0x000fe20000000800 */
[--C-:B------:R-:W-:Y:S01]  /*7660*/  FFMA.FTZ R182, R182, UR10, -R176.reuse ;  /* 0x0000000ab6b67c23 */ /* 0x100fe200080108b0 */
[----:B------:R-:W-:Y:S01]  /*7670*/  FFMA.FTZ R176, R183, UR10, -R176 ;  /* 0x0000000ab7b07c23 */ /* 0x000fe200080108b0 */
        /* <DEDUP_REMOVED lines=13> */
[----:B------:R0:W2:Y:S01]  /*7750*/  MUFU.EX2 R6, R3 ;  /* 0x0000000300067308 */ /* 0x0000a20000000800 */
        /* <DEDUP_REMOVED lines=8> */
[----:B0-----:R-:W-:Y:S01]  /*77e0*/  FADD.FTZ R3, R165, R162 ;  /* 0x000000a2a5037221 */ /* 0x001fe20000010000 */
[----:B-1----:R-:W-:Y:S01]  /*77f0*/  F2FP.F16.F32.PACK_AB R166, R13, R172 ;  /* 0x000000ac0da6723e */ /* 0x002fe200000000ff */
[-C--:B------:R-:W-:Y:S01]  /*7800*/  FMUL.FTZ R84, R84, R5.reuse ;  /* 0x0000000554547220 */ /* 0x080fe20000410000 */
[-C--:B------:R-:W-:Y:S01]  /*7810*/  FMUL.FTZ R85, R85, R5.reuse ;  /* 0x0000000555557220 */ /* 0x080fe20000410000 */
[----:B------:R-:W-:Y:S01]  /*7820*/  FADD.FTZ R162, R164, R3 ;  /* 0x00000003a4a27221 */ /* 0x000fe20000010000 */
[-C--:B------:R-:W-:Y:S01]  /*7830*/  FMUL.FTZ R88, R88, R5.reuse ;  /* 0x0000000558587220 */ /* 0x080fe20000410000 */
[-C--:B------:R-:W-:Y:S01]  /*7840*/  FMUL.FTZ R89, R89, R5.reuse ;  /* 0x0000000559597220 */ /* 0x080fe20000410000 */
[----:B------:R-:W0:Y:S01]  /*7850*/  MUFU.EX2 R168, R155 ;  /* 0x0000009b00a87308 */ /* 0x000e220000000800 */
[----:B------:R-:W-:Y:S01]  /*7860*/  FADD.FTZ R3, R169, R162 ;  /* 0x000000a2a9037221 */ /* 0x000fe20000010000 */
[----:B------:R-:W-:Y:S01]  /*7870*/  F2FP.F16.F32.PACK_AB R162, R165, R14 ;  /* 0x0000000ea5a2723e */ /* 0x000fe200000000ff */
[----:B--2---:R1:W-:Y:S01]  /*7880*/  @!P2 STS [R173+0x28820], R6 ;  /* 0x02882006ad00a388 */ /* 0x0043e20000000800 */
        /* <DEDUP_REMOVED lines=11> */
[----:B------:R-:W-:Y:S01]  /*7940*/  FMUL.FTZ R112, R112, R5 ;  /* 0x0000000570707220 */ /* 0x000fe20000410000 */
[----:B------:R-:W4:Y:S01]  /*7950*/  MUFU.EX2 R170, R159 ;  /* 0x0000009f00aa7308 */ /* 0x000f220000000800 */
[----:B--2---:R-:W-:Y:S01]  /*7960*/  F2FP.F16.F32.PACK_AB R158, R157, R12 ;  /* 0x0000000c9d9e723e */ /* 0x004fe200000000ff */
[----:B------:R-:W-:Y:S01]  /*7970*/  FADD.FTZ R12, R172, R3 ;  /* 0x00000003ac0c7221 */ /* 0x000fe20000010000 */
[----:B0-----:R-:W-:Y:S01]  /*7980*/  F2FP.F16.F32.PACK_AB R153, R168, R9 ;  /* 0x00000009a899723e */ /* 0x001fe200000000ff */
[-C--:B------:R-:W-:Y:S01]  /*7990*/  FMUL.FTZ R113, R113, R5.reuse ;  /* 0x0000000571717220 */ /* 0x080fe20000410000 */
[-C--:B------:R-:W-:Y:S01]  /*79a0*/  FMUL.FTZ R116, R116, R5.reuse ;  /* 0x0000000574747220 */ /* 0x080fe20000410000 */
[----:B------:R-:W-:Y:S01]  /*79b0*/  FADD.FTZ R3, R13, R12 ;  /* 0x0000000c0d037221 */ /* 0x000fe20000010000 */
[----:B------:R-:W-:Y:S01]  /*79c0*/  FFMA.FTZ R13, R6, R4, R9 ;  /* 0x00000004060d7223 */ /* 0x000fe20000010009 */
[----:B------:R-:W-:Y:S01]  /*79d0*/  MUFU.EX2 R177, R177 ;  /* 0x000000b100b17308 */ /* 0x000fe20000000800 */
[-C--:B------:R-:W-:Y:S01]  /*79e0*/  FMUL.FTZ R117, R117, R5.reuse ;  /* 0x0000000575757220 */ /* 0x080fe20000410000 */
[-C--:B------:R-:W-:Y:S01]  /*79f0*/  FMUL.FTZ R120, R120, R5.reuse ;  /* 0x0000000578787220 */ /* 0x080fe20000410000 */
[----:B------:R-:W-:Y:S01]  /*7a00*/  FADD.FTZ R4, R168, R13 ;  /* 0x0000000da8047221 */ /* 0x000fe20000010000 */
[-C--:B------:R-:W-:Y:S01]  /*7a10*/  FMUL.FTZ R121, R121, R5.reuse ;  /* 0x0000000579797220 */ /* 0x080fe20000410000 */
[-C--:B------:R-:W-:Y:S01]  /*7a20*/  FMUL.FTZ R124, R124, R5.reuse ;  /* 0x000000057c7c7220 */ /* 0x080fe20000410000 */
[----:B------:R-:W-:Y:S01]  /*7a30*/  FMUL.FTZ R125, R125, R5 ;  /* 0x000000057d7d7220 */ /* 0x000fe20000410000 */
[----:B---3--:R-:W-:Y:S01]  /*7a40*/  FADD.FTZ R13, R155, R4 ;  /* 0x000000049b0d7221 */ /* 0x008fe20000010000 */
[----:B------:R-:W0:Y:S01]  /*7a50*/  MUFU.EX2 R12, R163 ;  /* 0x000000a3000c7308 */ /* 0x000e220000000800 */
[----:B----4-:R-:W-:Y:S01]  /*7a60*/  F2FP.F16.F32.PACK_AB R155, R170, R155 ;  /* 0x0000009baa9b723e */ /* 0x010fe200000000ff */
[----:B------:R-:W-:Y:S01]  /*7a70*/  BAR.SYNC.DEFER_BLOCKING 0xf, 0x100 ;  /* 0x03c4000000007b1d */ /* 0x000fe20000010000 */
        /* <DEDUP_REMOVED lines=14> */
[----:B--2---:R-:W-:Y:S01]  /*7b60*/  FADD.FTZ R180, R170, R13 ;  /* 0x0000000daab47221 */ /* 0x004fe20000010000 */
[----:B0-----:R-:W-:Y:S01]  /*7b70*/  F2FP.F16.F32.PACK_AB R157, R12, R177 ;  /* 0x000000b10c9d723e */ /* 0x001fe200000000ff */
[----:B------:R-:W-:Y:S01]  /*7b80*/  FMUL.FTZ R26, R26, R6 ;  /* 0x000000061a1a7220 */ /* 0x000fe20000410000 */
[----:B------:R-:W-:Y:S01]  /*7b90*/  F2FP.F16.F32.PACK_AB R164, R169, R164 ;  /* 0x000000a4a9a4723e */ /* 0x000fe200000000ff */
[----:B------:R-:W-:Y:S01]  /*7ba0*/  FADD.FTZ R13, R177, R180 ;  /* 0x000000b4b10d7221 */ /* 0x000fe20000010000 */
[-C--:B------:R-:W-:Y:S01]  /*7bb0*/  FMUL.FTZ R27, R27, R6.reuse ;  /* 0x000000061b1b7220 */ /* 0x080fe20000410000 */
[-C--:B------:R-:W-:Y:S01]  /*7bc0*/  FMUL.FTZ R30, R30, R6.reuse ;  /* 0x000000061e1e7220 */ /* 0x080fe20000410000 */
[----:B------:R-:W0:Y:S01]  /*7bd0*/  MUFU.EX2 R161, R181 ;  /* 0x000000b500a17308 */ /* 0x000e220000000800 */
[-C--:B------:R-:W-:Y:S01]  /*7be0*/  FMUL.FTZ R31, R31, R6.reuse ;  /* 0x000000061f1f7220 */ /* 0x080fe20000410000 */
[----:B------:R1:W-:Y:S01]  /*7bf0*/  STSM.16.M88.4 [R18+0x26800], R152 ;  /* 0x0268009812007844 */ /* 0x0003e20000000200 */
        /* <DEDUP_REMOVED lines=22> */
[----:B-----5:R-:W-:Y:S01]  /*7d60*/  FADD.FTZ R174, R12, R13 ;  /* 0x0000000d0cae7221 */ /* 0x020fe20000010000 */
[-C--:B------:R-:W-:Y:S01]  /*7d70*/  FMUL.FTZ R71, R71, R6.reuse ;  /* 0x0000000647477220 */ /* 0x080fe20000410000 */
[-C--:B------:R-:W-:Y:S01]  /*7d80*/  FMUL.FTZ R74, R74, R6.reuse ;  /* 0x000000064a4a7220 */ /* 0x080fe20000410000 */
[-C--:B------:R-:W-:Y:S01]  /*7d90*/  FMUL.FTZ R75, R75, R6.reuse ;  /* 0x000000064b4b7220 */ /* 0x080fe20000410000 */
[----:B---3--:R-:W-:Y:S01]  /*7da0*/  FADD.FTZ R13, R159, R174 ;  /* 0x000000ae9f0d7221 */ /* 0x008fe20000010000 */
[----:B----4-:R-:W-:Y:S01]  /*7db0*/  F2FP.F16.F32.PACK_AB R159, R14, R159 ;  /* 0x0000009f0e9f723e */ /* 0x010fe200000000ff */
[-C--:B------:R-:W-:Y:S01]  /*7dc0*/  FMUL.FTZ R78, R78, R6.reuse ;  /* 0x000000064e4e7220 */ /* 0x080fe20000410000 */
[----:B------:R3:W4:Y:S01]  /*7dd0*/  MUFU.EX2 R165, R178 ;  /* 0x000000b200a57308 */ /* 0x0007220000000800 */
[----:B------:R-:W-:Y:S01]  /*7de0*/  FADD.FTZ R180, R14, R13 ;  /* 0x0000000d0eb47221 */ /* 0x000fe20000010000 */
[-C--:B------:R-:W-:Y:S01]  /*7df0*/  FMUL.FTZ R79, R79, R6.reuse ;  /* 0x000000064f4f7220 */ /* 0x080fe20000410000 */
[----:B------:R4:W-:Y:S01]  /*7e00*/  STSM.16.M88.4 [R23], R156 ;  /* 0x0000009c17007844 */ /* 0x0009e20000000200 */
[-C--:B------:R-:W-:Y:S01]  /*7e10*/  FMUL.FTZ R82, R82, R6.reuse ;  /* 0x0000000652527220 */ /* 0x080fe20000410000 */
[----:B0-----:R-:W-:Y:S01]  /*7e20*/  FADD.FTZ R13, R161, R180 ;  /* 0x000000b4a10d7221 */ /* 0x001fe20000010000 */
[C---:B--2---:R-:W-:Y:S01]  /*7e30*/  F2FP.F16.F32.PACK_AB R161, R172.reuse, R161 ;  /* 0x000000a1aca1723e */ /* 0x044fe200000000ff */
[-C--:B------:R-:W-:Y:S01]  /*7e40*/  FMUL.FTZ R83, R83, R6.reuse ;  /* 0x0000000653537220 */ /* 0x080fe20000410000 */
[----:B------:R-:W0:Y:S01]  /*7e50*/  MUFU.EX2 R174, R179 ;  /* 0x000000b300ae7308 */ /* 0x000e220000000800 */
[----:B---3--:R-:W-:Y:S01]  /*7e60*/  FADD.FTZ R178, R172, R13 ;  /* 0x0000000dacb27221 */ /* 0x008fe20000010000 */
[-C--:B------:R-:W-:Y:S01]  /*7e70*/  FMUL.FTZ R86, R86, R6.reuse ;  /* 0x0000000656567220 */ /* 0x080fe20000410000 */
[-C--:B------:R-:W-:Y:S01]  /*7e80*/  FMUL.FTZ R87, R87, R6.reuse ;  /* 0x0000000657577220 */ /* 0x080fe20000410000 */
[-C--:B------:R-:W-:Y:S01]  /*7e90*/  FMUL.FTZ R90, R90, R6.reuse ;  /* 0x000000065a5a7220 */ /* 0x080fe20000410000 */
[----:B-1----:R-:W-:Y:S01]  /*7ea0*/  FADD.FTZ R13, R163, R178 ;  /* 0x000000b2a30d7221 */ /* 0x002fe20000010000 */
[C---:B------:R-:W-:Y:S01]  /*7eb0*/  F2FP.F16.F32.PACK_AB R163, R4.reuse, R163 ;  /* 0x000000a304a3723e */ /* 0x040fe200000000ff */
[-C--:B------:R-:W-:Y:S01]  /*7ec0*/  FMUL.FTZ R91, R91, R6.reuse ;  /* 0x000000065b5b7220 */ /* 0x080fe20000410000 */
[----:B------:R-:W1:Y:S01]  /*7ed0*/  MUFU.EX2 R167, R182 ;  /* 0x000000b600a77308 */ /* 0x000e620000000800 */
[----:B------:R-:W-:Y:S01]  /*7ee0*/  FADD.FTZ R178, R4, R13 ;  /* 0x0000000d04b27221 */ /* 0x000fe20000010000 */
[-C--:B------:R-:W-:Y:S01]  /*7ef0*/  FMUL.FTZ R94, R94, R6.reuse ;  /* 0x000000065e5e7220 */ /* 0x080fe20000410000 */
[----:B------:R2:W-:Y:S01]  /*7f00*/  STSM.16.M88.4 [R19], R160 ;  /* 0x000000a013007844 */ /* 0x0005e20000000200 */
[-C--:B------:R-:W-:Y:S01]  /*7f10*/  FMUL.FTZ R95, R95, R6.reuse ;  /* 0x000000065f5f7220 */ /* 0x080fe20000410000 */
[----:B----4-:R-:W-:Y:S01]  /*7f20*/  FADD.FTZ R13, R165, R178 ;  /* 0x000000b2a50d7221 */ /* 0x010fe20000010000 */
[-C--:B------:R-:W-:Y:S01]  /*7f30*/  FMUL.FTZ R98, R98, R6.reuse ;  /* 0x0000000662627220 */ /* 0x080fe20000410000 */
[-C--:B------:R-:W-:Y:S01]  /*7f40*/  FMUL.FTZ R99, R99, R6.reuse ;  /* 0x0000000663637220 */ /* 0x080fe20000410000 */
[----:B------:R-:W3:Y:S01]  /*7f50*/  MUFU.EX2 R176, R176 ;  /* 0x000000b000b07308 */ /* 0x000ee20000000800 */
[C---:B0-----:R-:W-:Y:S01]  /*7f60*/  FADD.FTZ R168, R174.reuse, R13 ;  /* 0x0000000daea87221 */ /* 0x041fe20000010000 */
[----:B------:R-:W-:Y:S01]  /*7f70*/  F2FP.F16.F32.PACK_AB R165, R174, R165 ;  /* 0x000000a5aea5723e */ /* 0x000fe200000000ff */
[-C--:B------:R-:W-:Y:S01]  /*7f80*/  FMUL.FTZ R102, R102, R6.reuse ;  /* 0x0000000666667220 */ /* 0x080fe20000410000 */
[-C--:B------:R-:W-:Y:S01]  /*7f90*/  FMUL.FTZ R103, R103, R6.reuse ;  /* 0x0000000667677220 */ /* 0x080fe20000410000 */
[-C--:B------:R-:W-:Y:S01]  /*7fa0*/  FMUL.FTZ R106, R106, R6.reuse ;  /* 0x000000066a6a7220 */ /* 0x080fe20000410000 */
[-C--:B------:R-:W-:Y:S01]  /*7fb0*/  FMUL.FTZ R107, R107, R6.reuse ;  /* 0x000000066b6b7220 */ /* 0x080fe20000410000 */
[-C--:B------:R-:W-:Y:S01]  /*7fc0*/  FMUL.FTZ R110, R110, R6.reuse ;  /* 0x000000066e6e7220 */ /* 0x080fe20000410000 */
[-C--:B------:R-:W-:Y:S01]  /*7fd0*/  FMUL.FTZ R111, R111, R6.reuse ;  /* 0x000000066f6f7220 */ /* 0x080fe20000410000 */
[----:B-1----:R-:W-:Y:S01]  /*7fe0*/  FADD.FTZ R5, R167, R168 ;  /* 0x000000a8a7057221 */ /* 0x002fe20000010000 */
        /* <DEDUP_REMOVED lines=25> */
.L_x_5553:
[----:B------:R0:W1:Y:S01]  /*8180*/  SYNCS.PHASECHK.TRANS64.TRYWAIT P2, [UR26+0x28c50], R11 ;  /* 0x028c500bff0075a7 */ /* 0x000062000804015a */
[----:B------:R-:W-:Y:S05]  /*8190*/  @!P0 BRA `(.L_x_5554) ;  /* 0x0000000000048947 */ /* 0x000fea0003800000 */
[----:B------:R-:W-:Y:S01]  /*81a0*/  BPT.TRAP 0x1 ;  /* 0x000000040000795c */ /* 0x000fe20000300000 */
.L_x_5554:
[----:B-1----:R-:W-:Y:S05]  /*81b0*/  @P2 BRA `(.L_x_5555) ;  /* 0x0000000000082947 */ /* 0x002fea0003800000 */
[----:B------:R-:W1:Y:S02]  /*81c0*/  SYNCS.PHASECHK.TRANS64.TRYWAIT P2, [UR26+0x28c50], R11 ;  /* 0x028c500bff0075a7 */ /* 0x000e64000804015a */
[----:B-1----:R-:W-:Y:S05]  /*81d0*/  @!P2 BRA `(.L_x_5556) ;  /* 0x000000f00000a947 */ /* 0x002fea0003800000 */
.L_x_5555:
[----:B------:R-:W-:Y:S01]  /*81e0*/  ULEA UR14, UR23, UR50, 0xc ;  /* 0x00000032170e7291 */ /* 0x000fe2000f8e603f */
[----:B------:R-:W-:Y:S01]  /*81f0*/  WARPGROUP.ARRIVE ;  /* 0x00000000000079c5 */ /* 0x000fe20000000000 */
[----:B------:R-:W-:Y:S01]  /*8200*/  UMOV UR7, 0x40000040 ;  /* 0x4000004000077882 */ /* 0x000fe20000000000 */
[C---:B------:R-:W-:Y:S01]  /*8210*/  ISETP.GT.AND P2, PT, R7.reuse, UR20, PT ;  /* 0x0000001407007c0c */ /* 0x040fe2000bf44270 */
[----:B-1----:R-:W-:Y:S01]  /*8220*/  @!P1 VIADD R10, R10, 0x28c60 ;  /* 0x00028c600a0a9836 */ /* 0x002fe20000000000 */
[----:B------:R-:W-:Y:S01]  /*8230*/  UMOV UR37, UR23 ;  /* 0x0000001700257c82 */ /* 0x000fe20008000000 */
[----:B------:R-:W-:Y:S01]  /*8240*/  VIADD R7, R7, 0xffffffff ;  /* 0xffffffff07077836 */ /* 0x000fe20000000000 */
[----:B------:R-:W-:Y:S01]  /*8250*/  UMOV UR6, UR14 ;  /* 0x0000000e00067c82 */ /* 0x000fe20008000000 */
[----:B------:R-:W-:Y:S01]  /*8260*/  IMAD.MOV.U32 R6, RZ, RZ, R20 ;  /* 0x000000ffff067224 */ /* 0x000fe200078e0014 */
        /* <DEDUP_REMOVED lines=35> */
.L_x_5540:
[----:B------:R-:W-:Y:S01]  /*84a0*/  ULDC UR6, c[0x0][0x448] ;  /* 0x0001120000067ab9 */ /* 0x000fe20000000800 */
[----:B------:R-:W-:Y:S01]  /*84b0*/  ULDC UR18, c[0x0][0x9e4] ;  /* 0x0002790000127ab9 */ /* 0x000fe20000000800 */
[----:B------:R-:W-:Y:S02]  /*84c0*/  UISETP.NE.AND UP0, UPT, UR6, 0x1, UPT ;  /* 0x000000010600788c */ /* 0x000fe4000bf05270 */
[----:B------:R-:W-:Y:S02]  /*84d0*/  UISETP.GE.AND UP1, UPT, UR18, 0x1, UPT ;  /* 0x000000011200788c */ /* 0x000fe4000bf26270 */
[----:B------:R-:W-:Y:S02]  /*84e0*/  UIADD3 UR14, UR42, 0x3f, URZ ;  /* 0x0000003f2a0e7890 */ /* 0x000fe4000fffe03f */
[----:B------:R-:W-:Y:S02]  /*84f0*/  UIADD3 UR15, UR49, 0x1, -UR51 ;  /* 0x00000001310f7890 */ /* 0x000fe4000fffe833 */
[----:B------:R-:W-:-:S03]  /*8500*/  PLOP3.LUT P6, PT, PT, PT, UP1, 0x80, 0x0 ;  /* 0x000000000000781c */ /* 0x000fc60003fcf018 */
[----:B------:R-:W-:Y:S01]  /*8510*/  @UP0 ULDC UR6, c[0x0][0x44c] ;  /* 0x0001130000060ab9 */ /* 0x000fe20000000800 */
[----:B------:R-:W-:Y:S01]  /*8520*/  @UP0 ULDC UR19, c[0x0][0x450] ;  /* 0x0001140000130ab9 */ /* 0x000fe20000000800 */
[----:B------:R-:W-:-:S04]  /*8530*/  UIMAD.WIDE.U32 UR6, UR14, UR6, URZ ;  /* 0x000000060e0672a5 */ /* 0x000fc8000f8e003f */
[----:B------:R-:W-:-:S04]  /*8540*/  @UP0 USHF.R.U32.HI UR14, URZ, UR19, UR7 ;  /* 0x000000133f0e0299 */ /* 0x000fc80008011607 */
[----:B------:R-:W-:-:S04]  /*8550*/  UIADD3 UR14, UR15, UR14, URZ ;  /* 0x0000000e0f0e7290 */ /* 0x000fc8000fffe03f */
        /* <DEDUP_REMOVED lines=12> */
.L_x_5559:
[----:B------:R-:W-:-:S11]  /*8620*/  UISETP.NE.AND UP1, UPT, UR18, 0x1, UPT ;  /* 0x000000011200788c */ /* 0x000fd6000bf25270 */
[----:B------:R-:W-:Y:S02]  /*8630*/  @UP1 ULDC.64 UR20, c[0x0][0x9e8] ;  /* 0x00027a0000141ab9 */ /* 0x000fe40000000a00 */
[----:B------:R-:W-:-:S04]  /*8640*/  UIMAD.WIDE.U32 UR6, UR14, UR20, URZ ;  /* 0x000000140e0672a5 */ /* 0x000fc8000f8e003f */
[----:B------:R-:W-:-:S12]  /*8650*/  @UP1 USHF.R.U32.HI UR14, URZ, UR21, UR7 ;  /* 0x000000153f0e1299 */ /* 0x000fd80008011607 */
.L_x_5560:
[----:B------:R-:W-:-:S04]  /*8660*/  UIMAD UR14, UR14, UR18, URZ ;  /* 0x000000120e0e72a4 */ /* 0x000fc8000f8e023f */
[----:B------:R-:W-:-:S04]  /*8670*/  UISETP.LT.AND UP1, UPT, UR11, UR14, UPT ;  /* 0x0000000e0b00728c */ /* 0x000fc8000bf21270 */
[----:B------:R-:W-:-:S12]  /*8680*/  USEL UR11, UR11, UR14, !UP1 ;  /* 0x0000000e0b0b7287 */ /* 0x000fd8000c800000 */
.L_x_5558:
[----:B------:R-:W-:-:S04]  /*8690*/  UIADD3 UR11, UR11, 0x3f, URZ ;  /* 0x0000003f0b0b7890 */ /* 0x000fc8000fffe03f */
[----:B------:R-:W-:-:S04]  /*86a0*/  USHF.R.S32.HI UR6, URZ, 0x1f, UR11 ;  /* 0x0000001f3f067899 */ /* 0x000fc8000801140b */
[----:B------:R-:W-:-:S04]  /*86b0*/  ULEA.HI UR6, UR6, UR11, URZ, 0x6 ;  /* 0x0000000b06067291 */ /* 0x000fc8000f8f303f */
[----:B------:R-:W-:-:S04]  /*86c0*/  USHF.R.S32.HI UR6, URZ, 0x6, UR6 ;  /* 0x000000063f067899 */ /* 0x000fc80008011406 */
[----:B------:R-:W-:-:S04]  /*86d0*/  UISETP.LT.AND UP1, UPT, UR48, UR6, UPT ;  /* 0x000000063000728c */ /* 0x000fc8000bf21270 */
[----:B------:R-:W-:-:S06]  /*86e0*/  USEL UR20, UR48, UR6, !UP1 ;  /* 0x0000000630147287 */ /* 0x000fcc000c800000 */
[----:B------:R-:W-:-:S13]  /*86f0*/  ISETP.GE.AND P2, PT, R7, UR20, PT ;  /* 0x0000001407007c0c */ /* 0x000fda000bf46270 */
[----:B------:R-:W-:Y:S05]  /*8700*/  @!P2 BRA `(.L_x_5561) ;  /* 0x000000180034a947 */ /* 0x000fea0003800000 */
[----:B------:R-:W-:Y:S01]  /*8710*/  IMAD.MOV.U32 R9, RZ, RZ, R6 ;  /* 0x000000ffff097224 */ /* 0x000fe200078e0006 */
[----:B------:R-:W-:Y:S01]  /*8720*/  UMOV UR22, UR37 ;  /* 0x0000002500167c82 */ /* 0x000fe20008000000 */
[----:B-1----:R-:W-:Y:S01]  /*8730*/  IMAD.MOV.U32 R10, RZ, RZ, R5 ;  /* 0x000000ffff0a7224 */ /* 0x002fe200078e0005 */
[----:B------:R-:W-:Y:S01]  /*8740*/  ULDC UR21, c[0x0][0x988] ;  /* 0x0002620000157ab9 */ /* 0x000fe20000000800 */
[----:B------:R-:W-:-:S07]  /*8750*/  IMAD.MOV.U32 R8, RZ, RZ, R7 ;  /* 0x000000ffff087224 */ /* 0x000fce00078e0007 */
.L_x_5570:
[----:B------:R-:W-:Y:S01]  /*8760*/  UIADD3 UR37, UR22, 0x1, URZ ;  /* 0x0000000116257890 */ /* 0x000fe2000fffe03f */
[C---:B------:R-:W-:Y:S01]  /*8770*/  ISETP.GT.AND P2, PT, R8.reuse, UR20, PT ;  /* 0x0000001408007c0c */ /* 0x040fe2000bf44270 */
[----:B------:R-:W-:Y:S02]  /*8780*/  VIADD R8, R8, 0xffffffff ;  /* 0xffffffff08087836 */ /* 0x000fe40000000000 */
[----:B------:R-:W-:-:S04]  /*8790*/  UISETP.NE.AND UP1, UPT, UR37, 0x2, UPT ;  /* 0x000000022500788c */ /* 0x000fc8000bf25270 */
[----:B------:R-:W-:Y:S02]  /*87a0*/  USEL UR6, URZ, 0x1, UP1 ;  /* 0x000000013f067887 */ /* 0x000fe40008800000 */
[----:B------:R-:W-:Y:S02]  /*87b0*/  USEL UR37, UR37, URZ, UP1 ;  /* 0x0000003f25257287 */ /* 0x000fe40008800000 */
[----:B------:R-:W-:Y:S01]  /*87c0*/  ULOP3.LUT UR38, UR38, UR6, URZ, 0x3c, !UPT ;  /* 0x0000000626267292 */ /* 0x000fe2000f8e3c3f */
[----:B0123--:R-:W-:Y:S11]  /*87d0*/  @!P0 BRA `(.L_x_5562) ;  /* 0x0000000000048947 */ /* 0x00fff60003800000 */
[----:B------:R-:W-:Y:S01]  /*87e0*/  BPT.TRAP 0x1 ;  /* 0x000000040000795c */ /* 0x000fe20000300000 */
.L_x_5562:
[----:B------:R-:W-:Y:S01]  /*87f0*/  ULEA UR23, UR37, UR46, 0x3 ;  /* 0x0000002e25177291 */ /* 0x000fe2000f8e183f */
[----:B------:R-:W-:-:S05]  /*8800*/  IMAD.U32 R7, RZ, RZ, UR38 ;  /* 0x00000026ff077e24 */ /* 0x000fca000f8e00ff */
[----:B------:R-:W-:-:S04]  /*8810*/  SHF.L.U32 R7, R7, 0x1f, RZ ;  /* 0x0000001f07077819 */ /* 0x000fc800000006ff */
[----:B------:R1:W3:Y:S01]  /*8820*/  SYNCS.PHASECHK.TRANS64.TRYWAIT P3, [UR23+0x28c30], R7 ;  /* 0x028c3007ff0075a7 */ /* 0x0002e20008060157 */
[----:B------:R-:W-:Y:S05]  /*8830*/  @!P0 BRA `(.L_x_5563) ;  /* 0x0000000000048947 */ /* 0x000fea0003800000 */
[----:B------:R-:W-:Y:S01]  /*8840*/  BPT.TRAP 0x1 ;  /* 0x000000040000795c */ /* 0x000fe20000300000 */
.L_x_5563:
[----:B---3--:R-:W-:Y:S05]  /*8850*/  @P3 BRA `(.L_x_5564) ;  /* 0x0000000000083947 */ /* 0x008fea0003800000 */
[----:B------:R-:W3:Y:S02]  /*8860*/  SYNCS.PHASECHK.TRANS64.TRYWAIT P3, [UR23+0x28c30], R7 ;  /* 0x028c3007ff0075a7 */ /* 0x000ee40008060157 */
[----:B---3--:R-:W-:Y:S05]  /*8870*/  @!P3 BRA `(.L_x_5565) ;  /* 0x000000e8006cb947 */ /* 0x008fea0003800000 */
.L_x_5564:
[----:B------:R-:W-:Y:S01]  /*8880*/  R2UR UR18, R0 ;  /* 0x00000000001272ca */ /* 0x000fe200000e0000 */
[----:B--2-4-:R-:W-:Y:S01]  /*8890*/  WARPGROUP.ARRIVE ;  /* 0x00000000000079c5 */ /* 0x014fe20000000000 */
        /* <DEDUP_REMOVED lines=20> */
[----:B---3--:R-:W-:-:S04]  /*89e0*/  FMNMX.FTZ R6, R152, R10, !PT ;  /* 0x0000000a98067209 */ /* 0x008fc80007810000 */
        /* <DEDUP_REMOVED lines=16> */
[----:B------:R-:W2:Y:S02]  /*8af0*/  SHFL.BFLY PT, R5, R12, 0x2, 0x1f ;  /* 0x0c401f000c057f89 */ /* 0x000ea400000e0000 */
[----:B--2---:R-:W-:Y:S02]  /*8b00*/  FMNMX.FTZ R13, R12, R5, !PT ;  /* 0x000000050c0d7209 */ /* 0x004fe40007810000 */
[----:B------:R-:W-:-:S03]  /*8b10*/  FMNMX.FTZ R5, R155, R6, !PT ;  /* 0x000000069b057209 */ /* 0x000fc60007810000 */
[----:B------:R-:W2:Y:S01]  /*8b20*/  SHFL.BFLY PT, R14, R13, 0x1, 0x1f ;  /* 0x0c201f000d0e7f89 */ /* 0x000ea200000e0000 */
[----:B------:R-:W-:-:S04]  /*8b30*/  FMNMX.FTZ R6, R158, R5, !PT ;  /* 0x000000059e067209 */ /* 0x000fc80007810000 */
[----:B------:R-:W-:-:S04]  /*8b40*/  FMNMX.FTZ R5, R159, R6, !PT ;  /* 0x000000069f057209 */ /* 0x000fc80007810000 */
[----:B------:R-:W-:-:S04]  /*8b50*/  FMNMX.FTZ R6, R162, R5, !PT ;  /* 0x00000005a2067209 */ /* 0x000fc80007810000 */
[----:B0-----:R-:W-:-:S04]  /*8b60*/  FMNMX.FTZ R11, R163, R6, !PT ;  /* 0x00000006a30b7209 */ /* 0x001fc80007810000 */
[----:B------:R-:W-:-:S04]  /*8b70*/  FMNMX.FTZ R6, R166, R11, !PT ;  /* 0x0000000ba6067209 */ /* 0x000fc80007810000 */
[----:B------:R-:W-:Y:S02]  /*8b80*/  FMNMX.FTZ R11, R167, R6, !PT ;  /* 0x00000006a70b7209 */ /* 0x000fe40007810000 */
[----:B--2---:R-:W-:Y:S02]  /*8b90*/  FMNMX.FTZ R5, R13, R14, !PT ;  /* 0x0000000e0d057209 */ /* 0x004fe40007810000 */
        /* <DEDUP_REMOVED lines=15> */
[----:B------:R-:W0:Y:S01]  /*8c90*/  MUFU.EX2 R10, R10 ;  /* 0x0000000a000a7308 */ /* 0x000e220000000800 */
        /* <DEDUP_REMOVED lines=10> */
[----:B------:R-:W-:Y:S01]  /*8d40*/  FFMA.FTZ R164, R173, UR10, -R20 ;  /* 0x0000000aada47c23 */ /* 0x000fe20008010814 */
[----:B------:R-:W-:-:S03]  /*8d50*/  IMAD.MOV R173, RZ, RZ, -R17 ;  /* 0x000000ffffad7224 */ /* 0x000fc600078e0a11 */
[----:B------:R-:W3:Y:S01]  /*8d60*/  SHFL.BFLY PT, R153, R6, 0x2, 0x1f ;  /* 0x0c401f0006997f89 */ /* 0x000ee200000e0000 */
[----:B------:R-:W4:Y:S01]  /*8d70*/  MUFU.EX2 R152, R152 ;  /* 0x0000009800987308 */ /* 0x000f220000000800 */
[----:B------:R-:W-:Y:S01]  /*8d80*/  ISETP.NE.AND P3, PT, R2, R173, PT ;  /* 0x000000ad0200720c */ /* 0x000fe20003f65270 */
[-C--:B0-----:R-:W-:Y:S01]  /*8d90*/  FMUL.FTZ R24, R24, R10.reuse ;  /* 0x0000000a18187220 */ /* 0x081fe20000410000 */
[-C--:B------:R-:W-:Y:S01]  /*8da0*/  FMUL.FTZ R25, R25, R10.reuse ;  /* 0x0000000a19197220 */ /* 0x080fe20000410000 */
[-C--:B------:R-:W-:Y:S01]  /*8db0*/  FMUL.FTZ R28, R28, R10.reuse ;  /* 0x0000000a1c1c7220 */ /* 0x080fe20000410000 */
[-C--:B------:R-:W-:Y:S01]  /*8dc0*/  FMUL.FTZ R29, R29, R10.reuse ;  /* 0x0000000a1d1d7220 */ /* 0x080fe20000410000 */
[-C--:B------:R-:W-:Y:S01]  /*8dd0*/  FMUL.FTZ R32, R32, R10.reuse ;  /* 0x0000000a20207220 */ /* 0x080fe20000410000 */
[-C--:B------:R-:W-:Y:S01]  /*8de0*/  FMUL.FTZ R33, R33, R10.reuse ;  /* 0x0000000a21217220 */ /* 0x080fe20000410000 */
[----:B------:R-:W0:Y:S01]  /*8df0*/  MUFU.EX2 R12, R12 ;  /* 0x0000000c000c7308 */ /* 0x000e220000000800 */
        /* <DEDUP_REMOVED lines=18> */
[-C--:B------:R-:W-:Y:S01]  /*8f20*/  FMUL.FTZ R57, R57, R10.reuse ;  /* 0x0000000a39397220 */ /* 0x080fe20000410000 */
[----:B------:R-:W2:Y:S01]  /*8f30*/  SHFL.BFLY PT, R6, R165, 0x1, 0x1f ;  /* 0x0c201f00a5067f89 */ /* 0x000ea200000e0000 */
        /* <DEDUP_REMOVED lines=23> */
[----:B--2---:R-:W-:Y:S01]  /*90b0*/  FMNMX.FTZ R6, R165, R6, !PT ;  /* 0x00000006a5067209 */ /* 0x004fe20007810000 */
        /* <DEDUP_REMOVED lines=13> */
[----:B------:R-:W-:Y:S01]  /*9190*/  FFMA.FTZ R169, R158, UR10, -R177 ;  /* 0x0000000a9ea97c23 */ /* 0x000fe200080108b1 */
[----:B------:R-:W-:Y:S01]  /*91a0*/  MUFU.EX2 R9, R9 ;  /* 0x0000000900097308 */ /* 0x000fe20000000800 */
[----:B------:R-:W-:-:S02]  /*91b0*/  IMAD.U32 R170, RZ, RZ, UR23 ;  /* 0x00000017ffaa7e24 */ /* 0x000fc4000f8e00ff */
[--C-:B------:R-:W-:Y:S01]  /*91c0*/  FFMA.FTZ R176, R159, UR10, -R177.reuse ;  /* 0x0000000a9fb07c23 */ /* 0x100fe200080108b1 */
[--C-:B------:R-:W-:Y:S01]  /*91d0*/  FFMA.FTZ R159, R162, UR10, -R177.reuse ;  /* 0x0000000aa29f7c23 */ /* 0x100fe200080108b1 */
[--C-:B--2---:R-:W-:Y:S01]  /*91e0*/  FFMA.FTZ R180, R163, UR10, -R177.reuse ;  /* 0x0000000aa3b47c23 */ /* 0x104fe200080108b1 */
[----:B------:R-:W-:Y:S02]  /*91f0*/  @!P1 VIADD R154, R170, 0x28c40 ;  /* 0x00028c40aa9a9836 */ /* 0x000fe40000000000 */
[--C-:B------:R-:W-:Y:S01]  /*9200*/  FFMA.FTZ R163, R166, UR10, -R177.reuse ;  /* 0x0000000aa6a37c23 */ /* 0x100fe200080108b1 */
[--C-:B------:R-:W-:Y:S01]  /*9210*/  FFMA.FTZ R208, R171, UR10, -R177.reuse ;  /* 0x0000000aabd07c23 */ /* 0x100fe200080108b1 */
[----:B------:R-:W2:Y:S01]  /*9220*/  MUFU.EX2 R172, R172 ;  /* 0x000000ac00ac7308 */ /* 0x000ea20000000800 */
[--C-:B------:R-:W-:Y:S01]  /*9230*/  FFMA.FTZ R171, R174, UR10, -R177.reuse ;  /* 0x0000000aaeab7c23 */ /* 0x100fe200080108b1 */
[----:B------:R-:W-:Y:S01]  /*9240*/  @!P1 PRMT R154, RZ, 0x654, R154 ;  /* 0x00000654ff9a9816 */ /* 0x000fe2000000009a */
[----:B------:R-:W-:Y:S01]  /*9250*/  FFMA.FTZ R174, R175, UR10, -R177 ;  /* 0x0000000aafae7c23 */ /* 0x000fe200080108b1 */
[----:B------:R-:W-:-:S02]  /*9260*/  IMAD.U32 R175, RZ, RZ, UR22 ;  /* 0x00000016ffaf7e24 */ /* 0x000fc4000f8e00ff */
[--C-:B------:R-:W-:Y:S01]  /*9270*/  FFMA.FTZ R173, R178, UR10, -R177.reuse ;  /* 0x0000000ab2ad7c23 */ /* 0x100fe200080108b1 */
[----:B------:R0:W-:Y:S01]  /*9280*/  @!P1 SYNCS.ARRIVE.TRANS64.RED.A1T0 RZ, [R154+URZ], RZ ;  /* 0x000000ff9aff99a7 */ /* 0x0001e2000810043f */
[--C-:B------:R-:W-:Y:S01]  /*9290*/  FFMA.FTZ R178, R179, UR10, -R177.reuse ;  /* 0x0000000ab3b27c23 */ /* 0x100fe200080108b1 */
[----:B------:R-:W3:Y:S01]  /*92a0*/  MUFU.EX2 R155, R155 ;  /* 0x0000009b009b7308 */ /* 0x000ee20000000800 */
[----:B------:R-:W-:Y:S02]  /*92b0*/  @!P3 IMAD R158, R175, 0x40, R16 ;  /* 0x00000040af9eb824 */ /* 0x000fe400078e0210 */
[--C-:B------:R-:W-:Y:S01]  /*92c0*/  FFMA.FTZ R182, R182, UR10, -R177.reuse ;  /* 0x0000000ab6b67c23 */ /* 0x100fe200080108b1 */
[----:B------:R-:W-:Y:S01]  /*92d0*/  FFMA.FTZ R177, R183, UR10, -R177 ;  /* 0x0000000ab7b17c23 */ /* 0x000fe200080108b1 */
[-C--:B------:R-:W-:Y:S01]  /*92e0*/  FMUL.FTZ R109, R109, R10.reuse ;  /* 0x0000000a6d6d7220 */ /* 0x080fe20000410000 */
[----:B------:R-:W-:Y:S01]  /*92f0*/  FMUL.FTZ R112, R112, R10 ;  /* 0x0000000a70707220 */ /* 0x000fe20000410000 */
[----:B0-----:R-:W-:Y:S01]  /*9300*/  FADD.FTZ R154, R12, R3 ;  /* 0x000000030c9a7221 */ /* 0x001fe20000010000 */
[----:B------:R-:W-:Y:S01]  /*9310*/  @!P3 LEA R158, R158, UR46, 0x2 ;  /* 0x0000002e9e9ebc11 */ /* 0x000fe2000f8e10ff */
[----:B------:R-:W0:Y:S01]  /*9320*/  MUFU.EX2 R169, R169 ;  /* 0x000000a900a97308 */ /* 0x000e220000000800 */
[----:B--2---:R-:W-:Y:S01]  /*9330*/  FFMA.FTZ R4, R9, R4, R172 ;  /* 0x0000000409047223 */ /* 0x004fe200000100ac */
[----:B------:R-:W-:Y:S01]  /*9340*/  FADD.FTZ R3, R13, R154 ;  /* 0x0000009a0d037221 */ /* 0x000fe20000010000 */
[-C--:B------:R-:W-:Y:S01]  /*9350*/  FMUL.FTZ R113, R113, R10.reuse ;  /* 0x0000000a71717220 */ /* 0x080fe20000410000 */
[----:B------:R-:W-:Y:S01]  /*9360*/  @!P3 STS [R158+0x28800], R10 ;  /* 0x0288000a9e00b388 */ /* 0x000fe20000000800 */
[-C--:B------:R-:W-:Y:S01]  /*9370*/  FMUL.FTZ R116, R116, R10.reuse ;  /* 0x0000000a74747220 */ /* 0x080fe20000410000 */
[----:B------:R-:W-:Y:S01]  /*9380*/  FADD.FTZ R154, R156, R3 ;  /* 0x000000039c9a7221 */ /* 0x000fe20000010000 */
[-C--:B------:R-:W-:Y:S01]  /*9390*/  FMUL.FTZ R117, R117, R10.reuse ;  /* 0x0000000a75757220 */ /* 0x080fe20000410000 */
[----:B------:R-:W2:Y:S01]  /*93a0*/  MUFU.EX2 R176, R176 ;  /* 0x000000b000b07308 */ /* 0x000ea20000000800 */
[----:B---3--:R-:W-:Y:S01]  /*93b0*/  FADD.FTZ R4, R155, R4 ;  /* 0x000000049b047221 */ /* 0x008fe20000010000 */
[----:B------:R-:W-:Y:S01]  /*93c0*/  FADD.FTZ R175, R15, R154 ;  /* 0x0000009a0faf7221 */ /* 0x000fe20000010000 */
[----:B------:R3:W-:Y:S01]  /*93d0*/  @!P3 STS [R158+0x28820], R9 ;  /* 0x028820099e00b388 */ /* 0x0007e20000000800 */
[-C--:B------:R-:W-:Y:S01]  /*93e0*/  FMUL.FTZ R120, R120, R10.reuse ;  /* 0x0000000a78787220 */ /* 0x080fe20000410000 */
[-C--:B------:R-:W-:Y:S01]  /*93f0*/  FMUL.FTZ R121, R121, R10.reuse ;  /* 0x0000000a79797220 */ /* 0x080fe20000410000 */
[----:B------:R-:W-:Y:S01]  /*9400*/  FADD.FTZ R154, R14, R175 ;  /* 0x000000af0e9a7221 */ /* 0x000fe20000010000 */
[-C--:B------:R-:W-:Y:S01]  /*9410*/  FMUL.FTZ R124, R124, R10.reuse ;  /* 0x0000000a7c7c7220 */ /* 0x080fe20000410000 */
[----:B------:R-:W4:Y:S01]  /*9420*/  MUFU.EX2 R159, R159 ;  /* 0x0000009f009f7308 */ /* 0x000f220000000800 */
        /* <DEDUP_REMOVED lines=16> */
[----:B----4-:R-:W-:Y:S01]  /*9530*/  FADD.FTZ R3, R159, R4 ;  /* 0x000000049f037221 */ /* 0x010fe20000010000 */
[-C--:B------:R-:W-:Y:S01]  /*9540*/  FMUL.FTZ R148, R148, R10.reuse ;  /* 0x0000000a94947220 */ /* 0x080fe20000410000 */
[----:B------:R-:W-:Y:S01]  /*9550*/  FMUL.FTZ R149, R149, R10 ;  /* 0x0000000a95957220 */ /* 0x000fe20000410000 */
[----:B------:R-:W-:Y:S01]  /*9560*/  F2FP.F16.F32.PACK_AB R152, R152, R11 ;  /* 0x0000000b9898723e */ /* 0x000fe200000000ff */
[-C--:B------:R-:W-:Y:S01]  /*9570*/  FMUL.FTZ R26, R26, R9.reuse ;  /* 0x000000091a1a7220 */ /* 0x080fe20000410000 */
[----:B------:R-:W-:Y:S01]  /*9580*/  F2FP.F16.F32.PACK_AB R156, R15, R156 ;  /* 0x0000009c0f9c723e */ /* 0x000fe200000000ff */
[-C--:B------:R-:W-:Y:S01]  /*9590*/  FMUL.FTZ R27, R27, R9.reuse ;  /* 0x000000091b1b7220 */ /* 0x080fe20000410000 */
[----:B------:R-:W4:Y:S01]  /*95a0*/  MUFU.EX2 R160, R160 ;  /* 0x000000a000a07308 */ /* 0x000f220000000800 */
[----:B0-----:R-:W-:Y:S01]  /*95b0*/  FADD.FTZ R4, R180, R3 ;  /* 0x00000003b4047221 */ /* 0x001fe20000010000 */
[----:B---3--:R-:W-:Y:S01]  /*95c0*/  F2FP.F16.F32.PACK_AB R158, R21, R14 ;  /* 0x0000000e159e723e */ /* 0x008fe200000000ff */
        /* <DEDUP_REMOVED lines=16> */
[-C--:B------:R-:W-:Y:S01]  /*96d0*/  FMUL.FTZ R54, R54, R9.reuse ;  /* 0x0000000936367220 */ /* 0x080fe20000410000 */
[-C--:B------:R-:W-:Y:S01]  /*96e0*/  FMUL.FTZ R55, R55, R9.reuse ;  /* 0x0000000937377220 */ /* 0x080fe20000410000 */
[-C--:B------:R-:W-:Y:S01]  /*96f0*/  FMUL.FTZ R58, R58, R9.reuse ;  /* 0x000000093a3a7220 */ /* 0x080fe20000410000 */
        /* <DEDUP_REMOVED lines=14> */
[----:B------:R-:W-:Y:S01]  /*97e0*/  F2FP.F16.F32.PACK_AB R153, R155, R172 ;  /* 0x000000ac9b99723e */ /* 0x000fe200000000ff */
[----:B------:R-:W-:Y:S01]  /*97f0*/  FMUL.FTZ R78, R78, R9 ;  /* 0x000000094e4e7220 */ /* 0x000fe20000410000 */
[----:B------:R-:W-:Y:S01]  /*9800*/  F2FP.F16.F32.PACK_AB R155, R176, R169 ;  /* 0x000000a9b09b723e */ /* 0x000fe200000000ff */
        /* <DEDUP_REMOVED lines=27> */
[C---:B---3--:R-:W-:Y:S01]  /*99c0*/  FADD.FTZ R10, R164.reuse, R175 ;  /* 0x000000afa40a7221 */ /* 0x048fe20000010000 */
[----:B------:R-:W-:Y:S01]  /*99d0*/  F2FP.F16.F32.PACK_AB R162, R164, R157 ;  /* 0x0000009da4a2723e */ /* 0x000fe200000000ff */
[----:B------:R-:W-:Y:S01]  /*99e0*/  FMUL.FTZ R115, R115, R9 ;  /* 0x0000000973737220 */ /* 0x000fe20000410000 */
[----:B------:R-:W-:Y:S01]  /*99f0*/  F2FP.F16.F32.PACK_AB R157, R180, R159 ;  /* 0x0000009fb49d723e */ /* 0x000fe200000000ff */
[----:B------:R-:W-:Y:S01]  /*9a00*/  FMUL.FTZ R118, R118, R9 ;  /* 0x0000000976767220 */ /* 0x000fe20000410000 */
[----:B------:R-:W-:Y:S01]  /*9a10*/  F2FP.F16.F32.PACK_AB R159, R206, R163 ;  /* 0x000000a3ce9f723e */ /* 0x000fe200000000ff */
[-C--:B------:R-:W-:Y:S01]  /*9a20*/  FMUL.FTZ R119, R119, R9.reuse ;  /* 0x0000000977777220 */ /* 0x080fe20000410000 */
[----:B------:R-:W3:Y:S01]  /*9a30*/  MUFU.EX2 R174, R174 ;  /* 0x000000ae00ae7308 */ /* 0x000ee20000000800 */
[----:B0-----:R-:W-:Y:S01]  /*9a40*/  FADD.FTZ R3, R171, R4 ;  /* 0x00000004ab037221 */ /* 0x001fe20000010000 */
[----:B------:R0:W-:Y:S01]  /*9a50*/  STSM.16.M88.4 [R18+0x26800], R152 ;  /* 0x0268009812007844 */ /* 0x0001e20000000200 */
[-C--:B------:R-:W-:Y:S01]  /*9a60*/  FMUL.FTZ R122, R122, R9.reuse ;  /* 0x000000097a7a7220 */ /* 0x080fe20000410000 */
[-C--:B------:R-:W-:Y:S01]  /*9a70*/  FMUL.FTZ R123, R123, R9.reuse ;  /* 0x000000097b7b7220 */ /* 0x080fe20000410000 */
[-C--:B------:R-:W-:Y:S01]  /*9a80*/  FMUL.FTZ R126, R126, R9.reuse ;  /* 0x000000097e7e7220 */ /* 0x080fe20000410000 */
[----:B------:R0:W-:Y:S01]  /*9a90*/  STSM.16.M88.4 [R23], R156 ;  /* 0x0000009c17007844 */ /* 0x0001e20000000200 */
        /* <DEDUP_REMOVED lines=12> */
[-C--:B------:R-:W-:Y:S01]  /*9b60*/  FMUL.FTZ R142, R142, R9.reuse ;  /* 0x000000098e8e7220 */ /* 0x080fe20000410000 */
[-C--:B------:R-:W-:Y:S01]  /*9b70*/  FMUL.FTZ R143, R143, R9.reuse ;  /* 0x000000098f8f7220 */ /* 0x080fe20000410000 */
[-C--:B------:R-:W-:Y:S01]  /*9b80*/  FMUL.FTZ R146, R146, R9.reuse ;  /* 0x0000000992927220 */ /* 0x080fe20000410000 */
[-C--:B------:R-:W-:Y:S01]  /*9b90*/  FMUL.FTZ R147, R147, R9.reuse ;  /* 0x0000000993937220 */ /* 0x080fe20000410000 */
[----:B------:R-:W-:Y:S01]  /*9ba0*/  FMUL.FTZ R150, R150, R9 ;  /* 0x0000000996967220 */ /* 0x000fe20000410000 */
[----:B------:R-:W3:Y:S01]  /*9bb0*/  MUFU.EX2 R20, R20 ;  /* 0x0000001400147308 */ /* 0x000ee20000000800 */
[C---:B----4-:R-:W-:Y:S01]  /*9bc0*/  FADD.FTZ R10, R168.reuse, R11 ;  /* 0x0000000ba80a7221 */ /* 0x050fe20000010000 */
[----:B------:R-:W-:Y:S01]  /*9bd0*/  F2FP.F16.F32.PACK_AB R164, R168, R161 ;  /* 0x000000a1a8a4723e */ /* 0x000fe200000000ff */
[----:B------:R-:W-:Y:S01]  /*9be0*/  FMUL.FTZ R151, R151, R9 ;  /* 0x0000000997977220 */ /* 0x000fe20000410000 */
[----:B------:R-:W-:Y:S01]  /*9bf0*/  F2FP.F16.F32.PACK_AB R161, R208, R167 ;  /* 0x000000a7d0a1723e */ /* 0x000fe200000000ff */
[----:B------:R-:W-:-:S03]  /*9c00*/  FADD.FTZ R3, R165, R10 ;  /* 0x0000000aa5037221 */ /* 0x000fc60000010000 */
[----:B------:R-:W4:Y:S01]  /*9c10*/  MUFU.EX2 R178, R178 ;  /* 0x000000b200b27308 */ /* 0x000f220000000800 */
[----:B--2---:R-:W-:Y:S01]  /*9c20*/  FADD.FTZ R11, R173, R4 ;  /* 0x00000004ad0b7221 */ /* 0x004fe20000010000 */
[----:B------:R0:W-:Y:S06]  /*9c30*/  STSM.16.M88.4 [R19], R160 ;  /* 0x000000a013007844 */ /* 0x0001ec0000000200 */
[----:B------:R-:W2:Y:S01]  /*9c40*/  MUFU.EX2 R182, R182 ;  /* 0x000000b600b67308 */ /* 0x000ea20000000800 */
[C---:B---3--:R-:W-:Y:S01]  /*9c50*/  F2FP.F16.F32.PACK_AB R166, R20.reuse, R165 ;  /* 0x000000a514a6723e */ /* 0x048fe200000000ff */
[----:B------:R-:W-:-:S06]  /*9c60*/  FADD.FTZ R3, R20, R3 ;  /* 0x0000000314037221 */ /* 0x000fcc0000010000 */
[----:B------:R-:W3:Y:S01]  /*9c70*/  MUFU.EX2 R177, R177 ;  /* 0x000000b100b17308 */ /* 0x000ee20000000800 */
[C---:B----4-:R-:W-:Y:S01]  /*9c80*/  FADD.FTZ R11, R178.reuse, R11 ;  /* 0x0000000bb20b7221 */ /* 0x050fe20000010000 */
[----:B------:R-:W-:-:S03]  /*9c90*/  F2FP.F16.F32.PACK_AB R165, R178, R173 ;  /* 0x000000adb2a5723e */ /* 0x000fc600000000ff */
[----:B--2---:R-:W-:Y:S01]  /*9ca0*/  FADD.FTZ R4, R182, R11 ;  /* 0x0000000bb6047221 */ /* 0x004fe20000010000 */
[----:B---3--:R-:W-:-:S03]  /*9cb0*/  F2FP.F16.F32.PACK_AB R167, R177, R182 ;  /* 0x000000b6b1a7723e */ /* 0x008fc600000000ff */
[----:B------:R-:W-:Y:S02]  /*9cc0*/  FADD.FTZ R4, R177, R4 ;  /* 0x00000004b1047221 */ /* 0x000fe40000010000 */
[----:B------:R0:W-:Y:S01]  /*9cd0*/  STSM.16.M88.4 [R22], R164 ;  /* 0x000000a416007844 */ /* 0x0001e20000000200 */
[----:B------:R-:W-:Y:S05]  /*9ce0*/  @!P0 BRA `(.L_x_5566) ;  /* 0x0000000000048947 */ /* 0x000fea0003800000 */
[----:B------:R-:W-:Y:S01]  /*9cf0*/  BPT.TRAP 0x1 ;  /* 0x000000040000795c */ /* 0x000fe20000300000 */
.L_x_5566:
[----:B------:R2:W3:Y:S01]  /*9d00*/  SYNCS.PHASECHK.TRANS64.TRYWAIT P3, [UR23+0x28c50], R7 ;  /* 0x028c5007ff0075a7 */ /* 0x0004e20008060157 */
[----:B------:R-:W-:Y:S05]  /*9d10*/  @!P0 BRA `(.L_x_5567) ;  /* 0x0000000000048947 */ /* 0x000fea0003800000 */
[----:B------:R-:W-:Y:S01]  /*9d20*/  BPT.TRAP 0x1 ;  /* 0x000000040000795c */ /* 0x000fe20000300000 */
.L_x_5567:
[----:B---3--:R-:W-:Y:S05]  /*9d30*/  @P3 BRA `(.L_x_5568) ;  /* 0x0000000000083947 */ /* 0x008fea0003800000 */
[----:B------:R-:W3:Y:S02]  /*9d40*/  SYNCS.PHASECHK.TRANS64.TRYWAIT P3, [UR23+0x28c50], R7 ;  /* 0x028c5007ff0075a7 */ /* 0x000ee40008060157 */
[----:B---3--:R-:W-:Y:S05]  /*9d50*/  @!P3 BRA `(.L_x_5569) ;  /* 0x000000d4004cb947 */ /* 0x008fea0003800000 */
.L_x_5568:
        /* <DEDUP_REMOVED lines=39> */
[----:B-12---:R-:W-:-:S07]  /*9fd0*/  IMAD.MOV.U32 R7, RZ, RZ, R8 ;  /* 0x000000ffff077224 */ /* 0x006fce00078e0008 */
.L_x_5561:
[----:B------:R-:W-:-:S13]  /*9fe0*/  ISETP.GE.AND P2, PT, R7, UR48, PT ;  /* 0x0000003007007c0c */ /* 0x000fda000bf46270 */
[----:B------:R-:W-:Y:S05]  /*9ff0*/  @!P2 BRA `(.L_x_5571) ;  /* 0x0000002000e0a947 */ /* 0x000fea0003800000 */
[----:B------:R-:W-:Y:S01]  /*a000*/  IMAD.MOV.U32 R12, RZ, RZ, R6 ;  /* 0x000000ffff0c7224 */ /* 0x000fe200078e0006 */
[----:B------:R-:W-:Y:S01]  /*a010*/  UMOV UR21, UR37 ;  /* 0x0000002500157c82 */ /* 0x000fe20008000000 */
[----:B------:R-:W-:Y:S01]  /*a020*/  IMAD.MOV.U32 R13, RZ, RZ, R5 ;  /* 0x000000ffff0d7224 */ /* 0x000fe200078e0005 */
[----:B------:R-:W-:Y:S01]  /*a030*/  ULDC UR22, c[0x0][0x9e4] ;  /* 0x0002790000167ab9 */ /* 0x000fe20000000800 */
[----:B------:R-:W-:Y:S01]  /*a040*/  ULDC UR23, c[0x0][0x9dc] ;  /* 0x0002770000177ab9 */ /* 0x000fe20000000800 */
[----:B------:R-:W-:Y:S01]  /*a050*/  ULDC UR20, c[0x0][0x988] ;  /* 0x0002620000147ab9 */ /* 0x000fe20000000800 */
[----:B------:R-:W-:-:S05]  /*a060*/  ULDC UR24, c[0x0][0x9e0] ;  /* 0x0002780000187ab9 */ /* 0x000fca0000000800 */
.L_x_5588:
[----:B------:R-:W-:-:S04]  /*a070*/  UIADD3 UR37, UR21, 0x1, URZ ;  /* 0x0000000115257890 */ /* 0x000fc8000fffe03f */
[----:B------:R-:W-:-:S04]  /*a080*/  UISETP.NE.AND UP1, UPT, UR37, 0x2, UPT ;  /* 0x000000022500788c */ /* 0x000fc8000bf25270 */
[----:B------:R-:W-:Y:S02]  /*a090*/  USEL UR6, URZ, 0x1, UP1 ;  /* 0x000000013f067887 */ /* 0x000fe40008800000 */
[----:B------:R-:W-:Y:S02]  /*a0a0*/  USEL UR37, UR37, URZ, UP1 ;  /* 0x0000003f25257287 */ /* 0x000fe40008800000 */
[----:B------:R-:W-:Y:S01]  /*a0b0*/  ULOP3.LUT UR38, UR38, UR6, URZ, 0x3c, !UPT ;  /* 0x0000000626267292 */ /* 0x000fe2000f8e3c3f */
[----:B-12---:R-:W-:Y:S11]  /*a0c0*/  @!P0 BRA `(.L_x_5572) ;  /* 0x0000000000048947 */ /* 0x006ff60003800000 */
[----:B------:R-:W-:Y:S01]  /*a0d0*/  BPT.TRAP 0x1 ;  /* 0x000000040000795c */ /* 0x000fe20000300000 */
.L_x_5572:
[----:B------:R-:W-:Y:S01]  /*a0e0*/  ULEA UR25, UR37, UR46, 0x3 ;  /* 0x0000002e25197291 */ /* 0x000fe2000f8e183f */
[----:B0-----:R-:W-:-:S05]  /*a0f0*/  IMAD.U32 R11, RZ, RZ, UR38 ;  /* 0x00000026ff0b7e24 */ /* 0x001fca000f8e00ff */
[----:B------:R-:W-:-:S04]  /*a100*/  SHF.L.U32 R11, R11, 0x1f, RZ ;  /* 0x0000001f0b0b7819 */ /* 0x000fc800000006ff */
[----:B------:R0:W0:Y:S01]  /*a110*/  SYNCS.PHASECHK.TRANS64.TRYWAIT P2, [UR25+0x28c30], R11 ;  /* 0x028c300bff0075a7 */ /* 0x0000220008040159 */
[----:B------:R-:W-:Y:S05]  /*a120*/  @!P0 BRA `(.L_x_5573) ;  /* 0x0000000000048947 */ /* 0x000fea0003800000 */
[----:B------:R-:W-:Y:S01]  /*a130*/  BPT.TRAP 0x1 ;  /* 0x000000040000795c */ /* 0x000fe20000300000 */
.L_x_5573:
[----:B0-----:R-:W-:Y:S05]  /*a140*/  @P2 BRA `(.L_x_5574) ;  /* 0x0000000000082947 */ /* 0x001fea0003800000 */
[----:B------:R-:W0:Y:S02]  /*a150*/  SYNCS.PHASECHK.TRANS64.TRYWAIT P2, [UR25+0x28c30], R11 ;  /* 0x028c300bff0075a7 */ /* 0x000e240008040159 */
[----:B0-----:R-:W-:Y:S05]  /*a160*/  @!P2 BRA `(.L_x_5575) ;  /* 0x000000d0005ca947 */ /* 0x001fea0003800000 */
.L_x_5574:
[----:B------:R-:W-:Y:S01]  /*a170*/  R2UR UR18, R0 ;  /* 0x00000000001272ca */ /* 0x000fe200000e0000 */
[----:B--234-:R-:W-:Y:S01]  /*a180*/  WARPGROUP.ARRIVE ;  /* 0x00000000000079c5 */ /* 0x01cfe20000000000 */
[----:B------:R-:W-:Y:S01]  /*a190*/  UMOV UR19, 0x40000040 ;  /* 0x4000004000137882 */ /* 0x000fe20000000000 */
[----:B------:R-:W-:Y:S01]  /*a1a0*/  UMOV UR7, 0x40000040 ;  /* 0x4000004000077882 */ /* 0x000fe20000000000 */
[----:B------:R-:W-:Y:S01]  /*a1b0*/  UMOV UR11, 0x40000040 ;  /* 0x40000040000b7882 */ /* 0x000fe20000000000 */
[----:B------:R-:W-:Y:S01]  /*a1c0*/  UMOV UR15, 0x40000040 ;  /* 0x40000040000f7882 */ /* 0x000fe20000000000 */
[----:B------:R-:W-:Y:S01]  /*a1d0*/  PLOP3.LUT P2, PT, PT, PT, UP0, 0x80, 0x0 ;  /* 0x000000000000781c */ /* 0x000fe20003f4f008 */
[----:B------:R-:W-:Y:S02]  /*a1e0*/  VIADD R14, R185, UR42 ;  /* 0x0000002ab90e7c36 */ /* 0x000fe40008000000 */
[----:B-1----:R-:W-:Y:S02]  /*a1f0*/  IMAD.U32 R10, RZ, RZ, UR25 ;  /* 0x00000019ff0a7e24 */ /* 0x002fe4000f8e00ff */
[----:B------:R-:W-:-:S02]  /*a200*/  IMAD.U32 R9, RZ, RZ, UR51 ;  /* 0x00000033ff097e24 */ /* 0x000fc4000f8e00ff */
[----:B------:R-:W-:-:S04]  /*a210*/  ULEA UR18, UR37, UR18, 0x9 ;  /* 0x0000001225127291 */ /* 0x000fc8000f8e483f */
        /* <DEDUP_REMOVED lines=8> */
[----:B------:R-:W-:Y:S01]  /*a2a0*/  @P2 IMAD.HI.U32 R5, R14, UR6, RZ ;  /* 0x000000060e052c27 */ /* 0x000fe2000f8e00ff */
[----:B------:R-:W-:-:S04]  /*a2b0*/  @UP0 ULDC UR6, c[0x0][0x450] ;  /* 0x0001140000060ab9 */ /* 0x000fc80000000800 */
[----:B------:R-:W-:Y:S01]  /*a2c0*/  @P2 SHF.R.U32.HI R14, RZ, UR6, R5 ;  /* 0x00000006ff0e2c19 */ /* 0x000fe20008011605 */
[----:B------:R-:W-:Y:S01]  /*a2d0*/  @!P1 VIADD R5, R10, 0x28c40 ;  /* 0x00028c400a059836 */ /* 0x000fe20000000000 */
[----:B------:R-:W-:-:S03]  /*a2e0*/  ULOP3.LUT UR6, URZ, UR23, URZ, 0x33, !UPT ;  /* 0x000000173f067292 */ /* 0x000fc6000f8e333f */
[----:B------:R-:W0:Y:S01]  /*a2f0*/  SHFL.IDX PT, R20, R14, RZ, 0x1c1f ;  /* 0x001c1fff0e147589 */ /* 0x000e2200000e0000 */
[----:B------:R-:W-:Y:S01]  /*a300*/  @!P1 PRMT R6, RZ, 0x654, R5 ;  /* 0x00000654ff069816 */ /* 0x000fe20000000005 */
[----:B------:R-:W-:Y:S01]  /*a310*/  IMAD.SHL.U32 R5, R7, 0x40, RZ ;  /* 0x0000004007057824 */ /* 0x000fe200078e00ff */
[----:B------:R-:W-:Y:S02]  /*a320*/  WARPGROUP.DEPBAR.LE gsb0, 0x0 ;  /* 0x00008000000079c5 */ /* 0x000fe40000010000 */
[----:B------:R-:W-:-:S06]  /*a330*/  WARPGROUP.ARRIVE ;  /* 0x00000000000079c5 */ /* 0x000fcc0000000000 */
[----:B------:R-:W-:Y:S03]  /*a340*/  HGMMA.64x64x16.F32 R152, gdesc[UR8], R152, gsb0 ;  /* 0x00e00000089879f0 */ /* 0x000fe60008000898 */
[----:B------:R-:W-:Y:S02]  /*a350*/  WARPGROUP.DEPBAR.LE gsb0, 0x0 ;  /* 0x00008000000079c5 */ /* 0x000fe40000010000 */
[----:B------:R-:W-:-:S06]  /*a360*/  WARPGROUP.ARRIVE ;  /* 0x00000000000079c5 */ /* 0x000fcc0000000000 */
[----:B------:R-:W-:Y:S03]  /*a370*/  HGMMA.64x64x16.F32 R152, gdesc[UR12], R152, gsb0 ;  /* 0x00e000000c9879f0 */ /* 0x000fe60008000898 */
[----:B------:R-:W-:Y:S02]  /*a380*/  WARPGROUP.DEPBAR.LE gsb0, 0x0 ;  /* 0x00008000000079c5 */ /* 0x000fe40000010000 */
[----:B------:R1:W-:Y:S02]  /*a390*/  @!P1 SYNCS.ARRIVE.TRANS64.RED.A1T0 RZ, [R6+URZ], RZ ;  /* 0x000000ff06ff99a7 */ /* 0x0003e4000810043f */
[----:B-1----:R-:W-:-:S04]  /*a3a0*/  IADD3 R6, -R2, 0x1, -R5 ;  /* 0x0000000102067810 */ /* 0x002fc80007ffe905 */
[----:B------:R-:W-:-:S05]  /*a3b0*/  IADD3 R6, -R9, UR49, R6 ;  /* 0x0000003109067c10 */ /* 0x000fca000fffe106 */
[C---:B------:R-:W-:Y:S02]  /*a3c0*/  VIADD R205, R6.reuse, UR24 ;  /* 0x0000001806cd7c36 */ /* 0x040fe40008000000 */
[----:B------:R-:W-:Y:S02]  /*a3d0*/  VIADD R206, R6, UR6 ;  /* 0x0000000606ce7c36 */ /* 0x000fe40008000000 */
[--C-:B0-----:R-:W-:Y:S02]  /*a3e0*/  IMAD.IADD R6, R205, 0x1, R20.reuse ;  /* 0x00000001cd067824 */ /* 0x101fe400078e0214 */
[----:B------:R-:W-:Y:S01]  /*a3f0*/  IMAD.IADD R15, R206, 0x1, R20 ;  /* 0x00000001ce0f7824 */ /* 0x000fe200078e0214 */
[----:B------:R-:W-:Y:S06]  /*a400*/  @!P6 BRA `(.L_x_5576) ;  /* 0x00000000005ce947 */ /* 0x000fec0003800000 */
        /* <DEDUP_REMOVED lines=13> */
.L_x_5578:
[----:B------:R-:W-:-:S05]  /*a4e0*/  IMAD.U32 R207, RZ, RZ, UR22 ;  /* 0x00000016ffcf7e24 */ /* 0x000fca000f8e00ff */
[----:B------:R-:W-:-:S13]  /*a4f0*/  ISETP.NE.AND P2, PT, R207, 0x1, PT ;  /* 0x00000001cf00780c */ /* 0x000fda0003f45270 */
[----:B------:R-:W0:Y:S02]  /*a500*/  @P2 LDC.64 R8, c[0x0][0x9e8] ;  /* 0x00027a00ff082b82 */ /* 0x000e240000000a00 */
[----:B0-----:R-:W-:-:S05]  /*a510*/  @P2 IMAD.HI.U32 R8, R20, R8, RZ ;  /* 0x0000000814082227 */ /* 0x001fca00078e00ff */
[----:B------:R-:W-:-:S07]  /*a520*/  @P2 SHF.R.U32.HI R20, RZ, R9, R8 ;  /* 0x00000009ff142219 */ /* 0x000fce0000011608 */
.L_x_5579:
[----:B------:R-:W-:Y:S05]  /*a530*/  BSYNC B0 ;  /* 0x0000000000007941 */ /* 0x000fea0003800000 */
.L_x_5577:
[----:B------:R-:W-:-:S04]  /*a540*/  IMAD R9, R20, R207, -R5 ;  /* 0x000000cf14097224 */ /* 0x000fc800078e0a05 */
[----:B------:R-:W-:-:S05]  /*a550*/  IMAD.IADD R9, R9, 0x1, -R2 ;  /* 0x0000000109097824 */ /* 0x000fca00078e0a02 */
[----:B------:R-:W-:Y:S02]  /*a560*/  VIADDMNMX R6, R9, R207, R6, PT ;  /* 0x000000cf09067246 */ /* 0x000fe40003800106 */
[----:B------:R-:W-:-:S07]  /*a570*/  VIMNMX R15, R15, R9, !PT ;  /* 0x000000090f0f7248 */ /* 0x000fce0007fe0100 */
.L_x_5576:
[----:B------:R-:W-:Y:S01]  /*a580*/  ISETP.GT.AND P2, PT, R7, -0x1, PT ;  /* 0xffffffff0700780c */ /* 0x000fe20003f44270 */
[----:B------:R-:W0:Y:S03]  /*a590*/  SHFL.IDX PT, R8, R14, 0x1, 0x1c1f ;  /* 0x003c1f000e087f89 */ /* 0x000e2600000e0000 */
[C---:B------:R-:W-:Y:S02]  /*a5a0*/  ISETP.GT.AND P3, PT, R15.reuse, RZ, P2 ;  /* 0x000000ff0f00720c */ /* 0x040fe40001764270 */
[C---:B------:R-:W-:Y:S02]  /*a5b0*/  ISETP.GT.AND P5, PT, R15.reuse, 0x1, P2 ;  /* 0x000000010f00780c */ /* 0x040fe400017a4270 */
[----:B------:R-:W-:Y:S02]  /*a5c0*/  ISETP.LT.OR P4, PT, R6, 0x1, P3 ;  /* 0x000000010600780c */ /* 0x000fe40001f81670 */
[----:B------:R-:W-:-:S02]  /*a5d0*/  ISETP.GT.AND P3, PT, R15, 0x8, P2 ;  /* 0x000000080f00780c */ /* 0x000fc40001764270 */
[----:B------:R-:W-:Y:S02]  /*a5e0*/  FSEL R152, R152, -INF , !P4 ;  /* 0xff80000098987808 */ /* 0x000fe40006000000 */
[----:B------:R-:W-:Y:S02]  /*a5f0*/  ISETP.GT.AND P4, PT, R15, 0x9, P2 ;  /* 0x000000090f00780c */ /* 0x000fe40001784270 */
[C---:B------:R-:W-:Y:S02]  /*a600*/  ISETP.LT.OR P5, PT, R6.reuse, 0x2, P5 ;  /* 0x000000020600780c */ /* 0x040fe40002fa1670 */
[C---:B------:R-:W-:Y:S02]  /*a610*/  ISETP.LT.OR P3, PT, R6.reuse, 0x9, P3 ;  /* 0x000000090600780c */ /* 0x040fe40001f61670 */
[----:B------:R-:W-:Y:S02]  /*a620*/  ISETP.LT.OR P4, PT, R6, 0xa, P4 ;  /* 0x0000000a0600780c */ /* 0x000fe40002781670 */
[----:B------:R-:W-:-:S02]  /*a630*/  FSEL R153, R153, -INF , !P5 ;  /* 0xff80000099997808 */ /* 0x000fc40006800000 */
[----:B------:R-:W-:Y:S01]  /*a640*/  FSEL R156, R156, -INF , !P3 ;  /* 0xff8000009c9c7808 */ /* 0x000fe20005800000 */
[----:B0-----:R-:W-:Y:S01]  /*a650*/  IMAD.IADD R14, R206, 0x1, R8 ;  /* 0x00000001ce0e7824 */ /* 0x001fe200078e0208 */
[----:B------:R-:W-:Y:S02]  /*a660*/  FSEL R157, R157, -INF , !P4 ;  /* 0xff8000009d9d7808 */ /* 0x000fe40006000000 */
        /* <DEDUP_REMOVED lines=9> */
[----:B------:R-:W-:-:S02]  /*a700*/  ISETP.GT.AND P5, PT, R15, 0x19, P2 ;  /* 0x000000190f00780c */ /* 0x000fc400017a4270 */
[C---:B------:R-:W-:Y:S02]  /*a710*/  ISETP.GT.AND P3, PT, R15.reuse, 0x20, P2 ;  /* 0x000000200f00780c */ /* 0x040fe40001764270 */
[----:B------:R-:W-:Y:S02]  /*a720*/  ISETP.GT.AND P4, PT, R15, 0x21, P2 ;  /* 0x000000210f00780c */ /* 0x000fe40001784270 */
[C---:B------:R-:W-:Y:S02]  /*a730*/  ISETP.LT.OR P5, PT, R6.reuse, 0x1a, P5 ;  /* 0x0000001a0600780c */ /* 0x040fe40002fa1670 */
[C---:B------:R-:W-:Y:S02]  /*a740*/  ISETP.LT.OR P3, PT, R6.reuse, 0x21, P3 ;  /* 0x000000210600780c */ /* 0x040fe40001f61670 */
[----:B------:R-:W-:Y:S02]  /*a750*/  ISETP.LT.OR P4, PT, R6, 0x22, P4 ;  /* 0x000000220600780c */ /* 0x000fe40002781670 */
[----:B------:R-:W-:-:S02]  /*a760*/  FSEL R165, R165, -INF , !P5 ;  /* 0xff800000a5a57808 */ /* 0x000fc40006800000 */
[----:B------:R-:W-:Y:S02]  /*a770*/  FSEL R168, R168, -INF , !P3 ;  /* 0xff800000a8a87808 */ /* 0x000fe40005800000 */
        /* <DEDUP_REMOVED lines=34> */
.L_x_5582:
[----:B------:R-:W-:-:S05]  /*a9a0*/  IMAD.U32 R20, RZ, RZ, UR22 ;  /* 0x00000016ff147e24 */ /* 0x000fca000f8e00ff */
[----:B------:R-:W-:-:S13]  /*a9b0*/  ISETP.NE.AND P3, PT, R20, 0x1, PT ;  /* 0x000000011400780c */ /* 0x000fda0003f65270 */
[----:B------:R-:W0:Y:S02]  /*a9c0*/  @P3 LDC.64 R8, c[0x0][0x9e8] ;  /* 0x00027a00ff083b82 */ /* 0x000e240000000a00 */
[----:B0-----:R-:W-:-:S05]  /*a9d0*/  @P3 IMAD.HI.U32 R8, R15, R8, RZ ;  /* 0x000000080f083227 */ /* 0x001fca00078e00ff */
[----:B------:R-:W-:-:S07]  /*a9e0*/  @P3 SHF.R.U32.HI R15, RZ, R9, R8 ;  /* 0x00000009ff0f3219 */ /* 0x000fce0000011608 */
.L_x_5583:
[----:B------:R-:W-:Y:S05]  /*a9f0*/  BSYNC B0 ;  /* 0x0000000000007941 */ /* 0x000fea0003800000 */
.L_x_5581:
[----:B------:R-:W-:-:S04]  /*aa00*/  IMAD R5, R15, R20, -R5 ;  /* 0x000000140f057224 */ /* 0x000fc800078e0a05 */
[----:B------:R-:W-:-:S05]  /*aa10*/  IMAD.IADD R5, R5, 0x1, -R2 ;  /* 0x0000000105057824 */ /* 0x000fca00078e0a02 */
[----:B------:R-:W-:Y:S02]  /*aa20*/  VIADDMNMX R6, R5, R20, R6, PT ;  /* 0x0000001405067246 */ /* 0x000fe40003800106 */
[----:B------:R-:W-:-:S07]  /*aa30*/  VIMNMX R14, R14, R5, !PT ;  /* 0x000000050e0e7248 */ /* 0x000fce0007fe0100 */
.L_x_5580:
        /* <DEDUP_REMOVED lines=8> */
[----:B------:R-:W-:Y:S02]  /*aac0*/  ISETP.GT.AND P3, PT, R14, RZ, P2 ;  /* 0x000000ff0e00720c */ /* 0x000fe40001764270 */
        /* <DEDUP_REMOVED lines=9> */
[----:B------:R-:W-:-:S02]  /*ab60*/  ISETP.LT.OR P4, PT, R6, 0x9, P4 ;  /* 0x000000090600780c */ /* 0x000fc40002781670 */
[----:B------:R-:W-:Y:S02]  /*ab70*/  FMNMX.FTZ R5, R169, R8, !PT ;  /* 0x00000008a9057209 */ /* 0x000fe40007810000 */
[----:B------:R-:W-:Y:S02]  /*ab80*/  FSEL R159, R159, -INF , !P5 ;  /* 0xff8000009f9f7808 */ /* 0x000fe40006800000 */
[----:B------:R-:W-:Y:S02]  /*ab90*/  FMNMX.FTZ R8, R172, R5, !PT ;  /* 0x00000005ac087209 */ /* 0x000fe40007810000 */
[----:B------:R-:W-:Y:S02]  /*aba0*/  ISETP.GT.AND P5, PT, R14, 0x11, P2 ;  /* 0x000000110e00780c */ /* 0x000fe400017a4270 */
[----:B------:R-:W-:Y:S02]  /*abb0*/  FMNMX.FTZ R5, R173, R8, !PT ;  /* 0x00000008ad057209 */ /* 0x000fe40007810000 */
[----:B------:R-:W-:-:S02]  /*abc0*/  FSEL R158, R158, -INF , !P4 ;  /* 0xff8000009e9e7808 */ /* 0x000fc40006000000 */
        /* <DEDUP_REMOVED lines=8> */
[----:B------:R-:W-:Y:S01]  /*ac50*/  ISETP.GT.AND P5, PT, R14, 0x20, P2 ;  /* 0x000000200e00780c */ /* 0x000fe200017a4270 */
[----:B------:R-:W0:Y:S01]  /*ac60*/  SHFL.BFLY PT, R5, R8, 0x2, 0x1f ;  /* 0x0c401f0008057f89 */ /* 0x000e2200000e0000 */
[----:B------:R-:W-:Y:S02]  /*ac70*/  FSEL R162, R162, -INF , !P4 ;  /* 0xff800000a2a27808 */ /* 0x000fe40006000000 */
[----:B------:R-:W-:Y:S02]  /*ac80*/  ISETP.LT.OR P5, PT, R6, 0x21, P5 ;  /* 0x000000210600780c */ /* 0x000fe40002fa1670 */
[----:B------:R-:W-:-:S02]  /*ac90*/  ISETP.GT.AND P4, PT, R14, 0x19, P2 ;  /* 0x000000190e00780c */ /* 0x000fc40001784270 */
[----:B------:R-:W-:Y:S02]  /*aca0*/  FSEL R170, R170, -INF , !P5 ;  /* 0xff800000aaaa7808 */ /* 0x000fe40006800000 */
[----:B------:R-:W-:-:S04]  /*acb0*/  ISETP.LT.OR P4, PT, R6, 0x1a, P4 ;  /* 0x0000001a0600780c */ /* 0x000fc80002781670 */
[----:B------:R-:W-:Y:S02]  /*acc0*/  FSEL R167, R167, -INF , !P4 ;  /* 0xff800000a7a77808 */ /* 0x000fe40006000000 */
[----:B------:R-:W-:-:S04]  /*acd0*/  ISETP.GT.AND P4, PT, R14, 0x28, P2 ;  /* 0x000000280e00780c */ /* 0x000fc80001784270 */
[----:B------:R-:W-:-:S04]  /*ace0*/  ISETP.LT.OR P4, PT, R6, 0x29, P4 ;  /* 0x000000290600780c */ /* 0x000fc80002781670 */
[----:B------:R-:W-:Y:S02]  /*acf0*/  FSEL R174, R174, -INF , !P4 ;  /* 0xff800000aeae7808 */ /* 0x000fe40006000000 */
[----:B0-----:R-:W-:Y:S02]  /*ad00*/  FMNMX.FTZ R9, R8, R5, !PT ;  /* 0x0000000508097209 */ /* 0x001fe40007810000 */
[----:B------:R-:W-:-:S03]  /*ad10*/  ISETP.GT.AND P4, PT, R14, 0x30, P2 ;  /* 0x000000300e00780c */ /* 0x000fc60001784270 */
[----:B------:R-:W0:Y:S01]  /*ad20*/  SHFL.BFLY PT, R20, R9, 0x1, 0x1f ;  /* 0x0c201f0009147f89 */ /* 0x000e2200000e0000 */
[----:B------:R-:W-:-:S04]  /*ad30*/  ISETP.LT.OR P4, PT, R6, 0x31, P4 ;  /* 0x000000310600780c */ /* 0x000fc80002781670 */
[----:B------:R-:W-:Y:S02]  /*ad40*/  FSEL R178, R178, -INF , !P4 ;  /* 0xff800000b2b27808 */ /* 0x000fe40006000000 */
[----:B------:R-:W-:-:S04]  /*ad50*/  ISETP.GT.AND P4, PT, R14, 0x38, P2 ;  /* 0x000000380e00780c */ /* 0x000fc80001784270 */
[----:B------:R-:W-:-:S04]  /*ad60*/  ISETP.LT.OR P4, PT, R6, 0x39, P4 ;  /* 0x000000390600780c */ /* 0x000fc80002781670 */
[----:B------:R-:W-:Y:S02]  /*ad70*/  FSEL R182, R182, -INF , !P4 ;  /* 0xff800000b6b67808 */ /* 0x000fe40006000000 */
[----:B0-----:R-:W-:Y:S02]  /*ad80*/  FMNMX.FTZ R5, R9, R20, !PT ;  /* 0x0000001409057209 */ /* 0x001fe40007810000 */
[----:B------:R-:W-:Y:S02]  /*ad90*/  FSEL R9, R154, -INF , !P3 ;  /* 0xff8000009a097808 */ /* 0x000fe40005800000 */
[----:B------:R-:W-:Y:S01]  /*ada0*/  ISETP.GT.AND P3, PT, R14, 0x18, P2 ;  /* 0x000000180e00780c */ /* 0x000fe20001764270 */
[----:B------:R-:W-:Y:S01]  /*adb0*/  FMUL.FTZ R20, R5, UR10 ;  /* 0x0000000a05147c20 */ /* 0x000fe20008410000 */
[----:B------:R-:W-:Y:S02]  /*adc0*/  FMNMX.FTZ R8, R9, R12, !PT ;  /* 0x0000000c09087209 */ /* 0x000fe40007810000 */
[----:B------:R-:W-:-:S02]  /*add0*/  ISETP.LT.OR P3, PT, R6, 0x19, P3 ;  /* 0x000000190600780c */ /* 0x000fc40001f61670 */
[----:B------:R-:W-:Y:S02]  /*ade0*/  FMNMX.FTZ R15, R155, R8, !PT ;  /* 0x000000089b0f7209 */ /* 0x000fe40007810000 */
[----:B------:R-:W-:Y:S02]  /*adf0*/  FSETP.NEU.FTZ.AND P5, PT, R5, -INF , PT ;  /* 0xff8000000500780b */ /* 0x000fe40003fbd000 */
[----:B------:R-:W-:Y:S02]  /*ae00*/  FMNMX.FTZ R8, R158, R15, !PT ;  /* 0x0000000f9e087209 */ /* 0x000fe40007810000 */
[----:B------:R-:W-:Y:S02]  /*ae10*/  FSEL R166, R166, -INF , !P3 ;  /* 0xff800000a6a67808 */ /* 0x000fe40005800000 */
[----:B------:R-:W-:Y:S02]  /*ae20*/  FMNMX.FTZ R15, R159, R8, !PT ;  /* 0x000000089f0f7209 */ /* 0x000fe40007810000 */
[----:B------:R-:W-:-:S02]  /*ae30*/  ISETP.GT.AND P3, PT, R14, 0x21, P2 ;  /* 0x000000210e00780c */ /* 0x000fc40001764270 */
[----:B------:R-:W-:Y:S02]  /*ae40*/  FMNMX.FTZ R8, R162, R15, !PT ;  /* 0x0000000fa2087209 */ /* 0x000fe40007810000 */
[----:B------:R-:W-:Y:S02]  /*ae50*/  ISETP.LT.OR P3, PT, R6, 0x22, P3 ;  /* 0x000000220600780c */ /* 0x000fe40001f61670 */
[----:B------:R-:W-:Y:S02]  /*ae60*/  FMNMX.FTZ R15, R163, R8, !PT ;  /* 0x00000008a30f7209 */ /* 0x000fe40007810000 */
[----:B------:R-:W-:Y:S02]  /*ae70*/  FSEL R8, R20, RZ, P5 ;  /* 0x000000ff14087208 */ /* 0x000fe40002800000 */
[----:B------:R-:W-:Y:S02]  /*ae80*/  FMNMX.FTZ R20, R166, R15, !PT ;  /* 0x0000000fa6147209 */ /* 0x000fe40007810000 */
[----:B------:R-:W-:Y:S01]  /*ae90*/  FSEL R171, R171, -INF , !P3 ;  /* 0xff800000abab7808 */ /* 0x000fe20005800000 */
[--C-:B------:R-:W-:Y:S01]  /*aea0*/  FFMA.FTZ R152, R152, UR10, -R8.reuse ;  /* 0x0000000a98987c23 */ /* 0x100fe20008010808 */
[----:B------:R-:W-:Y:S01]  /*aeb0*/  FMNMX.FTZ R15, R167, R20, !PT ;  /* 0x00000014a70f7209 */ /* 0x000fe20007810000 */
[--C-:B------:R-:W-:Y:S01]  /*aec0*/  FFMA.FTZ R154, R156, UR10, -R8.reuse ;  /* 0x0000000a9c9a7c23 */ /* 0x100fe20008010808 */
[----:B------:R-:W-:Y:S01]  /*aed0*/  ISETP.GT.AND P3, PT, R14, 0x29, P2 ;  /* 0x000000290e00780c */ /* 0x000fe20001764270 */
[--C-:B------:R-:W-:Y:S01]  /*aee0*/  FFMA.FTZ R156, R160, UR10, -R8.reuse ;  /* 0x0000000aa09c7c23 */ /* 0x100fe20008010808 */
[----:B------:R-:W-:Y:S01]  /*aef0*/  FMNMX.FTZ R20, R170, R15, !PT ;  /* 0x0000000faa147209 */ /* 0x000fe20007810000 */
[--C-:B------:R-:W-:Y:S01]  /*af00*/  FFMA.FTZ R15, R153, UR10, -R8.reuse ;  /* 0x0000000a990f7c23 */ /* 0x100fe20008010808 */
[----:B------:R-:W-:Y:S01]  /*af10*/  ISETP.LT.OR P3, PT, R6, 0x2a, P3 ;  /* 0x0000002a0600780c */ /* 0x000fe20001f61670 */
[----:B------:R-:W-:Y:S01]  /*af20*/  MUFU.EX2 R152, R152 ;  /* 0x0000009800987308 */ /* 0x000fe20000000800 */
[----:B------:R-:W-:Y:S01]  /*af30*/  FMNMX.FTZ R21, R171, R20, !PT ;  /* 0x00000014ab157209 */ /* 0x000fe20007810000 */
[--C-:B------:R-:W-:Y:S01]  /*af40*/  FFMA.FTZ R160, R168, UR10, -R8.reuse ;  /* 0x0000000aa8a07c23 */ /* 0x100fe20008010808 */
[----:B------:R-:W-:Y:S01]  /*af50*/  FSEL R175, R175, -INF , !P3 ;  /* 0xff800000afaf7808 */ /* 0x000fe20005800000 */
[----:B------:R-:W-:Y:S01]  /*af60*/  FFMA.FTZ R168, R180, UR10, -R8 ;  /* 0x0000000ab4a87c23 */ /* 0x000fe20008010808 */
[----:B------:R-:W-:-:S02]  /*af70*/  ISETP.GT.AND P3, PT, R14, 0x31, P2 ;  /* 0x000000310e00780c */ /* 0x000fc40001764270 */
[----:B------:R-:W-:Y:S01]  /*af80*/  FMNMX.FTZ R20, R174, R21, !PT ;  /* 0x00000015ae147209 */ /* 0x000fe20007810000 */
[----:B------:R-:W-:Y:S01]  /*af90*/  MUFU.EX2 R15, R15 ;  /* 0x0000000f000f7308 */ /* 0x000fe20000000800 */
[----:B------:R-:W-:Y:S02]  /*afa0*/  ISETP.LT.OR P3, PT, R6, 0x32, P3 ;  /* 0x000000320600780c */ /* 0x000fe40001f61670 */
[----:B------:R-:W-:Y:S01]  /*afb0*/  FMNMX.FTZ R21, R175, R20, !PT ;  /* 0x00000014af157209 */ /* 0x000fe20007810000 */
[--C-:B------:R-:W-:Y:S01]  /*afc0*/  FFMA.FTZ R20, R172, UR10, -R8.reuse ;  /* 0x0000000aac147c23 */ /* 0x100fe20008010808 */
[----:B------:R-:W-:Y:S02]  /*afd0*/  ISETP.GT.AND P2, PT, R14, 0x39, P2 ;  /* 0x000000390e00780c */ /* 0x000fe40001744270 */
[----:B------:R-:W-:Y:S01]  /*afe0*/  FSEL R179, R179, -INF , !P3 ;  /* 0xff800000b3b37808 */ /* 0x000fe20005800000 */
[----:B------:R-:W-:Y:S01]  /*aff0*/  MUFU.EX2 R154, R154 ;  /* 0x0000009a009a7308 */ /* 0x000fe20000000800 */
[----:B------:R-:W-:Y:S01]  /*b000*/  FMNMX.FTZ R14, R178, R21, !PT ;  /* 0x00000015b20e7209 */ /* 0x000fe20007810000 */
[--C-:B------:R-:W-:Y:S01]  /*b010*/  FFMA.FTZ R21, R157, UR10, -R8.reuse ;  /* 0x0000000a9d157c23 */ /* 0x100fe20008010808 */
[----:B------:R-:W-:Y:S01]  /*b020*/  ISETP.LT.OR P2, PT, R6, 0x3a, P2 ;  /* 0x0000003a0600780c */ /* 0x000fe20001741670 */
[--C-:B------:R-:W-:Y:S01]  /*b030*/  FFMA.FTZ R157, R165, UR10, -R8.reuse ;  /* 0x0000000aa59d7c23 */ /* 0x100fe20008010808 */
[----:B------:R-:W-:Y:S01]  /*b040*/  FMNMX.FTZ R153, R179, R14, !PT ;  /* 0x0000000eb3997209 */ /* 0x000fe20007810000 */
[--C-:B------:R-:W-:Y:S01]  /*b050*/  FFMA.FTZ R14, R164, UR10, -R8.reuse ;  /* 0x0000000aa40e7c23 */ /* 0x100fe20008010808 */
[----:B------:R-:W-:Y:S01]  /*b060*/  FSEL R183, R183, -INF , !P2 ;  /* 0xff800000b7b77808 */ /* 0x000fe20005000000 */
[----:B------:R-:W-:Y:S01]  /*b070*/  MUFU.EX2 R21, R21 ;  /* 0x0000001500157308 */ /* 0x000fe20000000800 */
[----:B------:R-:W-:Y:S01]  /*b080*/  FMNMX.FTZ R6, R182, R153, !PT ;  /* 0x00000099b6067209 */ /* 0x000fe20007810000 */
[--C-:B------:R-:W-:Y:S01]  /*b090*/  FFMA.FTZ R153, R161, UR10, -R8.reuse ;  /* 0x0000000aa1997c23 */ /* 0x100fe20008010808 */
[----:B------:R-:W-:Y:S01]  /*b0a0*/  FSEL R164, R5, RZ, P5 ;  /* 0x000000ff05a47208 */ /* 0x000fe20002800000 */
[----:B------:R-:W-:Y:S01]  /*b0b0*/  FFMA.FTZ R165, R173, UR10, -R8 ;  /* 0x0000000aada57c23 */ /* 0x000fe20008010808 */
[----:B------:R-:W-:Y:S01]  /*b0c0*/  FMNMX.FTZ R6, R183, R6, !PT ;  /* 0x00000006b7067209 */ /* 0x000fe20007810000 */
[----:B------:R-:W-:-:S02]  /*b0d0*/  IMAD.MOV R173, RZ, RZ, -R17 ;  /* 0x000000ffffad7224 */ /* 0x000fc400078e0a11 */
[--C-:B------:R-:W-:Y:S01]  /*b0e0*/  FFMA.FTZ R161, R169, UR10, -R8.reuse ;  /* 0x0000000aa9a17c23 */ /* 0x100fe20008010808 */
[----:B------:R-:W-:Y:S01]  /*b0f0*/  FADD.FTZ R164, -R164, R13 ;  /* 0x0000000da4a47221 */ /* 0x000fe20000010100 */
[----:B------:R-:W-:Y:S01]  /*b100*/  MUFU.EX2 R156, R156 ;  /* 0x0000009c009c7308 */ /* 0x000fe20000000800 */
[----:B------:R-:W0:Y:S01]  /*b110*/  SHFL.BFLY PT, R205, R6, 0x2, 0x1f ;  /* 0x0c401f0006cd7f89 */ /* 0x000e2200000e0000 */
[----:B------:R-:W-:Y:S01]  /*b120*/  ISETP.NE.AND P3, PT, R2, R173, PT ;  /* 0x000000ad0200720c */ /* 0x000fe20003f65270 */
[----:B------:R-:W-:Y:S01]  /*b130*/  FMUL.FTZ R13, R164, UR10 ;  /* 0x0000000aa40d7c20 */ /* 0x000fe20008410000 */
[--C-:B------:R-:W-:Y:S01]  /*b140*/  FFMA.FTZ R164, R176, UR10, -R8.reuse ;  /* 0x0000000ab0a47c23 */ /* 0x100fe20008010808 */
[--C-:B------:R-:W-:Y:S01]  /*b150*/  FFMA.FTZ R169, R177, UR10, -R8.reuse ;  /* 0x0000000ab1a97c23 */ /* 0x100fe20008010808 */
[----:B------:R-:W-:Y:S01]  /*b160*/  FFMA.FTZ R173, R181, UR10, -R8 ;  /* 0x0000000ab5ad7c23 */ /* 0x000fe20008010808 */
[----:B------:R-:W-:Y:S01]  /*b170*/  IMAD.U32 R181, RZ, RZ, UR21 ;  /* 0x00000015ffb57e24 */ /* 0x000fe2000f8e00ff */
[----:B------:R-:W-:Y:S08]  /*b180*/  MUFU.EX2 R153, R153 ;  /* 0x0000009900997308 */ /* 0x000ff00000000800 */
[----:B------:R-:W1:Y:S08]  /*b190*/  MUFU.EX2 R13, R13 ;  /* 0x0000000d000d7308 */ /* 0x000e700000000800 */
[----:B------:R-:W2:Y:S01]  /*b1a0*/  MUFU.EX2 R14, R14 ;  /* 0x0000000e000e7308 */ /* 0x000ea20000000800 */
[----:B0-----:R-:W-:-:S05]  /*b1b0*/  FMNMX.FTZ R205, R6, R205, !PT ;  /* 0x000000cd06cd7209 */ /* 0x001fca0007810000 */
[----:B------:R-:W0:Y:S02]  /*b1c0*/  SHFL.BFLY PT, R6, R205, 0x1, 0x1f ;  /* 0x0c201f00cd067f89 */ /* 0x000e2400000e0000 */
[----:B------:R-:W3:Y:S01]  /*b1d0*/  MUFU.EX2 R157, R157 ;  /* 0x0000009d009d7308 */ /* 0x000ee20000000800 */
[----:B-1----:R-:W-:Y:S01]  /*b1e0*/  FFMA.FTZ R172, R13, R3, R152 ;  /* 0x000000030dac7223 */ /* 0x002fe20000010098 */
[----:B------:R-:W-:Y:S01]  /*b1f0*/  F2FP.F16.F32.PACK_AB R152, R15, R152 ;  /* 0x000000980f98723e */ /* 0x000fe200000000ff */
[-C--:B------:R-:W-:Y:S01]  /*b200*/  FMUL.FTZ R24, R24, R13.reuse ;  /* 0x0000000d18187220 */ /* 0x080fe20000410000 */
[-C--:B------:R-:W-:Y:S01]  /*b210*/  FMUL.FTZ R25, R25, R13.reuse ;  /* 0x0000000d19197220 */ /* 0x080fe20000410000 */
[----:B------:R-:W-:Y:S01]  /*b220*/  FADD.FTZ R3, R15, R172 ;  /* 0x000000ac0f037221 */ /* 0x000fe20000010000 */
[-C--:B------:R-:W-:Y:S01]  /*b230*/  FMUL.FTZ R28, R28, R13.reuse ;  /* 0x0000000d1c1c7220 */ /* 0x080fe20000410000 */
[-C--:B------:R-:W-:Y:S01]  /*b240*/  FMUL.FTZ R29, R29, R13.reuse ;  /* 0x0000000d1d1d7220 */ /* 0x080fe20000410000 */
[----:B------:R-:W1:Y:S01]  /*b250*/  MUFU.EX2 R160, R160 ;  /* 0x000000a000a07308 */ /* 0x000e620000000800 */
[----:B------:R-:W-:Y:S01]  /*b260*/  FADD.FTZ R8, R154, R3 ;  /* 0x000000039a087221 */ /* 0x000fe20000010000 */
[----:B------:R-:W-:Y:S01]  /*b270*/  F2FP.F16.F32.PACK_AB R154, R21, R154 ;  /* 0x0000009a159a723e */ /* 0x000fe200000000ff */
[-C--:B------:R-:W-:Y:S01]  /*b280*/  FMUL.FTZ R32, R32, R13.reuse ;  /* 0x0000000d20207220 */ /* 0x080fe20000410000 */
[----:B------:R-:W-:Y:S01]  /*b290*/  FMUL.FTZ R33, R33, R13 ;  /* 0x0000000d21217220 */ /* 0x000fe20000410000 */
[----:B------:R-:W-:Y:S01]  /*b2a0*/  FADD.FTZ R177, R21, R8 ;  /* 0x0000000815b17221 */ /* 0x000fe20000010000 */
[----:B------:R-:W-:-:S02]  /*b2b0*/  @!P3 IMAD R8, R181, 0x40, R16 ;  /* 0x00000040b508b824 */ /* 0x000fc400078e0210 */
[-C--:B------:R-:W-:Y:S01]  /*b2c0*/  FMUL.FTZ R36, R36, R13.reuse ;  /* 0x0000000d24247220 */ /* 0x080fe20000410000 */
[----:B------:R-:W4:Y:S01]  /*b2d0*/  MUFU.EX2 R161, R161 ;  /* 0x000000a100a17308 */ /* 0x000f220000000800 */
[----:B------:R-:W-:Y:S01]  /*b2e0*/  FADD.FTZ R172, R156, R177 ;  /* 0x000000b19cac7221 */ /* 0x000fe20000010000 */
[----:B------:R-:W-:Y:S01]  /*b2f0*/  F2FP.F16.F32.PACK_AB R156, R153, R156 ;  /* 0x0000009c999c723e */ /* 0x000fe200000000ff */
[-C--:B------:R-:W-:Y:S01]  /*b300*/  FMUL.FTZ R37, R37, R13.reuse ;  /* 0x0000000d25257220 */ /* 0x080fe20000410000 */
[-C--:B------:R-:W-:Y:S01]  /*b310*/  FMUL.FTZ R40, R40, R13.reuse ;  /* 0x0000000d28287220 */ /* 0x080fe20000410000 */
[----:B------:R-:W-:Y:S01]  /*b320*/  FADD.FTZ R177, R153, R172 ;  /* 0x000000ac99b17221 */ /* 0x000fe20000010000 */
[----:B0-----:R-:W-:Y:S01]  /*b330*/  FMNMX.FTZ R6, R205, R6, !PT ;  /* 0x00000006cd067209 */ /* 0x001fe20007810000 */
[-C--:B------:R-:W-:Y:S01]  /*b340*/  FMUL.FTZ R41, R41, R13.reuse ;  /* 0x0000000d29297220 */ /* 0x080fe20000410000 */
[----:B------:R-:W0:Y:S01]  /*b350*/  MUFU.EX2 R20, R20 ;  /* 0x0000001400147308 */ /* 0x000e220000000800 */
[----:B------:R-:W-:Y:S01]  /*b360*/  @!P3 LEA R172, R8, UR46, 0x2 ;  /* 0x0000002e08acbc11 */ /* 0x000fe2000f8e10ff */
[----:B--2---:R-:W-:Y:S01]  /*b370*/  FADD.FTZ R8, R14, R177 ;  /* 0x000000b10e087221 */ /* 0x004fe20000010000 */
[C---:B------:R-:W-:Y:S01]  /*b380*/  FMUL.FTZ R176, R6.reuse, UR10 ;  /* 0x0000000a06b07c20 */ /* 0x040fe20008410000 */
[----:B------:R-:W-:Y:S01]  /*b390*/  FSETP.NEU.FTZ.AND P2, PT, R6, -INF , PT ;  /* 0xff8000000600780b */ /* 0x000fe20003f5d000 */
[-C--:B------:R-:W-:Y:S01]  /*b3a0*/  FMUL.FTZ R44, R44, R13.reuse ;  /* 0x0000000d2c2c7220 */ /* 0x080fe20000410000 */
[----:B---3--:R-:W-:Y:S01]  /*b3b0*/  FADD.FTZ R181, R157, R8 ;  /* 0x000000089db57221 */ /* 0x008fe20000010000 */
[----:B------:R-:W-:Y:S01]  /*b3c0*/  @!P3 STS [R172+0x28800], R13 ;  /* 0x0288000dac00b388 */ /* 0x000fe20000000800 */
[----:B------:R-:W-:Y:S01]  /*b3d0*/  FSEL R176, R176, RZ, P2 ;  /* 0x000000ffb0b07208 */ /* 0x000fe20001000000 */
[----:B------:R-:W2:Y:S01]  /*b3e0*/  MUFU.EX2 R165, R165 ;  /* 0x000000a500a57308 */ /* 0x000ea20000000800 */
[----:B------:R-:W-:Y:S01]  /*b3f0*/  FSEL R3, R6, RZ, P2 ;  /* 0x000000ff06037208 */ /* 0x000fe20001000000 */
[-C--:B------:R-:W-:Y:S01]  /*b400*/  FMUL.FTZ R45, R45, R13.reuse ;  /* 0x0000000d2d2d7220 */ /* 0x080fe20000410000 */
[-C--:B------:R-:W-:Y:S01]  /*b410*/  FMUL.FTZ R48, R48, R13.reuse ;  /* 0x0000000d30307220 */ /* 0x080fe20000410000 */
[----:B------:R-:W-:Y:S01]  /*b420*/  FFMA.FTZ R177, R162, UR10, -R176 ;  /* 0x0000000aa2b17c23 */ /* 0x000fe200080108b0 */
[----:B-1----:R-:W-:Y:S01]  /*b430*/  FADD.FTZ R162, R160, R181 ;  /* 0x000000b5a0a27221 */ /* 0x002fe20000010000 */
[----:B------:R-:W-:Y:S01]  /*b440*/  FADD.FTZ R3, -R3, R12 ;  /* 0x0000000c03037221 */ /* 0x000fe20000010100 */
[----:B------:R-:W-:Y:S01]  /*b450*/  FFMA.FTZ R9, R9, UR10, -R176 ;  /* 0x0000000a09097c23 */ /* 0x000fe200080108b0 */
[----:B------:R-:W1:Y:S01]  /*b460*/  MUFU.EX2 R164, R164 ;  /* 0x000000a400a47308 */ /* 0x000e620000000800 */
[----:B----4-:R-:W-:Y:S01]  /*b470*/  FADD.FTZ R205, R161, R162 ;  /* 0x000000a2a1cd7221 */ /* 0x010fe20000010000 */
[----:B------:R-:W-:Y:S01]  /*b480*/  FMUL.FTZ R3, R3, UR10 ;  /* 0x0000000a03037c20 */ /* 0x000fe20008410000 */
[--C-:B------:R-:W-:Y:S01]  /*b490*/  FFMA.FTZ R155, R155, UR10, -R176.reuse ;  /* 0x0000000a9b9b7c23 */ /* 0x100fe200080108b0 */
[--C-:B------:R-:W-:Y:S01]  /*b4a0*/  FFMA.FTZ R158, R158, UR10, -R176.reuse ;  /* 0x0000000a9e9e7c23 */ /* 0x100fe200080108b0 */
[----:B0-----:R-:W-:Y:S01]  /*b4b0*/  FADD.FTZ R162, R20, R205 ;  /* 0x000000cd14a27221 */ /* 0x001fe20000010000 */
[--C-:B------:R-:W-:Y:S01]  /*b4c0*/  FFMA.FTZ R159, R159, UR10, -R176.reuse ;  /* 0x0000000a9f9f7c23 */ /* 0x100fe200080108b0 */
[--C-:B------:R-:W-:Y:S01]  /*b4d0*/  FFMA.FTZ R181, R170, UR10, -R176.reuse ;  /* 0x0000000aaab57c23 */ /* 0x100fe200080108b0 */
[----:B------:R-:W0:Y:S01]  /*b4e0*/  MUFU.EX2 R169, R169 ;  /* 0x000000a900a97308 */ /* 0x000e220000000800 */
[--C-:B------:R-:W-:Y:S01]  /*b4f0*/  FFMA.FTZ R163, R163, UR10, -R176.reuse ;  /* 0x0000000aa3a37c23 */ /* 0x100fe200080108b0 */
[--C-:B------:R-:W-:Y:S01]  /*b500*/  FFMA.FTZ R180, R166, UR10, -R176.reuse ;  /* 0x0000000aa6b47c23 */ /* 0x100fe200080108b0 */
[--C-:B------:R-:W-:Y:S01]  /*b510*/  FFMA.FTZ R167, R167, UR10, -R176.reuse ;  /* 0x0000000aa7a77c23 */ /* 0x100fe200080108b0 */
[----:B------:R-:W-:Y:S01]  /*b520*/  F2FP.F16.F32.PACK_AB R160, R161, R160 ;  /* 0x000000a0a1a0723e */ /* 0x000fe200000000ff */
[--C-:B------:R-:W-:Y:S01]  /*b530*/  FFMA.FTZ R171, R171, UR10, -R176.reuse ;  /* 0x0000000aabab7c23 */ /* 0x100fe200080108b0 */
[--C-:B------:R-:W-:Y:S01]  /*b540*/  FFMA.FTZ R174, R174, UR10, -R176.reuse ;  /* 0x0000000aaeae7c23 */ /* 0x100fe200080108b0 */
[--C-:B------:R-:W-:Y:S01]  /*b550*/  FFMA.FTZ R175, R175, UR10, -R176.reuse ;  /* 0x0000000aafaf7c23 */ /* 0x100fe200080108b0 */
[----:B------:R-:W-:Y:S01]  /*b560*/  MUFU.EX2 R168, R168 ;  /* 0x000000a800a87308 */ /* 0x000fe20000000800 */
[--C-:B------:R-:W-:Y:S01]  /*b570*/  FFMA.FTZ R178, R178, UR10, -R176.reuse ;  /* 0x0000000ab2b27c23 */ /* 0x100fe200080108b0 */
[--C-:B------:R-:W-:Y:S01]  /*b580*/  FFMA.FTZ R179, R179, UR10, -R176.reuse ;  /* 0x0000000ab3b37c23 */ /* 0x100fe200080108b0 */
[--C-:B------:R-:W-:Y:S01]  /*b590*/  FFMA.FTZ R182, R182, UR10, -R176.reuse ;  /* 0x0000000ab6b67c23 */ /* 0x100fe200080108b0 */
[----:B------:R-:W-:Y:S01]  /*b5a0*/  FFMA.FTZ R176, R183, UR10, -R176 ;  /* 0x0000000ab7b07c23 */ /* 0x000fe200080108b0 */
        /* <DEDUP_REMOVED lines=24> */
[----:B-1----:R-:W-:Y:S01]  /*b730*/  FADD.FTZ R162, R164, R3 ;  /* 0x00000003a4a27221 */ /* 0x002fe20000010000 */
[----:B0-----:R-:W-:Y:S01]  /*b740*/  F2FP.F16.F32.PACK_AB R164, R169, R164 ;  /* 0x000000a4a9a4723e */ /* 0x001fe200000000ff */
        /* <DEDUP_REMOVED lines=51> */
[C---:B--2---:R-:W-:Y:S01]  /*ba80*/  FADD.FTZ R172, R14.reuse, R15 ;  /* 0x0000000f0eac7221 */ /* 0x044fe20000010000 */
[----:B------:R-:W-:Y:S01]  /*ba90*/  F2FP.F16.F32.PACK_AB R157, R14, R177 ;  /* 0x000000b10e9d723e */ /* 0x000fe200000000ff */
[-C--:B------:R-:W-:Y:S01]  /*baa0*/  FMUL.FTZ R148, R148, R13.reuse ;  /* 0x0000000d94947220 */ /* 0x080fe20000410000 */
[----:B------:R-:W-:Y:S01]  /*bab0*/  FMUL.FTZ R149, R149, R13 ;  /* 0x0000000d95957220 */ /* 0x000fe20000410000 */
        /* <DEDUP_REMOVED lines=93> */
.L_x_5584:
[----:B------:R0:W2:Y:S01]  /*c090*/  SYNCS.PHASECHK.TRANS64.TRYWAIT P2, [UR25+0x28c50], R11 ;  /* 0x028c500bff0075a7 */ /* 0x0000a20008040159 */
[----:B------:R-:W-:Y:S05]  /*c0a0*/  @!P0 BRA `(.L_x_5585) ;  /* 0x0000000000048947 */ /* 0x000fea0003800000 */
[----:B------:R-:W-:Y:S01]  /*c0b0*/  BPT.TRAP 0x1 ;  /* 0x000000040000795c */ /* 0x000fe20000300000 */
.L_x_5585:
[----:B--2---:R-:W-:Y:S05]  /*c0c0*/  @P2 BRA `(.L_x_5586) ;  /* 0x0000000000082947 */ /* 0x004fea0003800000 */
[----:B------:R-:W2:Y:S02]  /*c0d0*/  SYNCS.PHASECHK.TRANS64.TRYWAIT P2, [UR25+0x28c50], R11 ;  /* 0x028c500bff0075a7 */ /* 0x000ea40008040159 */
[----:B--2---:R-:W-:Y:S05]  /*c0e0*/  @!P2 BRA `(.L_x_5587) ;  /* 0x000000b00094a947 */ /* 0x004fea0003800000 */
.L_x_5586:
[----:B------:R-:W-:Y:S01]  /*c0f0*/  ULEA UR11, UR37, UR50, 0xc ;  /* 0x00000032250b7291 */ /* 0x000fe2000f8e603f */
[----:B------:R-:W-:Y:S01]  /*c100*/  WARPGROUP.ARRIVE ;  /* 0x00000000000079c5 */ /* 0x000fe20000000000 */
[----:B------:R-:W-:Y:S01]  /*c110*/  UMOV UR7, 0x40000040 ;  /* 0x4000004000077882 */ /* 0x000fe20000000000 */
[C---:B------:R-:W-:Y:S01]  /*c120*/  ISETP.GT.AND P2, PT, R7.reuse, UR48, PT ;  /* 0x0000003007007c0c */ /* 0x040fe2000bf44270 */
[----:B--2---:R-:W-:Y:S01]  /*c130*/  @!P1 VIADD R10, R10, 0x28c60 ;  /* 0x00028c600a0a9836 */ /* 0x004fe20000000000 */
        /* <DEDUP_REMOVED lines=36> */
.L_x_5571:
[----:B------:R-:W5:Y:S01]  /*c380*/  SHFL.BFLY PT, R0, R3, 0x2, 0x1f ;  /* 0x0c401f0003007f89 */ /* 0x000f6200000e0000 */
[----:B------:R-:W-:Y:S01]  /*c390*/  IMAD.U32 R20, RZ, RZ, UR10 ;  /* 0x0000000aff147e24 */ /* 0x000fe2000f8e00ff */
[----:B------:R-:W-:Y:S02]  /*c3a0*/  UIADD3 UR39, UR39, 0x1, URZ ;  /* 0x0000000127277890 */ /* 0x000fe4000fffe03f */
        /* <DEDUP_REMOVED lines=10> */
[----:B------:R-:W5:Y:S02]  /*c450*/  SHFL.BFLY PT, R8, R9, 0x1, 0x1f ;  /* 0x0c201f0009087f89 */ /* 0x000f6400000e0000 */
[----:B------:R-:W-:Y:S02]  /*c460*/  USEL UR4, URZ, 0x1, UP0 ;  /* 0x000000013f047887 */ /* 0x000fe40008000000 */
[----:B------:R-:W-:Y:S02]  /*c470*/  USEL UR37, UR37, URZ, UP0 ;  /* 0x0000003f25257287 */ /* 0x000fe40008000000 */
[----:B------:R-:W-:Y:S01]  /*c480*/  ULOP3.LUT UR38, UR38, UR4, URZ, 0x3c, !UPT ;  /* 0x0000000426267292 */ /* 0x000fe2000f8e3c3f */
[----:B0-----:R-:W-:Y:S01]  /*c490*/  FADD.FTZ R13, R0, R7 ;  /* 0x00000007000d7221 */ /* 0x001fe20000010000 */
[----:B------:R-:W-:-:S02]  /*c4a0*/  IMAD.MOV R7, RZ, RZ, -R17 ;  /* 0x000000ffff077224 */ /* 0x000fc400078e0a11 */
[----:B-----5:R-:W-:Y:S02]  /*c4b0*/  FADD.FTZ R11, R9, R8 ;  /* 0x00000008090b7221 */ /* 0x020fe40000010000 */
[----:B------:R-:W-:Y:S02]  /*c4c0*/  FSETP.NE.FTZ.AND P1, PT, R13, RZ, PT ;  /* 0x000000ff0d00720b */ /* 0x000fe40003f35000 */
[----:B------:R-:W-:Y:S01]  /*c4d0*/  ISETP.NE.AND P0, PT, R2, R7, PT ;  /* 0x000000070200720c */ /* 0x000fe20003f05270 */
[----:B------:R-:W-:Y:S01]  /*c4e0*/  IMAD.MOV.U32 R7, RZ, RZ, RZ ;  /* 0x000000ffff077224 */ /* 0x000fe200078e00ff */
[----:B------:R-:W-:-:S09]  /*c4f0*/  FSETP.NE.FTZ.AND P2, PT, R11, RZ, PT ;  /* 0x000000ff0b00720b */ /* 0x000fd20003f55000 */
[----:B------:R-:W3:Y:S01]  /*c500*/  @P1 MUFU.RCP R7, R13 ;  /* 0x0000000d00071308 */ /* 0x000ee20000001000 */
[----:B------:R-:W-:Y:S01]  /*c510*/  @P1 FMUL.FTZ R20, R20, 0.69314718246459960938 ;  /* 0x3f31721814141820 */ /* 0x000fe20000410000 */
[----:B------:R-:W-:Y:S02]  /*c520*/  @!P0 IMAD R0, R3, 0x40, R16 ;  /* 0x0000004003008824 */ /* 0x000fe400078e0210 */
[----:B------:R-:W-:-:S03]  /*c530*/  IMAD.MOV.U32 R3, RZ, RZ, -0x800000 ;  /* 0xff800000ff037424 */ /* 0x000fc600078e00ff */
[----:B------:R-:W-:Y:S01]  /*c540*/  @!P0 LEA R9, R0, UR46, 0x2 ;  /* 0x0000002e00098c11 */ /* 0x000fe2000f8e10ff */
[----:B------:R-:W-:Y:S01]  /*c550*/  @P2 MUFU.RCP R4, R11 ;  /* 0x0000000b00042308 */ /* 0x000fe20000001000 */
[----:B------:R-:W-:-:S07]  /*c560*/  IMAD.MOV.U32 R0, RZ, RZ, -0x800000 ;  /* 0xff800000ff007424 */ /* 0x000fce00078e00ff */
[----:B------:R-:W0:Y:S01]  /*c570*/  @P1 MUFU.LG2 R13, R13 ;  /* 0x0000000d000d1308 */ /* 0x000e220000000c00 */
[-C--:B---3--:R-:W-:Y:S01]  /*c580*/  FMUL.FTZ R170, R24, R7.reuse ;  /* 0x0000000718aa7220 */ /* 0x088fe20000410000 */
[-C--:B------:R-:W-:Y:S01]  /*c590*/  FMUL.FTZ R14, R25, R7.reuse ;  /* 0x00000007190e7220 */ /* 0x080fe20000410000 */
[-C--:B------:R-:W-:Y:S01]  /*c5a0*/  FMUL.FTZ R169, R28, R7.reuse ;  /* 0x000000071ca97220 */ /* 0x080fe20000410000 */
[-C--:B------:R-:W-:Y:S01]  /*c5b0*/  FMUL.FTZ R12, R29, R7.reuse ;  /* 0x000000071d0c7220 */ /* 0x080fe20000410000 */
[-C--:B-12-4-:R-:W-:Y:S01]  /*c5c0*/  FMUL.FTZ R167, R32, R7.reuse ;  /* 0x0000000720a77220 */ /* 0x096fe20000410000 */
        /* <DEDUP_REMOVED lines=60> */
[----:B------:R-:W-:-:S02]  /*c990*/  IMAD.U32 R24, RZ, RZ, UR10 ;  /* 0x0000000aff187e24 */ /* 0x000fc4000f8e00ff */
[----:B0-----:R-:W-:Y:S01]  /*c9a0*/  @P1 FMUL.FTZ R13, R13, 0.69314718246459960938 ;  /* 0x3f3172180d0d1820 */ /* 0x001fe20000410000 */
[-C--:B------:R-:W-:Y:S01]  /*c9b0*/  FMUL.FTZ R26, R26, R4.reuse ;  /* 0x000000041a1a7220 */ /* 0x080fe20000410000 */
[----:B------:R0:W-:Y:S01]  /*c9c0*/  @!P0 STS [R9+0x28820], R4 ;  /* 0x0288200409008388 */ /* 0x0001e20000000800 */
[----:B------:R-:W-:Y:S01]  /*c9d0*/  @P2 FMUL.FTZ R24, R24, 0.69314718246459960938 ;  /* 0x3f31721818182820 */ /* 0x000fe20000410000 */
[----:B------:R-:W-:Y:S01]  /*c9e0*/  PLOP3.LUT P0, PT, PT, PT, PT, 0x8, 0x0 ;  /* 0x000000000000781c */ /* 0x000fe20003f0e170 */
[-C--:B------:R-:W-:Y:S01]  /*c9f0*/  FMUL.FTZ R27, R27, R4.reuse ;  /* 0x000000041b1b7220 */ /* 0x080fe20000410000 */
[-C--:B------:R-:W-:Y:S01]  /*ca00*/  FMUL.FTZ R30, R30, R4.reuse ;  /* 0x000000041e1e7220 */ /* 0x080fe20000410000 */
[-C--:B------:R-:W-:Y:S01]  /*ca10*/  FMUL.FTZ R31, R31, R4.reuse ;  /* 0x000000041f1f7220 */ /* 0x080fe20000410000 */
[----:B-1----:R1:W2:Y:S01]  /*ca20*/  @P2 MUFU.LG2 R7, R11 ;  /* 0x0000000b00072308 */ /* 0x0022a20000000c00 */
        /* <DEDUP_REMOVED lines=16> */
[----:B--2---:R-:W-:Y:S01]  /*cb30*/  @P2 FMUL.FTZ R7, R7, 0.69314718246459960938 ;  /* 0x3f31721807072820 */ /* 0x004fe20000410000 */
        /* <DEDUP_REMOVED lines=47> */
.L_x_5504:
[----:B------:R-:W0:Y:S08]  /*ce30*/  S2UR UR4, SR_CgaCtaId ;  /* 0x00000000000479c3 */ /* 0x000e300000008800 */
[----:B------:R-:W-:Y:S06]  /*ce40*/  BAR.SYNC.DEFER_BLOCKING 0x5, 0x180 ;  /* 0x0146000000007b1d */ /* 0x000fec0000010000 */
[----:B------:R-:W-:Y:S01]  /*ce50*/  UMOV UR46, 0x400 ;  /* 0x00000400002e7882 */ /* 0x000fe20000000000 */
[----:B------:R-:W-:Y:S01]  /*ce60*/  BSSY B0, `(.L_x_5589) ;  /* 0x00002f2000007945 */ /* 0x000fe20003800000 */
[----:B0-----:R-:W-:-:S09]  /*ce70*/  ULEA UR46, UR4, UR46, 0x18 ;  /* 0x0000002e042e7291 */ /* 0x001fd2000f8ec03f */
[----:B------:R-:W0:Y:S02]  /*ce80*/  LDS.128 R4, [UR46+0x28cd0] ;  /* 0x028cd02eff047984 */ /* 0x000e240008000c00 */
[----:B0-----:R-:W-:Y:S02]  /*ce90*/  R2UR UR5, R5 ;  /* 0x00000000050572ca */ /* 0x001fe400000e0000 */
[----:B------:R-:W-:Y:S02]  /*cea0*/  R2UR UR7, R6 ;  /* 0x00000000060772ca */ /* 0x000fe400000e0000 */
        /* <DEDUP_REMOVED lines=46> */
[----:B------:R-:W-:Y:S01]  /*d190*/  SHF.R.U64 R7, R7, 0x3, RZ ;  /* 0x0000000307077819 */ /* 0x000fe200000012ff */
[--C-:B------:R-:W-:Y:S01]  /*d1a0*/  IMAD.X R91, RZ, RZ, R5.reuse, P2 ;  /* 0x000000ffff5b7224 */ /* 0x100fe200010e0605 */
[C---:B------:R-:W-:Y:S01]  /*d1b0*/  IADD3 R207, P0, R4.reuse, 0x4020, RZ ;  /* 0x0000402004cf7810 */ /* 0x040fe20007f1e0ff */
[--C-:B------:R-:W-:Y:S01]  /*d1c0*/  IMAD.X R95, RZ, RZ, R5.reuse, P1 ;  /* 0x000000ffff5f7224 */ /* 0x100fe200008e0605 */
[C---:B------:R-:W-:Y:S01]  /*d1d0*/  IADD3 R102, P4, R4.reuse, 0x4040, RZ ;  /* 0x0000404004667810 */ /* 0x040fe20007f9e0ff */
[----:B------:R-:W-:Y:S01]  /*d1e0*/  UIMAD.WIDE UR8, UR43, 0x4, UR8 ;  /* 0x000000042b0878a5 */ /* 0x000fe2000f8e0208 */
        /* <DEDUP_REMOVED lines=14> */
[----:B------:R-:W-:-:S02]  /*d2d0*/  LOP3.LUT R6, R175, 0x380, RZ, 0xc0, !PT ;  /* 0x00000380af067812 */ /* 0x000fc400078ec0ff */
[----:B------:R-:W-:Y:S02]  /*d2e0*/  SHF.R.U64 R7, R7, 0x3, RZ ;  /* 0x0000000307077819 */ /* 0x000fe400000012ff */
[----:B------:R-:W-:Y:S02]  /*d2f0*/  SHF.R.U64 R6, R6, 0x3, RZ ;  /* 0x0000000306067819 */ /* 0x000fe400000012ff */
[----:B------:R-:W-:Y:S02]  /*d300*/  LOP3.LUT R24, R7, R24, RZ, 0x3c, !PT ;  /* 0x0000001807187212 */ /* 0x000fe400078e3cff */
[----:B------:R-:W-:Y:S02]  /*d310*/  LOP3.LUT R7, R40, 0x380, RZ, 0xc0, !PT ;  /* 0x0000038028077812 */ /* 0x000fe400078ec0ff */
[----:B------:R-:W-:Y:S02]  /*d320*/  LOP3.LUT R20, R6, R175, RZ, 0x3c, !PT ;  /* 0x000000af06147212 */ /* 0x000fe400078e3cff */
        /* <DEDUP_REMOVED lines=10> */
[----:B------:R-:W-:Y:S02]  /*d3d0*/  MOV R174, R4 ;  /* 0x0000000400ae7202 */ /* 0x000fe40000000f00 */
[----:B------:R-:W-:Y:S02]  /*d3e0*/  LOP3.LUT R7, R168, 0x380, RZ, 0xc0, !PT ;  /* 0x00000380a8077812 */ /* 0x000fe400078ec0ff */
[----:B------:R-:W-:-:S02]  /*d3f0*/  LOP3.LUT R28, R177, 0x380, RZ, 0xc0, !PT ;  /* 0x00000380b11c7812 */ /* 0x000fc400078ec0ff */
[----:B------:R-:W-:Y:S02]  /*d400*/  F2FP.F16.F32.PACK_AB R5, R27, R26 ;  /* 0x0000001a1b05723e */ /* 0x000fe400000000ff */
[----:B------:R-:W-:Y:S02]  /*d410*/  LOP3.LUT R32, R179, 0x380, RZ, 0xc0, !PT ;  /* 0x00000380b3207812 */ /* 0x000fe400078ec0ff */
[----:B------:R-:W-:Y:S02]  /*d420*/  LOP3.LUT R98, R6, R207, RZ, 0x3c, !PT ;  /* 0x000000cf06627212 */ /* 0x000fe400078e3cff */
[----:B------:R-:W-:Y:S02]  /*d430*/  LOP3.LUT R27, R114, 0x380, RZ, 0xc0, !PT ;  /* 0x00000380721b7812 */ /* 0x000fe400078ec0ff */
[----:B------:R-:W-:Y:S02]  /*d440*/  F2FP.F16.F32.PACK_AB R6, R12, R169 ;  /* 0x000000a90c06723e */ /* 0x000fe400000000ff */
[----:B------:R-:W-:-:S02]  /*d450*/  SHF.R.U64 R169, R7, 0x3, RZ ;  /* 0x0000000307a97819 */ /* 0x000fc400000012ff */
[----:B------:R-:W-:Y:S02]  /*d460*/  SHF.R.U64 R28, R28, 0x3, RZ ;  /* 0x000000031c1c7819 */ /* 0x000fe400000012ff */
[----:B------:R-:W-:Y:S02]  /*d470*/  LOP3.LUT R90, R183, 0x380, RZ, 0xc0, !PT ;  /* 0x00000380b75a7812 */ /* 0x000fe400078ec0ff */
[----:B------:R-:W-:Y:S02]  /*d480*/  F2FP.F16.F32.PACK_AB R4, R14, R170 ;  /* 0x000000aa0e04723e */ /* 0x000fe400000000ff */
[----:B------:R-:W-:Y:S02]  /*d490*/  F2FP.F16.F32.PACK_AB R7, R31, R30 ;  /* 0x0000001e1f07723e */ /* 0x000fe400000000ff */
[----:B------:R-:W-:Y:S02]  /*d4a0*/  SHF.R.U64 R32, R32, 0x3, RZ ;  /* 0x0000000320207819 */ /* 0x000fe400000012ff */
[----:B------:R-:W-:Y:S01]  /*d4b0*/  LOP3.LUT R94, R205, 0x380, RZ, 0xc0, !PT ;  /* 0x00000380cd5e7812 */ /* 0x000fe200078ec0ff */
[----:B------:R0:W-:Y:S01]  /*d4c0*/  STSM.16.M88.4 [R174], R4 ;  /* 0x00000004ae007844 */ /* 0x0001e20000000200 */
[----:B------:R-:W-:-:S02]  /*d4d0*/  SHF.R.U64 R27, R27, 0x3, RZ ;  /* 0x000000031b1b7819 */ /* 0x000fc400000012ff */
[----:B------:R-:W-:Y:S02]  /*d4e0*/  LOP3.LUT R106, R209, 0x380, RZ, 0xc0, !PT ;  /* 0x00000380d16a7812 */ /* 0x000fe400078ec0ff */
[----:B------:R-:W-:Y:S02]  /*d4f0*/  LOP3.LUT R28, R28, R177, RZ, 0x3c, !PT ;  /* 0x000000b11c1c7212 */ /* 0x000fe400078e3cff */
[----:B------:R-:W-:Y:S02]  /*d500*/  SHF.R.U64 R90, R90, 0x3, RZ ;  /* 0x000000035a5a7819 */ /* 0x000fe400000012ff */
[----:B------:R-:W-:Y:S02]  /*d510*/  LOP3.LUT R32, R32, R179, RZ, 0x3c, !PT ;  /* 0x000000b320207212 */ /* 0x000fe400078e3cff */
[----:B------:R-:W-:Y:S02]  /*d520*/  SHF.R.U64 R94, R94, 0x3, RZ ;  /* 0x000000035e5e7819 */ /* 0x000fe400000012ff */
[----:B------:R-:W-:-:S02]  /*d530*/  LOP3.LUT R110, R211, 0x380, RZ, 0xc0, !PT ;  /* 0x00000380d36e7812 */ /* 0x000fc400078ec0ff */
[----:B------:R-:W-:Y:S02]  /*d540*/  LOP3.LUT R114, R27, R114, RZ, 0x3c, !PT ;  /* 0x000000721b727212 */ /* 0x000fe400078e3cff */
[----:B------:R-:W-:Y:S02]  /*d550*/  SHF.R.U64 R106, R106, 0x3, RZ ;  /* 0x000000036a6a7819 */ /* 0x000fe400000012ff */
[----:B------:R-:W-:Y:S02]  /*d560*/  MOV R27, R20 ;  /* 0x00000014001b7202 */ /* 0x000fe40000000f00 */
[----:B0-----:R-:W-:Y:S02]  /*d570*/  F2FP.F16.F32.PACK_AB R4, R163, R167 ;  /* 0x000000a7a304723e */ /* 0x001fe400000000ff */
[----:B------:R-:W-:Y:S02]  /*d580*/  F2FP.F16.F32.PACK_AB R5, R35, R34 ;  /* 0x000000222305723e */ /* 0x000fe400000000ff */
[----:B------:R-:W-:-:S02]  /*d590*/  F2FP.F16.F32.PACK_AB R6, R154, R165 ;  /* 0x000000a59a06723e */ /* 0x000fc400000000ff */
[----:B------:R-:W-:Y:S02]  /*d5a0*/  F2FP.F16.F32.PACK_AB R7, R39, R38 ;  /* 0x000000262707723e */ /* 0x000fe400000000ff */
[----:B------:R-:W-:Y:S02]  /*d5b0*/  MOV R26, R24 ;  /* 0x00000018001a7202 */ /* 0x000fe40000000f00 */
[----:B------:R-:W-:Y:S01]  /*d5c0*/  LOP3.LUT R90, R90, R183, RZ, 0x3c, !PT ;  /* 0x000000b75a5a7212 */ /* 0x000fe200078e3cff */
[----:B------:R0:W-:Y:S01]  /*d5d0*/  STSM.16.M88.4 [R27], R4 ;  /* 0x000000041b007844 */ /* 0x0001e20000000200 */
[----:B------:R-:W-:Y:S02]  /*d5e0*/  LOP3.LUT R14, R171, 0x380, RZ, 0xc0, !PT ;  /* 0x00000380ab0e7812 */ /* 0x000fe400078ec0ff */
[----:B------:R-:W-:Y:S01]  /*d5f0*/  MOV R28, R28 ;  /* 0x0000001c001c7202 */ /* 0x000fe20000000f00 */
[----:B------:R-:W-:Y:S01]  /*d600*/  STSM.16.M88.4 [R26], R8 ;  /* 0x000000081a007844 */ /* 0x000fe20000000200 */
[----:B------:R-:W-:-:S02]  /*d610*/  LOP3.LUT R94, R94, R205, RZ, 0x3c, !PT ;  /* 0x000000cd5e5e7212 */ /* 0x000fc400078e3cff */
[----:B------:R-:W-:Y:S01]  /*d620*/  SHF.R.U64 R110, R110, 0x3, RZ ;  /* 0x000000036e6e7819 */ /* 0x000fe200000012ff */
[----:B------:R-:W-:Y:S01]  /*d630*/  STSM.16.M88.4 [R28], R48 ;  /* 0x000000301c007844 */ /* 0x000fe20000000200 */
[----:B------:R-:W-:Y:S02]  /*d640*/  MOV R32, R32 ;  /* 0x0000002000207202 */ /* 0x000fe40000000f00 */
[----:B------:R-:W-:Y:S02]  /*d650*/  LOP3.LUT R106, R106, R209, RZ, 0x3c, !PT ;  /* 0x000000d16a6a7212 */ /* 0x000fe400078e3cff */
[----:B------:R-:W-:Y:S01]  /*d660*/  MOV R36, R36 ;  /* 0x0000002400247202 */ /* 0x000fe20000000f00 */
[----:B------:R-:W-:Y:S01]  /*d670*/  STSM.16.M88.4 [R32], R56 ;  /* 0x0000003820007844 */ /* 0x000fe20000000200 */
[----:B------:R-:W-:Y:S01]  /*d680*/  F2FP.F16.F32.PACK_AB R73, R75, R74 ;  /* 0x0000004a4b49723e */ /* 0x000fe200000000ff */
[----:B0-----:R-:W-:Y:S01]  /*d690*/  IMAD.U32 R4, RZ, RZ, UR8 ;  /* 0x00000008ff047e24 */ /* 0x001fe2000f8e00ff */
[----:B------:R-:W-:Y:S01]  /*d6a0*/  F2FP.F16.F32.PACK_AB R80, R81, R80 ;  /* 0x000000505150723e */ /* 0x000fe200000000ff */
[----:B------:R-:W-:Y:S01]  /*d6b0*/  STSM.16.M88.4 [R36], R64 ;  /* 0x0000004024007844 */ /* 0x000fe20000000200 */
[----:B------:R-:W-:Y:S01]  /*d6c0*/  MOV R40, R40 ;  /* 0x0000002800287202 */ /* 0x000fe20000000f00 */
[----:B------:R-:W-:Y:S01]  /*d6d0*/  IMAD.U32 R5, RZ, RZ, UR9 ;  /* 0x00000009ff057e24 */ /* 0x000fe2000f8e00ff */
[----:B------:R-:W-:Y:S01]  /*d6e0*/  F2FP.F16.F32.PACK_AB R74, R77, R76 ;  /* 0x0000004c4d4a723e */ /* 0x000fe200000000ff */
[----:B------:R-:W-:Y:S01]  /*d6f0*/  ULDC.64 UR8, c[0x0][0xc08] ;  /* 0x0003020000087ab9 */ /* 0x000fe20000000a00 */
[----:B------:R-:W-:-:S02]  /*d700*/  F2FP.F16.F32.PACK_AB R75, R79, R78 ;  /* 0x0000004e4f4b723e */ /* 0x000fc400000000ff */
[----:B------:R-:W-:Y:S02]  /*d710*/  F2FP.F16.F32.PACK_AB R81, R83, R82 ;  /* 0x000000525351723e */ /* 0x000fe400000000ff */
[----:B------:R-:W-:Y:S01]  /*d720*/  SHF.R.U64 R14, R14, 0x3, RZ ;  /* 0x000000030e0e7819 */ /* 0x000fe200000012ff */
[----:B------:R-:W-:Y:S01]  /*d730*/  STSM.16.M88.4 [R40], R72 ;  /* 0x0000004828007844 */ /* 0x000fe20000000200 */
[----:B------:R-:W-:Y:S02]  /*d740*/  MOV R25, R90 ;  /* 0x0000005a00197202 */ /* 0x000fe40000000f00 */
[----:B------:R-:W-:Y:S02]  /*d750*/  F2FP.F16.F32.PACK_AB R82, R85, R84 ;  /* 0x000000545552723e */ /* 0x000fe400000000ff */
[----:B------:R-:W-:Y:S02]  /*d760*/  F2FP.F16.F32.PACK_AB R83, R87, R86 ;  /* 0x000000565753723e */ /* 0x000fe400000000ff */
[----:B------:R-:W-:-:S02]  /*d770*/  F2FP.F16.F32.PACK_AB R88, R89, R88 ;  /* 0x000000585958723e */ /* 0x000fc400000000ff */
[----:B------:R-:W-:Y:S01]  /*d780*/  LOP3.LUT R110, R110, R211, RZ, 0x3c, !PT ;  /* 0x000000d36e6e7212 */ /* 0x000fe200078e3cff */
[----:B------:R-:W-:Y:S01]  /*d790*/  STSM.16.M88.4 [R25], R80 ;  /* 0x0000005019007844 */ /* 0x000fe20000000200 */
[----:B------:R-:W-:Y:S02]  /*d7a0*/  MOV R94, R94 ;  /* 0x0000005e005e7202 */ /* 0x000fe40000000f00 */
[----:B------:R-:W-:Y:S02]  /*d7b0*/  MOV R24, R98 ;  /* 0x0000006200187202 */ /* 0x000fe40000000f00 */
[----:B------:R-:W-:Y:S02]  /*d7c0*/  F2FP.F16.F32.PACK_AB R89, R44, R42 ;  /* 0x0000002a2c59723e */ /* 0x000fe400000000ff */
[----:B------:R-:W-:Y:S02]  /*d7d0*/  F2FP.F16.F32.PACK_AB R90, R93, R92 ;  /* 0x0000005c5d5a723e */ /* 0x000fe400000000ff */
[----:B------:R-:W-:-:S02]  /*d7e0*/  F2FP.F16.F32.PACK_AB R91, R152, R46 ;  /* 0x0000002e985b723e */ /* 0x000fc400000000ff */
[----:B------:R-:W-:Y:S02]  /*d7f0*/  F2FP.F16.F32.PACK_AB R96, R97, R96 ;  /* 0x000000606160723e */ /* 0x000fe400000000ff */
[----:B------:R-:W-:Y:S01]  /*d800*/  MOV R21, R106 ;  /* 0x0000006a00157202 */ /* 0x000fe20000000f00 */
[----:B------:R-:W-:Y:S01]  /*d810*/  STSM.16.M88.4 [R94], R88 ;  /* 0x000000585e007844 */ /* 0x000fe20000000200 */
[----:B------:R-:W-:Y:S02]  /*d820*/  F2FP.F16.F32.PACK_AB R97, R155, R153 ;  /* 0x000000999b61723e */ /* 0x000fe400000000ff */
        /* <DEDUP_REMOVED lines=11> */
[----:B------:R-:W-:Y:S01]  /*d8e0*/  F2FP.F16.F32.PACK_AB R120, R121, R120 ;  /* 0x000000787978723e */ /* 0x000fe200000000ff */
[----:B------:R-:W-:Y:S01]  /*d8f0*/  STSM.16.M88.4 [R102], R104 ;  /* 0x0000006866007844 */ /* 0x000fe20000000200 */
[----:B------:R-:W-:Y:S02]  /*d900*/  LOP3.LUT R14, R14, R171, RZ, 0x3c, !PT ;  /* 0x000000ab0e0e7212 */ /* 0x000fe400078e3cff */
[----:B------:R-:W-:Y:S02]  /*d910*/  F2FP.F16.F32.PACK_AB R113, R166, R164 ;  /* 0x000000a4a671723e */ /* 0x000fe400000000ff */
[----:B------:R-:W-:Y:S02]  /*d920*/  F2FP.F16.F32.PACK_AB R114, R117, R116 ;  /* 0x000000747572723e */ /* 0x000fe400000000ff */
[----:B------:R-:W-:-:S02]  /*d930*/  F2FP.F16.F32.PACK_AB R115, R119, R118 ;  /* 0x000000767773723e */ /* 0x000fc400000000ff */
[----:B------:R-:W-:Y:S02]  /*d940*/  F2FP.F16.F32.PACK_AB R121, R123, R122 ;  /* 0x0000007a7b79723e */ /* 0x000fe400000000ff */
[----:B------:R-:W-:Y:S01]  /*d950*/  F2FP.F16.F32.PACK_AB R128, R129, R128 ;  /* 0x000000808180723e */ /* 0x000fe200000000ff */
[----:B------:R-:W-:Y:S01]  /*d960*/  STSM.16.M88.4 [R21], R112 ;  /* 0x0000007015007844 */ /* 0x000fe20000000200 */
[----:B------:R-:W-:Y:S02]  /*d970*/  MOV R110, R110 ;  /* 0x0000006e006e7202 */ /* 0x000fe40000000f00 */
[----:B------:R-:W-:Y:S02]  /*d980*/  F2FP.F16.F32.PACK_AB R122, R125, R124 ;  /* 0x0000007c7d7a723e */ /* 0x000fe400000000ff */
[----:B------:R-:W-:Y:S02]  /*d990*/  F2FP.F16.F32.PACK_AB R123, R127, R126 ;  /* 0x0000007e7f7b723e */ /* 0x000fe400000000ff */
[----:B------:R-:W-:-:S02]  /*d9a0*/  F2FP.F16.F32.PACK_AB R129, R131, R130 ;  /* 0x000000828381723e */ /* 0x000fc400000000ff */
[----:B------:R-:W-:Y:S01]  /*d9b0*/  F2FP.F16.F32.PACK_AB R136, R137, R136 ;  /* 0x000000888988723e */ /* 0x000fe200000000ff */
[----:B------:R-:W-:Y:S01]  /*d9c0*/  STSM.16.M88.4 [R110], R120 ;  /* 0x000000786e007844 */ /* 0x000fe20000000200 */
[----:B------:R-:W-:Y:S02]  /*d9d0*/  F2FP.F16.F32.PACK_AB R130, R133, R132 ;  /* 0x000000848582723e */ /* 0x000fe400000000ff */
        /* <DEDUP_REMOVED lines=16> */
[----:B------:R-:W-:-:S06]  /*dae0*/  UISETP.NE.AND.EX UP1, UPT, UR9, URZ, UPT, UP1 ;  /* 0x0000003f0900728c */ /* 0x000fcc000bf25310 */
[----:B------:R-:W-:-:S05]  /*daf0*/  PLOP3.LUT P6, PT, PT, PT, UP1, 0x80, 0x0 ;  /* 0x000000000000781c */ /* 0x000fca0003fcf018 */
[----:B------:R-:W-:Y:S02]  /*db00*/  @UP1 ULDC.64 UR8, c[0x0][0xc08] ;  /* 0x0003020000081ab9 */ /* 0x000fe40000000a00 */
[----:B------:R-:W-:Y:S01]  /*db10*/  @UP1 UIMAD.WIDE UR8, UR43, 0x4, UR8 ;  /* 0x000000042b0818a5 */ /* 0x000fe2000f8e0208 */
[----:B------:R-:W-:Y:S02]  /*db20*/  ULDC UR4, c[0x0][0xa88] ;  /* 0x0002a20000047ab9 */ /* 0x000fe40000000800 */
[----:B------:R-:W-:-:S03]  /*db30*/  IMAD.U32 R76, RZ, RZ, UR4 ;  /* 0x00000004ff4c7e24 */ /* 0x000fc6000f8e00ff */
[----:B0-----:R-:W-:Y:S02]  /*db40*/  IMAD.U32 R14, RZ, RZ, UR8 ;  /* 0x00000008ff0e7e24 */ /* 0x001fe4000f8e00ff */
[----:B------:R-:W-:Y:S01]  /*db50*/  IMAD.U32 R15, RZ, RZ, UR9 ;  /* 0x00000009ff0f7e24 */ /* 0x000fe2000f8e00ff */
[----:B------:R-:W2:Y:S01]  /*db60*/  @P0 LDG.E R6, desc[UR40][R4.64] ;  /* 0x0000002804060981 */ /* 0x000ea2000c1e1900 */
[----:B------:R-:W-:-:S03]  /*db70*/  IMAD R7, R192, 0x40, R184 ;  /* 0x00000040c0077824 */ /* 0x000fc600078e02b8 */
[----:B------:R0:W5:Y:S01]  /*db80*/  @P6 LDG.E R76, desc[UR40][R14.64] ;  /* 0x000000280e4c6981 */ /* 0x000162000c1e1900 */
[----:B------:R-:W-:-:S03]  /*db90*/  IMAD.WIDE R172, R7, 0x2, R172 ;  /* 0x0000000207ac7825 */ /* 0x000fc600078e02ac */
[C---:B------:R-:W-:Y:S02]  /*dba0*/  IADD3 R9, P2, R172.reuse, 0x1000, RZ ;  /* 0x00001000ac097810 */ /* 0x040fe40007f5e0ff */
[C---:B------:R-:W-:Y:S02]  /*dbb0*/  IADD3 R13, P1, R172.reuse, 0x2000, RZ ;  /* 0x00002000ac0d7810 */ /* 0x040fe40007f3e0ff */
[----:B------:R-:W-:Y:S02]  /*dbc0*/  P2R R10, PR, RZ, 0x4 ;  /* 0x00000004ff0a7803 */ /* 0x000fe40000000000 */
[C---:B------:R-:W-:Y:S02]  /*dbd0*/  IADD3 R25, P2, R172.reuse, 0x3000, RZ ;  /* 0x00003000ac197810 */ /* 0x040fe40007f5e0ff */
[C---:B------:R-:W-:Y:S02]  /*dbe0*/  IADD3 R29, P3, R172.reuse, 0x4000, RZ ;  /* 0x00004000ac1d7810 */ /* 0x040fe40007f7e0ff */
[----:B------:R-:W-:-:S02]  /*dbf0*/  IADD3 R33, P4, R172, 0x5000, RZ ;  /* 0x00005000ac217810 */ /* 0x000fc40007f9e0ff */
[----:B------:R-:W-:Y:S02]  /*dc00*/  IADD3 R37, P5, R172, 0x6000, RZ ;  /* 0x00006000ac257810 */ /* 0x000fe40007fbe0ff */
[----:B------:R-:W-:Y:S02]  /*dc10*/  LOP3.LUT R8, R9, 0x380, RZ, 0xc0, !PT ;  /* 0x0000038009087812 */ /* 0x000fe400078ec0ff */
[----:B------:R-:W-:Y:S02]  /*dc20*/  LOP3.LUT R12, R13, 0x380, RZ, 0xc0, !PT ;  /* 0x000003800d0c7812 */ /* 0x000fe400078ec0ff */
[----:B------:R-:W-:Y:S02]  /*dc30*/  LOP3.LUT R24, R25, 0x380, RZ, 0xc0, !PT ;  /* 0x0000038019187812 */ /* 0x000fe400078ec0ff */
[----:B------:R-:W-:Y:S02]  /*dc40*/  LOP3.LUT R28, R29, 0x380, RZ, 0xc0, !PT ;  /* 0x000003801d1c7812 */ /* 0x000fe400078ec0ff */
[----:B------:R-:W-:-:S02]  /*dc50*/  LOP3.LUT R32, R33, 0x380, RZ, 0xc0, !PT ;  /* 0x0000038021207812 */ /* 0x000fc400078ec0ff */
[----:B------:R-:W-:Y:S01]  /*dc60*/  LOP3.LUT R36, R37, 0x380, RZ, 0xc0, !PT ;  /* 0x0000038025247812 */ /* 0x000fe200078ec0ff */
[----:B------:R-:W-:Y:S01]  /*dc70*/  UMOV UR4, URZ ;  /* 0x0000003f00047c82 */ /* 0x000fe20008000000 */
[----:B------:R-:W-:Y:S02]  /*dc80*/  SHF.R.U64 R8, R8, 0x3, RZ ;  /* 0x0000000308087819 */ /* 0x000fe400000012ff */
[----:B------:R-:W-:Y:S02]  /*dc90*/  SHF.R.U64 R12, R12, 0x3, RZ ;  /* 0x000000030c0c7819 */ /* 0x000fe400000012ff */
[----:B------:R-:W-:Y:S02]  /*dca0*/  SHF.R.U64 R24, R24, 0x3, RZ ;  /* 0x0000000318187819 */ /* 0x000fe400000012ff */
[----:B------:R-:W-:Y:S02]  /*dcb0*/  SHF.R.U64 R28, R28, 0x3, RZ ;  /* 0x000000031c1c7819 */ /* 0x000fe400000012ff */
[----:B------:R-:W-:-:S02]  /*dcc0*/  SHF.R.U64 R32, R32, 0x3, RZ ;  /* 0x0000000320207819 */ /* 0x000fc400000012ff */
[----:B------:R-:W-:Y:S02]  /*dcd0*/  SHF.R.U64 R36, R36, 0x3, RZ ;  /* 0x0000000324247819 */ /* 0x000fe400000012ff */
[----:B------:R-:W-:Y:S02]  /*dce0*/  LOP3.LUT R8, R8, R9, RZ, 0x3c, !PT ;  /* 0x0000000908087212 */ /* 0x000fe400078e3cff */
[----:B------:R-:W-:Y:S02]  /*dcf0*/  LOP3.LUT R12, R12, R13, RZ, 0x3c, !PT ;  /* 0x0000000d0c0c7212 */ /* 0x000fe400078e3cff */
[----:B------:R-:W-:Y:S02]  /*dd00*/  LOP3.LUT R24, R24, R25, RZ, 0x3c, !PT ;  /* 0x0000001918187212 */ /* 0x000fe400078e3cff */
[----:B------:R-:W-:Y:S02]  /*dd10*/  LOP3.LUT R28, R28, R29, RZ, 0x3c, !PT ;  /* 0x0000001d1c1c7212 */ /* 0x000fe400078e3cff */
[----:B------:R-:W-:-:S02]  /*dd20*/  LOP3.LUT R32, R32, R33, RZ, 0x3c, !PT ;  /* 0x0000002120207212 */ /* 0x000fc400078e3cff */
[----:B------:R-:W-:Y:S02]  /*dd30*/  LOP3.LUT R36, R36, R37, RZ, 0x3c, !PT ;  /* 0x0000002524247212 */ /* 0x000fe400078e3cff */
[----:B--2---:R-:W-:Y:S01]  /*dd40*/  @P0 R2UR UR4, R6 ;  /* 0x00000000060402ca */ /* 0x004fe200000e0000 */
[----:B0-----:R-:W-:-:S14]  /*dd50*/  @P6 BRA `(.L_x_5591) ;  /* 0x0000000000106947 */ /* 0x001fdc0003800000 */
[----:B------:R-:W-:Y:S05]  /*dd60*/  @!P0 BRA `(.L_x_5591) ;  /* 0x00000000000c8947 */ /* 0x000fea0003800000 */
[----:B------:R-:W2:Y:S04]  /*dd70*/  LDG.E R7, desc[UR40][R4.64] ;  /* 0x0000002804077981 */ /* 0x000ea8000c1e1900 */
[----:B-----5:R-:W2:Y:S02]  /*dd80*/  LDG.E R76, desc[UR40][R4.64+0x4] ;  /* 0x00000428044c7981 */ /* 0x020ea4000c1e1900 */
[----:B--2---:R-:W-:-:S07]  /*dd90*/  IMAD.IADD R76, R76, 0x1, -R7 ;  /* 0x000000014c4c7824 */ /* 0x004fce00078e0a07 */
.L_x_5591:
        /* <DEDUP_REMOVED lines=18> */
[----:B------:R-:W-:Y:S01]  /*dec0*/  USHF.R.S32.HI UR17, URZ, 0x1f, UR44 ;  /* 0x0000001f3f117899 */ /* 0x000fe2000801142c */
[----:B------:R-:W-:Y:S01]  /*ded0*/  SHF.R.U64 R44, R44, 0x3, RZ ;  /* 0x000000032c2c7819 */ /* 0x000fe200000012ff */
[----:B------:R-:W-:Y:S01]  /*dee0*/  USEL UR8, UR43, URZ, !UP0 ;  /* 0x0000003f2b087287 */ /* 0x000fe2000c000000 */
[----:B------:R-:W-:Y:S01]  /*def0*/  LOP3.LUT R48, R48, R49, RZ, 0x3c, !PT ;  /* 0x0000003130307212 */ /* 0x000fe200078e3cff */
[--C-:B------:R-:W-:Y:S01]  /*df00*/  IMAD.X R49, RZ, RZ, R173.reuse, P6 ;  /* 0x000000ffff317224 */ /* 0x100fe200030e06ad */
[----:B------:R-:W-:Y:S01]  /*df10*/  LOP3.LUT R40, R40, R41, RZ, 0x3c, !PT ;  /* 0x0000002928287212 */ /* 0x000fe200078e3cff */
[--C-:B------:R-:W-:Y:S01]  /*df20*/  IMAD.X R41, RZ, RZ, R173.reuse, P0 ;  /* 0x000000ffff297224 */ /* 0x100fe200000e06ad */
[----:B0-----:R-:W-:Y:S01]  /*df30*/  ISETP.NE.AND P6, PT, R4, RZ, PT ;  /* 0x000000ff0400720c */ /* 0x001fe20003fc5270 */
[----:B------:R-:W-:Y:S01]  /*df40*/  USEL UR18, UR9, URZ, !UP0 ;  /* 0x0000003f09127287 */ /* 0x000fe2000c000000 */
[----:B------:R-:W-:Y:S01]  /*df50*/  LOP3.LUT R44, R44, R45, RZ, 0x3c, !PT ;  /* 0x0000002d2c2c7212 */ /* 0x000fe200078e3cff */
[----:B------:R-:W-:Y:S01]  /*df60*/  IMAD.X R45, RZ, RZ, R173, P1 ;  /* 0x000000ffff2d7224 */ /* 0x000fe200008e06ad */
[----:B------:R-:W-:-:S02]  /*df70*/  IADD3 R57, P2, R172, 0xa000, RZ ;  /* 0x0000a000ac397810 */ /* 0x000fc40007f5e0ff */
[C---:B------:R-:W-:Y:S02]  /*df80*/  IADD3 R53, P3, R172.reuse, 0xb000, RZ ;  /* 0x0000b000ac357810 */ /* 0x040fe40007f7e0ff */
[C---:B------:R-:W-:Y:S02]  /*df90*/  IADD3 R65, P4, R172.reuse, 0xc000, RZ ;  /* 0x0000c000ac417810 */ /* 0x040fe40007f9e0ff */
[C---:B------:R-:W-:Y:S02]  /*dfa0*/  IADD3 R61, P5, R172.reuse, 0xd000, RZ ;  /* 0x0000d000ac3d7810 */ /* 0x040fe40007fbe0ff */
[C---:B------:R-:W-:Y:S02]  /*dfb0*/  IADD3 R73, P0, R172.reuse, 0xe000, RZ ;  /* 0x0000e000ac497810 */ /* 0x040fe40007f1e0ff */
[----:B------:R-:W-:Y:S02]  /*dfc0*/  IADD3 R5, P1, R172, 0xf000, RZ ;  /* 0x0000f000ac057810 */ /* 0x000fe40007f3e0ff */
[----:B------:R-:W-:-:S02]  /*dfd0*/  LOP3.LUT R56, R57, 0x380, RZ, 0xc0, !PT ;  /* 0x0000038039387812 */ /* 0x000fc400078ec0ff */
[----:B------:R-:W-:Y:S01]  /*dfe0*/  LOP3.LUT R52, R53, 0x380, RZ, 0xc0, !PT ;  /* 0x0000038035347812 */ /* 0x000fe200078ec0ff */
[----:B------:R-:W-:Y:S01]  /*dff0*/  IMAD.X R69, RZ, RZ, R173, P1 ;  /* 0x000000ffff457224 */ /* 0x000fe200008e06ad */
[----:B------:R-:W-:Y:S02]  /*e000*/  LOP3.LUT R64, R65, 0x380, RZ, 0xc0, !PT ;  /* 0x0000038041407812 */ /* 0x000fe400078ec0ff */
[----:B------:R-:W-:Y:S02]  /*e010*/  LOP3.LUT R60, R61, 0x380, RZ, 0xc0, !PT ;  /* 0x000003803d3c7812 */ /* 0x000fe400078ec0ff */
[----:B------:R-:W-:Y:S02]  /*e020*/  LOP3.LUT R72, R73, 0x380, RZ, 0xc0, !PT ;  /* 0x0000038049487812 */ /* 0x000fe400078ec0ff */
[----:B------:R-:W-:Y:S02]  /*e030*/  LOP3.LUT R7, R172, 0x380, RZ, 0xc0, !PT ;  /* 0x00000380ac077812 */ /* 0x000fe400078ec0ff */
[----:B------:R-:W-:-:S02]  /*e040*/  LOP3.LUT R4, R5, 0x380, RZ, 0xc0, !PT ;  /* 0x0000038005047812 */ /* 0x000fc400078ec0ff */
[----:B------:R-:W-:Y:S02]  /*e050*/  SHF.R.U64 R56, R56, 0x3, RZ ;  /* 0x0000000338387819 */ /* 0x000fe400000012ff */
[----:B------:R-:W-:Y:S02]  /*e060*/  SHF.R.U64 R52, R52, 0x3, RZ ;  /* 0x0000000334347819 */ /* 0x000fe400000012ff */
[----:B------:R-:W-:Y:S02]  /*e070*/  SHF.R.U64 R64, R64, 0x3, RZ ;  /* 0x0000000340407819 */ /* 0x000fe400000012ff */
[----:B------:R-:W-:Y:S02]  /*e080*/  SHF.R.U64 R60, R60, 0x3, RZ ;  /* 0x000000033c3c7819 */ /* 0x000fe400000012ff */
        /* <DEDUP_REMOVED lines=17> */
[----:B------:R-:W-:Y:S01]  /*e1a0*/  VIADD R10, R185, UR42 ;  /* 0x0000002ab90a7c36 */ /* 0x000fe20008000000 */
[----:B------:R-:W-:Y:S01]  /*e1b0*/  ULDC.64 UR12, c[0x0][0xb90] ;  /* 0x0002e400000c7ab9 */ /* 0x000fe20000000a00 */
[----:B------:R-:W-:Y:S01]  /*e1c0*/  UMOV UR10, UR4 ;  /* 0x00000004000a7c82 */ /* 0x000fe20008000000 */
[----:B------:R-:W-:Y:S01]  /*e1d0*/  UIMAD UR9, UR17, UR12, URZ ;  /* 0x0000000c110972a4 */ /* 0x000fe2000f8e023f */
[----:B------:R-:W-:Y:S01]  /*e1e0*/  IMAD.MOV.U32 R4, RZ, RZ, R10 ;  /* 0x000000ffff047224 */ /* 0x000fe200078e000a */
[----:B------:R-:W-:Y:S01]  /*e1f0*/  UMOV UR11, UR16 ;  /* 0x00000010000b7c82 */ /* 0x000fe20008000000 */
[----:B------:R-:W-:Y:S01]  /*e200*/  ULDC.64 UR14, c[0x0][0xb98] ;  /* 0x0002e600000e7ab9 */ /* 0x000fe20000000a00 */
[----:B------:R-:W-:Y:S01]  /*e210*/  UIMAD.WIDE.U32 UR10, UR44, UR12, UR10 ;  /* 0x0000000c2c0a72a5 */ /* 0x000fe2000f8e000a */
[----:B------:R-:W-:Y:S01]  /*e220*/  IMAD.MOV R21, RZ, RZ, -R17 ;  /* 0x000000ffff157224 */ /* 0x000fe200078e0a11 */
[----:B------:R-:W-:Y:S01]  /*e230*/  UIMAD UR9, UR44, UR13, UR9 ;  /* 0x0000000d2c0972a4 */ /* 0x000fe2000f8e0209 */
[----:B------:R-:W-:Y:S01]  /*e240*/  VIADD R20, R16, UR42 ;  /* 0x0000002a10147c36 */ /* 0x000fe20008000000 */
[----:B------:R-:W-:-:S02]  /*e250*/  UIMAD UR12, UR18, UR14, URZ ;  /* 0x0000000e120c72a4 */ /* 0x000fc4000f8e023f */
[----:B------:R-:W-:Y:S02]  /*e260*/  UIADD3 UR11, UR11, UR9, URZ ;  /* 0x000000090b0b7290 */ /* 0x000fe4000fffe03f */
        /* <DEDUP_REMOVED lines=15> */
[----:B------:R-:W-:Y:S01]  /*e360*/  ULDC.64 UR10, c[0x0][0xb88] ;  /* 0x0002e200000a7ab9 */ /* 0x000fe20000000a00 */
[----:B------:R-:W-:Y:S02]  /*e370*/  VIADD R10, R20, 0x8 ;  /* 0x00000008140a7836 */ /* 0x000fe40000000000 */
        /* <DEDUP_REMOVED lines=9> */
[----:B------:R-:W-:Y:S03]  /*e410*/  SHFL.IDX PT, R4, R14, RZ, 0x1c1f ;  /* 0x001c1fff0e047589 */ /* 0x000fe600000e0000 */
[-C--:B------:R-:W-:Y:S01]  /*e420*/  ISETP.GE.OR P1, PT, R20, R11.reuse, P0 ;  /* 0x0000000b1400720c */ /* 0x080fe20000726670 */
[----:B------:R-:W0:Y:S01]  /*e430*/  SHFL.IDX PT, R5, R15, RZ, 0x1c1f ;  /* 0x001c1fff0f057589 */ /* 0x000e2200000e0000 */
[----:B------:R-:W-:-:S03]  /*e440*/  ISETP.GE.OR P0, PT, R10, R11, P0 ;  /* 0x0000000b0a00720c */ /* 0x000fc60000706670 */
[----:B------:R-:W1:Y:S08]  /*e450*/  SHFL.IDX PT, R7, R15, 0x1, 0x1c1f ;  /* 0x003c1f000f077f89 */ /* 0x000e7000000e0000 */
[----:B0-----:R0:W-:Y:S04]  /*e460*/  @!P1 ST.E desc[UR40][R4.64], R3 ;  /* 0x0000000304009985 */ /* 0x0011e8000c101928 */
[----:B-1----:R0:W-:Y:S02]  /*e470*/  @!P0 ST.E desc[UR40][R6.64], R0 ;  /* 0x0000000006008985 */ /* 0x0021e4000c101928 */
.L_x_5592:
        /* <DEDUP_REMOVED lines=8> */
[----:B------:R-:W-:-:S03]  /*e500*/  SEL R0, RZ, 0x1, P1 ;  /* 0x00000001ff007807 */ /* 0x000fc60000800000 */
[----:B------:R-:W-:Y:S01]  /*e510*/  IMAD.SHL.U32 R3, R3, 0x2, RZ ;  /* 0x0000000203037824 */ /* 0x000fe200078e00ff */
[----:B------:R-:W-:Y:S01]  /*e520*/  ISETP.GE.AND P0, PT, R189, UR14, PT ;  /* 0x0000000ebd007c0c */ /* 0x000fe2000bf06270 */
[----:B------:R-:W5:Y:S04]  /*e530*/  LD.E.128 R12, desc[UR40][R12.64] ;  /* 0x000000280c0c7980 */ /* 0x000f68000c101d00 */
[----:B------:R-:W5:Y:S04]  /*e540*/  LD.E.128 R24, desc[UR40][R24.64] ;  /* 0x0000002818187980 */ /* 0x000f68000c101d00 */
[----:B------:R-:W5:Y:S01]  /*e550*/  LD.E.128 R28, desc[UR40][R28.64] ;  /* 0x000000281c1c7980 */ /* 0x000f62000c101d00 */
[----:B-1----:R-:W-:-:S02]  /*e560*/  ISETP.NE.AND P2, PT, R81, 0x1, PT ;  /* 0x000000015100780c */ /* 0x002fc40003f45270 */
[----:B------:R-:W-:Y:S01]  /*e570*/  LOP3.LUT R0, R3, 0x2, R0, 0xe2, !PT ;  /* 0x0000000203007812 */ /* 0x000fe200078ee200 */
[----:B------:R-:W5:Y:S01]  /*e580*/  LD.E.128 R32, desc[UR40][R32.64] ;  /* 0x0000002820207980 */ /* 0x000f62000c101d00 */
[----:B------:R-:W-:Y:S01]  /*e590*/  SEL R3, RZ, 0xffffffff, P0 ;  /* 0xffffffffff037807 */ /* 0x000fe20000000000 */
[----:B------:R-:W-:Y:S02]  /*e5a0*/  UIMAD UR9, UR16, UR12, URZ ;  /* 0x0000000c100972a4 */ /* 0x000fe4000f8e023f */
[----:B------:R-:W5:Y:S04]  /*e5b0*/  LD.E.128 R36, desc[UR40][R36.64] ;  /* 0x0000002824247980 */ /* 0x000f68000c101d00 */
[----:B------:R-:W5:Y:S02]  /*e5c0*/  LD.E.128 R40, desc[UR40][R40.64] ;  /* 0x0000002828287980 */ /* 0x000f64000c101d00 */
[----:B------:R-:W1:Y:S01]  /*e5d0*/  @P2 LDC R21, c[0x0][0xbec] ;  /* 0x0002fb00ff152b82 */ /* 0x000e620000000800 */
[----:B------:R-:W-:Y:S01]  /*e5e0*/  IMAD.SHL.U32 R3, R3, 0x4, RZ ;  /* 0x0000000403037824 */ /* 0x000fe200078e00ff */
[----:B------:R-:W-:Y:S01]  /*e5f0*/  ISETP.GE.AND P0, PT, R188, UR14, PT ;  /* 0x0000000ebc007c0c */ /* 0x000fe2000bf06270 */
[----:B------:R-:W5:Y:S04]  /*e600*/  LD.E.128 R48, desc[UR40][R48.64] ;  /* 0x0000002830307980 */ /* 0x000f68000c101d00 */
[----:B------:R-:W5:Y:S01]  /*e610*/  LD.E.128 R44, desc[UR40][R44.64] ;  /* 0x000000282c2c7980 */ /* 0x000f62000c101d00 */
[----:B------:R-:W2:Y:S01]  /*e620*/  @P2 LDC R77, c[0x0][0xbf0] ;  /* 0x0002fc00ff4d2b82 */ /* 0x000ea20000000800 */
[----:B------:R-:W-:Y:S01]  /*e630*/  UIMAD.WIDE.U32 UR10, UR4, UR12, URZ ;  /* 0x0000000c040a72a5 */ /* 0x000fe2000f8e003f */
[----:B------:R-:W-:Y:S01]  /*e640*/  LOP3.LUT R3, R3, 0x4, R0, 0xe2, !PT ;  /* 0x0000000403037812 */ /* 0x000fe200078ee200 */
[----:B------:R-:W-:Y:S01]  /*e650*/  UIMAD UR9, UR4, UR13, UR9 ;  /* 0x0000000d040972a4 */ /* 0x000fe2000f8e0209 */
[----:B------:R-:W-:Y:S01]  /*e660*/  SEL R20, RZ, 0xffffffff, P0 ;  /* 0xffffffffff147807 */ /* 0x000fe20000000000 */
[----:B------:R-:W-:Y:S01]  /*e670*/  IMAD R0, R191, 0x20, R192 ;  /* 0x00000020bf007824 */ /* 0x000fe200078e02c0 */
[----:B------:R-:W-:Y:S01]  /*e680*/  ULDC.64 UR12, c[0x0][0xae8] ;  /* 0x0002ba00000c7ab9 */ /* 0x000fe20000000a00 */
[----:B------:R-:W-:Y:S01]  /*e690*/  ISETP.GE.AND P0, PT, R187, UR14, PT ;  /* 0x0000000ebb007c0c */ /* 0x000fe2000bf06270 */
[----:B------:R-:W-:Y:S01]  /*e6a0*/  UIADD3 UR11, UR11, UR9, URZ ;  /* 0x000000090b0b7290 */ /* 0x000fe2000fffe03f */
[----:B------:R-:W5:Y:S01]  /*e6b0*/  LD.E.128 R56, desc[UR40][R56.64] ;  /* 0x0000002838387980 */ /* 0x000f62000c101d00 */
[----:B------:R-:W-:Y:S01]  /*e6c0*/  UIMAD UR4, UR17, UR12, URZ ;  /* 0x0000000c110472a4 */ /* 0x000fe2000f8e023f */
[----:B------:R-:W-:Y:S01]  /*e6d0*/  VIADD R82, R0, UR42 ;  /* 0x0000002a00527c36 */ /* 0x000fe20008000000 */
[----:B------:R-:W-:Y:S01]  /*e6e0*/  SEL R0, RZ, 0xffffffff, P0 ;  /* 0xffffffffff007807 */ /* 0x000fe20000000000 */
[----:B------:R-:W-:Y:S01]  /*e6f0*/  UIMAD.WIDE.U32 UR10, UR44, UR12, UR10 ;  /* 0x0000000c2c0a72a5 */ /* 0x000fe2000f8e000a */
[----:B------:R-:W5:Y:S01]  /*e700*/  LD.E.128 R52, desc[UR40][R52.64] ;  /* 0x0000002834347980 */ /* 0x000f62000c101d00 */
[----:B------:R-:W-:Y:S01]  /*e710*/  UIMAD UR4, UR44, UR13, UR4 ;  /* 0x0000000d2c0472a4 */ /* 0x000fe2000f8e0204 */
[----:B------:R-:W-:-:S02]  /*e720*/  IMAD.SHL.U32 R20, R20, 0x8, RZ ;  /* 0x0000000814147824 */ /* 0x000fc400078e00ff */
[----:B------:R-:W-:Y:S01]  /*e730*/  ULDC.64 UR12, c[0x0][0xaf0] ;  /* 0x0002bc00000c7ab9 */ /* 0x000fe20000000a00 */
[----:B------:R-:W-:Y:S01]  /*e740*/  UIADD3 UR11, UR11, UR4, URZ ;  /* 0x000000040b0b7290 */ /* 0x000fe2000fffe03f */
[----:B------:R-:W-:Y:S01]  /*e750*/  IMAD.SHL.U32 R79, R0, 0x10, RZ ;  /* 0x00000010004f7824 */ /* 0x000fe200078e00ff */
[----:B------:R-:W-:Y:S01]  /*e760*/  UIMAD UR4, UR18, UR12, URZ ;  /* 0x0000000c120472a4 */ /* 0x000fe2000f8e023f */
[----:B-1----:R-:W-:Y:S01]  /*e770*/  @P2 IMAD.HI.U32 R0, R82, R21, RZ ;  /* 0x0000001552002227 */ /* 0x002fe200078e00ff */
[----:B------:R-:W-:Y:S01]  /*e780*/  LOP3.LUT R20, R20, 0x8, R3, 0xe2, !PT ;  /* 0x0000000814147812 */ /* 0x000fe200078ee203 */
[----:B------:R-:W5:Y:S01]  /*e790*/  LD.E.128 R64, desc[UR40][R64.64] ;  /* 0x0000002840407980 */ /* 0x000f62000c101d00 */
[----:B------:R-:W-:Y:S01]  /*e7a0*/  UIMAD UR4, UR8, UR13, UR4 ;  /* 0x0000000d080472a4 */ /* 0x000fe2000f8e0204 */
[----:B------:R-:W-:Y:S01]  /*e7b0*/  IMAD.MOV.U32 R3, RZ, RZ, R82 ;  /* 0x000000ffff037224 */ /* 0x000fe200078e0052 */
[----:B------:R-:W-:Y:S01]  /*e7c0*/  UIMAD.WIDE.U32 UR8, UR8, UR12, UR10 ;  /* 0x0000000c080872a5 */ /* 0x000fe2000f8e000a */
[----:B--2---:R-:W-:Y:S01]  /*e7d0*/  @P2 SHF.R.U32.HI R3, RZ, R77, R0 ;  /* 0x0000004dff032219 */ /* 0x004fe20000011600 */
[----:B------:R-:W5:Y:S01]  /*e7e0*/  LD.E.128 R60, desc[UR40][R60.64] ;  /* 0x000000283c3c7980 */ /* 0x000f62000c101d00 */
[----:B------:R-:W-:-:S02]  /*e7f0*/  LOP3.LUT R78, R79, 0x10, R20, 0xe2, !PT ;  /* 0x000000104f4e7812 */ /* 0x000fc400078ee214 */
        /* <DEDUP_REMOVED lines=10> */
[----:B------:R-:W5:Y:S01]  /*e8a0*/  LD.E.128 R68, desc[UR40][R68.64] ;  /* 0x0000002844447980 */ /* 0x000f62000c101d00 */
[----:B------:R-:W-:Y:S01]  /*e8b0*/  IMAD R77, R81, R79, R82 ;  /* 0x0000004f514d7224 */ /* 0x000fe200078e0252 */
[----:B------:R-:W-:Y:S01]  /*e8c0*/  ISETP.GE.AND P0, PT, R195, UR14, PT ;  /* 0x0000000ec3007c0c */ /* 0x000fe2000bf06270 */
[----:B------:R-:W-:Y:S01]  /*e8d0*/  IMAD.U32 R21, RZ, RZ, UR4 ;  /* 0x00000004ff157e24 */ /* 0x000fe2000f8e00ff */
[----:B------:R-:W-:Y:S01]  /*e8e0*/  @!PT LDS RZ, [RZ] ;  /* 0x00000000fffff984 */ /* 0x000fe20000000800 */
[----:B------:R-:W-:Y:S01]  /*e8f0*/  @!PT LDS RZ, [RZ] ;  /* 0x00000000fffff984 */ /* 0x000fe20000000800 */
[----:B------:R-:W-:Y:S01]  /*e900*/  @!PT LDS RZ, [RZ] ;  /* 0x00000000fffff984 */ /* 0x000fe20000000800 */
[----:B------:R-:W-:Y:S01]  /*e910*/  @!PT LDS RZ, [RZ] ;  /* 0x00000000fffff984 */ /* 0x000fe20000000800 */
[----:B------:R1:W-:Y:S06]  /*e920*/  MEMBAR.ALL.CTA ;  /* 0x0000000000007992 */ /* 0x0003ec0000008000 */
[----:B-1----:R-:W1:Y:S01]  /*e930*/  FENCE.VIEW.ASYNC.S ;  /* 0x00000000000073c6 */ /* 0x002e620000000000 */
[----:B------:R-:W-:Y:S01]  /*e940*/  IMAD.SHL.U32 R83, R0, 0x20, RZ ;  /* 0x0000002000537824 */ /* 0x000fe200078e00ff */
        /* <DEDUP_REMOVED lines=11> */
[----:B-----5:R-:W-:Y:S01]  /*ea00*/  IMAD R87, R76, R81, RZ ;  /* 0x000000514c577224 */ /* 0x020fe200078e02ff */
[----:B------:R-:W-:Y:S01]  /*ea10*/  BSSY B1, `(.L_x_5593) ;  /* 0x000002f000017945 */ /* 0x000fe20003800000 */
[----:B------:R-:W-:Y:S01]  /*ea20*/  VIADD R86, R192, UR42 ;  /* 0x0000002ac0567c36 */ /* 0x000fe20008000000 */
[----:B------:R-:W-:Y:S01]  /*ea30*/  LOP3.LUT R3, R78, R3, RZ, 0xfc, !PT ;  /* 0x000000034e037212 */ /* 0x000fe200078efcff */
[C---:B------:R-:W-:Y:S01]  /*ea40*/  IMAD R79, R77.reuse, UR9, R0 ;  /* 0x000000094d4f7c24 */ /* 0x040fe2000f8e0200 */
[----:B------:R-:W-:Y:S01]  /*ea50*/  SEL R0, RZ, 0x80, P0 ;  /* 0x00000080ff007807 */ /* 0x000fe20000000000 */
[----:B------:R-:W-:Y:S01]  /*ea60*/  IMAD.WIDE.U32 R20, R77, UR8, R20 ;  /* 0x000000084d147c25 */ /* 0x000fe2000f8e0014 */
[----:B------:R-:W-:Y:S01]  /*ea70*/  ISETP.GE.AND P0, PT, R86, R87, PT ;  /* 0x000000575600720c */ /* 0x000fe20003f06270 */
[----:B------:R-:W-:Y:S01]  /*ea80*/  ULDC.64 UR8, c[0x0][0xa80] ;  /* 0x0002a00000087ab9 */ /* 0x000fe20000000a00 */
[----:B------:R-:W-:Y:S01]  /*ea90*/  LOP3.LUT R0, R3, R0, RZ, 0xfc, !PT ;  /* 0x0000000003007212 */ /* 0x000fe200078efcff */
[----:B------:R-:W-:Y:S01]  /*eaa0*/  IMAD.IADD R21, R21, 0x1, R79 ;  /* 0x0000000115157824 */ /* 0x000fe200078e024f */
[C---:B------:R-:W-:Y:S01]  /*eab0*/  LEA R84, P1, R20.reuse, UR8, 0x1 ;  /* 0x0000000814547c11 */ /* 0x040fe2000f8208ff */
[----:B-1----:R-:W-:Y:S03]  /*eac0*/  SYNCS.ARRIVE.TRANS64.RED.A1T0 RZ, [UR4], RZ ;  /* 0x000000ffffff79a7 */ /* 0x002fe60008100404 */
        /* <DEDUP_REMOVED lines=25> */
[-C--:B--2---:R-:W-:Y:S02]  /*ec60*/  @P0 LEA R12, P3, R195, R76.reuse, 0x1 ;  /* 0x0000004cc30c0211 */ /* 0x084fe400078608ff */
        /* <DEDUP_REMOVED lines=9> */
.L_x_5594:
[----:B------:R-:W-:Y:S05]  /*ed00*/  BSYNC B1 ;  /* 0x0000000000017941 */ /* 0x000fea0003800000 */
.L_x_5593:
[----:B---3--:R-:W-:Y:S01]  /*ed10*/  VIADD R4, R86, 0x20 ;  /* 0x0000002056047836 */ /* 0x008fe20000000000 */
        /* <DEDUP_REMOVED lines=11> */
[----:B------:R-:W-:Y:S01]  /*edd0*/  @!P3 LEA R14, P6, R189, R6, 0x1 ;  /* 0x00000006bd0eb211 */ /* 0x000fe200078c08ff */
[----:B------:R0:W-:Y:S01]  /*ede0*/  @!P0 ST.E.128 desc[UR40][R4.64], R8 ;  /* 0x0000000804008985 */ /* 0x0001e2000c101d28 */
[----:B------:R-:W-:Y:S02]  /*edf0*/  ISETP.GE.AND P0, PT, R186, UR14, PT ;  /* 0x0000000eba007c0c */ /* 0x000fe4000bf06270 */
[----:B------:R-:W-:Y:S02]  /*ee00*/  @!P5 LEA.HI.X R13, R190, R7, R204, 0x1, P4 ;  /* 0x00000007be0dd211 */ /* 0x000fe400020f0ccc */
[----:B------:R-:W-:-:S02]  /*ee10*/  LOP3.LUT P4, RZ, R3, 0x40, RZ, 0xc0, !PT ;  /* 0x0000004003ff7812 */ /* 0x000fc4000788c0ff */
[----:B------:R-:W-:Y:S01]  /*ee20*/  @!P3 LEA.HI.X R15, R189, R7, R203, 0x1, P6 ;  /* 0x00000007bd0fb211 */ /* 0x000fe200030f0ccb */
        /* <DEDUP_REMOVED lines=16> */
[----:B---3--:R-:W-:-:S04]  /*ef30*/  LEA R4, P0, R194, R6, 0x1 ;  /* 0x00000006c2047211 */ /* 0x008fc800078008ff */
[----:B------:R-:W-:-:S05]  /*ef40*/  LEA.HI.X R5, R194, R7, R198, 0x1, P0 ;  /* 0x00000007c2057211 */ /* 0x000fca00000f0cc6 */
[----:B------:R0:W-:Y:S01]  /*ef50*/  ST.E.128 desc[UR40][R4.64], R68 ;  /* 0x0000004404007985 */ /* 0x0001e2000c101d28 */
[----:B------:R-:W-:Y:S05]  /*ef60*/  BRA `(.L_x_5595) ;  /* 0x0000000c00847947 */ /* 0x000fea0003800000 */
.L_x_5590:
[----:B------:R-:W-:Y:S01]  /*ef70*/  ULDC.64 UR8, c[0x0][0xc00] ;  /* 0x0003000000087ab9 */ /* 0x000fe20000000a00 */
[----:B------:R-:W-:Y:S01]  /*ef80*/  ULDC UR4, c[0x0][0xa88] ;  /* 0x0002a20000047ab9 */ /* 0x000fe20000000800 */
[----:B------:R-:W-:Y:S01]  /*ef90*/  UISETP.NE.U32.AND UP0, UPT, UR8, URZ, UPT ;  /* 0x0000003f0800728c */ /* 0x000fe2000bf05070 */
[----:B------:R-:W0:Y:S03]  /*efa0*/  LDC R11, c[0x0][0xbe8] ;  /* 0x0002fa00ff0b7b82 */ /* 0x000e260000000800 */
[----:B------:R-:W-:-:S03]  /*efb0*/  UISETP.NE.AND.EX UP0, UPT, UR9, URZ, UPT, UP0 ;  /* 0x0000003f0900728c */ /* 0x000fc6000bf05300 */
[----:B------:R-:W-:Y:S02]  /*efc0*/  ULDC.64 UR8, c[0x0][0xc00] ;  /* 0x0003000000087ab9 */ /* 0x000fe40000000a00 */
[----:B------:R-:W-:Y:S01]  /*efd0*/  UIMAD.WIDE UR8, UR43, 0x4, UR8 ;  /* 0x000000042b0878a5 */ /* 0x000fe2000f8e0208 */
[----:B------:R-:W-:-:S05]  /*efe0*/  PLOP3.LUT P1, PT, PT, PT, UP0, 0x80, 0x0 ;  /* 0x000000000000781c */ /* 0x000fca0003f2f008 */
[----:B------:R-:W-:Y:S02]  /*eff0*/  IMAD.U32 R4, RZ, RZ, UR8 ;  /* 0x00000008ff047e24 */ /* 0x000fe4000f8e00ff */
[----:B------:R-:W-:Y:S01]  /*f000*/  IMAD.U32 R5, RZ, RZ, UR9 ;  /* 0x00000009ff057e24 */ /* 0x000fe2000f8e00ff */
[----:B------:R-:W-:Y:S02]  /*f010*/  ULDC.64 UR8, c[0x0][0xc08] ;  /* 0x0003020000087ab9 */ /* 0x000fe40000000a00 */
[----:B------:R-:W-:Y:S01]  /*f020*/  UISETP.NE.U32.AND UP1, UPT, UR8, URZ, UPT ;  /* 0x0000003f0800728c */ /* 0x000fe2000bf25070 */
[----:B------:R-:W-:Y:S02]  /*f030*/  IMAD.U32 R0, RZ, RZ, UR4 ;  /* 0x00000004ff007e24 */ /* 0x000fe4000f8e00ff */
[----:B------:R-:W2:Y:S01]  /*f040*/  @P1 LDG.E R3, desc[UR40][R4.64] ;  /* 0x0000002804031981 */ /* 0x000ea2000c1e1900 */
[----:B------:R-:W-:-:S06]  /*f050*/  UISETP.NE.AND.EX UP1, UPT, UR9, URZ, UPT, UP1 ;  /* 0x0000003f0900728c */ /* 0x000fcc000bf25310 */
[----:B------:R-:W-:-:S05]  /*f060*/  PLOP3.LUT P2, PT, PT, PT, UP1, 0x80, 0x0 ;  /* 0x000000000000781c */ /* 0x000fca0003f4f018 */
[----:B------:R-:W-:Y:S02]  /*f070*/  @UP1 ULDC.64 UR8, c[0x0][0xc08] ;  /* 0x0003020000081ab9 */ /* 0x000fe40000000a00 */
[----:B------:R-:W-:-:S06]  /*f080*/  @UP1 UIMAD.WIDE UR8, UR43, 0x4, UR8 ;  /* 0x000000042b0818a5 */ /* 0x000fcc000f8e0208 */
[----:B------:R-:W-:Y:S02]  /*f090*/  IMAD.U32 R6, RZ, RZ, UR8 ;  /* 0x00000008ff067e24 */ /* 0x000fe4000f8e00ff */
[----:B------:R-:W-:-:S05]  /*f0a0*/  IMAD.U32 R7, RZ, RZ, UR9 ;  /* 0x00000009ff077e24 */ /* 0x000fca000f8e00ff */
[----:B------:R1:W5:Y:S01]  /*f0b0*/  @P2 LDG.E R0, desc[UR40][R6.64] ;  /* 0x0000002806002981 */ /* 0x000362000c1e1900 */
[----:B------:R-:W-:Y:S01]  /*f0c0*/  UMOV UR4, URZ ;  /* 0x0000003f00047c82 */ /* 0x000fe20008000000 */
[----:B------:R-:W-:Y:S01]  /*f0d0*/  USHF.R.S32.HI UR13, URZ, 0x1f, UR44 ;  /* 0x0000001f3f0d7899 */ /* 0x000fe2000801142c */
[----:B------:R-:W-:Y:S02]  /*f0e0*/  ISETP.GE.AND P0, PT, R197, 0x40, PT ;  /* 0x00000040c500780c */ /* 0x000fe40003f06270 */
[----:B--2---:R-:W-:Y:S01]  /*f0f0*/  @P1 R2UR UR4, R3 ;  /* 0x00000000030412ca */ /* 0x004fe200000e0000 */
[----:B01----:R-:W-:-:S14]  /*f100*/  @P2 BRA `(.L_x_5596) ;  /* 0x0000000000102947 */ /* 0x003fdc0003800000 */
[----:B------:R-:W-:Y:S05]  /*f110*/  @!P1 BRA `(.L_x_5596) ;  /* 0x00000000000c9947 */ /* 0x000fea0003800000 */
[----:B------:R-:W2:Y:S04]  /*f120*/  LDG.E R3, desc[UR40][R4.64] ;  /* 0x0000002804037981 */ /* 0x000ea8000c1e1900 */
[----:B-----5:R-:W2:Y:S02]  /*f130*/  LDG.E R0, desc[UR40][R4.64+0x4] ;  /* 0x0000042804007981 */ /* 0x020ea4000c1e1900 */
[----:B--2---:R-:W-:-:S07]  /*f140*/  IMAD.IADD R0, R0, 0x1, -R3 ;  /* 0x0000000100007824 */ /* 0x004fce00078e0a03 */
.L_x_5596:
[----:B------:R-:W-:Y:S01]  /*f150*/  USHF.R.S32.HI UR9, URZ, 0x1f, UR43 ;  /* 0x0000001f3f097899 */ /* 0x000fe2000801142b */
[----:B------:R-:W-:Y:S01]  /*f160*/  BSSY B1, `(.L_x_5597) ;  /* 0x000002e000017945 */ /* 0x000fe20003800000 */
[----:B------:R-:W-:Y:S02]  /*f170*/  USHF.R.S32.HI UR12, URZ, 0x1f, UR4 ;  /* 0x0000001f3f0c7899 */ /* 0x000fe40008011404 */
[----:B------:R-:W-:Y:S02]  /*f180*/  USEL UR8, UR43, URZ, !UP0 ;  /* 0x0000003f2b087287 */ /* 0x000fe4000c000000 */
[----:B------:R-:W-:Y:S01]  /*f190*/  USEL UR14, UR9, URZ, !UP0 ;  /* 0x0000003f090e7287 */ /* 0x000fe2000c000000 */
[----:B------:R-:W-:Y:S11]  /*f1a0*/  @P0 BRA `(.L_x_5598) ;  /* 0x0000000000a40947 */ /* 0x000ff60003800000 */
[----:B------:R-:W0:Y:S01]  /*f1b0*/  S2R R6, SR_TID.X ;  /* 0x0000000000067919 */ /* 0x000e220000002100 */
[----:B------:R-:W1:Y:S01]  /*f1c0*/  LDC R5, c[0x0][0xbe8] ;  /* 0x0002fa00ff057b82 */ /* 0x000e620000000800 */
[----:B------:R-:W-:Y:S02]  /*f1d0*/  IMAD.U32 R7, RZ, RZ, UR42 ;  /* 0x0000002aff077e24 */ /* 0x000fe4000f8e00ff */
[----:B-1---5:R-:W-:-:S03]  /*f1e0*/  IMAD R3, R0, R5, RZ ;  /* 0x0000000500037224 */ /* 0x022fc600078e02ff */
[----:B0-----:R-:W-:-:S04]  /*f1f0*/  IADD3 R6, R7, -0x80, R6 ;  /* 0xffffff8007067810 */ /* 0x001fc80007ffe006 */
[----:B------:R-:W-:-:S13]  /*f200*/  ISETP.GE.AND P0, PT, R6, R3, PT ;  /* 0x000000030600720c */ /* 0x000fda0003f06270 */
[----:B------:R-:W-:Y:S05]  /*f210*/  @P0 BRA `(.L_x_5598) ;  /* 0x0000000000880947 */ /* 0x000fea0003800000 */
[----:B------:R-:W-:Y:S01]  /*f220*/  ISETP.NE.AND P0, PT, R5, 0x1, PT ;  /* 0x000000010500780c */ /* 0x000fe20003f05270 */
[----:B------:R-:W-:Y:S01]  /*f230*/  ULDC.64 UR16, c[0x0][0xb90] ;  /* 0x0002e40000107ab9 */ /* 0x000fe20000000a00 */
[----:B------:R-:W-:Y:S01]  /*f240*/  UMOV UR10, UR4 ;  /* 0x00000004000a7c82 */ /* 0x000fe20008000000 */
[----:B------:R-:W-:Y:S01]  /*f250*/  UIMAD UR9, UR13, UR16, URZ ;  /* 0x000000100d0972a4 */ /* 0x000fe2000f8e023f */
[----:B------:R-:W-:Y:S01]  /*f260*/  IMAD.MOV.U32 R4, RZ, RZ, R6 ;  /* 0x000000ffff047224 */ /* 0x000fe200078e0006 */
[----:B------:R-:W-:Y:S02]  /*f270*/  UMOV UR11, UR12 ;  /* 0x0000000c000b7c82 */ /* 0x000fe40008000000 */
[----:B------:R-:W-:Y:S02]  /*f280*/  UIMAD.WIDE.U32 UR10, UR44, UR16, UR10 ;  /* 0x000000102c0a72a5 */ /* 0x000fe4000f8e000a */
[----:B------:R-:W-:-:S03]  /*f290*/  UIMAD UR9, UR44, UR17, UR9 ;  /* 0x000000112c0972a4 */ /* 0x000fc6000f8e0209 */
[----:B------:R-:W-:Y:S01]  /*f2a0*/  ULDC.64 UR16, c[0x0][0xb98] ;  /* 0x0002e60000107ab9 */ /* 0x000fe20000000a00 */
[----:B------:R-:W0:Y:S01]  /*f2b0*/  @P0 LDC R3, c[0x0][0xbec] ;  /* 0x0002fb00ff030b82 */ /* 0x000e220000000800 */
[----:B------:R-:W-:Y:S02]  /*f2c0*/  UIADD3 UR11, UR11, UR9, URZ ;  /* 0x000000090b0b7290 */ /* 0x000fe4000fffe03f */
[----:B------:R-:W-:Y:S02]  /*f2d0*/  UIMAD UR9, UR14, UR16, URZ ;  /* 0x000000100e0972a4 */ /* 0x000fe4000f8e023f */
[----:B------:R-:W-:Y:S02]  /*f2e0*/  UIMAD.WIDE.U32 UR10, UR8, UR16, UR10 ;  /* 0x00000010080a72a5 */ /* 0x000fe4000f8e000a */
[----:B------:R-:W-:Y:S01]  /*f2f0*/  UIMAD UR9, UR8, UR17, UR9 ;  /* 0x00000011080972a4 */ /* 0x000fe2000f8e0209 */
[----:B------:R-:W1:Y:S02]  /*f300*/  @P0 LDC R8, c[0x0][0xbf0] ;  /* 0x0002fc00ff080b82 */ /* 0x000e640000000800 */
[----:B------:R-:W-:Y:S01]  /*f310*/  ULDC.64 UR16, c[0x0][0xb88] ;  /* 0x0002e20000107ab9 */ /* 0x000fe20000000a00 */
[----:B0-----:R-:W-:-:S05]  /*f320*/  @P0 IMAD.HI.U32 R3, R6, R3, RZ ;  /* 0x0000000306030227 */ /* 0x001fca00078e00ff */
        /* <DEDUP_REMOVED lines=17> */
.L_x_5598:
[----:B------:R-:W-:Y:S05]  /*f440*/  BSYNC B1 ;  /* 0x0000000000017941 */ /* 0x000fea0003800000 */
.L_x_5597:
        /* <DEDUP_REMOVED lines=10> */
[----:B-----5:R-:W-:Y:S01]  /*f4f0*/  IMAD R25, R0, R11, RZ ;  /* 0x0000000b00197224 */ /* 0x020fe200078e02ff */
[----:B------:R-:W-:Y:S01]  /*f500*/  ULDC.64 UR16, c[0x0][0xae8] ;  /* 0x0002ba0000107ab9 */ /* 0x000fe20000000a00 */
[----:B------:R-:W-:Y:S01]  /*f510*/  IMAD.SHL.U32 R4, R4, 0x2, RZ ;  /* 0x0000000204047824 */ /* 0x000fe200078e00ff */
[----:B------:R-:W0:Y:S01]  /*f520*/  @P0 LDC R5, c[0x0][0xbec] ;  /* 0x0002fb00ff050b82 */ /* 0x000e220000000800 */
[----:B------:R-:W-:Y:S01]  /*f530*/  UIADD3 UR11, UR11, UR9, URZ ;  /* 0x000000090b0b7290 */ /* 0x000fe2000fffe03f */
[----:B------:R-:W-:Y:S01]  /*f540*/  ISETP.GE.AND P2, PT, R189, UR15, PT ;  /* 0x0000000fbd007c0c */ /* 0x000fe2000bf46270 */
[----:B------:R-:W-:Y:S01]  /*f550*/  UIMAD UR4, UR13, UR16, URZ ;  /* 0x000000100d0472a4 */ /* 0x000fe2000f8e023f */
[----:B------:R-:W-:Y:S01]  /*f560*/  LOP3.LUT R4, R4, 0x2, R3, 0xe2, !PT ;  /* 0x0000000204047812 */ /* 0x000fe200078ee203 */
[----:B------:R-:W-:Y:S01]  /*f570*/  IMAD R3, R191, 0x20, R192 ;  /* 0x00000020bf037824 */ /* 0x000fe200078e02c0 */
[----:B------:R-:W-:Y:S01]  /*f580*/  UIMAD.WIDE.U32 UR10, UR44, UR16, UR10 ;  /* 0x000000102c0a72a5 */ /* 0x000fe2000f8e000a */
[----:B------:R-:W-:Y:S01]  /*f590*/  SEL R6, RZ, 0xffffffff, P2 ;  /* 0xffffffffff067807 */ /* 0x000fe20001000000 */
[----:B------:R-:W1:Y:S01]  /*f5a0*/  @P0 LDC R7, c[0x0][0xbf0] ;  /* 0x0002fc00ff070b82 */ /* 0x000e620000000800 */
[----:B------:R-:W-:Y:S01]  /*f5b0*/  UIMAD UR4, UR44, UR17, UR4 ;  /* 0x000000112c0472a4 */ /* 0x000fe2000f8e0204 */
[----:B------:R-:W-:Y:S01]  /*f5c0*/  VIADD R8, R3, UR42 ;  /* 0x0000002a03087c36 */ /* 0x000fe20008000000 */
[----:B------:R-:W-:Y:S01]  /*f5d0*/  ULDC.64 UR12, c[0x0][0xaf0] ;  /* 0x0002bc00000c7ab9 */ /* 0x000fe20000000a00 */
[----:B------:R-:W-:Y:S01]  /*f5e0*/  ISETP.GE.AND P1, PT, R188, UR15, PT ;  /* 0x0000000fbc007c0c */ /* 0x000fe2000bf26270 */
[----:B------:R-:W-:Y:S01]  /*f5f0*/  UIADD3 UR11, UR11, UR4, URZ ;  /* 0x000000040b0b7290 */ /* 0x000fe2000fffe03f */
[----:B------:R-:W-:Y:S01]  /*f600*/  IMAD.SHL.U32 R9, R6, 0x4, RZ ;  /* 0x0000000406097824 */ /* 0x000fe200078e00ff */
[----:B------:R-:W-:Y:S01]  /*f610*/  UIMAD UR4, UR14, UR12, URZ ;  /* 0x0000000c0e0472a4 */ /* 0x000fe2000f8e023f */
[----:B------:R-:W-:Y:S01]  /*f620*/  SEL R10, RZ, 0xffffffff, P1 ;  /* 0xffffffffff0a7807 */ /* 0x000fe20000800000 */
[----:B------:R-:W-:Y:S01]  /*f630*/  IMAD.MOV.U32 R3, RZ, RZ, R8 ;  /* 0x000000ffff037224 */ /* 0x000fe200078e0008 */
[----:B------:R-:W-:Y:S01]  /*f640*/  ISETP.GE.AND P2, PT, R194, UR15, PT ;  /* 0x0000000fc2007c0c */ /* 0x000fe2000bf46270 */
[----:B------:R-:W-:Y:S01]  /*f650*/  UIMAD UR4, UR8, UR13, UR4 ;  /* 0x0000000d080472a4 */ /* 0x000fe2000f8e0204 */
[----:B------:R-:W-:Y:S01]  /*f660*/  LOP3.LUT R9, R9, 0x4, R4, 0xe2, !PT ;  /* 0x0000000409097812 */ /* 0x000fe200078ee204 */
[----:B------:R-:W-:Y:S01]  /*f670*/  UIMAD.WIDE.U32 UR8, UR8, UR12, UR10 ;  /* 0x0000000c080872a5 */ /* 0x000fe2000f8e000a */
[----:B------:R-:W-:Y:S01]  /*f680*/  IMAD.SHL.U32 R10, R10, 0x8, RZ ;  /* 0x000000080a0a7824 */ /* 0x000fe200078e00ff */
[----:B------:R-:W-:Y:S01]  /*f690*/  SEL R0, RZ, 0x80, P2 ;  /* 0x00000080ff007807 */ /* 0x000fe20001000000 */
[----:B0-----:R-:W-:Y:S01]  /*f6a0*/  @P0 IMAD.HI.U32 R6, R8, R5, RZ ;  /* 0x0000000508060227 */ /* 0x001fe200078e00ff */
[----:B------:R-:W-:Y:S01]  /*f6b0*/  UIADD3 UR4, UR9, UR4, URZ ;  /* 0x0000000409047290 */ /* 0x000fe2000fffe03f */
[----:B------:R-:W-:Y:S01]  /*f6c0*/  BSSY B1, `(.L_x_5599) ;  /* 0x0000047000017945 */ /* 0x000fe20003800000 */
[----:B------:R-:W-:Y:S01]  /*f6d0*/  LOP3.LUT R10, R10, 0x8, R9, 0xe2, !PT ;  /* 0x000000080a0a7812 */ /* 0x000fe200078ee209 */
[----:B------:R-:W-:-:S02]  /*f6e0*/  IMAD.U32 R4, RZ, RZ, UR8 ;  /* 0x00000008ff047e24 */ /* 0x000fc4000f8e00ff */
[----:B------:R-:W-:Y:S01]  /*f6f0*/  IMAD.U32 R5, RZ, RZ, UR9 ;  /* 0x00000009ff057e24 */ /* 0x000fe2000f8e00ff */
[----:B------:R-:W-:Y:S01]  /*f700*/  ULDC.64 UR8, c[0x0][0xae0] ;  /* 0x0002b80000087ab9 */ /* 0x000fe20000000a00 */
[----:B-1----:R-:W-:Y:S01]  /*f710*/  @P0 SHF.R.U32.HI R3, RZ, R7, R6 ;  /* 0x00000007ff030219 */ /* 0x002fe20000011606 */
[----:B------:R-:W-:Y:S01]  /*f720*/  IMAD.U32 R5, RZ, RZ, UR4 ;  /* 0x00000004ff057e24 */ /* 0x000fe2000f8e00ff */
[----:B------:R-:W-:Y:S01]  /*f730*/  ISETP.GE.AND P0, PT, R187, UR15, PT ;  /* 0x0000000fbb007c0c */ /* 0x000fe2000bf06270 */
[----:B------:R-:W-:Y:S01]  /*f740*/  VIADD R26, R192, UR42 ;  /* 0x0000002ac01a7c36 */ /* 0x000fe20008000000 */
        /* <DEDUP_REMOVED lines=16> */
[----:B------:R-:W-:-:S04]  /*f850*/  IMAD.WIDE.U32 R4, R7, UR8, R4 ;  /* 0x0000000807047c25 */ /* 0x000fc8000f8e0004 */
[----:B------:R-:W-:Y:S01]  /*f860*/  IMAD R3, R7, UR9, R6 ;  /* 0x0000000907037c24 */ /* 0x000fe2000f8e0206 */
[----:B------:R-:W-:Y:S01]  /*f870*/  SEL R7, RZ, 0x40, P0 ;  /* 0x00000040ff077807 */ /* 0x000fe20000000000 */
[----:B------:R-:W-:Y:S01]  /*f880*/  ULDC.64 UR8, c[0x0][0xa80] ;  /* 0x0002a00000087ab9 */ /* 0x000fe20000000a00 */
[----:B------:R-:W-:Y:S01]  /*f890*/  ISETP.GE.AND P0, PT, R26, R25, PT ;  /* 0x000000191a00720c */ /* 0x000fe20003f06270 */
[----:B------:R-:W-:Y:S01]  /*f8a0*/  IMAD.SHL.U32 R13, R8, 0x20, RZ ;  /* 0x00000020080d7824 */ /* 0x000fe200078e00ff */
[----:B------:R-:W-:Y:S01]  /*f8b0*/  LEA R20, P1, R4, UR8, 0x1 ;  /* 0x0000000804147c11 */ /* 0x000fe2000f8208ff */
[----:B------:R-:W-:-:S03]  /*f8c0*/  IMAD.IADD R3, R5, 0x1, R3 ;  /* 0x0000000105037824 */ /* 0x000fc600078e0203 */
[----:B------:R-:W-:Y:S01]  /*f8d0*/  LOP3.LUT R10, R13, 0x20, R10, 0xe2, !PT ;  /* 0x000000200d0a7812 */ /* 0x000fe200078ee20a */
[----:B------:R0:W1:Y:S01]  /*f8e0*/  SHFL.IDX PT, R6, R20, RZ, 0x181f ;  /* 0x00181fff14067589 */ /* 0x00006200000e0000 */
[----:B------:R-:W-:Y:S02]  /*f8f0*/  LEA.HI.X R3, R4, UR9, R3, 0x1, P1 ;  /* 0x0000000904037c11 */ /* 0x000fe400088f0c03 */
[----:B------:R-:W-:-:S03]  /*f900*/  LOP3.LUT R21, R10, R7, RZ, 0xfc, !PT ;  /* 0x000000070a157212 */ /* 0x000fc600078efcff */
        /* <DEDUP_REMOVED lines=34> */
.L_x_5600:
[----:B------:R-:W-:Y:S05]  /*fb30*/  BSYNC B1 ;  /* 0x0000000000017941 */ /* 0x000fea0003800000 */
.L_x_5599:
        /* <DEDUP_REMOVED lines=36> */
.L_x_5595:
[----:B------:R-:W-:Y:S05]  /*fd80*/  BSYNC B0 ;  /* 0x0000000000007941 */ /* 0x000fea0003800000 */
.L_x_5589:
[----:B------:R-:W-:Y:S02]  /*fd90*/  ULDC UR4, c[0x0][0xc3c] ;  /* 0x00030f0000047ab9 */ /* 0x000fe40000000800 */
[----:B------:R-:W-:-:S06]  /*fda0*/  UISETP.GE.AND UP0, UPT, UR6, UR4, UPT ;  /* 0x000000040600728c */ /* 0x000fcc000bf06270 */
[----:B------:R-:W-:-:S13]  /*fdb0*/  PLOP3.LUT P0, PT, PT, PT, UP0, 0x80, 0x0 ;  /* 0x000000000000781c */ /* 0x000fda0003f0f008 */
[----:B------:R-:W-:Y:S05]  /*fdc0*/  @!P0 BRA `(.L_x_5601) ;  /* 0xffffff10009c8947 */ /* 0x000fea000383ffff */
[----:B------:R-:W-:Y:S05]  /*fdd0*/  EXIT ;  /* 0x000000000000794d */ /* 0x000fea0003800000 */
.L_x_5492:
        /* <DEDUP_REMOVED lines=18> */
.L_x_5602:
        /* <DEDUP_REMOVED lines=41> */
.L_x_5608:
        /* <DEDUP_REMOVED lines=12> */
.L_x_5607:
[----:B------:R-:W-:Y:S05]  /*10250*/  BSYNC B0 ;  /* 0x0000000000007941 */ /* 0x000fea0003800000 */
.L_x_5606:
        /* <DEDUP_REMOVED lines=21> */
.L_x_5604:
        /* <DEDUP_REMOVED lines=20> */
.L_x_5609:
        /* <DEDUP_REMOVED lines=33> */
[----:B------:R-:W-:Y:S02]  /*10700*/  IMAD.MOV R8, RZ, RZ, -R8 ;  /* 0x000000ffff087224 */ /* 0x000fe400078e0a08 */
[----:B-1----:R-:W-:-:S04]  /*10710*/  IMAD.MOV R2, RZ, RZ, -R3 ;  /* 0x000000ffff027224 */ /* 0x002fc800078e0a03 */
[----:B------:R-:W-:Y:S02]  /*10720*/  IMAD R11, R2, R7, RZ ;  /* 0x00000007020b7224 */ /* 0x000fe400078e02ff */
[----:B------:R-:W-:-:S04]  /*10730*/  IMAD.MOV.U32 R2, RZ, RZ, RZ ;  /* 0x000000ffff027224 */ /* 0x000fc800078e00ff */
[----:B------:R-:W-:Y:S01]  /*10740*/  IMAD.HI.U32 R2, R3, R11, R2 ;  /* 0x0000000b03027227 */ /* 0x000fe200078e0002 */
[----:B------:R-:W-:Y:S02]  /*10750*/  IABS R11, R9 ;  /* 0x00000009000b7213 */ /* 0x000fe40000000000 */
[C---:B------:R-:W-:Y:S01]  /*10760*/  LOP3.LUT R3, R9.reuse, R10, RZ, 0x3c, !PT ;  /* 0x0000000a09037212 */ /* 0x040fe200078e3cff */
[----:B------:R-:W-:Y:S02]  /*10770*/  IMAD.IADD R9, R9, 0x1, R6 ;  /* 0x0000000109097824 */ /* 0x000fe400078e0206 */
        /* <DEDUP_REMOVED lines=16> */
.L_x_5605:
[----:B------:R-:W-:Y:S02]  /*10880*/  IMAD.MOV.U32 R17, RZ, RZ, RZ ;  /* 0x000000ffff117224 */ /* 0x000fe400078e00ff */
[----:B------:R-:W-:Y:S02]  /*10890*/  IMAD.U32 R16, RZ, RZ, UR6 ;  /* 0x00000006ff107e24 */ /* 0x000fe4000f8e00ff */
[----:B------:R-:W-:-:S07]  /*108a0*/  IMAD.MOV.U32 R18, RZ, RZ, RZ ;  /* 0x000000ffff127224 */ /* 0x000fce00078e00ff */
.L_x_5610:
[----:B------:R-:W-:-:S13]  /*108b0*/  ISETP.NE.AND P0, PT, R0, RZ, PT ;  /* 0x000000ff0000720c */ /* 0x000fda0003f05270 */
[----:B------:R-:W1:Y:S01]  /*108c0*/  @!P0 S2R R3, SR_CgaCtaId ;  /* 0x0000000000038919 */ /* 0x000e620000008800 */
[----:B------:R-:W-:-:S04]  /*108d0*/  @!P0 MOV R0, 0x400 ;  /* 0x0000040000008802 */ /* 0x000fc80000000f00 */
[----:B-1----:R-:W-:-:S05]  /*108e0*/  @!P0 LEA R0, R3, R0, 0x18 ;  /* 0x0000000003008211 */ /* 0x002fca00078ec0ff */
[----:B------:R1:W-:Y:S01]  /*108f0*/  @!P0 STS.128 [R0+0x28cd0], R16 ;  /* 0x028cd01000008388 */ /* 0x0003e20000000c00 */
[----:B------:R-:W-:Y:S06]  /*10900*/  BAR.ARV 0x5, 0x180 ;  /* 0x0146000000007b1d */ /* 0x000fec0000002000 */
.L_x_5603:
[----:B-1----:R-:W-:Y:S01]  /*10910*/  IMAD.MOV.U32 R0, RZ, RZ, 0x1 ;  /* 0x00000001ff007424 */ /* 0x002fe200078e00ff */
[----:B------:R1:W-:Y:S01]  /*10920*/  STL [R1+0x4], RZ ;  /* 0x000004ff01007387 */ /* 0x0003e20000100800 */
[----:B------:R-:W-:Y:S02]  /*10930*/  ULDC UR4, c[0x0][0xc3c] ;  /* 0x00030f0000047ab9 */ /* 0x000fe40000000800 */
[----:B--2---:R-:W-:Y:S01]  /*10940*/  ISETP.GE.AND P0, PT, R19, UR4, PT ;  /* 0x0000000413007c0c */ /* 0x004fe2000bf06270 */
[----:B------:R1:W-:Y:S04]  /*10950*/  STL [R1+0xc], R0 ;  /* 0x00000c0001007387 */ /* 0x0003e80000100800 */
[----:B------:R1:W-:Y:S08]  /*10960*/  STL [R1+0x40], RZ ;  /* 0x000040ff01007387 */ /* 0x0003f00000100800 */
[----:B-1----:R-:W-:Y:S05]  /*10970*/  @P0 BRA `(.L_x_5611) ;  /* 0x00000060009c0947 */ /* 0x002fea0003800000 */
[----:B------:R-:W1:Y:S01]  /*10980*/  S2UR UR5, SR_CgaCtaId ;  /* 0x00000000000579c3 */ /* 0x000e620000008800 */
[C---:B------:R-:W-:Y:S01]  /*10990*/  IMAD.SHL.U32 R0, R4.reuse, 0x8, RZ ;  /* 0x0000000804007824 */ /* 0x040fe200078e00ff */
[----:B------:R-:W-:Y:S01]  /*109a0*/  LOP3.LUT R5, R4, 0x7f, RZ, 0xc0, !PT ;  /* 0x0000007f04057812 */ /* 0x000fe200078ec0ff */
[----:B------:R-:W-:Y:S01]  /*109b0*/  UMOV UR4, 0x400 ;  /* 0x0000040000047882 */ /* 0x000fe20000000000 */
[----:B------:R-:W-:Y:S01]  /*109c0*/  BSSY B8, `(.L_x_5611) ;  /* 0x0000622000087945 */ /* 0x000fe20003800000 */
[----:B------:R-:W-:Y:S01]  /*109d0*/  ULDC UR37, c[0x0][0xc] ;  /* 0x0000030000257ab9 */ /* 0x000fe20000000800 */
[----:B------:R-:W-:Y:S01]  /*109e0*/  LOP3.LUT R3, R0, 0x1f8, RZ, 0xc0, !PT ;  /* 0x000001f800037812 */ /* 0x000fe200078ec0ff */
[----:B0-----:R-:W-:Y:S01]  /*109f0*/  IMAD.SHL.U32 R2, R5, 0x8, RZ ;  /* 0x0000000805027824 */ /* 0x001fe200078e00ff */
[----:B------:R-:W-:Y:S01]  /*10a00*/  SHF.R.U32.HI R5, RZ, 0x3, R5 ;  /* 0x00000003ff057819 */ /* 0x000fe20000011605 */
[----:B------:R-:W-:Y:S01]  /*10a10*/  ULDC.64 UR38, c[0x0][0x198] ;  /* 0x0000660000267ab9 */ /* 0x000fe20000000a00 */
[----:B------:R-:W-:Y:S01]  /*10a20*/  LOP3.LUT R3, R3, 0x38, R4, 0x78, !PT ;  /* 0x0000003803037812 */ /* 0x000fe200078e7804 */
[----:B------:R-:W-:-:S03]  /*10a30*/  IMAD.SHL.U32 R4, R4, 0x10, RZ ;  /* 0x0000001004047824 */ /* 0x000fc600078e00ff */
[----:B------:R-:W-:Y:S02]  /*10a40*/  LOP3.LUT R2, R3, 0x200, R2, 0xf8, !PT ;  /* 0x0000020003027812 */ /* 0x000fe400078ef802 */
[----:B------:R-:W-:Y:S01]  /*10a50*/  LOP3.LUT R0, R5, 0x70, R4, 0xf8, !PT ;  /* 0x0000007005007812 */ /* 0x000fe200078ef804 */
[----:B------:R-:W-:Y:S01]  /*10a60*/  IMAD.MOV.U32 R0, RZ, RZ, 0x1 ;  /* 0x00000001ff007424 */ /* 0x000fe200078e00ff */
[----:B-1----:R-:W-:-:S06]  /*10a70*/  ULEA UR4, UR5, UR4, 0x18 ;  /* 0x0000000405047291 */ /* 0x002fcc000f8ec03f */
[----:B------:R-:W-:-:S04]  /*10a80*/  IMAD.U32 R3, RZ, RZ, UR4 ;  /* 0x00000004ff037e24 */ /* 0x000fc8000f8e00ff */
[----:B------:R-:W-:Y:S01]  /*10a90*/  IMAD R2, R2, 0x2, R3 ;  /* 0x0000000202027824 */ /* 0x000fe200078e0203 */
[----:B------:R0:W-:Y:S04]  /*10aa0*/  STL [R1], R3 ;  /* 0x0000000301007387 */ /* 0x0001e80000100800 */
[----:B------:R0:W-:Y:S04]  /*10ab0*/  STL [R1+0x44], R2 ;  /* 0x0000440201007387 */ /* 0x0001e80000100800 */
[----:B------:R0:W-:Y:S04]  /*10ac0*/  STL [R1+0x40], RZ ;  /* 0x000040ff01007387 */ /* 0x0001e80000100800 */
[----:B------:R0:W-:Y:S04]  /*10ad0*/  STL [R1+0xc], R0 ;  /* 0x00000c0001007387 */ /* 0x0001e80000100800 */
[----:B------:R0:W-:Y:S02]  /*10ae0*/  STL [R1+0x4], RZ ;  /* 0x000004ff01007387 */ /* 0x0001e40000100800 */
.L_x_5737:
[----:B------:R-:W-:Y:S05]  /*10af0*/  YIELD ;  /* 0x0000000000007946 */ /* 0x000fea0003800000 */
[----:B------:R-:W-:Y:S01]  /*10b00*/  ULDC.64 UR4, c[0x0][0xa28] ;  /* 0x00028a0000047ab9 */ /* 0x000fe20000000a00 */
[----:B0--3--:R-:W-:Y:S01]  /*10b10*/  IMAD.MOV.U32 R0, RZ, RZ, RZ ;  /* 0x000000ffff007224 */ /* 0x009fe200078e00ff */
[----:B------:R-:W-:Y:S01]  /*10b20*/  ISETP.NE.U32.AND P0, PT, RZ, UR4, PT ;  /* 0x00000004ff007c0c */ /* 0x000fe2000bf05070 */
[----:B------:R-:W0:Y:S01]  /*10b30*/  LDC.64 R4, c[0x0][0xa00] ;  /* 0x00028000ff047b82 */ /* 0x000e220000000a00 */
[----:B-1---5:R-:W-:Y:S01]  /*10b40*/  CS2R R8, SRZ ;  /* 0x0000000000087805 */ /* 0x022fe2000001ff00 */
[----:B------:R-:W-:Y:S01]  /*10b50*/  ULDC.64 UR6, c[0x0][0xa08] ;  /* 0x0002820000067ab9 */ /* 0x000fe20000000a00 */
[----:B------:R-:W-:Y:S01]  /*10b60*/  ISETP.NE.AND.EX P0, PT, RZ, UR5, PT, P0 ;  /* 0x00000005ff007c0c */ /* 0x000fe2000bf05300 */
[----:B------:R-:W-:-:S12]  /*10b70*/  ULDC.64 UR4, c[0x0][0xa18] ;  /* 0x0002860000047ab9 */ /* 0x000fd80000000a00 */
[----:B--2---:R-:W1:Y:S02]  /*10b80*/  @P0 LDC.64 R2, c[0x0][0xa28] ;  /* 0x00028a00ff020b82 */ /* 0x004e640000000a00 */
        /* <DEDUP_REMOVED lines=11> */
[----:B------:R-:W1:Y:S08]  /*10c40*/  @P2 LDC.64 R6, c[0x0][0xa18] ;  /* 0x00028600ff062b82 */ /* 0x000e700000000a00 */
        /* <DEDUP_REMOVED lines=23> */
.L_x_5612:
        /* <DEDUP_REMOVED lines=10> */
.L_x_5613:
[----:B------:R-:W-:Y:S05]  /*10e60*/  @!P1 BRA `(.L_x_5614) ;  /* 0x00000000000c9947 */ /* 0x000fea0003800000 */
[----:B------:R-:W2:Y:S04]  /*10e70*/  LDG.E R6, desc[UR40][R2.64] ;  /* 0x0000002802067981 */ /* 0x000ea8000c1e1900 */
[----:B------:R-:W2:Y:S02]  /*10e80*/  LDG.E R2, desc[UR40][R2.64+0x4] ;  /* 0x0000042802027981 */ /* 0x000ea4000c1e1900 */
[----:B--2---:R-:W-:-:S07]  /*10e90*/  IMAD.IADD R6, R2, 0x1, -R6 ;  /* 0x0000000102067824 */ /* 0x004fce00078e0a06 */
.L_x_5614:
        /* <DEDUP_REMOVED lines=28> */
.L_x_5617:
[----:B------:R-:W-:-:S13]  /*11060*/  ISETP.NE.AND P0, PT, R3, 0x1, PT ;  /* 0x000000010300780c */ /* 0x000fda0003f05270 */
[----:B------:R-:W2:Y:S02]  /*11070*/  @P0 LDC.64 R4, c[0x0][0x9e8] ;  /* 0x00027a00ff040b82 */ /* 0x000ea40000000a00 */
[----:B--2---:R-:W-:-:S05]  /*11080*/  @P0 IMAD.HI.U32 R4, R7, R4, RZ ;  /* 0x0000000407040227 */ /* 0x004fca00078e00ff */
[----:B------:R-:W-:-:S07]  /*11090*/  @P0 SHF.R.U32.HI R7, RZ, R5, R4 ;  /* 0x00000005ff070219 */ /* 0x000fce0000011604 */
.L_x_5618:
[----:B------:R-:W-:Y:S05]  /*110a0*/  BSYNC B0 ;  /* 0x0000000000007941 */ /* 0x000fea0003800000 */
.L_x_5616:
[----:B------:R-:W-:-:S05]  /*110b0*/  IMAD R7, R7, R3, R3 ;  /* 0x0000000307077224 */ /* 0x000fca00078e0203 */
[----:B------:R-:W-:-:S07]  /*110c0*/  VIMNMX R2, R2, R7, PT ;  /* 0x0000000702027248 */ /* 0x000fce0003fe0100 */
.L_x_5615:
[----:B------:R-:W2:Y:S01]  /*110d0*/  @P1 LDC R5, c[0x0][0x44c] ;  /* 0x00011300ff051b82 */ /* 0x000ea20000000800 */
[----:B------:R-:W-:Y:S01]  /*110e0*/  IMAD.MOV.U32 R6, RZ, RZ, R8 ;  /* 0x000000ffff067224 */ /* 0x000fe200078e0008 */
[----:B------:R-:W-:-:S06]  /*110f0*/  ULDC UR4, c[0x0][0x9dc] ;  /* 0x0002770000047ab9 */ /* 0x000fcc0000000800 */
[----:B------:R-:W3:Y:S01]  /*11100*/  @P1 LDC R4, c[0x0][0x450] ;  /* 0x00011400ff041b82 */ /* 0x000ee20000000800 */
[----:B--2---:R-:W-:-:S05]  /*11110*/  @P1 IMAD.HI.U32 R5, R8, R5, RZ ;  /* 0x0000000508051227 */ /* 0x004fca00078e00ff */
[----:B---3--:R-:W-:Y:S01]  /*11120*/  @P1 SHF.R.U32.HI R6, RZ, R4, R5 ;  /* 0x00000004ff061219 */ /* 0x008fe20000011605 */
[----:B------:R-:W-:-:S03]  /*11130*/  VIADD R4, R2, 0x3f ;  /* 0x0000003f02047836 */ /* 0x000fc60000000000 */
[----:B------:R-:W-:Y:S01]  /*11140*/  IADD3 R2, R6, R0, -R9 ;  /* 0x0000000006027210 */ /* 0x000fe20007ffe809 */
[----:B------:R-:W-:Y:S01]  /*11150*/  VIADD R0, R0, 0x3f ;  /* 0x0000003f00007836 */ /* 0x000fe20000000000 */
[----:B------:R-:W-:-:S04]  /*11160*/  SHF.R.S32.HI R5, RZ, 0x1f, R4 ;  /* 0x0000001fff057819 */ /* 0x000fc80000011404 */
[----:B------:R-:W-:Y:S02]  /*11170*/  LEA.HI R5, R5, R4, RZ, 0x6 ;  /* 0x0000000405057211 */ /* 0x000fe400078f30ff */
[----:B------:R-:W-:Y:S02]  /*11180*/  SHF.R.S32.HI R4, RZ, 0x1f, R0 ;  /* 0x0000001fff047819 */ /* 0x000fe40000011400 */
[----:B------:R-:W-:Y:S02]  /*11190*/  SHF.R.S32.HI R5, RZ, 0x6, R5 ;  /* 0x00000006ff057819 */ /* 0x000fe40000011405 */
[----:B------:R-:W-:Y:S01]  /*111a0*/  LEA.HI R4, R4, R0, RZ, 0x6 ;  /* 0x0000000004047211 */ /* 0x000fe200078f30ff */
[----:B------:R-:W-:-:S03]  /*111b0*/  VIADD R0, R2, -UR4 ;  /* 0x8000000402007c36 */ /* 0x000fc60008000000 */
[----:B------:R-:W-:-:S04]  /*111c0*/  SHF.R.S32.HI R4, RZ, 0x6, R4 ;  /* 0x00000006ff047819 */ /* 0x000fc80000011404 */
[----:B------:R-:W-:-:S05]  /*111d0*/  VIMNMX R7, R4, R5, PT ;  /* 0x0000000504077248 */ /* 0x000fca0003fe0100 */
        /* <DEDUP_REMOVED lines=12> */
.L_x_5621:
[----:B------:R-:W-:-:S13]  /*112a0*/  ISETP.NE.AND P0, PT, R3, 0x1, PT ;  /* 0x000000010300780c */ /* 0x000fda0003f05270 */
[----:B------:R-:W3:Y:S02]  /*112b0*/  @P0 LDC.64 R4, c[0x0][0x9e8] ;  /* 0x00027a00ff040b82 */ /* 0x000ee40000000a00 */
[----:B---3--:R-:W-:-:S05]  /*112c0*/  @P0 IMAD.HI.U32 R4, R2, R4, RZ ;  /* 0x0000000402040227 */ /* 0x008fca00078e00ff */
[----:B------:R-:W-:-:S07]  /*112d0*/  @P0 SHF.R.U32.HI R2, RZ, R5, R4 ;  /* 0x00000005ff020219 */ /* 0x000fce0000011604 */
.L_x_5622:
[----:B------:R-:W-:Y:S05]  /*112e0*/  BSYNC B0 ;  /* 0x0000000000007941 */ /* 0x000fea0003800000 */
.L_x_5620:
[----:B------:R-:W-:-:S05]  /*112f0*/  IMAD R2, R2, R3, RZ ;  /* 0x0000000302027224 */ /* 0x000fca00078e02ff */
[----:B------:R-:W-:-:S07]  /*11300*/  VIMNMX R0, R0, R2, !PT ;  /* 0x0000000200007248 */ /* 0x000fce0007fe0100 */
.L_x_5619:
[----:B------:R-:W-:Y:S01]  /*11310*/  SHF.R.S32.HI R2, RZ, 0x1f, R0 ;  /* 0x0000001fff027819 */ /* 0x000fe20000011400 */
[----:B------:R-:W-:Y:S03]  /*11320*/  BSSY B7, `(.L_x_5623) ;  /* 0x00004c6000077945 */ /* 0x000fe60003800000 */
[----:B------:R-:W-:-:S04]  /*11330*/  LEA.HI R2, R2, R0, RZ, 0x6 ;  /* 0x0000000002027211 */ /* 0x000fc800078f30ff */
[----:B------:R-:W-:-:S04]  /*11340*/  SHF.R.S32.HI R2, RZ, 0x6, R2 ;  /* 0x00000006ff027819 */ /* 0x000fc80000011402 */
        /* <DEDUP_REMOVED lines=21> */
.L_x_5624:
        /* <DEDUP_REMOVED lines=21> */
.L_x_5627:
[----:B------:R-:W-:Y:S05]  /*115f0*/  BSYNC B6 ;  /* 0x0000000000067941 */ /* 0x000fea0003800000 */
.L_x_5626:
        /* <DEDUP_REMOVED lines=20> */
.L_x_5630:
        /* <DEDUP_REMOVED lines=15> */
.L_x_5629:
[----:B------:R-:W-:Y:S05]  /*11830*/  BSYNC B6 ;  /* 0x0000000000067941 */ /* 0x000fea0003800000 */
.L_x_5628:
        /* <DEDUP_REMOVED lines=23> */
.L_x_5754:
        /* <DEDUP_REMOVED lines=11> */
.L_x_5757:
        /* <DEDUP_REMOVED lines=24> */
.L_x_5634:
[----:B--2---:R-:W2:Y:S04]  /*11be0*/  LDL R7, [R1] ;  /* 0x0000000001077983 */ /* 0x004ea80000100800 */
[----:B----4-:R-:W2:Y:S04]  /*11bf0*/  LDL R0, [R1+0x4] ;  /* 0x0000040001007983 */ /* 0x010ea80000100800 */
[----:B---3--:R-:W3:Y:S01]  /*11c00*/  LDL R2, [R1+0xc] ;  /* 0x00000c0001027983 */ /* 0x008ee20000100800 */
[----:B--2---:R-:W-:Y:S01]  /*11c10*/  IMAD R0, R0, 0x8, R7 ;  /* 0x0000000800007824 */ /* 0x004fe200078e0207 */
[----:B---3--:R-:W-:-:S04]  /*11c20*/  SHF.L.U32 R2, R2, 0x1f, RZ ;  /* 0x0000001f02027819 */ /* 0x008fc800000006ff */
[----:B------:R-:W2:Y:S02]  /*11c30*/  SYNCS.PHASECHK.TRANS64.TRYWAIT P0, [R0+URZ+0x28c40], R2 ;  /* 0x028c4002000075a7 */ /* 0x000ea4000800017f */
[----:B--2---:R-:W-:Y:S05]  /*11c40*/  @!P0 BRA `(.L_x_5635) ;  /* 0x0000005800248947 */ /* 0x004fea0003800000 */
.L_x_5758:
        /* <DEDUP_REMOVED lines=11> */
.L_x_5636:
[----:B------:R-:W3:Y:S04]  /*11d00*/  LDL R5, [R1] ;  /* 0x0000000001057983 */ /* 0x000ee80000100800 */
[----:B------:R-:W3:Y:S04]  /*11d10*/  LDL R4, [R1+0x4] ;  /* 0x0000040001047983 */ /* 0x000ee80000100800 */
[----:B------:R-:W4:Y:S04]  /*11d20*/  LDL R6, [R1+0x24] ;  /* 0x0000240001067983 */ /* 0x000f280000100800 */
[----:B------:R-:W4:Y:S04]  /*11d30*/  LDL R3, [R1+0x18] ;  /* 0x0000180001037983 */ /* 0x000f280000100800 */
[----:B--2---:R-:W2:Y:S01]  /*11d40*/  LDL.LU R2, [R1+0x10] ;  /* 0x0000100001027983 */ /* 0x004ea20000300800 */
[----:B------:R-:W-:-:S02]  /*11d50*/  R2UR UR9, R0 ;  /* 0x00000000000972ca */ /* 0x000fc400000e0000 */
[----:B------:R-:W-:Y:S01]  /*11d60*/  PLOP3.LUT P0, PT, PT, PT, PT, 0x80, 0x0 ;  /* 0x000000000000781c */ /* 0x000fe20003f0f070 */
[----:B------:R-:W-:Y:S01]  /*11d70*/  UIADD3 UR6, UP0, UR38, 0x370, URZ ;  /* 0x0000037026067890 */ /* 0x000fe2000ff1e03f */
[----:B------:R-:W-:Y:S02]  /*11d80*/  R2UR UR12, R18 ;  /* 0x00000000120c72ca */ /* 0x000fe400000e0000 */
[----:B-----5:R-:W-:Y:S01]  /*11d90*/  R2UR UR13, R17 ;  /* 0x00000000110d72ca */ /* 0x020fe200000e0000 */
[----:B------:R-:W-:-:S06]  /*11da0*/  UIADD3.X UR7, URZ, UR39, URZ, UP0, !UPT ;  /* 0x000000273f077290 */ /* 0x000fcc00087fe43f */
[----:B------:R-:W-:Y:S01]  /*11db0*/  UIADD3 UR9, UR9, 0x28c30, URZ ;  /* 0x00028c3009097890 */ /* 0x000fe2000fffe03f */
[----:B------:R-:W-:Y:S01]  /*11dc0*/  UMOV UR5, 0x14f00000 ;  /* 0x14f0000000057882 */ /* 0x000fe20000000000 */
[----:B------:R-:W-:Y:S01]  /*11dd0*/  UMOV UR10, URZ ;  /* 0x0000003f000a7c82 */ /* 0x000fe20008000000 */
[----:B---3--:R-:W-:Y:S01]  /*11de0*/  IMAD R0, R4, 0x2000, R5 ;  /* 0x0000200004007824 */ /* 0x008fe200078e0205 */
[----:B----4-:R-:W-:-:S04]  /*11df0*/  R2UR UR11, R6 ;  /* 0x00000000060b72ca */ /* 0x010fc800000e0000 */
[----:B------:R-:W-:Y:S02]  /*11e00*/  R2UR UR8, R0 ;  /* 0x00000000000872ca */ /* 0x000fe400000e0000 */
[----:B------:R-:W-:Y:S02]  /*11e10*/  R2UR UR4, R3 ;  /* 0x00000000030472ca */ /* 0x000fe400000e0000 */
[----:B--2---:R-:W-:-:S09]  /*11e20*/  LOP3.LUT R2, R2, 0xfffffffe, RZ, 0xc0, !PT ;  /* 0xfffffffe02027812 */ /* 0x004fd200078ec0ff */
[----:B------:R-:W-:Y:S02]  /*11e30*/  UIADD3 UR8, UR8, 0x22400, URZ ;  /* 0x0002240008087890 */ /* 0x000fe4000fffe03f */
[----:B------:R-:W-:Y:S01]  /*11e40*/  ULEA UR11, UR11, UR4, 0x6 ;  /* 0x000000040b0b7291 */ /* 0x000fe2000f8e303f */
[----:B------:R-:W-:Y:S02]  /*11e50*/  @P0 LOP3.LUT R2, R2, 0x1, RZ, 0xfc, !PT ;  /* 0x0000000102020812 */ /* 0x000fe400078efcff */
[----:B------:R-:W-:-:S03]  /*11e60*/  UMOV UR4, 0x0 ;  /* 0x0000000000047882 */ /* 0x000fc60000000000 */
[----:B------:R3:W-:Y:S03]  /*11e70*/  STL [R1+0x10], R2 ;  /* 0x0000100201007387 */ /* 0x0007e60000100800 */
[----:B------:R3:W-:Y:S01]  /*11e80*/  UTMALDG.4D [UR8], [UR6], desc[UR4] ;  /* 0x00000408060075b4 */ /* 0x0007e20008019000 */
[----:B------:R-:W-:Y:S02]  /*11e90*/  NOP ;  /* 0x0000000000007918 */ /* 0x000fe40000000000 */
.L_x_5632:
[----:B----4-:R-:W4:Y:S04]  /*11ea0*/  LDL R0, [R1] ;  /* 0x0000000001007983 */ /* 0x010f280000100800 */
[----:B------:R-:W5:Y:S01]  /*11eb0*/  LDL.LU R3, [R1+0x34] ;  /* 0x0000340001037983 */ /* 0x000f620000300800 */
[----:B------:R-:W-:Y:S05]  /*11ec0*/  WARPSYNC.ALL ;  /* 0x0000000000007948 */ /* 0x000fea0003800000 */
[----:B---3--:R-:W-:Y:S01]  /*11ed0*/  ULDC.64 UR4, c[0x0][0x298] ;  /* 0x0000a60000047ab9 */ /* 0x008fe20000000a00 */
[----:B------:R-:W-:Y:S01]  /*11ee0*/  BSSY B6, `(.L_x_5637) ;  /* 0x000001c000067945 */ /* 0x000fe20003800000 */
[----:B------:R-:W-:Y:S01]  /*11ef0*/  BAR.SYNC.DEFER_BLOCKING 0x8, 0x100 ;  /* 0x0204000000007b1d */ /* 0x000fe20000010000 */
[----:B----4-:R-:W-:Y:S01]  /*11f00*/  VIADD R0, R0, 0x20400 ;  /* 0x0002040000007836 */ /* 0x010fe20000000000 */
[----:B-----5:R-:W-:Y:S01]  /*11f10*/  SHF.R.S32.HI R2, RZ, 0x1f, R3 ;  /* 0x0000001fff027819 */ /* 0x020fe20000011403 */
        /* <DEDUP_REMOVED lines=24> */
.L_x_5638:
[----:B------:R-:W-:Y:S05]  /*120a0*/  BSYNC B6 ;  /* 0x0000000000067941 */ /* 0x000fea0003800000 */
.L_x_5637:
[----:B---3--:R-:W3:Y:S01]  /*120b0*/  LDL.LU R0, [R1+0x34] ;  /* 0x0000340001007983 */ /* 0x008ee20000300800 */
[----:B--2---:R-:W2:Y:S01]  /*120c0*/  LDC R7, c[0x0][0x448] ;  /* 0x00011200ff077b82 */ /* 0x004ea20000000800 */
[----:B------:R-:W-:Y:S01]  /*120d0*/  ULDC.64 UR4, c[0x0][0x2d8] ;  /* 0x0000b60000047ab9 */ /* 0x000fe20000000a00 */
[----:B------:R-:W-:Y:S01]  /*120e0*/  ULDC UR6, c[0x0][0x2b8] ;  /* 0x0000ae0000067ab9 */ /* 0x000fe20000000800 */
[----:B------:R-:W3:Y:S04]  /*120f0*/  LDL.LU.64 R2, [R1+0x38] ;  /* 0x0000380001027983 */ /* 0x000ee80000300a00 */
[----:B------:R-:W4:Y:S04]  /*12100*/  LDL R12, [R1+0x28] ;  /* 0x00002800010c7983 */ /* 0x000f280000100800 */
[----:B01----:R0:W5:Y:S01]  /*12110*/  LDL R9, [R1+0x44] ;  /* 0x0000440001097983 */ /* 0x0031620000100800 */
[----:B------:R-:W1:Y:S01]  /*12120*/  S2R R5, SR_TID.X ;  /* 0x0000000000057919 */ /* 0x000e620000002100 */
[----:B------:R-:W0:Y:S01]  /*12130*/  S2R R8, SR_TID.X ;  /* 0x0000000000087919 */ /* 0x000e220000002100 */
[----:B-1----:R-:W-:-:S04]  /*12140*/  LOP3.LUT R5, R5, 0x7f, RZ, 0xc0, !PT ;  /* 0x0000007f05057812 */ /* 0x002fc800078ec0ff */
[----:B------:R-:W-:Y:S01]  /*12150*/  SHF.R.U32.HI R5, RZ, 0x3, R5 ;  /* 0x00000003ff057819 */ /* 0x000fe20000011605 */
[----:B0-----:R-:W-:-:S05]  /*12160*/  IMAD.SHL.U32 R8, R8, 0x10, RZ ;  /* 0x0000001008087824 */ /* 0x001fca00078e00ff */
[----:B------:R-:W-:Y:S01]  /*12170*/  LOP3.LUT R8, R5, 0x70, R8, 0xf8, !PT ;  /* 0x0000007005087812 */ /* 0x000fe200078ef808 */
[----:B------:R-:W0:Y:S02]  /*12180*/  S2R R10, SR_TID.X ;  /* 0x00000000000a7919 */ /* 0x000e240000002100 */
[----:B0-----:R-:W-:-:S05]  /*12190*/  IMAD.SHL.U32 R10, R10, 0x8, RZ ;  /* 0x000000080a0a7824 */ /* 0x001fca00078e00ff */
        /* <DEDUP_REMOVED lines=43> */
[----:B0-----:R-:W-:Y:S02]  /*12450*/  LOP3.LUT R8, R8, 0x7f, RZ, 0xc0, !PT ;  /* 0x0000007f08087812 */ /* 0x001fe400078ec0ff */
[----:B------:R-:W-:Y:S02]  /*12460*/  ISETP.GE.AND P0, PT, R10, UR6, PT ;  /* 0x000000060a007c0c */ /* 0x000fe4000bf06270 */
[----:B------:R-:W-:-:S02]  /*12470*/  LEA.HI.X R3, R2, UR5, R0, 0x1, P1 ;  /* 0x0000000502037c11 */ /* 0x000fc400088f0c00 */
[----:B------:R-:W-:Y:S01]  /*12480*/  SHF.R.U32.HI R8, RZ, 0x3, R8 ;  /* 0x00000003ff087819 */ /* 0x000fe20000011608 */
[----:B------:R-:W-:Y:S08]  /*12490*/  BRA.DIV UR4, `(.L_x_5639) ;  /* 0x0000005204247947 */ /* 0x000ff0000b800000 */
[----:B------:R-:W2:Y:S04]  /*124a0*/  LDL.LU R6, [R1+0x2c] ;  /* 0x00002c0001067983 */ /* 0x000ea80000300800 */
[----:B------:R-:W3:Y:S01]  /*124b0*/  LDL.LU R5, [R1+0x28] ;  /* 0x0000280001057983 */ /* 0x000ee20000300800 */
[----:B--2---:R-:W-:-:S03]  /*124c0*/  IMAD R0, R6, R7, RZ ;  /* 0x0000000706007224 */ /* 0x004fc600078e02ff */
        /* <DEDUP_REMOVED lines=11> */
[----:B-----5:R0:W-:Y:S01]  /*12580*/  @!P1 LDGSTS.E.BYPASS.LTC128B.128 [R9+0x20400], desc[UR40][R6.64], !P0 ;  /* 0x2040000006099fae */ /* 0x0201e2000c101d68 */
        /* <DEDUP_REMOVED lines=8> */
[----:B------:R0:W-:Y:S02]  /*12610*/  @!P1 LDGSTS.E.BYPASS.LTC128B.128 [R9+0x20c00], desc[UR40][R6.64], !P0 ;  /* 0x20c0000006099fae */ /* 0x0001e4000c101d68 */
[----:B------:R-:W-:Y:S02]  /*12620*/  ISETP.GE.AND P1, PT, R5, R0, PT ;  /* 0x000000000500720c */ /* 0x000fe40003f26270 */
[----:B------:R-:W1:Y:S04]  /*12630*/  SHFL.IDX PT, R5, R4, 0x2, 0x181f ;  /* 0x00581f0004057f89 */ /* 0x000e6800000e0000 */
[----:B------:R-:W-:Y:S04]  /*12640*/  SHFL.IDX PT, R4, R4, 0x3, 0x181f ;  /* 0x00781f0004047f89 */ /* 0x000fe800000e0000 */
[----:B0-----:R-:W0:Y:S04]  /*12650*/  SHFL.IDX PT, R6, R3, 0x2, 0x181f ;  /* 0x00581f0003067f89 */ /* 0x001e2800000e0000 */
[----:B------:R-:W2:Y:S01]  /*12660*/  SHFL.IDX PT, R3, R3, 0x3, 0x181f ;  /* 0x00781f0003037f89 */ /* 0x000ea200000e0000 */
[----:B-1----:R-:W-:-:S05]  /*12670*/  @!P1 LEA R5, P2, R10, R5, 0x1 ;  /* 0x000000050a059211 */ /* 0x002fca00078408ff */
[----:B0-----:R-:W-:-:S04]  /*12680*/  @!P1 IMAD.X R6, RZ, RZ, R6, P2 ;  /* 0x000000ffff069224 */ /* 0x001fc800010e0606 */
[----:B------:R-:W-:Y:S02]  /*12690*/  @!P1 IMAD.MOV.U32 R7, RZ, RZ, R6 ;  /* 0x000000ffff079224 */ /* 0x000fe400078e0006 */
[----:B------:R-:W-:-:S05]  /*126a0*/  @!P1 IMAD.MOV.U32 R6, RZ, RZ, R5 ;  /* 0x000000ffff069224 */ /* 0x000fca00078e0005 */
[----:B--2---:R0:W-:Y:S02]  /*126b0*/  @!P1 LDGSTS.E.BYPASS.LTC128B.128 [R9+0x21400], desc[UR40][R6.64], !P0 ;  /* 0x2140000006099fae */ /* 0x0041e4000c101d68 */
.L_x_5767:
[----:B------:R1:W5:Y:S01]  /*126c0*/  LDL R8, [R1] ;  /* 0x0000000001087983 */ /* 0x0003620000100800 */
        /* <DEDUP_REMOVED lines=10> */
.L_x_5640:
[----:B-1----:R-:W2:Y:S01]  /*12770*/  LDL R2, [R1] ;  /* 0x0000000001027983 */ /* 0x002ea20000100800 */
        /* <DEDUP_REMOVED lines=17> */
[----:B-12---:R-:W-:Y:S05]  /*12890*/  @!P0 BRA `(.L_x_5642) ;  /* 0x0000005000688947 */ /* 0x006fea0003800000 */
.L_x_5768:
[----:B------:R-:W-:Y:S05]  /*128a0*/  BSYNC B0 ;  /* 0x0000000000007941 */ /* 0x000fea0003800000 */
.L_x_5641:
[----:B-1----:R-:W2:Y:S01]  /*128b0*/  LDL R2, [R1+0x10] ;  /* 0x0000100001027983 */ /* 0x002ea20000100800 */
[----:B------:R-:W-:Y:S01]  /*128c0*/  BSSY B0, `(.L_x_5643) ;  /* 0x000009a000007945 */ /* 0x000fe20003800000 */
[----:B--2---:R-:W-:-:S13]  /*128d0*/  LOP3.LUT P0, RZ, R2, 0x1, RZ, 0xc0, !PT ;  /* 0x0000000102ff7812 */ /* 0x004fda000780c0ff */
[----:B------:R-:W-:Y:S05]  /*128e0*/  @!P0 BRA `(.L_x_5644) ;  /* 0x00000008005c8947 */ /* 0x000fea0003800000 */
[----:B------:R-:W2:Y:S04]  /*128f0*/  LDL R5, [R1] ;  /* 0x0000000001057983 */ /* 0x000ea80000100800 */
[----:B------:R-:W2:Y:S04]  /*12900*/  LDL R4, [R1+0x4] ;  /* 0x0000040001047983 */ /* 0x000ea80000100800 */
[----:B------:R-:W3:Y:S01]  /*12910*/  LDL R2, [R1+0xc] ;  /* 0x00000c0001027983 */ /* 0x000ee20000100800 */
[----:B------:R-:W-:Y:S01]  /*12920*/  BSSY B1, `(.L_x_5645) ;  /* 0x0000008000017945 */ /* 0x000fe20003800000 */
[----:B------:R-:W1:Y:S02]  /*12930*/  S2R R3, SR_TID.X ;  /* 0x0000000000037919 */ /* 0x000e640000002100 */
[----:B-1----:R-:W-:-:S04]  /*12940*/  LOP3.LUT R3, R3, 0x7f, RZ, 0xc0, !PT ;  /* 0x0000007f03037812 */ /* 0x002fc800078ec0ff */
[----:B------:R-:W-:Y:S01]  /*12950*/  ISETP.NE.AND P1, PT, R3, RZ, PT ;  /* 0x000000ff0300720c */ /* 0x000fe20003f25270 */
[----:B--2---:R-:W-:Y:S01]  /*12960*/  IMAD R0, R4, 0x8, R5 ;  /* 0x0000000804007824 */ /* 0x004fe200078e0205 */
[----:B---3--:R-:W-:-:S04]  /*12970*/  SHF.L.U32 R2, R2, 0x1f, RZ ;  /* 0x0000001f02027819 */ /* 0x008fc800000006ff */
[----:B------:R-:W1:Y:S02]  /*12980*/  SYNCS.PHASECHK.TRANS64.TRYWAIT P0, [R0+URZ+0x28c60], R2 ;  /* 0x028c6002000075a7 */ /* 0x000e64000800017f */
[----:B-1----:R-:W-:Y:S05]  /*12990*/  @!P0 BRA `(.L_x_5646) ;  /* 0x0000005000408947 */ /* 0x002fea0003800000 */
.L_x_5769:
[----:B------:R-:W-:Y:S05]  /*129a0*/  BSYNC B1 ;  /* 0x0000000000017941 */ /* 0x000fea0003800000 */
.L_x_5645:
[----:B------:R-:W-:Y:S04]  /*129b0*/  BSSY B1, `(.L_x_5647) ;  /* 0x0000009000017945 */ /* 0x000fe80003800000 */
        /* <DEDUP_REMOVED lines=8> */
.L_x_5648:
[----:B------:R-:W-:Y:S05]  /*12a40*/  BSYNC B1 ;  /* 0x0000000000017941 */ /* 0x000fea0003800000 */
.L_x_5647:
[----:B------:R-:W2:Y:S04]  /*12a50*/  LDL R5, [R1+0x18] ;  /* 0x0000180001057983 */ /* 0x000ea80000100800 */
[----:B------:R-:W2:Y:S04]  /*12a60*/  LDL.LU R3, [R1+0x24] ;  /* 0x0000240001037983 */ /* 0x000ea80000300800 */
[----:B------:R-:W3:Y:S04]  /*12a70*/  LDL R4, [R1] ;  /* 0x0000000001047983 */ /* 0x000ee80000100800 */
[----:B-1----:R-:W3:Y:S01]  /*12a80*/  LDL R2, [R1+0x4] ;  /* 0x0000040001027983 */ /* 0x002ee20000100800 */
        /* <DEDUP_REMOVED lines=10> */
.L_x_5649:
        /* <DEDUP_REMOVED lines=15> */
.L_x_5650:
        /* <DEDUP_REMOVED lines=15> */
.L_x_5651:
        /* <DEDUP_REMOVED lines=15> */
.L_x_5652:
        /* <DEDUP_REMOVED lines=15> */
.L_x_5653:
        /* <DEDUP_REMOVED lines=15> */
.L_x_5654:
        /* <DEDUP_REMOVED lines=15> */
.L_x_5655:
        /* <DEDUP_REMOVED lines=15> */
.L_x_5656:
        /* <DEDUP_REMOVED lines=10> */
.L_x_5644:
[----:B------:R-:W-:Y:S05]  /*13260*/  BSYNC B0 ;  /* 0x0000000000007941 */ /* 0x000fea0003800000 */
.L_x_5643:
[----:B------:R-:W2:Y:S04]  /*13270*/  LDL R4, [R1+0x20] ;  /* 0x0000200001047983 */ /* 0x000ea80000100800 */
[----:B------:R-:W3:Y:S01]  /*13280*/  LDL R5, [R1+0x1c] ;  /* 0x00001c0001057983 */ /* 0x000ee20000100800 */
[----:B------:R-:W-:Y:S01]  /*13290*/  BSSY B0, `(.L_x_5657) ;  /* 0x00002b3000007945 */ /* 0x000fe20003800000 */
[----:B--2---:R-:W-:-:S05]  /*132a0*/  VIADD R0, R4, 0xfffffffe ;  /* 0xfffffffe04007836 */ /* 0x004fca0000000000 */
[----:B---3--:R-:W-:-:S13]  /*132b0*/  ISETP.GE.AND P0, PT, R0, R5, PT ;  /* 0x000000050000720c */ /* 0x008fda0003f06270 */
[----:B------:R-:W-:Y:S05]  /*132c0*/  @!P0 BRA `(.L_x_5658) ;  /* 0x0000002800bc8947 */ /* 0x000fea0003800000 */
[----:B------:R-:W-:Y:S01]  /*132d0*/  IMAD.MOV R2, RZ, RZ, -R4 ;  /* 0x000000ffff027224 */ /* 0x000fe200078e0a04 */
[----:B0-----:R-:W-:Y:S01]  /*132e0*/  LOP3.LUT R6, RZ, R5, RZ, 0x33, !PT ;  /* 0x00000005ff067212 */ /* 0x001fe200078e33ff */
[----:B------:R-:W-:Y:S03]  /*132f0*/  BSSY B2, `(.L_x_5659) ;  /* 0x00000e7000027945 */ /* 0x000fe60003800000 */
[----:B------:R-:W-:-:S05]  /*13300*/  VIADDMNMX R6, R2, 0x1, R6, !PT ;  /* 0x0000000102067846 */ /* 0x000fca0007800106 */
[----:B------:R-:W-:-:S05]  /*13310*/  IMAD.IADD R2, R4, 0x1, R6 ;  /* 0x0000000104027824 */ /* 0x000fca00078e0206 */
[----:B------:R-:W-:-:S04]  /*13320*/  LOP3.LUT R2, R2, 0x1, RZ, 0xc0, !PT ;  /* 0x0000000102027812 */ /* 0x000fc800078ec0ff */
[----:B------:R-:W-:-:S13]  /*13330*/  ISETP.NE.U32.AND P0, PT, R2, 0x1, PT ;  /* 0x000000010200780c */ /* 0x000fda0003f05070 */
        /* <DEDUP_REMOVED lines=37> */
.L_x_5663:
[----:B------:R-:W2:Y:S01]  /*13590*/  LDL R2, [R1] ;  /* 0x0000000001027983 */ /* 0x000ea20000100800 */
[----:B------:R-:W-:Y:S01]  /*135a0*/  BSSY B3, `(.L_x_5664) ;  /* 0x0000008000037945 */ /* 0x000fe20003800000 */
[----:B-1----:R-:W1:Y:S02]  /*135b0*/  S2R R4, SR_TID.X ;  /* 0x0000000000047919 */ /* 0x002e640000002100 */
[----:B-1----:R-:W-:-:S04]  /*135c0*/  LOP3.LUT R4, R4, 0x7f, RZ, 0xc0, !PT ;  /* 0x0000007f04047812 */ /* 0x002fc800078ec0ff */
[----:B------:R-:W-:Y:S01]  /*135d0*/  ISETP.NE.AND P1, PT, R4, RZ, PT ;  /* 0x000000ff0400720c */ /* 0x000fe20003f25270 */
[----:B--2---:R-:W-:Y:S01]  /*135e0*/  IMAD R3, R8, 0x8, R2 ;  /* 0x0000000808037824 */ /* 0x004fe200078e0202 */
[----:B------:R-:W-:-:S04]  /*135f0*/  SHF.L.U32 R2, R7, 0x1f, RZ ;  /* 0x0000001f07027819 */ /* 0x000fc800000006ff */
[----:B------:R-:W1:Y:S02]  /*13600*/  SYNCS.PHASECHK.TRANS64.TRYWAIT P0, [R3+URZ+0x28c40], R2 ;  /* 0x028c4002030075a7 */ /* 0x000e64000800017f */
[----:B-1----:R-:W-:Y:S05]  /*13610*/  @!P0 BRA `(.L_x_5665) ;  /* 0x0000004400348947 */ /* 0x002fea0003800000 */
.L_x_5770:
[----:B------:R-:W-:Y:S05]  /*13620*/  BSYNC B3 ;  /* 0x0000000000037941 */ /* 0x000fea0003800000 */
.L_x_5664:
        /* <DEDUP_REMOVED lines=9> */
.L_x_5667:
[----:B------:R-:W-:Y:S05]  /*136c0*/  BSYNC B3 ;  /* 0x0000000000037941 */ /* 0x000fea0003800000 */
.L_x_5666:
[----:B0-----:R-:W2:Y:S04]  /*136d0*/  LDL R8, [R1] ;  /* 0x0000000001087983 */ /* 0x001ea80000100800 */
        /* <DEDUP_REMOVED lines=13> */
.L_x_5668:
        /* <DEDUP_REMOVED lines=13> */
.L_x_5771:
[----:B------:R-:W-:Y:S05]  /*13880*/  BSYNC B3 ;  /* 0x0000000000037941 */ /* 0x000fea0003800000 */
.L_x_5669:
        /* <DEDUP_REMOVED lines=11> */
.L_x_5672:
[----:B------:R-:W-:Y:S05]  /*13940*/  BSYNC B3 ;  /* 0x0000000000037941 */ /* 0x000fea0003800000 */
.L_x_5671:
[----:B------:R-:W2:Y:S04]  /*13950*/  LDL R4, [R1] ;  /* 0x0000000001047983 */ /* 0x000ea80000100800 */
        /* <DEDUP_REMOVED lines=10> */
.L_x_5673:
        /* <DEDUP_REMOVED lines=15> */
.L_x_5674:
        /* <DEDUP_REMOVED lines=15> */
.L_x_5675:
        /* <DEDUP_REMOVED lines=15> */
.L_x_5676:
        /* <DEDUP_REMOVED lines=15> */
.L_x_5677:
        /* <DEDUP_REMOVED lines=15> */
.L_x_5678:
        /* <DEDUP_REMOVED lines=15> */
.L_x_5679:
        /* <DEDUP_REMOVED lines=15> */
.L_x_5680:
        /* <DEDUP_REMOVED lines=10> */
.L_x_5662:
[----:B------:R-:W-:Y:S05]  /*14130*/  BSYNC B1 ;  /* 0x0000000000017941 */ /* 0x000fea0003800000 */
.L_x_5661:
[----:B------:R-:W2:Y:S02]  /*14140*/  LDL R4, [R1+0x20] ;  /* 0x0000200001047983 */ /* 0x000ea40000100800 */
[----:B--2---:R-:W-:-:S07]  /*14150*/  VIADD R0, R4, 0xfffffffd ;  /* 0xfffffffd04007836 */ /* 0x004fce0000000000 */
.L_x_5660:
[----:B------:R-:W-:Y:S05]  /*14160*/  BSYNC B2 ;  /* 0x0000000000027941 */ /* 0x000fea0003800000 */
.L_x_5659:
[----:B------:R-:W2:Y:S01]  /*14170*/  LDL.LU R2, [R1+0x20] ;  /* 0x0000200001027983 */ /* 0x000ea20000300800 */
[----:B------:R-:W-:Y:S01]  /*14180*/  VIADD R6, R6, 0xfffffffe ;  /* 0xfffffffe06067836 */ /* 0x000fe20000000000 */
[----:B--2---:R-:W-:-:S04]  /*14190*/  LOP3.LUT R2, RZ, R2, RZ, 0x33, !PT ;  /* 0x00000002ff027212 */ /* 0x004fc800078e33ff */
[----:B------:R-:W-:-:S13]  /*141a0*/  ISETP.NE.AND P0, PT, R6, R2, PT ;  /* 0x000000020600720c */ /* 0x000fda0003f05270 */
[----:B------:R-:W-:Y:S05]  /*141b0*/  @!P0 BRA `(.L_x_5658) ;  /* 0x0000001c00008947 */ /* 0x000fea0003800000 */
.L_x_5721:
        /* <DEDUP_REMOVED lines=36> */
.L_x_5683:
[----:B------:R-:W0:Y:S01]  /*14400*/  LDL R2, [R1] ;  /* 0x0000000001027983 */ /* 0x000e220000100800 */
[----:B------:R-:W-:Y:S01]  /*14410*/  BSSY B2, `(.L_x_5684) ;  /* 0x0000008000027945 */ /* 0x000fe20003800000 */
[----:B------:R-:W1:Y:S02]  /*14420*/  S2R R3, SR_TID.X ;  /* 0x0000000000037919 */ /* 0x000e640000002100 */
[----:B-1----:R-:W-:-:S04]  /*14430*/  LOP3.LUT R3, R3, 0x7f, RZ, 0xc0, !PT ;  /* 0x0000007f03037812 */ /* 0x002fc800078ec0ff */
[----:B------:R-:W-:Y:S01]  /*14440*/  ISETP.NE.AND P1, PT, R3, RZ, PT ;  /* 0x000000ff0300720c */ /* 0x000fe20003f25270 */
[----:B0-----:R-:W-:Y:S01]  /*14450*/  IMAD R4, R7, 0x8, R2 ;  /* 0x0000000807047824 */ /* 0x001fe200078e0202 */
[----:B------:R-:W-:-:S04]  /*14460*/  SHF.L.U32 R2, R6, 0x1f, RZ ;  /* 0x0000001f06027819 */ /* 0x000fc800000006ff */
[----:B------:R-:W0:Y:S02]  /*14470*/  SYNCS.PHASECHK.TRANS64.TRYWAIT P0, [R4+URZ+0x28c40], R2 ;  /* 0x028c4002040075a7 */ /* 0x000e24000800017f */
[----:B0-----:R-:W-:Y:S05]  /*14480*/  @!P0 BRA `(.L_x_5685) ;  /* 0x0000003400c08947 */ /* 0x001fea0003800000 */
.L_x_5772:
[----:B------:R-:W-:Y:S05]  /*14490*/  BSYNC B2 ;  /* 0x0000000000027941 */ /* 0x000fea0003800000 */
.L_x_5684:
        /* <DEDUP_REMOVED lines=9> */
.L_x_5687:
[----:B------:R-:W-:Y:S05]  /*14530*/  BSYNC B2 ;  /* 0x0000000000027941 */ /* 0x000fea0003800000 */
.L_x_5686:
[----:B------:R-:W2:Y:S04]  /*14540*/  LDL R3, [R1] ;  /* 0x0000000001037983 */ /* 0x000ea80000100800 */
        /* <DEDUP_REMOVED lines=12> */
.L_x_5688:
        /* <DEDUP_REMOVED lines=13> */
.L_x_5773:
[----:B------:R-:W-:Y:S05]  /*146e0*/  BSYNC B2 ;  /* 0x0000000000027941 */ /* 0x000fea0003800000 */
.L_x_5689:
        /* <DEDUP_REMOVED lines=11> */
.L_x_5692:
[----:B------:R-:W-:Y:S05]  /*147a0*/  BSYNC B2 ;  /* 0x0000000000027941 */ /* 0x000fea0003800000 */
.L_x_5691:
[----:B------:R-:W2:Y:S01]  /*147b0*/  LDL R5, [R1] ;  /* 0x0000000001057983 */ /* 0x000ea20000100800 */
        /* <DEDUP_REMOVED lines=9> */
.L_x_5693:
        /* <DEDUP_REMOVED lines=15> */
.L_x_5694:
        /* <DEDUP_REMOVED lines=15> */
.L_x_5695:
        /* <DEDUP_REMOVED lines=15> */
.L_x_5696:
        /* <DEDUP_REMOVED lines=15> */
.L_x_5697:
        /* <DEDUP_REMOVED lines=15> */
.L_x_5698:
        /* <DEDUP_REMOVED lines=15> */
.L_x_5699:
        /* <DEDUP_REMOVED lines=15> */
.L_x_5700:
        /* <DEDUP_REMOVED lines=10> */
.L_x_5682:
[----:B------:R-:W-:Y:S05]  /*14f80*/  BSYNC B1 ;  /* 0x0000000000017941 */ /* 0x000fea0003800000 */
.L_x_5681:
[----:B------:R-:W2:Y:S01]  /*14f90*/  LDL R2, [R1+0x10] ;  /* 0x0000100001027983 */ /* 0x000ea20000100800 */
[----:B------:R-:W-:Y:S01]  /*14fa0*/  VIADD R7, R7, 0x1 ;  /* 0x0000000107077836 */ /* 0x000fe20000000000 */
[----:B------:R-:W-:Y:S04]  /*14fb0*/  BSSY B1, `(.L_x_5701) ;  /* 0x00000dc000017945 */ /* 0x000fe80003800000 */
[----:B------:R-:W-:-:S04]  /*14fc0*/  ISETP.NE.AND P0, PT, R7, 0x2, PT ;  /* 0x000000020700780c */ /* 0x000fc80003f05270 */
[----:B------:R-:W-:Y:S02]  /*14fd0*/  SEL R9, R7, RZ, P0 ;  /* 0x000000ff07097207 */ /* 0x000fe40000000000 */
[----:B--2---:R-:W-:Y:S02]  /*14fe0*/  LOP3.LUT P2, RZ, R2, 0x1, RZ, 0xc0, !PT ;  /* 0x0000000102ff7812 */ /* 0x004fe4000784c0ff */
[----:B------:R-:W-:-:S04]  /*14ff0*/  SEL R2, RZ, 0x1, P0 ;  /* 0x00000001ff027807 */ /* 0x000fc80000000000 */
[----:B-----5:R-:W-:Y:S01]  /*15000*/  LOP3.LUT R8, R6, R2, RZ, 0x3c, !PT ;  /* 0x0000000206087212 */ /* 0x020fe200078e3cff */
[----:B------:R-:W-:-:S04]  /*15010*/  VIADD R6, R0, 0xffffffff ;  /* 0xffffffff00067836 */ /* 0x000fc80000000000 */
        /* <DEDUP_REMOVED lines=27> */
.L_x_5703:
[----:B------:R-:W1:Y:S01]  /*151d0*/  LDL R2, [R1] ;  /* 0x0000000001027983 */ /* 0x000e620000100800 */
[----:B------:R-:W-:Y:S01]  /*151e0*/  BSSY B2, `(.L_x_5704) ;  /* 0x0000008000027945 */ /* 0x000fe20003800000 */
[----:B------:R-:W2:Y:S02]  /*151f0*/  S2R R3, SR_TID.X ;  /* 0x0000000000037919 */ /* 0x000ea40000002100 */
[----:B--2---:R-:W-:-:S04]  /*15200*/  LOP3.LUT R3, R3, 0x7f, RZ, 0xc0, !PT ;  /* 0x0000007f03037812 */ /* 0x004fc800078ec0ff */
[----:B------:R-:W-:Y:S01]  /*15210*/  ISETP.NE.AND P1, PT, R3, RZ, PT ;  /* 0x000000ff0300720c */ /* 0x000fe20003f25270 */
[----:B-1----:R-:W-:Y:S01]  /*15220*/  IMAD R4, R9, 0x8, R2 ;  /* 0x0000000809047824 */ /* 0x002fe200078e0202 */
[----:B------:R-:W-:-:S04]  /*15230*/  SHF.L.U32 R2, R8, 0x1f, RZ ;  /* 0x0000001f08027819 */ /* 0x000fc800000006ff */
[----:B------:R-:W1:Y:S02]  /*15240*/  SYNCS.PHASECHK.TRANS64.TRYWAIT P0, [R4+URZ+0x28c40], R2 ;  /* 0x028c4002040075a7 */ /* 0x000e64000800017f */
[----:B-1----:R-:W-:Y:S05]  /*15250*/  @!P0 BRA `(.L_x_5705) ;  /* 0x0000002800748947 */ /* 0x002fea0003800000 */
.L_x_5774:
[----:B------:R-:W-:Y:S05]  /*15260*/  BSYNC B2 ;  /* 0x0000000000027941 */ /* 0x000fea0003800000 */
.L_x_5704:
        /* <DEDUP_REMOVED lines=9> */
.L_x_5707:
[----:B------:R-:W-:Y:S05]  /*15300*/  BSYNC B2 ;  /* 0x0000000000027941 */ /* 0x000fea0003800000 */
.L_x_5706:
        /* <DEDUP_REMOVED lines=14> */
.L_x_5708:
        /* <DEDUP_REMOVED lines=13> */
.L_x_5775:
[----:B------:R-:W-:Y:S05]  /*154c0*/  BSYNC B2 ;  /* 0x0000000000027941 */ /* 0x000fea0003800000 */
.L_x_5709:
        /* <DEDUP_REMOVED lines=11> */
.L_x_5712:
[----:B------:R-:W-:Y:S05]  /*15580*/  BSYNC B2 ;  /* 0x0000000000027941 */ /* 0x000fea0003800000 */
.L_x_5711:
[----:B------:R-:W2:Y:S04]  /*15590*/  LDL R9, [R1] ;  /* 0x0000000001097983 */ /* 0x000ea80000100800 */
        /* <DEDUP_REMOVED lines=10> */
.L_x_5713:
        /* <DEDUP_REMOVED lines=15> */
.L_x_5714:
        /* <DEDUP_REMOVED lines=15> */
.L_x_5715:
        /* <DEDUP_REMOVED lines=15> */
.L_x_5716:
        /* <DEDUP_REMOVED lines=15> */
.L_x_5717:
        /* <DEDUP_REMOVED lines=15> */
.L_x_5718:
        /* <DEDUP_REMOVED lines=15> */
.L_x_5719:
        /* <DEDUP_REMOVED lines=15> */
.L_x_5720:
        /* <DEDUP_REMOVED lines=10> */
.L_x_5702:
[----:B------:R-:W-:Y:S05]  /*15d70*/  BSYNC B1 ;  /* 0x0000000000017941 */ /* 0x000fea0003800000 */
.L_x_5701:
[----:B------:R-:W2:Y:S01]  /*15d80*/  LDL R2, [R1+0x1c] ;  /* 0x00001c0001027983 */ /* 0x000ea20000100800 */
[----:B------:R-:W-:Y:S01]  /*15d90*/  VIADD R0, R0, 0xfffffffe ;  /* 0xfffffffe00007836 */ /* 0x000fe20000000000 */
[----:B--2---:R-:W-:-:S13]  /*15da0*/  ISETP.GT.AND P0, PT, R6, R2, PT ;  /* 0x000000020600720c */ /* 0x004fda0003f04270 */
[----:B------:R-:W-:Y:S05]  /*15db0*/  @P0 BRA `(.L_x_5721) ;  /* 0xffffffe400000947 */ /* 0x000fea000383ffff */
.L_x_5658:
[----:B------:R-:W-:Y:S05]  /*15dc0*/  BSYNC B0 ;  /* 0x0000000000007941 */ /* 0x000fea0003800000 */
.L_x_5657:
        /* <DEDUP_REMOVED lines=19> */
[----:B0-----:R-:W0:Y:S02]  /*15f00*/  S2R R6, SR_LTMASK ;  /* 0x0000000000067919 */ /* 0x001e240000003900 */
[----:B0-----:R-:W-:-:S04]  /*15f10*/  LOP3.LUT R6, R6, UR4, RZ, 0xc0, !PT ;  /* 0x0000000406067c12 */ /* 0x001fc8000f8ec0ff */
[----:B------:R-:W0:Y:S01]  /*15f20*/  POPC R7, R6 ;  /* 0x0000000600077309 */ /* 0x000e220000000000 */
[----:B--2---:R-:W0:Y:S02]  /*15f30*/  SHFL.IDX PT, R4, R3, R4, 0x1f ;  /* 0x00001f0403047589 */ /* 0x004e2400000e0000 */
[----:B0-----:R-:W-:-:S07]  /*15f40*/  IADD3 R16, R4, UR37, R7 ;  /* 0x0000002504107c10 */ /* 0x001fce000fffe007 */
.L_x_5723:
[----:B------:R-:W-:Y:S05]  /*15f50*/  BSYNC B0 ;  /* 0x0000000000007941 */ /* 0x000fea0003800000 */
.L_x_5722:
[----:B------:R-:W-:-:S05]  /*15f60*/  SEL R0, R0, RZ, P0 ;  /* 0x000000ff00007207 */ /* 0x000fca0000000000 */
[----:B------:R2:W-:Y:S02]  /*15f70*/  STL [R1+0x4], R0 ;  /* 0x0000040001007387 */ /* 0x0005e40000100800 */
.L_x_5625:
[----:B------:R-:W-:Y:S05]  /*15f80*/  BSYNC B7 ;  /* 0x0000000000077941 */ /* 0x000fea0003800000 */
.L_x_5623:
        /* <DEDUP_REMOVED lines=10> */
[----:B------:R3:W-:Y:S01]  /*16030*/  STL [R1], R0 ;  /* 0x0000000001007387 */ /* 0x0007e20000100800 */
[----:B------:R-:W-:Y:S06]  /*16040*/  BAR.ARV 0x4, 0x180 ;  /* 0x0106000000007b1d */ /* 0x000fec0000002000 */
[----:B------:R-:W-:Y:S05]  /*16050*/  BRA `(.L_x_5725) ;  /* 0x0000000800d47947 */ /* 0x000fea0003800000 */
.L_x_5724:
        /* <DEDUP_REMOVED lines=36> */
.L_x_5785:
[----:B------:R-:W-:Y:S02]  /*162a0*/  ULDC UR4, c[0x0][0xc38] ;  /* 0x00030e0000047ab9 */ /* 0x000fe40000000800 */
[----:B------:R-:W-:-:S04]  /*162b0*/  IMAD.U32 R4, RZ, RZ, UR4 ;  /* 0x00000004ff047e24 */ /* 0x000fc8000f8e00ff */
[----:B--2---:R-:W-:-:S04]  /*162c0*/  IMAD R5, R14, R4, RZ ;  /* 0x000000040e057224 */ /* 0x004fc800078e02ff */
[----:B------:R-:W-:-:S05]  /*162d0*/  IMAD.IADD R16, R16, 0x1, R5 ;  /* 0x0000000110107824 */ /* 0x000fca00078e0205 */
[----:B------:R-:W-:-:S13]  /*162e0*/  ISETP.GT.AND P6, PT, R16, R0, PT ;  /* 0x000000001000720c */ /* 0x000fda0003fc4270 */
[----:B------:R-:W-:Y:S05]  /*162f0*/  @P6 BRA `(.L_x_5727) ;  /* 0x00000000009c6947 */ /* 0x000fea0003800000 */
.L_x_5732:
[----:B------:R-:W2:Y:S01]  /*16300*/  LDC R4, c[0x0][0xc3c] ;  /* 0x00030f00ff047b82 */ /* 0x000ea20000000800 */
[----:B------:R-:W-:-:S05]  /*16310*/  VIADD R19, R19, 0x1f ;  /* 0x0000001f13137836 */ /* 0x000fca0000000000 */
[----:B--2---:R-:W-:-:S13]  /*16320*/  ISETP.GE.AND P6, PT, R19, R4, PT ;  /* 0x000000041300720c */ /* 0x004fda0003fc6270 */
[----:B0-----:R-:W-:Y:S05]  /*16330*/  @P6 BRA `(.L_x_5728) ;  /* 0x0000000400d06947 */ /* 0x001fea0003800000 */
        /* <DEDUP_REMOVED lines=10> */
.L_x_5730:
[----:B------:R-:W-:Y:S05]  /*163e0*/  BSYNC B0 ;  /* 0x0000000000007941 */ /* 0x000fea0003800000 */
.L_x_5729:
[----:B------:R-:W-:-:S03]  /*163f0*/  UMOV UR4, 0xffffffff ;  /* 0xffffffff00047882 */ /* 0x000fc60000000000 */
[----:B------:R-:W-:Y:S05]  /*16400*/  BRA.DIV UR4, `(.L_x_5731) ;  /* 0x0000001e04547947 */ /* 0x000fea000b800000 */
[----:B-----5:R-:W3:Y:S02]  /*16410*/  SHFL.UP PT, R14, R2, 0x1, RZ ;  /* 0x04200000020e7989 */ /* 0x020ee400000e00ff */
[----:B---3--:R-:W-:-:S05]  /*16420*/  SEL R13, R14, RZ, P1 ;  /* 0x000000ff0e0d7207 */ /* 0x008fca0000800000 */
[----:B------:R-:W-:-:S05]  /*16430*/  IMAD.IADD R13, R2, 0x1, R13 ;  /* 0x00000001020d7824 */ /* 0x000fca00078e020d */
[----:B------:R-:W3:Y:S02]  /*16440*/  SHFL.UP PT, R14, R13, 0x2, RZ ;  /* 0x044000000d0e7989 */ /* 0x000ee400000e00ff */
[----:B---3--:R-:W-:-:S05]  /*16450*/  SEL R4, R14, RZ, P2 ;  /* 0x000000ff0e047207 */ /* 0x008fca0001000000 */
[----:B------:R-:W-:-:S05]  /*16460*/  IMAD.IADD R4, R13, 0x1, R4 ;  /* 0x000000010d047824 */ /* 0x000fca00078e0204 */
[----:B------:R-:W3:Y:S02]  /*16470*/  SHFL.UP PT, R14, R4, 0x4, RZ ;  /* 0x04800000040e7989 */ /* 0x000ee400000e00ff */
[----:B---3--:R-:W-:-:S05]  /*16480*/  SEL R5, R14, RZ, P3 ;  /* 0x000000ff0e057207 */ /* 0x008fca0001800000 */
[----:B------:R-:W-:-:S05]  /*16490*/  IMAD.IADD R5, R4, 0x1, R5 ;  /* 0x0000000104057824 */ /* 0x000fca00078e0205 */
[----:B------:R-:W0:Y:S02]  /*164a0*/  SHFL.UP PT, R14, R5, 0x8, RZ ;  /* 0x05000000050e7989 */ /* 0x000e2400000e00ff */
[----:B0-----:R-:W-:-:S05]  /*164b0*/  SEL R6, R14, RZ, P4 ;  /* 0x000000ff0e067207 */ /* 0x001fca0002000000 */
[----:B------:R-:W-:-:S05]  /*164c0*/  IMAD.IADD R6, R5, 0x1, R6 ;  /* 0x0000000105067824 */ /* 0x000fca00078e0206 */
[----:B------:R-:W1:Y:S02]  /*164d0*/  SHFL.UP PT, R14, R6, 0x10, RZ ;  /* 0x06000000060e7989 */ /* 0x000e6400000e00ff */
[----:B-12---:R-:W-:-:S05]  /*164e0*/  SEL R3, R14, RZ, P5 ;  /* 0x000000ff0e037207 */ /* 0x006fca0002800000 */
[----:B------:R-:W-:-:S05]  /*164f0*/  IMAD.IADD R3, R6, 0x1, R3 ;  /* 0x0000000106037824 */ /* 0x000fca00078e0203 */
[----:B------:R0:W1:Y:S02]  /*16500*/  SHFL.IDX PT, R14, R3, 0x1f, 0x1f ;  /* 0x03e01f00030e7f89 */ /* 0x00006400000e0000 */
.L_x_5793:
[----:B------:R-:W-:Y:S02]  /*16510*/  ULDC UR4, c[0x0][0xc38] ;  /* 0x00030e0000047ab9 */ /* 0x000fe40000000800 */
[----:B------:R-:W-:-:S04]  /*16520*/  IMAD.U32 R4, RZ, RZ, UR4 ;  /* 0x00000004ff047e24 */ /* 0x000fc8000f8e00ff */
[----:B-1----:R-:W-:-:S04]  /*16530*/  IMAD R5, R14, R4, RZ ;  /* 0x000000040e057224 */ /* 0x002fc800078e02ff */
[----:B------:R-:W-:-:S05]  /*16540*/  IMAD.IADD R16, R5, 0x1, R16 ;  /* 0x0000000105107824 */ /* 0x000fca00078e0210 */
[----:B------:R-:W-:-:S13]  /*16550*/  ISETP.GT.AND P6, PT, R16, R0, PT ;  /* 0x000000001000720c */ /* 0x000fda0003fc4270 */
[----:B------:R-:W-:Y:S05]  /*16560*/  @!P6 BRA `(.L_x_5732) ;  /* 0xfffffffc0064e947 */ /* 0x000fea000383ffff */
.L_x_5727:
[----:B------:R-:W-:Y:S01]  /*16570*/  IMAD.IADD R16, R16, 0x1, -R5 ;  /* 0x0000000110107824 */ /* 0x000fe200078e0a05 */
[----:B------:R-:W-:-:S03]  /*16580*/  UMOV UR4, 0xffffffff ;  /* 0xffffffff00047882 */ /* 0x000fc60000000000 */
[----:B------:R-:W-:-:S05]  /*16590*/  IMAD R5, R3, R4, R16 ;  /* 0x0000000403057224 */ /* 0x000fca00078e0210 */
[----:B------:R-:W-:Y:S01]  /*165a0*/  ISETP.GT.AND P6, PT, R5, R0, PT ;  /* 0x000000000500720c */ /* 0x000fe20003fc4270 */
[----:B------:R-:W-:-:S12]  /*165b0*/  BRA.DIV UR4, `(.L_x_5733) ;  /* 0x0000001e04a47947 */ /* 0x000fd8000b800000 */
[----:B------:R-:W-:-:S04]  /*165c0*/  VOTE.ANY R5, PT, !P6 ;  /* 0x0000000000057806 */ /* 0x000fc800070e0100 */
[----:B0-----:R-:W0:Y:S02]  /*165d0*/  POPC R6, R5 ;  /* 0x0000000500067309 */ /* 0x001e240000000000 */
[----:B0-----:R0:W2:Y:S02]  /*165e0*/  SHFL.IDX PT, R17, R2, R6, 0x1f ;  /* 0x00001f0602117589 */ /* 0x0010a400000e0000 */
.L_x_5797:
[----:B------:R-:W-:Y:S01]  /*165f0*/  ISETP.NE.AND P0, PT, R5, RZ, PT ;  /* 0x000000ff0500720c */ /* 0x000fe20003f05270 */
[----:B------:R-:W-:-:S12]  /*16600*/  IMAD.MOV.U32 R5, RZ, RZ, RZ ;  /* 0x000000ffff057224 */ /* 0x000fd800078e00ff */
[----:B------:R-:W-:Y:S05]  /*16610*/  @!P0 BRA `(.L_x_5734) ;  /* 0x0000000000108947 */ /* 0x000fea0003800000 */
[----:B------:R-:W-:Y:S01]  /*16620*/  UMOV UR4, 0xffffffff ;  /* 0xffffffff00047882 */ /* 0x000fe20000000000 */
[----:B------:R-:W-:Y:S02]  /*16630*/  VIADD R12, R6, 0xffffffff ;  /* 0xffffffff060c7836 */ /* 0x000fe40000000000 */
[----:B------:R-:W-:Y:S05]  /*16640*/  BRA.DIV UR4, `(.L_x_5735) ;  /* 0x0000001e04c87947 */ /* 0x000fea000b800000 */
[----:B------:R3:W4:Y:S02]  /*16650*/  SHFL.IDX PT, R5, R3, R12, 0x1f ;  /* 0x00001f0c03057589 */ /* 0x00072400000e0000 */
.L_x_5734:
[----:B01-3--:R-:W0:Y:S01]  /*16660*/  LDC.64 R2, c[0x0][0xc90] ;  /* 0x00032400ff027b82 */ /* 0x00be220000000a00 */
[----:B------:R-:W-:-:S04]  /*16670*/  IMAD.IADD R19, R6, 0x1, R19 ;  /* 0x0000000106137824 */ /* 0x000fc800078e0213 */
[----:B0-----:R-:W-:-:S05]  /*16680*/  IMAD.WIDE R2, R19, 0x4, R2 ;  /* 0x0000000413027825 */ /* 0x001fca00078e0202 */
[----:B------:R-:W2:Y:S01]  /*16690*/  LDG.E R7, desc[UR40][R2.64] ;  /* 0x0000002802077981 */ /* 0x000ea2000c1e1900 */
[----:B----4-:R-:W-:-:S04]  /*166a0*/  IMAD R16, R5, R4, R16 ;  /* 0x0000000405107224 */ /* 0x010fc800078e0210 */
        /* <DEDUP_REMOVED lines=61> */
.L_x_5728:
[----:B------:R-:W-:Y:S01]  /*16a80*/  UMOV UR4, URZ ;  /* 0x0000003f00047c82 */ /* 0x000fe20008000000 */
[----:B------:R-:W-:Y:S01]  /*16a90*/  UMOV UR5, URZ ;  /* 0x0000003f00057c82 */ /* 0x000fe20008000000 */
[----:B------:R-:W-:Y:S01]  /*16aa0*/  ULDC UR6, c[0x0][0xc3c] ;  /* 0x00030f0000067ab9 */ /* 0x000fe20000000800 */
[----:B------:R-:W-:Y:S02]  /*16ab0*/  IMAD.MOV.U32 R16, RZ, RZ, R0 ;  /* 0x000000ffff107224 */ /* 0x000fe400078e0000 */
[----:B------:R-:W-:Y:S02]  /*16ac0*/  IMAD.U32 R17, RZ, RZ, UR4 ;  /* 0x00000004ff117e24 */ /* 0x000fe4000f8e00ff */
[----:B------:R-:W-:Y:S02]  /*16ad0*/  IMAD.U32 R18, RZ, RZ, UR5 ;  /* 0x00000005ff127e24 */ /* 0x000fe4000f8e00ff */
[----:B------:R-:W-:-:S07]  /*16ae0*/  IMAD.U32 R19, RZ, RZ, UR6 ;  /* 0x00000006ff137e24 */ /* 0x000fce000f8e00ff */
.L_x_5736:
[----:B------:R2:W3:Y:S01]  /*16af0*/  LDL R2, [R1] ;  /* 0x0000000001027983 */ /* 0x0004e20000100800 */
        /* <DEDUP_REMOVED lines=9> */
[----:B------:R2:W-:Y:S01]  /*16b90*/  @!P0 STL [R1], R2 ;  /* 0x0000000201008387 */ /* 0x0005e20000100800 */
[----:B------:R-:W-:Y:S06]  /*16ba0*/  BAR.ARV 0x5, 0x180 ;  /* 0x0146000000007b1d */ /* 0x000fec0000002000 */
.L_x_5725:
[----:B------:R-:W-:Y:S02]  /*16bb0*/  ULDC UR4, c[0x0][0xc3c] ;  /* 0x00030f0000047ab9 */ /* 0x000fe40000000800 */
[----:B----4-:R-:W-:-:S13]  /*16bc0*/  ISETP.GE.AND P0, PT, R19, UR4, PT ;  /* 0x0000000413007c0c */ /* 0x010fda000bf06270 */
[----:B------:R-:W-:Y:S05]  /*16bd0*/  @!P0 BRA `(.L_x_5737) ;  /* 0xffffff9c00c48947 */ /* 0x000fea000383ffff */
[----:B------:R-:W-:Y:S05]  /*16be0*/  BSYNC B8 ;  /* 0x0000000000087941 */ /* 0x000fea0003800000 */
.L_x_5611:
[----:B---3--:R-:W3:Y:S01]  /*16bf0*/  LDL.LU R0, [R1+0x40] ;  /* 0x0000400001007983 */ /* 0x008ee20000300800 */
[----:B------:R-:W-:Y:S01]  /*16c00*/  BSSY B0, `(.L_x_5738) ;  /* 0x000000b000007945 */ /* 0x000fe20003800000 */
[----:B------:R-:W4:Y:S01]  /*16c10*/  S2R R5, SR_CgaCtaId ;  /* 0x0000000000057919 */ /* 0x000f220000008800 */
[----:B---3--:R-:W-:-:S05]  /*16c20*/  VIADD R0, R0, 0x1 ;  /* 0x0000000100007836 */ /* 0x008fca0000000000 */
[----:B0-2---:R-:W-:-:S04]  /*16c30*/  LEA.HI R2, R0, R0, RZ, 0x1 ;  /* 0x0000000000027211 */ /* 0x005fc800078f08ff */
[----:B-1----:R-:W-:-:S05]  /*16c40*/  LOP3.LUT R3, R2, 0xfffffffe, RZ, 0xc0, !PT ;  /* 0xfffffffe02037812 */ /* 0x002fca00078ec0ff */
[----:B------:R-:W-:Y:S01]  /*16c50*/  IMAD.IADD R3, R0, 0x1, -R3 ;  /* 0x0000000100037824 */ /* 0x000fe200078e0a03 */
[----:B------:R-:W-:-:S04]  /*16c60*/  MOV R0, 0x400 ;  /* 0x0000040000007802 */ /* 0x000fc80000000f00 */
[----:B----4-:R-:W-:Y:S02]  /*16c70*/  LEA R0, R5, R0, 0x18 ;  /* 0x0000000005007211 */ /* 0x010fe400078ec0ff */
[----:B------:R-:W-:-:S04]  /*16c80*/  SHF.L.U32 R3, R3, 0x1f, RZ ;  /* 0x0000001f03037819 */ /* 0x000fc800000006ff */
[----:B------:R-:W0:Y:S02]  /*16c90*/  SYNCS.PHASECHK.TRANS64.TRYWAIT P0, [R0+URZ+0x28c20], R3 ;  /* 0x028c2003000075a7 */ /* 0x000e24000800017f */
[----:B0-----:R-:W-:Y:S05]  /*16ca0*/  @!P0 BRA `(.L_x_5739) ;  /* 0x0000001800588947 */ /* 0x001fea0003800000 */
.L_x_5800:
[----:B------:R-:W-:Y:S05]  /*16cb0*/  BSYNC B0 ;  /* 0x0000000000007941 */ /* 0x000fea0003800000 */
.L_x_5738:
[----:B------:R-:W-:-:S03]  /*16cc0*/  UMOV UR4, 0xffffffff ;  /* 0xffffffff00047882 */ /* 0x000fc60000000000 */
[----:B------:R-:W-:Y:S05]  /*16cd0*/  BRA.DIV UR4, `(.L_x_5740) ;  /* 0x0000001a04607947 */ /* 0x000fea000b800000 */
[----:B------:R-:W1:Y:S02]  /*16ce0*/  S2R R2, SR_TID.X ;  /* 0x0000000000027919 */ /* 0x000e640000002100 */
[----:B-1----:R-:W-:-:S04]  /*16cf0*/  SHF.R.U32.HI R2, RZ, 0x5, R2 ;  /* 0x00000005ff027819 */ /* 0x002fc80000011602 */
[----:B------:R-:W-:-:S05]  /*16d00*/  LOP3.LUT R2, R2, 0x3, RZ, 0xc0, !PT ;  /* 0x0000000302027812 */ /* 0x000fca00078ec0ff */
[----:B------:R1:W2:Y:S02]  /*16d10*/  SHFL.IDX PT, R14, R2, RZ, 0x1f ;  /* 0x00001fff020e7589 */ /* 0x0002a400000e0000 */
.L_x_5803:
[----:B--2---:R-:W-:Y:S01]  /*16d20*/  ISETP.NE.AND P0, PT, R14, RZ, PT ;  /* 0x000000ff0e00720c */ /* 0x004fe20003f05270 */
[----:B------:R-:W-:-:S12]  /*16d30*/  BSSY B0, `(.L_x_5741) ;  /* 0x0000027000007945 */ /* 0x000fd80003800000 */
[----:B------:R-:W-:Y:S05]  /*16d40*/  @P0 BRA `(.L_x_5742) ;  /* 0x0000000000940947 */ /* 0x000fea0003800000 */
[----:B------:R-:W-:-:S03]  /*16d50*/  UMOV UR4, 0xffffffff ;  /* 0xffffffff00047882 */ /* 0x000fc60000000000 */
[----:B------:R-:W-:Y:S05]  /*16d60*/  BRA.DIV UR4, `(.L_x_5743) ;  /* 0x0000001a04707947 */ /* 0x000fea000b800000 */
[----:B------:R-:W-:-:S13]  /*16d70*/  ELECT P6, URZ, PT ;  /* 0x00000000003f782f */ /* 0x000fda00038c0000 */
.L_x_5806:
[----:B------:R-:W-:Y:S05]  /*16d80*/  @!P6 BRA `(.L_x_5742) ;  /* 0x000000000084e947 */ /* 0x000fea0003800000 */
[----:B------:R-:W-:-:S06]  /*16d90*/  ULOP3.LUT UR4, UR36, 0x2, URZ, 0xfc, !UPT ;  /* 0x0000000224047892 */ /* 0x000fcc000f8efc3f */
[----:B-1----:R-:W-:-:S05]  /*16da0*/  IMAD.U32 R2, RZ, RZ, UR4 ;  /* 0x00000004ff027e24 */ /* 0x002fca000f8e00ff */
[----:B------:R-:W-:-:S13]  /*16db0*/  ISETP.NE.AND P2, PT, R2, 0x3, PT ;  /* 0x000000030200780c */ /* 0x000fda0003f45270 */
[----:B------:R-:W-:Y:S05]  /*16dc0*/  @!P2 BRA `(.L_x_5744) ;  /* 0x000000000004a947 */ /* 0x000fea0003800000 */
[----:B------:R-:W-:Y:S01]  /*16dd0*/  BPT.TRAP 0x1 ;  /* 0x000000040000795c */ /* 0x000fe20000300000 */
.L_x_5744:
        /* <DEDUP_REMOVED lines=14> */
.L_x_5807:
[----:B------:R-:W1:Y:S02]  /*16ec0*/  SYNCS.PHASECHK.TRANS64.TRYWAIT P0, [R7+URZ], R2 ;  /* 0x00000002070075a7 */ /* 0x000e64000800017f */
[----:B-1----:R-:W-:Y:S05]  /*16ed0*/  @!P0 BRA `(.L_x_5746) ;  /* 0x0000001800488947 */ /* 0x002fea0003800000 */
.L_x_5808:
[----:B------:R-:W-:Y:S05]  /*16ee0*/  @!P2 BRA `(.L_x_5747) ;  /* 0x000000000004a947 */ /* 0x000fea0003800000 */
[----:B------:R-:W-:Y:S01]  /*16ef0*/  BPT.TRAP 0x1 ;  /* 0x000000040000795c */ /* 0x000fe20000300000 */
.L_x_5747:
[----:B------:R-:W2:Y:S01]  /*16f00*/  LDL.LU R4, [R1+0x4] ;  /* 0x0000040001047983 */ /* 0x000ea20000300800 */
[----:B------:R-:W-:-:S04]  /*16f10*/  VIADD R0, R0, 0x28c60 ;  /* 0x00028c6000007836 */ /* 0x000fc80000000000 */
[----:B--2---:R-:W-:-:S04]  /*16f20*/  IMAD R4, R4, 0x8, R0 ;  /* 0x0000000804047824 */ /* 0x004fc800078e0200 */
[----:B------:R-:W2:Y:S02]  /*16f30*/  SYNCS.PHASECHK.TRANS64.TRYWAIT P0, [R4+URZ], R5 ;  /* 0x00000005040075a7 */ /* 0x000ea4000800017f */
[----:B--2---:R-:W-:Y:S05]  /*16f40*/  @!P0 BRA `(.L_x_5748) ;  /* 0x0000001800408947 */ /* 0x004fea0003800000 */
.L_x_5809:
[----:B------:R-:W-:-:S07]  /*16f50*/  IMAD R3, R3, 0x8, R0 ;  /* 0x0000000803037824 */ /* 0x000fce00078e0200 */
.L_x_5749:
[----:B---3--:R3:W4:Y:S02]  /*16f60*/  SYNCS.PHASECHK.TRANS64.TRYWAIT P0, [R3+URZ], R2 ;  /* 0x00000002030075a7 */ /* 0x008724000800017f */
[----:B----4-:R-:W-:Y:S05]  /*16f70*/  @!P0 NANOSLEEP.SYNCS 0x989680 ;  /* 0x009896800000895d */ /* 0x010fea0003900000 */
[----:B------:R-:W4:Y:S02]  /*16f80*/  @!P0 SYNCS.PHASECHK.TRANS64 P0, [R3+URZ], R2 ;  /* 0x00000002030085a7 */ /* 0x000f24000800007f */
[----:B----4-:R-:W-:Y:S05]  /*16f90*/  @!P0 BRA `(.L_x_5749) ;  /* 0xfffffffc00f08947 */ /* 0x010fea000383ffff */
.L_x_5742:
[----:B------:R-:W-:Y:S05]  /*16fa0*/  BSYNC B0 ;  /* 0x0000000000007941 */ /* 0x000fea0003800000 */
.L_x_5741:
[----:B------:R-:W-:Y:S05]  /*16fb0*/  EXIT ;  /* 0x000000000000794d */ /* 0x000fea0003800000 */
.L_x_5506:
[----:B0-----:R-:W-:-:S04]  /*16fc0*/  IMAD.U32 R3, RZ, RZ, UR21 ;  /* 0x00000015ff037e24 */ /* 0x001fc8000f8e00ff */
[----:B------:R0:W1:Y:S03]  /*16fd0*/  SYNCS.PHASECHK.TRANS64.TRYWAIT P1, [R3+URZ+0x28c50], R0 ;  /* 0x028c5000030075a7 */ /* 0x000066000802017f */
[----:B-1----:R-:W-:Y:S05]  /*16fe0*/  @!P1 NANOSLEEP.SYNCS 0x989680 ;  /* 0x009896800000995d */ /* 0x002fea0003900000 */
[----:B------:R-:W1:Y:S02]  /*16ff0*/  @!P1 SYNCS.PHASECHK.TRANS64 P1, [R3+URZ+0x28c50], R0 ;  /* 0x028c5000030095a7 */ /* 0x000e64000802007f */
[----:B-1----:R-:W-:Y:S05]  /*17000*/  @!P1 BRA `(.L_x_5506) ;  /* 0xfffffffc00ec9947 */ /* 0x002fea000383ffff */
[----:B------:R-:W-:Y:S05]  /*17010*/  BRA `(.L_x_5750) ;  /* 0xfffffeac00ac7947 */ /* 0x000fea000383ffff */
.L_x_5511:
[----:B-1----:R-:W-:-:S04]  /*17020*/  IMAD.U32 R3, RZ, RZ, UR21 ;  /* 0x00000015ff037e24 */ /* 0x002fc8000f8e00ff */
[----:B------:R1:W2:Y:S03]  /*17030*/  SYNCS.PHASECHK.TRANS64.TRYWAIT P1, [R3+URZ+0x28c50], R0 ;  /* 0x028c5000030075a7 */ /* 0x0002a6000802017f */
[----:B--2---:R-:W-:Y:S05]  /*17040*/  @!P1 NANOSLEEP.SYNCS 0x989680 ;  /* 0x009896800000995d */ /* 0x004fea0003900000 */
[----:B------:R-:W2:Y:S02]  /*17050*/  @!P1 SYNCS.PHASECHK.TRANS64 P1, [R3+URZ+0x28c50], R0 ;  /* 0x028c5000030095a7 */ /* 0x000ea4000802007f */
[----:B--2---:R-:W-:Y:S05]  /*17060*/  @!P1 BRA `(.L_x_5511) ;  /* 0xfffffffc00ec9947 */ /* 0x004fea000383ffff */
[----:B------:R-:W-:Y:S05]  /*17070*/  BRA `(.L_x_5510) ;  /* 0xfffffeb800a87947 */ /* 0x000fea000383ffff */
.L_x_5520:
[----:B0-----:R-:W-:-:S04]  /*17080*/  IMAD.U32 R3, RZ, RZ, UR46 ;  /* 0x0000002eff037e24 */ /* 0x001fc8000f8e00ff */
[----:B------:R0:W1:Y:S03]  /*17090*/  SYNCS.PHASECHK.TRANS64.TRYWAIT P1, [R3+URZ+0x28c00], R0 ;  /* 0x028c0000030075a7 */ /* 0x000066000802017f */
[----:B-1----:R-:W-:Y:S05]  /*170a0*/  @!P1 NANOSLEEP.SYNCS 0x989680 ;  /* 0x009896800000995d */ /* 0x002fea0003900000 */
[----:B------:R-:W1:Y:S02]  /*170b0*/  @!P1 SYNCS.PHASECHK.TRANS64 P1, [R3+URZ+0x28c00], R0 ;  /* 0x028c0000030095a7 */ /* 0x000e64000802007f */
[----:B-1----:R-:W-:Y:S05]  /*170c0*/  @!P1 BRA `(.L_x_5520) ;  /* 0xfffffffc00ec9947 */ /* 0x002fea000383ffff */
[----:B------:R-:W-:Y:S05]  /*170d0*/  BRA `(.L_x_5751) ;  /* 0xfffffed000087947 */ /* 0x000fea000383ffff */
.L_x_5524:
[----:B--2---:R2:W3:Y:S02]  /*170e0*/  SYNCS.PHASECHK.TRANS64.TRYWAIT P1, [R7+URZ+0x28c30], R8 ;  /* 0x028c3008070075a7 */ /* 0x0044e4000802017f */
[----:B---3--:R-:W-:Y:S05]  /*170f0*/  @!P1 NANOSLEEP.SYNCS 0x989680 ;  /* 0x009896800000995d */ /* 0x008fea0003900000 */
[----:B------:R-:W3:Y:S02]  /*17100*/  @!P1 SYNCS.PHASECHK.TRANS64 P1, [R7+URZ+0x28c30], R8 ;  /* 0x028c3008070095a7 */ /* 0x000ee4000802007f */
[----:B---3--:R-:W-:Y:S05]  /*17110*/  @!P1 BRA `(.L_x_5524) ;  /* 0xfffffffc00f09947 */ /* 0x008fea000383ffff */
[----:B------:R-:W-:Y:S05]  /*17120*/  BRA `(.L_x_5523) ;  /* 0xfffffed000247947 */ /* 0x000fea000383ffff */
.L_x_5536:
[----:B-1----:R1:W3:Y:S02]  /*17130*/  SYNCS.PHASECHK.TRANS64.TRYWAIT P2, [R7+URZ+0x28c50], R8 ;  /* 0x028c5008070075a7 */ /* 0x0022e4000804017f */
[----:B---3--:R-:W-:Y:S05]  /*17140*/  @!P2 NANOSLEEP.SYNCS 0x989680 ;  /* 0x009896800000a95d */ /* 0x008fea0003900000 */
[----:B------:R-:W3:Y:S02]  /*17150*/  @!P2 SYNCS.PHASECHK.TRANS64 P2, [R7+URZ+0x28c50], R8 ;  /* 0x028c50080700a5a7 */ /* 0x000ee4000804007f */
[----:B---3--:R-:W-:Y:S05]  /*17160*/  @!P2 BRA `(.L_x_5536) ;  /* 0xfffffffc00f0a947 */ /* 0x008fea000383ffff */
[----:B------:R-:W-:Y:S05]  /*17170*/  BRA `(.L_x_5535) ;  /* 0xfffffee800c47947 */ /* 0x000fea000383ffff */
.L_x_5544:
[----:B-1----:R-:W-:-:S04]  /*17180*/  IMAD.U32 R8, RZ, RZ, UR26 ;  /* 0x0000001aff087e24 */ /* 0x002fc8000f8e00ff */
[----:B------:R1:W2:Y:S03]  /*17190*/  SYNCS.PHASECHK.TRANS64.TRYWAIT P2, [R8+URZ+0x28c30], R11 ;  /* 0x028c300b080075a7 */ /* 0x0002a6000804017f */
[----:B--2---:R-:W-:Y:S05]  /*171a0*/  @!P2 NANOSLEEP.SYNCS 0x989680 ;  /* 0x009896800000a95d */ /* 0x004fea0003900000 */
[----:B------:R-:W2:Y:S02]  /*171b0*/  @!P2 SYNCS.PHASECHK.TRANS64 P2, [R8+URZ+0x28c30], R11 ;  /* 0x028c300b0800a5a7 */ /* 0x000ea4000804007f */
[----:B--2---:R-:W-:Y:S05]  /*171c0*/  @!P2 BRA `(.L_x_5544) ;  /* 0xfffffffc00eca947 */ /* 0x004fea000383ffff */
[----:B------:R-:W-:Y:S05]  /*171d0*/  BRA `(.L_x_5543) ;  /* 0xfffffef000107947 */ /* 0x000fea000383ffff */
.L_x_5556:
[----:B-1----:R1:W3:Y:S02]  /*171e0*/  SYNCS.PHASECHK.TRANS64.TRYWAIT P2, [R10+URZ+0x28c50], R11 ;  /* 0x028c500b0a0075a7 */ /* 0x0022e4000804017f */
[----:B---3--:R-:W-:Y:S05]  /*171f0*/  @!P2 NANOSLEEP.SYNCS 0x989680 ;  /* 0x009896800000a95d */ /* 0x008fea0003900000 */
[----:B------:R-:W3:Y:S02]  /*17200*/  @!P2 SYNCS.PHASECHK.TRANS64 P2, [R10+URZ+0x28c50], R11 ;  /* 0x028c500b0a00a5a7 */ /* 0x000ee4000804007f */
[----:B---3--:R-:W-:Y:S05]  /*17210*/  @!P2 BRA `(.L_x_5556) ;  /* 0xfffffffc00f0a947 */ /* 0x008fea000383ffff */
[----:B------:R-:W-:Y:S05]  /*17220*/  BRA `(.L_x_5555) ;  /* 0xffffff0c00ec7947 */ /* 0x000fea000383ffff */
.L_x_5565:
[----:B---3--:R-:W-:-:S04]  /*17230*/  IMAD.U32 R6, RZ, RZ, UR23 ;  /* 0x00000017ff067e24 */ /* 0x008fc8000f8e00ff */
[----:B------:R3:W0:Y:S03]  /*17240*/  SYNCS.PHASECHK.TRANS64.TRYWAIT P3, [R6+URZ+0x28c30], R7 ;  /* 0x028c3007060075a7 */ /* 0x000626000806017f */
[----:B0-----:R-:W-:Y:S05]  /*17250*/  @!P3 NANOSLEEP.SYNCS 0x989680 ;  /* 0x009896800000b95d */ /* 0x001fea0003900000 */
[----:B------:R-:W0:Y:S02]  /*17260*/  @!P3 SYNCS.PHASECHK.TRANS64 P3, [R6+URZ+0x28c30], R7 ;  /* 0x028c30070600b5a7 */ /* 0x000e24000806007f */
[----:B0-----:R-:W-:Y:S05]  /*17270*/  @!P3 BRA `(.L_x_5565) ;  /* 0xfffffffc00ecb947 */ /* 0x001fea000383ffff */
[----:B------:R-:W-:Y:S05]  /*17280*/  BRA `(.L_x_5564) ;  /* 0xffffff14007c7947 */ /* 0x000fea000383ffff */
.L_x_5569:
[----:B---3--:R3:W4:Y:S02]  /*17290*/  SYNCS.PHASECHK.TRANS64.TRYWAIT P3, [R170+URZ+0x28c50], R7 ;  /* 0x028c5007aa0075a7 */ /* 0x008724000806017f */
[----:B----4-:R-:W-:Y:S05]  /*172a0*/  @!P3 NANOSLEEP.SYNCS 0x989680 ;  /* 0x009896800000b95d */ /* 0x010fea0003900000 */
[----:B------:R-:W4:Y:S02]  /*172b0*/  @!P3 SYNCS.PHASECHK.TRANS64 P3, [R170+URZ+0x28c50], R7 ;  /* 0x028c5007aa00b5a7 */ /* 0x000f24000806007f */
[----:B----4-:R-:W-:Y:S05]  /*172c0*/  @!P3 BRA `(.L_x_5569) ;  /* 0xfffffffc00f0b947 */ /* 0x010fea000383ffff */
[----:B------:R-:W-:Y:S05]  /*172d0*/  BRA `(.L_x_5568) ;  /* 0xffffff2800a07947 */ /* 0x000fea000383ffff */
.L_x_5575:
[----:B------:R-:W-:-:S04]  /*172e0*/  IMAD.U32 R6, RZ, RZ, UR25 ;  /* 0x00000019ff067e24 */ /* 0x000fc8000f8e00ff */
[----:B------:R0:W0:Y:S03]  /*172f0*/  SYNCS.PHASECHK.TRANS64.TRYWAIT P2, [R6+URZ+0x28c30], R11 ;  /* 0x028c300b060075a7 */ /* 0x000026000804017f */
[----:B0-----:R-:W-:Y:S05]  /*17300*/  @!P2 NANOSLEEP.SYNCS 0x989680 ;  /* 0x009896800000a95d */ /* 0x001fea0003900000 */
[----:B------:R-:W0:Y:S02]  /*17310*/  @!P2 SYNCS.PHASECHK.TRANS64 P2, [R6+URZ+0x28c30], R11 ;  /* 0x028c300b0600a5a7 */ /* 0x000e24000804007f */
[----:B0-----:R-:W-:Y:S05]  /*17320*/  @!P2 BRA `(.L_x_5575) ;  /* 0xfffffffc00eca947 */ /* 0x001fea000383ffff */
[----:B------:R-:W-:Y:S05]  /*17330*/  BRA `(.L_x_5574) ;  /* 0xffffff2c008c7947 */ /* 0x000fea000383ffff */
.L_x_5587:
[----:B--2---:R2:W3:Y:S02]  /*17340*/  SYNCS.PHASECHK.TRANS64.TRYWAIT P2, [R10+URZ+0x28c50], R11 ;  /* 0x028c500b0a0075a7 */ /* 0x0044e4000804017f */
[----:B---3--:R-:W-:Y:S05]  /*17350*/  @!P2 NANOSLEEP.SYNCS 0x989680 ;  /* 0x009896800000a95d */ /* 0x008fea0003900000 */
[----:B------:R-:W3:Y:S02]  /*17360*/  @!P2 SYNCS.PHASECHK.TRANS64 P2, [R10+URZ+0x28c50], R11 ;  /* 0x028c500b0a00a5a7 */ /* 0x000ee4000804007f */
[----:B---3--:R-:W-:Y:S05]  /*17370*/  @!P2 BRA `(.L_x_5587) ;  /* 0xfffffffc00f0a947 */ /* 0x008fea000383ffff */
[----:B------:R-:W-:Y:S05]  /*17380*/  BRA `(.L_x_5586) ;  /* 0xffffff4c00587947 */ /* 0x000fea000383ffff */
.L_x_5631:
        /* <DEDUP_REMOVED lines=11> */
.L_x_5753:
[----:B------:R-:W-:Y:S05]  /*17440*/  BSYNC B0 ;  /* 0x0000000000007941 */ /* 0x000fea0003800000 */
.L_x_5752:
[----:B------:R-:W-:Y:S05]  /*17450*/  BRA `(.L_x_5754) ;  /* 0xffffffa400547947 */ /* 0x000fea000383ffff */
.L_x_5633:
[----:B------:R-:W-:Y:S01]  /*17460*/  BSSY B0, `(.L_x_5755) ;  /* 0x0000006000007945 */ /* 0x000fe20003800000 */
[----:B------:R-:W-:-:S07]  /*17470*/  IMAD.MOV.U32 R15, RZ, RZ, -0x1 ;  /* 0xffffffffff0f7424 */ /* 0x000fce00078e00ff */
[----:B012-4-:R-:W-:Y:S05]  /*17480*/  WARPSYNC.COLLECTIVE R15, `(.L_x_5756) ;  /* 0x000000000f0c7348 */ /* 0x017fea0003c00000 */
[----:B------:R-:W-:Y:S02]  /*17490*/  ELECT P6, UR62, PT ;  /* 0x00000000003e782f */ /* 0x000fe400038c0000 */
[----:B------:R-:W-:Y:S01]  /*174a0*/  MOV R14, UR62 ;  /* 0x0000003e000e7c02 */ /* 0x000fe20008000f00 */
[----:B012-4-:R-:W-:Y:S10]  /*174b0*/  ENDCOLLECTIVE ;  /* 0x000000000000791b */ /* 0x017ff40003800000 */
.L_x_5756:
[----:B------:R-:W-:Y:S05]  /*174c0*/  BSYNC B0 ;  /* 0x0000000000007941 */ /* 0x000fea0003800000 */
.L_x_5755:
[----:B------:R-:W-:Y:S05]  /*174d0*/  BRA `(.L_x_5757) ;  /* 0xffffffa400607947 */ /* 0x000fea000383ffff */
.L_x_5635:
[----:B--2---:R2:W3:Y:S02]  /*174e0*/  SYNCS.PHASECHK.TRANS64.TRYWAIT P0, [R0+URZ+0x28c40], R2 ;  /* 0x028c4002000075a7 */ /* 0x0044e4000800017f */
[----:B---3--:R-:W-:Y:S05]  /*174f0*/  @!P0 NANOSLEEP.SYNCS 0x989680 ;  /* 0x009896800000895d */ /* 0x008fea0003900000 */
[----:B------:R-:W3:Y:S02]  /*17500*/  @!P0 SYNCS.PHASECHK.TRANS64 P0, [R0+URZ+0x28c40], R2 ;  /* 0x028c4002000085a7 */ /* 0x000ee4000800007f */
[----:B---3--:R-:W-:Y:S05]  /*17510*/  @!P0 BRA `(.L_x_5635) ;  /* 0xfffffffc00f08947 */ /* 0x008fea000383ffff */
[----:B------:R-:W-:Y:S05]  /*17520*/  BRA `(.L_x_5758) ;  /* 0xffffffa400c87947 */ /* 0x000fea000383ffff */
.L_x_5639:
[----:B------:R-:W2:Y:S01]  /*17530*/  LDL.LU R11, [R1+0x2c] ;  /* 0x00002c00010b7983 */ /* 0x000ea20000300800 */
[----:B------:R-:W-:Y:S02]  /*17540*/  IMAD.MOV.U32 R5, RZ, RZ, R12 ;  /* 0x000000ffff057224 */ /* 0x000fe400078e000c */
[----:B------:R-:W-:Y:S02]  /*17550*/  IMAD.MOV.U32 R13, RZ, RZ, R3 ;  /* 0x000000ffff0d7224 */ /* 0x000fe400078e0003 */
[----:B------:R-:W-:Y:S02]  /*17560*/  IMAD.MOV.U32 R12, RZ, RZ, RZ ;  /* 0x000000ffff0c7224 */ /* 0x000fe400078e00ff */
[----:B------:R-:W-:Y:S02]  /*17570*/  IMAD.MOV.U32 R15, RZ, RZ, -0x1 ;  /* 0xffffffffff0f7424 */ /* 0x000fe400078e00ff */
        /* <DEDUP_REMOVED lines=8> */
.L_x_5759:
[----:B------:R-:W-:Y:S02]  /*17600*/  IMAD.MOV.U32 R13, RZ, RZ, R4 ;  /* 0x000000ffff0d7224 */ /* 0x000fe400078e0004 */
[----:B------:R-:W-:-:S07]  /*17610*/  IMAD.MOV.U32 R6, RZ, RZ, R14 ;  /* 0x000000ffff067224 */ /* 0x000fce00078e000e */
[----:B------:R-:W-:Y:S05]  /*17620*/  WARPSYNC.COLLECTIVE R15, `(.L_x_5760) ;  /* 0x000000000f087348 */ /* 0x000fea0003c00000 */
[----:B------:R0:W1:Y:S02]  /*17630*/  SHFL.IDX P6, R14, R13, R12, R11 ;  /* 0x0000000c0d0e7389 */ /* 0x00006400000c000b */
[----:B01----:R-:W-:Y:S01]  /*17640*/  ENDCOLLECTIVE ;  /* 0x000000000000791b */ /* 0x003fe20003800000 */
.L_x_5760:
[----:B------:R-:W-:Y:S02]  /*17650*/  IMAD.MOV.U32 R13, RZ, RZ, R3 ;  /* 0x000000ffff0d7224 */ /* 0x000fe400078e0003 */
[----:B------:R-:W-:Y:S02]  /*17660*/  IMAD.MOV.U32 R12, RZ, RZ, 0x1 ;  /* 0x00000001ff0c7424 */ /* 0x000fe400078e00ff */
[----:B------:R-:W-:-:S07]  /*17670*/  IMAD.MOV.U32 R7, RZ, RZ, R14 ;  /* 0x000000ffff077224 */ /* 0x000fce00078e000e */
[----:B------:R-:W-:Y:S05]  /*17680*/  WARPSYNC.COLLECTIVE R15, `(.L_x_5761) ;  /* 0x000000000f087348 */ /* 0x000fea0003c00000 */
[----:B------:R0:W1:Y:S02]  /*17690*/  SHFL.IDX P6, R14, R13, R12, R11 ;  /* 0x0000000c0d0e7389 */ /* 0x00006400000c000b */
[----:B01----:R-:W-:Y:S01]  /*176a0*/  ENDCOLLECTIVE ;  /* 0x000000000000791b */ /* 0x003fe20003800000 */
.L_x_5761:
        /* <DEDUP_REMOVED lines=15> */
.L_x_5762:
[----:B------:R-:W-:Y:S02]  /*177a0*/  IMAD.MOV.U32 R13, RZ, RZ, R3 ;  /* 0x000000ffff0d7224 */ /* 0x000fe400078e0003 */
[----:B------:R-:W-:Y:S02]  /*177b0*/  IMAD.MOV.U32 R12, RZ, RZ, 0x2 ;  /* 0x00000002ff0c7424 */ /* 0x000fe400078e00ff */
[----:B------:R-:W-:-:S07]  /*177c0*/  IMAD.MOV.U32 R5, RZ, RZ, R14 ;  /* 0x000000ffff057224 */ /* 0x000fce00078e000e */
[----:B------:R-:W-:Y:S05]  /*177d0*/  WARPSYNC.COLLECTIVE R15, `(.L_x_5763) ;  /* 0x000000000f087348 */ /* 0x000fea0003c00000 */
[----:B------:R0:W1:Y:S02]  /*177e0*/  SHFL.IDX P6, R14, R13, R12, R11 ;  /* 0x0000000c0d0e7389 */ /* 0x00006400000c000b */
[----:B01----:R-:W-:Y:S01]  /*177f0*/  ENDCOLLECTIVE ;  /* 0x000000000000791b */ /* 0x003fe20003800000 */
.L_x_5763:
        /* <DEDUP_REMOVED lines=10> */
[----:B------:R-:W-:Y:S01]  /*178a0*/  ISETP.GE.AND P1, PT, R5, R0, PT ;  /* 0x000000000500720c */ /* 0x000fe20003f26270 */
[----:B0-----:R-:W-:-:S12]  /*178b0*/  IMAD.MOV.U32 R6, RZ, RZ, R14 ;  /* 0x000000ffff067224 */ /* 0x001fd800078e000e */
[----:B------:R-:W-:Y:S05]  /*178c0*/  WARPSYNC.COLLECTIVE R15, `(.L_x_5764) ;  /* 0x000000000f087348 */ /* 0x000fea0003c00000 */
[----:B------:R0:W1:Y:S02]  /*178d0*/  SHFL.IDX P6, R14, R13, R12, R11 ;  /* 0x0000000c0d0e7389 */ /* 0x00006400000c000b */
[----:B01----:R-:W-:Y:S01]  /*178e0*/  ENDCOLLECTIVE ;  /* 0x000000000000791b */ /* 0x003fe20003800000 */
.L_x_5764:
[----:B------:R-:W-:Y:S02]  /*178f0*/  IMAD.MOV.U32 R13, RZ, RZ, R3 ;  /* 0x000000ffff0d7224 */ /* 0x000fe400078e0003 */
[----:B------:R-:W-:Y:S02]  /*17900*/  IMAD.MOV.U32 R12, RZ, RZ, 0x3 ;  /* 0x00000003ff0c7424 */ /* 0x000fe400078e00ff */
[----:B------:R-:W-:-:S07]  /*17910*/  IMAD.MOV.U32 R5, RZ, RZ, R14 ;  /* 0x000000ffff057224 */ /* 0x000fce00078e000e */
[----:B------:R-:W-:Y:S05]  /*17920*/  WARPSYNC.COLLECTIVE R15, `(.L_x_5765) ;  /* 0x000000000f087348 */ /* 0x000fea0003c00000 */
[----:B------:R0:W1:Y:S02]  /*17930*/  SHFL.IDX P6, R14, R13, R12, R11 ;  /* 0x0000000c0d0e7389 */ /* 0x00006400000c000b */
[----:B01----:R-:W-:Y:S01]  /*17940*/  ENDCOLLECTIVE ;  /* 0x000000000000791b */ /* 0x003fe20003800000 */
.L_x_5765:
        /* <DEDUP_REMOVED lines=13> */
.L_x_5766:
[----:B------:R-:W-:Y:S01]  /*17a20*/  IMAD.MOV.U32 R4, RZ, RZ, R14 ;  /* 0x000000ffff047224 */ /* 0x000fe200078e000e */
[----:B------:R-:W-:Y:S06]  /*17a30*/  BRA `(.L_x_5767) ;  /* 0xffffffac00207947 */ /* 0x000fec000383ffff */
.L_x_5642:
[----:B-1----:R-:W2:Y:S02]  /*17a40*/  LDL R2, [R1] ;  /* 0x0000000001027983 */ /* 0x002ea40000100800 */
[----:B--2---:R1:W2:Y:S02]  /*17a50*/  SYNCS.PHASECHK.TRANS64.TRYWAIT P0, [R2+URZ+0x28c20], R0 ;  /* 0x028c2000020075a7 */ /* 0x0042a4000800017f */
[----:B--2---:R-:W-:Y:S05]  /*17a60*/  @!P0 NANOSLEEP.SYNCS 0x989680 ;  /* 0x009896800000895d */ /* 0x004fea0003900000 */
[----:B------:R-:W2:Y:S02]  /*17a70*/  @!P0 SYNCS.PHASECHK.TRANS64 P0, [R2+URZ+0x28c20], R0 ;  /* 0x028c2000020085a7 */ /* 0x000ea4000800007f */
[----:B--2---:R-:W-:Y:S05]  /*17a80*/  @!P0 BRA `(.L_x_5642) ;  /* 0xfffffffc00ec8947 */ /* 0x004fea000383ffff */
[----:B------:R-:W-:Y:S05]  /*17a90*/  BRA `(.L_x_5768) ;  /* 0xffffffac00807947 */ /* 0x000fea000383ffff */
.L_x_5646:
[----:B-1----:R1:W2:Y:S02]  /*17aa0*/  SYNCS.PHASECHK.TRANS64.TRYWAIT P0, [R0+URZ+0x28c60], R2 ;  /* 0x028c6002000075a7 */ /* 0x0022a4000800017f */
[----:B--2---:R-:W-:Y:S05]  /*17ab0*/  @!P0 NANOSLEEP.SYNCS 0x989680 ;  /* 0x009896800000895d */ /* 0x004fea0003900000 */
[----:B------:R-:W2:Y:S02]  /*17ac0*/  @!P0 SYNCS.PHASECHK.TRANS64 P0, [R0+URZ+0x28c60], R2 ;  /* 0x028c6002000085a7 */ /* 0x000ea4000800007f */
[----:B--2---:R-:W-:Y:S05]  /*17ad0*/  @!P0 BRA `(.L_x_5646) ;  /* 0xfffffffc00f08947 */ /* 0x004fea000383ffff */
[----:B------:R-:W-:Y:S05]  /*17ae0*/  BRA `(.L_x_5769) ;  /* 0xffffffac00ac7947 */ /* 0x000fea000383ffff */
.L_x_5665:
[----:B-1----:R1:W2:Y:S02]  /*17af0*/  SYNCS.PHASECHK.TRANS64.TRYWAIT P0, [R3+URZ+0x28c40], R2 ;  /* 0x028c4002030075a7 */ /* 0x0022a4000800017f */
[----:B--2---:R-:W-:Y:S05]  /*17b00*/  @!P0 NANOSLEEP.SYNCS 0x989680 ;  /* 0x009896800000895d */ /* 0x004fea0003900000 */
[----:B------:R-:W2:Y:S02]  /*17b10*/  @!P0 SYNCS.PHASECHK.TRANS64 P0, [R3+URZ+0x28c40], R2 ;  /* 0x028c4002030085a7 */ /* 0x000ea4000800007f */
[----:B--2---:R-:W-:Y:S05]  /*17b20*/  @!P0 BRA `(.L_x_5665) ;  /* 0xfffffffc00f08947 */ /* 0x004fea000383ffff */
[----:B------:R-:W-:Y:S05]  /*17b30*/  BRA `(.L_x_5770) ;  /* 0xffffffb800b87947 */ /* 0x000fea000383ffff */
.L_x_5670:
[----:B0-----:R0:W2:Y:S02]  /*17b40*/  SYNCS.PHASECHK.TRANS64.TRYWAIT P0, [R3+URZ+0x28c60], R2 ;  /* 0x028c6002030075a7 */ /* 0x0010a4000800017f */
[----:B--2---:R-:W-:Y:S05]  /*17b50*/  @!P0 NANOSLEEP.SYNCS 0x989680 ;  /* 0x009896800000895d */ /* 0x004fea0003900000 */
[----:B------:R-:W2:Y:S02]  /*17b60*/  @!P0 SYNCS.PHASECHK.TRANS64 P0, [R3+URZ+0x28c60], R2 ;  /* 0x028c6002030085a7 */ /* 0x000ea4000800007f */
[----:B--2---:R-:W-:Y:S05]  /*17b70*/  @!P0 BRA `(.L_x_5670) ;  /* 0xfffffffc00f08947 */ /* 0x004fea000383ffff */
[----:B------:R-:W-:Y:S05]  /*17b80*/  BRA `(.L_x_5771) ;  /* 0xffffffbc003c7947 */ /* 0x000fea000383ffff */
.L_x_5685:
[----:B0-----:R0:W1:Y:S02]  /*17b90*/  SYNCS.PHASECHK.TRANS64.TRYWAIT P0, [R4+URZ+0x28c40], R2 ;  /* 0x028c4002040075a7 */ /* 0x001064000800017f */
[----:B-1----:R-:W-:Y:S05]  /*17ba0*/  @!P0 NANOSLEEP.SYNCS 0x989680 ;  /* 0x009896800000895d */ /* 0x002fea0003900000 */
[----:B------:R-:W1:Y:S02]  /*17bb0*/  @!P0 SYNCS.PHASECHK.TRANS64 P0, [R4+URZ+0x28c40], R2 ;  /* 0x028c4002040085a7 */ /* 0x000e64000800007f */
[----:B-1----:R-:W-:Y:S05]  /*17bc0*/  @!P0 BRA `(.L_x_5685) ;  /* 0xfffffffc00f08947 */ /* 0x002fea000383ffff */
[----:B------:R-:W-:Y:S05]  /*17bd0*/  BRA `(.L_x_5772) ;  /* 0xffffffc8002c7947 */ /* 0x000fea000383ffff */
.L_x_5690:
[----:B-1----:R1:W2:Y:S02]  /*17be0*/  SYNCS.PHASECHK.TRANS64.TRYWAIT P0, [R4+URZ+0x28c60], R2 ;  /* 0x028c6002040075a7 */ /* 0x0022a4000800017f */
[----:B--2---:R-:W-:Y:S05]  /*17bf0*/  @!P0 NANOSLEEP.SYNCS 0x989680 ;  /* 0x009896800000895d */ /* 0x004fea0003900000 */
[----:B------:R-:W2:Y:S02]  /*17c00*/  @!P0 SYNCS.PHASECHK.TRANS64 P0, [R4+URZ+0x28c60], R2 ;  /* 0x028c6002040085a7 */ /* 0x000ea4000800007f */
[----:B--2---:R-:W-:Y:S05]  /*17c10*/  @!P0 BRA `(.L_x_5690) ;  /* 0xfffffffc00f08947 */ /* 0x004fea000383ffff */
[----:B------:R-:W-:Y:S05]  /*17c20*/  BRA `(.L_x_5773) ;  /* 0xffffffc800ac7947 */ /* 0x000fea000383ffff */
.L_x_5705:
[----:B-1----:R1:W2:Y:S02]  /*17c30*/  SYNCS.PHASECHK.TRANS64.TRYWAIT P0, [R4+URZ+0x28c40], R2 ;  /* 0x028c4002040075a7 */ /* 0x0022a4000800017f */
[----:B--2---:R-:W-:Y:S05]  /*17c40*/  @!P0 NANOSLEEP.SYNCS 0x989680 ;  /* 0x009896800000895d */ /* 0x004fea0003900000 */
[----:B------:R-:W2:Y:S02]  /*17c50*/  @!P0 SYNCS.PHASECHK.TRANS64 P0, [R4+URZ+0x28c40], R2 ;  /* 0x028c4002040085a7 */ /* 0x000ea4000800007f */
[----:B--2---:R-:W-:Y:S05]  /*17c60*/  @!P0 BRA `(.L_x_5705) ;  /* 0xfffffffc00f08947 */ /* 0x004fea000383ffff */
[----:B------:R-:W-:Y:S05]  /*17c70*/  BRA `(.L_x_5774) ;  /* 0xffffffd400787947 */ /* 0x000fea000383ffff */
.L_x_5710:
[----:B0-----:R0:W2:Y:S02]  /*17c80*/  SYNCS.PHASECHK.TRANS64.TRYWAIT P0, [R4+URZ+0x28c60], R2 ;  /* 0x028c6002040075a7 */ /* 0x0010a4000800017f */
[----:B--2---:R-:W-:Y:S05]  /*17c90*/  @!P0 NANOSLEEP.SYNCS 0x989680 ;  /* 0x009896800000895d */ /* 0x004fea0003900000 */
[----:B------:R-:W2:Y:S02]  /*17ca0*/  @!P0 SYNCS.PHASECHK.TRANS64 P0, [R4+URZ+0x28c60], R2 ;  /* 0x028c6002040085a7 */ /* 0x000ea4000800007f */
[----:B--2---:R-:W-:Y:S05]  /*17cb0*/  @!P0 BRA `(.L_x_5710) ;  /* 0xfffffffc00f08947 */ /* 0x004fea000383ffff */
[----:B------:R-:W-:Y:S05]  /*17cc0*/  BRA `(.L_x_5775) ;  /* 0xffffffd400fc7947 */ /* 0x000fea000383ffff */
.L_x_5726:
[----:B------:R-:W-:Y:S01]  /*17cd0*/  BSSY B0, `(.L_x_5776) ;  /* 0x0000008000007945 */ /* 0x000fe20003800000 */
[----:B------:R-:W-:Y:S02]  /*17ce0*/  IMAD.MOV.U32 R13, RZ, RZ, R16 ;  /* 0x000000ffff0d7224 */ /* 0x000fe400078e0010 */
[----:B------:R-:W-:Y:S02]  /*17cf0*/  IMAD.MOV.U32 R12, RZ, RZ, RZ ;  /* 0x000000ffff0c7224 */ /* 0x000fe400078e00ff */
[----:B------:R-:W-:Y:S02]  /*17d00*/  IMAD.MOV.U32 R11, RZ, RZ, 0x1f ;  /* 0x0000001fff0b7424 */ /* 0x000fe400078e00ff */
[----:B------:R-:W-:-:S07]  /*17d10*/  IMAD.MOV.U32 R15, RZ, RZ, -0x1 ;  /* 0xffffffffff0f7424 */ /* 0x000fce00078e00ff */
[----:B01---5:R-:W-:Y:S05]  /*17d20*/  WARPSYNC.COLLECTIVE R15, `(.L_x_5777) ;  /* 0x000000000f087348 */ /* 0x023fea0003c00000 */
[----:B------:R2:W3:Y:S02]  /*17d30*/  SHFL.IDX P6, R14, R13, R12, R11 ;  /* 0x0000000c0d0e7389 */ /* 0x0004e400000c000b */
[----:B0123-5:R-:W-:Y:S01]  /*17d40*/  ENDCOLLECTIVE ;  /* 0x000000000000791b */ /* 0x02ffe20003800000 */
.L_x_5777:
[----:B------:R-:W-:Y:S05]  /*17d50*/  BSYNC B0 ;  /* 0x0000000000007941 */ /* 0x000fea0003800000 */
.L_x_5776:
        /* <DEDUP_REMOVED lines=9> */
.L_x_5778:
        /* <DEDUP_REMOVED lines=18> */
.L_x_5779:
[----:B------:R-:W-:Y:S01]  /*17f10*/  IMAD.MOV.U32 R12, RZ, RZ, 0x2 ;  /* 0x00000002ff0c7424 */ /* 0x000fe200078e00ff */
[----:B------:R-:W-:-:S05]  /*17f20*/  SEL R5, R14, RZ, P1 ;  /* 0x000000ff0e057207 */ /* 0x000fca0000800000 */
[----:B------:R-:W-:-:S04]  /*17f30*/  IMAD.IADD R3, R2, 0x1, R5 ;  /* 0x0000000102037824 */ /* 0x000fc800078e0205 */
[----:B------:R-:W-:-:S07]  /*17f40*/  IMAD.MOV.U32 R13, RZ, RZ, R3 ;  /* 0x000000ffff0d7224 */ /* 0x000fce00078e0003 */
[----:B------:R-:W-:Y:S05]  /*17f50*/  WARPSYNC.COLLECTIVE R15, `(.L_x_5780) ;  /* 0x000000000f087348 */ /* 0x000fea0003c00000 */
[----:B------:R0:W1:Y:S02]  /*17f60*/  SHFL.UP P6, R14, R13, R12, R11 ;  /* 0x0400000c0d0e7389 */ /* 0x00006400000c000b */
[----:B01----:R-:W-:Y:S01]  /*17f70*/  ENDCOLLECTIVE ;  /* 0x000000000000791b */ /* 0x003fe20003800000 */
.L_x_5780:
[----:B------:R-:W-:Y:S01]  /*17f80*/  IMAD.MOV.U32 R12, RZ, RZ, 0x4 ;  /* 0x00000004ff0c7424 */ /* 0x000fe200078e00ff */
[----:B------:R-:W-:-:S05]  /*17f90*/  SEL R14, R14, RZ, P2 ;  /* 0x000000ff0e0e7207 */ /* 0x000fca0001000000 */
[----:B------:R-:W-:-:S04]  /*17fa0*/  IMAD.IADD R3, R3, 0x1, R14 ;  /* 0x0000000103037824 */ /* 0x000fc800078e020e */
[----:B------:R-:W-:-:S07]  /*17fb0*/  IMAD.MOV.U32 R13, RZ, RZ, R3 ;  /* 0x000000ffff0d7224 */ /* 0x000fce00078e0003 */
[----:B------:R-:W-:Y:S05]  /*17fc0*/  WARPSYNC.COLLECTIVE R15, `(.L_x_5781) ;  /* 0x000000000f087348 */ /* 0x000fea0003c00000 */
[----:B------:R0:W1:Y:S02]  /*17fd0*/  SHFL.UP P6, R14, R13, R12, R11 ;  /* 0x0400000c0d0e7389 */ /* 0x00006400000c000b */
[----:B01----:R-:W-:Y:S01]  /*17fe0*/  ENDCOLLECTIVE ;  /* 0x000000000000791b */ /* 0x003fe20003800000 */
.L_x_5781:
[----:B------:R-:W-:Y:S01]  /*17ff0*/  IMAD.MOV.U32 R12, RZ, RZ, 0x8 ;  /* 0x00000008ff0c7424 */ /* 0x000fe200078e00ff */
[----:B------:R-:W-:-:S05]  /*18000*/  SEL R14, R14, RZ, P3 ;  /* 0x000000ff0e0e7207 */ /* 0x000fca0001800000 */
[----:B------:R-:W-:-:S04]  /*18010*/  IMAD.IADD R3, R3, 0x1, R14 ;  /* 0x0000000103037824 */ /* 0x000fc800078e020e */
[----:B------:R-:W-:-:S07]  /*18020*/  IMAD.MOV.U32 R13, RZ, RZ, R3 ;  /* 0x000000ffff0d7224 */ /* 0x000fce00078e0003 */
[----:B------:R-:W-:Y:S05]  /*18030*/  WARPSYNC.COLLECTIVE R15, `(.L_x_5782) ;  /* 0x000000000f087348 */ /* 0x000fea0003c00000 */
[----:B------:R0:W1:Y:S02]  /*18040*/  SHFL.UP P6, R14, R13, R12, R11 ;  /* 0x0400000c0d0e7389 */ /* 0x00006400000c000b */
[----:B01----:R-:W-:Y:S01]  /*18050*/  ENDCOLLECTIVE ;  /* 0x000000000000791b */ /* 0x003fe20003800000 */
.L_x_5782:
[----:B------:R-:W-:Y:S01]  /*18060*/  IMAD.MOV.U32 R12, RZ, RZ, 0x10 ;  /* 0x00000010ff0c7424 */ /* 0x000fe200078e00ff */
[----:B------:R-:W-:-:S05]  /*18070*/  SEL R14, R14, RZ, P4 ;  /* 0x000000ff0e0e7207 */ /* 0x000fca0002000000 */
[----:B------:R-:W-:-:S04]  /*18080*/  IMAD.IADD R3, R3, 0x1, R14 ;  /* 0x0000000103037824 */ /* 0x000fc800078e020e */
[----:B------:R-:W-:-:S07]  /*18090*/  IMAD.MOV.U32 R13, RZ, RZ, R3 ;  /* 0x000000ffff0d7224 */ /* 0x000fce00078e0003 */
[----:B------:R-:W-:Y:S05]  /*180a0*/  WARPSYNC.COLLECTIVE R15, `(.L_x_5783) ;  /* 0x000000000f087348 */ /* 0x000fea0003c00000 */
[----:B------:R0:W1:Y:S02]  /*180b0*/  SHFL.UP P6, R14, R13, R12, R11 ;  /* 0x0400000c0d0e7389 */ /* 0x00006400000c000b */
[----:B01----:R-:W-:Y:S01]  /*180c0*/  ENDCOLLECTIVE ;  /* 0x000000000000791b */ /* 0x003fe20003800000 */
.L_x_5783:
        /* <DEDUP_REMOVED lines=8> */
.L_x_5784:
[----:B------:R-:W-:Y:S05]  /*18150*/  BRA `(.L_x_5785) ;  /* 0xffffffe000507947 */ /* 0x000fea000383ffff */
.L_x_5731:
[----:B------:R-:W-:Y:S01]  /*18160*/  BSSY B0, `(.L_x_5786) ;  /* 0x0000008000007945 */ /* 0x000fe20003800000 */
[----:B-----5:R-:W-:Y:S02]  /*18170*/  IMAD.MOV.U32 R13, RZ, RZ, R2 ;  /* 0x000000ffff0d7224 */ /* 0x020fe400078e0002 */
[----:B------:R-:W-:Y:S02]  /*18180*/  IMAD.MOV.U32 R12, RZ, RZ, 0x1 ;  /* 0x00000001ff0c7424 */ /* 0x000fe400078e00ff */
[----:B------:R-:W-:Y:S02]  /*18190*/  IMAD.MOV.U32 R11, RZ, RZ, RZ ;  /* 0x000000ffff0b7224 */ /* 0x000fe400078e00ff */
[----:B------:R-:W-:-:S07]  /*181a0*/  IMAD.MOV.U32 R15, RZ, RZ, -0x1 ;  /* 0xffffffffff0f7424 */ /* 0x000fce00078e00ff */
[----:B012---:R-:W-:Y:S05]  /*181b0*/  WARPSYNC.COLLECTIVE R15, `(.L_x_5787) ;  /* 0x000000000f087348 */ /* 0x007fea0003c00000 */
[----:B------:R3:W4:Y:S02]  /*181c0*/  SHFL.UP P6, R14, R13, R12, R11 ;  /* 0x0400000c0d0e7389 */ /* 0x00072400000c000b */
[----:B01234-:R-:W-:Y:S01]  /*181d0*/  ENDCOLLECTIVE ;  /* 0x000000000000791b */ /* 0x01ffe20003800000 */
.L_x_5787:
[----:B------:R-:W-:Y:S05]  /*181e0*/  BSYNC B0 ;  /* 0x0000000000007941 */ /* 0x000fea0003800000 */
.L_x_5786:
[----:B------:R-:W-:Y:S01]  /*181f0*/  SEL R13, R14, RZ, P1 ;  /* 0x000000ff0e0d7207 */ /* 0x000fe20000800000 */
[----:B------:R-:W-:Y:S02]  /*18200*/  IMAD.MOV.U32 R12, RZ, RZ, 0x2 ;  /* 0x00000002ff0c7424 */ /* 0x000fe400078e00ff */
[----:B------:R-:W-:Y:S02]  /*18210*/  IMAD.MOV.U32 R11, RZ, RZ, RZ ;  /* 0x000000ffff0b7224 */ /* 0x000fe400078e00ff */
[----:B------:R-:W-:Y:S02]  /*18220*/  IMAD.IADD R13, R2, 0x1, R13 ;  /* 0x00000001020d7824 */ /* 0x000fe400078e020d */
[----:B------:R-:W-:-:S07]  /*18230*/  IMAD.MOV.U32 R15, RZ, RZ, -0x1 ;  /* 0xffffffffff0f7424 */ /* 0x000fce00078e00ff */
[----:B------:R-:W-:Y:S05]  /*18240*/  WARPSYNC.COLLECTIVE R15, `(.L_x_5788) ;  /* 0x000000000f087348 */ /* 0x000fea0003c00000 */
[----:B------:R0:W1:Y:S02]  /*18250*/  SHFL.UP P6, R14, R13, R12, R11 ;  /* 0x0400000c0d0e7389 */ /* 0x00006400000c000b */
[----:B01----:R-:W-:Y:S01]  /*18260*/  ENDCOLLECTIVE ;  /* 0x000000000000791b */ /* 0x003fe20003800000 */
.L_x_5788:
[----:B------:R-:W-:Y:S01]  /*18270*/  IMAD.MOV.U32 R12, RZ, RZ, 0x4 ;  /* 0x00000004ff0c7424 */ /* 0x000fe200078e00ff */
[----:B------:R-:W-:-:S05]  /*18280*/  SEL R4, R14, RZ, P2 ;  /* 0x000000ff0e047207 */ /* 0x000fca0001000000 */
[----:B------:R-:W-:-:S04]  /*18290*/  IMAD.IADD R4, R13, 0x1, R4 ;  /* 0x000000010d047824 */ /* 0x000fc800078e0204 */
[----:B------:R-:W-:-:S07]  /*182a0*/  IMAD.MOV.U32 R13, RZ, RZ, R4 ;  /* 0x000000ffff0d7224 */ /* 0x000fce00078e0004 */
[----:B------:R-:W-:Y:S05]  /*182b0*/  WARPSYNC.COLLECTIVE R15, `(.L_x_5789) ;  /* 0x000000000f087348 */ /* 0x000fea0003c00000 */
[----:B------:R0:W1:Y:S02]  /*182c0*/  SHFL.UP P6, R14, R13, R12, R11 ;  /* 0x0400000c0d0e7389 */ /* 0x00006400000c000b */
[----:B01----:R-:W-:Y:S01]  /*182d0*/  ENDCOLLECTIVE ;  /* 0x000000000000791b */ /* 0x003fe20003800000 */
.L_x_5789:
[----:B------:R-:W-:Y:S01]  /*182e0*/  IMAD.MOV.U32 R12, RZ, RZ, 0x8 ;  /* 0x00000008ff0c7424 */ /* 0x000fe200078e00ff */
[----:B------:R-:W-:-:S05]  /*182f0*/  SEL R5, R14, RZ, P3 ;  /* 0x000000ff0e057207 */ /* 0x000fca0001800000 */
[----:B------:R-:W-:-:S04]  /*18300*/  IMAD.IADD R5, R4, 0x1, R5 ;  /* 0x0000000104057824 */ /* 0x000fc800078e0205 */
[----:B------:R-:W-:-:S07]  /*18310*/  IMAD.MOV.U32 R13, RZ, RZ, R5 ;  /* 0x000000ffff0d7224 */ /* 0x000fce00078e0005 */
[----:B------:R-:W-:Y:S05]  /*18320*/  WARPSYNC.COLLECTIVE R15, `(.L_x_5790) ;  /* 0x000000000f087348 */ /* 0x000fea0003c00000 */
[----:B------:R0:W1:Y:S02]  /*18330*/  SHFL.UP P6, R14, R13, R12, R11 ;  /* 0x0400000c0d0e7389 */ /* 0x00006400000c000b */
[----:B01----:R-:W-:Y:S01]  /*18340*/  ENDCOLLECTIVE ;  /* 0x000000000000791b */ /* 0x003fe20003800000 */
.L_x_5790:
[----:B------:R-:W-:Y:S01]  /*18350*/  IMAD.MOV.U32 R12, RZ, RZ, 0x10 ;  /* 0x00000010ff0c7424 */ /* 0x000fe200078e00ff */
[----:B------:R-:W-:-:S05]  /*18360*/  SEL R6, R14, RZ, P4 ;  /* 0x000000ff0e067207 */ /* 0x000fca0002000000 */
[----:B------:R-:W-:-:S04]  /*18370*/  IMAD.IADD R6, R5, 0x1, R6 ;  /* 0x0000000105067824 */ /* 0x000fc800078e0206 */
[----:B------:R-:W-:-:S07]  /*18380*/  IMAD.MOV.U32 R13, RZ, RZ, R6 ;  /* 0x000000ffff0d7224 */ /* 0x000fce00078e0006 */
[----:B------:R-:W-:Y:S05]  /*18390*/  WARPSYNC.COLLECTIVE R15, `(.L_x_5791) ;  /* 0x000000000f087348 */ /* 0x000fea0003c00000 */
[----:B------:R0:W1:Y:S02]  /*183a0*/  SHFL.UP P6, R14, R13, R12, R11 ;  /* 0x0400000c0d0e7389 */ /* 0x00006400000c000b */
[----:B01----:R-:W-:Y:S01]  /*183b0*/  ENDCOLLECTIVE ;  /* 0x000000000000791b */ /* 0x003fe20003800000 */
.L_x_5791:
        /* <DEDUP_REMOVED lines=8> */
.L_x_5792:
[----:B------:R-:W-:Y:S05]  /*18440*/  BRA `(.L_x_5793) ;  /* 0xffffffe000307947 */ /* 0x000fea000383ffff */
.L_x_5733:
[----:B------:R-:W-:Y:S01]  /*18450*/  BSSY B0, `(.L_x_5794) ;  /* 0x0000006000007945 */ /* 0x000fe20003800000 */
[----:B------:R-:W-:Y:S01]  /*18460*/  PLOP3.LUT P6, PT, P6, PT, PT, 0x8, 0x0 ;  /* 0x000000000000781c */ /* 0x000fe200037ce170 */
[----:B------:R-:W-:-:S12]  /*18470*/  IMAD.MOV.U32 R15, RZ, RZ, -0x1 ;  /* 0xffffffffff0f7424 */ /* 0x000fd800078e00ff */
[----:B01---5:R-:W-:Y:S05]  /*18480*/  WARPSYNC.COLLECTIVE R15, `(.L_x_5795) ;  /* 0x000000000f087348 */ /* 0x023fea0003c00000 */
[----:B------:R-:W-:Y:S01]  /*18490*/  VOTE.ANY R14, PT, P6 ;  /* 0x00000000000e7806 */ /* 0x000fe200030e0100 */
[----:B01---5:R-:W-:Y:S06]  /*184a0*/  ENDCOLLECTIVE ;  /* 0x000000000000791b */ /* 0x023fec0003800000 */
.L_x_5795:
[----:B------:R-:W-:Y:S05]  /*184b0*/  BSYNC B0 ;  /* 0x0000000000007941 */ /* 0x000fea0003800000 */
.L_x_5794:
        /* <DEDUP_REMOVED lines=9> */
.L_x_5796:
[----:B------:R-:W-:Y:S01]  /*18550*/  IMAD.MOV.U32 R17, RZ, RZ, R14 ;  /* 0x000000ffff117224 */ /* 0x000fe200078e000e */
[----:B------:R-:W-:Y:S06]  /*18560*/  BRA `(.L_x_5797) ;  /* 0xffffffe000207947 */ /* 0x000fec000383ffff */
.L_x_5735:
[----:B------:R-:W-:Y:S01]  /*18570*/  BSSY B0, `(.L_x_5798) ;  /* 0x0000007000007945 */ /* 0x000fe20003800000 */
[----:B------:R-:W-:Y:S02]  /*18580*/  IMAD.MOV.U32 R13, RZ, RZ, R3 ;  /* 0x000000ffff0d7224 */ /* 0x000fe400078e0003 */
[----:B------:R-:W-:Y:S02]  /*18590*/  IMAD.MOV.U32 R11, RZ, RZ, 0x1f ;  /* 0x0000001fff0b7424 */ /* 0x000fe400078e00ff */
[----:B------:R-:W-:-:S07]  /*185a0*/  IMAD.MOV.U32 R15, RZ, RZ, -0x1 ;  /* 0xffffffffff0f7424 */ /* 0x000fce00078e00ff */
[----:B012--5:R-:W-:Y:S05]  /*185b0*/  WARPSYNC.COLLECTIVE R15, `(.L_x_5799) ;  /* 0x000000000f087348 */ /* 0x027fea0003c00000 */
[----:B------:R3:W4:Y:S02]  /*185c0*/  SHFL.IDX P6, R14, R13, R12, R11 ;  /* 0x0000000c0d0e7389 */ /* 0x00072400000c000b */
[----:B012345:R-:W-:Y:S01]  /*185d0*/  ENDCOLLECTIVE ;  /* 0x000000000000791b */ /* 0x03ffe20003800000 */
.L_x_5799:
[----:B------:R-:W-:Y:S05]  /*185e0*/  BSYNC B0 ;  /* 0x0000000000007941 */ /* 0x000fea0003800000 */
.L_x_5798:
[----:B------:R-:W-:Y:S01]  /*185f0*/  IMAD.MOV.U32 R5, RZ, RZ, R14 ;  /* 0x000000ffff057224 */ /* 0x000fe200078e000e */
[----:B------:R-:W-:Y:S06]  /*18600*/  BRA `(.L_x_5734) ;  /* 0xffffffe000147947 */ /* 0x000fec000383ffff */
.L_x_5739:
[----:B0-----:R0:W1:Y:S02]  /*18610*/  SYNCS.PHASECHK.TRANS64.TRYWAIT P0, [R0+URZ+0x28c20], R3 ;  /* 0x028c2003000075a7 */ /* 0x001064000800017f */
[----:B-1----:R-:W-:Y:S05]  /*18620*/  @!P0 NANOSLEEP.SYNCS 0x989680 ;  /* 0x009896800000895d */ /* 0x002fea0003900000 */
[----:B------:R-:W1:Y:S02]  /*18630*/  @!P0 SYNCS.PHASECHK.TRANS64 P0, [R0+URZ+0x28c20], R3 ;  /* 0x028c2003000085a7 */ /* 0x000e64000800007f */
[----:B-1----:R-:W-:Y:S05]  /*18640*/  @!P0 BRA `(.L_x_5739) ;  /* 0xfffffffc00f08947 */ /* 0x002fea000383ffff */
[----:B------:R-:W-:Y:S05]  /*18650*/  BRA `(.L_x_5800) ;  /* 0xffffffe400947947 */ /* 0x000fea000383ffff */
.L_x_5740:
        /* <DEDUP_REMOVED lines=11> */
.L_x_5802:
[----:B------:R-:W-:Y:S05]  /*18710*/  BSYNC B0 ;  /* 0x0000000000007941 */ /* 0x000fea0003800000 */
.L_x_5801:
[----:B------:R-:W-:Y:S05]  /*18720*/  BRA `(.L_x_5803) ;  /* 0xffffffe4007c7947 */ /* 0x000fea000383ffff */
.L_x_5743:
[----:B------:R-:W-:Y:S01]  /*18730*/  BSSY B1, `(.L_x_5804) ;  /* 0x0000006000017945 */ /* 0x000fe20003800000 */
[----:B------:R-:W-:-:S07]  /*18740*/  IMAD.MOV.U32 R15, RZ, RZ, -0x1 ;  /* 0xffffffffff0f7424 */ /* 0x000fce00078e00ff */
[----:B01---5:R-:W-:Y:S05]  /*18750*/  WARPSYNC.COLLECTIVE R15, `(.L_x_5805) ;  /* 0x000000000f0c7348 */ /* 0x023fea0003c00000 */
[----:B------:R-:W-:Y:S02]  /*18760*/  ELECT P6, UR62, PT ;  /* 0x00000000003e782f */ /* 0x000fe400038c0000 */
[----:B------:R-:W-:Y:S01]  /*18770*/  MOV R14, UR62 ;  /* 0x0000003e000e7c02 */ /* 0x000fe20008000f00 */
[----:B01---5:R-:W-:Y:S10]  /*18780*/  ENDCOLLECTIVE ;  /* 0x000000000000791b */ /* 0x023ff40003800000 */
.L_x_5805:
[----:B------:R-:W-:Y:S05]  /*18790*/  BSYNC B1 ;  /* 0x0000000000017941 */ /* 0x000fea0003800000 */
.L_x_5804:
[----:B------:R-:W-:Y:S05]  /*187a0*/  BRA `(.L_x_5806) ;  /* 0xffffffe400747947 */ /* 0x000fea000383ffff */
.L_x_5745:
[----:B0-----:R0:W1:Y:S02]  /*187b0*/  SYNCS.PHASECHK.TRANS64.TRYWAIT P0, [R6+URZ], R5 ;  /* 0x00000005060075a7 */ /* 0x001064000800017f */
[----:B-1----:R-:W-:Y:S05]  /*187c0*/  @!P0 NANOSLEEP.SYNCS 0x989680 ;  /* 0x009896800000895d */ /* 0x002fea0003900000 */
[----:B------:R-:W1:Y:S02]  /*187d0*/  @!P0 SYNCS.PHASECHK.TRANS64 P0, [R6+URZ], R5 ;  /* 0x00000005060085a7 */ /* 0x000e64000800007f */
[----:B-1----:R-:W-:Y:S05]  /*187e0*/  @!P0 BRA `(.L_x_5745) ;  /* 0xfffffffc00f08947 */ /* 0x002fea000383ffff */
[----:B------:R-:W-:Y:S05]  /*187f0*/  BRA `(.L_x_5807) ;  /* 0xffffffe400b07947 */ /* 0x000fea000383ffff */
.L_x_5746:
[----:B-1----:R1:W2:Y:S02]  /*18800*/  SYNCS.PHASECHK.TRANS64.TRYWAIT P0, [R7+URZ], R2 ;  /* 0x00000002070075a7 */ /* 0x0022a4000800017f */
[----:B--2---:R-:W-:Y:S05]  /*18810*/  @!P0 NANOSLEEP.SYNCS 0x989680 ;  /* 0x009896800000895d */ /* 0x004fea0003900000 */
[----:B------:R-:W2:Y:S02]  /*18820*/  @!P0 SYNCS.PHASECHK.TRANS64 P0, [R7+URZ], R2 ;  /* 0x00000002070085a7 */ /* 0x000ea4000800007f */
[----:B--2---:R-:W-:Y:S05]  /*18830*/  @!P0 BRA `(.L_x_5746) ;  /* 0xfffffffc00f08947 */ /* 0x004fea000383ffff */
[----:B------:R-:W-:Y:S05]  /*18840*/  BRA `(.L_x_5808) ;  /* 0xffffffe400a47947 */ /* 0x000fea000383ffff */
.L_x_5748:
[----:B--2---:R2:W3:Y:S02]  /*18850*/  SYNCS.PHASECHK.TRANS64.TRYWAIT P0, [R4+URZ], R5 ;  /* 0x00000005040075a7 */ /* 0x0044e4000800017f */
[----:B---3--:R-:W-:Y:S05]  /*18860*/  @!P0 NANOSLEEP.SYNCS 0x989680 ;  /* 0x009896800000895d */ /* 0x008fea0003900000 */
[----:B------:R-:W3:Y:S02]  /*18870*/  @!P0 SYNCS.PHASECHK.TRANS64 P0, [R4+URZ], R5 ;  /* 0x00000005040085a7 */ /* 0x000ee4000800007f */
[----:B---3--:R-:W-:Y:S05]  /*18880*/  @!P0 BRA `(.L_x_5748) ;  /* 0xfffffffc00f08947 */ /* 0x008fea000383ffff */
[----:B------:R-:W-:Y:S05]  /*18890*/  BRA `(.L_x_5809) ;  /* 0xffffffe400ac7947 */ /* 0x000fea000383ffff */
.L_x_5810:
        /* <DEDUP_REMOVED lines=14> */
.L_x_15124:


//--------------------- .text._ZN7cutlass13device_kernelIN5flash11enable_sm90INS1_16FlashAttnFwdSm90INS1_25CollectiveMainloopFwdSm90ILi2EN4cute5tupleIJNS5_1CILi1EEES8_S8_EEENS6_IJNS7_ILi64EEESA_SA_EEELi512ENS_6half_tEfNS_4arch4Sm90ELb0ELb1ELb0ELb1ELb0ELb1ELb0ELb0ELb0ELb1ELb0ELb0EEENS1_21CollectiveEpilogueFwdINS6_IJSA_NS7_ILi512EEESA_EEES9_SC_SE_Li256ELb1ELb1ELb0ELb0EEENS1_36VarlenDynamicPersistentTileSchedulerILi64ELi64ELi256ELi128ELb0ELb1ELb1ELb1ELb0ELb1EEEEEEEEEvNT_6ParamsE --------------------------
	.section	.text._ZN7cutlass13device_kernelIN5flash11enable_sm90INS1_16FlashAttnFwdSm90INS1_25CollectiveMainloopFwdSm90ILi2EN4cute5tupleIJNS5_1CILi1EEES8_S8_EEENS6_IJNS7_ILi64EEESA_SA_EEELi512ENS_6half_tEfNS_4arch4Sm90ELb0ELb1ELb0ELb1ELb0ELb1ELb0ELb0ELb0ELb1ELb0ELb0EEENS1_21CollectiveEpilogueFwdINS6_IJSA_NS7_ILi512EEESA_EEES9_SC_SE_Li256ELb1ELb1ELb0ELb0EEENS1_36VarlenDynamicPersistentTileSchedulerILi64ELi64ELi256ELi128ELb0ELb1ELb1ELb1ELb0ELb1EEEEEEEEEvNT_6ParamsE,"ax",@progbits
	.align	128
.text._ZN7cutlass13device_kernelIN5flash11enable_sm90INS1_16FlashAttnFwdSm90INS1_25CollectiveMainloopFwdSm90ILi2EN4cute5tupleIJNS5_1CILi1EEES8_S8_EEENS6_IJNS7_ILi64EEESA_SA_EEELi512ENS_6half_tEfNS_4arch4Sm90ELb0ELb1ELb0ELb1ELb0ELb1ELb0ELb0ELb0ELb1ELb0ELb0EEENS1_21CollectiveEpilogueFwdINS6_IJSA_NS7_ILi512EEESA_EEES9_SC_SE_Li256ELb1ELb1ELb0ELb0EEENS1_36VarlenDynamicPersistentTileSchedulerILi64ELi64ELi256ELi128ELb0ELb1ELb1ELb1ELb0ELb1EEEEEEEEEvNT_6ParamsE:
        .type           _ZN7cutlass13device_kernelIN5flash11enable_sm90INS1_16FlashAttnFwdSm90INS1_25CollectiveMainloopFwdSm90ILi2EN4cute5tupleIJNS5_1CILi1EEES8_S8_EEENS6_IJNS7_ILi64EEESA_SA_EEELi512ENS_6half_tEfNS_4arch4Sm90ELb0ELb1ELb0ELb1ELb0ELb1ELb0ELb0ELb0ELb1ELb0ELb0EEENS1_21CollectiveEpilogueFwdINS6_IJSA_NS7_ILi512EEESA_EEES9_SC_SE_Li256ELb1ELb1ELb0ELb0EEENS1_36VarlenDynamicPersistentTileSchedulerILi64ELi64ELi256ELi128ELb0ELb1ELb1ELb1ELb0ELb1EEEEEEEEEvNT_6ParamsE,@function
        .size           _ZN7cutlass13device_kernelIN5flash11enable_sm90INS1_16FlashAttnFwdSm90INS1_25CollectiveMainloopFwdSm90ILi2EN4cute5tupleIJNS5_1CILi1EEES8_S8_EEENS6_IJNS7_ILi64EEESA_SA_EEELi512ENS_6half_tEfNS_4arch4Sm90ELb0ELb1ELb0ELb1ELb0ELb1ELb0ELb0ELb0ELb1ELb0ELb0EEENS1_21CollectiveEpilogueFwdINS6_IJSA_NS7_ILi512EEESA_EEES9_SC_SE_Li256ELb1ELb1ELb0ELb0EEENS1_36VarlenDynamicPersistentTileSchedulerILi64ELi64ELi256ELi128ELb0ELb1ELb1ELb1ELb0ELb1EEEEEEEEEvNT_6ParamsE,(.L_x_15125 - _ZN7cutlass13device_kernelIN5flash11enable_sm90INS1_16FlashAttnFwdSm90INS1_25CollectiveMainloopFwdSm90ILi2EN4cute5tupleIJNS5_1CILi1EEES8_S8_EEENS6_IJNS7_ILi64EEESA_SA_EEELi512ENS_6half_tEfNS_4arch4Sm90ELb0ELb1ELb0ELb1ELb0ELb1ELb0ELb0ELb0ELb1ELb0ELb0EEENS1_21CollectiveEpilogueFwdINS6_IJSA_NS7_ILi512EEESA_EEES9_SC_SE_Li256ELb1ELb1ELb0ELb0EEENS1_36VarlenDynamicPersistentTileSchedulerILi64ELi64ELi256ELi128ELb0ELb1ELb1ELb1ELb0ELb1EEEEEEEEEvNT_6ParamsE)
        .other          _ZN7cutlass13device_kernelIN5flash11enable_sm90INS1_16FlashAttnFwdSm90INS1_25CollectiveMainloopFwdSm90ILi2EN4cute5tupleIJNS5_1CILi1EEES8_S8_EEENS6_IJNS7_ILi64EEESA_SA_EEELi512ENS_6half_tEfNS_4arch4Sm90ELb0ELb1ELb0ELb1ELb0ELb1ELb0ELb0ELb0ELb1ELb0ELb0EEENS1_21CollectiveEpilogueFwdINS6_IJSA_NS7_ILi512EEESA_EEES9_SC_SE_Li256ELb1ELb1ELb0ELb0EEENS1_36VarlenDynamicPersistentTileSchedulerILi64ELi64ELi256ELi128ELb0ELb1ELb1ELb1ELb0ELb1EEEEEEEEEvNT_6ParamsE,@"STO_CUDA_ENTRY STV_DEFAULT"
_ZN7cutlass13device_kernelIN5flash11enable_sm90INS1_16FlashAttnFwdSm90INS1_25CollectiveMainloopFwdSm90ILi2EN4cute5tupleIJNS5_1CILi1EEES8_S8_EEENS6_IJNS7_ILi64EEESA_SA_EEELi512ENS_6half_tEfNS_4arch4Sm90ELb0ELb1ELb0ELb1ELb0ELb1ELb0ELb0ELb0ELb1ELb0ELb0EEENS1_21CollectiveEpilogueFwdINS6_IJSA_NS7_ILi512EEESA_EEES9_SC_SE_Li256ELb1ELb1ELb0ELb0EEENS1_36VarlenDynamicPersistentTileSchedulerILi64ELi64ELi256ELi128ELb0ELb1ELb1ELb1ELb0ELb1EEEEEEEEEvNT_6ParamsE:
        /* <DEDUP_REMOVED lines=24> */
.L_x_5812:
[----:B------:R-:W-:Y:S05]  /*0180*/  BSYNC B0 ;  /* 0x0000000000007941 */ /* 0x000fea0003800000 */
.L_x_5811:
        /* <DEDUP_REMOVED lines=37> */
.L_x_5813:
        /* <DEDUP_REMOVED lines=22> */
.L_x_5814:
        /* <DEDUP_REMOVED lines=18> */
.L_x_5815:
        /* <DEDUP_REMOVED lines=22> */
.L_x_5816:
        /* <DEDUP_REMOVED lines=22> */
.L_x_5817:
        /* <DEDUP_REMOVED lines=8> */
.L_x_5820:
[----:B------:R-:W-:-:S08]  /*09a0*/  NOP ;  /* 0x0000000000007918 */ /* 0x000fd00000000000 */
[----:B------:R-:W0:Y:S02]  /*09b0*/  USETMAXREG.TRY_ALLOC.CTAPOOL UP0, 0xf0 ;  /* 0x000000f0000079c8 */ /* 0x000e240008000600 */
[----:B0-----:R-:W-:-:S13]  /*09c0*/  PLOP3.LUT P0, PT, PT, PT, UP0, 0x80, 0x0 ;  /* 0x000000000000781c */ /* 0x001fda0003f0f008 */
[----:B------:R-:W-:Y:S05]  /*09d0*/  @!P0 BRA `(.L_x_5820) ;  /* 0xfffffffc00f08947 */ /* 0x000fea000383ffff */
[----:B------:R-:W-:Y:S01]  /*09e0*/  ISETP.NE.AND P0, PT, R2, 0x1, PT ;  /* 0x000000010200780c */ /* 0x000fe20003f05270 */
[----:B------:R-:W0:Y:S01]  /*09f0*/  S2UR UR5, SR_CgaCtaId ;  /* 0x00000000000579c3 */ /* 0x000e220000008800 */
[----:B------:R-:W-:-:S11]  /*0a00*/  UMOV UR4, 0x400 ;  /* 0x0000040000047882 */ /* 0x000fd60000000000 */
[----:B------:R-:W-:Y:S06]  /*0a10*/  @!P0 BAR.ARV 0x8, 0x100 ;  /* 0x0204000000008b1d */ /* 0x000fec0000002000 */
[----:B------:R-:W-:Y:S01]  /*0a20*/  ISETP.GE.U32.AND P0, PT, R4, 0x100, PT ;  /* 0x000001000400780c */ /* 0x000fe20003f06070 */
[----:B0-----:R-:W-:-:S06]  /*0a30*/  ULEA UR4, UR5, UR4, 0x18 ;  /* 0x0000000405047291 */ /* 0x001fcc000f8ec03f */
[----:B------:R-:W-:-:S06]  /*0a40*/  IMAD.U32 R2, RZ, RZ, UR4 ;  /* 0x00000004ff027e24 */ /* 0x000fcc000f8e00ff */
[----:B------:R-:W-:Y:S06]  /*0a50*/  @P0 BAR.ARV 0xf, 0x100 ;  /* 0x03c4000000000b1d */ /* 0x000fec0000002000 */
[----:B------:R-:W-:Y:S02]  /*0a60*/  ULDC UR4, c[0x0][0xc3c] ;  /* 0x00030f0000047ab9 */ /* 0x000fe40000000800 */
[----:B------:R-:W-:Y:S06]  /*0a70*/  BAR.SYNC.DEFER_BLOCKING 0x5, 0x180 ;  /* 0x0146000000007b1d */ /* 0x000fec0000010000 */
[----:B------:R-:W0:Y:S02]  /*0a80*/  LDS.128 R24, [R2+0x28cd0] ;  /* 0x028cd00002187984 */ /* 0x000e240000000c00 */
[----:B------:R-:W-:Y:S06]  /*0a90*/  BAR.ARV 0x4, 0x180 ;  /* 0x0106000000007b1d */ /* 0x000fec0000002000 */
[----:B0-----:R-:W-:-:S13]  /*0aa0*/  ISETP.GE.AND P0, PT, R27, UR4, PT ;  /* 0x000000041b007c0c */ /* 0x001fda000bf06270 */
[----:B------:R-:W-:Y:S05]  /*0ab0*/  @P0 BRA `(.L_x_5821) ;  /* 0x000001e8006c0947 */ /* 0x000fea0003800000 */
[----:B------:R-:W-:Y:S01]  /*0ac0*/  VIADD R15, R4, 0xffffff80 ;  /* 0xffffff80040f7836 */ /* 0x000fe20000000000 */
[----:B------:R-:W-:Y:S01]  /*0ad0*/  CS2R R18, SRZ ;  /* 0x0000000000127805 */ /* 0x000fe2000001ff00 */
[----:B------:R-:W-:Y:S01]  /*0ae0*/  IMAD.MOV.U32 R197, RZ, RZ, 0x20 ;  /* 0x00000020ffc57424 */ /* 0x000fe200078e00ff */
[----:B------:R-:W-:Y:S01]  /*0af0*/  ULOP3.LUT UR37, UR36, 0x1, URZ, 0xfc, !UPT ;  /* 0x0000000124257892 */ /* 0x000fe2000f8efc3f */
[----:B------:R-:W-:Y:S01]  /*0b00*/  IMAD.MOV.U32 R219, RZ, RZ, RZ ;  /* 0x000000ffffdb7224 */ /* 0x000fe200078e00ff */
[----:B------:R-:W-:Y:S01]  /*0b10*/  SHF.R.S32.HI R0, RZ, 0x1f, R15 ;  /* 0x0000001fff007819 */ /* 0x000fe2000001140f */
[----:B------:R-:W-:Y:S02]  /*0b20*/  IMAD.MOV.U32 R185, RZ, RZ, RZ ;  /* 0x000000ffffb97224 */ /* 0x000fe400078e00ff */
[----:B------:R-:W-:Y:S01]  /*0b30*/  IMAD.MOV.U32 R187, RZ, RZ, RZ ;  /* 0x000000ffffbb7224 */ /* 0x000fe200078e00ff */
[CC--:B------:R-:W-:Y:S02]  /*0b40*/  LEA.HI R3, R0.reuse, R15.reuse, RZ, 0x4 ;  /* 0x0000000f00037211 */ /* 0x0c0fe400078f20ff */
[----:B------:R-:W-:-:S02]  /*0b50*/  LEA.HI R6, R0, R15, RZ, 0x5 ;  /* 0x0000000f00067211 */ /* 0x000fc400078f28ff */
[----:B------:R-:W-:Y:S02]  /*0b60*/  LOP3.LUT R4, R3, 0xfffffff0, RZ, 0xc0, !PT ;  /* 0xfffffff003047812 */ /* 0x000fe400078ec0ff */
[--C-:B------:R-:W-:Y:S02]  /*0b70*/  SHF.R.S32.HI R203, RZ, 0x5, R6.reuse ;  /* 0x00000005ffcb7819 */ /* 0x100fe40000011406 */
[----:B------:R-:W-:Y:S01]  /*0b80*/  SHF.R.S32.HI R6, RZ, 0x1f, R6 ;  /* 0x0000001fff067819 */ /* 0x000fe20000011406 */
[----:B------:R-:W-:Y:S01]  /*0b90*/  IMAD.IADD R5, R15, 0x1, -R4 ;  /* 0x000000010f057824 */ /* 0x000fe200078e0a04 */
[----:B------:R-:W-:Y:S02]  /*0ba0*/  SHF.R.S32.HI R4, RZ, 0x4, R3 ;  /* 0x00000004ff047819 */ /* 0x000fe40000011403 */
[----:B------:R-:W-:Y:S02]  /*0bb0*/  LEA.HI R7, R0, R15, RZ, 0x7 ;  /* 0x0000000f00077211 */ /* 0x000fe400078f38ff */
[----:B------:R-:W-:-:S02]  /*0bc0*/  SHF.R.S32.HI R10, RZ, 0x1f, R5 ;  /* 0x0000001fff0a7819 */ /* 0x000fc40000011405 */
[----:B------:R-:W-:Y:S02]  /*0bd0*/  LEA.HI R3, R3, R4, RZ, 0x1 ;  /* 0x0000000403037211 */ /* 0x000fe400078f08ff */
[----:B------:R-:W-:Y:S02]  /*0be0*/  LEA.HI R13, R10, R5, RZ, 0x3 ;  /* 0x000000050a0d7211 */ /* 0x000fe400078f18ff */
[----:B------:R-:W-:Y:S02]  /*0bf0*/  LEA.HI R6, R6, R203, RZ, 0x2 ;  /* 0x000000cb06067211 */ /* 0x000fe400078f10ff */
[C---:B------:R-:W-:Y:S01]  /*0c00*/  LOP3.LUT R14, R13.reuse, 0xfffffff8, RZ, 0xc0, !PT ;  /* 0xfffffff80d0e7812 */ /* 0x040fe200078ec0ff */
[----:B------:R-:W-:Y:S01]  /*0c10*/  IMAD.SHL.U32 R13, R13, 0x40, RZ ;  /* 0x000000400d0d7824 */ /* 0x000fe200078e00ff */
[----:B------:R-:W-:Y:S02]  /*0c20*/  LOP3.LUT R3, R3, 0x1ffffffe, RZ, 0xc0, !PT ;  /* 0x1ffffffe03037812 */ /* 0x000fe400078ec0ff */
[----:B------:R-:W-:Y:S01]  /*0c30*/  SHF.R.S32.HI R222, RZ, 0x7, R7 ;  /* 0x00000007ffde7819 */ /* 0x000fe20000011407 */
[----:B------:R-:W-:Y:S01]  /*0c40*/  IMAD.IADD R14, R5, 0x1, -R14 ;  /* 0x00000001050e7824 */ /* 0x000fe200078e0a0e */
[----:B------:R-:W-:Y:S01]  /*0c50*/  LOP3.LUT R6, R6, 0x3ffffc, RZ, 0xc0, !PT ;  /* 0x003ffffc06067812 */ /* 0x000fe200078ec0ff */
[----:B------:R-:W-:Y:S01]  /*0c60*/  IMAD.IADD R3, R4, 0x1, -R3 ;  /* 0x0000000104037824 */ /* 0x000fe200078e0a03 */
[----:B------:R-:W-:Y:S01]  /*0c70*/  LOP3.LUT R8, R7, 0xffffff80, RZ, 0xc0, !PT ;  /* 0xffffff8007087812 */ /* 0x000fe200078ec0ff */
[----:B------:R-:W-:Y:S01]  /*0c80*/  IMAD R5, R222, 0x100, R5 ;  /* 0x00000100de057824 */ /* 0x000fe200078e0205 */
[C---:B------:R-:W-:Y:S01]  /*0c90*/  R2P PR, R14.reuse, 0x6 ;  /* 0x000000060e007804 */ /* 0x040fe20000000000 */
[----:B------:R-:W-:Y:S01]  /*0ca0*/  IMAD.IADD R6, R203, 0x1, -R6 ;  /* 0x00000001cb067824 */ /* 0x000fe200078e0a06 */
[----:B------:R-:W-:Y:S01]  /*0cb0*/  LEA.HI R7, R7, R222, RZ, 0x1 ;  /* 0x000000de07077211 */ /* 0x000fe200078f08ff */
[----:B------:R-:W-:-:S02]  /*0cc0*/  IMAD.SHL.U32 R4, R14, 0x40, RZ ;  /* 0x000000400e047824 */ /* 0x000fc400078e00ff */
[----:B------:R-:W-:Y:S01]  /*0cd0*/  IMAD R6, R6, 0x10, R5 ;  /* 0x0000001006067824 */ /* 0x000fe200078e0205 */
[----:B------:R-:W-:Y:S01]  /*0ce0*/  LOP3.LUT R7, R7, 0xfffffe, RZ, 0xc0, !PT ;  /* 0x00fffffe07077812 */ /* 0x000fe200078ec0ff */
[----:B------:R-:W-:Y:S01]  /*0cf0*/  IMAD.SHL.U32 R3, R3, 0x8, RZ ;  /* 0x0000000803037824 */ /* 0x000fe200078e00ff */
[----:B------:R-:W-:Y:S01]  /*0d00*/  LOP3.LUT R4, R4, 0x1c0, RZ, 0xc0, !PT ;  /* 0x000001c004047812 */ /* 0x000fe200078ec0ff */
[----:B------:R-:W-:Y:S01]  /*0d10*/  IMAD.IADD R8, R15, 0x1, -R8 ;  /* 0x000000010f087824 */ /* 0x000fe200078e0a08 */
[----:B------:R-:W-:Y:S01]  /*0d20*/  SEL R197, R197, 0xffffffe0, !P1 ;  /* 0xffffffe0c5c57807 */ /* 0x000fe20004800000 */
[--C-:B------:R-:W-:Y:S01]  /*0d30*/  IMAD.U32 R235, R6, 0x40, R3.reuse ;  /* 0x0000004006eb7824 */ /* 0x100fe200078e0003 */
[----:B------:R-:W-:Y:S01]  /*0d40*/  LOP3.LUT R3, R4, 0x8, R3, 0xf8, !PT ;  /* 0x0000000804037812 */ /* 0x000fe200078ef803 */
[----:B------:R-:W-:Y:S01]  /*0d50*/  IMAD.IADD R7, R222, 0x1, -R7 ;  /* 0x00000001de077824 */ /* 0x000fe200078e0a07 */
[----:B------:R-:W-:Y:S02]  /*0d60*/  SHF.R.U32.HI R6, RZ, 0x3, R4 ;  /* 0x00000003ff067819 */ /* 0x000fe40000011604 */
[----:B------:R-:W-:Y:S01]  /*0d70*/  LOP3.LUT R4, R13, 0x7ffffe00, RZ, 0xc0, !PT ;  /* 0x7ffffe000d047812 */ /* 0x000fe200078ec0ff */
[----:B------:R-:W-:Y:S01]  /*0d80*/  IMAD.SHL.U32 R194, R7, 0x100, RZ ;  /* 0x0000010007c27824 */ /* 0x000fe200078e00ff */
[----:B------:R-:W-:-:S02]  /*0d90*/  SHF.R.S32.HI R9, RZ, 0x1f, R8 ;  /* 0x0000001fff097819 */ /* 0x000fc40000011408 */
[----:B------:R-:W-:Y:S01]  /*0da0*/  LOP3.LUT R3, R3, R6, RZ, 0x3c, !PT ;  /* 0x0000000603037212 */ /* 0x000fe200078e3cff */
[----:B------:R-:W-:Y:S01]  /*0db0*/  IMAD R4, R203, 0x400, R4 ;  /* 0x00000400cb047824 */ /* 0x000fe200078e0204 */
[CC--:B------:R-:W-:Y:S02]  /*0dc0*/  LEA.HI R10, R9.reuse, R8.reuse, RZ, 0x2 ;  /* 0x00000008090a7211 */ /* 0x0c0fe400078f10ff */
[----:B------:R-:W-:Y:S01]  /*0dd0*/  LEA.HI R9, R9, R8, RZ, 0x5 ;  /* 0x0000000809097211 */ /* 0x000fe200078f28ff */
[----:B------:R-:W-:Y:S01]  /*0de0*/  IMAD.IADD R3, R4, 0x1, R3 ;  /* 0x0000000104037824 */ /* 0x000fe200078e0203 */
[----:B------:R-:W-:Y:S02]  /*0df0*/  LEA.HI R4, R0, R15, RZ, 0x3 ;  /* 0x0000000f00047211 */ /* 0x000fe400078f18ff */
[----:B------:R-:W-:Y:S01]  /*0e00*/  SHF.R.S32.HI R11, RZ, 0x2, R10 ;  /* 0x00000002ff0b7819 */ /* 0x000fe2000001140a */
[----:B------:R-:W-:Y:S01]  /*0e10*/  IMAD R195, R3, 0x2, R2 ;  /* 0x0000000203c37824 */ /* 0x000fe200078e0202 */
[----:B------:R-:W-:-:S02]  /*0e20*/  SHF.R.S32.HI R12, RZ, 0x1f, R10 ;  /* 0x0000001fff0c7819 */ /* 0x000fc4000001140a */
[----:B------:R-:W-:Y:S01]  /*0e30*/  LEA.HI R0, R0, R15, RZ, 0x2 ;  /* 0x0000000f00007211 */ /* 0x000fe200078f10ff */
[C---:B------:R-:W-:Y:S01]  /*0e40*/  VIADD R198, R195.reuse, 0x26800 ;  /* 0x00026800c3c67836 */ /* 0x040fe20000000000 */
[----:B------:R-:W-:Y:S01]  /*0e50*/  LEA.HI R12, R12, R11, RZ, 0x3 ;  /* 0x0000000b0c0c7211 */ /* 0x000fe200078f18ff */
[----:B------:R-:W-:Y:S01]  /*0e60*/  VIADD R196, R195, 0x26840 ;  /* 0x00026840c3c47836 */ /* 0x000fe20000000000 */
[----:B------:R-:W-:Y:S01]  /*0e70*/  SHF.R.S32.HI R186, RZ, 0x2, R0 ;  /* 0x00000002ffba7819 */ /* 0x000fe20000011400 */
[----:B------:R-:W-:Y:S01]  /*0e80*/  @P2 VIADD R196, R198, 0xffffffc0 ;  /* 0xffffffc0c6c42836 */ /* 0x000fe20000000000 */
[----:B------:R-:W-:Y:S01]  /*0e90*/  LOP3.LUT R12, R12, 0xfffffff8, RZ, 0xc0, !PT ;  /* 0xfffffff80c0c7812 */ /* 0x000fe200078ec0ff */
[----:B------:R-:W-:Y:S01]  /*0ea0*/  IMAD.IADD R198, R198, 0x1, R197 ;  /* 0x00000001c6c67824 */ /* 0x000fe200078e02c5 */
[----:B------:R-:W-:Y:S01]  /*0eb0*/  LOP3.LUT R225, R0, 0xfffffffc, RZ, 0xc0, !PT ;  /* 0xfffffffc00e17812 */ /* 0x000fe200078ec0ff */
[----:B------:R-:W-:Y:S01]  /*0ec0*/  VIADD R236, R186, 0x20 ;  /* 0x00000020baec7836 */ /* 0x000fe20000000000 */
[----:B------:R-:W-:Y:S01]  /*0ed0*/  SHF.R.S32.HI R9, RZ, 0x5, R9 ;  /* 0x00000005ff097819 */ /* 0x000fe20000011409 */
[----:B------:R-:W-:Y:S01]  /*0ee0*/  IMAD.IADD R12, R11, 0x1, -R12 ;  /* 0x000000010b0c7824 */ /* 0x000fe200078e0a0c */
[----:B------:R-:W-:Y:S01]  /*0ef0*/  LOP3.LUT R220, R4, 0xfffffff8, RZ, 0xc0, !PT ;  /* 0xfffffff804dc7812 */ /* 0x000fe200078ec0ff */
[----:B------:R-:W-:Y:S01]  /*0f00*/  IMAD.IADD R225, R15, 0x1, -R225 ;  /* 0x000000010fe17824 */ /* 0x000fe200078e0ae1 */
[----:B------:R-:W-:Y:S01]  /*0f10*/  SHF.R.S32.HI R11, RZ, 0x1f, R236 ;  /* 0x0000001fff0b7819 */ /* 0x000fe200000114ec */
[----:B------:R-:W-:Y:S01]  /*0f20*/  IMAD.SHL.U32 R228, R236, 0x40, RZ ;  /* 0x00000040ece47824 */ /* 0x000fe200078e00ff */
[----:B------:R-:W-:Y:S01]  /*0f30*/  SHF.R.S32.HI R221, RZ, 0x3, R4 ;  /* 0x00000003ffdd7819 */ /* 0x000fe20000011404 */
[----:B------:R-:W-:Y:S01]  /*0f40*/  IMAD R191, R9, 0x10, R12 ;  /* 0x0000001009bf7824 */ /* 0x000fe200078e020c */
[----:B------:R-:W-:Y:S01]  /*0f50*/  LEA.HI R11, R11, R236, RZ, 0x3 ;  /* 0x000000ec0b0b7211 */ /* 0x000fe200078f18ff */
[----:B------:R-:W-:Y:S01]  /*0f60*/  IMAD.IADD R220, R15, 0x1, -R220 ;  /* 0x000000010fdc7824 */ /* 0x000fe200078e0adc */
[----:B------:R-:W-:Y:S01]  /*0f70*/  SHF.R.S32.HI R9, RZ, 0x1f, R0 ;  /* 0x0000001fff097819 */ /* 0x000fe20000011400 */
[C---:B------:R-:W-:Y:S01]  /*0f80*/  IMAD.SHL.U32 R16, R225.reuse, 0x8, RZ ;  /* 0x00000008e1107824 */ /* 0x040fe200078e00ff */
[----:B------:R-:W-:Y:S01]  /*0f90*/  LEA.HI R0, R225, R225, RZ, 0x1 ;  /* 0x000000e1e1007211 */ /* 0x000fe200078f08ff */
[----:B------:R-:W-:Y:S01]  /*0fa0*/  IMAD.SHL.U32 R11, R11, 0x40, RZ ;  /* 0x000000400b0b7824 */ /* 0x000fe200078e00ff */
[----:B------:R-:W-:Y:S01]  /*0fb0*/  LOP3.LUT R228, R228, 0x1c0, RZ, 0xc0, !PT ;  /* 0x000001c0e4e47812 */ /* 0x000fe200078ec0ff */
[----:B------:R-:W-:Y:S01]  /*0fc0*/  IMAD.SHL.U32 R200, R220, 0x8, RZ ;  /* 0x00000008dcc87824 */ /* 0x000fe200078e00ff */
[----:B------:R-:W-:Y:S01]  /*0fd0*/  LEA.HI R9, R9, R186, RZ, 0x3 ;  /* 0x000000ba09097211 */ /* 0x000fe200078f18ff */
[----:B------:R-:W-:Y:S01]  /*0fe0*/  IMAD.SHL.U32 R188, R225, 0x4, RZ ;  /* 0x00000004e1bc7824 */ /* 0x000fe200078e00ff */
[----:B------:R-:W-:Y:S01]  /*0ff0*/  LOP3.LUT R5, R10, 0x7ffffffc, RZ, 0xc0, !PT ;  /* 0x7ffffffc0a057812 */ /* 0x000fe200078ec0ff */
[----:B------:R-:W-:Y:S01]  /*1000*/  VIADD R217, R200, 0x80 ;  /* 0x00000080c8d97836 */ /* 0x000fe20000000000 */
[----:B------:R-:W-:Y:S01]  /*1010*/  LOP3.LUT R0, R0, 0x1ffffffe, RZ, 0xc0, !PT ;  /* 0x1ffffffe00007812 */ /* 0x000fe200078ec0ff */
[----:B------:R-:W-:Y:S01]  /*1020*/  VIADD R216, R200, 0xc0 ;  /* 0x000000c0c8d87836 */ /* 0x000fe20000000000 */
[----:B------:R-:W-:Y:S01]  /*1030*/  LOP3.LUT R4, R228, 0x38, R16, 0xf8, !PT ;  /* 0x00000038e4047812 */ /* 0x000fe200078ef810 */
[C---:B------:R-:W-:Y:S01]  /*1040*/  VIADD R218, R200.reuse, 0x40 ;  /* 0x00000040c8da7836 */ /* 0x040fe20000000000 */
[----:B------:R-:W-:Y:S01]  /*1050*/  SHF.R.U32.HI R6, RZ, 0x3, R228 ;  /* 0x00000003ff067819 */ /* 0x000fe200000116e4 */
[C---:B------:R-:W-:Y:S01]  /*1060*/  VIADD R215, R200.reuse, 0x100 ;  /* 0x00000100c8d77836 */ /* 0x040fe20000000000 */
[----:B------:R-:W-:Y:S01]  /*1070*/  LOP3.LUT R229, R11, 0xfffffe00, RZ, 0xc0, !PT ;  /* 0xfffffe000be57812 */ /* 0x000fe200078ec0ff */
[----:B------:R-:W-:Y:S01]  /*1080*/  VIADD R214, R200, 0x140 ;  /* 0x00000140c8d67836 */ /* 0x000fe20000000000 */
[----:B------:R-:W-:Y:S01]  /*1090*/  LOP3.LUT R9, R9, 0xfffffff8, RZ, 0xc0, !PT ;  /* 0xfffffff809097812 */ /* 0x000fe200078ec0ff */
[----:B------:R-:W-:Y:S01]  /*10a0*/  VIADD R199, R188, 0x10 ;  /* 0x00000010bcc77836 */ /* 0x000fe20000000000 */
[----:B------:R-:W-:Y:S01]  /*10b0*/  LOP3.LUT R227, R229, R4, R6, 0xf6, !PT ;  /* 0x00000004e5e37212 */ /* 0x000fe200078ef606 */
[C---:B------:R-:W-:Y:S01]  /*10c0*/  VIADD R224, R200.reuse, 0x180 ;  /* 0x00000180c8e07836 */ /* 0x040fe20000000000 */
[----:B------:R-:W-:Y:S01]  /*10d0*/  SHF.R.S32.HI R7, RZ, 0x1f, R216 ;  /* 0x0000001fff077819 */ /* 0x000fe200000114d8 */
[----:B------:R-:W-:Y:S01]  /*10e0*/  VIADD R223, R200, 0x1c0 ;  /* 0x000001c0c8df7836 */ /* 0x000fe20000000000 */
[----:B------:R-:W-:Y:S01]  /*10f0*/  SHF.R.S32.HI R7, RZ, 0x1f, R214 ;  /* 0x0000001fff077819 */ /* 0x000fe200000114d6 */
[----:B------:R-:W-:Y:S01]  /*1100*/  IMAD.IADD R5, R8, 0x1, -R5 ;  /* 0x0000000108057824 */ /* 0x000fe200078e0a05 */
[----:B------:R-:W-:Y:S01]  /*1110*/  SHF.R.S32.HI R8, RZ, 0x1f, R217 ;  /* 0x0000001fff087819 */ /* 0x000fe200000114d9 */
[----:B------:R-:W-:Y:S01]  /*1120*/  IMAD.IADD R0, R225, 0x1, -R0 ;  /* 0x00000001e1007824 */ /* 0x000fe200078e0a00 */
[----:B------:R-:W-:Y:S01]  /*1130*/  SHF.R.S32.HI R8, RZ, 0x1f, R215 ;  /* 0x0000001fff087819 */ /* 0x000fe200000114d7 */
[----:B------:R-:W-:Y:S01]  /*1140*/  IMAD.IADD R193, R186, 0x1, -R9 ;  /* 0x00000001bac17824 */ /* 0x000fe200078e0a09 */
[----:B------:R-:W-:Y:S01]  /*1150*/  SHF.R.S32.HI R9, RZ, 0x1f, R218 ;  /* 0x0000001fff097819 */ /* 0x000fe200000114da */
[----:B------:R-:W-:Y:S01]  /*1160*/  IMAD.SHL.U32 R184, R5, 0x2, RZ ;  /* 0x0000000205b87824 */ /* 0x000fe200078e00ff */
[----:B------:R-:W-:Y:S01]  /*1170*/  SHF.R.S32.HI R226, RZ, 0x1f, R199 ;  /* 0x0000001fffe27819 */ /* 0x000fe200000114c7 */
[----:B------:R-:W-:Y:S01]  /*1180*/  IMAD R227, R227, 0x2, R2 ;  /* 0x00000002e3e37824 */ /* 0x000fe200078e0202 */
[----:B------:R-:W-:Y:S01]  /*1190*/  SHF.R.S32.HI R3, RZ, 0x1f, R224 ;  /* 0x0000001fff037819 */ /* 0x000fe200000114e0 */
[----:B------:R-:W-:Y:S01]  /*11a0*/  IMAD R201, R0, 0x8, R191 ;  /* 0x0000000800c97824 */ /* 0x000fe200078e02bf */
[----:B------:R-:W-:Y:S01]  /*11b0*/  SHF.R.S32.HI R237, RZ, 0x1f, R223 ;  /* 0x0000001fffed7819 */ /* 0x000fe200000114df */
[----:B------:R-:W-:-:S07]  /*11c0*/  IMAD.IADD R197, R197, 0x1, R196 ;  /* 0x00000001c5c57824 */ /* 0x000fce00078e02c4 */
.L_x_6030:
[----:B------:R-:W-:Y:S01]  /*11d0*/  ULDC.64 UR4, c[0x0][0xa28] ;  /* 0x00028a0000047ab9 */ /* 0x000fe20000000a00 */
[----:B01-34-:R-:W0:Y:S01]  /*11e0*/  LDC.64 R6, c[0x0][0xa08] ;  /* 0x00028200ff067b82 */ /* 0x01be220000000a00 */
        /* <DEDUP_REMOVED lines=10> */
[----:B------:R-:W1:Y:S01]  /*1290*/  @P0 LDC.64 R4, c[0x0][0xa28] ;  /* 0x00028a00ff040b82 */ /* 0x000e620000000a00 */
[----:B------:R-:W-:Y:S01]  /*12a0*/  ISETP.NE.AND.EX P3, PT, RZ, UR5, PT, P3 ;  /* 0x00000005ff007c0c */ /* 0x000fe2000bf65330 */
[----:B0-----:R-:W-:-:S06]  /*12b0*/  IMAD.WIDE R10, R27, 0x4, R6 ;  /* 0x000000041b0a7825 */ /* 0x001fcc00078e0206 */
[----:B------:R-:W0:Y:S01]  /*12c0*/  @P1 LDC.64 R8, c[0x0][0xa18] ;  /* 0x00028600ff081b82 */ /* 0x000e220000000a00 */
[----:B------:R-:W-:Y:S02]  /*12d0*/  ULDC UR4, c[0x0][0x288] ;  /* 0x0000a20000047ab9 */ /* 0x000fe40000000800 */
[----:B------:R-:W-:Y:S01]  /*12e0*/  IMAD.U32 R22, RZ, RZ, UR4 ;  /* 0x00000004ff167e24 */ /* 0x000fe2000f8e00ff */
[----:B------:R-:W-:Y:S02]  /*12f0*/  ULDC.64 UR4, c[0x0][0x418] ;  /* 0x0001060000047ab9 */ /* 0x000fe40000000a00 */
[----:B--2---:R2:W5:Y:S01]  /*1300*/  @P3 LDG.E R29, desc[UR42][R10.64] ;  /* 0x0000002a0a1d3981 */ /* 0x004562000c1e1900 */
[----:B-1----:R-:W-:-:S05]  /*1310*/  @P0 IMAD.WIDE R4, R27, 0x4, R4 ;  /* 0x000000041b040825 */ /* 0x002fca00078e0204 */
[----:B------:R2:W5:Y:S01]  /*1320*/  @P0 LDG.E R3, desc[UR42][R4.64] ;  /* 0x0000002a04030981 */ /* 0x000562000c1e1900 */
[----:B0-----:R-:W-:-:S05]  /*1330*/  @P1 IMAD.WIDE R6, R27, 0x4, R8 ;  /* 0x000000041b061825 */ /* 0x001fca00078e0208 */
[----:B------:R2:W5:Y:S01]  /*1340*/  @P1 LDG.E R22, desc[UR42][R6.64] ;  /* 0x0000002a06161981 */ /* 0x000562000c1e1900 */
[----:B------:R-:W-:-:S03]  /*1350*/  UISETP.NE.U32.AND UP0, UPT, UR4, URZ, UPT ;  /* 0x0000003f0400728c */ /* 0x000fc6000bf05070 */
[----:B------:R-:W-:Y:S01]  /*1360*/  ULDC UR4, c[0x0][0x424] ;  /* 0x0001090000047ab9 */ /* 0x000fe20000000800 */
        /* <DEDUP_REMOVED lines=9> */
[----:B--2---:R-:W-:Y:S06]  /*1400*/  @P1 BRA `(.L_x_5822) ;  /* 0x0000000000241947 */ /* 0x004fec0003800000 */
        /* <DEDUP_REMOVED lines=9> */
.L_x_5822:
[----:B------:R-:W-:Y:S02]  /*14a0*/  IMAD.U32 R36, RZ, RZ, UR5 ;  /* 0x00000005ff247e24 */ /* 0x000fe4000f8e00ff */
[----:B------:R-:W-:Y:S01]  /*14b0*/  IMAD.U32 R24, RZ, RZ, UR4 ;  /* 0x00000004ff187e24 */ /* 0x000fe2000f8e00ff */
[----:B------:R-:W-:Y:S06]  /*14c0*/  @!P2 BRA `(.L_x_5823) ;  /* 0x000000000010a947 */ /* 0x000fec0003800000 */
[----:B------:R-:W0:Y:S02]  /*14d0*/  LDC.64 R4, c[0x0][0xa20] ;  /* 0x00028800ff047b82 */ /* 0x000e240000000a00 */
[----:B0-----:R-:W-:-:S05]  /*14e0*/  IMAD.WIDE R4, R27, 0x4, R4 ;  /* 0x000000041b047825 */ /* 0x001fca00078e0204 */
[----:B------:R0:W5:Y:S01]  /*14f0*/  LDG.E R24, desc[UR42][R4.64] ;  /* 0x0000002a04187981 */ /* 0x000162000c1e1900 */
[----:B------:R-:W-:Y:S05]  /*1500*/  BRA `(.L_x_5824) ;  /* 0x0000000000107947 */ /* 0x000fea0003800000 */
.L_x_5823:
[----:B------:R-:W-:Y:S05]  /*1510*/  @!P3 BRA `(.L_x_5824) ;  /* 0x00000000000cb947 */ /* 0x000fea0003800000 */
[----:B------:R-:W2:Y:S04]  /*1520*/  LDG.E R5, desc[UR42][R10.64] ;  /* 0x0000002a0a057981 */ /* 0x000ea8000c1e1900 */
[----:B------:R-:W2:Y:S02]  /*1530*/  LDG.E R24, desc[UR42][R10.64+0x4] ;  /* 0x0000042a0a187981 */ /* 0x000ea4000c1e1900 */
[----:B--2---:R-:W-:-:S07]  /*1540*/  IMAD.IADD R24, R24, 0x1, -R5 ;  /* 0x0000000118187824 */ /* 0x004fce00078e0a05 */
.L_x_5824:
[----:B------:R-:W-:Y:S01]  /*1550*/  ULDC.64 UR4, c[0x0][0xa10] ;  /* 0x0002840000047ab9 */ /* 0x000fe20000000a00 */
[----:B------:R-:W1:Y:S01]  /*1560*/  LDC R8, c[0x0][0x448] ;  /* 0x00011200ff087b82 */ /* 0x000e620000000800 */
[----:B------:R-:W-:-:S04]  /*1570*/  ISETP.NE.U32.AND P0, PT, RZ, UR4, PT ;  /* 0x00000004ff007c0c */ /* 0x000fc8000bf05070 */
        /* <DEDUP_REMOVED lines=10> */
[----:B------:R-:W4:Y:S01]  /*1620*/  @P0 LDG.E R9, desc[UR42][R4.64+0x4] ;  /* 0x0000042a04090981 */ /* 0x000f22000c1e1900 */
[----:B---3--:R-:W-:-:S05]  /*1630*/  @P1 IMAD.WIDE R6, R27, 0x4, R6 ;  /* 0x000000041b061825 */ /* 0x008fca00078e0206 */
[----:B------:R0:W5:Y:S01]  /*1640*/  @P1 LDG.E R37, desc[UR42][R6.64] ;  /* 0x0000002a06251981 */ /* 0x000162000c1e1900 */
[----:B-1----:R-:W-:Y:S01]  /*1650*/  ISETP.NE.AND P1, PT, R8, 0x1, PT ;  /* 0x000000010800780c */ /* 0x002fe20003f25270 */
[----:B------:R-:W-:Y:S01]  /*1660*/  IMAD.SHL.U32 R192, R25, 0x40, RZ ;  /* 0x0000004019c07824 */ /* 0x000fe200078e00ff */
[----:B--2---:R-:W-:Y:S01]  /*1670*/  ISETP.GE.AND P2, PT, R13, 0x1, PT ;  /* 0x000000010d00780c */ /* 0x004fe20003f46270 */
[----:B------:R-:W-:-:S10]  /*1680*/  IMAD.IADD R10, R24, 0x1, -R3 ;  /* 0x00000001180a7824 */ /* 0x000fd400078e0a03 */
[----:B------:R-:W1:Y:S08]  /*1690*/  @P1 LDC R11, c[0x0][0x44c] ;  /* 0x00011300ff0b1b82 */ /* 0x000e700000000800 */
[----:B------:R-:W2:Y:S01]  /*16a0*/  @P1 LDC R8, c[0x0][0x450] ;  /* 0x00011400ff081b82 */ /* 0x000ea20000000800 */
[----:B----4-:R-:W-:Y:S02]  /*16b0*/  @P0 IMAD.IADD R36, R9, 0x1, -R0 ;  /* 0x0000000109240824 */ /* 0x010fe400078e0a00 */
[----:B------:R-:W-:-:S02]  /*16c0*/  VIADD R0, R192, 0x3f ;  /* 0x0000003fc0007836 */ /* 0x000fc40000000000 */
[----:B------:R-:W-:Y:S02]  /*16d0*/  IMAD.IADD R23, R10, 0x1, R36 ;  /* 0x000000010a177824 */ /* 0x000fe400078e0224 */
[----:B-1----:R-:W-:-:S03]  /*16e0*/  @P1 IMAD.HI.U32 R3, R0, R11, RZ ;  /* 0x0000000b00031227 */ /* 0x002fc600078e00ff */
[C---:B------:R-:W-:Y:S01]  /*16f0*/  IADD3 R5, R23.reuse, 0x1, -R22 ;  /* 0x0000000117057810 */ /* 0x040fe20007ffe816 */
[----:B------:R-:W-:Y:S01]  /*1700*/  IMAD.MOV.U32 R4, RZ, RZ, R0 ;  /* 0x000000ffff047224 */ /* 0x000fe200078e0000 */
[----:B--2---:R-:W-:Y:S01]  /*1710*/  @P1 SHF.R.U32.HI R4, RZ, R8, R3 ;  /* 0x00000008ff041219 */ /* 0x004fe20000011603 */
[----:B------:R-:W-:-:S04]  /*1720*/  VIADD R0, R23, 0x3f ;  /* 0x0000003f17007836 */ /* 0x000fc80000000000 */
[----:B0-----:R-:W-:Y:S01]  /*1730*/  IMAD.IADD R7, R5, 0x1, R4 ;  /* 0x0000000105077824 */ /* 0x001fe200078e0204 */
[----:B------:R-:W-:-:S04]  /*1740*/  SHF.R.S32.HI R3, RZ, 0x1f, R0 ;  /* 0x0000001fff037819 */ /* 0x000fc80000011400 */
[----:B------:R-:W-:Y:S01]  /*1750*/  LEA.HI R3, R3, R0, RZ, 0x6 ;  /* 0x0000000003037211 */ /* 0x000fe200078f30ff */
[----:B------:R-:W-:-:S03]  /*1760*/  IMAD.IADD R0, R7, 0x1, R12 ;  /* 0x0000000107007824 */ /* 0x000fc600078e020c */
[----:B------:R-:W-:Y:S01]  /*1770*/  SHF.R.S32.HI R168, RZ, 0x6, R3 ;  /* 0x00000006ffa87819 */ /* 0x000fe20000011403 */
        /* <DEDUP_REMOVED lines=12> */
.L_x_5827:
[----:B------:R-:W-:-:S13]  /*1840*/  ISETP.NE.AND P0, PT, R13, 0x1, PT ;  /* 0x000000010d00780c */ /* 0x000fda0003f05270 */
[----:B------:R-:W0:Y:S02]  /*1850*/  @P0 LDC.64 R4, c[0x0][0x9e8] ;  /* 0x00027a00ff040b82 */ /* 0x000e240000000a00 */
[----:B0-----:R-:W-:-:S05]  /*1860*/  @P0 IMAD.HI.U32 R4, R3, R4, RZ ;  /* 0x0000000403040227 */ /* 0x001fca00078e00ff */
[----:B------:R-:W-:-:S07]  /*1870*/  @P0 SHF.R.U32.HI R3, RZ, R5, R4 ;  /* 0x00000005ff030219 */ /* 0x000fce0000011604 */
.L_x_5828:
[----:B------:R-:W-:Y:S05]  /*1880*/  BSYNC B0 ;  /* 0x0000000000007941 */ /* 0x000fea0003800000 */
.L_x_5826:
[----:B------:R-:W-:-:S05]  /*1890*/  IMAD R3, R3, R13, R13 ;  /* 0x0000000d03037224 */ /* 0x000fca00078e020d */
[----:B------:R-:W-:-:S07]  /*18a0*/  VIMNMX R0, R0, R3, PT ;  /* 0x0000000300007248 */ /* 0x000fce0003fe0100 */
.L_x_5825:
[----:B------:R-:W0:Y:S01]  /*18b0*/  @P1 LDC R3, c[0x0][0x44c] ;  /* 0x00011300ff031b82 */ /* 0x000e220000000800 */
[----:B------:R-:W-:-:S07]  /*18c0*/  ULDC UR4, c[0x0][0x9dc] ;  /* 0x0002770000047ab9 */ /* 0x000fce0000000800 */
[----:B------:R-:W1:Y:S01]  /*18d0*/  @P1 LDC R5, c[0x0][0x450] ;  /* 0x00011400ff051b82 */ /* 0x000e620000000800 */
[----:B0-----:R-:W-:-:S04]  /*18e0*/  @P1 IMAD.HI.U32 R4, R192, R3, RZ ;  /* 0x00000003c0041227 */ /* 0x001fc800078e00ff */
[----:B------:R-:W-:Y:S01]  /*18f0*/  IMAD.MOV.U32 R3, RZ, RZ, R192 ;  /* 0x000000ffff037224 */ /* 0x000fe200078e00c0 */
[----:B-1----:R-:W-:-:S04]  /*1900*/  @P1 SHF.R.U32.HI R3, RZ, R5, R4 ;  /* 0x00000005ff031219 */ /* 0x002fc80000011604 */
[----:B------:R-:W-:-:S05]  /*1910*/  IADD3 R3, R3, R23, -R22 ;  /* 0x0000001703037210 */ /* 0x000fca0007ffe816 */
        /* <DEDUP_REMOVED lines=12> */
.L_x_5831:
[----:B------:R-:W-:-:S13]  /*19e0*/  ISETP.NE.AND P0, PT, R13, 0x1, PT ;  /* 0x000000010d00780c */ /* 0x000fda0003f05270 */
[----:B------:R-:W0:Y:S02]  /*19f0*/  @P0 LDC.64 R6, c[0x0][0x9e8] ;  /* 0x00027a00ff060b82 */ /* 0x000e240000000a00 */
[----:B0-----:R-:W-:-:S05]  /*1a00*/  @P0 IMAD.HI.U32 R6, R3, R6, RZ ;  /* 0x0000000603060227 */ /* 0x001fca00078e00ff */
[----:B------:R-:W-:-:S07]  /*1a10*/  @P0 SHF.R.U32.HI R3, RZ, R7, R6 ;  /* 0x00000007ff030219 */ /* 0x000fce0000011606 */
.L_x_5832:
[----:B------:R-:W-:Y:S05]  /*1a20*/  BSYNC B0 ;  /* 0x0000000000007941 */ /* 0x000fea0003800000 */
.L_x_5830:
[----:B------:R-:W-:-:S05]  /*1a30*/  IMAD R3, R3, R13, RZ ;  /* 0x0000000d03037224 */ /* 0x000fca00078e02ff */
[----:B------:R-:W-:-:S07]  /*1a40*/  VIMNMX R4, R4, R3, !PT ;  /* 0x0000000304047248 */ /* 0x000fce0007fe0100 */
.L_x_5829:
[----:B------:R-:W-:Y:S01]  /*1a50*/  VIADD R0, R0, 0x3f ;  /* 0x0000003f00007836 */ /* 0x000fe20000000000 */
[----:B------:R-:W-:-:S04]  /*1a60*/  SHF.R.S32.HI R5, RZ, 0x1f, R4 ;  /* 0x0000001fff057819 */ /* 0x000fc80000011404 */
[----:B------:R-:W-:Y:S02]  /*1a70*/  SHF.R.S32.HI R3, RZ, 0x1f, R0 ;  /* 0x0000001fff037819 */ /* 0x000fe40000011400 */
[----:B------:R-:W-:Y:S02]  /*1a80*/  LEA.HI R5, R5, R4, RZ, 0x6 ;  /* 0x0000000405057211 */ /* 0x000fe400078f30ff */
[----:B------:R-:W-:Y:S02]  /*1a90*/  LEA.HI R3, R3, R0, RZ, 0x6 ;  /* 0x0000000003037211 */ /* 0x000fe400078f30ff */
[----:B------:R-:W-:Y:S02]  /*1aa0*/  SHF.R.S32.HI R5, RZ, 0x6, R5 ;  /* 0x00000006ff057819 */ /* 0x000fe40000011405 */
[----:B------:R-:W-:Y:S02]  /*1ab0*/  SHF.R.S32.HI R3, RZ, 0x6, R3 ;  /* 0x00000006ff037819 */ /* 0x000fe40000011403 */
[----:B------:R-:W-:-:S02]  /*1ac0*/  VIMNMX R5, RZ, R5, !PT ;  /* 0x00000005ff057248 */ /* 0x000fc40007fe0100 */
[----:B------:R-:W-:-:S03]  /*1ad0*/  VIMNMX R3, R168, R3, PT ;  /* 0x00000003a8037248 */ /* 0x000fc60003fe0100 */
[--C-:B------:R-:W-:Y:S02]  /*1ae0*/  IMAD R5, R5, 0x40, -R10.reuse ;  /* 0x0000004005057824 */ /* 0x100fe400078e0a0a */
[----:B------:R-:W-:-:S03]  /*1af0*/  IMAD R3, R3, 0x40, -R10 ;  /* 0x0000004003037824 */ /* 0x000fc600078e0a0a */
[----:B------:R-:W-:Y:S02]  /*1b00*/  VIMNMX R5, RZ, R5, !PT ;  /* 0x00000005ff057248 */ /* 0x000fe40007fe0100 */
[----:B------:R-:W-:Y:S02]  /*1b10*/  VIMNMX R0, R3, R36, PT ;  /* 0x0000002403007248 */ /* 0x000fe40003fe0100 */
[----:B------:R-:W-:Y:S02]  /*1b20*/  SHF.R.U32.HI R44, RZ, 0x6, R5 ;  /* 0x00000006ff2c7819 */ /* 0x000fe40000011605 */
[----:B------:R-:W-:-:S03]  /*1b30*/  ISETP.GT.AND P0, PT, R0, R5, PT ;  /* 0x000000050000720c */ /* 0x000fc60003f04270 */
[----:B------:R-:W-:-:S10]  /*1b40*/  IMAD.MOV.U32 R45, RZ, RZ, R44 ;  /* 0x000000ffff2d7224 */ /* 0x000fd400078e002c */
        /* <DEDUP_REMOVED lines=27> */
.L_x_5835:
[----:B------:R-:W-:Y:S05]  /*1d00*/  BSYNC B6 ;  /* 0x0000000000067941 */ /* 0x000fea0003800000 */
.L_x_5834:
        /* <DEDUP_REMOVED lines=20> */
.L_x_5837:
[----:B------:R-:W-:Y:S05]  /*1e50*/  BSYNC B6 ;  /* 0x0000000000067941 */ /* 0x000fea0003800000 */
.L_x_5836:
[----:B------:R-:W-:Y:S01]  /*1e60*/  ULDC.64 UR4, c[0x0][0x9f8] ;  /* 0x00027e0000047ab9 */ /* 0x000fe20000000a00 */
[----:B------:R-:W0:Y:S01]  /*1e70*/  LDC.64 R50, c[0x0][0x300] ;  /* 0x0000c000ff327b82 */ /* 0x000e220000000a00 */
[----:B------:R-:W-:Y:S01]  /*1e80*/  ISETP.NE.U32.AND P0, PT, RZ, UR4, PT ;  /* 0x00000004ff007c0c */ /* 0x000fe2000bf05070 */
[----:B------:R-:W-:Y:S01]  /*1e90*/  IMAD.IADD R41, R29, 0x1, R24 ;  /* 0x000000011d297824 */ /* 0x000fe200078e0218 */
[----:B------:R-:W-:Y:S01]  /*1ea0*/  ULDC.64 UR8, c[0x0][0xa08] ;  /* 0x0002820000087ab9 */ /* 0x000fe20000000a00 */
[----:B------:R-:W-:Y:S01]  /*1eb0*/  ULDC.64 UR6, c[0x0][0x330] ;  /* 0x0000cc0000067ab9 */ /* 0x000fe20000000a00 */
[----:B------:R-:W-:Y:S01]  /*1ec0*/  ISETP.NE.AND.EX P0, PT, RZ, UR5, PT, P0 ;  /* 0x00000005ff007c0c */ /* 0x000fe2000bf05300 */
[----:B------:R-:W-:Y:S02]  /*1ed0*/  ULDC.64 UR4, c[0x0][0x308] ;  /* 0x0000c20000047ab9 */ /* 0x000fe40000000a00 */
[----:B------:R-:W1:Y:S01]  /*1ee0*/  LDC.64 R52, c[0x0][0x3f8] ;  /* 0x0000fe00ff347b82 */ /* 0x000e620000000a00 */
[----:B------:R-:W-:-:S07]  /*1ef0*/  SHF.R.S32.HI R17, RZ, 0x1f, R16 ;  /* 0x0000001fff117819 */ /* 0x000fce0000011410 */
[----:B------:R-:W2:Y:S08]  /*1f00*/  LDC R43, c[0x0][0x3f4] ;  /* 0x0000fd00ff2b7b82 */ /* 0x000eb00000000800 */
[----:B------:R-:W3:Y:S02]  /*1f10*/  @P0 LDC.64 R4, c[0x0][0x9f8] ;  /* 0x00027e00ff040b82 */ /* 0x000ee40000000a00 */
[----:B---3--:R-:W-:-:S05]  /*1f20*/  @P0 IMAD.WIDE R4, R27, 0x4, R4 ;  /* 0x000000041b040825 */ /* 0x008fca00078e0204 */
[----:B------:R3:W4:Y:S01]  /*1f30*/  @P0 LDG.E R27, desc[UR42][R4.64] ;  /* 0x0000002a041b0981 */ /* 0x000722000c1e1900 */
[----:B------:R-:W-:Y:S01]  /*1f40*/  SHF.R.S32.HI R24, RZ, 0x1f, R41 ;  /* 0x0000001fff187819 */ /* 0x000fe20000011429 */
[CC--:B0-----:R-:W-:Y:S01]  /*1f50*/  IMAD.WIDE.U32 R6, R41.reuse, R50.reuse, RZ ;  /* 0x0000003229067225 */ /* 0x0c1fe200078e00ff */
[----:B------:R-:W-:Y:S01]  /*1f60*/  ISETP.NE.U32.AND P0, PT, RZ, UR8, PT ;  /* 0x00000008ff007c0c */ /* 0x000fe2000bf05070 */
[----:B------:R-:W0:Y:S01]  /*1f70*/  S2R R57, SR_TID.X ;  /* 0x0000000000397919 */ /* 0x000e220000002100 */
[----:B------:R-:W-:Y:S01]  /*1f80*/  SHF.R.S32.HI R189, RZ, 0x1f, R188 ;  /* 0x0000001fffbd7819 */ /* 0x000fe200000114bc */
[----:B------:R-:W-:Y:S01]  /*1f90*/  IMAD R0, R24, R50, RZ ;  /* 0x0000003218007224 */ /* 0x000fe200078e02ff */
[----:B------:R-:W-:Y:S01]  /*1fa0*/  ISETP.NE.AND.EX P0, PT, RZ, UR9, PT, P0 ;  /* 0x00000009ff007c0c */ /* 0x000fe2000bf05300 */
[----:B------:R-:W-:Y:S01]  /*1fb0*/  IMAD.WIDE.U32 R10, R26, UR6, R16 ;  /* 0x000000061a0a7c25 */ /* 0x000fe2000f8e0010 */
[----:B--2---:R-:W-:Y:S02]  /*1fc0*/  ISETP.GE.AND P1, PT, R16, R43, PT ;  /* 0x0000002b1000720c */ /* 0x004fe40003f26270 */
[----:B------:R-:W-:Y:S01]  /*1fd0*/  SHF.L.U64.HI R49, R50, 0x6, R51 ;  /* 0x0000000632317819 */ /* 0x000fe20000010233 */
[----:B------:R-:W-:Y:S01]  /*1fe0*/  IMAD R3, R41, R51, R0 ;  /* 0x0000003329037224 */ /* 0x000fe200078e0200 */
[----:B------:R-:W-:Y:S01]  /*1ff0*/  SHF.R.S32.HI R0, RZ, 0x1f, R26 ;  /* 0x0000001fff007819 */ /* 0x000fe2000001141a */
[----:B------:R-:W-:Y:S01]  /*2000*/  IMAD.SHL.U32 R14, R193, 0x40, RZ ;  /* 0x00000040c10e7824 */ /* 0x000fe200078e00ff */
[----:B------:R-:W-:Y:S01]  /*2010*/  P2R R66, PR, RZ, 0x2 ;  /* 0x00000002ff427803 */ /* 0x000fe20000000000 */
[----:B------:R-:W-:-:S02]  /*2020*/  IMAD.IADD R7, R7, 0x1, R3 ;  /* 0x0000000107077824 */ /* 0x000fc400078e0203 */
[C---:B------:R-:W-:Y:S02]  /*2030*/  IMAD R3, R0.reuse, UR4, RZ ;  /* 0x0000000400037c24 */ /* 0x040fe4000f8e02ff */
[----:B------:R-:W-:Y:S02]  /*2040*/  IMAD R9, R0, UR6, RZ ;  /* 0x0000000600097c24 */ /* 0x000fe4000f8e02ff */
[C---:B---3--:R-:W-:Y:S01]  /*2050*/  IMAD R5, R26.reuse, UR5, R3 ;  /* 0x000000051a057c24 */ /* 0x048fe2000f8e0203 */
[----:B------:R-:W-:Y:S01]  /*2060*/  SHF.R.S32.HI R3, RZ, 0x1f, R186 ;  /* 0x0000001fff037819 */ /* 0x000fe200000114ba */
[----:B------:R-:W-:Y:S01]  /*2070*/  IMAD.WIDE.U32 R6, R26, UR4, R6 ;  /* 0x000000041a067c25 */ /* 0x000fe2000f8e0006 */
[----:B------:R-:W-:-:S03]  /*2080*/  ULDC.64 UR4, c[0x0][0x310] ;  /* 0x0000c40000047ab9 */ /* 0x000fc60000000a00 */
[----:B------:R-:W-:Y:S02]  /*2090*/  IMAD.IADD R7, R7, 0x1, R5 ;  /* 0x0000000107077824 */ /* 0x000fe400078e0205 */
[----:B------:R-:W-:Y:S01]  /*20a0*/  IMAD R15, R26, UR7, R9 ;  /* 0x000000071a0f7c24 */ /* 0x000fe2000f8e0209 */
[----:B------:R-:W2:Y:S01]  /*20b0*/  LDC.64 R4, c[0x0][0x408] ;  /* 0x00010200ff047b82 */ /* 0x000ea20000000a00 */
[----:B-1----:R-:W-:Y:S02]  /*20c0*/  IMAD R9, R3, R52, RZ ;  /* 0x0000003403097224 */ /* 0x002fe400078e02ff */
[----:B------:R-:W-:Y:S01]  /*20d0*/  IMAD.IADD R11, R11, 0x1, R15 ;  /* 0x000000010b0b7824 */ /* 0x000fe200078e020f */
[----:B------:R-:W-:Y:S01]  /*20e0*/  SEL R15, R43, RZ, P1 ;  /* 0x000000ff2b0f7207 */ /* 0x000fe20000800000 */
[----:B------:R-:W-:Y:S01]  /*20f0*/  IMAD R25, R186, R53, R9 ;  /* 0x00000035ba197224 */ /* 0x000fe200078e0209 */
[----:B0-----:R-:W-:Y:S01]  /*2100*/  LEA.HI R57, R57, 0x8, RZ, 0x19 ;  /* 0x0000000839397811 */ /* 0x001fe200078fc8ff */
[----:B------:R-:W-:-:S02]  /*2110*/  VIADD R68, R16, 0x20 ;  /* 0x0000002010447836 */ /* 0x000fc40000000000 */
[----:B------:R-:W-:Y:S02]  /*2120*/  IMAD.IADD R15, R16, 0x1, R15 ;  /* 0x00000001100f7824 */ /* 0x000fe400078e020f */
[----:B------:R-:W-:-:S03]  /*2130*/  IMAD.SHL.U32 R58, R43, 0x2, RZ ;  /* 0x000000022b3a7824 */ /* 0x000fc600078e00ff */
[----:B------:R-:W-:-:S04]  /*2140*/  SHF.R.S32.HI R48, RZ, 0x1f, R15 ;  /* 0x0000001fff307819 */ /* 0x000fc8000001140f */
[----:B------:R-:W-:-:S04]  /*2150*/  LEA.HI R48, R48, R15, RZ, 0x3 ;  /* 0x0000000f30307211 */ /* 0x000fc800078f18ff */
[----:B------:R-:W-:Y:S02]  /*2160*/  LOP3.LUT R63, R48, 0xfffffff8, RZ, 0xc0, !PT ;  /* 0xfffffff8303f7812 */ /* 0x000fe400078ec0ff */
[C---:B--2---:R-:W-:Y:S01]  /*2170*/  SHF.L.U64.HI R54, R4.reuse, 0x6, R5 ;  /* 0x0000000604367819 */ /* 0x044fe20000010205 */
[----:B------:R-:W-:Y:S01]  /*2180*/  IMAD.SHL.U32 R55, R4, 0x40, RZ ;  /* 0x0000004004377824 */ /* 0x000fe200078e00ff */
[----:B------:R-:W-:Y:S02]  /*2190*/  SHF.R.S32.HI R69, RZ, 0x1f, R63 ;  /* 0x0000001fff457819 */ /* 0x000fe4000001143f */
[----:B----4-:R-:W-:Y:S02]  /*21a0*/  SHF.R.S32.HI R0, RZ, 0x1f, R27 ;  /* 0x0000001fff007819 */ /* 0x010fe4000001141b */
[----:B------:R-:W-:Y:S02]  /*21b0*/  SEL R27, R27, RZ, !P0 ;  /* 0x000000ff1b1b7207 */ /* 0x000fe40004000000 */
[----:B------:R-:W-:-:S03]  /*21c0*/  SEL R0, R0, RZ, !P0 ;  /* 0x000000ff00007207 */ /* 0x000fc60004000000 */
[----:B------:R-:W-:-:S04]  /*21d0*/  IMAD.WIDE.U32 R28, R27, UR4, R6 ;  /* 0x000000041b1c7c25 */ /* 0x000fc8000f8e0006 */
[----:B------:R-:W-:Y:S02]  /*21e0*/  IMAD R8, R0, UR4, RZ ;  /* 0x0000000400087c24 */ /* 0x000fe4000f8e02ff */
[----:B------:R-:W-:-:S04]  /*21f0*/  IMAD.WIDE.U32 R6, R186, R52, R188 ;  /* 0x00000034ba067225 */ /* 0x000fc800078e00bc */
[----:B------:R-:W-:Y:S01]  /*2200*/  IMAD R13, R27, UR5, R8 ;  /* 0x000000051b0d7c24 */ /* 0x000fe2000f8e0208 */
[----:B------:R-:W-:Y:S01]  /*2210*/  ULDC.64 UR4, c[0x0][0x338] ;  /* 0x0000ce0000047ab9 */ /* 0x000fe20000000a00 */
[----:B------:R-:W-:Y:S02]  /*2220*/  IMAD.IADD R7, R7, 0x1, R25 ;  /* 0x0000000107077824 */ /* 0x000fe400078e0219 */
[----:B------:R-:W-:-:S04]  /*2230*/  IMAD.WIDE.U32 R20, R27, UR4, R10 ;  /* 0x000000041b147c25 */ /* 0x000fc8000f8e000a */
[----:B------:R-:W-:-:S04]  /*2240*/  IMAD.WIDE.U32 R10, R186, R52, R16 ;  /* 0x00000034ba0a7225 */ /* 0x000fc800078e0010 */
[----:B------:R-:W-:Y:S01]  /*2250*/  IMAD.IADD R11, R25, 0x1, R11 ;  /* 0x00000001190b7824 */ /* 0x000fe200078e020b */
[----:B-----5:R-:W-:Y:S01]  /*2260*/  SHF.R.S32.HI R25, RZ, 0x1f, R37 ;  /* 0x0000001fff197819 */ /* 0x020fe20000011425 */
[----:B------:R-:W-:Y:S02]  /*2270*/  IMAD R8, R3, R50, RZ ;  /* 0x0000003203087224 */ /* 0x000fe400078e02ff */
[----:B------:R-:W-:Y:S01]  /*2280*/  IMAD R12, R0, UR4, RZ ;  /* 0x00000004000c7c24 */ /* 0x000fe2000f8e02ff */
[----:B------:R-:W-:Y:S01]  /*2290*/  ULDC UR4, c[0x0][0x2f4] ;  /* 0x0000bd0000047ab9 */ /* 0x000fe20000000800 */
[----:B------:R-:W-:Y:S01]  /*22a0*/  IMAD R47, R186, R51, R8 ;  /* 0x00000033ba2f7224 */ /* 0x000fe200078e0208 */
[----:B------:R-:W-:Y:S01]  /*22b0*/  SHF.L.U64.HI R51, R52, 0x6, R53 ;  /* 0x0000000634337819 */ /* 0x000fe20000010235 */
[----:B------:R-:W-:Y:S01]  /*22c0*/  IMAD R26, R25, R52, RZ ;  /* 0x00000034191a7224 */ /* 0x000fe200078e02ff */
[----:B------:R-:W-:Y:S01]  /*22d0*/  ISETP.GE.AND P4, PT, R16, UR4, PT ;  /* 0x0000000410007c0c */ /* 0x000fe2000bf86270 */
[----:B------:R-:W-:Y:S01]  /*22e0*/  IMAD.WIDE.U32 R8, R186, R50, R16 ;  /* 0x00000032ba087225 */ /* 0x000fe200078e0010 */
[----:B------:R-:W-:-:S03]  /*22f0*/  ISETP.GE.AND P3, PT, R68, UR4, PT ;  /* 0x0000000444007c0c */ /* 0x000fc6000bf66270 */
[----:B------:R-:W-:Y:S01]  /*2300*/  IMAD R71, R27, UR5, R12 ;  /* 0x000000051b477c24 */ /* 0x000fe2000f8e020c */
[----:B------:R-:W-:Y:S01]  /*2310*/  IADD3 R46, P0, R28, R8, RZ ;  /* 0x000000081c2e7210 */ /* 0x000fe20007f1e0ff */
[----:B------:R-:W-:Y:S01]  /*2320*/  IMAD R61, R37, R53, R26 ;  /* 0x00000035253d7224 */ /* 0x000fe200078e021a */
[----:B------:R-:W-:Y:S01]  /*2330*/  LOP3.LUT R53, R14, 0x1c0, RZ, 0xc0, !PT ;  /* 0x000001c00e357812 */ /* 0x000fe200078ec0ff */
[----:B------:R-:W-:Y:S02]  /*2340*/  IMAD.IADD R0, R29, 0x1, R13 ;  /* 0x000000011d007824 */ /* 0x000fe400078e020d */
[-C--:B------:R-:W-:Y:S01]  /*2350*/  IMAD R12, R3, R4.reuse, RZ ;  /* 0x00000004030c7224 */ /* 0x080fe200078e02ff */
[----:B------:R-:W-:Y:S01]  /*2360*/  SHF.R.U32.HI R56, RZ, 0x3, R53 ;  /* 0x00000003ff387819 */ /* 0x000fe20000011635 */
[-C--:B------:R-:W-:Y:S01]  /*2370*/  IMAD R26, R25, R4.reuse, RZ ;  /* 0x00000004191a7224 */ /* 0x080fe200078e02ff */
[----:B------:R-:W-:Y:S01]  /*2380*/  IADD3.X R47, R0, R9, R47, P0, !PT ;  /* 0x00000009002f7210 */ /* 0x000fe200007fe42f */
[C---:B------:R-:W-:Y:S01]  /*2390*/  IMAD R27, R186.reuse, R5, R12 ;  /* 0x00000005ba1b7224 */ /* 0x040fe200078e020c */
[C---:B------:R-:W-:Y:S01]  /*23a0*/  IADD3 R40, P0, R186.reuse, R41, RZ ;  /* 0x00000029ba287210 */ /* 0x040fe20007f1e0ff */
[----:B------:R-:W-:Y:S01]  /*23b0*/  IMAD R67, R37, R5, R26 ;  /* 0x0000000525437224 */ /* 0x000fe200078e021a */
[----:B------:R-:W-:Y:S01]  /*23c0*/  LOP3.LUT R5, R53, 0x18, R16, 0xf8, !PT ;  /* 0x0000001835057812 */ /* 0x000fe200078ef810 */
[----:B------:R-:W-:-:S03]  /*23d0*/  IMAD.WIDE.U32 R8, R186, R4, R188 ;  /* 0x00000004ba087225 */ /* 0x000fc600078e00bc */
[----:B------:R-:W-:Y:S01]  /*23e0*/  LOP3.LUT R60, R5, R56, RZ, 0x3c, !PT ;  /* 0x00000038053c7212 */ /* 0x000fe200078e3cff */
[----:B------:R-:W-:Y:S01]  /*23f0*/  IMAD.WIDE.U32 R12, R186, R4, R16 ;  /* 0x00000004ba0c7225 */ /* 0x000fe200078e0010 */
[----:B------:R-:W-:-:S03]  /*2400*/  LOP3.LUT R5, R53, 0x38, R48, 0xf8, !PT ;  /* 0x0000003835057812 */ /* 0x000fc600078ef830 */
[----:B------:R-:W-:Y:S01]  /*2410*/  IMAD.IADD R9, R9, 0x1, R27 ;  /* 0x0000000109097824 */ /* 0x000fe200078e021b */
[----:B------:R-:W-:Y:S01]  /*2420*/  LOP3.LUT R62, R5, R56, RZ, 0x3c, !PT ;  /* 0x00000038053e7212 */ /* 0x000fe200078e3cff */
[----:B------:R-:W-:Y:S02]  /*2430*/  IMAD.IADD R13, R27, 0x1, R13 ;  /* 0x000000011b0d7824 */ /* 0x000fe400078e020d */
        /* <DEDUP_REMOVED lines=9> */
[----:B------:R-:W-:-:S02]  /*24d0*/  IMAD R60, R203, 0x200, R60 ;  /* 0x00000200cb3c7824 */ /* 0x000fc400078e023c */
[----:B------:R-:W-:Y:S02]  /*24e0*/  IMAD.IADD R61, R61, 0x1, R33 ;  /* 0x000000013d3d7824 */ /* 0x000fe400078e0221 */
[----:B------:R-:W-:Y:S02]  /*24f0*/  IMAD.IADD R67, R67, 0x1, R39 ;  /* 0x0000000143437824 */ /* 0x000fe400078e0227 */
[----:B------:R-:W-:Y:S02]  /*2500*/  IMAD R62, R203, 0x200, R62 ;  /* 0x00000200cb3e7824 */ /* 0x000fe400078e023e */
[----:B------:R-:W-:-:S07]  /*2510*/  IMAD.IADD R71, R21, 0x1, R71 ;  /* 0x0000000115477824 */ /* 0x000fce00078e0247 */
.L_x_5867:
        /* <DEDUP_REMOVED lines=11> */
[----:B------:R-:W-:Y:S02]  /*25d0*/  IMAD.SHL.U32 R25, R185, 0x1000, RZ ;  /* 0x00001000b9197824 */ /* 0x000fe400078e00ff */
        /* <DEDUP_REMOVED lines=35> */
[C---:B------:R-:W-:Y:S02]  /*2810*/  LEA R6, P0, R7.reuse, UR4, 0x1 ;  /* 0x0000000407067c11 */ /* 0x040fe4000f8008ff */
        /* <DEDUP_REMOVED lines=9> */
.L_x_5842:
[----:B------:R-:W-:Y:S05]  /*28b0*/  BSYNC B1 ;  /* 0x0000000000017941 */ /* 0x000fea0003800000 */
.L_x_5841:
[----:B------:R-:W-:Y:S01]  /*28c0*/  UISETP.NE.AND UP0, UPT, UR37, 0x3, UPT ;  /* 0x000000032500788c */ /* 0x000fe2000bf05270 */
[----:B-----5:R-:W-:Y:S02]  /*28d0*/  IMAD.MOV.U32 R4, RZ, RZ, R8 ;  /* 0x000000ffff047224 */ /* 0x020fe400078e0008 */
[----:B------:R-:W-:Y:S02]  /*28e0*/  IMAD.MOV.U32 R5, RZ, RZ, R9 ;  /* 0x000000ffff057224 */ /* 0x000fe400078e0009 */
[----:B0-----:R-:W-:Y:S01]  /*28f0*/  IMAD.MOV.U32 R6, RZ, RZ, R26 ;  /* 0x000000ffff067224 */ /* 0x001fe200078e001a */
[----:B------:R-:W-:Y:S01]  /*2900*/  PLOP3.LUT P0, PT, PT, PT, UP0, 0x80, 0x0 ;  /* 0x000000000000781c */ /* 0x000fe20003f0f008 */
[----:B------:R-:W-:Y:S01]  /*2910*/  IMAD.MOV.U32 R7, RZ, RZ, R15 ;  /* 0x000000ffff077224 */ /* 0x000fe200078e000f */
[----:B------:R-:W-:Y:S01]  /*2920*/  PRMT R74, R4, 0x5410, R5 ;  /* 0x00005410044a7816 */ /* 0x000fe20000000005 */
[----:B------:R-:W-:Y:S02]  /*2930*/  IMAD.MOV.U32 R4, RZ, RZ, R27 ;  /* 0x000000ffff047224 */ /* 0x000fe400078e001b */
[----:B------:R-:W-:-:S03]  /*2940*/  IMAD.MOV.U32 R5, RZ, RZ, R11 ;  /* 0x000000ffff057224 */ /* 0x000fc600078e000b */
[----:B------:R-:W-:Y:S01]  /*2950*/  PRMT R73, R6, 0x5410, R4 ;  /* 0x0000541006497816 */ /* 0x000fe20000000004 */
[----:B------:R-:W-:Y:S02]  /*2960*/  IMAD.MOV.U32 R4, RZ, RZ, R10 ;  /* 0x000000ffff047224 */ /* 0x000fe400078e000a */
[----:B------:R-:W-:-:S03]  /*2970*/  IMAD.MOV.U32 R6, RZ, RZ, R14 ;  /* 0x000000ffff067224 */ /* 0x000fc600078e000e */
[----:B------:R-:W-:Y:S02]  /*2980*/  PRMT R76, R4, 0x5410, R5 ;  /* 0x00005410044c7816 */ /* 0x000fe40000000005 */
[----:B------:R-:W-:Y:S01]  /*2990*/  PRMT R78, R6, 0x5410, R7 ;  /* 0x00005410064e7816 */ /* 0x000fe20000000007 */
[----:B------:R-:W-:Y:S06]  /*29a0*/  @!P0 BRA `(.L_x_5843) ;  /* 0x0000000000048947 */ /* 0x000fec0003800000 */
[----:B------:R-:W-:Y:S01]  /*29b0*/  BPT.TRAP 0x1 ;  /* 0x000000040000795c */ /* 0x000fe20000300000 */
.L_x_5843:
[----:B------:R-:W-:Y:S01]  /*29c0*/  IMAD R64, R185, 0x8, R2 ;  /* 0x00000008b9407824 */ /* 0x000fe200078e0202 */
[----:B------:R-:W-:Y:S01]  /*29d0*/  SHF.L.U32 R43, R187, 0x1f, RZ ;  /* 0x0000001fbb2b7819 */ /* 0x000fe200000006ff */
[----:B------:R-:W-:Y:S03]  /*29e0*/  BSSY B1, `(.L_x_5844) ;  /* 0x0000003000017945 */ /* 0x000fe60003800000 */
[----:B------:R-:W0:Y:S02]  /*29f0*/  SYNCS.PHASECHK.TRANS64.TRYWAIT P5, [R64+URZ+0x28c90], R43 ;  /* 0x028c902b400075a7 */ /* 0x000e2400080a017f */
[----:B0-----:R-:W-:Y:S05]  /*2a00*/  @!P5 BRA `(.L_x_5845) ;  /* 0x000001c800a0d947 */ /* 0x001fea0003800000 */
.L_x_6231:
[----:B------:R-:W-:Y:S05]  /*2a10*/  BSYNC B1 ;  /* 0x0000000000017941 */ /* 0x000fea0003800000 */
.L_x_5844:
        /* <DEDUP_REMOVED lines=48> */
.L_x_5850:
[----:B------:R-:W-:Y:S05]  /*2d20*/  BSYNC B2 ;  /* 0x0000000000027941 */ /* 0x000fea0003800000 */
.L_x_5849:
[----:B--2---:R1:W-:Y:S02]  /*2d30*/  STG.E.128 desc[UR42][R12.64], R4 ;  /* 0x000000040c007986 */ /* 0x0043e4000c101d2a */
.L_x_5848:
[----:B------:R-:W-:Y:S05]  /*2d40*/  BSYNC B1 ;  /* 0x0000000000017941 */ /* 0x000fea0003800000 */
.L_x_5847:
        /* <DEDUP_REMOVED lines=51> */
.L_x_5852:
[----:B------:R-:W-:Y:S05]  /*3080*/  BSYNC B1 ;  /* 0x0000000000017941 */ /* 0x000fea0003800000 */
.L_x_5851:
[----:B-1----:R2:W-:Y:S01]  /*3090*/  STG.E.128 desc[UR42][R12.64+0x40], R4 ;  /* 0x000040040c007986 */ /* 0x0025e2000c101d2a */
[----:B------:R-:W-:Y:S05]  /*30a0*/  BRA `(.L_x_5846) ;  /* 0x0000000c00287947 */ /* 0x000fea0003800000 */
.L_x_5840:
[----:B------:R-:W-:-:S05]  /*30b0*/  IMAD R4, R45, -0x40, R36 ;  /* 0xffffffc02d047824 */ /* 0x000fca00078e0224 */
[----:B------:R-:W-:-:S04]  /*30c0*/  VIMNMX R5, R4, 0x40, PT ;  /* 0x0000004004057848 */ /* 0x000fc80003fe0100 */
[----:B------:R-:W-:-:S04]  /*30d0*/  ISETP.GE.AND P1, PT, R186, R5, PT ;  /* 0x00000005ba00720c */ /* 0x000fc80003f26270 */
[----:B------:R-:W-:-:S13]  /*30e0*/  ISETP.GE.OR P0, PT, R16, R75, P1 ;  /* 0x0000004b1000720c */ /* 0x000fda0000f06670 */
[----:B------:R-:W0:Y:S01]  /*30f0*/  @!P0 LDC.64 R12, c[0x0][0x3e8] ;  /* 0x0000fa00ff0c8b82 */ /* 0x000e220000000a00 */
[----:B------:R-:W-:Y:S01]  /*3100*/  @!P0 IMAD R4, R54, R45, RZ ;  /* 0x0000002d36048224 */ /* 0x000fe200078e02ff */
[----:B------:R-:W-:Y:S01]  /*3110*/  @!P0 IADD3 R6, P5, R32, R6, RZ ;  /* 0x0000000620068210 */ /* 0x000fe20007fbe0ff */
[----:B------:R-:W-:Y:S02]  /*3120*/  @!P0 IMAD.MOV.U32 R5, RZ, RZ, R67 ;  /* 0x000000ffff058224 */ /* 0x000fe400078e0043 */
[-C--:B------:R-:W-:Y:S02]  /*3130*/  @!P0 IMAD R9, R42, R55.reuse, R4 ;  /* 0x000000372a098224 */ /* 0x080fe400078e0204 */
[----:B------:R-:W-:Y:S01]  /*3140*/  @!P0 IMAD.MOV.U32 R4, RZ, RZ, R38 ;  /* 0x000000ffff048224 */ /* 0x000fe200078e0026 */
[----:B------:R-:W1:Y:S01]  /*3150*/  @!P0 LDC.64 R26, c[0x0][0x400] ;  /* 0x00010000ff1a8b82 */ /* 0x000e620000000a00 */
[----:B------:R-:W-:Y:S02]  /*3160*/  @!P0 IMAD.X R7, R74, 0x1, R61, P5 ;  /* 0x000000014a078824 */ /* 0x000fe400028e063d */
        /* <DEDUP_REMOVED lines=11> */
[----:B------:R0:W3:Y:S01]  /*3220*/  @!P0 LDG.E.128 R8, desc[UR42][R26.64] ;  /* 0x0000002a1a088981 */ /* 0x0000e2000c1e1d00 */
[----:B------:R-:W-:Y:S01]  /*3230*/  UISETP.NE.AND UP0, UPT, UR37, 0x3, UPT ;  /* 0x000000032500788c */ /* 0x000fe2000bf05270 */
[----:B------:R-:W-:-:S04]  /*3240*/  ISETP.GE.AND P0, PT, R16, R75, PT ;  /* 0x0000004b1000720c */ /* 0x000fc80003f06270 */
[----:B0-----:R-:W-:Y:S02]  /*3250*/  P2R R27, PR, RZ, 0x1 ;  /* 0x00000001ff1b7803 */ /* 0x001fe40000000000 */
[----:B------:R-:W-:Y:S01]  /*3260*/  PLOP3.LUT P0, PT, PT, PT, UP0, 0x80, 0x0 ;  /* 0x000000000000781c */ /* 0x000fe20003f0f008 */
        /* <DEDUP_REMOVED lines=16> */
.L_x_5853:
[----:B------:R-:W-:Y:S01]  /*3370*/  IMAD R64, R185, 0x8, R2 ;  /* 0x00000008b9407824 */ /* 0x000fe200078e0202 */
[----:B------:R-:W-:Y:S01]  /*3380*/  SHF.L.U32 R43, R187, 0x1f, RZ ;  /* 0x0000001fbb2b7819 */ /* 0x000fe200000006ff */
[----:B------:R-:W0:Y:S01]  /*3390*/  LDC R79, c[0x0][0x2f4] ;  /* 0x0000bd00ff4f7b82 */ /* 0x000e220000000800 */
[----:B------:R-:W-:Y:S02]  /*33a0*/  BSSY B1, `(.L_x_5854) ;  /* 0x0000003000017945 */ /* 0x000fe40003800000 */
[----:B------:R-:W1:Y:S02]  /*33b0*/  SYNCS.PHASECHK.TRANS64.TRYWAIT P5, [R64+URZ+0x28c90], R43 ;  /* 0x028c902b400075a7 */ /* 0x000e6400080a017f */
[----:B-1----:R-:W-:Y:S05]  /*33c0*/  @!P5 BRA `(.L_x_5855) ;  /* 0x000001c00044d947 */ /* 0x002fea0003800000 */
.L_x_6232:
[----:B------:R-:W-:Y:S05]  /*33d0*/  BSYNC B1 ;  /* 0x0000000000017941 */ /* 0x000fea0003800000 */
.L_x_5854:
        /* <DEDUP_REMOVED lines=12> */
[C---:B------:R-:W-:Y:S02]  /*34a0*/  LEA R76, P5, R12.reuse, R72, 0x1 ;  /* 0x000000480c4c7211 */ /* 0x040fe400078a08ff */
        /* <DEDUP_REMOVED lines=11> */
[----:B------:R-:W-:Y:S01]  /*3560*/  LOP3.LUT R12, R13, R56, RZ, 0x3c, !PT ;  /* 0x000000380d0c7212 */ /* 0x000fe200078e3cff */
[----:B------:R-:W-:-:S04]  /*3570*/  IMAD.IADD R13, R62, 0x1, R25 ;  /* 0x000000013e0d7824 */ /* 0x000fc800078e0219 */
[----:B------:R-:W-:Y:S02]  /*3580*/  IMAD R12, R203, 0x200, R12 ;  /* 0x00000200cb0c7824 */ /* 0x000fe400078e020c */
[----:B------:R-:W-:Y:S02]  /*3590*/  IMAD R13, R13, 0x2, R2 ;  /* 0x000000020d0d7824 */ /* 0x000fe400078e0202 */
[----:B------:R-:W-:-:S04]  /*35a0*/  IMAD.IADD R25, R25, 0x1, R12 ;  /* 0x0000000119197824 */ /* 0x000fc800078e020c */
[----:B------:R-:W-:Y:S01]  /*35b0*/  IMAD R25, R25, 0x2, R2 ;  /* 0x0000000219197824 */ /* 0x000fe200078e0202 */
[----:B------:R-:W0:Y:S05]  /*35c0*/  LDS.128 R12, [R13+0x22400] ;  /* 0x022400000d0c7984 */ /* 0x000e2a0000000c00 */
        /* <DEDUP_REMOVED lines=84> */
.L_x_5857:
[----:B------:R-:W-:Y:S05]  /*3b10*/  BSYNC B1 ;  /* 0x0000000000017941 */ /* 0x000fea0003800000 */
.L_x_5856:
        /* <DEDUP_REMOVED lines=10> */
.L_x_5839:
[----:B------:R-:W-:-:S06]  /*3bc0*/  UISETP.NE.AND UP0, UPT, UR37, 0x3, UPT ;  /* 0x000000032500788c */ /* 0x000fcc000bf05270 */
[----:B------:R-:W-:-:S13]  /*3bd0*/  PLOP3.LUT P0, PT, PT, PT, UP0, 0x80, 0x0 ;  /* 0x000000000000781c */ /* 0x000fda0003f0f008 */
[----:B------:R-:W-:Y:S05]  /*3be0*/  @!P0 BRA `(.L_x_5858) ;  /* 0x0000000000048947 */ /* 0x000fea0003800000 */
[----:B------:R-:W-:Y:S01]  /*3bf0*/  BPT.TRAP 0x1 ;  /* 0x000000040000795c */ /* 0x000fe20000300000 */
.L_x_5858:
        /* <DEDUP_REMOVED lines=8> */
.L_x_6233:
[----:B------:R-:W-:Y:S05]  /*3c80*/  BSYNC B1 ;  /* 0x0000000000017941 */ /* 0x000fea0003800000 */
.L_x_5859:
        /* <DEDUP_REMOVED lines=12> */
.L_x_5846:
[----:B------:R-:W-:Y:S05]  /*3d50*/  BSYNC B0 ;  /* 0x0000000000007941 */ /* 0x000fea0003800000 */
.L_x_5838:
[----:B-12---:R-:W1:Y:S01]  /*3d60*/  S2R R4, SR_TID.X ;  /* 0x0000000000047919 */ /* 0x006e620000002100 */
        /* <DEDUP_REMOVED lines=8> */
[----:B-1----:R-:W-:Y:S01]  /*3df0*/  LOP3.LUT R4, R4, 0x7f, RZ, 0xc0, !PT ;  /* 0x0000007f04047812 */ /* 0x002fe200078ec0ff */
[----:B--2---:R1:W-:Y:S03]  /*3e00*/  BAR.SYNC.DEFER_BLOCKING R57, 0x80 ;  /* 0x000200390000751d */ /* 0x0043e60000010000 */
[----:B------:R-:W-:-:S13]  /*3e10*/  ISETP.NE.AND P5, PT, R4, RZ, PT ;  /* 0x000000ff0400720c */ /* 0x000fda0003fa5270 */
[----:B------:R-:W-:-:S05]  /*3e20*/  @!P5 VIADD R4, R64, 0x28ca0 ;  /* 0x00028ca04004d836 */ /* 0x000fca0000000000 */
[----:B------:R-:W-:-:S04]  /*3e30*/  @!P5 PRMT R4, RZ, 0x654, R4 ;  /* 0x00000654ff04d816 */ /* 0x000fc80000000004 */
[----:B------:R1:W-:Y:S01]  /*3e40*/  @!P5 SYNCS.ARRIVE.TRANS64.RED.A1T0 RZ, [R4+URZ], RZ ;  /* 0x000000ff04ffd9a7 */ /* 0x0003e2000810043f */
[----:B------:R-:W-:Y:S05]  /*3e50*/  @!P0 BRA `(.L_x_5862) ;  /* 0x0000000000048947 */ /* 0x000fea0003800000 */
[----:B------:R-:W-:Y:S01]  /*3e60*/  BPT.TRAP 0x1 ;  /* 0x000000040000795c */ /* 0x000fe20000300000 */
.L_x_5862:
[----:B------:R-:W-:Y:S05]  /*3e70*/  BSYNC B0 ;  /* 0x0000000000007941 */ /* 0x000fea0003800000 */
.L_x_5861:
[----:B------:R-:W2:Y:S01]  /*3e80*/  SYNCS.PHASECHK.TRANS64.TRYWAIT P0, [R64+URZ+0x28cb0], R43 ;  /* 0x028cb02b400075a7 */ /* 0x000ea2000800017f */
[----:B------:R-:W-:Y:S04]  /*3e90*/  BSSY B0, `(.L_x_5863) ;  /* 0x0000002000007945 */ /* 0x000fe80003800000 */
[----:B--2---:R-:W-:Y:S05]  /*3ea0*/  @!P0 BRA `(.L_x_5864) ;  /* 0x000001b400b48947 */ /* 0x004fea0003800000 */
.L_x_6234:
[----:B------:R-:W-:Y:S05]  /*3eb0*/  BSYNC B0 ;  /* 0x0000000000007941 */ /* 0x000fea0003800000 */
.L_x_5863:
[----:B------:R-:W-:Y:S04]  /*3ec0*/  BSSY B0, `(.L_x_5865) ;  /* 0x0000051000007945 */ /* 0x000fe80003800000 */
[----:B------:R-:W-:Y:S05]  /*3ed0*/  @P1 BRA `(.L_x_5866) ;  /* 0x00000004003c1947 */ /* 0x000fea0003800000 */
[----:B-1----:R-:W-:Y:S01]  /*3ee0*/  IMAD.WIDE R4, R45, 0x40, R40 ;  /* 0x000000402d047825 */ /* 0x002fe200078e0228 */
[----:B------:R-:W-:Y:S01]  /*3ef0*/  ULDC.64 UR4, c[0x0][0x328] ;  /* 0x0000ca0000047ab9 */ /* 0x000fe20000000a00 */
[----:B------:R-:W-:Y:S02]  /*3f00*/  LOP3.LUT P0, RZ, R193, 0x4, RZ, 0xc0, !PT ;  /* 0x00000004c1ff7812 */ /* 0x000fe4000780c0ff */
[----:B------:R-:W-:Y:S02]  /*3f10*/  IMAD R5, R5, UR4, RZ ;  /* 0x0000000405057c24 */ /* 0x000fe4000f8e02ff */
[----:B------:R-:W-:Y:S02]  /*3f20*/  IMAD.MOV.U32 R70, RZ, RZ, R20 ;  /* 0x000000ffff467224 */ /* 0x000fe400078e0014 */
[C---:B------:R-:W-:Y:S02]  /*3f30*/  IMAD R5, R4.reuse, UR5, R5 ;  /* 0x0000000504057c24 */ /* 0x040fe4000f8e0205 */
[----:B------:R-:W-:Y:S01]  /*3f40*/  IMAD.WIDE.U32 R6, R4, UR4, R70 ;  /* 0x0000000404067c25 */ /* 0x000fe2000f8e0046 */
[----:B------:R-:W-:-:S03]  /*3f50*/  ULDC.64 UR4, c[0x0][0x318] ;  /* 0x0000c60000047ab9 */ /* 0x000fc60000000a00 */
[----:B------:R-:W-:Y:S01]  /*3f60*/  IMAD R9, R185, 0x8000, R60 ;  /* 0x00008000b9097824 */ /* 0x000fe200078e023c */
[----:B------:R-:W-:Y:S01]  /*3f70*/  LEA R42, P1, R6, UR4, 0x1 ;  /* 0x00000004062a7c11 */ /* 0x000fe2000f8208ff */
[----:B------:R-:W-:Y:S01]  /*3f80*/  IMAD.IADD R5, R7, 0x1, R5 ;  /* 0x0000000107057824 */ /* 0x000fe200078e0205 */
[----:B------:R-:W-:Y:S01]  /*3f90*/  ULDC UR4, c[0x0][0x320] ;  /* 0x0000c80000047ab9 */ /* 0x000fe20000000800 */
[----:B------:R-:W-:Y:S02]  /*3fa0*/  VIADD R4, R16, 0x40 ;  /* 0x0000004010047836 */ /* 0x000fe40000000000 */
[C---:B----4-:R-:W-:Y:S01]  /*3fb0*/  VIADD R73, R9.reuse, 0x20 ;  /* 0x0000002009497836 */ /* 0x050fe20000000000 */
[----:B0-2---:R-:W-:Y:S01]  /*3fc0*/  LEA.HI.X R43, R6, UR5, R5, 0x1, P1 ;  /* 0x00000005062b7c11 */ /* 0x005fe200088f0c05 */
[C---:B------:R-:W-:Y:S01]  /*3fd0*/  @P0 VIADD R73, R9.reuse, 0xffffffe0 ;  /* 0xffffffe009490836 */ /* 0x040fe20000000000 */
[----:B------:R-:W-:Y:S01]  /*3fe0*/  ISETP.GE.AND P1, PT, R16, UR4, PT ;  /* 0x0000000410007c0c */ /* 0x000fe2000bf26270 */
[----:B------:R-:W-:Y:S01]  /*3ff0*/  IMAD R74, R9, 0x2, R2 ;  /* 0x00000002094a7824 */ /* 0x000fe200078e0202 */
[----:B------:R-:W-:Y:S01]  /*4000*/  ISETP.GE.AND P0, PT, R4, UR4, PT ;  /* 0x0000000404007c0c */ /* 0x000fe2000bf06270 */
[----:B---3--:R-:W-:-:S02]  /*4010*/  VIADD R12, R16, 0x80 ;  /* 0x00000080100c7836 */ /* 0x008fc40000000000 */
[C---:B------:R-:W-:Y:S02]  /*4020*/  VIADD R13, R16.reuse, 0xc0 ;  /* 0x000000c0100d7836 */ /* 0x040fe40000000000 */
[C---:B------:R-:W-:Y:S02]  /*4030*/  VIADD R70, R16.reuse, 0x100 ;  /* 0x0000010010467836 */ /* 0x040fe40000000000 */
[----:B------:R-:W-:Y:S02]  /*4040*/  VIADD R72, R16, 0x140 ;  /* 0x0000014010487836 */ /* 0x000fe40000000000 */
[----:B------:R-:W-:Y:S02]  /*4050*/  IMAD R73, R73, 0x2, R2 ;  /* 0x0000000249497824 */ /* 0x000fe400078e0202 */
[----:B------:R-:W0:Y:S04]  /*4060*/  @!P1 LDS.128 R4, [R74+0x400] ;  /* 0x000400004a049984 */ /* 0x000e280000000c00 */
[----:B------:R-:W1:Y:S04]  /*4070*/  @!P0 LDS.128 R8, [R74+0x2400] ;  /* 0x002400004a088984 */ /* 0x000e680000000c00 */
[----:B0-----:R-:W-:Y:S01]  /*4080*/  @!P1 STG.E.128 desc[UR42][R42.64], R4 ;  /* 0x000000042a009986 */ /* 0x001fe2000c101d2a */
[----:B------:R-:W-:-:S03]  /*4090*/  ISETP.GE.AND P1, PT, R12, UR4, PT ;  /* 0x000000040c007c0c */ /* 0x000fc6000bf26270 */
[----:B-1----:R-:W-:Y:S01]  /*40a0*/  @!P0 STG.E.128 desc[UR42][R42.64+0x80], R8 ;  /* 0x000080082a008986 */ /* 0x002fe2000c101d2a */
[----:B------:R-:W-:-:S09]  /*40b0*/  ISETP.GE.AND P0, PT, R13, UR4, PT ;  /* 0x000000040d007c0c */ /* 0x000fd2000bf06270 */
[----:B------:R-:W0:Y:S04]  /*40c0*/  @!P1 LDS.128 R12, [R74+0x4400] ;  /* 0x004400004a0c9984 */ /* 0x000e280000000c00 */
[----:B------:R-:W1:Y:S04]  /*40d0*/  @!P0 LDS.128 R24, [R74+0x6400] ;  /* 0x006400004a188984 */ /* 0x000e680000000c00 */
[----:B0-----:R-:W-:Y:S01]  /*40e0*/  @!P1 STG.E.128 desc[UR42][R42.64+0x100], R12 ;  /* 0x0001000c2a009986 */ /* 0x001fe2000c101d2a */
[----:B------:R-:W-:Y:S01]  /*40f0*/  ISETP.GE.AND P1, PT, R70, UR4, PT ;  /* 0x0000000446007c0c */ /* 0x000fe2000bf26270 */
[----:B------:R-:W-:-:S02]  /*4100*/  VIADD R70, R16, 0x180 ;  /* 0x0000018010467836 */ /* 0x000fc40000000000 */
[----:B-1----:R-:W-:Y:S01]  /*4110*/  @!P0 STG.E.128 desc[UR42][R42.64+0x180], R24 ;  /* 0x000180182a008986 */ /* 0x002fe2000c101d2a */
[----:B------:R-:W-:Y:S01]  /*4120*/  ISETP.GE.AND P0, PT, R72, UR4, PT ;  /* 0x0000000448007c0c */ /* 0x000fe2000bf06270 */
[----:B------:R-:W-:-:S08]  /*4130*/  VIADD R72, R16, 0x1c0 ;  /* 0x000001c010487836 */ /* 0x000fd00000000000 */
        /* <DEDUP_REMOVED lines=11> */
[----:B------:R-:W-:-:S03]  /*41f0*/  ISETP.GE.AND P1, PT, R68, UR4, PT ;  /* 0x0000000444007c0c */ /* 0x000fc6000bf26270 */
        /* <DEDUP_REMOVED lines=29> */
.L_x_5866:
[----:B------:R-:W-:Y:S05]  /*43d0*/  BSYNC B0 ;  /* 0x0000000000007941 */ /* 0x000fea0003800000 */
.L_x_5865:
        /* <DEDUP_REMOVED lines=8> */
[----:B0-2---:R-:W-:-:S03]  /*4460*/  @!P5 VIADD R64, R64, 0x28cc0 ;  /* 0x00028cc04040d836 */ /* 0x005fc60000000000 */
        /* <DEDUP_REMOVED lines=8> */
.L_x_5833:
[----:B------:R-:W-:Y:S04]  /*44f0*/  BSSY B0, `(.L_x_5868) ;  /* 0x0000004000007945 */ /* 0x000fe80003800000 */
[----:B------:R-:W-:Y:S05]  /*4500*/  @P0 BRA `(.L_x_5869) ;  /* 0x0000000000080947 */ /* 0x000fea0003800000 */
[----:B------:R-:W1:Y:S02]  /*4510*/  FENCE.VIEW.ASYNC.G ;  /* 0x00000000000073c6 */ /* 0x000e640000000100 */
[----:B-1----:R-:W-:Y:S06]  /*4520*/  BAR.ARV 0xc, 0x180 ;  /* 0x0306000000007b1d */ /* 0x002fec0000002000 */
.L_x_5869:
[----:B------:R-:W-:Y:S05]  /*4530*/  BSYNC B0 ;  /* 0x0000000000007941 */ /* 0x000fea0003800000 */
.L_x_5868:
[----:B------:R-:W-:Y:S01]  /*4540*/  UISETP.NE.AND UP0, UPT, UR38, 0x1, UPT ;  /* 0x000000012600788c */ /* 0x000fe2000bf05270 */
[----:B------:R-:W-:Y:S05]  /*4550*/  BSSY B7, `(.L_x_5870) ;  /* 0x0000ed5000077945 */ /* 0x000fea0003800000 */
[----:B------:R-:W-:-:S13]  /*4560*/  PLOP3.LUT P0, PT, PT, PT, UP0, 0x80, 0x0 ;  /* 0x000000000000781c */ /* 0x000fda0003f0f008 */
[----:B------:R-:W-:Y:S05]  /*4570*/  @!P0 BRA `(.L_x_5871) ;  /* 0x0000002000b48947 */ /* 0x000fea0003800000 */
[----:B------:R-:W1:Y:S01]  /*4580*/  LDC R0, c[0x0][0x448] ;  /* 0x00011200ff007b82 */ /* 0x000e620000000800 */
[----:B------:R-:W-:-:S07]  /*4590*/  IADD3 R5, R23, 0x1, -R22 ;  /* 0x0000000117057810 */ /* 0x000fce0007ffe816 */
[----:B------:R-:W2:Y:S01]  /*45a0*/  LDC.64 R6, c[0x0][0x9e0] ;  /* 0x00027800ff067b82 */ /* 0x000ea20000000a00 */
[----:B-1----:R-:W-:Y:S01]  /*45b0*/  ISETP.NE.AND P1, PT, R0, 0x1, PT ;  /* 0x000000010000780c */ /* 0x002fe20003f25270 */
[----:B------:R-:W-:Y:S01]  /*45c0*/  VIADD R0, R192, 0x3f ;  /* 0x0000003fc0007836 */ /* 0x000fe20000000000 */
[----:B--2---:R-:W-:-:S11]  /*45d0*/  ISETP.GE.AND P2, PT, R7, 0x1, PT ;  /* 0x000000010700780c */ /* 0x004fd60003f46270 */
[----:B------:R-:W1:Y:S08]  /*45e0*/  @P1 LDC R3, c[0x0][0x44c] ;  /* 0x00011300ff031b82 */ /* 0x000e700000000800 */
[----:B------:R-:W2:Y:S01]  /*45f0*/  @P1 LDC R4, c[0x0][0x450] ;  /* 0x00011400ff041b82 */ /* 0x000ea20000000800 */
[----:B-1----:R-:W-:-:S05]  /*4600*/  @P1 IMAD.HI.U32 R3, R0, R3, RZ ;  /* 0x0000000300031227 */ /* 0x002fca00078e00ff */
[----:B--2---:R-:W-:-:S05]  /*4610*/  @P1 SHF.R.U32.HI R0, RZ, R4, R3 ;  /* 0x00000004ff001219 */ /* 0x004fca0000011603 */
[----:B------:R-:W-:-:S04]  /*4620*/  IMAD.IADD R5, R5, 0x1, R0 ;  /* 0x0000000105057824 */ /* 0x000fc800078e0200 */
        /* <DEDUP_REMOVED lines=13> */
.L_x_5874:
[----:B------:R-:W-:-:S13]  /*4700*/  ISETP.NE.AND P0, PT, R7, 0x1, PT ;  /* 0x000000010700780c */ /* 0x000fda0003f05270 */
[----:B------:R-:W1:Y:S02]  /*4710*/  @P0 LDC.64 R4, c[0x0][0x9e8] ;  /* 0x00027a00ff040b82 */ /* 0x000e640000000a00 */
[----:B-1----:R-:W-:-:S05]  /*4720*/  @P0 IMAD.HI.U32 R4, R3, R4, RZ ;  /* 0x0000000403040227 */ /* 0x002fca00078e00ff */
[----:B------:R-:W-:-:S07]  /*4730*/  @P0 SHF.R.U32.HI R3, RZ, R5, R4 ;  /* 0x00000005ff030219 */ /* 0x000fce0000011604 */
.L_x_5875:
[----:B------:R-:W-:Y:S05]  /*4740*/  BSYNC B0 ;  /* 0x0000000000007941 */ /* 0x000fea0003800000 */
.L_x_5873:
[----:B------:R-:W-:-:S05]  /*4750*/  IMAD R3, R3, R7, R7 ;  /* 0x0000000703037224 */ /* 0x000fca00078e0207 */
[----:B------:R-:W-:-:S07]  /*4760*/  VIMNMX R0, R0, R3, PT ;  /* 0x0000000300007248 */ /* 0x000fce0003fe0100 */
.L_x_5872:
[----:B------:R-:W1:Y:S01]  /*4770*/  @P1 LDC R5, c[0x0][0x44c] ;  /* 0x00011300ff051b82 */ /* 0x000e620000000800 */
[----:B------:R-:W-:Y:S01]  /*4780*/  VIADD R0, R0, 0x3f ;  /* 0x0000003f00007836 */ /* 0x000fe20000000000 */
[----:B------:R-:W-:Y:S01]  /*4790*/  ULDC UR4, c[0x0][0x9dc] ;  /* 0x0002770000047ab9 */ /* 0x000fe20000000800 */
[----:B------:R-:W-:-:S03]  /*47a0*/  IMAD.MOV.U32 R4, RZ, RZ, R192 ;  /* 0x000000ffff047224 */ /* 0x000fc600078e00c0 */
[----:B------:R-:W-:Y:S02]  /*47b0*/  SHF.R.S32.HI R3, RZ, 0x1f, R0 ;  /* 0x0000001fff037819 */ /* 0x000fe40000011400 */
[----:B------:R-:W2:Y:S02]  /*47c0*/  @P1 LDC R6, c[0x0][0x450] ;  /* 0x00011400ff061b82 */ /* 0x000ea40000000800 */
[----:B------:R-:W-:-:S04]  /*47d0*/  LEA.HI R3, R3, R0, RZ, 0x6 ;  /* 0x0000000003037211 */ /* 0x000fc800078f30ff */
[----:B------:R-:W-:-:S04]  /*47e0*/  SHF.R.S32.HI R3, RZ, 0x6, R3 ;  /* 0x00000006ff037819 */ /* 0x000fc80000011403 */
[----:B---3--:R-:W-:Y:S01]  /*47f0*/  VIMNMX R12, R168, R3, PT ;  /* 0x00000003a80c7248 */ /* 0x008fe20003fe0100 */
[----:B-1----:R-:W-:-:S05]  /*4800*/  @P1 IMAD.HI.U32 R5, R192, R5, RZ ;  /* 0x00000005c0051227 */ /* 0x002fca00078e00ff */
[----:B--2---:R-:W-:-:S04]  /*4810*/  @P1 SHF.R.U32.HI R4, RZ, R6, R5 ;  /* 0x00000006ff041219 */ /* 0x004fc80000011605 */
        /* <DEDUP_REMOVED lines=13> */
.L_x_5878:
[----:B------:R-:W-:-:S13]  /*48f0*/  ISETP.NE.AND P0, PT, R7, 0x1, PT ;  /* 0x000000010700780c */ /* 0x000fda0003f05270 */
[----:B------:R-:W1:Y:S02]  /*4900*/  @P0 LDC.64 R4, c[0x0][0x9e8] ;  /* 0x00027a00ff040b82 */ /* 0x000e640000000a00 */
[----:B-1----:R-:W-:-:S05]  /*4910*/  @P0 IMAD.HI.U32 R4, R22, R4, RZ ;  /* 0x0000000416040227 */ /* 0x002fca00078e00ff */
[----:B------:R-:W-:-:S07]  /*4920*/  @P0 SHF.R.U32.HI R22, RZ, R5, R4 ;  /* 0x00000005ff160219 */ /* 0x000fce0000011604 */
.L_x_5879:
[----:B------:R-:W-:Y:S05]  /*4930*/  BSYNC B0 ;  /* 0x0000000000007941 */ /* 0x000fea0003800000 */
.L_x_5877:
[----:B------:R-:W-:-:S05]  /*4940*/  IMAD R3, R22, R7, RZ ;  /* 0x0000000716037224 */ /* 0x000fca00078e02ff */
[----:B------:R-:W-:-:S07]  /*4950*/  VIMNMX R0, R0, R3, !PT ;  /* 0x0000000300007248 */ /* 0x000fce0007fe0100 */
.L_x_5876:
[----:B------:R-:W-:Y:S01]  /*4960*/  SHF.R.S32.HI R5, RZ, 0x1f, R0 ;  /* 0x0000001fff057819 */ /* 0x000fe20000011400 */
[----:B------:R-:W-:Y:S01]  /*4970*/  IMAD.MOV.U32 R3, RZ, RZ, RZ ;  /* 0x000000ffff037224 */ /* 0x000fe200078e00ff */
[----:B------:R-:W-:Y:S02]  /*4980*/  PLOP3.LUT P0, PT, PT, PT, PT, 0x80, 0x0 ;  /* 0x000000000000781c */ /* 0x000fe40003f0f070 */
[----:B------:R-:W-:Y:S02]  /*4990*/  CS2R R32, SRZ ;  /* 0x0000000000207805 */ /* 0x000fe4000001ff00 */
[----:B------:R-:W-:Y:S02]  /*49a0*/  LEA.HI R5, R5, R0, RZ, 0x6 ;  /* 0x0000000005057211 */ /* 0x000fe400078f30ff */
[----:B------:R-:W-:Y:S02]  /*49b0*/  CS2R R150, SRZ ;  /* 0x0000000000967805 */ /* 0x000fe4000001ff00 */
[----:B------:R-:W-:-:S02]  /*49c0*/  CS2R R148, SRZ ;  /* 0x0000000000947805 */ /* 0x000fc4000001ff00 */
[----:B------:R-:W-:Y:S02]  /*49d0*/  CS2R R146, SRZ ;  /* 0x0000000000927805 */ /* 0x000fe4000001ff00 */
[----:B------:R-:W-:Y:S02]  /*49e0*/  SHF.R.S32.HI R4, RZ, 0x6, R5 ;  /* 0x00000006ff047819 */ /* 0x000fe40000011405 */
        /* <DEDUP_REMOVED lines=63> */
[----:B------:R-:W-:Y:S02]  /*4de0*/  IMAD.MOV.U32 R0, RZ, RZ, RZ ;  /* 0x000000ffff007224 */ /* 0x000fe400078e00ff */
[----:B------:R-:W-:Y:S02]  /*4df0*/  IMAD.MOV.U32 R5, RZ, RZ, RZ ;  /* 0x000000ffff057224 */ /* 0x000fe400078e00ff */
[----:B------:R-:W-:Y:S01]  /*4e00*/  IMAD.MOV.U32 R178, RZ, RZ, RZ ;  /* 0x000000ffffb27224 */ /* 0x000fe200078e00ff */
[----:B------:R-:W-:Y:S06]  /*4e10*/  @!P1 BRA `(.L_x_5880) ;  /* 0x000000e400209947 */ /* 0x000fec0003800000 */
[----:B------:R-:W1:Y:S02]  /*4e20*/  SHFL.IDX PT, R0, R222, RZ, 0x1f ;  /* 0x00001fffde007589 */ /* 0x000e6400000e0000 */
[----:B-1----:R-:W-:-:S04]  /*4e30*/  LEA.HI R3, R0, R0, RZ, 0x1 ;  /* 0x0000000000037211 */ /* 0x002fc800078f08ff */
[----:B------:R-:W-:-:S05]  /*4e40*/  LOP3.LUT R3, R3, 0x1fffe, RZ, 0xc0, !PT ;  /* 0x0001fffe03037812 */ /* 0x000fca00078ec0ff */
[----:B------:R-:W-:Y:S02]  /*4e50*/  IMAD.IADD R3, R0, 0x1, -R3 ;  /* 0x0000000100037824 */ /* 0x000fe400078e0a03 */
[----:B------:R-:W-:Y:S02]  /*4e60*/  IMAD.U32 R0, RZ, RZ, UR37 ;  /* 0x00000025ff007e24 */ /* 0x000fe4000f8e00ff */
[----:B------:R-:W-:-:S03]  /*4e70*/  IMAD R3, R3, 0x8000, R2 ;  /* 0x0000800003037824 */ /* 0x000fc600078e0202 */
[----:B------:R-:W-:Y:S01]  /*4e80*/  ISETP.NE.AND P0, PT, R0, 0x3, PT ;  /* 0x000000030000780c */ /* 0x000fe20003f05270 */
[----:B------:R-:W-:-:S05]  /*4e90*/  VIADD R3, R3, 0x400 ;  /* 0x0000040003037836 */ /* 0x000fca0000000000 */
[----:B------:R-:W-:-:S04]  /*4ea0*/  SHF.R.U32.HI R3, RZ, 0x4, R3 ;  /* 0x00000004ff037819 */ /* 0x000fc80000011603 */
[----:B------:R-:W-:-:S04]  /*4eb0*/  LOP3.LUT R3, R3, 0x3fff, RZ, 0xc0, !PT ;  /* 0x00003fff03037812 */ /* 0x000fc800078ec0ff */
[----:B------:R-:W-:Y:S01]  /*4ec0*/  LOP3.LUT R23, R3, 0x2000000, RZ, 0xfc, !PT ;  /* 0x0200000003177812 */ /* 0x000fe200078efcff */
[----:B------:R-:W-:Y:S06]  /*4ed0*/  @!P0 BRA `(.L_x_5881) ;  /* 0x0000000000048947 */ /* 0x000fec0003800000 */
[----:B------:R-:W-:Y:S01]  /*4ee0*/  BPT.TRAP 0x1 ;  /* 0x000000040000795c */ /* 0x000fe20000300000 */
.L_x_5881:
[----:B------:R-:W-:Y:S01]  /*4ef0*/  IMAD R22, R18, 0x8, R2 ;  /* 0x0000000812167824 */ /* 0x000fe200078e0202 */
[----:B------:R-:W-:Y:S01]  /*4f00*/  SHF.L.U32 R3, R19, 0x1f, RZ ;  /* 0x0000001f13037819 */ /* 0x000fe200000006ff */
[----:B------:R-:W-:Y:S01]  /*4f10*/  VIADD R0, R2, 0x26800 ;  /* 0x0002680002007836 */ /* 0x000fe20000000000 */
[----:B------:R-:W-:Y:S01]  /*4f20*/  BSSY B0, `(.L_x_5882) ;  /* 0x0000008000007945 */ /* 0x000fe20003800000 */
[----:B------:R-:W-:Y:S01]  /*4f30*/  IMAD R14, R18, 0x1000, R23 ;  /* 0x00001000120e7824 */ /* 0x000fe200078e0217 */
[----:B------:R-:W1:Y:S01]  /*4f40*/  SYNCS.PHASECHK.TRANS64.TRYWAIT P1, [R22+URZ+0x28c50], R3 ;  /* 0x028c5003160075a7 */ /* 0x000e62000802017f */
[----:B------:R-:W-:Y:S01]  /*4f50*/  IMAD.MOV.U32 R15, RZ, RZ, 0x40000040 ;  /* 0x40000040ff0f7424 */ /* 0x000fe200078e00ff */
[----:B------:R-:W-:-:S04]  /*4f60*/  SHF.R.U32.HI R0, RZ, 0x4, R0 ;  /* 0x00000004ff007819 */ /* 0x000fc80000011600 */
[----:B------:R-:W-:-:S04]  /*4f70*/  LOP3.LUT R0, R0, 0x3fff, RZ, 0xc0, !PT ;  /* 0x00003fff00007812 */ /* 0x000fc800078ec0ff */
[----:B------:R-:W-:Y:S01]  /*4f80*/  LOP3.LUT R10, R0, 0x10000, RZ, 0xfc, !PT ;  /* 0x00010000000a7812 */ /* 0x000fe200078efcff */
[----:B-1----:R-:W-:Y:S06]  /*4f90*/  @!P1 BRA `(.L_x_5883) ;  /* 0x000001a4008c9947 */ /* 0x002fec0003800000 */
.L_x_6235:
[----:B------:R-:W-:Y:S05]  /*4fa0*/  BSYNC B0 ;  /* 0x0000000000007941 */ /* 0x000fea0003800000 */
.L_x_5882:
[----:B------:R-:W-:Y:S01]  /*4fb0*/  BAR.SYNC.DEFER_BLOCKING 0xe, 0x100 ;  /* 0x0384000000007b1d */ /* 0x000fe20000010000 */
[----:B------:R-:W-:Y:S01]  /*4fc0*/  IMAD.MOV.U32 R11, RZ, RZ, 0x40000040 ;  /* 0x40000040ff0b7424 */ /* 0x000fe200078e00ff */
[C---:B------:R-:W-:Y:S01]  /*4fd0*/  R2UR UR6, R14.reuse ;  /* 0x000000000e0672ca */ /* 0x040fe200000e0000 */
[----:B------:R-:W-:Y:S01]  /*4fe0*/  VIADD R6, R14, 0x80 ;  /* 0x000000800e067836 */ /* 0x000fe20000000000 */
[----:B------:R-:W-:Y:S01]  /*4ff0*/  R2UR UR7, R15 ;  /* 0x000000000f0772ca */ /* 0x000fe200000e0000 */
[C---:B------:R-:W-:Y:S01]  /*5000*/  VIADD R8, R10.reuse, 0x2 ;  /* 0x000000020a087836 */ /* 0x040fe20000000000 */
[----:B------:R-:W-:Y:S01]  /*5010*/  R2UR UR4, R10 ;  /* 0x000000000a0472ca */ /* 0x000fe200000e0000 */
[----:B------:R-:W-:Y:S01]  /*5020*/  IMAD.MOV.U32 R7, RZ, RZ, 0x40000040 ;  /* 0x40000040ff077424 */ /* 0x000fe200078e00ff */
[----:B------:R-:W-:Y:S01]  /*5030*/  R2UR UR5, R11 ;  /* 0x000000000b0572ca */ /* 0x000fe200000e0000 */
[----:B------:R-:W-:Y:S01]  /*5040*/  IMAD.MOV.U32 R9, RZ, RZ, 0x40000040 ;  /* 0x40000040ff097424 */ /* 0x000fe200078e00ff */
[----:B------:R-:W2:Y:S01]  /*5050*/  S2R R0, SR_TID.X ;  /* 0x0000000000007919 */ /* 0x000ea20000002100 */
[----:B------:R-:W-:Y:S01]  /*5060*/  VIADD R20, R14, 0x100 ;  /* 0x000001000e147836 */ /* 0x000fe20000000000 */
[----:B------:R-:W-:Y:S01]  /*5070*/  BSSY B0, `(.L_x_5884) ;  /* 0x00000ee000007945 */ /* 0x000fe20003800000 */
[----:B------:R-:W-:-:S02]  /*5080*/  IMAD.MOV.U32 R21, RZ, RZ, 0x40000040 ;  /* 0x40000040ff157424 */ /* 0x000fc400078e00ff */
[----:B------:R-:W-:Y:S02]  /*5090*/  IMAD.MOV.U32 R15, RZ, RZ, 0x40000040 ;  /* 0x40000040ff0f7424 */ /* 0x000fe400078e00ff */
[----:B-1----:R-:W-:-:S05]  /*50a0*/  VIADD R3, R12, 0xfffffffe ;  /* 0xfffffffe0c037836 */ /* 0x002fca0000000000 */
[----:B------:R-:W-:Y:S01]  /*50b0*/  ISETP.GE.AND P2, PT, R3, R4, PT ;  /* 0x000000040300720c */ /* 0x000fe20003f46270 */
[----:B0---45:R-:W-:-:S06]  /*50c0*/  WARPGROUP.ARRIVE ;  /* 0x00000000000079c5 */ /* 0x031fcc0000000000 */
[----:B------:R-:W-:Y:S01]  /*50d0*/  HGMMA.64x256x16.F32 R24, gdesc[UR4].tnspB, RZ, !UPT, gsb0 ;  /* 0x43e00000041879f0 */ /* 0x000fe2000c0008ff */
[----:B------:R-:W-:Y:S01]  /*50e0*/  R2UR UR6, R6 ;  /* 0x00000000060672ca */ /* 0x000fe200000e0000 */
[----:B------:R-:W-:Y:S01]  /*50f0*/  VIADD R6, R10, 0x4 ;  /* 0x000000040a067836 */ /* 0x000fe20000000000 */
[----:B------:R-:W-:Y:S01]  /*5100*/  R2UR UR7, R7 ;  /* 0x00000000070772ca */ /* 0x000fe200000e0000 */
[----:B------:R-:W-:Y:S01]  /*5110*/  IMAD.MOV.U32 R7, RZ, RZ, 0x40000040 ;  /* 0x40000040ff077424 */ /* 0x000fe200078e00ff */
[----:B------:R-:W-:Y:S02]  /*5120*/  R2UR UR4, R8 ;  /* 0x00000000080472ca */ /* 0x000fe400000e0000 */
[----:B------:R-:W-:Y:S02]  /*5130*/  R2UR UR5, R9 ;  /* 0x00000000090572ca */ /* 0x000fe400000e0000 */
[----:B--2---:R-:W-:-:S04]  /*5140*/  LOP3.LUT R0, R0, 0x7f, RZ, 0xc0, !PT ;  /* 0x0000007f00007812 */ /* 0x004fc800078ec0ff */
[----:B------:R-:W-:-:S13]  /*5150*/  ISETP.NE.AND P1, PT, R0, RZ, PT ;  /* 0x000000ff0000720c */ /* 0x000fda0003f25270 */
[----:B------:R-:W-:-:S05]  /*5160*/  @!P1 VIADD R0, R22, 0x28c60 ;  /* 0x00028c6016009836 */ /* 0x000fca0000000000 */
[----:B------:R-:W-:Y:S01]  /*5170*/  @!P1 PRMT R0, RZ, 0x654, R0 ;  /* 0x00000654ff009816 */ /* 0x000fe20000000000 */
[----:B------:R-:W-:Y:S02]  /*5180*/  WARPGROUP.DEPBAR.LE gsb0, 0x0 ;  /* 0x00008000000079c5 */ /* 0x000fe40000010000 */
[----:B------:R-:W-:-:S06]  /*5190*/  WARPGROUP.ARRIVE ;  /* 0x00000000000079c5 */ /* 0x000fcc0000000000 */
        /* <DEDUP_REMOVED lines=24> */
.L_x_5891:
[----:B------:R-:W-:Y:S01]  /*5320*/  BAR.SYNC.DEFER_BLOCKING 0xe, 0x100 ;  /* 0x0384000000007b1d */ /* 0x000fe20000010000 */
[C---:B------:R-:W-:Y:S01]  /*5330*/  IMAD R5, R18.reuse, 0x40, R191 ;  /* 0x0000004012057824 */ /* 0x040fe200078e02bf */
[----:B------:R-:W-:Y:S01]  /*5340*/  ISETP.GT.AND P3, PT, R3, R4, PT ;  /* 0x000000040300720c */ /* 0x000fe20003f64270 */
[----:B------:R-:W-:Y:S02]  /*5350*/  VIADD R18, R18, 0x1 ;  /* 0x0000000112127836 */ /* 0x000fe40000000000 */
[----:B------:R-:W-:Y:S02]  /*5360*/  IMAD R5, R5, 0x4, R2 ;  /* 0x0000000405057824 */ /* 0x000fe400078e0202 */
[----:B------:R-:W-:Y:S01]  /*5370*/  VIADD R3, R3, 0xffffffff ;  /* 0xffffffff03037836 */ /* 0x000fe20000000000 */
[----:B------:R-:W-:-:S04]  /*5380*/  ISETP.NE.AND P2, PT, R18, 0x2, PT ;  /* 0x000000021200780c */ /* 0x000fc80003f45270 */
[----:B------:R-:W-:Y:S02]  /*5390*/  SEL R12, RZ, 0x1, P2 ;  /* 0x00000001ff0c7807 */ /* 0x000fe40001000000 */
[----:B------:R-:W-:Y:S02]  /*53a0*/  SEL R18, R18, RZ, P2 ;  /* 0x000000ff12127207 */ /* 0x000fe40001000000 */
[----:B------:R-:W-:Y:S01]  /*53b0*/  LOP3.LUT R19, R19, R12, RZ, 0x3c, !PT ;  /* 0x0000000c13137212 */ /* 0x000fe200078e3cff */
[----:B01----:R-:W0:Y:S04]  /*53c0*/  LDS R0, [R5+0x28800] ;  /* 0x0288000005007984 */ /* 0x003e280000000800 */
        /* <DEDUP_REMOVED lines=131> */
.L_x_5886:
[----:B------:R-:W-:Y:S01]  /*5c00*/  IMAD R0, R18, 0x8, R2 ;  /* 0x0000000812007824 */ /* 0x000fe200078e0202 */
[----:B------:R-:W-:-:S04]  /*5c10*/  SHF.L.U32 R5, R19, 0x1f, RZ ;  /* 0x0000001f13057819 */ /* 0x000fc800000006ff */
[----:B------:R0:W1:Y:S01]  /*5c20*/  SYNCS.PHASECHK.TRANS64.TRYWAIT P2, [R0+URZ+0x28c50], R5 ;  /* 0x028c5005000075a7 */ /* 0x000062000804017f */
[----:B------:R-:W-:Y:S05]  /*5c30*/  @!P0 BRA `(.L_x_5887) ;  /* 0x0000000000048947 */ /* 0x000fea0003800000 */
[----:B------:R-:W-:Y:S01]  /*5c40*/  BPT.TRAP 0x1 ;  /* 0x000000040000795c */ /* 0x000fe20000300000 */
.L_x_5887:
[----:B------:R-:W-:Y:S04]  /*5c50*/  BSSY B1, `(.L_x_5888) ;  /* 0x0000004000017945 */ /* 0x000fe80003800000 */
[----:B-1----:R-:W-:Y:S05]  /*5c60*/  @P2 BRA `(.L_x_5889) ;  /* 0x0000000000082947 */ /* 0x002fea0003800000 */
[----:B------:R-:W1:Y:S02]  /*5c70*/  SYNCS.PHASECHK.TRANS64.TRYWAIT P2, [R0+URZ+0x28c50], R5 ;  /* 0x028c5005000075a7 */ /* 0x000e64000804017f */
[----:B-1----:R-:W-:Y:S05]  /*5c80*/  @!P2 BRA `(.L_x_5890) ;  /* 0x000001980064a947 */ /* 0x002fea0003800000 */
.L_x_5889:
[----:B------:R-:W-:Y:S05]  /*5c90*/  BSYNC B1 ;  /* 0x0000000000017941 */ /* 0x000fea0003800000 */
.L_x_5888:
[----:B------:R-:W-:Y:S01]  /*5ca0*/  IMAD R12, R18, 0x1000, R23 ;  /* 0x00001000120c7824 */ /* 0x000fe200078e0217 */
[----:B------:R-:W-:Y:S01]  /*5cb0*/  R2UR UR4, R10 ;  /* 0x000000000a0472ca */ /* 0x000fe200000e0000 */
[----:B------:R-:W-:Y:S01]  /*5cc0*/  IMAD.MOV.U32 R13, RZ, RZ, 0x40000040 ;  /* 0x40000040ff0d7424 */ /* 0x000fe200078e00ff */
[----:B------:R-:W-:Y:S01]  /*5cd0*/  R2UR UR5, R11 ;  /* 0x000000000b0572ca */ /* 0x000fe200000e0000 */
[----:B------:R-:W-:Y:S01]  /*5ce0*/  WARPGROUP.ARRIVE ;  /* 0x00000000000079c5 */ /* 0x000fe20000000000 */
[C---:B------:R-:W-:Y:S01]  /*5cf0*/  R2UR UR6, R12.reuse ;  /* 0x000000000c0672ca */ /* 0x040fe200000e0000 */
[----:B------:R-:W-:Y:S01]  /*5d00*/  VIADD R20, R12, 0x80 ;  /* 0x000000800c147836 */ /* 0x000fe20000000000 */
[----:B------:R-:W-:Y:S01]  /*5d10*/  R2UR UR7, R13 ;  /* 0x000000000d0772ca */ /* 0x000fe200000e0000 */
[----:B------:R-:W-:Y:S02]  /*5d20*/  IMAD.MOV.U32 R21, RZ, RZ, 0x40000040 ;  /* 0x40000040ff157424 */ /* 0x000fe400078e00ff */
[----:B------:R-:W-:-:S02]  /*5d30*/  IMAD.MOV.U32 R13, RZ, RZ, 0x40000040 ;  /* 0x40000040ff0d7424 */ /* 0x000fc400078e00ff */
[----:B01----:R-:W-:-:S05]  /*5d40*/  @!P1 VIADD R0, R0, 0x28c60 ;  /* 0x00028c6000009836 */ /* 0x003fca0000000000 */
[----:B------:R-:W-:-:S03]  /*5d50*/  @!P1 PRMT R0, RZ, 0x654, R0 ;  /* 0x00000654ff009816 */ /* 0x000fc60000000000 */
[----:B------:R-:W-:Y:S01]  /*5d60*/  HGMMA.64x256x16.F32 R24, gdesc[UR4].tnspB, R24, gsb0 ;  /* 0x43e00000041879f0 */ /* 0x000fe20008000818 */
[----:B------:R-:W-:Y:S02]  /*5d70*/  R2UR UR4, R8 ;  /* 0x00000000080472ca */ /* 0x000fe400000e0000 */
[----:B------:R-:W-:Y:S02]  /*5d80*/  R2UR UR5, R9 ;  /* 0x00000000090572ca */ /* 0x000fe400000e0000 */
[----:B------:R-:W-:Y:S01]  /*5d90*/  R2UR UR6, R20 ;  /* 0x00000000140672ca */ /* 0x000fe200000e0000 */
[C---:B------:R-:W-:Y:S01]  /*5da0*/  VIADD R20, R12.reuse, 0x100 ;  /* 0x000001000c147836 */ /* 0x040fe20000000000 */
[----:B------:R-:W-:Y:S01]  /*5db0*/  R2UR UR7, R21 ;  /* 0x00000000150772ca */ /* 0x000fe200000e0000 */
[----:B------:R-:W-:Y:S02]  /*5dc0*/  IMAD.MOV.U32 R21, RZ, RZ, 0x40000040 ;  /* 0x40000040ff157424 */ /* 0x000fe400078e00ff */
        /* <DEDUP_REMOVED lines=24> */
.L_x_5885:
[----:B------:R-:W-:Y:S05]  /*5f50*/  BSYNC B0 ;  /* 0x0000000000007941 */ /* 0x000fea0003800000 */
.L_x_5884:
        /* <DEDUP_REMOVED lines=9> */
[----:B01----:R-:W0:Y:S04]  /*5ff0*/  LDS R0, [R3+0x28800] ;  /* 0x0288000003007984 */ /* 0x003e280000000800 */
        /* <DEDUP_REMOVED lines=133> */
.L_x_5871:
        /* <DEDUP_REMOVED lines=24> */
.L_x_5894:
[----:B------:R-:W-:-:S13]  /*69d0*/  ISETP.NE.AND P0, PT, R7, 0x1, PT ;  /* 0x000000010700780c */ /* 0x000fda0003f05270 */
[----:B------:R-:W1:Y:S02]  /*69e0*/  @P0 LDC.64 R4, c[0x0][0x9e8] ;  /* 0x00027a00ff040b82 */ /* 0x000e640000000a00 */
[----:B-1----:R-:W-:-:S05]  /*69f0*/  @P0 IMAD.HI.U32 R4, R3, R4, RZ ;  /* 0x0000000403040227 */ /* 0x002fca00078e00ff */
[----:B------:R-:W-:-:S07]  /*6a00*/  @P0 SHF.R.U32.HI R3, RZ, R5, R4 ;  /* 0x00000005ff030219 */ /* 0x000fce0000011604 */
.L_x_5895:
[----:B------:R-:W-:Y:S05]  /*6a10*/  BSYNC B0 ;  /* 0x0000000000007941 */ /* 0x000fea0003800000 */
.L_x_5893:
[----:B------:R-:W-:-:S05]  /*6a20*/  IMAD R3, R3, R7, R7 ;  /* 0x0000000703037224 */ /* 0x000fca00078e0207 */
[----:B------:R-:W-:-:S07]  /*6a30*/  VIMNMX R0, R0, R3, PT ;  /* 0x0000000300007248 */ /* 0x000fce0003fe0100 */
.L_x_5892:
        /* <DEDUP_REMOVED lines=8> */
[----:B------:R-:W-:Y:S01]  /*6ac0*/  VIMNMX R168, R168, R3, PT ;  /* 0x00000003a8a87248 */ /* 0x000fe20003fe0100 */
        /* <DEDUP_REMOVED lines=15> */
.L_x_5898:
[----:B------:R-:W-:-:S13]  /*6bc0*/  ISETP.NE.AND P0, PT, R7, 0x1, PT ;  /* 0x000000010700780c */ /* 0x000fda0003f05270 */
[----:B------:R-:W1:Y:S02]  /*6bd0*/  @P0 LDC.64 R8, c[0x0][0x9e8] ;  /* 0x00027a00ff080b82 */ /* 0x000e640000000a00 */
[----:B-1----:R-:W-:-:S05]  /*6be0*/  @P0 IMAD.HI.U32 R6, R0, R8, RZ ;  /* 0x0000000800060227 */ /* 0x002fca00078e00ff */
[----:B------:R-:W-:-:S07]  /*6bf0*/  @P0 SHF.R.U32.HI R0, RZ, R9, R6 ;  /* 0x00000009ff000219 */ /* 0x000fce0000011606 */
.L_x_5899:
[----:B------:R-:W-:Y:S05]  /*6c00*/  BSYNC B0 ;  /* 0x0000000000007941 */ /* 0x000fea0003800000 */
.L_x_5897:
[----:B------:R-:W-:-:S05]  /*6c10*/  IMAD R3, R0, R7, RZ ;  /* 0x0000000700037224 */ /* 0x000fca00078e02ff */
[----:B------:R-:W-:-:S07]  /*6c20*/  VIMNMX R4, R4, R3, !PT ;  /* 0x0000000304047248 */ /* 0x000fce0007fe0100 */
.L_x_5896:
        /* <DEDUP_REMOVED lines=86> */
[----:B------:R-:W-:-:S04]  /*7190*/  LOP3.LUT R3, R3, 0x3fff, RZ, 0xc0, !PT ;  /* 0x00003fff03037812 */ /* 0x000fc800078ec0ff */
[----:B------:R-:W-:Y:S01]  /*71a0*/  LOP3.LUT R190, R3, 0x2000000, RZ, 0xfc, !PT ;  /* 0x0200000003be7812 */ /* 0x000fe200078efcff */
        /* <DEDUP_REMOVED lines=16> */
[----:B0-2-45:R-:W-:Y:S05]  /*72b0*/  CALL.ABS.NOINC R14 ;  /* 0x000000000e007343 */ /* 0x035fea0003c00000 */
.L_x_5901:
[----:B------:R-:W-:Y:S05]  /*72c0*/  BSYNC B6 ;  /* 0x0000000000067941 */ /* 0x000fea0003800000 */
.L_x_5900:
        /* <DEDUP_REMOVED lines=12> */
.L_x_5905:
[----:B--2---:R2:W3:Y:S02]  /*7390*/  SYNCS.PHASECHK.TRANS64.TRYWAIT P0, [R2+URZ+0x28c00], R3 ;  /* 0x028c0003020075a7 */ /* 0x0044e4000800017f */
[----:B---3--:R-:W-:Y:S05]  /*73a0*/  @!P0 NANOSLEEP.SYNCS 0x989680 ;  /* 0x009896800000895d */ /* 0x008fea0003900000 */
[----:B------:R-:W3:Y:S02]  /*73b0*/  @!P0 SYNCS.PHASECHK.TRANS64 P0, [R2+URZ+0x28c00], R3 ;  /* 0x028c0003020085a7 */ /* 0x000ee4000800007f */
[----:B---3--:R-:W-:Y:S05]  /*73c0*/  @!P0 BRA `(.L_x_5905) ;  /* 0xfffffffc00f08947 */ /* 0x008fea000383ffff */
.L_x_5904:
[----:B------:R-:W-:Y:S05]  /*73d0*/  BSYNC B0 ;  /* 0x0000000000007941 */ /* 0x000fea0003800000 */
.L_x_5903:
[----:B------:R-:W-:Y:S05]  /*73e0*/  BRA `(.L_x_5906) ;  /* 0x0000002800d87947 */ /* 0x000fea0003800000 */
.L_x_5902:
[----:B------:R-:W-:Y:S01]  /*73f0*/  VIADD R3, R2, 0x20400 ;  /* 0x0002040002037836 */ /* 0x000fe20000000000 */
[----:B-----5:R-:W-:Y:S01]  /*7400*/  SHF.R.S32.HI R0, RZ, 0x1f, R37 ;  /* 0x0000001fff007819 */ /* 0x020fe20000011425 */
[----:B------:R-:W-:Y:S01]  /*7410*/  ULDC.64 UR4, c[0x0][0x3f8] ;  /* 0x0000fe0000047ab9 */ /* 0x000fe20000000a00 */
[----:B------:R-:W-:Y:S01]  /*7420*/  ULDC.64 UR6, c[0x0][0x408] ;  /* 0x0001020000067ab9 */ /* 0x000fe20000000a00 */
[----:B----4-:R-:W-:Y:S01]  /*7430*/  IMAD.WIDE.U32 R24, R37, UR4, RZ ;  /* 0x0000000425187c25 */ /* 0x010fe2000f8e00ff */
[----:B------:R-:W-:Y:S01]  /*7440*/  LOP3.LUT P0, RZ, R3, 0x3ff, RZ, 0xc0, !PT ;  /* 0x000003ff03ff7812 */ /* 0x000fe2000780c0ff */
[----:B------:R-:W-:Y:S02]  /*7450*/  BSSY B6, `(.L_x_5907) ;  /* 0x0000019000067945 */ /* 0x000fe40003800000 */
[C---:B------:R-:W-:Y:S02]  /*7460*/  IMAD R4, R0.reuse, UR4, RZ ;  /* 0x0000000400047c24 */ /* 0x040fe4000f8e02ff */
[----:B------:R-:W-:-:S02]  /*7470*/  IMAD R0, R0, UR6, RZ ;  /* 0x0000000600007c24 */ /* 0x000fc4000f8e02ff */
[C---:B------:R-:W-:Y:S02]  /*7480*/  IMAD R29, R37.reuse, UR5, R4 ;  /* 0x00000005251d7c24 */ /* 0x040fe4000f8e0204 */
[C---:B------:R-:W-:Y:S02]  /*7490*/  IMAD R31, R37.reuse, UR7, R0 ;  /* 0x00000007251f7c24 */ /* 0x040fe4000f8e0200 */
[----:B------:R-:W-:-:S04]  /*74a0*/  IMAD.WIDE.U32 R26, R37, UR6, RZ ;  /* 0x00000006251a7c25 */ /* 0x000fc8000f8e00ff */
[----:B------:R-:W-:Y:S02]  /*74b0*/  IMAD.IADD R29, R29, 0x1, R25 ;  /* 0x000000011d1d7824 */ /* 0x000fe400078e0219 */
[----:B------:R-:W-:Y:S01]  /*74c0*/  IMAD.IADD R31, R31, 0x1, R27 ;  /* 0x000000011f1f7824 */ /* 0x000fe200078e021b */
        /* <DEDUP_REMOVED lines=17> */
.L_x_5908:
[----:B------:R-:W-:Y:S05]  /*75e0*/  BSYNC B6 ;  /* 0x0000000000067941 */ /* 0x000fea0003800000 */
.L_x_5907:
[----:B------:R-:W-:Y:S01]  /*75f0*/  ULDC.U8 UR4, c[0x0][0x410] ;  /* 0x0001040000047ab9 */ /* 0x000fe20000000000 */
[----:B------:R-:W-:Y:S01]  /*7600*/  BSSY B0, `(.L_x_5909) ;  /* 0x000028c000007945 */ /* 0x000fe20003800000 */
[----:B------:R-:W-:Y:S01]  /*7610*/  ISETP.NE.AND P0, PT, RZ, UR4, PT ;  /* 0x00000004ff007c0c */ /* 0x000fe2000bf05270 */
[----:B------:R-:W-:-:S12]  /*7620*/  IMAD.IADD R34, R186, 0x1, R192 ;  /* 0x00000001ba227824 */ /* 0x000fd800078e02c0 */
[----:B------:R-:W-:Y:S05]  /*7630*/  @!P0 BRA `(.L_x_5910) ;  /* 0x0000001400508947 */ /* 0x000fea0003800000 */
[----:B------:R-:W1:Y:S01]  /*7640*/  LDC R37, c[0x0][0x448] ;  /* 0x00011200ff257b82 */ /* 0x000e620000000800 */
[----:B------:R-:W-:Y:S01]  /*7650*/  IMAD R3, R225, 0x20, R34 ;  /* 0x00000020e1037824 */ /* 0x000fe200078e0222 */
[----:B------:R-:W-:Y:S01]  /*7660*/  ULDC.64 UR4, c[0x0][0x3f8] ;  /* 0x0000fe0000047ab9 */ /* 0x000fe20000000a00 */
[----:B------:R-:W-:Y:S01]  /*7670*/  ULDC.64 UR6, c[0x0][0x408] ;  /* 0x0001020000067ab9 */ /* 0x000fe20000000a00 */
[----:B------:R-:W-:Y:S02]  /*7680*/  IMAD.MOV.U32 R6, RZ, RZ, R24 ;  /* 0x000000ffff067224 */ /* 0x000fe400078e0018 */
[----:B------:R-:W-:Y:S02]  /*7690*/  IMAD.MOV.U32 R7, RZ, RZ, R29 ;  /* 0x000000ffff077224 */ /* 0x000fe400078e001d */
[----:B------:R-:W-:Y:S02]  /*76a0*/  IMAD.MOV.U32 R8, RZ, RZ, R26 ;  /* 0x000000ffff087224 */ /* 0x000fe400078e001a */
[----:B------:R-:W-:Y:S01]  /*76b0*/  IMAD.MOV.U32 R9, RZ, RZ, R31 ;  /* 0x000000ffff097224 */ /* 0x000fe200078e001f */
[----:B-1----:R-:W-:-:S13]  /*76c0*/  ISETP.NE.AND P0, PT, R37, 0x1, PT ;  /* 0x000000012500780c */ /* 0x002fda0003f05270 */
[----:B------:R-:W1:Y:S08]  /*76d0*/  @P0 LDC R0, c[0x0][0x44c] ;  /* 0x00011300ff000b82 */ /* 0x000e700000000800 */
[----:B------:R-:W2:Y:S01]  /*76e0*/  @P0 LDC R5, c[0x0][0x450] ;  /* 0x00011400ff050b82 */ /* 0x000ea20000000800 */
[----:B-1----:R-:W-:-:S05]  /*76f0*/  @P0 IMAD.HI.U32 R0, R3, R0, RZ ;  /* 0x0000000003000227 */ /* 0x002fca00078e00ff */
[----:B--2---:R-:W-:-:S04]  /*7700*/  @P0 SHF.R.U32.HI R3, RZ, R5, R0 ;  /* 0x00000005ff030219 */ /* 0x004fc80000011600 */
        /* <DEDUP_REMOVED lines=17> */
[----:B------:R1:W2:Y:S04]  /*7820*/  SHFL.IDX PT, R3, R6, RZ, 0x1c1f ;  /* 0x001c1fff06037589 */ /* 0x0002a800000e0000 */
[----:B------:R1:W3:Y:S04]  /*7830*/  SHFL.IDX PT, R0, R4, RZ, 0x1c1f ;  /* 0x001c1fff04007589 */ /* 0x0002e800000e0000 */
[----:B------:R1:W4:Y:S04]  /*7840*/  SHFL.IDX PT, R5, R8, RZ, 0x1c1f ;  /* 0x001c1fff08057589 */ /* 0x00032800000e0000 */
[----:B------:R1:W0:Y:S02]  /*7850*/  SHFL.IDX PT, R14, R7, RZ, 0x1c1f ;  /* 0x001c1fff070e7589 */ /* 0x00022400000e0000 */
.L_x_6241:
[----:B------:R-:W-:Y:S01]  /*7860*/  IMAD R37, R22, R37, RZ ;  /* 0x0000002516257224 */ /* 0x000fe200078e02ff */
[----:B------:R-:W-:Y:S01]  /*7870*/  BSSY B1, `(.L_x_5912) ;  /* 0x000001d000017945 */ /* 0x000fe20003800000 */
[----:B------:R-:W-:Y:S02]  /*7880*/  CS2R R30, SRZ ;  /* 0x00000000001e7805 */ /* 0x000fe4000001ff00 */
[----:B------:R-:W-:Y:S02]  /*7890*/  CS2R R20, SRZ ;  /* 0x0000000000147805 */ /* 0x000fe4000001ff00 */
[----:B------:R-:W-:Y:S02]  /*78a0*/  CS2R R28, SRZ ;  /* 0x00000000001c7805 */ /* 0x000fe4000001ff00 */
[----:B------:R-:W-:Y:S02]  /*78b0*/  ISETP.GE.AND P0, PT, R34, R37, PT ;  /* 0x000000252200720c */ /* 0x000fe40003f06270 */
[----:B------:R-:W-:-:S11]  /*78c0*/  CS2R R24, SRZ ;  /* 0x0000000000187805 */ /* 0x000fd6000001ff00 */
[----:B------:R-:W-:Y:S05]  /*78d0*/  @P0 BRA `(.L_x_5913) ;  /* 0x0000000000580947 */ /* 0x000fea0003800000 */
[----:B------:R-:W-:Y:S01]  /*78e0*/  ULDC UR4, c[0x0][0x3f4] ;  /* 0x0000fd0000047ab9 */ /* 0x000fe20000000800 */
[----:B---3--:R-:W-:Y:S01]  /*78f0*/  IMAD.MOV.U32 R10, RZ, RZ, R0 ;  /* 0x000000ffff0a7224 */ /* 0x008fe200078e0000 */
[----:B------:R-:W-:Y:S01]  /*7900*/  ISETP.GE.AND P3, PT, R199, UR4, PT ;  /* 0x00000004c7007c0c */ /* 0x000fe2000bf66270 */
[----:B--2---:R-:W-:Y:S01]  /*7910*/  IMAD.MOV.U32 R11, RZ, RZ, R3 ;  /* 0x000000ffff0b7224 */ /* 0x004fe200078e0003 */
[----:B------:R-:W-:Y:S01]  /*7920*/  ISETP.GE.AND P2, PT, R188, UR4, PT ;  /* 0x00000004bc007c0c */ /* 0x000fe2000bf46270 */
[----:B----4-:R-:W-:Y:S01]  /*7930*/  IMAD.MOV.U32 R15, RZ, RZ, R5 ;  /* 0x000000ffff0f7224 */ /* 0x010fe200078e0005 */
[----:B------:R-:W-:-:S09]  /*7940*/  CS2R R28, SRZ ;  /* 0x00000000001c7805 */ /* 0x000fd2000001ff00 */
[C---:B------:R-:W-:Y:S01]  /*7950*/  @!P3 IMAD.SHL.U32 R33, R199.reuse, 0x2, RZ ;  /* 0x00000002c721b824 */ /* 0x040fe200078e00ff */
[----:B------:R-:W-:Y:S02]  /*7960*/  @!P3 SHF.L.U64.HI R20, R199, 0x1, R226 ;  /* 0x00000001c714b819 */ /* 0x000fe400000102e2 */
[----:B------:R-:W-:Y:S02]  /*7970*/  CS2R R30, SRZ ;  /* 0x00000000001e7805 */ /* 0x000fe4000001ff00 */
[----:B------:R-:W-:Y:S01]  /*7980*/  CS2R R24, SRZ ;  /* 0x0000000000187805 */ /* 0x000fe2000001ff00 */
[----:B------:R-:W-:Y:S01]  /*7990*/  @!P2 IMAD.WIDE R10, R188, 0x2, R10 ;  /* 0x00000002bc0aa825 */ /* 0x000fe200078e020a */
[-C--:B------:R-:W-:Y:S02]  /*79a0*/  @!P3 IADD3 R26, P0, R0, R33.reuse, RZ ;  /* 0x00000021001ab210 */ /* 0x080fe40007f1e0ff */
[----:B0-----:R-:W-:Y:S01]  /*79b0*/  @!P3 IADD3 R32, P1, R14, R33, RZ ;  /* 0x000000210e20b210 */ /* 0x001fe20007f3e0ff */
[----:B------:R-:W-:Y:S01]  /*79c0*/  @!P2 IMAD.WIDE R12, R188, 0x2, R14 ;  /* 0x00000002bc0ca825 */ /* 0x000fe200078e020e */
[----:B------:R0:W5:Y:S03]  /*79d0*/  @!P2 LD.E.64 R28, desc[UR42][R10.64] ;  /* 0x0000002a0a1ca980 */ /* 0x000166000c101b00 */
[--C-:B------:R-:W-:Y:S01]  /*79e0*/  @!P3 IMAD.X R27, R3, 0x1, R20.reuse, P0 ;  /* 0x00000001031bb824 */ /* 0x100fe200000e0614 */
[----:B------:R0:W5:Y:S01]  /*79f0*/  @!P2 LD.E.64 R30, desc[UR42][R12.64] ;  /* 0x0000002a0c1ea980 */ /* 0x000162000c101b00 */
[----:B------:R-:W-:Y:S01]  /*7a00*/  @!P3 IMAD.X R33, R5, 0x1, R20, P1 ;  /* 0x000000010521b824 */ /* 0x000fe200008e0614 */
[----:B------:R-:W-:-:S02]  /*7a10*/  CS2R R20, SRZ ;  /* 0x0000000000147805 */ /* 0x000fc4000001ff00 */
[----:B------:R0:W5:Y:S04]  /*7a20*/  @!P3 LD.E.64 R24, desc[UR42][R26.64] ;  /* 0x0000002a1a18b980 */ /* 0x000168000c101b00 */
[----:B------:R0:W5:Y:S02]  /*7a30*/  @!P3 LD.E.64 R20, desc[UR42][R32.64] ;  /* 0x0000002a2014b980 */ /* 0x000164000c101b00 */
.L_x_5913:
[----:B------:R-:W-:Y:S05]  /*7a40*/  BSYNC B1 ;  /* 0x0000000000017941 */ /* 0x000fea0003800000 */
.L_x_5912:
[----:B---3-5:R-:W-:Y:S01]  /*7a50*/  IMAD.MOV.U32 R0, RZ, RZ, R30 ;  /* 0x000000ffff007224 */ /* 0x028fe200078e001e */
[----:B------:R-:W-:Y:S01]  /*7a60*/  UMOV UR4, 0xffffffff ;  /* 0xffffffff00047882 */ /* 0x000fe20000000000 */
[----:B--2---:R-:W-:Y:S01]  /*7a70*/  IMAD.MOV.U32 R3, RZ, RZ, R31 ;  /* 0x000000ffff037224 */ /* 0x004fe200078e001f */
[----:B0-----:R-:W-:Y:S01]  /*7a80*/  CS2R R26, SRZ ;  /* 0x00000000001a7805 */ /* 0x001fe2000001ff00 */
[----:B----4-:R-:W-:Y:S01]  /*7a90*/  IMAD.MOV.U32 R5, RZ, RZ, R20 ;  /* 0x000000ffff057224 */ /* 0x010fe200078e0014 */
        /* <DEDUP_REMOVED lines=11> */
[----:B------:R-:W-:Y:S06]  /*7b50*/  BRA.DIV UR4, `(.L_x_5914) ;  /* 0x0000017e04347947 */ /* 0x000fec000b800000 */
[----:B------:R0:W2:Y:S04]  /*7b60*/  SHFL.IDX PT, R3, R6, 0x1, 0x1c1f ;  /* 0x003c1f0006037f89 */ /* 0x0000a800000e0000 */
[----:B------:R0:W3:Y:S04]  /*7b70*/  SHFL.IDX PT, R0, R4, 0x1, 0x1c1f ;  /* 0x003c1f0004007f89 */ /* 0x0000e800000e0000 */
[----:B------:R0:W4:Y:S04]  /*7b80*/  SHFL.IDX PT, R5, R8, 0x1, 0x1c1f ;  /* 0x003c1f0008057f89 */ /* 0x00012800000e0000 */
[----:B------:R0:W0:Y:S02]  /*7b90*/  SHFL.IDX PT, R14, R7, 0x1, 0x1c1f ;  /* 0x003c1f00070e7f89 */ /* 0x00002400000e0000 */
.L_x_6247:
[----:B01----:R-:W-:Y:S01]  /*7ba0*/  VIADD R4, R34, 0x20 ;  /* 0x0000002022047836 */ /* 0x003fe20000000000 */
[----:B------:R-:W-:Y:S01]  /*7bb0*/  LEA.HI R6, R219, R219, RZ, 0x1 ;  /* 0x000000dbdb067211 */ /* 0x000fe200078f08ff */
[----:B------:R-:W-:Y:S01]  /*7bc0*/  BSSY B1, `(.L_x_5915) ;  /* 0x0000020000017945 */ /* 0x000fe20003800000 */
[----:B------:R-:W-:Y:S01]  /*7bd0*/  IMAD.SHL.U32 R34, R193, 0x40, RZ ;  /* 0x00000040c1227824 */ /* 0x000fe200078e00ff */
[----:B------:R-:W-:Y:S02]  /*7be0*/  CS2R R8, SRZ ;  /* 0x0000000000087805 */ /* 0x000fe4000001ff00 */
[----:B------:R-:W-:Y:S02]  /*7bf0*/  ISETP.GE.AND P0, PT, R4, R37, PT ;  /* 0x000000250400720c */ /* 0x000fe40003f06270 */
[----:B------:R-:W-:Y:S02]  /*7c00*/  CS2R R12, SRZ ;  /* 0x00000000000c7805 */ /* 0x000fe4000001ff00 */
[----:B------:R-:W-:-:S02]  /*7c10*/  LOP3.LUT R6, R6, 0xfffffffe, RZ, 0xc0, !PT ;  /* 0xfffffffe06067812 */ /* 0x000fc400078ec0ff */
[----:B------:R-:W-:-:S03]  /*7c20*/  CS2R R10, SRZ ;  /* 0x00000000000a7805 */ /* 0x000fc6000001ff00 */
[----:B------:R-:W-:-:S05]  /*7c30*/  IMAD.IADD R6, R219, 0x1, -R6 ;  /* 0x00000001db067824 */ /* 0x000fca00078e0a06 */
[----:B------:R-:W-:Y:S01]  /*7c40*/  SHF.L.U32 R35, R6, 0x1f, RZ ;  /* 0x0000001f06237819 */ /* 0x000fe200000006ff */
[----:B------:R-:W-:Y:S06]  /*7c50*/  @P0 BRA `(.L_x_5916) ;  /* 0x0000000000580947 */ /* 0x000fec0003800000 */
        /* <DEDUP_REMOVED lines=13> */
[----:B------:R-:W-:Y:S01]  /*7d30*/  @!P3 IADD3 R4, P1, R14, R9, RZ ;  /* 0x000000090e04b210 */ /* 0x000fe20007f3e0ff */
        /* <DEDUP_REMOVED lines=8> */
.L_x_5916:
[----:B------:R-:W-:Y:S05]  /*7dc0*/  BSYNC B1 ;  /* 0x0000000000017941 */ /* 0x000fea0003800000 */
.L_x_5915:
[----:B------:R-:W1:Y:S01]  /*7dd0*/  SYNCS.PHASECHK.TRANS64.TRYWAIT P0, [R2+URZ+0x28c00], R35 ;  /* 0x028c0023020075a7 */ /* 0x000e62000800017f */
[----:B--2---:R-:W-:Y:S01]  /*7de0*/  LOP3.LUT R3, R34, 0x1c0, RZ, 0xc0, !PT ;  /* 0x000001c022037812 */ /* 0x004fe200078ec0ff */
[----:B0----5:R-:W-:Y:S01]  /*7df0*/  IMAD.MOV.U32 R4, RZ, RZ, R26 ;  /* 0x000000ffff047224 */ /* 0x021fe200078e001a */
[----:B------:R-:W-:Y:S01]  /*7e00*/  VIADDMNMX R41, R37, -R192, 0x40, PT ;  /* 0x0000004025297446 */ /* 0x000fe200038009c0 */
[----:B----4-:R-:W-:Y:S01]  /*7e10*/  IMAD.MOV.U32 R5, RZ, RZ, R8 ;  /* 0x000000ffff057224 */ /* 0x010fe200078e0008 */
[----:B---3--:R-:W-:Y:S01]  /*7e20*/  LOP3.LUT R0, R3, 0x18, R16, 0xf8, !PT ;  /* 0x0000001803007812 */ /* 0x008fe200078ef810 */
[----:B------:R-:W-:Y:S01]  /*7e30*/  IMAD.MOV.U32 R7, RZ, RZ, R12 ;  /* 0x000000ffff077224 */ /* 0x000fe200078e000c */
[----:B------:R-:W-:Y:S01]  /*7e40*/  SHF.R.U32.HI R3, RZ, 0x3, R3 ;  /* 0x00000003ff037819 */ /* 0x000fe20000011603 */
[----:B------:R-:W-:Y:S01]  /*7e50*/  IMAD.MOV.U32 R6, RZ, RZ, R9 ;  /* 0x000000ffff067224 */ /* 0x000fe200078e0009 */
[----:B------:R-:W-:Y:S01]  /*7e60*/  BSSY B1, `(.L_x_5917) ;  /* 0x0000013000017945 */ /* 0x000fe20003800000 */
[----:B------:R-:W-:-:S02]  /*7e70*/  LOP3.LUT P2, RZ, R193, 0x4, RZ, 0xc0, !PT ;  /* 0x00000004c1ff7812 */ /* 0x000fc4000784c0ff */
[----:B------:R-:W-:Y:S02]  /*7e80*/  LOP3.LUT R0, R0, R3, RZ, 0x3c, !PT ;  /* 0x0000000300007212 */ /* 0x000fe400078e3cff */
[----:B------:R-:W-:Y:S01]  /*7e90*/  PRMT R3, R3, 0x5410, R4 ;  /* 0x0000541003037816 */ /* 0x000fe20000000004 */
[----:B------:R-:W-:Y:S01]  /*7ea0*/  IMAD.MOV.U32 R4, RZ, RZ, R27 ;  /* 0x000000ffff047224 */ /* 0x000fe200078e001b */
[----:B------:R-:W-:Y:S02]  /*7eb0*/  PRMT R45, R7, 0x7610, R45 ;  /* 0x00007610072d7816 */ /* 0x000fe4000000002d */
[----:B------:R-:W-:Y:S02]  /*7ec0*/  PRMT R3, R6, 0x7610, R3 ;  /* 0x0000761006037816 */ /* 0x000fe40000000003 */
[----:B------:R-:W-:Y:S01]  /*7ed0*/  PRMT R44, R4, 0x5410, R5 ;  /* 0x00005410042c7816 */ /* 0x000fe20000000005 */
[----:B------:R-:W-:Y:S01]  /*7ee0*/  IMAD R5, R203, 0x200, R0 ;  /* 0x00000200cb057824 */ /* 0x000fe200078e0200 */
[----:B------:R-:W-:Y:S01]  /*7ef0*/  ISETP.GE.AND P1, PT, R186, R41, PT ;  /* 0x00000029ba00720c */ /* 0x000fe20003f26270 */
[----:B------:R-:W-:-:S02]  /*7f00*/  IMAD.MOV.U32 R0, RZ, RZ, R13 ;  /* 0x000000ffff007224 */ /* 0x000fc400078e000d */
[----:B------:R-:W-:Y:S02]  /*7f10*/  IMAD.MOV.U32 R4, RZ, RZ, R10 ;  /* 0x000000ffff047224 */ /* 0x000fe400078e000a */
[----:B------:R-:W-:Y:S01]  /*7f20*/  IMAD R14, R5, 0x2, R2 ;  /* 0x00000002050e7824 */ /* 0x000fe200078e0202 */
[----:B------:R-:W-:Y:S01]  /*7f30*/  PRMT R45, R45, 0x5410, R0 ;  /* 0x000054102d2d7816 */ /* 0x000fe20000000000 */
[----:B------:R-:W-:Y:S01]  /*7f40*/  IMAD.MOV.U32 R5, RZ, RZ, R11 ;  /* 0x000000ffff057224 */ /* 0x000fe200078e000b */
[----:B------:R-:W-:Y:S01]  /*7f50*/  PRMT R46, R4, 0x7610, R46 ;  /* 0x00007610042e7816 */ /* 0x000fe2000000002e */
[C---:B------:R-:W-:Y:S02]  /*7f60*/  VIADD R4, R14.reuse, 0x20400 ;  /* 0x000204000e047836 */ /* 0x040fe40000000000 */
[----:B------:R-:W-:Y:S01]  /*7f70*/  VIADD R0, R14, 0x20440 ;  /* 0x000204400e007836 */ /* 0x000fe20000000000 */
[----:B-1----:R-:W-:Y:S06]  /*7f80*/  @!P0 BRA `(.L_x_5918) ;  /* 0x0000017800988947 */ /* 0x002fec0003800000 */
.L_x_6248:
[----:B------:R-:W-:Y:S05]  /*7f90*/  BSYNC B1 ;  /* 0x0000000000017941 */ /* 0x000fea0003800000 */
.L_x_5917:
[----:B------:R-:W-:Y:S01]  /*7fa0*/  BSSY B1, `(.L_x_5919) ;  /* 0x000005f000017945 */ /* 0x000fe20003800000 */
[----:B------:R-:W-:Y:S01]  /*7fb0*/  PRMT R46, R46, 0x5410, R5 ;  /* 0x000054102e2e7816 */ /* 0x000fe20000000005 */
[----:B------:R-:W-:Y:S02]  /*7fc0*/  @P2 VIADD R0, R4, 0xffffffc0 ;  /* 0xffffffc004002836 */ /* 0x000fe40000000000 */
[----:B------:R-:W-:Y:S05]  /*7fd0*/  @P1 BRA `(.L_x_5920) ;  /* 0x00000004006c1947 */ /* 0x000fea0003800000 */
[----:B------:R-:W1:Y:S01]  /*7fe0*/  LDC R4, c[0x0][0x3f4] ;  /* 0x0000fd00ff047b82 */ /* 0x000e620000000800 */
[----:B------:R-:W-:Y:S01]  /*7ff0*/  BSSY B2, `(.L_x_5921) ;  /* 0x000002e000027945 */ /* 0x000fe20003800000 */
[-C--:B-1----:R-:W-:Y:S02]  /*8000*/  ISETP.GE.AND P0, PT, R188, R4.reuse, PT ;  /* 0x00000004bc00720c */ /* 0x082fe40003f06270 */
[----:B------:R-:W-:-:S11]  /*8010*/  ISETP.GE.AND P1, PT, R199, R4, PT ;  /* 0x00000004c700720c */ /* 0x000fd60003f26270 */
[----:B------:R-:W-:Y:S05]  /*8020*/  @P0 BRA `(.L_x_5922) ;  /* 0x0000000000a80947 */ /* 0x000fea0003800000 */
[----:B------:R-:W1:Y:S01]  /*8030*/  LDS.128 R4, [R14+0x20400] ;  /* 0x020400000e047984 */ /* 0x000e620000000c00 */
[----:B------:R-:W-:Y:S01]  /*8040*/  SHF.R.U32.HI R32, RZ, 0x10, R29 ;  /* 0x00000010ff207819 */ /* 0x000fe2000001161d */
[----:B------:R-:W-:Y:S01]  /*8050*/  HADD2.F32 R33, -RZ, R36.H0_H0 ;  /* 0x20000024ff217230 */ /* 0x000fe20000004100 */
[----:B------:R-:W-:Y:S02]  /*8060*/  SHF.R.U32.HI R34, RZ, 0x10, R31 ;  /* 0x00000010ff227819 */ /* 0x000fe4000001161f */
[----:B------:R-:W-:Y:S01]  /*8070*/  SHF.R.U64 R39, R28, 0x10, R29 ;  /* 0x000000101c277819 */ /* 0x000fe2000000121d */
[----:B------:R-:W-:Y:S01]  /*8080*/  HADD2.F32 R32, -RZ, R32.H0_H0 ;  /* 0x20000020ff207230 */ /* 0x000fe20000004100 */
[----:B------:R-:W-:Y:S01]  /*8090*/  SHF.R.U64 R38, R30, 0x10, R31 ;  /* 0x000000101e267819 */ /* 0x000fe2000000121f */
[----:B------:R-:W-:Y:S02]  /*80a0*/  HADD2.F32 R34, -RZ, R34.H0_H0 ;  /* 0x20000022ff227230 */ /* 0x000fe40000004100 */
[----:B------:R-:W-:-:S02]  /*80b0*/  HADD2.F32 R31, -RZ, R36.H1_H1 ;  /* 0x30000024ff1f7230 */ /* 0x000fc40000004100 */
[--C-:B-1----:R-:W-:Y:S02]  /*80c0*/  HADD2.F32 R29, -RZ, R7.reuse.H0_H0 ;  /* 0x20000007ff1d7230 */ /* 0x102fe40000004100 */
[----:B------:R-:W-:Y:S02]  /*80d0*/  HADD2.F32 R30, -RZ, R7.H1_H1 ;  /* 0x30000007ff1e7230 */ /* 0x000fe40000004100 */
[--C-:B------:R-:W-:Y:S02]  /*80e0*/  HADD2.F32 R7, -RZ, R4.reuse.H0_H0 ;  /* 0x20000004ff077230 */ /* 0x100fe40000004100 */
[----:B------:R-:W-:Y:S02]  /*80f0*/  HADD2.F32 R4, -RZ, R4.H1_H1 ;  /* 0x30000004ff047230 */ /* 0x000fe40000004100 */
[C---:B------:R-:W-:Y:S01]  /*8100*/  FMUL.FTZ R36, R30.reuse, R34 ;  /* 0x000000221e247220 */ /* 0x040fe20000410000 */
[----:B0-----:R-:W-:Y:S01]  /*8110*/  FMUL.FTZ R35, R30, R32 ;  /* 0x000000201e237220 */ /* 0x001fe20000410000 */
[----:B------:R-:W-:-:S02]  /*8120*/  HADD2.F32 R15, -RZ, R6.H0_H0 ;  /* 0x20000006ff0f7230 */ /* 0x000fc40000004100 */
[C---:B------:R-:W-:Y:S01]  /*8130*/  FMUL.FTZ R30, R4.reuse, R33 ;  /* 0x00000021041e7220 */ /* 0x040fe20000410000 */
[C---:B------:R-:W-:Y:S01]  /*8140*/  FFMA.FTZ R36, R29.reuse, R32, -R36 ;  /* 0x000000201d247223 */ /* 0x040fe20000010824 */
[----:B------:R-:W-:Y:S01]  /*8150*/  FFMA.FTZ R37, R29, R34, R35 ;  /* 0x000000221d257223 */ /* 0x000fe20000010023 */
[----:B------:R-:W-:Y:S02]  /*8160*/  HADD2.F32 R28, -RZ, R6.H1_H1 ;  /* 0x30000006ff1c7230 */ /* 0x000fe40000004100 */
[-C--:B------:R-:W-:Y:S01]  /*8170*/  FMUL.FTZ R34, R4, R31.reuse ;  /* 0x0000001f04227220 */ /* 0x080fe20000410000 */
[C---:B------:R-:W-:Y:S01]  /*8180*/  FFMA.FTZ R32, R7.reuse, R31, -R30 ;  /* 0x0000001f07207223 */ /* 0x040fe2000001081e */
[--C-:B------:R-:W-:Y:S02]  /*8190*/  HADD2.F32 R6, -RZ, R5.reuse.H0_H0 ;  /* 0x20000005ff067230 */ /* 0x100fe40000004100 */
[----:B------:R-:W-:Y:S02]  /*81a0*/  HADD2.F32 R31, -RZ, R40.H0_H0 ;  /* 0x20000028ff1f7230 */ /* 0x000fe40000004100 */
[----:B------:R-:W-:Y:S01]  /*81b0*/  FFMA.FTZ R33, R7, R33, R34 ;  /* 0x0000002107217223 */ /* 0x000fe20000010022 */
[----:B------:R-:W-:-:S02]  /*81c0*/  HADD2.F32 R5, -RZ, R5.H1_H1 ;  /* 0x30000005ff057230 */ /* 0x000fc40000004100 */
[----:B------:R-:W-:Y:S02]  /*81d0*/  HADD2.F32 R29, -RZ, R42.H1_H1 ;  /* 0x3000002aff1d7230 */ /* 0x000fe40000004100 */
[C---:B------:R-:W-:Y:S01]  /*81e0*/  FMUL.FTZ R34, R28.reuse, R31 ;  /* 0x0000001f1c227220 */ /* 0x040fe20000410000 */
[----:B------:R-:W-:Y:S02]  /*81f0*/  HADD2.F32 R30, -RZ, R38.H0_H0 ;  /* 0x20000026ff1e7230 */ /* 0x000fe40000004100 */
[----:B------:R-:W-:Y:S02]  /*8200*/  HADD2.F32 R4, -RZ, R39.H0_H0 ;  /* 0x20000027ff047230 */ /* 0x000fe40000004100 */
[-C--:B------:R-:W-:Y:S01]  /*8210*/  FMUL.FTZ R28, R28, R29.reuse ;  /* 0x0000001d1c1c7220 */ /* 0x080fe20000410000 */
[----:B------:R-:W-:Y:S01]  /*8220*/  FFMA.FTZ R34, R15, R29, -R34 ;  /* 0x0000001d0f227223 */ /* 0x000fe20000010822 */
[C---:B------:R-:W-:Y:S01]  /*8230*/  FMUL.FTZ R7, R5.reuse, R30 ;  /* 0x0000001e05077220 */ /* 0x040fe20000410000 */
[----:B------:R-:W-:Y:S01]  /*8240*/  FMUL.FTZ R35, R5, R4 ;  /* 0x0000000405237220 */ /* 0x000fe20000410000 */
[----:B------:R-:W-:-:S02]  /*8250*/  FFMA.FTZ R15, R15, R31, R28 ;  /* 0x0000001f0f0f7223 */ /* 0x000fc4000001001c */
[C---:B------:R-:W-:Y:S01]  /*8260*/  FFMA.FTZ R5, R6.reuse, R4, -R7 ;  /* 0x0000000406057223 */ /* 0x040fe20000010807 */
[----:B------:R-:W-:Y:S01]  /*8270*/  F2FP.F16.F32.PACK_AB R7, R37, R36 ;  /* 0x000000242507723e */ /* 0x000fe200000000ff */
[----:B------:R-:W-:Y:S01]  /*8280*/  FFMA.FTZ R30, R6, R30, R35 ;  /* 0x0000001e061e7223 */ /* 0x000fe20000010023 */
[----:B------:R-:W-:Y:S02]  /*8290*/  F2FP.F16.F32.PACK_AB R4, R33, R32 ;  /* 0x000000202104723e */ /* 0x000fe400000000ff */
[----:B------:R-:W-:Y:S02]  /*82a0*/  F2FP.F16.F32.PACK_AB R6, R15, R34 ;  /* 0x000000220f06723e */ /* 0x000fe400000000ff */
[----:B------:R-:W-:-:S05]  /*82b0*/  F2FP.F16.F32.PACK_AB R5, R30, R5 ;  /* 0x000000051e05723e */ /* 0x000fca00000000ff */
[----:B------:R1:W-:Y:S02]  /*82c0*/  STS.128 [R14+0x20400], R4 ;  /* 0x020400040e007388 */ /* 0x0003e40000000c00 */
.L_x_5922:
[----:B------:R-:W-:Y:S05]  /*82d0*/  BSYNC B2 ;  /* 0x0000000000027941 */ /* 0x000fea0003800000 */
.L_x_5921:
[----:B------:R-:W-:Y:S05]  /*82e0*/  @P1 BRA `(.L_x_5920) ;  /* 0x0000000000a81947 */ /* 0x000fea0003800000 */
[----:B-1----:R-:W1:Y:S01]  /*82f0*/  LDS.128 R4, [R0] ;  /* 0x0000000000047984 */ /* 0x002e620000000c00 */
[----:B------:R-:W-:Y:S01]  /*8300*/  SHF.R.U32.HI R28, RZ, 0x10, R25 ;  /* 0x00000010ff1c7819 */ /* 0x000fe20000011619 */
[----:B------:R-:W-:Y:S01]  /*8310*/  HADD2.F32 R29, -RZ, R40.H1_H1 ;  /* 0x30000028ff1d7230 */ /* 0x000fe20000004100 */
[----:B------:R-:W-:Y:S02]  /*8320*/  SHF.R.U32.HI R30, RZ, 0x10, R21 ;  /* 0x00000010ff1e7819 */ /* 0x000fe40000011615 */
[----:B0-----:R-:W-:Y:S01]  /*8330*/  SHF.R.U64 R35, R24, 0x10, R25 ;  /* 0x0000001018237819 */ /* 0x001fe20000001219 */
[----:B------:R-:W-:Y:S01]  /*8340*/  HADD2.F32 R28, -RZ, R28.H0_H0 ;  /* 0x2000001cff1c7230 */ /* 0x000fe20000004100 */
[----:B------:R-:W-:Y:S01]  /*8350*/  SHF.R.U64 R34, R20, 0x10, R21 ;  /* 0x0000001014227819 */ /* 0x000fe20000001215 */
[----:B------:R-:W-:Y:S02]  /*8360*/  HADD2.F32 R30, -RZ, R30.H0_H0 ;  /* 0x2000001eff1e7230 */ /* 0x000fe40000004100 */
[----:B------:R-:W-:-:S02]  /*8370*/  HADD2.F32 R25, -RZ, R43.H0_H0 ;  /* 0x2000002bff197230 */ /* 0x000fc40000004100 */
[--C-:B-1----:R-:W-:Y:S02]  /*8380*/  HADD2.F32 R21, -RZ, R7.reuse.H0_H0 ;  /* 0x20000007ff157230 */ /* 0x102fe40000004100 */
[----:B------:R-:W-:Y:S02]  /*8390*/  HADD2.F32 R24, -RZ, R7.H1_H1 ;  /* 0x30000007ff187230 */ /* 0x000fe40000004100 */
[--C-:B------:R-:W-:Y:S02]  /*83a0*/  HADD2.F32 R7, -RZ, R4.reuse.H0_H0 ;  /* 0x20000004ff077230 */ /* 0x100fe40000004100 */
[----:B------:R-:W-:Y:S02]  /*83b0*/  HADD2.F32 R4, -RZ, R4.H1_H1 ;  /* 0x30000004ff047230 */ /* 0x000fe40000004100 */
[C---:B------:R-:W-:Y:S01]  /*83c0*/  FMUL.FTZ R32, R24.reuse, R30 ;  /* 0x0000001e18207220 */ /* 0x040fe20000410000 */
[----:B------:R-:W-:Y:S01]  /*83d0*/  FMUL.FTZ R31, R24, R28 ;  /* 0x0000001c181f7220 */ /* 0x000fe20000410000 */
        /* <DEDUP_REMOVED lines=26> */
[----:B------:R2:W-:Y:S02]  /*8580*/  STS.128 [R0], R4 ;  /* 0x0000000400007388 */ /* 0x0005e40000000c00 */
.L_x_5920:
[----:B------:R-:W-:Y:S05]  /*8590*/  BSYNC B1 ;  /* 0x0000000000017941 */ /* 0x000fea0003800000 */
.L_x_5919:
        /* <DEDUP_REMOVED lines=8> */
[----:B------:R-:W-:Y:S01]  /*8620*/  SHF.R.U64 R30, R26, 0x10, R27 ;  /* 0x000000101a1e7819 */ /* 0x000fe2000000121b */
[----:B------:R-:W-:Y:S01]  /*8630*/  HADD2.F32 R25, -RZ, R3.H1_H1 ;  /* 0x30000003ff197230 */ /* 0x000fe20000004100 */
[----:B------:R-:W-:Y:S01]  /*8640*/  SHF.R.U32.HI R24, RZ, 0x10, R13 ;  /* 0x00000010ff187819 */ /* 0x000fe2000001160d */
[----:B------:R-:W-:Y:S01]  /*8650*/  HADD2.F32 R21, -RZ, R45.H0_H0 ;  /* 0x2000002dff157230 */ /* 0x000fe20000004100 */
[----:B------:R-:W-:Y:S02]  /*8660*/  SHF.R.U32.HI R26, RZ, 0x10, R27 ;  /* 0x00000010ff1a7819 */ /* 0x000fe4000001161b */
        /* <DEDUP_REMOVED lines=16> */
[----:B------:R-:W-:Y:S02]  /*8770*/  HADD2.F32 R6, -RZ, R5.H0_H0 ;  /* 0x20000005ff067230 */ /* 0x000fe40000004100 */
[----:B------:R-:W-:Y:S02]  /*8780*/  HADD2.F32 R21, -RZ, R44.H0_H0 ;  /* 0x2000002cff157230 */ /* 0x000fe40000004100 */
[----:B------:R-:W-:Y:S01]  /*8790*/  FFMA.FTZ R25, R7, R25, R26 ;  /* 0x0000001907197223 */ /* 0x000fe2000001001a */
[----:B------:R-:W-:-:S02]  /*87a0*/  HADD2.F32 R15, -RZ, R45.H1_H1 ;  /* 0x3000002dff0f7230 */ /* 0x000fc40000004100 */
[----:B------:R-:W-:Y:S02]  /*87b0*/  HADD2.F32 R5, -RZ, R5.H1_H1 ;  /* 0x30000005ff057230 */ /* 0x000fe40000004100 */
[C---:B------:R-:W-:Y:S01]  /*87c0*/  FMUL.FTZ R27, R13.reuse, R21 ;  /* 0x000000150d1b7220 */ /* 0x040fe20000410000 */
[----:B------:R-:W-:Y:S02]  /*87d0*/  HADD2.F32 R20, -RZ, R30.H0_H0 ;  /* 0x2000001eff147230 */ /* 0x000fe40000004100 */
[-C--:B------:R-:W-:Y:S01]  /*87e0*/  FMUL.FTZ R26, R13, R15.reuse ;  /* 0x0000000f0d1a7220 */ /* 0x080fe20000410000 */
[----:B------:R-:W-:Y:S02]  /*87f0*/  HADD2.F32 R4, -RZ, R31.H0_H0 ;  /* 0x2000001fff047230 */ /* 0x000fe40000004100 */
[C---:B------:R-:W-:Y:S01]  /*8800*/  FFMA.FTZ R27, R12.reuse, R15, -R27 ;  /* 0x0000000f0c1b7223 */ /* 0x040fe2000001081b */
[C---:B------:R-:W-:Y:S01]  /*8810*/  FMUL.FTZ R7, R5.reuse, R20 ;  /* 0x0000001405077220 */ /* 0x040fe20000410000 */
[----:B------:R-:W-:Y:S01]  /*8820*/  FFMA.FTZ R26, R12, R21, R26 ;  /* 0x000000150c1a7223 */ /* 0x000fe2000001001a */
[----:B------:R-:W-:-:S02]  /*8830*/  FMUL.FTZ R13, R5, R4 ;  /* 0x00000004050d7220 */ /* 0x000fc40000410000 */
[C---:B------:R-:W-:Y:S01]  /*8840*/  FFMA.FTZ R5, R6.reuse, R4, -R7 ;  /* 0x0000000406057223 */ /* 0x040fe20000010807 */
[----:B------:R-:W-:Y:S01]  /*8850*/  F2FP.F16.F32.PACK_AB R7, R29, R28 ;  /* 0x0000001c1d07723e */ /* 0x000fe200000000ff */
[----:B------:R-:W-:Y:S01]  /*8860*/  FFMA.FTZ R20, R6, R20, R13 ;  /* 0x0000001406147223 */ /* 0x000fe2000001000d */
[----:B------:R-:W-:Y:S02]  /*8870*/  F2FP.F16.F32.PACK_AB R6, R26, R27 ;  /* 0x0000001b1a06723e */ /* 0x000fe400000000ff */
[----:B------:R-:W-:Y:S02]  /*8880*/  F2FP.F16.F32.PACK_AB R4, R25, R24 ;  /* 0x000000181904723e */ /* 0x000fe400000000ff */
[----:B------:R-:W-:-:S05]  /*8890*/  F2FP.F16.F32.PACK_AB R5, R20, R5 ;  /* 0x000000051405723e */ /* 0x000fca00000000ff */
[----:B------:R1:W-:Y:S02]  /*88a0*/  STS.128 [R14+0x21400], R4 ;  /* 0x021400040e007388 */ /* 0x0003e40000000c00 */
.L_x_5925:
[----:B------:R-:W-:Y:S05]  /*88b0*/  BSYNC B1 ;  /* 0x0000000000017941 */ /* 0x000fea0003800000 */
.L_x_5924:
[----:B------:R-:W-:Y:S05]  /*88c0*/  @P1 BRA `(.L_x_5923) ;  /* 0x00000014007c1947 */ /* 0x000fea0003800000 */
[----:B-1----:R-:W1:Y:S01]  /*88d0*/  LDS.128 R4, [R0+0x1000] ;  /* 0x0010000000047984 */ /* 0x002e620000000c00 */
[----:B------:R-:W-:Y:S01]  /*88e0*/  SHF.R.U32.HI R13, RZ, 0x10, R11 ;  /* 0x00000010ff0d7819 */ /* 0x000fe2000001160b */
[----:B------:R-:W-:Y:S01]  /*88f0*/  HADD2.F32 R12, -RZ, R46.H0_H0 ;  /* 0x2000002eff0c7230 */ /* 0x000fe20000004100 */
[----:B------:R-:W-:Y:S01]  /*8900*/  SHF.R.U32.HI R15, RZ, 0x10, R9 ;  /* 0x00000010ff0f7819 */ /* 0x000fe20000011609 */
[----:B------:R-:W-:Y:S01]  /*8910*/  HADD2.F32 R14, -RZ, R44.H1_H1 ;  /* 0x3000002cff0e7230 */ /* 0x000fe20000004100 */
[----:B------:R-:W-:Y:S01]  /*8920*/  SHF.R.U64 R27, R10, 0x10, R11 ;  /* 0x000000100a1b7819 */ /* 0x000fe2000000120b */
[----:B------:R-:W-:Y:S01]  /*8930*/  HADD2.F32 R13, -RZ, R13.H0_H0 ;  /* 0x2000000dff0d7230 */ /* 0x000fe20000004100 */
[----:B------:R-:W-:Y:S01]  /*8940*/  SHF.R.U64 R25, R8, 0x10, R9 ;  /* 0x0000001008197819 */ /* 0x000fe20000001209 */
[----:B------:R-:W-:Y:S02]  /*8950*/  HADD2.F32 R15, -RZ, R15.H0_H0 ;  /* 0x2000000fff0f7230 */ /* 0x000fe40000004100 */
[----:B-1----:R-:W-:-:S02]  /*8960*/  HADD2.F32 R11, -RZ, R7.H1_H1 ;  /* 0x30000007ff0b7230 */ /* 0x002fc40000004100 */
        /* <DEDUP_REMOVED lines=8> */
[C---:B------:R-:W-:Y:S01]  /*89f0*/  FMUL.FTZ R20, R4.reuse, R14 ;  /* 0x0000000e04147220 */ /* 0x040fe20000410000 */
[-C--:B------:R-:W-:Y:S01]  /*8a00*/  FMUL.FTZ R24, R4, R12.reuse ;  /* 0x0000000c04187220 */ /* 0x080fe20000410000 */
[----:B------:R-:W-:Y:S02]  /*8a10*/  HADD2.F32 R6, -RZ, R5.H0_H0 ;  /* 0x20000005ff067230 */ /* 0x000fe40000004100 */
[----:B------:R-:W-:Y:S01]  /*8a20*/  FFMA.FTZ R21, R10, R13, -R21 ;  /* 0x0000000d0a157223 */ /* 0x000fe20000010815 */
[----:B------:R-:W-:Y:S02]  /*8a30*/  HADD2.F32 R11, -RZ, R3.H0_H0 ;  /* 0x20000003ff0b7230 */ /* 0x000fe40000004100 */
[C---:B------:R-:W-:Y:S01]  /*8a40*/  FFMA.FTZ R20, R7.reuse, R12, -R20 ;  /* 0x0000000c07147223 */ /* 0x040fe20000010814 */
[----:B------:R-:W-:Y:S02]  /*8a50*/  HADD2.F32 R4, -RZ, R46.H1_H1 ;  /* 0x3000002eff047230 */ /* 0x000fe40000004100 */
[----:B------:R-:W-:Y:S01]  /*8a60*/  FFMA.FTZ R13, R7, R14, R24 ;  /* 0x0000000e070d7223 */ /* 0x000fe20000010018 */
[----:B------:R-:W-:-:S02]  /*8a70*/  HADD2.F32 R5, -RZ, R5.H1_H1 ;  /* 0x30000005ff057230 */ /* 0x000fc40000004100 */
[CC--:B------:R-:W-:Y:S01]  /*8a80*/  FMUL.FTZ R15, R9.reuse, R11.reuse ;  /* 0x0000000b090f7220 */ /* 0x0c0fe20000410000 */
[----:B------:R-:W-:Y:S02]  /*8a90*/  HADD2.F32 R10, -RZ, R25.H0_H0 ;  /* 0x20000019ff0a7230 */ /* 0x000fe40000004100 */
[-C--:B------:R-:W-:Y:S01]  /*8aa0*/  FMUL.FTZ R12, R9, R4.reuse ;  /* 0x00000004090c7220 */ /* 0x080fe20000410000 */
[----:B------:R-:W-:Y:S02]  /*8ab0*/  HADD2.F32 R3, -RZ, R27.H0_H0 ;  /* 0x2000001bff037230 */ /* 0x000fe40000004100 */
[C---:B------:R-:W-:Y:S01]  /*8ac0*/  FFMA.FTZ R15, R8.reuse, R4, -R15 ;  /* 0x00000004080f7223 */ /* 0x040fe2000001080f */
[----:B------:R-:W-:Y:S01]  /*8ad0*/  F2FP.F16.F32.PACK_AB R4, R13, R20 ;  /* 0x000000140d04723e */ /* 0x000fe200000000ff */
[C---:B------:R-:W-:Y:S01]  /*8ae0*/  FMUL.FTZ R7, R5.reuse, R10 ;  /* 0x0000000a05077220 */ /* 0x040fe20000410000 */
[----:B------:R-:W-:Y:S01]  /*8af0*/  FFMA.FTZ R12, R8, R11, R12 ;  /* 0x0000000b080c7223 */ /* 0x000fe2000001000c */
[----:B------:R-:W-:-:S02]  /*8b00*/  FMUL.FTZ R9, R5, R3 ;  /* 0x0000000305097220 */ /* 0x000fc40000410000 */
[----:B------:R-:W-:Y:S01]  /*8b10*/  FFMA.FTZ R5, R6, R3, -R7 ;  /* 0x0000000306057223 */ /* 0x000fe20000010807 */
[----:B------:R-:W-:Y:S01]  /*8b20*/  F2FP.F16.F32.PACK_AB R7, R26, R21 ;  /* 0x000000151a07723e */ /* 0x000fe200000000ff */
[----:B------:R-:W-:Y:S01]  /*8b30*/  FFMA.FTZ R10, R6, R10, R9 ;  /* 0x0000000a060a7223 */ /* 0x000fe20000010009 */
[----:B------:R-:W-:-:S04]  /*8b40*/  F2FP.F16.F32.PACK_AB R6, R12, R15 ;  /* 0x0000000f0c06723e */ /* 0x000fc800000000ff */
[----:B------:R-:W-:-:S05]  /*8b50*/  F2FP.F16.F32.PACK_AB R5, R10, R5 ;  /* 0x000000050a05723e */ /* 0x000fca00000000ff */
[----:B------:R3:W-:Y:S01]  /*8b60*/  STS.128 [R0+0x1000], R4 ;  /* 0x0010000400007388 */ /* 0x0007e20000000c00 */
[----:B------:R-:W-:Y:S05]  /*8b70*/  BRA `(.L_x_5923) ;  /* 0x0000001000d07947 */ /* 0x000fea0003800000 */
.L_x_5910:
[----:B------:R-:W1:Y:S01]  /*8b80*/  LDC R21, c[0x0][0x448] ;  /* 0x00011200ff157b82 */ /* 0x000e620000000800 */
[----:B------:R-:W-:Y:S01]  /*8b90*/  IMAD R3, R225, 0x20, R34 ;  /* 0x00000020e1037824 */ /* 0x000fe200078e0222 */
[----:B------:R-:W-:Y:S01]  /*8ba0*/  ULDC.64 UR4, c[0x0][0x3f8] ;  /* 0x0000fe0000047ab9 */ /* 0x000fe20000000a00 */
[----:B------:R-:W-:Y:S01]  /*8bb0*/  ULDC.64 UR6, c[0x0][0x408] ;  /* 0x0001020000067ab9 */ /* 0x000fe20000000a00 */
[----:B------:R-:W-:Y:S02]  /*8bc0*/  IMAD.MOV.U32 R8, RZ, RZ, R24 ;  /* 0x000000ffff087224 */ /* 0x000fe400078e0018 */
[----:B------:R-:W-:Y:S02]  /*8bd0*/  IMAD.MOV.U32 R9, RZ, RZ, R29 ;  /* 0x000000ffff097224 */ /* 0x000fe400078e001d */
[----:B------:R-:W-:Y:S01]  /*8be0*/  IMAD.MOV.U32 R4, RZ, RZ, R26 ;  /* 0x000000ffff047224 */ /* 0x000fe200078e001a */
[----:B-1----:R-:W-:-:S13]  /*8bf0*/  ISETP.NE.AND P0, PT, R21, 0x1, PT ;  /* 0x000000011500780c */ /* 0x002fda0003f05270 */
[----:B------:R-:W1:Y:S08]  /*8c00*/  @P0 LDC R0, c[0x0][0x44c] ;  /* 0x00011300ff000b82 */ /* 0x000e700000000800 */
[----:B------:R-:W2:Y:S01]  /*8c10*/  @P0 LDC R5, c[0x0][0x450] ;  /* 0x00011400ff050b82 */ /* 0x000ea20000000800 */
[----:B-1----:R-:W-:-:S05]  /*8c20*/  @P0 IMAD.HI.U32 R0, R3, R0, RZ ;  /* 0x0000000003000227 */ /* 0x002fca00078e00ff */
[----:B--2---:R-:W-:Y:S01]  /*8c30*/  @P0 SHF.R.U32.HI R3, RZ, R5, R0 ;  /* 0x00000005ff030219 */ /* 0x004fe20000011600 */
        /* <DEDUP_REMOVED lines=18> */
[----:B------:R-:W1:Y:S04]  /*8d60*/  SHFL.IDX PT, R3, R8, RZ, 0x1c1f ;  /* 0x001c1fff08037589 */ /* 0x000e6800000e0000 */
[----:B------:R-:W2:Y:S04]  /*8d70*/  SHFL.IDX PT, R0, R6, RZ, 0x1c1f ;  /* 0x001c1fff06007589 */ /* 0x000ea800000e0000 */
[----:B------:R3:W4:Y:S04]  /*8d80*/  SHFL.IDX PT, R5, R7, RZ, 0x1c1f ;  /* 0x001c1fff07057589 */ /* 0x00072800000e0000 */
[----:B------:R3:W0:Y:S01]  /*8d90*/  SHFL.IDX PT, R14, R9, RZ, 0x1c1f ;  /* 0x001c1fff090e7589 */ /* 0x00062200000e0000 */
[----:B-1----:R-:W-:-:S02]  /*8da0*/  IMAD.MOV.U32 R11, RZ, RZ, R3 ;  /* 0x000000ffff0b7224 */ /* 0x002fc400078e0003 */
[----:B--23--:R-:W-:-:S07]  /*8db0*/  IMAD.MOV.U32 R10, RZ, RZ, R0 ;  /* 0x000000ffff0a7224 */ /* 0x00cfce00078e0000 */
.L_x_6254:
[----:B------:R-:W-:Y:S01]  /*8dc0*/  IMAD R21, R22, R21, RZ ;  /* 0x0000001516157224 */ /* 0x000fe200078e02ff */
[----:B------:R-:W-:Y:S01]  /*8dd0*/  BSSY B1, `(.L_x_5927) ;  /* 0x000000f000017945 */ /* 0x000fe20003800000 */
[----:B----4-:R-:W-:Y:S01]  /*8de0*/  IMAD.MOV.U32 R15, RZ, RZ, R5 ;  /* 0x000000ffff0f7224 */ /* 0x010fe200078e0005 */
[----:B------:R-:W-:Y:S02]  /*8df0*/  CS2R R28, SRZ ;  /* 0x00000000001c7805 */ /* 0x000fe4000001ff00 */
[----:B------:R-:W-:Y:S02]  /*8e00*/  CS2R R30, SRZ ;  /* 0x00000000001e7805 */ /* 0x000fe4000001ff00 */
[----:B------:R-:W-:Y:S02]  /*8e10*/  ISETP.GE.AND P0, PT, R34, R21, PT ;  /* 0x000000152200720c */ /* 0x000fe40003f06270 */
[----:B------:R-:W-:Y:S02]  /*8e20*/  CS2R R24, SRZ ;  /* 0x0000000000187805 */ /* 0x000fe4000001ff00 */
[----:B------:R-:W-:-:S09]  /*8e30*/  CS2R R26, SRZ ;  /* 0x00000000001a7805 */ /* 0x000fd2000001ff00 */
[----:B------:R-:W-:Y:S05]  /*8e40*/  @P0 BRA `(.L_x_5928) ;  /* 0x00000000001c0947 */ /* 0x000fea0003800000 */
[----:B------:R-:W-:Y:S02]  /*8e50*/  ULDC UR4, c[0x0][0x3f4] ;  /* 0x0000fd0000047ab9 */ /* 0x000fe40000000800 */
[----:B------:R-:W-:-:S13]  /*8e60*/  ISETP.GE.AND P0, PT, R16, UR4, PT ;  /* 0x0000000410007c0c */ /* 0x000fda000bf06270 */
[----:B------:R-:W-:Y:S05]  /*8e70*/  @P0 BRA `(.L_x_5928) ;  /* 0x0000000000100947 */ /* 0x000fea0003800000 */
[----:B------:R-:W-:-:S04]  /*8e80*/  IMAD.WIDE R10, R16, 0x2, R10 ;  /* 0x00000002100a7825 */ /* 0x000fc800078e020a */
[----:B0-----:R-:W-:Y:S01]  /*8e90*/  IMAD.WIDE R14, R16, 0x2, R14 ;  /* 0x00000002100e7825 */ /* 0x001fe200078e020e */
[----:B------:R1:W5:Y:S04]  /*8ea0*/  LD.E.128 R24, desc[UR42][R10.64] ;  /* 0x0000002a0a187980 */ /* 0x000368000c101d00 */
[----:B------:R1:W5:Y:S02]  /*8eb0*/  LD.E.128 R28, desc[UR42][R14.64] ;  /* 0x0000002a0e1c7980 */ /* 0x000364000c101d00 */
.L_x_5928:
[----:B------:R-:W-:Y:S05]  /*8ec0*/  BSYNC B1 ;  /* 0x0000000000017941 */ /* 0x000fea0003800000 */
.L_x_5927:
[----:B-----5:R-:W-:Y:S01]  /*8ed0*/  IMAD.MOV.U32 R0, RZ, RZ, R28 ;  /* 0x000000ffff007224 */ /* 0x020fe200078e001c */
[----:B------:R-:W-:Y:S01]  /*8ee0*/  UMOV UR4, 0xffffffff ;  /* 0xffffffff00047882 */ /* 0x000fe20000000000 */
[----:B------:R-:W-:Y:S02]  /*8ef0*/  IMAD.MOV.U32 R4, RZ, RZ, R30 ;  /* 0x000000ffff047224 */ /* 0x000fe400078e001e */
[----:B------:R-:W-:Y:S02]  /*8f00*/  IMAD.MOV.U32 R5, RZ, RZ, R31 ;  /* 0x000000ffff057224 */ /* 0x000fe400078e001f */
        /* <DEDUP_REMOVED lines=8> */
[----:B------:R-:W-:Y:S02]  /*8f90*/  PRMT R50, R4, 0x5410, R5 ;  /* 0x0000541004327816 */ /* 0x000fe40000000005 */
[----:B------:R-:W-:Y:S02]  /*8fa0*/  CS2R R4, SRZ ;  /* 0x0000000000047805 */ /* 0x000fe4000001ff00 */
[----:B------:R-:W-:Y:S02]  /*8fb0*/  PRMT R49, R49, 0x5410, R0 ;  /* 0x0000541031317816 */ /* 0x000fe40000000000 */
[----:B------:R-:W-:Y:S01]  /*8fc0*/  PRMT R37, R37, 0x5410, R3 ;  /* 0x0000541025257816 */ /* 0x000fe20000000003 */
[----:B------:R-:W-:Y:S06]  /*8fd0*/  BRA.DIV UR4, `(.L_x_5929) ;  /* 0x0000016e04107947 */ /* 0x000fec000b800000 */
[----:B------:R-:W2:Y:S04]  /*8fe0*/  SHFL.IDX PT, R3, R8, 0x1, 0x1c1f ;  /* 0x003c1f0008037f89 */ /* 0x000ea800000e0000 */
[----:B------:R-:W3:Y:S04]  /*8ff0*/  SHFL.IDX PT, R0, R6, 0x1, 0x1c1f ;  /* 0x003c1f0006007f89 */ /* 0x000ee800000e0000 */
[----:B------:R-:W4:Y:S04]  /*9000*/  SHFL.IDX PT, R7, R7, 0x1, 0x1c1f ;  /* 0x003c1f0007077f89 */ /* 0x000f2800000e0000 */
[----:B01----:R0:W1:Y:S01]  /*9010*/  SHFL.IDX PT, R14, R9, 0x1, 0x1c1f ;  /* 0x003c1f00090e7f89 */ /* 0x00306200000e0000 */
[----:B--2---:R-:W-:-:S02]  /*9020*/  IMAD.MOV.U32 R13, RZ, RZ, R3 ;  /* 0x000000ffff0d7224 */ /* 0x004fc400078e0003 */
[----:B0--3--:R-:W-:-:S07]  /*9030*/  IMAD.MOV.U32 R12, RZ, RZ, R0 ;  /* 0x000000ffff0c7224 */ /* 0x009fce00078e0000 */
.L_x_6260:
[----:B------:R-:W0:Y:S01]  /*9040*/  LDC R33, c[0x0][0x3f4] ;  /* 0x0000fd00ff217b82 */ /* 0x000e220000000800 */
[----:B------:R-:W-:Y:S01]  /*9050*/  VIADD R34, R34, 0x20 ;  /* 0x0000002022227836 */ /* 0x000fe20000000000 */
[----:B------:R-:W-:Y:S01]  /*9060*/  LEA.HI R0, R219, R219, RZ, 0x1 ;  /* 0x000000dbdb007211 */ /* 0x000fe200078f08ff */
[----:B------:R-:W-:Y:S01]  /*9070*/  BSSY B1, `(.L_x_5930) ;  /* 0x0000014000017945 */ /* 0x000fe20003800000 */
[----:B----4-:R-:W-:Y:S01]  /*9080*/  IMAD.MOV.U32 R15, RZ, RZ, R7 ;  /* 0x000000ffff0f7224 */ /* 0x010fe200078e0007 */
        /* <DEDUP_REMOVED lines=9> */
[----:B------:R-:W-:Y:S02]  /*9120*/  CS2R R6, SRZ ;  /* 0x0000000000067805 */ /* 0x000fe4000001ff00 */
[----:B------:R-:W-:Y:S02]  /*9130*/  ISETP.GE.AND P0, PT, R16, UR4, PT ;  /* 0x0000000410007c0c */ /* 0x000fe4000bf06270 */
[----:B------:R-:W-:Y:S02]  /*9140*/  CS2R R8, SRZ ;  /* 0x0000000000087805 */ /* 0x000fe4000001ff00 */
[----:B------:R-:W-:-:S09]  /*9150*/  CS2R R10, SRZ ;  /* 0x00000000000a7805 */ /* 0x000fd2000001ff00 */
[----:B------:R-:W-:Y:S05]  /*9160*/  @P0 BRA `(.L_x_5931) ;  /* 0x0000000000100947 */ /* 0x000fea0003800000 */
[----:B------:R-:W-:-:S04]  /*9170*/  IMAD.WIDE R12, R16, 0x2, R12 ;  /* 0x00000002100c7825 */ /* 0x000fc800078e020c */
[----:B-1----:R-:W-:Y:S01]  /*9180*/  IMAD.WIDE R14, R16, 0x2, R14 ;  /* 0x00000002100e7825 */ /* 0x002fe200078e020e */
[----:B------:R2:W5:Y:S04]  /*9190*/  LD.E.128 R8, desc[UR42][R12.64] ;  /* 0x0000002a0c087980 */ /* 0x000568000c101d00 */
[----:B------:R2:W5:Y:S02]  /*91a0*/  LD.E.128 R4, desc[UR42][R14.64] ;  /* 0x0000002a0e047980 */ /* 0x000564000c101d00 */
.L_x_5931:
[----:B------:R-:W-:Y:S05]  /*91b0*/  BSYNC B1 ;  /* 0x0000000000017941 */ /* 0x000fea0003800000 */
.L_x_5930:
[----:B------:R-:W3:Y:S01]  /*91c0*/  SYNCS.PHASECHK.TRANS64.TRYWAIT P1, [R2+URZ+0x28c00], R3 ;  /* 0x028c0003020075a7 */ /* 0x000ee2000802017f */
[----:B-----5:R-:W-:Y:S01]  /*91d0*/  IMAD.MOV.U32 R0, RZ, RZ, R4 ;  /* 0x000000ffff007224 */ /* 0x020fe200078e0004 */
[----:B--2---:R-:W-:Y:S01]  /*91e0*/  VIADDMNMX R13, R21, -R192, 0x40, PT ;  /* 0x00000040150d7446 */ /* 0x004fe200038009c0 */
[----:B------:R-:W-:Y:S01]  /*91f0*/  IMAD.MOV.U32 R12, RZ, RZ, R5 ;  /* 0x000000ffff0c7224 */ /* 0x000fe200078e0005 */
[----:B0-----:R-:W-:Y:S01]  /*9200*/  ISETP.GE.AND P0, PT, R16, R33, PT ;  /* 0x000000211000720c */ /* 0x001fe20003f06270 */
[----:B-1----:R-:W-:Y:S01]  /*9210*/  IMAD.MOV.U32 R14, RZ, RZ, R9 ;  /* 0x000000ffff0e7224 */ /* 0x002fe200078e0009 */
[----:B------:R-:W-:Y:S02]  /*9220*/  BSSY B1, `(.L_x_5932) ;  /* 0x000000b000017945 */ /* 0x000fe40003800000 */
[----:B------:R-:W-:Y:S01]  /*9230*/  PRMT R51, R0, 0x5410, R12 ;  /* 0x0000541000337816 */ /* 0x000fe2000000000c */
[----:B------:R-:W-:Y:S01]  /*9240*/  IMAD.MOV.U32 R0, RZ, RZ, R6 ;  /* 0x000000ffff007224 */ /* 0x000fe200078e0006 */
[-C--:B------:R-:W-:Y:S01]  /*9250*/  ISETP.GE.OR P2, PT, R186, R13.reuse, P0 ;  /* 0x0000000dba00720c */ /* 0x080fe20000746670 */
[----:B------:R-:W-:Y:S01]  /*9260*/  IMAD.MOV.U32 R12, RZ, RZ, R7 ;  /* 0x000000ffff0c7224 */ /* 0x000fe200078e0007 */
[----:B------:R-:W-:Y:S01]  /*9270*/  ISETP.GE.OR P0, PT, R236, R13, P0 ;  /* 0x0000000dec00720c */ /* 0x000fe20000706670 */
[----:B------:R-:W-:-:S03]  /*9280*/  IMAD.MOV.U32 R13, RZ, RZ, R8 ;  /* 0x000000ffff0d7224 */ /* 0x000fc600078e0008 */
[----:B------:R-:W-:Y:S01]  /*9290*/  PRMT R52, R0, 0x5410, R12 ;  /* 0x0000541000347816 */ /* 0x000fe2000000000c */
[----:B------:R-:W-:Y:S01]  /*92a0*/  IMAD.IADD R0, R16, 0x1, R33 ;  /* 0x0000000110007824 */ /* 0x000fe200078e0221 */
[----:B------:R-:W-:Y:S01]  /*92b0*/  PRMT R53, R13, 0x5410, R14 ;  /* 0x000054100d357816 */ /* 0x000fe2000000000e */
[----:B---3--:R-:W-:Y:S06]  /*92c0*/  @!P1 BRA `(.L_x_5933) ;  /* 0x0000016800cc9947 */ /* 0x008fec0003800000 */
.L_x_6261:
[----:B------:R-:W-:Y:S05]  /*92d0*/  BSYNC B1 ;  /* 0x0000000000017941 */ /* 0x000fea0003800000 */
.L_x_5932:
[----:B------:R-:W-:Y:S01]  /*92e0*/  BSSY B1, `(.L_x_5934) ;  /* 0x0000063000017945 */ /* 0x000fe20003800000 */
[----:B------:R-:W-:Y:S01]  /*92f0*/  IMAD.MOV.U32 R54, RZ, RZ, R10 ;  /* 0x000000ffff367224 */ /* 0x000fe200078e000a */
[----:B0-----:R-:W-:Y:S01]  /*9300*/  LOP3.LUT R3, R0, 0x38, RZ, 0xc0, !PT ;  /* 0x0000003800037812 */ /* 0x001fe200078ec0ff */
[----:B------:R-:W-:Y:S01]  /*9310*/  IMAD.MOV.U32 R55, RZ, RZ, R11 ;  /* 0x000000ffff377224 */ /* 0x000fe200078e000b */
[----:B------:R-:W-:Y:S06]  /*9320*/  @P2 BRA `(.L_x_5935) ;  /* 0x0000000400782947 */ /* 0x000fec0003800000 */
[----:B------:R-:W-:Y:S01]  /*9330*/  IMAD.SHL.U32 R0, R193, 0x40, RZ ;  /* 0x00000040c1007824 */ /* 0x000fe200078e00ff */
[----:B------:R-:W-:Y:S02]  /*9340*/  SHF.R.U64 R47, R26, 0x10, R27 ;  /* 0x000000101a2f7819 */ /* 0x000fe4000000121b */
[--C-:B------:R-:W-:Y:S02]  /*9350*/  SHF.R.U64 R45, R30, 0x10, R31.reuse ;  /* 0x000000101e2d7819 */ /* 0x100fe4000000121f */
[----:B------:R-:W-:Y:S02]  /*9360*/  LOP3.LUT R12, R0, 0x1c0, RZ, 0xc0, !PT ;  /* 0x000001c0000c7812 */ /* 0x000fe400078ec0ff */
[----:B------:R-:W-:Y:S01]  /*9370*/  SHF.R.U32.HI R40, RZ, 0x10, R31 ;  /* 0x00000010ff287819 */ /* 0x000fe2000001161f */
[----:B------:R-:W-:Y:S01]  /*9380*/  HADD2.F32 R31, -RZ, R37.H0_H0 ;  /* 0x20000025ff1f7230 */ /* 0x000fe20000004100 */
[----:B------:R-:W-:Y:S02]  /*9390*/  LOP3.LUT R0, R12, 0x38, R16, 0xf8, !PT ;  /* 0x000000380c007812 */ /* 0x000fe400078ef810 */
[----:B------:R-:W-:-:S02]  /*93a0*/  SHF.R.U32.HI R15, RZ, 0x3, R12 ;  /* 0x00000003ff0f7819 */ /* 0x000fc4000001160c */
[--C-:B------:R-:W-:Y:S02]  /*93b0*/  SHF.R.U32.HI R36, RZ, 0x10, R29.reuse ;  /* 0x00000010ff247819 */ /* 0x100fe4000001161d */
[----:B------:R-:W-:Y:S02]  /*93c0*/  LOP3.LUT R0, R0, R15, RZ, 0x3c, !PT ;  /* 0x0000000f00007212 */ /* 0x000fe400078e3cff */
[----:B------:R-:W-:Y:S01]  /*93d0*/  SHF.R.U64 R46, R28, 0x10, R29 ;  /* 0x000000101c2e7819 */ /* 0x000fe2000000121d */
[----:B------:R-:W-:Y:S01]  /*93e0*/  HADD2.F32 R29, -RZ, R37.H1_H1 ;  /* 0x30000025ff1d7230 */ /* 0x000fe20000004100 */
[----:B------:R-:W-:Y:S01]  /*93f0*/  SHF.R.U32.HI R38, RZ, 0x10, R25 ;  /* 0x00000010ff267819 */ /* 0x000fe20000011619 */
[----:B------:R-:W-:Y:S01]  /*9400*/  IMAD R13, R203, 0x200, R0 ;  /* 0x00000200cb0d7824 */ /* 0x000fe200078e0200 */
[----:B------:R-:W-:Y:S01]  /*9410*/  LOP3.LUT R0, R15, R3, R12, 0x1e, !PT ;  /* 0x000000030f007212 */ /* 0x000fe200078e1e0c */
[----:B------:R-:W-:Y:S01]  /*9420*/  HADD2.F32 R30, -RZ, R36.H0_H0 ;  /* 0x20000024ff1e7230 */ /* 0x000fe20000004100 */
[----:B------:R-:W-:Y:S01]  /*9430*/  SHF.R.U32.HI R41, RZ, 0x10, R27 ;  /* 0x00000010ff297819 */ /* 0x000fe2000001161b */
[----:B------:R-:W-:Y:S01]  /*9440*/  IMAD R43, R13, 0x2, R2 ;  /* 0x000000020d2b7824 */ /* 0x000fe200078e0202 */
[----:B------:R-:W-:Y:S01]  /*9450*/  SHF.R.U64 R48, R24, 0x10, R25 ;  /* 0x0000001018307819 */ /* 0x000fe20000001219 */
[----:B------:R-:W-:-:S03]  /*9460*/  IMAD R21, R203, 0x200, R0 ;  /* 0x00000200cb157824 */ /* 0x000fc600078e0200 */
[----:B------:R-:W0:Y:S01]  /*9470*/  LDS.128 R12, [R43+0x20400] ;  /* 0x020400002b0c7984 */ /* 0x000e220000000c00 */
[----:B------:R-:W-:-:S05]  /*9480*/  IMAD R44, R21, 0x2, R2 ;  /* 0x00000002152c7824 */ /* 0x000fca00078e0202 */
[----:B------:R-:W1:Y:S01]  /*9490*/  LDS.128 R32, [R44+0x20400] ;  /* 0x020400002c207984 */ /* 0x000e620000000c00 */
[--C-:B0-----:R-:W-:Y:S02]  /*94a0*/  HADD2.F32 R20, -RZ, R13.reuse.H0_H0 ;  /* 0x2000000dff147230 */ /* 0x101fe40000004100 */
[----:B------:R-:W-:Y:S02]  /*94b0*/  HADD2.F32 R13, -RZ, R13.H1_H1 ;  /* 0x3000000dff0d7230 */ /* 0x000fe40000004100 */
[----:B------:R-:W-:Y:S02]  /*94c0*/  HADD2.F32 R21, -RZ, R15.H0_H0 ;  /* 0x2000000fff157230 */ /* 0x000fe40000004100 */
[--C-:B-1----:R-:W-:Y:S02]  /*94d0*/  HADD2.F32 R26, -RZ, R33.reuse.H0_H0 ;  /* 0x20000021ff1a7230 */ /* 0x102fe40000004100 */
[----:B------:R-:W-:Y:S02]  /*94e0*/  HADD2.F32 R33, -RZ, R33.H1_H1 ;  /* 0x30000021ff217230 */ /* 0x000fe40000004100 */
[----:B------:R-:W-:-:S02]  /*94f0*/  HADD2.F32 R28, -RZ, R35.H0_H0 ;  /* 0x20000023ff1c7230 */ /* 0x000fc40000004100 */
[C---:B------:R-:W-:Y:S01]  /*9500*/  FMUL.FTZ R37, R26.reuse, R31 ;  /* 0x0000001f1a257220 */ /* 0x040fe20000410000 */
[-C--:B------:R-:W-:Y:S01]  /*9510*/  FMUL.FTZ R39, R26, R29.reuse ;  /* 0x0000001d1a277220 */ /* 0x080fe20000410000 */
[----:B------:R-:W-:Y:S02]  /*9520*/  HADD2.F32 R26, -RZ, R38.H0_H0 ;  /* 0x20000026ff1a7230 */ /* 0x000fe40000004100 */
[C---:B------:R-:W-:Y:S01]  /*9530*/  FMUL.FTZ R36, R33.reuse, R30 ;  /* 0x0000001e21247220 */ /* 0x040fe20000410000 */
[C---:B------:R-:W-:Y:S01]  /*9540*/  FFMA.FTZ R37, R20.reuse, R29, -R37 ;  /* 0x0000001d14257223 */ /* 0x040fe20000010825 */
[----:B------:R-:W-:Y:S02]  /*9550*/  HADD2.F32 R29, -RZ, R49.H0_H0 ;  /* 0x20000031ff1d7230 */ /* 0x000fe40000004100 */
[----:B------:R-:W-:Y:S01]  /*9560*/  FFMA.FTZ R39, R20, R31, R39 ;  /* 0x0000001f14277223 */ /* 0x000fe20000010027 */
[----:B------:R-:W-:Y:S02]  /*9570*/  HADD2.F32 R20, -RZ, R50.H1_H1 ;  /* 0x30000032ff147230 */ /* 0x000fe40000004100 */
[-C--:B------:R-:W-:Y:S01]  /*9580*/  FMUL.FTZ R38, R33, R26.reuse ;  /* 0x0000001a21267220 */ /* 0x080fe20000410000 */
[----:B------:R-:W-:Y:S01]  /*9590*/  FFMA.FTZ R36, R13, R26, -R36 ;  /* 0x0000001a0d247223 */ /* 0x000fe20000010824 */
[----:B------:R-:W-:Y:S01]  /*95a0*/  FMUL.FTZ R26, R28, R29 ;  /* 0x0000001d1c1a7220 */ /* 0x000fe20000410000 */
[----:B------:R-:W-:-:S02]  /*95b0*/  HADD2.F32 R35, -RZ, R35.H1_H1 ;  /* 0x30000023ff237230 */ /* 0x000fc40000004100 */
[-C--:B------:R-:W-:Y:S01]  /*95c0*/  FMUL.FTZ R28, R28, R20.reuse ;  /* 0x000000141c1c7220 */ /* 0x080fe20000410000 */
[----:B------:R-:W-:Y:S02]  /*95d0*/  HADD2.F32 R31, -RZ, R40.H0_H0 ;  /* 0x20000028ff1f7230 */ /* 0x000fe40000004100 */
[----:B------:R-:W-:Y:S01]  /*95e0*/  FFMA.FTZ R40, R21, R20, -R26 ;  /* 0x0000001415287223 */ /* 0x000fe2000001081a */
[----:B------:R-:W-:Y:S02]  /*95f0*/  HADD2.F32 R20, -RZ, R41.H0_H0 ;  /* 0x20000029ff147230 */ /* 0x000fe40000004100 */
[----:B------:R-:W-:Y:S01]  /*9600*/  FFMA.FTZ R38, R13, R30, R38 ;  /* 0x0000001e0d267223 */ /* 0x000fe20000010026 */
[----:B------:R-:W-:Y:S02]  /*9610*/  HADD2.F32 R24, -RZ, R15.H1_H1 ;  /* 0x3000000fff187230 */ /* 0x000fe40000004100 */
[----:B------:R-:W-:Y:S01]  /*9620*/  FFMA.FTZ R41, R21, R29, R28 ;  /* 0x0000001d15297223 */ /* 0x000fe2000001001c */
[----:B------:R-:W-:-:S02]  /*9630*/  HADD2.F32 R25, -RZ, R32.H0_H0 ;  /* 0x20000020ff197230 */ /* 0x000fc40000004100 */
[C---:B------:R-:W-:Y:S01]  /*9640*/  FMUL.FTZ R29, R35.reuse, R31 ;  /* 0x0000001f231d7220 */ /* 0x040fe20000410000 */
[----:B------:R-:W-:Y:S02]  /*9650*/  HADD2.F32 R13, -RZ, R49.H1_H1 ;  /* 0x30000031ff0d7230 */ /* 0x000fe40000004100 */
[-C--:B------:R-:W-:Y:S01]  /*9660*/  FMUL.FTZ R33, R35, R20.reuse ;  /* 0x0000001423217220 */ /* 0x080fe20000410000 */
[----:B------:R-:W-:Y:S02]  /*9670*/  HADD2.F32 R21, -RZ, R42.H0_H0 ;  /* 0x2000002aff157230 */ /* 0x000fe40000004100 */
[----:B------:R-:W-:Y:S01]  /*9680*/  FFMA.FTZ R35, R24, R20, -R29 ;  /* 0x0000001418237223 */ /* 0x000fe2000001081d */
[----:B------:R-:W-:Y:S02]  /*9690*/  HADD2.F32 R0, -RZ, R12.H0_H0 ;  /* 0x2000000cff007230 */ /* 0x000fe40000004100 */
[----:B------:R-:W-:Y:S01]  /*96a0*/  FMUL.FTZ R28, R25, R13 ;  /* 0x0000000d191c7220 */ /* 0x000fe20000410000 */
[----:B------:R-:W-:-:S02]  /*96b0*/  HADD2.F32 R27, -RZ, R34.H0_H0 ;  /* 0x20000022ff1b7230 */ /* 0x000fc40000004100 */
[----:B------:R-:W-:Y:S01]  /*96c0*/  FMUL.FTZ R29, R25, R21 ;  /* 0x00000015191d7220 */ /* 0x000fe20000410000 */
[----:B------:R-:W-:Y:S02]  /*96d0*/  HADD2.F32 R26, -RZ, R42.H1_H1 ;  /* 0x3000002aff1a7230 */ /* 0x000fe40000004100 */
[----:B------:R-:W-:Y:S01]  /*96e0*/  FFMA.FTZ R42, R24, R31, R33 ;  /* 0x0000001f182a7223 */ /* 0x000fe20000010021 */
[----:B------:R-:W-:Y:S02]  /*96f0*/  HADD2.F32 R20, -RZ, R50.H0_H0 ;  /* 0x20000032ff147230 */ /* 0x000fe40000004100 */
[C---:B------:R-:W-:Y:S01]  /*9700*/  FFMA.FTZ R29, R0.reuse, R13, -R29 ;  /* 0x0000000d001d7223 */ /* 0x040fe2000001081d */
[----:B------:R-:W-:Y:S01]  /*9710*/  FFMA.FTZ R24, R0, R21, R28 ;  /* 0x0000001500187223 */ /* 0x000fe2000001001c */
[----:B------:R-:W-:Y:S02]  /*9720*/  HADD2.F32 R15, -RZ, R14.H0_H0 ;  /* 0x2000000eff0f7230 */ /* 0x000fe40000004100 */
[C---:B------:R-:W-:Y:S01]  /*9730*/  FMUL.FTZ R30, R27.reuse, R26 ;  /* 0x0000001a1b1e7220 */ /* 0x040fe20000410000 */
[----:B------:R-:W-:Y:S01]  /*9740*/  FMUL.FTZ R0, R27, R20 ;  /* 0x000000141b007220 */ /* 0x000fe20000410000 */
[----:B------:R-:W-:-:S02]  /*9750*/  HADD2.F32 R32, -RZ, R32.H1_H1 ;  /* 0x30000020ff207230 */ /* 0x000fc40000004100 */
[----:B------:R-:W-:Y:S02]  /*9760*/  HADD2.F32 R34, -RZ, R34.H1_H1 ;  /* 0x30000022ff227230 */ /* 0x000fe40000004100 */
[C---:B------:R-:W-:Y:S01]  /*9770*/  FFMA.FTZ R30, R15.reuse, R20, -R30 ;  /* 0x000000140f1e7223 */ /* 0x040fe2000001081e */
[----:B------:R-:W-:Y:S02]  /*9780*/  HADD2.F32 R25, -RZ, R46.H0_H0 ;  /* 0x2000002eff197230 */ /* 0x000fe40000004100 */
[----:B------:R-:W-:Y:S01]  /*9790*/  FFMA.FTZ R26, R15, R26, R0 ;  /* 0x0000001a0f1a7223 */ /* 0x000fe20000010000 */
[----:B------:R-:W-:Y:S02]  /*97a0*/  HADD2.F32 R27, -RZ, R45.H0_H0 ;  /* 0x2000002dff1b7230 */ /* 0x000fe40000004100 */
[----:B------:R-:W-:Y:S02]  /*97b0*/  HADD2.F32 R13, -RZ, R48.H0_H0 ;  /* 0x20000030ff0d7230 */ /* 0x000fe40000004100 */
[----:B------:R-:W-:Y:S01]  /*97c0*/  FMUL.FTZ R15, R32, R25 ;  /* 0x00000019200f7220 */ /* 0x000fe20000410000 */
[----:B------:R-:W-:-:S02]  /*97d0*/  HADD2.F32 R21, -RZ, R47.H0_H0 ;  /* 0x2000002fff157230 */ /* 0x000fc40000004100 */
        /* <DEDUP_REMOVED lines=19> */
.L_x_5935:
[----:B------:R-:W-:Y:S05]  /*9910*/  BSYNC B1 ;  /* 0x0000000000017941 */ /* 0x000fea0003800000 */
.L_x_5934:
[----:B------:R-:W-:Y:S01]  /*9920*/  PRMT R34, R54, 0x5410, R55 ;  /* 0x0000541036227816 */ /* 0x000fe20000000037 */
[----:B------:R-:W-:Y:S06]  /*9930*/  @P0 BRA `(.L_x_5923) ;  /* 0x0000000400600947 */ /* 0x000fec0003800000 */
[--C-:B------:R-:W-:Y:S01]  /*9940*/  SHF.R.U32.HI R0, RZ, 0x3, R228.reuse ;  /* 0x00000003ff007819 */ /* 0x100fe200000116e4 */
[----:B0-----:R-:W0:Y:S01]  /*9950*/  LDS.128 R12, [R227+0x20400] ;  /* 0x02040000e30c7984 */ /* 0x001e220000000c00 */
[----:B------:R-:W-:Y:S01]  /*9960*/  SHF.R.U64 R39, R8, 0x10, R9 ;  /* 0x0000001008277819 */ /* 0x000fe20000001209 */
[----:B------:R-:W-:Y:S01]  /*9970*/  HADD2.F32 R21, -RZ, R51.H1_H1 ;  /* 0x30000033ff157230 */ /* 0x000fe20000004100 */
[----:B------:R-:W-:Y:S02]  /*9980*/  LOP3.LUT R0, R0, R3, R228, 0x1e, !PT ;  /* 0x0000000300007212 */ /* 0x000fe400078e1ee4 */
[--C-:B------:R-:W-:Y:S02]  /*9990*/  SHF.R.U64 R38, R10, 0x10, R11.reuse ;  /* 0x000000100a267819 */ /* 0x100fe4000000120b */
[----:B------:R-:W-:Y:S01]  /*99a0*/  SHF.R.U32.HI R36, RZ, 0x10, R11 ;  /* 0x00000010ff247819 */ /* 0x000fe2000001160b */
[----:B------:R-:W-:Y:S01]  /*99b0*/  IMAD.IADD R3, R229, 0x1, R0 ;  /* 0x00000001e5037824 */ /* 0x000fe200078e0200 */
[--C-:B------:R-:W-:Y:S01]  /*99c0*/  SHF.R.U32.HI R20, RZ, 0x10, R5.reuse ;  /* 0x00000010ff147819 */ /* 0x100fe20000011605 */
[----:B------:R-:W-:Y:S01]  /*99d0*/  HADD2.F32 R11, -RZ, R53.H1_H1 ;  /* 0x30000035ff0b7230 */ /* 0x000fe20000004100 */
[----:B------:R-:W-:Y:S01]  /*99e0*/  SHF.R.U64 R37, R4, 0x10, R5 ;  /* 0x0000001004257819 */ /* 0x000fe20000001205 */
[----:B------:R-:W-:Y:S01]  /*99f0*/  IMAD R3, R3, 0x2, R2 ;  /* 0x0000000203037824 */ /* 0x000fe200078e0202 */
[----:B------:R-:W-:Y:S01]  /*9a00*/  SHF.R.U32.HI R28, RZ, 0x10, R9 ;  /* 0x00000010ff1c7819 */ /* 0x000fe20000011609 */
[----:B------:R-:W-:Y:S01]  /*9a10*/  HADD2.F32 R20, -RZ, R20.H0_H0 ;  /* 0x20000014ff147230 */ /* 0x000fe20000004100 */
[----:B------:R-:W-:-:S02]  /*9a20*/  SHF.R.U64 R35, R6, 0x10, R7 ;  /* 0x0000001006237819 */ /* 0x000fc40000001207 */
[----:B------:R-:W1:Y:S01]  /*9a30*/  LDS.128 R24, [R3+0x20400] ;  /* 0x0204000003187984 */ /* 0x000e620000000c00 */
[----:B------:R-:W-:Y:S01]  /*9a40*/  SHF.R.U32.HI R33, RZ, 0x10, R7 ;  /* 0x00000010ff217819 */ /* 0x000fe20000011607 */
[--C-:B0-----:R-:W-:Y:S02]  /*9a50*/  HADD2.F32 R4, -RZ, R13.reuse.H0_H0 ;  /* 0x2000000dff047230 */ /* 0x101fe40000004100 */
[----:B------:R-:W-:Y:S02]  /*9a60*/  HADD2.F32 R13, -RZ, R13.H1_H1 ;  /* 0x3000000dff0d7230 */ /* 0x000fe40000004100 */
[----:B------:R-:W-:Y:S02]  /*9a70*/  HADD2.F32 R0, -RZ, R12.H0_H0 ;  /* 0x2000000cff007230 */ /* 0x000fe40000004100 */
[----:B------:R-:W-:Y:S02]  /*9a80*/  HADD2.F32 R5, -RZ, R14.H0_H0 ;  /* 0x2000000eff057230 */ /* 0x000fe40000004100 */
[----:B------:R-:W-:-:S02]  /*9a90*/  HADD2.F32 R6, -RZ, R15.H0_H0 ;  /* 0x2000000fff067230 */ /* 0x000fc40000004100 */
[----:B------:R-:W-:Y:S02]  /*9aa0*/  HADD2.F32 R15, -RZ, R15.H1_H1 ;  /* 0x3000000fff0f7230 */ /* 0x000fe40000004100 */
[----:B------:R-:W-:Y:S02]  /*9ab0*/  HADD2.F32 R12, -RZ, R12.H1_H1 ;  /* 0x3000000cff0c7230 */ /* 0x000fe40000004100 */
[----:B------:R-:W-:Y:S02]  /*9ac0*/  HADD2.F32 R14, -RZ, R14.H1_H1 ;  /* 0x3000000eff0e7230 */ /* 0x000fe40000004100 */
        /* <DEDUP_REMOVED lines=18> */
[--C-:B------:R-:W-:Y:S02]  /*9bf0*/  HADD2.F32 R4, -RZ, R34.reuse.H0_H0 ;  /* 0x20000022ff047230 */ /* 0x100fe40000004100 */
[----:B------:R-:W-:Y:S01]  /*9c00*/  FFMA.FTZ R28, R0, R11, R28 ;  /* 0x0000000b001c7223 */ /* 0x000fe2000001001c */
[----:B------:R-:W-:Y:S02]  /*9c10*/  HADD2.F32 R10, -RZ, R27.H0_H0 ;  /* 0x2000001bff0a7230 */ /* 0x000fe40000004100 */
[----:B------:R-:W-:Y:S01]  /*9c20*/  FMUL.FTZ R0, R9, R8 ;  /* 0x0000000809007220 */ /* 0x000fe20000410000 */
[----:B------:R-:W-:-:S02]  /*9c30*/  HADD2.F32 R7, -RZ, R34.H1_H1 ;  /* 0x30000022ff077230 */ /* 0x000fc40000004100 */
[----:B------:R-:W-:Y:S01]  /*9c40*/  FFMA.FTZ R32, R13, R20, R32 ;  /* 0x000000140d207223 */ /* 0x000fe20000010020 */
[----:B------:R-:W-:Y:S02]  /*9c50*/  HADD2.F32 R11, -RZ, R52.H1_H1 ;  /* 0x30000034ff0b7230 */ /* 0x000fe40000004100 */
[-C--:B------:R-:W-:Y:S01]  /*9c60*/  FFMA.FTZ R20, R5, R4.reuse, -R0 ;  /* 0x0000000405147223 */ /* 0x080fe20000010800 */
[----:B------:R-:W-:Y:S01]  /*9c70*/  FMUL.FTZ R34, R9, R4 ;  /* 0x0000000409227220 */ /* 0x000fe20000410000 */
[----:B------:R-:W-:Y:S02]  /*9c80*/  HADD2.F32 R0, -RZ, R36.H0_H0 ;  /* 0x20000024ff007230 */ /* 0x000fe40000004100 */
[C---:B------:R-:W-:Y:S01]  /*9c90*/  FMUL.FTZ R36, R10.reuse, R7 ;  /* 0x000000070a247220 */ /* 0x040fe20000410000 */
[----:B------:R-:W-:Y:S02]  /*9ca0*/  HADD2.F32 R27, -RZ, R27.H1_H1 ;  /* 0x3000001bff1b7230 */ /* 0x000fe40000004100 */
[----:B------:R-:W-:Y:S01]  /*9cb0*/  FMUL.FTZ R9, R10, R11 ;  /* 0x0000000b0a097220 */ /* 0x000fe20000410000 */
[----:B------:R-:W-:-:S02]  /*9cc0*/  HADD2.F32 R4, -RZ, R33.H0_H0 ;  /* 0x20000021ff047230 */ /* 0x000fc40000004100 */
[----:B------:R-:W-:Y:S01]  /*9cd0*/  FFMA.FTZ R10, R5, R8, R34 ;  /* 0x00000008050a7223 */ /* 0x000fe20000010022 */
[C---:B------:R-:W-:Y:S01]  /*9ce0*/  FFMA.FTZ R36, R6.reuse, R11, R36 ;  /* 0x0000000b06247223 */ /* 0x040fe20000010024 */
[----:B------:R-:W-:Y:S01]  /*9cf0*/  FFMA.FTZ R8, R6, R7, -R9 ;  /* 0x0000000706087223 */ /* 0x000fe20000010809 */
        /* <DEDUP_REMOVED lines=10> */
[----:B------:R-:W-:Y:S02]  /*9da0*/  HADD2.F32 R7, -RZ, R38.H0_H0 ;  /* 0x20000026ff077230 */ /* 0x000fe40000004100 */
[----:B------:R-:W-:Y:S01]  /*9db0*/  FMUL.FTZ R15, R26, R11 ;  /* 0x0000000b1a0f7220 */ /* 0x000fe20000410000 */
[-C--:B------:R-:W-:Y:S01]  /*9dc0*/  FMUL.FTZ R24, R24, R5.reuse ;  /* 0x0000000518187220 */ /* 0x080fe20000410000 */
[----:B------:R-:W-:Y:S01]  /*9dd0*/  FFMA.FTZ R4, R12, R5, -R13 ;  /* 0x000000050c047223 */ /* 0x000fe2000001080d */
[-C--:B------:R-:W-:Y:S01]  /*9de0*/  FMUL.FTZ R26, R26, R7.reuse ;  /* 0x000000071a1a7220 */ /* 0x080fe20000410000 */
[----:B------:R-:W-:Y:S01]  /*9df0*/  FFMA.FTZ R15, R14, R7, -R15 ;  /* 0x000000070e0f7223 */ /* 0x000fe2000001080f */
[----:B------:R-:W-:Y:S01]  /*9e00*/  FFMA.FTZ R13, R12, R9, R24 ;  /* 0x000000090c0d7223 */ /* 0x000fe20000010018 */
[----:B------:R-:W-:Y:S01]  /*9e10*/  F2FP.F16.F32.PACK_AB R7, R27, R8 ;  /* 0x000000081b07723e */ /* 0x000fe200000000ff */
[----:B------:R-:W-:Y:S01]  /*9e20*/  FFMA.FTZ R25, R14, R11, R26 ;  /* 0x0000000b0e197223 */ /* 0x000fe2000001001a */
        /* <DEDUP_REMOVED lines=9> */
.L_x_5923:
[----:B------:R-:W-:Y:S05]  /*9ec0*/  BSYNC B0 ;  /* 0x0000000000007941 */ /* 0x000fea0003800000 */
.L_x_5909:
        /* <DEDUP_REMOVED lines=8> */
.L_x_5906:
[----:B--23--:R-:W-:-:S05]  /*9f50*/  IMAD.U32 R0, RZ, RZ, UR37 ;  /* 0x00000025ff007e24 */ /* 0x00cfca000f8e00ff */
[----:B------:R-:W-:-:S13]  /*9f60*/  ISETP.NE.AND P0, PT, R0, 0x3, PT ;  /* 0x000000030000780c */ /* 0x000fda0003f05270 */
[----:B------:R-:W-:Y:S05]  /*9f70*/  @!P0 BRA `(.L_x_5936) ;  /* 0x0000000000048947 */ /* 0x000fea0003800000 */
[----:B------:R-:W-:Y:S01]  /*9f80*/  BPT.TRAP 0x1 ;  /* 0x000000040000795c */ /* 0x000fe20000300000 */
.L_x_5936:
[----:B01----:R-:W-:Y:S01]  /*9f90*/  IMAD R14, R18, 0x8, R2 ;  /* 0x00000008120e7824 */ /* 0x003fe200078e0202 */
[----:B------:R-:W-:-:S04]  /*9fa0*/  SHF.L.U32 R57, R19, 0x1f, RZ ;  /* 0x0000001f13397819 */ /* 0x000fc800000006ff */
[----:B------:R0:W1:Y:S01]  /*9fb0*/  SYNCS.PHASECHK.TRANS64.TRYWAIT P2, [R14+URZ+0x28c30], R57 ;  /* 0x028c30390e0075a7 */ /* 0x000062000804017f */
[----:B------:R-:W-:Y:S05]  /*9fc0*/  @!P0 BRA `(.L_x_5937) ;  /* 0x0000000000048947 */ /* 0x000fea0003800000 */
[----:B------:R-:W-:Y:S01]  /*9fd0*/  BPT.TRAP 0x1 ;  /* 0x000000040000795c */ /* 0x000fe20000300000 */
.L_x_5937:
[----:B------:R-:W2:Y:S02]  /*9fe0*/  S2R R0, SR_TID.X ;  /* 0x0000000000007919 */ /* 0x000ea40000002100 */
[----:B--2---:R-:W-:-:S04]  /*9ff0*/  LOP3.LUT R0, R0, 0x7f, RZ, 0xc0, !PT ;  /* 0x0000007f00007812 */ /* 0x004fc800078ec0ff */
[----:B------:R-:W-:Y:S01]  /*a000*/  ISETP.NE.AND P1, PT, R0, RZ, PT ;  /* 0x000000ff0000720c */ /* 0x000fe20003f25270 */
[----:B------:R-:W-:-:S05]  /*a010*/  VIADD R0, R2, 0x22400 ;  /* 0x0002240002007836 */ /* 0x000fca0000000000 */
[----:B------:R-:W-:Y:S01]  /*a020*/  SHF.R.U32.HI R0, RZ, 0x4, R0 ;  /* 0x00000004ff007819 */ /* 0x000fe20000011600 */
[----:B-1----:R-:W-:Y:S06]  /*a030*/  @P2 BRA `(.L_x_5938) ;  /* 0x0000000000082947 */ /* 0x002fec0003800000 */
[----:B------:R-:W1:Y:S02]  /*a040*/  SYNCS.PHASECHK.TRANS64.TRYWAIT P2, [R14+URZ+0x28c30], R57 ;  /* 0x028c30390e0075a7 */ /* 0x000e64000804017f */
[----:B-1----:R-:W-:Y:S05]  /*a050*/  @!P2 BRA `(.L_x_5939) ;  /* 0x0000015c007ca947 */ /* 0x002fea0003800000 */
.L_x_5938:
[----:B------:R-:W-:Y:S01]  /*a060*/  LOP3.LUT R0, R0, 0x3fff, RZ, 0xc0, !PT ;  /* 0x00003fff00007812 */ /* 0x000fe200078ec0ff */
[----:B------:R-:W-:Y:S05]  /*a070*/  WARPSYNC.ALL ;  /* 0x0000000000007948 */ /* 0x000fea0003800000 */
[----:B------:R-:W-:Y:S01]  /*a080*/  LOP3.LUT R15, R0, 0x10000, RZ, 0xfc, !PT ;  /* 0x00010000000f7812 */ /* 0x000fe200078efcff */
[----:B------:R-:W-:Y:S01]  /*a090*/  VIADD R0, R2, 0x20400 ;  /* 0x0002040002007836 */ /* 0x000fe20000000000 */
[----:B----45:R-:W-:-:S03]  /*a0a0*/  WARPGROUP.ARRIVE ;  /* 0x00000000000079c5 */ /* 0x030fc60000000000 */
[----:B------:R-:W-:Y:S01]  /*a0b0*/  IMAD R6, R18, 0x200, R15 ;  /* 0x0000020012067824 */ /* 0x000fe200078e020f */
[----:B------:R-:W-:Y:S01]  /*a0c0*/  ULDC.64 UR40, c[0x0][0x9e0] ;  /* 0x0002780000287ab9 */ /* 0x000fe20000000a00 */
[----:B------:R-:W-:Y:S01]  /*a0d0*/  IMAD.MOV.U32 R7, RZ, RZ, 0x40000040 ;  /* 0x40000040ff077424 */ /* 0x000fe200078e00ff */
[----:B------:R-:W-:Y:S01]  /*a0e0*/  SHF.R.U32.HI R0, RZ, 0x4, R0 ;  /* 0x00000004ff007819 */ /* 0x000fe20000011600 */
[----:B------:R-:W-:Y:S01]  /*a0f0*/  IMAD.MOV.U32 R5, RZ, RZ, 0x40000040 ;  /* 0x40000040ff057424 */ /* 0x000fe200078e00ff */
[C---:B------:R-:W-:Y:S01]  /*a100*/  R2UR UR6, R6.reuse ;  /* 0x00000000060672ca */ /* 0x040fe200000e0000 */
[----:B------:R-:W-:Y:S01]  /*a110*/  VIADD R8, R6, 0x2 ;  /* 0x0000000206087836 */ /* 0x000fe20000000000 */
[----:B------:R-:W-:Y:S01]  /*a120*/  LOP3.LUT R0, R0, 0x3fff, RZ, 0xc0, !PT ;  /* 0x00003fff00007812 */ /* 0x000fe200078ec0ff */
[----:B------:R-:W-:Y:S01]  /*a130*/  IMAD.MOV.U32 R9, RZ, RZ, 0x40000040 ;  /* 0x40000040ff097424 */ /* 0x000fe200078e00ff */
[----:B------:R-:W-:Y:S01]  /*a140*/  R2UR UR7, R7 ;  /* 0x00000000070772ca */ /* 0x000fe200000e0000 */
[----:B------:R-:W-:Y:S01]  /*a150*/  IMAD.MOV.U32 R11, RZ, RZ, 0x40000040 ;  /* 0x40000040ff0b7424 */ /* 0x000fe200078e00ff */
[----:B------:R-:W-:Y:S01]  /*a160*/  LOP3.LUT R4, R0, 0x10000, RZ, 0xfc, !PT ;  /* 0x0001000000047812 */ /* 0x000fe200078efcff */
[----:B------:R-:W-:Y:S01]  /*a170*/  VIADD R12, R6, 0x4 ;  /* 0x00000004060c7836 */ /* 0x000fe20000000000 */
[----:B------:R-:W-:Y:S01]  /*a180*/  R2UR UR5, R5 ;  /* 0x00000000050572ca */ /* 0x000fe200000e0000 */
[----:B------:R-:W-:Y:S01]  /*a190*/  IMAD.MOV.U32 R13, RZ, RZ, 0x40000040 ;  /* 0x40000040ff0d7424 */ /* 0x000fe200078e00ff */
[C---:B------:R-:W-:Y:S01]  /*a1a0*/  R2UR UR4, R4.reuse ;  /* 0x00000000040472ca */ /* 0x040fe200000e0000 */
[----:B------:R-:W-:Y:S01]  /*a1b0*/  VIADD R10, R4, 0x2 ;  /* 0x00000002040a7836 */ /* 0x000fe20000000000 */
[----:B------:R-:W2:Y:S01]  /*a1c0*/  LDC R0, c[0x0][0x448] ;  /* 0x00011200ff007b82 */ /* 0x000ea20000000800 */
[----:B------:R-:W-:Y:S01]  /*a1d0*/  IMAD.MOV.U32 R7, RZ, RZ, 0x40000040 ;  /* 0x40000040ff077424 */ /* 0x000fe200078e00ff */
[----:B------:R-:W-:Y:S01]  /*a1e0*/  UISETP.GE.AND UP0, UPT, UR41, 0x1, UPT ;  /* 0x000000012900788c */ /* 0x000fe2000bf06270 */
[----:B------:R-:W-:-:S03]  /*a1f0*/  LEA R56, R168, 0xffffffc0, 0x6 ;  /* 0xffffffc0a8387811 */ /* 0x000fc600078e30ff */
[----:B------:R-:W-:Y:S01]  /*a200*/  UP2UR UR47, UPR, URZ, 0x1 ;  /* 0x000000013f2f7883 */ /* 0x000fe20008000000 */
[----:B------:R-:W-:Y:S02]  /*a210*/  IADD3 R20, -R184, R23, -R56 ;  /* 0x00000017b8147210 */ /* 0x000fe40007ffe938 */
[----:B------:R-:W-:Y:S02]  /*a220*/  PLOP3.LUT P3, PT, PT, PT, UP0, 0x40, 0x0 ;  /* 0x000000000000781c */ /* 0x000fe40003f6e808 */
[----:B------:R-:W-:Y:S01]  /*a230*/  HGMMA.64x64x16.F32 R24, gdesc[UR4], RZ, !UPT, gsb0 ;  /* 0x00e00000041879f0 */ /* 0x000fe2000c0008ff */
[----:B------:R-:W-:Y:S01]  /*a240*/  R2UR UR6, R8 ;  /* 0x00000000080672ca */ /* 0x000fe200000e0000 */
[----:B------:R-:W-:Y:S01]  /*a250*/  VIADD R8, R4, 0x4 ;  /* 0x0000000404087836 */ /* 0x000fe20000000000 */
[----:B------:R-:W-:Y:S01]  /*a260*/  R2UR UR7, R9 ;  /* 0x00000000090772ca */ /* 0x000fe200000e0000 */
[----:B------:R-:W-:Y:S01]  /*a270*/  IMAD.MOV.U32 R9, RZ, RZ, 0x40000040 ;  /* 0x40000040ff097424 */ /* 0x000fe200078e00ff */
[----:B------:R-:W-:-:S02]  /*a280*/  R2UR UR4, R10 ;  /* 0x000000000a0472ca */ /* 0x000fc400000e0000 */
[----:B------:R-:W-:Y:S02]  /*a290*/  R2UR UR5, R11 ;  /* 0x000000000b0572ca */ /* 0x000fe400000e0000 */
[----:B--2---:R-:W-:Y:S01]  /*a2a0*/  ISETP.NE.AND P2, PT, R0, 0x1, PT ;  /* 0x000000010000780c */ /* 0x004fe20003f45270 */
[----:B------:R-:W-:-:S12]  /*a2b0*/  IMAD.IADD R0, R201, 0x1, R192 ;  /* 0x00000001c9007824 */ /* 0x000fd800078e02c0 */
[----:B------:R-:W2:Y:S01]  /*a2c0*/  @P2 LDC R3, c[0x0][0x44c] ;  /* 0x00011300ff032b82 */ /* 0x000ea20000000800 */
[----:B------:R-:W-:Y:S02]  /*a2d0*/  WARPGROUP.DEPBAR.LE gsb0, 0x0 ;  /* 0x00008000000079c5 */ /* 0x000fe40000010000 */
[----:B------:R-:W-:-:S06]  /*a2e0*/  WARPGROUP.ARRIVE ;  /* 0x00000000000079c5 */ /* 0x000fcc0000000000 */
[----:B------:R-:W-:Y:S01]  /*a2f0*/  HGMMA.64x64x16.F32 R24, gdesc[UR4], R24, gsb0 ;  /* 0x00e00000041879f0 */ /* 0x000fe20008000818 */
        /* <DEDUP_REMOVED lines=8> */
[----:B------:R-:W-:-:S10]  /*a380*/  WARPGROUP.ARRIVE ;  /* 0x00000000000079c5 */ /* 0x000fd40000000000 */
[----:B------:R-:W-:Y:S01]  /*a390*/  HGMMA.64x64x16.F32 R24, gdesc[UR4], R24, gsb0 ;  /* 0x00e00000041879f0 */ /* 0x000fe20008000818 */
[----:B------:R-:W-:Y:S01]  /*a3a0*/  R2UR UR6, R12 ;  /* 0x000000000c0672ca */ /* 0x000fe200000e0000 */
[----:B--2---:R-:W-:Y:S01]  /*a3b0*/  @P2 IMAD.HI.U32 R12, R0, R3, RZ ;  /* 0x00000003000c2227 */ /* 0x004fe200078e00ff */
[----:B------:R-:W-:Y:S02]  /*a3c0*/  R2UR UR7, R13 ;  /* 0x000000000d0772ca */ /* 0x000fe400000e0000 */
[----:B------:R-:W-:Y:S01]  /*a3d0*/  R2UR UR4, R6 ;  /* 0x00000000060472ca */ /* 0x000fe200000e0000 */
[----:B------:R-:W2:Y:S01]  /*a3e0*/  @P2 LDC R13, c[0x0][0x450] ;  /* 0x00011400ff0d2b82 */ /* 0x000ea20000000800 */
[----:B------:R-:W-:Y:S01]  /*a3f0*/  R2UR UR5, R7 ;  /* 0x00000000070572ca */ /* 0x000fe200000e0000 */
[----:B------:R-:W-:Y:S02]  /*a400*/  IMAD.MOV.U32 R3, RZ, RZ, R0 ;  /* 0x000000ffff037224 */ /* 0x000fe400078e0000 */
[----:B------:R-:W-:-:S05]  /*a410*/  @!P1 VIADD R0, R14, 0x28c40 ;  /* 0x00028c400e009836 */ /* 0x000fca0000000000 */
[----:B------:R-:W-:Y:S02]  /*a420*/  @!P1 PRMT R0, RZ, 0x654, R0 ;  /* 0x00000654ff009816 */ /* 0x000fe40000000000 */
[----:B--2---:R-:W-:Y:S01]  /*a430*/  @P2 SHF.R.U32.HI R3, RZ, R13, R12 ;  /* 0x0000000dff032219 */ /* 0x004fe2000001160c */
[----:B------:R-:W-:-:S04]  /*a440*/  IMAD.MOV.U32 R13, RZ, RZ, -0x40 ;  /* 0xffffffc0ff0d7424 */ /* 0x000fc800078e00ff */
[----:B------:R-:W2:Y:S01]  /*a450*/  SHFL.IDX PT, R61, R3, RZ, 0x1c1f ;  /* 0x001c1fff033d7589 */ /* 0x000ea200000e0000 */
[----:B------:R-:W-:-:S04]  /*a460*/  IMAD R12, R168, R13, 0x41 ;  /* 0x00000041a80c7424 */ /* 0x000fc800078e020d */
[----:B------:R-:W-:Y:S01]  /*a470*/  VIADD R60, R12, 0xffffffff ;  /* 0xffffffff0c3c7836 */ /* 0x000fe20000000000 */
[----:B------:R-:W-:-:S05]  /*a480*/  IADD3 R13, -R184, R12, R23 ;  /* 0x0000000cb80d7210 */ /* 0x000fca0007ffe117 */
[----:B------:R-:W-:-:S04]  /*a490*/  IMAD.IADD R13, R13, 0x1, -R22 ;  /* 0x000000010d0d7824 */ /* 0x000fc800078e0a16 */
[----:B------:R-:W-:Y:S01]  /*a4a0*/  VIADD R59, R13, UR40 ;  /* 0x000000280d3b7c36 */ /* 0x000fe20008000000 */
[----:B------:R-:W-:Y:S02]  /*a4b0*/  WARPGROUP.DEPBAR.LE gsb0, 0x0 ;  /* 0x00008000000079c5 */ /* 0x000fe40000010000 */
[----:B------:R-:W-:-:S06]  /*a4c0*/  WARPGROUP.ARRIVE ;  /* 0x00000000000079c5 */ /* 0x000fcc0000000000 */
[----:B------:R-:W-:Y:S01]  /*a4d0*/  HGMMA.64x64x16.F32 R24, gdesc[UR4], R24, gsb0 ;  /* 0x00e00000041879f0 */ /* 0x000fe20008000818 */
[----:B------:R-:W-:Y:S02]  /*a4e0*/  ULDC UR4, c[0x0][0x9dc] ;  /* 0x0002770000047ab9 */ /* 0x000fe40000000800 */
[----:B------:R-:W-:Y:S01]  /*a4f0*/  IMAD.U32 R21, RZ, RZ, UR4 ;  /* 0x00000004ff157e24 */ /* 0x000fe2000f8e00ff */
[----:B------:R-:W-:Y:S02]  /*a500*/  WARPGROUP.DEPBAR.LE gsb0, 0x0 ;  /* 0x00008000000079c5 */ /* 0x000fe40000010000 */
[----:B------:R3:W-:Y:S02]  /*a510*/  @!P1 SYNCS.ARRIVE.TRANS64.RED.A1T0 RZ, [R0+URZ], RZ ;  /* 0x000000ff00ff99a7 */ /* 0x0007e4000810043f */
[----:B---3--:R-:W-:-:S05]  /*a520*/  LOP3.LUT R0, RZ, R21, RZ, 0x33, !PT ;  /* 0x00000015ff007212 */ /* 0x008fca00078e33ff */
[----:B------:R-:W-:Y:S01]  /*a530*/  IMAD.IADD R58, R13, 0x1, R0 ;  /* 0x000000010d3a7824 */ /* 0x000fe200078e0200 */
[----:B--2---:R-:W-:-:S03]  /*a540*/  VIADDMNMX R0, R61, R59, R20, PT ;  /* 0x0000003b3d007246 */ /* 0x004fc60003800114 */
[----:B------:R-:W-:Y:S01]  /*a550*/  IMAD.IADD R12, R58, 0x1, R61 ;  /* 0x000000013a0c7824 */ /* 0x000fe200078e023d */
[----:B------:R-:W-:Y:S06]  /*a560*/  @P3 BRA `(.L_x_5940) ;  /* 0x0000000000583947 */ /* 0x000fec0003800000 */
[----:B------:R-:W-:Y:S01]  /*a570*/  IADD3 R13, -R22, R23, R61 ;  /* 0x00000017160d7210 */ /* 0x000fe20007ffe13d */
[----:B------:R-:W-:Y:S03]  /*a580*/  BSSY B0, `(.L_x_5941) ;  /* 0x0000010000007945 */ /* 0x000fe60003800000 */
        /* <DEDUP_REMOVED lines=10> */
.L_x_5942:
[----:B------:R-:W-:-:S06]  /*a630*/  UISETP.NE.AND UP0, UPT, UR41, 0x1, UPT ;  /* 0x000000012900788c */ /* 0x000fcc000bf05270 */
[----:B------:R-:W-:-:S05]  /*a640*/  PLOP3.LUT P3, PT, PT, PT, UP0, 0x80, 0x0 ;  /* 0x000000000000781c */ /* 0x000fca0003f6f008 */
[----:B------:R-:W-:-:S08]  /*a650*/  @UP0 ULDC.64 UR4, c[0x0][0x9e8] ;  /* 0x00027a0000040ab9 */ /* 0x000fd00000000a00 */
[----:B------:R-:W-:-:S05]  /*a660*/  @P3 IMAD.HI.U32 R61, R13, UR4, RZ ;  /* 0x000000040d3d3c27 */ /* 0x000fca000f8e00ff */
[----:B------:R-:W-:-:S07]  /*a670*/  @P3 SHF.R.U32.HI R13, RZ, UR5, R61 ;  /* 0x00000005ff0d3c19 */ /* 0x000fce000801163d */
.L_x_5943:
[----:B------:R-:W-:Y:S05]  /*a680*/  BSYNC B0 ;  /* 0x0000000000007941 */ /* 0x000fea0003800000 */
.L_x_5941:
[----:B------:R-:W-:-:S04]  /*a690*/  IMAD R13, R13, UR41, -R56 ;  /* 0x000000290d0d7c24 */ /* 0x000fc8000f8e0a38 */
[----:B------:R-:W-:-:S05]  /*a6a0*/  IMAD.IADD R13, R13, 0x1, -R184 ;  /* 0x000000010d0d7824 */ /* 0x000fca00078e0ab8 */
[----:B------:R-:W-:Y:S02]  /*a6b0*/  VIMNMX R12, R12, R13, !PT ;  /* 0x0000000d0c0c7248 */ /* 0x000fe40007fe0100 */
[----:B------:R-:W-:-:S07]  /*a6c0*/  VIADDMNMX R0, R13, UR41, R0, PT ;  /* 0x000000290d007c46 */ /* 0x000fce000b800100 */
.L_x_5940:
[C---:B------:R-:W-:Y:S01]  /*a6d0*/  ISETP.GE.AND P3, PT, R60.reuse, 0x2, PT ;  /* 0x000000023c00780c */ /* 0x040fe20003f66270 */
[----:B------:R-:W2:Y:S01]  /*a6e0*/  SHFL.IDX PT, R3, R3, 0x1, 0x1c1f ;  /* 0x003c1f0003037f89 */ /* 0x000ea200000e0000 */
[----:B------:R-:W-:Y:S01]  /*a6f0*/  ISETP.GE.AND P4, PT, R60, 0x9, PT ;  /* 0x000000093c00780c */ /* 0x000fe20003f86270 */
[----:B------:R-:W-:Y:S01]  /*a700*/  UISETP.NE.AND UP0, UPT, UR47, URZ, UPT ;  /* 0x0000003f2f00728c */ /* 0x000fe2000bf05270 */
[C---:B------:R-:W-:Y:S02]  /*a710*/  ISETP.GT.AND P6, PT, R12.reuse, 0x1, !P3 ;  /* 0x000000010c00780c */ /* 0x040fe40005fc4270 */
[----:B------:R-:W-:Y:S02]  /*a720*/  ISETP.GT.AND P5, PT, R12, 0x8, !P4 ;  /* 0x000000080c00780c */ /* 0x000fe400067a4270 */
[C---:B------:R-:W-:Y:S02]  /*a730*/  ISETP.LT.OR P6, PT, R0.reuse, 0x2, P6 ;  /* 0x000000020000780c */ /* 0x040fe400037c1670 */
[----:B------:R-:W-:-:S02]  /*a740*/  ISETP.LT.OR P5, PT, R0, 0x9, P5 ;  /* 0x000000090000780c */ /* 0x000fc40002fa1670 */
[----:B------:R-:W-:Y:S02]  /*a750*/  FSEL R61, R25, -INF , !P6 ;  /* 0xff800000193d7808 */ /* 0x000fe40007000000 */
        /* <DEDUP_REMOVED lines=68> */
[----:B------:R-:W-:Y:S02]  /*aba0*/  ISETP.LT.OR P6, PT, R0, 0x3a, P6 ;  /* 0x0000003a0000780c */ /* 0x000fe400037c1670 */
[----:B--2---:R-:W-:Y:S01]  /*abb0*/  VIADDMNMX R0, R3, R59, R20, PT ;  /* 0x0000003b03007246 */ /* 0x004fe20003800114 */
[----:B------:R-:W-:Y:S01]  /*abc0*/  IMAD.IADD R20, R58, 0x1, R3 ;  /* 0x000000013a147824 */ /* 0x000fe200078e0203 */
[----:B------:R-:W-:Y:S02]  /*abd0*/  FSEL R53, R53, -INF , !P6 ;  /* 0xff80000035357808 */ /* 0x000fe40007000000 */
[----:B------:R-:W-:-:S13]  /*abe0*/  PLOP3.LUT P6, PT, PT, PT, UP0, 0x40, 0x0 ;  /* 0x000000000000781c */ /* 0x000fda0003fce808 */
[----:B------:R-:W-:Y:S05]  /*abf0*/  @P6 BRA `(.L_x_5944) ;  /* 0x0000000000606947 */ /* 0x000fea0003800000 */
        /* <DEDUP_REMOVED lines=13> */
.L_x_5946:
[----:B------:R-:W-:-:S06]  /*acd0*/  UISETP.NE.AND UP0, UPT, UR41, 0x1, UPT ;  /* 0x000000012900788c */ /* 0x000fcc000bf05270 */
[----:B------:R-:W-:-:S05]  /*ace0*/  PLOP3.LUT P6, PT, PT, PT, UP0, 0x80, 0x0 ;  /* 0x000000000000781c */ /* 0x000fca0003fcf008 */
[----:B------:R-:W-:-:S08]  /*acf0*/  @UP0 ULDC.64 UR4, c[0x0][0x9e8] ;  /* 0x00027a0000040ab9 */ /* 0x000fd00000000a00 */
[----:B------:R-:W-:Y:S01]  /*ad00*/  @P6 IMAD.HI.U32 R12, R3, UR4, RZ ;  /* 0x00000004030c6c27 */ /* 0x000fe2000f8e00ff */
[----:B------:R-:W-:-:S13]  /*ad10*/  PLOP3.LUT P6, PT, PT, PT, UP0, 0x80, 0x0 ;  /* 0x000000000000781c */ /* 0x000fda0003fcf008 */
[----:B------:R-:W-:-:S07]  /*ad20*/  @P6 SHF.R.U32.HI R3, RZ, UR5, R12 ;  /* 0x00000005ff036c19 */ /* 0x000fce000801160c */
.L_x_5947:
[----:B------:R-:W-:Y:S05]  /*ad30*/  BSYNC B0 ;  /* 0x0000000000007941 */ /* 0x000fea0003800000 */
.L_x_5945:
[----:B------:R-:W-:-:S04]  /*ad40*/  IMAD R3, R3, UR41, -R56 ;  /* 0x0000002903037c24 */ /* 0x000fc8000f8e0a38 */
[----:B------:R-:W-:-:S05]  /*ad50*/  IMAD.IADD R3, R3, 0x1, -R184 ;  /* 0x0000000103037824 */ /* 0x000fca00078e0ab8 */
[----:B------:R-:W-:Y:S02]  /*ad60*/  VIMNMX R20, R20, R3, !PT ;  /* 0x0000000314147248 */ /* 0x000fe40007fe0100 */
[----:B------:R-:W-:-:S07]  /*ad70*/  VIADDMNMX R0, R3, UR41, R0, PT ;  /* 0x0000002903007c46 */ /* 0x000fce000b800100 */
.L_x_5944:
        /* <DEDUP_REMOVED lines=38> */
[----:B------:R-:W-:Y:S01]  /*afe0*/  ISETP.GT.AND P4, PT, R20, 0x8, !P4 ;  /* 0x000000081400780c */ /* 0x000fe20006784270 */
[----:B------:R-:W2:Y:S01]  /*aff0*/  SHFL.BFLY PT, R12, R25, 0x2, 0x1f ;  /* 0x0c401f00190c7f89 */ /* 0x000ea200000e0000 */
[C---:B------:R-:W-:Y:S02]  /*b000*/  ISETP.LT.OR P3, PT, R0.reuse, 0x1a, P3 ;  /* 0x0000001a0000780c */ /* 0x040fe40001f61670 */
[----:B------:R-:W-:Y:S02]  /*b010*/  ISETP.LT.OR P4, PT, R0, 0x9, P4 ;  /* 0x000000090000780c */ /* 0x000fe40002781670 */
[----:B------:R-:W-:Y:S02]  /*b020*/  FSEL R32, R39, -INF , !P3 ;  /* 0xff80000027207808 */ /* 0x000fe40005800000 */
[----:B------:R-:W-:Y:S02]  /*b030*/  ISETP.NE.AND P3, PT, R37, RZ, PT ;  /* 0x000000ff2500720c */ /* 0x000fe40003f65270 */
[----:B------:R-:W-:-:S02]  /*b040*/  FSEL R30, R30, -INF , !P4 ;  /* 0xff8000001e1e7808 */ /* 0x000fc40006000000 */
[----:B------:R-:W-:Y:S02]  /*b050*/  ISETP.GT.AND P3, PT, R20, 0x20, !P3 ;  /* 0x000000201400780c */ /* 0x000fe40005f64270 */
[----:B------:R-:W-:Y:S02]  /*b060*/  ISETP.NE.AND P4, PT, R44, RZ, PT ;  /* 0x000000ff2c00720c */ /* 0x000fe40003f85270 */
[----:B------:R-:W-:Y:S02]  /*b070*/  ISETP.LT.OR P3, PT, R0, 0x21, P3 ;  /* 0x000000210000780c */ /* 0x000fe40001f61670 */
[----:B------:R-:W-:Y:S01]  /*b080*/  ISETP.NE.AND P6, PT, R13, RZ, PT ;  /* 0x000000ff0d00720c */ /* 0x000fe20003fc5270 */
[----:B------:R-:W-:Y:S01]  /*b090*/  IMAD.U32 R13, RZ, RZ, UR4 ;  /* 0x00000004ff0d7e24 */ /* 0x000fe2000f8e00ff */
[----:B------:R-:W-:Y:S02]  /*b0a0*/  FSEL R42, R42, -INF , !P3 ;  /* 0xff8000002a2a7808 */ /* 0x000fe40005800000 */
[----:B------:R-:W-:-:S02]  /*b0b0*/  ISETP.NE.AND P3, PT, R40, RZ, PT ;  /* 0x000000ff2800720c */ /* 0x000fc40003f65270 */
[C---:B------:R-:W-:Y:S02]  /*b0c0*/  ISETP.GT.AND P5, PT, R20.reuse, 0x38, !P5 ;  /* 0x000000381400780c */ /* 0x040fe40006fa4270 */
[----:B------:R-:W-:Y:S02]  /*b0d0*/  ISETP.GT.AND P3, PT, R20, 0x21, !P3 ;  /* 0x000000211400780c */ /* 0x000fe40005f64270 */
[----:B--2---:R-:W-:Y:S02]  /*b0e0*/  FMNMX.FTZ R29, R25, R12, !PT ;  /* 0x0000000c191d7209 */ /* 0x004fe40007810000 */
[C---:B------:R-:W-:Y:S02]  /*b0f0*/  ISETP.LT.OR P3, PT, R0.reuse, 0x22, P3 ;  /* 0x000000220000780c */ /* 0x040fe40001f61670 */
[----:B------:R-:W-:Y:S01]  /*b100*/  ISETP.LT.OR P5, PT, R0, 0x39, P5 ;  /* 0x000000390000780c */ /* 0x000fe20002fa1670 */
[----:B------:R-:W2:Y:S01]  /*b110*/  SHFL.BFLY PT, R12, R29, 0x1, 0x1f ;  /* 0x0c201f001d0c7f89 */ /* 0x000ea200000e0000 */
[----:B------:R-:W-:-:S02]  /*b120*/  FSEL R36, R43, -INF , !P3 ;  /* 0xff8000002b247808 */ /* 0x000fc40005800000 */
[----:B------:R-:W-:Y:S02]  /*b130*/  ISETP.NE.AND P3, PT, R41, RZ, PT ;  /* 0x000000ff2900720c */ /* 0x000fe40003f65270 */
[----:B------:R-:W-:Y:S02]  /*b140*/  FSEL R54, R54, -INF , !P5 ;  /* 0xff80000036367808 */ /* 0x000fe40006800000 */
[----:B------:R-:W-:-:S04]  /*b150*/  ISETP.GT.AND P3, PT, R20, 0x28, !P3 ;  /* 0x000000281400780c */ /* 0x000fc80005f64270 */
[----:B------:R-:W-:-:S04]  /*b160*/  ISETP.LT.OR P3, PT, R0, 0x29, P3 ;  /* 0x000000290000780c */ /* 0x000fc80001f61670 */
[----:B------:R-:W-:Y:S02]  /*b170*/  FSEL R46, R46, -INF , !P3 ;  /* 0xff8000002e2e7808 */ /* 0x000fe40005800000 */
[----:B------:R-:W-:Y:S02]  /*b180*/  ISETP.GT.AND P3, PT, R20, 0x29, !P4 ;  /* 0x000000291400780c */ /* 0x000fe40006764270 */
[----:B------:R-:W-:Y:S02]  /*b190*/  ISETP.NE.AND P4, PT, R48, RZ, PT ;  /* 0x000000ff3000720c */ /* 0x000fe40003f85270 */
[----:B------:R-:W-:Y:S02]  /*b1a0*/  ISETP.LT.OR P3, PT, R0, 0x2a, P3 ;  /* 0x0000002a0000780c */ /* 0x000fe40001f61670 */
[----:B------:R-:W-:Y:S02]  /*b1b0*/  ISETP.GT.AND P4, PT, R20, 0x31, !P4 ;  /* 0x000000311400780c */ /* 0x000fe40006784270 */
[----:B------:R-:W-:-:S02]  /*b1c0*/  FSEL R40, R47, -INF , !P3 ;  /* 0xff8000002f287808 */ /* 0x000fc40005800000 */
[----:B------:R-:W-:Y:S02]  /*b1d0*/  ISETP.GT.AND P3, PT, R20, RZ, !P6 ;  /* 0x000000ff1400720c */ /* 0x000fe40007764270 */
[----:B--2---:R-:W-:Y:S02]  /*b1e0*/  FMNMX.FTZ R12, R29, R12, !PT ;  /* 0x0000000c1d0c7209 */ /* 0x004fe40007810000 */
[----:B------:R-:W-:Y:S02]  /*b1f0*/  ISETP.LT.OR P3, PT, R0, 0x1, P3 ;  /* 0x000000010000780c */ /* 0x000fe40001f61670 */
[----:B------:R-:W-:Y:S01]  /*b200*/  ISETP.NE.AND P6, PT, R52, RZ, PT ;  /* 0x000000ff3400720c */ /* 0x000fe20003fc5270 */
[----:B------:R-:W-:Y:S01]  /*b210*/  FMUL.FTZ R3, R12, R13 ;  /* 0x0000000d0c037220 */ /* 0x000fe20000410000 */
[----:B------:R-:W-:Y:S02]  /*b220*/  FSEL R26, R26, -INF , !P3 ;  /* 0xff8000001a1a7808 */ /* 0x000fe40005800000 */
[----:B------:R-:W-:-:S02]  /*b230*/  FSETP.NEU.FTZ.AND P3, PT, R12, -INF , PT ;  /* 0xff8000000c00780b */ /* 0x000fc40003f7d000 */
[----:B------:R-:W-:Y:S02]  /*b240*/  ISETP.LT.OR P4, PT, R0, 0x32, P4 ;  /* 0x000000320000780c */ /* 0x000fe40002781670 */
[----:B------:R-:W-:Y:S02]  /*b250*/  FSEL R48, R3, RZ, P3 ;  /* 0x000000ff03307208 */ /* 0x000fe40001800000 */
[----:B------:R-:W-:Y:S02]  /*b260*/  FMNMX.FTZ R3, R26, R27, !PT ;  /* 0x0000001b1a037209 */ /* 0x000fe40007810000 */
[----:B------:R-:W-:Y:S01]  /*b270*/  ISETP.NE.AND P3, PT, R62, RZ, PT ;  /* 0x000000ff3e00720c */ /* 0x000fe20003f65270 */
[--C-:B------:R-:W-:Y:S01]  /*b280*/  FFMA.FTZ R25, R61, R13, -R48.reuse ;  /* 0x0000000d3d197223 */ /* 0x100fe20000010830 */
[----:B------:R-:W-:Y:S01]  /*b290*/  FMNMX.FTZ R3, R30, R3, !PT ;  /* 0x000000031e037209 */ /* 0x000fe20007810000 */
[--C-:B------:R-:W-:Y:S01]  /*b2a0*/  FFMA.FTZ R31, R63, R13, -R48.reuse ;  /* 0x0000000d3f1f7223 */ /* 0x100fe20000010830 */
[----:B------:R-:W-:Y:S01]  /*b2b0*/  ISETP.GT.AND P3, PT, R20, 0x30, !P3 ;  /* 0x000000301400780c */ /* 0x000fe20005f64270 */
[----:B------:R-:W-:Y:S01]  /*b2c0*/  MUFU.EX2 R29, R25 ;  /* 0x00000019001d7308 */ /* 0x000fe20000000800 */
        /* <DEDUP_REMOVED lines=10> */
[----:B------:R-:W-:Y:S01]  /*b370*/  ISETP.GT.AND P6, PT, R20, 0x39, !P6 ;  /* 0x000000391400780c */ /* 0x000fe200077c4270 */
[--C-:B------:R-:W-:Y:S01]  /*b380*/  FFMA.FTZ R20, R33, R13, -R48.reuse ;  /* 0x0000000d21147223 */ /* 0x100fe20000010830 */
[----:B------:R-:W-:Y:S01]  /*b390*/  FMNMX.FTZ R3, R38, R3, !PT ;  /* 0x0000000326037209 */ /* 0x000fe20007810000 */
[--C-:B------:R-:W-:Y:S01]  /*b3a0*/  FFMA.FTZ R33, R65, R13, -R48.reuse ;  /* 0x0000000d41217223 */ /* 0x100fe20000010830 */
[----:B------:R-:W-:Y:S01]  /*b3b0*/  FSEL R44, R51, -INF , !P4 ;  /* 0xff800000332c7808 */ /* 0x000fe20006000000 */
[----:B------:R-:W-:Y:S01]  /*b3c0*/  MUFU.EX2 R164, R20 ;  /* 0x0000001400a47308 */ /* 0x000fe20000000800 */
[----:B------:R-:W-:Y:S01]  /*b3d0*/  FMNMX.FTZ R3, R32, R3, !PT ;  /* 0x0000000320037209 */ /* 0x000fe20007810000 */
[----:B------:R-:W-:Y:S01]  /*b3e0*/  FFMA.FTZ R43, R75, R13, -R48 ;  /* 0x0000000d4b2b7223 */ /* 0x000fe20000010830 */
[----:B------:R-:W-:-:S02]  /*b3f0*/  ISETP.LT.OR P6, PT, R0, 0x3a, P6 ;  /* 0x0000003a0000780c */ /* 0x000fc400037c1670 */
[----:B------:R-:W-:Y:S02]  /*b400*/  FMNMX.FTZ R3, R42, R3, !PT ;  /* 0x000000032a037209 */ /* 0x000fe40007810000 */
[----:B------:R-:W-:Y:S01]  /*b410*/  FSEL R0, R55, -INF , !P6 ;  /* 0xff80000037007808 */ /* 0x000fe20007000000 */
[----:B------:R2:W-:Y:S01]  /*b420*/  MUFU.EX2 R166, R33 ;  /* 0x0000002100a67308 */ /* 0x0005e20000000800 */
[----:B------:R-:W-:-:S04]  /*b430*/  FMNMX.FTZ R3, R36, R3, !PT ;  /* 0x0000000324037209 */ /* 0x000fc80007810000 */
[----:B------:R-:W-:-:S03]  /*b440*/  FMNMX.FTZ R3, R46, R3, !PT ;  /* 0x000000032e037209 */ /* 0x000fc60007810000 */
[----:B------:R3:W-:Y:S01]  /*b450*/  MUFU.EX2 R160, R37 ;  /* 0x0000002500a07308 */ /* 0x0007e20000000800 */
[----:B------:R-:W-:Y:S01]  /*b460*/  FMNMX.FTZ R3, R40, R3, !PT ;  /* 0x0000000328037209 */ /* 0x000fe20007810000 */
[----:B--2---:R-:W-:-:S03]  /*b470*/  FFMA.FTZ R33, R79, R13, -R48 ;  /* 0x0000000d4f217223 */ /* 0x004fc60000010830 */
[----:B------:R-:W-:-:S03]  /*b480*/  FMNMX.FTZ R3, R50, R3, !PT ;  /* 0x0000000332037209 */ /* 0x000fc60007810000 */
[----:B------:R-:W-:Y:S01]  /*b490*/  MUFU.EX2 R35, R35 ;  /* 0x0000002300237308 */ /* 0x000fe20000000800 */
[----:B------:R-:W-:Y:S01]  /*b4a0*/  FMNMX.FTZ R3, R44, R3, !PT ;  /* 0x000000032c037209 */ /* 0x000fe20007810000 */
[-CC-:B---3--:R-:W-:Y:S01]  /*b4b0*/  FFMA.FTZ R37, R45, R13.reuse, -R48.reuse ;  /* 0x0000000d2d257223 */ /* 0x188fe20000010830 */
[----:B------:R-:W-:Y:S02]  /*b4c0*/  FFMA.FTZ R45, R49, R13, -R48 ;  /* 0x0000000d312d7223 */ /* 0x000fe40000010830 */
[----:B------:R-:W-:-:S03]  /*b4d0*/  FMNMX.FTZ R3, R54, R3, !PT ;  /* 0x0000000336037209 */ /* 0x000fc60007810000 */
[----:B------:R-:W-:Y:S01]  /*b4e0*/  MUFU.EX2 R56, R45 ;  /* 0x0000002d00387308 */ /* 0x000fe20000000800 */
[----:B------:R-:W-:-:S05]  /*b4f0*/  FMNMX.FTZ R3, R0, R3, !PT ;  /* 0x0000000300037209 */ /* 0x000fca0007810000 */
[----:B------:R-:W2:Y:S02]  /*b500*/  SHFL.BFLY PT, R20, R3, 0x2, 0x1f ;  /* 0x0c401f0003147f89 */ /* 0x000ea400000e0000 */
[----:B------:R-:W-:Y:S08]  /*b510*/  MUFU.EX2 R39, R39 ;  /* 0x0000002700277308 */ /* 0x000ff00000000800 */
[----:B------:R3:W-:Y:S08]  /*b520*/  MUFU.EX2 R162, R41 ;  /* 0x0000002900a27308 */ /* 0x0007f00000000800 */
[----:B------:R-:W-:Y:S01]  /*b530*/  MUFU.EX2 R43, R43 ;  /* 0x0000002b002b7308 */ /* 0x000fe20000000800 */
[-CC-:B---3--:R-:W-:Y:S01]  /*b540*/  FFMA.FTZ R41, R81, R13.reuse, -R48.reuse ;  /* 0x0000000d51297223 */ /* 0x188fe20000010830 */
[----:B--2---:R-:W-:Y:S01]  /*b550*/  FMNMX.FTZ R25, R3, R20, !PT ;  /* 0x0000001403197209 */ /* 0x004fe20007810000 */
[----:B------:R-:W-:-:S05]  /*b560*/  FFMA.FTZ R3, R77, R13, -R48 ;  /* 0x0000000d4d037223 */ /* 0x000fca0000010830 */
[----:B------:R-:W-:Y:S01]  /*b570*/  MUFU.EX2 R33, R33 ;  /* 0x0000002100217308 */ /* 0x000fe20000000800 */
[----:B------:R-:W2:Y:S07]  /*b580*/  SHFL.BFLY PT, R20, R25, 0x1, 0x1f ;  /* 0x0c201f0019147f89 */ /* 0x000eae00000e0000 */
[----:B------:R3:W-:Y:S08]  /*b590*/  MUFU.EX2 R156, R3 ;  /* 0x00000003009c7308 */ /* 0x0007f00000000800 */
[----:B------:R-:W4:Y:S08]  /*b5a0*/  MUFU.EX2 R52, R37 ;  /* 0x0000002500347308 */ /* 0x000f300000000800 */
[----:B------:R-:W5:Y:S01]  /*b5b0*/  MUFU.EX2 R41, R41 ;  /* 0x0000002900297308 */ /* 0x000f620000000800 */
[----:B--2---:R-:W-:Y:S01]  /*b5c0*/  FMNMX.FTZ R20, R25, R20, !PT ;  /* 0x0000001419147209 */ /* 0x004fe20007810000 */
[-CC-:B------:R-:W-:Y:S01]  /*b5d0*/  FFMA.FTZ R25, R83, R13.reuse, -R48.reuse ;  /* 0x0000000d53197223 */ /* 0x180fe20000010830 */
[----:B------:R-:W-:-:S02]  /*b5e0*/  FFMA.FTZ R48, R53, R13, -R48 ;  /* 0x0000000d35307223 */ /* 0x000fc40000010830 */
[C---:B------:R-:W-:Y:S01]  /*b5f0*/  FSETP.NEU.FTZ.AND P3, PT, R20.reuse, -INF , PT ;  /* 0xff8000001400780b */ /* 0x040fe20003f7d000 */
[----:B---3--:R-:W-:Y:S01]  /*b600*/  FMUL.FTZ R3, R20, R13 ;  /* 0x0000000d14037220 */ /* 0x008fe20000410000 */
[----:B----4-:R-:W-:Y:S01]  /*b610*/  F2FP.F16.F32.PACK_AB R158, R52, R33 ;  /* 0x00000021349e723e */ /* 0x010fe200000000ff */
[----:B------:R-:W-:Y:S03]  /*b620*/  MUFU.EX2 R25, R25 ;  /* 0x0000001900197308 */ /* 0x000fe60000000800 */
[----:B------:R-:W-:Y:S02]  /*b630*/  FSEL R3, R3, RZ, P3 ;  /* 0x000000ff03037208 */ /* 0x000fe40001800000 */
[----:B-----5:R-:W-:-:S03]  /*b640*/  F2FP.F16.F32.PACK_AB R152, R56, R41 ;  /* 0x000000293898723e */ /* 0x020fc600000000ff */
        /* <DEDUP_REMOVED lines=17> */
[----:B------:R-:W-:-:S05]  /*b760*/  FFMA.FTZ R0, R0, R13, -R3 ;  /* 0x0000000d00007223 */ /* 0x000fca0000010803 */
[----:B------:R-:W3:Y:S08]  /*b770*/  MUFU.EX2 R30, R30 ;  /* 0x0000001e001e7308 */ /* 0x000ef00000000800 */
[----:B------:R4:W5:Y:S01]  /*b780*/  MUFU.EX2 R167, R24 ;  /* 0x0000001800a77308 */ /* 0x0009620000000800 */
[----:B--2---:R-:W-:Y:S01]  /*b790*/  FADD.FTZ R45, R26, R27 ;  /* 0x0000001b1a2d7221 */ /* 0x004fe20000010000 */
[----:B------:R-:W-:-:S06]  /*b7a0*/  F2FP.F16.F32.PACK_AB R165, R27, R26 ;  /* 0x0000001a1ba5723e */ /* 0x000fcc00000000ff */
[----:B------:R-:W2:Y:S01]  /*b7b0*/  MUFU.EX2 R34, R34 ;  /* 0x0000002200227308 */ /* 0x000ea20000000800 */
[----:B----4-:R-:W-:Y:S01]  /*b7c0*/  FADD.FTZ R24, R164, R29 ;  /* 0x0000001da4187221 */ /* 0x010fe20000010000 */
[----:B------:R-:W-:-:S03]  /*b7d0*/  F2FP.F16.F32.PACK_AB R164, R29, R164 ;  /* 0x000000a41da4723e */ /* 0x000fc600000000ff */
[----:B------:R-:W-:Y:S01]  /*b7e0*/  FADD.FTZ R47, R31, R24 ;  /* 0x000000181f2f7221 */ /* 0x000fe20000010000 */
[----:B---3--:R-:W-:Y:S02]  /*b7f0*/  FADD.FTZ R24, R30, R45 ;  /* 0x0000002d1e187221 */ /* 0x008fe40000010000 */
[----:B------:R3:W4:Y:S08]  /*b800*/  MUFU.EX2 R161, R28 ;  /* 0x0000001c00a17308 */ /* 0x0007300000000800 */
[----:B------:R-:W0:Y:S01]  /*b810*/  MUFU.EX2 R38, R38 ;  /* 0x0000002600267308 */ /* 0x000e220000000800 */
[C---:B---3--:R-:W-:Y:S01]  /*b820*/  FADD.FTZ R28, R166.reuse, R47 ;  /* 0x0000002fa61c7221 */ /* 0x048fe20000010000 */
[----:B-----5:R-:W-:Y:S01]  /*b830*/  FADD.FTZ R47, R167, R24 ;  /* 0x00000018a72f7221 */ /* 0x020fe20000010000 */
[----:B------:R-:W-:-:S02]  /*b840*/  F2FP.F16.F32.PACK_AB R166, R166, R31 ;  /* 0x0000001fa6a6723e */ /* 0x000fc400000000ff */
[----:B------:R-:W-:Y:S01]  /*b850*/  FADD.FTZ R49, R35, R28 ;  /* 0x0000001c23317221 */ /* 0x000fe20000010000 */
[----:B--2---:R-:W-:Y:S01]  /*b860*/  FADD.FTZ R24, R34, R47 ;  /* 0x0000002f22187221 */ /* 0x004fe20000010000 */
[----:B------:R-:W-:Y:S01]  /*b870*/  F2FP.F16.F32.PACK_AB R167, R167, R30 ;  /* 0x0000001ea7a7723e */ /* 0x000fe200000000ff */
[----:B------:R-:W2:Y:S01]  /*b880*/  MUFU.EX2 R163, R32 ;  /* 0x0000002000a37308 */ /* 0x000ea20000000800 */
[C---:B------:R-:W-:Y:S01]  /*b890*/  FADD.FTZ R28, R160.reuse, R49 ;  /* 0x00000031a01c7221 */ /* 0x040fe20000010000 */
[----:B----4-:R-:W-:Y:S01]  /*b8a0*/  FADD.FTZ R3, R161, R24 ;  /* 0x00000018a1037221 */ /* 0x010fe20000010000 */
[----:B------:R-:W-:Y:S01]  /*b8b0*/  F2FP.F16.F32.PACK_AB R160, R160, R35 ;  /* 0x00000023a0a0723e */ /* 0x000fe200000000ff */
[----:B------:R3:W-:Y:S01]  /*b8c0*/  STSM.16.M88.4 [R195+0x26800], R164 ;  /* 0x026800a4c3007844 */ /* 0x0007e20000000200 */
[----:B------:R-:W-:Y:S01]  /*b8d0*/  FADD.FTZ R47, R39, R28 ;  /* 0x0000001c272f7221 */ /* 0x000fe20000010000 */
[----:B------:R-:W-:Y:S02]  /*b8e0*/  F2FP.F16.F32.PACK_AB R161, R161, R34 ;  /* 0x00000022a1a1723e */ /* 0x000fe400000000ff */
[----:B------:R-:W4:Y:S01]  /*b8f0*/  MUFU.EX2 R42, R42 ;  /* 0x0000002a002a7308 */ /* 0x000f220000000800 */
[----:B0-----:R-:W-:Y:S01]  /*b900*/  FADD.FTZ R24, R38, R3 ;  /* 0x0000000326187221 */ /* 0x001fe20000010000 */
[C---:B------:R-:W-:Y:S01]  /*b910*/  FADD.FTZ R28, R162.reuse, R47 ;  /* 0x0000002fa21c7221 */ /* 0x040fe20000010000 */
[----:B------:R-:W-:-:S03]  /*b920*/  F2FP.F16.F32.PACK_AB R162, R162, R39 ;  /* 0x00000027a2a2723e */ /* 0x000fc600000000ff */
[----:B------:R-:W-:Y:S02]  /*b930*/  FADD.FTZ R31, R43, R28 ;  /* 0x0000001c2b1f7221 */ /* 0x000fe40000010000 */
[----:B------:R-:W0:Y:S01]  /*b940*/  MUFU.EX2 R157, R36 ;  /* 0x00000024009d7308 */ /* 0x000e220000000800 */
[C---:B--2---:R-:W-:Y:S01]  /*b950*/  FADD.FTZ R29, R163.reuse, R24 ;  /* 0x00000018a31d7221 */ /* 0x044fe20000010000 */
[C---:B------:R-:W-:Y:S01]  /*b960*/  FADD.FTZ R28, R156.reuse, R31 ;  /* 0x0000001f9c1c7221 */ /* 0x040fe20000010000 */
[----:B------:R-:W-:Y:S02]  /*b970*/  F2FP.F16.F32.PACK_AB R163, R163, R38 ;  /* 0x00000026a3a3723e */ /* 0x000fe400000000ff */
[----:B------:R-:W-:-:S03]  /*b980*/  F2FP.F16.F32.PACK_AB R156, R156, R43 ;  /* 0x0000002b9c9c723e */ /* 0x000fc600000000ff */
[----:B------:R-:W-:Y:S01]  /*b990*/  MUFU.EX2 R46, R46 ;  /* 0x0000002e002e7308 */ /* 0x000fe20000000800 */
[----:B----4-:R-:W-:Y:S01]  /*b9a0*/  FADD.FTZ R24, R42, R29 ;  /* 0x0000001d2a187221 */ /* 0x010fe20000010000 */
[----:B------:R-:W-:Y:S01]  /*b9b0*/  FADD.FTZ R29, R33, R28 ;  /* 0x0000001c211d7221 */ /* 0x000fe20000010000 */
[----:B------:R3:W-:Y:S03]  /*b9c0*/  STSM.16.M88.4 [R198], R160 ;  /* 0x000000a0c6007844 */ /* 0x0007e60000000200 */
[----:B------:R-:W-:Y:S02]  /*b9d0*/  FADD.FTZ R52, R52, R29 ;  /* 0x0000001d34347221 */ /* 0x000fe40000010000 */
[----:B------:R-:W2:Y:S01]  /*b9e0*/  MUFU.EX2 R37, R40 ;  /* 0x0000002800257308 */ /* 0x000ea20000000800 */
[----:B0-----:R-:W-:Y:S01]  /*b9f0*/  FADD.FTZ R27, R157, R24 ;  /* 0x000000189d1b7221 */ /* 0x001fe20000010000 */
[----:B------:R-:W-:Y:S01]  /*ba00*/  FADD.FTZ R41, R41, R52 ;  /* 0x0000003429297221 */ /* 0x000fe20000010000 */
[----:B------:R-:W-:-:S03]  /*ba10*/  F2FP.F16.F32.PACK_AB R157, R157, R42 ;  /* 0x0000002a9d9d723e */ /* 0x000fc600000000ff */
[----:B------:R-:W-:Y:S02]  /*ba20*/  FADD.FTZ R56, R56, R41 ;  /* 0x0000002938387221 */ /* 0x000fe40000010000 */
[----:B------:R-:W-:Y:S08]  /*ba30*/  MUFU.EX2 R50, R50 ;  /* 0x0000003200327308 */ /* 0x000ff00000000800 */
[----:B------:R-:W0:Y:S01]  /*ba40*/  MUFU.EX2 R45, R44 ;  /* 0x0000002c002d7308 */ /* 0x000e220000000800 */
[----:B--2---:R-:W-:-:S05]  /*ba50*/  F2FP.F16.F32.PACK_AB R159, R37, R46 ;  /* 0x0000002e259f723e */ /* 0x004fca00000000ff */
[----:B------:R3:W-:Y:S02]  /*ba60*/  STSM.16.M88.4 [R196], R156 ;  /* 0x0000009cc4007844 */ /* 0x0007e40000000200 */
[----:B------:R-:W2:Y:S08]  /*ba70*/  MUFU.EX2 R48, R48 ;  /* 0x0000003000307308 */ /* 0x000eb00000000800 */
[----:B------:R-:W-:Y:S01]  /*ba80*/  MUFU.EX2 R54, R54 ;  /* 0x0000003600367308 */ /* 0x000fe20000000800 */
[----:B0-----:R-:W-:-:S07]  /*ba90*/  F2FP.F16.F32.PACK_AB R153, R45, R50 ;  /* 0x000000322d99723e */ /* 0x001fce00000000ff */
[----:B------:R0:W4:Y:S01]  /*baa0*/  MUFU.EX2 R3, R0 ;  /* 0x0000000000037308 */ /* 0x0001220000000800 */
[----:B--2---:R-:W-:Y:S01]  /*bab0*/  F2FP.F16.F32.PACK_AB R154, R48, R25 ;  /* 0x00000019309a723e */ /* 0x004fe200000000ff */
[----:B------:R-:W-:Y:S01]  /*bac0*/  FADD.FTZ R25, R25, R56 ;  /* 0x0000003819197221 */ /* 0x000fe20000010000 */
[----:B0-----:R-:W-:-:S04]  /*bad0*/  FADD.FTZ R0, R46, R27 ;  /* 0x0000001b2e007221 */ /* 0x001fc80000010000 */
[----:B------:R-:W-:Y:S01]  /*bae0*/  FADD.FTZ R37, R37, R0 ;  /* 0x0000000025257221 */ /* 0x000fe20000010000 */
[----:B------:R-:W-:-:S03]  /*baf0*/  FADD.FTZ R0, R48, R25 ;  /* 0x0000001930007221 */ /* 0x000fc60000010000 */
[----:B------:R-:W-:Y:S01]  /*bb00*/  FADD.FTZ R50, R50, R37 ;  /* 0x0000002532327221 */ /* 0x000fe20000010000 */
[----:B----4-:R-:W-:-:S03]  /*bb10*/  F2FP.F16.F32.PACK_AB R155, R3, R54 ;  /* 0x00000036039b723e */ /* 0x010fc600000000ff */
[----:B------:R-:W-:Y:S02]  /*bb20*/  FADD.FTZ R45, R45, R50 ;  /* 0x000000322d2d7221 */ /* 0x000fe40000010000 */
[----:B------:R3:W-:Y:S02]  /*bb30*/  STSM.16.M88.4 [R197], R152 ;  /* 0x00000098c5007844 */ /* 0x0007e40000000200 */
[----:B------:R-:W-:-:S04]  /*bb40*/  FADD.FTZ R54, R54, R45 ;  /* 0x0000002d36367221 */ /* 0x000fc80000010000 */
[----:B------:R-:W-:Y:S01]  /*bb50*/  FADD.FTZ R3, R3, R54 ;  /* 0x0000003603037221 */ /* 0x000fe20000010000 */
[----:B------:R-:W-:Y:S06]  /*bb60*/  @!P0 BRA `(.L_x_5948) ;  /* 0x0000000000048947 */ /* 0x000fec0003800000 */
[----:B------:R-:W-:Y:S01]  /*bb70*/  BPT.TRAP 0x1 ;  /* 0x000000040000795c */ /* 0x000fe20000300000 */
.L_x_5948:
[----:B------:R0:W2:Y:S01]  /*bb80*/  SYNCS.PHASECHK.TRANS64.TRYWAIT P3, [R14+URZ+0x28c50], R57 ;  /* 0x028c50390e0075a7 */ /* 0x0000a2000806017f */
[----:B------:R-:W-:Y:S05]  /*bb90*/  @!P0 BRA `(.L_x_5949) ;  /* 0x0000000000048947 */ /* 0x000fea0003800000 */
[----:B------:R-:W-:Y:S01]  /*bba0*/  BPT.TRAP 0x1 ;  /* 0x000000040000795c */ /* 0x000fe20000300000 */
.L_x_5949:
[----:B------:R-:W-:Y:S01]  /*bbb0*/  ULDC UR44, c[0x0][0x9e4] ;  /* 0x00027900002c7ab9 */ /* 0x000fe20000000800 */
[----:B------:R-:W-:Y:S01]  /*bbc0*/  ULDC UR45, c[0x0][0x9dc] ;  /* 0x00027700002d7ab9 */ /* 0x000fe20000000800 */
[----:B------:R-:W-:Y:S01]  /*bbd0*/  ULDC UR39, c[0x0][0x988] ;  /* 0x0002620000277ab9 */ /* 0x000fe20000000800 */
[----:B------:R-:W-:Y:S01]  /*bbe0*/  ULDC UR46, c[0x0][0x9e0] ;  /* 0x00027800002e7ab9 */ /* 0x000fe20000000800 */
[----:B------:R-:W-:Y:S01]  /*bbf0*/  BSSY B0, `(.L_x_5950) ;  /* 0x0000006000007945 */ /* 0x000fe20003800000 */
[----:B------:R-:W-:Y:S02]  /*bc00*/  IMAD R170, R18, 0x1000, R190 ;  /* 0x0000100012aa7824 */ /* 0x000fe400078e02be */
[----:B------:R-:W-:Y:S01]  /*bc10*/  IMAD.MOV.U32 R171, RZ, RZ, 0x40000040 ;  /* 0x40000040ffab7424 */ /* 0x000fe200078e00ff */
[----:B--2---:R-:W-:Y:S06]  /*bc20*/  @P3 BRA `(.L_x_5951) ;  /* 0x0000000000083947 */ /* 0x004fec0003800000 */
[----:B------:R-:W2:Y:S02]  /*bc30*/  SYNCS.PHASECHK.TRANS64.TRYWAIT P3, [R14+URZ+0x28c50], R57 ;  /* 0x028c50390e0075a7 */ /* 0x000ea4000806017f */
[----:B--2---:R-:W-:Y:S05]  /*bc40*/  @!P3 BRA `(.L_x_5952) ;  /* 0x000001400094b947 */ /* 0x004fea0003800000 */
.L_x_5951:
[----:B------:R-:W-:Y:S05]  /*bc50*/  BSYNC B0 ;  /* 0x0000000000007941 */ /* 0x000fea0003800000 */
.L_x_5950:
[----:B------:R-:W-:Y:S01]  /*bc60*/  R2UR UR6, R170 ;  /* 0x00000000aa0672ca */ /* 0x000fe200000e0000 */
[----:B012---:R-:W-:Y:S01]  /*bc70*/  WARPGROUP.ARRIVE ;  /* 0x00000000000079c5 */ /* 0x007fe20000000000 */
[----:B------:R-:W-:Y:S01]  /*bc80*/  R2UR UR7, R171 ;  /* 0x00000000ab0772ca */ /* 0x000fe200000e0000 */
[----:B------:R-:W-:Y:S01]  /*bc90*/  IMAD.MOV.U32 R171, RZ, RZ, 0x40000040 ;  /* 0x40000040ffab7424 */ /* 0x000fe200078e00ff */
[----:B------:R-:W-:Y:S01]  /*bca0*/  UISETP.NE.AND UP0, UPT, UR47, URZ, UPT ;  /* 0x0000003f2f00728c */ /* 0x000fe2000bf05270 */
[----:B------:R-:W-:-:S05]  /*bcb0*/  @!P1 VIADD R14, R14, 0x28c60 ;  /* 0x00028c600e0e9836 */ /* 0x000fca0000000000 */
[----:B------:R-:W-:Y:S02]  /*bcc0*/  @!P1 PRMT R14, RZ, 0x654, R14 ;  /* 0x00000654ff0e9816 */ /* 0x000fe4000000000e */
[----:B------:R-:W-:-:S03]  /*bcd0*/  PLOP3.LUT P3, PT, PT, PT, UP0, 0x40, 0x0 ;  /* 0x000000000000781c */ /* 0x000fc60003f6e808 */
[----:B------:R-:W-:Y:S03]  /*bce0*/  HGMMA.64x256x16.F32 R24, R164, gdesc[UR4].tnspB, RZ, !UPT, gsb0 ;  /* 0x43e00004a4187df0 */ /* 0x000fe6000c0008ff */
[----:B------:R-:W-:Y:S02]  /*bcf0*/  WARPGROUP.DEPBAR.LE gsb0, 0x0 ;  /* 0x00008000000079c5 */ /* 0x000fe40000010000 */
[----:B---3--:R-:W-:Y:S01]  /*bd00*/  VIADD R164, R170, 0x80 ;  /* 0x00000080aaa47836 */ /* 0x008fe20000000000 */
[----:B------:R-:W-:Y:S01]  /*bd10*/  WARPGROUP.ARRIVE ;  /* 0x00000000000079c5 */ /* 0x000fe20000000000 */
[----:B------:R-:W-:-:S03]  /*bd20*/  IMAD.MOV.U32 R165, RZ, RZ, 0x40000040 ;  /* 0x40000040ffa57424 */ /* 0x000fc600078e00ff */
[----:B------:R-:W-:Y:S02]  /*bd30*/  R2UR UR6, R164 ;  /* 0x00000000a40672ca */ /* 0x000fe400000e0000 */
[----:B------:R-:W-:-:S15]  /*bd40*/  R2UR UR7, R165 ;  /* 0x00000000a50772ca */ /* 0x000fde00000e0000 */
[----:B------:R-:W-:-:S01]  /*bd50*/  NOP ;  /* 0x0000000000007918 */ /* 0x000fc20000000000 */
[----:B------:R-:W-:Y:S03]  /*bd60*/  HGMMA.64x256x16.F32 R24, R160, gdesc[UR4].tnspB, R24, gsb0 ;  /* 0x43e00004a0187df0 */ /* 0x000fe60008000818 */
[----:B------:R-:W-:Y:S02]  /*bd70*/  WARPGROUP.DEPBAR.LE gsb0, 0x0 ;  /* 0x00008000000079c5 */ /* 0x000fe40000010000 */
[C---:B------:R-:W-:Y:S01]  /*bd80*/  VIADD R160, R170.reuse, 0x100 ;  /* 0x00000100aaa07836 */ /* 0x040fe20000000000 */
[----:B------:R-:W-:Y:S01]  /*bd90*/  WARPGROUP.ARRIVE ;  /* 0x00000000000079c5 */ /* 0x000fe20000000000 */
[----:B------:R-:W-:Y:S02]  /*bda0*/  IMAD.MOV.U32 R161, RZ, RZ, 0x40000040 ;  /* 0x40000040ffa17424 */ /* 0x000fe400078e00ff */
[----:B------:R-:W-:Y:S01]  /*bdb0*/  VIADD R170, R170, 0x180 ;  /* 0x00000180aaaa7836 */ /* 0x000fe20000000000 */
[----:B------:R-:W-:-:S02]  /*bdc0*/  R2UR UR6, R160 ;  /* 0x00000000a00672ca */ /* 0x000fc400000e0000 */
[----:B------:R-:W-:-:S15]  /*bdd0*/  R2UR UR7, R161 ;  /* 0x00000000a10772ca */ /* 0x000fde00000e0000 */
[----:B------:R-:W-:-:S01]  /*bde0*/  NOP ;  /* 0x0000000000007918 */ /* 0x000fc20000000000 */
        /* <DEDUP_REMOVED lines=8> */
[----:B------:R-:W0:Y:S01]  /*be70*/  @P2 LDC R153, c[0x0][0x44c] ;  /* 0x00011300ff992b82 */ /* 0x000e220000000800 */
[----:B------:R-:W-:Y:S01]  /*be80*/  @!PT LDS RZ, [RZ] ;  /* 0x00000000fffff984 */ /* 0x000fe20000000800 */
[----:B------:R-:W-:Y:S01]  /*be90*/  @!PT LDS RZ, [RZ] ;  /* 0x00000000fffff984 */ /* 0x000fe20000000800 */
[----:B------:R-:W-:Y:S01]  /*bea0*/  @!PT LDS RZ, [RZ] ;  /* 0x00000000fffff984 */ /* 0x000fe20000000800 */
[----:B------:R-:W-:Y:S01]  /*beb0*/  @!PT LDS RZ, [RZ] ;  /* 0x00000000fffff984 */ /* 0x000fe20000000800 */
[----:B------:R1:W-:Y:S06]  /*bec0*/  MEMBAR.ALL.CTA ;  /* 0x0000000000007992 */ /* 0x0003ec0000008000 */
[----:B-1----:R-:W1:Y:S01]  /*bed0*/  FENCE.VIEW.ASYNC.S ;  /* 0x00000000000073c6 */ /* 0x002e620000000000 */
[----:B------:R-:W2:Y:S01]  /*bee0*/  @P2 LDC R152, c[0x0][0x450] ;  /* 0x00011400ff982b82 */ /* 0x000ea20000000800 */
[----:B0-----:R-:W-:Y:S01]  /*bef0*/  @P2 IMAD.HI.U32 R153, R192, R153, RZ ;  /* 0x00000099c0992227 */ /* 0x001fe200078e00ff */
[----:B-1----:R-:W-:-:S06]  /*bf00*/  NOP ;  /* 0x0000000000007918 */ /* 0x002fcc0000000000 */
[----:B------:R-:W-:Y:S06]  /*bf10*/  BAR.ARV 0xe, 0x100 ;  /* 0x0384000000007b1d */ /* 0x000fec0000002000 */
[----:B------:R0:W-:Y:S02]  /*bf20*/  @!P1 SYNCS.ARRIVE.TRANS64.RED.A1T0 RZ, [R14+URZ], RZ ;  /* 0x000000ff0eff99a7 */ /* 0x0001e4000810043f */
[----:B0-----:R-:W-:Y:S01]  /*bf30*/  IMAD.MOV.U32 R14, RZ, RZ, R192 ;  /* 0x000000ffff0e7224 */ /* 0x001fe200078e00c0 */
[----:B--2---:R-:W-:-:S04]  /*bf40*/  @P2 SHF.R.U32.HI R14, RZ, R152, R153 ;  /* 0x00000098ff0e2219 */ /* 0x004fc80000011699 */
[----:B------:R-:W-:Y:S01]  /*bf50*/  IADD3 R154, R14, R23, -R22 ;  /* 0x000000170e9a7210 */ /* 0x000fe20007ffe816 */
[----:B------:R-:W-:-:S04]  /*bf60*/  VIADD R14, R168, 0xfffffffe ;  /* 0xfffffffea80e7836 */ /* 0x000fc80000000000 */
[----:B------:R-:W-:Y:S01]  /*bf70*/  VIADD R152, R154, UR40 ;  /* 0x000000289a987c36 */ /* 0x000fe20008000000 */
[----:B------:R-:W-:Y:S06]  /*bf80*/  @P3 BRA `(.L_x_5953) ;  /* 0x0000000000543947 */ /* 0x000fec0003800000 */
[C---:B------:R-:W-:Y:S01]  /*bf90*/  ISETP.GT.AND P3, PT, R154.reuse, RZ, PT ;  /* 0x000000ff9a00720c */ /* 0x040fe20003f64270 */
[----:B------:R-:W-:Y:S01]  /*bfa0*/  BSSY B0, `(.L_x_5954) ;  /* 0x0000010000007945 */ /* 0x000fe20003800000 */
[----:B------:R-:W-:-:S11]  /*bfb0*/  VIADD R153, R154, 0xffffffff ;  /* 0xffffffff9a997836 */ /* 0x000fd60000000000 */
[----:B------:R-:W-:Y:S05]  /*bfc0*/  @P3 BRA `(.L_x_5955) ;  /* 0x0000000000203947 */ /* 0x000fea0003800000 */
[----:B------:R-:W-:Y:S01]  /*bfd0*/  UISETP.NE.AND UP0, UPT, UR41, 0x1, UPT ;  /* 0x000000012900788c */ /* 0x000fe2000bf05270 */
[----:B------:R-:W-:-:S05]  /*bfe0*/  IMAD.MOV R153, RZ, RZ, -R154 ;  /* 0x000000ffff997224 */ /* 0x000fca00078e0a9a */
[----:B------:R-:W-:-:S05]  /*bff0*/  PLOP3.LUT P3, PT, PT, PT, UP0, 0x80, 0x0 ;  /* 0x000000000000781c */ /* 0x000fca0003f6f008 */
[----:B------:R-:W-:-:S08]  /*c000*/  @UP0 ULDC.64 UR4, c[0x0][0x9e8] ;  /* 0x00027a0000040ab9 */ /* 0x000fd00000000a00 */
[----:B------:R-:W-:-:S05]  /*c010*/  @P3 IMAD.HI.U32 R154, R153, UR4, RZ ;  /* 0x00000004999a3c27 */ /* 0x000fca000f8e00ff */
[----:B------:R-:W-:-:S04]  /*c020*/  @P3 SHF.R.U32.HI R153, RZ, UR5, R154 ;  /* 0x00000005ff993c19 */ /* 0x000fc8000801169a */
[----:B------:R-:W-:Y:S01]  /*c030*/  LOP3.LUT R153, RZ, R153, RZ, 0x33, !PT ;  /* 0x00000099ff997212 */ /* 0x000fe200078e33ff */
[----:B------:R-:W-:Y:S06]  /*c040*/  BRA `(.L_x_5956) ;  /* 0x0000000000147947 */ /* 0x000fec0003800000 */
.L_x_5955:
[----:B------:R-:W-:-:S06]  /*c050*/  UISETP.NE.AND UP0, UPT, UR41, 0x1, UPT ;  /* 0x000000012900788c */ /* 0x000fcc000bf05270 */
[----:B------:R-:W-:-:S05]  /*c060*/  PLOP3.LUT P3, PT, PT, PT, UP0, 0x80, 0x0 ;  /* 0x000000000000781c */ /* 0x000fca0003f6f008 */
[----:B------:R-:W-:-:S08]  /*c070*/  @UP0 ULDC.64 UR4, c[0x0][0x9e8] ;  /* 0x00027a0000040ab9 */ /* 0x000fd00000000a00 */
[----:B------:R-:W-:-:S05]  /*c080*/  @P3 IMAD.HI.U32 R154, R153, UR4, RZ ;  /* 0x00000004999a3c27 */ /* 0x000fca000f8e00ff */
[----:B------:R-:W-:-:S07]  /*c090*/  @P3 SHF.R.U32.HI R153, RZ, UR5, R154 ;  /* 0x00000005ff993c19 */ /* 0x000fce000801169a */
.L_x_5956:
[----:B------:R-:W-:Y:S05]  /*c0a0*/  BSYNC B0 ;  /* 0x0000000000007941 */ /* 0x000fea0003800000 */
.L_x_5954:
[----:B------:R-:W-:-:S04]  /*c0b0*/  IMAD.U32 R154, RZ, RZ, UR41 ;  /* 0x00000029ff9a7e24 */ /* 0x000fc8000f8e00ff */
[----:B------:R-:W-:-:S05]  /*c0c0*/  IMAD R153, R153, R154, UR41 ;  /* 0x0000002999997e24 */ /* 0x000fca000f8e029a */
[----:B------:R-:W-:-:S07]  /*c0d0*/  VIMNMX R152, R152, R153, PT ;  /* 0x0000009998987248 */ /* 0x000fce0003fe0100 */
.L_x_5953:
[----:B------:R-:W-:Y:S01]  /*c0e0*/  SHF.R.S32.HI R153, RZ, 0x1f, R152 ;  /* 0x0000001fff997819 */ /* 0x000fe20000011498 */
[----:B------:R-:W-:Y:S03]  /*c0f0*/  BSSY B1, `(.L_x_5957) ;  /* 0x0000253000017945 */ /* 0x000fe60003800000 */
[----:B------:R-:W-:-:S04]  /*c100*/  LEA.HI R153, R153, R152, RZ, 0x6 ;  /* 0x0000009899997211 */ /* 0x000fc800078f30ff */
[----:B------:R-:W-:-:S04]  /*c110*/  SHF.R.S32.HI R153, RZ, 0x6, R153 ;  /* 0x00000006ff997819 */ /* 0x000fc80000011499 */
[----:B------:R-:W-:-:S04]  /*c120*/  VIMNMX R210, R202, R153, !PT ;  /* 0x00000099cad27248 */ /* 0x000fc80007fe0100 */
[----:B------:R-:W-:-:S13]  /*c130*/  ISETP.GE.AND P3, PT, R14, R210, PT ;  /* 0x000000d20e00720c */ /* 0x000fda0003f66270 */
[----:B------:R-:W-:Y:S05]  /*c140*/  @!P3 BRA `(.L_x_5958) ;  /* 0x000000240034b947 */ /* 0x000fea0003800000 */
[----:B------:R-:W-:Y:S01]  /*c150*/  BSSY B0, `(.L_x_5959) ;  /* 0x0000249000007945 */ /* 0x000fe20003800000 */
.L_x_5978:
[----:B------:R-:W-:-:S05]  /*c160*/  VIADD R211, R18, 0x1 ;  /* 0x0000000112d37836 */ /* 0x000fca0000000000 */
[----:B------:R-:W-:-:S04]  /*c170*/  ISETP.NE.AND P3, PT, R211, 0x2, PT ;  /* 0x00000002d300780c */ /* 0x000fc80003f65270 */
[----:B------:R-:W-:Y:S02]  /*c180*/  SEL R152, RZ, 0x1, P3 ;  /* 0x00000001ff987807 */ /* 0x000fe40001800000 */
[----:B------:R-:W-:Y:S02]  /*c190*/  SEL R211, R211, RZ, P3 ;  /* 0x000000ffd3d37207 */ /* 0x000fe40001800000 */
[----:B------:R-:W-:Y:S01]  /*c1a0*/  LOP3.LUT R19, R19, R152, RZ, 0x3c, !PT ;  /* 0x0000009813137212 */ /* 0x000fe200078e3cff */
[----:B0-----:R-:W-:Y:S06]  /*c1b0*/  @!P0 BRA `(.L_x_5960) ;  /* 0x0000000000048947 */ /* 0x001fec0003800000 */
[----:B------:R-:W-:Y:S01]  /*c1c0*/  BPT.TRAP 0x1 ;  /* 0x000000040000795c */ /* 0x000fe20000300000 */
.L_x_5960:
[----:B------:R-:W-:Y:S01]  /*c1d0*/  IMAD R212, R211, 0x8, R2 ;  /* 0x00000008d3d47824 */ /* 0x000fe200078e0202 */
[----:B------:R-:W-:-:S04]  /*c1e0*/  SHF.L.U32 R213, R19, 0x1f, RZ ;  /* 0x0000001f13d57819 */ /* 0x000fc800000006ff */
[----:B------:R0:W1:Y:S01]  /*c1f0*/  SYNCS.PHASECHK.TRANS64.TRYWAIT P3, [R212+URZ+0x28c30], R213 ;  /* 0x028c30d5d40075a7 */ /* 0x000062000806017f */
[----:B------:R-:W-:Y:S05]  /*c200*/  @!P0 BRA `(.L_x_5961) ;  /* 0x0000000000048947 */ /* 0x000fea0003800000 */
[----:B------:R-:W-:Y:S01]  /*c210*/  BPT.TRAP 0x1 ;  /* 0x000000040000795c */ /* 0x000fe20000300000 */
.L_x_5961:
[----:B------:R-:W-:Y:S01]  /*c220*/  BSSY B2, `(.L_x_5962) ;  /* 0x0000006000027945 */ /* 0x000fe20003800000 */
[----:B------:R-:W-:Y:S02]  /*c230*/  IMAD R206, R211, 0x200, R15 ;  /* 0x00000200d3ce7824 */ /* 0x000fe400078e020f */
[----:B------:R-:W-:Y:S01]  /*c240*/  IMAD.MOV.U32 R207, RZ, RZ, 0x40000040 ;  /* 0x40000040ffcf7424 */ /* 0x000fe200078e00ff */
[----:B-1----:R-:W-:Y:S06]  /*c250*/  @P3 BRA `(.L_x_5963) ;  /* 0x0000000000083947 */ /* 0x002fec0003800000 */
[----:B------:R-:W1:Y:S02]  /*c260*/  SYNCS.PHASECHK.TRANS64.TRYWAIT P3, [R212+URZ+0x28c30], R213 ;  /* 0x028c30d5d40075a7 */ /* 0x000e64000806017f */
[----:B-1----:R-:W-:Y:S05]  /*c270*/  @!P3 BRA `(.L_x_5964) ;  /* 0x0000013c001cb947 */ /* 0x002fea0003800000 */
.L_x_5963:
[----:B------:R-:W-:Y:S05]  /*c280*/  BSYNC B2 ;  /* 0x0000000000027941 */ /* 0x000fea0003800000 */
.L_x_5962:
[C---:B------:R-:W-:Y:S01]  /*c290*/  R2UR UR6, R206.reuse ;  /* 0x00000000ce0672ca */ /* 0x040fe200000e0000 */
[----:B------:R-:W-:Y:S01]  /*c2a0*/  WARPGROUP.ARRIVE ;  /* 0x00000000000079c5 */ /* 0x000fe20000000000 */
[----:B------:R-:W-:Y:S01]  /*c2b0*/  R2UR UR7, R207 ;  /* 0x00000000cf0772ca */ /* 0x000fe200000e0000 */
[----:B------:R-:W-:Y:S01]  /*c2c0*/  VIADD R208, R206, 0x2 ;  /* 0x00000002ced07836 */ /* 0x000fe20000000000 */
[----:B------:R-:W-:Y:S01]  /*c2d0*/  R2UR UR4, R4 ;  /* 0x00000000040472ca */ /* 0x000fe200000e0000 */
[----:B------:R-:W-:Y:S01]  /*c2e0*/  IMAD.MOV.U32 R209, RZ, RZ, 0x40000040 ;  /* 0x40000040ffd17424 */ /* 0x000fe200078e00ff */
[----:B------:R-:W-:Y:S01]  /*c2f0*/  R2UR UR5, R5 ;  /* 0x00000000050572ca */ /* 0x000fe200000e0000 */
[----:B------:R-:W-:Y:S01]  /*c300*/  IMAD.MOV.U32 R207, RZ, RZ, 0x40000040 ;  /* 0x40000040ffcf7424 */ /* 0x000fe200078e00ff */
[----:B------:R-:W2:Y:S01]  /*c310*/  @P2 LDC R21, c[0x0][0x44c] ;  /* 0x00011300ff152b82 */ /* 0x000ea20000000800 */
[----:B------:R-:W-:Y:S01]  /*c320*/  IMAD.IADD R232, R201, 0x1, R192 ;  /* 0x00000001c9e87824 */ /* 0x000fe200078e02c0 */
[----:B------:R-:W-:-:S06]  /*c330*/  UISETP.NE.AND UP0, UPT, UR47, URZ, UPT ;  /* 0x0000003f2f00728c */ /* 0x000fcc000bf05270 */
[----:B------:R-:W3:Y:S01]  /*c340*/  @P2 LDC R13, c[0x0][0x450] ;  /* 0x00011400ff0d2b82 */ /* 0x000ee20000000800 */
[----:B------:R-:W-:Y:S02]  /*c350*/  PLOP3.LUT P3, PT, PT, PT, UP0, 0x40, 0x0 ;  /* 0x000000000000781c */ /* 0x000fe40003f6e808 */
[----:B------:R-:W-:Y:S01]  /*c360*/  HGMMA.64x64x16.F32 R152, gdesc[UR4], RZ, !UPT, gsb0 ;  /* 0x00e00000049879f0 */ /* 0x000fe2000c0008ff */
[----:B------:R-:W-:Y:S01]  /*c370*/  R2UR UR6, R208 ;  /* 0x00000000d00672ca */ /* 0x000fe200000e0000 */
[----:B------:R-:W-:Y:S01]  /*c380*/  VIADD R208, R206, 0x4 ;  /* 0x00000004ced07836 */ /* 0x000fe20000000000 */
[----:B------:R-:W-:Y:S01]  /*c390*/  R2UR UR7, R209 ;  /* 0x00000000d10772ca */ /* 0x000fe200000e0000 */
[----:B------:R-:W-:Y:S01]  /*c3a0*/  IMAD.MOV.U32 R209, RZ, RZ, 0x40000040 ;  /* 0x40000040ffd17424 */ /* 0x000fe200078e00ff */
[----:B------:R-:W-:Y:S01]  /*c3b0*/  R2UR UR4, R10 ;  /* 0x000000000a0472ca */ /* 0x000fe200000e0000 */
[----:B------:R-:W-:Y:S01]  /*c3c0*/  VIADD R206, R206, 0x6 ;  /* 0x00000006cece7836 */ /* 0x000fe20000000000 */
[----:B------:R-:W-:Y:S01]  /*c3d0*/  R2UR UR5, R11 ;  /* 0x000000000b0572ca */ /* 0x000fe200000e0000 */
[----:B--2---:R-:W-:-:S05]  /*c3e0*/  @P2 IMAD.HI.U32 R21, R232, R21, RZ ;  /* 0x00000015e8152227 */ /* 0x004fca00078e00ff */
[----:B---3--:R-:W-:Y:S01]  /*c3f0*/  @P2 SHF.R.U32.HI R232, RZ, R13, R21 ;  /* 0x0000000dffe82219 */ /* 0x008fe20000011615 */
[----:B------:R-:W-:Y:S02]  /*c400*/  @!P1 VIADD R13, R212, 0x28c40 ;  /* 0x00028c40d40d9836 */ /* 0x000fe40000000000 */
[----:B------:R-:W-:Y:S02]  /*c410*/  IMAD.U32 R21, RZ, RZ, UR45 ;  /* 0x0000002dff157e24 */ /* 0x000fe4000f8e00ff */
[----:B------:R-:W2:Y:S01]  /*c420*/  SHFL.IDX PT, R233, R232, RZ, 0x1c1f ;  /* 0x001c1fffe8e97589 */ /* 0x000ea200000e0000 */
[----:B------:R-:W-:Y:S02]  /*c430*/  @!P1 PRMT R13, RZ, 0x654, R13 ;  /* 0x00000654ff0d9816 */ /* 0x000fe4000000000d */
[----:B------:R-:W-:Y:S01]  /*c440*/  LOP3.LUT R231, RZ, R21, RZ, 0x33, !PT ;  /* 0x00000015ffe77212 */ /* 0x000fe200078e33ff */
        /* <DEDUP_REMOVED lines=13> */
[----:B------:R-:W-:Y:S01]  /*c520*/  R2UR UR5, R7 ;  /* 0x00000000070572ca */ /* 0x000fe200000e0000 */
[----:B------:R-:W-:Y:S02]  /*c530*/  WARPGROUP.DEPBAR.LE gsb0, 0x0 ;  /* 0x00008000000079c5 */ /* 0x000fe40000010000 */
[----:B------:R-:W-:-:S10]  /*c540*/  WARPGROUP.ARRIVE ;  /* 0x00000000000079c5 */ /* 0x000fd40000000000 */
[----:B------:R-:W-:Y:S03]  /*c550*/  HGMMA.64x64x16.F32 R152, gdesc[UR4], R152, gsb0 ;  /* 0x00e00000049879f0 */ /* 0x000fe60008000898 */
[----:B------:R-:W-:Y:S02]  /*c560*/  WARPGROUP.DEPBAR.LE gsb0, 0x0 ;  /* 0x00008000000079c5 */ /* 0x000fe40000010000 */
[----:B------:R3:W-:Y:S02]  /*c570*/  @!P1 SYNCS.ARRIVE.TRANS64.RED.A1T0 RZ, [R13+URZ], RZ ;  /* 0x000000ff0dff99a7 */ /* 0x0007e4000810043f */
[----:B---3--:R-:W-:-:S05]  /*c580*/  IMAD.SHL.U32 R13, R14, 0x40, RZ ;  /* 0x000000400e0d7824 */ /* 0x008fca00078e00ff */
[----:B------:R-:W-:-:S04]  /*c590*/  IADD3 R230, -R184, 0x1, -R13 ;  /* 0x00000001b8e67810 */ /* 0x000fc80007ffe90d */
[----:B------:R-:W-:-:S05]  /*c5a0*/  IADD3 R230, -R22, R230, R23 ;  /* 0x000000e616e67210 */ /* 0x000fca0007ffe117 */
[----:B------:R-:W-:Y:S02]  /*c5b0*/  IMAD.IADD R231, R231, 0x1, R230 ;  /* 0x00000001e7e77824 */ /* 0x000fe400078e02e6 */
[----:B------:R-:W-:Y:S02]  /*c5c0*/  VIADD R230, R230, UR46 ;  /* 0x0000002ee6e67c36 */ /* 0x000fe40008000000 */
[C---:B--2---:R-:W-:Y:S02]  /*c5d0*/  IMAD.IADD R208, R233.reuse, 0x1, R231 ;  /* 0x00000001e9d07824 */ /* 0x044fe400078e02e7 */
[----:B------:R-:W-:Y:S01]  /*c5e0*/  IMAD.IADD R209, R233, 0x1, R230 ;  /* 0x00000001e9d17824 */ /* 0x000fe200078e02e6 */
[----:B------:R-:W-:Y:S06]  /*c5f0*/  @P3 BRA `(.L_x_5965) ;  /* 0x0000000000583947 */ /* 0x000fec0003800000 */
[----:B------:R-:W-:Y:S01]  /*c600*/  IADD3 R233, -R22, R23, R233 ;  /* 0x0000001716e97210 */ /* 0x000fe20007ffe1e9 */
[----:B------:R-:W-:Y:S03]  /*c610*/  BSSY B2, `(.L_x_5966) ;  /* 0x0000010000027945 */ /* 0x000fe60003800000 */
[----:B------:R-:W-:-:S13]  /*c620*/  ISETP.GT.AND P3, PT, R233, -0x1, PT ;  /* 0xffffffffe900780c */ /* 0x000fda0003f64270 */
[----:B------:R-:W-:Y:S05]  /*c630*/  @P3 BRA `(.L_x_5967) ;  /* 0x0000000000203947 */ /* 0x000fea0003800000 */
[----:B------:R-:W-:Y:S01]  /*c640*/  IMAD.U32 R234, RZ, RZ, UR44 ;  /* 0x0000002cffea7e24 */ /* 0x000fe2000f8e00ff */
[----:B------:R-:W-:-:S04]  /*c650*/  LOP3.LUT R233, RZ, R233, RZ, 0x33, !PT ;  /* 0x000000e9ffe97212 */ /* 0x000fc800078e33ff */
[----:B------:R-:W-:-:S13]  /*c660*/  ISETP.NE.AND P3, PT, R234, 0x1, PT ;  /* 0x00000001ea00780c */ /* 0x000fda0003f65270 */
[----:B------:R-:W2:Y:S02]  /*c670*/  @P3 LDC.64 R206, c[0x0][0x9e8] ;  /* 0x00027a00ffce3b82 */ /* 0x000ea40000000a00 */
[----:B--2---:R-:W-:-:S05]  /*c680*/  @P3 IMAD.HI.U32 R206, R233, R206, RZ ;  /* 0x000000cee9ce3227 */ /* 0x004fca00078e00ff */
[----:B------:R-:W-:-:S04]  /*c690*/  @P3 SHF.R.U32.HI R233, RZ, R207, R206 ;  /* 0x000000cfffe93219 */ /* 0x000fc800000116ce */
[----:B------:R-:W-:Y:S01]  /*c6a0*/  LOP3.LUT R233, RZ, R233, RZ, 0x33, !PT ;  /* 0x000000e9ffe97212 */ /* 0x000fe200078e33ff */
[----:B------:R-:W-:Y:S06]  /*c6b0*/  BRA `(.L_x_5968) ;  /* 0x0000000000147947 */ /* 0x000fec0003800000 */
.L_x_5967:
[----:B------:R-:W-:-:S05]  /*c6c0*/  IMAD.U32 R234, RZ, RZ, UR44 ;  /* 0x0000002cffea7e24 */ /* 0x000fca000f8e00ff */
[----:B------:R-:W-:-:S13]  /*c6d0*/  ISETP.NE.AND P3, PT, R234, 0x1, PT ;  /* 0x00000001ea00780c */ /* 0x000fda0003f65270 */
[----:B------:R-:W2:Y:S02]  /*c6e0*/  @P3 LDC.64 R206, c[0x0][0x9e8] ;  /* 0x00027a00ffce3b82 */ /* 0x000ea40000000a00 */
[----:B--2---:R-:W-:-:S05]  /*c6f0*/  @P3 IMAD.HI.U32 R206, R233, R206, RZ ;  /* 0x000000cee9ce3227 */ /* 0x004fca00078e00ff */
[----:B------:R-:W-:-:S07]  /*c700*/  @P3 SHF.R.U32.HI R233, RZ, R207, R206 ;  /* 0x000000cfffe93219 */ /* 0x000fce00000116ce */
.L_x_5968:
[----:B------:R-:W-:Y:S05]  /*c710*/  BSYNC B2 ;  /* 0x0000000000027941 */ /* 0x000fea0003800000 */
.L_x_5966:
[----:B------:R-:W-:-:S04]  /*c720*/  IMAD R233, R233, R234, -R13 ;  /* 0x000000eae9e97224 */ /* 0x000fc800078e0a0d */
[----:B------:R-:W-:-:S05]  /*c730*/  IMAD.IADD R233, R233, 0x1, -R184 ;  /* 0x00000001e9e97824 */ /* 0x000fca00078e0ab8 */
[----:B------:R-:W-:Y:S02]  /*c740*/  VIMNMX R208, R208, R233, !PT ;  /* 0x000000e9d0d07248 */ /* 0x000fe40007fe0100 */
[----:B------:R-:W-:-:S07]  /*c750*/  VIADDMNMX R209, R233, R234, R209, PT ;  /* 0x000000eae9d17246 */ /* 0x000fce00038001d1 */
.L_x_5965:
[----:B------:R-:W-:Y:S01]  /*c760*/  ISETP.GT.AND P3, PT, R14, -0x1, PT ;  /* 0xffffffff0e00780c */ /* 0x000fe20003f64270 */
[----:B------:R-:W-:-:S03]  /*c770*/  UISETP.NE.AND UP0, UPT, UR47, URZ, UPT ;  /* 0x0000003f2f00728c */ /* 0x000fc6000bf05270 */
[C---:B------:R-:W-:Y:S02]  /*c780*/  ISETP.GT.AND P4, PT, R208.reuse, RZ, P3 ;  /* 0x000000ffd000720c */ /* 0x040fe40001f84270 */
[C---:B------:R-:W-:Y:S02]  /*c790*/  ISETP.GT.AND P6, PT, R208.reuse, 0x8, P3 ;  /* 0x00000008d000780c */ /* 0x040fe40001fc4270 */
[C---:B------:R-:W-:Y:S02]  /*c7a0*/  ISETP.LT.OR P5, PT, R209.reuse, 0x1, P4 ;  /* 0x00000001d100780c */ /* 0x040fe400027a1670 */
[----:B------:R-:W-:Y:S02]  /*c7b0*/  ISETP.GT.AND P4, PT, R208, 0x1, P3 ;  /* 0x00000001d000780c */ /* 0x000fe40001f84270 */
[----:B------:R-:W-:Y:S02]  /*c7c0*/  FSEL R206, R152, -INF , !P5 ;  /* 0xff80000098ce7808 */ /* 0x000fe40006800000 */
[----:B------:R-:W-:Y:S01]  /*c7d0*/  ISETP.LT.OR P4, PT, R209, 0x2, P4 ;  /* 0x00000002d100780c */ /* 0x000fe20002781670 */
[----:B------:R-:W2:Y:S01]  /*c7e0*/  SHFL.IDX PT, R152, R232, 0x1, 0x1c1f ;  /* 0x003c1f00e8987f89 */ /* 0x000ea200000e0000 */
[----:B------:R-:W-:-:S02]  /*c7f0*/  ISETP.GT.AND P5, PT, R208, 0x9, P3 ;  /* 0x00000009d000780c */ /* 0x000fc40001fa4270 */
[----:B------:R-:W-:Y:S02]  /*c800*/  FSEL R207, R153, -INF , !P4 ;  /* 0xff80000099cf7808 */ /* 0x000fe40006000000 */
[----:B------:R-:W-:Y:S02]  /*c810*/  ISETP.GT.AND P4, PT, R208, 0x10, P3 ;  /* 0x00000010d000780c */ /* 0x000fe40001f84270 */
[C---:B------:R-:W-:Y:S02]  /*c820*/  ISETP.LT.OR P6, PT, R209.reuse, 0x9, P6 ;  /* 0x00000009d100780c */ /* 0x040fe400037c1670 */
[C---:B------:R-:W-:Y:S02]  /*c830*/  ISETP.LT.OR P4, PT, R209.reuse, 0x11, P4 ;  /* 0x00000011d100780c */ /* 0x040fe40002781670 */
[----:B------:R-:W-:Y:S02]  /*c840*/  ISETP.LT.OR P5, PT, R209, 0xa, P5 ;  /* 0x0000000ad100780c */ /* 0x000fe40002fa1670 */
[----:B------:R-:W-:-:S02]  /*c850*/  FSEL R160, R160, -INF , !P4 ;  /* 0xff800000a0a07808 */ /* 0x000fc40006000000 */
[----:B------:R-:W-:Y:S02]  /*c860*/  ISETP.GT.AND P4, PT, R208, 0x19, P3 ;  /* 0x00000019d000780c */ /* 0x000fe40001f84270 */
[----:B------:R-:W-:Y:S02]  /*c870*/  FSEL R156, R156, -INF , !P6 ;  /* 0xff8000009c9c7808 */ /* 0x000fe40007000000 */
[----:B------:R-:W-:Y:S02]  /*c880*/  ISETP.LT.OR P4, PT, R209, 0x1a, P4 ;  /* 0x0000001ad100780c */ /* 0x000fe40002781670 */
[----:B------:R-:W-:Y:S02]  /*c890*/  FSEL R157, R157, -INF , !P5 ;  /* 0xff8000009d9d7808 */ /* 0x000fe40006800000 */
[----:B------:R-:W-:Y:S01]  /*c8a0*/  ISETP.GT.AND P6, PT, R208, 0x11, P3 ;  /* 0x00000011d000780c */ /* 0x000fe20001fc4270 */
[--C-:B--2---:R-:W-:Y:S01]  /*c8b0*/  IMAD.IADD R230, R230, 0x1, R152.reuse ;  /* 0x00000001e6e67824 */ /* 0x104fe200078e0298 */
[----:B------:R-:W-:Y:S01]  /*c8c0*/  ISETP.GT.AND P5, PT, R208, 0x18, P3 ;  /* 0x00000018d000780c */ /* 0x000fe20001fa4270 */
[----:B------:R-:W-:Y:S01]  /*c8d0*/  IMAD.IADD R231, R231, 0x1, R152 ;  /* 0x00000001e7e77824 */ /* 0x000fe200078e0298 */
[----:B------:R-:W-:-:S02]  /*c8e0*/  FSEL R165, R165, -INF , !P4 ;  /* 0xff800000a5a57808 */ /* 0x000fc40006000000 */
[----:B------:R-:W-:Y:S02]  /*c8f0*/  ISETP.GT.AND P4, PT, R208, 0x28, P3 ;  /* 0x00000028d000780c */ /* 0x000fe40001f84270 */
[C---:B------:R-:W-:Y:S02]  /*c900*/  ISETP.LT.OR P6, PT, R209.reuse, 0x12, P6 ;  /* 0x00000012d100780c */ /* 0x040fe400037c1670 */
[C---:B------:R-:W-:Y:S02]  /*c910*/  ISETP.LT.OR P5, PT, R209.reuse, 0x19, P5 ;  /* 0x00000019d100780c */ /* 0x040fe40002fa1670 */
[----:B------:R-:W-:Y:S02]  /*c920*/  ISETP.LT.OR P4, PT, R209, 0x29, P4 ;  /* 0x00000029d100780c */ /* 0x000fe40002781670 */
[----:B------:R-:W-:Y:S02]  /*c930*/  FSEL R161, R161, -INF , !P6 ;  /* 0xff800000a1a17808 */ /* 0x000fe40007000000 */
[----:B------:R-:W-:-:S02]  /*c940*/  FSEL R164, R164, -INF , !P5 ;  /* 0xff800000a4a47808 */ /* 0x000fc40006800000 */
[C---:B------:R-:W-:Y:S02]  /*c950*/  ISETP.GT.AND P6, PT, R208.reuse, 0x20, P3 ;  /* 0x00000020d000780c */ /* 0x040fe40001fc4270 */
[----:B------:R-:W-:Y:S02]  /*c960*/  ISETP.GT.AND P5, PT, R208, 0x21, P3 ;  /* 0x00000021d000780c */ /* 0x000fe40001fa4270 */
[----:B------:R-:W-:Y:S02]  /*c970*/  FSEL R232, R172, -INF , !P4 ;  /* 0xff800000ace87808 */ /* 0x000fe40006000000 */
[----:B------:R-:W-:Y:S02]  /*c980*/  ISETP.GT.AND P4, PT, R208, 0x31, P3 ;  /* 0x00000031d000780c */ /* 0x000fe40001f84270 */
[C---:B------:R-:W-:Y:S02]  /*c990*/  ISETP.LT.OR P6, PT, R209.reuse, 0x21, P6 ;  /* 0x00000021d100780c */ /* 0x040fe400037c1670 */
[----:B------:R-:W-:-:S02]  /*c9a0*/  ISETP.LT.OR P5, PT, R209, 0x22, P5 ;  /* 0x00000022d100780c */ /* 0x000fc40002fa1670 */
[----:B------:R-:W-:Y:S02]  /*c9b0*/  ISETP.LT.OR P4, PT, R209, 0x32, P4 ;  /* 0x00000032d100780c */ /* 0x000fe40002781670 */
[----:B------:R-:W-:Y:S02]  /*c9c0*/  FSEL R168, R168, -INF , !P6 ;  /* 0xff800000a8a87808 */ /* 0x000fe40007000000 */
[----:B------:R-:W-:Y:S02]  /*c9d0*/  FSEL R169, R169, -INF , !P5 ;  /* 0xff800000a9a97808 */ /* 0x000fe40006800000 */
[C---:B------:R-:W-:Y:S02]  /*c9e0*/  ISETP.GT.AND P6, PT, R208.reuse, 0x29, P3 ;  /* 0x00000029d000780c */ /* 0x040fe40001fc4270 */
[----:B------:R-:W-:Y:S02]  /*c9f0*/  ISETP.GT.AND P5, PT, R208, 0x30, P3 ;  /* 0x00000030d000780c */ /* 0x000fe40001fa4270 */
[----:B------:R-:W-:-:S02]  /*ca00*/  FSEL R177, R177, -INF , !P4 ;  /* 0xff800000b1b17808 */ /* 0x000fc40006000000 */
[----:B------:R-:W-:Y:S02]  /*ca10*/  PLOP3.LUT P4, PT, PT, PT, UP0, 0x40, 0x0 ;  /* 0x000000000000781c */ /* 0x000fe40003f8e808 */
[C---:B------:R-:W-:Y:S02]  /*ca20*/  ISETP.LT.OR P6, PT, R209.reuse, 0x2a, P6 ;  /* 0x0000002ad100780c */ /* 0x040fe400037c1670 */
[----:B------:R-:W-:Y:S02]  /*ca30*/  ISETP.LT.OR P5, PT, R209, 0x31, P5 ;  /* 0x00000031d100780c */ /* 0x000fe40002fa1670 */
[----:B------:R-:W-:Y:S02]  /*ca40*/  FSEL R173, R173, -INF , !P6 ;  /* 0xff800000adad7808 */ /* 0x000fe40007000000 */
[----:B------:R-:W-:Y:S02]  /*ca50*/  FSEL R176, R176, -INF , !P5 ;  /* 0xff800000b0b07808 */ /* 0x000fe40006800000 */
[----:B------:R-:W-:-:S02]  /*ca60*/  ISETP.GT.AND P6, PT, R208, 0x38, P3 ;  /* 0x00000038d000780c */ /* 0x000fc40001fc4270 */
[----:B------:R-:W-:Y:S02]  /*ca70*/  ISETP.GT.AND P5, PT, R208, 0x39, P3 ;  /* 0x00000039d000780c */ /* 0x000fe40001fa4270 */
[C---:B------:R-:W-:Y:S02]  /*ca80*/  ISETP.LT.OR P6, PT, R209.reuse, 0x39, P6 ;  /* 0x00000039d100780c */ /* 0x040fe400037c1670 */
[----:B------:R-:W-:Y:S02]  /*ca90*/  ISETP.LT.OR P5, PT, R209, 0x3a, P5 ;  /* 0x0000003ad100780c */ /* 0x000fe40002fa1670 */
[----:B------:R-:W-:Y:S02]  /*caa0*/  FSEL R180, R180, -INF , !P6 ;  /* 0xff800000b4b47808 */ /* 0x000fe40007000000 */
[----:B------:R-:W-:Y:S01]  /*cab0*/  FSEL R181, R181, -INF , !P5 ;  /* 0xff800000b5b57808 */ /* 0x000fe20006800000 */
[----:B------:R-:W-:Y:S08]  /*cac0*/  @P4 BRA `(.L_x_5969) ;  /* 0x0000000000584947 */ /* 0x000ff00003800000 */
        /* <DEDUP_REMOVED lines=12> */
.L_x_5971:
[----:B------:R-:W-:-:S05]  /*cb90*/  IMAD.U32 R208, RZ, RZ, UR44 ;  /* 0x0000002cffd07e24 */ /* 0x000fca000f8e00ff */
[----:B------:R-:W-:-:S13]  /*cba0*/  ISETP.NE.AND P4, PT, R208, 0x1, PT ;  /* 0x00000001d000780c */ /* 0x000fda0003f85270 */
[----:B------:R-:W2:Y:S02]  /*cbb0*/  @P4 LDC.64 R152, c[0x0][0x9e8] ;  /* 0x00027a00ff984b82 */ /* 0x000ea40000000a00 */
[----:B--2---:R-:W-:-:S05]  /*cbc0*/  @P4 IMAD.HI.U32 R152, R172, R152, RZ ;  /* 0x00000098ac984227 */ /* 0x004fca00078e00ff */
[----:B------:R-:W-:-:S07]  /*cbd0*/  @P4 SHF.R.U32.HI R172, RZ, R153, R152 ;  /* 0x00000099ffac4219 */ /* 0x000fce0000011698 */
.L_x_5972:
[----:B------:R-:W-:Y:S05]  /*cbe0*/  BSYNC B2 ;  /* 0x0000000000027941 */ /* 0x000fea0003800000 */
.L_x_5970:
[----:B------:R-:W-:-:S04]  /*cbf0*/  IMAD R13, R172, R208, -R13 ;  /* 0x000000d0ac0d7224 */ /* 0x000fc800078e0a0d */
[----:B------:R-:W-:-:S05]  /*cc00*/  IMAD.IADD R13, R13, 0x1, -R184 ;  /* 0x000000010d0d7824 */ /* 0x000fca00078e0ab8 */
[----:B------:R-:W-:Y:S02]  /*cc10*/  VIMNMX R231, R231, R13, !PT ;  /* 0x0000000de7e77248 */ /* 0x000fe40007fe0100 */
[----:B------:R-:W-:-:S07]  /*cc20*/  VIADDMNMX R230, R13, R208, R230, PT ;  /* 0x000000d00de67246 */ /* 0x000fce00038001e6 */
.L_x_5969:
[----:B------:R-:W-:Y:S02]  /*cc30*/  FMNMX.FTZ R13, R206, R12, !PT ;  /* 0x0000000cce0d7209 */ /* 0x000fe40007810000 */
[----:B------:R-:W-:Y:S02]  /*cc40*/  ISETP.GT.AND P6, PT, R231, 0x9, P3 ;  /* 0x00000009e700780c */ /* 0x000fe40001fc4270 */
[----:B------:R-:W-:Y:S02]  /*cc50*/  FMNMX.FTZ R13, R207, R13, !PT ;  /* 0x0000000dcf0d7209 */ /* 0x000fe40007810000 */
[----:B------:R-:W-:Y:S02]  /*cc60*/  ISETP.LT.OR P6, PT, R230, 0xa, P6 ;  /* 0x0000000ae600780c */ /* 0x000fe400037c1670 */
[----:B------:R-:W-:Y:S02]  /*cc70*/  FMNMX.FTZ R13, R156, R13, !PT ;  /* 0x0000000d9c0d7209 */ /* 0x000fe40007810000 */
[----:B------:R-:W-:-:S02]  /*cc80*/  FSEL R159, R159, -INF , !P6 ;  /* 0xff8000009f9f7808 */ /* 0x000fc40007000000 */
        /* <DEDUP_REMOVED lines=13> */
[C---:B------:R-:W-:Y:S02]  /*cd60*/  ISETP.GT.AND P6, PT, R231.reuse, RZ, P3 ;  /* 0x000000ffe700720c */ /* 0x040fe40001fc4270 */
        /* <DEDUP_REMOVED lines=9> */
[----:B------:R-:W-:-:S02]  /*ce00*/  FSEL R155, R155, -INF , !P5 ;  /* 0xff8000009b9b7808 */ /* 0x000fc40006800000 */
[----:B------:R-:W-:Y:S02]  /*ce10*/  FMNMX.FTZ R13, R181, R13, !PT ;  /* 0x0000000db50d7209 */ /* 0x000fe40007810000 */
[C---:B------:R-:W-:Y:S02]  /*ce20*/  ISETP.GT.AND P5, PT, R231.reuse, 0x10, P3 ;  /* 0x00000010e700780c */ /* 0x040fe40001fa4270 */
[----:B------:R-:W-:Y:S01]  /*ce30*/  ISETP.GT.AND P6, PT, R231, 0x38, P3 ;  /* 0x00000038e700780c */ /* 0x000fe20001fc4270 */
[----:B------:R-:W2:Y:S01]  /*ce40*/  SHFL.BFLY PT, R152, R13, 0x2, 0x1f ;  /* 0x0c401f000d987f89 */ /* 0x000ea200000e0000 */
[C---:B------:R-:W-:Y:S02]  /*ce50*/  ISETP.LT.OR P5, PT, R230.reuse, 0x11, P5 ;  /* 0x00000011e600780c */ /* 0x040fe40002fa1670 */
[----:B------:R-:W-:Y:S02]  /*ce60*/  ISETP.LT.OR P6, PT, R230, 0x39, P6 ;  /* 0x00000039e600780c */ /* 0x000fe400037c1670 */
[----:B------:R-:W-:-:S02]  /*ce70*/  FSEL R162, R162, -INF , !P5 ;  /* 0xff800000a2a27808 */ /* 0x000fc40006800000 */
[----:B------:R-:W-:Y:S02]  /*ce80*/  ISETP.GT.AND P5, PT, R231, 0x19, P3 ;  /* 0x00000019e700780c */ /* 0x000fe40001fa4270 */
[----:B------:R-:W-:Y:S02]  /*ce90*/  FSEL R182, R182, -INF , !P6 ;  /* 0xff800000b6b67808 */ /* 0x000fe40007000000 */
[----:B------:R-:W-:-:S04]  /*cea0*/  ISETP.LT.OR P5, PT, R230, 0x1a, P5 ;  /* 0x0000001ae600780c */ /* 0x000fc80002fa1670 */
[----:B------:R-:W-:Y:S02]  /*ceb0*/  FSEL R167, R167, -INF , !P5 ;  /* 0xff800000a7a77808 */ /* 0x000fe40006800000 */
[----:B------:R-:W-:-:S04]  /*cec0*/  ISETP.GT.AND P5, PT, R231, 0x28, P3 ;  /* 0x00000028e700780c */ /* 0x000fc80001fa4270 */
[----:B------:R-:W-:Y:S02]  /*ced0*/  ISETP.LT.OR P5, PT, R230, 0x29, P5 ;  /* 0x00000029e600780c */ /* 0x000fe40002fa1670 */
[----:B--2---:R-:W-:Y:S01]  /*cee0*/  FMNMX.FTZ R152, R13, R152, !PT ;  /* 0x000000980d987209 */ /* 0x004fe20007810000 */
[----:B------:R-:W-:Y:S01]  /*cef0*/  IMAD.U32 R13, RZ, RZ, UR39 ;  /* 0x00000027ff0d7e24 */ /* 0x000fe2000f8e00ff */
[----:B------:R-:W-:Y:S02]  /*cf00*/  FSEL R174, R174, -INF , !P5 ;  /* 0xff800000aeae7808 */ /* 0x000fe40006800000 */
[----:B------:R-:W-:Y:S01]  /*cf10*/  ISETP.GT.AND P5, PT, R231, 0x30, P3 ;  /* 0x00000030e700780c */ /* 0x000fe20001fa4270 */
[----:B------:R-:W2:Y:S03]  /*cf20*/  SHFL.BFLY PT, R172, R152, 0x1, 0x1f ;  /* 0x0c201f0098ac7f89 */ /* 0x000ea600000e0000 */
[----:B------:R-:W-:-:S04]  /*cf30*/  ISETP.LT.OR P5, PT, R230, 0x31, P5 ;  /* 0x00000031e600780c */ /* 0x000fc80002fa1670 */
[----:B------:R-:W-:Y:S02]  /*cf40*/  FSEL R178, R178, -INF , !P5 ;  /* 0xff800000b2b27808 */ /* 0x000fe40006800000 */
[----:B--2---:R-:W-:-:S04]  /*cf50*/  FMNMX.FTZ R172, R152, R172, !PT ;  /* 0x000000ac98ac7209 */ /* 0x004fc80007810000 */
[----:B------:R-:W-:-:S04]  /*cf60*/  FSETP.NEU.FTZ.AND P4, PT, R172, -INF , PT ;  /* 0xff800000ac00780b */ /* 0x000fc80003f9d000 */
[----:B------:R-:W-:-:S05]  /*cf70*/  FSEL R152, R172, RZ, P4 ;  /* 0x000000ffac987208 */ /* 0x000fca0002000000 */
[----:B------:R-:W-:Y:S01]  /*cf80*/  FADD.FTZ R152, -R152, R12 ;  /* 0x0000000c98987221 */ /* 0x000fe20000010100 */
[----:B------:R-:W-:-:S05]  /*cf90*/  FMUL.FTZ R12, R172, R13 ;  /* 0x0000000dac0c7220 */ /* 0x000fca0000410000 */
[----:B------:R-:W-:Y:S02]  /*cfa0*/  FSEL R12, R12, RZ, P4 ;  /* 0x000000ff0c0c7208 */ /* 0x000fe40002000000 */
[----:B------:R-:W-:-:S03]  /*cfb0*/  ISETP.GT.AND P4, PT, R231, 0x8, P3 ;  /* 0x00000008e700780c */ /* 0x000fc60001f84270 */
[-CC-:B------:R-:W-:Y:S01]  /*cfc0*/  FFMA.FTZ R206, R206, R13.reuse, -R12.reuse ;  /* 0x0000000dcece7223 */ /* 0x180fe2000001080c */
[----:B------:R-:W-:Y:S01]  /*cfd0*/  ISETP.LT.OR P4, PT, R230, 0x9, P4 ;  /* 0x00000009e600780c */ /* 0x000fe20002781670 */
[-CC-:B------:R-:W-:Y:S01]  /*cfe0*/  FFMA.FTZ R207, R207, R13.reuse, -R12.reuse ;  /* 0x0000000dcfcf7223 */ /* 0x180fe2000001080c */
[-CC-:B------:R-:W-:Y:S01]  /*cff0*/  FFMA.FTZ R156, R156, R13.reuse, -R12.reuse ;  /* 0x0000000d9c9c7223 */ /* 0x180fe2000001080c */
[-CC-:B------:R-:W-:Y:S01]  /*d000*/  FFMA.FTZ R157, R157, R13.reuse, -R12.reuse ;  /* 0x0000000d9d9d7223 */ /* 0x180fe2000001080c */
[----:B------:R-:W-:Y:S01]  /*d010*/  FSEL R158, R158, -INF , !P4 ;  /* 0xff8000009e9e7808 */ /* 0x000fe20006000000 */
[-CC-:B------:R-:W-:Y:S01]  /*d020*/  FFMA.FTZ R160, R160, R13.reuse, -R12.reuse ;  /* 0x0000000da0a07223 */ /* 0x180fe2000001080c */
[----:B------:R-:W-:Y:S01]  /*d030*/  ISETP.GT.AND P4, PT, R231, 0x11, P3 ;  /* 0x00000011e700780c */ /* 0x000fe20001f84270 */
[-CC-:B------:R-:W-:Y:S01]  /*d040*/  FFMA.FTZ R161, R161, R13.reuse, -R12.reuse ;  /* 0x0000000da1a17223 */ /* 0x180fe2000001080c */
[-CC-:B------:R-:W-:Y:S01]  /*d050*/  FFMA.FTZ R164, R164, R13.reuse, -R12.reuse ;  /* 0x0000000da4a47223 */ /* 0x180fe2000001080c */
        /* <DEDUP_REMOVED lines=12> */
[-C--:B------:R-:W-:Y:S01]  /*d120*/  FFMA.FTZ R181, R181, R13.reuse, -R12 ;  /* 0x0000000db5b57223 */ /* 0x080fe2000001080c */
[----:B------:R-:W-:Y:S01]  /*d130*/  FMUL.FTZ R12, R152, R13 ;  /* 0x0000000d980c7220 */ /* 0x000fe20000410000 */
[----:B------:R-:W-:Y:S01]  /*d140*/  MUFU.EX2 R206, R206 ;  /* 0x000000ce00ce7308 */ /* 0x000fe20000000800 */
[----:B------:R-:W-:-:S02]  /*d150*/  FSEL R153, R170, -INF , !P4 ;  /* 0xff800000aa997808 */ /* 0x000fc40006000000 */
[----:B------:R-:W-:Y:S02]  /*d160*/  FMNMX.FTZ R170, R154, R20, !PT ;  /* 0x000000149aaa7209 */ /* 0x000fe40007810000 */
[----:B------:R-:W-:Y:S02]  /*d170*/  ISETP.GT.AND P4, PT, R231, 0x29, P3 ;  /* 0x00000029e700780c */ /* 0x000fe40001f84270 */
[----:B------:R-:W-:Y:S01]  /*d180*/  FMNMX.FTZ R170, R155, R170, !PT ;  /* 0x000000aa9baa7209 */ /* 0x000fe20007810000 */
[----:B------:R-:W2:Y:S01]  /*d190*/  MUFU.EX2 R12, R12 ;  /* 0x0000000c000c7308 */ /* 0x000ea20000000800 */
[----:B------:R-:W-:Y:S02]  /*d1a0*/  ISETP.LT.OR P4, PT, R230, 0x2a, P4 ;  /* 0x0000002ae600780c */ /* 0x000fe40002781670 */
[----:B------:R-:W-:Y:S02]  /*d1b0*/  FMNMX.FTZ R170, R158, R170, !PT ;  /* 0x000000aa9eaa7209 */ /* 0x000fe40007810000 */
[----:B------:R-:W-:-:S02]  /*d1c0*/  FSEL R175, R175, -INF , !P4 ;  /* 0xff800000afaf7808 */ /* 0x000fc40006000000 */
[----:B------:R-:W-:Y:S01]  /*d1d0*/  FMNMX.FTZ R170, R159, R170, !PT ;  /* 0x000000aa9faa7209 */ /* 0x000fe20007810000 */
[----:B------:R-:W3:Y:S01]  /*d1e0*/  MUFU.EX2 R152, R207 ;  /* 0x000000cf00987308 */ /* 0x000ee20000000800 */
[----:B------:R-:W-:Y:S02]  /*d1f0*/  ISETP.GT.AND P4, PT, R231, 0x31, P3 ;  /* 0x00000031e700780c */ /* 0x000fe40001f84270 */
[----:B------:R-:W-:Y:S02]  /*d200*/  FMNMX.FTZ R170, R162, R170, !PT ;  /* 0x000000aaa2aa7209 */ /* 0x000fe40007810000 */
[----:B------:R-:W-:Y:S02]  /*d210*/  ISETP.LT.OR P4, PT, R230, 0x32, P4 ;  /* 0x00000032e600780c */ /* 0x000fe40002781670 */
[----:B------:R-:W-:Y:S01]  /*d220*/  FMNMX.FTZ R170, R163, R170, !PT ;  /* 0x000000aaa3aa7209 */ /* 0x000fe20007810000 */
[----:B------:R-:W4:Y:S01]  /*d230*/  MUFU.EX2 R156, R156 ;  /* 0x0000009c009c7308 */ /* 0x000f220000000800 */
[----:B------:R-:W-:Y:S01]  /*d240*/  ISETP.GT.AND P3, PT, R231, 0x39, P3 ;  /* 0x00000039e700780c */ /* 0x000fe20001f64270 */
[----:B--2---:R-:W-:Y:S01]  /*d250*/  FFMA.FTZ R0, R12, R0, R206 ;  /* 0x000000000c007223 */ /* 0x004fe200000100ce */
[----:B------:R-:W-:Y:S01]  /*d260*/  FMNMX.FTZ R170, R166, R170, !PT ;  /* 0x000000aaa6aa7209 */ /* 0x000fe20007810000 */
[-C--:B------:R-:W-:Y:S01]  /*d270*/  FMUL.FTZ R24, R24, R12.reuse ;  /* 0x0000000c18187220 */ /* 0x080fe20000410000 */
[----:B------:R-:W-:Y:S01]  /*d280*/  FSEL R179, R179, -INF , !P4 ;  /* 0xff800000b3b37808 */ /* 0x000fe20006000000 */
[----:B------:R-:W-:Y:S01]  /*d290*/  FMUL.FTZ R25, R25, R12 ;  /* 0x0000000c19197220 */ /* 0x000fe20000410000 */
[----:B------:R-:W-:Y:S01]  /*d2a0*/  FMNMX.FTZ R170, R167, R170, !PT ;  /* 0x000000aaa7aa7209 */ /* 0x000fe20007810000 */
[----:B------:R-:W2:Y:S01]  /*d2b0*/  MUFU.EX2 R157, R157 ;  /* 0x0000009d009d7308 */ /* 0x000ea20000000800 */
[----:B------:R-:W-:Y:S01]  /*d2c0*/  ISETP.LT.OR P3, PT, R230, 0x3a, P3 ;  /* 0x0000003ae600780c */ /* 0x000fe20001f61670 */
[----:B---3--:R-:W-:Y:S01]  /*d2d0*/  FADD.FTZ R0, R152, R0 ;  /* 0x0000000098007221 */ /* 0x008fe20000010000 */
[----:B------:R-:W-:Y:S01]  /*d2e0*/  FMNMX.FTZ R170, R153, R170, !PT ;  /* 0x000000aa99aa7209 */ /* 0x000fe20007810000 */
[-C--:B------:R-:W-:Y:S01]  /*d2f0*/  FMUL.FTZ R28, R28, R12.reuse ;  /* 0x0000000c1c1c7220 */ /* 0x080fe20000410000 */
[----:B------:R-:W-:Y:S01]  /*d300*/  FSEL R183, R183, -INF , !P3 ;  /* 0xff800000b7b77808 */ /* 0x000fe20005800000 */
[----:B------:R-:W-:Y:S01]  /*d310*/  FMUL.FTZ R29, R29, R12 ;  /* 0x0000000c1d1d7220 */ /* 0x000fe20000410000 */
[----:B------:R-:W-:Y:S01]  /*d320*/  FMNMX.FTZ R170, R171, R170, !PT ;  /* 0x000000aaabaa7209 */ /* 0x000fe20007810000 */
[----:B------:R-:W3:Y:S01]  /*d330*/  MUFU.EX2 R160, R160 ;  /* 0x000000a000a07308 */ /* 0x000ee20000000800 */
[----:B------:R-:W-:Y:S01]  /*d340*/  F2FP.F16.F32.PACK_AB R152, R152, R206 ;  /* 0x000000ce9898723e */ /* 0x000fe200000000ff */
[----:B----4-:R-:W-:Y:S01]  /*d350*/  FADD.FTZ R0, R156, R0 ;  /* 0x000000009c007221 */ /* 0x010fe20000010000 */
[----:B------:R-:W-:Y:S01]  /*d360*/  FMNMX.FTZ R170, R174, R170, !PT ;  /* 0x000000aaaeaa7209 */ /* 0x000fe20007810000 */
[-C--:B------:R-:W-:Y:S01]  /*d370*/  FMUL.FTZ R32, R32, R12.reuse ;  /* 0x0000000c20207220 */ /* 0x080fe20000410000 */
[-C--:B------:R-:W-:Y:S01]  /*d380*/  FMUL.FTZ R33, R33, R12.reuse ;  /* 0x0000000c21217220 */ /* 0x080fe20000410000 */
[----:B------:R-:W-:Y:S01]  /*d390*/  FMUL.FTZ R36, R36, R12 ;  /* 0x0000000c24247220 */ /* 0x000fe20000410000 */
[----:B------:R-:W-:Y:S01]  /*d3a0*/  FMNMX.FTZ R170, R175, R170, !PT ;  /* 0x000000aaafaa7209 */ /* 0x000fe20007810000 */
[----:B------:R-:W-:Y:S01]  /*d3b0*/  MUFU.EX2 R161, R161 ;  /* 0x000000a100a17308 */ /* 0x000fe20000000800 */
[----:B--2---:R-:W-:Y:S01]  /*d3c0*/  FADD.FTZ R0, R157, R0 ;  /* 0x000000009d007221 */ /* 0x004fe20000010000 */
[----:B------:R-:W-:Y:S01]  /*d3d0*/  FMUL.FTZ R37, R37, R12 ;  /* 0x0000000c25257220 */ /* 0x000fe20000410000 */
[----:B------:R-:W-:Y:S01]  /*d3e0*/  FMNMX.FTZ R170, R178, R170, !PT ;  /* 0x000000aab2aa7209 */ /* 0x000fe20007810000 */
[-C--:B------:R-:W-:Y:S01]  /*d3f0*/  FMUL.FTZ R40, R40, R12.reuse ;  /* 0x0000000c28287220 */ /* 0x080fe20000410000 */
[-C--:B------:R-:W-:Y:S01]  /*d400*/  FMUL.FTZ R41, R41, R12.reuse ;  /* 0x0000000c29297220 */ /* 0x080fe20000410000 */
[----:B------:R-:W-:Y:S01]  /*d410*/  FMUL.FTZ R44, R44, R12 ;  /* 0x0000000c2c2c7220 */ /* 0x000fe20000410000 */
[----:B------:R-:W-:Y:S01]  /*d420*/  FMNMX.FTZ R170, R179, R170, !PT ;  /* 0x000000aab3aa7209 */ /* 0x000fe20007810000 */
[----:B------:R-:W-:Y:S01]  /*d430*/  MUFU.EX2 R164, R164 ;  /* 0x000000a400a47308 */ /* 0x000fe20000000800 */
[----:B---3--:R-:W-:Y:S01]  /*d440*/  FADD.FTZ R0, R160, R0 ;  /* 0x00000000a0007221 */ /* 0x008fe20000010000 */
[----:B------:R-:W-:Y:S01]  /*d450*/  FMUL.FTZ R45, R45, R12 ;  /* 0x0000000c2d2d7220 */ /* 0x000fe20000410000 */
[----:B------:R-:W-:Y:S01]  /*d460*/  FMNMX.FTZ R170, R182, R170, !PT ;  /* 0x000000aab6aa7209 */ /* 0x000fe20007810000 */
[-C--:B------:R-:W-:Y:S01]  /*d470*/  FMUL.FTZ R48, R48, R12.reuse ;  /* 0x0000000c30307220 */ /* 0x080fe20000410000 */
[-C--:B------:R-:W-:Y:S01]  /*d480*/  FMUL.FTZ R49, R49, R12.reuse ;  /* 0x0000000c31317220 */ /* 0x080fe20000410000 */
[----:B------:R-:W-:Y:S01]  /*d490*/  FMUL.FTZ R52, R52, R12 ;  /* 0x0000000c34347220 */ /* 0x000fe20000410000 */
[----:B------:R-:W-:Y:S01]  /*d4a0*/  FMNMX.FTZ R170, R183, R170, !PT ;  /* 0x000000aab7aa7209 */ /* 0x000fe20007810000 */
[----:B------:R-:W2:Y:S01]  /*d4b0*/  MUFU.EX2 R165, R165 ;  /* 0x000000a500a57308 */ /* 0x000ea20000000800 */
[-C--:B------:R-:W-:Y:S01]  /*d4c0*/  FMUL.FTZ R53, R53, R12.reuse ;  /* 0x0000000c35357220 */ /* 0x080fe20000410000 */
[-C--:B------:R-:W-:Y:S01]  /*d4d0*/  FMUL.FTZ R56, R56, R12.reuse ;  /* 0x0000000c38387220 */ /* 0x080fe20000410000 */
[-C--:B------:R-:W-:Y:S01]  /*d4e0*/  FMUL.FTZ R57, R57, R12.reuse ;  /* 0x0000000c39397220 */ /* 0x080fe20000410000 */
[----:B------:R-:W3:Y:S01]  /*d4f0*/  SHFL.BFLY PT, R206, R170, 0x2, 0x1f ;  /* 0x0c401f00aace7f89 */ /* 0x000ee200000e0000 */
        /* <DEDUP_REMOVED lines=23> */
[----:B---3--:R-:W-:Y:S01]  /*d670*/  FMNMX.FTZ R170, R170, R206, !PT ;  /* 0x000000ceaaaa7209 */ /* 0x008fe20007810000 */
[-C--:B------:R-:W-:Y:S01]  /*d680*/  FMUL.FTZ R100, R100, R12.reuse ;  /* 0x0000000c64647220 */ /* 0x080fe20000410000 */
[-C--:B------:R-:W-:Y:S01]  /*d690*/  FMUL.FTZ R101, R101, R12.reuse ;  /* 0x0000000c65657220 */ /* 0x080fe20000410000 */
[-C--:B------:R-:W-:Y:S01]  /*d6a0*/  FMUL.FTZ R104, R104, R12.reuse ;  /* 0x0000000c68687220 */ /* 0x080fe20000410000 */
[----:B------:R-:W3:Y:S01]  /*d6b0*/  MUFU.EX2 R173, R173 ;  /* 0x000000ad00ad7308 */ /* 0x000ee20000000800 */
[----:B------:R-:W4:Y:S01]  /*d6c0*/  SHFL.BFLY PT, R206, R170, 0x1, 0x1f ;  /* 0x0c201f00aace7f89 */ /* 0x000f2200000e0000 */
        /* <DEDUP_REMOVED lines=23> */
[----:B----4-:R-:W-:Y:S01]  /*d840*/  FMNMX.FTZ R170, R170, R206, !PT ;  /* 0x000000ceaaaa7209 */ /* 0x010fe20007810000 */
[----:B------:R-:W-:-:S02]  /*d850*/  IMAD.MOV R206, RZ, RZ, -R194 ;  /* 0x000000ffffce7224 */ /* 0x000fc400078e0ac2 */
[-C--:B------:R-:W-:Y:S01]  /*d860*/  FMUL.FTZ R148, R148, R12.reuse ;  /* 0x0000000c94947220 */ /* 0x080fe20000410000 */
[----:B------:R-:W-:Y:S01]  /*d870*/  FMUL.FTZ R149, R149, R12 ;  /* 0x0000000c95957220 */ /* 0x000fe20000410000 */
[C---:B------:R-:W-:Y:S01]  /*d880*/  FSETP.NEU.FTZ.AND P4, PT, R170.reuse, -INF , PT ;  /* 0xff800000aa00780b */ /* 0x040fe20003f9d000 */
[----:B------:R-:W-:Y:S01]  /*d890*/  FMUL.FTZ R209, R170, R13 ;  /* 0x0000000daad17220 */ /* 0x000fe20000410000 */
[----:B------:R-:W-:Y:S01]  /*d8a0*/  ISETP.NE.AND P3, PT, R184, R206, PT ;  /* 0x000000ceb800720c */ /* 0x000fe20003f65270 */
[----:B------:R-:W-:Y:S01]  /*d8b0*/  MUFU.EX2 R181, R181 ;  /* 0x000000b500b57308 */ /* 0x000fe20000000800 */
[----:B------:R-:W-:Y:S02]  /*d8c0*/  FSEL R206, R170, RZ, P4 ;  /* 0x000000ffaace7208 */ /* 0x000fe40002000000 */
[----:B------:R-:W-:-:S03]  /*d8d0*/  FSEL R209, R209, RZ, P4 ;  /* 0x000000ffd1d17208 */ /* 0x000fc60002000000 */
[----:B------:R-:W-:Y:S02]  /*d8e0*/  FADD.FTZ R206, -R206, R20 ;  /* 0x00000014cece7221 */ /* 0x000fe40000010100 */
[-CC-:B------:R-:W-:Y:S01]  /*d8f0*/  FFMA.FTZ R155, R155, R13.reuse, -R209.reuse ;  /* 0x0000000d9b9b7223 */ /* 0x180fe200000108d1 */
[-CC-:B------:R-:W-:Y:S01]  /*d900*/  FFMA.FTZ R159, R159, R13.reuse, -R209.reuse ;  /* 0x0000000d9f9f7223 */ /* 0x180fe200000108d1 */
[-C--:B------:R-:W-:Y:S01]  /*d910*/  FMUL.FTZ R20, R206, R13.reuse ;  /* 0x0000000dce147220 */ /* 0x080fe20000410000 */
[-C--:B------:R-:W-:Y:S01]  /*d920*/  FFMA.FTZ R206, R158, R13.reuse, -R209 ;  /* 0x0000000d9ece7223 */ /* 0x080fe200000108d1 */
[----:B------:R-:W-:Y:S02]  /*d930*/  @!P3 IMAD R18, R18, 0x40, R191 ;  /* 0x000000401212b824 */ /* 0x000fe400078e02bf */
[-CC-:B------:R-:W-:Y:S01]  /*d940*/  FFMA.FTZ R207, R162, R13.reuse, -R209.reuse ;  /* 0x0000000da2cf7223 */ /* 0x180fe200000108d1 */
[----:B------:R-:W-:Y:S01]  /*d950*/  FFMA.FTZ R208, R166, R13, -R209 ;  /* 0x0000000da6d07223 */ /* 0x000fe200000108d1 */
[----:B------:R-:W-:Y:S01]  /*d960*/  MUFU.EX2 R159, R159 ;  /* 0x0000009f009f7308 */ /* 0x000fe20000000800 */
[----:B------:R-:W-:-:S02]  /*d970*/  @!P3 IMAD R18, R18, 0x4, R2 ;  /* 0x000000041212b824 */ /* 0x000fc400078e0202 */
[-CC-:B------:R-:W-:Y:S01]  /*d980*/  FFMA.FTZ R163, R163, R13.reuse, -R209.reuse ;  /* 0x0000000da3a37223 */ /* 0x180fe200000108d1 */
[-CC-:B------:R-:W-:Y:S01]  /*d990*/  FFMA.FTZ R167, R167, R13.reuse, -R209.reuse ;  /* 0x0000000da7a77223 */ /* 0x180fe200000108d1 */
[-CC-:B------:R-:W-:Y:S01]  /*d9a0*/  FFMA.FTZ R153, R153, R13.reuse, -R209.reuse ;  /* 0x0000000d99997223 */ /* 0x180fe200000108d1 */
[-CC-:B------:R-:W-:Y:S01]  /*d9b0*/  FFMA.FTZ R171, R171, R13.reuse, -R209.reuse ;  /* 0x0000000dabab7223 */ /* 0x180fe200000108d1 */
[----:B------:R-:W-:Y:S01]  /*d9c0*/  @!P3 STS [R18+0x28800], R12 ;  /* 0x0288000c1200b388 */ /* 0x000fe20000000800 */
[----:B--2---:R-:W-:Y:S01]  /*d9d0*/  F2FP.F16.F32.PACK_AB R158, R165, R164 ;  /* 0x000000a4a59e723e */ /* 0x004fe200000000ff */
[----:B------:R-:W2:Y:S01]  /*d9e0*/  MUFU.EX2 R20, R20 ;  /* 0x0000001400147308 */ /* 0x000ea20000000800 */
[-CC-:B------:R-:W-:Y:S01]  /*d9f0*/  FFMA.FTZ R174, R174, R13.reuse, -R209.reuse ;  /* 0x0000000daeae7223 */ /* 0x180fe200000108d1 */
[-CC-:B------:R-:W-:Y:S01]  /*da00*/  FFMA.FTZ R175, R175, R13.reuse, -R209.reuse ;  /* 0x0000000dafaf7223 */ /* 0x180fe200000108d1 */
[-CC-:B------:R-:W-:Y:S01]  /*da10*/  FFMA.FTZ R178, R178, R13.reuse, -R209.reuse ;  /* 0x0000000db2b27223 */ /* 0x180fe200000108d1 */
[-CC-:B------:R-:W-:Y:S01]  /*da20*/  FFMA.FTZ R182, R182, R13.reuse, -R209.reuse ;  /* 0x0000000db6b67223 */ /* 0x180fe200000108d1 */
[-CC-:B------:R-:W-:Y:S01]  /*da30*/  FFMA.FTZ R183, R183, R13.reuse, -R209.reuse ;  /* 0x0000000db7b77223 */ /* 0x180fe200000108d1 */
[-CC-:B------:R-:W-:Y:S01]  /*da40*/  FFMA.FTZ R179, R179, R13.reuse, -R209.reuse ;  /* 0x0000000db3b37223 */ /* 0x180fe200000108d1 */
[----:B---3--:R-:W-:Y:S01]  /*da50*/  F2FP.F16.F32.PACK_AB R162, R173, R232 ;  /* 0x000000e8ada2723e */ /* 0x008fe200000000ff */
[----:B------:R-:W3:Y:S08]  /*da60*/  MUFU.EX2 R206, R206 ;  /* 0x000000ce00ce7308 */ /* 0x000ef00000000800 */
[----:B------:R-:W4:Y:S01]  /*da70*/  MUFU.EX2 R166, R180 ;  /* 0x000000b400a67308 */ /* 0x000f220000000800 */
[----:B--2---:R2:W-:Y:S01]  /*da80*/  @!P3 STS [R18+0x28820], R20 ;  /* 0x028820141200b388 */ /* 0x0045e20000000800 */
        /* <DEDUP_REMOVED lines=9> */
[----:B--2---:R-:W-:Y:S01]  /*db20*/  FFMA.FTZ R18, R154, R13, -R209 ;  /* 0x0000000d9a127223 */ /* 0x004fe200000108d1 */
[----:B------:R-:W-:Y:S01]  /*db30*/  F2FP.F16.F32.PACK_AB R154, R157, R156 ;  /* 0x0000009c9d9a723e */ /* 0x000fe200000000ff */
[C---:B------:R-:W-:Y:S01]  /*db40*/  FADD.FTZ R157, R161.reuse, R0 ;  /* 0x00000000a19d7221 */ /* 0x040fe20000010000 */
[----:B------:R-:W-:Y:S01]  /*db50*/  F2FP.F16.F32.PACK_AB R156, R161, R160 ;  /* 0x000000a0a19c723e */ /* 0x000fe200000000ff */
[----:B------:R-:W-:Y:S01]  /*db60*/  FMUL.FTZ R42, R42, R20 ;  /* 0x000000142a2a7220 */ /* 0x000fe20000410000 */
[----:B------:R-:W-:Y:S01]  /*db70*/  F2FP.F16.F32.PACK_AB R160, R169, R168 ;  /* 0x000000a8a9a0723e */ /* 0x000fe200000000ff */
[----:B------:R-:W-:Y:S01]  /*db80*/  FADD.FTZ R0, R164, R157 ;  /* 0x0000009da4007221 */ /* 0x000fe20000010000 */
[----:B------:R-:W-:Y:S01]  /*db90*/  MUFU.EX2 R208, R208 ;  /* 0x000000d000d07308 */ /* 0x000fe20000000800 */
[----:B------:R-:W-:Y:S01]  /*dba0*/  F2FP.F16.F32.PACK_AB R164, R177, R176 ;  /* 0x000000b0b1a4723e */ /* 0x000fe200000000ff */
[-C--:B------:R-:W-:Y:S01]  /*dbb0*/  FMUL.FTZ R43, R43, R20.reuse ;  /* 0x000000142b2b7220 */ /* 0x080fe20000410000 */
[----:B------:R-:W-:Y:S01]  /*dbc0*/  FADD.FTZ R157, R165, R0 ;  /* 0x00000000a59d7221 */ /* 0x000fe20000010000 */
[-C--:B------:R-:W-:Y:S01]  /*dbd0*/  FMUL.FTZ R46, R46, R20.reuse ;  /* 0x000000142e2e7220 */ /* 0x080fe20000410000 */
[-C--:B------:R-:W-:Y:S01]  /*dbe0*/  FMUL.FTZ R47, R47, R20.reuse ;  /* 0x000000142f2f7220 */ /* 0x080fe20000410000 */
[-C--:B------:R-:W-:Y:S01]  /*dbf0*/  FMUL.FTZ R50, R50, R20.reuse ;  /* 0x0000001432327220 */ /* 0x080fe20000410000 */
[----:B------:R-:W-:Y:S01]  /*dc00*/  FADD.FTZ R0, R168, R157 ;  /* 0x0000009da8007221 */ /* 0x000fe20000010000 */
[----:B------:R-:W-:Y:S01]  /*dc10*/  MUFU.EX2 R167, R167 ;  /* 0x000000a700a77308 */ /* 0x000fe20000000800 */
[-C--:B------:R-:W-:Y:S01]  /*dc20*/  FMUL.FTZ R51, R51, R20.reuse ;  /* 0x0000001433337220 */ /* 0x080fe20000410000 */
[-C--:B------:R-:W-:Y:S01]  /*dc30*/  FMUL.FTZ R54, R54, R20.reuse ;  /* 0x0000001436367220 */ /* 0x080fe20000410000 */
[----:B------:R-:W-:Y:S01]  /*dc40*/  FADD.FTZ R157, R169, R0 ;  /* 0x00000000a99d7221 */ /* 0x000fe20000010000 */
[-C--:B------:R-:W-:Y:S01]  /*dc50*/  FMUL.FTZ R55, R55, R20.reuse ;  /* 0x0000001437377220 */ /* 0x080fe20000410000 */
[-C--:B------:R-:W-:Y:S01]  /*dc60*/  FMUL.FTZ R58, R58, R20.reuse ;  /* 0x000000143a3a7220 */ /* 0x080fe20000410000 */
[-C--:B------:R-:W-:Y:S01]  /*dc70*/  FMUL.FTZ R59, R59, R20.reuse ;  /* 0x000000143b3b7220 */ /* 0x080fe20000410000 */
[----:B------:R-:W-:Y:S01]  /*dc80*/  FADD.FTZ R0, R232, R157 ;  /* 0x0000009de8007221 */ /* 0x000fe20000010000 */
[----:B------:R3:W-:Y:S01]  /*dc90*/  MUFU.EX2 R168, R155 ;  /* 0x0000009b00a87308 */ /* 0x0007e20000000800 */
[-C--:B------:R-:W-:Y:S01]  /*dca0*/  FMUL.FTZ R62, R62, R20.reuse ;  /* 0x000000143e3e7220 */ /* 0x080fe20000410000 */
[-C--:B------:R-:W-:Y:S01]  /*dcb0*/  FMUL.FTZ R63, R63, R20.reuse ;  /* 0x000000143f3f7220 */ /* 0x080fe20000410000 */
[----:B------:R-:W-:Y:S01]  /*dcc0*/  FADD.FTZ R161, R173, R0 ;  /* 0x00000000ada17221 */ /* 0x000fe20000010000 */
[-C--:B------:R-:W-:Y:S01]  /*dcd0*/  FMUL.FTZ R66, R66, R20.reuse ;  /* 0x0000001442427220 */ /* 0x080fe20000410000 */
[-C--:B------:R-:W-:Y:S01]  /*dce0*/  FMUL.FTZ R67, R67, R20.reuse ;  /* 0x0000001443437220 */ /* 0x080fe20000410000 */
[----:B------:R-:W-:Y:S01]  /*dcf0*/  FMUL.FTZ R70, R70, R20 ;  /* 0x0000001446467220 */ /* 0x000fe20000410000 */
[----:B------:R-:W-:Y:S01]  /*dd00*/  FADD.FTZ R0, R176, R161 ;  /* 0x000000a1b0007221 */ /* 0x000fe20000010000 */
[----:B------:R-:W2:Y:S01]  /*dd10*/  MUFU.EX2 R157, R18 ;  /* 0x00000012009d7308 */ /* 0x000ea20000000800 */
[----:B---3--:R-:W-:Y:S01]  /*dd20*/  F2FP.F16.F32.PACK_AB R155, R159, R206 ;  /* 0x000000ce9f9b723e */ /* 0x008fe200000000ff */
[-C--:B------:R-:W-:Y:S01]  /*dd30*/  FMUL.FTZ R71, R71, R20.reuse ;  /* 0x0000001447477220 */ /* 0x080fe20000410000 */
[----:B------:R-:W-:Y:S01]  /*dd40*/  FADD.FTZ R161, R177, R0 ;  /* 0x00000000b1a17221 */ /* 0x000fe20000010000 */
[-C--:B------:R-:W-:Y:S01]  /*dd50*/  FMUL.FTZ R74, R74, R20.reuse ;  /* 0x000000144a4a7220 */ /* 0x080fe20000410000 */
[-C--:B------:R-:W-:Y:S01]  /*dd60*/  FMUL.FTZ R75, R75, R20.reuse ;  /* 0x000000144b4b7220 */ /* 0x080fe20000410000 */
[----:B------:R-:W-:Y:S01]  /*dd70*/  FMUL.FTZ R78, R78, R20 ;  /* 0x000000144e4e7220 */ /* 0x000fe20000410000 */
[----:B----4-:R-:W-:Y:S01]  /*dd80*/  FADD.FTZ R0, R166, R161 ;  /* 0x000000a1a6007221 */ /* 0x010fe20000010000 */
[----:B------:R-:W3:Y:S01]  /*dd90*/  MUFU.EX2 R18, R163 ;  /* 0x000000a300127308 */ /* 0x000ee20000000800 */
[----:B------:R-:W-:Y:S01]  /*dda0*/  F2FP.F16.F32.PACK_AB R166, R181, R166 ;  /* 0x000000a6b5a6723e */ /* 0x000fe200000000ff */
[-C--:B------:R-:W-:Y:S01]  /*ddb0*/  FMUL.FTZ R79, R79, R20.reuse ;  /* 0x000000144f4f7220 */ /* 0x080fe20000410000 */
[----:B------:R-:W-:Y:S01]  /*ddc0*/  FADD.FTZ R0, R181, R0 ;  /* 0x00000000b5007221 */ /* 0x000fe20000010000 */
[-C--:B------:R-:W-:Y:S01]  /*ddd0*/  FMUL.FTZ R82, R82, R20.reuse ;  /* 0x0000001452527220 */ /* 0x080fe20000410000 */
[-C--:B------:R-:W-:Y:S01]  /*dde0*/  FMUL.FTZ R83, R83, R20.reuse ;  /* 0x0000001453537220 */ /* 0x080fe20000410000 */
[-C--:B------:R-:W-:Y:S01]  /*ddf0*/  FMUL.FTZ R86, R86, R20.reuse ;  /* 0x0000001456567220 */ /* 0x080fe20000410000 */
[-C--:B------:R-:W-:Y:S01]  /*de00*/  FMUL.FTZ R87, R87, R20.reuse ;  /* 0x0000001457577220 */ /* 0x080fe20000410000 */
[----:B------:R4:W5:Y:S01]  /*de10*/  MUFU.EX2 R161, R153 ;  /* 0x0000009900a17308 */ /* 0x0009620000000800 */
[----:B--2---:R-:W-:Y:S01]  /*de20*/  FFMA.FTZ R3, R20, R3, R157 ;  /* 0x0000000314037223 */ /* 0x004fe2000001009d */
[-C--:B------:R-:W-:Y:S01]  /*de30*/  FMUL.FTZ R90, R90, R20.reuse ;  /* 0x000000145a5a7220 */ /* 0x080fe20000410000 */
[-C--:B------:R-:W-:Y:S01]  /*de40*/  FMUL.FTZ R91, R91, R20.reuse ;  /* 0x000000145b5b7220 */ /* 0x080fe20000410000 */
[-C--:B------:R-:W-:Y:S01]  /*de50*/  FMUL.FTZ R94, R94, R20.reuse ;  /* 0x000000145e5e7220 */ /* 0x080fe20000410000 */
[----:B------:R-:W-:Y:S01]  /*de60*/  FADD.FTZ R3, R168, R3 ;  /* 0x00000003a8037221 */ /* 0x000fe20000010000 */
[-C--:B------:R-:W-:Y:S01]  /*de70*/  FMUL.FTZ R95, R95, R20.reuse ;  /* 0x000000145f5f7220 */ /* 0x080fe20000410000 */
[----:B------:R-:W-:Y:S01]  /*de80*/  FMUL.FTZ R98, R98, R20 ;  /* 0x0000001462627220 */ /* 0x000fe20000410000 */
[----:B------:R-:W2:Y:S01]  /*de90*/  MUFU.EX2 R176, R171 ;  /* 0x000000ab00b07308 */ /* 0x000ea20000000800 */
[----:B------:R-:W-:Y:S01]  /*dea0*/  FADD.FTZ R230, R206, R3 ;  /* 0x00000003cee67221 */ /* 0x000fe20000010000 */
[----:B----4-:R-:W-:Y:S01]  /*deb0*/  F2FP.F16.F32.PACK_AB R153, R168, R157 ;  /* 0x0000009da899723e */ /* 0x010fe200000000ff */
[----:B------:R-:W-:Y:S01]  /*dec0*/  BAR.SYNC.DEFER_BLOCKING 0xf, 0x100 ;  /* 0x03c4000000007b1d */ /* 0x000fe20000010000 */
[----:B---3--:R-:W-:Y:S01]  /*ded0*/  F2FP.F16.F32.PACK_AB R157, R18, R207 ;  /* 0x000000cf129d723e */ /* 0x008fe200000000ff */
[----:B------:R-:W-:Y:S01]  /*dee0*/  FADD.FTZ R230, R159, R230 ;  /* 0x000000e69fe67221 */ /* 0x000fe20000010000 */
[----:B------:R-:W-:Y:S01]  /*def0*/  F2FP.F16.F32.PACK_AB R159, R167, R208 ;  /* 0x000000d0a79f723e */ /* 0x000fe200000000ff */
[-C--:B------:R-:W-:Y:S01]  /*df00*/  FMUL.FTZ R99, R99, R20.reuse ;  /* 0x0000001463637220 */ /* 0x080fe20000410000 */
[-C--:B------:R-:W-:Y:S01]  /*df10*/  FMUL.FTZ R102, R102, R20.reuse ;  /* 0x0000001466667220 */ /* 0x080fe20000410000 */
[----:B------:R-:W-:Y:S01]  /*df20*/  FADD.FTZ R3, R207, R230 ;  /* 0x000000e6cf037221 */ /* 0x000fe20000010000 */
[----:B------:R3:W4:Y:S01]  /*df30*/  MUFU.EX2 R163, R174 ;  /* 0x000000ae00a37308 */ /* 0x0007220000000800 */
[-C--:B------:R-:W-:Y:S01]  /*df40*/  FMUL.FTZ R103, R103, R20.reuse ;  /* 0x0000001467677220 */ /* 0x080fe20000410000 */
[-C--:B------:R-:W-:Y:S01]  /*df50*/  FMUL.FTZ R106, R106, R20.reuse ;  /* 0x000000146a6a7220 */ /* 0x080fe20000410000 */
[----:B------:R-:W-:Y:S01]  /*df60*/  FADD.FTZ R3, R18, R3 ;  /* 0x0000000312037221 */ /* 0x000fe20000010000 */
        /* <DEDUP_REMOVED lines=9> */
[----:B------:R-:W-:Y:S01]  /*e000*/  FADD.FTZ R174, R167, R174 ;  /* 0x000000aea7ae7221 */ /* 0x000fe20000010000 */
[-C--:B------:R-:W-:Y:S01]  /*e010*/  FMUL.FTZ R122, R122, R20.reuse ;  /* 0x000000147a7a7220 */ /* 0x080fe20000410000 */
[-C--:B------:R-:W-:Y:S01]  /*e020*/  FMUL.FTZ R123, R123, R20.reuse ;  /* 0x000000147b7b7220 */ /* 0x080fe20000410000 */
[----:B------:R-:W3:Y:S01]  /*e030*/  MUFU.EX2 R165, R178 ;  /* 0x000000b200a57308 */ /* 0x000ee20000000800 */
[----:B-----5:R-:W-:Y:S01]  /*e040*/  FADD.FTZ R3, R161, R174 ;  /* 0x000000aea1037221 */ /* 0x020fe20000010000 */
[----:B--2---:R-:W-:Y:S01]  /*e050*/  F2FP.F16.F32.PACK_AB R161, R176, R161 ;  /* 0x000000a1b0a1723e */ /* 0x004fe200000000ff */
[----:B------:R2:W-:Y:S01]  /*e060*/  STSM.16.M88.4 [R195+0x26800], R152 ;  /* 0x02680098c3007844 */ /* 0x0005e20000000200 */
[-C--:B------:R-:W-:Y:S01]  /*e070*/  FMUL.FTZ R126, R126, R20.reuse ;  /* 0x000000147e7e7220 */ /* 0x080fe20000410000 */
[----:B------:R-:W-:Y:S01]  /*e080*/  FADD.FTZ R168, R176, R3 ;  /* 0x00000003b0a87221 */ /* 0x000fe20000010000 */
[-C--:B------:R-:W-:Y:S01]  /*e090*/  FMUL.FTZ R127, R127, R20.reuse ;  /* 0x000000147f7f7220 */ /* 0x080fe20000410000 */
[----:B------:R2:W-:Y:S01]  /*e0a0*/  STSM.16.M88.4 [R198], R156 ;  /* 0x0000009cc6007844 */ /* 0x0005e20000000200 */
[----:B------:R-:W5:Y:S01]  /*e0b0*/  MUFU.EX2 R12, R179 ;  /* 0x000000b3000c7308 */ /* 0x000f620000000800 */
[----:B----4-:R-:W-:Y:S01]  /*e0c0*/  FADD.FTZ R3, R163, R168 ;  /* 0x000000a8a3037221 */ /* 0x010fe20000010000 */
[----:B0-----:R-:W-:Y:S01]  /*e0d0*/  F2FP.F16.F32.PACK_AB R163, R180, R163 ;  /* 0x000000a3b4a3723e */ /* 0x001fe200000000ff */
[-C--:B------:R-:W-:Y:S01]  /*e0e0*/  FMUL.FTZ R130, R130, R20.reuse ;  /* 0x0000001482827220 */ /* 0x080fe20000410000 */
[-C--:B------:R-:W-:Y:S01]  /*e0f0*/  FMUL.FTZ R131, R131, R20.reuse ;  /* 0x0000001483837220 */ /* 0x080fe20000410000 */
[----:B------:R-:W-:Y:S01]  /*e100*/  FADD.FTZ R168, R180, R3 ;  /* 0x00000003b4a87221 */ /* 0x000fe20000010000 */
[-C--:B------:R-:W-:Y:S01]  /*e110*/  FMUL.FTZ R134, R134, R20.reuse ;  /* 0x0000001486867220 */ /* 0x080fe20000410000 */
[----:B------:R2:W-:Y:S01]  /*e120*/  STSM.16.M88.4 [R196], R160 ;  /* 0x000000a0c4007844 */ /* 0x0005e20000000200 */
        /* <DEDUP_REMOVED lines=9> */
[C---:B-----5:R-:W-:Y:S01]  /*e1c0*/  FADD.FTZ R3, R12.reuse, R3 ;  /* 0x000000030c037221 */ /* 0x060fe20000010000 */
[----:B------:R-:W-:Y:S01]  /*e1d0*/  F2FP.F16.F32.PACK_AB R165, R12, R165 ;  /* 0x000000a50ca5723e */ /* 0x000fe200000000ff */
[-C--:B------:R-:W-:Y:S01]  /*e1e0*/  FMUL.FTZ R147, R147, R20.reuse ;  /* 0x0000001493937220 */ /* 0x080fe20000410000 */
[-C--:B------:R-:W-:Y:S01]  /*e1f0*/  FMUL.FTZ R150, R150, R20.reuse ;  /* 0x0000001496967220 */ /* 0x080fe20000410000 */
[----:B------:R-:W-:Y:S01]  /*e200*/  FMUL.FTZ R151, R151, R20 ;  /* 0x0000001497977220 */ /* 0x000fe20000410000 */
[----:B0-----:R-:W-:Y:S01]  /*e210*/  FADD.FTZ R18, R182, R3 ;  /* 0x00000003b6127221 */ /* 0x001fe20000010000 */
[----:B---3--:R-:W-:-:S03]  /*e220*/  F2FP.F16.F32.PACK_AB R167, R183, R182 ;  /* 0x000000b6b7a7723e */ /* 0x008fc600000000ff */
[----:B------:R-:W-:Y:S02]  /*e230*/  FADD.FTZ R3, R183, R18 ;  /* 0x00000012b7037221 */ /* 0x000fe40000010000 */
[----:B------:R2:W-:Y:S01]  /*e240*/  STSM.16.M88.4 [R197], R164 ;  /* 0x000000a4c5007844 */ /* 0x0005e20000000200 */
[----:B------:R-:W-:Y:S05]  /*e250*/  @!P0 BRA `(.L_x_5973) ;  /* 0x0000000000048947 */ /* 0x000fea0003800000 */
[----:B------:R-:W-:Y:S01]  /*e260*/  BPT.TRAP 0x1 ;  /* 0x000000040000795c */ /* 0x000fe20000300000 */
.L_x_5973:
[----:B------:R0:W3:Y:S01]  /*e270*/  SYNCS.PHASECHK.TRANS64.TRYWAIT P3, [R212+URZ+0x28c50], R213 ;  /* 0x028c50d5d40075a7 */ /* 0x0000e2000806017f */
[----:B------:R-:W-:Y:S05]  /*e280*/  @!P0 BRA `(.L_x_5974) ;  /* 0x0000000000048947 */ /* 0x000fea0003800000 */
[----:B------:R-:W-:Y:S01]  /*e290*/  BPT.TRAP 0x1 ;  /* 0x000000040000795c */ /* 0x000fe20000300000 */
.L_x_5974:
[----:B------:R-:W-:Y:S04]  /*e2a0*/  BSSY B2, `(.L_x_5975) ;  /* 0x0000004000027945 */ /* 0x000fe80003800000 */
[----:B---3--:R-:W-:Y:S05]  /*e2b0*/  @P3 BRA `(.L_x_5976) ;  /* 0x0000000000083947 */ /* 0x008fea0003800000 */
[----:B------:R-:W3:Y:S02]  /*e2c0*/  SYNCS.PHASECHK.TRANS64.TRYWAIT P3, [R212+URZ+0x28c50], R213 ;  /* 0x028c50d5d40075a7 */ /* 0x000ee4000806017f */
[----:B---3--:R-:W-:Y:S05]  /*e2d0*/  @!P3 BRA `(.L_x_5977) ;  /* 0x0000011c0018b947 */ /* 0x008fea0003800000 */
.L_x_5976:
[----:B------:R-:W-:Y:S05]  /*e2e0*/  BSYNC B2 ;  /* 0x0000000000027941 */ /* 0x000fea0003800000 */
.L_x_5975:
[----:B------:R-:W-:Y:S01]  /*e2f0*/  IMAD R168, R211, 0x1000, R190 ;  /* 0x00001000d3a87824 */ /* 0x000fe200078e02be */
[----:B------:R-:W-:Y:S01]  /*e300*/  WARPGROUP.ARRIVE ;  /* 0x00000000000079c5 */ /* 0x000fe20000000000 */
[----:B------:R-:W-:Y:S01]  /*e310*/  IMAD.MOV.U32 R169, RZ, RZ, 0x40000040 ;  /* 0x40000040ffa97424 */ /* 0x000fe200078e00ff */
[----:B------:R-:W-:Y:S01]  /*e320*/  ISETP.GT.AND P3, PT, R14, R210, PT ;  /* 0x000000d20e00720c */ /* 0x000fe20003f64270 */
[----:B01-3--:R-:W-:Y:S01]  /*e330*/  @!P1 VIADD R212, R212, 0x28c60 ;  /* 0x00028c60d4d49836 */ /* 0x00bfe20000000000 */
[----:B------:R-:W-:Y:S01]  /*e340*/  R2UR UR6, R168 ;  /* 0x00000000a80672ca */ /* 0x000fe200000e0000 */
[----:B------:R-:W-:Y:S01]  /*e350*/  VIADD R14, R14, 0xffffffff ;  /* 0xffffffff0e0e7836 */ /* 0x000fe20000000000 */
[----:B------:R-:W-:Y:S01]  /*e360*/  R2UR UR7, R169 ;  /* 0x00000000a90772ca */ /* 0x000fe200000e0000 */
[----:B------:R-:W-:Y:S01]  /*e370*/  IMAD.MOV.U32 R169, RZ, RZ, 0x40000040 ;  /* 0x40000040ffa97424 */ /* 0x000fe200078e00ff */
[----:B------:R-:W-:Y:S01]  /*e380*/  @!P1 PRMT R212, RZ, 0x654, R212 ;  /* 0x00000654ffd49816 */ /* 0x000fe200000000d4 */
[----:B------:R-:W-:-:S02]  /*e390*/  IMAD.MOV.U32 R20, RZ, RZ, R170 ;  /* 0x000000ffff147224 */ /* 0x000fc400078e00aa */
[----:B------:R-:W-:Y:S02]  /*e3a0*/  IMAD.MOV.U32 R12, RZ, RZ, R172 ;  /* 0x000000ffff0c7224 */ /* 0x000fe400078e00ac */
[----:B------:R-:W-:-:S06]  /*e3b0*/  IMAD.MOV.U32 R18, RZ, RZ, R211 ;  /* 0x000000ffff127224 */ /* 0x000fcc00078e00d3 */
        /* <DEDUP_REMOVED lines=34> */
[----:B------:R-:W-:Y:S05]  /*e5e0*/  BSYNC B0 ;  /* 0x0000000000007941 */ /* 0x000fea0003800000 */
.L_x_5959:
[----:B------:R-:W-:Y:S02]  /*e5f0*/  IMAD.MOV.U32 R20, RZ, RZ, R170 ;  /* 0x000000ffff147224 */ /* 0x000fe400078e00aa */
[----:B------:R-:W-:Y:S02]  /*e600*/  IMAD.MOV.U32 R12, RZ, RZ, R172 ;  /* 0x000000ffff0c7224 */ /* 0x000fe400078e00ac */
[----:B------:R-:W-:-:S07]  /*e610*/  IMAD.MOV.U32 R18, RZ, RZ, R211 ;  /* 0x000000ffff127224 */ /* 0x000fce00078e00d3 */
.L_x_5958:
[----:B------:R-:W-:Y:S05]  /*e620*/  BSYNC B1 ;  /* 0x0000000000017941 */ /* 0x000fea0003800000 */
.L_x_5957:
[----:B------:R-:W1:Y:S01]  /*e630*/  LDC R152, c[0x0][0x448] ;  /* 0x00011200ff987b82 */ /* 0x000e620000000800 */
[----:B------:R-:W-:-:S07]  /*e640*/  IADD3 R155, R23, 0x1, -R22 ;  /* 0x00000001179b7810 */ /* 0x000fce0007ffe816 */
[----:B------:R-:W2:Y:S01]  /*e650*/  LDC R156, c[0x0][0x9e4] ;  /* 0x00027900ff9c7b82 */ /* 0x000ea20000000800 */
        /* <DEDUP_REMOVED lines=8> */
[----:B------:R-:W-:Y:S01]  /*e6e0*/  IMAD.IADD R154, R152, 0x1, -R21 ;  /* 0x00000001989a7824 */ /* 0x000fe200078e0a15 */
[----:B------:R-:W-:Y:S06]  /*e6f0*/  @!P6 BRA `(.L_x_5979) ;  /* 0x000000000048e947 */ /* 0x000fec0003800000 */
[----:B------:R-:W-:Y:S01]  /*e700*/  IMAD.MOV.U32 R21, RZ, RZ, R152 ;  /* 0x000000ffff157224 */ /* 0x000fe200078e0098 */
[----:B------:R-:W-:Y:S04]  /*e710*/  BSSY B0, `(.L_x_5980) ;  /* 0x000000e000007945 */ /* 0x000fe80003800000 */
[----:B------:R-:W-:-:S13]  /*e720*/  ISETP.GT.AND P2, PT, R21, -0x1, PT ;  /* 0xffffffff1500780c */ /* 0x000fda0003f44270 */
        /* <DEDUP_REMOVED lines=8> */
.L_x_5981:
[----:B------:R-:W-:-:S13]  /*e7b0*/  ISETP.NE.AND P2, PT, R156, 0x1, PT ;  /* 0x000000019c00780c */ /* 0x000fda0003f45270 */
[----:B------:R-:W1:Y:S02]  /*e7c0*/  @P2 LDC.64 R152, c[0x0][0x9e8] ;  /* 0x00027a00ff982b82 */ /* 0x000e640000000a00 */
[----:B-1----:R-:W-:-:S05]  /*e7d0*/  @P2 IMAD.HI.U32 R152, R21, R152, RZ ;  /* 0x0000009815982227 */ /* 0x002fca00078e00ff */
[----:B------:R-:W-:-:S07]  /*e7e0*/  @P2 SHF.R.U32.HI R21, RZ, R153, R152 ;  /* 0x00000099ff152219 */ /* 0x000fce0000011698 */
.L_x_5982:
[----:B------:R-:W-:Y:S05]  /*e7f0*/  BSYNC B0 ;  /* 0x0000000000007941 */ /* 0x000fea0003800000 */
.L_x_5980:
[----:B------:R-:W-:-:S05]  /*e800*/  IMAD R21, R21, R156, RZ ;  /* 0x0000009c15157224 */ /* 0x000fca00078e02ff */
[----:B------:R-:W-:-:S07]  /*e810*/  VIMNMX R154, R154, R21, !PT ;  /* 0x000000159a9a7248 */ /* 0x000fce0007fe0100 */
.L_x_5979:
[----:B------:R-:W-:Y:S01]  /*e820*/  VIADD R154, R154, 0x3f ;  /* 0x0000003f9a9a7836 */ /* 0x000fe20000000000 */
[----:B------:R-:W-:Y:S04]  /*e830*/  BSSY B0, `(.L_x_5983) ;  /* 0x00001ad000007945 */ /* 0x000fe80003800000 */
[----:B------:R-:W-:-:S04]  /*e840*/  SHF.R.S32.HI R21, RZ, 0x1f, R154 ;  /* 0x0000001fff157819 */ /* 0x000fc8000001149a */
[----:B------:R-:W-:-:S04]  /*e850*/  LEA.HI R21, R21, R154, RZ, 0x6 ;  /* 0x0000009a15157211 */ /* 0x000fc800078f30ff */
[----:B------:R-:W-:-:S04]  /*e860*/  SHF.R.S32.HI R21, RZ, 0x6, R21 ;  /* 0x00000006ff157819 */ /* 0x000fc80000011415 */
[----:B------:R-:W-:-:S04]  /*e870*/  VIMNMX R21, R202, R21, !PT ;  /* 0x00000015ca157248 */ /* 0x000fc80007fe0100 */
[----:B------:R-:W-:-:S13]  /*e880*/  ISETP.GE.AND P2, PT, R14, R21, PT ;  /* 0x000000150e00720c */ /* 0x000fda0003f46270 */
[----:B------:R-:W-:Y:S05]  /*e890*/  @!P2 BRA `(.L_x_5984) ;  /* 0x000000180098a947 */ /* 0x000fea0003800000 */
[----:B------:R-:W-:Y:S01]  /*e8a0*/  BSSY B1, `(.L_x_5985) ;  /* 0x00001a4000017945 */ /* 0x000fe20003800000 */
[----:B------:R-:W-:Y:S02]  /*e8b0*/  IMAD.MOV.U32 R208, RZ, RZ, R20 ;  /* 0x000000ffffd07224 */ /* 0x000fe400078e0014 */
[----:B------:R-:W-:Y:S02]  /*e8c0*/  IMAD.MOV.U32 R209, RZ, RZ, R12 ;  /* 0x000000ffffd17224 */ /* 0x000fe400078e000c */
[----:B------:R-:W-:Y:S02]  /*e8d0*/  IMAD.MOV.U32 R206, RZ, RZ, R14 ;  /* 0x000000ffffce7224 */ /* 0x000fe400078e000e */
[----:B------:R-:W-:-:S07]  /*e8e0*/  IMAD.MOV.U32 R210, RZ, RZ, R18 ;  /* 0x000000ffffd27224 */ /* 0x000fce00078e0012 */
.L_x_5996:
[----:B------:R-:W-:Y:S02]  /*e8f0*/  VIADD R18, R210, 0x1 ;  /* 0x00000001d2127836 */ /* 0x000fe40000000000 */
[----:B------:R-:W-:Y:S02]  /*e900*/  IMAD.MOV.U32 R12, RZ, RZ, R206 ;  /* 0x000000ffff0c7224 */ /* 0x000fe400078e00ce */
[----:B------:R-:W-:Y:S01]  /*e910*/  VIADD R206, R206, 0xffffffff ;  /* 0xffffffffcece7836 */ /* 0x000fe20000000000 */
[----:B------:R-:W-:Y:S02]  /*e920*/  ISETP.NE.AND P3, PT, R18, 0x2, PT ;  /* 0x000000021200780c */ /* 0x000fe40003f65270 */
[----:B------:R-:W-:Y:S02]  /*e930*/  ISETP.GT.AND P2, PT, R12, R21, PT ;  /* 0x000000150c00720c */ /* 0x000fe40003f44270 */
[----:B------:R-:W-:Y:S02]  /*e940*/  SEL R12, RZ, 0x1, P3 ;  /* 0x00000001ff0c7807 */ /* 0x000fe40001800000 */
[----:B------:R-:W-:-:S02]  /*e950*/  SEL R18, R18, RZ, P3 ;  /* 0x000000ff12127207 */ /* 0x000fc40001800000 */
[----:B------:R-:W-:Y:S01]  /*e960*/  LOP3.LUT R19, R19, R12, RZ, 0x3c, !PT ;  /* 0x0000000c13137212 */ /* 0x000fe200078e3cff */
[----:B-1----:R-:W-:Y:S06]  /*e970*/  @!P0 BRA `(.L_x_5986) ;  /* 0x0000000000048947 */ /* 0x002fec0003800000 */
[----:B------:R-:W-:Y:S01]  /*e980*/  BPT.TRAP 0x1 ;  /* 0x000000040000795c */ /* 0x000fe20000300000 */
.L_x_5986:
[----:B------:R-:W-:Y:S01]  /*e990*/  IMAD R14, R18, 0x8, R2 ;  /* 0x00000008120e7824 */ /* 0x000fe200078e0202 */
[----:B------:R-:W-:-:S04]  /*e9a0*/  SHF.L.U32 R207, R19, 0x1f, RZ ;  /* 0x0000001f13cf7819 */ /* 0x000fc800000006ff */
[----:B------:R1:W2:Y:S01]  /*e9b0*/  SYNCS.PHASECHK.TRANS64.TRYWAIT P3, [R14+URZ+0x28c30], R207 ;  /* 0x028c30cf0e0075a7 */ /* 0x0002a2000806017f */
[----:B------:R-:W-:Y:S05]  /*e9c0*/  @!P0 BRA `(.L_x_5987) ;  /* 0x0000000000048947 */ /* 0x000fea0003800000 */
[----:B------:R-:W-:Y:S01]  /*e9d0*/  BPT.TRAP 0x1 ;  /* 0x000000040000795c */ /* 0x000fe20000300000 */
.L_x_5987:
[----:B------:R-:W-:Y:S01]  /*e9e0*/  BSSY B2, `(.L_x_5988) ;  /* 0x0000006000027945 */ /* 0x000fe20003800000 */
[----:B------:R-:W-:Y:S02]  /*e9f0*/  IMAD R154, R18, 0x200, R15 ;  /* 0x00000200129a7824 */ /* 0x000fe400078e020f */
[----:B------:R-:W-:Y:S01]  /*ea00*/  IMAD.MOV.U32 R155, RZ, RZ, 0x40000040 ;  /* 0x40000040ff9b7424 */ /* 0x000fe200078e00ff */
[----:B--2---:R-:W-:Y:S06]  /*ea10*/  @P3 BRA `(.L_x_5989) ;  /* 0x0000000000083947 */ /* 0x004fec0003800000 */
[----:B------:R-:W2:Y:S02]  /*ea20*/  SYNCS.PHASECHK.TRANS64.TRYWAIT P3, [R14+URZ+0x28c30], R207 ;  /* 0x028c30cf0e0075a7 */ /* 0x000ea4000806017f */
[----:B--2---:R-:W-:Y:S05]  /*ea30*/  @!P3 BRA `(.L_x_5990) ;  /* 0x000001140054b947 */ /* 0x004fea0003800000 */
.L_x_5989:
[----:B------:R-:W-:Y:S05]  /*ea40*/  BSYNC B2 ;  /* 0x0000000000027941 */ /* 0x000fea0003800000 */
.L_x_5988:
[C---:B------:R-:W-:Y:S01]  /*ea50*/  R2UR UR6, R154.reuse ;  /* 0x000000009a0672ca */ /* 0x040fe200000e0000 */
[C---:B------:R-:W-:Y:S01]  /*ea60*/  VIADD R152, R154.reuse, 0x2 ;  /* 0x000000029a987836 */ /* 0x040fe20000000000 */
[----:B------:R-:W-:Y:S01]  /*ea70*/  R2UR UR7, R155 ;  /* 0x000000009b0772ca */ /* 0x000fe200000e0000 */
[----:B------:R-:W-:Y:S01]  /*ea80*/  VIADD R12, R154, 0x4 ;  /* 0x000000049a0c7836 */ /* 0x000fe20000000000 */
[----:B------:R-:W-:Y:S01]  /*ea90*/  R2UR UR4, R4 ;  /* 0x00000000040472ca */ /* 0x000fe200000e0000 */
[----:B------:R-:W-:Y:S01]  /*eaa0*/  VIADD R154, R154, 0x6 ;  /* 0x000000069a9a7836 */ /* 0x000fe20000000000 */
[----:B------:R-:W-:Y:S01]  /*eab0*/  R2UR UR5, R5 ;  /* 0x00000000050572ca */ /* 0x000fe200000e0000 */
[----:B------:R-:W-:Y:S01]  /*eac0*/  IMAD.MOV.U32 R153, RZ, RZ, 0x40000040 ;  /* 0x40000040ff997424 */ /* 0x000fe200078e00ff */
[----:B------:R-:W-:Y:S01]  /*ead0*/  R2UR UR10, R152 ;  /* 0x00000000980a72ca */ /* 0x000fe200000e0000 */
[----:B------:R-:W-:Y:S01]  /*eae0*/  IMAD.MOV.U32 R155, RZ, RZ, 0x40000040 ;  /* 0x40000040ff9b7424 */ /* 0x000fe200078e00ff */
[----:B------:R-:W-:Y:S01]  /*eaf0*/  R2UR UR18, R154 ;  /* 0x000000009a1272ca */ /* 0x000fe200000e0000 */
[----:B------:R-:W-:Y:S01]  /*eb00*/  IMAD.MOV.U32 R13, RZ, RZ, 0x40000040 ;  /* 0x40000040ff0d7424 */ /* 0x000fe200078e00ff */
[----:B------:R-:W-:-:S02]  /*eb10*/  R2UR UR11, R153 ;  /* 0x00000000990b72ca */ /* 0x000fc400000e0000 */
[----:B------:R-:W-:Y:S02]  /*eb20*/  R2UR UR19, R155 ;  /* 0x000000009b1372ca */ /* 0x000fe400000e0000 */
[----:B------:R-:W-:Y:S01]  /*eb30*/  WARPGROUP.ARRIVE ;  /* 0x00000000000079c5 */ /* 0x000fe20000000000 */
[----:B------:R-:W-:Y:S02]  /*eb40*/  R2UR UR8, R10 ;  /* 0x000000000a0872ca */ /* 0x000fe400000e0000 */
[----:B------:R-:W-:Y:S02]  /*eb50*/  R2UR UR9, R11 ;  /* 0x000000000b0972ca */ /* 0x000fe400000e0000 */
[----:B------:R-:W-:Y:S01]  /*eb60*/  R2UR UR14, R12 ;  /* 0x000000000c0e72ca */ /* 0x000fe200000e0000 */
[----:B------:R-:W-:Y:S01]  /*eb70*/  HGMMA.64x64x16.F32 R152, gdesc[UR4], RZ, !UPT, gsb0 ;  /* 0x00e00000049879f0 */ /* 0x000fe2000c0008ff */
[----:B------:R-:W-:Y:S01]  /*eb80*/  R2UR UR15, R13 ;  /* 0x000000000d0f72ca */ /* 0x000fe200000e0000 */
[----:B------:R-:W-:Y:S01]  /*eb90*/  ULDC UR4, c[0x0][0x988] ;  /* 0x0002620000047ab9 */ /* 0x000fe20000000800 */
[----:B------:R-:W-:-:S02]  /*eba0*/  R2UR UR12, R8 ;  /* 0x00000000080c72ca */ /* 0x000fc400000e0000 */
        /* <DEDUP_REMOVED lines=29> */
[----:B------:R-:W3:Y:S02]  /*ed80*/  SHFL.BFLY PT, R13, R12, 0x2, 0x1f ;  /* 0x0c401f000c0d7f89 */ /* 0x000ee400000e0000 */
[----:B---3--:R-:W-:-:S05]  /*ed90*/  FMNMX.FTZ R12, R12, R13, !PT ;  /* 0x0000000d0c0c7209 */ /* 0x008fca0007810000 */
[----:B------:R-:W3:Y:S02]  /*eda0*/  SHFL.BFLY PT, R13, R12, 0x1, 0x1f ;  /* 0x0c201f000c0d7f89 */ /* 0x000ee400000e0000 */
[----:B---3--:R-:W-:Y:S01]  /*edb0*/  FMNMX.FTZ R12, R12, R13, !PT ;  /* 0x0000000d0c0c7209 */ /* 0x008fe20007810000 */
[----:B------:R-:W-:-:S04]  /*edc0*/  IMAD.U32 R13, RZ, RZ, UR4 ;  /* 0x00000004ff0d7e24 */ /* 0x000fc8000f8e00ff */
[C---:B------:R-:W-:Y:S01]  /*edd0*/  FADD.FTZ R209, -R12.reuse, R209 ;  /* 0x000000d10cd17221 */ /* 0x040fe20000010100 */
[----:B------:R-:W-:-:S03]  /*ede0*/  FMUL.FTZ R20, R12, R13 ;  /* 0x0000000d0c147220 */ /* 0x000fc60000410000 */
        /* <DEDUP_REMOVED lines=17> */
[----:B------:R-:W-:Y:S01]  /*ef00*/  @!P1 VIADD R20, R14, 0x28c40 ;  /* 0x00028c400e149836 */ /* 0x000fe20000000000 */
[----:B------:R-:W3:Y:S04]  /*ef10*/  MUFU.EX2 R168, R211 ;  /* 0x000000d300a87308 */ /* 0x000ee80000000800 */
[----:B------:R-:W-:-:S04]  /*ef20*/  @!P1 PRMT R20, RZ, 0x654, R20 ;  /* 0x00000654ff149816 */ /* 0x000fc80000000014 */
[----:B------:R4:W-:Y:S01]  /*ef30*/  @!P1 SYNCS.ARRIVE.TRANS64.RED.A1T0 RZ, [R20+URZ], RZ ;  /* 0x000000ff14ff99a7 */ /* 0x0009e2000810043f */
[----:B------:R-:W5:Y:S01]  /*ef40*/  MUFU.EX2 R152, R152 ;  /* 0x0000009800987308 */ /* 0x000f620000000800 */
[----:B----4-:R-:W-:-:S07]  /*ef50*/  IMAD.MOV R20, RZ, RZ, -R194 ;  /* 0x000000ffff147224 */ /* 0x010fce00078e0ac2 */
[----:B------:R-:W4:Y:S01]  /*ef60*/  MUFU.EX2 R153, R153 ;  /* 0x0000009900997308 */ /* 0x000f220000000800 */
[-C--:B---3--:R-:W-:Y:S01]  /*ef70*/  FMUL.FTZ R24, R24, R168.reuse ;  /* 0x000000a818187220 */ /* 0x088fe20000410000 */
[-C--:B------:R-:W-:Y:S01]  /*ef80*/  FMUL.FTZ R25, R25, R168.reuse ;  /* 0x000000a819197220 */ /* 0x080fe20000410000 */
[----:B------:R-:W-:Y:S01]  /*ef90*/  FMUL.FTZ R28, R28, R168 ;  /* 0x000000a81c1c7220 */ /* 0x000fe20000410000 */
[----:B------:R-:W-:Y:S01]  /*efa0*/  ISETP.NE.AND P3, PT, R184, R20, PT ;  /* 0x00000014b800720c */ /* 0x000fe20003f65270 */
[----:B------:R-:W-:Y:S01]  /*efb0*/  FMUL.FTZ R29, R29, R168 ;  /* 0x000000a81d1d7220 */ /* 0x000fe20000410000 */
[----:B------:R-:W-:Y:S01]  /*efc0*/  FMNMX.FTZ R20, R154, R208, !PT ;  /* 0x000000d09a147209 */ /* 0x000fe20007810000 */
[-C--:B------:R-:W-:Y:S01]  /*efd0*/  FMUL.FTZ R32, R32, R168.reuse ;  /* 0x000000a820207220 */ /* 0x080fe20000410000 */
[----:B------:R-:W-:Y:S01]  /*efe0*/  FMUL.FTZ R33, R33, R168 ;  /* 0x000000a821217220 */ /* 0x000fe20000410000 */
[----:B-----5:R-:W-:Y:S01]  /*eff0*/  FFMA.FTZ R0, R168, R0, R152 ;  /* 0x00000000a8007223 */ /* 0x020fe20000010098 */
[-C--:B------:R-:W-:Y:S01]  /*f000*/  FMUL.FTZ R36, R36, R168.reuse ;  /* 0x000000a824247220 */ /* 0x080fe20000410000 */
[-C--:B------:R-:W-:Y:S01]  /*f010*/  FMUL.FTZ R37, R37, R168.reuse ;  /* 0x000000a825257220 */ /* 0x080fe20000410000 */
[-C--:B------:R-:W-:Y:S01]  /*f020*/  FMUL.FTZ R40, R40, R168.reuse ;  /* 0x000000a828287220 */ /* 0x080fe20000410000 */
[-C--:B------:R-:W-:Y:S01]  /*f030*/  FMUL.FTZ R41, R41, R168.reuse ;  /* 0x000000a829297220 */ /* 0x080fe20000410000 */
[-C--:B------:R-:W-:Y:S01]  /*f040*/  FMUL.FTZ R44, R44, R168.reuse ;  /* 0x000000a82c2c7220 */ /* 0x080fe20000410000 */
[-C--:B------:R-:W-:Y:S01]  /*f050*/  FMUL.FTZ R45, R45, R168.reuse ;  /* 0x000000a82d2d7220 */ /* 0x080fe20000410000 */
[----:B------:R-:W-:Y:S01]  /*f060*/  FMUL.FTZ R48, R48, R168 ;  /* 0x000000a830307220 */ /* 0x000fe20000410000 */
[----:B------:R-:W-:-:S02]  /*f070*/  @!P3 IMAD R211, R210, 0x40, R191 ;  /* 0x00000040d2d3b824 */ /* 0x000fc400078e02bf */
[C---:B----4-:R-:W-:Y:S01]  /*f080*/  FADD.FTZ R0, R153.reuse, R0 ;  /* 0x0000000099007221 */ /* 0x050fe20000010000 */
[----:B------:R-:W-:Y:S01]  /*f090*/  F2FP.F16.F32.PACK_AB R152, R153, R152 ;  /* 0x000000989998723e */ /* 0x000fe200000000ff */
[----:B------:R-:W-:Y:S01]  /*f0a0*/  FMUL.FTZ R49, R49, R168 ;  /* 0x000000a831317220 */ /* 0x000fe20000410000 */
[----:B------:R-:W-:Y:S01]  /*f0b0*/  @!P3 IMAD R153, R211, 0x4, R2 ;  /* 0x00000004d399b824 */ /* 0x000fe200078e0202 */
        /* <DEDUP_REMOVED lines=65> */
[----:B------:R-:W-:Y:S01]  /*f4d0*/  @!P3 STS [R153+0x28800], R168 ;  /* 0x028800a89900b388 */ /* 0x000fe20000000800 */
[----:B------:R-:W3:Y:S03]  /*f4e0*/  MUFU.EX2 R156, R156 ;  /* 0x0000009c009c7308 */ /* 0x000ee60000000800 */
[----:B------:R-:W4:Y:S05]  /*f4f0*/  SHFL.BFLY PT, R168, R20, 0x2, 0x1f ;  /* 0x0c401f0014a87f89 */ /* 0x000f2a00000e0000 */
[----:B------:R-:W5:Y:S08]  /*f500*/  MUFU.EX2 R157, R157 ;  /* 0x0000009d009d7308 */ /* 0x000f700000000800 */
[----:B------:R-:W0:Y:S01]  /*f510*/  MUFU.EX2 R160, R160 ;  /* 0x000000a000a07308 */ /* 0x000e220000000800 */
[----:B---3--:R-:W-:-:S07]  /*f520*/  FADD.FTZ R0, R156, R0 ;  /* 0x000000009c007221 */ /* 0x008fce0000010000 */
[----:B------:R-:W-:Y:S01]  /*f530*/  MUFU.EX2 R161, R161 ;  /* 0x000000a100a17308 */ /* 0x000fe20000000800 */
[----:B-----5:R-:W-:Y:S01]  /*f540*/  FADD.FTZ R211, R157, R0 ;  /* 0x000000009dd37221 */ /* 0x020fe20000010000 */
[----:B----4-:R-:W-:-:S05]  /*f550*/  FMNMX.FTZ R20, R20, R168, !PT ;  /* 0x000000a814147209 */ /* 0x010fca0007810000 */
[----:B------:R-:W3:Y:S01]  /*f560*/  SHFL.BFLY PT, R168, R20, 0x1, 0x1f ;  /* 0x0c201f0014a87f89 */ /* 0x000ee200000e0000 */
[----:B------:R-:W-:Y:S01]  /*f570*/  MUFU.EX2 R164, R164 ;  /* 0x000000a400a47308 */ /* 0x000fe20000000800 */
[----:B0-----:R-:W-:-:S07]  /*f580*/  FADD.FTZ R0, R160, R211 ;  /* 0x000000d3a0007221 */ /* 0x001fce0000010000 */
[----:B------:R-:W-:Y:S08]  /*f590*/  MUFU.EX2 R165, R165 ;  /* 0x000000a500a57308 */ /* 0x000ff00000000800 */
[----:B------:R-:W-:Y:S01]  /*f5a0*/  MUFU.EX2 R209, R209 ;  /* 0x000000d100d17308 */ /* 0x000fe20000000800 */
[----:B---3--:R-:W-:-:S07]  /*f5b0*/  FMNMX.FTZ R20, R20, R168, !PT ;  /* 0x000000a814147209 */ /* 0x008fce0007810000 */
[----:B------:R-:W-:Y:S01]  /*f5c0*/  MUFU.EX2 R169, R169 ;  /* 0x000000a900a97308 */ /* 0x000fe20000000800 */
[----:B------:R-:W-:-:S04]  /*f5d0*/  FADD.FTZ R168, -R20, R208 ;  /* 0x000000d014a87221 */ /* 0x000fc80000010100 */
[----:B------:R-:W-:-:S03]  /*f5e0*/  FMUL.FTZ R168, R168, R13 ;  /* 0x0000000da8a87220 */ /* 0x000fc60000410000 */
[----:B------:R-:W-:Y:S08]  /*f5f0*/  MUFU.EX2 R172, R172 ;  /* 0x000000ac00ac7308 */ /* 0x000ff00000000800 */
[----:B------:R-:W0:Y:S08]  /*f600*/  MUFU.EX2 R168, R168 ;  /* 0x000000a800a87308 */ /* 0x000e300000000800 */
[----:B------:R-:W3:Y:S08]  /*f610*/  MUFU.EX2 R173, R173 ;  /* 0x000000ad00ad7308 */ /* 0x000ef00000000800 */
[----:B------:R-:W-:Y:S01]  /*f620*/  MUFU.EX2 R176, R176 ;  /* 0x000000b000b07308 */ /* 0x000fe20000000800 */
[----:B0-----:R0:W-:Y:S01]  /*f630*/  @!P3 STS [R153+0x28820], R168 ;  /* 0x028820a89900b388 */ /* 0x0011e20000000800 */
        /* <DEDUP_REMOVED lines=9> */
[-C--:B0-----:R-:W-:Y:S01]  /*f6d0*/  FMUL.FTZ R153, R20, R13.reuse ;  /* 0x0000000d14997220 */ /* 0x081fe20000410000 */
        /* <DEDUP_REMOVED lines=37> */
[C---:B------:R-:W-:Y:S01]  /*f930*/  FADD.FTZ R157, R161.reuse, R0 ;  /* 0x00000000a19d7221 */ /* 0x040fe20000010000 */
[----:B------:R-:W-:Y:S01]  /*f940*/  F2FP.F16.F32.PACK_AB R156, R161, R160 ;  /* 0x000000a0a19c723e */ /* 0x000fe200000000ff */
[-C--:B------:R-:W-:Y:S01]  /*f950*/  FMUL.FTZ R75, R75, R168.reuse ;  /* 0x000000a84b4b7220 */ /* 0x080fe20000410000 */
[----:B------:R-:W-:Y:S01]  /*f960*/  F2FP.F16.F32.PACK_AB R160, R169, R209 ;  /* 0x000000d1a9a0723e */ /* 0x000fe200000000ff */
[----:B------:R-:W-:Y:S01]  /*f970*/  FADD.FTZ R0, R164, R157 ;  /* 0x0000009da4007221 */ /* 0x000fe20000010000 */
[-C--:B------:R-:W-:Y:S01]  /*f980*/  FMUL.FTZ R78, R78, R168.reuse ;  /* 0x000000a84e4e7220 */ /* 0x080fe20000410000 */
[----:B------:R0:W5:Y:S01]  /*f990*/  MUFU.EX2 R181, R158 ;  /* 0x0000009e00b57308 */ /* 0x0001620000000800 */
[-C--:B------:R-:W-:Y:S01]  /*f9a0*/  FMUL.FTZ R79, R79, R168.reuse ;  /* 0x000000a84f4f7220 */ /* 0x080fe20000410000 */
[----:B------:R-:W-:Y:S01]  /*f9b0*/  FADD.FTZ R0, R165, R0 ;  /* 0x00000000a5007221 */ /* 0x000fe20000010000 */
[-C--:B------:R-:W-:Y:S01]  /*f9c0*/  FMUL.FTZ R82, R82, R168.reuse ;  /* 0x000000a852527220 */ /* 0x080fe20000410000 */
[-C--:B------:R-:W-:Y:S01]  /*f9d0*/  FMUL.FTZ R83, R83, R168.reuse ;  /* 0x000000a853537220 */ /* 0x080fe20000410000 */
[-C--:B------:R-:W-:Y:S01]  /*f9e0*/  FMUL.FTZ R86, R86, R168.reuse ;  /* 0x000000a856567220 */ /* 0x080fe20000410000 */
[----:B------:R-:W-:Y:S01]  /*f9f0*/  FADD.FTZ R0, R209, R0 ;  /* 0x00000000d1007221 */ /* 0x000fe20000010000 */
[----:B------:R-:W-:Y:S01]  /*fa00*/  FMUL.FTZ R87, R87, R168 ;  /* 0x000000a857577220 */ /* 0x000fe20000410000 */
[----:B------:R-:W1:Y:S01]  /*fa10*/  MUFU.EX2 R180, R180 ;  /* 0x000000b400b47308 */ /* 0x000e620000000800 */
[----:B0-----:R-:W-:Y:S01]  /*fa20*/  F2FP.F16.F32.PACK_AB R158, R165, R164 ;  /* 0x000000a4a59e723e */ /* 0x001fe200000000ff */
[----:B------:R-:W-:Y:S01]  /*fa30*/  FADD.FTZ R157, R169, R0 ;  /* 0x00000000a99d7221 */ /* 0x000fe20000010000 */
[-C--:B------:R-:W-:Y:S01]  /*fa40*/  FMUL.FTZ R90, R90, R168.reuse ;  /* 0x000000a85a5a7220 */ /* 0x080fe20000410000 */
[-C--:B------:R-:W-:Y:S01]  /*fa50*/  FMUL.FTZ R91, R91, R168.reuse ;  /* 0x000000a85b5b7220 */ /* 0x080fe20000410000 */
[-C--:B------:R-:W-:Y:S01]  /*fa60*/  FMUL.FTZ R94, R94, R168.reuse ;  /* 0x000000a85e5e7220 */ /* 0x080fe20000410000 */
[----:B------:R-:W-:Y:S01]  /*fa70*/  FADD.FTZ R0, R172, R157 ;  /* 0x0000009dac007221 */ /* 0x000fe20000010000 */
[-C--:B------:R-:W-:Y:S01]  /*fa80*/  FMUL.FTZ R95, R95, R168.reuse ;  /* 0x000000a85f5f7220 */ /* 0x080fe20000410000 */
[----:B------:R-:W0:Y:S01]  /*fa90*/  MUFU.EX2 R159, R159 ;  /* 0x0000009f009f7308 */ /* 0x000e220000000800 */
[-C--:B------:R-:W-:Y:S01]  /*faa0*/  FMUL.FTZ R98, R98, R168.reuse ;  /* 0x000000a862627220 */ /* 0x080fe20000410000 */
[----:B---3--:R-:W-:Y:S01]  /*fab0*/  FADD.FTZ R157, R173, R0 ;  /* 0x00000000ad9d7221 */ /* 0x008fe20000010000 */
[----:B----4-:R-:W-:Y:S01]  /*fac0*/  FFMA.FTZ R0, R168, R3, R153 ;  /* 0x00000003a8007223 */ /* 0x010fe20000010099 */
[----:B------:R-:W-:Y:S01]  /*fad0*/  F2FP.F16.F32.PACK_AB R153, R155, R153 ;  /* 0x000000999b99723e */ /* 0x000fe200000000ff */
[-C--:B------:R-:W-:Y:S01]  /*fae0*/  FMUL.FTZ R99, R99, R168.reuse ;  /* 0x000000a863637220 */ /* 0x080fe20000410000 */
[----:B------:R-:W-:Y:S01]  /*faf0*/  FADD.FTZ R164, R176, R157 ;  /* 0x0000009db0a47221 */ /* 0x000fe20000010000 */
[----:B------:R-:W-:Y:S01]  /*fb00*/  FADD.FTZ R0, R155, R0 ;  /* 0x000000009b007221 */ /* 0x000fe20000010000 */
[----:B------:R3:W-:Y:S01]  /*fb10*/  MUFU.EX2 R210, R162 ;  /* 0x000000a200d27308 */ /* 0x0007e20000000800 */
[----:B------:R-:W-:Y:S01]  /*fb20*/  FMUL.FTZ R102, R102, R168 ;  /* 0x000000a866667220 */ /* 0x000fe20000410000 */
[----:B------:R-:W-:Y:S01]  /*fb30*/  FADD.FTZ R3, R177, R164 ;  /* 0x000000a4b1037221 */ /* 0x000fe20000010000 */
[----:B-----5:R-:W-:Y:S01]  /*fb40*/  FADD.FTZ R0, R181, R0 ;  /* 0x00000000b5007221 */ /* 0x020fe20000010000 */
[----:B------:R-:W-:Y:S01]  /*fb50*/  F2FP.F16.F32.PACK_AB R164, R177, R176 ;  /* 0x000000b0b1a4723e */ /* 0x000fe200000000ff */
[-C--:B------:R-:W-:Y:S01]  /*fb60*/  FMUL.FTZ R103, R103, R168.reuse ;  /* 0x000000a867677220 */ /* 0x080fe20000410000 */
[----:B-1----:R-:W-:Y:S01]  /*fb70*/  FADD.FTZ R157, R180, R3 ;  /* 0x00000003b49d7221 */ /* 0x002fe20000010000 */
[----:B------:R-:W-:Y:S01]  /*fb80*/  FMUL.FTZ R106, R106, R168 ;  /* 0x000000a86a6a7220 */ /* 0x000fe20000410000 */
[----:B------:R-:W1:Y:S01]  /*fb90*/  MUFU.EX2 R163, R163 ;  /* 0x000000a300a37308 */ /* 0x000e620000000800 */
[----:B0-----:R-:W-:Y:S01]  /*fba0*/  FADD.FTZ R3, R159, R0 ;  /* 0x000000009f037221 */ /* 0x001fe20000010000 */
[----:B---3--:R-:W-:Y:S01]  /*fbb0*/  F2FP.F16.F32.PACK_AB R162, R173, R172 ;  /* 0x000000acada2723e */ /* 0x008fe200000000ff */
[C---:B------:R-:W-:Y:S01]  /*fbc0*/  FADD.FTZ R0, R166.reuse, R157 ;  /* 0x0000009da6007221 */ /* 0x040fe20000010000 */
[----:B------:R-:W-:Y:S01]  /*fbd0*/  F2FP.F16.F32.PACK_AB R155, R159, R181 ;  /* 0x000000b59f9b723e */ /* 0x000fe200000000ff */
[----:B------:R-:W-:Y:S01]  /*fbe0*/  BAR.SYNC.DEFER_BLOCKING 0xf, 0x100 ;  /* 0x03c4000000007b1d */ /* 0x000fe20000010000 */
[----:B------:R-:W-:Y:S01]  /*fbf0*/  F2FP.F16.F32.PACK_AB R166, R166, R180 ;  /* 0x000000b4a6a6723e */ /* 0x000fe200000000ff */
        /* <DEDUP_REMOVED lines=9> */
[----:B------:R-:W-:Y:S01]  /*fc90*/  FMUL.FTZ R123, R123, R168 ;  /* 0x000000a87b7b7220 */ /* 0x000fe20000410000 */
[----:B-1----:R-:W-:Y:S01]  /*fca0*/  F2FP.F16.F32.PACK_AB R157, R163, R210 ;  /* 0x000000d2a39d723e */ /* 0x002fe200000000ff */
        /* <DEDUP_REMOVED lines=11> */
[----:B------:R4:W-:Y:S01]  /*fd60*/  STSM.16.M88.4 [R195+0x26800], R152 ;  /* 0x02680098c3007844 */ /* 0x0009e20000000200 */
[-C--:B------:R-:W-:Y:S01]  /*fd70*/  FMUL.FTZ R143, R143, R168.reuse ;  /* 0x000000a88f8f7220 */ /* 0x080fe20000410000 */
[-C--:B------:R-:W-:Y:S01]  /*fd80*/  FMUL.FTZ R146, R146, R168.reuse ;  /* 0x000000a892927220 */ /* 0x080fe20000410000 */
[-C--:B------:R-:W-:Y:S01]  /*fd90*/  FMUL.FTZ R147, R147, R168.reuse ;  /* 0x000000a893937220 */ /* 0x080fe20000410000 */
[-C--:B------:R-:W-:Y:S01]  /*fda0*/  FMUL.FTZ R150, R150, R168.reuse ;  /* 0x000000a896967220 */ /* 0x080fe20000410000 */
[----:B------:R-:W-:Y:S01]  /*fdb0*/  FMUL.FTZ R151, R151, R168 ;  /* 0x000000a897977220 */ /* 0x000fe20000410000 */
[----:B------:R-:W5:Y:S01]  /*fdc0*/  MUFU.EX2 R171, R171 ;  /* 0x000000ab00ab7308 */ /* 0x000f620000000800 */
[----:B-1----:R-:W-:Y:S01]  /*fdd0*/  FADD.FTZ R170, R210, R3 ;  /* 0x00000003d2aa7221 */ /* 0x002fe20000010000 */
[----:B0-----:R-:W-:-:S03]  /*fde0*/  F2FP.F16.F32.PACK_AB R159, R167, R208 ;  /* 0x000000d0a79f723e */ /* 0x001fc600000000ff */
[----:B------:R-:W-:Y:S02]  /*fdf0*/  FADD.FTZ R3, R163, R170 ;  /* 0x000000aaa3037221 */ /* 0x000fe40000010000 */
[----:B------:R4:W-:Y:S01]  /*fe00*/  STSM.16.M88.4 [R198], R156 ;  /* 0x0000009cc6007844 */ /* 0x0009e20000000200 */
[----:B------:R-:W0:Y:S01]  /*fe10*/  MUFU.EX2 R174, R174 ;  /* 0x000000ae00ae7308 */ /* 0x000e220000000800 */
[----:B------:R-:W-:-:S04]  /*fe20*/  FADD.FTZ R172, R208, R3 ;  /* 0x00000003d0ac7221 */ /* 0x000fc80000010000 */
[----:B------:R-:W-:-:S03]  /*fe30*/  FADD.FTZ R172, R167, R172 ;  /* 0x000000aca7ac7221 */ /* 0x000fc60000010000 */
[----:B------:R-:W1:Y:S01]  /*fe40*/  MUFU.EX2 R175, R175 ;  /* 0x000000af00af7308 */ /* 0x000e620000000800 */
[----:B---3--:R-:W-:Y:S01]  /*fe50*/  FADD.FTZ R172, R161, R172 ;  /* 0x000000aca1ac7221 */ /* 0x008fe20000010000 */
[----:B-----5:R-:W-:-:S03]  /*fe60*/  F2FP.F16.F32.PACK_AB R161, R171, R161 ;  /* 0x000000a1aba1723e */ /* 0x020fc600000000ff */
[----:B------:R-:W-:-:S03]  /*fe70*/  FADD.FTZ R3, R171, R172 ;  /* 0x000000acab037221 */ /* 0x000fc60000010000 */
[----:B------:R-:W3:Y:S01]  /*fe80*/  MUFU.EX2 R165, R178 ;  /* 0x000000b200a57308 */ /* 0x000ee20000000800 */
[----:B0-----:R-:W-:-:S07]  /*fe90*/  FADD.FTZ R172, R174, R3 ;  /* 0x00000003aeac7221 */ /* 0x001fce0000010000 */
[----:B------:R-:W0:Y:S01]  /*fea0*/  MUFU.EX2 R170, R179 ;  /* 0x000000b300aa7308 */ /* 0x000e220000000800 */
[C---:B-1----:R-:W-:Y:S01]  /*feb0*/  FADD.FTZ R172, R175.reuse, R172 ;  /* 0x000000acafac7221 */ /* 0x042fe20000010000 */
[----:B------:R-:W-:-:S05]  /*fec0*/  F2FP.F16.F32.PACK_AB R163, R175, R174 ;  /* 0x000000aeafa3723e */ /* 0x000fca00000000ff */
[----:B------:R4:W-:Y:S01]  /*fed0*/  STSM.16.M88.4 [R196], R160 ;  /* 0x000000a0c4007844 */ /* 0x0009e20000000200 */
[----:B------:R-:W1:Y:S01]  /*fee0*/  MUFU.EX2 R182, R182 ;  /* 0x000000b600b67308 */ /* 0x000e620000000800 */
[----:B---3--:R-:W-:-:S07]  /*fef0*/  FADD.FTZ R3, R165, R172 ;  /* 0x000000aca5037221 */ /* 0x008fce0000010000 */
[----:B------:R-:W3:Y:S01]  /*ff00*/  MUFU.EX2 R183, R183 ;  /* 0x000000b700b77308 */ /* 0x000ee20000000800 */
[C---:B0-----:R-:W-:Y:S01]  /*ff10*/  FADD.FTZ R3, R170.reuse, R3 ;  /* 0x00000003aa037221 */ /* 0x041fe20000010000 */
[----:B------:R-:W-:-:S03]  /*ff20*/  F2FP.F16.F32.PACK_AB R165, R170, R165 ;  /* 0x000000a5aaa5723e */ /* 0x000fc600000000ff */
[----:B-1----:R-:W-:Y:S01]  /*ff30*/  FADD.FTZ R172, R182, R3 ;  /* 0x00000003b6ac7221 */ /* 0x002fe20000010000 */
[----:B---3--:R-:W-:-:S03]  /*ff40*/  F2FP.F16.F32.PACK_AB R167, R183, R182 ;  /* 0x000000b6b7a7723e */ /* 0x008fc600000000ff */
[----:B------:R-:W-:Y:S02]  /*ff50*/  FADD.FTZ R3, R183, R172 ;  /* 0x000000acb7037221 */ /* 0x000fe40000010000 */
[----:B------:R4:W-:Y:S01]  /*ff60*/  STSM.16.M88.4 [R197], R164 ;  /* 0x000000a4c5007844 */ /* 0x0009e20000000200 */
[----:B------:R-:W-:Y:S05]  /*ff70*/  @!P0 BRA `(.L_x_5991) ;  /* 0x0000000000048947 */ /* 0x000fea0003800000 */
[----:B------:R-:W-:Y:S01]  /*ff80*/  BPT.TRAP 0x1 ;  /* 0x000000040000795c */ /* 0x000fe20000300000 */
.L_x_5991:
[----:B------:R0:W1:Y:S01]  /*ff90*/  SYNCS.PHASECHK.TRANS64.TRYWAIT P3, [R14+URZ+0x28c50], R207 ;  /* 0x028c50cf0e0075a7 */ /* 0x000062000806017f */
[----:B------:R-:W-:Y:S05]  /*ffa0*/  @!P0 BRA `(.L_x_5992) ;  /* 0x0000000000048947 */ /* 0x000fea0003800000 */
[----:B------:R-:W-:Y:S01]  /*ffb0*/  BPT.TRAP 0x1 ;  /* 0x000000040000795c */ /* 0x000fe20000300000 */
.L_x_5992:
[----:B------:R-:W-:Y:S04]  /*ffc0*/  BSSY B2, `(.L_x_5993) ;  /* 0x0000004000027945 */ /* 0x000fe80003800000 */
[----:B-1----:R-:W-:Y:S05]  /*ffd0*/  @P3 BRA `(.L_x_5994) ;  /* 0x0000000000083947 */ /* 0x002fea0003800000 */
[----:B------:R-:W1:Y:S02]  /*ffe0*/  SYNCS.PHASECHK.TRANS64.TRYWAIT P3, [R14+URZ+0x28c50], R207 ;  /* 0x028c50cf0e0075a7 */ /* 0x000e64000806017f */
[----:B-1----:R-:W-:Y:S05]  /*fff0*/  @!P3 BRA `(.L_x_5995) ;  /* 0x000000fc00f8b947 */ /* 0x002fea0003800000 */
.L_x_5994:
[----:B------:R-:W-:Y:S05]  /*10000*/  BSYNC B2 ;  /* 0x0000000000027941 */ /* 0x000fea0003800000 */
.L_x_5993:
[----:B------:R-:W-:Y:S01]  /*10010*/  IMAD R168, R18, 0x1000, R190 ;  /* 0x0000100012a87824 */ /* 0x000fe200078e02be */
[----:B------:R-:W-:Y:S01]  /*10020*/  WARPGROUP.ARRIVE ;  /* 0x00000000000079c5 */ /* 0x000fe20000000000 */
[----:B------:R-:W-:Y:S02]  /*10030*/  IMAD.MOV.U32 R169, RZ, RZ, 0x40000040 ;  /* 0x40000040ffa97424 */ /* 0x000fe400078e00ff */
[----:B012---:R-:W-:Y:S01]  /*10040*/  @!P1 VIADD R14, R14, 0x28c60 ;  /* 0x00028c600e0e9836 */ /* 0x007fe20000000000 */
[----:B------:R-:W-:Y:S01]  /*10050*/  R2UR UR6, R168 ;  /* 0x00000000a80672ca */ /* 0x000fe200000e0000 */
[----:B------:R-:W-:Y:S01]  /*10060*/  IMAD.MOV.U32 R208, RZ, RZ, R20 ;  /* 0x000000ffffd07224 */ /* 0x000fe200078e0014 */
[----:B------:R-:W-:Y:S01]  /*10070*/  R2UR UR7, R169 ;  /* 0x00000000a90772ca */ /* 0x000fe200000e0000 */
[----:B------:R-:W-:Y:S01]  /*10080*/  IMAD.MOV.U32 R169, RZ, RZ, 0x40000040 ;  /* 0x40000040ffa97424 */ /* 0x000fe200078e00ff */
[----:B------:R-:W-:Y:S01]  /*10090*/  @!P1 PRMT R14, RZ, 0x654, R14 ;  /* 0x00000654ff0e9816 */ /* 0x000fe2000000000e */
[----:B------:R-:W-:-:S02]  /*100a0*/  IMAD.MOV.U32 R209, RZ, RZ, R12 ;  /* 0x000000ffffd17224 */ /* 0x000fc400078e000c */
[----:B------:R-:W-:-:S08]  /*100b0*/  IMAD.MOV.U32 R210, RZ, RZ, R18 ;  /* 0x000000ffffd27224 */ /* 0x000fd000078e0012 */
[----:B------:R-:W-:Y:S03]  /*100c0*/  HGMMA.64x256x16.F32 R24, R152, gdesc[UR4].tnspB, R24, gsb0 ;  /* 0x43e0000498187df0 */ /* 0x000fe60008000818 */
[----:B------:R-:W-:Y:S02]  /*100d0*/  WARPGROUP.DEPBAR.LE gsb0, 0x0 ;  /* 0x00008000000079c5 */ /* 0x000fe40000010000 */
[----:B----4-:R-:W-:Y:S01]  /*100e0*/  VIADD R152, R168, 0x80 ;  /* 0x00000080a8987836 */ /* 0x010fe20000000000 */
        /* <DEDUP_REMOVED lines=32> */
.L_x_5985:
[----:B-1----:R-:W-:-:S07]  /*102f0*/  IMAD.MOV.U32 R14, RZ, RZ, R206 ;  /* 0x000000ffff0e7224 */ /* 0x002fce00078e00ce */
.L_x_5984:
[----:B------:R-:W-:Y:S05]  /*10300*/  BSYNC B0 ;  /* 0x0000000000007941 */ /* 0x000fea0003800000 */
.L_x_5983:
[----:B------:R-:W-:Y:S01]  /*10310*/  ISETP.GE.AND P2, PT, R14, R202, PT ;  /* 0x000000ca0e00720c */ /* 0x000fe20003f46270 */
[----:B------:R-:W-:-:S12]  /*10320*/  BSSY B0, `(.L_x_5997) ;  /* 0x000024f000007945 */ /* 0x000fd80003800000 */
[----:B------:R-:W-:Y:S05]  /*10330*/  @!P2 BRA `(.L_x_5998) ;  /* 0x000000240034a947 */ /* 0x000fea0003800000 */
[----:B------:R-:W-:Y:S02]  /*10340*/  IMAD.MOV.U32 R208, RZ, RZ, R20 ;  /* 0x000000ffffd07224 */ /* 0x000fe400078e0014 */
[----:B------:R-:W-:Y:S02]  /*10350*/  IMAD.MOV.U32 R210, RZ, RZ, R12 ;  /* 0x000000ffffd27224 */ /* 0x000fe400078e000c */
[----:B------:R-:W-:-:S07]  /*10360*/  IMAD.MOV.U32 R209, RZ, RZ, R18 ;  /* 0x000000ffffd17224 */ /* 0x000fce00078e0012 */
.L_x_6017:
[----:B------:R-:W-:-:S05]  /*10370*/  VIADD R18, R209, 0x1 ;  /* 0x00000001d1127836 */ /* 0x000fca0000000000 */
[----:B------:R-:W-:-:S04]  /*10380*/  ISETP.NE.AND P2, PT, R18, 0x2, PT ;  /* 0x000000021200780c */ /* 0x000fc80003f45270 */
[----:B------:R-:W-:Y:S02]  /*10390*/  SEL R12, RZ, 0x1, P2 ;  /* 0x00000001ff0c7807 */ /* 0x000fe40001000000 */
[----:B------:R-:W-:Y:S02]  /*103a0*/  SEL R18, R18, RZ, P2 ;  /* 0x000000ff12127207 */ /* 0x000fe40001000000 */
[----:B------:R-:W-:Y:S01]  /*103b0*/  LOP3.LUT R19, R19, R12, RZ, 0x3c, !PT ;  /* 0x0000000c13137212 */ /* 0x000fe200078e3cff */
[----:B-1--4-:R-:W-:Y:S06]  /*103c0*/  @!P0 BRA `(.L_x_5999) ;  /* 0x0000000000048947 */ /* 0x012fec0003800000 */
[----:B------:R-:W-:Y:S01]  /*103d0*/  BPT.TRAP 0x1 ;  /* 0x000000040000795c */ /* 0x000fe20000300000 */
.L_x_5999:
[----:B------:R-:W-:Y:S01]  /*103e0*/  IMAD R206, R18, 0x8, R2 ;  /* 0x0000000812ce7824 */ /* 0x000fe200078e0202 */
[----:B------:R-:W-:-:S04]  /*103f0*/  SHF.L.U32 R207, R19, 0x1f, RZ ;  /* 0x0000001f13cf7819 */ /* 0x000fc800000006ff */
[----:B------:R1:W2:Y:S01]  /*10400*/  SYNCS.PHASECHK.TRANS64.TRYWAIT P2, [R206+URZ+0x28c30], R207 ;  /* 0x028c30cfce0075a7 */ /* 0x0002a2000804017f */
[----:B------:R-:W-:Y:S05]  /*10410*/  @!P0 BRA `(.L_x_6000) ;  /* 0x0000000000048947 */ /* 0x000fea0003800000 */
[----:B------:R-:W-:Y:S01]  /*10420*/  BPT.TRAP 0x1 ;  /* 0x000000040000795c */ /* 0x000fe20000300000 */
.L_x_6000:
[----:B------:R-:W-:Y:S01]  /*10430*/  BSSY B1, `(.L_x_6001) ;  /* 0x0000006000017945 */ /* 0x000fe20003800000 */
[----:B------:R-:W-:Y:S02]  /*10440*/  IMAD R12, R18, 0x200, R15 ;  /* 0x00000200120c7824 */ /* 0x000fe400078e020f */
[----:B------:R-:W-:Y:S01]  /*10450*/  IMAD.MOV.U32 R13, RZ, RZ, 0x40000040 ;  /* 0x40000040ff0d7424 */ /* 0x000fe200078e00ff */
[----:B--2---:R-:W-:Y:S06]  /*10460*/  @P2 BRA `(.L_x_6002) ;  /* 0x0000000000082947 */ /* 0x004fec0003800000 */
[----:B------:R-:W2:Y:S02]  /*10470*/  SYNCS.PHASECHK.TRANS64.TRYWAIT P2, [R206+URZ+0x28c30], R207 ;  /* 0x028c30cfce0075a7 */ /* 0x000ea4000804017f */
[----:B--2---:R-:W-:Y:S05]  /*10480*/  @!P2 BRA `(.L_x_6003) ;  /* 0x000000f800e8a947 */ /* 0x004fea0003800000 */
.L_x_6002:
[----:B------:R-:W-:Y:S05]  /*10490*/  BSYNC B1 ;  /* 0x0000000000017941 */ /* 0x000fea0003800000 */
.L_x_6001:
[C---:B------:R-:W-:Y:S01]  /*104a0*/  R2UR UR6, R12.reuse ;  /* 0x000000000c0672ca */ /* 0x040fe200000e0000 */
[----:B------:R-:W-:Y:S01]  /*104b0*/  WARPGROUP.ARRIVE ;  /* 0x00000000000079c5 */ /* 0x000fe20000000000 */
[----:B------:R-:W-:Y:S01]  /*104c0*/  R2UR UR7, R13 ;  /* 0x000000000d0772ca */ /* 0x000fe200000e0000 */
[----:B------:R-:W-:Y:S01]  /*104d0*/  VIADD R20, R12, 0x2 ;  /* 0x000000020c147836 */ /* 0x000fe20000000000 */
[----:B------:R-:W-:Y:S01]  /*104e0*/  R2UR UR4, R4 ;  /* 0x00000000040472ca */ /* 0x000fe200000e0000 */
[----:B------:R-:W-:Y:S01]  /*104f0*/  IMAD.MOV.U32 R21, RZ, RZ, 0x40000040 ;  /* 0x40000040ff157424 */ /* 0x000fe200078e00ff */
[----:B------:R-:W-:Y:S01]  /*10500*/  R2UR UR5, R5 ;  /* 0x00000000050572ca */ /* 0x000fe200000e0000 */
[----:B------:R-:W-:Y:S02]  /*10510*/  IMAD.MOV.U32 R13, RZ, RZ, 0x40000040 ;  /* 0x40000040ff0d7424 */ /* 0x000fe400078e00ff */
[----:B------:R-:W-:-:S10]  /*10520*/  IMAD.IADD R230, R201, 0x1, R192 ;  /* 0x00000001c9e67824 */ /* 0x000fd400078e02c0 */
        /* <DEDUP_REMOVED lines=8> */
[----:B------:R-:W-:Y:S02]  /*105b0*/  WARPGROUP.DEPBAR.LE gsb0, 0x0 ;  /* 0x00008000000079c5 */ /* 0x000fe40000010000 */
[----:B------:R-:W-:-:S10]  /*105c0*/  WARPGROUP.ARRIVE ;  /* 0x00000000000079c5 */ /* 0x000fd40000000000 */
[----:B------:R-:W-:Y:S01]  /*105d0*/  HGMMA.64x64x16.F32 R152, gdesc[UR4], R152, gsb0 ;  /* 0x00e00000049879f0 */ /* 0x000fe20008000898 */
[----:B------:R-:W-:Y:S01]  /*105e0*/  R2UR UR6, R20 ;  /* 0x00000000140672ca */ /* 0x000fe200000e0000 */
[----:B------:R-:W-:Y:S01]  /*105f0*/  IMAD.SHL.U32 R20, R14, 0x40, RZ ;  /* 0x000000400e147824 */ /* 0x000fe200078e00ff */
[----:B------:R-:W-:Y:S02]  /*10600*/  R2UR UR7, R21 ;  /* 0x00000000150772ca */ /* 0x000fe400000e0000 */
[----:B------:R-:W-:Y:S02]  /*10610*/  R2UR UR4, R8 ;  /* 0x00000000080472ca */ /* 0x000fe400000e0000 */
[----:B------:R-:W-:Y:S02]  /*10620*/  R2UR UR5, R9 ;  /* 0x00000000090572ca */ /* 0x000fe400000e0000 */
[----:B0-----:R-:W-:-:S04]  /*10630*/  IADD3 R212, -R184, 0x1, -R20 ;  /* 0x00000001b8d47810 */ /* 0x001fc80007ffe914 */
[----:B------:R-:W-:Y:S01]  /*10640*/  IADD3 R212, -R22, R212, R23 ;  /* 0x000000d416d47210 */ /* 0x000fe20007ffe117 */
[----:B------:R-:W-:Y:S02]  /*10650*/  WARPGROUP.DEPBAR.LE gsb0, 0x0 ;  /* 0x00008000000079c5 */ /* 0x000fe40000010000 */
[----:B------:R-:W-:-:S06]  /*10660*/  WARPGROUP.ARRIVE ;  /* 0x00000000000079c5 */ /* 0x000fcc0000000000 */
[----:B------:R-:W-:Y:S01]  /*10670*/  HGMMA.64x64x16.F32 R152, gdesc[UR4], R152, gsb0 ;  /* 0x00e00000049879f0 */ /* 0x000fe20008000898 */
[----:B------:R-:W-:Y:S02]  /*10680*/  R2UR UR6, R12 ;  /* 0x000000000c0672ca */ /* 0x000fe400000e0000 */
[----:B------:R-:W-:Y:S01]  /*10690*/  R2UR UR7, R13 ;  /* 0x000000000d0772ca */ /* 0x000fe200000e0000 */
[----:B------:R-:W0:Y:S01]  /*106a0*/  @P5 LDC R12, c[0x0][0x450] ;  /* 0x00011400ff0c5b82 */ /* 0x000e220000000800 */
[----:B------:R-:W-:Y:S02]  /*106b0*/  R2UR UR4, R6 ;  /* 0x00000000060472ca */ /* 0x000fe400000e0000 */
[----:B------:R-:W-:-:S05]  /*106c0*/  R2UR UR5, R7 ;  /* 0x00000000070572ca */ /* 0x000fca00000e0000 */
[----:B------:R-:W3:Y:S02]  /*106d0*/  @P5 LDC R13, c[0x0][0x44c] ;  /* 0x00011300ff0d5b82 */ /* 0x000ee40000000800 */
[----:B---3--:R-:W-:-:S05]  /*106e0*/  @P5 IMAD.HI.U32 R13, R230, R13, RZ ;  /* 0x0000000de60d5227 */ /* 0x008fca00078e00ff */
[----:B0-----:R-:W-:Y:S01]  /*106f0*/  @P5 SHF.R.U32.HI R230, RZ, R12, R13 ;  /* 0x0000000cffe65219 */ /* 0x001fe2000001160d */
[----:B------:R-:W-:-:S04]  /*10700*/  @!P1 VIADD R12, R206, 0x28c40 ;  /* 0x00028c40ce0c9836 */ /* 0x000fc80000000000 */
[----:B------:R-:W0:Y:S01]  /*10710*/  SHFL.IDX PT, R231, R230, RZ, 0x1c1f ;  /* 0x001c1fffe6e77589 */ /* 0x000e2200000e0000 */
[----:B------:R-:W-:Y:S01]  /*10720*/  @!P1 PRMT R12, RZ, 0x654, R12 ;  /* 0x00000654ff0c9816 */ /* 0x000fe2000000000c */
[----:B------:R-:W-:Y:S02]  /*10730*/  WARPGROUP.DEPBAR.LE gsb0, 0x0 ;  /* 0x00008000000079c5 */ /* 0x000fe40000010000 */
[----:B------:R-:W-:-:S06]  /*10740*/  WARPGROUP.ARRIVE ;  /* 0x00000000000079c5 */ /* 0x000fcc0000000000 */
[----:B------:R-:W-:Y:S01]  /*10750*/  HGMMA.64x64x16.F32 R152, gdesc[UR4], R152, gsb0 ;  /* 0x00e00000049879f0 */ /* 0x000fe20008000898 */
[----:B------:R-:W-:Y:S01]  /*10760*/  ULDC UR4, c[0x0][0x9dc] ;  /* 0x0002770000047ab9 */ /* 0x000fe20000000800 */
[----:B------:R-:W-:Y:S01]  /*10770*/  ULDC UR5, c[0x0][0x9e0] ;  /* 0x0002780000057ab9 */ /* 0x000fe20000000800 */
[----:B------:R-:W-:Y:S01]  /*10780*/  ULOP3.LUT UR4, URZ, UR4, URZ, 0x33, !UPT ;  /* 0x000000043f047292 */ /* 0x000fe2000f8e333f */
[----:B------:R-:W-:-:S04]  /*10790*/  VIADD R213, R212, UR5 ;  /* 0x00000005d4d57c36 */ /* 0x000fc80008000000 */
[----:B0-----:R-:W-:Y:S02]  /*107a0*/  IMAD.IADD R211, R213, 0x1, R231 ;  /* 0x00000001d5d37824 */ /* 0x001fe400078e02e7 */
[----:B------:R-:W-:-:S04]  /*107b0*/  VIADD R212, R212, UR4 ;  /* 0x00000004d4d47c36 */ /* 0x000fc80008000000 */
[----:B------:R-:W-:Y:S01]  /*107c0*/  IMAD.IADD R21, R212, 0x1, R231 ;  /* 0x00000001d4157824 */ /* 0x000fe200078e02e7 */
[----:B------:R-:W-:Y:S02]  /*107d0*/  WARPGROUP.DEPBAR.LE gsb0, 0x0 ;  /* 0x00008000000079c5 */ /* 0x000fe40000010000 */
[----:B------:R0:W-:Y:S01]  /*107e0*/  @!P1 SYNCS.ARRIVE.TRANS64.RED.A1T0 RZ, [R12+URZ], RZ ;  /* 0x000000ff0cff99a7 */ /* 0x0001e2000810043f */
[----:B------:R-:W-:Y:S05]  /*107f0*/  @!P6 BRA `(.L_x_6004) ;  /* 0x000000000060e947 */ /* 0x000fea0003800000 */
[----:B------:R-:W-:Y:S01]  /*10800*/  IADD3 R231, -R22, R23, R231 ;  /* 0x0000001716e77210 */ /* 0x000fe20007ffe1e7 */
[----:B------:R-:W-:Y:S03]  /*10810*/  BSSY B1, `(.L_x_6005) ;  /* 0x0000012000017945 */ /* 0x000fe60003800000 */
[----:B------:R-:W-:-:S13]  /*10820*/  ISETP.GT.AND P2, PT, R231, -0x1, PT ;  /* 0xffffffffe700780c */ /* 0x000fda0003f44270 */
[----:B------:R-:W-:Y:S05]  /*10830*/  @P2 BRA `(.L_x_6006) ;  /* 0x0000000000242947 */ /* 0x000fea0003800000 */
[----:B------:R-:W-:Y:S01]  /*10840*/  ULDC UR4, c[0x0][0x9e4] ;  /* 0x0002790000047ab9 */ /* 0x000fe20000000800 */
[----:B------:R-:W-:Y:S01]  /*10850*/  LOP3.LUT R231, RZ, R231, RZ, 0x33, !PT ;  /* 0x000000e7ffe77212 */ /* 0x000fe200078e33ff */
[----:B------:R-:W-:-:S05]  /*10860*/  IMAD.U32 R232, RZ, RZ, UR4 ;  /* 0x00000004ffe87e24 */ /* 0x000fca000f8e00ff */
[----:B------:R-:W-:-:S13]  /*10870*/  ISETP.NE.AND P2, PT, R232, 0x1, PT ;  /* 0x00000001e800780c */ /* 0x000fda0003f45270 */
[----:B0-----:R-:W0:Y:S02]  /*10880*/  @P2 LDC.64 R12, c[0x0][0x9e8] ;  /* 0x00027a00ff0c2b82 */ /* 0x001e240000000a00 */
[----:B0-----:R-:W-:-:S05]  /*10890*/  @P2 IMAD.HI.U32 R12, R231, R12, RZ ;  /* 0x0000000ce70c2227 */ /* 0x001fca00078e00ff */
[----:B------:R-:W-:-:S04]  /*108a0*/  @P2 SHF.R.U32.HI R231, RZ, R13, R12 ;  /* 0x0000000dffe72219 */ /* 0x000fc8000001160c */
[----:B------:R-:W-:Y:S01]  /*108b0*/  LOP3.LUT R231, RZ, R231, RZ, 0x33, !PT ;  /* 0x000000e7ffe77212 */ /* 0x000fe200078e33ff */
[----:B------:R-:W-:Y:S06]  /*108c0*/  BRA `(.L_x_6007) ;  /* 0x0000000000187947 */ /* 0x000fec0003800000 */
.L_x_6006:
[----:B------:R-:W-:Y:S02]  /*108d0*/  ULDC UR4, c[0x0][0x9e4] ;  /* 0x0002790000047ab9 */ /* 0x000fe40000000800 */
[----:B------:R-:W-:-:S05]  /*108e0*/  IMAD.U32 R232, RZ, RZ, UR4 ;  /* 0x00000004ffe87e24 */ /* 0x000fca000f8e00ff */
[----:B------:R-:W-:-:S13]  /*108f0*/  ISETP.NE.AND P2, PT, R232, 0x1, PT ;  /* 0x00000001e800780c */ /* 0x000fda0003f45270 */
[----:B0-----:R-:W0:Y:S02]  /*10900*/  @P2 LDC.64 R12, c[0x0][0x9e8] ;  /* 0x00027a00ff0c2b82 */ /* 0x001e240000000a00 */
[----:B0-----:R-:W-:-:S05]  /*10910*/  @P2 IMAD.HI.U32 R12, R231, R12, RZ ;  /* 0x0000000ce70c2227 */ /* 0x001fca00078e00ff */
[----:B------:R-:W-:-:S07]  /*10920*/  @P2 SHF.R.U32.HI R231, RZ, R13, R12 ;  /* 0x0000000dffe72219 */ /* 0x000fce000001160c */
.L_x_6007:
[----:B------:R-:W-:Y:S05]  /*10930*/  BSYNC B1 ;  /* 0x0000000000017941 */ /* 0x000fea0003800000 */
.L_x_6005:
[----:B------:R-:W-:-:S04]  /*10940*/  IMAD R231, R231, R232, -R20 ;  /* 0x000000e8e7e77224 */ /* 0x000fc800078e0a14 */
[----:B------:R-:W-:-:S05]  /*10950*/  IMAD.IADD R231, R231, 0x1, -R184 ;  /* 0x00000001e7e77824 */ /* 0x000fca00078e0ab8 */
[----:B------:R-:W-:Y:S02]  /*10960*/  VIMNMX R21, R21, R231, !PT ;  /* 0x000000e715157248 */ /* 0x000fe40007fe0100 */
[----:B------:R-:W-:-:S07]  /*10970*/  VIADDMNMX R211, R231, R232, R211, PT ;  /* 0x000000e8e7d37246 */ /* 0x000fce00038001d3 */
.L_x_6004:
[----:B------:R-:W-:Y:S01]  /*10980*/  ISETP.GT.AND P2, PT, R14, -0x1, PT ;  /* 0xffffffff0e00780c */ /* 0x000fe20003f44270 */
[----:B------:R-:W3:Y:S03]  /*10990*/  SHFL.IDX PT, R230, R230, 0x1, 0x1c1f ;  /* 0x003c1f00e6e67f89 */ /* 0x000ee600000e0000 */
        /* <DEDUP_REMOVED lines=11> */
[--C-:B---3--:R-:W-:Y:S01]  /*10a50*/  IMAD.IADD R213, R213, 0x1, R230.reuse ;  /* 0x00000001d5d57824 */ /* 0x108fe200078e02e6 */
        /* <DEDUP_REMOVED lines=52> */
.L_x_6010:
[----:B------:R-:W-:Y:S02]  /*10da0*/  ULDC UR4, c[0x0][0x9e4] ;  /* 0x0002790000047ab9 */ /* 0x000fe40000000800 */
[----:B------:R-:W-:-:S05]  /*10db0*/  IMAD.U32 R21, RZ, RZ, UR4 ;  /* 0x00000004ff157e24 */ /* 0x000fca000f8e00ff */
[----:B------:R-:W-:-:S13]  /*10dc0*/  ISETP.NE.AND P3, PT, R21, 0x1, PT ;  /* 0x000000011500780c */ /* 0x000fda0003f65270 */
[----:B0-----:R-:W0:Y:S02]  /*10dd0*/  @P3 LDC.64 R12, c[0x0][0x9e8] ;  /* 0x00027a00ff0c3b82 */ /* 0x001e240000000a00 */
[----:B0-----:R-:W-:-:S05]  /*10de0*/  @P3 IMAD.HI.U32 R12, R230, R12, RZ ;  /* 0x0000000ce60c3227 */ /* 0x001fca00078e00ff */
[----:B------:R-:W-:-:S07]  /*10df0*/  @P3 SHF.R.U32.HI R230, RZ, R13, R12 ;  /* 0x0000000dffe63219 */ /* 0x000fce000001160c */
.L_x_6011:
[----:B------:R-:W-:Y:S05]  /*10e00*/  BSYNC B1 ;  /* 0x0000000000017941 */ /* 0x000fea0003800000 */
.L_x_6009:
[----:B------:R-:W-:-:S04]  /*10e10*/  IMAD R20, R230, R21, -R20 ;  /* 0x00000015e6147224 */ /* 0x000fc800078e0a14 */
[----:B------:R-:W-:-:S05]  /*10e20*/  IMAD.IADD R20, R20, 0x1, -R184 ;  /* 0x0000000114147824 */ /* 0x000fca00078e0ab8 */
[----:B------:R-:W-:Y:S02]  /*10e30*/  VIMNMX R212, R212, R20, !PT ;  /* 0x00000014d4d47248 */ /* 0x000fe40007fe0100 */
[----:B------:R-:W-:-:S07]  /*10e40*/  VIADDMNMX R213, R20, R21, R213, PT ;  /* 0x0000001514d57246 */ /* 0x000fce00038001d5 */
.L_x_6008:
[----:B0-----:R-:W-:Y:S01]  /*10e50*/  FMNMX.FTZ R12, R152, R210, !PT ;  /* 0x000000d2980c7209 */ /* 0x001fe20007810000 */
[----:B------:R-:W-:-:S03]  /*10e60*/  ULDC UR4, c[0x0][0x988] ;  /* 0x0002620000047ab9 */ /* 0x000fc60000000800 */
        /* <DEDUP_REMOVED lines=16> */
[----:B0-----:R-:W-:-:S05]  /*10f70*/  FMNMX.FTZ R12, R12, R13, !PT ;  /* 0x0000000d0c0c7209 */ /* 0x001fca0007810000 */
[----:B------:R-:W0:Y:S02]  /*10f80*/  SHFL.BFLY PT, R13, R12, 0x1, 0x1f ;  /* 0x0c201f000c0d7f89 */ /* 0x000e2400000e0000 */
[----:B0-----:R-:W-:Y:S01]  /*10f90*/  FMNMX.FTZ R12, R12, R13, !PT ;  /* 0x0000000d0c0c7209 */ /* 0x001fe20007810000 */
[----:B------:R-:W-:-:S03]  /*10fa0*/  IMAD.U32 R13, RZ, RZ, UR4 ;  /* 0x00000004ff0d7e24 */ /* 0x000fc6000f8e00ff */
[C---:B------:R-:W-:Y:S01]  /*10fb0*/  FSETP.NEU.FTZ.AND P3, PT, R12.reuse, -INF , PT ;  /* 0xff8000000c00780b */ /* 0x040fe20003f7d000 */
[----:B------:R-:W-:-:S03]  /*10fc0*/  FMUL.FTZ R20, R12, R13 ;  /* 0x0000000d0c147220 */ /* 0x000fc60000410000 */
[----:B------:R-:W-:Y:S02]  /*10fd0*/  FSEL R21, R12, RZ, P3 ;  /* 0x000000ff0c157208 */ /* 0x000fe40001800000 */
[----:B------:R-:W-:Y:S02]  /*10fe0*/  FSEL R20, R20, RZ, P3 ;  /* 0x000000ff14147208 */ /* 0x000fe40001800000 */
[----:B------:R-:W-:Y:S01]  /*10ff0*/  ISETP.GT.AND P3, PT, R212, 0x1, P2 ;  /* 0x00000001d400780c */ /* 0x000fe20001764270 */
[----:B------:R-:W-:Y:S02]  /*11000*/  FADD.FTZ R21, -R21, R210 ;  /* 0x000000d215157221 */ /* 0x000fe40000010100 */
[-CC-:B------:R-:W-:Y:S01]  /*11010*/  FFMA.FTZ R152, R152, R13.reuse, -R20.reuse ;  /* 0x0000000d98987223 */ /* 0x180fe20000010814 */
[----:B------:R-:W-:Y:S01]  /*11020*/  ISETP.LT.OR P4, PT, R213, 0x2, P3 ;  /* 0x00000002d500780c */ /* 0x000fe20001f81670 */
[-C--:B------:R-:W-:Y:S01]  /*11030*/  FMUL.FTZ R21, R21, R13.reuse ;  /* 0x0000000d15157220 */ /* 0x080fe20000410000 */
[-CC-:B------:R-:W-:Y:S01]  /*11040*/  FFMA.FTZ R153, R153, R13.reuse, -R20.reuse ;  /* 0x0000000d99997223 */ /* 0x180fe20000010814 */
[----:B------:R-:W-:Y:S01]  /*11050*/  ISETP.GT.AND P3, PT, R212, 0x8, P2 ;  /* 0x00000008d400780c */ /* 0x000fe20001764270 */
[-CC-:B------:R-:W-:Y:S01]  /*11060*/  FFMA.FTZ R156, R156, R13.reuse, -R20.reuse ;  /* 0x0000000d9c9c7223 */ /* 0x180fe20000010814 */
[----:B------:R-:W-:Y:S01]  /*11070*/  FSEL R155, R155, -INF , !P4 ;  /* 0xff8000009b9b7808 */ /* 0x000fe20006000000 */
[----:B------:R-:W-:Y:S01]  /*11080*/  MUFU.EX2 R152, R152 ;  /* 0x0000009800987308 */ /* 0x000fe20000000800 */
[----:B------:R-:W-:Y:S01]  /*11090*/  ISETP.GT.AND P4, PT, R212, 0x9, P2 ;  /* 0x00000009d400780c */ /* 0x000fe20001784270 */
[-CC-:B------:R-:W-:Y:S01]  /*110a0*/  FFMA.FTZ R157, R157, R13.reuse, -R20.reuse ;  /* 0x0000000d9d9d7223 */ /* 0x180fe20000010814 */
[C---:B------:R-:W-:Y:S01]  /*110b0*/  ISETP.LT.OR P3, PT, R213.reuse, 0x9, P3 ;  /* 0x00000009d500780c */ /* 0x040fe20001f61670 */
[-CC-:B------:R-:W-:Y:S01]  /*110c0*/  FFMA.FTZ R160, R160, R13.reuse, -R20.reuse ;  /* 0x0000000da0a07223 */ /* 0x180fe20000010814 */
[----:B------:R-:W-:Y:S01]  /*110d0*/  ISETP.LT.OR P4, PT, R213, 0xa, P4 ;  /* 0x0000000ad500780c */ /* 0x000fe20002781670 */
[-CC-:B------:R-:W-:Y:S01]  /*110e0*/  FFMA.FTZ R161, R161, R13.reuse, -R20.reuse ;  /* 0x0000000da1a17223 */ /* 0x180fe20000010814 */
[----:B------:R-:W-:Y:S01]  /*110f0*/  FSEL R158, R158, -INF , !P3 ;  /* 0xff8000009e9e7808 */ /* 0x000fe20005800000 */
[----:B------:R-:W0:Y:S01]  /*11100*/  MUFU.EX2 R21, R21 ;  /* 0x0000001500157308 */ /* 0x000e220000000800 */
[----:B------:R-:W-:Y:S01]  /*11110*/  FSEL R159, R159, -INF , !P4 ;  /* 0xff8000009f9f7808 */ /* 0x000fe20006000000 */
[-CC-:B------:R-:W-:Y:S01]  /*11120*/  FFMA.FTZ R164, R164, R13.reuse, -R20.reuse ;  /* 0x0000000da4a47223 */ /* 0x180fe20000010814 */
[C---:B------:R-:W-:Y:S01]  /*11130*/  ISETP.GT.AND P4, PT, R212.reuse, 0x11, P2 ;  /* 0x00000011d400780c */ /* 0x040fe20001784270 */
[-CC-:B------:R-:W-:Y:S01]  /*11140*/  FFMA.FTZ R165, R165, R13.reuse, -R20.reuse ;  /* 0x0000000da5a57223 */ /* 0x180fe20000010814 */
[----:B------:R-:W-:Y:S01]  /*11150*/  ISETP.GT.AND P3, PT, R212, 0x10, P2 ;  /* 0x00000010d400780c */ /* 0x000fe20001764270 */
[-CC-:B------:R-:W-:Y:S01]  /*11160*/  FFMA.FTZ R168, R168, R13.reuse, -R20.reuse ;  /* 0x0000000da8a87223 */ /* 0x180fe20000010814 */
[----:B------:R-:W-:Y:S01]  /*11170*/  ISETP.LT.OR P4, PT, R213, 0x12, P4 ;  /* 0x00000012d500780c */ /* 0x000fe20002781670 */
[----:B------:R-:W3:Y:S01]  /*11180*/  MUFU.EX2 R153, R153 ;  /* 0x0000009900997308 */ /* 0x000ee20000000800 */
        /* <DEDUP_REMOVED lines=9> */
[----:B------:R-:W-:Y:S01]  /*11220*/  FFMA.FTZ R181, R181, R13, -R20 ;  /* 0x0000000db5b57223 */ /* 0x000fe20000010814 */
[----:B------:R-:W-:Y:S01]  /*11230*/  ISETP.LT.OR P3, PT, R213, 0x11, P3 ;  /* 0x00000011d500780c */ /* 0x000fe20001f61670 */
[----:B0-----:R-:W-:Y:S01]  /*11240*/  FFMA.FTZ R0, R21, R0, R152 ;  /* 0x0000000015007223 */ /* 0x001fe20000010098 */
[----:B------:R-:W-:Y:S01]  /*11250*/  FSEL R167, R167, -INF , !P4 ;  /* 0xff800000a7a77808 */ /* 0x000fe20006000000 */
[----:B------:R-:W0:Y:S01]  /*11260*/  MUFU.EX2 R156, R156 ;  /* 0x0000009c009c7308 */ /* 0x000e220000000800 */
[----:B------:R-:W-:Y:S01]  /*11270*/  ISETP.GT.AND P4, PT, R212, 0x21, P2 ;  /* 0x00000021d400780c */ /* 0x000fe20001784270 */
[-C--:B------:R-:W-:Y:S01]  /*11280*/  FMUL.FTZ R24, R24, R21.reuse ;  /* 0x0000001518187220 */ /* 0x080fe20000410000 */
[----:B------:R-:W-:Y:S01]  /*11290*/  FSEL R162, R162, -INF , !P3 ;  /* 0xff800000a2a27808 */ /* 0x000fe20005800000 */
[----:B---3--:R-:W-:Y:S01]  /*112a0*/  FADD.FTZ R0, R153, R0 ;  /* 0x0000000099007221 */ /* 0x008fe20000010000 */
[----:B------:R-:W-:Y:S01]  /*112b0*/  ISETP.LT.OR P4, PT, R213, 0x22, P4 ;  /* 0x00000022d500780c */ /* 0x000fe20002781670 */
[-C--:B------:R-:W-:Y:S01]  /*112c0*/  FMUL.FTZ R25, R25, R21.reuse ;  /* 0x0000001519197220 */ /* 0x080fe20000410000 */
[----:B------:R-:W-:Y:S01]  /*112d0*/  F2FP.F16.F32.PACK_AB R152, R153, R152 ;  /* 0x000000989998723e */ /* 0x000fe200000000ff */
[----:B------:R-:W3:Y:S01]  /*112e0*/  MUFU.EX2 R157, R157 ;  /* 0x0000009d009d7308 */ /* 0x000ee20000000800 */
[----:B------:R-:W-:Y:S01]  /*112f0*/  FSEL R171, R171, -INF , !P4 ;  /* 0xff800000abab7808 */ /* 0x000fe20006000000 */
[-C--:B------:R-:W-:Y:S01]  /*11300*/  FMUL.FTZ R28, R28, R21.reuse ;  /* 0x000000151c1c7220 */ /* 0x080fe20000410000 */
[C---:B------:R-:W-:Y:S01]  /*11310*/  ISETP.GT.AND P4, PT, R212.reuse, 0x29, P2 ;  /* 0x00000029d400780c */ /* 0x040fe20001784270 */
[-C--:B------:R-:W-:Y:S01]  /*11320*/  FMUL.FTZ R29, R29, R21.reuse ;  /* 0x000000151d1d7220 */ /* 0x080fe20000410000 */
[----:B------:R-:W-:Y:S01]  /*11330*/  ISETP.GT.AND P3, PT, R212, 0x18, P2 ;  /* 0x00000018d400780c */ /* 0x000fe20001764270 */
[-C--:B------:R-:W-:Y:S01]  /*11340*/  FMUL.FTZ R32, R32, R21.reuse ;  /* 0x0000001520207220 */ /* 0x080fe20000410000 */
[C---:B------:R-:W-:Y:S01]  /*11350*/  ISETP.LT.OR P4, PT, R213.reuse, 0x2a, P4 ;  /* 0x0000002ad500780c */ /* 0x040fe20002781670 */
[----:B------:R-:W4:Y:S01]  /*11360*/  MUFU.EX2 R160, R160 ;  /* 0x000000a000a07308 */ /* 0x000f220000000800 */
[----:B------:R-:W-:Y:S01]  /*11370*/  ISETP.LT.OR P3, PT, R213, 0x19, P3 ;  /* 0x00000019d500780c */ /* 0x000fe20001f61670 */
[----:B0-----:R-:W-:Y:S01]  /*11380*/  FADD.FTZ R0, R156, R0 ;  /* 0x000000009c007221 */ /* 0x001fe20000010000 */
[----:B------:R-:W-:Y:S01]  /*11390*/  FSEL R175, R175, -INF , !P4 ;  /* 0xff800000afaf7808 */ /* 0x000fe20006000000 */
[-C--:B------:R-:W-:Y:S01]  /*113a0*/  FMUL.FTZ R33, R33, R21.reuse ;  /* 0x0000001521217220 */ /* 0x080fe20000410000 */
[----:B------:R-:W-:Y:S01]  /*113b0*/  ISETP.GT.AND P4, PT, R212, RZ, P2 ;  /* 0x000000ffd400720c */ /* 0x000fe20001784270 */
[-C--:B------:R-:W-:Y:S01]  /*113c0*/  FMUL.FTZ R36, R36, R21.reuse ;  /* 0x0000001524247220 */ /* 0x080fe20000410000 */
[----:B------:R-:W-:Y:S01]  /*113d0*/  FSEL R166, R166, -INF , !P3 ;  /* 0xff800000a6a67808 */ /* 0x000fe20005800000 */
[----:B------:R-:W0:Y:S01]  /*113e0*/  MUFU.EX2 R161, R161 ;  /* 0x000000a100a17308 */ /* 0x000e220000000800 */
[----:B------:R-:W-:Y:S01]  /*113f0*/  ISETP.LT.OR P4, PT, R213, 0x1, P4 ;  /* 0x00000001d500780c */ /* 0x000fe20002781670 */
[-C--:B------:R-:W-:Y:S01]  /*11400*/  FMUL.FTZ R37, R37, R21.reuse ;  /* 0x0000001525257220 */ /* 0x080fe20000410000 */
[----:B------:R-:W-:Y:S01]  /*11410*/  ISETP.GT.AND P3, PT, R212, 0x20, P2 ;  /* 0x00000020d400780c */ /* 0x000fe20001764270 */
[-C--:B------:R-:W-:Y:S01]  /*11420*/  FMUL.FTZ R40, R40, R21.reuse ;  /* 0x0000001528287220 */ /* 0x080fe20000410000 */
[----:B------:R-:W-:Y:S01]  /*11430*/  FSEL R154, R154, -INF , !P4 ;  /* 0xff8000009a9a7808 */ /* 0x000fe20006000000 */
[-C--:B------:R-:W-:Y:S01]  /*11440*/  FMUL.FTZ R41, R41, R21.reuse ;  /* 0x0000001529297220 */ /* 0x080fe20000410000 */
[----:B------:R-:W-:Y:S01]  /*11450*/  ISETP.LT.OR P3, PT, R213, 0x21, P3 ;  /* 0x00000021d500780c */ /* 0x000fe20001f61670 */
[----:B------:R-:W-:Y:S01]  /*11460*/  MUFU.EX2 R164, R164 ;  /* 0x000000a400a47308 */ /* 0x000fe20000000800 */
[----:B------:R-:W-:Y:S01]  /*11470*/  FMNMX.FTZ R20, R154, R208, !PT ;  /* 0x000000d09a147209 */ /* 0x000fe20007810000 */
[-C--:B------:R-:W-:Y:S01]  /*11480*/  FMUL.FTZ R44, R44, R21.reuse ;  /* 0x000000152c2c7220 */ /* 0x080fe20000410000 */
[----:B------:R-:W-:Y:S01]  /*11490*/  FSEL R170, R170, -INF , !P3 ;  /* 0xff800000aaaa7808 */ /* 0x000fe20005800000 */
[-C--:B------:R-:W-:Y:S01]  /*114a0*/  FMUL.FTZ R45, R45, R21.reuse ;  /* 0x000000152d2d7220 */ /* 0x080fe20000410000 */
[----:B------:R-:W-:Y:S01]  /*114b0*/  FMNMX.FTZ R153, R155, R20, !PT ;  /* 0x000000149b997209 */ /* 0x000fe20007810000 */
[----:B------:R-:W-:Y:S01]  /*114c0*/  FMUL.FTZ R48, R48, R21 ;  /* 0x0000001530307220 */ /* 0x000fe20000410000 */
[----:B------:R-:W-:Y:S01]  /*114d0*/  ISETP.GT.AND P3, PT, R212, 0x28, P2 ;  /* 0x00000028d400780c */ /* 0x000fe20001764270 */
[----:B------:R-:W-:Y:S01]  /*114e0*/  MUFU.EX2 R165, R165 ;  /* 0x000000a500a57308 */ /* 0x000fe20000000800 */
[----:B------:R-:W-:Y:S01]  /*114f0*/  FMNMX.FTZ R20, R158, R153, !PT ;  /* 0x000000999e147209 */ /* 0x000fe20007810000 */
[-C--:B------:R-:W-:Y:S01]  /*11500*/  FMUL.FTZ R49, R49, R21.reuse ;  /* 0x0000001531317220 */ /* 0x080fe20000410000 */
[----:B------:R-:W-:Y:S01]  /*11510*/  ISETP.LT.OR P3, PT, R213, 0x29, P3 ;  /* 0x00000029d500780c */ /* 0x000fe20001f61670 */
[-C--:B------:R-:W-:Y:S01]  /*11520*/  FMUL.FTZ R52, R52, R21.reuse ;  /* 0x0000001534347220 */ /* 0x080fe20000410000 */
[----:B------:R-:W-:Y:S01]  /*11530*/  FMNMX.FTZ R153, R159, R20, !PT ;  /* 0x000000149f997209 */ /* 0x000fe20007810000 */
[----:B------:R-:W-:Y:S01]  /*11540*/  FMUL.FTZ R53, R53, R21 ;  /* 0x0000001535357220 */ /* 0x000fe20000410000 */
[----:B------:R-:W-:Y:S01]  /*11550*/  FSEL R174, R174, -INF , !P3 ;  /* 0xff800000aeae7808 */ /* 0x000fe20005800000 */
[----:B------:R-:W-:Y:S01]  /*11560*/  MUFU.EX2 R169, R169 ;  /* 0x000000a900a97308 */ /* 0x000fe20000000800 */
[----:B------:R-:W-:Y:S01]  /*11570*/  FMNMX.FTZ R20, R162, R153, !PT ;  /* 0x00000099a2147209 */ /* 0x000fe20007810000 */
[-C--:B------:R-:W-:Y:S01]  /*11580*/  FMUL.FTZ R56, R56, R21.reuse ;  /* 0x0000001538387220 */ /* 0x080fe20000410000 */
[----:B------:R-:W-:Y:S01]  /*11590*/  ISETP.GT.AND P3, PT, R212, 0x30, P2 ;  /* 0x00000030d400780c */ /* 0x000fe20001764270 */
[-C--:B------:R-:W-:Y:S01]  /*115a0*/  FMUL.FTZ R57, R57, R21.reuse ;  /* 0x0000001539397220 */ /* 0x080fe20000410000 */
[----:B------:R-:W-:Y:S01]  /*115b0*/  FMNMX.FTZ R153, R163, R20, !PT ;  /* 0x00000014a3997209 */ /* 0x000fe20007810000 */
[----:B------:R-:W-:Y:S01]  /*115c0*/  FMUL.FTZ R60, R60, R21 ;  /* 0x000000153c3c7220 */ /* 0x000fe20000410000 */
        /* <DEDUP_REMOVED lines=20> */
[----:B------:R-:W-:Y:S01]  /*11710*/  ISETP.GT.AND P2, PT, R212, 0x39, P2 ;  /* 0x00000039d400780c */ /* 0x000fe20001744270 */
[-C--:B------:R-:W-:Y:S01]  /*11720*/  FMUL.FTZ R76, R76, R21.reuse ;  /* 0x000000154c4c7220 */ /* 0x080fe20000410000 */
[----:B------:R-:W-:Y:S01]  /*11730*/  FMNMX.FTZ R153, R175, R20, !PT ;  /* 0x00000014af997209 */ /* 0x000fe20007810000 */
[-C--:B------:R-:W-:Y:S01]  /*11740*/  FMUL.FTZ R77, R77, R21.reuse ;  /* 0x000000154d4d7220 */ /* 0x080fe20000410000 */
[----:B------:R-:W-:Y:S01]  /*11750*/  ISETP.LT.OR P4, PT, R213, 0x39, P4 ;  /* 0x00000039d500780c */ /* 0x000fe20002781670 */
[----:B------:R-:W-:Y:S01]  /*11760*/  MUFU.EX2 R181, R181 ;  /* 0x000000b500b57308 */ /* 0x000fe20000000800 */
[----:B------:R-:W-:Y:S01]  /*11770*/  FSEL R179, R179, -INF , !P3 ;  /* 0xff800000b3b37808 */ /* 0x000fe20005800000 */
[----:B------:R-:W-:Y:S01]  /*11780*/  FMUL.FTZ R80, R80, R21 ;  /* 0x0000001550507220 */ /* 0x000fe20000410000 */
[----:B------:R-:W-:Y:S01]  /*11790*/  FMNMX.FTZ R20, R178, R153, !PT ;  /* 0x00000099b2147209 */ /* 0x000fe20007810000 */
[-C--:B------:R-:W-:Y:S01]  /*117a0*/  FMUL.FTZ R81, R81, R21.reuse ;  /* 0x0000001551517220 */ /* 0x080fe20000410000 */
[----:B------:R-:W-:Y:S01]  /*117b0*/  ISETP.LT.OR P2, PT, R213, 0x3a, P2 ;  /* 0x0000003ad500780c */ /* 0x000fe20001741670 */
[-C--:B------:R-:W-:Y:S01]  /*117c0*/  FMUL.FTZ R84, R84, R21.reuse ;  /* 0x0000001554547220 */ /* 0x080fe20000410000 */
[----:B------:R-:W-:Y:S01]  /*117d0*/  FSEL R182, R182, -INF , !P4 ;  /* 0xff800000b6b67808 */ /* 0x000fe20006000000 */
[-C--:B------:R-:W-:Y:S01]  /*117e0*/  FMUL.FTZ R85, R85, R21.reuse ;  /* 0x0000001555557220 */ /* 0x080fe20000410000 */
[----:B------:R-:W-:Y:S01]  /*117f0*/  FMNMX.FTZ R153, R179, R20, !PT ;  /* 0x00000014b3997209 */ /* 0x000fe20007810000 */
[-C--:B------:R-:W-:Y:S01]  /*11800*/  FMUL.FTZ R88, R88, R21.reuse ;  /* 0x0000001558587220 */ /* 0x080fe20000410000 */
[----:B------:R-:W-:Y:S01]  /*11810*/  FSEL R183, R183, -INF , !P2 ;  /* 0xff800000b7b77808 */ /* 0x000fe20005000000 */
        /* <DEDUP_REMOVED lines=8> */
[-C--:B------:R-:W-:Y:S01]  /*118a0*/  FMUL.FTZ R101, R101, R21.reuse ;  /* 0x0000001565657220 */ /* 0x080fe20000410000 */
[-C--:B------:R-:W-:Y:S01]  /*118b0*/  FMUL.FTZ R104, R104, R21.reuse ;  /* 0x0000001568687220 */ /* 0x080fe20000410000 */
[----:B------:R-:W5:Y:S01]  /*118c0*/  SHFL.BFLY PT, R153, R210, 0x2, 0x1f ;  /* 0x0c401f00d2997f89 */ /* 0x000f6200000e0000 */
        /* <DEDUP_REMOVED lines=23> */
[----:B-----5:R-:W-:-:S05]  /*11a40*/  FMNMX.FTZ R20, R210, R153, !PT ;  /* 0x00000099d2147209 */ /* 0x020fca0007810000 */
[----:B------:R-:W5:Y:S02]  /*11a50*/  SHFL.BFLY PT, R153, R20, 0x1, 0x1f ;  /* 0x0c201f0014997f89 */ /* 0x000f6400000e0000 */
[----:B-----5:R-:W-:Y:S01]  /*11a60*/  FMNMX.FTZ R20, R20, R153, !PT ;  /* 0x0000009914147209 */ /* 0x020fe20007810000 */
[----:B------:R-:W-:-:S03]  /*11a70*/  IMAD.MOV R153, RZ, RZ, -R194 ;  /* 0x000000ffff997224 */ /* 0x000fc600078e0ac2 */
[C---:B------:R-:W-:Y:S01]  /*11a80*/  FSETP.NEU.FTZ.AND P2, PT, R20.reuse, -INF , PT ;  /* 0xff8000001400780b */ /* 0x040fe20003f5d000 */
[----:B------:R-:W-:Y:S01]  /*11a90*/  FMUL.FTZ R213, R20, R13 ;  /* 0x0000000d14d57220 */ /* 0x000fe20000410000 */
[----:B------:R-:W-:Y:S02]  /*11aa0*/  ISETP.NE.AND P3, PT, R184, R153, PT ;  /* 0x00000099b800720c */ /* 0x000fe40003f65270 */
[----:B------:R5:W1:Y:S02]  /*11ab0*/  MUFU.EX2 R153, R168 ;  /* 0x000000a800997308 */ /* 0x000a640000000800 */
[----:B------:R-:W-:-:S05]  /*11ac0*/  FSEL R213, R213, RZ, P2 ;  /* 0x000000ffd5d57208 */ /* 0x000fca0001000000 */
[-CC-:B------:R-:W-:Y:S01]  /*11ad0*/  FFMA.FTZ R155, R155, R13.reuse, -R213.reuse ;  /* 0x0000000d9b9b7223 */ /* 0x180fe200000108d5 */
[-CC-:B------:R-:W-:Y:S01]  /*11ae0*/  FFMA.FTZ R159, R159, R13.reuse, -R213.reuse ;  /* 0x0000000d9f9f7223 */ /* 0x180fe200000108d5 */
[----:B-----5:R-:W-:Y:S01]  /*11af0*/  FSEL R168, R20, RZ, P2 ;  /* 0x000000ff14a87208 */ /* 0x020fe20001000000 */
[-C--:B------:R-:W-:Y:S01]  /*11b00*/  FFMA.FTZ R210, R162, R13.reuse, -R213 ;  /* 0x0000000da2d27223 */ /* 0x080fe200000108d5 */
[----:B------:R-:W-:Y:S02]  /*11b10*/  @!P3 IMAD R212, R209, 0x40, R191 ;  /* 0x00000040d1d4b824 */ /* 0x000fe400078e02bf */
[-CC-:B------:R-:W-:Y:S01]  /*11b20*/  FFMA.FTZ R209, R158, R13.reuse, -R213.reuse ;  /* 0x0000000d9ed17223 */ /* 0x180fe200000108d5 */
[-CC-:B------:R-:W-:Y:S01]  /*11b30*/  FFMA.FTZ R163, R163, R13.reuse, -R213.reuse ;  /* 0x0000000da3a37223 */ /* 0x180fe200000108d5 */
[----:B------:R-:W-:Y:S01]  /*11b40*/  FADD.FTZ R168, -R168, R208 ;  /* 0x000000d0a8a87221 */ /* 0x000fe20000010100 */
        /* <DEDUP_REMOVED lines=11> */
[C---:B---3--:R-:W-:Y:S01]  /*11c00*/  FADD.FTZ R213, R157.reuse, R0 ;  /* 0x000000009dd57221 */ /* 0x048fe20000010000 */
[----:B------:R-:W-:Y:S01]  /*11c10*/  F2FP.F16.F32.PACK_AB R154, R157, R156 ;  /* 0x0000009c9d9a723e */ /* 0x000fe200000000ff */
[----:B------:R-:W3:Y:S01]  /*11c20*/  MUFU.EX2 R162, R173 ;  /* 0x000000ad00a27308 */ /* 0x000ee20000000800 */
[----:B------:R-:W-:Y:S01]  /*11c30*/  FMUL.FTZ R168, R168, R13 ;  /* 0x0000000da8a87220 */ /* 0x000fe20000410000 */
[----:B----4-:R-:W-:Y:S01]  /*11c40*/  FADD.FTZ R0, R160, R213 ;  /* 0x000000d5a0007221 */ /* 0x010fe20000010000 */
[----:B0-----:R-:W-:Y:S01]  /*11c50*/  F2FP.F16.F32.PACK_AB R156, R161, R160 ;  /* 0x000000a0a19c723e */ /* 0x001fe200000000ff */
[----:B------:R-:W-:Y:S01]  /*11c60*/  @!P3 IMAD R212, R212, 0x4, R2 ;  /* 0x00000004d4d4b824 */ /* 0x000fe200078e0202 */
[----:B-1----:R-:W-:Y:S01]  /*11c70*/  F2FP.F16.F32.PACK_AB R160, R169, R153 ;  /* 0x00000099a9a0723e */ /* 0x002fe200000000ff */
[----:B------:R-:W-:Y:S01]  /*11c80*/  FADD.FTZ R157, R161, R0 ;  /* 0x00000000a19d7221 */ /* 0x000fe20000010000 */
[----:B------:R-:W-:Y:S01]  /*11c90*/  F2FP.F16.F32.PACK_AB R158, R165, R164 ;  /* 0x000000a4a59e723e */ /* 0x000fe200000000ff */
[----:B------:R-:W-:Y:S01]  /*11ca0*/  MUFU.EX2 R166, R180 ;  /* 0x000000b400a67308 */ /* 0x000fe20000000800 */
[----:B------:R-:W-:Y:S01]  /*11cb0*/  @!P3 STS [R212+0x28800], R21 ;  /* 0x02880015d400b388 */ /* 0x000fe20000000800 */
[----:B------:R-:W-:Y:S01]  /*11cc0*/  FADD.FTZ R0, R164, R157 ;  /* 0x0000009da4007221 */ /* 0x000fe20000010000 */
[----:B------:R-:W-:-:S03]  /*11cd0*/  F2FP.F16.F32.PACK_AB R164, R177, R176 ;  /* 0x000000b0b1a4723e */ /* 0x000fc600000000ff */
[----:B------:R-:W-:Y:S02]  /*11ce0*/  FADD.FTZ R0, R165, R0 ;  /* 0x00000000a5007221 */ /* 0x000fe40000010000 */
[----:B------:R-:W0:Y:S02]  /*11cf0*/  MUFU.EX2 R168, R168 ;  /* 0x000000a800a87308 */ /* 0x000e240000000800 */
[----:B------:R-:W-:-:S04]  /*11d00*/  FADD.FTZ R0, R153, R0 ;  /* 0x0000000099007221 */ /* 0x000fc80000010000 */
[----:B------:R-:W-:Y:S02]  /*11d10*/  FADD.FTZ R157, R169, R0 ;  /* 0x00000000a99d7221 */ /* 0x000fe40000010000 */
[----:B------:R-:W1:Y:S02]  /*11d20*/  MUFU.EX2 R153, R208 ;  /* 0x000000d000997308 */ /* 0x000e640000000800 */
[----:B------:R-:W-:-:S04]  /*11d30*/  FADD.FTZ R157, R172, R157 ;  /* 0x0000009dac9d7221 */ /* 0x000fc80000010000 */
[C---:B---3--:R-:W-:Y:S01]  /*11d40*/  FADD.FTZ R157, R162.reuse, R157 ;  /* 0x0000009da29d7221 */ /* 0x048fe20000010000 */
[----:B------:R-:W-:Y:S01]  /*11d50*/  F2FP.F16.F32.PACK_AB R162, R162, R172 ;  /* 0x000000aca2a2723e */ /* 0x000fe200000000ff */
[----:B------:R-:W-:Y:S01]  /*11d60*/  MUFU.EX2 R209, R209 ;  /* 0x000000d100d17308 */ /* 0x000fe20000000800 */
[----:B0-----:R0:W-:Y:S01]  /*11d70*/  @!P3 STS [R212+0x28820], R168 ;  /* 0x028820a8d400b388 */ /* 0x0011e20000000800 */
[----:B------:R-:W-:Y:S01]  /*11d80*/  FADD.FTZ R0, R176, R157 ;  /* 0x0000009db0007221 */ /* 0x000fe20000010000 */
[-C--:B------:R-:W-:Y:S01]  /*11d90*/  FMUL.FTZ R26, R26, R168.reuse ;  /* 0x000000a81a1a7220 */ /* 0x080fe20000410000 */
[-C--:B------:R-:W-:Y:S01]  /*11da0*/  FMUL.FTZ R27, R27, R168.reuse ;  /* 0x000000a81b1b7220 */ /* 0x080fe20000410000 */
[-C--:B------:R-:W-:Y:S01]  /*11db0*/  FMUL.FTZ R30, R30, R168.reuse ;  /* 0x000000a81e1e7220 */ /* 0x080fe20000410000 */
[----:B------:R-:W-:Y:S01]  /*11dc0*/  FADD.FTZ R157, R177, R0 ;  /* 0x00000000b19d7221 */ /* 0x000fe20000010000 */
[----:B------:R-:W-:Y:S01]  /*11dd0*/  FMUL.FTZ R31, R31, R168 ;  /* 0x000000a81f1f7220 */ /* 0x000fe20000410000 */
[----:B------:R-:W3:Y:S01]  /*11de0*/  MUFU.EX2 R172, R155 ;  /* 0x0000009b00ac7308 */ /* 0x000ee20000000800 */
[----:B-1----:R-:W-:Y:S01]  /*11df0*/  FFMA.FTZ R3, R168, R3, R153 ;  /* 0x00000003a8037223 */ /* 0x002fe20000010099 */
[----:B------:R-:W-:Y:S01]  /*11e00*/  FADD.FTZ R0, R166, R157 ;  /* 0x0000009da6007221 */ /* 0x000fe20000010000 */
[----:B------:R-:W-:Y:S01]  /*11e10*/  F2FP.F16.F32.PACK_AB R166, R181, R166 ;  /* 0x000000a6b5a6723e */ /* 0x000fe200000000ff */
[-C--:B------:R-:W-:Y:S01]  /*11e20*/  FMUL.FTZ R34, R34, R168.reuse ;  /* 0x000000a822227220 */ /* 0x080fe20000410000 */
[-C--:B------:R-:W-:Y:S01]  /*11e30*/  FMUL.FTZ R35, R35, R168.reuse ;  /* 0x000000a823237220 */ /* 0x080fe20000410000 */
[----:B------:R-:W-:Y:S01]  /*11e40*/  FADD.FTZ R0, R181, R0 ;  /* 0x00000000b5007221 */ /* 0x000fe20000010000 */
        /* <DEDUP_REMOVED lines=10> */
[----:B---3--:R-:W-:Y:S01]  /*11ef0*/  F2FP.F16.F32.PACK_AB R153, R172, R153 ;  /* 0x00000099ac99723e */ /* 0x008fe200000000ff */
[-C--:B------:R-:W-:Y:S01]  /*11f00*/  FMUL.FTZ R54, R54, R168.reuse ;  /* 0x000000a836367220 */ /* 0x080fe20000410000 */
[-C--:B------:R-:W-:Y:S01]  /*11f10*/  FMUL.FTZ R55, R55, R168.reuse ;  /* 0x000000a837377220 */ /* 0x080fe20000410000 */
[-C--:B------:R-:W-:Y:S01]  /*11f20*/  FMUL.FTZ R58, R58, R168.reuse ;  /* 0x000000a83a3a7220 */ /* 0x080fe20000410000 */
[-C--:B------:R-:W-:Y:S01]  /*11f30*/  FMUL.FTZ R59, R59, R168.reuse ;  /* 0x000000a83b3b7220 */ /* 0x080fe20000410000 */
[-C--:B------:R-:W-:Y:S01]  /*11f40*/  FMUL.FTZ R62, R62, R168.reuse ;  /* 0x000000a83e3e7220 */ /* 0x080fe20000410000 */
[-C--:B------:R-:W-:Y:S01]  /*11f50*/  FMUL.FTZ R63, R63, R168.reuse ;  /* 0x000000a83f3f7220 */ /* 0x080fe20000410000 */
[----:B------:R-:W3:Y:S01]  /*11f60*/  MUFU.EX2 R180, R163 ;  /* 0x000000a300b47308 */ /* 0x000ee20000000800 */
[----:B-1----:R-:W-:Y:S01]  /*11f70*/  F2FP.F16.F32.PACK_AB R155, R176, R209 ;  /* 0x000000d1b09b723e */ /* 0x002fe200000000ff */
[----:B------:R-:W-:Y:S01]  /*11f80*/  BAR.SYNC.DEFER_BLOCKING 0xf, 0x100 ;  /* 0x03c4000000007b1d */ /* 0x000fe20000010000 */
        /* <DEDUP_REMOVED lines=14> */
[----:B-1----:R-:W-:Y:S01]  /*12070*/  FADD.FTZ R170, R172, R3 ;  /* 0x00000003acaa7221 */ /* 0x002fe20000010000 */
[-C--:B------:R-:W-:Y:S01]  /*12080*/  FMUL.FTZ R90, R90, R168.reuse ;  /* 0x000000a85a5a7220 */ /* 0x080fe20000410000 */
[-C--:B------:R-:W-:Y:S01]  /*12090*/  FMUL.FTZ R91, R91, R168.reuse ;  /* 0x000000a85b5b7220 */ /* 0x080fe20000410000 */
[-C--:B------:R-:W-:Y:S01]  /*120a0*/  FMUL.FTZ R94, R94, R168.reuse ;  /* 0x000000a85e5e7220 */ /* 0x080fe20000410000 */
[----:B------:R-:W-:Y:S01]  /*120b0*/  FADD.FTZ R3, R209, R170 ;  /* 0x000000aad1037221 */ /* 0x000fe20000010000 */
[-C--:B------:R-:W-:Y:S01]  /*120c0*/  FMUL.FTZ R95, R95, R168.reuse ;  /* 0x000000a85f5f7220 */ /* 0x080fe20000410000 */
[-C--:B------:R-:W-:Y:S01]  /*120d0*/  FMUL.FTZ R98, R98, R168.reuse ;  /* 0x000000a862627220 */ /* 0x080fe20000410000 */
[----:B------:R-:W1:Y:S01]  /*120e0*/  MUFU.EX2 R208, R167 ;  /* 0x000000a700d07308 */ /* 0x000e620000000800 */
[----:B0-----:R-:W-:Y:S01]  /*120f0*/  FADD.FTZ R212, R176, R3 ;  /* 0x00000003b0d47221 */ /* 0x001fe20000010000 */
[----:B------:R0:W-:Y:S01]  /*12100*/  STSM.16.M88.4 [R195+0x26800], R152 ;  /* 0x02680098c3007844 */ /* 0x0001e20000000200 */
[-C--:B------:R-:W-:Y:S01]  /*12110*/  FMUL.FTZ R99, R99, R168.reuse ;  /* 0x000000a863637220 */ /* 0x080fe20000410000 */
[-C--:B------:R-:W-:Y:S01]  /*12120*/  FMUL.FTZ R102, R102, R168.reuse ;  /* 0x000000a866667220 */ /* 0x080fe20000410000 */
[----:B----4-:R-:W-:Y:S01]  /*12130*/  FADD.FTZ R3, R157, R212 ;  /* 0x000000d49d037221 */ /* 0x010fe20000010000 */
[----:B---3--:R-:W-:Y:S01]  /*12140*/  F2FP.F16.F32.PACK_AB R157, R180, R157 ;  /* 0x0000009db49d723e */ /* 0x008fe200000000ff */
[-C--:B------:R-:W-:Y:S01]  /*12150*/  FMUL.FTZ R103, R103, R168.reuse ;  /* 0x000000a867677220 */ /* 0x080fe20000410000 */
[----:B------:R-:W3:Y:S01]  /*12160*/  MUFU.EX2 R210, R171 ;  /* 0x000000ab00d27308 */ /* 0x000ee20000000800 */
        /* <DEDUP_REMOVED lines=16> */
[----:B----4-:R-:W-:Y:S01]  /*12270*/  FADD.FTZ R174, R180, R3 ;  /* 0x00000003b4ae7221 */ /* 0x010fe20000010000 */
[-C--:B------:R-:W-:Y:S01]  /*12280*/  FMUL.FTZ R134, R134, R168.reuse ;  /* 0x000000a886867220 */ /* 0x080fe20000410000 */
[-C--:B------:R-:W-:Y:S01]  /*12290*/  FMUL.FTZ R135, R135, R168.reuse ;  /* 0x000000a887877220 */ /* 0x080fe20000410000 */
[-C--:B------:R-:W-:Y:S01]  /*122a0*/  FMUL.FTZ R138, R138, R168.reuse ;  /* 0x000000a88a8a7220 */ /* 0x080fe20000410000 */
[----:B-----5:R-:W-:Y:S01]  /*122b0*/  FADD.FTZ R3, R159, R174 ;  /* 0x000000ae9f037221 */ /* 0x020fe20000010000 */
[C---:B-1----:R-:W-:Y:S01]  /*122c0*/  F2FP.F16.F32.PACK_AB R159, R208.reuse, R159 ;  /* 0x0000009fd09f723e */ /* 0x042fe200000000ff */
[-C--:B------:R-:W-:Y:S01]  /*122d0*/  FMUL.FTZ R139, R139, R168.reuse ;  /* 0x000000a88b8b7220 */ /* 0x080fe20000410000 */
[----:B------:R-:W1:Y:S01]  /*122e0*/  MUFU.EX2 R165, R178 ;  /* 0x000000b200a57308 */ /* 0x000e620000000800 */
[----:B------:R-:W-:Y:S01]  /*122f0*/  FADD.FTZ R212, R208, R3 ;  /* 0x00000003d0d47221 */ /* 0x000fe20000010000 */
[-C--:B------:R-:W-:Y:S01]  /*12300*/  FMUL.FTZ R142, R142, R168.reuse ;  /* 0x000000a88e8e7220 */ /* 0x080fe20000410000 */
[----:B------:R4:W-:Y:S01]  /*12310*/  STSM.16.M88.4 [R198], R156 ;  /* 0x0000009cc6007844 */ /* 0x0009e20000000200 */
[-C--:B------:R-:W-:Y:S01]  /*12320*/  FMUL.FTZ R143, R143, R168.reuse ;  /* 0x000000a88f8f7220 */ /* 0x080fe20000410000 */
[----:B------:R-:W-:Y:S01]  /*12330*/  FADD.FTZ R3, R161, R212 ;  /* 0x000000d4a1037221 */ /* 0x000fe20000010000 */
[----:B---3--:R-:W-:Y:S01]  /*12340*/  F2FP.F16.F32.PACK_AB R161, R210, R161 ;  /* 0x000000a1d2a1723e */ /* 0x008fe200000000ff */
[-C--:B------:R-:W-:Y:S01]  /*12350*/  FMUL.FTZ R146, R146, R168.reuse ;  /* 0x000000a892927220 */ /* 0x080fe20000410000 */
[----:B------:R-:W3:Y:S01]  /*12360*/  MUFU.EX2 R174, R179 ;  /* 0x000000b300ae7308 */ /* 0x000ee20000000800 */
[----:B------:R-:W-:Y:S01]  /*12370*/  FADD.FTZ R172, R210, R3 ;  /* 0x00000003d2ac7221 */ /* 0x000fe20000010000 */
[-C--:B------:R-:W-:Y:S01]  /*12380*/  FMUL.FTZ R147, R147, R168.reuse ;  /* 0x000000a893937220 */ /* 0x080fe20000410000 */
[-C--:B------:R-:W-:Y:S01]  /*12390*/  FMUL.FTZ R150, R150, R168.reuse ;  /* 0x000000a896967220 */ /* 0x080fe20000410000 */
[----:B------:R-:W-:Y:S01]  /*123a0*/  FMUL.FTZ R151, R151, R168 ;  /* 0x000000a897977220 */ /* 0x000fe20000410000 */
[----:B--2---:R-:W-:Y:S01]  /*123b0*/  FADD.FTZ R3, R163, R172 ;  /* 0x000000aca3037221 */ /* 0x004fe20000010000 */
[----:B0-----:R-:W-:-:S02]  /*123c0*/  F2FP.F16.F32.PACK_AB R163, R170, R163 ;  /* 0x000000a3aaa3723e */ /* 0x001fc400000000ff */
[----:B------:R-:W0:Y:S01]  /*123d0*/  MUFU.EX2 R167, R182 ;  /* 0x000000b600a77308 */ /* 0x000e220000000800 */
[----:B------:R-:W-:Y:S02]  /*123e0*/  FADD.FTZ R176, R170, R3 ;  /* 0x00000003aab07221 */ /* 0x000fe40000010000 */
[----:B------:R4:W-:Y:S02]  /*123f0*/  STSM.16.M88.4 [R196], R160 ;  /* 0x000000a0c4007844 */ /* 0x0009e40000000200 */
[----:B-1----:R-:W-:-:S03]  /*12400*/  FADD.FTZ R3, R165, R176 ;  /* 0x000000b0a5037221 */ /* 0x002fc60000010000 */
[----:B------:R-:W1:Y:S01]  /*12410*/  MUFU.EX2 R172, R183 ;  /* 0x000000b700ac7308 */ /* 0x000e620000000800 */
[C---:B---3--:R-:W-:Y:S01]  /*12420*/  FADD.FTZ R176, R174.reuse, R3 ;  /* 0x00000003aeb07221 */ /* 0x048fe20000010000 */
[----:B------:R-:W-:-:S03]  /*12430*/  F2FP.F16.F32.PACK_AB R165, R174, R165 ;  /* 0x000000a5aea5723e */ /* 0x000fc600000000ff */
[----:B0-----:R-:W-:Y:S01]  /*12440*/  FADD.FTZ R3, R167, R176 ;  /* 0x000000b0a7037221 */ /* 0x001fe20000010000 */
[----:B-1----:R-:W-:-:S03]  /*12450*/  F2FP.F16.F32.PACK_AB R167, R172, R167 ;  /* 0x000000a7aca7723e */ /* 0x002fc600000000ff */
[----:B------:R-:W-:Y:S02]  /*12460*/  FADD.FTZ R3, R172, R3 ;  /* 0x00000003ac037221 */ /* 0x000fe40000010000 */
[----:B------:R4:W-:Y:S01]  /*12470*/  STSM.16.M88.4 [R197], R164 ;  /* 0x000000a4c5007844 */ /* 0x0009e20000000200 */
[----:B------:R-:W-:Y:S05]  /*12480*/  @!P0 BRA `(.L_x_6012) ;  /* 0x0000000000048947 */ /* 0x000fea0003800000 */
[----:B------:R-:W-:Y:S01]  /*12490*/  BPT.TRAP 0x1 ;  /* 0x000000040000795c */ /* 0x000fe20000300000 */
.L_x_6012:
[----:B------:R0:W1:Y:S01]  /*124a0*/  SYNCS.PHASECHK.TRANS64.TRYWAIT P2, [R206+URZ+0x28c50], R207 ;  /* 0x028c50cfce0075a7 */ /* 0x000062000804017f */
[----:B------:R-:W-:Y:S05]  /*124b0*/  @!P0 BRA `(.L_x_6013) ;  /* 0x0000000000048947 */ /* 0x000fea0003800000 */
[----:B------:R-:W-:Y:S01]  /*124c0*/  BPT.TRAP 0x1 ;  /* 0x000000040000795c */ /* 0x000fe20000300000 */
.L_x_6013:
[----:B------:R-:W-:Y:S04]  /*124d0*/  BSSY B1, `(.L_x_6014) ;  /* 0x0000004000017945 */ /* 0x000fe80003800000 */
[----:B-1----:R-:W-:Y:S05]  /*124e0*/  @P2 BRA `(.L_x_6015) ;  /* 0x0000000000082947 */ /* 0x002fea0003800000 */
[----:B------:R-:W1:Y:S02]  /*124f0*/  SYNCS.PHASECHK.TRANS64.TRYWAIT P2, [R206+URZ+0x28c50], R207 ;  /* 0x028c50cfce0075a7 */ /* 0x000e64000804017f */
[----:B-1----:R-:W-:Y:S05]  /*12500*/  @!P2 BRA `(.L_x_6016) ;  /* 0x000000d800dca947 */ /* 0x002fea0003800000 */
.L_x_6015:
[----:B------:R-:W-:Y:S05]  /*12510*/  BSYNC B1 ;  /* 0x0000000000017941 */ /* 0x000fea0003800000 */
.L_x_6014:
[----:B------:R-:W-:Y:S01]  /*12520*/  IMAD R168, R18, 0x1000, R190 ;  /* 0x0000100012a87824 */ /* 0x000fe200078e02be */
[----:B------:R-:W-:Y:S01]  /*12530*/  WARPGROUP.ARRIVE ;  /* 0x00000000000079c5 */ /* 0x000fe20000000000 */
[----:B------:R-:W-:Y:S01]  /*12540*/  IMAD.MOV.U32 R169, RZ, RZ, 0x40000040 ;  /* 0x40000040ffa97424 */ /* 0x000fe200078e00ff */
[----:B------:R-:W-:Y:S01]  /*12550*/  ISETP.GT.AND P2, PT, R14, R202, PT ;  /* 0x000000ca0e00720c */ /* 0x000fe20003f44270 */
[----:B01----:R-:W-:Y:S01]  /*12560*/  @!P1 VIADD R206, R206, 0x28c60 ;  /* 0x00028c60cece9836 */ /* 0x003fe20000000000 */
        /* <DEDUP_REMOVED lines=10> */
[----:B------:R-:W-:Y:S01]  /*12610*/  VIADD R152, R168, 0x80 ;  /* 0x00000080a8987836 */ /* 0x000fe20000000000 */
        /* <DEDUP_REMOVED lines=31> */
.L_x_5998:
[----:B------:R-:W-:Y:S05]  /*12810*/  BSYNC B0 ;  /* 0x0000000000007941 */ /* 0x000fea0003800000 */
.L_x_5997:
[----:B------:R-:W2:Y:S01]  /*12820*/  SHFL.BFLY PT, R5, R0, 0x2, 0x1f ;  /* 0x0c401f0000057f89 */ /* 0x000ea200000e0000 */
[----:B------:R-:W-:Y:S02]  /*12830*/  VIADD R22, R18, 0x1 ;  /* 0x0000000112167836 */ /* 0x000fe40000000000 */
[----:B------:R-:W-:Y:S01]  /*12840*/  VIADD R219, R219, 0x1 ;  /* 0x00000001dbdb7836 */ /* 0x000fe20000000000 */
[----:B------:R-:W3:Y:S01]  /*12850*/  SHFL.BFLY PT, R6, R3, 0x2, 0x1f ;  /* 0x0c401f0003067f89 */ /* 0x000ee200000e0000 */
[----:B------:R-:W-:Y:S08]  /*12860*/  BAR.ARV 0x8, 0x100 ;  /* 0x0204000000007b1d */ /* 0x000ff00000002000 */
[----:B------:R-:W-:Y:S01]  /*12870*/  BAR.SYNC.DEFER_BLOCKING 0xf, 0x100 ;  /* 0x03c4000000007b1d */ /* 0x000fe20000010000 */
[----:B------:R-:W-:Y:S01]  /*12880*/  ISETP.NE.AND P1, PT, R22, 0x2, PT ;  /* 0x000000021600780c */ /* 0x000fe20003f25270 */
[----:B--2---:R-:W-:Y:S01]  /*12890*/  FADD.FTZ R5, R5, R0 ;  /* 0x0000000005057221 */ /* 0x004fe20000010000 */
[----:B---3--:R-:W-:-:S04]  /*128a0*/  FADD.FTZ R6, R6, R3 ;  /* 0x0000000306067221 */ /* 0x008fc80000010000 */
[----:B------:R-:W2:Y:S01]  /*128b0*/  SHFL.BFLY PT, R4, R5, 0x1, 0x1f ;  /* 0x0c201f0005047f89 */ /* 0x000ea200000e0000 */
[----:B------:R-:W-:-:S03]  /*128c0*/  IMAD.MOV.U32 R3, RZ, RZ, RZ ;  /* 0x000000ffff037224 */ /* 0x000fc600078e00ff */
[----:B------:R-:W3:Y:S01]  /*128d0*/  SHFL.BFLY PT, R7, R6, 0x1, 0x1f ;  /* 0x0c201f0006077f89 */ /* 0x000ee200000e0000 */
[----:B--2---:R-:W-:Y:S01]  /*128e0*/  FADD.FTZ R9, R5, R4 ;  /* 0x0000000405097221 */ /* 0x004fe20000010000 */
[----:B------:R-:W-:Y:S02]  /*128f0*/  IMAD.MOV.U32 R4, RZ, RZ, RZ ;  /* 0x000000ffff047224 */ /* 0x000fe400078e00ff */
[----:B---3--:R-:W-:Y:S02]  /*12900*/  FADD.FTZ R0, R6, R7 ;  /* 0x0000000706007221 */ /* 0x008fe40000010000 */
[----:B------:R-:W-:Y:S01]  /*12910*/  FSETP.NE.FTZ.AND P2, PT, R9, RZ, PT ;  /* 0x000000ff0900720b */ /* 0x000fe20003f55000 */
[----:B------:R-:W-:Y:S01]  /*12920*/  IMAD.MOV R7, RZ, RZ, -R194 ;  /* 0x000000ffff077224 */ /* 0x000fe200078e0ac2 */
[----:B------:R-:W-:Y:S02]  /*12930*/  SEL R6, RZ, 0x1, P1 ;  /* 0x00000001ff067807 */ /* 0x000fe40000800000 */
[----:B------:R-:W-:-:S02]  /*12940*/  FSETP.NE.FTZ.AND P3, PT, R0, RZ, PT ;  /* 0x000000ff0000720b */ /* 0x000fc40003f75000 */
[----:B------:R-:W-:Y:S02]  /*12950*/  ISETP.NE.AND P0, PT, R184, R7, PT ;  /* 0x00000007b800720c */ /* 0x000fe40003f05270 */
[----:B------:R-:W-:-:S05]  /*12960*/  LOP3.LUT R19, R19, R6, RZ, 0x3c, !PT ;  /* 0x0000000613137212 */ /* 0x000fca00078e3cff */
[----:B------:R-:W2:Y:S04]  /*12970*/  @P2 MUFU.RCP R3, R9 ;  /* 0x0000000900032308 */ /* 0x000ea80000001000 */
[C---:B------:R-:W-:Y:S02]  /*12980*/  @P3 FMUL.FTZ R23, R13.reuse, 0.69314718246459960938 ;  /* 0x3f3172180d173820 */ /* 0x040fe40000410000 */
[----:B------:R-:W-:Y:S02]  /*12990*/  @!P0 IMAD R5, R18, 0x40, R191 ;  /* 0x0000004012058824 */ /* 0x000fe400078e02bf */
[----:B------:R-:W-:Y:S01]  /*129a0*/  @P2 FMUL.FTZ R18, R13, 0.69314718246459960938 ;  /* 0x3f3172180d122820 */ /* 0x000fe20000410000 */
[----:B------:R-:W3:Y:S01]  /*129b0*/  @P3 MUFU.RCP R4, R0 ;  /* 0x0000000000043308 */ /* 0x000ee20000001000 */
[----:B------:R-:W-:-:S07]  /*129c0*/  @!P0 IMAD R5, R5, 0x4, R2 ;  /* 0x0000000405058824 */ /* 0x000fce00078e0202 */
[----:B------:R-:W5:Y:S01]  /*129d0*/  @P2 MUFU.LG2 R2, R9 ;  /* 0x0000000900022308 */ /* 0x000f620000000c00 */
[-C--:B--2---:R-:W-:Y:S01]  /*129e0*/  FMUL.FTZ R178, R24, R3.reuse ;  /* 0x0000000318b27220 */ /* 0x084fe20000410000 */
[----:B------:R2:W-:Y:S01]  /*129f0*/  @!P0 STS [R5+0x28800], R3 ;  /* 0x0288000305008388 */ /* 0x0005e20000000800 */
[-C--:B------:R-:W-:Y:S01]  /*12a00*/  FMUL.FTZ R176, R25, R3.reuse ;  /* 0x0000000319b07220 */ /* 0x080fe20000410000 */
[-C--:B------:R-:W-:Y:S01]  /*12a10*/  FMUL.FTZ R177, R28, R3.reuse ;  /* 0x000000031cb17220 */ /* 0x080fe20000410000 */
[-C--:B------:R-:W-:Y:S01]  /*12a20*/  FMUL.FTZ R175, R32, R3.reuse ;  /* 0x0000000320af7220 */ /* 0x080fe20000410000 */
[-C--:B------:R-:W-:Y:S01]  /*12a30*/  FMUL.FTZ R6, R29, R3.reuse ;  /* 0x000000031d067220 */ /* 0x080fe20000410000 */
[-C--:B------:R-:W-:Y:S01]  /*12a40*/  FMUL.FTZ R173, R33, R3.reuse ;  /* 0x0000000321ad7220 */ /* 0x080fe20000410000 */
[----:B------:R-:W0:Y:S01]  /*12a50*/  @P3 MUFU.LG2 R24, R0 ;  /* 0x0000000000183308 */ /* 0x000e220000000c00 */
[----:B---3--:R3:W-:Y:S01]  /*12a60*/  @!P0 STS [R5+0x28820], R4 ;  /* 0x0288200405008388 */ /* 0x0087e20000000800 */
[-C--:B------:R-:W-:Y:S01]  /*12a70*/  FMUL.FTZ R174, R36, R3.reuse ;  /* 0x0000000324ae7220 */ /* 0x080fe20000410000 */
[-C--:B------:R-:W-:Y:S01]  /*12a80*/  FMUL.FTZ R171, R37, R3.reuse ;  /* 0x0000000325ab7220 */ /* 0x080fe20000410000 */
[-C--:B------:R-:W-:Y:S01]  /*12a90*/  FMUL.FTZ R172, R40, R3.reuse ;  /* 0x0000000328ac7220 */ /* 0x080fe20000410000 */
[-C--:B------:R-:W-:Y:S01]  /*12aa0*/  FMUL.FTZ R8, R41, R3.reuse ;  /* 0x0000000329087220 */ /* 0x080fe20000410000 */
[-C--:B------:R-:W-:Y:S01]  /*12ab0*/  FMUL.FTZ R170, R44, R3.reuse ;  /* 0x000000032caa7220 */ /* 0x080fe20000410000 */
[-C--:B------:R-:W-:Y:S01]  /*12ac0*/  FMUL.FTZ R10, R45, R3.reuse ;  /* 0x000000032d0a7220 */ /* 0x080fe20000410000 */
[-C--:B------:R-:W-:Y:S01]  /*12ad0*/  FMUL.FTZ R169, R48, R3.reuse ;  /* 0x0000000330a97220 */ /* 0x080fe20000410000 */
[----:B-----5:R-:W-:Y:S01]  /*12ae0*/  @P2 FMUL.FTZ R25, R2, 0.69314718246459960938 ;  /* 0x3f31721802192820 */ /* 0x020fe20000410000 */
[-C--:B----4-:R-:W-:Y:S01]  /*12af0*/  FMUL.FTZ R166, R49, R3.reuse ;  /* 0x0000000331a67220 */ /* 0x090fe20000410000 */
        /* <DEDUP_REMOVED lines=53> */
[----:B--2---:R-:W-:Y:S02]  /*12e50*/  IMAD.MOV.U32 R3, RZ, RZ, -0x800000 ;  /* 0xff800000ff037424 */ /* 0x004fe400078e00ff */
[-C--:B------:R-:W-:Y:S01]  /*12e60*/  FMUL.FTZ R11, R46, R4.reuse ;  /* 0x000000042e0b7220 */ /* 0x080fe20000410000 */
[-C--:B------:R-:W-:Y:S01]  /*12e70*/  FMUL.FTZ R13, R50, R4.reuse ;  /* 0x00000004320d7220 */ /* 0x080fe20000410000 */
[-C--:B------:R-:W-:Y:S01]  /*12e80*/  FMUL.FTZ R15, R54, R4.reuse ;  /* 0x00000004360f7220 */ /* 0x080fe20000410000 */
[-C--:B------:R-:W-:Y:S01]  /*12e90*/  FMUL.FTZ R21, R58, R4.reuse ;  /* 0x000000043a157220 */ /* 0x080fe20000410000 */
[----:B------:R-:W-:Y:S01]  /*12ea0*/  FMUL.FTZ R29, R66, R4 ;  /* 0x00000004421d7220 */ /* 0x000fe20000410000 */
[----:B------:R-:W-:Y:S01]  /*12eb0*/  @P2 FFMA.FTZ R32, R18, R12, R25 ;  /* 0x0000000c12202223 */ /* 0x000fe20000010019 */
[----:B------:R-:W-:Y:S01]  /*12ec0*/  PLOP3.LUT P0, PT, PT, PT, PT, 0x8, 0x0 ;  /* 0x000000000000781c */ /* 0x000fe20003f0e170 */
        /* <DEDUP_REMOVED lines=61> */
.L_x_5880:
[----:B------:R-:W-:Y:S05]  /*132a0*/  BSYNC B7 ;  /* 0x0000000000077941 */ /* 0x000fea0003800000 */
.L_x_5870:
[----:B------:R-:W2:Y:S08]  /*132b0*/  S2UR UR5, SR_CgaCtaId ;  /* 0x00000000000579c3 */ /* 0x000eb00000008800 */
[----:B------:R-:W-:Y:S06]  /*132c0*/  BAR.SYNC.DEFER_BLOCKING 0x5, 0x180 ;  /* 0x0146000000007b1d */ /* 0x000fec0000010000 */
[----:B------:R-:W-:Y:S01]  /*132d0*/  UMOV UR4, 0x400 ;  /* 0x0000040000047882 */ /* 0x000fe20000000000 */
[----:B------:R-:W-:Y:S01]  /*132e0*/  BSSY B0, `(.L_x_6018) ;  /* 0x00002e6000007945 */ /* 0x000fe20003800000 */
[----:B--2---:R-:W-:-:S06]  /*132f0*/  ULEA UR4, UR5, UR4, 0x18 ;  /* 0x0000000405047291 */ /* 0x004fcc000f8ec03f */
[----:B------:R-:W-:-:S05]  /*13300*/  IMAD.U32 R2, RZ, RZ, UR4 ;  /* 0x00000004ff027e24 */ /* 0x000fca000f8e00ff */
[----:B----4-:R2:W3:Y:S01]  /*13310*/  LDS.128 R24, [R2+0x28cd0] ;  /* 0x028cd00002187984 */ /* 0x0104e20000000c00 */
[----:B------:R-:W-:Y:S06]  /*13320*/  BAR.ARV 0x4, 0x180 ;  /* 0x0106000000007b1d */ /* 0x000fec0000002000 */
[----:B------:R-:W-:Y:S05]  /*13330*/  @P0 BRA `(.L_x_6019) ;  /* 0x00000020000c0947 */ /* 0x000fea0003800000 */
[----:B------:R-:W4:Y:S01]  /*13340*/  S2R R23, SR_SWINHI ;  /* 0x0000000000177919 */ /* 0x000f220000002f00 */
        /* <DEDUP_REMOVED lines=18> */
[----:B----45:R-:W-:-:S02]  /*13470*/  MOV R37, R23 ;  /* 0x0000001700257202 */ /* 0x030fc40000000f00 */
[----:B------:R-:W-:Y:S02]  /*13480*/  F2FP.F16.F32.PACK_AB R81, R83, R82 ;  /* 0x000000525351723e */ /* 0x000fe400000000ff */
[----:B------:R-:W-:Y:S01]  /*13490*/  F2FP.F16.F32.PACK_AB R88, R89, R88 ;  /* 0x000000585958723e */ /* 0x000fe200000000ff */
[----:B------:R-:W-:Y:S01]  /*134a0*/  IMAD.WIDE R118, R235, 0x2, R36 ;  /* 0x00000002eb767825 */ /* 0x000fe200078e0224 */
[----:B------:R-:W-:Y:S02]  /*134b0*/  F2FP.F16.F32.PACK_AB R82, R85, R84 ;  /* 0x000000545552723e */ /* 0x000fe400000000ff */
[----:B------:R-:W-:Y:S02]  /*134c0*/  F2FP.F16.F32.PACK_AB R83, R87, R86 ;  /* 0x000000565753723e */ /* 0x000fe400000000ff */
[C---:B------:R-:W-:Y:S02]  /*134d0*/  IADD3 R41, P1, R118.reuse, 0x20, RZ ;  /* 0x0000002076297810 */ /* 0x040fe40007f3e0ff */
[----:B------:R-:W-:-:S02]  /*134e0*/  IADD3 R45, P0, R118, 0x40, RZ ;  /* 0x00000040762d7810 */ /* 0x000fc40007f1e0ff */
[----:B------:R-:W-:Y:S02]  /*134f0*/  LOP3.LUT R40, R41, 0x380, RZ, 0xc0, !PT ;  /* 0x0000038029287812 */ /* 0x000fe400078ec0ff */
[C---:B------:R-:W-:Y:S02]  /*13500*/  IADD3 R57, P6, R118.reuse, 0x2020, RZ ;  /* 0x0000202076397810 */ /* 0x040fe40007fde0ff */
[C---:B------:R-:W-:Y:S02]  /*13510*/  IADD3 R49, P4, R118.reuse, 0x60, RZ ;  /* 0x0000006076317810 */ /* 0x040fe40007f9e0ff */
[----:B------:R-:W-:Y:S02]  /*13520*/  IADD3 R53, P3, R118, 0x2000, RZ ;  /* 0x0000200076357810 */ /* 0x000fe40007f7e0ff */
[----:B------:R-:W-:Y:S02]  /*13530*/  SHF.R.U64 R40, R40, 0x3, RZ ;  /* 0x0000000328287819 */ /* 0x000fe400000012ff */
[----:B------:R-:W-:-:S02]  /*13540*/  LOP3.LUT R44, R45, 0x380, RZ, 0xc0, !PT ;  /* 0x000003802d2c7812 */ /* 0x000fc400078ec0ff */
[----:B------:R-:W-:Y:S02]  /*13550*/  LOP3.LUT R56, R57, 0x380, RZ, 0xc0, !PT ;  /* 0x0000038039387812 */ /* 0x000fe400078ec0ff */
[----:B------:R-:W-:Y:S02]  /*13560*/  LOP3.LUT R48, R49, 0x380, RZ, 0xc0, !PT ;  /* 0x0000038031307812 */ /* 0x000fe400078ec0ff */
[----:B------:R-:W-:Y:S02]  /*13570*/  LOP3.LUT R52, R53, 0x380, RZ, 0xc0, !PT ;  /* 0x0000038035347812 */ /* 0x000fe400078ec0ff */
[----:B------:R-:W-:Y:S01]  /*13580*/  LOP3.LUT R40, R40, R41, RZ, 0x3c, !PT ;  /* 0x0000002928287212 */ /* 0x000fe200078e3cff */
[----:B------:R-:W-:Y:S01]  /*13590*/  IMAD.X R41, RZ, RZ, R119, P1 ;  /* 0x000000ffff297224 */ /* 0x000fe200008e0677 */
[----:B------:R-:W-:Y:S02]  /*135a0*/  SHF.R.U64 R44, R44, 0x3, RZ ;  /* 0x000000032c2c7819 */ /* 0x000fe400000012ff */
[----:B------:R-:W-:-:S02]  /*135b0*/  IADD3 R65, P2, R118, 0x2060, RZ ;  /* 0x0000206076417810 */ /* 0x000fc40007f5e0ff */
[----:B------:R-:W-:Y:S02]  /*135c0*/  SHF.R.U64 R56, R56, 0x3, RZ ;  /* 0x0000000338387819 */ /* 0x000fe400000012ff */
[----:B------:R-:W-:Y:S02]  /*135d0*/  IADD3 R69, P1, R118, 0x4000, RZ ;  /* 0x0000400076457810 */ /* 0x000fe40007f3e0ff */
[----:B------:R-:W-:Y:S02]  /*135e0*/  SHF.R.U64 R48, R48, 0x3, RZ ;  /* 0x0000000330307819 */ /* 0x000fe400000012ff */
[----:B------:R-:W-:Y:S02]  /*135f0*/  IADD3 R61, P5, R118, 0x2040, RZ ;  /* 0x00002040763d7810 */ /* 0x000fe40007fbe0ff */
[----:B------:R-:W-:Y:S02]  /*13600*/  SHF.R.U64 R52, R52, 0x3, RZ ;  /* 0x0000000334347819 */ /* 0x000fe400000012ff */
[----:B------:R-:W-:Y:S01]  /*13610*/  LOP3.LUT R44, R44, R45, RZ, 0x3c, !PT ;  /* 0x0000002d2c2c7212 */ /* 0x000fe200078e3cff */
[----:B------:R-:W-:Y:S01]  /*13620*/  IMAD.X R45, RZ, RZ, R119, P0 ;  /* 0x000000ffff2d7224 */ /* 0x000fe200000e0677 */
[----:B0-----:R-:W-:-:S02]  /*13630*/  LOP3.LUT R64, R65, 0x380, RZ, 0xc0, !PT ;  /* 0x0000038041407812 */ /* 0x001fc400078ec0ff */
[----:B------:R-:W-:Y:S01]  /*13640*/  LOP3.LUT R56, R56, R57, RZ, 0x3c, !PT ;  /* 0x0000003938387212 */ /* 0x000fe200078e3cff */
[--C-:B------:R-:W-:Y:S01]  /*13650*/  IMAD.X R57, RZ, RZ, R119.reuse, P6 ;  /* 0x000000ffff397224 */ /* 0x100fe200030e0677 */
[----:B------:R-:W-:Y:S02]  /*13660*/  LOP3.LUT R68, R69, 0x380, RZ, 0xc0, !PT ;  /* 0x0000038045447812 */ /* 0x000fe400078ec0ff */
[----:B------:R-:W-:Y:S01]  /*13670*/  LOP3.LUT R48, R48, R49, RZ, 0x3c, !PT ;  /* 0x0000003130307212 */ /* 0x000fe200078e3cff */
[--C-:B------:R-:W-:Y:S01]  /*13680*/  IMAD.X R49, RZ, RZ, R119.reuse, P4 ;  /* 0x000000ffff317224 */ /* 0x100fe200020e0677 */
[----:B------:R-:W-:Y:S02]  /*13690*/  LOP3.LUT R60, R61, 0x380, RZ, 0xc0, !PT ;  /* 0x000003803d3c7812 */ /* 0x000fe400078ec0ff */
[----:B------:R-:W-:Y:S01]  /*136a0*/  LOP3.LUT R52, R52, R53, RZ, 0x3c, !PT ;  /* 0x0000003534347212 */ /* 0x000fe200078e3cff */
[----:B------:R-:W-:Y:S01]  /*136b0*/  IMAD.X R53, RZ, RZ, R119, P3 ;  /* 0x000000ffff357224 */ /* 0x000fe200018e0677 */
[----:B------:R-:W-:-:S02]  /*136c0*/  IADD3 R73, P0, R118, 0x4020, RZ ;  /* 0x0000402076497810 */ /* 0x000fc40007f1e0ff */
[----:B------:R-:W-:Y:S02]  /*136d0*/  IADD3 R179, P6, R118, 0x6000, RZ ;  /* 0x0000600076b37810 */ /* 0x000fe40007fde0ff */
[----:B------:R-:W-:Y:S02]  /*136e0*/  SHF.R.U64 R64, R64, 0x3, RZ ;  /* 0x0000000340407819 */ /* 0x000fe400000012ff */
[C---:B------:R-:W-:Y:S01]  /*136f0*/  IADD3 R99, P4, R118.reuse, 0x4040, RZ ;  /* 0x0000404076637810 */ /* 0x040fe20007f9e0ff */
[----:B------:R-:W-:Y:S01]  /*13700*/  IMAD.X R107, RZ, RZ, R119, P6 ;  /* 0x000000ffff6b7224 */ /* 0x000fe200030e0677 */
[----:B------:R-:W-:Y:S02]  /*13710*/  IADD3 R103, P3, R118, 0x4060, RZ ;  /* 0x0000406076677810 */ /* 0x000fe40007f7e0ff */
[----:B------:R-:W-:Y:S02]  /*13720*/  SHF.R.U64 R68, R68, 0x3, RZ ;  /* 0x0000000344447819 */ /* 0x000fe400000012ff */
[----:B------:R-:W-:-:S02]  /*13730*/  LOP3.LUT R23, R118, 0x380, RZ, 0xc0, !PT ;  /* 0x0000038076177812 */ /* 0x000fc400078ec0ff */
[----:B------:R-:W-:Y:S02]  /*13740*/  SHF.R.U64 R60, R60, 0x3, RZ ;  /* 0x000000033c3c7819 */ /* 0x000fe400000012ff */
[----:B------:R-:W-:Y:S02]  /*13750*/  LOP3.LUT R72, R73, 0x380, RZ, 0xc0, !PT ;  /* 0x0000038049487812 */ /* 0x000fe400078ec0ff */
[----:B------:R-:W-:Y:S02]  /*13760*/  LOP3.LUT R4, R179, 0x380, RZ, 0xc0, !PT ;  /* 0x00000380b3047812 */ /* 0x000fe400078ec0ff */
[----:B------:R-:W-:Y:S01]  /*13770*/  LOP3.LUT R64, R64, R65, RZ, 0x3c, !PT ;  /* 0x0000004140407212 */ /* 0x000fe200078e3cff */
[----:B------:R-:W-:Y:S01]  /*13780*/  IMAD.X R65, RZ, RZ, R119, P2 ;  /* 0x000000ffff417224 */ /* 0x000fe200010e0677 */
[----:B------:R-:W-:Y:S02]  /*13790*/  LOP3.LUT R98, R99, 0x380, RZ, 0xc0, !PT ;  /* 0x0000038063627812 */ /* 0x000fe400078ec0ff */
[----:B------:R-:W-:-:S02]  /*137a0*/  LOP3.LUT R102, R103, 0x380, RZ, 0xc0, !PT ;  /* 0x0000038067667812 */ /* 0x000fc400078ec0ff */
[----:B------:R-:W-:Y:S01]  /*137b0*/  LOP3.LUT R68, R68, R69, RZ, 0x3c, !PT ;  /* 0x0000004544447212 */ /* 0x000fe200078e3cff */
[--C-:B------:R-:W-:Y:S01]  /*137c0*/  IMAD.X R69, RZ, RZ, R119.reuse, P1 ;  /* 0x000000ffff457224 */ /* 0x100fe200008e0677 */
[----:B------:R-:W-:Y:S02]  /*137d0*/  SHF.R.U64 R23, R23, 0x3, RZ ;  /* 0x0000000317177819 */ /* 0x000fe400000012ff */
[----:B------:R-:W-:Y:S01]  /*137e0*/  LOP3.LUT R60, R60, R61, RZ, 0x3c, !PT ;  /* 0x0000003d3c3c7212 */ /* 0x000fe200078e3cff */
[----:B------:R-:W-:Y:S01]  /*137f0*/  IMAD.X R61, RZ, RZ, R119, P5 ;  /* 0x000000ffff3d7224 */ /* 0x000fe200028e0677 */
[----:B------:R-:W-:Y:S02]  /*13800*/  SHF.R.U64 R72, R72, 0x3, RZ ;  /* 0x0000000348487819 */ /* 0x000fe400000012ff */
[----:B------:R-:W-:Y:S02]  /*13810*/  IADD3 R22, P2, R118, 0x6040, RZ ;  /* 0x0000604076167810 */ /* 0x000fe40007f5e0ff */
[----:B------:R-:W-:-:S02]  /*13820*/  SHF.R.U64 R4, R4, 0x3, RZ ;  /* 0x0000000304047819 */ /* 0x000fc400000012ff */
[----:B------:R-:W-:Y:S01]  /*13830*/  IADD3 R20, P1, R118, 0x6060, RZ ;  /* 0x0000606076147810 */ /* 0x000fe20007f3e0ff */
[--C-:B------:R-:W-:Y:S01]  /*13840*/  IMAD.X R115, RZ, RZ, R119.reuse, P2 ;  /* 0x000000ffff737224 */ /* 0x100fe200010e0677 */
[----:B------:R-:W-:Y:S02]  /*13850*/  SHF.R.U64 R98, R98, 0x3, RZ ;  /* 0x0000000362627819 */ /* 0x000fe400000012ff */
[----:B------:R-:W-:Y:S02]  /*13860*/  SHF.R.U64 R102, R102, 0x3, RZ ;  /* 0x0000000366667819 */ /* 0x000fe400000012ff */
[----:B------:R-:W-:Y:S02]  /*13870*/  IADD3 R12, P5, R118, 0x6020, RZ ;  /* 0x00006020760c7810 */ /* 0x000fe40007fbe0ff */
[----:B------:R-:W-:Y:S01]  /*13880*/  LOP3.LUT R118, R23, R118, RZ, 0x3c, !PT ;  /* 0x0000007617767212 */ /* 0x000fe200078e3cff */
[--C-:B------:R-:W-:Y:S01]  /*13890*/  IMAD.X R23, RZ, RZ, R119.reuse, P1 ;  /* 0x000000ffff177224 */ /* 0x100fe200008e0677 */
[----:B------:R-:W-:Y:S01]  /*138a0*/  LOP3.LUT R72, R72, R73, RZ, 0x3c, !PT ;  /* 0x0000004948487212 */ /* 0x000fe200078e3cff */
[--C-:B------:R-:W-:Y:S01]  /*138b0*/  IMAD.X R73, RZ, RZ, R119.reuse, P0 ;  /* 0x000000ffff497224 */ /* 0x100fe200000e0677 */
[----:B------:R-:W-:Y:S01]  /*138c0*/  LOP3.LUT R106, R4, R179, RZ, 0x3c, !PT ;  /* 0x000000b3046a7212 */ /* 0x000fe200078e3cff */
[----:B------:R-:W-:Y:S01]  /*138d0*/  IMAD.X R111, RZ, RZ, R119, P5 ;  /* 0x000000ffff6f7224 */ /* 0x000fe200028e0677 */
[----:B------:R-:W-:-:S02]  /*138e0*/  LOP3.LUT R0, R22, 0x380, RZ, 0xc0, !PT ;  /* 0x0000038016007812 */ /* 0x000fc400078ec0ff */
[----:B------:R-:W-:Y:S02]  /*138f0*/  LOP3.LUT R179, R20, 0x380, RZ, 0xc0, !PT ;  /* 0x0000038014b37812 */ /* 0x000fe400078ec0ff */
[----:B------:R-:W-:Y:S01]  /*13900*/  LOP3.LUT R98, R98, R99, RZ, 0x3c, !PT ;  /* 0x0000006362627212 */ /* 0x000fe200078e3cff */
[--C-:B------:R-:W-:Y:S01]  /*13910*/  IMAD.X R99, RZ, RZ, R119.reuse, P4 ;  /* 0x000000ffff637224 */ /* 0x100fe200020e0677 */
[----:B------:R-:W-:Y:S01]  /*13920*/  LOP3.LUT R102, R102, R103, RZ, 0x3c, !PT ;  /* 0x0000006766667212 */ /* 0x000fe200078e3cff */
[----:B------:R-:W-:Y:S01]  /*13930*/  IMAD.X R103, RZ, RZ, R119, P3 ;  /* 0x000000ffff677224 */ /* 0x000fe200018e0677 */
[----:B------:R-:W-:Y:S02]  /*13940*/  ISETP.NE.U32.AND P0, PT, RZ, UR4, PT ;  /* 0x00000004ff007c0c */ /* 0x000fe4000bf05070 */
[----:B------:R-:W-:Y:S02]  /*13950*/  MOV R118, R118 ;  /* 0x0000007600767202 */ /* 0x000fe40000000f00 */
[----:B------:R-:W-:Y:S01]  /*13960*/  F2FP.F16.F32.PACK_AB R4, R176, R178 ;  /* 0x000000b2b004723e */ /* 0x000fe200000000ff */
[----:B------:R-:W-:Y:S01]  /*13970*/  BAR.SYNC.DEFER_BLOCKING 0x1, 0x100 ;  /* 0x0044000000007b1d */ /* 0x000fe20000010000 */
[----:B------:R-:W-:-:S02]  /*13980*/  LOP3.LUT R119, R12, 0x380, RZ, 0xc0, !PT ;  /* 0x000003800c777812 */ /* 0x000fc400078ec0ff */
[----:B------:R-:W-:Y:S02]  /*13990*/  SHF.R.U64 R177, R0, 0x3, RZ ;  /* 0x0000000300b17819 */ /* 0x000fe400000012ff */
[----:B------:R-:W-:Y:S02]  /*139a0*/  SHF.R.U64 R179, R179, 0x3, RZ ;  /* 0x00000003b3b37819 */ /* 0x000fe400000012ff */
[----:B------:R-:W-:Y:S01]  /*139b0*/  ISETP.NE.AND.EX P0, PT, RZ, UR5, PT, P0 ;  /* 0x00000005ff007c0c */ /* 0x000fe2000bf05300 */
[----:B------:R-:W-:Y:S01]  /*139c0*/  ULDC.64 UR4, c[0x0][0xc08] ;  /* 0x0003020000047ab9 */ /* 0x000fe20000000a00 */
[----:B------:R-:W-:Y:S02]  /*139d0*/  SHF.R.U64 R119, R119, 0x3, RZ ;  /* 0x0000000377777819 */ /* 0x000fe400000012ff */
[----:B------:R-:W-:Y:S02]  /*139e0*/  LOP3.LUT R114, R177, R22, RZ, 0x3c, !PT ;  /* 0x00000016b1727212 */ /* 0x000fe400078e3cff */
[----:B------:R-:W-:-:S02]  /*139f0*/  LOP3.LUT R22, R179, R20, RZ, 0x3c, !PT ;  /* 0x00000014b3167212 */ /* 0x000fc400078e3cff */
[----:B------:R-:W-:Y:S02]  /*13a00*/  ISETP.NE.U32.AND P6, PT, RZ, UR4, PT ;  /* 0x00000004ff007c0c */ /* 0x000fe4000bfc5070 */
[----:B------:R-:W-:Y:S02]  /*13a10*/  MOV R41, R40 ;  /* 0x0000002800297202 */ /* 0x000fe40000000f00 */
[----:B------:R-:W-:Y:S02]  /*13a20*/  LOP3.LUT R110, R119, R12, RZ, 0x3c, !PT ;  /* 0x0000000c776e7212 */ /* 0x000fe400078e3cff */
[----:B------:R-:W-:Y:S02]  /*13a30*/  MOV R44, R44 ;  /* 0x0000002c002c7202 */ /* 0x000fe40000000f00 */
[----:B------:R-:W-:Y:S01]  /*13a40*/  MOV R48, R48 ;  /* 0x0000003000307202 */ /* 0x000fe20000000f00 */
[----:B------:R0:W-:Y:S01]  /*13a50*/  STSM.16.M88.4 [R118], R4 ;  /* 0x0000000476007844 */ /* 0x0001e20000000200 */
[----:B------:R-:W-:-:S02]  /*13a60*/  F2FP.F16.F32.PACK_AB R12, R166, R169 ;  /* 0x000000a9a60c723e */ /* 0x000fc400000000ff */
[----:B------:R-:W-:Y:S02]  /*13a70*/  ISETP.NE.AND.EX P6, PT, RZ, UR5, PT, P6 ;  /* 0x00000005ff007c0c */ /* 0x000fe4000bfc5360 */
[----:B------:R-:W-:Y:S02]  /*13a80*/  MOV R52, R52 ;  /* 0x0000003400347202 */ /* 0x000fe40000000f00 */
[----:B------:R-:W-:Y:S02]  /*13a90*/  F2FP.F16.F32.PACK_AB R20, R163, R165 ;  /* 0x000000a5a314723e */ /* 0x000fe400000000ff */
[----:B------:R-:W-:Y:S02]  /*13aa0*/  MOV R56, R56 ;  /* 0x0000003800387202 */ /* 0x000fe40000000f00 */
[----:B------:R-:W-:Y:S02]  /*13ab0*/  MOV R60, R60 ;  /* 0x0000003c003c7202 */ /* 0x000fe40000000f00 */
[----:B------:R-:W-:-:S02]  /*13ac0*/  MOV R64, R64 ;  /* 0x0000004000407202 */ /* 0x000fc40000000f00 */
[----:B------:R-:W-:Y:S02]  /*13ad0*/  F2FP.F16.F32.PACK_AB R89, R91, R90 ;  /* 0x0000005a5b59723e */ /* 0x000fe400000000ff */
[----:B0-----:R-:W-:Y:S02]  /*13ae0*/  F2FP.F16.F32.PACK_AB R4, R173, R175 ;  /* 0x000000afad04723e */ /* 0x001fe400000000ff */
[----:B------:R-:W-:Y:S02]  /*13af0*/  F2FP.F16.F32.PACK_AB R5, R35, R34 ;  /* 0x000000222305723e */ /* 0x000fe400000000ff */
[----:B------:R-:W-:Y:S02]  /*13b00*/  F2FP.F16.F32.PACK_AB R6, R171, R174 ;  /* 0x000000aeab06723e */ /* 0x000fe400000000ff */
[----:B------:R-:W-:Y:S02]  /*13b10*/  F2FP.F16.F32.PACK_AB R7, R39, R38 ;  /* 0x000000262707723e */ /* 0x000fe400000000ff */
[----:B------:R-:W-:-:S02]  /*13b20*/  MOV R34, R22 ;  /* 0x0000001600227202 */ /* 0x000fc40000000f00 */
[----:B------:R-:W-:Y:S01]  /*13b30*/  F2FP.F16.F32.PACK_AB R22, R161, R164 ;  /* 0x000000a4a116723e */ /* 0x000fe200000000ff */
[----:B------:R0:W-:Y:S01]  /*13b40*/  STSM.16.M88.4 [R41], R4 ;  /* 0x0000000429007844 */ /* 0x0001e20000000200 */
[----:B------:R-:W-:Y:S02]  /*13b50*/  F2FP.F16.F32.PACK_AB R23, R63, R62 ;  /* 0x0000003e3f17723e */ /* 0x000fe400000000ff */
[----:B------:R-:W-:Y:S01]  /*13b60*/  MOV R68, R68 ;  /* 0x0000004400447202 */ /* 0x000fe20000000f00 */
[----:B------:R-:W-:Y:S01]  /*13b70*/  STSM.16.M88.4 [R44], R8 ;  /* 0x000000082c007844 */ /* 0x000fe20000000200 */
[----:B---3--:R-:W-:Y:S02]  /*13b80*/  MOV R24, R98 ;  /* 0x0000006200187202 */ /* 0x008fe40000000f00 */
[----:B------:R-:W-:Y:S01]  /*13b90*/  F2FP.F16.F32.PACK_AB R90, R93, R92 ;  /* 0x0000005c5d5a723e */ /* 0x000fe200000000ff */
[----:B------:R-:W-:Y:S01]  /*13ba0*/  STSM.16.M88.4 [R48], R12 ;  /* 0x0000000c30007844 */ /* 0x000fe20000000200 */
[----:B------:R-:W-:-:S02]  /*13bb0*/  F2FP.F16.F32.PACK_AB R91, R95, R94 ;  /* 0x0000005e5f5b723e */ /* 0x000fc400000000ff */
[----:B------:R-:W-:Y:S01]  /*13bc0*/  F2FP.F16.F32.PACK_AB R96, R97, R96 ;  /* 0x000000606160723e */ /* 0x000fe200000000ff */
[----:B------:R-:W-:Y:S01]  /*13bd0*/  STSM.16.M88.4 [R52], R20 ;  /* 0x0000001434007844 */ /* 0x000fe20000000200 */
[----:B------:R-:W-:Y:S02]  /*13be0*/  MOV R72, R72 ;  /* 0x0000004800487202 */ /* 0x000fe40000000f00 */
[----:B------:R-:W-:Y:S01]  /*13bf0*/  MOV R40, R106 ;  /* 0x0000006a00287202 */ /* 0x000fe20000000f00 */
[----:B------:R-:W-:Y:S01]  /*13c00*/  STSM.16.M88.4 [R56], R28 ;  /* 0x0000001c38007844 */ /* 0x000fe20000000200 */
[----:B0-----:R-:W-:Y:S02]  /*13c10*/  F2FP.F16.F32.PACK_AB R4, R156, R159 ;  /* 0x0000009f9c04723e */ /* 0x001fe400000000ff */
[----:B------:R-:W-:Y:S02]  /*13c20*/  F2FP.F16.F32.PACK_AB R5, R75, R74 ;  /* 0x0000004a4b05723e */ /* 0x000fe400000000ff */
[----:B------:R-:W-:-:S02]  /*13c30*/  F2FP.F16.F32.PACK_AB R6, R77, R157 ;  /* 0x0000009d4d06723e */ /* 0x000fc400000000ff */
[----:B------:R-:W-:Y:S02]  /*13c40*/  F2FP.F16.F32.PACK_AB R7, R79, R78 ;  /* 0x0000004e4f07723e */ /* 0x000fe400000000ff */
[----:B------:R-:W-:Y:S02]  /*13c50*/  F2FP.F16.F32.PACK_AB R97, R42, R33 ;  /* 0x000000212a61723e */ /* 0x000fe400000000ff */
[----:B------:R-:W-:Y:S01]  /*13c60*/  F2FP.F16.F32.PACK_AB R98, R101, R100 ;  /* 0x000000646562723e */ /* 0x000fe200000000ff */
[----:B------:R0:W-:Y:S01]  /*13c70*/  STSM.16.M88.4 [R60], R4 ;  /* 0x000000043c007844 */ /* 0x0001e20000000200 */
[----:B------:R-:W-:Y:S02]  /*13c80*/  F2FP.F16.F32.PACK_AB R99, R50, R46 ;  /* 0x0000002e3263723e */ /* 0x000fe400000000ff */
[----:B------:R-:W-:Y:S01]  /*13c90*/  F2FP.F16.F32.PACK_AB R104, R105, R104 ;  /* 0x000000686968723e */ /* 0x000fe200000000ff */
[----:B------:R-:W-:Y:S01]  /*13ca0*/  STSM.16.M88.4 [R64], R80 ;  /* 0x0000005040007844 */ /* 0x000fe20000000200 */
[----:B------:R-:W-:-:S02]  /*13cb0*/  MOV R0, R114 ;  /* 0x0000007200007202 */ /* 0x000fc40000000f00 */
[----:B------:R-:W-:Y:S01]  /*13cc0*/  F2FP.F16.F32.PACK_AB R105, R58, R54 ;  /* 0x000000363a69723e */ /* 0x000fe200000000ff */
[----:B------:R-:W-:Y:S01]  /*13cd0*/  STSM.16.M88.4 [R68], R88 ;  /* 0x0000005844007844 */ /* 0x000fe20000000200 */
[----:B------:R-:W-:Y:S02]  /*13ce0*/  F2FP.F16.F32.PACK_AB R106, R109, R108 ;  /* 0x0000006c6d6a723e */ /* 0x000fe400000000ff */
[----:B------:R-:W-:Y:S01]  /*13cf0*/  F2FP.F16.F32.PACK_AB R107, R76, R66 ;  /* 0x000000424c6b723e */ /* 0x000fe200000000ff */
[----:B------:R-:W-:Y:S01]  /*13d00*/  STSM.16.M88.4 [R72], R96 ;  /* 0x0000006048007844 */ /* 0x000fe20000000200 */
[----:B------:R-:W-:Y:S02]  /*13d10*/  F2FP.F16.F32.PACK_AB R112, R113, R112 ;  /* 0x000000707170723e */ /* 0x000fe400000000ff */
[----:B------:R-:W-:Y:S01]  /*13d20*/  F2FP.F16.F32.PACK_AB R120, R121, R120 ;  /* 0x000000787978723e */ /* 0x000fe200000000ff */
[----:B------:R3:W-:Y:S01]  /*13d30*/  STSM.16.M88.4 [R24], R104 ;  /* 0x0000006818007844 */ /* 0x0007e20000000200 */
[----:B------:R-:W-:Y:S01]  /*13d40*/  MOV R102, R102 ;  /* 0x0000006600667202 */ /* 0x000fe20000000f00 */
[----:B0-----:R-:W0:Y:S01]  /*13d50*/  LDC.64 R4, c[0x0][0xc00] ;  /* 0x00030000ff047b82 */ /* 0x001e220000000a00 */
[----:B------:R-:W-:-:S02]  /*13d60*/  F2FP.F16.F32.PACK_AB R113, R153, R152 ;  /* 0x000000989971723e */ /* 0x000fc400000000ff */
[----:B------:R-:W-:Y:S02]  /*13d70*/  F2FP.F16.F32.PACK_AB R114, R117, R116 ;  /* 0x000000747572723e */ /* 0x000fe400000000ff */
[----:B------:R-:W-:Y:S02]  /*13d80*/  F2FP.F16.F32.PACK_AB R115, R155, R154 ;  /* 0x0000009a9b73723e */ /* 0x000fe400000000ff */
[----:B------:R-:W-:Y:S01]  /*13d90*/  F2FP.F16.F32.PACK_AB R121, R123, R122 ;  /* 0x0000007a7b79723e */ /* 0x000fe200000000ff */
[----:B------:R-:W4:Y:S01]  /*13da0*/  @P6 LDC.64 R6, c[0x0][0xc08] ;  /* 0x00030200ff066b82 */ /* 0x000f220000000a00 */
[----:B------:R-:W-:Y:S01]  /*13db0*/  F2FP.F16.F32.PACK_AB R128, R129, R128 ;  /* 0x000000808180723e */ /* 0x000fe200000000ff */
[----:B------:R-:W-:Y:S01]  /*13dc0*/  STSM.16.M88.4 [R102], R112 ;  /* 0x0000007066007844 */ /* 0x000fe20000000200 */
[----:B------:R-:W-:Y:S02]  /*13dd0*/  F2FP.F16.F32.PACK_AB R122, R125, R124 ;  /* 0x0000007c7d7a723e */ /* 0x000fe400000000ff */
[----:B------:R-:W-:-:S02]  /*13de0*/  F2FP.F16.F32.PACK_AB R123, R127, R126 ;  /* 0x0000007e7f7b723e */ /* 0x000fc400000000ff */
[----:B------:R-:W-:Y:S02]  /*13df0*/  F2FP.F16.F32.PACK_AB R136, R137, R136 ;  /* 0x000000888988723e */ /* 0x000fe400000000ff */
[----:B------:R-:W-:Y:S01]  /*13e00*/  F2FP.F16.F32.PACK_AB R144, R145, R144 ;  /* 0x000000909190723e */ /* 0x000fe200000000ff */
[----:B------:R-:W-:Y:S01]  /*13e10*/  STSM.16.M88.4 [R40], R120 ;  /* 0x0000007828007844 */ /* 0x000fe20000000200 */
[----:B------:R-:W-:Y:S01]  /*13e20*/  F2FP.F16.F32.PACK_AB R129, R131, R130 ;  /* 0x000000828381723e */ /* 0x000fe200000000ff */
[----:B------:R-:W-:Y:S01]  /*13e30*/  ULDC UR4, c[0x0][0xa88] ;  /* 0x0002a20000047ab9 */ /* 0x000fe20000000800 */
[----:B------:R-:W-:Y:S01]  /*13e40*/  MOV R110, R110 ;  /* 0x0000006e006e7202 */ /* 0x000fe20000000f00 */
[----:B---3--:R-:W-:Y:S01]  /*13e50*/  IMAD.MOV.U32 R24, RZ, RZ, RZ ;  /* 0x000000ffff187224 */ /* 0x008fe200078e00ff */
[----:B------:R-:W-:Y:S01]  /*13e60*/  F2FP.F16.F32.PACK_AB R130, R133, R132 ;  /* 0x000000848582723e */ /* 0x000fe200000000ff */
[----:B0-----:R-:W-:Y:S01]  /*13e70*/  IMAD.WIDE R10, R205, 0x4, R4 ;  /* 0x00000004cd0a7825 */ /* 0x001fe200078e0204 */
[----:B------:R-:W-:-:S02]  /*13e80*/  F2FP.F16.F32.PACK_AB R131, R135, R134 ;  /* 0x000000868783723e */ /* 0x000fc400000000ff */
[----:B------:R-:W-:Y:S02]  /*13e90*/  F2FP.F16.F32.PACK_AB R137, R139, R138 ;  /* 0x0000008a8b89723e */ /* 0x000fe400000000ff */
[----:B------:R-:W-:Y:S01]  /*13ea0*/  F2FP.F16.F32.PACK_AB R138, R141, R140 ;  /* 0x0000008c8d8a723e */ /* 0x000fe200000000ff */
[----:B------:R-:W-:Y:S01]  /*13eb0*/  STSM.16.M88.4 [R110], R128 ;  /* 0x000000806e007844 */ /* 0x000fe20000000200 */
[----:B------:R-:W-:Y:S02]  /*13ec0*/  F2FP.F16.F32.PACK_AB R139, R143, R142 ;  /* 0x0000008e8f8b723e */ /* 0x000fe400000000ff */
[----:B------:R-:W-:Y:S02]  /*13ed0*/  F2FP.F16.F32.PACK_AB R145, R147, R146 ;  /* 0x000000929391723e */ /* 0x000fe400000000ff */
[----:B------:R-:W-:Y:S01]  /*13ee0*/  F2FP.F16.F32.PACK_AB R146, R149, R148 ;  /* 0x000000949592723e */ /* 0x000fe200000000ff */
[----:B------:R0:W-:Y:S01]  /*13ef0*/  STSM.16.M88.4 [R0], R136 ;  /* 0x0000008800007844 */ /* 0x0001e20000000200 */
[----:B------:R-:W-:-:S05]  /*13f00*/  F2FP.F16.F32.PACK_AB R147, R151, R150 ;  /* 0x000000969793723e */ /* 0x000fca00000000ff */
[----:B------:R3:W-:Y:S01]  /*13f10*/  STSM.16.M88.4 [R34], R144 ;  /* 0x0000009022007844 */ /* 0x0007e20000000200 */
[----:B------:R-:W-:Y:S01]  /*13f20*/  BAR.SYNC.DEFER_BLOCKING 0x1, 0x100 ;  /* 0x0044000000007b1d */ /* 0x000fe20000010000 */
[----:B----4-:R-:W-:-:S04]  /*13f30*/  @P6 IMAD.WIDE R6, R205, 0x4, R6 ;  /* 0x00000004cd066825 */ /* 0x010fc800078e0206 */
[----:B0-----:R-:W-:Y:S01]  /*13f40*/  IMAD.U32 R0, RZ, RZ, UR4 ;  /* 0x00000004ff007e24 */ /* 0x001fe2000f8e00ff */
[----:B------:R0:W5:Y:S01]  /*13f50*/  @P0 LDG.E R24, desc[UR42][R10.64] ;  /* 0x0000002a0a180981 */ /* 0x000162000c1e1900 */
[----:B------:R-:W-:-:S04]  /*13f60*/  IMAD R5, R221, 0x40, R200 ;  /* 0x00000040dd057824 */ /* 0x000fc800078e02c8 */
        /* <DEDUP_REMOVED lines=22> */
[C---:B------:R-:W-:Y:S02]  /*140d0*/  IADD3 R35, P5, R4.reuse, 0x5000, RZ ;  /* 0x0000500004237810 */ /* 0x040fe40007fbe0ff */
[----:B------:R-:W-:-:S02]  /*140e0*/  IADD3 R37, P1, R4, 0x6000, RZ ;  /* 0x0000600004257810 */ /* 0x000fc40007f3e0ff */
[C---:B------:R-:W-:Y:S02]  /*140f0*/  IADD3 R41, P2, R4.reuse, 0x7000, RZ ;  /* 0x0000700004297810 */ /* 0x040fe40007f5e0ff */
[C---:B------:R-:W-:Y:S02]  /*14100*/  IADD3 R45, P3, R4.reuse, 0x8000, RZ ;  /* 0x00008000042d7810 */ /* 0x040fe40007f7e0ff */
[----:B------:R-:W-:Y:S02]  /*14110*/  IADD3 R49, P4, R4, 0x9000, RZ ;  /* 0x0000900004317810 */ /* 0x000fe40007f9e0ff */
[----:B------:R-:W-:Y:S02]  /*14120*/  P2R R14, PR, RZ, 0x20 ;  /* 0x00000020ff0e7803 */ /* 0x000fe40000000000 */
[----:B---3--:R-:W-:Y:S02]  /*14130*/  LOP3.LUT R34, R35, 0x380, RZ, 0xc0, !PT ;  /* 0x0000038023227812 */ /* 0x008fe400078ec0ff */
[----:B------:R-:W-:-:S02]  /*14140*/  LOP3.LUT R36, R37, 0x380, RZ, 0xc0, !PT ;  /* 0x0000038025247812 */ /* 0x000fc400078ec0ff */
[----:B------:R-:W-:Y:S02]  /*14150*/  LOP3.LUT R40, R41, 0x380, RZ, 0xc0, !PT ;  /* 0x0000038029287812 */ /* 0x000fe400078ec0ff */
[----:B------:R-:W-:Y:S02]  /*14160*/  LOP3.LUT R44, R45, 0x380, RZ, 0xc0, !PT ;  /* 0x000003802d2c7812 */ /* 0x000fe400078ec0ff */
[----:B------:R-:W-:Y:S02]  /*14170*/  LOP3.LUT R48, R49, 0x380, RZ, 0xc0, !PT ;  /* 0x0000038031307812 */ /* 0x000fe400078ec0ff */
[----:B------:R-:W-:Y:S02]  /*14180*/  IADD3 R53, P5, R4, 0xa000, RZ ;  /* 0x0000a00004357810 */ /* 0x000fe40007fbe0ff */
[----:B------:R-:W-:Y:S02]  /*14190*/  SHF.R.U64 R34, R34, 0x3, RZ ;  /* 0x0000000322227819 */ /* 0x000fe400000012ff */
[----:B------:R-:W-:-:S02]  /*141a0*/  SHF.R.U64 R36, R36, 0x3, RZ ;  /* 0x0000000324247819 */ /* 0x000fc400000012ff */
[----:B------:R-:W-:Y:S02]  /*141b0*/  LOP3.LUT R52, R53, 0x380, RZ, 0xc0, !PT ;  /* 0x0000038035347812 */ /* 0x000fe400078ec0ff */
[----:B------:R-:W-:Y:S02]  /*141c0*/  SHF.R.U64 R40, R40, 0x3, RZ ;  /* 0x0000000328287819 */ /* 0x000fe400000012ff */
[----:B------:R-:W-:Y:S02]  /*141d0*/  SHF.R.U64 R44, R44, 0x3, RZ ;  /* 0x000000032c2c7819 */ /* 0x000fe400000012ff */
[----:B------:R-:W-:Y:S02]  /*141e0*/  SHF.R.U64 R48, R48, 0x3, RZ ;  /* 0x0000000330307819 */ /* 0x000fe400000012ff */
[----:B------:R-:W-:Y:S02]  /*141f0*/  LOP3.LUT R34, R34, R35, RZ, 0x3c, !PT ;  /* 0x0000002322227212 */ /* 0x000fe400078e3cff */
[----:B------:R-:W-:-:S02]  /*14200*/  LOP3.LUT R36, R36, R37, RZ, 0x3c, !PT ;  /* 0x0000002524247212 */ /* 0x000fc400078e3cff */
[----:B------:R-:W-:Y:S02]  /*14210*/  LOP3.LUT R40, R40, R41, RZ, 0x3c, !PT ;  /* 0x0000002928287212 */ /* 0x000fe400078e3cff */
[----:B------:R-:W-:Y:S02]  /*14220*/  LOP3.LUT R44, R44, R45, RZ, 0x3c, !PT ;  /* 0x0000002d2c2c7212 */ /* 0x000fe400078e3cff */
[----:B------:R-:W-:Y:S02]  /*14230*/  LOP3.LUT R48, R48, R49, RZ, 0x3c, !PT ;  /* 0x0000003130307212 */ /* 0x000fe400078e3cff */
[----:B------:R-:W-:Y:S01]  /*14240*/  SHF.R.U64 R52, R52, 0x3, RZ ;  /* 0x0000000334347819 */ /* 0x000fe200000012ff */
[----:B0-----:R-:W-:Y:S06]  /*14250*/  @P6 BRA `(.L_x_6020) ;  /* 0x0000000000106947 */ /* 0x001fec0003800000 */
[----:B------:R-:W-:Y:S05]  /*14260*/  @!P0 BRA `(.L_x_6020) ;  /* 0x00000000000c8947 */ /* 0x000fea0003800000 */
[----:B------:R-:W3:Y:S04]  /*14270*/  LDG.E R7, desc[UR42][R10.64] ;  /* 0x0000002a0a077981 */ /* 0x000ee8000c1e1900 */
[----:B-----5:R-:W3:Y:S02]  /*14280*/  LDG.E R0, desc[UR42][R10.64+0x4] ;  /* 0x0000042a0a007981 */ /* 0x020ee4000c1e1900 */
[----:B---3--:R-:W-:-:S07]  /*14290*/  IMAD.IADD R0, R0, 0x1, -R7 ;  /* 0x0000000100007824 */ /* 0x008fce00078e0a07 */
.L_x_6020:
[----:B------:R-:W0:Y:S01]  /*142a0*/  SHFL.IDX PT, R6, R222, RZ, 0x1f ;  /* 0x00001fffde067589 */ /* 0x000e2200000e0000 */
[----:B------:R-:W-:Y:S01]  /*142b0*/  ISETP.NE.AND P6, PT, R14, RZ, PT ;  /* 0x000000ff0e00720c */ /* 0x000fe20003fc5270 */
[--C-:B------:R-:W-:Y:S01]  /*142c0*/  IMAD.X R49, RZ, RZ, R5.reuse, P4 ;  /* 0x000000ffff317224 */ /* 0x100fe200020e0605 */
[----:B------:R-:W-:Y:S01]  /*142d0*/  LOP3.LUT R52, R52, R53, RZ, 0x3c, !PT ;  /* 0x0000003534347212 */ /* 0x000fe200078e3cff */
        /* <DEDUP_REMOVED lines=9> */
[----:B------:R-:W-:-:S02]  /*14370*/  LOP3.LUT R7, R4, 0x380, RZ, 0xc0, !PT ;  /* 0x0000038004077812 */ /* 0x000fc400078ec0ff */
[----:B------:R-:W-:Y:S02]  /*14380*/  IADD3 R11, P5, R4, 0xf000, RZ ;  /* 0x0000f000040b7810 */ /* 0x000fe40007fbe0ff */
[----:B------:R-:W-:Y:S02]  /*14390*/  LOP3.LUT R56, R57, 0x380, RZ, 0xc0, !PT ;  /* 0x0000038039387812 */ /* 0x000fe400078ec0ff */
[----:B------:R-:W-:Y:S01]  /*143a0*/  LOP3.LUT R60, R61, 0x380, RZ, 0xc0, !PT ;  /* 0x000003803d3c7812 */ /* 0x000fe200078ec0ff */
[----:B------:R-:W-:Y:S01]  /*143b0*/  IMAD.X R73, RZ, RZ, R5, P5 ;  /* 0x000000ffff497224 */ /* 0x000fe200028e0605 */
[----:B------:R-:W-:Y:S02]  /*143c0*/  LOP3.LUT R64, R65, 0x380, RZ, 0xc0, !PT ;  /* 0x0000038041407812 */ /* 0x000fe400078ec0ff */
[----:B------:R-:W-:Y:S02]  /*143d0*/  LOP3.LUT R68, R69, 0x380, RZ, 0xc0, !PT ;  /* 0x0000038045447812 */ /* 0x000fe400078ec0ff */
[----:B0-----:R-:W-:-:S02]  /*143e0*/  ISETP.NE.AND P4, PT, R6, RZ, PT ;  /* 0x000000ff0600720c */ /* 0x001fc40003f85270 */
[----:B------:R-:W-:Y:S02]  /*143f0*/  SHF.R.U64 R7, R7, 0x3, RZ ;  /* 0x0000000307077819 */ /* 0x000fe400000012ff */
[----:B------:R-:W-:Y:S02]  /*14400*/  LOP3.LUT R10, R11, 0x380, RZ, 0xc0, !PT ;  /* 0x000003800b0a7812 */ /* 0x000fe400078ec0ff */
[----:B------:R-:W-:Y:S02]  /*14410*/  SHF.R.U64 R56, R56, 0x3, RZ ;  /* 0x0000000338387819 */ /* 0x000fe400000012ff */
[----:B------:R-:W-:Y:S02]  /*14420*/  SHF.R.U64 R60, R60, 0x3, RZ ;  /* 0x000000033c3c7819 */ /* 0x000fe400000012ff */
[----:B------:R-:W-:Y:S02]  /*14430*/  SHF.R.U64 R64, R64, 0x3, RZ ;  /* 0x0000000340407819 */ /* 0x000fe400000012ff */
[----:B------:R-:W-:-:S02]  /*14440*/  SHF.R.U64 R68, R68, 0x3, RZ ;  /* 0x0000000344447819 */ /* 0x000fc400000012ff */
[----:B------:R-:W-:Y:S01]  /*14450*/  LOP3.LUT R6, R7, R4, RZ, 0x3c, !PT ;  /* 0x0000000407067212 */ /* 0x000fe200078e3cff */
[----:B------:R-:W-:Y:S01]  /*14460*/  IMAD.MOV.U32 R7, RZ, RZ, R5 ;  /* 0x000000ffff077224 */ /* 0x000fe200078e0005 */
[----:B------:R-:W-:Y:S02]  /*14470*/  SHF.R.U64 R10, R10, 0x3, RZ ;  /* 0x000000030a0a7819 */ /* 0x000fe400000012ff */
[----:B------:R-:W-:Y:S02]  /*14480*/  SHF.R.S32.HI R4, RZ, 0x1f, R205 ;  /* 0x0000001fff047819 */ /* 0x000fe400000114cd */
        /* <DEDUP_REMOVED lines=9> */
[----:B------:R-:W-:Y:S02]  /*14520*/  SHF.R.S32.HI R79, RZ, 0x1f, R204 ;  /* 0x0000001fff4f7819 */ /* 0x000fe400000114cc */
[----:B------:R-:W-:Y:S02]  /*14530*/  SEL R81, R205, RZ, !P0 ;  /* 0x000000ffcd517207 */ /* 0x000fe40004000000 */
[----:B------:R-:W-:Y:S02]  /*14540*/  SEL R78, R4, RZ, !P0 ;  /* 0x000000ff044e7207 */ /* 0x000fe40004000000 */
[----:B-----5:R-:W-:Y:S01]  /*14550*/  SHF.R.S32.HI R77, RZ, 0x1f, R24 ;  /* 0x0000001fff4d7819 */ /* 0x020fe20000011418 */
[----:B------:R-:W-:Y:S06]  /*14560*/  @P4 BRA `(.L_x_6021) ;  /* 0x0000000000b84947 */ /* 0x000fec0003800000 */
[----:B------:R-:W0:Y:S01]  /*14570*/  LDC R31, c[0x0][0xbe8] ;  /* 0x0002fa00ff1f7b82 */ /* 0x000e220000000800 */
[----:B------:R-:W-:Y:S01]  /*14580*/  IMAD.IADD R33, R201, 0x1, R192 ;  /* 0x00000001c9217824 */ /* 0x000fe200078e02c0 */
        /* <DEDUP_REMOVED lines=9> */
[----:B------:R-:W-:Y:S02]  /*14620*/  IMAD.IADD R30, R191, 0x1, R192 ;  /* 0x00000001bf1e7824 */ /* 0x000fe400078e02c0 */
[----:B------:R-:W-:Y:S01]  /*14630*/  IMAD.WIDE.U32 R4, R81, UR4, R4 ;  /* 0x0000000451047c25 */ /* 0x000fe2000f8e0004 */
[----:B0-----:R-:W-:-:S13]  /*14640*/  ISETP.NE.AND P0, PT, R31, 0x1, PT ;  /* 0x000000011f00780c */ /* 0x001fda0003f05270 */
[----:B------:R-:W0:Y:S08]  /*14650*/  @P0 LDC R10, c[0x0][0xbec] ;  /* 0x0002fb00ff0a0b82 */ /* 0x000e300000000800 */
[----:B------:R-:W3:Y:S01]  /*14660*/  @P0 LDC R23, c[0x0][0xbf0] ;  /* 0x0002fc00ff170b82 */ /* 0x000ee20000000800 */
[----:B0-----:R-:W-:-:S05]  /*14670*/  @P0 IMAD.HI.U32 R10, R33, R10, RZ ;  /* 0x0000000a210a0227 */ /* 0x001fca00078e00ff */
[----:B---3--:R-:W-:Y:S01]  /*14680*/  @P0 SHF.R.U32.HI R11, RZ, R23, R10 ;  /* 0x00000017ff0b0219 */ /* 0x008fe2000001160a */
[----:B------:R-:W-:-:S03]  /*14690*/  IMAD R10, R78, UR4, RZ ;  /* 0x000000044e0a7c24 */ /* 0x000fc6000f8e02ff */
[--C-:B------:R-:W-:Y:S01]  /*146a0*/  SHF.R.S32.HI R23, RZ, 0x1f, R11.reuse ;  /* 0x0000001fff177819 */ /* 0x100fe2000001140b */
[----:B------:R-:W-:Y:S01]  /*146b0*/  IMAD.MOV R14, RZ, RZ, -R11 ;  /* 0x000000ffff0e7224 */ /* 0x000fe200078e0a0b */
[----:B------:R-:W-:-:S03]  /*146c0*/  IADD3 R4, P0, R11, R4, RZ ;  /* 0x000000040b047210 */ /* 0x000fc60007f1e0ff */
[----:B------:R-:W-:Y:S02]  /*146d0*/  IMAD R15, R31, R14, R33 ;  /* 0x0000000e1f0f7224 */ /* 0x000fe400078e0221 */
[----:B------:R-:W-:Y:S01]  /*146e0*/  IMAD R14, R81, UR5, R10 ;  /* 0x00000005510e7c24 */ /* 0x000fe2000f8e020a */
[----:B------:R-:W-:Y:S01]  /*146f0*/  ULDC.64 UR4, c[0x0][0xb88] ;  /* 0x0002e20000047ab9 */ /* 0x000fe20000000a00 */
[----:B------:R-:W-:Y:S01]  /*14700*/  IMAD R31, R0, R31, RZ ;  /* 0x0000001f001f7224 */ /* 0x000fe200078e02ff */
[----:B------:R-:W-:Y:S02]  /*14710*/  SHF.R.S32.HI R10, RZ, 0x1f, R15 ;  /* 0x0000001fff0a7819 */ /* 0x000fe4000001140f */
[----:B------:R-:W-:Y:S01]  /*14720*/  IADD3.X R5, R23, R5, R14, P0, !PT ;  /* 0x0000000517057210 */ /* 0x000fe200007fe40e */
[----:B------:R-:W-:Y:S02]  /*14730*/  IMAD.MOV R23, RZ, RZ, -R194 ;  /* 0x000000ffff177224 */ /* 0x000fe400078e0ac2 */
[----:B------:R-:W-:-:S02]  /*14740*/  IMAD R10, R10, UR4, RZ ;  /* 0x000000040a0a7c24 */ /* 0x000fc4000f8e02ff */
[----:B------:R-:W-:-:S04]  /*14750*/  IMAD.WIDE.U32 R4, R15, UR4, R4 ;  /* 0x000000040f047c25 */ /* 0x000fc8000f8e0004 */
[----:B------:R-:W-:Y:S01]  /*14760*/  IMAD R15, R15, UR5, R10 ;  /* 0x000000050f0f7c24 */ /* 0x000fe2000f8e020a */
[----:B------:R-:W-:Y:S01]  /*14770*/  ULDC.64 UR4, c[0x0][0xb50] ;  /* 0x0002d40000047ab9 */ /* 0x000fe20000000a00 */
[----:B------:R-:W-:Y:S02]  /*14780*/  VIADD R14, R30, 0x8 ;  /* 0x000000081e0e7836 */ /* 0x000fe40000000000 */
[----:B------:R-:W-:Y:S01]  /*14790*/  IMAD.IADD R5, R5, 0x1, R15 ;  /* 0x0000000105057824 */ /* 0x000fe200078e020f */
[----:B------:R-:W-:-:S04]  /*147a0*/  LEA R15, P0, R4, UR4, 0x2 ;  /* 0x00000004040f7c11 */ /* 0x000fc8000f8010ff */
[----:B------:R-:W-:Y:S01]  /*147b0*/  LEA.HI.X R22, R4, UR5, R5, 0x2, P0 ;  /* 0x0000000504167c11 */ /* 0x000fe200080f1405 */
[----:B------:R-:W-:Y:S01]  /*147c0*/  SHFL.IDX PT, R10, R15, 0x1, 0x1c1f ;  /* 0x003c1f000f0a7f89 */ /* 0x000fe200000e0000 */
[----:B------:R-:W-:-:S03]  /*147d0*/  ISETP.NE.AND P0, PT, R184, R23, PT ;  /* 0x00000017b800720c */ /* 0x000fc60003f05270 */
[----:B------:R-:W-:Y:S01]  /*147e0*/  SHFL.IDX PT, R4, R15, RZ, 0x1c1f ;  /* 0x001c1fff0f047589 */ /* 0x000fe200000e0000 */
[-C--:B------:R-:W-:Y:S02]  /*147f0*/  ISETP.GE.OR P1, PT, R30, R31.reuse, P0 ;  /* 0x0000001f1e00720c */ /* 0x080fe40000726670 */
[----:B------:R-:W-:Y:S01]  /*14800*/  ISETP.GE.OR P0, PT, R14, R31, P0 ;  /* 0x0000001f0e00720c */ /* 0x000fe20000706670 */
[----:B------:R-:W0:Y:S04]  /*14810*/  SHFL.IDX PT, R5, R22, RZ, 0x1c1f ;  /* 0x001c1fff16057589 */ /* 0x000e2800000e0000 */
[----:B------:R-:W3:Y:S06]  /*14820*/  SHFL.IDX PT, R11, R22, 0x1, 0x1c1f ;  /* 0x003c1f00160b7f89 */ /* 0x000eec00000e0000 */
[----:B0-----:R0:W-:Y:S04]  /*14830*/  @!P1 ST.E desc[UR42][R4.64], R32 ;  /* 0x0000002004009985 */ /* 0x0011e8000c10192a */
[----:B---3--:R0:W-:Y:S02]  /*14840*/  @!P0 ST.E desc[UR42][R10.64], R3 ;  /* 0x000000030a008985 */ /* 0x0081e4000c10192a */
.L_x_6021:
[----:B------:R-:W3:Y:S01]  /*14850*/  LDC R83, c[0x0][0xbe8] ;  /* 0x0002fa00ff537b82 */ /* 0x000ee20000000800 */
[----:B------:R-:W-:Y:S01]  /*14860*/  ULDC.64 UR4, c[0x0][0xaa0] ;  /* 0x0002a80000047ab9 */ /* 0x000fe20000000a00 */
[----:B0-----:R-:W5:Y:S01]  /*14870*/  LD.E.128 R4, desc[UR42][R6.64] ;  /* 0x0000002a06047980 */ /* 0x001f62000c101d00 */
[----:B------:R-:W-:Y:S02]  /*14880*/  IMAD R3, R77, UR4, RZ ;  /* 0x000000044d037c24 */ /* 0x000fe4000f8e02ff */
[C---:B------:R-:W-:Y:S01]  /*14890*/  IMAD.WIDE.U32 R76, R24.reuse, UR4, RZ ;  /* 0x00000004184c7c25 */ /* 0x040fe2000f8e00ff */
[----:B------:R-:W5:Y:S02]  /*148a0*/  LD.E.128 R8, desc[UR42][R8.64] ;  /* 0x0000002a08087980 */ /* 0x000f64000c101d00 */
[----:B------:R-:W0:Y:S01]  /*148b0*/  LDC R87, c[0x0][0xac8] ;  /* 0x0002b200ff577b82 */ /* 0x000e220000000800 */
[----:B------:R-:W-:Y:S01]  /*148c0*/  IMAD R3, R24, UR5, R3 ;  /* 0x0000000518037c24 */ /* 0x000fe2000f8e0203 */
[----:B------:R-:W-:Y:S01]  /*148d0*/  ULDC.64 UR4, c[0x0][0xae8] ;  /* 0x0002ba0000047ab9 */ /* 0x000fe20000000a00 */
[----:B------:R-:W5:Y:S04]  /*148e0*/  LD.E.128 R12, desc[UR42][R12.64] ;  /* 0x0000002a0c0c7980 */ /* 0x000f68000c101d00 */
[----:B------:R-:W5:Y:S04]  /*148f0*/  LD.E.128 R20, desc[UR42][R20.64] ;  /* 0x0000002a14147980 */ /* 0x000f68000c101d00 */
[----:B------:R-:W5:Y:S04]  /*14900*/  LD.E.128 R28, desc[UR42][R28.64] ;  /* 0x0000002a1c1c7980 */ /* 0x000f68000c101d00 */
[----:B------:R-:W5:Y:S01]  /*14910*/  LD.E.128 R32, desc[UR42][R34.64] ;  /* 0x0000002a22207980 */ /* 0x000f62000c101d00 */
[----:B---3--:R-:W-:Y:S01]  /*14920*/  ISETP.NE.AND P1, PT, R83, 0x1, PT ;  /* 0x000000015300780c */ /* 0x008fe20003f25270 */
[----:B------:R-:W-:-:S02]  /*14930*/  IMAD.IADD R77, R77, 0x1, R3 ;  /* 0x000000014d4d7824 */ /* 0x000fc400078e0203 */
[----:B------:R-:W-:Y:S01]  /*14940*/  IMAD R3, R79, UR4, RZ ;  /* 0x000000044f037c24 */ /* 0x000fe2000f8e02ff */
[----:B------:R-:W5:Y:S04]  /*14950*/  LD.E.128 R36, desc[UR42][R36.64] ;  /* 0x0000002a24247980 */ /* 0x000f68000c101d00 */
[----:B------:R-:W5:Y:S04]  /*14960*/  LD.E.128 R40, desc[UR42][R40.64] ;  /* 0x0000002a28287980 */ /* 0x000f68000c101d00 */
[----:B------:R-:W5:Y:S01]  /*14970*/  LD.E.128 R44, desc[UR42][R44.64] ;  /* 0x0000002a2c2c7980 */ /* 0x000f62000c101d00 */
[----:B------:R-:W3:Y:S01]  /*14980*/  @P1 LDC R85, c[0x0][0xbec] ;  /* 0x0002fb00ff551b82 */ /* 0x000ee20000000800 */
[----:B------:R-:W-:-:S02]  /*14990*/  IMAD R3, R204, UR5, R3 ;  /* 0x00000005cc037c24 */ /* 0x000fc4000f8e0203 */
[----:B------:R-:W5:Y:S04]  /*149a0*/  LD.E.128 R48, desc[UR42][R48.64] ;  /* 0x0000002a30307980 */ /* 0x000f68000c101d00 */
[----:B------:R-:W5:Y:S01]  /*149b0*/  LD.E.128 R52, desc[UR42][R52.64] ;  /* 0x0000002a34347980 */ /* 0x000f62000c101d00 */
[----:B------:R-:W4:Y:S01]  /*149c0*/  @P1 LDC R89, c[0x0][0xbf0] ;  /* 0x0002fc00ff591b82 */ /* 0x000f220000000800 */
[----:B------:R-:W-:Y:S01]  /*149d0*/  IMAD.WIDE.U32 R76, R204, UR4, R76 ;  /* 0x00000004cc4c7c25 */ /* 0x000fe2000f8e004c */
[----:B------:R-:W-:Y:S01]  /*149e0*/  ULDC.64 UR4, c[0x0][0xaf0] ;  /* 0x0002bc0000047ab9 */ /* 0x000fe20000000a00 */
[----:B------:R-:W5:Y:S02]  /*149f0*/  LD.E.128 R56, desc[UR42][R56.64] ;  /* 0x0000002a38387980 */ /* 0x000f64000c101d00 */
[----:B------:R-:W-:-:S02]  /*14a00*/  IMAD.IADD R77, R77, 0x1, R3 ;  /* 0x000000014d4d7824 */ /* 0x000fc400078e0203 */
[----:B------:R-:W-:Y:S01]  /*14a10*/  IMAD R3, R220, 0x20, R221 ;  /* 0x00000020dc037824 */ /* 0x000fe200078e02dd */
[----:B------:R-:W5:Y:S01]  /*14a20*/  LD.E.128 R60, desc[UR42][R60.64] ;  /* 0x0000002a3c3c7980 */ /* 0x000f62000c101d00 */
[----:B------:R-:W-:Y:S02]  /*14a30*/  IMAD R24, R78, UR4, RZ ;  /* 0x000000044e187c24 */ /* 0x000fe4000f8e02ff */
[----:B------:R-:W-:Y:S01]  /*14a40*/  IMAD.IADD R80, R192, 0x1, R3 ;  /* 0x00000001c0507824 */ /* 0x000fe200078e0203 */
[----:B0-----:R-:W-:Y:S01]  /*14a50*/  ISETP.GE.AND P0, PT, R218, R87, PT ;  /* 0x00000057da00720c */ /* 0x001fe20003f06270 */
[----:B------:R-:W-:Y:S01]  /*14a60*/  IMAD R79, R81, UR5, R24 ;  /* 0x00000005514f7c24 */ /* 0x000fe2000f8e0218 */
[----:B------:R-:W5:Y:S01]  /*14a70*/  LD.E.128 R64, desc[UR42][R64.64] ;  /* 0x0000002a40407980 */ /* 0x000f62000c101d00 */
[----:B---3--:R-:W-:Y:S01]  /*14a80*/  @P1 IMAD.HI.U32 R24, R80, R85, RZ ;  /* 0x0000005550181227 */ /* 0x008fe200078e00ff */
[----:B------:R-:W-:Y:S02]  /*14a90*/  SEL R78, RZ, 0xffffffff, P0 ;  /* 0xffffffffff4e7807 */ /* 0x000fe40000000000 */
[----:B------:R-:W5:Y:S01]  /*14aa0*/  LD.E.128 R68, desc[UR42][R68.64] ;  /* 0x0000002a44447980 */ /* 0x000f62000c101d00 */
[----:B------:R-:W-:Y:S01]  /*14ab0*/  IMAD.MOV.U32 R3, RZ, RZ, R80 ;  /* 0x000000ffff037224 */ /* 0x000fe200078e0050 */
[----:B------:R-:W-:-:S02]  /*14ac0*/  ISETP.GE.AND P0, PT, R217, R87, PT ;  /* 0x00000057d900720c */ /* 0x000fc40003f06270 */
[----:B------:R-:W5:Y:S01]  /*14ad0*/  LD.E.128 R72, desc[UR42][R72.64] ;  /* 0x0000002a48487980 */ /* 0x000f62000c101d00 */
[----:B------:R-:W-:Y:S01]  /*14ae0*/  IMAD.WIDE.U32 R76, R81, UR4, R76 ;  /* 0x00000004514c7c25 */ /* 0x000fe2000f8e004c */
[----:B----4-:R-:W-:Y:S01]  /*14af0*/  @P1 SHF.R.U32.HI R3, RZ, R89, R24 ;  /* 0x00000059ff031219 */ /* 0x010fe20000011618 */
[----:B------:R-:W-:Y:S01]  /*14b00*/  ULDC.64 UR4, c[0x0][0xae0] ;  /* 0x0002b80000047ab9 */ /* 0x000fe20000000a00 */
[-C--:B------:R-:W-:Y:S01]  /*14b10*/  ISETP.GE.AND P1, PT, R200, R87.reuse, PT ;  /* 0x00000057c800720c */ /* 0x080fe20003f26270 */
[----:B------:R-:W-:Y:S01]  /*14b20*/  IMAD.SHL.U32 R81, R78, 0x2, RZ ;  /* 0x000000024e517824 */ /* 0x000fe200078e00ff */
[----:B------:R-:W-:Y:S01]  /*14b30*/  SEL R78, RZ, 0xffffffff, P0 ;  /* 0xffffffffff4e7807 */ /* 0x000fe20000000000 */
[----:B------:R-:W-:Y:S01]  /*14b40*/  IMAD.IADD R77, R77, 0x1, R79 ;  /* 0x000000014d4d7824 */ /* 0x000fe200078e024f */
[----:B------:R-:W-:Y:S01]  /*14b50*/  SEL R24, RZ, 0x1, P1 ;  /* 0x00000001ff187807 */ /* 0x000fe20000800000 */
[----:B------:R-:W-:Y:S01]  /*14b60*/  IMAD.MOV R79, RZ, RZ, -R3 ;  /* 0x000000ffff4f7224 */ /* 0x000fe200078e0a03 */
[----:B------:R-:W-:Y:S01]  /*14b70*/  ISETP.GE.AND P0, PT, R216, R87, PT ;  /* 0x00000057d800720c */ /* 0x000fe20003f06270 */
        /* <DEDUP_REMOVED lines=18> */
[----:B------:R-:W-:Y:S01]  /*14ca0*/  ISETP.GE.AND P0, PT, R214, R87, PT ;  /* 0x00000057d600720c */ /* 0x000fe20003f06270 */
[----:B------:R-:W-:Y:S01]  /*14cb0*/  IMAD R89, R0, R83, RZ ;  /* 0x0000005300597224 */ /* 0x000fe200078e02ff */
[----:B------:R-:W-:Y:S01]  /*14cc0*/  LOP3.LUT R24, R81, 0x8, R24, 0xe2, !PT ;  /* 0x0000000851187812 */ /* 0x000fe200078ee218 */
[----:B------:R-:W-:Y:S01]  /*14cd0*/  IMAD.SHL.U32 R85, R78, 0x10, RZ ;  /* 0x000000104e557824 */ /* 0x000fe200078e00ff */
[----:B------:R-:W-:Y:S01]  /*14ce0*/  SHF.R.S32.HI R78, RZ, 0x1f, R79 ;  /* 0x0000001fff4e7819 */ /* 0x000fe2000001144f */
[----:B------:R-:W-:Y:S01]  /*14cf0*/  IMAD R81, R3, UR5, R80 ;  /* 0x0000000503517c24 */ /* 0x000fe2000f8e0250 */
[----:B------:R-:W-:Y:S01]  /*14d00*/  ULDC.64 UR4, c[0x0][0xad8] ;  /* 0x0002b60000047ab9 */ /* 0x000fe20000000a00 */
[----:B------:R-:W-:Y:S01]  /*14d10*/  SEL R3, RZ, 0xffffffff, P0 ;  /* 0xffffffffff037807 */ /* 0x000fe20000000000 */
[----:B------:R-:W-:Y:S01]  /*14d20*/  IMAD.IADD R192, R221, 0x1, R192 ;  /* 0x00000001ddc07824 */ /* 0x000fe200078e02c0 */
        /* <DEDUP_REMOVED lines=16> */
[----:B0-----:R0:W3:Y:S01]  /*14e30*/  SHFL.IDX PT, R78, R86, RZ, 0x181f ;  /* 0x00181fff564e7589 */ /* 0x0010e200000e0000 */
[----:B------:R-:W-:-:S02]  /*14e40*/  SEL R3, RZ, 0x40, P0 ;  /* 0x00000040ff037807 */ /* 0x000fc40000000000 */
[----:B------:R-:W-:Y:S02]  /*14e50*/  ISETP.GE.AND P0, PT, R223, R87, PT ;  /* 0x00000057df00720c */ /* 0x000fe40003f06270 */
[----:B------:R-:W-:Y:S02]  /*14e60*/  LEA.HI.X R88, R76, UR5, R77, 0x1, P2 ;  /* 0x000000054c587c11 */ /* 0x000fe400090f0c4d */
[----:B------:R-:W-:Y:S02]  /*14e70*/  PRMT R0, RZ, 0x654, R0 ;  /* 0x00000654ff007816 */ /* 0x000fe40000000000 */
[----:B------:R-:W-:Y:S01]  /*14e80*/  LOP3.LUT R3, R24, R3, RZ, 0xfc, !PT ;  /* 0x0000000318037212 */ /* 0x000fe200078efcff */
[----:B------:R0:W4:Y:S01]  /*14e90*/  SHFL.IDX PT, R79, R88, RZ, 0x181f ;  /* 0x00181fff584f7589 */ /* 0x00012200000e0000 */
[----:B------:R-:W-:Y:S01]  /*14ea0*/  SEL R24, RZ, 0x80, P0 ;  /* 0x00000080ff187807 */ /* 0x000fe20000000000 */
[----:B------:R0:W-:Y:S01]  /*14eb0*/  SYNCS.ARRIVE.TRANS64.RED.A1T0 RZ, [R0+URZ], RZ ;  /* 0x000000ff00ff79a7 */ /* 0x0001e2000810043f */
[----:B------:R-:W-:-:S02]  /*14ec0*/  SHF.R.S32.HI R93, RZ, 0x1f, R216 ;  /* 0x0000001fff5d7819 */ /* 0x000fc400000114d8 */
[----:B------:R-:W-:Y:S02]  /*14ed0*/  LOP3.LUT R24, R3, R24, RZ, 0xfc, !PT ;  /* 0x0000001803187212 */ /* 0x000fe400078efcff */
[----:B------:R-:W-:Y:S02]  /*14ee0*/  SHF.R.S32.HI R94, RZ, 0x1f, R217 ;  /* 0x0000001fff5e7819 */ /* 0x000fe400000114d9 */
[----:B------:R-:W-:Y:S01]  /*14ef0*/  SHF.R.S32.HI R95, RZ, 0x1f, R218 ;  /* 0x0000001fff5f7819 */ /* 0x000fe200000114da */
[----:B0-----:R-:W-:Y:S06]  /*14f00*/  @P1 BRA `(.L_x_6023) ;  /* 0x00000000007c1947 */ /* 0x001fec0003800000 */
[-C--:B------:R-:W-:Y:S02]  /*14f10*/  ISETP.GE.AND P1, PT, R218, R87.reuse, PT ;  /* 0x00000057da00720c */ /* 0x080fe40003f26270 */
[-C--:B------:R-:W-:Y:S02]  /*14f20*/  ISETP.GE.AND P0, PT, R200, R87.reuse, PT ;  /* 0x00000057c800720c */ /* 0x080fe40003f06270 */
[-C--:B------:R-:W-:Y:S02]  /*14f30*/  ISETP.GE.AND P5, PT, R217, R87.reuse, PT ;  /* 0x00000057d900720c */ /* 0x080fe40003fa6270 */
[----:B------:R-:W-:-:S07]  /*14f40*/  ISETP.GE.AND P3, PT, R216, R87, PT ;  /* 0x00000057d800720c */ /* 0x000fce0003f66270 */
[-C--:B---3--:R-:W-:Y:S02]  /*14f50*/  @!P1 LEA R80, P2, R218, R78.reuse, 0x1 ;  /* 0x0000004eda509211 */ /* 0x088fe400078408ff */
[----:B----4-:R-:W-:Y:S02]  /*14f60*/  @!P0 IMAD.WIDE R76, R200, 0x2, R78 ;  /* 0x00000002c84c8825 */ /* 0x010fe400078e024e */
[----:B------:R-:W-:Y:S02]  /*14f70*/  @!P1 LEA.HI.X R81, R218, R79, R95, 0x1, P2 ;  /* 0x0000004fda519211 */ /* 0x000fe400010f0c5f */
[-C--:B------:R-:W-:Y:S01]  /*14f80*/  ISETP.GE.AND P2, PT, R215, R87.reuse, PT ;  /* 0x00000057d700720c */ /* 0x080fe20003f46270 */
        /* <DEDUP_REMOVED lines=10> */
[----:B0-----:R-:W-:-:S03]  /*15030*/  @!P2 LEA R4, P5, R215, R78, 0x1 ;  /* 0x0000004ed704a211 */ /* 0x001fc600078a08ff */
        /* <DEDUP_REMOVED lines=12> */
.L_x_6023:
[----:B------:R-:W-:Y:S05]  /*15100*/  BSYNC B1 ;  /* 0x0000000000017941 */ /* 0x000fea0003800000 */
.L_x_6022:
[----:B------:R-:W-:Y:S01]  /*15110*/  VIADD R0, R192, 0x20 ;  /* 0x00000020c0007836 */ /* 0x000fe20000000000 */
        /* <DEDUP_REMOVED lines=37> */
.L_x_6019:
[----:B------:R-:W-:Y:S01]  /*15370*/  ULDC.64 UR4, c[0x0][0xc00] ;  /* 0x0003000000047ab9 */ /* 0x000fe20000000a00 */
[----:B------:R-:W4:Y:S01]  /*15380*/  LDC.64 R4, c[0x0][0xc00] ;  /* 0x00030000ff047b82 */ /* 0x000f220000000a00 */
[----:B------:R-:W-:Y:S01]  /*15390*/  ISETP.NE.U32.AND P0, PT, RZ, UR4, PT ;  /* 0x00000004ff007c0c */ /* 0x000fe2000bf05070 */
[----:B------:R-:W-:-:S03]  /*153a0*/  IMAD.MOV.U32 R3, RZ, RZ, RZ ;  /* 0x000000ffff037224 */ /* 0x000fc600078e00ff */
[----:B------:R-:W-:Y:S01]  /*153b0*/  ISETP.NE.AND.EX P0, PT, RZ, UR5, PT, P0 ;  /* 0x00000005ff007c0c */ /* 0x000fe2000bf05300 */
[----:B------:R-:W-:Y:S02]  /*153c0*/  ULDC.64 UR4, c[0x0][0xc08] ;  /* 0x0003020000047ab9 */ /* 0x000fe40000000a00 */
[----:B------:R-:W-:Y:S01]  /*153d0*/  ISETP.NE.U32.AND P1, PT, RZ, UR4, PT ;  /* 0x00000004ff007c0c */ /* 0x000fe2000bf25070 */
[----:B------:R-:W0:Y:S01]  /*153e0*/  S2R R8, SR_TID.X ;  /* 0x0000000000087919 */ /* 0x000e220000002100 */
[----:B------:R-:W0:Y:S02]  /*153f0*/  LDC R23, c[0x0][0xbe8] ;  /* 0x0002fa00ff177b82 */ /* 0x000e240000000800 */
[----:B------:R-:W-:Y:S01]  /*15400*/  ISETP.NE.AND.EX P1, PT, RZ, UR5, PT, P1 ;  /* 0x00000005ff007c0c */ /* 0x000fe2000bf25310 */
[----:B----4-:R-:W-:-:S12]  /*15410*/  IMAD.WIDE R4, R205, 0x4, R4 ;  /* 0x00000004cd047825 */ /* 0x010fd800078e0204 */
[----:B------:R-:W4:Y:S01]  /*15420*/  @P1 LDC.64 R6, c[0x0][0xc08] ;  /* 0x00030200ff061b82 */ /* 0x000f220000000a00 */
[----:B------:R-:W-:Y:S02]  /*15430*/  ULDC UR4, c[0x0][0xa88] ;  /* 0x0002a20000047ab9 */ /* 0x000fe40000000800 */
[----:B------:R-:W-:Y:S01]  /*15440*/  IMAD.U32 R0, RZ, RZ, UR4 ;  /* 0x00000004ff007e24 */ /* 0x000fe2000f8e00ff */
[----:B------:R1:W5:Y:S01]  /*15450*/  @P0 LDG.E R3, desc[UR42][R4.64] ;  /* 0x0000002a04030981 */ /* 0x000362000c1e1900 */
[----:B0-----:R-:W-:Y:S02]  /*15460*/  VIADD R8, R8, 0xffffff80 ;  /* 0xffffff8008087836 */ /* 0x001fe40000000000 */
[----:B----4-:R-:W-:-:S05]  /*15470*/  @P1 IMAD.WIDE R6, R205, 0x4, R6 ;  /* 0x00000004cd061825 */ /* 0x010fca00078e0206 */
[----:B------:R1:W5:Y:S01]  /*15480*/  @P1 LDG.E R0, desc[UR42][R6.64] ;  /* 0x0000002a06001981 */ /* 0x000362000c1e1900 */
[----:B------:R-:W-:Y:S02]  /*15490*/  ISETP.GE.AND P2, PT, R8, 0x40, PT ;  /* 0x000000400800780c */ /* 0x000fe40003f46270 */
[----:B------:R-:W-:Y:S01]  /*154a0*/  SHF.R.S32.HI R8, RZ, 0x1f, R205 ;  /* 0x0000001fff087819 */ /* 0x000fe200000114cd */
[----:B------:R-:W-:Y:S10]  /*154b0*/  @P1 BRA `(.L_x_6025) ;  /* 0x0000000000101947 */ /* 0x000ff40003800000 */
[----:B------:R-:W-:Y:S05]  /*154c0*/  @!P0 BRA `(.L_x_6025) ;  /* 0x00000000000c8947 */ /* 0x000fea0003800000 */
[----:B-1----:R-:W4:Y:S04]  /*154d0*/  LDG.E R7, desc[UR42][R4.64] ;  /* 0x0000002a04077981 */ /* 0x002f28000c1e1900 */
[----:B-----5:R-:W4:Y:S02]  /*154e0*/  LDG.E R0, desc[UR42][R4.64+0x4] ;  /* 0x0000042a04007981 */ /* 0x020f24000c1e1900 */
[----:B----4-:R-:W-:-:S07]  /*154f0*/  IMAD.IADD R0, R0, 0x1, -R7 ;  /* 0x0000000100007824 */ /* 0x010fce00078e0a07 */
.L_x_6025:
[----:B------:R-:W-:Y:S01]  /*15500*/  BSSY B1, `(.L_x_6026) ;  /* 0x000002d000017945 */ /* 0x000fe20003800000 */
[----:B------:R-:W-:Y:S02]  /*15510*/  SHF.R.S32.HI R12, RZ, 0x1f, R204 ;  /* 0x0000001fff0c7819 */ /* 0x000fe400000114cc */
[----:B------:R-:W-:Y:S02]  /*15520*/  SEL R13, R205, RZ, !P0 ;  /* 0x000000ffcd0d7207 */ /* 0x000fe40004000000 */
[----:B------:R-:W-:Y:S02]  /*15530*/  SEL R14, R8, RZ, !P0 ;  /* 0x000000ff080e7207 */ /* 0x000fe40004000000 */
[----:B-----5:R-:W-:Y:S01]  /*15540*/  SHF.R.S32.HI R10, RZ, 0x1f, R3 ;  /* 0x0000001fff0a7819 */ /* 0x020fe20000011403 */
[----:B------:R-:W-:Y:S06]  /*15550*/  @P2 BRA `(.L_x_6027) ;  /* 0x00000000009c2947 */ /* 0x000fec0003800000 */
[----:B-1----:R-:W0:Y:S01]  /*15560*/  S2R R5, SR_TID.X ;  /* 0x0000000000057919 */ /* 0x002e220000002100 */
[----:B------:R-:W1:Y:S02]  /*15570*/  LDC R11, c[0x0][0xbe8] ;  /* 0x0002fa00ff0b7b82 */ /* 0x000e640000000800 */
[----:B-1----:R-:W-:Y:S01]  /*15580*/  IMAD R4, R0, R11, RZ ;  /* 0x0000000b00047224 */ /* 0x002fe200078e02ff */
        /* <DEDUP_REMOVED lines=14> */
[----:B------:R-:W1:Y:S01]  /*15670*/  @P0 LDC R21, c[0x0][0xbf0] ;  /* 0x0002fc00ff150b82 */ /* 0x000e620000000800 */
[----:B------:R-:W-:-:S04]  /*15680*/  IMAD.WIDE.U32 R4, R13, UR4, R4 ;  /* 0x000000040d047c25 */ /* 0x000fc8000f8e0004 */
[----:B0-----:R-:W-:-:S05]  /*15690*/  @P0 IMAD.HI.U32 R6, R8, R15, RZ ;  /* 0x0000000f08060227 */ /* 0x001fca00078e00ff */
[----:B-1----:R-:W-:Y:S01]  /*156a0*/  @P0 SHF.R.U32.HI R7, RZ, R21, R6 ;  /* 0x00000015ff070219 */ /* 0x002fe20000011606 */
        /* <DEDUP_REMOVED lines=18> */
.L_x_6027:
[----:B------:R-:W-:Y:S05]  /*157d0*/  BSYNC B1 ;  /* 0x0000000000017941 */ /* 0x000fea0003800000 */
.L_x_6026:
[----:B------:R-:W-:Y:S01]  /*157e0*/  ISETP.NE.AND P0, PT, R23, 0x1, PT ;  /* 0x000000011700780c */ /* 0x000fe20003f05270 */
[----:B------:R-:W4:Y:S01]  /*157f0*/  LDC R21, c[0x0][0xac8] ;  /* 0x0002b200ff157b82 */ /* 0x000f220000000800 */
[----:B------:R-:W-:Y:S01]  /*15800*/  ULDC.64 UR4, c[0x0][0xaa0] ;  /* 0x0002a80000047ab9 */ /* 0x000fe20000000a00 */
[----:B01----:R-:W-:Y:S01]  /*15810*/  IMAD R7, R220, 0x20, R221 ;  /* 0x00000020dc077824 */ /* 0x003fe200078e02dd */
[----:B------:R-:W-:Y:S01]  /*15820*/  BSSY B1, `(.L_x_6028) ;  /* 0x000006d000017945 */ /* 0x000fe20003800000 */
[----:B------:R-:W-:Y:S01]  /*15830*/  IMAD R6, R10, UR4, RZ ;  /* 0x000000040a067c24 */ /* 0x000fe2000f8e02ff */
[----:B---3--:R-:W-:Y:S01]  /*15840*/  SHF.R.S32.HI R24, RZ, 0x1f, R224 ;  /* 0x0000001fff187819 */ /* 0x008fe200000114e0 */
[C---:B------:R-:W-:Y:S01]  /*15850*/  IMAD.WIDE.U32 R4, R3.reuse, UR4, RZ ;  /* 0x0000000403047c25 */ /* 0x040fe2000f8e00ff */
[----:B------:R-:W-:Y:S02]  /*15860*/  SHF.R.S32.HI R28, RZ, 0x1f, R214 ;  /* 0x0000001fff1c7819 */ /* 0x000fe400000114d6 */
[----:B------:R-:W-:Y:S01]  /*15870*/  SHF.R.S32.HI R30, RZ, 0x1f, R215 ;  /* 0x0000001fff1e7819 */ /* 0x000fe200000114d7 */
[----:B------:R-:W-:Y:S01]  /*15880*/  IMAD R3, R3, UR5, R6 ;  /* 0x0000000503037c24 */ /* 0x000fe2000f8e0206 */
[----:B------:R-:W-:Y:S01]  /*15890*/  ULDC.64 UR4, c[0x0][0xae8] ;  /* 0x0002ba0000047ab9 */ /* 0x000fe20000000a00 */
[----:B------:R-:W0:Y:S01]  /*158a0*/  @P0 LDC R9, c[0x0][0xbec] ;  /* 0x0002fb00ff090b82 */ /* 0x000e220000000800 */
[----:B------:R-:W-:Y:S01]  /*158b0*/  IMAD.IADD R8, R192, 0x1, R7 ;  /* 0x00000001c0087824 */ /* 0x000fe200078e0207 */
[----:B------:R-:W-:Y:S01]  /*158c0*/  SHF.R.S32.HI R31, RZ, 0x1f, R216 ;  /* 0x0000001fff1f7819 */ /* 0x000fe200000114d8 */
[----:B------:R-:W-:Y:S01]  /*158d0*/  IMAD.IADD R5, R5, 0x1, R3 ;  /* 0x0000000105057824 */ /* 0x000fe200078e0203 */
[----:B------:R-:W-:Y:S01]  /*158e0*/  SHF.R.S32.HI R32, RZ, 0x1f, R217 ;  /* 0x0000001fff207819 */ /* 0x000fe200000114d9 */
[----:B------:R-:W-:Y:S01]  /*158f0*/  IMAD R3, R12, UR4, RZ ;  /* 0x000000040c037c24 */ /* 0x000fe2000f8e02ff */
[----:B------:R-:W-:Y:S01]  /*15900*/  SHF.R.S32.HI R33, RZ, 0x1f, R218 ;  /* 0x0000001fff217819 */ /* 0x000fe200000114da */
[C---:B------:R-:W-:Y:S01]  /*15910*/  IMAD.WIDE.U32 R4, R204.reuse, UR4, R4 ;  /* 0x00000004cc047c25 */ /* 0x040fe2000f8e0004 */
[----:B------:R-:W1:Y:S03]  /*15920*/  @P0 LDC R11, c[0x0][0xbf0] ;  /* 0x0002fc00ff0b0b82 */ /* 0x000e660000000800 */
[----:B------:R-:W-:Y:S01]  /*15930*/  IMAD R3, R204, UR5, R3 ;  /* 0x00000005cc037c24 */ /* 0x000fe2000f8e0203 */
[-C--:B----4-:R-:W-:Y:S01]  /*15940*/  ISETP.GE.AND P1, PT, R218, R21.reuse, PT ;  /* 0x00000015da00720c */ /* 0x090fe20003f26270 */
        /* <DEDUP_REMOVED lines=15> */
[----:B-1----:R-:W-:Y:S01]  /*15a40*/  @P0 SHF.R.U32.HI R3, RZ, R11, R6 ;  /* 0x0000000bff030219 */ /* 0x002fe20000011606 */
[----:B------:R-:W-:Y:S01]  /*15a50*/  IMAD R29, R0, R23, RZ ;  /* 0x00000017001d7224 */ /* 0x000fe200078e02ff */
[----:B------:R-:W-:Y:S02]  /*15a60*/  LOP3.LUT R9, R10, 0x2, R7, 0xe2, !PT ;  /* 0x000000020a097812 */ /* 0x000fe400078ee207 */
[----:B------:R-:W-:Y:S01]  /*15a70*/  SEL R10, RZ, 0xffffffff, P2 ;  /* 0xffffffffff0a7807 */ /* 0x000fe20001000000 */
[--C-:B------:R-:W-:Y:S01]  /*15a80*/  IMAD.MOV R7, RZ, RZ, -R3.reuse ;  /* 0x000000ffff077224 */ /* 0x100fe200078e0a03 */
[----:B------:R-:W-:Y:S01]  /*15a90*/  SHF.R.S32.HI R6, RZ, 0x1f, R3 ;  /* 0x0000001fff067819 */ /* 0x000fe20000011403 */
[----:B------:R-:W-:Y:S01]  /*15aa0*/  IMAD.WIDE.U32 R4, R3, UR4, R4 ;  /* 0x0000000403047c25 */ /* 0x000fe2000f8e0004 */
[----:B------:R-:W-:-:S02]  /*15ab0*/  SEL R11, RZ, 0xffffffff, P1 ;  /* 0xffffffffff0b7807 */ /* 0x000fc40000800000 */
[-C--:B------:R-:W-:Y:S01]  /*15ac0*/  ISETP.GE.AND P0, PT, R215, R21.reuse, PT ;  /* 0x00000015d700720c */ /* 0x080fe20003f06270 */
[----:B------:R-:W-:Y:S01]  /*15ad0*/  IMAD.SHL.U32 R10, R10, 0x4, RZ ;  /* 0x000000040a0a7824 */ /* 0x000fe200078e00ff */
[----:B------:R-:W-:Y:S01]  /*15ae0*/  ISETP.GE.AND P2, PT, R223, R21, PT ;  /* 0x00000015df00720c */ /* 0x000fe20003f46270 */
        /* <DEDUP_REMOVED lines=13> */
[----:B------:R-:W-:Y:S01]  /*15bc0*/  LOP3.LUT R6, R6, 0x10, R3, 0xe2, !PT ;  /* 0x0000001006067812 */ /* 0x000fe200078ee203 */
[----:B------:R-:W-:Y:S01]  /*15bd0*/  IMAD R0, R0, UR4, RZ ;  /* 0x0000000400007c24 */ /* 0x000fe2000f8e02ff */
[----:B------:R-:W-:Y:S02]  /*15be0*/  SEL R8, RZ, 0xffffffff, P0 ;  /* 0xffffffffff087807 */ /* 0x000fe40000000000 */
[----:B------:R-:W-:Y:S01]  /*15bf0*/  ISETP.GE.AND P0, PT, R224, R21, PT ;  /* 0x00000015e000720c */ /* 0x000fe20003f06270 */
[----:B------:R-:W-:Y:S01]  /*15c00*/  IMAD R3, R7, UR5, R0 ;  /* 0x0000000507037c24 */ /* 0x000fe2000f8e0200 */
[----:B------:R-:W-:Y:S01]  /*15c10*/  ULDC.64 UR4, c[0x0][0xa80] ;  /* 0x0002a00000047ab9 */ /* 0x000fe20000000a00 */
[----:B------:R-:W-:Y:S01]  /*15c20*/  IMAD.IADD R0, R221, 0x1, R192 ;  /* 0x00000001dd007824 */ /* 0x000fe200078e02c0 */
[----:B------:R-:W-:Y:S01]  /*15c30*/  SEL R7, RZ, 0x40, P0 ;  /* 0x00000040ff077807 */ /* 0x000fe20000000000 */
[----:B------:R-:W-:Y:S01]  /*15c40*/  IMAD.SHL.U32 R9, R8, 0x20, RZ ;  /* 0x0000002008097824 */ /* 0x000fe200078e00ff */
[----:B------:R-:W-:Y:S01]  /*15c50*/  LEA R20, P1, R4, UR4, 0x1 ;  /* 0x0000000404147c11 */ /* 0x000fe2000f8208ff */
[----:B------:R-:W-:Y:S01]  /*15c60*/  IMAD.IADD R3, R5, 0x1, R3 ;  /* 0x0000000105037824 */ /* 0x000fe200078e0203 */
[----:B------:R-:W-:-:S02]  /*15c70*/  ISETP.GE.AND P0, PT, R0, R29, PT ;  /* 0x0000001d0000720c */ /* 0x000fc40003f06270 */
[----:B------:R-:W-:Y:S02]  /*15c80*/  LOP3.LUT R6, R9, 0x20, R6, 0xe2, !PT ;  /* 0x0000002009067812 */ /* 0x000fe400078ee206 */
[----:B------:R-:W-:Y:S02]  /*15c90*/  LEA.HI.X R3, R4, UR5, R3, 0x1, P1 ;  /* 0x0000000504037c11 */ /* 0x000fe400088f0c03 */
[----:B------:R-:W-:Y:S02]  /*15ca0*/  LOP3.LUT R22, R6, R7, RZ, 0xfc, !PT ;  /* 0x0000000706167212 */ /* 0x000fe400078efcff */
[----:B------:R-:W-:Y:S01]  /*15cb0*/  SEL R5, RZ, 0x80, P2 ;  /* 0x00000080ff057807 */ /* 0x000fe20001000000 */
[----:B------:R0:W1:Y:S03]  /*15cc0*/  SHFL.IDX PT, R6, R20, RZ, 0x181f ;  /* 0x00181fff14067589 */ /* 0x00006600000e0000 */
[----:B------:R-:W-:Y:S01]  /*15cd0*/  LOP3.LUT R23, R22, R5, RZ, 0xfc, !PT ;  /* 0x0000000516177212 */ /* 0x000fe200078efcff */
[----:B------:R0:W3:Y:S01]  /*15ce0*/  SHFL.IDX PT, R7, R3, RZ, 0x181f ;  /* 0x00181fff03077589 */ /* 0x0000e200000e0000 */
[----:B------:R-:W-:Y:S05]  /*15cf0*/  @P0 BRA `(.L_x_6029) ;  /* 0x00000000007c0947 */ /* 0x000fea0003800000 */
[-C--:B------:R-:W-:Y:S02]  /*15d00*/  ISETP.GE.AND P2, PT, R218, R21.reuse, PT ;  /* 0x00000015da00720c */ /* 0x080fe40003f46270 */
[-C--:B------:R-:W-:Y:S02]  /*15d10*/  ISETP.GE.AND P1, PT, R200, R21.reuse, PT ;  /* 0x00000015c800720c */ /* 0x080fe40003f26270 */
[-C--:B------:R-:W-:Y:S02]  /*15d20*/  ISETP.GE.AND P5, PT, R217, R21.reuse, PT ;  /* 0x00000015d900720c */ /* 0x080fe40003fa6270 */
[----:B------:R-:W-:-:S07]  /*15d30*/  ISETP.GE.AND P3, PT, R216, R21, PT ;  /* 0x00000015d800720c */ /* 0x000fce0003f66270 */
[-C--:B-1----:R-:W-:Y:S02]  /*15d40*/  @!P2 LEA R8, P0, R218, R6.reuse, 0x1 ;  /* 0x00000006da08a211 */ /* 0x082fe400078008ff */
        /* <DEDUP_REMOVED lines=26> */
.L_x_6029:
[----:B------:R-:W-:Y:S05]  /*15ef0*/  BSYNC B1 ;  /* 0x0000000000017941 */ /* 0x000fea0003800000 */
.L_x_6028:
[----:B------:R-:W-:Y:S01]  /*15f00*/  VIADD R0, R0, 0x20 ;  /* 0x0000002000007836 */ /* 0x000fe20000000000 */
[----:B---34-:R3:W4:Y:S04]  /*15f10*/  SHFL.IDX PT, R7, R3, 0x1, 0x181f ;  /* 0x00381f0003077f89 */ /* 0x01872800000e0000 */
[----:B------:R-:W-:Y:S01]  /*15f20*/  ISETP.GE.AND P0, PT, R0, R29, PT ;  /* 0x0000001d0000720c */ /* 0x000fe20003f06270 */
[----:B-1----:R3:W1:-:S12]  /*15f30*/  SHFL.IDX PT, R6, R20, 0x1, 0x181f ;  /* 0x00381f0014067f89 */ /* 0x00265800000e0000 */
[----:B---3--:R-:W-:Y:S05]  /*15f40*/  @P0 BRA `(.L_x_6024) ;  /* 0x00000000007c0947 */ /* 0x008fea0003800000 */
[-C--:B------:R-:W-:Y:S02]  /*15f50*/  ISETP.GE.AND P6, PT, R200, R21.reuse, PT ;  /* 0x00000015c800720c */ /* 0x080fe40003fc6270 */
[-C--:B------:R-:W-:Y:S02]  /*15f60*/  ISETP.GE.AND P5, PT, R218, R21.reuse, PT ;  /* 0x00000015da00720c */ /* 0x080fe40003fa6270 */
[-C--:B------:R-:W-:Y:S02]  /*15f70*/  ISETP.GE.AND P4, PT, R217, R21.reuse, PT ;  /* 0x00000015d900720c */ /* 0x080fe40003f86270 */
[-C--:B------:R-:W-:Y:S02]  /*15f80*/  ISETP.GE.AND P3, PT, R216, R21.reuse, PT ;  /* 0x00000015d800720c */ /* 0x080fe40003f66270 */
[-C--:B------:R-:W-:Y:S02]  /*15f90*/  ISETP.GE.AND P2, PT, R215, R21.reuse, PT ;  /* 0x00000015d700720c */ /* 0x080fe40003f46270 */
[----:B------:R-:W-:-:S03]  /*15fa0*/  ISETP.GE.AND P1, PT, R214, R21, PT ;  /* 0x00000015d600720c */ /* 0x000fc60003f26270 */
[----:B-1--4-:R-:W-:Y:S02]  /*15fb0*/  @!P6 IMAD.WIDE R4, R200, 0x2, R6 ;  /* 0x00000002c804e825 */ /* 0x012fe400078e0206 */
        /* <DEDUP_REMOVED lines=12> */
[-C--:B-1----:R-:W-:Y:S02]  /*16080*/  @!P1 LEA R4, P5, R214, R6.reuse, 0x1 ;  /* 0x00000006d6049211 */ /* 0x082fe400078a08ff */
        /* <DEDUP_REMOVED lines=11> */
.L_x_6024:
[----:B------:R-:W-:Y:S05]  /*16140*/  BSYNC B0 ;  /* 0x0000000000007941 */ /* 0x000fea0003800000 */
.L_x_6018:
[----:B------:R-:W-:Y:S02]  /*16150*/  ULDC UR4, c[0x0][0xc3c] ;  /* 0x00030f0000047ab9 */ /* 0x000fe40000000800 */
[----:B------:R-:W-:-:S13]  /*16160*/  ISETP.GE.AND P0, PT, R27, UR4, PT ;  /* 0x000000041b007c0c */ /* 0x000fda000bf06270 */
[----:B------:R-:W-:Y:S05]  /*16170*/  @!P0 BRA `(.L_x_6030) ;  /* 0xfffffeb000148947 */ /* 0x000fea000383ffff */
[----:B------:R-:W-:Y:S05]  /*16180*/  BRA `(.L_x_5821) ;  /* 0x0000009000b87947 */ /* 0x000fea0003800000 */
.L_x_5819:
        /* <DEDUP_REMOVED lines=18> */
.L_x_6031:
        /* <DEDUP_REMOVED lines=41> */
.L_x_6037:
        /* <DEDUP_REMOVED lines=12> */
.L_x_6036:
[----:B------:R-:W-:Y:S05]  /*16600*/  BSYNC B0 ;  /* 0x0000000000007941 */ /* 0x000fea0003800000 */
.L_x_6035:
        /* <DEDUP_REMOVED lines=21> */
.L_x_6033:
        /* <DEDUP_REMOVED lines=20> */
.L_x_6038:
        /* <DEDUP_REMOVED lines=57> */
.L_x_6034:
[----:B------:R-:W-:Y:S02]  /*16c30*/  IMAD.MOV.U32 R17, RZ, RZ, RZ ;  /* 0x000000ffff117224 */ /* 0x000fe400078e00ff */
[----:B------:R-:W-:Y:S02]  /*16c40*/  IMAD.U32 R16, RZ, RZ, UR6 ;  /* 0x00000006ff107e24 */ /* 0x000fe4000f8e00ff */
[----:B------:R-:W-:-:S07]  /*16c50*/  IMAD.MOV.U32 R18, RZ, RZ, RZ ;  /* 0x000000ffff127224 */ /* 0x000fce00078e00ff */
.L_x_6039:
[----:B------:R-:W-:-:S13]  /*16c60*/  ISETP.NE.AND P0, PT, R0, RZ, PT ;  /* 0x000000ff0000720c */ /* 0x000fda0003f05270 */
[----:B------:R-:W1:Y:S01]  /*16c70*/  @!P0 S2R R3, SR_CgaCtaId ;  /* 0x0000000000038919 */ /* 0x000e620000008800 */
[----:B------:R-:W-:-:S04]  /*16c80*/  @!P0 MOV R0, 0x400 ;  /* 0x0000040000008802 */ /* 0x000fc80000000f00 */
[----:B-1----:R-:W-:-:S05]  /*16c90*/  @!P0 LEA R0, R3, R0, 0x18 ;  /* 0x0000000003008211 */ /* 0x002fca00078ec0ff */
[----:B------:R2:W-:Y:S01]  /*16ca0*/  @!P0 STS.128 [R0+0x28cd0], R16 ;  /* 0x028cd01000008388 */ /* 0x0005e20000000c00 */
[----:B------:R-:W-:Y:S06]  /*16cb0*/  BAR.ARV 0x5, 0x180 ;  /* 0x0146000000007b1d */ /* 0x000fec0000002000 */
.L_x_6032:
[----:B--2---:R-:W-:Y:S01]  /*16cc0*/  IMAD.MOV.U32 R0, RZ, RZ, 0x1 ;  /* 0x00000001ff007424 */ /* 0x004fe200078e00ff */
[----:B------:R2:W-:Y:S01]  /*16cd0*/  STL [R1+0x4], RZ ;  /* 0x000004ff01007387 */ /* 0x0005e20000100800 */
[----:B------:R-:W-:Y:S02]  /*16ce0*/  ULDC UR4, c[0x0][0xc3c] ;  /* 0x00030f0000047ab9 */ /* 0x000fe40000000800 */
[----:B-1----:R-:W-:Y:S01]  /*16cf0*/  ISETP.GE.AND P0, PT, R19, UR4, PT ;  /* 0x0000000413007c0c */ /* 0x002fe2000bf06270 */
[----:B------:R2:W-:Y:S04]  /*16d00*/  STL [R1+0x10], R0 ;  /* 0x0000100001007387 */ /* 0x0005e80000100800 */
[----:B------:R2:W-:Y:S08]  /*16d10*/  STL [R1+0x48], RZ ;  /* 0x000048ff01007387 */ /* 0x0005f00000100800 */
[----:B--2---:R-:W-:Y:S05]  /*16d20*/  @P0 BRA `(.L_x_6040) ;  /* 0x0000008000e80947 */ /* 0x004fea0003800000 */
[----:B------:R-:W1:Y:S01]  /*16d30*/  S2UR UR5, SR_CgaCtaId ;  /* 0x00000000000579c3 */ /* 0x000e620000008800 */
[C---:B------:R-:W-:Y:S01]  /*16d40*/  IMAD.SHL.U32 R0, R4.reuse, 0x8, RZ ;  /* 0x0000000804007824 */ /* 0x040fe200078e00ff */
[----:B------:R-:W-:Y:S01]  /*16d50*/  LOP3.LUT R5, R4, 0x7f, RZ, 0xc0, !PT ;  /* 0x0000007f04057812 */ /* 0x000fe200078ec0ff */
[----:B------:R-:W-:Y:S01]  /*16d60*/  UMOV UR4, 0x400 ;  /* 0x0000040000047882 */ /* 0x000fe20000000000 */
[----:B------:R-:W-:Y:S01]  /*16d70*/  BSSY B8, `(.L_x_6040) ;  /* 0x0000835000087945 */ /* 0x000fe20003800000 */
[----:B------:R-:W-:Y:S01]  /*16d80*/  ULDC.64 UR40, c[0x0][0x198] ;  /* 0x0000660000287ab9 */ /* 0x000fe20000000a00 */
[----:B------:R-:W-:Y:S01]  /*16d90*/  LOP3.LUT R3, R0, 0x1f8, RZ, 0xc0, !PT ;  /* 0x000001f800037812 */ /* 0x000fe200078ec0ff */
[----:B0-----:R-:W-:Y:S01]  /*16da0*/  IMAD.SHL.U32 R2, R5, 0x8, RZ ;  /* 0x0000000805027824 */ /* 0x001fe200078e00ff */
[----:B------:R-:W-:Y:S01]  /*16db0*/  SHF.R.U32.HI R5, RZ, 0x3, R5 ;  /* 0x00000003ff057819 */ /* 0x000fe20000011605 */
[----:B------:R-:W-:Y:S01]  /*16dc0*/  ULDC UR37, c[0x0][0xc] ;  /* 0x0000030000257ab9 */ /* 0x000fe20000000800 */
        /* <DEDUP_REMOVED lines=12> */
[----:B------:R0:W-:Y:S04]  /*16e90*/  STL [R1+0x8], RZ ;  /* 0x000008ff01007387 */ /* 0x0001e80000100800 */
[----:B------:R0:W-:Y:S04]  /*16ea0*/  STL [R1+0x4], RZ ;  /* 0x000004ff01007387 */ /* 0x0001e80000100800 */
[----:B------:R0:W-:Y:S02]  /*16eb0*/  STL [R1+0x10], R0 ;  /* 0x0000100001007387 */ /* 0x0001e40000100800 */
.L_x_6220:
[----:B------:R-:W-:Y:S05]  /*16ec0*/  YIELD ;  /* 0x0000000000007946 */ /* 0x000fea0003800000 */
[----:B------:R-:W-:Y:S01]  /*16ed0*/  ULDC.64 UR4, c[0x0][0xa28] ;  /* 0x00028a0000047ab9 */ /* 0x000fe20000000a00 */
[----:B------:R-:W-:Y:S01]  /*16ee0*/  IMAD.MOV.U32 R9, RZ, RZ, RZ ;  /* 0x000000ffff097224 */ /* 0x000fe200078e00ff */
[----:B------:R-:W-:Y:S01]  /*16ef0*/  ISETP.NE.U32.AND P0, PT, RZ, UR4, PT ;  /* 0x00000004ff007c0c */ /* 0x000fe2000bf05070 */
[----:B-1----:R-:W1:Y:S01]  /*16f00*/  LDC.64 R12, c[0x0][0xa00] ;  /* 0x00028000ff0c7b82 */ /* 0x002e620000000a00 */
[----:B0-----:R-:W-:Y:S01]  /*16f10*/  CS2R R6, SRZ ;  /* 0x0000000000067805 */ /* 0x001fe2000001ff00 */
[----:B------:R-:W-:Y:S01]  /*16f20*/  ULDC.64 UR6, c[0x0][0xa08] ;  /* 0x0002820000067ab9 */ /* 0x000fe20000000a00 */
[----:B------:R-:W-:Y:S01]  /*16f30*/  ISETP.NE.AND.EX P0, PT, RZ, UR5, PT, P0 ;  /* 0x00000005ff007c0c */ /* 0x000fe2000bf05300 */
[----:B------:R-:W-:Y:S01]  /*16f40*/  ULDC.64 UR4, c[0x0][0xa18] ;  /* 0x0002860000047ab9 */ /* 0x000fe20000000a00 */
[----:B------:R-:W-:-:S03]  /*16f50*/  ULDC.64 UR8, c[0x0][0xa10] ;  /* 0x0002840000087ab9 */ /* 0x000fc60000000a00 */
[----:B--2---:R-:W2:Y:S08]  /*16f60*/  LDC.64 R4, c[0x0][0xa08] ;  /* 0x00028200ff047b82 */ /* 0x004eb00000000a00 */
[----:B0-----:R-:W0:Y:S02]  /*16f70*/  @P0 LDC.64 R2, c[0x0][0xa28] ;  /* 0x00028a00ff020b82 */ /* 0x001e240000000a00 */
[----:B0-----:R-:W-:-:S05]  /*16f80*/  @P0 IMAD.WIDE R2, R19, 0x4, R2 ;  /* 0x0000000413020825 */ /* 0x001fca00078e0202 */
[----:B-----5:R0:W5:Y:S01]  /*16f90*/  @P0 LDG.E R9, desc[UR42][R2.64] ;  /* 0x0000002a02090981 */ /* 0x020162000c1e1900 */
[----:B------:R-:W-:Y:S01]  /*16fa0*/  ISETP.NE.U32.AND P0, PT, RZ, UR4, PT ;  /* 0x00000004ff007c0c */ /* 0x000fe2000bf05070 */
[C---:B-1----:R-:W-:Y:S01]  /*16fb0*/  IMAD.WIDE R12, R19.reuse, 0x4, R12 ;  /* 0x00000004130c7825 */ /* 0x042fe200078e020c */
[----:B------:R-:W-:Y:S02]  /*16fc0*/  ISETP.NE.U32.AND P2, PT, RZ, UR6, PT ;  /* 0x00000006ff007c0c */ /* 0x000fe4000bf45070 */
[----:B------:R-:W-:Y:S01]  /*16fd0*/  ISETP.NE.AND.EX P0, PT, RZ, UR5, PT, P0 ;  /* 0x00000005ff007c0c */ /* 0x000fe2000bf05300 */
[----:B------:R-:W-:Y:S01]  /*16fe0*/  ULDC.64 UR4, c[0x0][0xa00] ;  /* 0x0002800000047ab9 */ /* 0x000fe20000000a00 */
[----:B------:R-:W-:Y:S01]  /*16ff0*/  ISETP.NE.U32.AND P4, PT, RZ, UR8, PT ;  /* 0x00000008ff007c0c */ /* 0x000fe2000bf85070 */
[----:B------:R-:W-:Y:S01]  /*17000*/  IMAD.MOV.U32 R0, RZ, RZ, RZ ;  /* 0x000000ffff007224 */ /* 0x000fe200078e00ff */
[----:B------:R-:W-:Y:S01]  /*17010*/  ISETP.NE.U32.AND P1, PT, RZ, UR4, PT ;  /* 0x00000004ff007c0c */ /* 0x000fe2000bf25070 */
[----:B0-----:R-:W0:Y:S01]  /*17020*/  LDC.64 R2, c[0x0][0xa10] ;  /* 0x00028400ff027b82 */ /* 0x001e220000000a00 */
[----:B--2---:R-:W-:-:S02]  /*17030*/  IMAD.WIDE R4, R19, 0x4, R4 ;  /* 0x0000000413047825 */ /* 0x004fc400078e0204 */
[----:B------:R-:W-:-:S05]  /*17040*/  ISETP.NE.AND.EX P3, PT, RZ, UR5, PT, P1 ;  /* 0x00000005ff007c0c */ /* 0x000fca000bf65310 */
[----:B------:R-:W1:Y:S01]  /*17050*/  @P0 LDC.64 R10, c[0x0][0xa18] ;  /* 0x00028600ff0a0b82 */ /* 0x000e620000000a00 */
[----:B------:R-:W-:Y:S01]  /*17060*/  ULDC UR4, c[0x0][0x288] ;  /* 0x0000a20000047ab9 */ /* 0x000fe20000000800 */
[----:B------:R-:W-:Y:S02]  /*17070*/  ISETP.NE.AND.EX P1, PT, RZ, UR7, PT, P2 ;  /* 0x00000007ff007c0c */ /* 0x000fe4000bf25320 */
[----:B------:R-:W-:-:S04]  /*17080*/  ISETP.NE.AND.EX P2, PT, RZ, UR9, PT, P4 ;  /* 0x00000009ff007c0c */ /* 0x000fc8000bf45340 */
[----:B------:R-:W2:Y:S07]  /*17090*/  @P3 LDG.E R6, desc[UR42][R12.64] ;  /* 0x0000002a0c063981 */ /* 0x000eae000c1e1900 */
[----:B------:R-:W5:Y:S01]  /*170a0*/  @P1 LDG.E R7, desc[UR42][R4.64] ;  /* 0x0000002a04071981 */ /* 0x000f62000c1e1900 */
        /* <DEDUP_REMOVED lines=18> */
[----:B------:R-:W-:Y:S06]  /*171d0*/  @P0 BRA `(.L_x_6041) ;  /* 0x0000000000140947 */ /* 0x000fec0003800000 */
[----:B------:R-:W-:Y:S05]  /*171e0*/  @!P3 BRA `(.L_x_6041) ;  /* 0x000000000010b947 */ /* 0x000fea0003800000 */
[----:B------:R-:W2:Y:S04]  /*171f0*/  LDG.E R8, desc[UR42][R12.64] ;  /* 0x0000002a0c087981 */ /* 0x000ea8000c1e1900 */
[----:B------:R-:W2:Y:S02]  /*17200*/  LDG.E R12, desc[UR42][R12.64+0x4] ;  /* 0x0000042a0c0c7981 */ /* 0x000ea4000c1e1900 */
[----:B--2---:R-:W-:-:S05]  /*17210*/  IMAD.IADD R11, R12, 0x1, -R8 ;  /* 0x000000010c0b7824 */ /* 0x004fca00078e0a08 */
[----:B------:R0:W-:Y:S02]  /*17220*/  STL [R1+0x38], R11 ;  /* 0x0000380b01007387 */ /* 0x0001e40000100800 */
.L_x_6041:
[----:B-----5:R-:W-:Y:S01]  /*17230*/  IMAD.IADD R7, R7, 0x1, R9 ;  /* 0x0000000107077824 */ /* 0x020fe200078e0209 */
[----:B------:R-:W-:Y:S02]  /*17240*/  ULDC.64 UR4, c[0x0][0xa20] ;  /* 0x0002880000047ab9 */ /* 0x000fe40000000a00 */
[----:B------:R-:W-:Y:S02]  /*17250*/  ISETP.NE.U32.AND P0, PT, RZ, UR4, PT ;  /* 0x00000004ff007c0c */ /* 0x000fe4000bf05070 */
[----:B------:R1:W-:Y:S02]  /*17260*/  STL [R1+0x20], R7 ;  /* 0x0000200701007387 */ /* 0x0003e40000100800 */
[----:B------:R-:W-:-:S13]  /*17270*/  ISETP.NE.AND.EX P0, PT, RZ, UR5, PT, P0 ;  /* 0x00000005ff007c0c */ /* 0x000fda000bf05300 */
[----:B-1----:R-:W-:Y:S05]  /*17280*/  @!P0 BRA `(.L_x_6042) ;  /* 0x0000000000108947 */ /* 0x002fea0003800000 */
[----:B------:R-:W1:Y:S02]  /*17290*/  LDC.64 R6, c[0x0][0xa20] ;  /* 0x00028800ff067b82 */ /* 0x000e640000000a00 */
[----:B-1----:R-:W-:-:S06]  /*172a0*/  IMAD.WIDE R6, R19, 0x4, R6 ;  /* 0x0000000413067825 */ /* 0x002fcc00078e0206 */
[----:B------:R1:W5:Y:S01]  /*172b0*/  LDG.E R6, desc[UR42][R6.64] ;  /* 0x0000002a06067981 */ /* 0x000362000c1e1900 */
[----:B------:R-:W-:Y:S05]  /*172c0*/  BRA `(.L_x_6043) ;  /* 0x0000000000107947 */ /* 0x000fea0003800000 */
.L_x_6042:
[----:B------:R-:W-:Y:S05]  /*172d0*/  @!P1 BRA `(.L_x_6043) ;  /* 0x00000000000c9947 */ /* 0x000fea0003800000 */
[----:B------:R-:W2:Y:S04]  /*172e0*/  LDG.E R6, desc[UR42][R4.64] ;  /* 0x0000002a04067981 */ /* 0x000ea8000c1e1900 */
[----:B------:R-:W2:Y:S02]  /*172f0*/  LDG.E R4, desc[UR42][R4.64+0x4] ;  /* 0x0000042a04047981 */ /* 0x000ea4000c1e1900 */
[----:B--2---:R-:W-:-:S07]  /*17300*/  IMAD.IADD R6, R4, 0x1, -R6 ;  /* 0x0000000104067824 */ /* 0x004fce00078e0a06 */
.L_x_6043:
[----:B------:R-:W2:Y:S04]  /*17310*/  @P2 LDG.E R4, desc[UR42][R2.64] ;  /* 0x0000002a02042981 */ /* 0x000ea8000c1e1900 */
[----:B------:R3:W2:Y:S01]  /*17320*/  @P2 LDG.E R2, desc[UR42][R2.64+0x4] ;  /* 0x0000042a02022981 */ /* 0x0006a2000c1e1900 */
[----:B------:R-:W-:Y:S02]  /*17330*/  IMAD.SHL.U32 R12, R17, 0x40, RZ ;  /* 0x00000040110c7824 */ /* 0x000fe400078e00ff */
[----:B-----5:R-:W-:Y:S02]  /*17340*/  IMAD.IADD R9, R6, 0x1, -R9 ;  /* 0x0000000106097824 */ /* 0x020fe400078e0a09 */
[----:B------:R-:W-:Y:S01]  /*17350*/  VIADD R8, R12, 0x3f ;  /* 0x0000003f0c087836 */ /* 0x000fe20000000000 */
[----:B------:R4:W-:Y:S01]  /*17360*/  STL [R1+0x28], R12 ;  /* 0x0000280c01007387 */ /* 0x0009e20000100800 */
[----:B---3--:R-:W3:Y:S02]  /*17370*/  LDC R3, c[0x0][0x448] ;  /* 0x00011200ff037b82 */ /* 0x008ee40000000800 */
[----:B---3--:R-:W-:-:S13]  /*17380*/  ISETP.NE.AND P1, PT, R3, 0x1, PT ;  /* 0x000000010300780c */ /* 0x008fda0003f25270 */
[----:B------:R-:W3:Y:S08]  /*17390*/  @P1 LDC R3, c[0x0][0x44c] ;  /* 0x00011300ff031b82 */ /* 0x000ef00000000800 */
[----:B------:R-:W0:Y:S01]  /*173a0*/  @P1 LDC R5, c[0x0][0x450] ;  /* 0x00011400ff051b82 */ /* 0x000e220000000800 */
[----:B--2---:R-:W-:Y:S02]  /*173b0*/  @P2 IMAD.IADD R10, R2, 0x1, -R4 ;  /* 0x00000001020a2824 */ /* 0x004fe400078e0a04 */
[----:B---3--:R-:W-:-:S04]  /*173c0*/  @P1 IMAD.HI.U32 R2, R8, R3, RZ ;  /* 0x0000000308021227 */ /* 0x008fc800078e00ff */
[----:B------:R-:W-:Y:S01]  /*173d0*/  IMAD.IADD R6, R9, 0x1, R10 ;  /* 0x0000000109067824 */ /* 0x000fe200078e020a */
[----:B0-----:R-:W-:-:S03]  /*173e0*/  @P1 SHF.R.U32.HI R8, RZ, R5, R2 ;  /* 0x00000005ff081219 */ /* 0x001fc60000011602 */
[C---:B------:R-:W-:Y:S01]  /*173f0*/  VIADD R2, R6.reuse, 0x3f ;  /* 0x0000003f06027836 */ /* 0x040fe20000000000 */
[----:B------:R-:W-:-:S04]  /*17400*/  IADD3 R20, R6, 0x1, -R11 ;  /* 0x0000000106147810 */ /* 0x000fc80007ffe80b */
[----:B------:R-:W-:Y:S01]  /*17410*/  SHF.R.S32.HI R3, RZ, 0x1f, R2 ;  /* 0x0000001fff037819 */ /* 0x000fe20000011402 */
[----:B------:R-:W-:-:S03]  /*17420*/  IMAD.IADD R8, R20, 0x1, R8 ;  /* 0x0000000114087824 */ /* 0x000fc600078e0208 */
[----:B------:R-:W-:Y:S02]  /*17430*/  LEA.HI R21, R3, R2, RZ, 0x6 ;  /* 0x0000000203157211 */ /* 0x000fe400078f30ff */
[----:B------:R-:W0:Y:S02]  /*17440*/  LDC.64 R2, c[0x0][0x9e0] ;  /* 0x00027800ff027b82 */ /* 0x000e240000000a00 */
[----:B------:R-:W-:Y:S02]  /*17450*/  SHF.R.S32.HI R21, RZ, 0x6, R21 ;  /* 0x00000006ff157819 */ /* 0x000fe40000011415 */
[----:B0-----:R-:W-:Y:S01]  /*17460*/  ISETP.GE.AND P3, PT, R3, 0x1, PT ;  /* 0x000000010300780c */ /* 0x001fe20003f66270 */
[----:B-1----:R-:W-:-:S12]  /*17470*/  IMAD.IADD R7, R8, 0x1, R2 ;  /* 0x0000000108077824 */ /* 0x002fd800078e0202 */
[----:B----4-:R-:W-:Y:S05]  /*17480*/  @!P3 BRA `(.L_x_6044) ;  /* 0x000000000048b947 */ /* 0x010fea0003800000 */
        /* <DEDUP_REMOVED lines=11> */
.L_x_6046:
[----:B------:R-:W-:-:S13]  /*17540*/  ISETP.NE.AND P0, PT, R3, 0x1, PT ;  /* 0x000000010300780c */ /* 0x000fda0003f05270 */
[----:B------:R-:W0:Y:S02]  /*17550*/  @P0 LDC.64 R4, c[0x0][0x9e8] ;  /* 0x00027a00ff040b82 */ /* 0x000e240000000a00 */
[----:B0-----:R-:W-:-:S05]  /*17560*/  @P0 IMAD.HI.U32 R4, R2, R4, RZ ;  /* 0x0000000402040227 */ /* 0x001fca00078e00ff */
[----:B------:R-:W-:-:S07]  /*17570*/  @P0 SHF.R.U32.HI R2, RZ, R5, R4 ;  /* 0x00000005ff020219 */ /* 0x000fce0000011604 */
.L_x_6047:
[----:B------:R-:W-:Y:S05]  /*17580*/  BSYNC B0 ;  /* 0x0000000000007941 */ /* 0x000fea0003800000 */
.L_x_6045:
[----:B------:R-:W-:-:S05]  /*17590*/  IMAD R2, R2, R3, R3 ;  /* 0x0000000302027224 */ /* 0x000fca00078e0203 */
[----:B------:R-:W-:-:S07]  /*175a0*/  VIMNMX R7, R7, R2, PT ;  /* 0x0000000207077248 */ /* 0x000fce0003fe0100 */
.L_x_6044:
[----:B------:R-:W0:Y:S01]  /*175b0*/  @P1 LDC R4, c[0x0][0x44c] ;  /* 0x00011300ff041b82 */ /* 0x000e220000000800 */
[----:B------:R-:W-:Y:S01]  /*175c0*/  IMAD.MOV.U32 R2, RZ, RZ, R12 ;  /* 0x000000ffff027224 */ /* 0x000fe200078e000c */
[----:B------:R-:W-:Y:S01]  /*175d0*/  ULDC UR4, c[0x0][0x9dc] ;  /* 0x0002770000047ab9 */ /* 0x000fe20000000800 */
[----:B------:R-:W-:-:S05]  /*175e0*/  IMAD.IADD R17, R6, 0x1, -R11 ;  /* 0x0000000106117824 */ /* 0x000fca00078e0a0b */
        /* <DEDUP_REMOVED lines=16> */
.L_x_6050:
[----:B------:R-:W-:-:S13]  /*176f0*/  ISETP.NE.AND P0, PT, R3, 0x1, PT ;  /* 0x000000010300780c */ /* 0x000fda0003f05270 */
[----:B------:R-:W0:Y:S02]  /*17700*/  @P0 LDC.64 R4, c[0x0][0x9e8] ;  /* 0x00027a00ff040b82 */ /* 0x000e240000000a00 */
[----:B0-----:R-:W-:-:S05]  /*17710*/  @P0 IMAD.HI.U32 R4, R6, R4, RZ ;  /* 0x0000000406040227 */ /* 0x001fca00078e00ff */
[----:B------:R-:W-:-:S07]  /*17720*/  @P0 SHF.R.U32.HI R6, RZ, R5, R4 ;  /* 0x00000005ff060219 */ /* 0x000fce0000011604 */
.L_x_6051:
[----:B------:R-:W-:Y:S05]  /*17730*/  BSYNC B0 ;  /* 0x0000000000007941 */ /* 0x000fea0003800000 */
.L_x_6049:
[----:B------:R-:W-:-:S05]  /*17740*/  IMAD R3, R6, R3, RZ ;  /* 0x0000000306037224 */ /* 0x000fca00078e02ff */
[----:B------:R-:W-:-:S07]  /*17750*/  VIMNMX R2, R2, R3, !PT ;  /* 0x0000000302027248 */ /* 0x000fce0007fe0100 */
.L_x_6048:
[----:B------:R-:W-:Y:S01]  /*17760*/  VIADD R7, R7, 0x3f ;  /* 0x0000003f07077836 */ /* 0x000fe20000000000 */
[----:B------:R-:W-:Y:S04]  /*17770*/  BSSY B0, `(.L_x_6052) ;  /* 0x00001c6000007945 */ /* 0x000fe80003800000 */
[----:B------:R-:W-:-:S04]  /*17780*/  SHF.R.S32.HI R3, RZ, 0x1f, R7 ;  /* 0x0000001fff037819 */ /* 0x000fc80000011407 */
[----:B------:R-:W-:Y:S02]  /*17790*/  LEA.HI R4, R3, R7, RZ, 0x6 ;  /* 0x0000000703047211 */ /* 0x000fe400078f30ff */
[----:B------:R-:W-:Y:S02]  /*177a0*/  SHF.R.S32.HI R3, RZ, 0x1f, R2 ;  /* 0x0000001fff037819 */ /* 0x000fe40000011402 */
[----:B------:R-:W-:Y:S02]  /*177b0*/  SHF.R.S32.HI R4, RZ, 0x6, R4 ;  /* 0x00000006ff047819 */ /* 0x000fe40000011404 */
[----:B------:R-:W-:-:S04]  /*177c0*/  LEA.HI R2, R3, R2, RZ, 0x6 ;  /* 0x0000000203027211 */ /* 0x000fc800078f30ff */
[----:B------:R-:W-:-:S04]  /*177d0*/  SHF.R.S32.HI R2, RZ, 0x6, R2 ;  /* 0x00000006ff027819 */ /* 0x000fc80000011402 */
[----:B------:R-:W-:Y:S02]  /*177e0*/  VIMNMX R3, RZ, R2, !PT ;  /* 0x00000002ff037248 */ /* 0x000fe40007fe0100 */
[----:B------:R-:W-:-:S03]  /*177f0*/  VIMNMX R2, R21, R4, PT ;  /* 0x0000000415027248 */ /* 0x000fc60003fe0100 */
[--C-:B------:R-:W-:Y:S02]  /*17800*/  IMAD R3, R3, 0x40, -R9.reuse ;  /* 0x0000004003037824 */ /* 0x100fe400078e0a09 */
[----:B------:R-:W-:-:S03]  /*17810*/  IMAD R2, R2, 0x40, -R9 ;  /* 0x0000004002027824 */ /* 0x000fc600078e0a09 */
[----:B------:R-:W-:Y:S02]  /*17820*/  VIMNMX R3, RZ, R3, !PT ;  /* 0x00000003ff037248 */ /* 0x000fe40007fe0100 */
[----:B------:R-:W-:-:S04]  /*17830*/  VIMNMX R2, R2, R10, PT ;  /* 0x0000000a02027248 */ /* 0x000fc80003fe0100 */
[----:B------:R-:W-:Y:S02]  /*17840*/  ISETP.GT.AND P0, PT, R2, R3, PT ;  /* 0x000000030200720c */ /* 0x000fe40003f04270 */
[----:B------:R-:W-:-:S11]  /*17850*/  SHF.R.U32.HI R3, RZ, 0x6, R3 ;  /* 0x00000006ff037819 */ /* 0x000fd60000011603 */
[----:B------:R-:W-:-:S05]  /*17860*/  @P0 VIADD R2, R2, 0x3f ;  /* 0x0000003f02020836 */ /* 0x000fca0000000000 */
[----:B------:R-:W-:-:S04]  /*17870*/  @P0 SHF.R.S32.HI R4, RZ, 0x1f, R2 ;  /* 0x0000001fff040819 */ /* 0x000fc80000011402 */
[----:B------:R-:W-:Y:S01]  /*17880*/  @P0 LEA.HI R2, R4, R2, RZ, 0x6 ;  /* 0x0000000204020211 */ /* 0x000fe200078f30ff */
[----:B------:R-:W-:-:S03]  /*17890*/  IMAD.MOV.U32 R4, RZ, RZ, R3 ;  /* 0x000000ffff047224 */ /* 0x000fc600078e0003 */
[----:B------:R-:W-:Y:S02]  /*178a0*/  @P0 SHF.R.S32.HI R4, RZ, 0x6, R2 ;  /* 0x00000006ff040819 */ /* 0x000fe40000011402 */
[----:B------:R-:W-:Y:S02]  /*178b0*/  PLOP3.LUT P0, PT, PT, PT, PT, 0x80, 0x0 ;  /* 0x000000000000781c */ /* 0x000fe40003f0f070 */
[----:B------:R-:W-:-:S13]  /*178c0*/  ISETP.GT.AND P1, PT, R4, R3, PT ;  /* 0x000000030400720c */ /* 0x000fda0003f24270 */
[----:B------:R-:W-:Y:S05]  /*178d0*/  @!P1 BRA `(.L_x_6053) ;  /* 0x0000001800bc9947 */ /* 0x000fea0003800000 */
[----:B------:R-:W-:Y:S01]  /*178e0*/  UMOV UR4, 0xffffffff ;  /* 0xffffffff00047882 */ /* 0x000fe20000000000 */
[----:B------:R-:W-:Y:S02]  /*178f0*/  SEL R2, R19, RZ, !P2 ;  /* 0x000000ff13027207 */ /* 0x000fe40005000000 */
[----:B------:R-:W-:Y:S05]  /*17900*/  BRA.DIV UR4, `(.L_x_6054) ;  /* 0x0000008604f07947 */ /* 0x000fea000b800000 */
[----:B------:R-:W0:Y:S02]  /*17910*/  S2R R5, SR_TID.X ;  /* 0x0000000000057919 */ /* 0x000e240000002100 */
[----:B0-----:R-:W-:-:S04]  /*17920*/  SHF.R.U32.HI R5, RZ, 0x5, R5 ;  /* 0x00000005ff057819 */ /* 0x001fc80000011605 */
[----:B------:R-:W-:-:S05]  /*17930*/  LOP3.LUT R5, R5, 0x3, RZ, 0xc0, !PT ;  /* 0x0000000305057812 */ /* 0x000fca00078ec0ff */
[----:B------:R0:W1:Y:S02]  /*17940*/  SHFL.IDX PT, R14, R5, RZ, 0x1f ;  /* 0x00001fff050e7589 */ /* 0x00006400000e0000 */
.L_x_6264:
[----:B-1----:R-:W-:Y:S02]  /*17950*/  ISETP.NE.AND P0, PT, R14, RZ, PT ;  /* 0x000000ff0e00720c */ /* 0x002fe40003f05270 */
[----:B------:R-:W-:-:S11]  /*17960*/  PLOP3.LUT P6, PT, PT, PT, PT, 0x8, 0x0 ;  /* 0x000000000000781c */ /* 0x000fd60003fce170 */
[----:B------:R-:W-:Y:S05]  /*17970*/  @P0 BRA `(.L_x_6055) ;  /* 0x00000000000c0947 */ /* 0x000fea0003800000 */
[----:B------:R-:W-:-:S03]  /*17980*/  UMOV UR4, 0xffffffff ;  /* 0xffffffff00047882 */ /* 0x000fc60000000000 */
[----:B------:R-:W-:Y:S05]  /*17990*/  BRA.DIV UR4, `(.L_x_6056) ;  /* 0x0000008a04007947 */ /* 0x000fea000b800000 */
[----:B------:R-:W-:-:S13]  /*179a0*/  ELECT P6, URZ, PT ;  /* 0x00000000003f782f */ /* 0x000fda00038c0000 */
.L_x_6055:
[----:B0-----:R-:W2:Y:S04]  /*179b0*/  LDL R5, [R1+0x48] ;  /* 0x0000480001057983 */ /* 0x001ea80000100800 */
[----:B------:R-:W3:Y:S01]  /*179c0*/  LDL R7, [R1] ;  /* 0x0000000001077983 */ /* 0x000ee20000100800 */
        /* <DEDUP_REMOVED lines=8> */
.L_x_6267:
[----:B------:R-:W-:Y:S05]  /*17a50*/  BSYNC B1 ;  /* 0x0000000000017941 */ /* 0x000fea0003800000 */
.L_x_6057:
[----:B------:R-:W-:Y:S04]  /*17a60*/  BSSY B1, `(.L_x_6059) ;  /* 0x00000be000017945 */ /* 0x000fe80003800000 */
[----:B------:R-:W-:Y:S05]  /*17a70*/  @!P6 BRA `(.L_x_6060) ;  /* 0x0000000800f0e947 */ /* 0x000fea0003800000 */
[----:B------:R-:W2:Y:S04]  /*17a80*/  LDL R9, [R1] ;  /* 0x0000000001097983 */ /* 0x000ea80000100800 */
[----:B0-----:R-:W2:Y:S04]  /*17a90*/  LDL R6, [R1+0x8] ;  /* 0x0000080001067983 */ /* 0x001ea80000100800 */
[----:B------:R-:W3:Y:S01]  /*17aa0*/  LDL R8, [R1+0x14] ;  /* 0x0000140001087983 */ /* 0x000ee20000100800 */
[----:B------:R-:W-:Y:S01]  /*17ab0*/  BSSY B2, `(.L_x_6061) ;  /* 0x0000008000027945 */ /* 0x000fe20003800000 */
[----:B------:R-:W0:Y:S02]  /*17ac0*/  S2R R7, SR_TID.X ;  /* 0x0000000000077919 */ /* 0x000e240000002100 */
[----:B0-----:R-:W-:-:S04]  /*17ad0*/  LOP3.LUT R7, R7, 0x7f, RZ, 0xc0, !PT ;  /* 0x0000007f07077812 */ /* 0x001fc800078ec0ff */
[----:B------:R-:W-:Y:S01]  /*17ae0*/  ISETP.NE.AND P1, PT, R7, RZ, PT ;  /* 0x000000ff0700720c */ /* 0x000fe20003f25270 */
[----:B--2---:R-:W-:Y:S01]  /*17af0*/  IMAD R6, R6, 0x8, R9 ;  /* 0x0000000806067824 */ /* 0x004fe200078e0209 */
[----:B---3--:R-:W-:-:S04]  /*17b00*/  SHF.L.U32 R9, R8, 0x1f, RZ ;  /* 0x0000001f08097819 */ /* 0x008fc800000006ff */
[----:B------:R-:W0:Y:S02]  /*17b10*/  SYNCS.PHASECHK.TRANS64.TRYWAIT P0, [R6+URZ+0x28ca0], R9 ;  /* 0x028ca009060075a7 */ /* 0x000e24000800017f */
[----:B0-----:R-:W-:Y:S05]  /*17b20*/  @!P0 BRA `(.L_x_6062) ;  /* 0x0000008400d48947 */ /* 0x001fea0003800000 */
.L_x_6268:
[----:B------:R-:W-:Y:S05]  /*17b30*/  BSYNC B2 ;  /* 0x0000000000027941 */ /* 0x000fea0003800000 */
.L_x_6061:
        /* <DEDUP_REMOVED lines=9> */
.L_x_6064:
[----:B------:R-:W-:Y:S05]  /*17bd0*/  BSYNC B2 ;  /* 0x0000000000027941 */ /* 0x000fea0003800000 */
.L_x_6063:
[----:B------:R-:W2:Y:S04]  /*17be0*/  LDL R8, [R1] ;  /* 0x0000000001087983 */ /* 0x000ea80000100800 */
        /* <DEDUP_REMOVED lines=13> */
.L_x_6065:
        /* <DEDUP_REMOVED lines=13> */
.L_x_6269:
[----:B------:R-:W-:Y:S05]  /*17d90*/  BSYNC B2 ;  /* 0x0000000000027941 */ /* 0x000fea0003800000 */
.L_x_6066:
[----:B------:R-:W-:Y:S01]  /*17da0*/  BSSY B2, `(.L_x_6068) ;  /* 0x000000b000027945 */ /* 0x000fe20003800000 */
[----:B------:R-:W-:Y:S02]  /*17db0*/  IMAD.MOV.U32 R10, RZ, RZ, 0x0 ;  /* 0x00000000ff0a7424 */ /* 0x000fe400078e00ff */
[----:B------:R-:W-:Y:S01]  /*17dc0*/  IMAD.MOV.U32 R11, RZ, RZ, 0x12f00000 ;  /* 0x12f00000ff0b7424 */ /* 0x000fe200078e00ff */
[----:B------:R-:W-:Y:S06]  /*17dd0*/  @P1 BRA `(.L_x_6069) ;  /* 0x00000000001c1947 */ /* 0x000fec0003800000 */
[----:B------:R-:W2:Y:S01]  /*17de0*/  S2R R8, SR_TID.X ;  /* 0x0000000000087919 */ /* 0x000ea20000002100 */
[----:B------:R-:W-:-:S04]  /*17df0*/  IMAD.MOV.U32 R7, RZ, RZ, 0x10000 ;  /* 0x00010000ff077424 */ /* 0x000fc800078e00ff */
[----:B------:R3:W-:Y:S01]  /*17e00*/  SYNCS.ARRIVE.TRANS64 RZ, [R6+URZ+0x28cb0], R7 ;  /* 0x028cb00706ff79a7 */ /* 0x0007e2000800003f */
[----:B--2---:R-:W-:-:S04]  /*17e10*/  LOP3.LUT R8, R8, 0x1f, RZ, 0xc0, !PT ;  /* 0x0000001f08087812 */ /* 0x004fc800078ec0ff */
[----:B------:R-:W-:-:S13]  /*17e20*/  ISETP.NE.AND P0, PT, R8, RZ, PT ;  /* 0x000000ff0800720c */ /* 0x000fda0003f05270 */
[----:B---3--:R-:W-:Y:S05]  /*17e30*/  @!P0 BRA `(.L_x_6069) ;  /* 0x0000000000048947 */ /* 0x008fea0003800000 */
[----:B------:R-:W-:Y:S01]  /*17e40*/  BPT.TRAP 0x1 ;  /* 0x000000040000795c */ /* 0x000fe20000300000 */
.L_x_6069:
[----:B------:R-:W-:Y:S05]  /*17e50*/  BSYNC B2 ;  /* 0x0000000000027941 */ /* 0x000fea0003800000 */
.L_x_6068:
[----:B------:R-:W2:Y:S04]  /*17e60*/  LDL R8, [R1] ;  /* 0x0000000001087983 */ /* 0x000ea80000100800 */
        /* <DEDUP_REMOVED lines=10> */
.L_x_6070:
        /* <DEDUP_REMOVED lines=15> */
.L_x_6071:
        /* <DEDUP_REMOVED lines=15> */
.L_x_6072:
        /* <DEDUP_REMOVED lines=15> */
.L_x_6073:
        /* <DEDUP_REMOVED lines=15> */
.L_x_6074:
        /* <DEDUP_REMOVED lines=15> */
.L_x_6075:
        /* <DEDUP_REMOVED lines=15> */
.L_x_6076:
        /* <DEDUP_REMOVED lines=15> */
.L_x_6077:
        /* <DEDUP_REMOVED lines=10> */
.L_x_6060:
[----:B------:R-:W-:Y:S05]  /*18640*/  BSYNC B1 ;  /* 0x0000000000017941 */ /* 0x000fea0003800000 */
.L_x_6059:
[----:B------:R-:W0:Y:S04]  /*18650*/  LDL.LU R9, [R1+0x8] ;  /* 0x0000080001097983 */ /* 0x000e280000300800 */
[----:B------:R-:W2:Y:S01]  /*18660*/  LDL.LU R8, [R1+0x14] ;  /* 0x0000140001087983 */ /* 0x000ea20000300800 */
[----:B------:R-:W-:Y:S01]  /*18670*/  VIADD R4, R4, 0xfffffffe ;  /* 0xfffffffe04047836 */ /* 0x000fe20000000000 */
[----:B------:R-:W-:-:S04]  /*18680*/  PLOP3.LUT P0, PT, PT, PT, PT, 0x8, 0x0 ;  /* 0x000000000000781c */ /* 0x000fc80003f0e170 */
[----:B------:R-:W-:Y:S01]  /*18690*/  ISETP.GE.AND P2, PT, R4, R3, PT ;  /* 0x000000030400720c */ /* 0x000fe20003f46270 */
[----:B0-----:R-:W-:-:S05]  /*186a0*/  VIADD R5, R9, 0x1 ;  /* 0x0000000109057836 */ /* 0x001fca0000000000 */
[----:B------:R-:W-:-:S04]  /*186b0*/  ISETP.NE.AND P1, PT, R5, 0x2, PT ;  /* 0x000000020500780c */ /* 0x000fc80003f25270 */
[----:B------:R-:W-:Y:S02]  /*186c0*/  SEL R6, RZ, 0x1, P1 ;  /* 0x00000001ff067807 */ /* 0x000fe40000800000 */
[----:B------:R-:W-:Y:S02]  /*186d0*/  SEL R5, R5, RZ, P1 ;  /* 0x000000ff05057207 */ /* 0x000fe40000800000 */
[----:B--2---:R-:W-:-:S03]  /*186e0*/  LOP3.LUT R8, R8, R6, RZ, 0x3c, !PT ;  /* 0x0000000608087212 */ /* 0x004fc600078e3cff */
[----:B------:R0:W-:Y:S04]  /*186f0*/  STL [R1+0x8], R5 ;  /* 0x0000080501007387 */ /* 0x0001e80000100800 */
[----:B------:R0:W-:Y:S01]  /*18700*/  STL [R1+0x14], R8 ;  /* 0x0000140801007387 */ /* 0x0001e20000100800 */
[----:B------:R-:W-:Y:S05]  /*18710*/  @!P2 BRA `(.L_x_6053) ;  /* 0x0000000c002ca947 */ /* 0x000fea0003800000 */
.L_x_6097:
[----:B------:R-:W-:Y:S05]  /*18720*/  YIELD ;  /* 0x0000000000007946 */ /* 0x000fea0003800000 */
[----:B------:R-:W-:Y:S04]  /*18730*/  BSSY B1, `(.L_x_6078) ;  /* 0x00000bd000017945 */ /* 0x000fe80003800000 */
[----:B-1----:R-:W-:Y:S05]  /*18740*/  @!P6 BRA `(.L_x_6079) ;  /* 0x0000000800ece947 */ /* 0x002fea0003800000 */
[----:B0-----:R-:W2:Y:S04]  /*18750*/  LDL R8, [R1] ;  /* 0x0000000001087983 */ /* 0x001ea80000100800 */
[----:B------:R-:W2:Y:S04]  /*18760*/  LDL R5, [R1+0x8] ;  /* 0x0000080001057983 */ /* 0x000ea80000100800 */
        /* <DEDUP_REMOVED lines=9> */
.L_x_6270:
[----:B------:R-:W-:Y:S05]  /*18800*/  BSYNC B2 ;  /* 0x0000000000027941 */ /* 0x000fea0003800000 */
.L_x_6080:
        /* <DEDUP_REMOVED lines=9> */
.L_x_6083:
[----:B------:R-:W-:Y:S05]  /*188a0*/  BSYNC B2 ;  /* 0x0000000000027941 */ /* 0x000fea0003800000 */
.L_x_6082:
[----:B------:R-:W2:Y:S04]  /*188b0*/  LDL R8, [R1] ;  /* 0x0000000001087983 */ /* 0x000ea80000100800 */
        /* <DEDUP_REMOVED lines=12> */
.L_x_6084:
        /* <DEDUP_REMOVED lines=13> */
.L_x_6271:
[----:B------:R-:W-:Y:S05]  /*18a50*/  BSYNC B2 ;  /* 0x0000000000027941 */ /* 0x000fea0003800000 */
.L_x_6085:
        /* <DEDUP_REMOVED lines=11> */
.L_x_6088:
[----:B------:R-:W-:Y:S05]  /*18b10*/  BSYNC B2 ;  /* 0x0000000000027941 */ /* 0x000fea0003800000 */
.L_x_6087:
        /* <DEDUP_REMOVED lines=11> */
.L_x_6089:
        /* <DEDUP_REMOVED lines=15> */
.L_x_6090:
        /* <DEDUP_REMOVED lines=15> */
.L_x_6091:
        /* <DEDUP_REMOVED lines=15> */
.L_x_6092:
        /* <DEDUP_REMOVED lines=15> */
.L_x_6093:
        /* <DEDUP_REMOVED lines=15> */
.L_x_6094:
        /* <DEDUP_REMOVED lines=15> */
.L_x_6095:
        /* <DEDUP_REMOVED lines=15> */
.L_x_6096:
        /* <DEDUP_REMOVED lines=10> */
.L_x_6079:
[----:B------:R-:W-:Y:S05]  /*19300*/  BSYNC B1 ;  /* 0x0000000000017941 */ /* 0x000fea0003800000 */
.L_x_6078:
[----:B------:R-:W0:Y:S04]  /*19310*/  LDL.LU R9, [R1+0x8] ;  /* 0x0000080001097983 */ /* 0x000e280000300800 */
[----:B------:R-:W2:Y:S01]  /*19320*/  LDL.LU R7, [R1+0x14] ;  /* 0x0000140001077983 */ /* 0x000ea20000300800 */
[C---:B------:R-:W-:Y:S01]  /*19330*/  ISETP.GT.AND P2, PT, R4.reuse, R3, PT ;  /* 0x000000030400720c */ /* 0x040fe20003f44270 */
[----:B------:R-:W-:Y:S02]  /*19340*/  VIADD R4, R4, 0xffffffff ;  /* 0xffffffff04047836 */ /* 0x000fe40000000000 */
[----:B0-----:R-:W-:-:S05]  /*19350*/  VIADD R5, R9, 0x1 ;  /* 0x0000000109057836 */ /* 0x001fca0000000000 */
[----:B------:R-:W-:-:S04]  /*19360*/  ISETP.NE.AND P1, PT, R5, 0x2, PT ;  /* 0x000000020500780c */ /* 0x000fc80003f25270 */
[----:B------:R-:W-:Y:S02]  /*19370*/  SEL R6, RZ, 0x1, P1 ;  /* 0x00000001ff067807 */ /* 0x000fe40000800000 */
[----:B------:R-:W-:Y:S02]  /*19380*/  SEL R5, R5, RZ, P1 ;  /* 0x000000ff05057207 */ /* 0x000fe40000800000 */
[----:B--2---:R-:W-:-:S05]  /*19390*/  LOP3.LUT R7, R7, R6, RZ, 0x3c, !PT ;  /* 0x0000000607077212 */ /* 0x004fca00078e3cff */
[----:B------:R1:W-:Y:S04]  /*193a0*/  STL [R1+0x14], R7 ;  /* 0x0000140701007387 */ /* 0x0003e80000100800 */
[----:B------:R1:W-:Y:S01]  /*193b0*/  STL [R1+0x8], R5 ;  /* 0x0000080501007387 */ /* 0x0003e20000100800 */
[----:B------:R-:W-:Y:S05]  /*193c0*/  @P2 BRA `(.L_x_6097) ;  /* 0xfffffff000d42947 */ /* 0x000fea000383ffff */
.L_x_6053:
[----:B------:R-:W-:Y:S05]  /*193d0*/  BSYNC B0 ;  /* 0x0000000000007941 */ /* 0x000fea0003800000 */
.L_x_6052:
[----:B-1----:R-:W2:Y:S01]  /*193e0*/  LDL R7, [R1+0x28] ;  /* 0x0000280001077983 */ /* 0x002ea20000100800 */
[----:B------:R-:W1:Y:S01]  /*193f0*/  LDC R0, c[0x0][0x448] ;  /* 0x00011200ff007b82 */ /* 0x000e620000000800 */
[----:B------:R-:W-:Y:S07]  /*19400*/  @!P0 WARPSYNC.ALL ;  /* 0x0000000000008948 */ /* 0x000fee0003800000 */
[----:B------:R-:W-:Y:S01]  /*19410*/  @!P0 BAR.SYNC.DEFER_BLOCKING 0xc, 0x180 ;  /* 0x0306000000008b1d */ /* 0x000fe20000010000 */
[----:B-1----:R-:W-:-:S13]  /*19420*/  ISETP.NE.AND P1, PT, R0, 0x1, PT ;  /* 0x000000010000780c */ /* 0x002fda0003f25270 */
[----:B------:R-:W1:Y:S08]  /*19430*/  @P1 LDC R2, c[0x0][0x44c] ;  /* 0x00011300ff021b82 */ /* 0x000e700000000800 */
[----:B------:R-:W3:Y:S01]  /*19440*/  @P1 LDC R3, c[0x0][0x450] ;  /* 0x00011400ff031b82 */ /* 0x000ee20000000800 */
[----:B--2---:R-:W-:-:S04]  /*19450*/  VIADD R0, R7, 0x3f ;  /* 0x0000003f07007836 */ /* 0x004fc80000000000 */
[----:B-1----:R-:W-:-:S05]  /*19460*/  @P1 IMAD.HI.U32 R2, R0, R2, RZ ;  /* 0x0000000200021227 */ /* 0x002fca00078e00ff */
[----:B---3--:R-:W-:Y:S02]  /*19470*/  @P1 SHF.R.U32.HI R0, RZ, R3, R2 ;  /* 0x00000003ff001219 */ /* 0x008fe40000011602 */
[----:B------:R-:W1:Y:S03]  /*19480*/  LDC.64 R2, c[0x0][0x9e0] ;  /* 0x00027800ff027b82 */ /* 0x000e660000000a00 */
[----:B------:R-:W-:Y:S01]  /*19490*/  IMAD.IADD R0, R20, 0x1, R0 ;  /* 0x0000000114007824 */ /* 0x000fe200078e0200 */
[----:B-1----:R-:W-:-:S03]  /*194a0*/  ISETP.GE.AND P2, PT, R3, 0x1, PT ;  /* 0x000000010300780c */ /* 0x002fc60003f46270 */
[----:B------:R-:W-:-:S10]  /*194b0*/  IMAD.IADD R2, R0, 0x1, R2 ;  /* 0x0000000100027824 */ /* 0x000fd400078e0202 */
[----:B------:R-:W-:Y:S05]  /*194c0*/  @!P2 BRA `(.L_x_6098) ;  /* 0x000000000048a947 */ /* 0x000fea0003800000 */
[C---:B------:R-:W-:Y:S01]  /*194d0*/  ISETP.GT.AND P0, PT, R0.reuse, RZ, PT ;  /* 0x000000ff0000720c */ /* 0x040fe20003f04270 */
[----:B------:R-:W-:Y:S01]  /*194e0*/  BSSY B0, `(.L_x_6099) ;  /* 0x000000e000007945 */ /* 0x000fe20003800000 */
[----:B------:R-:W-:-:S11]  /*194f0*/  VIADD R6, R0, 0xffffffff ;  /* 0xffffffff00067836 */ /* 0x000fd60000000000 */
[----:B------:R-:W-:Y:S05]  /*19500*/  @P0 BRA `(.L_x_6100) ;  /* 0x00000000001c0947 */ /* 0x000fea0003800000 */
[----:B------:R-:W-:Y:S01]  /*19510*/  ISETP.NE.AND P0, PT, R3, 0x1, PT ;  /* 0x000000010300780c */ /* 0x000fe20003f05270 */
[----:B------:R-:W-:-:S12]  /*19520*/  IMAD.MOV R0, RZ, RZ, -R0 ;  /* 0x000000ffff007224 */ /* 0x000fd800078e0a00 */
[----:B0-----:R-:W0:Y:S02]  /*19530*/  @P0 LDC.64 R4, c[0x0][0x9e8] ;  /* 0x00027a00ff040b82 */ /* 0x001e240000000a00 */
[----:B0-----:R-:W-:-:S05]  /*19540*/  @P0 IMAD.HI.U32 R4, R0, R4, RZ ;  /* 0x0000000400040227 */ /* 0x001fca00078e00ff */
[----:B------:R-:W-:-:S04]  /*19550*/  @P0 SHF.R.U32.HI R0, RZ, R5, R4 ;  /* 0x00000005ff000219 */ /* 0x000fc80000011604 */
[----:B------:R-:W-:Y:S01]  /*19560*/  LOP3.LUT R6, RZ, R0, RZ, 0x33, !PT ;  /* 0x00000000ff067212 */ /* 0x000fe200078e33ff */
[----:B------:R-:W-:Y:S06]  /*19570*/  BRA `(.L_x_6101) ;  /* 0x0000000000107947 */ /* 0x000fec0003800000 */
.L_x_6100:
[----:B------:R-:W-:-:S13]  /*19580*/  ISETP.NE.AND P0, PT, R3, 0x1, PT ;  /* 0x000000010300780c */ /* 0x000fda0003f05270 */
[----:B0-----:R-:W0:Y:S02]  /*19590*/  @P0 LDC.64 R4, c[0x0][0x9e8] ;  /* 0x00027a00ff040b82 */ /* 0x001e240000000a00 */
[----:B0-----:R-:W-:-:S05]  /*195a0*/  @P0 IMAD.HI.U32 R4, R6, R4, RZ ;  /* 0x0000000406040227 */ /* 0x001fca00078e00ff */
[----:B------:R-:W-:-:S07]  /*195b0*/  @P0 SHF.R.U32.HI R6, RZ, R5, R4 ;  /* 0x00000005ff060219 */ /* 0x000fce0000011604 */
.L_x_6101:
[----:B------:R-:W-:Y:S05]  /*195c0*/  BSYNC B0 ;  /* 0x0000000000007941 */ /* 0x000fea0003800000 */
.L_x_6099:
[----:B------:R-:W-:-:S05]  /*195d0*/  IMAD R6, R6, R3, R3 ;  /* 0x0000000306067224 */ /* 0x000fca00078e0203 */
[----:B------:R-:W-:-:S07]  /*195e0*/  VIMNMX R2, R2, R6, PT ;  /* 0x0000000602027248 */ /* 0x000fce0003fe0100 */
.L_x_6098:
[----:B------:R-:W-:Y:S01]  /*195f0*/  VIADD R2, R2, 0x3f ;  /* 0x0000003f02027836 */ /* 0x000fe20000000000 */
[----:B------:R-:W1:Y:S01]  /*19600*/  @P1 LDC R4, c[0x0][0x450] ;  /* 0x00011400ff041b82 */ /* 0x000e620000000800 */
[----:B------:R-:W-:-:S03]  /*19610*/  ULDC UR4, c[0x0][0x9dc] ;  /* 0x0002770000047ab9 */ /* 0x000fc60000000800 */
[----:B------:R-:W-:-:S04]  /*19620*/  SHF.R.S32.HI R0, RZ, 0x1f, R2 ;  /* 0x0000001fff007819 */ /* 0x000fc80000011402 */
[----:B------:R-:W-:Y:S01]  /*19630*/  LEA.HI R0, R0, R2, RZ, 0x6 ;  /* 0x0000000200007211 */ /* 0x000fe200078f30ff */
[----:B------:R-:W-:-:S03]  /*19640*/  IMAD.MOV.U32 R2, RZ, RZ, R7 ;  /* 0x000000ffff027224 */ /* 0x000fc600078e0007 */
[----:B------:R-:W-:-:S04]  /*19650*/  SHF.R.S32.HI R0, RZ, 0x6, R0 ;  /* 0x00000006ff007819 */ /* 0x000fc80000011400 */
[----:B------:R-:W-:Y:S02]  /*19660*/  VIMNMX R6, R21, R0, PT ;  /* 0x0000000015067248 */ /* 0x000fe40003fe0100 */
[----:B------:R-:W2:Y:S03]  /*19670*/  @P1 LDC R0, c[0x0][0x44c] ;  /* 0x00011300ff001b82 */ /* 0x000ea60000000800 */
        /* <DEDUP_REMOVED lines=16> */
.L_x_6104:
[----:B------:R-:W-:-:S13]  /*19780*/  ISETP.NE.AND P0, PT, R3, 0x1, PT ;  /* 0x000000010300780c */ /* 0x000fda0003f05270 */
[----:B0-----:R-:W0:Y:S02]  /*19790*/  @P0 LDC.64 R4, c[0x0][0x9e8] ;  /* 0x00027a00ff040b82 */ /* 0x001e240000000a00 */
[----:B0-----:R-:W-:-:S05]  /*197a0*/  @P0 IMAD.HI.U32 R4, R2, R4, RZ ;  /* 0x0000000402040227 */ /* 0x001fca00078e00ff */
[----:B------:R-:W-:-:S07]  /*197b0*/  @P0 SHF.R.U32.HI R2, RZ, R5, R4 ;  /* 0x00000005ff020219 */ /* 0x000fce0000011604 */
.L_x_6105:
[----:B------:R-:W-:Y:S05]  /*197c0*/  BSYNC B0 ;  /* 0x0000000000007941 */ /* 0x000fea0003800000 */
.L_x_6103:
[----:B------:R-:W-:-:S05]  /*197d0*/  IMAD R2, R2, R3, RZ ;  /* 0x0000000302027224 */ /* 0x000fca00078e02ff */
[----:B------:R-:W-:-:S07]  /*197e0*/  VIMNMX R0, R0, R2, !PT ;  /* 0x0000000200007248 */ /* 0x000fce0007fe0100 */
.L_x_6102:
[----:B------:R-:W-:Y:S01]  /*197f0*/  SHF.R.S32.HI R2, RZ, 0x1f, R0 ;  /* 0x0000001fff027819 */ /* 0x000fe20000011400 */
[----:B------:R-:W-:Y:S03]  /*19800*/  BSSY B7, `(.L_x_6106) ;  /* 0x00004c6000077945 */ /* 0x000fe60003800000 */
[----:B------:R-:W-:-:S04]  /*19810*/  LEA.HI R2, R2, R0, RZ, 0x6 ;  /* 0x0000000002027211 */ /* 0x000fc800078f30ff */
[----:B------:R-:W-:-:S04]  /*19820*/  SHF.R.S32.HI R2, RZ, 0x6, R2 ;  /* 0x00000006ff027819 */ /* 0x000fc80000011402 */
        /* <DEDUP_REMOVED lines=8> */
[----:B0-----:R-:W0:Y:S01]  /*198b0*/  S2R R5, SR_LANEID ;  /* 0x0000000000057919 */ /* 0x001e220000000000 */
        /* <DEDUP_REMOVED lines=10> */
[----:B0-----:R-:W-:Y:S01]  /*19960*/  IADD3 R16, R0, UR37, R7 ;  /* 0x0000002500107c10 */ /* 0x001fe2000fffe007 */
[----:B------:R-:W-:Y:S06]  /*19970*/  BRA `(.L_x_6108) ;  /* 0x0000004800b87947 */ /* 0x000fec0003800000 */
.L_x_6107:
[----:B------:R-:W2:Y:S01]  /*19980*/  LDL R17, [R1] ;  /* 0x0000000001117983 */ /* 0x000ea20000100800 */
        /* <DEDUP_REMOVED lines=20> */
.L_x_6110:
[----:B------:R-:W-:Y:S05]  /*19ad0*/  BSYNC B6 ;  /* 0x0000000000067941 */ /* 0x000fea0003800000 */
.L_x_6109:
        /* <DEDUP_REMOVED lines=10> */
[----:B0-----:R-:W-:Y:S02]  /*19b80*/  IMAD.U32 R5, RZ, RZ, UR7 ;  /* 0x00000007ff057e24 */ /* 0x001fe4000f8e00ff */
        /* <DEDUP_REMOVED lines=9> */
.L_x_6113:
        /* <DEDUP_REMOVED lines=15> */
.L_x_6112:
[----:B------:R-:W-:Y:S05]  /*19d10*/  BSYNC B6 ;  /* 0x0000000000067941 */ /* 0x000fea0003800000 */
.L_x_6111:
[----:B------:R-:W-:Y:S01]  /*19d20*/  ULDC.64 UR4, c[0x0][0x9f8] ;  /* 0x00027e0000047ab9 */ /* 0x000fe20000000a00 */
[----:B------:R-:W2:Y:S01]  /*19d30*/  LDL R17, [R1+0x2c] ;  /* 0x00002c0001117983 */ /* 0x000ea20000100800 */
[----:B------:R-:W-:Y:S01]  /*19d40*/  ISETP.NE.U32.AND P0, PT, RZ, UR4, PT ;  /* 0x00000004ff007c0c */ /* 0x000fe2000bf05070 */
[----:B------:R-:W-:-:S03]  /*19d50*/  IMAD.MOV.U32 R7, RZ, RZ, R19 ;  /* 0x000000ffff077224 */ /* 0x000fc600078e0013 */
[----:B------:R-:W-:Y:S01]  /*19d60*/  ISETP.NE.AND.EX P0, PT, RZ, UR5, PT, P0 ;  /* 0x00000005ff007c0c */ /* 0x000fe2000bf05300 */
[----:B------:R-:W-:-:S12]  /*19d70*/  ULDC.64 UR4, c[0x0][0xa08] ;  /* 0x0002820000047ab9 */ /* 0x000fd80000000a00 */
[----:B------:R-:W1:Y:S02]  /*19d80*/  @P0 LDC.64 R2, c[0x0][0x9f8] ;  /* 0x00027e00ff020b82 */ /* 0x000e640000000a00 */
[----:B-1----:R-:W-:-:S05]  /*19d90*/  @P0 IMAD.WIDE R2, R19, 0x4, R2 ;  /* 0x0000000413020825 */ /* 0x002fca00078e0202 */
[----:B------:R1:W0:Y:S02]  /*19da0*/  @P0 LDG.E R7, desc[UR42][R2.64] ;  /* 0x0000002a02070981 */ /* 0x000224000c1e1900 */
[----:B-1----:R-:W1:Y:S02]  /*19db0*/  LDC.64 R2, c[0x0][0x418] ;  /* 0x00010600ff027b82 */ /* 0x002e640000000a00 */
[----:B-1----:R-:W-:Y:S01]  /*19dc0*/  LOP3.LUT P0, RZ, R2, UR4, RZ, 0xfc, !PT ;  /* 0x0000000402ff7c12 */ /* 0x002fe2000f80fcff */
[----:B------:R-:W-:-:S03]  /*19dd0*/  UMOV UR4, 0xffffffff ;  /* 0xffffffff00047882 */ /* 0x000fc60000000000 */
[----:B------:R-:W-:Y:S01]  /*19de0*/  LOP3.LUT P0, RZ, R3, UR5, RZ, 0xfc, P0 ;  /* 0x0000000503ff7c12 */ /* 0x000fe2000800fcff */
[----:B--2---:R-:W-:Y:S01]  /*19df0*/  VIADD R0, R17, 0xffffffff ;  /* 0xffffffff11007836 */ /* 0x004fe20000000000 */
[----:B0-----:R-:W-:Y:S01]  /*19e00*/  SHF.R.S32.HI R8, RZ, 0x1f, R7 ;  /* 0x0000001fff087819 */ /* 0x001fe20000011407 */
[----:B------:R0:W-:Y:S01]  /*19e10*/  STL [R1+0xc], R7 ;  /* 0x00000c0701007387 */ /* 0x0001e20000100800 */
[----:B------:R-:W-:-:S03]  /*19e20*/  SEL R17, R7, RZ, !P0 ;  /* 0x000000ff07117207 */ /* 0x000fc60004000000 */
[----:B------:R0:W-:Y:S01]  /*19e30*/  STL [R1+0x1c], R8 ;  /* 0x00001c0801007387 */ /* 0x0001e20000100800 */
[----:B------:R-:W-:Y:S05]  /*19e40*/  BRA.DIV UR4, `(.L_x_6114) ;  /* 0x00000066045c7947 */ /* 0x000fea000b800000 */
[----:B------:R-:W1:Y:S02]  /*19e50*/  S2R R4, SR_TID.X ;  /* 0x0000000000047919 */ /* 0x000e640000002100 */
[----:B-1----:R-:W-:-:S04]  /*19e60*/  SHF.R.U32.HI R4, RZ, 0x5, R4 ;  /* 0x00000005ff047819 */ /* 0x002fc80000011604 */
[----:B------:R-:W-:-:S05]  /*19e70*/  LOP3.LUT R4, R4, 0x3, RZ, 0xc0, !PT ;  /* 0x0000000304047812 */ /* 0x000fca00078ec0ff */
[----:B------:R1:W2:Y:S02]  /*19e80*/  SHFL.IDX PT, R14, R4, RZ, 0x1f ;  /* 0x00001fff040e7589 */ /* 0x0002a400000e0000 */
.L_x_6274:
[----:B-1----:R-:W3:Y:S01]  /*19e90*/  LDL.LU R4, [R1+0x18] ;  /* 0x0000180001047983 */ /* 0x002ee20000300800 */
[----:B------:R-:W-:Y:S02]  /*19ea0*/  PLOP3.LUT P1, PT, PT, PT, PT, 0x8, 0x0 ;  /* 0x000000000000781c */ /* 0x000fe40003f2e170 */
[----:B--2---:R-:W-:Y:S01]  /*19eb0*/  ISETP.NE.AND P0, PT, R14, RZ, PT ;  /* 0x000000ff0e00720c */ /* 0x004fe20003f05270 */
        /* <DEDUP_REMOVED lines=8> */
.L_x_6277:
        /* <DEDUP_REMOVED lines=24> */
.L_x_6117:
[----:B0-----:R-:W3:Y:S04]  /*1a0c0*/  LDL R7, [R1] ;  /* 0x0000000001077983 */ /* 0x001ee80000100800 */
[----:B-1----:R-:W3:Y:S04]  /*1a0d0*/  LDL R0, [R1+0x4] ;  /* 0x0000040001007983 */ /* 0x002ee80000100800 */
[----:B--2---:R-:W2:Y:S01]  /*1a0e0*/  LDL R2, [R1+0x10] ;  /* 0x0000100001027983 */ /* 0x004ea20000100800 */
[----:B---3--:R-:W-:Y:S01]  /*1a0f0*/  IMAD R0, R0, 0x8, R7 ;  /* 0x0000000800007824 */ /* 0x008fe200078e0207 */
[----:B--2---:R-:W-:-:S04]  /*1a100*/  SHF.L.U32 R2, R2, 0x1f, RZ ;  /* 0x0000001f02027819 */ /* 0x004fc800000006ff */
[----:B------:R-:W0:Y:S02]  /*1a110*/  SYNCS.PHASECHK.TRANS64.TRYWAIT P0, [R0+URZ+0x28c40], R2 ;  /* 0x028c4002000075a7 */ /* 0x000e24000800017f */
[----:B0-----:R-:W-:Y:S05]  /*1a120*/  @!P0 BRA `(.L_x_6118) ;  /* 0x0000006000f88947 */ /* 0x001fea0003800000 */
.L_x_6278:
        /* <DEDUP_REMOVED lines=11> */
.L_x_6119:
[----:B------:R-:W2:Y:S04]  /*1a1e0*/  LDL R5, [R1] ;  /* 0x0000000001057983 */ /* 0x000ea80000100800 */
[----:B------:R-:W2:Y:S04]  /*1a1f0*/  LDL R4, [R1+0x4] ;  /* 0x0000040001047983 */ /* 0x000ea80000100800 */
[----:B------:R-:W3:Y:S04]  /*1a200*/  LDL R6, [R1+0x34] ;  /* 0x0000340001067983 */ /* 0x000ee80000100800 */
[----:B------:R-:W4:Y:S04]  /*1a210*/  LDL R3, [R1+0x20] ;  /* 0x0000200001037983 */ /* 0x000f280000100800 */
[----:B0-----:R-:W4:Y:S01]  /*1a220*/  LDL.LU R2, [R1+0x18] ;  /* 0x0000180001027983 */ /* 0x001f220000300800 */
        /* <DEDUP_REMOVED lines=13> */
[----:B------:R-:W-:-:S09]  /*1a300*/  LOP3.LUT R2, R2, 0xfffffffe, RZ, 0xc0, !PT ;  /* 0xfffffffe02027812 */ /* 0x000fd200078ec0ff */
[----:B------:R-:W-:Y:S02]  /*1a310*/  UIADD3 UR8, UR8, 0x22400, URZ ;  /* 0x0002240008087890 */ /* 0x000fe4000fffe03f */
[----:B------:R-:W-:Y:S01]  /*1a320*/  ULEA UR11, UR11, UR4, 0x6 ;  /* 0x000000040b0b7291 */ /* 0x000fe2000f8e303f */
[----:B------:R-:W-:Y:S02]  /*1a330*/  @P0 LOP3.LUT R2, R2, 0x1, RZ, 0xfc, !PT ;  /* 0x0000000102020812 */ /* 0x000fe400078efcff */
[----:B------:R-:W-:-:S03]  /*1a340*/  UMOV UR4, 0x0 ;  /* 0x0000000000047882 */ /* 0x000fc60000000000 */
[----:B------:R2:W-:Y:S03]  /*1a350*/  STL [R1+0x18], R2 ;  /* 0x0000180201007387 */ /* 0x0005e60000100800 */
[----:B------:R2:W-:Y:S01]  /*1a360*/  UTMALDG.4D [UR8], [UR6], desc[UR4] ;  /* 0x00000408060075b4 */ /* 0x0005e20008019000 */
[----:B------:R-:W-:Y:S02]  /*1a370*/  NOP ;  /* 0x0000000000007918 */ /* 0x000fe40000000000 */
.L_x_6115:
[----:B-1----:R-:W3:Y:S04]  /*1a380*/  LDL R4, [R1] ;  /* 0x0000000001047983 */ /* 0x002ee80000100800 */
[----:B------:R-:W4:Y:S01]  /*1a390*/  LDL.LU R3, [R1+0x3c] ;  /* 0x00003c0001037983 */ /* 0x000f220000300800 */
[----:B------:R-:W-:Y:S05]  /*1a3a0*/  WARPSYNC.ALL ;  /* 0x0000000000007948 */ /* 0x000fea0003800000 */
[----:B--2---:R-:W-:Y:S01]  /*1a3b0*/  ULDC.64 UR4, c[0x0][0x298] ;  /* 0x0000a60000047ab9 */ /* 0x004fe20000000a00 */
[----:B------:R-:W-:Y:S01]  /*1a3c0*/  BSSY B6, `(.L_x_6120) ;  /* 0x000001c000067945 */ /* 0x000fe20003800000 */
[----:B------:R-:W-:Y:S01]  /*1a3d0*/  BAR.SYNC.DEFER_BLOCKING 0x8, 0x100 ;  /* 0x0204000000007b1d */ /* 0x000fe20000010000 */
[----:B----4-:R-:W-:-:S05]  /*1a3e0*/  SHF.R.S32.HI R0, RZ, 0x1f, R3 ;  /* 0x0000001fff007819 */ /* 0x010fca0000011403 */
[----:B------:R-:W-:Y:S02]  /*1a3f0*/  IMAD R2, R0, UR4, RZ ;  /* 0x0000000400027c24 */ /* 0x000fe4000f8e02ff */
[----:B---3--:R-:W-:Y:S02]  /*1a400*/  VIADD R0, R4, 0x20400 ;  /* 0x0002040004007836 */ /* 0x008fe40000000000 */
        /* <DEDUP_REMOVED lines=23> */
.L_x_6121:
[----:B------:R-:W-:Y:S05]  /*1a580*/  BSYNC B6 ;  /* 0x0000000000067941 */ /* 0x000fea0003800000 */
.L_x_6120:
[----:B-1----:R-:W2:Y:S01]  /*1a590*/  LDL.LU R0, [R1+0x3c] ;  /* 0x00003c0001007983 */ /* 0x002ea20000300800 */
[----:B0-----:R-:W0:Y:S01]  /*1a5a0*/  LDC R7, c[0x0][0x448] ;  /* 0x00011200ff077b82 */ /* 0x001e220000000800 */
[----:B------:R-:W-:Y:S01]  /*1a5b0*/  ULDC.64 UR4, c[0x0][0x2d8] ;  /* 0x0000b60000047ab9 */ /* 0x000fe20000000a00 */
[----:B------:R-:W-:Y:S01]  /*1a5c0*/  ULDC UR6, c[0x0][0x2b8] ;  /* 0x0000ae0000067ab9 */ /* 0x000fe20000000800 */
[----:B------:R-:W2:Y:S04]  /*1a5d0*/  LDL.LU.64 R2, [R1+0x40] ;  /* 0x0000400001027983 */ /* 0x000ea80000300a00 */
[----:B------:R-:W3:Y:S04]  /*1a5e0*/  LDL R12, [R1+0x28] ;  /* 0x00002800010c7983 */ /* 0x000ee80000100800 */
[----:B------:R1:W5:Y:S01]  /*1a5f0*/  LDL R9, [R1+0x4c] ;  /* 0x00004c0001097983 */ /* 0x0003620000100800 */
[----:B------:R-:W4:Y:S01]  /*1a600*/  S2R R5, SR_TID.X ;  /* 0x0000000000057919 */ /* 0x000f220000002100 */
[----:B------:R-:W1:Y:S01]  /*1a610*/  S2R R8, SR_TID.X ;  /* 0x0000000000087919 */ /* 0x000e620000002100 */
[----:B----4-:R-:W-:-:S04]  /*1a620*/  LOP3.LUT R5, R5, 0x7f, RZ, 0xc0, !PT ;  /* 0x0000007f05057812 */ /* 0x010fc800078ec0ff */
[----:B------:R-:W-:Y:S01]  /*1a630*/  SHF.R.U32.HI R5, RZ, 0x3, R5 ;  /* 0x00000003ff057819 */ /* 0x000fe20000011605 */
[----:B-1----:R-:W-:-:S05]  /*1a640*/  IMAD.SHL.U32 R8, R8, 0x10, RZ ;  /* 0x0000001008087824 */ /* 0x002fca00078e00ff */
[----:B------:R-:W-:Y:S01]  /*1a650*/  LOP3.LUT R8, R5, 0x70, R8, 0xf8, !PT ;  /* 0x0000007005087812 */ /* 0x000fe200078ef808 */
[----:B------:R-:W1:Y:S02]  /*1a660*/  S2R R10, SR_TID.X ;  /* 0x00000000000a7919 */ /* 0x000e640000002100 */
[----:B-1----:R-:W-:-:S05]  /*1a670*/  IMAD.SHL.U32 R10, R10, 0x8, RZ ;  /* 0x000000080a0a7824 */ /* 0x002fca00078e00ff */
[----:B------:R-:W-:Y:S01]  /*1a680*/  LOP3.LUT R10, R10, 0x38, RZ, 0xc0, !PT ;  /* 0x000000380a0a7812 */ /* 0x000fe200078ec0ff */
[----:B--2---:R-:W-:Y:S01]  /*1a690*/  IMAD.MOV.U32 R3, RZ, RZ, R0 ;  /* 0x000000ffff037224 */ /* 0x004fe200078e0000 */
        /* <DEDUP_REMOVED lines=12> */
[----:B0-----:R-:W-:-:S13]  /*1a760*/  ISETP.NE.AND P0, PT, R7, 0x1, PT ;  /* 0x000000010700780c */ /* 0x001fda0003f05270 */
        /* <DEDUP_REMOVED lines=59> */
[----:B0-----:R-:W0:Y:S07]  /*1ab20*/  SHFL.IDX PT, R6, R3, 0x2, 0x181f ;  /* 0x00581f0003067f89 */ /* 0x001e2e00000e0000 */
[----:B-1----:R-:W-:-:S05]  /*1ab30*/  @!P1 LEA R5, P2, R10, R5, 0x1 ;  /* 0x000000050a059211 */ /* 0x002fca00078408ff */
[----:B0-----:R-:W-:-:S04]  /*1ab40*/  @!P1 IMAD.X R6, RZ, RZ, R6, P2 ;  /* 0x000000ffff069224 */ /* 0x001fc800010e0606 */
[----:B------:R-:W-:Y:S02]  /*1ab50*/  @!P1 IMAD.MOV.U32 R7, RZ, RZ, R6 ;  /* 0x000000ffff079224 */ /* 0x000fe400078e0006 */
[----:B------:R-:W-:Y:S02]  /*1ab60*/  @!P1 IMAD.MOV.U32 R6, RZ, RZ, R5 ;  /* 0x000000ffff069224 */ /* 0x000fe400078e0005 */
[----:B------:R0:W1:Y:S04]  /*1ab70*/  SHFL.IDX PT, R5, R3, 0x3, 0x181f ;  /* 0x00781f0003057f89 */ /* 0x00006800000e0000 */
[----:B------:R0:W-:Y:S04]  /*1ab80*/  @!P1 LDGSTS.E.BYPASS.LTC128B.128 [R9+0x21400], desc[UR42][R6.64], !P0 ;  /* 0x2140000006099fae */ /* 0x0001e8000c101d6a */
[----:B------:R0:W2:Y:S02]  /*1ab90*/  SHFL.IDX PT, R3, R4, 0x3, 0x181f ;  /* 0x00781f0004037f89 */ /* 0x0000a400000e0000 */
.L_x_6287:
[----:B------:R3:W5:Y:S01]  /*1aba0*/  LDL R8, [R1] ;  /* 0x0000000001087983 */ /* 0x0007620000100800 */
[----:B------:R-:W-:-:S05]  /*1abb0*/  VIADD R0, R0, 0x30 ;  /* 0x0000003000007836 */ /* 0x000fca0000000000 */
[----:B------:R-:W-:-:S13]  /*1abc0*/  ISETP.GE.AND P1, PT, R0, R2, PT ;  /* 0x000000020000720c */ /* 0x000fda0003f26270 */
[----:B--2---:R-:W-:-:S05]  /*1abd0*/  @!P1 LEA R2, P2, R10, R3, 0x1 ;  /* 0x000000030a029211 */ /* 0x004fca00078408ff */
[----:B01----:R-:W-:-:S05]  /*1abe0*/  @!P1 IMAD.X R3, RZ, RZ, R5, P2 ;  /* 0x000000ffff039224 */ /* 0x003fca00010e0605 */
[----:B------:R-:W-:Y:S01]  /*1abf0*/  @!PT LDS RZ, [RZ] ;  /* 0x00000000fffff984 */ /* 0x000fe20000000800 */
[----:B------:R-:W-:Y:S01]  /*1ac00*/  @!PT LDS RZ, [RZ] ;  /* 0x00000000fffff984 */ /* 0x000fe20000000800 */
[----:B------:R-:W-:Y:S01]  /*1ac10*/  @!PT LDS RZ, [RZ] ;  /* 0x00000000fffff984 */ /* 0x000fe20000000800 */
[----:B------:R3:W-:Y:S01]  /*1ac20*/  @!P1 LDGSTS.E.BYPASS.LTC128B.128 [R9+0x21c00], desc[UR42][R2.64], !P0 ;  /* 0x21c0000002099fae */ /* 0x0007e2000c101d6a */
[----:B------:R-:W-:Y:S01]  /*1ac30*/  PLOP3.LUT P0, PT, PT, PT, PT, 0x80, 0x0 ;  /* 0x000000000000781c */ /* 0x000fe20003f0f070 */
[----:B------:R-:W-:-:S12]  /*1ac40*/  NOP ;  /* 0x0000000000007918 */ /* 0x000fd80000000000 */
.L_x_6123:
[----:B---3--:R-:W2:Y:S01]  /*1ac50*/  LDL R2, [R1] ;  /* 0x0000000001027983 */ /* 0x008ea20000100800 */
        /* <DEDUP_REMOVED lines=18> */
.L_x_6288:
[----:B------:R-:W-:Y:S05]  /*1ad80*/  BSYNC B0 ;  /* 0x0000000000007941 */ /* 0x000fea0003800000 */
.L_x_6124:
[----:B0-----:R-:W2:Y:S01]  /*1ad90*/  LDL R2, [R1+0x18] ;  /* 0x0000180001027983 */ /* 0x001ea20000100800 */
[----:B------:R-:W-:Y:S01]  /*1ada0*/  BSSY B0, `(.L_x_6126) ;  /* 0x000009a000007945 */ /* 0x000fe20003800000 */
[----:B--2---:R-:W-:-:S13]  /*1adb0*/  LOP3.LUT P0, RZ, R2, 0x1, RZ, 0xc0, !PT ;  /* 0x0000000102ff7812 */ /* 0x004fda000780c0ff */
[----:B------:R-:W-:Y:S05]  /*1adc0*/  @!P0 BRA `(.L_x_6127) ;  /* 0x00000008005c8947 */ /* 0x000fea0003800000 */
[----:B------:R-:W2:Y:S04]  /*1add0*/  LDL R5, [R1] ;  /* 0x0000000001057983 */ /* 0x000ea80000100800 */
        /* <DEDUP_REMOVED lines=10> */
.L_x_6289:
[----:B------:R-:W-:Y:S05]  /*1ae80*/  BSYNC B1 ;  /* 0x0000000000017941 */ /* 0x000fea0003800000 */
.L_x_6128:
        /* <DEDUP_REMOVED lines=9> */
.L_x_6131:
[----:B------:R-:W-:Y:S05]  /*1af20*/  BSYNC B1 ;  /* 0x0000000000017941 */ /* 0x000fea0003800000 */
.L_x_6130:
[----:B------:R-:W2:Y:S04]  /*1af30*/  LDL R5, [R1+0x20] ;  /* 0x0000200001057983 */ /* 0x000ea80000100800 */
[----:B------:R-:W2:Y:S04]  /*1af40*/  LDL.LU R3, [R1+0x34] ;  /* 0x0000340001037983 */ /* 0x000ea80000300800 */
[----:B------:R-:W3:Y:S04]  /*1af50*/  LDL R4, [R1] ;  /* 0x0000000001047983 */ /* 0x000ee80000100800 */
        /* <DEDUP_REMOVED lines=11> */
.L_x_6132:
        /* <DEDUP_REMOVED lines=15> */
.L_x_6133:
        /* <DEDUP_REMOVED lines=15> */
.L_x_6134:
        /* <DEDUP_REMOVED lines=15> */
.L_x_6135:
        /* <DEDUP_REMOVED lines=15> */
.L_x_6136:
        /* <DEDUP_REMOVED lines=15> */
.L_x_6137:
        /* <DEDUP_REMOVED lines=15> */
.L_x_6138:
        /* <DEDUP_REMOVED lines=15> */
.L_x_6139:
        /* <DEDUP_REMOVED lines=10> */
.L_x_6127:
[----:B------:R-:W-:Y:S05]  /*1b740*/  BSYNC B0 ;  /* 0x0000000000007941 */ /* 0x000fea0003800000 */
.L_x_6126:
[----:B------:R-:W2:Y:S04]  /*1b750*/  LDL R4, [R1+0x2c] ;  /* 0x00002c0001047983 */ /* 0x000ea80000100800 */
[----:B------:R-:W3:Y:S01]  /*1b760*/  LDL R5, [R1+0x24] ;  /* 0x0000240001057983 */ /* 0x000ee20000100800 */
[----:B------:R-:W-:Y:S01]  /*1b770*/  BSSY B0, `(.L_x_6140) ;  /* 0x00002b3000007945 */ /* 0x000fe20003800000 */
[----:B--2---:R-:W-:-:S05]  /*1b780*/  VIADD R0, R4, 0xfffffffe ;  /* 0xfffffffe04007836 */ /* 0x004fca0000000000 */
[----:B---3--:R-:W-:-:S13]  /*1b790*/  ISETP.GE.AND P0, PT, R0, R5, PT ;  /* 0x000000050000720c */ /* 0x008fda0003f06270 */
[----:B------:R-:W-:Y:S05]  /*1b7a0*/  @!P0 BRA `(.L_x_6141) ;  /* 0x0000002800bc8947 */ /* 0x000fea0003800000 */
[----:B------:R-:W-:Y:S01]  /*1b7b0*/  IMAD.MOV R2, RZ, RZ, -R4 ;  /* 0x000000ffff027224 */ /* 0x000fe200078e0a04 */
[----:B------:R-:W-:Y:S01]  /*1b7c0*/  LOP3.LUT R6, RZ, R5, RZ, 0x33, !PT ;  /* 0x00000005ff067212 */ /* 0x000fe200078e33ff */
        /* <DEDUP_REMOVED lines=42> */
.L_x_6146:
        /* <DEDUP_REMOVED lines=9> */
.L_x_6290:
[----:B------:R-:W-:Y:S05]  /*1bb00*/  BSYNC B3 ;  /* 0x0000000000037941 */ /* 0x000fea0003800000 */
.L_x_6147:
        /* <DEDUP_REMOVED lines=9> */
.L_x_6150:
[----:B------:R-:W-:Y:S05]  /*1bba0*/  BSYNC B3 ;  /* 0x0000000000037941 */ /* 0x000fea0003800000 */
.L_x_6149:
        /* <DEDUP_REMOVED lines=14> */
.L_x_6151:
        /* <DEDUP_REMOVED lines=13> */
.L_x_6291:
[----:B------:R-:W-:Y:S05]  /*1bd60*/  BSYNC B3 ;  /* 0x0000000000037941 */ /* 0x000fea0003800000 */
.L_x_6152:
        /* <DEDUP_REMOVED lines=11> */
.L_x_6155:
[----:B------:R-:W-:Y:S05]  /*1be20*/  BSYNC B3 ;  /* 0x0000000000037941 */ /* 0x000fea0003800000 */
.L_x_6154:
        /* <DEDUP_REMOVED lines=11> */
.L_x_6156:
        /* <DEDUP_REMOVED lines=15> */
.L_x_6157:
        /* <DEDUP_REMOVED lines=15> */
.L_x_6158:
        /* <DEDUP_REMOVED lines=15> */
.L_x_6159:
        /* <DEDUP_REMOVED lines=15> */
.L_x_6160:
        /* <DEDUP_REMOVED lines=15> */
.L_x_6161:
        /* <DEDUP_REMOVED lines=15> */
.L_x_6162:
        /* <DEDUP_REMOVED lines=15> */
.L_x_6163:
        /* <DEDUP_REMOVED lines=10> */
.L_x_6145:
[----:B------:R-:W-:Y:S05]  /*1c610*/  BSYNC B1 ;  /* 0x0000000000017941 */ /* 0x000fea0003800000 */
.L_x_6144:
[----:B------:R-:W2:Y:S02]  /*1c620*/  LDL R4, [R1+0x2c] ;  /* 0x00002c0001047983 */ /* 0x000ea40000100800 */
[----:B--2---:R-:W-:-:S07]  /*1c630*/  VIADD R0, R4, 0xfffffffd ;  /* 0xfffffffd04007836 */ /* 0x004fce0000000000 */
.L_x_6143:
[----:B------:R-:W-:Y:S05]  /*1c640*/  BSYNC B2 ;  /* 0x0000000000027941 */ /* 0x000fea0003800000 */
.L_x_6142:
[----:B------:R-:W2:Y:S01]  /*1c650*/  LDL.LU R2, [R1+0x2c] ;  /* 0x00002c0001027983 */ /* 0x000ea20000300800 */
[----:B------:R-:W-:Y:S01]  /*1c660*/  VIADD R6, R6, 0xfffffffe ;  /* 0xfffffffe06067836 */ /* 0x000fe20000000000 */
[----:B--2---:R-:W-:-:S04]  /*1c670*/  LOP3.LUT R2, RZ, R2, RZ, 0x33, !PT ;  /* 0x00000002ff027212 */ /* 0x004fc800078e33ff */
[----:B------:R-:W-:-:S13]  /*1c680*/  ISETP.NE.AND P0, PT, R6, R2, PT ;  /* 0x000000020600720c */ /* 0x000fda0003f05270 */
[----:B------:R-:W-:Y:S05]  /*1c690*/  @!P0 BRA `(.L_x_6141) ;  /* 0x0000001c00008947 */ /* 0x000fea0003800000 */
.L_x_6204:
[----:B------:R-:W2:Y:S04]  /*1c6a0*/  LDL R4, [R1+0x18] ;  /* 0x0000180001047983 */ /* 0x000ea80000100800 */
[----:B------:R-:W0:Y:S04]  /*1c6b0*/  LDL.LU R3, [R1+0x4] ;  /* 0x0000040001037983 */ /* 0x000e280000300800 */
        /* <DEDUP_REMOVED lines=34> */
.L_x_6166:
[----:B------:R-:W2:Y:S01]  /*1c8e0*/  LDL R2, [R1] ;  /* 0x0000000001027983 */ /* 0x000ea20000100800 */
[----:B------:R-:W-:Y:S01]  /*1c8f0*/  SHF.L.U32 R3, R6, 0x1f, RZ ;  /* 0x0000001f06037819 */ /* 0x000fe200000006ff */
[----:B------:R-:W-:Y:S01]  /*1c900*/  BSSY B2, `(.L_x_6167) ;  /* 0x0000007000027945 */ /* 0x000fe20003800000 */
[----:B0-----:R-:W0:Y:S02]  /*1c910*/  S2R R4, SR_TID.X ;  /* 0x0000000000047919 */ /* 0x001e240000002100 */
[----:B0-----:R-:W-:-:S04]  /*1c920*/  LOP3.LUT R4, R4, 0x7f, RZ, 0xc0, !PT ;  /* 0x0000007f04047812 */ /* 0x001fc800078ec0ff */
[----:B------:R-:W-:Y:S01]  /*1c930*/  ISETP.NE.AND P1, PT, R4, RZ, PT ;  /* 0x000000ff0400720c */ /* 0x000fe20003f25270 */
[----:B--2---:R-:W-:-:S04]  /*1c940*/  IMAD R2, R7, 0x8, R2 ;  /* 0x0000000807027824 */ /* 0x004fc800078e0202 */
[----:B------:R-:W0:Y:S02]  /*1c950*/  SYNCS.PHASECHK.TRANS64.TRYWAIT P0, [R2+URZ+0x28c40], R3 ;  /* 0x028c4003020075a7 */ /* 0x000e24000800017f */
[----:B0-----:R-:W-:Y:S06]  /*1c960*/  @!P0 BRA `(.L_x_6168) ;  /* 0x0000004000948947 */ /* 0x001fec0003800000 */
.L_x_6292:
[----:B------:R-:W-:Y:S05]  /*1c970*/  BSYNC B2 ;  /* 0x0000000000027941 */ /* 0x000fea0003800000 */
.L_x_6167:
        /* <DEDUP_REMOVED lines=9> */
.L_x_6170:
[----:B------:R-:W-:Y:S05]  /*1ca10*/  BSYNC B2 ;  /* 0x0000000000027941 */ /* 0x000fea0003800000 */
.L_x_6169:
        /* <DEDUP_REMOVED lines=13> */
.L_x_6171:
        /* <DEDUP_REMOVED lines=13> */
.L_x_6293:
[----:B------:R-:W-:Y:S05]  /*1cbc0*/  BSYNC B2 ;  /* 0x0000000000027941 */ /* 0x000fea0003800000 */
.L_x_6172:
        /* <DEDUP_REMOVED lines=11> */
.L_x_6175:
[----:B------:R-:W-:Y:S05]  /*1cc80*/  BSYNC B2 ;  /* 0x0000000000027941 */ /* 0x000fea0003800000 */
.L_x_6174:
[----:B01----:R-:W2:Y:S01]  /*1cc90*/  LDL R3, [R1] ;  /* 0x0000000001037983 */ /* 0x003ea20000100800 */
        /* <DEDUP_REMOVED lines=9> */
.L_x_6176:
        /* <DEDUP_REMOVED lines=15> */
.L_x_6177:
        /* <DEDUP_REMOVED lines=15> */
.L_x_6178:
        /* <DEDUP_REMOVED lines=15> */
.L_x_6179:
        /* <DEDUP_REMOVED lines=15> */
.L_x_6180:
        /* <DEDUP_REMOVED lines=15> */
.L_x_6181:
        /* <DEDUP_REMOVED lines=15> */
.L_x_6182:
        /* <DEDUP_REMOVED lines=15> */
.L_x_6183:
        /* <DEDUP_REMOVED lines=10> */
.L_x_6165:
[----:B------:R-:W-:Y:S05]  /*1d460*/  BSYNC B1 ;  /* 0x0000000000017941 */ /* 0x000fea0003800000 */
.L_x_6164:
[----:B------:R-:W2:Y:S01]  /*1d470*/  LDL R5, [R1+0x18] ;  /* 0x0000180001057983 */ /* 0x000ea20000100800 */
[----:B------:R-:W-:Y:S01]  /*1d480*/  VIADD R7, R7, 0x1 ;  /* 0x0000000107077836 */ /* 0x000fe20000000000 */
[----:B------:R-:W-:Y:S04]  /*1d490*/  BSSY B1, `(.L_x_6184) ;  /* 0x00000dc000017945 */ /* 0x000fe80003800000 */
[----:B------:R-:W-:-:S04]  /*1d4a0*/  ISETP.NE.AND P0, PT, R7, 0x2, PT ;  /* 0x000000020700780c */ /* 0x000fc80003f05270 */
[----:B------:R-:W-:Y:S02]  /*1d4b0*/  SEL R2, RZ, 0x1, P0 ;  /* 0x00000001ff027807 */ /* 0x000fe40000000000 */
[----:B------:R-:W-:Y:S02]  /*1d4c0*/  SEL R9, R7, RZ, P0 ;  /* 0x000000ff07097207 */ /* 0x000fe40000000000 */
[----:B-----5:R-:W-:Y:S01]  /*1d4d0*/  LOP3.LUT R8, R6, R2, RZ, 0x3c, !PT ;  /* 0x0000000206087212 */ /* 0x020fe200078e3cff */
[----:B------:R-:W-:-:S04]  /*1d4e0*/  VIADD R6, R0, 0xffffffff ;  /* 0xffffffff00067836 */ /* 0x000fc80000000000 */
[----:B------:R0:W-:Y:S04]  /*1d4f0*/  STL [R1+0x10], R8 ;  /* 0x0000100801007387 */ /* 0x0001e80000100800 */
[----:B------:R0:W-:Y:S01]  /*1d500*/  STL [R1+0x4], R9 ;  /* 0x0000040901007387 */ /* 0x0001e20000100800 */
[----:B--2---:R-:W-:-:S13]  /*1d510*/  LOP3.LUT P2, RZ, R5, 0x1, RZ, 0xc0, !PT ;  /* 0x0000000105ff7812 */ /* 0x004fda000784c0ff */
[----:B0-----:R-:W-:Y:S05]  /*1d520*/  @!P2 BRA `(.L_x_6185) ;  /* 0x0000000c0048a947 */ /* 0x001fea0003800000 */
        /* <DEDUP_REMOVED lines=24> */
.L_x_6186:
[----:B------:R-:W2:Y:S01]  /*1d6b0*/  LDL R2, [R1] ;  /* 0x0000000001027983 */ /* 0x000ea20000100800 */
[----:B------:R-:W-:Y:S01]  /*1d6c0*/  BSSY B2, `(.L_x_6187) ;  /* 0x0000008000027945 */ /* 0x000fe20003800000 */
[----:B0-----:R-:W0:Y:S02]  /*1d6d0*/  S2R R4, SR_TID.X ;  /* 0x0000000000047919 */ /* 0x001e240000002100 */
[----:B0-----:R-:W-:-:S04]  /*1d6e0*/  LOP3.LUT R4, R4, 0x7f, RZ, 0xc0, !PT ;  /* 0x0000007f04047812 */ /* 0x001fc800078ec0ff */
[----:B------:R-:W-:Y:S01]  /*1d6f0*/  ISETP.NE.AND P1, PT, R4, RZ, PT ;  /* 0x000000ff0400720c */ /* 0x000fe20003f25270 */
[----:B--2---:R-:W-:Y:S01]  /*1d700*/  IMAD R3, R9, 0x8, R2 ;  /* 0x0000000809037824 */ /* 0x004fe200078e0202 */
[----:B------:R-:W-:-:S04]  /*1d710*/  SHF.L.U32 R2, R8, 0x1f, RZ ;  /* 0x0000001f08027819 */ /* 0x000fc800000006ff */
[----:B------:R-:W0:Y:S02]  /*1d720*/  SYNCS.PHASECHK.TRANS64.TRYWAIT P0, [R3+URZ+0x28c40], R2 ;  /* 0x028c4002030075a7 */ /* 0x000e24000800017f */
[----:B0-----:R-:W-:Y:S05]  /*1d730*/  @!P0 BRA `(.L_x_6188) ;  /* 0x0000003400488947 */ /* 0x001fea0003800000 */
.L_x_6294:
[----:B------:R-:W-:Y:S05]  /*1d740*/  BSYNC B2 ;  /* 0x0000000000027941 */ /* 0x000fea0003800000 */
.L_x_6187:
        /* <DEDUP_REMOVED lines=9> */
.L_x_6190:
[----:B------:R-:W-:Y:S05]  /*1d7e0*/  BSYNC B2 ;  /* 0x0000000000027941 */ /* 0x000fea0003800000 */
.L_x_6189:
[----:B------:R-:W2:Y:S04]  /*1d7f0*/  LDL R8, [R1] ;  /* 0x0000000001087983 */ /* 0x000ea80000100800 */
        /* <DEDUP_REMOVED lines=13> */
.L_x_6191:
        /* <DEDUP_REMOVED lines=13> */
.L_x_6295:
[----:B------:R-:W-:Y:S05]  /*1d9a0*/  BSYNC B2 ;  /* 0x0000000000027941 */ /* 0x000fea0003800000 */
.L_x_6192:
        /* <DEDUP_REMOVED lines=11> */
.L_x_6195:
[----:B------:R-:W-:Y:S05]  /*1da60*/  BSYNC B2 ;  /* 0x0000000000027941 */ /* 0x000fea0003800000 */
.L_x_6194:
        /* <DEDUP_REMOVED lines=11> */
.L_x_6196:
        /* <DEDUP_REMOVED lines=15> */
.L_x_6197:
        /* <DEDUP_REMOVED lines=15> */
.L_x_6198:
        /* <DEDUP_REMOVED lines=15> */
.L_x_6199:
        /* <DEDUP_REMOVED lines=15> */
.L_x_6200:
        /* <DEDUP_REMOVED lines=15> */
.L_x_6201:
        /* <DEDUP_REMOVED lines=15> */
.L_x_6202:
        /* <DEDUP_REMOVED lines=15> */
.L_x_6203:
        /* <DEDUP_REMOVED lines=10> */
.L_x_6185:
[----:B------:R-:W-:Y:S05]  /*1e250*/  BSYNC B1 ;  /* 0x0000000000017941 */ /* 0x000fea0003800000 */
.L_x_6184:
[----:B------:R-:W2:Y:S01]  /*1e260*/  LDL R5, [R1+0x24] ;  /* 0x0000240001057983 */ /* 0x000ea20000100800 */
[----:B------:R-:W-:Y:S01]  /*1e270*/  VIADD R0, R0, 0xfffffffe ;  /* 0xfffffffe00007836 */ /* 0x000fe20000000000 */
[----:B--2---:R-:W-:-:S13]  /*1e280*/  ISETP.GT.AND P0, PT, R6, R5, PT ;  /* 0x000000050600720c */ /* 0x004fda0003f04270 */
[----:B------:R-:W-:Y:S05]  /*1e290*/  @P0 BRA `(.L_x_6204) ;  /* 0xffffffe400000947 */ /* 0x000fea000383ffff */
.L_x_6141:
[----:B------:R-:W-:Y:S05]  /*1e2a0*/  BSYNC B0 ;  /* 0x0000000000007941 */ /* 0x000fea0003800000 */
.L_x_6140:
        /* <DEDUP_REMOVED lines=24> */
.L_x_6206:
[----:B------:R-:W-:Y:S05]  /*1e430*/  BSYNC B0 ;  /* 0x0000000000007941 */ /* 0x000fea0003800000 */
.L_x_6205:
[----:B------:R-:W-:-:S05]  /*1e440*/  SEL R0, R0, RZ, P0 ;  /* 0x000000ff00007207 */ /* 0x000fca0000000000 */
[----:B------:R2:W-:Y:S02]  /*1e450*/  STL [R1+0x4], R0 ;  /* 0x0000040001007387 */ /* 0x0005e40000100800 */
.L_x_6108:
[----:B------:R-:W-:Y:S05]  /*1e460*/  BSYNC B7 ;  /* 0x0000000000077941 */ /* 0x000fea0003800000 */
.L_x_6106:
        /* <DEDUP_REMOVED lines=10> */
[----:B------:R2:W-:Y:S01]  /*1e510*/  STL [R1], R0 ;  /* 0x0000000001007387 */ /* 0x0005e20000100800 */
[----:B------:R-:W-:Y:S06]  /*1e520*/  BAR.ARV 0x4, 0x180 ;  /* 0x0106000000007b1d */ /* 0x000fec0000002000 */
[----:B------:R-:W-:Y:S05]  /*1e530*/  BRA `(.L_x_6208) ;  /* 0x0000000800d47947 */ /* 0x000fea0003800000 */
.L_x_6207:
[----:B------:R-:W2:Y:S01]  /*1e540*/  S2R R6, SR_TID.X ;  /* 0x0000000000067919 */ /* 0x000ea20000002100 */
[----:B------:R-:W-:Y:S01]  /*1e550*/  UMOV UR4, 0xffffffff ;  /* 0xffffffff00047882 */ /* 0x000fe20000000000 */
[----:B--2---:R-:W-:-:S04]  /*1e560*/  LOP3.LUT R6, R6, 0x1f, RZ, 0xc0, !PT ;  /* 0x0000001f06067812 */ /* 0x004fc800078ec0ff */
[----:B------:R-:W-:Y:S01]  /*1e570*/  ISETP.NE.AND P0, PT, R6, 0x1f, PT ;  /* 0x0000001f0600780c */ /* 0x000fe20003f05270 */
[----:B------:R-:W-:-:S12]  /*1e580*/  BRA.DIV UR4, `(.L_x_6209) ;  /* 0x0000002604dc7947 */ /* 0x000fd8000b800000 */
[----:B0-----:R-:W-:Y:S01]  /*1e590*/  IMAD.IADD R5, R19, 0x1, R6 ;  /* 0x0000000113057824 */ /* 0x001fe200078e0206 */
[----:B------:R-:W-:-:S04]  /*1e5a0*/  ULDC UR4, c[0x0][0xc3c] ;  /* 0x00030f0000047ab9 */ /* 0x000fc80000000800 */
[----:B------:R-:W-:-:S13]  /*1e5b0*/  ISETP.GE.OR P1, PT, R5, UR4, !P0 ;  /* 0x0000000405007c0c */ /* 0x000fda000c726670 */
[----:B-1----:R-:W0:Y:S02]  /*1e5c0*/  @!P1 LDC.64 R2, c[0x0][0xc80] ;  /* 0x00032000ff029b82 */ /* 0x002e240000000a00 */
[----:B0-----:R-:W-:-:S06]  /*1e5d0*/  @!P1 IMAD.WIDE R2, R5, 0x4, R2 ;  /* 0x0000000405029825 */ /* 0x001fcc00078e0202 */
[----:B------:R0:W2:Y:S01]  /*1e5e0*/  @!P1 LDG.E R3, desc[UR42][R2.64] ;  /* 0x0000002a02039981 */ /* 0x0000a2000c1e1900 */
[C---:B------:R-:W-:Y:S02]  /*1e5f0*/  ISETP.GE.U32.AND P2, PT, R6.reuse, 0x2, PT ;  /* 0x000000020600780c */ /* 0x040fe40003f46070 */
[C---:B------:R-:W-:Y:S01]  /*1e600*/  ISETP.GE.U32.AND P3, PT, R6.reuse, 0x4, PT ;  /* 0x000000040600780c */ /* 0x040fe20003f66070 */
[----:B------:R-:W-:Y:S01]  /*1e610*/  SHFL.IDX PT, R0, R16, RZ, 0x1f ;  /* 0x00001fff10007589 */ /* 0x000fe200000e0000 */
[C---:B------:R-:W-:Y:S02]  /*1e620*/  ISETP.GE.U32.AND P4, PT, R6.reuse, 0x8, PT ;  /* 0x000000080600780c */ /* 0x040fe40003f86070 */
[C---:B------:R-:W-:Y:S01]  /*1e630*/  ISETP.GE.U32.AND P5, PT, R6.reuse, 0x10, PT ;  /* 0x000000100600780c */ /* 0x040fe20003fa6070 */
[----:B------:R-:W-:Y:S01]  /*1e640*/  SHFL.IDX PT, R4, R16, 0x1, 0x1f ;  /* 0x00201f0010047f89 */ /* 0x000fe200000e0000 */
        /* <DEDUP_REMOVED lines=19> */
.L_x_6305:
[----:B------:R-:W-:Y:S02]  /*1e780*/  ULDC UR4, c[0x0][0xc38] ;  /* 0x00030e0000047ab9 */ /* 0x000fe40000000800 */
[----:B------:R-:W-:-:S04]  /*1e790*/  IMAD.U32 R5, RZ, RZ, UR4 ;  /* 0x00000004ff057e24 */ /* 0x000fc8000f8e00ff */
[----:B-1----:R-:W-:-:S04]  /*1e7a0*/  IMAD R16, R14, R5, RZ ;  /* 0x000000050e107224 */ /* 0x002fc800078e02ff */
[----:B------:R-:W-:-:S05]  /*1e7b0*/  IMAD.IADD R4, R4, 0x1, R16 ;  /* 0x0000000104047824 */ /* 0x000fca00078e0210 */
[----:B------:R-:W-:-:S13]  /*1e7c0*/  ISETP.GT.AND P6, PT, R4, R0, PT ;  /* 0x000000000400720c */ /* 0x000fda0003fc4270 */
[----:B------:R-:W-:Y:S05]  /*1e7d0*/  @P6 BRA `(.L_x_6210) ;  /* 0x00000000009c6947 */ /* 0x000fea0003800000 */
.L_x_6215:
        /* <DEDUP_REMOVED lines=14> */
.L_x_6213:
[----:B------:R-:W-:Y:S05]  /*1e8c0*/  BSYNC B0 ;  /* 0x0000000000007941 */ /* 0x000fea0003800000 */
.L_x_6212:
        /* <DEDUP_REMOVED lines=18> */
.L_x_6313:
[----:B------:R-:W-:Y:S02]  /*1e9f0*/  ULDC UR4, c[0x0][0xc38] ;  /* 0x00030e0000047ab9 */ /* 0x000fe40000000800 */
[----:B------:R-:W-:-:S04]  /*1ea00*/  IMAD.U32 R5, RZ, RZ, UR4 ;  /* 0x00000004ff057e24 */ /* 0x000fc8000f8e00ff */
[----:B-1----:R-:W-:-:S04]  /*1ea10*/  IMAD R16, R14, R5, RZ ;  /* 0x000000050e107224 */ /* 0x002fc800078e02ff */
[----:B------:R-:W-:-:S05]  /*1ea20*/  IMAD.IADD R4, R16, 0x1, R4 ;  /* 0x0000000110047824 */ /* 0x000fca00078e0204 */
[----:B------:R-:W-:-:S13]  /*1ea30*/  ISETP.GT.AND P6, PT, R4, R0, PT ;  /* 0x000000000400720c */ /* 0x000fda0003fc4270 */
[----:B------:R-:W-:Y:S05]  /*1ea40*/  @!P6 BRA `(.L_x_6215) ;  /* 0xfffffffc0064e947 */ /* 0x000fea000383ffff */
.L_x_6210:
        /* <DEDUP_REMOVED lines=8> */
.L_x_6317:
[----:B------:R-:W-:Y:S01]  /*1ead0*/  ISETP.NE.AND P0, PT, R4, RZ, PT ;  /* 0x000000ff0400720c */ /* 0x000fe20003f05270 */
[----:B------:R-:W-:-:S12]  /*1eae0*/  IMAD.MOV.U32 R4, RZ, RZ, RZ ;  /* 0x000000ffff047224 */ /* 0x000fd800078e00ff */
[----:B------:R-:W-:Y:S05]  /*1eaf0*/  @!P0 BRA `(.L_x_6217) ;  /* 0x0000000000108947 */ /* 0x000fea0003800000 */
[----:B------:R-:W-:Y:S01]  /*1eb00*/  UMOV UR4, 0xffffffff ;  /* 0xffffffff00047882 */ /* 0x000fe20000000000 */
[----:B------:R-:W-:Y:S02]  /*1eb10*/  VIADD R12, R6, 0xffffffff ;  /* 0xffffffff060c7836 */ /* 0x000fe40000000000 */
[----:B------:R-:W-:Y:S05]  /*1eb20*/  BRA.DIV UR4, `(.L_x_6218) ;  /* 0x0000002a04a07947 */ /* 0x000fea000b800000 */
[----:B------:R3:W4:Y:S02]  /*1eb30*/  SHFL.IDX PT, R4, R3, R12, 0x1f ;  /* 0x00001f0c03047589 */ /* 0x00072400000e0000 */
.L_x_6217:
        /* <DEDUP_REMOVED lines=35> */
[----:B------:R-:W-:-:S04]  /*1ed70*/  VIADDMNMX R5, R3, R5, R7, PT ;  /* 0x0000000503057246 */ /* 0x000fc80003800107 */
        /* <DEDUP_REMOVED lines=20> */
[----:B------:R-:W-:Y:S01]  /*1eec0*/  ISETP.GE.AND P2, PT, R3, RZ, PT ;  /* 0x000000ff0300720c */ /* 0x000fe20003f46270 */
[----:B------:R-:W-:-:S06]  /*1eed0*/  IMAD.IADD R3, R0, 0x1, R4 ;  /* 0x0000000100037824 */ /* 0x000fcc00078e0204 */
        /* <DEDUP_REMOVED lines=8> */
.L_x_6211:
[----:B------:R-:W-:Y:S01]  /*1ef60*/  UMOV UR4, URZ ;  /* 0x0000003f00047c82 */ /* 0x000fe20008000000 */
[----:B------:R-:W-:Y:S01]  /*1ef70*/  UMOV UR5, URZ ;  /* 0x0000003f00057c82 */ /* 0x000fe20008000000 */
[----:B------:R-:W-:Y:S01]  /*1ef80*/  ULDC UR6, c[0x0][0xc3c] ;  /* 0x00030f0000067ab9 */ /* 0x000fe20000000800 */
[----:B------:R-:W-:Y:S02]  /*1ef90*/  IMAD.MOV.U32 R16, RZ, RZ, R0 ;  /* 0x000000ffff107224 */ /* 0x000fe400078e0000 */
[----:B------:R-:W-:Y:S02]  /*1efa0*/  IMAD.U32 R17, RZ, RZ, UR4 ;  /* 0x00000004ff117e24 */ /* 0x000fe4000f8e00ff */
[----:B------:R-:W-:Y:S02]  /*1efb0*/  IMAD.U32 R18, RZ, RZ, UR5 ;  /* 0x00000005ff127e24 */ /* 0x000fe4000f8e00ff */
[----:B------:R-:W-:-:S07]  /*1efc0*/  IMAD.U32 R19, RZ, RZ, UR6 ;  /* 0x00000006ff137e24 */ /* 0x000fce000f8e00ff */
.L_x_6219:
[----:B------:R1:W2:Y:S01]  /*1efd0*/  LDL R2, [R1] ;  /* 0x0000000001027983 */ /* 0x0002a20000100800 */
[----:B------:R-:W3:Y:S01]  /*1efe0*/  S2R R0, SR_TID.X ;  /* 0x0000000000007919 */ /* 0x000ee20000002100 */
[----:B------:R-:W-:Y:S05]  /*1eff0*/  WARPSYNC.ALL ;  /* 0x0000000000007948 */ /* 0x000fea0003800000 */
[----:B---3--:R-:W-:Y:S01]  /*1f000*/  LOP3.LUT R0, R0, 0x1f, RZ, 0xc0, !PT ;  /* 0x0000001f00007812 */ /* 0x008fe200078ec0ff */
[----:B------:R-:W-:Y:S03]  /*1f010*/  BAR.SYNC.DEFER_BLOCKING 0x4, 0x180 ;  /* 0x0106000000007b1d */ /* 0x000fe60000010000 */
[----:B------:R-:W-:-:S13]  /*1f020*/  ISETP.NE.AND P0, PT, R0, RZ, PT ;  /* 0x000000ff0000720c */ /* 0x000fda0003f05270 */
[----:B0-----:R-:W2:Y:S01]  /*1f030*/  @!P0 S2R R3, SR_CgaCtaId ;  /* 0x0000000000038919 */ /* 0x001ea20000008800 */
[----:B------:R-:W-:-:S04]  /*1f040*/  @!P0 MOV R0, 0x400 ;  /* 0x0000040000008802 */ /* 0x000fc80000000f00 */
[----:B--2---:R-:W-:-:S05]  /*1f050*/  @!P0 LEA R2, R3, R0, 0x18 ;  /* 0x0000000003028211 */ /* 0x004fca00078ec0ff */
[----:B------:R1:W-:Y:S04]  /*1f060*/  @!P0 STS.128 [R2+0x28cd0], R16 ;  /* 0x028cd01002008388 */ /* 0x0003e80000000c00 */
[----:B------:R1:W-:Y:S01]  /*1f070*/  @!P0 STL [R1], R2 ;  /* 0x0000000201008387 */ /* 0x0003e20000100800 */
[----:B------:R-:W-:Y:S06]  /*1f080*/  BAR.ARV 0x5, 0x180 ;  /* 0x0146000000007b1d */ /* 0x000fec0000002000 */
.L_x_6208:
[----:B------:R-:W-:Y:S02]  /*1f090*/  ULDC UR4, c[0x0][0xc3c] ;  /* 0x00030f0000047ab9 */ /* 0x000fe40000000800 */
[----:B---3--:R-:W-:-:S13]  /*1f0a0*/  ISETP.GE.AND P0, PT, R19, UR4, PT ;  /* 0x0000000413007c0c */ /* 0x008fda000bf06270 */
[----:B------:R-:W-:Y:S05]  /*1f0b0*/  @!P0 BRA `(.L_x_6220) ;  /* 0xffffff7c00808947 */ /* 0x000fea000383ffff */
[----:B------:R-:W-:Y:S05]  /*1f0c0*/  BSYNC B8 ;  /* 0x0000000000087941 */ /* 0x000fea0003800000 */
.L_x_6040:
[----:B--2---:R-:W2:Y:S01]  /*1f0d0*/  LDL.LU R0, [R1+0x48] ;  /* 0x0000480001007983 */ /* 0x004ea20000300800 */
[----:B------:R-:W-:Y:S01]  /*1f0e0*/  BSSY B0, `(.L_x_6221) ;  /* 0x000000b000007945 */ /* 0x000fe20003800000 */
[----:B0-----:R-:W0:Y:S01]  /*1f0f0*/  S2R R5, SR_CgaCtaId ;  /* 0x0000000000057919 */ /* 0x001e220000008800 */
[----:B--2---:R-:W-:-:S05]  /*1f100*/  VIADD R0, R0, 0x1 ;  /* 0x0000000100007836 */ /* 0x004fca0000000000 */
[----:B-1----:R-:W-:-:S04]  /*1f110*/  LEA.HI R2, R0, R0, RZ, 0x1 ;  /* 0x0000000000027211 */ /* 0x002fc800078f08ff */
[----:B------:R-:W-:-:S05]  /*1f120*/  LOP3.LUT R3, R2, 0xfffffffe, RZ, 0xc0, !PT ;  /* 0xfffffffe02037812 */ /* 0x000fca00078ec0ff */
[----:B------:R-:W-:Y:S01]  /*1f130*/  IMAD.IADD R3, R0, 0x1, -R3 ;  /* 0x0000000100037824 */ /* 0x000fe200078e0a03 */
[----:B------:R-:W-:-:S04]  /*1f140*/  MOV R0, 0x400 ;  /* 0x0000040000007802 */ /* 0x000fc80000000f00 */
[----:B0-----:R-:W-:Y:S02]  /*1f150*/  LEA R0, R5, R0, 0x18 ;  /* 0x0000000005007211 */ /* 0x001fe400078ec0ff */
[----:B------:R-:W-:-:S04]  /*1f160*/  SHF.L.U32 R3, R3, 0x1f, RZ ;  /* 0x0000001f03037819 */ /* 0x000fc800000006ff */
[----:B------:R-:W0:Y:S02]  /*1f170*/  SYNCS.PHASECHK.TRANS64.TRYWAIT P0, [R0+URZ+0x28c20], R3 ;  /* 0x028c2003000075a7 */ /* 0x000e24000800017f */
[----:B0-----:R-:W-:Y:S05]  /*1f180*/  @!P0 BRA `(.L_x_6222) ;  /* 0x0000002400308947 */ /* 0x001fea0003800000 */
.L_x_6320:
[----:B------:R-:W-:Y:S05]  /*1f190*/  BSYNC B0 ;  /* 0x0000000000007941 */ /* 0x000fea0003800000 */
.L_x_6221:
[----:B------:R-:W-:-:S03]  /*1f1a0*/  UMOV UR4, 0xffffffff ;  /* 0xffffffff00047882 */ /* 0x000fc60000000000 */
[----:B------:R-:W-:Y:S05]  /*1f1b0*/  BRA.DIV UR4, `(.L_x_6223) ;  /* 0x0000002604387947 */ /* 0x000fea000b800000 */
[----:B------:R-:W1:Y:S02]  /*1f1c0*/  S2R R2, SR_TID.X ;  /* 0x0000000000027919 */ /* 0x000e640000002100 */
[----:B-1----:R-:W-:-:S04]  /*1f1d0*/  SHF.R.U32.HI R2, RZ, 0x5, R2 ;  /* 0x00000005ff027819 */ /* 0x002fc80000011602 */
[----:B------:R-:W-:-:S05]  /*1f1e0*/  LOP3.LUT R2, R2, 0x3, RZ, 0xc0, !PT ;  /* 0x0000000302027812 */ /* 0x000fca00078ec0ff */
[----:B------:R1:W2:Y:S02]  /*1f1f0*/  SHFL.IDX PT, R14, R2, RZ, 0x1f ;  /* 0x00001fff020e7589 */ /* 0x0002a400000e0000 */
.L_x_6323:
[----:B--2---:R-:W-:-:S13]  /*1f200*/  ISETP.NE.AND P0, PT, R14, RZ, PT ;  /* 0x000000ff0e00720c */ /* 0x004fda0003f05270 */
[----:B------:R-:W-:Y:S05]  /*1f210*/  @P0 BRA `(.L_x_5821) ;  /* 0x0000000000940947 */ /* 0x000fea0003800000 */
[----:B------:R-:W-:-:S03]  /*1f220*/  UMOV UR4, 0xffffffff ;  /* 0xffffffff00047882 */ /* 0x000fc60000000000 */
[----:B------:R-:W-:Y:S05]  /*1f230*/  BRA.DIV UR4, `(.L_x_6224) ;  /* 0x00000026044c7947 */ /* 0x000fea000b800000 */
[----:B------:R-:W-:-:S13]  /*1f240*/  ELECT P6, URZ, PT ;  /* 0x00000000003f782f */ /* 0x000fda00038c0000 */
.L_x_6326:
[----:B------:R-:W-:Y:S05]  /*1f250*/  @!P6 BRA `(.L_x_5821) ;  /* 0x000000000084e947 */ /* 0x000fea0003800000 */
[----:B------:R-:W-:-:S06]  /*1f260*/  ULOP3.LUT UR4, UR36, 0x2, URZ, 0xfc, !UPT ;  /* 0x0000000224047892 */ /* 0x000fcc000f8efc3f */
[----:B-1----:R-:W-:-:S05]  /*1f270*/  IMAD.U32 R2, RZ, RZ, UR4 ;  /* 0x00000004ff027e24 */ /* 0x002fca000f8e00ff */
[----:B------:R-:W-:-:S13]  /*1f280*/  ISETP.NE.AND P2, PT, R2, 0x3, PT ;  /* 0x000000030200780c */ /* 0x000fda0003f45270 */
[----:B------:R-:W-:Y:S05]  /*1f290*/  @!P2 BRA `(.L_x_6225) ;  /* 0x000000000004a947 */ /* 0x000fea0003800000 */
[----:B------:R-:W-:Y:S01]  /*1f2a0*/  BPT.TRAP 0x1 ;  /* 0x000000040000795c */ /* 0x000fe20000300000 */
.L_x_6225:
        /* <DEDUP_REMOVED lines=14> */
.L_x_6327:
[----:B------:R-:W1:Y:S02]  /*1f390*/  SYNCS.PHASECHK.TRANS64.TRYWAIT P0, [R7+URZ], R2 ;  /* 0x00000002070075a7 */ /* 0x000e64000800017f */
[----:B-1----:R-:W-:Y:S05]  /*1f3a0*/  @!P0 BRA `(.L_x_6227) ;  /* 0x0000002400248947 */ /* 0x002fea0003800000 */
.L_x_6328:
[----:B------:R-:W-:Y:S05]  /*1f3b0*/  @!P2 BRA `(.L_x_6228) ;  /* 0x000000000004a947 */ /* 0x000fea0003800000 */
[----:B------:R-:W-:Y:S01]  /*1f3c0*/  BPT.TRAP 0x1 ;  /* 0x000000040000795c */ /* 0x000fe20000300000 */
.L_x_6228:
[----:B------:R-:W2:Y:S01]  /*1f3d0*/  LDL.LU R4, [R1+0x4] ;  /* 0x0000040001047983 */ /* 0x000ea20000300800 */
[----:B------:R-:W-:-:S04]  /*1f3e0*/  VIADD R0, R0, 0x28c60 ;  /* 0x00028c6000007836 */ /* 0x000fc80000000000 */
[----:B--2---:R-:W-:-:S04]  /*1f3f0*/  IMAD R4, R4, 0x8, R0 ;  /* 0x0000000804047824 */ /* 0x004fc800078e0200 */
[----:B------:R-:W2:Y:S02]  /*1f400*/  SYNCS.PHASECHK.TRANS64.TRYWAIT P0, [R4+URZ], R5 ;  /* 0x00000005040075a7 */ /* 0x000ea4000800017f */
[----:B--2---:R-:W-:Y:S05]  /*1f410*/  @!P0 BRA `(.L_x_6229) ;  /* 0x00000024001c8947 */ /* 0x004fea0003800000 */
.L_x_6329:
[----:B------:R-:W-:-:S07]  /*1f420*/  IMAD R3, R3, 0x8, R0 ;  /* 0x0000000803037824 */ /* 0x000fce00078e0200 */
.L_x_6230:
[----:B---3--:R3:W4:Y:S02]  /*1f430*/  SYNCS.PHASECHK.TRANS64.TRYWAIT P0, [R3+URZ], R2 ;  /* 0x00000002030075a7 */ /* 0x008724000800017f */
[----:B----4-:R-:W-:Y:S05]  /*1f440*/  @!P0 NANOSLEEP.SYNCS 0x989680 ;  /* 0x009896800000895d */ /* 0x010fea0003900000 */
[----:B------:R-:W4:Y:S02]  /*1f450*/  @!P0 SYNCS.PHASECHK.TRANS64 P0, [R3+URZ], R2 ;  /* 0x00000002030085a7 */ /* 0x000f24000800007f */
[----:B----4-:R-:W-:Y:S05]  /*1f460*/  @!P0 BRA `(.L_x_6230) ;  /* 0xfffffffc00f08947 */ /* 0x010fea000383ffff */
.L_x_5821:
[----:B------:R-:W-:Y:S05]  /*1f470*/  BSYNC B9 ;  /* 0x0000000000097941 */ /* 0x000fea0003800000 */
.L_x_5818:
[----:B------:R-:W-:Y:S05]  /*1f480*/  EXIT ;  /* 0x000000000000794d */ /* 0x000fea0003800000 */
.L_x_5845:
[----:B0-----:R0:W1:Y:S02]  /*1f490*/  SYNCS.PHASECHK.TRANS64.TRYWAIT P5, [R64+URZ+0x28c90], R43 ;  /* 0x028c902b400075a7 */ /* 0x00106400080a017f */
[----:B-1----:R-:W-:Y:S05]  /*1f4a0*/  @!P5 NANOSLEEP.SYNCS 0x989680 ;  /* 0x009896800000d95d */ /* 0x002fea0003900000 */
[----:B------:R-:W1:Y:S02]  /*1f4b0*/  @!P5 SYNCS.PHASECHK.TRANS64 P5, [R64+URZ+0x28c90], R43 ;  /* 0x028c902b4000d5a7 */ /* 0x000e6400080a007f */
[----:B-1----:R-:W-:Y:S05]  /*1f4c0*/  @!P5 BRA `(.L_x_5845) ;  /* 0xfffffffc00f0d947 */ /* 0x002fea000383ffff */
[----:B------:R-:W-:Y:S05]  /*1f4d0*/  BRA `(.L_x_6231) ;  /* 0xfffffe34004c7947 */ /* 0x000fea000383ffff */
.L_x_5855:
[----:B-1----:R1:W2:Y:S02]  /*1f4e0*/  SYNCS.PHASECHK.TRANS64.TRYWAIT P5, [R64+URZ+0x28c90], R43 ;  /* 0x028c902b400075a7 */ /* 0x0022a400080a017f */
[----:B--2---:R-:W-:Y:S05]  /*1f4f0*/  @!P5 NANOSLEEP.SYNCS 0x989680 ;  /* 0x009896800000d95d */ /* 0x004fea0003900000 */
[----:B------:R-:W2:Y:S02]  /*1f500*/  @!P5 SYNCS.PHASECHK.TRANS64 P5, [R64+URZ+0x28c90], R43 ;  /* 0x028c902b4000d5a7 */ /* 0x000ea400080a007f */
[----:B--2---:R-:W-:Y:S05]  /*1f510*/  @!P5 BRA `(.L_x_5855) ;  /* 0xfffffffc00f0d947 */ /* 0x004fea000383ffff */
[----:B------:R-:W-:Y:S05]  /*1f520*/  BRA `(.L_x_6232) ;  /* 0xfffffe3c00a87947 */ /* 0x000fea000383ffff */
.L_x_5860:
[----:B0-----:R0:W1:Y:S02]  /*1f530*/  SYNCS.PHASECHK.TRANS64.TRYWAIT P5, [R64+URZ+0x28c90], R43 ;  /* 0x028c902b400075a7 */ /* 0x00106400080a017f */
[----:B-1----:R-:W-:Y:S05]  /*1f540*/  @!P5 NANOSLEEP.SYNCS 0x989680 ;  /* 0x009896800000d95d */ /* 0x002fea0003900000 */
[----:B------:R-:W1:Y:S02]  /*1f550*/  @!P5 SYNCS.PHASECHK.TRANS64 P5, [R64+URZ+0x28c90], R43 ;  /* 0x028c902b4000d5a7 */ /* 0x000e6400080a007f */
[----:B-1----:R-:W-:Y:S05]  /*1f560*/  @!P5 BRA `(.L_x_5860) ;  /* 0xfffffffc00f0d947 */ /* 0x002fea000383ffff */
[----:B------:R-:W-:Y:S05]  /*1f570*/  BRA `(.L_x_6233) ;  /* 0xfffffe4400c07947 */ /* 0x000fea000383ffff */
.L_x_5864:
[----:B--2---:R2:W0:Y:S02]  /*1f580*/  SYNCS.PHASECHK.TRANS64.TRYWAIT P0, [R64+URZ+0x28cb0], R43 ;  /* 0x028cb02b400075a7 */ /* 0x004424000800017f */
[----:B0-----:R-:W-:Y:S05]  /*1f590*/  @!P0 NANOSLEEP.SYNCS 0x989680 ;  /* 0x009896800000895d */ /* 0x001fea0003900000 */
[----:B------:R-:W0:Y:S02]  /*1f5a0*/  @!P0 SYNCS.PHASECHK.TRANS64 P0, [R64+URZ+0x28cb0], R43 ;  /* 0x028cb02b400085a7 */ /* 0x000e24000800007f */
[----:B0-----:R-:W-:Y:S05]  /*1f5b0*/  @!P0 BRA `(.L_x_5864) ;  /* 0xfffffffc00f08947 */ /* 0x001fea000383ffff */
[----:B------:R-:W-:Y:S05]  /*1f5c0*/  BRA `(.L_x_6234) ;  /* 0xfffffe4800387947 */ /* 0x000fea000383ffff */
.L_x_5883:
[----:B-1----:R1:W2:Y:S02]  /*1f5d0*/  SYNCS.PHASECHK.TRANS64.TRYWAIT P1, [R22+URZ+0x28c50], R3 ;  /* 0x028c5003160075a7 */ /* 0x0022a4000802017f */
[----:B--2---:R-:W-:Y:S05]  /*1f5e0*/  @!P1 NANOSLEEP.SYNCS 0x989680 ;  /* 0x009896800000995d */ /* 0x004fea0003900000 */
[----:B------:R-:W2:Y:S02]  /*1f5f0*/  @!P1 SYNCS.PHASECHK.TRANS64 P1, [R22+URZ+0x28c50], R3 ;  /* 0x028c5003160095a7 */ /* 0x000ea4000802007f */
[----:B--2---:R-:W-:Y:S05]  /*1f600*/  @!P1 BRA `(.L_x_5883) ;  /* 0xfffffffc00f09947 */ /* 0x004fea000383ffff */
[----:B------:R-:W-:Y:S05]  /*1f610*/  BRA `(.L_x_6235) ;  /* 0xfffffe5800607947 */ /* 0x000fea000383ffff */
.L_x_5890:
[----:B-1----:R1:W2:Y:S02]  /*1f620*/  SYNCS.PHASECHK.TRANS64.TRYWAIT P2, [R0+URZ+0x28c50], R5 ;  /* 0x028c5005000075a7 */ /* 0x0022a4000804017f */
[----:B--2---:R-:W-:Y:S05]  /*1f630*/  @!P2 NANOSLEEP.SYNCS 0x989680 ;  /* 0x009896800000a95d */ /* 0x004fea0003900000 */
[----:B------:R-:W2:Y:S02]  /*1f640*/  @!P2 SYNCS.PHASECHK.TRANS64 P2, [R0+URZ+0x28c50], R5 ;  /* 0x028c50050000a5a7 */ /* 0x000ea4000804007f */
[----:B--2---:R-:W-:Y:S05]  /*1f650*/  @!P2 BRA `(.L_x_5890) ;  /* 0xfffffffc00f0a947 */ /* 0x004fea000383ffff */
[----:B------:R-:W-:Y:S05]  /*1f660*/  BRA `(.L_x_5889) ;  /* 0xfffffe6400887947 */ /* 0x000fea000383ffff */
.L_x_5911:
        /* <DEDUP_REMOVED lines=8> */
.L_x_6237:
[----:B------:R-:W-:Y:S05]  /*1f6f0*/  BSYNC B1 ;  /* 0x0000000000017941 */ /* 0x000fea0003800000 */
.L_x_6236:
        /* <DEDUP_REMOVED lines=8> */
.L_x_6238:
[----:B------:R-:W-:Y:S02]  /*1f780*/  IMAD.MOV.U32 R13, RZ, RZ, R8 ;  /* 0x000000ffff0d7224 */ /* 0x000fe400078e0008 */
[----:B------:R-:W-:-:S07]  /*1f790*/  IMAD.MOV.U32 R0, RZ, RZ, R14 ;  /* 0x000000ffff007224 */ /* 0x000fce00078e000e */
[----:B------:R-:W-:Y:S05]  /*1f7a0*/  WARPSYNC.COLLECTIVE R15, `(.L_x_6239) ;  /* 0x000000000f087348 */ /* 0x000fea0003c00000 */
[----:B------:R0:W1:Y:S02]  /*1f7b0*/  SHFL.IDX P6, R14, R13, R12, R11 ;  /* 0x0000000c0d0e7389 */ /* 0x00006400000c000b */
[----:B01----:R-:W-:Y:S01]  /*1f7c0*/  ENDCOLLECTIVE ;  /* 0x000000000000791b */ /* 0x003fe20003800000 */
.L_x_6239:
[----:B------:R-:W-:Y:S02]  /*1f7d0*/  IMAD.MOV.U32 R13, RZ, RZ, R7 ;  /* 0x000000ffff0d7224 */ /* 0x000fe400078e0007 */
[----:B------:R-:W-:-:S07]  /*1f7e0*/  IMAD.MOV.U32 R5, RZ, RZ, R14 ;  /* 0x000000ffff057224 */ /* 0x000fce00078e000e */
[----:B------:R-:W-:Y:S05]  /*1f7f0*/  WARPSYNC.COLLECTIVE R15, `(.L_x_6240) ;  /* 0x000000000f087348 */ /* 0x000fea0003c00000 */
[----:B------:R0:W1:Y:S02]  /*1f800*/  SHFL.IDX P6, R14, R13, R12, R11 ;  /* 0x0000000c0d0e7389 */ /* 0x00006400000c000b */
[----:B01----:R-:W-:Y:S01]  /*1f810*/  ENDCOLLECTIVE ;  /* 0x000000000000791b */ /* 0x003fe20003800000 */
.L_x_6240:
[----:B------:R-:W-:Y:S05]  /*1f820*/  BRA `(.L_x_6241) ;  /* 0xfffffe80000c7947 */ /* 0x000fea000383ffff */
.L_x_5914:
[----:B------:R-:W-:Y:S01]  /*1f830*/  BSSY B1, `(.L_x_6242) ;  /* 0x0000008000017945 */ /* 0x000fe20003800000 */
[----:B------:R-:W-:Y:S02]  /*1f840*/  IMAD.MOV.U32 R13, RZ, RZ, R6 ;  /* 0x000000ffff0d7224 */ /* 0x000fe400078e0006 */
[----:B------:R-:W-:Y:S02]  /*1f850*/  IMAD.MOV.U32 R12, RZ, RZ, 0x1 ;  /* 0x00000001ff0c7424 */ /* 0x000fe400078e00ff */
[----:B------:R-:W-:Y:S02]  /*1f860*/  IMAD.MOV.U32 R11, RZ, RZ, 0x1c1f ;  /* 0x00001c1fff0b7424 */ /* 0x000fe400078e00ff */
[----:B------:R-:W-:-:S07]  /*1f870*/  IMAD.MOV.U32 R15, RZ, RZ, -0x1 ;  /* 0xffffffffff0f7424 */ /* 0x000fce00078e00ff */
[----:B-1----:R-:W-:Y:S05]  /*1f880*/  WARPSYNC.COLLECTIVE R15, `(.L_x_6243) ;  /* 0x000000000f087348 */ /* 0x002fea0003c00000 */
[----:B------:R0:W2:Y:S02]  /*1f890*/  SHFL.IDX P6, R14, R13, R12, R11 ;  /* 0x0000000c0d0e7389 */ /* 0x0000a400000c000b */
[----:B012---:R-:W-:Y:S01]  /*1f8a0*/  ENDCOLLECTIVE ;  /* 0x000000000000791b */ /* 0x007fe20003800000 */
.L_x_6243:
[----:B------:R-:W-:Y:S05]  /*1f8b0*/  BSYNC B1 ;  /* 0x0000000000017941 */ /* 0x000fea0003800000 */
.L_x_6242:
[----:B------:R-:W-:Y:S02]  /*1f8c0*/  IMAD.MOV.U32 R13, RZ, RZ, R4 ;  /* 0x000000ffff0d7224 */ /* 0x000fe400078e0004 */
[----:B------:R-:W-:Y:S02]  /*1f8d0*/  IMAD.MOV.U32 R12, RZ, RZ, 0x1 ;  /* 0x00000001ff0c7424 */ /* 0x000fe400078e00ff */
[----:B------:R-:W-:Y:S02]  /*1f8e0*/  IMAD.MOV.U32 R11, RZ, RZ, 0x1c1f ;  /* 0x00001c1fff0b7424 */ /* 0x000fe400078e00ff */
[----:B------:R-:W-:Y:S02]  /*1f8f0*/  IMAD.MOV.U32 R15, RZ, RZ, -0x1 ;  /* 0xffffffffff0f7424 */ /* 0x000fe400078e00ff */
[----:B------:R-:W-:-:S07]  /*1f900*/  IMAD.MOV.U32 R3, RZ, RZ, R14 ;  /* 0x000000ffff037224 */ /* 0x000fce00078e000e */
[----:B------:R-:W-:Y:S05]  /*1f910*/  WARPSYNC.COLLECTIVE R15, `(.L_x_6244) ;  /* 0x000000000f087348 */ /* 0x000fea0003c00000 */
[----:B------:R0:W1:Y:S02]  /*1f920*/  SHFL.IDX P6, R14, R13, R12, R11 ;  /* 0x0000000c0d0e7389 */ /* 0x00006400000c000b */
[----:B01----:R-:W-:Y:S01]  /*1f930*/  ENDCOLLECTIVE ;  /* 0x000000000000791b */ /* 0x003fe20003800000 */
.L_x_6244:
[----:B------:R-:W-:Y:S02]  /*1f940*/  IMAD.MOV.U32 R13, RZ, RZ, R8 ;  /* 0x000000ffff0d7224 */ /* 0x000fe400078e0008 */
[----:B------:R-:W-:-:S07]  /*1f950*/  IMAD.MOV.U32 R0, RZ, RZ, R14 ;  /* 0x000000ffff007224 */ /* 0x000fce00078e000e */
[----:B------:R-:W-:Y:S05]  /*1f960*/  WARPSYNC.COLLECTIVE R15, `(.L_x_6245) ;  /* 0x000000000f087348 */ /* 0x000fea0003c00000 */
[----:B------:R0:W1:Y:S02]  /*1f970*/  SHFL.IDX P6, R14, R13, R12, R11 ;  /* 0x0000000c0d0e7389 */ /* 0x00006400000c000b */
[----:B01----:R-:W-:Y:S01]  /*1f980*/  ENDCOLLECTIVE ;  /* 0x000000000000791b */ /* 0x003fe20003800000 */
.L_x_6245:
[----:B------:R-:W-:Y:S02]  /*1f990*/  IMAD.MOV.U32 R13, RZ, RZ, R7 ;  /* 0x000000ffff0d7224 */ /* 0x000fe400078e0007 */
[----:B------:R-:W-:-:S07]  /*1f9a0*/  IMAD.MOV.U32 R5, RZ, RZ, R14 ;  /* 0x000000ffff057224 */ /* 0x000fce00078e000e */
[----:B------:R-:W-:Y:S05]  /*1f9b0*/  WARPSYNC.COLLECTIVE R15, `(.L_x_6246) ;  /* 0x000000000f087348 */ /* 0x000fea0003c00000 */
[----:B------:R0:W1:Y:S02]  /*1f9c0*/  SHFL.IDX P6, R14, R13, R12, R11 ;  /* 0x0000000c0d0e7389 */ /* 0x00006400000c000b */
[----:B01----:R-:W-:Y:S01]  /*1f9d0*/  ENDCOLLECTIVE ;  /* 0x000000000000791b */ /* 0x003fe20003800000 */
.L_x_6246:
[----:B------:R-:W-:Y:S05]  /*1f9e0*/  BRA `(.L_x_6247) ;  /* 0xfffffe80006c7947 */ /* 0x000fea000383ffff */
.L_x_5918:
[----:B0-----:R0:W1:Y:S02]  /*1f9f0*/  SYNCS.PHASECHK.TRANS64.TRYWAIT P0, [R2+URZ+0x28c00], R35 ;  /* 0x028c0023020075a7 */ /* 0x001064000800017f */
[----:B-1----:R-:W-:Y:S05]  /*1fa00*/  @!P0 NANOSLEEP.SYNCS 0x989680 ;  /* 0x009896800000895d */ /* 0x002fea0003900000 */
[----:B------:R-:W1:Y:S02]  /*1fa10*/  @!P0 SYNCS.PHASECHK.TRANS64 P0, [R2+URZ+0x28c00], R35 ;  /* 0x028c0023020085a7 */ /* 0x000e64000800007f */
[----:B-1----:R-:W-:Y:S05]  /*1fa20*/  @!P0 BRA `(.L_x_5918) ;  /* 0xfffffffc00f08947 */ /* 0x002fea000383ffff */
[----:B------:R-:W-:Y:S05]  /*1fa30*/  BRA `(.L_x_6248) ;  /* 0xfffffe8400547947 */ /* 0x000fea000383ffff */
.L_x_5926:
        /* <DEDUP_REMOVED lines=8> */
.L_x_6250:
[----:B------:R-:W-:Y:S05]  /*1fac0*/  BSYNC B1 ;  /* 0x0000000000017941 */ /* 0x000fea0003800000 */
.L_x_6249:
        /* <DEDUP_REMOVED lines=8> */
.L_x_6251:
[----:B------:R-:W-:Y:S02]  /*1fb50*/  IMAD.MOV.U32 R13, RZ, RZ, R7 ;  /* 0x000000ffff0d7224 */ /* 0x000fe400078e0007 */
[----:B------:R-:W-:-:S07]  /*1fb60*/  IMAD.MOV.U32 R0, RZ, RZ, R14 ;  /* 0x000000ffff007224 */ /* 0x000fce00078e000e */
[----:B------:R-:W-:Y:S05]  /*1fb70*/  WARPSYNC.COLLECTIVE R15, `(.L_x_6252) ;  /* 0x000000000f087348 */ /* 0x000fea0003c00000 */
[----:B------:R0:W1:Y:S02]  /*1fb80*/  SHFL.IDX P6, R14, R13, R12, R11 ;  /* 0x0000000c0d0e7389 */ /* 0x00006400000c000b */
[----:B01----:R-:W-:Y:S01]  /*1fb90*/  ENDCOLLECTIVE ;  /* 0x000000000000791b */ /* 0x003fe20003800000 */
.L_x_6252:
[----:B------:R-:W-:Y:S02]  /*1fba0*/  IMAD.MOV.U32 R10, RZ, RZ, R0 ;  /* 0x000000ffff0a7224 */ /* 0x000fe400078e0000 */
[----:B------:R-:W-:Y:S02]  /*1fbb0*/  IMAD.MOV.U32 R13, RZ, RZ, R9 ;  /* 0x000000ffff0d7224 */ /* 0x000fe400078e0009 */
[----:B------:R-:W-:-:S07]  /*1fbc0*/  IMAD.MOV.U32 R5, RZ, RZ, R14 ;  /* 0x000000ffff057224 */ /* 0x000fce00078e000e */
[----:B------:R-:W-:Y:S05]  /*1fbd0*/  WARPSYNC.COLLECTIVE R15, `(.L_x_6253) ;  /* 0x000000000f087348 */ /* 0x000fea0003c00000 */
[----:B------:R0:W1:Y:S02]  /*1fbe0*/  SHFL.IDX P6, R14, R13, R12, R11 ;  /* 0x0000000c0d0e7389 */ /* 0x00006400000c000b */
[----:B01----:R-:W-:Y:S01]  /*1fbf0*/  ENDCOLLECTIVE ;  /* 0x000000000000791b */ /* 0x003fe20003800000 */
.L_x_6253:
[----:B------:R-:W-:Y:S01]  /*1fc00*/  IMAD.MOV.U32 R11, RZ, RZ, R3 ;  /* 0x000000ffff0b7224 */ /* 0x000fe200078e0003 */
[----:B------:R-:W-:Y:S06]  /*1fc10*/  BRA `(.L_x_6254) ;  /* 0xfffffe9000687947 */ /* 0x000fec000383ffff */
.L_x_5929:
[----:B------:R-:W-:Y:S01]  /*1fc20*/  BSSY B1, `(.L_x_6255) ;  /* 0x0000008000017945 */ /* 0x000fe20003800000 */
[----:B------:R-:W-:Y:S02]  /*1fc30*/  IMAD.MOV.U32 R13, RZ, RZ, R8 ;  /* 0x000000ffff0d7224 */ /* 0x000fe400078e0008 */
[----:B------:R-:W-:Y:S02]  /*1fc40*/  IMAD.MOV.U32 R12, RZ, RZ, 0x1 ;  /* 0x00000001ff0c7424 */ /* 0x000fe400078e00ff */
[----:B-1----:R-:W-:Y:S02]  /*1fc50*/  IMAD.MOV.U32 R11, RZ, RZ, 0x1c1f ;  /* 0x00001c1fff0b7424 */ /* 0x002fe400078e00ff */
[----:B------:R-:W-:-:S07]  /*1fc60*/  IMAD.MOV.U32 R15, RZ, RZ, -0x1 ;  /* 0xffffffffff0f7424 */ /* 0x000fce00078e00ff */
[----:B0-----:R-:W-:Y:S05]  /*1fc70*/  WARPSYNC.COLLECTIVE R15, `(.L_x_6256) ;  /* 0x000000000f087348 */ /* 0x001fea0003c00000 */
[----:B0-----:R0:W1:Y:S02]  /*1fc80*/  SHFL.IDX P6, R14, R13, R12, R11 ;  /* 0x0000000c0d0e7389 */ /* 0x00106400000c000b */
[----:B01----:R-:W-:Y:S01]  /*1fc90*/  ENDCOLLECTIVE ;  /* 0x000000000000791b */ /* 0x003fe20003800000 */
.L_x_6256:
[----:B------:R-:W-:Y:S05]  /*1fca0*/  BSYNC B1 ;  /* 0x0000000000017941 */ /* 0x000fea0003800000 */
.L_x_6255:
        /* <DEDUP_REMOVED lines=8> */
.L_x_6257:
[----:B------:R-:W-:Y:S02]  /*1fd30*/  IMAD.MOV.U32 R13, RZ, RZ, R7 ;  /* 0x000000ffff0d7224 */ /* 0x000fe400078e0007 */
[----:B------:R-:W-:-:S07]  /*1fd40*/  IMAD.MOV.U32 R0, RZ, RZ, R14 ;  /* 0x000000ffff007224 */ /* 0x000fce00078e000e */
[----:B------:R-:W-:Y:S05]  /*1fd50*/  WARPSYNC.COLLECTIVE R15, `(.L_x_6258) ;  /* 0x000000000f087348 */ /* 0x000fea0003c00000 */
[----:B------:R0:W1:Y:S02]  /*1fd60*/  SHFL.IDX P6, R14, R13, R12, R11 ;  /* 0x0000000c0d0e7389 */ /* 0x00006400000c000b */
[----:B01----:R-:W-:Y:S01]  /*1fd70*/  ENDCOLLECTIVE ;  /* 0x000000000000791b */ /* 0x003fe20003800000 */
.L_x_6258:
[----:B------:R-:W-:Y:S02]  /*1fd80*/  IMAD.MOV.U32 R13, RZ, RZ, R9 ;  /* 0x000000ffff0d7224 */ /* 0x000fe400078e0009 */
[----:B------:R-:W-:-:S07]  /*1fd90*/  IMAD.MOV.U32 R7, RZ, RZ, R14 ;  /* 0x000000ffff077224 */ /* 0x000fce00078e000e */
[----:B------:R-:W-:Y:S05]  /*1fda0*/  WARPSYNC.COLLECTIVE R15, `(.L_x_6259) ;  /* 0x000000000f087348 */ /* 0x000fea0003c00000 */
[----:B------:R0:W1:Y:S02]  /*1fdb0*/  SHFL.IDX P6, R14, R13, R12, R11 ;  /* 0x0000000c0d0e7389 */ /* 0x00006400000c000b */
[----:B01----:R-:W-:Y:S01]  /*1fdc0*/  ENDCOLLECTIVE ;  /* 0x000000000000791b */ /* 0x003fe20003800000 */
.L_x_6259:
[----:B------:R-:W-:Y:S02]  /*1fdd0*/  IMAD.MOV.U32 R12, RZ, RZ, R0 ;  /* 0x000000ffff0c7224 */ /* 0x000fe400078e0000 */
[----:B------:R-:W-:Y:S01]  /*1fde0*/  IMAD.MOV.U32 R13, RZ, RZ, R3 ;  /* 0x000000ffff0d7224 */ /* 0x000fe200078e0003 */
[----:B------:R-:W-:Y:S06]  /*1fdf0*/  BRA `(.L_x_6260) ;  /* 0xfffffe9000907947 */ /* 0x000fec000383ffff */
.L_x_5933:
[----:B0-----:R0:W1:Y:S02]  /*1fe00*/  SYNCS.PHASECHK.TRANS64.TRYWAIT P1, [R2+URZ+0x28c00], R3 ;  /* 0x028c0003020075a7 */ /* 0x001064000802017f */
[----:B-1----:R-:W-:Y:S05]  /*1fe10*/  @!P1 NANOSLEEP.SYNCS 0x989680 ;  /* 0x009896800000995d */ /* 0x002fea0003900000 */
[----:B------:R-:W1:Y:S02]  /*1fe20*/  @!P1 SYNCS.PHASECHK.TRANS64 P1, [R2+URZ+0x28c00], R3 ;  /* 0x028c0003020095a7 */ /* 0x000e64000802007f */
[----:B-1----:R-:W-:Y:S05]  /*1fe30*/  @!P1 BRA `(.L_x_5933) ;  /* 0xfffffffc00f09947 */ /* 0x002fea000383ffff */
[----:B------:R-:W-:Y:S05]  /*1fe40*/  BRA `(.L_x_6261) ;  /* 0xfffffe9400207947 */ /* 0x000fea000383ffff */
.L_x_5939:
[----:B-1----:R1:W2:Y:S02]  /*1fe50*/  SYNCS.PHASECHK.TRANS64.TRYWAIT P2, [R14+URZ+0x28c30], R57 ;  /* 0x028c30390e0075a7 */ /* 0x0022a4000804017f */
[----:B--2---:R-:W-:Y:S05]  /*1fe60*/  @!P2 NANOSLEEP.SYNCS 0x989680 ;  /* 0x009896800000a95d */ /* 0x004fea0003900000 */
[----:B------:R-:W2:Y:S02]  /*1fe70*/  @!P2 SYNCS.PHASECHK.TRANS64 P2, [R14+URZ+0x28c30], R57 ;  /* 0x028c30390e00a5a7 */ /* 0x000ea4000804007f */
[----:B--2---:R-:W-:Y:S05]  /*1fe80*/  @!P2 BRA `(.L_x_5939) ;  /* 0xfffffffc00f0a947 */ /* 0x004fea000383ffff */
[----:B------:R-:W-:Y:S05]  /*1fe90*/  BRA `(.L_x_5938) ;  /* 0xfffffea000707947 */ /* 0x000fea000383ffff */
.L_x_5952:
[----:B--2---:R2:W4:Y:S02]  /*1fea0*/  SYNCS.PHASECHK.TRANS64.TRYWAIT P3, [R14+URZ+0x28c50], R57 ;  /* 0x028c50390e0075a7 */ /* 0x004524000806017f */
[----:B----4-:R-:W-:Y:S05]  /*1feb0*/  @!P3 NANOSLEEP.SYNCS 0x989680 ;  /* 0x009896800000b95d */ /* 0x010fea0003900000 */
[----:B------:R-:W4:Y:S02]  /*1fec0*/  @!P3 SYNCS.PHASECHK.TRANS64 P3, [R14+URZ+0x28c50], R57 ;  /* 0x028c50390e00b5a7 */ /* 0x000f24000806007f */
[----:B----4-:R-:W-:Y:S05]  /*1fed0*/  @!P3 BRA `(.L_x_5952) ;  /* 0xfffffffc00f0b947 */ /* 0x010fea000383ffff */
[----:B------:R-:W-:Y:S05]  /*1fee0*/  BRA `(.L_x_5951) ;  /* 0xfffffebc00587947 */ /* 0x000fea000383ffff */
.L_x_5964:
[----:B-1----:R1:W2:Y:S02]  /*1fef0*/  SYNCS.PHASECHK.TRANS64.TRYWAIT P3, [R212+URZ+0x28c30], R213 ;  /* 0x028c30d5d40075a7 */ /* 0x0022a4000806017f */
[----:B--2---:R-:W-:Y:S05]  /*1ff00*/  @!P3 NANOSLEEP.SYNCS 0x989680 ;  /* 0x009896800000b95d */ /* 0x004fea0003900000 */
[----:B------:R-:W2:Y:S02]  /*1ff10*/  @!P3 SYNCS.PHASECHK.TRANS64 P3, [R212+URZ+0x28c30], R213 ;  /* 0x028c30d5d400b5a7 */ /* 0x000ea4000806007f */
[----:B--2---:R-:W-:Y:S05]  /*1ff20*/  @!P3 BRA `(.L_x_5964) ;  /* 0xfffffffc00f0b947 */ /* 0x004fea000383ffff */
[----:B------:R-:W-:Y:S05]  /*1ff30*/  BRA `(.L_x_5963) ;  /* 0xfffffec000d07947 */ /* 0x000fea000383ffff */
.L_x_5977:
[----:B---3--:R3:W4:Y:S02]  /*1ff40*/  SYNCS.PHASECHK.TRANS64.TRYWAIT P3, [R212+URZ+0x28c50], R213 ;  /* 0x028c50d5d40075a7 */ /* 0x008724000806017f */
[----:B----4-:R-:W-:Y:S05]  /*1ff50*/  @!P3 NANOSLEEP.SYNCS 0x989680 ;  /* 0x009896800000b95d */ /* 0x010fea0003900000 */
[----:B------:R-:W4:Y:S02]  /*1ff60*/  @!P3 SYNCS.PHASECHK.TRANS64 P3, [R212+URZ+0x28c50], R213 ;  /* 0x028c50d5d400b5a7 */ /* 0x000f24000806007f */
[----:B----4-:R-:W-:Y:S05]  /*1ff70*/  @!P3 BRA `(.L_x_5977) ;  /* 0xfffffffc00f0b947 */ /* 0x010fea000383ffff */
[----:B------:R-:W-:Y:S05]  /*1ff80*/  BRA `(.L_x_5976) ;  /* 0xfffffee000d47947 */ /* 0x000fea000383ffff */
.L_x_5990:
[----:B--2---:R2:W3:Y:S02]  /*1ff90*/  SYNCS.PHASECHK.TRANS64.TRYWAIT P3, [R14+URZ+0x28c30], R207 ;  /* 0x028c30cf0e0075a7 */ /* 0x0044e4000806017f */
[----:B---3--:R-:W-:Y:S05]  /*1ffa0*/  @!P3 NANOSLEEP.SYNCS 0x989680 ;  /* 0x009896800000b95d */ /* 0x008fea0003900000 */
[----:B------:R-:W3:Y:S02]  /*1ffb0*/  @!P3 SYNCS.PHASECHK.TRANS64 P3, [R14+URZ+0x28c30], R207 ;  /* 0x028c30cf0e00b5a7 */ /* 0x000ee4000806007f */
[----:B---3--:R-:W-:Y:S05]  /*1ffc0*/  @!P3 BRA `(.L_x_5990) ;  /* 0xfffffffc00f0b947 */ /* 0x008fea000383ffff */
[----:B------:R-:W-:Y:S05]  /*1ffd0*/  BRA `(.L_x_5989) ;  /* 0xfffffee800987947 */ /* 0x000fea000383ffff */
.L_x_5995:
[----:B-1----:R1:W3:Y:S02]  /*1ffe0*/  SYNCS.PHASECHK.TRANS64.TRYWAIT P3, [R14+URZ+0x28c50], R207 ;  /* 0x028c50cf0e0075a7 */ /* 0x0022e4000806017f */
[----:B---3--:R-:W-:Y:S05]  /*1fff0*/  @!P3 NANOSLEEP.SYNCS 0x989680 ;  /* 0x009896800000b95d */ /* 0x008fea0003900000 */
[----:B------:R-:W3:Y:S02]  /*20000*/  @!P3 SYNCS.PHASECHK.TRANS64 P3, [R14+URZ+0x28c50], R207 ;  /* 0x028c50cf0e00b5a7 */ /* 0x000ee4000806007f */
[----:B---3--:R-:W-:Y:S05]  /*20010*/  @!P3 BRA `(.L_x_5995) ;  /* 0xfffffffc00f0b947 */ /* 0x008fea000383ffff */
[----:B------:R-:W-:Y:S05]  /*20020*/  BRA `(.L_x_5994) ;  /* 0xfffffefc00f47947 */ /* 0x000fea000383ffff */
.L_x_6003:
[----:B--2---:R2:W3:Y:S02]  /*20030*/  SYNCS.PHASECHK.TRANS64.TRYWAIT P2, [R206+URZ+0x28c30], R207 ;  /* 0x028c30cfce0075a7 */ /* 0x0044e4000804017f */
[----:B---3--:R-:W-:Y:S05]  /*20040*/  @!P2 NANOSLEEP.SYNCS 0x989680 ;  /* 0x009896800000a95d */ /* 0x008fea0003900000 */
[----:B------:R-:W3:Y:S02]  /*20050*/  @!P2 SYNCS.PHASECHK.TRANS64 P2, [R206+URZ+0x28c30], R207 ;  /* 0x028c30cfce00a5a7 */ /* 0x000ee4000804007f */
[----:B---3--:R-:W-:Y:S05]  /*20060*/  @!P2 BRA `(.L_x_6003) ;  /* 0xfffffffc00f0a947 */ /* 0x008fea000383ffff */
[----:B------:R-:W-:Y:S05]  /*20070*/  BRA `(.L_x_6002) ;  /* 0xffffff0400047947 */ /* 0x000fea000383ffff */
.L_x_6016:
[----:B-1----:R1:W2:Y:S02]  /*20080*/  SYNCS.PHASECHK.TRANS64.TRYWAIT P2, [R206+URZ+0x28c50], R207 ;  /* 0x028c50cfce0075a7 */ /* 0x0022a4000804017f */
[----:B--2---:R-:W-:Y:S05]  /*20090*/  @!P2 NANOSLEEP.SYNCS 0x989680 ;  /* 0x009896800000a95d */ /* 0x004fea0003900000 */
[----:B------:R-:W2:Y:S02]  /*200a0*/  @!P2 SYNCS.PHASECHK.TRANS64 P2, [R206+URZ+0x28c50], R207 ;  /* 0x028c50cfce00a5a7 */ /* 0x000ea4000804007f */
[----:B--2---:R-:W-:Y:S05]  /*200b0*/  @!P2 BRA `(.L_x_6016) ;  /* 0xfffffffc00f0a947 */ /* 0x004fea000383ffff */
[----:B------:R-:W-:Y:S05]  /*200c0*/  BRA `(.L_x_6015) ;  /* 0xffffff2400107947 */ /* 0x000fea000383ffff */
.L_x_6054:
        /* <DEDUP_REMOVED lines=11> */
.L_x_6263:
[----:B------:R-:W-:Y:S05]  /*20180*/  BSYNC B1 ;  /* 0x0000000000017941 */ /* 0x000fea0003800000 */
.L_x_6262:
[----:B------:R-:W-:Y:S05]  /*20190*/  BRA `(.L_x_6264) ;  /* 0xffffff7400ec7947 */ /* 0x000fea000383ffff */
.L_x_6056:
[----:B------:R-:W-:Y:S01]  /*201a0*/  BSSY B1, `(.L_x_6265) ;  /* 0x0000006000017945 */ /* 0x000fe20003800000 */
[----:B------:R-:W-:-:S07]  /*201b0*/  IMAD.MOV.U32 R15, RZ, RZ, -0x1 ;  /* 0xffffffffff0f7424 */ /* 0x000fce00078e00ff */
[----:B0-----:R-:W-:Y:S05]  /*201c0*/  WARPSYNC.COLLECTIVE R15, `(.L_x_6266) ;  /* 0x000000000f0c7348 */ /* 0x001fea0003c00000 */
[----:B------:R-:W-:Y:S02]  /*201d0*/  ELECT P6, UR62, PT ;  /* 0x00000000003e782f */ /* 0x000fe400038c0000 */
[----:B------:R-:W-:Y:S01]  /*201e0*/  MOV R14, UR62 ;  /* 0x0000003e000e7c02 */ /* 0x000fe20008000f00 */
[----:B0-----:R-:W-:Y:S10]  /*201f0*/  ENDCOLLECTIVE ;  /* 0x000000000000791b */ /* 0x001ff40003800000 */
.L_x_6266:
[----:B------:R-:W-:Y:S05]  /*20200*/  BSYNC B1 ;  /* 0x0000000000017941 */ /* 0x000fea0003800000 */
.L_x_6265:
[----:B------:R-:W-:Y:S05]  /*20210*/  BRA `(.L_x_6055) ;  /* 0xffffff7400e47947 */ /* 0x000fea000383ffff */
.L_x_6058:
[----:B0-----:R-:W2:Y:S02]  /*20220*/  LDL R6, [R1] ;  /* 0x0000000001067983 */ /* 0x001ea40000100800 */
[----:B--2---:R0:W1:Y:S02]  /*20230*/  SYNCS.PHASECHK.TRANS64.TRYWAIT P0, [R6+URZ+0x28c20], R5 ;  /* 0x028c2005060075a7 */ /* 0x004064000800017f */
[----:B-1----:R-:W-:Y:S05]  /*20240*/  @!P0 NANOSLEEP.SYNCS 0x989680 ;  /* 0x009896800000895d */ /* 0x002fea0003900000 */
[----:B------:R-:W1:Y:S02]  /*20250*/  @!P0 SYNCS.PHASECHK.TRANS64 P0, [R6+URZ+0x28c20], R5 ;  /* 0x028c2005060085a7 */ /* 0x000e64000800007f */
[----:B-1----:R-:W-:Y:S05]  /*20260*/  @!P0 BRA `(.L_x_6058) ;  /* 0xfffffffc00ec8947 */ /* 0x002fea000383ffff */
[----:B------:R-:W-:Y:S05]  /*20270*/  BRA `(.L_x_6267) ;  /* 0xffffff7400f47947 */ /* 0x000fea000383ffff */
.L_x_6062:
[----:B0-----:R0:W1:Y:S02]  /*20280*/  SYNCS.PHASECHK.TRANS64.TRYWAIT P0, [R6+URZ+0x28ca0], R9 ;  /* 0x028ca009060075a7 */ /* 0x001064000800017f */
[----:B-1----:R-:W-:Y:S05]  /*20290*/  @!P0 NANOSLEEP.SYNCS 0x989680 ;  /* 0x009896800000895d */ /* 0x002fea0003900000 */
[----:B------:R-:W1:Y:S02]  /*202a0*/  @!P0 SYNCS.PHASECHK.TRANS64 P0, [R6+URZ+0x28ca0], R9 ;  /* 0x028ca009060085a7 */ /* 0x000e64000800007f */
[----:B-1----:R-:W-:Y:S05]  /*202b0*/  @!P0 BRA `(.L_x_6062) ;  /* 0xfffffffc00f08947 */ /* 0x002fea000383ffff */
[----:B------:R-:W-:Y:S05]  /*202c0*/  BRA `(.L_x_6268) ;  /* 0xffffff7800187947 */ /* 0x000fea000383ffff */
.L_x_6067:
[----:B-1----:R1:W2:Y:S02]  /*202d0*/  SYNCS.PHASECHK.TRANS64.TRYWAIT P0, [R6+URZ+0x28cc0], R9 ;  /* 0x028cc009060075a7 */ /* 0x0022a4000800017f */
[----:B--2---:R-:W-:Y:S05]  /*202e0*/  @!P0 NANOSLEEP.SYNCS 0x989680 ;  /* 0x009896800000895d */ /* 0x004fea0003900000 */
[----:B------:R-:W2:Y:S02]  /*202f0*/  @!P0 SYNCS.PHASECHK.TRANS64 P0, [R6+URZ+0x28cc0], R9 ;  /* 0x028cc009060085a7 */ /* 0x000ea4000800007f */
[----:B--2---:R-:W-:Y:S05]  /*20300*/  @!P0 BRA `(.L_x_6067) ;  /* 0xfffffffc00f08947 */ /* 0x004fea000383ffff */
[----:B------:R-:W-:Y:S05]  /*20310*/  BRA `(.L_x_6269) ;  /* 0xffffff78009c7947 */ /* 0x000fea000383ffff */
.L_x_6081:
[----:B0-----:R0:W1:Y:S02]  /*20320*/  SYNCS.PHASECHK.TRANS64.TRYWAIT P1, [R5+URZ+0x28ca0], R6 ;  /* 0x028ca006050075a7 */ /* 0x001064000802017f */
[----:B-1----:R-:W-:Y:S05]  /*20330*/  @!P1 NANOSLEEP.SYNCS 0x989680 ;  /* 0x009896800000995d */ /* 0x002fea0003900000 */
[----:B------:R-:W1:Y:S02]  /*20340*/  @!P1 SYNCS.PHASECHK.TRANS64 P1, [R5+URZ+0x28ca0], R6 ;  /* 0x028ca006050095a7 */ /* 0x000e64000802007f */
[----:B-1----:R-:W-:Y:S05]  /*20350*/  @!P1 BRA `(.L_x_6081) ;  /* 0xfffffffc00f09947 */ /* 0x002fea000383ffff */
[----:B------:R-:W-:Y:S05]  /*20360*/  BRA `(.L_x_6270) ;  /* 0xffffff8400247947 */ /* 0x000fea000383ffff */
.L_x_6086:
[----:B-1----:R1:W2:Y:S02]  /*20370*/  SYNCS.PHASECHK.TRANS64.TRYWAIT P1, [R5+URZ+0x28cc0], R6 ;  /* 0x028cc006050075a7 */ /* 0x0022a4000802017f */
[----:B--2---:R-:W-:Y:S05]  /*20380*/  @!P1 NANOSLEEP.SYNCS 0x989680 ;  /* 0x009896800000995d */ /* 0x004fea0003900000 */
[----:B------:R-:W2:Y:S02]  /*20390*/  @!P1 SYNCS.PHASECHK.TRANS64 P1, [R5+URZ+0x28cc0], R6 ;  /* 0x028cc006050095a7 */ /* 0x000ea4000802007f */
[----:B--2---:R-:W-:Y:S05]  /*203a0*/  @!P1 BRA `(.L_x_6086) ;  /* 0xfffffffc00f09947 */ /* 0x004fea000383ffff */
[----:B------:R-:W-:Y:S05]  /*203b0*/  BRA `(.L_x_6271) ;  /* 0xffffff8400a47947 */ /* 0x000fea000383ffff */
.L_x_6114:
        /* <DEDUP_REMOVED lines=11> */
.L_x_6273:
[----:B------:R-:W-:Y:S05]  /*20470*/  BSYNC B0 ;  /* 0x0000000000007941 */ /* 0x000fea0003800000 */
.L_x_6272:
[----:B------:R-:W-:Y:S05]  /*20480*/  BRA `(.L_x_6274) ;  /* 0xffffff9800807947 */ /* 0x000fea000383ffff */
.L_x_6116:
[----:B------:R-:W-:Y:S01]  /*20490*/  BSSY B0, `(.L_x_6275) ;  /* 0x0000006000007945 */ /* 0x000fe20003800000 */
[----:B------:R-:W-:-:S07]  /*204a0*/  IMAD.MOV.U32 R15, RZ, RZ, -0x1 ;  /* 0xffffffffff0f7424 */ /* 0x000fce00078e00ff */
[----:B01----:R-:W-:Y:S05]  /*204b0*/  WARPSYNC.COLLECTIVE R15, `(.L_x_6276) ;  /* 0x000000000f0c7348 */ /* 0x003fea0003c00000 */
[----:B------:R-:W-:Y:S02]  /*204c0*/  ELECT P6, UR62, PT ;  /* 0x00000000003e782f */ /* 0x000fe400038c0000 */
[----:B------:R-:W-:Y:S01]  /*204d0*/  MOV R14, UR62 ;  /* 0x0000003e000e7c02 */ /* 0x000fe20008000f00 */
[----:B01----:R-:W-:Y:S10]  /*204e0*/  ENDCOLLECTIVE ;  /* 0x000000000000791b */ /* 0x003ff40003800000 */
.L_x_6276:
[----:B------:R-:W-:Y:S05]  /*204f0*/  BSYNC B0 ;  /* 0x0000000000007941 */ /* 0x000fea0003800000 */
.L_x_6275:
[----:B------:R-:W-:Y:S05]  /*20500*/  BRA `(.L_x_6277) ;  /* 0xffffff98008c7947 */ /* 0x000fea000383ffff */
.L_x_6118:
[----:B0-----:R0:W1:Y:S02]  /*20510*/  SYNCS.PHASECHK.TRANS64.TRYWAIT P0, [R0+URZ+0x28c40], R2 ;  /* 0x028c4002000075a7 */ /* 0x001064000800017f */
[----:B-1----:R-:W-:Y:S05]  /*20520*/  @!P0 NANOSLEEP.SYNCS 0x989680 ;  /* 0x009896800000895d */ /* 0x002fea0003900000 */
[----:B------:R-:W1:Y:S02]  /*20530*/  @!P0 SYNCS.PHASECHK.TRANS64 P0, [R0+URZ+0x28c40], R2 ;  /* 0x028c4002000085a7 */ /* 0x000e64000800007f */
[----:B-1----:R-:W-:Y:S05]  /*20540*/  @!P0 BRA `(.L_x_6118) ;  /* 0xfffffffc00f08947 */ /* 0x002fea000383ffff */
[----:B------:R-:W-:Y:S05]  /*20550*/  BRA `(.L_x_6278) ;  /* 0xffffff9800f47947 */ /* 0x000fea000383ffff */
.L_x_6122:
        /* <DEDUP_REMOVED lines=13> */
.L_x_6279:
[----:B------:R-:W-:Y:S02]  /*20630*/  IMAD.MOV.U32 R13, RZ, RZ, R4 ;  /* 0x000000ffff0d7224 */ /* 0x000fe400078e0004 */
[----:B------:R-:W-:-:S07]  /*20640*/  IMAD.MOV.U32 R6, RZ, RZ, R14 ;  /* 0x000000ffff067224 */ /* 0x000fce00078e000e */
[----:B------:R-:W-:Y:S05]  /*20650*/  WARPSYNC.COLLECTIVE R15, `(.L_x_6280) ;  /* 0x000000000f087348 */ /* 0x000fea0003c00000 */
[----:B------:R0:W1:Y:S02]  /*20660*/  SHFL.IDX P6, R14, R13, R12, R11 ;  /* 0x0000000c0d0e7389 */ /* 0x00006400000c000b */
[----:B01----:R-:W-:Y:S01]  /*20670*/  ENDCOLLECTIVE ;  /* 0x000000000000791b */ /* 0x003fe20003800000 */
.L_x_6280:
[----:B------:R-:W-:Y:S02]  /*20680*/  IMAD.MOV.U32 R13, RZ, RZ, R3 ;  /* 0x000000ffff0d7224 */ /* 0x000fe400078e0003 */
[----:B------:R-:W-:Y:S02]  /*20690*/  IMAD.MOV.U32 R12, RZ, RZ, 0x1 ;  /* 0x00000001ff0c7424 */ /* 0x000fe400078e00ff */
[----:B------:R-:W-:-:S07]  /*206a0*/  IMAD.MOV.U32 R7, RZ, RZ, R14 ;  /* 0x000000ffff077224 */ /* 0x000fce00078e000e */
[----:B------:R-:W-:Y:S05]  /*206b0*/  WARPSYNC.COLLECTIVE R15, `(.L_x_6281) ;  /* 0x000000000f087348 */ /* 0x000fea0003c00000 */
[----:B------:R0:W1:Y:S02]  /*206c0*/  SHFL.IDX P6, R14, R13, R12, R11 ;  /* 0x0000000c0d0e7389 */ /* 0x00006400000c000b */
[----:B01----:R-:W-:Y:S01]  /*206d0*/  ENDCOLLECTIVE ;  /* 0x000000000000791b */ /* 0x003fe20003800000 */
.L_x_6281:
        /* <DEDUP_REMOVED lines=15> */
.L_x_6282:
[----:B------:R-:W-:Y:S02]  /*207d0*/  IMAD.MOV.U32 R13, RZ, RZ, R3 ;  /* 0x000000ffff0d7224 */ /* 0x000fe400078e0003 */
[----:B------:R-:W-:Y:S02]  /*207e0*/  IMAD.MOV.U32 R12, RZ, RZ, 0x2 ;  /* 0x00000002ff0c7424 */ /* 0x000fe400078e00ff */
[----:B------:R-:W-:-:S07]  /*207f0*/  IMAD.MOV.U32 R5, RZ, RZ, R14 ;  /* 0x000000ffff057224 */ /* 0x000fce00078e000e */
[----:B------:R-:W-:Y:S05]  /*20800*/  WARPSYNC.COLLECTIVE R15, `(.L_x_6283) ;  /* 0x000000000f087348 */ /* 0x000fea0003c00000 */
[----:B------:R0:W1:Y:S02]  /*20810*/  SHFL.IDX P6, R14, R13, R12, R11 ;  /* 0x0000000c0d0e7389 */ /* 0x00006400000c000b */
[----:B01----:R-:W-:Y:S01]  /*20820*/  ENDCOLLECTIVE ;  /* 0x000000000000791b */ /* 0x003fe20003800000 */
.L_x_6283:
        /* <DEDUP_REMOVED lines=15> */
.L_x_6284:
[----:B------:R-:W-:Y:S02]  /*20920*/  IMAD.MOV.U32 R13, RZ, RZ, R3 ;  /* 0x000000ffff0d7224 */ /* 0x000fe400078e0003 */
[----:B------:R-:W-:Y:S02]  /*20930*/  IMAD.MOV.U32 R12, RZ, RZ, 0x3 ;  /* 0x00000003ff0c7424 */ /* 0x000fe400078e00ff */
[----:B------:R-:W-:-:S07]  /*20940*/  IMAD.MOV.U32 R5, RZ, RZ, R14 ;  /* 0x000000ffff057224 */ /* 0x000fce00078e000e */
[----:B------:R-:W-:Y:S05]  /*20950*/  WARPSYNC.COLLECTIVE R15, `(.L_x_6285) ;  /* 0x000000000f087348 */ /* 0x000fea0003c00000 */
[----:B------:R0:W1:Y:S02]  /*20960*/  SHFL.IDX P6, R14, R13, R12, R11 ;  /* 0x0000000c0d0e7389 */ /* 0x00006400000c000b */
[----:B01----:R-:W-:Y:S01]  /*20970*/  ENDCOLLECTIVE ;  /* 0x000000000000791b */ /* 0x003fe20003800000 */
.L_x_6285:
        /* <DEDUP_REMOVED lines=13> */
.L_x_6286:
[----:B------:R-:W-:Y:S01]  /*20a50*/  IMAD.MOV.U32 R3, RZ, RZ, R14 ;  /* 0x000000ffff037224 */ /* 0x000fe200078e000e */
[----:B------:R-:W-:Y:S06]  /*20a60*/  BRA `(.L_x_6287) ;  /* 0xffffffa0004c7947 */ /* 0x000fec000383ffff */
.L_x_6125:
[----:B0-----:R-:W2:Y:S02]  /*20a70*/  LDL R2, [R1] ;  /* 0x0000000001027983 */ /* 0x001ea40000100800 */
[----:B--2---:R0:W1:Y:S02]  /*20a80*/  SYNCS.PHASECHK.TRANS64.TRYWAIT P0, [R2+URZ+0x28c20], R0 ;  /* 0x028c2000020075a7 */ /* 0x004064000800017f */
[----:B-1----:R-:W-:Y:S05]  /*20a90*/  @!P0 NANOSLEEP.SYNCS 0x989680 ;  /* 0x009896800000895d */ /* 0x002fea0003900000 */
[----:B------:R-:W1:Y:S02]  /*20aa0*/  @!P0 SYNCS.PHASECHK.TRANS64 P0, [R2+URZ+0x28c20], R0 ;  /* 0x028c2000020085a7 */ /* 0x000e64000800007f */
[----:B-1----:R-:W-:Y:S05]  /*20ab0*/  @!P0 BRA `(.L_x_6125) ;  /* 0xfffffffc00ec8947 */ /* 0x002fea000383ffff */
[----:B------:R-:W-:Y:S05]  /*20ac0*/  BRA `(.L_x_6288) ;  /* 0xffffffa000ac7947 */ /* 0x000fea000383ffff */
.L_x_6129:
[----:B0-----:R0:W1:Y:S02]  /*20ad0*/  SYNCS.PHASECHK.TRANS64.TRYWAIT P0, [R0+URZ+0x28c60], R2 ;  /* 0x028c6002000075a7 */ /* 0x001064000800017f */
[----:B-1----:R-:W-:Y:S05]  /*20ae0*/  @!P0 NANOSLEEP.SYNCS 0x989680 ;  /* 0x009896800000895d */ /* 0x002fea0003900000 */
[----:B------:R-:W1:Y:S02]  /*20af0*/  @!P0 SYNCS.PHASECHK.TRANS64 P0, [R0+URZ+0x28c60], R2 ;  /* 0x028c6002000085a7 */ /* 0x000e64000800007f */
[----:B-1----:R-:W-:Y:S05]  /*20b00*/  @!P0 BRA `(.L_x_6129) ;  /* 0xfffffffc00f08947 */ /* 0x002fea000383ffff */
[----:B------:R-:W-:Y:S05]  /*20b10*/  BRA `(.L_x_6289) ;  /* 0xffffffa000d87947 */ /* 0x000fea000383ffff */
.L_x_6148:
[----:B-1----:R1:W2:Y:S02]  /*20b20*/  SYNCS.PHASECHK.TRANS64.TRYWAIT P0, [R3+URZ+0x28c40], R2 ;  /* 0x028c4002030075a7 */ /* 0x0022a4000800017f */
[----:B--2---:R-:W-:Y:S05]  /*20b30*/  @!P0 NANOSLEEP.SYNCS 0x989680 ;  /* 0x009896800000895d */ /* 0x004fea0003900000 */
[----:B------:R-:W2:Y:S02]  /*20b40*/  @!P0 SYNCS.PHASECHK.TRANS64 P0, [R3+URZ+0x28c40], R2 ;  /* 0x028c4002030085a7 */ /* 0x000ea4000800007f */
[----:B--2---:R-:W-:Y:S05]  /*20b50*/  @!P0 BRA `(.L_x_6148) ;  /* 0xfffffffc00f08947 */ /* 0x004fea000383ffff */
[----:B------:R-:W-:Y:S05]  /*20b60*/  BRA `(.L_x_6290) ;  /* 0xffffffac00e47947 */ /* 0x000fea000383ffff */
.L_x_6153:
[----:B0-----:R0:W2:Y:S02]  /*20b70*/  SYNCS.PHASECHK.TRANS64.TRYWAIT P0, [R3+URZ+0x28c60], R2 ;  /* 0x028c6002030075a7 */ /* 0x0010a4000800017f */
[----:B--2---:R-:W-:Y:S05]  /*20b80*/  @!P0 NANOSLEEP.SYNCS 0x989680 ;  /* 0x009896800000895d */ /* 0x004fea0003900000 */
[----:B------:R-:W2:Y:S02]  /*20b90*/  @!P0 SYNCS.PHASECHK.TRANS64 P0, [R3+URZ+0x28c60], R2 ;  /* 0x028c6002030085a7 */ /* 0x000ea4000800007f */
[----:B--2---:R-:W-:Y:S05]  /*20ba0*/  @!P0 BRA `(.L_x_6153) ;  /* 0xfffffffc00f08947 */ /* 0x004fea000383ffff */
[----:B------:R-:W-:Y:S05]  /*20bb0*/  BRA `(.L_x_6291) ;  /* 0xffffffb000687947 */ /* 0x000fea000383ffff */
.L_x_6168:
[----:B0-----:R0:W1:Y:S02]  /*20bc0*/  SYNCS.PHASECHK.TRANS64.TRYWAIT P0, [R2+URZ+0x28c40], R3 ;  /* 0x028c4003020075a7 */ /* 0x001064000800017f */
[----:B-1----:R-:W-:Y:S05]  /*20bd0*/  @!P0 NANOSLEEP.SYNCS 0x989680 ;  /* 0x009896800000895d */ /* 0x002fea0003900000 */
[----:B------:R-:W1:Y:S02]  /*20be0*/  @!P0 SYNCS.PHASECHK.TRANS64 P0, [R2+URZ+0x28c40], R3 ;  /* 0x028c4003020085a7 */ /* 0x000e64000800007f */
[----:B-1----:R-:W-:Y:S05]  /*20bf0*/  @!P0 BRA `(.L_x_6168) ;  /* 0xfffffffc00f08947 */ /* 0x002fea000383ffff */
[----:B------:R-:W-:Y:S05]  /*20c00*/  BRA `(.L_x_6292) ;  /* 0xffffffbc00587947 */ /* 0x000fea000383ffff */
.L_x_6173:
[----:B-1----:R1:W2:Y:S02]  /*20c10*/  SYNCS.PHASECHK.TRANS64.TRYWAIT P0, [R2+URZ+0x28c60], R3 ;  /* 0x028c6003020075a7 */ /* 0x0022a4000800017f */
[----:B--2---:R-:W-:Y:S05]  /*20c20*/  @!P0 NANOSLEEP.SYNCS 0x989680 ;  /* 0x009896800000895d */ /* 0x004fea0003900000 */
[----:B------:R-:W2:Y:S02]  /*20c30*/  @!P0 SYNCS.PHASECHK.TRANS64 P0, [R2+URZ+0x28c60], R3 ;  /* 0x028c6003020085a7 */ /* 0x000ea4000800007f */
[----:B--2---:R-:W-:Y:S05]  /*20c40*/  @!P0 BRA `(.L_x_6173) ;  /* 0xfffffffc00f08947 */ /* 0x004fea000383ffff */
[----:B------:R-:W-:Y:S05]  /*20c50*/  BRA `(.L_x_6293) ;  /* 0xffffffbc00d87947 */ /* 0x000fea000383ffff */
.L_x_6188:
[----:B0-----:R0:W1:Y:S02]  /*20c60*/  SYNCS.PHASECHK.TRANS64.TRYWAIT P0, [R3+URZ+0x28c40], R2 ;  /* 0x028c4002030075a7 */ /* 0x001064000800017f */
[----:B-1----:R-:W-:Y:S05]  /*20c70*/  @!P0 NANOSLEEP.SYNCS 0x989680 ;  /* 0x009896800000895d */ /* 0x002fea0003900000 */
[----:B------:R-:W1:Y:S02]  /*20c80*/  @!P0 SYNCS.PHASECHK.TRANS64 P0, [R3+URZ+0x28c40], R2 ;  /* 0x028c4002030085a7 */ /* 0x000e64000800007f */
[----:B-1----:R-:W-:Y:S05]  /*20c90*/  @!P0 BRA `(.L_x_6188) ;  /* 0xfffffffc00f08947 */ /* 0x002fea000383ffff */
[----:B------:R-:W-:Y:S05]  /*20ca0*/  BRA `(.L_x_6294) ;  /* 0xffffffc800a47947 */ /* 0x000fea000383ffff */
.L_x_6193:
[----:B-1----:R1:W2:Y:S02]  /*20cb0*/  SYNCS.PHASECHK.TRANS64.TRYWAIT P0, [R3+URZ+0x28c60], R2 ;  /* 0x028c6002030075a7 */ /* 0x0022a4000800017f */
[----:B--2---:R-:W-:Y:S05]  /*20cc0*/  @!P0 NANOSLEEP.SYNCS 0x989680 ;  /* 0x009896800000895d */ /* 0x004fea0003900000 */
[----:B------:R-:W2:Y:S02]  /*20cd0*/  @!P0 SYNCS.PHASECHK.TRANS64 P0, [R3+URZ+0x28c60], R2 ;  /* 0x028c6002030085a7 */ /* 0x000ea4000800007f */
[----:B--2---:R-:W-:Y:S05]  /*20ce0*/  @!P0 BRA `(.L_x_6193) ;  /* 0xfffffffc00f08947 */ /* 0x004fea000383ffff */
[----:B------:R-:W-:Y:S05]  /*20cf0*/  BRA `(.L_x_6295) ;  /* 0xffffffcc00287947 */ /* 0x000fea000383ffff */
.L_x_6209:
        /* <DEDUP_REMOVED lines=8> */
.L_x_6297:
[----:B------:R-:W-:Y:S05]  /*20d80*/  BSYNC B0 ;  /* 0x0000000000007941 */ /* 0x000fea0003800000 */
.L_x_6296:
        /* <DEDUP_REMOVED lines=9> */
.L_x_6298:
        /* <DEDUP_REMOVED lines=18> */
.L_x_6299:
[----:B------:R-:W-:Y:S01]  /*20f40*/  IMAD.MOV.U32 R12, RZ, RZ, 0x2 ;  /* 0x00000002ff0c7424 */ /* 0x000fe200078e00ff */
[----:B------:R-:W-:-:S05]  /*20f50*/  SEL R5, R14, RZ, P1 ;  /* 0x000000ff0e057207 */ /* 0x000fca0000800000 */
[----:B------:R-:W-:-:S04]  /*20f60*/  IMAD.IADD R3, R2, 0x1, R5 ;  /* 0x0000000102037824 */ /* 0x000fc800078e0205 */
[----:B------:R-:W-:-:S07]  /*20f70*/  IMAD.MOV.U32 R13, RZ, RZ, R3 ;  /* 0x000000ffff0d7224 */ /* 0x000fce00078e0003 */
[----:B------:R-:W-:Y:S05]  /*20f80*/  WARPSYNC.COLLECTIVE R15, `(.L_x_6300) ;  /* 0x000000000f087348 */ /* 0x000fea0003c00000 */
[----:B------:R0:W1:Y:S02]  /*20f90*/  SHFL.UP P6, R14, R13, R12, R11 ;  /* 0x0400000c0d0e7389 */ /* 0x00006400000c000b */
[----:B01----:R-:W-:Y:S01]  /*20fa0*/  ENDCOLLECTIVE ;  /* 0x000000000000791b */ /* 0x003fe20003800000 */
.L_x_6300:
[----:B------:R-:W-:Y:S01]  /*20fb0*/  IMAD.MOV.U32 R12, RZ, RZ, 0x4 ;  /* 0x00000004ff0c7424 */ /* 0x000fe200078e00ff */
[----:B------:R-:W-:-:S05]  /*20fc0*/  SEL R14, R14, RZ, P2 ;  /* 0x000000ff0e0e7207 */ /* 0x000fca0001000000 */
[----:B------:R-:W-:-:S04]  /*20fd0*/  IMAD.IADD R3, R3, 0x1, R14 ;  /* 0x0000000103037824 */ /* 0x000fc800078e020e */
[----:B------:R-:W-:-:S07]  /*20fe0*/  IMAD.MOV.U32 R13, RZ, RZ, R3 ;  /* 0x000000ffff0d7224 */ /* 0x000fce00078e0003 */
[----:B------:R-:W-:Y:S05]  /*20ff0*/  WARPSYNC.COLLECTIVE R15, `(.L_x_6301) ;  /* 0x000000000f087348 */ /* 0x000fea0003c00000 */
[----:B------:R0:W1:Y:S02]  /*21000*/  SHFL.UP P6, R14, R13, R12, R11 ;  /* 0x0400000c0d0e7389 */ /* 0x00006400000c000b */
[----:B01----:R-:W-:Y:S01]  /*21010*/  ENDCOLLECTIVE ;  /* 0x000000000000791b */ /* 0x003fe20003800000 */
.L_x_6301:
[----:B------:R-:W-:Y:S01]  /*21020*/  IMAD.MOV.U32 R12, RZ, RZ, 0x8 ;  /* 0x00000008ff0c7424 */ /* 0x000fe200078e00ff */
[----:B------:R-:W-:-:S05]  /*21030*/  SEL R14, R14, RZ, P3 ;  /* 0x000000ff0e0e7207 */ /* 0x000fca0001800000 */
[----:B------:R-:W-:-:S04]  /*21040*/  IMAD.IADD R3, R3, 0x1, R14 ;  /* 0x0000000103037824 */ /* 0x000fc800078e020e */
[----:B------:R-:W-:-:S07]  /*21050*/  IMAD.MOV.U32 R13, RZ, RZ, R3 ;  /* 0x000000ffff0d7224 */ /* 0x000fce00078e0003 */
[----:B------:R-:W-:Y:S05]  /*21060*/  WARPSYNC.COLLECTIVE R15, `(.L_x_6302) ;  /* 0x000000000f087348 */ /* 0x000fea0003c00000 */
[----:B------:R0:W1:Y:S02]  /*21070*/  SHFL.UP P6, R14, R13, R12, R11 ;  /* 0x0400000c0d0e7389 */ /* 0x00006400000c000b */
[----:B01----:R-:W-:Y:S01]  /*21080*/  ENDCOLLECTIVE ;  /* 0x000000000000791b */ /* 0x003fe20003800000 */
.L_x_6302:
[----:B------:R-:W-:Y:S01]  /*21090*/  IMAD.MOV.U32 R12, RZ, RZ, 0x10 ;  /* 0x00000010ff0c7424 */ /* 0x000fe200078e00ff */
[----:B------:R-:W-:-:S05]  /*210a0*/  SEL R14, R14, RZ, P4 ;  /* 0x000000ff0e0e7207 */ /* 0x000fca0002000000 */
[----:B------:R-:W-:-:S04]  /*210b0*/  IMAD.IADD R3, R3, 0x1, R14 ;  /* 0x0000000103037824 */ /* 0x000fc800078e020e */
[----:B------:R-:W-:-:S07]  /*210c0*/  IMAD.MOV.U32 R13, RZ, RZ, R3 ;  /* 0x000000ffff0d7224 */ /* 0x000fce00078e0003 */
[----:B------:R-:W-:Y:S05]  /*210d0*/  WARPSYNC.COLLECTIVE R15, `(.L_x_6303) ;  /* 0x000000000f087348 */ /* 0x000fea0003c00000 */
[----:B------:R0:W1:Y:S02]  /*210e0*/  SHFL.UP P6, R14, R13, R12, R11 ;  /* 0x0400000c0d0e7389 */ /* 0x00006400000c000b */
[----:B01----:R-:W-:Y:S01]  /*210f0*/  ENDCOLLECTIVE ;  /* 0x000000000000791b */ /* 0x003fe20003800000 */
.L_x_6303:
        /* <DEDUP_REMOVED lines=8> */
.L_x_6304:
[----:B------:R-:W-:Y:S05]  /*21180*/  BRA `(.L_x_6305) ;  /* 0xffffffd4007c7947 */ /* 0x000fea000383ffff */
.L_x_6214:
        /* <DEDUP_REMOVED lines=8> */
.L_x_6307:
[----:B------:R-:W-:Y:S05]  /*21210*/  BSYNC B0 ;  /* 0x0000000000007941 */ /* 0x000fea0003800000 */
.L_x_6306:
        /* <DEDUP_REMOVED lines=9> */
.L_x_6308:
[----:B------:R-:W-:Y:S01]  /*212b0*/  IMAD.MOV.U32 R12, RZ, RZ, 0x4 ;  /* 0x00000004ff0c7424 */ /* 0x000fe200078e00ff */
[----:B------:R-:W-:-:S05]  /*212c0*/  SEL R14, R14, RZ, P2 ;  /* 0x000000ff0e0e7207 */ /* 0x000fca0001000000 */
[----:B------:R-:W-:-:S04]  /*212d0*/  IMAD.IADD R3, R3, 0x1, R14 ;  /* 0x0000000103037824 */ /* 0x000fc800078e020e */
[----:B------:R-:W-:-:S07]  /*212e0*/  IMAD.MOV.U32 R13, RZ, RZ, R3 ;  /* 0x000000ffff0d7224 */ /* 0x000fce00078e0003 */
[----:B------:R-:W-:Y:S05]  /*212f0*/  WARPSYNC.COLLECTIVE R15, `(.L_x_6309) ;  /* 0x000000000f087348 */ /* 0x000fea0003c00000 */
[----:B------:R0:W1:Y:S02]  /*21300*/  SHFL.UP P6, R14, R13, R12, R11 ;  /* 0x0400000c0d0e7389 */ /* 0x00006400000c000b */
[----:B01----:R-:W-:Y:S01]  /*21310*/  ENDCOLLECTIVE ;  /* 0x000000000000791b */ /* 0x003fe20003800000 */
.L_x_6309:
[----:B------:R-:W-:Y:S01]  /*21320*/  IMAD.MOV.U32 R12, RZ, RZ, 0x8 ;  /* 0x00000008ff0c7424 */ /* 0x000fe200078e00ff */
[----:B------:R-:W-:-:S05]  /*21330*/  SEL R14, R14, RZ, P3 ;  /* 0x000000ff0e0e7207 */ /* 0x000fca0001800000 */
[----:B------:R-:W-:-:S04]  /*21340*/  IMAD.IADD R3, R3, 0x1, R14 ;  /* 0x0000000103037824 */ /* 0x000fc800078e020e */
[----:B------:R-:W-:-:S07]  /*21350*/  IMAD.MOV.U32 R13, RZ, RZ, R3 ;  /* 0x000000ffff0d7224 */ /* 0x000fce00078e0003 */
[----:B------:R-:W-:Y:S05]  /*21360*/  WARPSYNC.COLLECTIVE R15, `(.L_x_6310) ;  /* 0x000000000f087348 */ /* 0x000fea0003c00000 */
[----:B------:R0:W1:Y:S02]  /*21370*/  SHFL.UP P6, R14, R13, R12, R11 ;  /* 0x0400000c0d0e7389 */ /* 0x00006400000c000b */
[----:B01----:R-:W-:Y:S01]  /*21380*/  ENDCOLLECTIVE ;  /* 0x000000000000791b */ /* 0x003fe20003800000 */
.L_x_6310:
[----:B------:R-:W-:Y:S01]  /*21390*/  IMAD.MOV.U32 R12, RZ, RZ, 0x10 ;  /* 0x00000010ff0c7424 */ /* 0x000fe200078e00ff */
[----:B------:R-:W-:-:S05]  /*213a0*/  SEL R14, R14, RZ, P4 ;  /* 0x000000ff0e0e7207 */ /* 0x000fca0002000000 */
[----:B------:R-:W-:-:S04]  /*213b0*/  IMAD.IADD R3, R3, 0x1, R14 ;  /* 0x0000000103037824 */ /* 0x000fc800078e020e */
[----:B------:R-:W-:-:S07]  /*213c0*/  IMAD.MOV.U32 R13, RZ, RZ, R3 ;  /* 0x000000ffff0d7224 */ /* 0x000fce00078e0003 */
[----:B------:R-:W-:Y:S05]  /*213d0*/  WARPSYNC.COLLECTIVE R15, `(.L_x_6311) ;  /* 0x000000000f087348 */ /* 0x000fea0003c00000 */
[----:B------:R0:W1:Y:S02]  /*213e0*/  SHFL.UP P6, R14, R13, R12, R11 ;  /* 0x0400000c0d0e7389 */ /* 0x00006400000c000b */
[----:B01----:R-:W-:Y:S01]  /*213f0*/  ENDCOLLECTIVE ;  /* 0x000000000000791b */ /* 0x003fe20003800000 */
.L_x_6311:
        /* <DEDUP_REMOVED lines=8> */
.L_x_6312:
[----:B------:R-:W-:Y:S05]  /*21480*/  BRA `(.L_x_6313) ;  /* 0xffffffd400587947 */ /* 0x000fea000383ffff */
.L_x_6216:
[----:B------:R-:W-:Y:S01]  /*21490*/  BSSY B0, `(.L_x_6314) ;  /* 0x0000006000007945 */ /* 0x000fe20003800000 */
[----:B------:R-:W-:Y:S01]  /*214a0*/  PLOP3.LUT P6, PT, P6, PT, PT, 0x8, 0x0 ;  /* 0x000000000000781c */ /* 0x000fe200037ce170 */
[----:B------:R-:W-:-:S12]  /*214b0*/  IMAD.MOV.U32 R15, RZ, RZ, -0x1 ;  /* 0xffffffffff0f7424 */ /* 0x000fd800078e00ff */
[----:B0----5:R-:W-:Y:S05]  /*214c0*/  WARPSYNC.COLLECTIVE R15, `(.L_x_6315) ;  /* 0x000000000f087348 */ /* 0x021fea0003c00000 */
[----:B------:R-:W-:Y:S01]  /*214d0*/  VOTE.ANY R14, PT, P6 ;  /* 0x00000000000e7806 */ /* 0x000fe200030e0100 */
[----:B0----5:R-:W-:Y:S06]  /*214e0*/  ENDCOLLECTIVE ;  /* 0x000000000000791b */ /* 0x021fec0003800000 */
.L_x_6315:
[----:B------:R-:W-:Y:S05]  /*214f0*/  BSYNC B0 ;  /* 0x0000000000007941 */ /* 0x000fea0003800000 */
.L_x_6314:
        /* <DEDUP_REMOVED lines=9> */
.L_x_6316:
[----:B------:R-:W-:Y:S01]  /*21590*/  IMAD.MOV.U32 R17, RZ, RZ, R14 ;  /* 0x000000ffff117224 */ /* 0x000fe200078e000e */
[----:B------:R-:W-:Y:S06]  /*215a0*/  BRA `(.L_x_6317) ;  /* 0xffffffd400487947 */ /* 0x000fec000383ffff */
.L_x_6218:
[----:B------:R-:W-:Y:S01]  /*215b0*/  BSSY B0, `(.L_x_6318) ;  /* 0x0000007000007945 */ /* 0x000fe20003800000 */
[----:B------:R-:W-:Y:S02]  /*215c0*/  IMAD.MOV.U32 R13, RZ, RZ, R3 ;  /* 0x000000ffff0d7224 */ /* 0x000fe400078e0003 */
[----:B------:R-:W-:Y:S02]  /*215d0*/  IMAD.MOV.U32 R11, RZ, RZ, 0x1f ;  /* 0x0000001fff0b7424 */ /* 0x000fe400078e00ff */
[----:B------:R-:W-:-:S07]  /*215e0*/  IMAD.MOV.U32 R15, RZ, RZ, -0x1 ;  /* 0xffffffffff0f7424 */ /* 0x000fce00078e00ff */
[----:B012--5:R-:W-:Y:S05]  /*215f0*/  WARPSYNC.COLLECTIVE R15, `(.L_x_6319) ;  /* 0x000000000f087348 */ /* 0x027fea0003c00000 */
[----:B------:R3:W4:Y:S02]  /*21600*/  SHFL.IDX P6, R14, R13, R12, R11 ;  /* 0x0000000c0d0e7389 */ /* 0x00072400000c000b */
[----:B012345:R-:W-:Y:S01]  /*21610*/  ENDCOLLECTIVE ;  /* 0x000000000000791b */ /* 0x03ffe20003800000 */
.L_x_6319:
[----:B------:R-:W-:Y:S05]  /*21620*/  BSYNC B0 ;  /* 0x0000000000007941 */ /* 0x000fea0003800000 */
.L_x_6318:
[----:B------:R-:W-:Y:S01]  /*21630*/  IMAD.MOV.U32 R4, RZ, RZ, R14 ;  /* 0x000000ffff047224 */ /* 0x000fe200078e000e */
[----:B------:R-:W-:Y:S06]  /*21640*/  BRA `(.L_x_6217) ;  /* 0xffffffd4003c7947 */ /* 0x000fec000383ffff */
.L_x_6222:
[----:B0-----:R0:W1:Y:S02]  /*21650*/  SYNCS.PHASECHK.TRANS64.TRYWAIT P0, [R0+URZ+0x28c20], R3 ;  /* 0x028c2003000075a7 */ /* 0x001064000800017f */
[----:B-1----:R-:W-:Y:S05]  /*21660*/  @!P0 NANOSLEEP.SYNCS 0x989680 ;  /* 0x009896800000895d */ /* 0x002fea0003900000 */
[----:B------:R-:W1:Y:S02]  /*21670*/  @!P0 SYNCS.PHASECHK.TRANS64 P0, [R0+URZ+0x28c20], R3 ;  /* 0x028c2003000085a7 */ /* 0x000e64000800007f */
[----:B-1----:R-:W-:Y:S05]  /*21680*/  @!P0 BRA `(.L_x_6222) ;  /* 0xfffffffc00f08947 */ /* 0x002fea000383ffff */
[----:B------:R-:W-:Y:S05]  /*21690*/  BRA `(.L_x_6320) ;  /* 0xffffffd800bc7947 */ /* 0x000fea000383ffff */
.L_x_6223:
        /* <DEDUP_REMOVED lines=11> */
.L_x_6322:
[----:B------:R-:W-:Y:S05]  /*21750*/  BSYNC B0 ;  /* 0x0000000000007941 */ /* 0x000fea0003800000 */
.L_x_6321:
[----:B------:R-:W-:Y:S05]  /*21760*/  BRA `(.L_x_6323) ;  /* 0xffffffd800a47947 */ /* 0x000fea000383ffff */
.L_x_6224:
[----:B------:R-:W-:Y:S01]  /*21770*/  BSSY B0, `(.L_x_6324) ;  /* 0x0000006000007945 */ /* 0x000fe20003800000 */
[----:B------:R-:W-:-:S07]  /*21780*/  IMAD.MOV.U32 R15, RZ, RZ, -0x1 ;  /* 0xffffffffff0f7424 */ /* 0x000fce00078e00ff */
[----:B01---5:R-:W-:Y:S05]  /*21790*/  WARPSYNC.COLLECTIVE R15, `(.L_x_6325) ;  /* 0x000000000f0c7348 */ /* 0x023fea0003c00000 */
[----:B------:R-:W-:Y:S02]  /*217a0*/  ELECT P6, UR62, PT ;  /* 0x00000000003e782f */ /* 0x000fe400038c0000 */
[----:B------:R-:W-:Y:S01]  /*217b0*/  MOV R14, UR62 ;  /* 0x0000003e000e7c02 */ /* 0x000fe20008000f00 */
[----:B01---5:R-:W-:Y:S10]  /*217c0*/  ENDCOLLECTIVE ;  /* 0x000000000000791b */ /* 0x023ff40003800000 */
.L_x_6325:
[----:B------:R-:W-:Y:S05]  /*217d0*/  BSYNC B0 ;  /* 0x0000000000007941 */ /* 0x000fea0003800000 */
.L_x_6324:
[----:B------:R-:W-:Y:S05]  /*217e0*/  BRA `(.L_x_6326) ;  /* 0xffffffd800987947 */ /* 0x000fea000383ffff */
.L_x_6226:
[----:B0-----:R0:W1:Y:S02]  /*217f0*/  SYNCS.PHASECHK.TRANS64.TRYWAIT P0, [R6+URZ], R5 ;  /* 0x00000005060075a7 */ /* 0x001064000800017f */
[----:B-1----:R-:W-:Y:S05]  /*21800*/  @!P0 NANOSLEEP.SYNCS 0x989680 ;  /* 0x009896800000895d */ /* 0x002fea0003900000 */
[----:B------:R-:W1:Y:S02]  /*21810*/  @!P0 SYNCS.PHASECHK.TRANS64 P0, [R6+URZ], R5 ;  /* 0x00000005060085a7 */ /* 0x000e64000800007f */
[----:B-1----:R-:W-:Y:S05]  /*21820*/  @!P0 BRA `(.L_x_6226) ;  /* 0xfffffffc00f08947 */ /* 0x002fea000383ffff */
[----:B------:R-:W-:Y:S05]  /*21830*/  BRA `(.L_x_6327) ;  /* 0xffffffd800d47947 */ /* 0x000fea000383ffff */
.L_x_6227:
[----:B-1----:R1:W2:Y:S02]  /*21840*/  SYNCS.PHASECHK.TRANS64.TRYWAIT P0, [R7+URZ], R2 ;  /* 0x00000002070075a7 */ /* 0x0022a4000800017f */
[----:B--2---:R-:W-:Y:S05]  /*21850*/  @!P0 NANOSLEEP.SYNCS 0x989680 ;  /* 0x009896800000895d */ /* 0x004fea0003900000 */
[----:B------:R-:W2:Y:S02]  /*21860*/  @!P0 SYNCS.PHASECHK.TRANS64 P0, [R7+URZ], R2 ;  /* 0x00000002070085a7 */ /* 0x000ea4000800007f */
[----:B--2---:R-:W-:Y:S05]  /*21870*/  @!P0 BRA `(.L_x_6227) ;  /* 0xfffffffc00f08947 */ /* 0x004fea000383ffff */
[----:B------:R-:W-:Y:S05]  /*21880*/  BRA `(.L_x_6328) ;  /* 0xffffffd800c87947 */ /* 0x000fea000383ffff */
.L_x_6229:
[----:B--2---:R2:W3:Y:S02]  /*21890*/  SYNCS.PHASECHK.TRANS64.TRYWAIT P0, [R4+URZ], R5 ;  /* 0x00000005040075a7 */ /* 0x0044e4000800017f */
[----:B---3--:R-:W-:Y:S05]  /*218a0*/  @!P0 NANOSLEEP.SYNCS 0x989680 ;  /* 0x009896800000895d */ /* 0x008fea0003900000 */
[----:B------:R-:W3:Y:S02]  /*218b0*/  @!P0 SYNCS.PHASECHK.TRANS64 P0, [R4+URZ], R5 ;  /* 0x00000005040085a7 */ /* 0x000ee4000800007f */
[----:B---3--:R-:W-:Y:S05]  /*218c0*/  @!P0 BRA `(.L_x_6229) ;  /* 0xfffffffc00f08947 */ /* 0x008fea000383ffff */
[----:B------:R-:W-:Y:S05]  /*218d0*/  BRA `(.L_x_6329) ;  /* 0xffffffd800d07947 */ /* 0x000fea000383ffff */
.L_x_6330:
        /* <DEDUP_REMOVED lines=10> */
.L_x_15125:


//--------------------- .text._ZN7cutlass13device_kernelIN5flash11enable_sm90INS1_16FlashAttnFwdSm90INS1_25CollectiveMainloopFwdSm90ILi2EN4cute5tupleIJNS5_1CILi1EEES8_S8_EEENS6_IJNS7_ILi64EEESA_SA_EEELi512ENS_6half_tEfNS_4arch4Sm90ELb0ELb1ELb0ELb1ELb0ELb0ELb1ELb0ELb0ELb1ELb0ELb0EEENS1_21CollectiveEpilogueFwdINS6_IJSA_NS7_ILi512EEESA_EEES9_SC_SE_Li256ELb1ELb1ELb0ELb0EEENS1_36VarlenDynamicPersistentTileSchedulerILi64ELi64ELi256ELi128ELb0ELb1ELb1ELb1ELb0ELb1EEEEEEEEEvNT_6ParamsE --------------------------
	.section	.text._ZN7cutlass13device_kernelIN5flash11enable_sm90INS1_16FlashAttnFwdSm90INS1_25CollectiveMainloopFwdSm90ILi2EN4cute5tupleIJNS5_1CILi1EEES8_S8_EEENS6_IJNS7_ILi64EEESA_SA_EEELi512ENS_6half_tEfNS_4arch4Sm90ELb0ELb1ELb0ELb1ELb0ELb0ELb1ELb0ELb0ELb1ELb0ELb0EEENS1_21CollectiveEpilogueFwdINS6_IJSA_NS7_ILi512EEESA_EEES9_SC_SE_Li256ELb1ELb1ELb0ELb0EEENS1_36VarlenDynamicPersistentTileSchedulerILi64ELi64ELi256ELi128ELb0ELb1ELb1ELb1ELb0ELb1EEEEEEEEEvNT_6ParamsE,"ax",@progbits
	.align	128
.text._ZN7cutlass13device_kernelIN5flash11enable_sm90INS1_16FlashAttnFwdSm90INS1_25CollectiveMainloopFwdSm90ILi2EN4cute5tupleIJNS5_1CILi1EEES8_S8_EEENS6_IJNS7_ILi64EEESA_SA_EEELi512ENS_6half_tEfNS_4arch4Sm90ELb0ELb1ELb0ELb1ELb0ELb0ELb1ELb0ELb0ELb1ELb0ELb0EEENS1_21CollectiveEpilogueFwdINS6_IJSA_NS7_ILi512EEESA_EEES9_SC_SE_Li256ELb1ELb1ELb0ELb0EEENS1_36VarlenDynamicPersistentTileSchedulerILi64ELi64ELi256ELi128ELb0ELb1ELb1ELb1ELb0ELb1EEEEEEEEEvNT_6ParamsE:
        .type           _ZN7cutlass13device_kernelIN5flash11enable_sm90INS1_16FlashAttnFwdSm90INS1_25CollectiveMainloopFwdSm90ILi2EN4cute5tupleIJNS5_1CILi1EEES8_S8_EEENS6_IJNS7_ILi64EEESA_SA_EEELi512ENS_6half_tEfNS_4arch4Sm90ELb0ELb1ELb0ELb1ELb0ELb0ELb1ELb0ELb0ELb1ELb0ELb0EEENS1_21CollectiveEpilogueFwdINS6_IJSA_NS7_ILi512EEESA_EEES9_SC_SE_Li256ELb1ELb1ELb0ELb0EEENS1_36VarlenDynamicPersistentTileSchedulerILi64ELi64ELi256ELi128ELb0ELb1ELb1ELb1ELb0ELb1EEEEEEEEEvNT_6ParamsE,@function
        .size           _ZN7cutlass13device_kernelIN5flash11enable_sm90INS1_16FlashAttnFwdSm90INS1_25CollectiveMainloopFwdSm90ILi2EN4cute5tupleIJNS5_1CILi1EEES8_S8_EEENS6_IJNS7_ILi64EEESA_SA_EEELi512ENS_6half_tEfNS_4arch4Sm90ELb0ELb1ELb0ELb1ELb0ELb0ELb1ELb0ELb0ELb1ELb0ELb0EEENS1_21CollectiveEpilogueFwdINS6_IJSA_NS7_ILi512EEESA_EEES9_SC_SE_Li256ELb1ELb1ELb0ELb0EEENS1_36VarlenDynamicPersistentTileSchedulerILi64ELi64ELi256ELi128ELb0ELb1ELb1ELb1ELb0ELb1EEEEEEEEEvNT_6ParamsE,(.L_x_15126 - _ZN7cutlass13device_kernelIN5flash11enable_sm90INS1_16FlashAttnFwdSm90INS1_25CollectiveMainloopFwdSm90ILi2EN4cute5tupleIJNS5_1CILi1EEES8_S8_EEENS6_IJNS7_ILi64EEESA_SA_EEELi512ENS_6half_tEfNS_4arch4Sm90ELb0ELb1ELb0ELb1ELb0ELb0ELb1ELb0ELb0ELb1ELb0ELb0EEENS1_21CollectiveEpilogueFwdINS6_IJSA_NS7_ILi512EEESA_EEES9_SC_SE_Li256ELb1ELb1ELb0ELb0EEENS1_36VarlenDynamicPersistentTileSchedulerILi64ELi64ELi256ELi128ELb0ELb1ELb1ELb1ELb0ELb1EEEEEEEEEvNT_6ParamsE)
        .other          _ZN7cutlass13device_kernelIN5flash11enable_sm90INS1_16FlashAttnFwdSm90INS1_25CollectiveMainloopFwdSm90ILi2EN4cute5tupleIJNS5_1CILi1EEES8_S8_EEENS6_IJNS7_ILi64EEESA_SA_EEELi512ENS_6half_tEfNS_4arch4Sm90ELb0ELb1ELb0ELb1ELb0ELb0ELb1ELb0ELb0ELb1ELb0ELb0EEENS1_21CollectiveEpilogueFwdINS6_IJSA_NS7_ILi512EEESA_EEES9_SC_SE_Li256ELb1ELb1ELb0ELb0EEENS1_36VarlenDynamicPersistentTileSchedulerILi64ELi64ELi256ELi128ELb0ELb1ELb1ELb1ELb0ELb1EEEEEEEEEvNT_6ParamsE,@"STO_CUDA_ENTRY STV_DEFAULT"
_ZN7cutlass13device_kernelIN5flash11enable_sm90INS1_16FlashAttnFwdSm90INS1_25CollectiveMainloopFwdSm90ILi2EN4cute5tupleIJNS5_1CILi1EEES8_S8_EEENS6_IJNS7_ILi64EEESA_SA_EEELi512ENS_6half_tEfNS_4arch4Sm90ELb0ELb1ELb0ELb1ELb0ELb0ELb1ELb0ELb0ELb1ELb0ELb0EEENS1_21CollectiveEpilogueFwdINS6_IJSA_NS7_ILi512EEESA_EEES9_SC_SE_Li256ELb1ELb1ELb0ELb0EEENS1_36VarlenDynamicPersistentTileSchedulerILi64ELi64ELi256ELi128ELb0ELb1ELb1ELb1ELb0ELb1EEEEEEEEEvNT_6ParamsE:
        /* <DEDUP_REMOVED lines=17> */
.L_x_6332:
[----:B------:R-:W-:Y:S05]  /*0110*/  BSYNC B0 ;  /* 0x0000000000007941 */ /* 0x000fea0003800000 */
.L_x_6331:
        /* <DEDUP_REMOVED lines=39> */
.L_x_6333:
        /* <DEDUP_REMOVED lines=22> */
.L_x_6334:
        /* <DEDUP_REMOVED lines=18> */
.L_x_6335:
        /* <DEDUP_REMOVED lines=22> */
.L_x_6336:
        /* <DEDUP_REMOVED lines=22> */
.L_x_6337:
        /* <DEDUP_REMOVED lines=8> */
.L_x_6339:
        /* <DEDUP_REMOVED lines=18> */
[----:B------:R-:W2:Y:S01]  /*0a70*/  LDL.LU R17, [R1+0x64] ;  /* 0x0000640001117983 */ /* 0x000ea20000300800 */
[----:B------:R-:W-:Y:S01]  /*0a80*/  VIADD R205, R4, 0xffffff80 ;  /* 0xffffff8004cd7836 */ /* 0x000fe20000000000 */
[----:B------:R-:W-:Y:S01]  /*0a90*/  R2UR UR4, R13 ;  /* 0x000000000d0472ca */ /* 0x000fe200000e0000 */
[----:B------:R-:W-:Y:S01]  /*0aa0*/  IMAD.MOV.U32 R185, RZ, RZ, 0x20 ;  /* 0x00000020ffb97424 */ /* 0x000fe200078e00ff */
[----:B------:R-:W-:Y:S01]  /*0ab0*/  UMOV UR36, URZ ;  /* 0x0000003f00247c82 */ /* 0x000fe20008000000 */
[----:B------:R-:W-:Y:S01]  /*0ac0*/  IMAD.MOV.U32 R200, RZ, RZ, RZ ;  /* 0x000000ffffc87224 */ /* 0x000fe200078e00ff */
[----:B------:R-:W-:-:S04]  /*0ad0*/  SHF.R.S32.HI R0, RZ, 0x1f, R205 ;  /* 0x0000001fff007819 */ /* 0x000fc800000114cd */
[CC--:B------:R-:W-:Y:S02]  /*0ae0*/  LEA.HI R2, R0.reuse, R205.reuse, RZ, 0x4 ;  /* 0x000000cd00027211 */ /* 0x0c0fe400078f20ff */
[CC--:B------:R-:W-:Y:S02]  /*0af0*/  LEA.HI R6, R0.reuse, R205.reuse, RZ, 0x2 ;  /* 0x000000cd00067211 */ /* 0x0c0fe400078f10ff */
[----:B------:R-:W-:Y:S02]  /*0b00*/  SHF.R.S32.HI R5, RZ, 0x4, R2 ;  /* 0x00000004ff057819 */ /* 0x000fe40000011402 */
[----:B------:R-:W-:Y:S02]  /*0b10*/  LEA.HI R8, R0, R205, RZ, 0x7 ;  /* 0x000000cd00087211 */ /* 0x000fe400078f38ff */
[C---:B------:R-:W-:Y:S02]  /*0b20*/  LEA.HI R3, R2.reuse, R5, RZ, 0x1 ;  /* 0x0000000502037211 */ /* 0x040fe400078f08ff */
[----:B------:R-:W-:-:S02]  /*0b30*/  LOP3.LUT R2, R2, 0xfffffff0, RZ, 0xc0, !PT ;  /* 0xfffffff002027812 */ /* 0x000fc400078ec0ff */
[----:B------:R-:W-:Y:S02]  /*0b40*/  LOP3.LUT R4, R3, 0x1ffffffe, RZ, 0xc0, !PT ;  /* 0x1ffffffe03047812 */ /* 0x000fe400078ec0ff */
[----:B------:R-:W-:Y:S01]  /*0b50*/  LEA.HI R3, R0, R205, RZ, 0x5 ;  /* 0x000000cd00037211 */ /* 0x000fe200078f28ff */
[----:B------:R-:W-:Y:S01]  /*0b60*/  IMAD.IADD R2, R205, 0x1, -R2 ;  /* 0x00000001cd027824 */ /* 0x000fe200078e0a02 */
[----:B------:R-:W-:Y:S01]  /*0b70*/  LOP3.LUT R10, R6, 0xfffffffc, RZ, 0xc0, !PT ;  /* 0xfffffffc060a7812 */ /* 0x000fe200078ec0ff */
[----:B------:R-:W-:Y:S01]  /*0b80*/  IMAD.IADD R5, R5, 0x1, -R4 ;  /* 0x0000000105057824 */ /* 0x000fe200078e0a04 */
[--C-:B------:R-:W-:Y:S02]  /*0b90*/  SHF.R.S32.HI R4, RZ, 0x5, R3.reuse ;  /* 0x00000005ff047819 */ /* 0x100fe40000011403 */
[----:B------:R-:W-:Y:S01]  /*0ba0*/  SHF.R.S32.HI R3, RZ, 0x1f, R3 ;  /* 0x0000001fff037819 */ /* 0x000fe20000011403 */
[----:B------:R-:W-:Y:S01]  /*0bb0*/  IMAD.IADD R12, R205, 0x1, -R10 ;  /* 0x00000001cd0c7824 */ /* 0x000fe200078e0a0a */
[----:B------:R-:W-:Y:S01]  /*0bc0*/  LOP3.LUT R6, R8, 0xffffff80, RZ, 0xc0, !PT ;  /* 0xffffff8008067812 */ /* 0x000fe200078ec0ff */
[----:B------:R-:W-:Y:S01]  /*0bd0*/  IMAD.SHL.U32 R5, R5, 0x8, RZ ;  /* 0x0000000805057824 */ /* 0x000fe200078e00ff */
[----:B------:R-:W-:-:S02]  /*0be0*/  LEA.HI R3, R3, R4, RZ, 0x2 ;  /* 0x0000000403037211 */ /* 0x000fc400078f10ff */
[----:B------:R-:W-:Y:S01]  /*0bf0*/  SHF.R.S32.HI R9, RZ, 0x1f, R2 ;  /* 0x0000001fff097819 */ /* 0x000fe20000011402 */
[----:B------:R-:W-:Y:S01]  /*0c00*/  IMAD.IADD R6, R205, 0x1, -R6 ;  /* 0x00000001cd067824 */ /* 0x000fe200078e0a06 */
[----:B------:R-:W-:Y:S02]  /*0c10*/  SHF.R.S32.HI R201, RZ, 0x7, R8 ;  /* 0x00000007ffc97819 */ /* 0x000fe40000011408 */
[----:B------:R-:W-:Y:S02]  /*0c20*/  LOP3.LUT R3, R3, 0x3ffffc, RZ, 0xc0, !PT ;  /* 0x003ffffc03037812 */ /* 0x000fe400078ec0ff */
[----:B------:R-:W-:Y:S01]  /*0c30*/  SHF.R.S32.HI R7, RZ, 0x1f, R6 ;  /* 0x0000001fff077819 */ /* 0x000fe20000011406 */
[----:B------:R-:W-:Y:S01]  /*0c40*/  IMAD R16, R201, 0x100, R2 ;  /* 0x00000100c9107824 */ /* 0x000fe200078e0202 */
[----:B------:R-:W-:Y:S01]  /*0c50*/  LEA.HI R11, R12, R12, RZ, 0x1 ;  /* 0x0000000c0c0b7211 */ /* 0x000fe200078f08ff */
[----:B------:R-:W-:Y:S01]  /*0c60*/  IMAD.IADD R3, R4, 0x1, -R3 ;  /* 0x0000000104037824 */ /* 0x000fe200078e0a03 */
[----:B------:R-:W-:-:S02]  /*0c70*/  LEA.HI R10, R9, R2, RZ, 0x3 ;  /* 0x00000002090a7211 */ /* 0x000fc400078f18ff */
[-C--:B------:R-:W-:Y:S01]  /*0c80*/  LEA.HI R9, R7, R6.reuse, RZ, 0x2 ;  /* 0x0000000607097211 */ /* 0x080fe200078f10ff */
[----:B------:R-:W-:Y:S01]  /*0c90*/  IMAD R16, R3, 0x10, R16 ;  /* 0x0000001003107824 */ /* 0x000fe200078e0210 */
[----:B------:R-:W-:Y:S02]  /*0ca0*/  LOP3.LUT R13, R11, 0x1ffffffe, RZ, 0xc0, !PT ;  /* 0x1ffffffe0b0d7812 */ /* 0x000fe400078ec0ff */
[C---:B------:R-:W-:Y:S01]  /*0cb0*/  LOP3.LUT R11, R10.reuse, 0xfffffff8, RZ, 0xc0, !PT ;  /* 0xfffffff80a0b7812 */ /* 0x040fe200078ec0ff */
[----:B------:R-:W-:Y:S01]  /*0cc0*/  IMAD.SHL.U32 R10, R10, 0x40, RZ ;  /* 0x000000400a0a7824 */ /* 0x000fe200078e00ff */
[----:B------:R-:W-:Y:S01]  /*0cd0*/  LOP3.LUT R3, R9, 0x7ffffffc, RZ, 0xc0, !PT ;  /* 0x7ffffffc09037812 */ /* 0x000fe200078ec0ff */
[----:B------:R-:W-:Y:S01]  /*0ce0*/  IMAD.U32 R204, R16, 0x40, R5 ;  /* 0x0000004010cc7824 */ /* 0x000fe200078e0005 */
[----:B------:R-:W-:Y:S01]  /*0cf0*/  LEA.HI R7, R7, R6, RZ, 0x5 ;  /* 0x0000000607077211 */ /* 0x000fe200078f28ff */
[----:B------:R-:W-:Y:S01]  /*0d00*/  IMAD.IADD R11, R2, 0x1, -R11 ;  /* 0x00000001020b7824 */ /* 0x000fe200078e0a0b */
[----:B------:R-:W-:Y:S01]  /*0d10*/  SHF.R.S32.HI R2, RZ, 0x2, R9 ;  /* 0x00000002ff027819 */ /* 0x000fe20000011409 */
[----:B------:R-:W-:Y:S01]  /*0d20*/  IMAD.IADD R18, R6, 0x1, -R3 ;  /* 0x0000000106127824 */ /* 0x000fe200078e0a03 */
[----:B------:R-:W-:Y:S01]  /*0d30*/  LEA.HI R0, R0, R205, RZ, 0x3 ;  /* 0x000000cd00007211 */ /* 0x000fe200078f18ff */
[----:B------:R-:W-:Y:S01]  /*0d40*/  IMAD.SHL.U32 R3, R11, 0x40, RZ ;  /* 0x000000400b037824 */ /* 0x000fe200078e00ff */
[----:B------:R-:W-:Y:S01]  /*0d50*/  SHF.R.S32.HI R9, RZ, 0x1f, R9 ;  /* 0x0000001fff097819 */ /* 0x000fe20000011409 */
[----:B------:R-:W-:Y:S01]  /*0d60*/  IMAD.IADD R12, R12, 0x1, -R13 ;  /* 0x000000010c0c7824 */ /* 0x000fe200078e0a0d */
[----:B------:R-:W-:Y:S01]  /*0d70*/  LOP3.LUT R198, R0, 0xfffffff8, RZ, 0xc0, !PT ;  /* 0xfffffff800c67812 */ /* 0x000fe200078ec0ff */
[----:B------:R-:W-:Y:S01]  /*0d80*/  IMAD.SHL.U32 R18, R18, 0x2, RZ ;  /* 0x0000000212127824 */ /* 0x000fe200078e00ff */
[----:B------:R-:W-:-:S02]  /*0d90*/  LOP3.LUT R6, R3, 0x1c0, RZ, 0xc0, !PT ;  /* 0x000001c003067812 */ /* 0x000fc400078ec0ff */
[----:B------:R-:W-:Y:S01]  /*0da0*/  LOP3.LUT R3, R10, 0x7ffffe00, RZ, 0xc0, !PT ;  /* 0x7ffffe000a037812 */ /* 0x000fe200078ec0ff */
[----:B------:R-:W-:Y:S01]  /*0db0*/  IMAD.IADD R198, R205, 0x1, -R198 ;  /* 0x00000001cdc67824 */ /* 0x000fe200078e0ac6 */
[----:B------:R-:W-:Y:S02]  /*0dc0*/  LOP3.LUT R5, R6, 0x8, R5, 0xf8, !PT ;  /* 0x0000000806057812 */ /* 0x000fe400078ef805 */
[----:B------:R-:W-:Y:S01]  /*0dd0*/  SHF.R.U32.HI R6, RZ, 0x3, R6 ;  /* 0x00000003ff067819 */ /* 0x000fe20000011606 */
[----:B------:R-:W-:Y:S01]  /*0de0*/  IMAD R3, R4, 0x400, R3 ;  /* 0x0000040004037824 */ /* 0x000fe200078e0203 */
[----:B------:R-:W-:Y:S01]  /*0df0*/  LEA.HI R9, R9, R2, RZ, 0x3 ;  /* 0x0000000209097211 */ /* 0x000fe200078f18ff */
[----:B------:R-:W-:Y:S01]  /*0e00*/  IMAD.SHL.U32 R187, R198, 0x8, RZ ;  /* 0x00000008c6bb7824 */ /* 0x000fe200078e00ff */
[----:B------:R-:W-:Y:S02]  /*0e10*/  LOP3.LUT R6, R5, R6, RZ, 0x3c, !PT ;  /* 0x0000000605067212 */ /* 0x000fe400078e3cff */
[----:B------:R-:W-:Y:S01]  /*0e20*/  R2P PR, R11, 0x6 ;  /* 0x000000060b007804 */ /* 0x000fe20000000000 */
[----:B------:R-:W-:Y:S01]  /*0e30*/  VIADD R197, R187, 0x40 ;  /* 0x00000040bbc57836 */ /* 0x000fe20000000000 */
        /* <DEDUP_REMOVED lines=9> */
[----:B------:R-:W-:Y:S01]  /*0ed0*/  VIADD R194, R187, 0x100 ;  /* 0x00000100bbc27836 */ /* 0x000fe20000000000 */
[----:B------:R-:W-:Y:S01]  /*0ee0*/  SEL R185, R185, 0xffffffe0, !P1 ;  /* 0xffffffe0b9b97807 */ /* 0x000fe20004800000 */
[----:B------:R-:W-:Y:S01]  /*0ef0*/  VIADD R186, R23, 0x36400 ;  /* 0x0003640017ba7836 */ /* 0x000fe20000000000 */
        /* <DEDUP_REMOVED lines=16> */
[----:B------:R-:W-:Y:S02]  /*1000*/  IMAD.MOV.U32 R6, RZ, RZ, R14 ;  /* 0x000000ffff067224 */ /* 0x000fe400078e000e */
[----:B------:R-:W-:Y:S02]  /*1010*/  IMAD.MOV.U32 R7, RZ, RZ, R15 ;  /* 0x000000ffff077224 */ /* 0x000fe400078e000f */
[----:B------:R-:W-:Y:S02]  /*1020*/  IMAD.MOV.U32 R2, RZ, RZ, RZ ;  /* 0x000000ffff027224 */ /* 0x000fe400078e00ff */
[----:B------:R-:W-:Y:S02]  /*1030*/  IMAD.SHL.U32 R22, R8, 0x100, RZ ;  /* 0x0000010008167824 */ /* 0x000fe400078e00ff */
[----:B------:R-:W-:Y:S02]  /*1040*/  IMAD R189, R12, 0x8, R19 ;  /* 0x000000080cbd7824 */ /* 0x000fe400078e0213 */
[----:B------:R-:W-:Y:S01]  /*1050*/  IMAD.IADD R185, R185, 0x1, R184 ;  /* 0x00000001b9b97824 */ /* 0x000fe200078e02b8 */
[----:B--2---:R-:W-:-:S07]  /*1060*/  LOP3.LUT R188, R17, 0x1, RZ, 0xfc, !PT ;  /* 0x0000000111bc7812 */ /* 0x004fce00078efcff */
.L_x_6442:
[----:B0-23--:R-:W0:Y:S08]  /*1070*/  LDC.64 R4, c[0x0][0xb20] ;  /* 0x0002c800ff047b82 */ /* 0x00de300000000a00 */
[----:B-1--4-:R-:W1:Y:S01]  /*1080*/  LDC.64 R8, c[0x0][0xb10] ;  /* 0x0002c400ff087b82 */ /* 0x012e620000000a00 */
        /* <DEDUP_REMOVED lines=10> */
[----:B------:R-:W-:Y:S01]  /*1130*/  UISETP.NE.U32.AND UP0, UPT, UR6, URZ, UPT ;  /* 0x0000003f0600728c */ /* 0x000fe2000bf05070 */
[----:B------:R-:W-:Y:S01]  /*1140*/  ULDC UR5, c[0x0][0x424] ;  /* 0x0001090000057ab9 */ /* 0x000fe20000000800 */
[----:B0-----:R-:W-:-:S05]  /*1150*/  @P0 IMAD.WIDE R4, R7, 0x4, R4 ;  /* 0x0000000407040825 */ /* 0x001fca00078e0204 */
[----:B------:R0:W5:Y:S01]  /*1160*/  @P0 LDG.E R3, desc[UR38][R4.64] ;  /* 0x0000002604030981 */ /* 0x000162000c1e1900 */
[----:B-1----:R-:W-:-:S05]  /*1170*/  @P1 IMAD.WIDE R8, R7, 0x4, R8 ;  /* 0x0000000407081825 */ /* 0x002fca00078e0208 */
[----:B------:R0:W5:Y:S01]  /*1180*/  @P1 LDG.E R17, desc[UR38][R8.64] ;  /* 0x0000002608111981 */ /* 0x000162000c1e1900 */
[----:B------:R-:W-:Y:S01]  /*1190*/  UISETP.NE.AND.EX UP0, UPT, UR7, URZ, UPT, UP0 ;  /* 0x0000003f0700728c */ /* 0x000fe2000bf05300 */
[----:B------:R-:W-:Y:S02]  /*11a0*/  IMAD.MOV.U32 R191, RZ, RZ, R6 ;  /* 0x000000ffffbf7224 */ /* 0x000fe400078e0006 */
[----:B------:R-:W-:Y:S01]  /*11b0*/  ULDC.64 UR6, c[0x0][0xb18] ;  /* 0x0002c60000067ab9 */ /* 0x000fe20000000a00 */
[----:B------:R-:W-:Y:S01]  /*11c0*/  USEL UR5, UR5, 0x1, UP0 ;  /* 0x0000000105057887 */ /* 0x000fe20008000000 */
[----:B------:R-:W-:Y:S01]  /*11d0*/  ISETP.NE.U32.AND P2, PT, RZ, UR6, PT ;  /* 0x00000006ff007c0c */ /* 0x000fe2000bf45070 */
[----:B------:R-:W-:Y:S02]  /*11e0*/  ULDC UR6, c[0x0][0x2f0] ;  /* 0x0000bc0000067ab9 */ /* 0x000fe40000000800 */
[----:B------:R-:W-:Y:S01]  /*11f0*/  UIMAD UR5, UR5, UR6, URZ ;  /* 0x00000006050572a4 */ /* 0x000fe2000f8e023f */
[----:B------:R-:W-:Y:S01]  /*1200*/  ISETP.NE.AND.EX P2, PT, RZ, UR7, PT, P2 ;  /* 0x00000007ff007c0c */ /* 0x000fe2000bf45320 */
[----:B0-----:R-:W-:-:S12]  /*1210*/  @P1 BRA `(.L_x_6340) ;  /* 0x0000000000241947 */ /* 0x001fd80003800000 */
        /* <DEDUP_REMOVED lines=9> */
.L_x_6340:
[----:B------:R-:W-:Y:S02]  /*12b0*/  IMAD.U32 R16, RZ, RZ, UR5 ;  /* 0x00000005ff107e24 */ /* 0x000fe4000f8e00ff */
[----:B------:R-:W-:Y:S01]  /*12c0*/  IMAD.MOV.U32 R192, RZ, RZ, R7 ;  /* 0x000000ffffc07224 */ /* 0x000fe200078e0007 */
[----:B------:R-:W-:Y:S06]  /*12d0*/  @!P2 BRA `(.L_x_6341) ;  /* 0x000000000010a947 */ /* 0x000fec0003800000 */
[----:B------:R-:W0:Y:S02]  /*12e0*/  LDC.64 R4, c[0x0][0xb18] ;  /* 0x0002c600ff047b82 */ /* 0x000e240000000a00 */
[----:B0-----:R-:W-:-:S05]  /*12f0*/  IMAD.WIDE R4, R7, 0x4, R4 ;  /* 0x0000000407047825 */ /* 0x001fca00078e0204 */
[----:B------:R0:W5:Y:S01]  /*1300*/  LDG.E R16, desc[UR38][R4.64] ;  /* 0x0000002604107981 */ /* 0x000162000c1e1900 */
[----:B------:R-:W-:Y:S05]  /*1310*/  BRA `(.L_x_6342) ;  /* 0x0000000000247947 */ /* 0x000fea0003800000 */
.L_x_6341:
        /* <DEDUP_REMOVED lines=9> */
.L_x_6342:
[----:B0-----:R-:W2:Y:S01]  /*13b0*/  LDL R4, [R1+0x4] ;  /* 0x0000040001047983 */ /* 0x001ea20000100800 */
[----:B-----5:R-:W-:Y:S01]  /*13c0*/  IMAD.IADD R16, R16, 0x1, -R3 ;  /* 0x0000000110107824 */ /* 0x020fe200078e0a03 */
[----:B------:R-:W-:-:S03]  /*13d0*/  USHF.L.U32 UR40, UR4, 0x6, URZ ;  /* 0x0000000604287899 */ /* 0x000fc6000800063f */
[----:B------:R-:W-:-:S05]  /*13e0*/  VIADD R0, R16, 0x3f ;  /* 0x0000003f10007836 */ /* 0x000fca0000000000 */
[----:B------:R-:W-:-:S04]  /*13f0*/  SHF.R.S32.HI R3, RZ, 0x1f, R0 ;  /* 0x0000001fff037819 */ /* 0x000fc80000011400 */
[----:B------:R-:W-:-:S04]  /*1400*/  LEA.HI R3, R3, R0, RZ, 0x6 ;  /* 0x0000000003037211 */ /* 0x000fc800078f30ff */
[----:B------:R-:W-:Y:S02]  /*1410*/  SHF.R.S32.HI R168, RZ, 0x6, R3 ;  /* 0x00000006ffa87819 */ /* 0x000fe40000011403 */
[----:B--2---:R-:W-:-:S13]  /*1420*/  ISETP.NE.AND P0, PT, R4, 0x1, PT ;  /* 0x000000010400780c */ /* 0x004fda0003f05270 */
[----:B------:R-:W-:Y:S05]  /*1430*/  @!P0 BRA `(.L_x_6343) ;  /* 0x0000001c00e88947 */ /* 0x000fea0003800000 */
[----:B------:R-:W0:Y:S01]  /*1440*/  LDC R0, c[0x0][0x448] ;  /* 0x00011200ff007b82 */ /* 0x000e220000000800 */
[----:B------:R-:W-:Y:S01]  /*1450*/  UIADD3 UR4, UR40, 0x3f, URZ ;  /* 0x0000003f28047890 */ /* 0x000fe2000fffe03f */
[----:B------:R-:W-:-:S06]  /*1460*/  IADD3 R5, R16, 0x1, -R17 ;  /* 0x0000000110057810 */ /* 0x000fcc0007ffe811 */
[----:B------:R-:W1:Y:S01]  /*1470*/  LDC.64 R6, c[0x0][0xad8] ;  /* 0x0002b600ff067b82 */ /* 0x000e620000000a00 */
[----:B0-----:R-:W-:Y:S01]  /*1480*/  ISETP.NE.AND P1, PT, R0, 0x1, PT ;  /* 0x000000010000780c */ /* 0x001fe20003f25270 */
[----:B------:R-:W-:Y:S01]  /*1490*/  IMAD.U32 R0, RZ, RZ, UR4 ;  /* 0x00000004ff007e24 */ /* 0x000fe2000f8e00ff */
[----:B-1----:R-:W-:-:S11]  /*14a0*/  ISETP.GE.AND P2, PT, R7, 0x1, PT ;  /* 0x000000010700780c */ /* 0x002fd60003f46270 */
[----:B------:R-:W0:Y:S08]  /*14b0*/  @P1 LDC R3, c[0x0][0x44c] ;  /* 0x00011300ff031b82 */ /* 0x000e300000000800 */
[----:B------:R-:W1:Y:S01]  /*14c0*/  @P1 LDC R4, c[0x0][0x450] ;  /* 0x00011400ff041b82 */ /* 0x000e620000000800 */
[----:B0-----:R-:W-:-:S05]  /*14d0*/  @P1 IMAD.HI.U32 R3, R3, UR4, RZ ;  /* 0x0000000403031c27 */ /* 0x001fca000f8e00ff */
        /* <DEDUP_REMOVED lines=14> */
.L_x_6345:
[----:B------:R-:W-:-:S13]  /*15c0*/  ISETP.NE.AND P0, PT, R7, 0x1, PT ;  /* 0x000000010700780c */ /* 0x000fda0003f05270 */
[----:B------:R-:W0:Y:S02]  /*15d0*/  @P0 LDC.64 R4, c[0x0][0xae0] ;  /* 0x0002b800ff040b82 */ /* 0x000e240000000a00 */
[----:B0-----:R-:W-:-:S05]  /*15e0*/  @P0 IMAD.HI.U32 R4, R3, R4, RZ ;  /* 0x0000000403040227 */ /* 0x001fca00078e00ff */
[----:B------:R-:W-:-:S07]  /*15f0*/  @P0 SHF.R.U32.HI R3, RZ, R5, R4 ;  /* 0x00000005ff030219 */ /* 0x000fce0000011604 */
.L_x_6346:
[----:B------:R-:W-:-:S05]  /*1600*/  IMAD R3, R3, R7, R7 ;  /* 0x0000000703037224 */ /* 0x000fca00078e0207 */
[----:B------:R-:W-:-:S07]  /*1610*/  VIMNMX R0, R0, R3, PT ;  /* 0x0000000300007248 */ /* 0x000fce0003fe0100 */
.L_x_6344:
[----:B------:R-:W0:Y:S01]  /*1620*/  @P1 LDC R5, c[0x0][0x44c] ;  /* 0x00011300ff051b82 */ /* 0x000e220000000800 */
[----:B------:R-:W-:Y:S01]  /*1630*/  VIADD R0, R0, 0x3f ;  /* 0x0000003f00007836 */ /* 0x000fe20000000000 */
[----:B------:R-:W-:Y:S01]  /*1640*/  ULDC UR4, c[0x0][0xad4] ;  /* 0x0002b50000047ab9 */ /* 0x000fe20000000800 */
[----:B------:R-:W-:-:S03]  /*1650*/  IMAD.U32 R4, RZ, RZ, UR40 ;  /* 0x00000028ff047e24 */ /* 0x000fc6000f8e00ff */
[----:B------:R-:W-:Y:S02]  /*1660*/  SHF.R.S32.HI R3, RZ, 0x1f, R0 ;  /* 0x0000001fff037819 */ /* 0x000fe40000011400 */
[----:B------:R-:W1:Y:S02]  /*1670*/  @P1 LDC R6, c[0x0][0x450] ;  /* 0x00011400ff061b82 */ /* 0x000e640000000800 */
[----:B------:R-:W-:-:S04]  /*1680*/  LEA.HI R3, R3, R0, RZ, 0x6 ;  /* 0x0000000003037211 */ /* 0x000fc800078f30ff */
[----:B------:R-:W-:Y:S01]  /*1690*/  SHF.R.S32.HI R3, RZ, 0x6, R3 ;  /* 0x00000006ff037819 */ /* 0x000fe20000011403 */
[----:B0-----:R-:W-:-:S05]  /*16a0*/  @P1 IMAD.HI.U32 R5, R5, UR40, RZ ;  /* 0x0000002805051c27 */ /* 0x001fca000f8e00ff */
[----:B-1----:R-:W-:Y:S02]  /*16b0*/  @P1 SHF.R.U32.HI R4, RZ, R6, R5 ;  /* 0x00000006ff041219 */ /* 0x002fe40000011605 */
[----:B------:R-:W-:Y:S02]  /*16c0*/  VIMNMX R5, R168, R3, PT ;  /* 0x00000003a8057248 */ /* 0x000fe40003fe0100 */
[----:B------:R-:W-:-:S05]  /*16d0*/  IADD3 R4, R4, R16, -R17 ;  /* 0x0000001004047210 */ /* 0x000fca0007ffe811 */
        /* <DEDUP_REMOVED lines=11> */
.L_x_6348:
[----:B------:R-:W-:-:S13]  /*1790*/  ISETP.NE.AND P0, PT, R7, 0x1, PT ;  /* 0x000000010700780c */ /* 0x000fda0003f05270 */
[----:B------:R-:W0:Y:S02]  /*17a0*/  @P0 LDC.64 R8, c[0x0][0xae0] ;  /* 0x0002b800ff080b82 */ /* 0x000e240000000a00 */
[----:B0-----:R-:W-:-:S05]  /*17b0*/  @P0 IMAD.HI.U32 R6, R4, R8, RZ ;  /* 0x0000000804060227 */ /* 0x001fca00078e00ff */
[----:B------:R-:W-:-:S07]  /*17c0*/  @P0 SHF.R.U32.HI R4, RZ, R9, R6 ;  /* 0x00000009ff040219 */ /* 0x000fce0000011606 */
.L_x_6349:
[----:B------:R-:W-:-:S05]  /*17d0*/  IMAD R3, R4, R7, RZ ;  /* 0x0000000704037224 */ /* 0x000fca00078e02ff */
[----:B------:R-:W-:-:S07]  /*17e0*/  VIMNMX R0, R0, R3, !PT ;  /* 0x0000000300007248 */ /* 0x000fce0007fe0100 */
.L_x_6347:
        /* <DEDUP_REMOVED lines=132> */
.L_x_6352:
        /* <DEDUP_REMOVED lines=171> */
.L_x_6351:
[----:B------:R-:W-:Y:S01]  /*2ae0*/  BAR.SYNC.DEFER_BLOCKING 0xe, 0x100 ;  /* 0x0384000000007b1d */ /* 0x000fe20000010000 */
[----:B01----:R-:W-:Y:S01]  /*2af0*/  IMAD.U32 R0, RZ, RZ, UR36 ;  /* 0x00000024ff007e24 */ /* 0x003fe2000f8e00ff */
[----:B------:R-:W-:Y:S01]  /*2b00*/  UIADD3 UR36, UR36, 0x1, URZ ;  /* 0x0000000124247890 */ /* 0x000fe2000fffe03f */
[----:B------:R-:W-:Y:S01]  /*2b10*/  PLOP3.LUT P0, PT, PT, PT, PT, 0x8, 0x0 ;  /* 0x000000000000781c */ /* 0x000fe20003f0e170 */
[----:B------:R-:W-:Y:S02]  /*2b20*/  IMAD.MOV.U32 R20, RZ, RZ, RZ ;  /* 0x000000ffff147224 */ /* 0x000fe400078e00ff */
        /* <DEDUP_REMOVED lines=139> */
.L_x_6343:
[----:B------:R-:W0:Y:S01]  /*33e0*/  LDC R0, c[0x0][0x448] ;  /* 0x00011200ff007b82 */ /* 0x000e220000000800 */
[----:B------:R-:W-:Y:S01]  /*33f0*/  UIADD3 UR4, UR40, 0x3f, URZ ;  /* 0x0000003f28047890 */ /* 0x000fe2000fffe03f */
[----:B------:R-:W-:-:S06]  /*3400*/  IADD3 R5, R16, 0x1, -R17 ;  /* 0x0000000110057810 */ /* 0x000fcc0007ffe811 */
[----:B------:R-:W1:Y:S01]  /*3410*/  LDC.64 R6, c[0x0][0xad8] ;  /* 0x0002b600ff067b82 */ /* 0x000e620000000a00 */
[----:B0-----:R-:W-:Y:S02]  /*3420*/  ISETP.NE.AND P1, PT, R0, 0x1, PT ;  /* 0x000000010000780c */ /* 0x001fe40003f25270 */
[----:B-1----:R-:W-:-:S11]  /*3430*/  ISETP.GE.AND P2, PT, R7, 0x1, PT ;  /* 0x000000010700780c */ /* 0x002fd60003f46270 */
[----:B------:R-:W0:Y:S08]  /*3440*/  @P1 LDC R0, c[0x0][0x44c] ;  /* 0x00011300ff001b82 */ /* 0x000e300000000800 */
[----:B------:R-:W1:Y:S01]  /*3450*/  @P1 LDC R4, c[0x0][0x450] ;  /* 0x00011400ff041b82 */ /* 0x000e620000000800 */
[----:B0-----:R-:W-:-:S04]  /*3460*/  @P1 IMAD.HI.U32 R3, R0, UR4, RZ ;  /* 0x0000000400031c27 */ /* 0x001fc8000f8e00ff */
[----:B------:R-:W-:Y:S01]  /*3470*/  IMAD.U32 R0, RZ, RZ, UR4 ;  /* 0x00000004ff007e24 */ /* 0x000fe2000f8e00ff */
        /* <DEDUP_REMOVED lines=14> */
.L_x_6354:
[----:B------:R-:W-:-:S13]  /*3560*/  ISETP.NE.AND P0, PT, R7, 0x1, PT ;  /* 0x000000010700780c */ /* 0x000fda0003f05270 */
[----:B------:R-:W0:Y:S02]  /*3570*/  @P0 LDC.64 R4, c[0x0][0xae0] ;  /* 0x0002b800ff040b82 */ /* 0x000e240000000a00 */
[----:B0-----:R-:W-:-:S05]  /*3580*/  @P0 IMAD.HI.U32 R4, R3, R4, RZ ;  /* 0x0000000403040227 */ /* 0x001fca00078e00ff */
[----:B------:R-:W-:-:S07]  /*3590*/  @P0 SHF.R.U32.HI R3, RZ, R5, R4 ;  /* 0x00000005ff030219 */ /* 0x000fce0000011604 */
.L_x_6355:
[----:B------:R-:W-:-:S05]  /*35a0*/  IMAD R3, R3, R7, R7 ;  /* 0x0000000703037224 */ /* 0x000fca00078e0207 */
[----:B------:R-:W-:-:S07]  /*35b0*/  VIMNMX R0, R0, R3, PT ;  /* 0x0000000300007248 */ /* 0x000fce0003fe0100 */
.L_x_6353:
[----:B------:R-:W0:Y:S01]  /*35c0*/  @P1 LDC R4, c[0x0][0x44c] ;  /* 0x00011300ff041b82 */ /* 0x000e220000000800 */
[----:B------:R-:W-:Y:S01]  /*35d0*/  VIADD R0, R0, 0x3f ;  /* 0x0000003f00007836 */ /* 0x000fe20000000000 */
[----:B------:R-:W-:Y:S01]  /*35e0*/  ULDC UR4, c[0x0][0xad4] ;  /* 0x0002b50000047ab9 */ /* 0x000fe20000000800 */
[----:B------:R-:W-:-:S03]  /*35f0*/  IMAD.IADD R173, R16, 0x1, -R17 ;  /* 0x0000000110ad7824 */ /* 0x000fc600078e0a11 */
[----:B------:R-:W-:Y:S02]  /*3600*/  SHF.R.S32.HI R3, RZ, 0x1f, R0 ;  /* 0x0000001fff037819 */ /* 0x000fe40000011400 */
[----:B------:R-:W1:Y:S02]  /*3610*/  @P1 LDC R6, c[0x0][0x450] ;  /* 0x00011400ff061b82 */ /* 0x000e640000000800 */
[----:B------:R-:W-:-:S04]  /*3620*/  LEA.HI R3, R3, R0, RZ, 0x6 ;  /* 0x0000000003037211 */ /* 0x000fc800078f30ff */
[----:B------:R-:W-:-:S04]  /*3630*/  SHF.R.S32.HI R3, RZ, 0x6, R3 ;  /* 0x00000006ff037819 */ /* 0x000fc80000011403 */
[----:B------:R-:W-:Y:S01]  /*3640*/  VIMNMX R168, R168, R3, PT ;  /* 0x00000003a8a87248 */ /* 0x000fe20003fe0100 */
[----:B0-----:R-:W-:-:S04]  /*3650*/  @P1 IMAD.HI.U32 R5, R4, UR40, RZ ;  /* 0x0000002804051c27 */ /* 0x001fc8000f8e00ff */
[----:B------:R-:W-:Y:S01]  /*3660*/  IMAD.U32 R4, RZ, RZ, UR40 ;  /* 0x00000028ff047e24 */ /* 0x000fe2000f8e00ff */
        /* <DEDUP_REMOVED lines=13> */
.L_x_6357:
[----:B------:R-:W-:-:S13]  /*3740*/  ISETP.NE.AND P0, PT, R7, 0x1, PT ;  /* 0x000000010700780c */ /* 0x000fda0003f05270 */
[----:B------:R-:W0:Y:S02]  /*3750*/  @P0 LDC.64 R8, c[0x0][0xae0] ;  /* 0x0002b800ff080b82 */ /* 0x000e240000000a00 */
[----:B0-----:R-:W-:-:S05]  /*3760*/  @P0 IMAD.HI.U32 R6, R4, R8, RZ ;  /* 0x0000000804060227 */ /* 0x001fca00078e00ff */
[----:B------:R-:W-:-:S07]  /*3770*/  @P0 SHF.R.U32.HI R4, RZ, R9, R6 ;  /* 0x00000009ff040219 */ /* 0x000fce0000011606 */
.L_x_6358:
[----:B------:R-:W-:-:S05]  /*3780*/  IMAD R3, R4, R7, RZ ;  /* 0x0000000704037224 */ /* 0x000fca00078e02ff */
[----:B------:R-:W-:-:S07]  /*3790*/  VIMNMX R0, R0, R3, !PT ;  /* 0x0000000300007248 */ /* 0x000fce0007fe0100 */
.L_x_6356:
        /* <DEDUP_REMOVED lines=105> */
.L_x_6359:
[----:B------:R-:W-:Y:S02]  /*3e30*/  LEA.HI R0, R200, R200, RZ, 0x1 ;  /* 0x000000c8c8007211 */ /* 0x000fe400078f08ff */
[----:B------:R-:W-:Y:S02]  /*3e40*/  ISETP.NE.AND P0, PT, R188, 0x3, PT ;  /* 0x00000003bc00780c */ /* 0x000fe40003f05270 */
[----:B------:R-:W-:-:S05]  /*3e50*/  LOP3.LUT R3, R0, 0xfffffffe, RZ, 0xc0, !PT ;  /* 0xfffffffe00037812 */ /* 0x000fca00078ec0ff */
[----:B------:R-:W-:-:S05]  /*3e60*/  IMAD.IADD R3, R200, 0x1, -R3 ;  /* 0x00000001c8037824 */ /* 0x000fca00078e0a03 */
[----:B------:R-:W-:-:S04]  /*3e70*/  SHF.L.U32 R4, R3, 0x1f, RZ ;  /* 0x0000001f03047819 */ /* 0x000fc800000006ff */
[----:B------:R-:W0:Y:S02]  /*3e80*/  SYNCS.PHASECHK.TRANS64.TRYWAIT P1, [UR37+0x38800], R4 ;  /* 0x03880004ff0075a7 */ /* 0x000e240008020165 */
[----:B0-----:R-:W-:Y:S05]  /*3e90*/  @!P1 BRA `(.L_x_6360) ;  /* 0x0000017c00f89947 */ /* 0x001fea0003800000 */
.L_x_6597:
[----:B------:R-:W-:Y:S05]  /*3ea0*/  @!P0 BRA `(.L_x_6361) ;  /* 0x0000000000048947 */ /* 0x000fea0003800000 */
[----:B------:R-:W-:Y:S01]  /*3eb0*/  BPT.TRAP 0x1 ;  /* 0x000000040000795c */ /* 0x000fe20000300000 */
.L_x_6361:
[----:B0-----:R-:W-:Y:S01]  /*3ec0*/  IMAD.U32 R3, RZ, RZ, UR36 ;  /* 0x00000024ff037e24 */ /* 0x001fe2000f8e00ff */
[----:B------:R-:W-:-:S04]  /*3ed0*/  SHF.L.U32 R6, R2, 0x1f, RZ ;  /* 0x0000001f02067819 */ /* 0x000fc800000006ff */
[----:B------:R-:W-:-:S04]  /*3ee0*/  LEA R3, R3, UR37, 0x3 ;  /* 0x0000002503037c11 */ /* 0x000fc8000f8e18ff */
[----:B------:R0:W1:Y:S01]  /*3ef0*/  SYNCS.PHASECHK.TRANS64.TRYWAIT P1, [R3+URZ+0x38830], R6 ;  /* 0x03883006030075a7 */ /* 0x000062000802017f */
[----:B------:R-:W-:Y:S05]  /*3f00*/  @!P0 BRA `(.L_x_6362) ;  /* 0x0000000000048947 */ /* 0x000fea0003800000 */
[----:B------:R-:W-:Y:S01]  /*3f10*/  BPT.TRAP 0x1 ;  /* 0x000000040000795c */ /* 0x000fe20000300000 */
.L_x_6362:
[----:B-1----:R-:W-:Y:S05]  /*3f20*/  @P1 BRA `(.L_x_6363) ;  /* 0x0000000000081947 */ /* 0x002fea0003800000 */
[----:B------:R-:W1:Y:S02]  /*3f30*/  SYNCS.PHASECHK.TRANS64.TRYWAIT P1, [R3+URZ+0x38830], R6 ;  /* 0x03883006030075a7 */ /* 0x000e64000802017f */
[----:B-1----:R-:W-:Y:S05]  /*3f40*/  @!P1 BRA `(.L_x_6364) ;  /* 0x0000017c00e49947 */ /* 0x002fea0003800000 */
.L_x_6363:
        /* <DEDUP_REMOVED lines=40> */
.L_x_6598:
[----:B------:R-:W-:Y:S05]  /*41d0*/  @!P0 BRA `(.L_x_6366) ;  /* 0x0000000000048947 */ /* 0x000fea0003800000 */
[----:B------:R-:W-:Y:S01]  /*41e0*/  BPT.TRAP 0x1 ;  /* 0x000000040000795c */ /* 0x000fe20000300000 */
.L_x_6366:
[----:B------:R3:W4:Y:S01]  /*41f0*/  SYNCS.PHASECHK.TRANS64.TRYWAIT P1, [R3+URZ+0x38850], R6 ;  /* 0x03885006030075a7 */ /* 0x000722000802017f */
[----:B------:R-:W-:Y:S05]  /*4200*/  @!P0 BRA `(.L_x_6367) ;  /* 0x0000000000048947 */ /* 0x000fea0003800000 */
[----:B------:R-:W-:Y:S01]  /*4210*/  BPT.TRAP 0x1 ;  /* 0x000000040000795c */ /* 0x000fe20000300000 */
.L_x_6367:
[----:B----4-:R-:W-:Y:S05]  /*4220*/  @P1 BRA `(.L_x_6368) ;  /* 0x0000000000081947 */ /* 0x010fea0003800000 */
[----:B------:R-:W4:Y:S02]  /*4230*/  SYNCS.PHASECHK.TRANS64.TRYWAIT P1, [R3+URZ+0x38850], R6 ;  /* 0x03885006030075a7 */ /* 0x000f24000802017f */
[----:B----4-:R-:W-:Y:S05]  /*4240*/  @!P1 BRA `(.L_x_6369) ;  /* 0x0000017c00509947 */ /* 0x010fea0003800000 */
.L_x_6368:
[----:B------:R-:W-:Y:S01]  /*4250*/  UIADD3 UR4, UR37, 0x400, URZ ;  /* 0x0000040025047890 */ /* 0x000fe2000fffe03f */
[----:B------:R-:W-:Y:S01]  /*4260*/  WARPGROUP.ARRIVE ;  /* 0x00000000000079c5 */ /* 0x000fe20000000000 */
[----:B------:R-:W-:-:S05]  /*4270*/  UIADD3 UR5, UR37, 0x26400, URZ ;  /* 0x0002640025057890 */ /* 0x000fca000fffe03f */
[----:B--2---:R-:W2:Y:S01]  /*4280*/  S2R R4, SR_TID.X ;  /* 0x0000000000047919 */ /* 0x004ea20000002100 */
[----:B------:R-:W-:Y:S01]  /*4290*/  USHF.R.U32.HI UR4, URZ, 0x4, UR4 ;  /* 0x000000043f047899 */ /* 0x000fe20008011604 */
[----:B------:R-:W-:Y:S01]  /*42a0*/  IMAD.MOV.U32 R7, RZ, RZ, -0x40 ;  /* 0xffffffc0ff077424 */ /* 0x000fe200078e00ff */
[----:B------:R-:W-:Y:S01]  /*42b0*/  USHF.R.U32.HI UR5, URZ, 0x4, UR5 ;  /* 0x000000043f057899 */ /* 0x000fe20008011605 */
[----:B------:R-:W5:Y:S01]  /*42c0*/  S2R R5, SR_TID.X ;  /* 0x0000000000057919 */ /* 0x000f620000002100 */
[----:B------:R-:W-:Y:S01]  /*42d0*/  ULOP3.LUT UR4, UR4, 0x3fff, URZ, 0xc0, !UPT ;  /* 0x00003fff04047892 */ /* 0x000fe2000f8ec03f */
[C---:B------:R-:W-:Y:S01]  /*42e0*/  IMAD R7, R168.reuse, R7, 0x41 ;  /* 0x00000041a8077424 */ /* 0x040fe200078e0207 */
[----:B------:R-:W-:Y:S01]  /*42f0*/  ULOP3.LUT UR5, UR5, 0x3fff, URZ, 0xc0, !UPT ;  /* 0x00003fff05057892 */ /* 0x000fe2000f8ec03f */
[----:B------:R-:W-:Y:S01]  /*4300*/  LEA R8, R168, 0xffffffc0, 0x6 ;  /* 0xffffffc0a8087811 */ /* 0x000fe200078e30ff */
[----:B------:R-:W-:Y:S01]  /*4310*/  ULOP3.LUT UR4, UR4, 0x10000, URZ, 0xfc, !UPT ;  /* 0x0001000004047892 */ /* 0x000fe2000f8efc3f */
[----:B------:R-:W-:Y:S01]  /*4320*/  VIADD R12, R7, 0xffffffff ;  /* 0xffffffff070c7836 */ /* 0x000fe20000000000 */
[----:B------:R-:W-:Y:S01]  /*4330*/  ULOP3.LUT UR6, UR5, 0x10000, URZ, 0xfc, !UPT ;  /* 0x0001000005067892 */ /* 0x000fe2000f8efc3f */
[----:B------:R-:W-:Y:S01]  /*4340*/  IADD3 R9, -R18, R16, -R8 ;  /* 0x0000001012097210 */ /* 0x000fe20007ffe908 */
[----:B------:R-:W-:Y:S01]  /*4350*/  ULEA UR26, UR36, UR4, 0xc ;  /* 0x00000004241a7291 */ /* 0x000fe2000f8e603f */
[----:B------:R-:W-:Y:S01]  /*4360*/  UMOV UR25, 0x40000040 ;  /* 0x4000004000197882 */ /* 0x000fe20000000000 */
[----:B------:R-:W-:Y:S01]  /*4370*/  UMOV UR27, 0x40000040 ;  /* 0x40000040001b7882 */ /* 0x000fe20000000000 */
[----:B------:R-:W-:-:S02]  /*4380*/  UIADD3 UR28, UR6, 0x2, URZ ;  /* 0x00000002061c7890 */ /* 0x000fc4000fffe03f */
        /* <DEDUP_REMOVED lines=8> */
[----:B-----5:R-:W-:-:S04]  /*4410*/  LOP3.LUT R5, R5, 0x7f, RZ, 0xc0, !PT ;  /* 0x0000007f05057812 */ /* 0x020fc800078ec0ff */
[----:B------:R-:W2:Y:S01]  /*4420*/  SHFL.IDX PT, R4, R4, RZ, 0x1f ;  /* 0x00001fff04047589 */ /* 0x000ea200000e0000 */
[----:B------:R-:W-:Y:S02]  /*4430*/  ISETP.NE.AND P1, PT, R5, RZ, PT ;  /* 0x000000ff0500720c */ /* 0x000fe40003f25270 */
[----:B--2---:R-:W-:Y:S01]  /*4440*/  R2UR UR5, R4 ;  /* 0x00000000040572ca */ /* 0x004fe200000e0000 */
[----:B------:R-:W-:-:S04]  /*4450*/  VIADD R4, R189, UR40 ;  /* 0x00000028bd047c36 */ /* 0x000fc80008000000 */
[----:B------:R-:W-:-:S08]  /*4460*/  IMAD.MOV.U32 R5, RZ, RZ, R4 ;  /* 0x000000ffff057224 */ /* 0x000fd000078e0004 */
        /* <DEDUP_REMOVED lines=253> */
[----:B01-34-:R-:W-:Y:S01]  /*5440*/  @P2 IMAD.HI.U32 R6, R4, UR5, RZ ;  /* 0x0000000504062c27 */ /* 0x01bfe2000f8e00ff */
[----:B------:R-:W-:Y:S01]  /*5450*/  @UP0 ULDC UR5, c[0x0][0x450] ;  /* 0x0001140000050ab9 */ /* 0x000fe20000000800 */
[----:B------:R-:W-:Y:S02]  /*5460*/  PLOP3.LUT P2, PT, PT, PT, UP1, 0x40, 0x0 ;  /* 0x000000000000781c */ /* 0x000fe40003f4e818 */
[----:B------:R-:W-:Y:S01]  /*5470*/  @!P1 VIADD R4, R3, 0x38840 ;  /* 0x0003884003049836 */ /* 0x000fe20000000000 */
[----:B------:R-:W-:Y:S01]  /*5480*/  @P3 SHF.R.U32.HI R5, RZ, UR5, R6 ;  /* 0x00000005ff053c19 */ /* 0x000fe20008011606 */
[----:B------:R-:W-:-:S03]  /*5490*/  ULOP3.LUT UR5, URZ, UR26, URZ, 0x33, !UPT ;  /* 0x0000001a3f057292 */ /* 0x000fc6000f8e333f */
[----:B------:R-:W-:Y:S01]  /*54a0*/  @!P1 PRMT R4, RZ, 0x654, R4 ;  /* 0x00000654ff049816 */ /* 0x000fe20000000004 */
[----:B------:R-:W0:Y:S01]  /*54b0*/  SHFL.IDX PT, R14, R5, RZ, 0x1c1f ;  /* 0x001c1fff050e7589 */ /* 0x000e2200000e0000 */
[----:B------:R-:W-:Y:S02]  /*54c0*/  WARPGROUP.DEPBAR.LE gsb0, 0x0 ;  /* 0x00008000000079c5 */ /* 0x000fe40000010000 */
[----:B------:R-:W-:-:S06]  /*54d0*/  WARPGROUP.ARRIVE ;  /* 0x00000000000079c5 */ /* 0x000fcc0000000000 */
[----:B------:R-:W-:Y:S03]  /*54e0*/  HGMMA.64x64x16.F32 R24, gdesc[UR28], R24, gsb0 ;  /* 0x00e000001c1879f0 */ /* 0x000fe60008000818 */
[----:B------:R-:W-:Y:S02]  /*54f0*/  WARPGROUP.DEPBAR.LE gsb0, 0x0 ;  /* 0x00008000000079c5 */ /* 0x000fe40000010000 */
[----:B------:R1:W-:Y:S02]  /*5500*/  @!P1 SYNCS.ARRIVE.TRANS64.RED.A1T0 RZ, [R4+URZ], RZ ;  /* 0x000000ff04ff99a7 */ /* 0x0003e4000810043f */
[----:B-1----:R-:W-:-:S05]  /*5510*/  IADD3 R4, -R18, R7, R16 ;  /* 0x0000000712047210 */ /* 0x002fca0007ffe110 */
[----:B------:R-:W-:-:S04]  /*5520*/  IMAD.IADD R4, R4, 0x1, -R17 ;  /* 0x0000000104047824 */ /* 0x000fc800078e0a11 */
[C---:B------:R-:W-:Y:S02]  /*5530*/  VIADD R10, R4.reuse, UR10 ;  /* 0x0000000a040a7c36 */ /* 0x040fe40008000000 */
[----:B------:R-:W-:-:S03]  /*5540*/  VIADD R11, R4, UR5 ;  /* 0x00000005040b7c36 */ /* 0x000fc60008000000 */
[----:B0-----:R-:W-:Y:S01]  /*5550*/  VIADDMNMX R4, R14, R10, R9, PT ;  /* 0x0000000a0e047246 */ /* 0x001fe20003800109 */
        /* <DEDUP_REMOVED lines=14> */
.L_x_6372:
[----:B------:R-:W-:-:S06]  /*5640*/  UISETP.NE.AND UP2, UPT, UR11, 0x1, UPT ;  /* 0x000000010b00788c */ /* 0x000fcc000bf45270 */
[----:B------:R-:W-:-:S05]  /*5650*/  PLOP3.LUT P2, PT, PT, PT, UP2, 0x80, 0x0 ;  /* 0x000000000000781c */ /* 0x000fca0003f4f028 */
[----:B------:R-:W-:-:S08]  /*5660*/  @UP2 ULDC.64 UR14, c[0x0][0xae0] ;  /* 0x0002b800000e2ab9 */ /* 0x000fd00000000a00 */
[----:B------:R-:W-:-:S05]  /*5670*/  @P2 IMAD.HI.U32 R13, R7, UR14, RZ ;  /* 0x0000000e070d2c27 */ /* 0x000fca000f8e00ff */
[----:B------:R-:W-:-:S07]  /*5680*/  @P2 SHF.R.U32.HI R7, RZ, UR15, R13 ;  /* 0x0000000fff072c19 */ /* 0x000fce000801160d */
.L_x_6373:
[----:B------:R-:W-:Y:S05]  /*5690*/  BSYNC B0 ;  /* 0x0000000000007941 */ /* 0x000fea0003800000 */
.L_x_6371:
[----:B------:R-:W-:-:S04]  /*56a0*/  IMAD R7, R7, UR11, -R8 ;  /* 0x0000000b07077c24 */ /* 0x000fc8000f8e0a08 */
[----:B------:R-:W-:-:S05]  /*56b0*/  IMAD.IADD R7, R7, 0x1, -R18 ;  /* 0x0000000107077824 */ /* 0x000fca00078e0a12 */
[----:B------:R-:W-:Y:S02]  /*56c0*/  VIMNMX R6, R6, R7, !PT ;  /* 0x0000000706067248 */ /* 0x000fe40007fe0100 */
[----:B------:R-:W-:-:S07]  /*56d0*/  VIADDMNMX R4, R7, UR11, R4, PT ;  /* 0x0000000b07047c46 */ /* 0x000fce000b800104 */
.L_x_6370:
        /* <DEDUP_REMOVED lines=71> */
[----:B------:R-:W-:Y:S02]  /*5b50*/  ISETP.GE.AND P6, PT, R12, 0x3a, PT ;  /* 0x0000003a0c00780c */ /* 0x000fe40003fc6270 */
[----:B------:R-:W0:Y:S02]  /*5b60*/  SHFL.IDX PT, R12, R5, 0x1, 0x1c1f ;  /* 0x003c1f00050c7f89 */ /* 0x000e2400000e0000 */
[----:B------:R-:W-:Y:S02]  /*5b70*/  P2R R49, PR, RZ, 0x40 ;  /* 0x00000040ff317803 */ /* 0x000fe40000000000 */
[----:B------:R-:W-:-:S04]  /*5b80*/  ISETP.GT.AND P6, PT, R6, 0x39, !P6 ;  /* 0x000000390600780c */ /* 0x000fc800077c4270 */
[----:B------:R-:W-:-:S04]  /*5b90*/  ISETP.LT.OR P6, PT, R4, 0x3a, P6 ;  /* 0x0000003a0400780c */ /* 0x000fc800037c1670 */
[----:B------:R-:W-:Y:S02]  /*5ba0*/  FSEL R66, R53, -INF , !P6 ;  /* 0xff80000035427808 */ /* 0x000fe40007000000 */
[----:B------:R-:W-:Y:S02]  /*5bb0*/  PLOP3.LUT P6, PT, PT, PT, UP1, 0x40, 0x0 ;  /* 0x000000000000781c */ /* 0x000fe40003fce818 */
[----:B0-----:R-:W-:Y:S01]  /*5bc0*/  VIADDMNMX R6, R12, R10, R9, PT ;  /* 0x0000000a0c067246 */ /* 0x001fe20003800109 */
[----:B------:R-:W-:-:S10]  /*5bd0*/  IMAD.IADD R4, R11, 0x1, R12 ;  /* 0x000000010b047824 */ /* 0x000fd400078e020c */
        /* <DEDUP_REMOVED lines=14> */
.L_x_6376:
[----:B------:R-:W-:-:S06]  /*5cc0*/  UISETP.NE.AND UP2, UPT, UR11, 0x1, UPT ;  /* 0x000000010b00788c */ /* 0x000fcc000bf45270 */
[----:B------:R-:W-:-:S05]  /*5cd0*/  PLOP3.LUT P6, PT, PT, PT, UP2, 0x80, 0x0 ;  /* 0x000000000000781c */ /* 0x000fca0003fcf028 */
[----:B------:R-:W-:-:S08]  /*5ce0*/  @UP2 ULDC.64 UR14, c[0x0][0xae0] ;  /* 0x0002b800000e2ab9 */ /* 0x000fd00000000a00 */
[----:B------:R-:W-:Y:S01]  /*5cf0*/  @P6 IMAD.HI.U32 R9, R5, UR14, RZ ;  /* 0x0000000e05096c27 */ /* 0x000fe2000f8e00ff */
[----:B------:R-:W-:-:S13]  /*5d00*/  PLOP3.LUT P6, PT, PT, PT, UP2, 0x80, 0x0 ;  /* 0x000000000000781c */ /* 0x000fda0003fcf028 */
[----:B------:R-:W-:-:S07]  /*5d10*/  @P6 SHF.R.U32.HI R5, RZ, UR15, R9 ;  /* 0x0000000fff056c19 */ /* 0x000fce0008011609 */
.L_x_6377:
[----:B------:R-:W-:Y:S05]  /*5d20*/  BSYNC B0 ;  /* 0x0000000000007941 */ /* 0x000fea0003800000 */
.L_x_6375:
[----:B------:R-:W-:-:S04]  /*5d30*/  IMAD R5, R5, UR11, -R8 ;  /* 0x0000000b05057c24 */ /* 0x000fc8000f8e0a08 */
[----:B------:R-:W-:-:S05]  /*5d40*/  IMAD.IADD R5, R5, 0x1, -R18 ;  /* 0x0000000105057824 */ /* 0x000fca00078e0a12 */
[----:B------:R-:W-:Y:S02]  /*5d50*/  VIMNMX R4, R4, R5, !PT ;  /* 0x0000000504047248 */ /* 0x000fe40007fe0100 */
[----:B------:R-:W-:-:S07]  /*5d60*/  VIADDMNMX R6, R5, UR11, R6, PT ;  /* 0x0000000b05067c46 */ /* 0x000fce000b800106 */
.L_x_6374:
        /* <DEDUP_REMOVED lines=11> */
[----:B------:R-:W-:Y:S01]  /*5e20*/  @!P1 VIADD R3, R3, 0x38860 ;  /* 0x0003886003039836 */ /* 0x000fe20000000000 */
[----:B------:R-:W-:Y:S01]  /*5e30*/  FMNMX.FTZ R5, R20, R5, !PT ;  /* 0x0000000514057209 */ /* 0x000fe20007810000 */
[----:B------:R-:W-:Y:S01]  /*5e40*/  UMOV UR5, UR40 ;  /* 0x0000002800057c82 */ /* 0x000fe20008000000 */
        /* <DEDUP_REMOVED lines=24> */
[----:B------:R-:W-:Y:S02]  /*5fd0*/  ISETP.GT.AND P3, PT, R4, 0x8, !P3 ;  /* 0x000000080400780c */ /* 0x000fe40005f64270 */
[----:B------:R-:W-:Y:S02]  /*5fe0*/  ISETP.LT.OR P2, PT, R6, 0x19, P2 ;  /* 0x000000190600780c */ /* 0x000fe40001741670 */
[----:B------:R-:W-:Y:S02]  /*5ff0*/  FMNMX.FTZ R5, R64, R5, !PT ;  /* 0x0000000540057209 */ /* 0x000fe40007810000 */
[----:B------:R-:W-:Y:S02]  /*6000*/  FSEL R38, R38, -INF , !P2 ;  /* 0xff80000026267808 */ /* 0x000fe40005000000 */
[----:B------:R-:W-:-:S02]  /*6010*/  ISETP.NE.AND P2, PT, R29, RZ, PT ;  /* 0x000000ff1d00720c */ /* 0x000fc40003f45270 */
[----:B------:R-:W-:Y:S02]  /*6020*/  ISETP.LT.OR P3, PT, R6, 0x9, P3 ;  /* 0x000000090600780c */ /* 0x000fe40001f61670 */
[----:B------:R-:W-:Y:S02]  /*6030*/  ISETP.GT.AND P2, PT, R4, 0x19, !P2 ;  /* 0x000000190400780c */ /* 0x000fe40005744270 */
[----:B------:R-:W-:Y:S02]  /*6040*/  FMNMX.FTZ R5, R52, R5, !PT ;  /* 0x0000000534057209 */ /* 0x000fe40007810000 */
[----:B------:R-:W-:Y:S02]  /*6050*/  ISETP.LT.OR P2, PT, R6, 0x1a, P2 ;  /* 0x0000001a0600780c */ /* 0x000fe40001741670 */
[----:B------:R-:W-:Y:S02]  /*6060*/  FSEL R30, R30, -INF , !P3 ;  /* 0xff8000001e1e7808 */ /* 0x000fe40005800000 */
[----:B------:R-:W-:-:S02]  /*6070*/  FSEL R39, R39, -INF , !P2 ;  /* 0xff80000027277808 */ /* 0x000fc40005000000 */
[----:B------:R-:W-:Y:S02]  /*6080*/  ISETP.NE.AND P2, PT, R33, RZ, PT ;  /* 0x000000ff2100720c */ /* 0x000fe40003f45270 */
[----:B------:R-:W-:Y:S02]  /*6090*/  FMNMX.FTZ R9, R66, R5, !PT ;  /* 0x0000000542097209 */ /* 0x000fe40007810000 */
[----:B------:R-:W-:Y:S02]  /*60a0*/  ISETP.GT.AND P2, PT, R4, 0x20, !P2 ;  /* 0x000000200400780c */ /* 0x000fe40005744270 */
[----:B------:R-:W-:Y:S01]  /*60b0*/  ISETP.NE.AND P3, PT, R41, RZ, PT ;  /* 0x000000ff2900720c */ /* 0x000fe20003f65270 */
[----:B------:R-:W0:Y:S01]  /*60c0*/  SHFL.BFLY PT, R8, R9, 0x2, 0x1f ;  /* 0x0c401f0009087f89 */ /* 0x000e2200000e0000 */
[----:B------:R-:W-:Y:S01]  /*60d0*/  BAR.SYNC.DEFER_BLOCKING 0xf, 0x100 ;  /* 0x03c4000000007b1d */ /* 0x000fe20000010000 */
        /* <DEDUP_REMOVED lines=11> */
[----:B0-----:R-:W-:Y:S02]  /*6190*/  FMNMX.FTZ R10, R9, R8, !PT ;  /* 0x00000008090a7209 */ /* 0x001fe40007810000 */
[----:B------:R-:W-:Y:S02]  /*61a0*/  ISETP.LT.OR P2, PT, R6, 0x29, P2 ;  /* 0x000000290600780c */ /* 0x000fe40001741670 */
[----:B------:R-:W-:Y:S01]  /*61b0*/  ISETP.NE.AND P3, PT, R45, RZ, PT ;  /* 0x000000ff2d00720c */ /* 0x000fe20003f65270 */
[----:B------:R-:W0:Y:S01]  /*61c0*/  SHFL.BFLY PT, R11, R10, 0x1, 0x1f ;  /* 0x0c201f000a0b7f89 */ /* 0x000e2200000e0000 */
[----:B------:R-:W-:-:S02]  /*61d0*/  FSEL R46, R46, -INF , !P2 ;  /* 0xff8000002e2e7808 */ /* 0x000fc40005000000 */
[C---:B------:R-:W-:Y:S02]  /*61e0*/  ISETP.GT.AND P2, PT, R4.reuse, RZ, !P6 ;  /* 0x000000ff0400720c */ /* 0x040fe40007744270 */
[----:B------:R-:W-:Y:S02]  /*61f0*/  ISETP.GT.AND P3, PT, R4, 0x30, !P3 ;  /* 0x000000300400780c */ /* 0x000fe40005f64270 */
[C---:B------:R-:W-:Y:S02]  /*6200*/  ISETP.LT.OR P2, PT, R6.reuse, 0x1, P2 ;  /* 0x000000010600780c */ /* 0x040fe40001741670 */
[----:B------:R-:W-:Y:S02]  /*6210*/  ISETP.LT.OR P3, PT, R6, 0x31, P3 ;  /* 0x000000310600780c */ /* 0x000fe40001f61670 */
        /* <DEDUP_REMOVED lines=9> */
[----:B0-----:R-:W-:Y:S02]  /*62b0*/  FMNMX.FTZ R5, R10, R11, !PT ;  /* 0x0000000b0a057209 */ /* 0x001fe40007810000 */
[----:B------:R-:W-:Y:S02]  /*62c0*/  FMNMX.FTZ R7, R35, R8, !PT ;  /* 0x0000000823077209 */ /* 0x000fe40007810000 */
[C---:B------:R-:W-:Y:S01]  /*62d0*/  FSETP.NEU.FTZ.AND P2, PT, R5.reuse, -INF , PT ;  /* 0xff8000000500780b */ /* 0x040fe20003f5d000 */
[----:B------:R-:W-:Y:S01]  /*62e0*/  FMUL.FTZ R9, R5, UR19 ;  /* 0x0000001305097c20 */ /* 0x000fe20008410000 */
[----:B------:R-:W-:Y:S02]  /*62f0*/  FMNMX.FTZ R8, R38, R7, !PT ;  /* 0x0000000726087209 */ /* 0x000fe40007810000 */
[----:B------:R-:W-:-:S02]  /*6300*/  ISETP.NE.AND P6, PT, R49, RZ, PT ;  /* 0x000000ff3100720c */ /* 0x000fc40003fc5270 */
[----:B------:R-:W-:Y:S02]  /*6310*/  FMNMX.FTZ R7, R39, R8, !PT ;  /* 0x0000000827077209 */ /* 0x000fe40007810000 */
        /* <DEDUP_REMOVED lines=32> */
[----:B------:R-:W-:Y:S01]  /*6520*/  MUFU.EX2 R4, R4 ;  /* 0x0000000400047308 */ /* 0x000fe20000000800 */
[----:B------:R-:W0:Y:S01]  /*6530*/  SHFL.BFLY PT, R12, R7, 0x2, 0x1f ;  /* 0x0c401f00070c7f89 */ /* 0x000e2200000e0000 */
[----:B------:R-:W-:-:S02]  /*6540*/  R2UR UR7, R173 ;  /* 0x00000000ad0772ca */ /* 0x000fc400000e0000 */
[----:B------:R-:W-:-:S04]  /*6550*/  @!P1 PRMT R3, RZ, 0x654, R3 ;  /* 0x00000654ff039816 */ /* 0x000fc80000000003 */
[----:B------:R-:W1:Y:S08]  /*6560*/  MUFU.EX2 R9, R9 ;  /* 0x0000000900097308 */ /* 0x000e700000000800 */
[----:B------:R-:W-:Y:S08]  /*6570*/  MUFU.EX2 R6, R6 ;  /* 0x0000000600067308 */ /* 0x000ff00000000800 */
[----:B------:R-:W2:Y:S01]  /*6580*/  MUFU.EX2 R11, R11 ;  /* 0x0000000b000b7308 */ /* 0x000ea20000000800 */
[----:B0-----:R-:W-:-:S02]  /*6590*/  FMNMX.FTZ R24, R7, R12, !PT ;  /* 0x0000000c07187209 */ /* 0x001fc40007810000 */
[----:B-1----:R-:W-:Y:S01]  /*65a0*/  F2FP.F16.F32.PACK_AB R152, R9, R4 ;  /* 0x000000040998723e */ /* 0x002fe200000000ff */
[----:B------:R-:W-:Y:S02]  /*65b0*/  FADD.FTZ R9, R4, R9 ;  /* 0x0000000904097221 */ /* 0x000fe40000010000 */
[----:B------:R-:W0:Y:S02]  /*65c0*/  SHFL.BFLY PT, R7, R24, 0x1, 0x1f ;  /* 0x0c201f0018077f89 */ /* 0x000e2400000e0000 */
[----:B------:R-:W-:Y:S08]  /*65d0*/  MUFU.EX2 R8, R8 ;  /* 0x0000000800087308 */ /* 0x000ff00000000800 */
[----:B------:R-:W1:Y:S01]  /*65e0*/  MUFU.EX2 R13, R13 ;  /* 0x0000000d000d7308 */ /* 0x000e620000000800 */
[----:B--2---:R-:W-:Y:S01]  /*65f0*/  F2FP.F16.F32.PACK_AB R154, R11, R6 ;  /* 0x000000060b9a723e */ /* 0x004fe200000000ff */
[----:B------:R-:W-:-:S04]  /*6600*/  FADD.FTZ R6, R6, R9 ;  /* 0x0000000906067221 */ /* 0x000fc80000010000 */
[----:B------:R-:W-:Y:S01]  /*6610*/  FADD.FTZ R11, R11, R6 ;  /* 0x000000060b0b7221 */ /* 0x000fe20000010000 */
[----:B------:R-:W-:Y:S01]  /*6620*/  VIADD R6, R168, 0xfffffffe ;  /* 0xfffffffea8067836 */ /* 0x000fe20000000000 */
[----:B------:R-:W-:Y:S01]  /*6630*/  MUFU.EX2 R10, R10 ;  /* 0x0000000a000a7308 */ /* 0x000fe20000000800 */
[----:B0-----:R-:W-:-:S07]  /*6640*/  FMNMX.FTZ R7, R24, R7, !PT ;  /* 0x0000000718077209 */ /* 0x001fce0007810000 */
[----:B------:R-:W0:Y:S01]  /*6650*/  MUFU.EX2 R15, R15 ;  /* 0x0000000f000f7308 */ /* 0x000e220000000800 */
[----:B-1----:R-:W-:Y:S01]  /*6660*/  F2FP.F16.F32.PACK_AB R156, R13, R8 ;  /* 0x000000080d9c723e */ /* 0x002fe200000000ff */
[----:B------:R-:W-:Y:S01]  /*6670*/  FADD.FTZ R8, R8, R11 ;  /* 0x0000000b08087221 */ /* 0x000fe20000010000 */
[C---:B------:R-:W-:Y:S01]  /*6680*/  FMUL.FTZ R24, R7.reuse, UR19 ;  /* 0x0000001307187c20 */ /* 0x040fe20008410000 */
[----:B------:R-:W-:Y:S02]  /*6690*/  FSETP.NEU.FTZ.AND P2, PT, R7, -INF , PT ;  /* 0xff8000000700780b */ /* 0x000fe40003f5d000 */
[----:B------:R-:W-:Y:S02]  /*66a0*/  FADD.FTZ R13, R13, R8 ;  /* 0x000000080d0d7221 */ /* 0x000fe40000010000 */
[----:B------:R-:W-:Y:S01]  /*66b0*/  FSEL R24, R24, RZ, P2 ;  /* 0x000000ff18187208 */ /* 0x000fe20001000000 */
[----:B------:R-:W-:Y:S01]  /*66c0*/  MUFU.EX2 R12, R28 ;  /* 0x0000001c000c7308 */ /* 0x000fe20000000800 */
[----:B------:R-:W-:-:S03]  /*66d0*/  PLOP3.LUT P2, PT, PT, PT, UP1, 0x40, 0x0 ;  /* 0x000000000000781c */ /* 0x000fc60003f4e818 */
        /* <DEDUP_REMOVED lines=17> */
[----:B0-----:R-:W-:Y:S01]  /*67f0*/  F2FP.F16.F32.PACK_AB R158, R15, R10 ;  /* 0x0000000a0f9e723e */ /* 0x001fe200000000ff */
[----:B------:R-:W-:-:S04]  /*6800*/  FADD.FTZ R10, R10, R13 ;  /* 0x0000000d0a0a7221 */ /* 0x000fc80000010000 */
[----:B------:R-:W-:Y:S02]  /*6810*/  FADD.FTZ R15, R15, R10 ;  /* 0x0000000a0f0f7221 */ /* 0x000fe40000010000 */
[----:B------:R-:W0:Y:S08]  /*6820*/  MUFU.EX2 R177, R177 ;  /* 0x000000b100b17308 */ /* 0x000e300000000800 */
        /* <DEDUP_REMOVED lines=15> */
[----:B------:R-:W0:Y:S08]  /*6920*/  MUFU.EX2 R21, R21 ;  /* 0x0000001500157308 */ /* 0x000e300000000800 */
[----:B------:R-:W-:Y:S01]  /*6930*/  MUFU.EX2 R14, R14 ;  /* 0x0000000e000e7308 */ /* 0x000fe20000000800 */
[----:B--2---:R-:W-:Y:S01]  /*6940*/  F2FP.F16.F32.PACK_AB R159, R183, R178 ;  /* 0x000000b2b79f723e */ /* 0x004fe200000000ff */
[----:B------:R-:W-:-:S04]  /*6950*/  FADD.FTZ R178, R178, R181 ;  /* 0x000000b5b2b27221 */ /* 0x000fc80000010000 */
[----:B------:R1:W-:Y:S01]  /*6960*/  STSM.16.M88.4 [R186], R156 ;  /* 0x0000009cba007844 */ /* 0x0003e20000000200 */
[----:B------:R-:W-:Y:S01]  /*6970*/  FADD.FTZ R183, R183, R178 ;  /* 0x000000b2b7b77221 */ /* 0x000fe20000010000 */
        /* <DEDUP_REMOVED lines=28> */
[----:B------:R-:W-:-:S06]  /*6b40*/  FADD.FTZ R170, R170, R171 ;  /* 0x000000abaaaa7221 */ /* 0x000fcc0000010000 */
[----:B------:R-:W2:Y:S08]  /*6b50*/  MUFU.EX2 R216, R216 ;  /* 0x000000d800d87308 */ /* 0x000eb00000000800 */
[----:B------:R-:W3:Y:S01]  /*6b60*/  MUFU.EX2 R219, R219 ;  /* 0x000000db00db7308 */ /* 0x000ee20000000800 */
[----:B0-----:R-:W-:Y:S01]  /*6b70*/  F2FP.F16.F32.PACK_AB R165, R217, R214 ;  /* 0x000000d6d9a5723e */ /* 0x001fe200000000ff */
[----:B------:R-:W-:-:S04]  /*6b80*/  FADD.FTZ R214, R214, R215 ;  /* 0x000000d7d6d67221 */ /* 0x000fc80000010000 */
[----:B------:R-:W-:-:S04]  /*6b90*/  FADD.FTZ R217, R217, R214 ;  /* 0x000000d6d9d97221 */ /* 0x000fc80000010000 */
[----:B--2---:R-:W-:Y:S01]  /*6ba0*/  FADD.FTZ R4, R216, R217 ;  /* 0x000000d9d8047221 */ /* 0x004fe20000010000 */
        /* <DEDUP_REMOVED lines=13> */
[----:B------:R-:W-:Y:S01]  /*6c80*/  @UP0 ULDC UR18, c[0x0][0x450] ;  /* 0x0001140000120ab9 */ /* 0x000fe20000000800 */
[----:B------:R-:W-:Y:S02]  /*6c90*/  WARPGROUP.DEPBAR.LE gsb0, 0x0 ;  /* 0x00008000000079c5 */ /* 0x000fe40000010000 */
[----:B------:R-:W-:-:S15]  /*6ca0*/  WARPGROUP.ARRIVE ;  /* 0x00000000000079c5 */ /* 0x000fde0000000000 */
[----:B------:R-:W-:-:S07]  /*6cb0*/  NOP ;  /* 0x0000000000007918 */ /* 0x000fce0000000000 */
        /* <DEDUP_REMOVED lines=11> */
[----:B------:R-:W-:Y:S01]  /*6d70*/  @!PT LDS RZ, [RZ] ;  /* 0x00000000fffff984 */ /* 0x000fe20000000800 */
        /* <DEDUP_REMOVED lines=17> */
.L_x_6379:
[----:B------:R-:W-:-:S11]  /*6e90*/  UISETP.NE.AND UP2, UPT, UR11, 0x1, UPT ;  /* 0x000000010b00788c */ /* 0x000fd6000bf45270 */
[----:B------:R-:W-:Y:S02]  /*6ea0*/  @UP2 ULDC.64 UR22, c[0x0][0xae0] ;  /* 0x0002b80000162ab9 */ /* 0x000fe40000000a00 */
[----:B------:R-:W-:-:S04]  /*6eb0*/  UIMAD.WIDE.U32 UR14, UR5, UR22, URZ ;  /* 0x00000016050e72a5 */ /* 0x000fc8000f8e003f */
[----:B------:R-:W-:-:S12]  /*6ec0*/  @UP2 USHF.R.U32.HI UR5, URZ, UR23, UR15 ;  /* 0x000000173f052299 */ /* 0x000fd8000801160f */
.L_x_6380:
[----:B------:R-:W-:-:S04]  /*6ed0*/  UIMAD UR5, UR5, UR11, UR11 ;  /* 0x0000000b050572a4 */ /* 0x000fc8000f8e020b */
[----:B------:R-:W-:-:S04]  /*6ee0*/  UISETP.LT.AND UP2, UPT, UR10, UR5, UPT ;  /* 0x000000050a00728c */ /* 0x000fc8000bf41270 */
[----:B------:R-:W-:-:S12]  /*6ef0*/  USEL UR10, UR10, UR5, UP2 ;  /* 0x000000050a0a7287 */ /* 0x000fd80009000000 */
.L_x_6378:
        /* <DEDUP_REMOVED lines=8> */
.L_x_6398:
[----:B------:R-:W-:-:S04]  /*6f80*/  UIADD3 UR7, UR36, 0x1, URZ ;  /* 0x0000000124077890 */ /* 0x000fc8000fffe03f */
[----:B------:R-:W-:-:S04]  /*6f90*/  UISETP.NE.AND UP2, UPT, UR7, 0x2, UPT ;  /* 0x000000020700788c */ /* 0x000fc8000bf45270 */
[----:B------:R-:W-:Y:S02]  /*6fa0*/  USEL UR5, URZ, 0x1, UP2 ;  /* 0x000000013f057887 */ /* 0x000fe40009000000 */
[----:B------:R-:W-:-:S04]  /*6fb0*/  USEL UR7, UR7, URZ, UP2 ;  /* 0x0000003f07077287 */ /* 0x000fc80009000000 */
[----:B------:R-:W-:Y:S01]  /*6fc0*/  LOP3.LUT R2, R2, UR5, RZ, 0x3c, !PT ;  /* 0x0000000502027c12 */ /* 0x000fe2000f8e3cff */
[----:B-1----:R-:W-:Y:S07]  /*6fd0*/  @!P0 BRA `(.L_x_6382) ;  /* 0x0000000000048947 */ /* 0x002fee0003800000 */
[----:B------:R-:W-:Y:S01]  /*6fe0*/  BPT.TRAP 0x1 ;  /* 0x000000040000795c */ /* 0x000fe20000300000 */
.L_x_6382:
[----:B------:R-:W-:Y:S01]  /*6ff0*/  ULEA UR5, UR7, UR37, 0x3 ;  /* 0x0000002507057291 */ /* 0x000fe2000f8e183f */
[----:B------:R-:W-:-:S08]  /*7000*/  SHF.L.U32 R8, R2, 0x1f, RZ ;  /* 0x0000001f02087819 */ /* 0x000fd000000006ff */
[----:B------:R0:W1:Y:S01]  /*7010*/  SYNCS.PHASECHK.TRANS64.TRYWAIT P2, [UR5+0x38830], R8 ;  /* 0x03883008ff0075a7 */ /* 0x0000620008040145 */
[----:B------:R-:W-:Y:S05]  /*7020*/  @!P0 BRA `(.L_x_6383) ;  /* 0x0000000000048947 */ /* 0x000fea0003800000 */
[----:B------:R-:W-:Y:S01]  /*7030*/  BPT.TRAP 0x1 ;  /* 0x000000040000795c */ /* 0x000fe20000300000 */
.L_x_6383:
[----:B-1----:R-:W-:Y:S05]  /*7040*/  @P2 BRA `(.L_x_6384) ;  /* 0x0000000000082947 */ /* 0x002fea0003800000 */
[----:B------:R-:W1:Y:S02]  /*7050*/  SYNCS.PHASECHK.TRANS64.TRYWAIT P2, [UR5+0x38830], R8 ;  /* 0x03883008ff0075a7 */ /* 0x000e640008040145 */
[----:B-1----:R-:W-:Y:S05]  /*7060*/  @!P2 BRA `(.L_x_6385) ;  /* 0x0000014c00dca947 */ /* 0x002fea0003800000 */
.L_x_6384:
        /* <DEDUP_REMOVED lines=23> */
.L_x_6386:
[----:B------:R2:W3:Y:S01]  /*71e0*/  SYNCS.PHASECHK.TRANS64.TRYWAIT P2, [UR5+0x38850], R8 ;  /* 0x03885008ff0075a7 */ /* 0x0004e20008040145 */
[----:B------:R-:W-:Y:S05]  /*71f0*/  @!P0 BRA `(.L_x_6387) ;  /* 0x0000000000048947 */ /* 0x000fea0003800000 */
[----:B------:R-:W-:Y:S01]  /*7200*/  BPT.TRAP 0x1 ;  /* 0x000000040000795c */ /* 0x000fe20000300000 */
.L_x_6387:
[----:B---3--:R-:W-:Y:S05]  /*7210*/  @P2 BRA `(.L_x_6388) ;  /* 0x0000000000082947 */ /* 0x008fea0003800000 */
[----:B------:R-:W3:Y:S02]  /*7220*/  SYNCS.PHASECHK.TRANS64.TRYWAIT P2, [UR5+0x38850], R8 ;  /* 0x03885008ff0075a7 */ /* 0x000ee40008040145 */
[----:B---3--:R-:W-:Y:S05]  /*7230*/  @!P2 BRA `(.L_x_6389) ;  /* 0x0000014c0080a947 */ /* 0x008fea0003800000 */
.L_x_6388:
        /* <DEDUP_REMOVED lines=13> */
[----:B------:R-:W-:Y:S02]  /*7310*/  VIADD R12, R189, UR40 ;  /* 0x00000028bd0c7c36 */ /* 0x000fe40008000000 */
[----:B------:R-:W-:-:S02]  /*7320*/  IMAD.U32 R10, RZ, RZ, UR5 ;  /* 0x00000005ff0a7e24 */ /* 0x000fc4000f8e00ff */
[----:B------:R-:W-:Y:S01]  /*7330*/  IMAD.SHL.U32 R11, R6, 0x40, RZ ;  /* 0x00000040060b7824 */ /* 0x000fe200078e00ff */
        /* <DEDUP_REMOVED lines=257> */
[----:B------:R-:W0:Y:S01]  /*8350*/  SHFL.IDX PT, R21, R12, RZ, 0x1c1f ;  /* 0x001c1fff0c157589 */ /* 0x000e2200000e0000 */
[----:B------:R-:W-:Y:S01]  /*8360*/  @!P1 PRMT R8, RZ, 0x654, R8 ;  /* 0x00000654ff089816 */ /* 0x000fe20000000008 */
[----:B------:R-:W-:Y:S02]  /*8370*/  WARPGROUP.DEPBAR.LE gsb0, 0x0 ;  /* 0x00008000000079c5 */ /* 0x000fe40000010000 */
[----:B------:R-:W-:-:S06]  /*8380*/  WARPGROUP.ARRIVE ;  /* 0x00000000000079c5 */ /* 0x000fcc0000000000 */
[----:B------:R-:W-:Y:S03]  /*8390*/  HGMMA.64x64x16.F32 R152, gdesc[UR28], R152, gsb0 ;  /* 0x00e000001c9879f0 */ /* 0x000fe60008000898 */
[----:B------:R-:W-:Y:S02]  /*83a0*/  WARPGROUP.DEPBAR.LE gsb0, 0x0 ;  /* 0x00008000000079c5 */ /* 0x000fe40000010000 */
[----:B------:R1:W-:Y:S02]  /*83b0*/  @!P1 SYNCS.ARRIVE.TRANS64.RED.A1T0 RZ, [R8+URZ], RZ ;  /* 0x000000ff08ff99a7 */ /* 0x0003e4000810043f */
[----:B-1----:R-:W-:-:S04]  /*83c0*/  IADD3 R8, -R18, 0x1, -R11 ;  /* 0x0000000112087810 */ /* 0x002fc80007ffe90b */
[----:B------:R-:W-:-:S05]  /*83d0*/  IADD3 R8, -R17, R8, R16 ;  /* 0x0000000811087210 */ /* 0x000fca0007ffe110 */
[C---:B------:R-:W-:Y:S02]  /*83e0*/  VIADD R13, R8.reuse, UR10 ;  /* 0x0000000a080d7c36 */ /* 0x040fe40008000000 */
[----:B------:R-:W-:Y:S01]  /*83f0*/  VIADD R14, R8, UR5 ;  /* 0x00000005080e7c36 */ /* 0x000fe20008000000 */
[----:B------:R-:W-:Y:S01]  /*8400*/  ULDC UR5, c[0x0][0xadc] ;  /* 0x0002b70000057ab9 */ /* 0x000fe20000000800 */
[C---:B0-----:R-:W-:Y:S02]  /*8410*/  IMAD.IADD R15, R21.reuse, 0x1, R13 ;  /* 0x00000001150f7824 */ /* 0x041fe400078e020d */
        /* <DEDUP_REMOVED lines=14> */
.L_x_6392:
[----:B------:R-:W-:-:S05]  /*8500*/  IMAD.U32 R214, RZ, RZ, UR5 ;  /* 0x00000005ffd67e24 */ /* 0x000fca000f8e00ff */
[----:B------:R-:W-:-:S13]  /*8510*/  ISETP.NE.AND P2, PT, R214, 0x1, PT ;  /* 0x00000001d600780c */ /* 0x000fda0003f45270 */
[----:B------:R-:W0:Y:S02]  /*8520*/  @P2 LDC.64 R8, c[0x0][0xae0] ;  /* 0x0002b800ff082b82 */ /* 0x000e240000000a00 */
[----:B0-----:R-:W-:-:S05]  /*8530*/  @P2 IMAD.HI.U32 R8, R21, R8, RZ ;  /* 0x0000000815082227 */ /* 0x001fca00078e00ff */
[----:B------:R-:W-:-:S07]  /*8540*/  @P2 SHF.R.U32.HI R21, RZ, R9, R8 ;  /* 0x00000009ff152219 */ /* 0x000fce0000011608 */
.L_x_6393:
[----:B------:R-:W-:Y:S05]  /*8550*/  BSYNC B0 ;  /* 0x0000000000007941 */ /* 0x000fea0003800000 */
.L_x_6391:
[----:B------:R-:W-:-:S04]  /*8560*/  IMAD R21, R21, R214, -R11 ;  /* 0x000000d615157224 */ /* 0x000fc800078e0a0b */
[----:B------:R-:W-:-:S05]  /*8570*/  IMAD.IADD R21, R21, 0x1, -R18 ;  /* 0x0000000115157824 */ /* 0x000fca00078e0a12 */
[----:B------:R-:W-:Y:S02]  /*8580*/  VIADDMNMX R15, R21, R214, R15, PT ;  /* 0x000000d6150f7246 */ /* 0x000fe4000380010f */
[----:B------:R-:W-:-:S07]  /*8590*/  VIMNMX R20, R20, R21, !PT ;  /* 0x0000001514147248 */ /* 0x000fce0007fe0100 */
.L_x_6390:
        /* <DEDUP_REMOVED lines=13> */
[--C-:B0-----:R-:W-:Y:S01]  /*8670*/  IMAD.IADD R13, R13, 0x1, R12.reuse ;  /* 0x000000010d0d7824 */ /* 0x101fe200078e020c */
[C---:B------:R-:W-:Y:S01]  /*8680*/  ISETP.LT.OR P6, PT, R15.reuse, 0x9, P6 ;  /* 0x000000090f00780c */ /* 0x040fe200037c1670 */
[----:B------:R-:W-:Y:S01]  /*8690*/  IMAD.IADD R14, R14, 0x1, R12 ;  /* 0x000000010e0e7824 */ /* 0x000fe200078e020c */
        /* <DEDUP_REMOVED lines=33> */
[----:B------:R-:W-:-:S02]  /*88b0*/  ISETP.LT.OR P3, PT, R15, 0x3a, P3 ;  /* 0x0000003a0f00780c */ /* 0x000fc40001f61670 */
[----:B------:R-:W-:Y:S02]  /*88c0*/  FSEL R177, R177, -INF , !P4 ;  /* 0xff800000b1b17808 */ /* 0x000fe40006000000 */
[----:B------:R-:W-:Y:S02]  /*88d0*/  FSEL R180, R180, -INF , !P6 ;  /* 0xff800000b4b47808 */ /* 0x000fe40007000000 */
[----:B------:R-:W-:Y:S01]  /*88e0*/  FSEL R181, R181, -INF , !P3 ;  /* 0xff800000b5b57808 */ /* 0x000fe20005800000 */
        /* <DEDUP_REMOVED lines=13> */
.L_x_6396:
[----:B------:R-:W-:-:S05]  /*89c0*/  IMAD.U32 R20, RZ, RZ, UR5 ;  /* 0x00000005ff147e24 */ /* 0x000fca000f8e00ff */
[----:B------:R-:W-:-:S13]  /*89d0*/  ISETP.NE.AND P3, PT, R20, 0x1, PT ;  /* 0x000000011400780c */ /* 0x000fda0003f65270 */
[----:B------:R-:W0:Y:S02]  /*89e0*/  @P3 LDC.64 R8, c[0x0][0xae0] ;  /* 0x0002b800ff083b82 */ /* 0x000e240000000a00 */
[----:B0-----:R-:W-:-:S05]  /*89f0*/  @P3 IMAD.HI.U32 R8, R12, R8, RZ ;  /* 0x000000080c083227 */ /* 0x001fca00078e00ff */
[----:B------:R-:W-:-:S07]  /*8a00*/  @P3 SHF.R.U32.HI R12, RZ, R9, R8 ;  /* 0x00000009ff0c3219 */ /* 0x000fce0000011608 */
.L_x_6397:
[----:B------:R-:W-:Y:S05]  /*8a10*/  BSYNC B0 ;  /* 0x0000000000007941 */ /* 0x000fea0003800000 */
.L_x_6395:
[----:B------:R-:W-:-:S04]  /*8a20*/  IMAD R11, R12, R20, -R11 ;  /* 0x000000140c0b7224 */ /* 0x000fc800078e0a0b */
[----:B------:R-:W-:-:S05]  /*8a30*/  IMAD.IADD R11, R11, 0x1, -R18 ;  /* 0x000000010b0b7824 */ /* 0x000fca00078e0a12 */
[----:B------:R-:W-:Y:S02]  /*8a40*/  VIADDMNMX R13, R11, R20, R13, PT ;  /* 0x000000140b0d7246 */ /* 0x000fe4000380010d */
[----:B------:R-:W-:-:S07]  /*8a50*/  VIMNMX R14, R14, R11, !PT ;  /* 0x0000000b0e0e7248 */ /* 0x000fce0007fe0100 */
.L_x_6394:
[----:B------:R-:W-:Y:S01]  /*8a60*/  FMNMX.FTZ R8, R152, R5, !PT ;  /* 0x0000000598087209 */ /* 0x000fe20007810000 */
[----:B------:R-:W-:Y:S01]  /*8a70*/  ULDC UR19, c[0x0][0xa80] ;  /* 0x0002a00000137ab9 */ /* 0x000fe20000000800 */
[C---:B------:R-:W-:Y:S01]  /*8a80*/  ISETP.GT.AND P4, PT, R14.reuse, RZ, P2 ;  /* 0x000000ff0e00720c */ /* 0x040fe20001784270 */
        /* <DEDUP_REMOVED lines=35> */
[----:B------:R-:W-:Y:S01]  /*8cc0*/  ISETP.GT.AND P6, PT, R14, 0x18, P2 ;  /* 0x000000180e00780c */ /* 0x000fe200017c4270 */
[----:B------:R-:W0:Y:S01]  /*8cd0*/  SHFL.BFLY PT, R8, R9, 0x2, 0x1f ;  /* 0x0c401f0009087f89 */ /* 0x000e2200000e0000 */
[C---:B------:R-:W-:Y:S02]  /*8ce0*/  ISETP.LT.OR P5, PT, R13.reuse, 0x12, P5 ;  /* 0x000000120d00780c */ /* 0x040fe40002fa1670 */
[----:B------:R-:W-:Y:S02]  /*8cf0*/  FSEL R162, R162, -INF , !P3 ;  /* 0xff800000a2a27808 */ /* 0x000fe40005800000 */
[----:B------:R-:W-:Y:S02]  /*8d00*/  ISETP.GT.AND P4, PT, R14, 0x19, P2 ;  /* 0x000000190e00780c */ /* 0x000fe40001784270 */
[----:B------:R-:W-:-:S02]  /*8d10*/  ISETP.LT.OR P6, PT, R13, 0x19, P6 ;  /* 0x000000190d00780c */ /* 0x000fc400037c1670 */
[----:B------:R-:W-:Y:S02]  /*8d20*/  FSEL R163, R163, -INF , !P5 ;  /* 0xff800000a3a37808 */ /* 0x000fe40006800000 */
[----:B------:R-:W-:Y:S02]  /*8d30*/  ISETP.GT.AND P3, PT, R14, 0x20, P2 ;  /* 0x000000200e00780c */ /* 0x000fe40001764270 */
[----:B------:R-:W-:Y:S02]  /*8d40*/  FSEL R166, R166, -INF , !P6 ;  /* 0xff800000a6a67808 */ /* 0x000fe40007000000 */
[C---:B------:R-:W-:Y:S02]  /*8d50*/  ISETP.LT.OR P4, PT, R13.reuse, 0x1a, P4 ;  /* 0x0000001a0d00780c */ /* 0x040fe40002781670 */
[----:B------:R-:W-:Y:S02]  /*8d60*/  ISETP.GT.AND P5, PT, R14, 0x21, P2 ;  /* 0x000000210e00780c */ /* 0x000fe400017a4270 */
[----:B------:R-:W-:-:S02]  /*8d70*/  ISETP.LT.OR P3, PT, R13, 0x21, P3 ;  /* 0x000000210d00780c */ /* 0x000fc40001f61670 */
[----:B------:R-:W-:Y:S02]  /*8d80*/  FSEL R167, R167, -INF , !P4 ;  /* 0xff800000a7a77808 */ /* 0x000fe40006000000 */
[----:B------:R-:W-:Y:S02]  /*8d90*/  ISETP.GT.AND P6, PT, R14, 0x28, P2 ;  /* 0x000000280e00780c */ /* 0x000fe400017c4270 */
[----:B0-----:R-:W-:Y:S02]  /*8da0*/  FMNMX.FTZ R11, R9, R8, !PT ;  /* 0x00000008090b7209 */ /* 0x001fe40007810000 */
[----:B------:R-:W-:Y:S02]  /*8db0*/  FMNMX.FTZ R9, R155, R12, !PT ;  /* 0x0000000c9b097209 */ /* 0x000fe40007810000 */
[----:B------:R-:W-:Y:S01]  /*8dc0*/  ISETP.LT.OR P5, PT, R13, 0x22, P5 ;  /* 0x000000220d00780c */ /* 0x000fe20002fa1670 */
[----:B------:R-:W0:Y:S01]  /*8dd0*/  SHFL.BFLY PT, R8, R11, 0x1, 0x1f ;  /* 0x0c201f000b087f89 */ /* 0x000e2200000e0000 */
        /* <DEDUP_REMOVED lines=8> */
[----:B------:R-:W-:Y:S02]  /*8e60*/  FMNMX.FTZ R12, R166, R9, !PT ;  /* 0x00000009a60c7209 */ /* 0x000fe40007810000 */
[----:B------:R-:W-:Y:S02]  /*8e70*/  ISETP.LT.OR P3, PT, R13, 0x2a, P3 ;  /* 0x0000002a0d00780c */ /* 0x000fe40001f61670 */
[----:B------:R-:W-:Y:S02]  /*8e80*/  FMNMX.FTZ R9, R167, R12, !PT ;  /* 0x0000000ca7097209 */ /* 0x000fe40007810000 */
[----:B------:R-:W-:Y:S02]  /*8e90*/  ISETP.GT.AND P5, PT, R14, 0x30, P2 ;  /* 0x000000300e00780c */ /* 0x000fe400017a4270 */
[----:B0-----:R-:W-:-:S02]  /*8ea0*/  FMNMX.FTZ R8, R11, R8, !PT ;  /* 0x000000080b087209 */ /* 0x001fc40007810000 */
[----:B------:R-:W-:Y:S02]  /*8eb0*/  FMNMX.FTZ R20, R170, R9, !PT ;  /* 0x00000009aa147209 */ /* 0x000fe40007810000 */
[C---:B------:R-:W-:Y:S01]  /*8ec0*/  FSETP.NEU.FTZ.AND P4, PT, R8.reuse, -INF , PT ;  /* 0xff8000000800780b */ /* 0x040fe20003f9d000 */
[----:B------:R-:W-:Y:S01]  /*8ed0*/  FMUL.FTZ R214, R8, UR19 ;  /* 0x0000001308d67c20 */ /* 0x000fe20008410000 */
[----:B------:R-:W-:Y:S02]  /*8ee0*/  FMNMX.FTZ R11, R171, R20, !PT ;  /* 0x00000014ab0b7209 */ /* 0x000fe40007810000 */
[----:B------:R-:W-:Y:S02]  /*8ef0*/  FSEL R213, R175, -INF , !P3 ;  /* 0xff800000afd57808 */ /* 0x000fe40005800000 */
[----:B------:R-:W-:Y:S02]  /*8f00*/  FSEL R214, R214, RZ, P4 ;  /* 0x000000ffd6d67208 */ /* 0x000fe40002000000 */
[----:B------:R-:W-:-:S02]  /*8f10*/  ISETP.GT.AND P3, PT, R14, 0x38, P2 ;  /* 0x000000380e00780c */ /* 0x000fc40001764270 */
[----:B------:R-:W-:Y:S01]  /*8f20*/  ISETP.LT.OR P5, PT, R13, 0x31, P5 ;  /* 0x000000310d00780c */ /* 0x000fe20002fa1670 */
[--C-:B------:R-:W-:Y:S01]  /*8f30*/  FFMA.FTZ R15, R152, UR19, -R214.reuse ;  /* 0x00000013980f7c23 */ /* 0x100fe200080108d6 */
[----:B------:R-:W-:Y:S01]  /*8f40*/  FSEL R152, R174, -INF , !P6 ;  /* 0xff800000ae987808 */ /* 0x000fe20007000000 */
[--C-:B------:R-:W-:Y:S01]  /*8f50*/  FFMA.FTZ R9, R153, UR19, -R214.reuse ;  /* 0x0000001399097c23 */ /* 0x100fe200080108d6 */
[C---:B------:R-:W-:Y:S01]  /*8f60*/  ISETP.GT.AND P6, PT, R14.reuse, 0x31, P2 ;  /* 0x000000310e00780c */ /* 0x040fe200017c4270 */
[----:B------:R0:W-:Y:S01]  /*8f70*/  MUFU.EX2 R12, R15 ;  /* 0x0000000f000c7308 */ /* 0x0001e20000000800 */
[----:B------:R-:W-:Y:S01]  /*8f80*/  ISETP.GT.AND P2, PT, R14, 0x39, P2 ;  /* 0x000000390e00780c */ /* 0x000fe20001744270 */
        /* <DEDUP_REMOVED lines=13> */
[----:B0-----:R-:W-:Y:S01]  /*9060*/  FMNMX.FTZ R15, R153, R14, !PT ;  /* 0x0000000e990f7209 */ /* 0x001fe20007810000 */
        /* <DEDUP_REMOVED lines=84> */
[----:B------:R-:W-:Y:S01]  /*95b0*/  @!P2 STS [R155+0x38400], R5 ;  /* 0x038400059b00a388 */ /* 0x000fe20000000800 */
[--C-:B------:R-:W-:Y:S01]  /*95c0*/  FFMA.FTZ R157, R170, UR19, -R160.reuse ;  /* 0x00000013aa9d7c23 */ /* 0x100fe200080108a0 */
[--C-:B------:R-:W-:Y:S01]  /*95d0*/  FFMA.FTZ R159, R152, UR19, -R160.reuse ;  /* 0x00000013989f7c23 */ /* 0x100fe200080108a0 */
        /* <DEDUP_REMOVED lines=44> */
[-C--:B------:R-:W-:Y:S01]  /*98a0*/  FMUL.FTZ R141, R141, R5.reuse ;  /* 0x000000058d8d7220 */ /* 0x080fe20000410000 */
[-C--:B------:R-:W-:Y:S01]  /*98b0*/  FMUL.FTZ R144, R144, R5.reuse ;  /* 0x0000000590907220 */ /* 0x080fe20000410000 */
[-C--:B------:R-:W-:Y:S01]  /*98c0*/  FMUL.FTZ R145, R145, R5.reuse ;  /* 0x0000000591917220 */ /* 0x080fe20000410000 */
[-C--:B------:R-:W-:Y:S01]  /*98d0*/  FMUL.FTZ R148, R148, R5.reuse ;  /* 0x0000000594947220 */ /* 0x080fe20000410000 */
[----:B------:R-:W-:Y:S01]  /*98e0*/  FMUL.FTZ R149, R149, R5 ;  /* 0x0000000595957220 */ /* 0x000fe20000410000 */
        /* <DEDUP_REMOVED lines=79> */
[----:B------:R-:W-:Y:S01]  /*9de0*/  FFMA.FTZ R12, R5, R3, R12 ;  /* 0x00000003050c7223 */ /* 0x000fe2000001000c */
[----:B------:R-:W-:Y:S01]  /*9df0*/  ISETP.GT.AND P2, PT, R6, UR32, PT ;  /* 0x0000002006007c0c */ /* 0x000fe2000bf44270 */
[----:B------:R-:W0:Y:S01]  /*9e00*/  MUFU.EX2 R176, R176 ;  /* 0x000000b000b07308 */ /* 0x000e220000000800 */
[----:B-1----:R-:W-:Y:S01]  /*9e10*/  F2FP.F16.F32.PACK_AB R163, R220, R213 ;  /* 0x000000d5dca3723e */ /* 0x002fe200000000ff */
[----:B------:R-:W-:Y:S01]  /*9e20*/  FADD.FTZ R12, R9, R12 ;  /* 0x0000000c090c7221 */ /* 0x000fe20000010000 */
[----:B------:R-:W-:-:S02]  /*9e30*/  VIADD R6, R6, 0xffffffff ;  /* 0xffffffff06067836 */ /* 0x000fc40000000000 */
[----:B------:R-:W-:Y:S02]  /*9e40*/  IMAD.MOV.U32 R5, RZ, RZ, R8 ;  /* 0x000000ffff057224 */ /* 0x000fe400078e0008 */
[----:B------:R-:W-:Y:S01]  /*9e50*/  FADD.FTZ R11, R11, R12 ;  /* 0x0000000c0b0b7221 */ /* 0x000fe20000010000 */
[----:B------:R-:W-:Y:S03]  /*9e60*/  MUFU.EX2 R175, R175 ;  /* 0x000000af00af7308 */ /* 0x000fe60000000800 */
[----:B------:R-:W-:-:S04]  /*9e70*/  FADD.FTZ R14, R14, R11 ;  /* 0x0000000b0e0e7221 */ /* 0x000fc80000010000 */
[----:B------:R-:W-:Y:S01]  /*9e80*/  FADD.FTZ R13, R13, R14 ;  /* 0x0000000e0d0d7221 */ /* 0x000fe20000010000 */
[----:B------:R-:W1:Y:S01]  /*9e90*/  MUFU.EX2 R178, R178 ;  /* 0x000000b200b27308 */ /* 0x000e620000000800 */
[----:B0-----:R-:W-:Y:S02]  /*9ea0*/  F2FP.F16.F32.PACK_AB R164, R176, R173 ;  /* 0x000000adb0a4723e */ /* 0x001fe400000000ff */
[----:B------:R-:W-:-:S04]  /*9eb0*/  FADD.FTZ R20, R20, R13 ;  /* 0x0000000d14147221 */ /* 0x000fc80000010000 */
[----:B------:R-:W-:Y:S01]  /*9ec0*/  FADD.FTZ R15, R15, R20 ;  /* 0x000000140f0f7221 */ /* 0x000fe20000010000 */
[----:B------:R0:W-:Y:S03]  /*9ed0*/  MUFU.EX2 R215, R153 ;  /* 0x0000009900d77308 */ /* 0x0001e60000000800 */
[----:B------:R-:W-:-:S04]  /*9ee0*/  FADD.FTZ R174, R174, R15 ;  /* 0x0000000faeae7221 */ /* 0x000fc80000010000 */
[----:B------:R-:W-:Y:S01]  /*9ef0*/  FADD.FTZ R21, R21, R174 ;  /* 0x000000ae15157221 */ /* 0x000fe20000010000 */
[----:B------:R-:W2:Y:S01]  /*9f00*/  MUFU.EX2 R222, R222 ;  /* 0x000000de00de7308 */ /* 0x000ea20000000800 */
[----:B0-----:R-:W-:Y:S01]  /*9f10*/  F2FP.F16.F32.PACK_AB R153, R180, R179 ;  /* 0x000000b3b499723e */ /* 0x001fe200000000ff */
[----:B------:R-:W-:Y:S01]  /*9f20*/  BAR.SYNC.DEFER_BLOCKING 0xf, 0x100 ;  /* 0x03c4000000007b1d */ /* 0x000fe20000010000 */
[----:B-1----:R-:W-:Y:S01]  /*9f30*/  F2FP.F16.F32.PACK_AB R166, R178, R175 ;  /* 0x000000afb2a6723e */ /* 0x002fe200000000ff */
[----:B------:R-:W-:Y:S01]  /*9f40*/  FFMA.FTZ R179, R182, R4, R179 ;  /* 0x00000004b6b37223 */ /* 0x000fe200000100b3 */
[----:B------:R-:W-:-:S03]  /*9f50*/  FADD.FTZ R168, R168, R21 ;  /* 0x00000015a8a87221 */ /* 0x000fc60000010000 */
[----:B------:R-:W-:Y:S01]  /*9f60*/  MUFU.EX2 R217, R217 ;  /* 0x000000d900d97308 */ /* 0x000fe20000000800 */
[----:B------:R-:W-:Y:S01]  /*9f70*/  FADD.FTZ R180, R180, R179 ;  /* 0x000000b3b4b47221 */ /* 0x000fe20000010000 */
[----:B------:R-:W-:-:S03]  /*9f80*/  FADD.FTZ R169, R169, R168 ;  /* 0x000000a8a9a97221 */ /* 0x000fc60000010000 */
[----:B------:R-:W-:Y:S01]  /*9f90*/  FADD.FTZ R7, R7, R180 ;  /* 0x000000b407077221 */ /* 0x000fe20000010000 */
[----:B------:R-:W-:Y:S02]  /*9fa0*/  FADD.FTZ R172, R172, R169 ;  /* 0x000000a9acac7221 */ /* 0x000fe40000010000 */
[----:B------:R-:W0:Y:S01]  /*9fb0*/  MUFU.EX2 R224, R224 ;  /* 0x000000e000e07308 */ /* 0x000e220000000800 */
[----:B--2---:R-:W-:Y:S01]  /*9fc0*/  F2FP.F16.F32.PACK_AB R165, R222, R215 ;  /* 0x000000d7dea5723e */ /* 0x004fe200000000ff */
[----:B------:R-:W-:Y:S01]  /*9fd0*/  FADD.FTZ R7, R214, R7 ;  /* 0x00000007d6077221 */ /* 0x000fe20000010000 */
[----:B------:R-:W-:-:S03]  /*9fe0*/  FADD.FTZ R173, R173, R172 ;  /* 0x000000acadad7221 */ /* 0x000fc60000010000 */
[----:B------:R-:W-:Y:S01]  /*9ff0*/  FADD.FTZ R170, R170, R7 ;  /* 0x00000007aaaa7221 */ /* 0x000fe20000010000 */
[----:B------:R-:W-:Y:S01]  /*a000*/  FADD.FTZ R176, R176, R173 ;  /* 0x000000adb0b07221 */ /* 0x000fe20000010000 */
[----:B------:R-:W-:Y:S01]  /*a010*/  IMAD.MOV.U32 R7, RZ, RZ, R177 ;  /* 0x000000ffff077224 */ /* 0x000fe200078e00b1 */
[----:B------:R1:W-:Y:S01]  /*a020*/  STSM.16.M88.4 [R23+0x36400], R152 ;  /* 0x0364009817007844 */ /* 0x0003e20000000200 */
[----:B------:R-:W-:Y:S01]  /*a030*/  FADD.FTZ R170, R171, R170 ;  /* 0x000000aaabaa7221 */ /* 0x000fe20000010000 */
[----:B------:R-:W-:Y:S02]  /*a040*/  FADD.FTZ R3, R175, R176 ;  /* 0x000000b0af037221 */ /* 0x000fe40000010000 */
[----:B------:R1:W-:Y:S01]  /*a050*/  STSM.16.M88.4 [R186], R156 ;  /* 0x0000009cba007844 */ /* 0x0003e20000000200 */
[----:B------:R-:W-:Y:S01]  /*a060*/  FADD.FTZ R181, R181, R170 ;  /* 0x000000aab5b57221 */ /* 0x000fe20000010000 */
[----:B------:R-:W-:Y:S01]  /*a070*/  FADD.FTZ R3, R178, R3 ;  /* 0x00000003b2037221 */ /* 0x000fe20000010000 */
[----:B0-----:R-:W-:Y:S01]  /*a080*/  F2FP.F16.F32.PACK_AB R167, R224, R217 ;  /* 0x000000d9e0a7723e */ /* 0x001fe200000000ff */
[----:B------:R1:W-:Y:S01]  /*a090*/  STSM.16.M88.4 [R184], R160 ;  /* 0x000000a0b8007844 */ /* 0x0003e20000000200 */
[----:B------:R-:W-:-:S03]  /*a0a0*/  FADD.FTZ R216, R216, R181 ;  /* 0x000000b5d8d87221 */ /* 0x000fc60000010000 */
[----:B------:R1:W-:Y:S01]  /*a0b0*/  STSM.16.M88.4 [R185], R164 ;  /* 0x000000a4b9007844 */ /* 0x0003e20000000200 */
[----:B------:R-:W-:Y:S01]  /*a0c0*/  WARPGROUP.ARRIVE ;  /* 0x00000000000079c5 */ /* 0x000fe20000000000 */
[----:B------:R-:W-:-:S04]  /*a0d0*/  FADD.FTZ R183, R183, R216 ;  /* 0x000000d8b7b77221 */ /* 0x000fc80000010000 */
[----:B------:R-:W-:Y:S01]  /*a0e0*/  FADD.FTZ R218, R218, R183 ;  /* 0x000000b7dada7221 */ /* 0x000fe20000010000 */
[----:B------:R-:W-:Y:S01]  /*a0f0*/  HGMMA.64x256x16.F32 R24, R152, gdesc[UR8].tnspB, R24, gsb0 ;  /* 0x43e0000898187df0 */ /* 0x000fe20008000818 */
[----:B------:R-:W-:Y:S02]  /*a100*/  UMOV UR11, 0x40000040 ;  /* 0x40000040000b7882 */ /* 0x000fe40000000000 */
[----:B------:R-:W-:-:S04]  /*a110*/  FADD.FTZ R213, R213, R218 ;  /* 0x000000dad5d57221 */ /* 0x000fc80000010000 */
[----:B------:R-:W-:-:S04]  /*a120*/  FADD.FTZ R220, R220, R213 ;  /* 0x000000d5dcdc7221 */ /* 0x000fc80000010000 */
[----:B------:R-:W-:-:S04]  /*a130*/  FADD.FTZ R215, R215, R220 ;  /* 0x000000dcd7d77221 */ /* 0x000fc80000010000 */
[----:B------:R-:W-:-:S04]  /*a140*/  FADD.FTZ R222, R222, R215 ;  /* 0x000000d7dede7221 */ /* 0x000fc80000010000 */
[----:B------:R-:W-:-:S04]  /*a150*/  FADD.FTZ R217, R217, R222 ;  /* 0x000000ded9d97221 */ /* 0x000fc80000010000 */
[----:B------:R-:W-:Y:S01]  /*a160*/  FADD.FTZ R4, R224, R217 ;  /* 0x000000d9e0047221 */ /* 0x000fe20000010000 */
[----:B------:R-:W-:Y:S02]  /*a170*/  WARPGROUP.DEPBAR.LE gsb0, 0x0 ;  /* 0x00008000000079c5 */ /* 0x000fe40000010000 */
[----:B------:R-:W-:-:S06]  /*a180*/  WARPGROUP.ARRIVE ;  /* 0x00000000000079c5 */ /* 0x000fcc0000000000 */
        /* <DEDUP_REMOVED lines=23> */
[----:B------:R-:W-:Y:S01]  /*a300*/  IMAD.MOV.U32 R7, RZ, RZ, R177 ;  /* 0x000000ffff077224 */ /* 0x000fe200078e00b1 */
[----:B------:R-:W-:Y:S01]  /*a310*/  UMOV UR36, UR7 ;  /* 0x0000000700247c82 */ /* 0x000fe20008000000 */
[----:B------:R-:W-:-:S07]  /*a320*/  IMAD.MOV.U32 R5, RZ, RZ, R8 ;  /* 0x000000ffff057224 */ /* 0x000fce00078e0008 */
.L_x_6381:
[----:B------:R-:W0:Y:S01]  /*a330*/  LDC R8, c[0x0][0x448] ;  /* 0x00011200ff087b82 */ /* 0x000e220000000800 */
[----:B------:R-:W-:Y:S01]  /*a340*/  UIADD3 UR5, UR40, 0x3f, URZ ;  /* 0x0000003f28057890 */ /* 0x000fe2000fffe03f */
[----:B------:R-:W-:-:S06]  /*a350*/  IADD3 R11, R16, 0x1, -R17 ;  /* 0x00000001100b7810 */ /* 0x000fcc0007ffe811 */
[----:B------:R-:W2:Y:S01]  /*a360*/  LDC R13, c[0x0][0xadc] ;  /* 0x0002b700ff0d7b82 */ /* 0x000ea20000000800 */
[----:B0-----:R-:W-:Y:S02]  /*a370*/  ISETP.NE.AND P5, PT, R8, 0x1, PT ;  /* 0x000000010800780c */ /* 0x001fe40003fa5270 */
[----:B--2---:R-:W-:-:S11]  /*a380*/  ISETP.GE.AND P6, PT, R13, 0x1, PT ;  /* 0x000000010d00780c */ /* 0x004fd60003fc6270 */
[----:B------:R-:W0:Y:S08]  /*a390*/  @P5 LDC R8, c[0x0][0x44c] ;  /* 0x00011300ff085b82 */ /* 0x000e300000000800 */
[----:B-1----:R-:W1:Y:S01]  /*a3a0*/  @P5 LDC R10, c[0x0][0x450] ;  /* 0x00011400ff0a5b82 */ /* 0x002e620000000800 */
        /* <DEDUP_REMOVED lines=15> */
.L_x_6400:
[----:B------:R-:W-:-:S13]  /*a4a0*/  ISETP.NE.AND P2, PT, R13, 0x1, PT ;  /* 0x000000010d00780c */ /* 0x000fda0003f45270 */
[----:B------:R-:W0:Y:S02]  /*a4b0*/  @P2 LDC.64 R10, c[0x0][0xae0] ;  /* 0x0002b800ff0a2b82 */ /* 0x000e240000000a00 */
[----:B0-----:R-:W-:-:S05]  /*a4c0*/  @P2 IMAD.HI.U32 R10, R8, R10, RZ ;  /* 0x0000000a080a2227 */ /* 0x001fca00078e00ff */
[----:B------:R-:W-:-:S07]  /*a4d0*/  @P2 SHF.R.U32.HI R8, RZ, R11, R10 ;  /* 0x0000000bff082219 */ /* 0x000fce000001160a */
.L_x_6401:
[----:B------:R-:W-:-:S05]  /*a4e0*/  IMAD R8, R8, R13, RZ ;  /* 0x0000000d08087224 */ /* 0x000fca00078e02ff */
[----:B------:R-:W-:-:S07]  /*a4f0*/  VIMNMX R9, R9, R8, !PT ;  /* 0x0000000809097248 */ /* 0x000fce0007fe0100 */
.L_x_6399:
        /* <DEDUP_REMOVED lines=11> */
.L_x_6411:
        /* <DEDUP_REMOVED lines=10> */
.L_x_6403:
[----:B------:R-:W-:Y:S01]  /*a650*/  ULEA UR5, UR36, UR37, 0x3 ;  /* 0x0000002524057291 */ /* 0x000fe2000f8e183f */
[----:B------:R-:W-:-:S08]  /*a660*/  SHF.L.U32 R5, R2, 0x1f, RZ ;  /* 0x0000001f02057819 */ /* 0x000fd000000006ff */
[----:B------:R0:W1:Y:S01]  /*a670*/  SYNCS.PHASECHK.TRANS64.TRYWAIT P3, [UR5+0x38830], R5 ;  /* 0x03883005ff0075a7 */ /* 0x0000620008060145 */
[----:B------:R-:W-:Y:S05]  /*a680*/  @!P0 BRA `(.L_x_6404) ;  /* 0x0000000000048947 */ /* 0x000fea0003800000 */
[----:B------:R-:W-:Y:S01]  /*a690*/  BPT.TRAP 0x1 ;  /* 0x000000040000795c */ /* 0x000fe20000300000 */
.L_x_6404:
[----:B-1----:R-:W-:Y:S05]  /*a6a0*/  @P3 BRA `(.L_x_6405) ;  /* 0x0000000000083947 */ /* 0x002fea0003800000 */
[----:B------:R-:W1:Y:S02]  /*a6b0*/  SYNCS.PHASECHK.TRANS64.TRYWAIT P3, [UR5+0x38830], R5 ;  /* 0x03883005ff0075a7 */ /* 0x000e640008060145 */
[----:B-1----:R-:W-:Y:S05]  /*a6c0*/  @!P3 BRA `(.L_x_6406) ;  /* 0x000001180074b947 */ /* 0x002fea0003800000 */
.L_x_6405:
        /* <DEDUP_REMOVED lines=23> */
.L_x_6407:
[----:B------:R2:W3:Y:S01]  /*a840*/  SYNCS.PHASECHK.TRANS64.TRYWAIT P3, [UR5+0x38850], R5 ;  /* 0x03885005ff0075a7 */ /* 0x0004e20008060145 */
[----:B------:R-:W-:Y:S05]  /*a850*/  @!P0 BRA `(.L_x_6408) ;  /* 0x0000000000048947 */ /* 0x000fea0003800000 */
[----:B------:R-:W-:Y:S01]  /*a860*/  BPT.TRAP 0x1 ;  /* 0x000000040000795c */ /* 0x000fe20000300000 */
.L_x_6408:
[----:B---3--:R-:W-:Y:S05]  /*a870*/  @P3 BRA `(.L_x_6409) ;  /* 0x0000000000083947 */ /* 0x008fea0003800000 */
[----:B------:R-:W3:Y:S02]  /*a880*/  SYNCS.PHASECHK.TRANS64.TRYWAIT P3, [UR5+0x38850], R5 ;  /* 0x03885005ff0075a7 */ /* 0x000ee40008060145 */
[----:B---3--:R-:W-:Y:S05]  /*a890*/  @!P3 BRA `(.L_x_6410) ;  /* 0x000001180018b947 */ /* 0x008fea0003800000 */
.L_x_6409:
        /* <DEDUP_REMOVED lines=607> */
.L_x_6402:
[----:B------:R-:W-:-:S13]  /*ce90*/  ISETP.GE.AND P2, PT, R6, R190, PT ;  /* 0x000000be0600720c */ /* 0x000fda0003f46270 */
[----:B------:R-:W-:Y:S05]  /*cea0*/  @!P2 BRA `(.L_x_6412) ;  /* 0x0000003000dca947 */ /* 0x000fea0003800000 */
[----:B------:R-:W-:Y:S01]  /*ceb0*/  IMAD.MOV.U32 R12, RZ, RZ, R7 ;  /* 0x000000ffff0c7224 */ /* 0x000fe200078e0007 */
[----:B------:R-:W-:Y:S01]  /*cec0*/  UMOV UR7, UR36 ;  /* 0x0000002400077c82 */ /* 0x000fe20008000000 */
[----:B------:R-:W-:-:S07]  /*ced0*/  IMAD.MOV.U32 R11, RZ, RZ, R5 ;  /* 0x000000ffff0b7224 */ /* 0x000fce00078e0005 */
.L_x_6429:
[----:B------:R-:W-:-:S04]  /*cee0*/  UIADD3 UR36, UR7, 0x1, URZ ;  /* 0x0000000107247890 */ /* 0x000fc8000fffe03f */
[----:B------:R-:W-:-:S04]  /*cef0*/  UISETP.NE.AND UP0, UPT, UR36, 0x2, UPT ;  /* 0x000000022400788c */ /* 0x000fc8000bf05270 */
[----:B------:R-:W-:Y:S02]  /*cf00*/  USEL UR5, URZ, 0x1, UP0 ;  /* 0x000000013f057887 */ /* 0x000fe40008000000 */
[----:B------:R-:W-:-:S04]  /*cf10*/  USEL UR36, UR36, URZ, UP0 ;  /* 0x0000003f24247287 */ /* 0x000fc80008000000 */
[----:B------:R-:W-:Y:S01]  /*cf20*/  LOP3.LUT R2, R2, UR5, RZ, 0x3c, !PT ;  /* 0x0000000502027c12 */ /* 0x000fe2000f8e3cff */
[----:B--2---:R-:W-:Y:S07]  /*cf30*/  @!P0 BRA `(.L_x_6413) ;  /* 0x0000000000048947 */ /* 0x004fee0003800000 */
[----:B------:R-:W-:Y:S01]  /*cf40*/  BPT.TRAP 0x1 ;  /* 0x000000040000795c */ /* 0x000fe20000300000 */
.L_x_6413:
[----:B------:R-:W-:Y:S01]  /*cf50*/  ULEA UR5, UR36, UR37, 0x3 ;  /* 0x0000002524057291 */ /* 0x000fe2000f8e183f */
[----:B------:R-:W-:-:S08]  /*cf60*/  SHF.L.U32 R5, R2, 0x1f, RZ ;  /* 0x0000001f02057819 */ /* 0x000fd000000006ff */
[----:B------:R1:W2:Y:S01]  /*cf70*/  SYNCS.PHASECHK.TRANS64.TRYWAIT P2, [UR5+0x38830], R5 ;  /* 0x03883005ff0075a7 */ /* 0x0002a20008040145 */
[----:B------:R-:W-:Y:S05]  /*cf80*/  @!P0 BRA `(.L_x_6414) ;  /* 0x0000000000048947 */ /* 0x000fea0003800000 */
[----:B------:R-:W-:Y:S01]  /*cf90*/  BPT.TRAP 0x1 ;  /* 0x000000040000795c */ /* 0x000fe20000300000 */
.L_x_6414:
[----:B--2---:R-:W-:Y:S05]  /*cfa0*/  @P2 BRA `(.L_x_6415) ;  /* 0x0000000000082947 */ /* 0x004fea0003800000 */
[----:B------:R-:W2:Y:S02]  /*cfb0*/  SYNCS.PHASECHK.TRANS64.TRYWAIT P2, [UR5+0x38830], R5 ;  /* 0x03883005ff0075a7 */ /* 0x000ea40008040145 */
[----:B--2---:R-:W-:Y:S05]  /*cfc0*/  @!P2 BRA `(.L_x_6416) ;  /* 0x000000f00064a947 */ /* 0x004fea0003800000 */
.L_x_6415:
        /* <DEDUP_REMOVED lines=23> */
.L_x_6417:
[----:B------:R0:W3:Y:S01]  /*d140*/  SYNCS.PHASECHK.TRANS64.TRYWAIT P2, [UR5+0x38850], R5 ;  /* 0x03885005ff0075a7 */ /* 0x0000e20008040145 */
[----:B------:R-:W-:Y:S05]  /*d150*/  @!P0 BRA `(.L_x_6418) ;  /* 0x0000000000048947 */ /* 0x000fea0003800000 */
[----:B------:R-:W-:Y:S01]  /*d160*/  BPT.TRAP 0x1 ;  /* 0x000000040000795c */ /* 0x000fe20000300000 */
.L_x_6418:
[----:B---3--:R-:W-:Y:S05]  /*d170*/  @P2 BRA `(.L_x_6419) ;  /* 0x0000000000082947 */ /* 0x008fea0003800000 */
[----:B------:R-:W3:Y:S02]  /*d180*/  SYNCS.PHASECHK.TRANS64.TRYWAIT P2, [UR5+0x38850], R5 ;  /* 0x03885005ff0075a7 */ /* 0x000ee40008040145 */
[----:B---3--:R-:W-:Y:S05]  /*d190*/  @!P2 BRA `(.L_x_6420) ;  /* 0x000000f00008a947 */ /* 0x008fea0003800000 */
.L_x_6419:
        /* <DEDUP_REMOVED lines=11> */
[----:B------:R-:W-:Y:S01]  /*d250*/  VIADD R20, R189, UR40 ;  /* 0x00000028bd147c36 */ /* 0x000fe20008000000 */
[----:B------:R-:W-:Y:S01]  /*d260*/  UIADD3 UR18, UR26, 0x800, URZ ;  /* 0x000008001a127890 */ /* 0x000fe2000fffe03f */
[----:B------:R-:W-:Y:S01]  /*d270*/  IMAD.U32 R10, RZ, RZ, UR5 ;  /* 0x00000005ff0a7e24 */ /* 0x000fe2000f8e00ff */
[----:B------:R-:W-:-:S02]  /*d280*/  ULDC UR5, c[0x0][0xad4] ;  /* 0x0002b50000057ab9 */ /* 0x000fc40000000800 */
[----:B------:R-:W-:Y:S01]  /*d290*/  ULOP3.LUT UR5, URZ, UR5, URZ, 0x33, !UPT ;  /* 0x000000053f057292 */ /* 0x000fe2000f8e333f */
[----:B---3--:R-:W-:-:S05]  /*d2a0*/  SHF.R.U32.HI R7, RZ, 0x7, R7 ;  /* 0x00000007ff077819 */ /* 0x008fca0000011607 */
[----:B01----:R-:W0:Y:S02]  /*d2b0*/  SHFL.IDX PT, R5, R7, RZ, 0x1f ;  /* 0x00001fff07057589 */ /* 0x003e2400000e0000 */
[----:B0-----:R-:W-:Y:S02]  /*d2c0*/  R2UR UR10, R5 ;  /* 0x00000000050a72ca */ /* 0x001fe400000e0000 */
[----:B------:R-:W0:Y:S11]  /*d2d0*/  @P5 LDC R5, c[0x0][0x44c] ;  /* 0x00011300ff055b82 */ /* 0x000e360000000800 */
[----:B------:R-:W-:-:S03]  /*d2e0*/  UISETP.GT.AND UP0, UPT, UR10, 0x7f, UPT ;  /* 0x0000007f0a00788c */ /* 0x000fc6000bf04270 */
[----:B------:R-:W-:Y:S01]  /*d2f0*/  UMOV UR10, 0x4 ;  /* 0x00000004000a7882 */ /* 0x000fe20000000000 */
[----:B------:R-:W-:Y:S02]  /*d300*/  USEL UR14, URZ, 0x2, !UP0 ;  /* 0x000000023f0e7887 */ /* 0x000fe4000c000000 */
[----:B------:R-:W-:Y:S01]  /*d310*/  USEL UR11, UR10, 0x2, UP0 ;  /* 0x000000020a0b7887 */ /* 0x000fe20008000000 */
[----:B------:R-:W-:Y:S02]  /*d320*/  WARPGROUP.DEPBAR.LE gsb0, 0x0 ;  /* 0x00008000000079c5 */ /* 0x000fe40000010000 */
[----:B------:R-:W-:Y:S01]  /*d330*/  WARPGROUP.ARRIVE ;  /* 0x00000000000079c5 */ /* 0x000fe20000000000 */
[----:B------:R-:W-:Y:S01]  /*d340*/  USEL UR10, UR10, 0x6, !UP0 ;  /* 0x000000060a0a7887 */ /* 0x000fe2000c000000 */
[----:B0-----:R-:W-:-:S04]  /*d350*/  @P5 IMAD.HI.U32 R5, R20, R5, RZ ;  /* 0x0000000514055227 */ /* 0x001fc800078e00ff */
[----:B------:R-:W-:Y:S01]  /*d360*/  HGMMA.64x64x16.F32 R152, gdesc[UR28], R152, gsb0 ;  /* 0x00e000001c9879f0 */ /* 0x000fe20008000898 */
[----:B------:R-:W-:Y:S02]  /*d370*/  UIADD3 UR28, UR6, 0x4, URZ ;  /* 0x00000004061c7890 */ /* 0x000fe4000fffe03f */
[----:B------:R-:W-:Y:S01]  /*d380*/  UIADD3 UR30, UR26, 0x4, URZ ;  /* 0x000000041a1e7890 */ /* 0x000fe2000fffe03f */
[----:B--2---:R-:W-:Y:S01]  /*d390*/  @P5 SHF.R.U32.HI R20, RZ, R8, R5 ;  /* 0x00000008ff145219 */ /* 0x004fe20000011605 */
[----:B------:R-:W-:Y:S01]  /*d3a0*/  UMOV UR29, 0x40000040 ;  /* 0x40000040001d7882 */ /* 0x000fe20000000000 */
[----:B------:R-:W-:Y:S01]  /*d3b0*/  UMOV UR31, 0x40000040 ;  /* 0x40000040001f7882 */ /* 0x000fe20000000000 */
[----:B------:R-:W-:Y:S02]  /*d3c0*/  @!P1 VIADD R5, R10, 0x38840 ;  /* 0x000388400a059836 */ /* 0x000fe40000000000 */
[----:B------:R-:W0:Y:S03]  /*d3d0*/  SHFL.IDX PT, R8, R20, RZ, 0x1c1f ;  /* 0x001c1fff14087589 */ /* 0x000e2600000e0000 */
[----:B------:R-:W-:Y:S01]  /*d3e0*/  @!P1 PRMT R7, RZ, 0x654, R5 ;  /* 0x00000654ff079816 */ /* 0x000fe20000000005 */
[----:B------:R-:W-:Y:S01]  /*d3f0*/  IMAD.SHL.U32 R5, R6, 0x40, RZ ;  /* 0x0000004006057824 */ /* 0x000fe200078e00ff */
        /* <DEDUP_REMOVED lines=259> */
.L_x_6423:
[----:B------:R-:W-:-:S05]  /*e430*/  IMAD.U32 R214, RZ, RZ, UR5 ;  /* 0x00000005ffd67e24 */ /* 0x000fca000f8e00ff */
[----:B------:R-:W-:-:S13]  /*e440*/  ISETP.NE.AND P2, PT, R214, 0x1, PT ;  /* 0x00000001d600780c */ /* 0x000fda0003f45270 */
[----:B------:R-:W0:Y:S02]  /*e450*/  @P2 LDC.64 R8, c[0x0][0xae0] ;  /* 0x0002b800ff082b82 */ /* 0x000e240000000a00 */
[----:B0-----:R-:W-:-:S05]  /*e460*/  @P2 IMAD.HI.U32 R8, R21, R8, RZ ;  /* 0x0000000815082227 */ /* 0x001fca00078e00ff */
[----:B------:R-:W-:-:S07]  /*e470*/  @P2 SHF.R.U32.HI R21, RZ, R9, R8 ;  /* 0x00000009ff152219 */ /* 0x000fce0000011608 */
.L_x_6424:
[----:B------:R-:W-:Y:S05]  /*e480*/  BSYNC B0 ;  /* 0x0000000000007941 */ /* 0x000fea0003800000 */
.L_x_6422:
[----:B------:R-:W-:-:S04]  /*e490*/  IMAD R21, R21, R214, -R5 ;  /* 0x000000d615157224 */ /* 0x000fc800078e0a05 */
[----:B------:R-:W-:-:S05]  /*e4a0*/  IMAD.IADD R21, R21, 0x1, -R18 ;  /* 0x0000000115157824 */ /* 0x000fca00078e0a12 */
[----:B------:R-:W-:Y:S02]  /*e4b0*/  VIADDMNMX R15, R21, R214, R15, PT ;  /* 0x000000d6150f7246 */ /* 0x000fe4000380010f */
[----:B------:R-:W-:-:S07]  /*e4c0*/  VIMNMX R14, R14, R21, !PT ;  /* 0x000000150e0e7248 */ /* 0x000fce0007fe0100 */
.L_x_6421:
[----:B------:R-:W-:Y:S01]  /*e4d0*/  ISETP.GT.AND P2, PT, R6, -0x1, PT ;  /* 0xffffffff0600780c */ /* 0x000fe20003f44270 */
[----:B------:R-:W0:Y:S03]  /*e4e0*/  SHFL.IDX PT, R20, R20, 0x1, 0x1c1f ;  /* 0x003c1f0014147f89 */ /* 0x000e2600000e0000 */
        /* <DEDUP_REMOVED lines=63> */
.L_x_6427:
[----:B------:R-:W-:-:S05]  /*e8e0*/  IMAD.U32 R20, RZ, RZ, UR5 ;  /* 0x00000005ff147e24 */ /* 0x000fca000f8e00ff */
[----:B------:R-:W-:-:S13]  /*e8f0*/  ISETP.NE.AND P3, PT, R20, 0x1, PT ;  /* 0x000000011400780c */ /* 0x000fda0003f65270 */
[----:B------:R-:W0:Y:S02]  /*e900*/  @P3 LDC.64 R8, c[0x0][0xae0] ;  /* 0x0002b800ff083b82 */ /* 0x000e240000000a00 */
[----:B0-----:R-:W-:-:S05]  /*e910*/  @P3 IMAD.HI.U32 R8, R14, R8, RZ ;  /* 0x000000080e083227 */ /* 0x001fca00078e00ff */
[----:B------:R-:W-:-:S07]  /*e920*/  @P3 SHF.R.U32.HI R14, RZ, R9, R8 ;  /* 0x00000009ff0e3219 */ /* 0x000fce0000011608 */
.L_x_6428:
[----:B------:R-:W-:Y:S05]  /*e930*/  BSYNC B0 ;  /* 0x0000000000007941 */ /* 0x000fea0003800000 */
.L_x_6426:
[----:B------:R-:W-:-:S04]  /*e940*/  IMAD R5, R14, R20, -R5 ;  /* 0x000000140e057224 */ /* 0x000fc800078e0a05 */
[----:B------:R-:W-:-:S05]  /*e950*/  IMAD.IADD R8, R5, 0x1, -R18 ;  /* 0x0000000105087824 */ /* 0x000fca00078e0a12 */
[----:B------:R-:W-:Y:S02]  /*e960*/  VIADDMNMX R7, R8, R20, R7, PT ;  /* 0x0000001408077246 */ /* 0x000fe40003800107 */
[----:B------:R-:W-:-:S07]  /*e970*/  VIMNMX R13, R13, R8, !PT ;  /* 0x000000080d0d7248 */ /* 0x000fce0007fe0100 */
.L_x_6425:
        /* <DEDUP_REMOVED lines=81> */
[--C-:B------:R-:W-:Y:S01]  /*ee90*/  FFMA.FTZ R21, R156, UR19, -R215.reuse ;  /* 0x000000139c157c23 */ /* 0x100fe200080108d7 */
[----:B------:R-:W-:Y:S01]  /*eea0*/  FMNMX.FTZ R15, R171, R14, !PT ;  /* 0x0000000eab0f7209 */ /* 0x000fe20007810000 */
[----:B------:R0:W-:Y:S01]  /*eeb0*/  MUFU.EX2 R8, R20 ;  /* 0x0000001400087308 */ /* 0x0001e20000000800 */
        /* <DEDUP_REMOVED lines=8> */
[----:B------:R-:W-:Y:S01]  /*ef40*/  FMNMX.FTZ R15, R214, R15, !PT ;  /* 0x0000000fd60f7209 */ /* 0x000fe20007810000 */
[--C-:B------:R-:W-:Y:S01]  /*ef50*/  FFMA.FTZ R178, R181, UR19, -R215.reuse ;  /* 0x00000013b5b27c23 */ /* 0x100fe200080108d7 */
[----:B------:R-:W-:Y:S01]  /*ef60*/  ISETP.GT.AND P2, PT, R13, 0x39, P2 ;  /* 0x000000390d00780c */ /* 0x000fe20001744270 */
[--C-:B------:R-:W-:Y:S01]  /*ef70*/  FFMA.FTZ R174, R165, UR19, -R215.reuse ;  /* 0x00000013a5ae7c23 */ /* 0x100fe200080108d7 */
[C---:B------:R-:W-:Y:S01]  /*ef80*/  ISETP.LT.OR P3, PT, R7.reuse, 0x39, P3 ;  /* 0x000000390700780c */ /* 0x040fe20001f61670 */
        /* <DEDUP_REMOVED lines=10> */
[----:B------:R-:W-:Y:S01]  /*f030*/  MUFU.EX2 R14, R157 ;  /* 0x0000009d000e7308 */ /* 0x000fe20000000800 */
[----:B0-----:R-:W-:Y:S01]  /*f040*/  FMNMX.FTZ R20, R156, R7, !PT ;  /* 0x000000079c147209 */ /* 0x001fe20007810000 */
[--C-:B-1----:R-:W-:Y:S01]  /*f050*/  FFMA.FTZ R21, R164, UR19, -R215.reuse ;  /* 0x00000013a4157c23 */ /* 0x102fe200080108d7 */
[----:B------:R-:W-:Y:S01]  /*f060*/  FSEL R164, R5, RZ, P4 ;  /* 0x000000ff05a47208 */ /* 0x000fe20002000000 */
[--C-:B------:R-:W-:Y:S01]  /*f070*/  FFMA.FTZ R173, R173, UR19, -R215.reuse ;  /* 0x00000013adad7c23 */ /* 0x100fe200080108d7 */
[----:B------:R-:W-:Y:S01]  /*f080*/  FMNMX.FTZ R7, R183, R20, !PT ;  /* 0x00000014b7077209 */ /* 0x000fe20007810000 */
[----:B------:R-:W-:Y:S01]  /*f090*/  FFMA.FTZ R20, R161, UR19, -R215 ;  /* 0x00000013a1147c23 */ /* 0x000fe200080108d7 */
[----:B------:R-:W-:-:S02]  /*f0a0*/  IMAD.MOV R161, RZ, RZ, -R22 ;  /* 0x000000ffffa17224 */ /* 0x000fc400078e0a16 */
[----:B------:R-:W-:Y:S01]  /*f0b0*/  FADD.FTZ R164, -R164, R11 ;  /* 0x0000000ba4a47221 */ /* 0x000fe20000010100 */
[----:B------:R-:W-:Y:S01]  /*f0c0*/  MUFU.EX2 R9, R9 ;  /* 0x0000000900097308 */ /* 0x000fe20000000800 */
[----:B------:R-:W0:Y:S02]  /*f0d0*/  SHFL.BFLY PT, R160, R7, 0x2, 0x1f ;  /* 0x0c401f0007a07f89 */ /* 0x000e2400000e0000 */
[----:B------:R-:W-:Y:S01]  /*f0e0*/  FMUL.FTZ R11, R164, UR19 ;  /* 0x00000013a40b7c20 */ /* 0x000fe20008410000 */
[----:B------:R-:W-:-:S04]  /*f0f0*/  ISETP.NE.AND P3, PT, R18, R161, PT ;  /* 0x000000a11200720c */ /* 0x000fc80003f65270 */
[----:B------:R-:W-:Y:S08]  /*f100*/  MUFU.EX2 R15, R15 ;  /* 0x0000000f000f7308 */ /* 0x000ff00000000800 */
[----:B------:R-:W1:Y:S08]  /*f110*/  MUFU.EX2 R11, R11 ;  /* 0x0000000b000b7308 */ /* 0x000e700000000800 */
[----:B------:R-:W2:Y:S01]  /*f120*/  MUFU.EX2 R20, R20 ;  /* 0x0000001400147308 */ /* 0x000ea20000000800 */
[----:B0-----:R-:W-:-:S05]  /*f130*/  FMNMX.FTZ R160, R7, R160, !PT ;  /* 0x000000a007a07209 */ /* 0x001fca0007810000 */
[----:B------:R-:W0:Y:S02]  /*f140*/  SHFL.BFLY PT, R7, R160, 0x1, 0x1f ;  /* 0x0c201f00a0077f89 */ /* 0x000e2400000e0000 */
[----:B------:R-:W-:Y:S01]  /*f150*/  MUFU.EX2 R21, R21 ;  /* 0x0000001500157308 */ /* 0x000fe20000000800 */
        /* <DEDUP_REMOVED lines=21> */
[----:B0-----:R-:W-:Y:S01]  /*f2b0*/  FMNMX.FTZ R7, R160, R7, !PT ;  /* 0x00000007a0077209 */ /* 0x001fe20007810000 */
[-C--:B------:R-:W-:Y:S01]  /*f2c0*/  FMUL.FTZ R61, R61, R11.reuse ;  /* 0x0000000b3d3d7220 */ /* 0x080fe20000410000 */
[----:B------:R-:W-:Y:S01]  /*f2d0*/  MUFU.EX2 R169, R169 ;  /* 0x000000a900a97308 */ /* 0x000fe20000000800 */
[-C--:B------:R-:W-:Y:S01]  /*f2e0*/  FMUL.FTZ R64, R64, R11.reuse ;  /* 0x0000000b40407220 */ /* 0x080fe20000410000 */
[C---:B------:R-:W-:Y:S01]  /*f2f0*/  FSETP.NEU.FTZ.AND P2, PT, R7.reuse, -INF , PT ;  /* 0xff8000000700780b */ /* 0x040fe20003f5d000 */
[----:B------:R-:W-:Y:S01]  /*f300*/  FMUL.FTZ R157, R7, UR19 ;  /* 0x00000013079d7c20 */ /* 0x000fe20008410000 */
[-C--:B------:R-:W-:Y:S01]  /*f310*/  FMUL.FTZ R65, R65, R11.reuse ;  /* 0x0000000b41417220 */ /* 0x080fe20000410000 */
[-C--:B------:R-:W-:Y:S01]  /*f320*/  FMUL.FTZ R68, R68, R11.reuse ;  /* 0x0000000b44447220 */ /* 0x080fe20000410000 */
[-C--:B------:R-:W-:Y:S01]  /*f330*/  FMUL.FTZ R69, R69, R11.reuse ;  /* 0x0000000b45457220 */ /* 0x080fe20000410000 */
[-C--:B------:R-:W-:Y:S01]  /*f340*/  FMUL.FTZ R72, R72, R11.reuse ;  /* 0x0000000b48487220 */ /* 0x080fe20000410000 */
[----:B------:R-:W-:Y:S01]  /*f350*/  FSEL R157, R157, RZ, P2 ;  /* 0x000000ff9d9d7208 */ /* 0x000fe20001000000 */
[----:B------:R-:W-:Y:S01]  /*f360*/  MUFU.EX2 R172, R172 ;  /* 0x000000ac00ac7308 */ /* 0x000fe20000000800 */
[-C--:B------:R-:W-:Y:S01]  /*f370*/  FMUL.FTZ R73, R73, R11.reuse ;  /* 0x0000000b49497220 */ /* 0x080fe20000410000 */
[-C--:B------:R-:W-:Y:S01]  /*f380*/  FMUL.FTZ R76, R76, R11.reuse ;  /* 0x0000000b4c4c7220 */ /* 0x080fe20000410000 */
[----:B------:R-:W-:Y:S01]  /*f390*/  FMUL.FTZ R77, R77, R11 ;  /* 0x0000000b4d4d7220 */ /* 0x000fe20000410000 */
[--C-:B------:R-:W-:Y:S01]  /*f3a0*/  FFMA.FTZ R180, R155, UR19, -R157.reuse ;  /* 0x000000139bb47c23 */ /* 0x100fe2000801089d */
[----:B------:R-:W-:Y:S01]  /*f3b0*/  FSEL R155, R7, RZ, P2 ;  /* 0x000000ff079b7208 */ /* 0x000fe20001000000 */
[----:B------:R-:W-:Y:S01]  /*f3c0*/  FFMA.FTZ R160, R158, UR19, -R157 ;  /* 0x000000139ea07c23 */ /* 0x000fe2000801089d */
[----:B------:R-:W-:-:S02]  /*f3d0*/  IMAD.U32 R158, RZ, RZ, UR7 ;  /* 0x00000007ff9e7e24 */ /* 0x000fc4000f8e00ff */
[--C-:B------:R-:W-:Y:S01]  /*f3e0*/  FFMA.FTZ R179, R213, UR19, -R157.reuse ;  /* 0x00000013d5b37c23 */ /* 0x100fe2000801089d */
[----:B------:R-:W-:Y:S01]  /*f3f0*/  FFMA.FTZ R181, R159, UR19, -R157 ;  /* 0x000000139fb57c23 */ /* 0x000fe2000801089d */
[----:B------:R-:W-:Y:S01]  /*f400*/  FADD.FTZ R155, -R155, R12 ;  /* 0x0000000c9b9b7221 */ /* 0x000fe20000010100 */
[----:B------:R-:W-:Y:S02]  /*f410*/  @!P3 IMAD R158, R158, 0x40, R19 ;  /* 0x000000409e9eb824 */ /* 0x000fe400078e0213 */
[--C-:B------:R-:W-:Y:S01]  /*f420*/  FFMA.FTZ R213, R170, UR19, -R157.reuse ;  /* 0x00000013aad57c23 */ /* 0x100fe2000801089d */
[--C-:B------:R-:W-:Y:S01]  /*f430*/  FFMA.FTZ R216, R171, UR19, -R157.reuse ;  /* 0x00000013abd87c23 */ /* 0x100fe2000801089d */
[----:B------:R-:W-:Y:S01]  /*f440*/  FMUL.FTZ R155, R155, UR19 ;  /* 0x000000139b9b7c20 */ /* 0x000fe20008410000 */
[--C-:B------:R-:W-:Y:S01]  /*f450*/  FFMA.FTZ R215, R154, UR19, -R157.reuse ;  /* 0x000000139ad77c23 */ /* 0x100fe2000801089d */
[----:B------:R-:W-:Y:S01]  /*f460*/  @!P3 LEA R161, R158, UR37, 0x2 ;  /* 0x000000259ea1bc11 */ /* 0x000fe2000f8e10ff */
[--C-:B------:R-:W-:Y:S01]  /*f470*/  FFMA.FTZ R218, R214, UR19, -R157.reuse ;  /* 0x00000013d6da7c23 */ /* 0x100fe2000801089d */
        /* <DEDUP_REMOVED lines=9> */
[----:B------:R-:W-:Y:S01]  /*f510*/  @!P3 STS [R161+0x38400], R11 ;  /* 0x0384000ba100b388 */ /* 0x000fe20000000800 */
[----:B------:R-:W-:Y:S01]  /*f520*/  MUFU.EX2 R179, R179 ;  /* 0x000000b300b37308 */ /* 0x000fe20000000800 */
[----:B------:R-:W-:Y:S01]  /*f530*/  F2FP.F16.F32.PACK_AB R152, R9, R8 ;  /* 0x000000080998723e */ /* 0x000fe200000000ff */
[----:B------:R-:W-:Y:S01]  /*f540*/  FMUL.FTZ R80, R80, R11 ;  /* 0x0000000b50507220 */ /* 0x000fe20000410000 */
[----:B------:R-:W-:Y:S01]  /*f550*/  F2FP.F16.F32.PACK_AB R154, R14, R13 ;  /* 0x0000000d0e9a723e */ /* 0x000fe200000000ff */
[----:B------:R-:W-:Y:S01]  /*f560*/  FMUL.FTZ R81, R81, R11 ;  /* 0x0000000b51517220 */ /* 0x000fe20000410000 */
[----:B--2---:R-:W-:Y:S01]  /*f570*/  F2FP.F16.F32.PACK_AB R156, R20, R15 ;  /* 0x0000000f149c723e */ /* 0x004fe200000000ff */
[----:B------:R-:W-:Y:S01]  /*f580*/  FMUL.FTZ R84, R84, R11 ;  /* 0x0000000b54547220 */ /* 0x000fe20000410000 */
[----:B0-----:R0:W-:Y:S01]  /*f590*/  @!P3 STS [R161+0x38420], R182 ;  /* 0x038420b6a100b388 */ /* 0x0011e20000000800 */
[----:B------:R-:W1:Y:S01]  /*f5a0*/  MUFU.EX2 R180, R180 ;  /* 0x000000b400b47308 */ /* 0x000e620000000800 */
[----:B------:R-:W-:Y:S01]  /*f5b0*/  F2FP.F16.F32.PACK_AB R158, R174, R21 ;  /* 0x00000015ae9e723e */ /* 0x000fe200000000ff */
        /* <DEDUP_REMOVED lines=43> */
[-C--:B------:R-:W-:Y:S01]  /*f870*/  FMUL.FTZ R27, R27, R182.reuse ;  /* 0x000000b61b1b7220 */ /* 0x080fe20000410000 */
[-C--:B------:R-:W-:Y:S01]  /*f880*/  FMUL.FTZ R30, R30, R182.reuse ;  /* 0x000000b61e1e7220 */ /* 0x080fe20000410000 */
[----:B------:R-:W-:Y:S01]  /*f890*/  FMUL.FTZ R31, R31, R182 ;  /* 0x000000b61f1f7220 */ /* 0x000fe20000410000 */
        /* <DEDUP_REMOVED lines=75> */
[----:B------:R-:W-:Y:S01]  /*fd50*/  FMUL.FTZ R151, R151, R182 ;  /* 0x000000b697977220 */ /* 0x000fe20000410000 */
[----:B------:R2:W-:Y:S01]  /*fd60*/  STSM.16.M88.4 [R23+0x36400], R152 ;  /* 0x0364009817007844 */ /* 0x0005e20000000200 */
[----:B------:R-:W-:Y:S01]  /*fd70*/  FFMA.FTZ R8, R11, R3, R8 ;  /* 0x000000030b087223 */ /* 0x000fe20000010008 */
[----:B------:R-:W-:Y:S01]  /*fd80*/  FFMA.FTZ R179, R182, R4, R179 ;  /* 0x00000004b6b37223 */ /* 0x000fe200000100b3 */
[----:B------:R-:W-:Y:S01]  /*fd90*/  ISETP.GT.AND P2, PT, R6, R190, PT ;  /* 0x000000be0600720c */ /* 0x000fe20003f44270 */
[----:B------:R-:W-:Y:S01]  /*fda0*/  MUFU.EX2 R217, R217 ;  /* 0x000000d900d97308 */ /* 0x000fe20000000800 */
[----:B------:R2:W-:Y:S01]  /*fdb0*/  STSM.16.M88.4 [R186], R156 ;  /* 0x0000009cba007844 */ /* 0x0005e20000000200 */
[----:B------:R-:W-:Y:S01]  /*fdc0*/  FADD.FTZ R8, R9, R8 ;  /* 0x0000000809087221 */ /* 0x000fe20000010000 */
[----:B------:R-:W-:Y:S01]  /*fdd0*/  FADD.FTZ R179, R180, R179 ;  /* 0x000000b3b4b37221 */ /* 0x000fe20000010000 */
[----:B------:R-:W-:Y:S01]  /*fde0*/  UMOV UR7, UR36 ;  /* 0x0000002400077c82 */ /* 0x000fe20008000000 */
[----:B------:R2:W-:Y:S01]  /*fdf0*/  STSM.16.M88.4 [R184], R160 ;  /* 0x000000a0b8007844 */ /* 0x0005e20000000200 */
[----:B------:R-:W-:Y:S01]  /*fe00*/  FADD.FTZ R13, R13, R8 ;  /* 0x000000080d0d7221 */ /* 0x000fe20000010000 */
[----:B------:R-:W-:Y:S01]  /*fe10*/  FADD.FTZ R12, R12, R179 ;  /* 0x000000b30c0c7221 */ /* 0x000fe20000010000 */
[----:B------:R-:W0:Y:S01]  /*fe20*/  MUFU.EX2 R220, R220 ;  /* 0x000000dc00dc7308 */ /* 0x000e220000000800 */
[----:B-1----:R-:W-:Y:S01]  /*fe30*/  F2FP.F16.F32.PACK_AB R166, R178, R177 ;  /* 0x000000b1b2a6723e */ /* 0x002fe200000000ff */
[----:B------:R-:W-:Y:S01]  /*fe40*/  FADD.FTZ R14, R14, R13 ;  /* 0x0000000d0e0e7221 */ /* 0x000fe20000010000 */
[----:B------:R-:W-:Y:S01]  /*fe50*/  FADD.FTZ R181, R181, R12 ;  /* 0x0000000cb5b57221 */ /* 0x000fe20000010000 */
[----:B------:R-:W-:-:S02]  /*fe60*/  VIADD R6, R6, 0xffffffff ;  /* 0xffffffff06067836 */ /* 0x000fc40000000000 */
[----:B------:R-:W-:Y:S01]  /*fe70*/  FADD.FTZ R15, R15, R14 ;  /* 0x0000000e0f0f7221 */ /* 0x000fe20000010000 */
[----:B------:R-:W-:Y:S01]  /*fe80*/  FADD.FTZ R170, R170, R181 ;  /* 0x000000b5aaaa7221 */ /* 0x000fe20000010000 */
[----:B------:R-:W-:Y:S01]  /*fe90*/  MUFU.EX2 R219, R219 ;  /* 0x000000db00db7308 */ /* 0x000fe20000000800 */
[----:B------:R-:W-:Y:S02]  /*fea0*/  IMAD.MOV.U32 R11, RZ, RZ, R5 ;  /* 0x000000ffff0b7224 */ /* 0x000fe400078e0005 */
[----:B------:R-:W-:Y:S01]  /*feb0*/  FADD.FTZ R20, R20, R15 ;  /* 0x0000000f14147221 */ /* 0x000fe20000010000 */
        /* <DEDUP_REMOVED lines=14> */
[----:B-1----:R-:W-:Y:S02]  /*ffa0*/  F2FP.F16.F32.PACK_AB R167, R222, R219 ;  /* 0x000000dbdea7723e */ /* 0x002fe400000000ff */
        /* <DEDUP_REMOVED lines=10> */
[----:B------:R-:W-:-:S03]  /*10050*/  FADD.FTZ R3, R177, R176 ;  /* 0x000000b0b1037221 */ /* 0x000fc60000010000 */
[----:B------:R-:W-:Y:S01]  /*10060*/  FADD.FTZ R219, R219, R220 ;  /* 0x000000dcdbdb7221 */ /* 0x000fe20000010000 */
[----:B------:R-:W-:-:S03]  /*10070*/  FADD.FTZ R3, R178, R3 ;  /* 0x00000003b2037221 */ /* 0x000fc60000010000 */
[----:B------:R-:W-:Y:S01]  /*10080*/  FADD.FTZ R4, R222, R219 ;  /* 0x000000dbde047221 */ /* 0x000fe20000010000 */
[----:B------:R-:W-:Y:S02]  /*10090*/  WARPGROUP.DEPBAR.LE gsb0, 0x0 ;  /* 0x00008000000079c5 */ /* 0x000fe40000010000 */
[----:B------:R-:W-:-:S15]  /*100a0*/  WARPGROUP.ARRIVE ;  /* 0x00000000000079c5 */ /* 0x000fde0000000000 */
        /* <DEDUP_REMOVED lines=23> */
.L_x_6412:
[----:B------:R-:W1:Y:S01]  /*10220*/  SHFL.BFLY PT, R0, R3, 0x2, 0x1f ;  /* 0x0c401f0003007f89 */ /* 0x000e6200000e0000 */
[----:B------:R-:W-:Y:S02]  /*10230*/  IMAD.MOV R13, RZ, RZ, -R22 ;  /* 0x000000ffff0d7224 */ /* 0x000fe400078e0a16 */
[----:B------:R-:W-:Y:S01]  /*10240*/  IMAD.MOV.U32 R6, RZ, RZ, RZ ;  /* 0x000000ffff067224 */ /* 0x000fe200078e00ff */
[----:B------:R-:W3:Y:S01]  /*10250*/  SHFL.BFLY PT, R9, R4, 0x2, 0x1f ;  /* 0x0c401f0004097f89 */ /* 0x000ee200000e0000 */
[----:B------:R-:W-:Y:S01]  /*10260*/  IMAD.U32 R16, RZ, RZ, UR19 ;  /* 0x00000013ff107e24 */ /* 0x000fe2000f8e00ff */
[----:B------:R-:W-:Y:S08]  /*10270*/  BAR.ARV 0x8, 0x100 ;  /* 0x0204000000007b1d */ /* 0x000ff00000002000 */
[----:B------:R-:W-:Y:S01]  /*10280*/  BAR.SYNC.DEFER_BLOCKING 0xf, 0x100 ;  /* 0x03c4000000007b1d */ /* 0x000fe20000010000 */
[----:B------:R-:W-:Y:S01]  /*10290*/  ISETP.NE.AND P0, PT, R18, R13, PT ;  /* 0x0000000d1200720c */ /* 0x000fe20003f05270 */
[----:B------:R-:W-:-:S02]  /*102a0*/  IMAD.U32 R13, RZ, RZ, UR19 ;  /* 0x00000013ff0d7e24 */ /* 0x000fc4000f8e00ff */
[----:B------:R-:W-:Y:S02]  /*102b0*/  IMAD.MOV.U32 R20, RZ, RZ, -0x800000 ;  /* 0xff800000ff147424 */ /* 0x000fe400078e00ff */
[----:B------:R-:W-:Y:S02]  /*102c0*/  VIADD R200, R200, 0x1 ;  /* 0x00000001c8c87836 */ /* 0x000fe40000000000 */
[----:B-1----:R-:W-:Y:S01]  /*102d0*/  FADD.FTZ R8, R0, R3 ;  /* 0x0000000300087221 */ /* 0x002fe20000010000 */
[----:B---3--:R-:W-:-:S04]  /*102e0*/  FADD.FTZ R9, R9, R4 ;  /* 0x0000000409097221 */ /* 0x008fc80000010000 */
[----:B------:R-:W1:Y:S01]  /*102f0*/  SHFL.BFLY PT, R11, R8, 0x1, 0x1f ;  /* 0x0c201f00080b7f89 */ /* 0x000e6200000e0000 */
[----:B------:R-:W-:Y:S01]  /*10300*/  IMAD.U32 R4, RZ, RZ, UR36 ;  /* 0x00000024ff047e24 */ /* 0x000fe2000f8e00ff */
[----:B------:R-:W-:Y:S02]  /*10310*/  UIADD3 UR36, UR36, 0x1, URZ ;  /* 0x0000000124247890 */ /* 0x000fe4000fffe03f */
[----:B------:R-:W3:Y:S01]  /*10320*/  SHFL.BFLY PT, R0, R9, 0x1, 0x1f ;  /* 0x0c201f0009007f89 */ /* 0x000ee200000e0000 */
[----:B------:R-:W-:Y:S01]  /*10330*/  @!P0 IMAD R3, R4, 0x40, R19 ;  /* 0x0000004004038824 */ /* 0x000fe200078e0213 */
[----:B------:R-:W-:Y:S01]  /*10340*/  UISETP.NE.AND UP0, UPT, UR36, 0x2, UPT ;  /* 0x000000022400788c */ /* 0x000fe2000bf05270 */
[----:B------:R-:W-:-:S03]  /*10350*/  IMAD.MOV.U32 R4, RZ, RZ, RZ ;  /* 0x000000ffff047224 */ /* 0x000fc600078e00ff */
[----:B------:R-:W-:Y:S02]  /*10360*/  USEL UR4, URZ, 0x1, UP0 ;  /* 0x000000013f047887 */ /* 0x000fe40008000000 */
[----:B------:R-:W-:-:S04]  /*10370*/  USEL UR36, UR36, URZ, UP0 ;  /* 0x0000003f24247287 */ /* 0x000fc80008000000 */
[----:B------:R-:W-:Y:S01]  /*10380*/  LOP3.LUT R2, R2, UR4, RZ, 0x3c, !PT ;  /* 0x0000000402027c12 */ /* 0x000fe2000f8e3cff */
[----:B-1----:R-:W-:Y:S01]  /*10390*/  FADD.FTZ R11, R8, R11 ;  /* 0x0000000b080b7221 */ /* 0x002fe20000010000 */
[----:B---3--:R-:W-:-:S04]  /*103a0*/  FADD.FTZ R0, R9, R0 ;  /* 0x0000000009007221 */ /* 0x008fc80000010000 */
[----:B------:R-:W-:Y:S02]  /*103b0*/  FSETP.NE.FTZ.AND P1, PT, R11, RZ, PT ;  /* 0x000000ff0b00720b */ /* 0x000fe40003f35000 */
[----:B------:R-:W-:Y:S01]  /*103c0*/  @!P0 LEA R9, R3, UR37, 0x2 ;  /* 0x0000002503098c11 */ /* 0x000fe2000f8e10ff */
[----:B------:R-:W-:Y:S01]  /*103d0*/  IMAD.MOV.U32 R3, RZ, RZ, -0x800000 ;  /* 0xff800000ff037424 */ /* 0x000fe200078e00ff */
[----:B------:R-:W-:-:S09]  /*103e0*/  FSETP.NE.FTZ.AND P2, PT, R0, RZ, PT ;  /* 0x000000ff0000720b */ /* 0x000fd20003f55000 */
[----:B------:R-:W1:Y:S04]  /*103f0*/  @P1 MUFU.RCP R6, R11 ;  /* 0x0000000b00061308 */ /* 0x000e680000001000 */
[----:B------:R-:W-:-:S04]  /*10400*/  @P2 FMUL.FTZ R16, R16, 0.69314718246459960938 ;  /* 0x3f31721810102820 */ /* 0x000fc80000410000 */
[----:B------:R-:W3:Y:S08]  /*10410*/  @P2 MUFU.RCP R4, R0 ;  /* 0x0000000000042308 */ /* 0x000ef00000001000 */
[----:B------:R-:W4:Y:S01]  /*10420*/  @P1 MUFU.LG2 R17, R11 ;  /* 0x0000000b00111308 */ /* 0x000f220000000c00 */
[-C--:B-1----:R-:W-:Y:S01]  /*10430*/  FMUL.FTZ R170, R32, R6.reuse ;  /* 0x0000000620aa7220 */ /* 0x082fe20000410000 */
[----:B------:R1:W-:Y:S01]  /*10440*/  @!P0 STS [R9+0x38400], R6 ;  /* 0x0384000609008388 */ /* 0x0003e20000000800 */
[-C--:B------:R-:W-:Y:S01]  /*10450*/  FMUL.FTZ R172, R24, R6.reuse ;  /* 0x0000000618ac7220 */ /* 0x080fe20000410000 */
[-C--:B------:R-:W-:Y:S01]  /*10460*/  FMUL.FTZ R171, R28, R6.reuse ;  /* 0x000000061cab7220 */ /* 0x080fe20000410000 */
[-C--:B------:R-:W-:Y:S01]  /*10470*/  FMUL.FTZ R8, R25, R6.reuse ;  /* 0x0000000619087220 */ /* 0x080fe20000410000 */
[-C--:B--2---:R-:W-:Y:S01]  /*10480*/  FMUL.FTZ R10, R29, R6.reuse ;  /* 0x000000061d0a7220 */ /* 0x084fe20000410000 */
[-C--:B0-----:R-:W-:Y:S01]  /*10490*/  FMUL.FTZ R167, R33, R6.reuse ;  /* 0x0000000621a77220 */ /* 0x081fe20000410000 */
        /* <DEDUP_REMOVED lines=61> */
[----:B----4-:R-:W-:Y:S01]  /*10870*/  @P1 FMUL.FTZ R17, R17, 0.69314718246459960938 ;  /* 0x3f31721811111820 */ /* 0x010fe20000410000 */
[----:B0-----:R-:W-:Y:S01]  /*10880*/  @P2 FMUL.FTZ R33, R32, 0.69314718246459960938 ;  /* 0x3f31721820212820 */ /* 0x001fe20000410000 */
[-C--:B------:R-:W-:Y:S01]  /*10890*/  FMUL.FTZ R0, R83, R4.reuse ;  /* 0x0000000453007220 */ /* 0x080fe20000410000 */
[-C--:B------:R-:W-:Y:S01]  /*108a0*/  FMUL.FTZ R13, R42, R4.reuse ;  /* 0x000000042a0d7220 */ /* 0x080fe20000410000 */
[-C--:B------:R-:W-:Y:S01]  /*108b0*/  FMUL.FTZ R15, R46, R4.reuse ;  /* 0x000000042e0f7220 */ /* 0x080fe20000410000 */
[-C--:B------:R-:W-:Y:S01]  /*108c0*/  FMUL.FTZ R25, R50, R4.reuse ;  /* 0x0000000432197220 */ /* 0x080fe20000410000 */
[-C--:B------:R-:W-:Y:S01]  /*108d0*/  FMUL.FTZ R29, R58, R4.reuse ;  /* 0x000000043a1d7220 */ /* 0x080fe20000410000 */
[-C--:B------:R-:W-:Y:S01]  /*108e0*/  FMUL.FTZ R83, R86, R4.reuse ;  /* 0x0000000456537220 */ /* 0x080fe20000410000 */
[----:B------:R-:W-:Y:S01]  /*108f0*/  PLOP3.LUT P0, PT, PT, PT, PT, 0x8, 0x0 ;  /* 0x000000000000781c */ /* 0x000fe20003f0e170 */
        /* <DEDUP_REMOVED lines=61> */
.L_x_6350:
[----:B------:R-:W0:Y:S08]  /*10cd0*/  S2UR UR4, SR_CgaCtaId ;  /* 0x00000000000479c3 */ /* 0x000e300000008800 */
[----:B------:R-:W-:Y:S06]  /*10ce0*/  BAR.SYNC.DEFER_BLOCKING 0x5, 0x180 ;  /* 0x0146000000007b1d */ /* 0x000fec0000010000 */
[----:B------:R-:W-:Y:S01]  /*10cf0*/  UMOV UR37, 0x400 ;  /* 0x0000040000257882 */ /* 0x000fe20000000000 */
[----:B------:R-:W-:Y:S01]  /*10d00*/  BSSY B0, `(.L_x_6430) ;  /* 0x00002da000007945 */ /* 0x000fe20003800000 */
[----:B0-----:R-:W-:-:S09]  /*10d10*/  ULEA UR37, UR4, UR37, 0x18 ;  /* 0x0000002504257291 */ /* 0x001fd2000f8ec03f */
[----:B------:R-:W0:Y:S02]  /*10d20*/  LDS.128 R4, [UR37+0x388d0] ;  /* 0x0388d025ff047984 */ /* 0x000e240008000c00 */
[----:B0-----:R-:W-:Y:S01]  /*10d30*/  R2UR UR4, R5 ;  /* 0x00000000050472ca */ /* 0x001fe200000e0000 */
        /* <DEDUP_REMOVED lines=21> */
[----:B------:R-:W-:-:S02]  /*10e90*/  F2FP.F16.F32.PACK_AB R65, R67, R66 ;  /* 0x000000424341723e */ /* 0x000fc400000000ff */
[----:B------:R-:W-:Y:S01]  /*10ea0*/  F2FP.F16.F32.PACK_AB R72, R73, R72 ;  /* 0x000000484948723e */ /* 0x000fe200000000ff */
[----:B------:R-:W-:Y:S01]  /*10eb0*/  IMAD.WIDE R122, R204, 0x2, R174 ;  /* 0x00000002cc7a7825 */ /* 0x000fe200078e02ae */
[----:B------:R-:W-:Y:S02]  /*10ec0*/  F2FP.F16.F32.PACK_AB R66, R69, R68 ;  /* 0x000000444542723e */ /* 0x000fe400000000ff */
[----:B------:R-:W-:Y:S02]  /*10ed0*/  F2FP.F16.F32.PACK_AB R67, R71, R70 ;  /* 0x000000464743723e */ /* 0x000fe400000000ff */
[C---:B------:R-:W-:Y:S02]  /*10ee0*/  IADD3 R173, P1, R122.reuse, 0x20, RZ ;  /* 0x000000207aad7810 */ /* 0x040fe40007f3e0ff */
[C---:B------:R-:W-:Y:S02]  /*10ef0*/  LOP3.LUT R5, R122.reuse, 0x380, RZ, 0xc0, !PT ;  /* 0x000003807a057812 */ /* 0x040fe400078ec0ff */
[C---:B------:R-:W-:Y:S01]  /*10f00*/  IADD3 R177, P0, R122.reuse, 0x40, RZ ;  /* 0x000000407ab17810 */ /* 0x040fe20007f1e0ff */
[----:B------:R-:W-:Y:S01]  /*10f10*/  IMAD.X R17, RZ, RZ, R123, P1 ;  /* 0x000000ffff117224 */ /* 0x000fe200008e067b */
[----:B------:R-:W-:-:S02]  /*10f20*/  IADD3 R179, P4, R122, 0x60, RZ ;  /* 0x000000607ab37810 */ /* 0x000fc40007f9e0ff */
        /* <DEDUP_REMOVED lines=29> */
[----:B------:R-:W-:-:S02]  /*11100*/  MOV R168, R122 ;  /* 0x0000007a00a87202 */ /* 0x000fc40000000f00 */
[----:B------:R-:W-:Y:S02]  /*11110*/  LOP3.LUT R123, R30, 0x380, RZ, 0xc0, !PT ;  /* 0x000003801e7b7812 */ /* 0x000fe400078ec0ff */
[----:B------:R-:W-:Y:S01]  /*11120*/  SHF.R.U64 R16, R16, 0x3, RZ ;  /* 0x0000000310107819 */ /* 0x000fe200000012ff */
[----:B------:R0:W-:Y:S01]  /*11130*/  STSM.16.M88.4 [R168], R8 ;  /* 0x00000008a8007844 */ /* 0x0001e20000000200 */
[----:B------:R-:W-:Y:S02]  /*11140*/  SHF.R.U64 R123, R123, 0x3, RZ ;  /* 0x000000037b7b7819 */ /* 0x000fe400000012ff */
[----:B------:R-:W-:Y:S02]  /*11150*/  LOP3.LUT R16, R16, R173, RZ, 0x3c, !PT ;  /* 0x000000ad10107212 */ /* 0x000fe400078e3cff */
[----:B------:R-:W-:Y:S02]  /*11160*/  LOP3.LUT R118, R123, R30, RZ, 0x3c, !PT ;  /* 0x0000001e7b767212 */ /* 0x000fe400078e3cff */
[----:B------:R-:W-:-:S02]  /*11170*/  MOV R123, R16 ;  /* 0x00000010007b7202 */ /* 0x000fc40000000f00 */
[----:B------:R-:W-:Y:S02]  /*11180*/  LOP3.LUT R36, R179, 0x380, RZ, 0xc0, !PT ;  /* 0x00000380b3247812 */ /* 0x000fe400078ec0ff */
[----:B------:R-:W-:Y:S02]  /*11190*/  LOP3.LUT R32, R177, 0x380, RZ, 0xc0, !PT ;  /* 0x00000380b1207812 */ /* 0x000fe400078ec0ff */
[----:B------:R-:W-:Y:S02]  /*111a0*/  LOP3.LUT R27, R4, 0x380, RZ, 0xc0, !PT ;  /* 0x00000380041b7812 */ /* 0x000fe400078ec0ff */
[----:B------:R-:W-:Y:S02]  /*111b0*/  LOP3.LUT R114, R26, 0x380, RZ, 0xc0, !PT ;  /* 0x000003801a727812 */ /* 0x000fe400078ec0ff */
[----:B0-----:R-:W-:Y:S02]  /*111c0*/  F2FP.F16.F32.PACK_AB R8, R167, R170 ;  /* 0x000000aaa708723e */ /* 0x001fe400000000ff */
[----:B------:R-:W-:-:S02]  /*111d0*/  F2FP.F16.F32.PACK_AB R9, R35, R34 ;  /* 0x000000222309723e */ /* 0x000fc400000000ff */
[----:B------:R-:W-:Y:S02]  /*111e0*/  F2FP.F16.F32.PACK_AB R10, R165, R169 ;  /* 0x000000a9a50a723e */ /* 0x000fe400000000ff */
[----:B------:R-:W-:Y:S02]  /*111f0*/  F2FP.F16.F32.PACK_AB R11, R39, R38 ;  /* 0x00000026270b723e */ /* 0x000fe400000000ff */
[----:B------:R-:W-:Y:S02]  /*11200*/  LOP3.LUT R40, R181, 0x380, RZ, 0xc0, !PT ;  /* 0x00000380b5287812 */ /* 0x000fe400078ec0ff */
[----:B------:R-:W-:Y:S01]  /*11210*/  SHF.R.U64 R36, R36, 0x3, RZ ;  /* 0x0000000324247819 */ /* 0x000fe200000012ff */
[----:B------:R0:W-:Y:S01]  /*11220*/  STSM.16.M88.4 [R123], R8 ;  /* 0x000000087b007844 */ /* 0x0001e20000000200 */
[----:B------:R-:W-:Y:S02]  /*11230*/  SHF.R.U64 R32, R32, 0x3, RZ ;  /* 0x0000000320207819 */ /* 0x000fe400000012ff */
[----:B------:R-:W-:-:S02]  /*11240*/  LOP3.LUT R44, R183, 0x380, RZ, 0xc0, !PT ;  /* 0x00000380b72c7812 */ /* 0x000fc400078ec0ff */
[----:B------:R-:W-:Y:S02]  /*11250*/  SHF.R.U64 R27, R27, 0x3, RZ ;  /* 0x000000031b1b7819 */ /* 0x000fe400000012ff */
[----:B------:R-:W-:Y:S02]  /*11260*/  LOP3.LUT R48, R213, 0x380, RZ, 0xc0, !PT ;  /* 0x00000380d5307812 */ /* 0x000fe400078ec0ff */
[----:B------:R-:W-:Y:S02]  /*11270*/  SHF.R.U64 R171, R114, 0x3, RZ ;  /* 0x0000000372ab7819 */ /* 0x000fe400000012ff */
[----:B------:R-:W-:Y:S02]  /*11280*/  SHF.R.U64 R40, R40, 0x3, RZ ;  /* 0x0000000328287819 */ /* 0x000fe400000012ff */
[----:B------:R-:W-:Y:S02]  /*11290*/  LOP3.LUT R52, R215, 0x380, RZ, 0xc0, !PT ;  /* 0x00000380d7347812 */ /* 0x000fe400078ec0ff */
[----:B------:R-:W-:Y:S01]  /*112a0*/  LOP3.LUT R36, R36, R179, RZ, 0x3c, !PT ;  /* 0x000000b324247212 */ /* 0x000fe200078e3cff */
[----:B0-----:R-:W0:Y:S01]  /*112b0*/  LDC.64 R8, c[0x0][0xd00] ;  /* 0x00034000ff087b82 */ /* 0x001e220000000a00 */
[----:B------:R-:W-:-:S02]  /*112c0*/  LOP3.LUT R94, R217, 0x380, RZ, 0xc0, !PT ;  /* 0x00000380d95e7812 */ /* 0x000fc400078ec0ff */
[----:B------:R-:W-:Y:S02]  /*112d0*/  LOP3.LUT R173, R98, 0x380, RZ, 0xc0, !PT ;  /* 0x0000038062ad7812 */ /* 0x000fe400078ec0ff */
[----:B------:R-:W-:Y:S02]  /*112e0*/  LOP3.LUT R32, R32, R177, RZ, 0x3c, !PT ;  /* 0x000000b120207212 */ /* 0x000fe400078e3cff */
[----:B------:R-:W-:Y:S02]  /*112f0*/  SHF.R.U64 R44, R44, 0x3, RZ ;  /* 0x000000032c2c7819 */ /* 0x000fe400000012ff */
[----:B------:R-:W-:Y:S02]  /*11300*/  LOP3.LUT R179, R106, 0x380, RZ, 0xc0, !PT ;  /* 0x000003806ab37812 */ /* 0x000fe400078ec0ff */
[----:B------:R-:W-:Y:S02]  /*11310*/  LOP3.LUT R114, R27, R4, RZ, 0x3c, !PT ;  /* 0x000000041b727212 */ /* 0x000fe400078e3cff */
[----:B------:R-:W-:-:S02]  /*11320*/  SHF.R.U64 R48, R48, 0x3, RZ ;  /* 0x0000000330307819 */ /* 0x000fc400000012ff */
[----:B------:R-:W-:Y:S02]  /*11330*/  LOP3.LUT R177, R102, 0x380, RZ, 0xc0, !PT ;  /* 0x0000038066b17812 */ /* 0x000fe400078ec0ff */
[----:B------:R-:W-:Y:S02]  /*11340*/  LOP3.LUT R4, R171, R26, RZ, 0x3c, !PT ;  /* 0x0000001aab047212 */ /* 0x000fe400078e3cff */
[----:B------:R-:W-:Y:S02]  /*11350*/  LOP3.LUT R40, R40, R181, RZ, 0x3c, !PT ;  /* 0x000000b528287212 */ /* 0x000fe400078e3cff */
[----:B------:R-:W-:Y:S02]  /*11360*/  SHF.R.U64 R52, R52, 0x3, RZ ;  /* 0x0000000334347819 */ /* 0x000fe400000012ff */
[----:B------:R-:W-:Y:S01]  /*11370*/  SHF.R.U64 R94, R94, 0x3, RZ ;  /* 0x000000035e5e7819 */ /* 0x000fe200000012ff */
[----:B0-----:R-:W-:Y:S01]  /*11380*/  IMAD.WIDE R10, R192, 0x4, R8 ;  /* 0x00000004c00a7825 */ /* 0x001fe200078e0208 */
[----:B------:R-:W-:Y:S01]  /*11390*/  LOP3.LUT R181, R110, 0x380, RZ, 0xc0, !PT ;  /* 0x000003806eb57812 */ /* 0x000fe200078ec0ff */
[----:B------:R-:W0:Y:S01]  /*113a0*/  LDC.64 R8, c[0x0][0xd08] ;  /* 0x00034200ff087b82 */ /* 0x000e220000000a00 */
[----:B------:R-:W-:-:S02]  /*113b0*/  SHF.R.U64 R173, R173, 0x3, RZ ;  /* 0x00000003adad7819 */ /* 0x000fc400000012ff */
[----:B------:R-:W-:Y:S02]  /*113c0*/  LOP3.LUT R44, R44, R183, RZ, 0x3c, !PT ;  /* 0x000000b72c2c7212 */ /* 0x000fe400078e3cff */
[----:B------:R-:W-:Y:S02]  /*113d0*/  SHF.R.U64 R179, R179, 0x3, RZ ;  /* 0x00000003b3b37819 */ /* 0x000fe400000012ff */
[----:B------:R-:W-:Y:S02]  /*113e0*/  LOP3.LUT R48, R48, R213, RZ, 0x3c, !PT ;  /* 0x000000d530307212 */ /* 0x000fe400078e3cff */
[----:B------:R-:W-:Y:S02]  /*113f0*/  SHF.R.U64 R177, R177, 0x3, RZ ;  /* 0x00000003b1b17819 */ /* 0x000fe400000012ff */
[----:B------:R-:W-:Y:S02]  /*11400*/  MOV R122, R32 ;  /* 0x00000020007a7202 */ /* 0x000fe40000000f00 */
[----:B------:R-:W-:-:S02]  /*11410*/  LOP3.LUT R52, R52, R215, RZ, 0x3c, !PT ;  /* 0x000000d734347212 */ /* 0x000fc400078e3cff */
[----:B------:R-:W-:Y:S01]  /*11420*/  MOV R36, R36 ;  /* 0x0000002400247202 */ /* 0x000fe20000000f00 */
[----:B------:R1:W-:Y:S01]  /*11430*/  STSM.16.M88.4 [R122], R12 ;  /* 0x0000000c7a007844 */ /* 0x0003e20000000200 */
[----:B------:R-:W-:Y:S02]  /*11440*/  F2FP.F16.F32.PACK_AB R26, R28, R160 ;  /* 0x000000a01c1a723e */ /* 0x000fe400000000ff */
[----:B------:R-:W-:Y:S02]  /*11450*/  F2FP.F16.F32.PACK_AB R27, R55, R54 ;  /* 0x00000036371b723e */ /* 0x000fe400000000ff */
[----:B------:R-:W-:Y:S02]  /*11460*/  MOV R32, R4 ;  /* 0x0000000400207202 */ /* 0x000fe40000000f00 */
[----:B------:R-:W-:Y:S01]  /*11470*/  LOP3.LUT R94, R94, R217, RZ, 0x3c, !PT ;  /* 0x000000d95e5e7212 */ /* 0x000fe200078e3cff */
[----:B------:R-:W2:Y:S01]  /*11480*/  LDC.64 R4, c[0x0][0xd00] ;  /* 0x00034000ff047b82 */ /* 0x000ea20000000a00 */
[----:B0-----:R-:W-:Y:S01]  /*11490*/  ISETP.NE.U32.AND P6, PT, R8, RZ, PT ;  /* 0x000000ff0800720c */ /* 0x001fe20003fc5070 */
[----:B------:R0:W-:Y:S01]  /*114a0*/  STSM.16.M88.4 [R36], R24 ;  /* 0x0000001824007844 */ /* 0x0001e20000000200 */
[----:B------:R-:W-:-:S02]  /*114b0*/  SHF.R.U64 R181, R181, 0x3, RZ ;  /* 0x00000003b5b57819 */ /* 0x000fc400000012ff */
[----:B------:R-:W-:Y:S02]  /*114c0*/  ISETP.NE.AND.EX P6, PT, R9, RZ, PT, P6 ;  /* 0x000000ff0900720c */ /* 0x000fe40003fc5360 */
[----:B------:R-:W-:Y:S02]  /*114d0*/  LOP3.LUT R98, R173, R98, RZ, 0x3c, !PT ;  /* 0x00000062ad627212 */ /* 0x000fe400078e3cff */
[----:B------:R-:W-:Y:S02]  /*114e0*/  MOV R40, R40 ;  /* 0x0000002800287202 */ /* 0x000fe40000000f00 */
[----:B------:R-:W-:Y:S02]  /*114f0*/  F2FP.F16.F32.PACK_AB R28, R57, R153 ;  /* 0x00000099391c723e */ /* 0x000fe400000000ff */
[----:B------:R-:W-:Y:S02]  /*11500*/  F2FP.F16.F32.PACK_AB R30, R61, R60 ;  /* 0x0000003c3d1e723e */ /* 0x000fe400000000ff */
[----:B------:R-:W-:-:S02]  /*11510*/  LOP3.LUT R106, R179, R106, RZ, 0x3c, !PT ;  /* 0x0000006ab36a7212 */ /* 0x000fc400078e3cff */
[----:B------:R-:W-:Y:S01]  /*11520*/  MOV R44, R44 ;  /* 0x0000002c002c7202 */ /* 0x000fe20000000f00 */
[----:B------:R3:W-:Y:S01]  /*11530*/  STSM.16.M88.4 [R40], R28 ;  /* 0x0000001c28007844 */ /* 0x0007e20000000200 */
[----:B------:R-:W-:Y:S01]  /*11540*/  F2FP.F16.F32.PACK_AB R73, R75, R74 ;  /* 0x0000004a4b49723e */ /* 0x000fe200000000ff */
[----:B------:R-:W4:Y:S01]  /*11550*/  @P6 LDC.64 R8, c[0x0][0xd08] ;  /* 0x00034200ff086b82 */ /* 0x000f220000000a00 */
[----:B------:R-:W-:Y:S01]  /*11560*/  F2FP.F16.F32.PACK_AB R80, R81, R80 ;  /* 0x000000505150723e */ /* 0x000fe200000000ff */
[----:B------:R-:W-:Y:S01]  /*11570*/  STSM.16.M88.4 [R44], R64 ;  /* 0x000000402c007844 */ /* 0x000fe20000000200 */
[----:B------:R-:W-:Y:S02]  /*11580*/  LOP3.LUT R102, R177, R102, RZ, 0x3c, !PT ;  /* 0x00000066b1667212 */ /* 0x000fe400078e3cff */
        /* <DEDUP_REMOVED lines=15> */
[----:B------:R-:W-:Y:S01]  /*11680*/  ULDC UR5, c[0x0][0xb88] ;  /* 0x0002e20000057ab9 */ /* 0x000fe20000000800 */
[----:B------:R-:W-:Y:S01]  /*11690*/  F2FP.F16.F32.PACK_AB R82, R85, R84 ;  /* 0x000000545552723e */ /* 0x000fe200000000ff */
[----:B------:R-:W-:Y:S01]  /*116a0*/  IMAD.MOV.U32 R0, RZ, RZ, RZ ;  /* 0x000000ffff007224 */ /* 0x000fe200078e00ff */
[----:B------:R-:W-:-:S02]  /*116b0*/  F2FP.F16.F32.PACK_AB R89, R91, R90 ;  /* 0x0000005a5b59723e */ /* 0x000fc400000000ff */
[----:B------:R-:W-:Y:S01]  /*116c0*/  LOP3.LUT R110, R181, R110, RZ, 0x3c, !PT ;  /* 0x0000006eb56e7212 */ /* 0x000fe200078e3cff */
[----:B------:R-:W-:Y:S01]  /*116d0*/  STSM.16.M88.4 [R52], R80 ;  /* 0x0000005034007844 */ /* 0x000fe20000000200 */
[----:B------:R-:W-:Y:S02]  /*116e0*/  MOV R94, R94 ;  /* 0x0000005e005e7202 */ /* 0x000fe40000000f00 */
[----:B------:R-:W-:Y:S02]  /*116f0*/  MOV R17, R98 ;  /* 0x0000006200117202 */ /* 0x000fe40000000f00 */
[----:B------:R-:W-:Y:S02]  /*11700*/  F2FP.F16.F32.PACK_AB R90, R93, R92 ;  /* 0x0000005c5d5a723e */ /* 0x000fe400000000ff */
[----:B------:R-:W-:Y:S02]  /*11710*/  F2FP.F16.F32.PACK_AB R91, R42, R21 ;  /* 0x000000152a5b723e */ /* 0x000fe400000000ff */
[----:B------:R-:W-:-:S02]  /*11720*/  MOV R33, R106 ;  /* 0x0000006a00217202 */ /* 0x000fc40000000f00 */
[----:B------:R-:W-:Y:S01]  /*11730*/  F2FP.F16.F32.PACK_AB R97, R50, R46 ;  /* 0x0000002e3261723e */ /* 0x000fe200000000ff */
[----:B------:R-:W-:Y:S01]  /*11740*/  STSM.16.M88.4 [R94], R88 ;  /* 0x000000585e007844 */ /* 0x000fe20000000200 */
[----:B------:R-:W-:Y:S02]  /*11750*/  F2FP.F16.F32.PACK_AB R98, R101, R100 ;  /* 0x000000646562723e */ /* 0x000fe400000000ff */
[----:B------:R-:W-:Y:S02]  /*11760*/  F2FP.F16.F32.PACK_AB R99, R58, R56 ;  /* 0x000000383a63723e */ /* 0x000fe400000000ff */
[----:B------:R-:W-:Y:S02]  /*11770*/  MOV R102, R102 ;  /* 0x0000006600667202 */ /* 0x000fe40000000f00 */
[----:B------:R-:W-:Y:S01]  /*11780*/  MOV R16, R114 ;  /* 0x0000007200107202 */ /* 0x000fe20000000f00 */
[----:B------:R-:W-:Y:S01]  /*11790*/  STSM.16.M88.4 [R17], R96 ;  /* 0x0000006011007844 */ /* 0x000fe20000000200 */
[----:B------:R-:W-:-:S02]  /*117a0*/  F2FP.F16.F32.PACK_AB R105, R152, R86 ;  /* 0x000000569869723e */ /* 0x000fc400000000ff */
[----:B------:R-:W-:Y:S02]  /*117b0*/  F2FP.F16.F32.PACK_AB R106, R109, R108 ;  /* 0x0000006c6d6a723e */ /* 0x000fe400000000ff */
[----:B------:R-:W-:Y:S02]  /*117c0*/  F2FP.F16.F32.PACK_AB R107, R155, R154 ;  /* 0x0000009a9b6b723e */ /* 0x000fe400000000ff */
[----:B------:R-:W-:Y:S02]  /*117d0*/  F2FP.F16.F32.PACK_AB R113, R157, R156 ;  /* 0x0000009c9d71723e */ /* 0x000fe400000000ff */
[----:B------:R-:W-:Y:S01]  /*117e0*/  F2FP.F16.F32.PACK_AB R114, R117, R116 ;  /* 0x000000747572723e */ /* 0x000fe200000000ff */
[----:B------:R-:W-:Y:S01]  /*117f0*/  STSM.16.M88.4 [R102], R104 ;  /* 0x0000006866007844 */ /* 0x000fe20000000200 */
[----:B------:R-:W-:Y:S02]  /*11800*/  F2FP.F16.F32.PACK_AB R115, R159, R158 ;  /* 0x0000009e9f73723e */ /* 0x000fe400000000ff */
[----:B------:R-:W-:-:S02]  /*11810*/  MOV R110, R110 ;  /* 0x0000006e006e7202 */ /* 0x000fc40000000f00 */
[----:B------:R-:W-:Y:S01]  /*11820*/  F2FP.F16.F32.PACK_AB R121, R162, R161 ;  /* 0x000000a1a279723e */ /* 0x000fe200000000ff */
[----:B------:R3:W-:Y:S01]  /*11830*/  STSM.16.M88.4 [R33], R112 ;  /* 0x0000007021007844 */ /* 0x0007e20000000200 */
[----:B-1----:R-:W-:Y:S02]  /*11840*/  F2FP.F16.F32.PACK_AB R122, R125, R124 ;  /* 0x0000007c7d7a723e */ /* 0x002fe400000000ff */
[----:B------:R-:W-:Y:S02]  /*11850*/  F2FP.F16.F32.PACK_AB R123, R127, R126 ;  /* 0x0000007e7f7b723e */ /* 0x000fe400000000ff */
[----:B------:R-:W-:Y:S02]  /*11860*/  F2FP.F16.F32.PACK_AB R129, R131, R130 ;  /* 0x000000828381723e */ /* 0x000fe400000000ff */
[----:B------:R-:W-:Y:S01]  /*11870*/  F2FP.F16.F32.PACK_AB R130, R133, R132 ;  /* 0x000000848582723e */ /* 0x000fe200000000ff */
[----:B------:R-:W-:Y:S01]  /*11880*/  STSM.16.M88.4 [R110], R120 ;  /* 0x000000786e007844 */ /* 0x000fe20000000200 */
[----:B------:R-:W-:-:S02]  /*11890*/  F2FP.F16.F32.PACK_AB R131, R135, R134 ;  /* 0x000000868783723e */ /* 0x000fc400000000ff */
[----:B------:R-:W-:Y:S02]  /*118a0*/  F2FP.F16.F32.PACK_AB R137, R139, R138 ;  /* 0x0000008a8b89723e */ /* 0x000fe400000000ff */
[----:B------:R-:W-:Y:S01]  /*118b0*/  MOV R118, R118 ;  /* 0x0000007600767202 */ /* 0x000fe20000000f00 */
[----:B------:R-:W-:Y:S01]  /*118c0*/  STSM.16.M88.4 [R16], R128 ;  /* 0x0000008010007844 */ /* 0x000fe20000000200 */
[----:B------:R-:W-:Y:S02]  /*118d0*/  F2FP.F16.F32.PACK_AB R138, R141, R140 ;  /* 0x0000008c8d8a723e */ /* 0x000fe400000000ff */
[----:B------:R-:W-:Y:S02]  /*118e0*/  F2FP.F16.F32.PACK_AB R139, R143, R142 ;  /* 0x0000008e8f8b723e */ /* 0x000fe400000000ff */
[----:B------:R-:W-:Y:S02]  /*118f0*/  F2FP.F16.F32.PACK_AB R145, R147, R146 ;  /* 0x000000929391723e */ /* 0x000fe400000000ff */
[----:B------:R-:W-:Y:S01]  /*11900*/  F2FP.F16.F32.PACK_AB R146, R149, R148 ;  /* 0x000000949592723e */ /* 0x000fe200000000ff */
[----:B------:R-:W-:Y:S01]  /*11910*/  STSM.16.M88.4 [R118], R136 ;  /* 0x0000008876007844 */ /* 0x000fe20000000200 */
[----:B------:R-:W-:-:S02]  /*11920*/  F2FP.F16.F32.PACK_AB R147, R151, R150 ;  /* 0x000000969793723e */ /* 0x000fc400000000ff */
[----:B--2---:R-:W-:-:S03]  /*11930*/  ISETP.NE.U32.AND P0, PT, R4, RZ, PT ;  /* 0x000000ff0400720c */ /* 0x004fc60003f05070 */
[----:B------:R1:W-:Y:S01]  /*11940*/  STSM.16.M88.4 [R32], R144 ;  /* 0x0000009020007844 */ /* 0x0003e20000000200 */
[----:B------:R-:W-:Y:S01]  /*11950*/  BAR.SYNC.DEFER_BLOCKING 0x1, 0x100 ;  /* 0x0044000000007b1d */ /* 0x000fe20000010000 */
[----:B------:R-:W-:Y:S01]  /*11960*/  ISETP.NE.AND.EX P0, PT, R5, RZ, PT, P0 ;  /* 0x000000ff0500720c */ /* 0x000fe20003f05300 */
[----:B------:R-:W-:Y:S02]  /*11970*/  IMAD.U32 R4, RZ, RZ, UR5 ;  /* 0x00000005ff047e24 */ /* 0x000fe4000f8e00ff */
[----:B----4-:R-:W-:-:S10]  /*11980*/  @P6 IMAD.WIDE R8, R192, 0x4, R8 ;  /* 0x00000004c0086825 */ /* 0x010fd400078e0208 */
[----:B------:R2:W5:Y:S01]  /*11990*/  @P0 LDG.E R0, desc[UR38][R10.64] ;  /* 0x000000260a000981 */ /* 0x000562000c1e1900 */
[----:B------:R-:W-:-:S03]  /*119a0*/  IMAD R5, R199, 0x40, R187 ;  /* 0x00000040c7057824 */ /* 0x000fc600078e02bb */
[----:B------:R2:W5:Y:S01]  /*119b0*/  @P6 LDG.E R4, desc[UR38][R8.64] ;  /* 0x0000002608046981 */ /* 0x000562000c1e1900 */
[----:B------:R-:W-:-:S03]  /*119c0*/  IMAD.WIDE R174, R5, 0x2, R174 ;  /* 0x0000000205ae7825 */ /* 0x000fc600078e02ae */
[C---:B------:R-:W-:Y:S02]  /*119d0*/  IADD3 R13, P1, R174.reuse, 0x1000, RZ ;  /* 0x00001000ae0d7810 */ /* 0x040fe40007f3e0ff */
[C---:B0-----:R-:W-:Y:S02]  /*119e0*/  IADD3 R25, P2, R174.reuse, 0x2000, RZ ;  /* 0x00002000ae197810 */ /* 0x041fe40007f5e0ff */
[C---:B---3--:R-:W-:Y:S02]  /*119f0*/  IADD3 R29, P3, R174.reuse, 0x3000, RZ ;  /* 0x00003000ae1d7810 */ /* 0x048fe40007f7e0ff */
[----:B------:R-:W-:Y:S02]  /*11a00*/  IADD3 R33, P4, R174, 0x4000, RZ ;  /* 0x00004000ae217810 */ /* 0x000fe40007f9e0ff */
[----:B------:R-:W-:Y:S02]  /*11a10*/  LOP3.LUT R12, R13, 0x380, RZ, 0xc0, !PT ;  /* 0x000003800d0c7812 */ /* 0x000fe400078ec0ff */
[----:B------:R-:W-:-:S02]  /*11a20*/  LOP3.LUT R24, R25, 0x380, RZ, 0xc0, !PT ;  /* 0x0000038019187812 */ /* 0x000fc400078ec0ff */
[----:B------:R-:W-:Y:S02]  /*11a30*/  LOP3.LUT R28, R29, 0x380, RZ, 0xc0, !PT ;  /* 0x000003801d1c7812 */ /* 0x000fe400078ec0ff */
[----:B-1----:R-:W-:Y:S02]  /*11a40*/  LOP3.LUT R32, R33, 0x380, RZ, 0xc0, !PT ;  /* 0x0000038021207812 */ /* 0x002fe400078ec0ff */
        /* <DEDUP_REMOVED lines=18> */
[----:B------:R-:W-:Y:S02]  /*11b70*/  LOP3.LUT R36, R37, 0x380, RZ, 0xc0, !PT ;  /* 0x0000038025247812 */ /* 0x000fe400078ec0ff */
[----:B------:R-:W-:-:S02]  /*11b80*/  LOP3.LUT R40, R41, 0x380, RZ, 0xc0, !PT ;  /* 0x0000038029287812 */ /* 0x000fc400078ec0ff */
[----:B------:R-:W-:Y:S02]  /*11b90*/  LOP3.LUT R44, R45, 0x380, RZ, 0xc0, !PT ;  /* 0x000003802d2c7812 */ /* 0x000fe400078ec0ff */
[----:B------:R-:W-:Y:S02]  /*11ba0*/  LOP3.LUT R48, R49, 0x380, RZ, 0xc0, !PT ;  /* 0x0000038031307812 */ /* 0x000fe400078ec0ff */
[----:B------:R-:W-:Y:S02]  /*11bb0*/  LOP3.LUT R52, R53, 0x380, RZ, 0xc0, !PT ;  /* 0x0000038035347812 */ /* 0x000fe400078ec0ff */
[----:B------:R-:W-:Y:S02]  /*11bc0*/  IADD3 R57, P5, R174, 0xa000, RZ ;  /* 0x0000a000ae397810 */ /* 0x000fe40007fbe0ff */
[----:B------:R-:W-:Y:S02]  /*11bd0*/  SHF.R.U64 R36, R36, 0x3, RZ ;  /* 0x0000000324247819 */ /* 0x000fe400000012ff */
[----:B------:R-:W-:-:S02]  /*11be0*/  SHF.R.U64 R40, R40, 0x3, RZ ;  /* 0x0000000328287819 */ /* 0x000fc400000012ff */
[----:B------:R-:W-:Y:S02]  /*11bf0*/  SHF.R.U64 R44, R44, 0x3, RZ ;  /* 0x000000032c2c7819 */ /* 0x000fe400000012ff */
[----:B------:R-:W-:Y:S02]  /*11c00*/  SHF.R.U64 R48, R48, 0x3, RZ ;  /* 0x0000000330307819 */ /* 0x000fe400000012ff */
[----:B------:R-:W-:Y:S02]  /*11c10*/  SHF.R.U64 R52, R52, 0x3, RZ ;  /* 0x0000000334347819 */ /* 0x000fe400000012ff */
[----:B------:R-:W-:Y:S02]  /*11c20*/  LOP3.LUT R56, R57, 0x380, RZ, 0xc0, !PT ;  /* 0x0000038039387812 */ /* 0x000fe400078ec0ff */
[----:B------:R-:W-:Y:S02]  /*11c30*/  LOP3.LUT R36, R36, R37, RZ, 0x3c, !PT ;  /* 0x0000002524247212 */ /* 0x000fe400078e3cff */
[----:B------:R-:W-:-:S02]  /*11c40*/  LOP3.LUT R40, R40, R41, RZ, 0x3c, !PT ;  /* 0x0000002928287212 */ /* 0x000fc400078e3cff */
[----:B------:R-:W-:Y:S02]  /*11c50*/  LOP3.LUT R44, R44, R45, RZ, 0x3c, !PT ;  /* 0x0000002d2c2c7212 */ /* 0x000fe400078e3cff */
[----:B------:R-:W-:Y:S02]  /*11c60*/  LOP3.LUT R48, R48, R49, RZ, 0x3c, !PT ;  /* 0x0000003130307212 */ /* 0x000fe400078e3cff */
[----:B------:R-:W-:Y:S02]  /*11c70*/  LOP3.LUT R52, R52, R53, RZ, 0x3c, !PT ;  /* 0x0000003534347212 */ /* 0x000fe400078e3cff */
[----:B------:R-:W-:Y:S01]  /*11c80*/  SHF.R.U64 R56, R56, 0x3, RZ ;  /* 0x0000000338387819 */ /* 0x000fe200000012ff */
[----:B--2---:R-:W-:Y:S06]  /*11c90*/  @P6 BRA `(.L_x_6432) ;  /* 0x0000000000106947 */ /* 0x004fec0003800000 */
[----:B------:R-:W-:Y:S05]  /*11ca0*/  @!P0 BRA `(.L_x_6432) ;  /* 0x00000000000c8947 */ /* 0x000fea0003800000 */
[----:B------:R-:W2:Y:S04]  /*11cb0*/  LDG.E R5, desc[UR38][R10.64] ;  /* 0x000000260a057981 */ /* 0x000ea8000c1e1900 */
[----:B-----5:R-:W2:Y:S02]  /*11cc0*/  LDG.E R4, desc[UR38][R10.64+0x4] ;  /* 0x000004260a047981 */ /* 0x020ea4000c1e1900 */
[----:B--2---:R-:W-:-:S07]  /*11cd0*/  IMAD.IADD R4, R4, 0x1, -R5 ;  /* 0x0000000104047824 */ /* 0x004fce00078e0a05 */
.L_x_6432:
        /* <DEDUP_REMOVED lines=27> */
[----:B------:R-:W-:Y:S02]  /*11e90*/  LOP3.LUT R174, R5, R174, RZ, 0x3c, !PT ;  /* 0x000000ae05ae7212 */ /* 0x000fe400078e3cff */
        /* <DEDUP_REMOVED lines=17> */
[----:B------:R-:W-:Y:S01]  /*11fb0*/  ULDC.64 UR6, c[0x0][0xc90] ;  /* 0x0003240000067ab9 */ /* 0x000fe20000000a00 */
[----:B------:R-:W-:Y:S02]  /*11fc0*/  VIADD R16, R189, UR40 ;  /* 0x00000028bd107c36 */ /* 0x000fe40008000000 */
[----:B------:R-:W-:Y:S02]  /*11fd0*/  IMAD R10, R80, UR6, RZ ;  /* 0x00000006500a7c24 */ /* 0x000fe4000f8e02ff */
[----:B------:R-:W-:Y:S02]  /*11fe0*/  IMAD.MOV.U32 R8, RZ, RZ, R0 ;  /* 0x000000ffff087224 */ /* 0x000fe400078e0000 */
[----:B------:R-:W-:Y:S02]  /*11ff0*/  IMAD R11, R191, UR7, R10 ;  /* 0x00000007bf0b7c24 */ /* 0x000fe4000f8e020a */
[----:B------:R-:W-:-:S02]  /*12000*/  IMAD.MOV.U32 R9, RZ, RZ, R21 ;  /* 0x000000ffff097224 */ /* 0x000fc400078e0015 */
[----:B------:R-:W-:Y:S02]  /*12010*/  VIADD R27, R19, UR40 ;  /* 0x00000028131b7c36 */ /* 0x000fe40008000000 */
[----:B------:R-:W-:Y:S01]  /*12020*/  IMAD.WIDE.U32 R8, R191, UR6, R8 ;  /* 0x00000006bf087c25 */ /* 0x000fe2000f8e0008 */
[----:B------:R-:W-:-:S03]  /*12030*/  ULDC.64 UR6, c[0x0][0xc98] ;  /* 0x0003260000067ab9 */ /* 0x000fc60000000a00 */
        /* <DEDUP_REMOVED lines=36> */
.L_x_6433:
[----:B------:R-:W1:Y:S01]  /*12280*/  LDC R83, c[0x0][0xce8] ;  /* 0x00033a00ff537b82 */ /* 0x000e620000000800 */
[----:B------:R-:W-:Y:S01]  /*12290*/  ULDC.64 UR6, c[0x0][0xba0] ;  /* 0x0002e80000067ab9 */ /* 0x000fe20000000a00 */
[----:B------:R-:W-:Y:S01]  /*122a0*/  ULDC UR8, c[0x0][0xbc8] ;  /* 0x0002f20000087ab9 */ /* 0x000fe20000000800 */
[----:B0-----:R-:W-:Y:S01]  /*122b0*/  IMAD R3, R21, UR6, RZ ;  /* 0x0000000615037c24 */ /* 0x001fe2000f8e02ff */
[----:B------:R-:W-:Y:S01]  /*122c0*/  ISETP.GE.AND P0, PT, R197, UR8, PT ;  /* 0x00000008c5007c0c */ /* 0x000fe2000bf06270 */
[----:B------:R0:W5:Y:S02]  /*122d0*/  LD.E.128 R8, desc[UR38][R174.64] ;  /* 0x00000026ae087980 */ /* 0x000164000c101d00 */
[C---:B------:R-:W-:Y:S01]  /*122e0*/  IMAD R5, R0.reuse, UR7, R3 ;  /* 0x0000000700057c24 */ /* 0x040fe2000f8e0203 */
[----:B------:R-:W-:Y:S01]  /*122f0*/  SEL R3, RZ, 0xffffffff, P0 ;  /* 0xffffffffff037807 */ /* 0x000fe20000000000 */
[----:B------:R-:W5:Y:S01]  /*12300*/  LD.E.128 R12, desc[UR38][R12.64] ;  /* 0x000000260c0c7980 */ /* 0x000f62000c101d00 */
[----:B------:R-:W-:Y:S01]  /*12310*/  ISETP.GE.AND P1, PT, R187, UR8, PT ;  /* 0x00000008bb007c0c */ /* 0x000fe2000bf26270 */
[----:B------:R-:W-:-:S02]  /*12320*/  IMAD.WIDE.U32 R16, R0, UR6, RZ ;  /* 0x0000000600107c25 */ /* 0x000fc4000f8e00ff */
[----:B------:R-:W5:Y:S04]  /*12330*/  LD.E.128 R24, desc[UR38][R24.64] ;  /* 0x0000002618187980 */ /* 0x000f68000c101d00 */
[----:B------:R-:W5:Y:S04]  /*12340*/  LD.E.128 R28, desc[UR38][R28.64] ;  /* 0x000000261c1c7980 */ /* 0x000f68000c101d00 */
[----:B------:R-:W5:Y:S01]  /*12350*/  LD.E.128 R32, desc[UR38][R32.64] ;  /* 0x0000002620207980 */ /* 0x000f62000c101d00 */
[----:B-1----:R-:W-:Y:S01]  /*12360*/  ISETP.NE.AND P2, PT, R83, 0x1, PT ;  /* 0x000000015300780c */ /* 0x002fe20003f45270 */
[----:B------:R-:W-:Y:S01]  /*12370*/  IMAD.SHL.U32 R3, R3, 0x2, RZ ;  /* 0x0000000203037824 */ /* 0x000fe200078e00ff */
[----:B------:R-:W-:Y:S01]  /*12380*/  SEL R0, RZ, 0x1, P1 ;  /* 0x00000001ff007807 */ /* 0x000fe20000800000 */
[----:B------:R-:W-:Y:S01]  /*12390*/  ULDC.64 UR6, c[0x0][0xbe8] ;  /* 0x0002fa0000067ab9 */ /* 0x000fe20000000a00 */
[----:B------:R-:W-:Y:S01]  /*123a0*/  ISETP.GE.AND P1, PT, R196, UR8, PT ;  /* 0x00000008c4007c0c */ /* 0x000fe2000bf26270 */
[----:B------:R-:W5:Y:S01]  /*123b0*/  LD.E.128 R36, desc[UR38][R36.64] ;  /* 0x0000002624247980 */ /* 0x000f62000c101d00 */
[----:B------:R-:W-:-:S02]  /*123c0*/  LOP3.LUT R0, R3, 0x2, R0, 0xe2, !PT ;  /* 0x0000000203007812 */ /* 0x000fc400078ee200 */
[----:B------:R-:W-:Y:S01]  /*123d0*/  SEL R3, RZ, 0xffffffff, P1 ;  /* 0xffffffffff037807 */ /* 0x000fe20000800000 */
[----:B------:R-:W5:Y:S04]  /*123e0*/  LD.E.128 R40, desc[UR38][R40.64] ;  /* 0x0000002628287980 */ /* 0x000f68000c101d00 */
[----:B------:R-:W1:Y:S01]  /*123f0*/  @P2 LDC R85, c[0x0][0xcec] ;  /* 0x00033b00ff552b82 */ /* 0x000e620000000800 */
[----:B------:R-:W-:Y:S01]  /*12400*/  ISETP.GE.AND P0, PT, R195, UR8, PT ;  /* 0x00000008c3007c0c */ /* 0x000fe2000bf06270 */
[----:B------:R-:W-:Y:S01]  /*12410*/  IMAD.IADD R17, R17, 0x1, R5 ;  /* 0x0000000111117824 */ /* 0x000fe200078e0205 */
[----:B------:R-:W5:Y:S04]  /*12420*/  LD.E.128 R44, desc[UR38][R44.64] ;  /* 0x000000262c2c7980 */ /* 0x000f68000c101d00 */
[----:B------:R-:W5:Y:S01]  /*12430*/  LD.E.128 R48, desc[UR38][R48.64] ;  /* 0x0000002630307980 */ /* 0x000f62000c101d00 */
[----:B------:R-:W2:Y:S01]  /*12440*/  @P2 LDC R87, c[0x0][0xcf0] ;  /* 0x00033c00ff572b82 */ /* 0x000ea20000000800 */
[----:B------:R-:W-:Y:S01]  /*12450*/  IMAD.SHL.U32 R3, R3, 0x4, RZ ;  /* 0x0000000403037824 */ /* 0x000fe200078e00ff */
[----:B------:R-:W-:Y:S01]  /*12460*/  SEL R5, RZ, 0xffffffff, P0 ;  /* 0xffffffffff057807 */ /* 0x000fe20000000000 */
[----:B------:R-:W-:Y:S01]  /*12470*/  IMAD R20, R80, UR6, RZ ;  /* 0x0000000650147c24 */ /* 0x000fe2000f8e02ff */
[----:B------:R-:W5:Y:S02]  /*12480*/  LD.E.128 R52, desc[UR38][R52.64] ;  /* 0x0000002634347980 */ /* 0x000f64000c101d00 */
[----:B------:R-:W-:Y:S01]  /*12490*/  LOP3.LUT R3, R3, 0x4, R0, 0xe2, !PT ;  /* 0x0000000403037812 */ /* 0x000fe200078ee200 */
[----:B------:R-:W-:Y:S01]  /*124a0*/  IMAD R21, R191, UR7, R20 ;  /* 0x00000007bf157c24 */ /* 0x000fe2000f8e0214 */
[----:B------:R-:W5:Y:S01]  /*124b0*/  LD.E.128 R56, desc[UR38][R56.64] ;  /* 0x0000002638387980 */ /* 0x000f62000c101d00 */
[----:B------:R-:W-:-:S02]  /*124c0*/  IMAD.SHL.U32 R20, R5, 0x8, RZ ;  /* 0x0000000805147824 */ /* 0x000fc400078e00ff */
[----:B------:R-:W-:Y:S01]  /*124d0*/  IMAD R0, R198, 0x20, R199 ;  /* 0x00000020c6007824 */ /* 0x000fe200078e02c7 */
[----:B------:R-:W-:Y:S01]  /*124e0*/  ISETP.GE.AND P0, PT, R194, UR8, PT ;  /* 0x00000008c2007c0c */ /* 0x000fe2000bf06270 */
[----:B------:R-:W-:Y:S01]  /*124f0*/  IMAD.WIDE.U32 R16, R191, UR6, R16 ;  /* 0x00000006bf107c25 */ /* 0x000fe2000f8e0010 */
[----:B------:R-:W-:Y:S01]  /*12500*/  LOP3.LUT R5, R20, 0x8, R3, 0xe2, !PT ;  /* 0x0000000814057812 */ /* 0x000fe200078ee203 */
[----:B------:R-:W-:Y:S01]  /*12510*/  ULDC.64 UR6, c[0x0][0xbf0] ;  /* 0x0002fc0000067ab9 */ /* 0x000fe20000000a00 */
[----:B------:R-:W5:Y:S01]  /*12520*/  LD.E.128 R60, desc[UR38][R60.64] ;  /* 0x000000263c3c7980 */ /* 0x000f62000c101d00 */
[----:B------:R-:W-:Y:S01]  /*12530*/  VIADD R84, R0, UR40 ;  /* 0x0000002800547c36 */ /* 0x000fe20008000000 */
[----:B------:R-:W-:Y:S01]  /*12540*/  SEL R20, RZ, 0xffffffff, P0 ;  /* 0xffffffffff147807 */ /* 0x000fe20000000000 */
[----:B------:R-:W-:Y:S01]  /*12550*/  IMAD.IADD R17, R17, 0x1, R21 ;  /* 0x0000000111117824 */ /* 0x000fe200078e0215 */
[----:B------:R-:W5:Y:S01]  /*12560*/  LD.E.128 R64, desc[UR38][R64.64] ;  /* 0x0000002640407980 */ /* 0x000f62000c101d00 */
[----:B-1----:R-:W-:-:S03]  /*12570*/  @P2 IMAD.HI.U32 R0, R84, R85, RZ ;  /* 0x0000005554002227 */ /* 0x002fc600078e00ff */
[----:B------:R-:W5:Y:S01]  /*12580*/  LD.E.128 R68, desc[UR38][R68.64] ;  /* 0x0000002644447980 */ /* 0x000f62000c101d00 */
[----:B------:R-:W-:Y:S02]  /*12590*/  IMAD R21, R82, UR6, RZ ;  /* 0x0000000652157c24 */ /* 0x000fe4000f8e02ff */
[----:B------:R-:W-:Y:S01]  /*125a0*/  IMAD.SHL.U32 R20, R20, 0x10, RZ ;  /* 0x0000001014147824 */ /* 0x000fe200078e00ff */
[----:B------:R-:W5:Y:S01]  /*125b0*/  LD.E.128 R72, desc[UR38][R72.64] ;  /* 0x0000002648487980 */ /* 0x000f62000c101d00 */
[----:B------:R-:W-:Y:S01]  /*125c0*/  IMAD.MOV.U32 R3, RZ, RZ, R84 ;  /* 0x000000ffff037224 */ /* 0x000fe200078e0054 */
[----:B--2---:R-:W-:Y:S01]  /*125d0*/  @P2 SHF.R.U32.HI R3, RZ, R87, R0 ;  /* 0x00000057ff032219 */ /* 0x004fe20000011600 */
[C---:B------:R-:W-:Y:S01]  /*125e0*/  IMAD R21, R81.reuse, UR7, R21 ;  /* 0x0000000751157c24 */ /* 0x040fe2000f8e0215 */
[----:B------:R-:W5:Y:S01]  /*125f0*/  LD.E.128 R76, desc[UR38][R76.64] ;  /* 0x000000264c4c7980 */ /* 0x000f62000c101d00 */
[----:B------:R-:W-:Y:S01]  /*12600*/  IMAD.WIDE.U32 R16, R81, UR6, R16 ;  /* 0x0000000651107c25 */ /* 0x000fe2000f8e0010 */
[----:B------:R-:W-:Y:S01]  /*12610*/  LOP3.LUT R0, R20, 0x10, R5, 0xe2, !PT ;  /* 0x0000001014007812 */ /* 0x000fe200078ee205 */
[----:B------:R-:W-:Y:S01]  /*12620*/  ULDC.64 UR6, c[0x0][0xbe0] ;  /* 0x0002f80000067ab9 */ /* 0x000fe20000000a00 */
[----:B------:R-:W-:Y:S01]  /*12630*/  SHF.R.S32.HI R5, RZ, 0x1f, R3 ;  /* 0x0000001fff057819 */ /* 0x000fe20000011403 */
[----:B------:R-:W-:Y:S01]  /*12640*/  IMAD.IADD R17, R17, 0x1, R21 ;  /* 0x0000000111117824 */ /* 0x000fe200078e0215 */
[----:B------:R-:W-:Y:S01]  /*12650*/  ISETP.GE.AND P0, PT, R193, UR8, PT ;  /* 0x00000008c1007c0c */ /* 0x000fe2000bf06270 */
[----:B------:R-:W-:Y:S01]  /*12660*/  IMAD.MOV R21, RZ, RZ, -R3 ;  /* 0x000000ffff157224 */ /* 0x000fe200078e0a03 */
[----:B------:R-:W-:Y:S01]  /*12670*/  @!PT LDS RZ, [RZ] ;  /* 0x00000000fffff984 */ /* 0x000fe20000000800 */
[----:B------:R-:W-:Y:S01]  /*12680*/  @!PT LDS RZ, [RZ] ;  /* 0x00000000fffff984 */ /* 0x000fe20000000800 */
[----:B------:R-:W-:Y:S01]  /*12690*/  @!PT LDS RZ, [RZ] ;  /* 0x00000000fffff984 */ /* 0x000fe20000000800 */
[----:B------:R-:W-:Y:S01]  /*126a0*/  @!PT LDS RZ, [RZ] ;  /* 0x00000000fffff984 */ /* 0x000fe20000000800 */
[----:B------:R1:W-:Y:S06]  /*126b0*/  MEMBAR.ALL.CTA ;  /* 0x0000000000007992 */ /* 0x0003ec0000008000 */
[----:B-1----:R-:W1:Y:S01]  /*126c0*/  FENCE.VIEW.ASYNC.S ;  /* 0x00000000000073c6 */ /* 0x002e620000000000 */
[----:B------:R-:W-:Y:S01]  /*126d0*/  IMAD R80, R5, UR6, RZ ;  /* 0x0000000605507c24 */ /* 0x000fe2000f8e02ff */
[----:B------:R-:W-:Y:S01]  /*126e0*/  SEL R20, RZ, 0xffffffff, P0 ;  /* 0xffffffffff147807 */ /* 0x000fe20000000000 */
[----:B------:R-:W-:Y:S01]  /*126f0*/  IMAD R5, R83, R21, R84 ;  /* 0x0000001553057224 */ /* 0x000fe200078e0254 */
[----:B------:R-:W-:Y:S01]  /*12700*/  ISETP.GE.AND P0, PT, R203, UR8, PT ;  /* 0x00000008cb007c0c */ /* 0x000fe2000bf06270 */
[C---:B------:R-:W-:Y:S01]  /*12710*/  IMAD R21, R3.reuse, UR7, R80 ;  /* 0x0000000703157c24 */ /* 0x040fe2000f8e0250 */
[----:B------:R-:W-:Y:S01]  /*12720*/  UIADD3 UR5, UR37, 0x38820, URZ ;  /* 0x0003882025057890 */ /* 0x000fe2000fffe03f */
[----:B------:R-:W-:Y:S01]  /*12730*/  IMAD.SHL.U32 R81, R20, 0x20, RZ ;  /* 0x0000002014517824 */ /* 0x000fe200078e00ff */
[----:B------:R-:W-:Y:S01]  /*12740*/  SHF.R.S32.HI R20, RZ, 0x1f, R5 ;  /* 0x0000001fff147819 */ /* 0x000fe20000011405 */
[----:B------:R-:W-:Y:S01]  /*12750*/  IMAD.WIDE.U32 R16, R3, UR6, R16 ;  /* 0x0000000603107c25 */ /* 0x000fe2000f8e0010 */
[----:B------:R-:W-:Y:S01]  /*12760*/  ULDC.64 UR6, c[0x0][0xbd8] ;  /* 0x0002f60000067ab9 */ /* 0x000fe20000000a00 */
[----:B------:R-:W-:Y:S01]  /*12770*/  SEL R3, RZ, 0x40, P0 ;  /* 0x00000040ff037807 */ /* 0x000fe20000000000 */
[----:B------:R-:W-:Y:S01]  /*12780*/  UPRMT UR5, URZ, 0x654, UR5 ;  /* 0x000006543f057896 */ /* 0x000fe20008000005 */
[----:B------:R-:W-:Y:S01]  /*12790*/  IMAD R20, R20, UR6, RZ ;  /* 0x0000000614147c24 */ /* 0x000fe2000f8e02ff */
[----:B------:R-:W-:Y:S01]  /*127a0*/  LOP3.LUT R0, R81, 0x20, R0, 0xe2, !PT ;  /* 0x0000002051007812 */ /* 0x000fe200078ee200 */
[----:B------:R-:W-:Y:S01]  /*127b0*/  IMAD.IADD R17, R17, 0x1, R21 ;  /* 0x0000000111117824 */ /* 0x000fe200078e0215 */
[----:B------:R-:W-:Y:S01]  /*127c0*/  ISETP.GE.AND P0, PT, R202, UR8, PT ;  /* 0x00000008ca007c0c */ /* 0x000fe2000bf06270 */
[----:B------:R-:W-:Y:S01]  /*127d0*/  IMAD R87, R4, R83, RZ ;  /* 0x0000005304577224 */ /* 0x000fe200078e02ff */
[----:B------:R-:W-:Y:S01]  /*127e0*/  LOP3.LUT R0, R0, R3, RZ, 0xfc, !PT ;  /* 0x0000000300007212 */ /* 0x000fe200078efcff */
[----:B------:R-:W-:Y:S01]  /*127f0*/  VIADD R86, R199, UR40 ;  /* 0x00000028c7567c36 */ /* 0x000fe20008000000 */
[----:B------:R-:W-:Y:S01]  /*12800*/  SEL R3, RZ, 0x80, P0 ;  /* 0x00000080ff037807 */ /* 0x000fe20000000000 */
[C---:B------:R-:W-:Y:S01]  /*12810*/  IMAD R21, R5.reuse, UR7, R20 ;  /* 0x0000000705157c24 */ /* 0x040fe2000f8e0214 */
[----:B------:R-:W-:Y:S01]  /*12820*/  BSSY B1, `(.L_x_6434) ;  /* 0x000002b000017945 */ /* 0x000fe20003800000 */
        /* <DEDUP_REMOVED lines=42> */
.L_x_6435:
[----:B------:R-:W-:Y:S05]  /*12ad0*/  BSYNC B1 ;  /* 0x0000000000017941 */ /* 0x000fea0003800000 */
.L_x_6434:
[----:B---3--:R-:W-:Y:S01]  /*12ae0*/  VIADD R4, R86, 0x20 ;  /* 0x0000002056047836 */ /* 0x008fe20000000000 */
[----:B-----5:R3:W4:Y:S04]  /*12af0*/  SHFL.IDX PT, R9, R85, 0x1, 0x181f ;  /* 0x00381f0055097f89 */ /* 0x02072800000e0000 */
        /* <DEDUP_REMOVED lines=36> */
.L_x_6431:
[----:B------:R-:W0:Y:S08]  /*12d40*/  LDC.64 R8, c[0x0][0xd00] ;  /* 0x00034000ff087b82 */ /* 0x000e300000000a00 */
[----:B------:R-:W1:Y:S01]  /*12d50*/  LDC.64 R4, c[0x0][0xd00] ;  /* 0x00034000ff047b82 */ /* 0x000e620000000a00 */
[----:B------:R-:W-:Y:S01]  /*12d60*/  ULDC UR5, c[0x0][0xb88] ;  /* 0x0002e20000057ab9 */ /* 0x000fe20000000800 */
[----:B------:R-:W-:-:S06]  /*12d70*/  IMAD.MOV.U32 R3, RZ, RZ, RZ ;  /* 0x000000ffff037224 */ /* 0x000fcc00078e00ff */
[----:B------:R-:W2:Y:S01]  /*12d80*/  LDC R21, c[0x0][0xce8] ;  /* 0x00033a00ff157b82 */ /* 0x000ea20000000800 */
[----:B0-----:R-:W-:-:S04]  /*12d90*/  ISETP.NE.U32.AND P0, PT, R8, RZ, PT ;  /* 0x000000ff0800720c */ /* 0x001fc80003f05070 */
[----:B------:R-:W-:-:S03]  /*12da0*/  ISETP.NE.AND.EX P0, PT, R9, RZ, PT, P0 ;  /* 0x000000ff0900720c */ /* 0x000fc60003f05300 */
[----:B------:R-:W0:Y:S01]  /*12db0*/  LDC.64 R8, c[0x0][0xd08] ;  /* 0x00034200ff087b82 */ /* 0x000e220000000a00 */
[----:B-1----:R-:W-:-:S04]  /*12dc0*/  IMAD.WIDE R4, R192, 0x4, R4 ;  /* 0x00000004c0047825 */ /* 0x002fc800078e0204 */
[----:B------:R-:W-:-:S05]  /*12dd0*/  IMAD.U32 R0, RZ, RZ, UR5 ;  /* 0x00000005ff007e24 */ /* 0x000fca000f8e00ff */
[----:B------:R1:W5:Y:S01]  /*12de0*/  @P0 LDG.E R3, desc[UR38][R4.64] ;  /* 0x0000002604030981 */ /* 0x000362000c1e1900 */
[----:B0-----:R-:W-:-:S04]  /*12df0*/  ISETP.NE.U32.AND P1, PT, R8, RZ, PT ;  /* 0x000000ff0800720c */ /* 0x001fc80003f25070 */
[----:B------:R-:W-:-:S13]  /*12e00*/  ISETP.NE.AND.EX P1, PT, R9, RZ, PT, P1 ;  /* 0x000000ff0900720c */ /* 0x000fda0003f25310 */
[----:B------:R-:W0:Y:S02]  /*12e10*/  @P1 LDC.64 R8, c[0x0][0xd08] ;  /* 0x00034200ff081b82 */ /* 0x000e240000000a00 */
[----:B0-----:R-:W-:-:S05]  /*12e20*/  @P1 IMAD.WIDE R8, R192, 0x4, R8 ;  /* 0x00000004c0081825 */ /* 0x001fca00078e0208 */
[----:B------:R1:W5:Y:S01]  /*12e30*/  @P1 LDG.E R0, desc[UR38][R8.64] ;  /* 0x0000002608001981 */ /* 0x000362000c1e1900 */
[----:B------:R-:W-:Y:S02]  /*12e40*/  ISETP.GE.AND P2, PT, R205, 0x40, PT ;  /* 0x00000040cd00780c */ /* 0x000fe40003f46270 */
[----:B------:R-:W-:Y:S01]  /*12e50*/  SHF.R.S32.HI R10, RZ, 0x1f, R192 ;  /* 0x0000001fff0a7819 */ /* 0x000fe200000114c0 */
[----:B--2---:R-:W-:Y:S10]  /*12e60*/  @P1 BRA `(.L_x_6437) ;  /* 0x0000000000101947 */ /* 0x004ff40003800000 */
[----:B------:R-:W-:Y:S05]  /*12e70*/  @!P0 BRA `(.L_x_6437) ;  /* 0x00000000000c8947 */ /* 0x000fea0003800000 */
[----:B-1----:R-:W2:Y:S04]  /*12e80*/  LDG.E R9, desc[UR38][R4.64] ;  /* 0x0000002604097981 */ /* 0x002ea8000c1e1900 */
[----:B-----5:R-:W2:Y:S02]  /*12e90*/  LDG.E R0, desc[UR38][R4.64+0x4] ;  /* 0x0000042604007981 */ /* 0x020ea4000c1e1900 */
[----:B--2---:R-:W-:-:S07]  /*12ea0*/  IMAD.IADD R0, R0, 0x1, -R9 ;  /* 0x0000000100007824 */ /* 0x004fce00078e0a09 */
.L_x_6437:
[----:B------:R-:W-:Y:S01]  /*12eb0*/  BSSY B1, `(.L_x_6438) ;  /* 0x000002e000017945 */ /* 0x000fe20003800000 */
[----:B------:R-:W-:Y:S02]  /*12ec0*/  SHF.R.S32.HI R14, RZ, 0x1f, R191 ;  /* 0x0000001fff0e7819 */ /* 0x000fe400000114bf */
[----:B------:R-:W-:Y:S02]  /*12ed0*/  SEL R15, R192, RZ, !P0 ;  /* 0x000000ffc00f7207 */ /* 0x000fe40004000000 */
[----:B------:R-:W-:Y:S02]  /*12ee0*/  SEL R16, R10, RZ, !P0 ;  /* 0x000000ff0a107207 */ /* 0x000fe40004000000 */
[----:B-----5:R-:W-:Y:S01]  /*12ef0*/  SHF.R.S32.HI R12, RZ, 0x1f, R3 ;  /* 0x0000001fff0c7819 */ /* 0x020fe20000011403 */
[----:B------:R-:W-:Y:S06]  /*12f00*/  @P2 BRA `(.L_x_6439) ;  /* 0x0000000000a02947 */ /* 0x000fec0003800000 */
[----:B------:R-:W0:Y:S01]  /*12f10*/  S2R R13, SR_TID.X ;  /* 0x00000000000d7919 */ /* 0x000e220000002100 */
[----:B------:R-:W2:Y:S01]  /*12f20*/  LDC R20, c[0x0][0xce8] ;  /* 0x00033a00ff147b82 */ /* 0x000ea20000000800 */
[----:B-1----:R-:W-:Y:S02]  /*12f30*/  IMAD.U32 R8, RZ, RZ, UR40 ;  /* 0x00000028ff087e24 */ /* 0x002fe4000f8e00ff */
[----:B--2---:R-:W-:-:S03]  /*12f40*/  IMAD R4, R0, R20, RZ ;  /* 0x0000001400047224 */ /* 0x004fc600078e02ff */
        /* <DEDUP_REMOVED lines=36> */
.L_x_6439:
[----:B------:R-:W-:Y:S05]  /*13190*/  BSYNC B1 ;  /* 0x0000000000017941 */ /* 0x000fea0003800000 */
.L_x_6438:
[----:B------:R-:W-:Y:S01]  /*131a0*/  ISETP.NE.AND P0, PT, R21, 0x1, PT ;  /* 0x000000011500780c */ /* 0x000fe20003f05270 */
[----:B------:R-:W-:Y:S01]  /*131b0*/  ULDC.64 UR6, c[0x0][0xba0] ;  /* 0x0002e80000067ab9 */ /* 0x000fe20000000a00 */
[----:B------:R-:W-:Y:S01]  /*131c0*/  ULDC UR5, c[0x0][0xbc8] ;  /* 0x0002f20000057ab9 */ /* 0x000fe20000000800 */
[----:B01----:R-:W-:Y:S01]  /*131d0*/  IMAD R8, R12, UR6, RZ ;  /* 0x000000060c087c24 */ /* 0x003fe2000f8e02ff */
[----:B------:R-:W-:Y:S01]  /*131e0*/  ISETP.GE.AND P1, PT, R197, UR5, PT ;  /* 0x00000005c5007c0c */ /* 0x000fe2000bf26270 */
[----:B------:R-:W-:Y:S01]  /*131f0*/  IMAD.WIDE.U32 R4, R3, UR6, RZ ;  /* 0x0000000603047c25 */ /* 0x000fe2000f8e00ff */
[----:B------:R-:W-:Y:S01]  /*13200*/  ISETP.GE.AND P2, PT, R187, UR5, PT ;  /* 0x00000005bb007c0c */ /* 0x000fe2000bf46270 */
[----:B------:R-:W-:Y:S01]  /*13210*/  BSSY B1, `(.L_x_6440) ;  /* 0x0000064000017945 */ /* 0x000fe20003800000 */
[----:B------:R-:W-:Y:S01]  /*13220*/  SEL R9, RZ, 0xffffffff, P1 ;  /* 0xffffffffff097807 */ /* 0x000fe20000800000 */
[----:B------:R-:W-:Y:S01]  /*13230*/  IMAD R3, R3, UR7, R8 ;  /* 0x0000000703037c24 */ /* 0x000fe2000f8e0208 */
[----:B------:R-:W-:Y:S01]  /*13240*/  ULDC.64 UR6, c[0x0][0xbe8] ;  /* 0x0002fa0000067ab9 */ /* 0x000fe20000000a00 */
[----:B------:R-:W-:Y:S01]  /*13250*/  ISETP.GE.AND P1, PT, R196, UR5, PT ;  /* 0x00000005c4007c0c */ /* 0x000fe2000bf26270 */
[----:B------:R-:W-:Y:S01]  /*13260*/  IMAD R8, R14, UR6, RZ ;  /* 0x000000060e087c24 */ /* 0x000fe2000f8e02ff */
[----:B------:R-:W0:Y:S01]  /*13270*/  @P0 LDC R11, c[0x0][0xcec] ;  /* 0x00033b00ff0b0b82 */ /* 0x000e220000000800 */
[----:B------:R-:W-:-:S02]  /*13280*/  IMAD.IADD R5, R5, 0x1, R3 ;  /* 0x0000000105057824 */ /* 0x000fc400078e0203 */
[----:B------:R-:W-:Y:S01]  /*13290*/  IMAD R3, R191, UR7, R8 ;  /* 0x00000007bf037c24 */ /* 0x000fe2000f8e0208 */
[----:B------:R-:W-:Y:S01]  /*132a0*/  SEL R8, RZ, 0x1, P2 ;  /* 0x00000001ff087807 */ /* 0x000fe20001000000 */
[----:B------:R-:W-:Y:S01]  /*132b0*/  IMAD.SHL.U32 R9, R9, 0x2, RZ ;  /* 0x0000000209097824 */ /* 0x000fe200078e00ff */
[----:B------:R-:W-:Y:S01]  /*132c0*/  ISETP.GE.AND P2, PT, R202, UR5, PT ;  /* 0x00000005ca007c0c */ /* 0x000fe2000bf46270 */
[----:B------:R-:W-:Y:S01]  /*132d0*/  IMAD.WIDE.U32 R4, R191, UR6, R4 ;  /* 0x00000006bf047c25 */ /* 0x000fe2000f8e0004 */
[----:B------:R-:W1:Y:S01]  /*132e0*/  @P0 LDC R13, c[0x0][0xcf0] ;  /* 0x00033c00ff0d0b82 */ /* 0x000e620000000800 */
[----:B------:R-:W-:Y:S01]  /*132f0*/  ULDC.64 UR6, c[0x0][0xbf0] ;  /* 0x0002fc0000067ab9 */ /* 0x000fe20000000a00 */
[----:B------:R-:W-:Y:S01]  /*13300*/  LOP3.LUT R12, R9, 0x2, R8, 0xe2, !PT ;  /* 0x00000002090c7812 */ /* 0x000fe200078ee208 */
[----:B------:R-:W-:Y:S01]  /*13310*/  IMAD R8, R198, 0x20, R199 ;  /* 0x00000020c6087824 */ /* 0x000fe200078e02c7 */
[----:B------:R-:W-:Y:S01]  /*13320*/  SEL R9, RZ, 0xffffffff, P1 ;  /* 0xffffffffff097807 */ /* 0x000fe20000800000 */
[----:B------:R-:W-:Y:S01]  /*13330*/  IMAD.IADD R5, R5, 0x1, R3 ;  /* 0x0000000105057824 */ /* 0x000fe200078e0203 */
[----:B------:R-:W-:Y:S01]  /*13340*/  ISETP.GE.AND P1, PT, R195, UR5, PT ;  /* 0x00000005c3007c0c */ /* 0x000fe2000bf26270 */
[----:B------:R-:W-:-:S02]  /*13350*/  VIADD R10, R8, UR40 ;  /* 0x00000028080a7c36 */ /* 0x000fc40008000000 */
[----:B------:R-:W-:Y:S01]  /*13360*/  IMAD R3, R16, UR6, RZ ;  /* 0x0000000610037c24 */ /* 0x000fe2000f8e02ff */
[----:B------:R-:W-:Y:S01]  /*13370*/  SEL R14, RZ, 0xffffffff, P1 ;  /* 0xffffffffff0e7807 */ /* 0x000fe20000800000 */
[----:B------:R-:W-:Y:S02]  /*13380*/  IMAD.SHL.U32 R17, R9, 0x4, RZ ;  /* 0x0000000409117824 */ /* 0x000fe400078e00ff */
[----:B------:R-:W-:Y:S02]  /*13390*/  IMAD R9, R15, UR7, R3 ;  /* 0x000000070f097c24 */ /* 0x000fe4000f8e0203 */
[----:B------:R-:W-:Y:S01]  /*133a0*/  IMAD.MOV.U32 R3, RZ, RZ, R10 ;  /* 0x000000ffff037224 */ /* 0x000fe200078e000a */
[----:B------:R-:W-:Y:S01]  /*133b0*/  LOP3.LUT R12, R17, 0x4, R12, 0xe2, !PT ;  /* 0x00000004110c7812 */ /* 0x000fe200078ee20c */
[----:B0-----:R-:W-:-:S04]  /*133c0*/  @P0 IMAD.HI.U32 R8, R10, R11, RZ ;  /* 0x0000000b0a080227 */ /* 0x001fc800078e00ff */
[----:B------:R-:W-:Y:S01]  /*133d0*/  IMAD.WIDE.U32 R4, R15, UR6, R4 ;  /* 0x000000060f047c25 */ /* 0x000fe2000f8e0004 */
[----:B------:R-:W-:Y:S01]  /*133e0*/  ULDC.64 UR6, c[0x0][0xbe0] ;  /* 0x0002f80000067ab9 */ /* 0x000fe20000000a00 */
[----:B-1----:R-:W-:Y:S02]  /*133f0*/  @P0 SHF.R.U32.HI R3, RZ, R13, R8 ;  /* 0x0000000dff030219 */ /* 0x002fe40000011608 */
[----:B------:R-:W-:Y:S01]  /*13400*/  IMAD.SHL.U32 R11, R14, 0x8, RZ ;  /* 0x000000080e0b7824 */ /* 0x000fe200078e00ff */
[----:B------:R-:W-:Y:S01]  /*13410*/  ISETP.GE.AND P0, PT, R194, UR5, PT ;  /* 0x00000005c2007c0c */ /* 0x000fe2000bf06270 */
[----:B------:R-:W-:Y:S01]  /*13420*/  IMAD.IADD R5, R5, 0x1, R9 ;  /* 0x0000000105057824 */ /* 0x000fe200078e0209 */
[--C-:B------:R-:W-:Y:S01]  /*13430*/  SHF.R.S32.HI R8, RZ, 0x1f, R3.reuse ;  /* 0x0000001fff087819 */ /* 0x100fe20000011403 */
[----:B------:R-:W-:Y:S01]  /*13440*/  IMAD.MOV R9, RZ, RZ, -R3 ;  /* 0x000000ffff097224 */ /* 0x000fe200078e0a03 */
[----:B------:R-:W-:Y:S01]  /*13450*/  LOP3.LUT R12, R11, 0x8, R12, 0xe2, !PT ;  /* 0x000000080b0c7812 */ /* 0x000fe200078ee20c */
[----:B------:R-:W-:Y:S01]  /*13460*/  IMAD.WIDE.U32 R4, R3, UR6, R4 ;  /* 0x0000000603047c25 */ /* 0x000fe2000f8e0004 */
[----:B------:R-:W-:-:S02]  /*13470*/  SEL R11, RZ, 0xffffffff, P0 ;  /* 0xffffffffff0b7807 */ /* 0x000fc40000000000 */
[----:B------:R-:W-:Y:S01]  /*13480*/  ISETP.GE.AND P0, PT, R193, UR5, PT ;  /* 0x00000005c1007c0c */ /* 0x000fe2000bf06270 */
        /* <DEDUP_REMOVED lines=8> */
[----:B------:R-:W-:Y:S01]  /*13510*/  IMAD R25, R0, R21, RZ ;  /* 0x0000001500197224 */ /* 0x000fe200078e02ff */
[----:B------:R-:W-:Y:S01]  /*13520*/  LOP3.LUT R12, R13, 0x10, R12, 0xe2, !PT ;  /* 0x000000100d0c7812 */ /* 0x000fe200078ee20c */
[----:B------:R-:W-:Y:S01]  /*13530*/  IMAD.IADD R5, R5, 0x1, R11 ;  /* 0x0000000105057824 */ /* 0x000fe200078e020b */
[----:B------:R-:W-:Y:S01]  /*13540*/  SEL R0, RZ, 0x80, P2 ;  /* 0x00000080ff007807 */ /* 0x000fe20001000000 */
[----:B------:R-:W-:-:S02]  /*13550*/  IMAD R8, R3, UR6, RZ ;  /* 0x0000000603087c24 */ /* 0x000fc4000f8e02ff */
[----:B------:R-:W-:Y:S02]  /*13560*/  VIADD R26, R199, UR40 ;  /* 0x00000028c71a7c36 */ /* 0x000fe40008000000 */
[C---:B------:R-:W-:Y:S02]  /*13570*/  IMAD R3, R9.reuse, UR7, R8 ;  /* 0x0000000709037c24 */ /* 0x040fe4000f8e0208 */
[----:B------:R-:W-:Y:S01]  /*13580*/  IMAD.WIDE.U32 R4, R9, UR6, R4 ;  /* 0x0000000609047c25 */ /* 0x000fe2000f8e0004 */
        /* <DEDUP_REMOVED lines=44> */
.L_x_6441:
[----:B------:R-:W-:Y:S05]  /*13850*/  BSYNC B1 ;  /* 0x0000000000017941 */ /* 0x000fea0003800000 */
.L_x_6440:
        /* <DEDUP_REMOVED lines=36> */
.L_x_6436:
[----:B------:R-:W-:Y:S05]  /*13aa0*/  BSYNC B0 ;  /* 0x0000000000007941 */ /* 0x000fea0003800000 */
.L_x_6430:
[----:B------:R-:W-:Y:S02]  /*13ab0*/  ULDC UR5, c[0x0][0xd3c] ;  /* 0x00034f0000057ab9 */ /* 0x000fe40000000800 */
[----:B------:R-:W-:-:S13]  /*13ac0*/  ISETP.GE.AND P0, PT, R7, UR5, PT ;  /* 0x0000000507007c0c */ /* 0x000fda000bf06270 */
[----:B------:R-:W-:Y:S05]  /*13ad0*/  @!P0 BRA `(.L_x_6442) ;  /* 0xfffffed400648947 */ /* 0x000fea000383ffff */
[----:B------:R-:W-:Y:S05]  /*13ae0*/  EXIT ;  /* 0x000000000000794d */ /* 0x000fea0003800000 */
.L_x_6338:
        /* <DEDUP_REMOVED lines=18> */
.L_x_6443:
        /* <DEDUP_REMOVED lines=41> */
.L_x_6449:
        /* <DEDUP_REMOVED lines=12> */
.L_x_6448:
[----:B------:R-:W-:Y:S05]  /*13f60*/  BSYNC B0 ;  /* 0x0000000000007941 */ /* 0x000fea0003800000 */
.L_x_6447:
        /* <DEDUP_REMOVED lines=21> */
.L_x_6445:
        /* <DEDUP_REMOVED lines=18> */
[----:B------:R-:W-:-:S06]  /*141e0*/  VIADD R16, R7, 0xffffffff ;  /* 0xffffffff07107836 */ /* 0x000fcc0000000000 */
[----:B------:R2:W3:Y:S02]  /*141f0*/  SHFL.IDX PT, R16, R5, R16, 0x1f ;  /* 0x00001f1005107589 */ /* 0x0004e400000e0000 */
.L_x_6450:
[----:B-12---:R-:W-:Y:S01]  /*14200*/  IMAD.MOV R5, RZ, RZ, -R3 ;  /* 0x000000ffff057224 */ /* 0x006fe200078e0a03 */
[----:B------:R-:W-:Y:S01]  /*14210*/  IABS R7, R9 ;  /* 0x0000000900077213 */ /* 0x000fe20000000000 */
        /* <DEDUP_REMOVED lines=54> */
.L_x_6446:
[----:B------:R-:W-:Y:S02]  /*14580*/  IMAD.MOV.U32 R17, RZ, RZ, RZ ;  /* 0x000000ffff117224 */ /* 0x000fe400078e00ff */
[----:B------:R-:W-:Y:S02]  /*14590*/  IMAD.U32 R16, RZ, RZ, UR6 ;  /* 0x00000006ff107e24 */ /* 0x000fe4000f8e00ff */
[----:B------:R-:W-:-:S07]  /*145a0*/  IMAD.MOV.U32 R18, RZ, RZ, RZ ;  /* 0x000000ffff127224 */ /* 0x000fce00078e00ff */
.L_x_6451:
[----:B------:R-:W-:-:S13]  /*145b0*/  ISETP.NE.AND P0, PT, R0, RZ, PT ;  /* 0x000000ff0000720c */ /* 0x000fda0003f05270 */
[----:B------:R-:W1:Y:S01]  /*145c0*/  @!P0 S2R R3, SR_CgaCtaId ;  /* 0x0000000000038919 */ /* 0x000e620000008800 */
[----:B------:R-:W-:-:S04]  /*145d0*/  @!P0 MOV R0, 0x400 ;  /* 0x0000040000008802 */ /* 0x000fc80000000f00 */
[----:B-1----:R-:W-:-:S05]  /*145e0*/  @!P0 LEA R0, R3, R0, 0x18 ;  /* 0x0000000003008211 */ /* 0x002fca00078ec0ff */
[----:B------:R1:W-:Y:S01]  /*145f0*/  @!P0 STS.128 [R0+0x388d0], R16 ;  /* 0x0388d01000008388 */ /* 0x0003e20000000c00 */
[----:B------:R-:W-:Y:S06]  /*14600*/  BAR.ARV 0x5, 0x180 ;  /* 0x0146000000007b1d */ /* 0x000fec0000002000 */
.L_x_6444:
        /* <DEDUP_REMOVED lines=18> */
[----:B------:R-:W-:Y:S01]  /*14730*/  IMAD.SHL.U32 R4, R4, 0x10, RZ ;  /* 0x0000001004047824 */ /* 0x000fe200078e00ff */
[----:B------:R-:W-:-:S02]  /*14740*/  LOP3.LUT R0, R0, 0x38, RZ, 0xc0, !PT ;  /* 0x0000003800007812 */ /* 0x000fc400078ec0ff */
[----:B------:R-:W-:Y:S02]  /*14750*/  LOP3.LUT R2, R3, 0x200, R2, 0xf8, !PT ;  /* 0x0000020003027812 */ /* 0x000fe400078ef802 */
[----:B------:R-:W-:Y:S02]  /*14760*/  LOP3.LUT R4, R5, 0x70, R4, 0xf8, !PT ;  /* 0x0000007005047812 */ /* 0x000fe400078ef804 */
[C---:B------:R-:W-:Y:S02]  /*14770*/  LOP3.LUT R4, R0.reuse, 0x40, RZ, 0xfc, !PT ;  /* 0x0000004000047812 */ /* 0x040fe400078efcff */
[----:B------:R-:W-:Y:S01]  /*14780*/  LOP3.LUT R4, R0, 0x100, RZ, 0xfc, !PT ;  /* 0x0000010000047812 */ /* 0x000fe200078efcff */
[----:B-1----:R-:W-:-:S06]  /*14790*/  ULEA UR4, UR5, UR4, 0x18 ;  /* 0x0000000405047291 */ /* 0x002fcc000f8ec03f */
[----:B------:R-:W-:-:S05]  /*147a0*/  IMAD.U32 R3, RZ, RZ, UR4 ;  /* 0x00000004ff037e24 */ /* 0x000fca000f8e00ff */
[----:B------:R0:W-:Y:S02]  /*147b0*/  STL [R1], R3 ;  /* 0x0000000301007387 */ /* 0x0001e40000100800 */
[----:B0-----:R-:W-:Y:S02]  /*147c0*/  IMAD R3, R2, 0x2, R3 ;  /* 0x0000000202037824 */ /* 0x001fe400078e0203 */
[----:B------:R-:W-:-:S03]  /*147d0*/  IMAD.MOV.U32 R2, RZ, RZ, 0x1 ;  /* 0x00000001ff027424 */ /* 0x000fc600078e00ff */
[----:B------:R0:W-:Y:S04]  /*147e0*/  STL [R1+0x10], R3 ;  /* 0x0000100301007387 */ /* 0x0001e80000100800 */
[----:B------:R-:W-:Y:S04]  /*147f0*/  STL [R1+0x60], RZ ;  /* 0x000060ff01007387 */ /* 0x000fe80000100800 */
[----:B------:R1:W-:Y:S01]  /*14800*/  STL [R1+0x14], R2 ;  /* 0x0000140201007387 */ /* 0x0003e20000100800 */
[----:B0-----:R-:W-:-:S03]  /*14810*/  LOP3.LUT R3, R0, 0x80, RZ, 0xfc, !PT ;  /* 0x0000008000037812 */ /* 0x001fc600078efcff */
[----:B------:R0:W-:Y:S01]  /*14820*/  STL [R1+0x8], RZ ;  /* 0x000008ff01007387 */ /* 0x0001e20000100800 */
[C---:B------:R-:W-:Y:S02]  /*14830*/  LOP3.LUT R3, R0.reuse, 0x140, RZ, 0xfc, !PT ;  /* 0x0000014000037812 */ /* 0x040fe400078efcff */
[C---:B-1----:R-:W-:Y:S02]  /*14840*/  LOP3.LUT R2, R0.reuse, 0xc0, RZ, 0xfc, !PT ;  /* 0x000000c000027812 */ /* 0x042fe400078efcff */
[C---:B------:R-:W-:Y:S02]  /*14850*/  LOP3.LUT R2, R0.reuse, 0x180, RZ, 0xfc, !PT ;  /* 0x0000018000027812 */ /* 0x040fe400078efcff */
[----:B0-----:R-:W-:-:S07]  /*14860*/  LOP3.LUT R0, R0, 0x1c0, RZ, 0xfc, !PT ;  /* 0x000001c000007812 */ /* 0x001fce00078efcff */
.L_x_6584:
[----:B------:R-:W-:Y:S05]  /*14870*/  YIELD ;  /* 0x0000000000007946 */ /* 0x000fea0003800000 */
[----:B------:R-:W-:Y:S01]  /*14880*/  ULDC.64 UR4, c[0x0][0xb20] ;  /* 0x0002c80000047ab9 */ /* 0x000fe20000000a00 */
[----:B---3--:R-:W-:Y:S01]  /*14890*/  IMAD.MOV.U32 R0, RZ, RZ, RZ ;  /* 0x000000ffff007224 */ /* 0x008fe200078e00ff */
[----:B------:R-:W-:Y:S01]  /*148a0*/  ISETP.NE.U32.AND P0, PT, RZ, UR4, PT ;  /* 0x00000004ff007c0c */ /* 0x000fe2000bf05070 */
[----:B0-----:R-:W0:Y:S01]  /*148b0*/  LDC.64 R4, c[0x0][0xaf8] ;  /* 0x0002be00ff047b82 */ /* 0x001e220000000a00 */
        /* <DEDUP_REMOVED lines=16> */
[----:B--2---:R-:W1:Y:S08]  /*149c0*/  @P2 LDC.64 R6, c[0x0][0xb10] ;  /* 0x0002c400ff062b82 */ /* 0x004e700000000a00 */
        /* <DEDUP_REMOVED lines=23> */
.L_x_6453:
        /* <DEDUP_REMOVED lines=10> */
.L_x_6454:
[----:B------:R-:W-:Y:S05]  /*14be0*/  @!P1 BRA `(.L_x_6455) ;  /* 0x00000000000c9947 */ /* 0x000fea0003800000 */
[----:B------:R-:W2:Y:S04]  /*14bf0*/  LDG.E R6, desc[UR38][R2.64] ;  /* 0x0000002602067981 */ /* 0x000ea8000c1e1900 */
[----:B------:R-:W2:Y:S02]  /*14c00*/  LDG.E R2, desc[UR38][R2.64+0x4] ;  /* 0x0000042602027981 */ /* 0x000ea4000c1e1900 */
[----:B--2---:R-:W-:-:S07]  /*14c10*/  IMAD.IADD R6, R2, 0x1, -R6 ;  /* 0x0000000102067824 */ /* 0x004fce00078e0a06 */
.L_x_6455:
        /* <DEDUP_REMOVED lines=28> */
.L_x_6458:
[----:B------:R-:W-:-:S13]  /*14de0*/  ISETP.NE.AND P0, PT, R3, 0x1, PT ;  /* 0x000000010300780c */ /* 0x000fda0003f05270 */
[----:B------:R-:W2:Y:S02]  /*14df0*/  @P0 LDC.64 R4, c[0x0][0xae0] ;  /* 0x0002b800ff040b82 */ /* 0x000ea40000000a00 */
[----:B--2---:R-:W-:-:S05]  /*14e00*/  @P0 IMAD.HI.U32 R4, R7, R4, RZ ;  /* 0x0000000407040227 */ /* 0x004fca00078e00ff */
[----:B------:R-:W-:-:S07]  /*14e10*/  @P0 SHF.R.U32.HI R7, RZ, R5, R4 ;  /* 0x00000005ff070219 */ /* 0x000fce0000011604 */
.L_x_6459:
[----:B------:R-:W-:Y:S05]  /*14e20*/  BSYNC B0 ;  /* 0x0000000000007941 */ /* 0x000fea0003800000 */
.L_x_6457:
[----:B------:R-:W-:-:S05]  /*14e30*/  IMAD R7, R7, R3, R3 ;  /* 0x0000000307077224 */ /* 0x000fca00078e0203 */
[----:B------:R-:W-:-:S07]  /*14e40*/  VIMNMX R2, R2, R7, PT ;  /* 0x0000000702027248 */ /* 0x000fce0003fe0100 */
.L_x_6456:
        /* <DEDUP_REMOVED lines=29> */
.L_x_6462:
[----:B------:R-:W-:-:S13]  /*15020*/  ISETP.NE.AND P0, PT, R3, 0x1, PT ;  /* 0x000000010300780c */ /* 0x000fda0003f05270 */
[----:B------:R-:W3:Y:S02]  /*15030*/  @P0 LDC.64 R4, c[0x0][0xae0] ;  /* 0x0002b800ff040b82 */ /* 0x000ee40000000a00 */
[----:B---3--:R-:W-:-:S05]  /*15040*/  @P0 IMAD.HI.U32 R4, R2, R4, RZ ;  /* 0x0000000402040227 */ /* 0x008fca00078e00ff */
[----:B------:R-:W-:-:S07]  /*15050*/  @P0 SHF.R.U32.HI R2, RZ, R5, R4 ;  /* 0x00000005ff020219 */ /* 0x000fce0000011604 */
.L_x_6463:
[----:B------:R-:W-:Y:S05]  /*15060*/  BSYNC B0 ;  /* 0x0000000000007941 */ /* 0x000fea0003800000 */
.L_x_6461:
[----:B------:R-:W-:-:S05]  /*15070*/  IMAD R2, R2, R3, RZ ;  /* 0x0000000302027224 */ /* 0x000fca00078e02ff */
[----:B------:R-:W-:-:S07]  /*15080*/  VIMNMX R0, R0, R2, !PT ;  /* 0x0000000200007248 */ /* 0x000fce0007fe0100 */
.L_x_6460:
        /* <DEDUP_REMOVED lines=18> */
[----:B----4-:R-:W3:Y:S04]  /*151b0*/  @P0 ATOMG.E.ADD.STRONG.GPU PT, R2, desc[UR38][R4.64], R2 ;  /* 0x00000002040209a8 */ /* 0x010ee800081ee1e6 */
[----:B---3--:R3:W4:Y:S02]  /*151c0*/  SHFL.IDX PT, R2, R2, R0, 0x1f ;  /* 0x00001f0002027589 */ /* 0x00872400000e0000 */
[----:B---3--:R-:W3:Y:S02]  /*151d0*/  S2R R0, SR_LTMASK ;  /* 0x0000000000007919 */ /* 0x008ee40000003900 */
[----:B---3--:R-:W-:-:S06]  /*151e0*/  LOP3.LUT R0, R0, UR4, RZ, 0xc0, !PT ;  /* 0x0000000400007c12 */ /* 0x008fcc000f8ec0ff */
[----:B------:R-:W4:Y:S02]  /*151f0*/  POPC R0, R0 ;  /* 0x0000000000007309 */ /* 0x000f240000000000 */
[----:B----4-:R-:W-:Y:S01]  /*15200*/  IADD3 R16, R2, UR36, R0 ;  /* 0x0000002402107c10 */ /* 0x010fe2000fffe000 */
[----:B------:R-:W-:Y:S06]  /*15210*/  BRA `(.L_x_6466) ;  /* 0x0000005c00047947 */ /* 0x000fec0003800000 */
.L_x_6465:
        /* <DEDUP_REMOVED lines=21> */
.L_x_6468:
[----:B------:R-:W-:Y:S05]  /*15370*/  BSYNC B6 ;  /* 0x0000000000067941 */ /* 0x000fea0003800000 */
.L_x_6467:
        /* <DEDUP_REMOVED lines=20> */
.L_x_6471:
        /* <DEDUP_REMOVED lines=15> */
.L_x_6470:
[----:B------:R-:W-:Y:S05]  /*155b0*/  BSYNC B6 ;  /* 0x0000000000067941 */ /* 0x000fea0003800000 */
.L_x_6469:
        /* <DEDUP_REMOVED lines=23> */
.L_x_6601:
        /* <DEDUP_REMOVED lines=11> */
.L_x_6604:
        /* <DEDUP_REMOVED lines=24> */
.L_x_6475:
[----:B--2---:R-:W2:Y:S04]  /*15960*/  LDL R7, [R1] ;  /* 0x0000000001077983 */ /* 0x004ea80000100800 */
[----:B----4-:R-:W2:Y:S04]  /*15970*/  LDL R0, [R1+0x8] ;  /* 0x0000080001007983 */ /* 0x010ea80000100800 */
[----:B---3--:R-:W3:Y:S01]  /*15980*/  LDL R2, [R1+0x14] ;  /* 0x0000140001027983 */ /* 0x008ee20000100800 */
[----:B--2---:R-:W-:Y:S01]  /*15990*/  IMAD R0, R0, 0x8, R7 ;  /* 0x0000000800007824 */ /* 0x004fe200078e0207 */
[----:B---3--:R-:W-:-:S04]  /*159a0*/  SHF.L.U32 R2, R2, 0x1f, RZ ;  /* 0x0000001f02027819 */ /* 0x008fc800000006ff */
[----:B------:R-:W2:Y:S02]  /*159b0*/  SYNCS.PHASECHK.TRANS64.TRYWAIT P0, [R0+URZ+0x38840], R2 ;  /* 0x03884002000075a7 */ /* 0x000ea4000800017f */
[----:B--2---:R-:W-:Y:S05]  /*159c0*/  @!P0 BRA `(.L_x_6476) ;  /* 0x0000006800688947 */ /* 0x004fea0003800000 */
.L_x_6605:
        /* <DEDUP_REMOVED lines=11> */
.L_x_6477:
        /* <DEDUP_REMOVED lines=26> */
.L_x_6473:
[----:B----4-:R-:W4:Y:S04]  /*15c20*/  LDL R0, [R1] ;  /* 0x0000000001007983 */ /* 0x010f280000100800 */
[----:B---3--:R-:W3:Y:S01]  /*15c30*/  LDL R2, [R1+0x2c] ;  /* 0x00002c0001027983 */ /* 0x008ee20000100800 */
[----:B------:R-:W-:Y:S05]  /*15c40*/  WARPSYNC.ALL ;  /* 0x0000000000007948 */ /* 0x000fea0003800000 */
[----:B------:R-:W-:Y:S01]  /*15c50*/  ULDC.64 UR4, c[0x0][0xaf8] ;  /* 0x0002be0000047ab9 */ /* 0x000fe20000000a00 */
[----:B------:R-:W-:Y:S01]  /*15c60*/  BSSY B6, `(.L_x_6478) ;  /* 0x0000020000067945 */ /* 0x000fe20003800000 */
[----:B------:R-:W-:Y:S01]  /*15c70*/  BAR.SYNC.DEFER_BLOCKING 0x8, 0x100 ;  /* 0x0204000000007b1d */ /* 0x000fe20000010000 */
[----:B------:R-:W-:-:S04]  /*15c80*/  ISETP.NE.U32.AND P0, PT, RZ, UR4, PT ;  /* 0x00000004ff007c0c */ /* 0x000fc8000bf05070 */
[----:B------:R-:W-:Y:S01]  /*15c90*/  ISETP.NE.AND.EX P0, PT, RZ, UR5, PT, P0 ;  /* 0x00000005ff007c0c */ /* 0x000fe2000bf05300 */
[----:B----4-:R-:W-:Y:S01]  /*15ca0*/  VIADD R0, R0, 0x20400 ;  /* 0x0002040000007836 */ /* 0x010fe20000000000 */
[----:B---3--:R-:W-:-:S04]  /*15cb0*/  SHF.R.S32.HI R3, RZ, 0x1f, R2 ;  /* 0x0000001fff037819 */ /* 0x008fc80000011402 */
[----:B------:R-:W-:Y:S02]  /*15cc0*/  LOP3.LUT P1, RZ, R0, 0x3ff, RZ, 0xc0, !PT ;  /* 0x000003ff00ff7812 */ /* 0x000fe4000782c0ff */
[----:B------:R-:W-:Y:S02]  /*15cd0*/  SHF.R.S32.HI R0, RZ, 0x1f, R19 ;  /* 0x0000001fff007819 */ /* 0x000fe40000011413 */
[----:B------:R-:W-:Y:S02]  /*15ce0*/  SHF.R.S32.HI R2, RZ, 0x1f, R18 ;  /* 0x0000001fff027819 */ /* 0x000fe40000011412 */
[----:B------:R-:W-:-:S05]  /*15cf0*/  SEL R0, R0, RZ, !P0 ;  /* 0x000000ff00007207 */ /* 0x000fca0004000000 */
[----:B------:R3:W-:Y:S04]  /*15d00*/  STL [R1+0x54], R0 ;  /* 0x0000540001007387 */ /* 0x0007e80000100800 */
[----:B------:R4:W-:Y:S01]  /*15d10*/  STL [R1+0x48], R3 ;  /* 0x0000480301007387 */ /* 0x0009e20000100800 */
[----:B---3--:R-:W-:-:S05]  /*15d20*/  SEL R0, R19, RZ, !P0 ;  /* 0x000000ff13007207 */ /* 0x008fca0004000000 */
[----:B------:R4:W-:Y:S04]  /*15d30*/  STL [R1+0x3c], R0 ;  /* 0x00003c0001007387 */ /* 0x0009e80000100800 */
[----:B------:R4:W-:Y:S01]  /*15d40*/  STL [R1+0x50], R2 ;  /* 0x0000500201007387 */ /* 0x0009e20000100800 */
[----:B------:R-:W-:Y:S05]  /*15d50*/  @!P1 BRA `(.L_x_6479) ;  /* 0x0000000000409947 */ /* 0x000fea0003800000 */
[----:B----4-:R-:W-:Y:S01]  /*15d60*/  MOV R2, 0x0 ;  /* 0x0000000000027802 */ /* 0x010fe20000000f00 */
        /* <DEDUP_REMOVED lines=15> */
.L_x_6479:
[----:B------:R-:W-:Y:S05]  /*15e60*/  BSYNC B6 ;  /* 0x0000000000067941 */ /* 0x000fea0003800000 */
.L_x_6478:
[----:B------:R-:W3:Y:S01]  /*15e70*/  LDL R11, [R1+0x38] ;  /* 0x00003800010b7983 */ /* 0x000ee20000100800 */
[----:B--2---:R-:W2:Y:S01]  /*15e80*/  LDC R7, c[0x0][0x448] ;  /* 0x00011200ff077b82 */ /* 0x004ea20000000800 */
[----:B------:R-:W-:Y:S01]  /*15e90*/  ULDC.64 UR4, c[0x0][0x298] ;  /* 0x0000a60000047ab9 */ /* 0x000fe20000000a00 */
[----:B------:R-:W-:Y:S01]  /*15ea0*/  ULDC.64 UR6, c[0x0][0x280] ;  /* 0x0000a00000067ab9 */ /* 0x000fe20000000a00 */
[----:B------:R-:W3:Y:S04]  /*15eb0*/  LDL R4, [R1+0x48] ;  /* 0x0000480001047983 */ /* 0x000ee80000100800 */
[----:B------:R-:W3:Y:S04]  /*15ec0*/  LDL R10, [R1+0x2c] ;  /* 0x00002c00010a7983 */ /* 0x000ee80000100800 */
[----:B01----:R-:W3:Y:S01]  /*15ed0*/  LDL R9, [R1+0x50] ;  /* 0x0000500001097983 */ /* 0x003ee20000100800 */
[----:B----4-:R-:W0:Y:S01]  /*15ee0*/  S2R R2, SR_TID.X ;  /* 0x0000000000027919 */ /* 0x010e220000002100 */
[----:B------:R-:W1:Y:S02]  /*15ef0*/  S2R R0, SR_TID.X ;  /* 0x0000000000007919 */ /* 0x000e640000002100 */
[----:B------:R-:W4:Y:S01]  /*15f00*/  LDL R8, [R1+0x54] ;  /* 0x0000540001087983 */ /* 0x000f220000100800 */
[----:B--2---:R-:W-:-:S03]  /*15f10*/  ISETP.NE.AND P0, PT, R7, 0x1, PT ;  /* 0x000000010700780c */ /* 0x004fc60003f05270 */
[----:B------:R-:W2:Y:S10]  /*15f20*/  LDL R6, [R1+0x3c] ;  /* 0x00003c0001067983 */ /* 0x000eb40000100800 */
[----:B------:R-:W3:Y:S01]  /*15f30*/  @P0 LDC R3, c[0x0][0x450] ;  /* 0x00011400ff030b82 */ /* 0x000ee20000000800 */
[----:B0-----:R-:W-:-:S04]  /*15f40*/  LOP3.LUT R2, R2, 0x7f, RZ, 0xc0, !PT ;  /* 0x0000007f02027812 */ /* 0x001fc800078ec0ff */
[----:B------:R-:W-:Y:S01]  /*15f50*/  SHF.R.U32.HI R2, RZ, 0x3, R2 ;  /* 0x00000003ff027819 */ /* 0x000fe20000011602 */
[----:B-1----:R-:W-:-:S05]  /*15f60*/  IMAD.SHL.U32 R0, R0, 0x10, RZ ;  /* 0x0000001000007824 */ /* 0x002fca00078e00ff */
[----:B------:R-:W-:Y:S02]  /*15f70*/  LOP3.LUT R0, R2, 0x70, R0, 0xf8, !PT ;  /* 0x0000007002007812 */ /* 0x000fe400078ef800 */
[----:B------:R-:W0:Y:S03]  /*15f80*/  @P0 LDC R2, c[0x0][0x44c] ;  /* 0x00011300ff020b82 */ /* 0x000e260000000800 */
[----:B---3--:R-:W-:-:S04]  /*15f90*/  IMAD.IADD R5, R0, 0x1, R11 ;  /* 0x0000000100057824 */ /* 0x008fc800078e020b */
[----:B0-----:R-:W-:-:S04]  /*15fa0*/  @P0 IMAD.HI.U32 R2, R5, R2, RZ ;  /* 0x0000000205020227 */ /* 0x001fc800078e00ff */
[----:B------:R-:W-:Y:S01]  /*15fb0*/  IMAD.MOV.U32 R0, RZ, RZ, R5 ;  /* 0x000000ffff007224 */ /* 0x000fe200078e0005 */
[----:B------:R-:W-:Y:S01]  /*15fc0*/  @P0 SHF.R.U32.HI R0, RZ, R3, R2 ;  /* 0x00000003ff000219 */ /* 0x000fe20000011602 */
[----:B------:R-:W-:-:S04]  /*15fd0*/  IMAD R2, R4, UR4, RZ ;  /* 0x0000000404027c24 */ /* 0x000fc8000f8e02ff */
[C---:B------:R-:W-:Y:S02]  /*15fe0*/  IMAD R4, R10.reuse, UR5, R2 ;  /* 0x000000050a047c24 */ /* 0x040fe4000f8e0202 */
[----:B------:R-:W-:Y:S01]  /*15ff0*/  IMAD.WIDE.U32 R2, R10, UR4, RZ ;  /* 0x000000040a027c25 */ /* 0x000fe2000f8e00ff */
[----:B------:R-:W-:Y:S01]  /*16000*/  ULDC.64 UR4, c[0x0][0x2d8] ;  /* 0x0000b60000047ab9 */ /* 0x000fe20000000a00 */
[----:B------:R0:W-:Y:S02]  /*16010*/  STL [R1+0x28], R5 ;  /* 0x0000280501007387 */ /* 0x0001e40000100800 */
[----:B------:R-:W-:Y:S02]  /*16020*/  IMAD.IADD R3, R3, 0x1, R4 ;  /* 0x0000000103037824 */ /* 0x000fe400078e0204 */
[----:B------:R-:W-:Y:S02]  /*16030*/  IMAD R4, R9, UR4, RZ ;  /* 0x0000000409047c24 */ /* 0x000fe4000f8e02ff */
[----:B------:R1:W5:Y:S01]  /*16040*/  LDL R9, [R1+0x10] ;  /* 0x0000100001097983 */ /* 0x0003620000100800 */
[----:B------:R-:W-:-:S04]  /*16050*/  IMAD.WIDE.U32 R2, R18, UR4, R2 ;  /* 0x0000000412027c25 */ /* 0x000fc8000f8e0002 */
[----:B------:R-:W-:Y:S01]  /*16060*/  IMAD R4, R18, UR5, R4 ;  /* 0x0000000512047c24 */ /* 0x000fe2000f8e0204 */
[----:B------:R-:W-:-:S03]  /*16070*/  ULDC.64 UR4, c[0x0][0x2e0] ;  /* 0x0000b80000047ab9 */ /* 0x000fc60000000a00 */
[----:B------:R-:W-:Y:S02]  /*16080*/  IMAD.IADD R3, R3, 0x1, R4 ;  /* 0x0000000103037824 */ /* 0x000fe400078e0204 */
[----:B----4-:R-:W-:Y:S01]  /*16090*/  IMAD R4, R8, UR4, RZ ;  /* 0x0000000408047c24 */ /* 0x010fe2000f8e02ff */
[----:B------:R-:W3:Y:S01]  /*160a0*/  S2R R10, SR_TID.X ;  /* 0x00000000000a7919 */ /* 0x000ee20000002100 */
[----:B--2---:R-:W-:-:S04]  /*160b0*/  IMAD.WIDE.U32 R2, R6, UR4, R2 ;  /* 0x0000000406027c25 */ /* 0x004fc8000f8e0002 */
[----:B------:R-:W-:Y:S01]  /*160c0*/  IMAD R4, R6, UR5, R4 ;  /* 0x0000000506047c24 */ /* 0x000fe2000f8e0204 */
[----:B------:R-:W-:-:S03]  /*160d0*/  ULDC.64 UR4, c[0x0][0x2d0] ;  /* 0x0000b40000047ab9 */ /* 0x000fc60000000a00 */
[----:B------:R-:W-:Y:S01]  /*160e0*/  IMAD.IADD R3, R3, 0x1, R4 ;  /* 0x0000000103037824 */ /* 0x000fe200078e0204 */
[----:B------:R-:W-:Y:S01]  /*160f0*/  SHF.R.S32.HI R4, RZ, 0x1f, R0 ;  /* 0x0000001fff047819 */ /* 0x000fe20000011400 */
[----:B------:R-:W2:Y:S04]  /*16100*/  S2R R8, SR_TID.X ;  /* 0x0000000000087919 */ /* 0x000ea80000002100 */
        /* <DEDUP_REMOVED lines=8> */
[----:B---3--:R-:W-:Y:S02]  /*16190*/  IMAD.SHL.U32 R10, R10, 0x8, RZ ;  /* 0x000000080a0a7824 */ /* 0x008fe400078e00ff */
[----:B------:R-:W-:Y:S02]  /*161a0*/  IMAD R6, R6, UR4, RZ ;  /* 0x0000000406067c24 */ /* 0x000fe4000f8e02ff */
[----:B0-----:R-:W-:Y:S01]  /*161b0*/  IMAD.WIDE.U32 R4, R0, UR4, R2 ;  /* 0x0000000400047c25 */ /* 0x001fe2000f8e0002 */
[----:B------:R-:W-:Y:S01]  /*161c0*/  LOP3.LUT R10, R10, 0x38, RZ, 0xc0, !PT ;  /* 0x000000380a0a7812 */ /* 0x000fe200078ec0ff */
[----:B------:R-:W-:Y:S02]  /*161d0*/  ULDC UR4, c[0x0][0x2b8] ;  /* 0x0000ae0000047ab9 */ /* 0x000fe40000000800 */
[----:B------:R-:W-:Y:S01]  /*161e0*/  IMAD R0, R0, UR5, R6 ;  /* 0x0000000500007c24 */ /* 0x000fe2000f8e0206 */
[----:B------:R-:W-:-:S03]  /*161f0*/  LEA R3, P1, R4, UR6, 0x1 ;  /* 0x0000000604037c11 */ /* 0x000fc6000f8208ff */
[----:B------:R-:W-:Y:S01]  /*16200*/  IMAD.IADD R0, R5, 0x1, R0 ;  /* 0x0000000105007824 */ /* 0x000fe200078e0200 */
[----:B------:R-:W-:Y:S01]  /*16210*/  ISETP.GE.AND P0, PT, R10, UR4, PT ;  /* 0x000000040a007c0c */ /* 0x000fe2000bf06270 */
[----:B------:R-:W-:Y:S01]  /*16220*/  UMOV UR4, 0xffffffff ;  /* 0xffffffff00047882 */ /* 0x000fe20000000000 */
[----:B--2---:R-:W-:Y:S02]  /*16230*/  LOP3.LUT R8, R8, 0x7f, RZ, 0xc0, !PT ;  /* 0x0000007f08087812 */ /* 0x004fe400078ec0ff */
[----:B------:R-:W-:Y:S02]  /*16240*/  LEA.HI.X R2, R4, UR7, R0, 0x1, P1 ;  /* 0x0000000704027c11 */ /* 0x000fe400088f0c00 */
[----:B------:R-:W-:Y:S01]  /*16250*/  SHF.R.U32.HI R8, RZ, 0x3, R8 ;  /* 0x00000003ff087819 */ /* 0x000fe20000011608 */
[----:B-1----:R-:W-:Y:S06]  /*16260*/  BRA.DIV UR4, `(.L_x_6480) ;  /* 0x0000006204547947 */ /* 0x002fec000b800000 */
[----:B------:R-:W2:Y:S04]  /*16270*/  LDL R11, [R1+0x34] ;  /* 0x00003400010b7983 */ /* 0x000ea80000100800 */
[----:B------:R-:W3:Y:S04]  /*16280*/  LDL.LU R6, [R1+0x38] ;  /* 0x0000380001067983 */ /* 0x000ee80000300800 */
[----:B------:R-:W0:Y:S04]  /*16290*/  SHFL.IDX PT, R5, R3, RZ, 0x181f ;  /* 0x00181fff03057589 */ /* 0x000e2800000e0000 */
[----:B------:R-:W1:Y:S01]  /*162a0*/  SHFL.IDX PT, R4, R2, RZ, 0x181f ;  /* 0x00181fff02047589 */ /* 0x000e6200000e0000 */
[----:B--2---:R-:W-:-:S02]  /*162b0*/  IMAD R0, R11, R7, RZ ;  /* 0x000000070b007224 */ /* 0x004fc400078e02ff */
[----:B---3--:R-:W-:Y:S02]  /*162c0*/  IMAD.IADD R8, R8, 0x1, R6 ;  /* 0x0000000108087824 */ /* 0x008fe400078e0206 */
[----:B------:R-:W-:Y:S02]  /*162d0*/  SHFL.IDX PT, R6, R2, 0x1, 0x181f ;  /* 0x00381f0002067f89 */ /* 0x000fe400000e0000 */
[C---:B------:R-:W-:Y:S01]  /*162e0*/  VIADD R7, R8.reuse, 0x10 ;  /* 0x0000001008077836 */ /* 0x040fe20000000000 */
[----:B------:R-:W-:Y:S01]  /*162f0*/  ISETP.GE.AND P1, PT, R8, R0, PT ;  /* 0x000000000800720c */ /* 0x000fe20003f26270 */
[----:B------:R-:W-:Y:S04]  /*16300*/  STL [R1+0x38], R8 ;  /* 0x0000380801007387 */ /* 0x000fe80000100800 */
[----:B------:R2:W-:Y:S08]  /*16310*/  STL [R1+0x40], R7 ;  /* 0x0000400701007387 */ /* 0x0005f00000100800 */
        /* <DEDUP_REMOVED lines=27> */
.L_x_6614:
[----:B0-----:R-:W3:Y:S04]  /*164d0*/  LDL R2, [R1+0x38] ;  /* 0x0000380001027983 */ /* 0x001ee80000100800 */
[----:B------:R0:W5:Y:S01]  /*164e0*/  LDL R8, [R1] ;  /* 0x0000000001087983 */ /* 0x0001620000100800 */
[----:B---3--:R-:W-:-:S05]  /*164f0*/  VIADD R2, R2, 0x30 ;  /* 0x0000003002027836 */ /* 0x008fca0000000000 */
[----:B------:R-:W-:Y:S01]  /*16500*/  ISETP.GE.AND P1, PT, R2, R0, PT ;  /* 0x000000000200720c */ /* 0x000fe20003f26270 */
[----:B------:R1:W-:-:S12]  /*16510*/  STL [R1+0x5c], R2 ;  /* 0x00005c0201007387 */ /* 0x0003d80000100800 */
[----:B-1----:R-:W-:-:S05]  /*16520*/  @!P1 LEA R2, P2, R10, R3, 0x1 ;  /* 0x000000030a029211 */ /* 0x002fca00078408ff */
[----:B--2---:R-:W-:-:S05]  /*16530*/  @!P1 IMAD.X R3, RZ, RZ, R4, P2 ;  /* 0x000000ffff039224 */ /* 0x004fca00010e0604 */
[----:B------:R-:W-:Y:S01]  /*16540*/  @!PT LDS RZ, [RZ] ;  /* 0x00000000fffff984 */ /* 0x000fe20000000800 */
[----:B------:R-:W-:Y:S01]  /*16550*/  @!PT LDS RZ, [RZ] ;  /* 0x00000000fffff984 */ /* 0x000fe20000000800 */
[----:B------:R-:W-:Y:S01]  /*16560*/  @!PT LDS RZ, [RZ] ;  /* 0x00000000fffff984 */ /* 0x000fe20000000800 */
[----:B------:R0:W-:Y:S01]  /*16570*/  @!P1 LDGSTS.E.BYPASS.LTC128B.128 [R9+0x21c00], desc[UR38][R2.64], !P0 ;  /* 0x21c0000002099fae */ /* 0x0001e2000c101d66 */
[----:B------:R-:W-:Y:S01]  /*16580*/  PLOP3.LUT P0, PT, PT, PT, PT, 0x80, 0x0 ;  /* 0x000000000000781c */ /* 0x000fe20003f0f070 */
[----:B------:R-:W-:-:S12]  /*16590*/  NOP ;  /* 0x0000000000007918 */ /* 0x000fd80000000000 */
.L_x_6481:
[----:B------:R-:W2:Y:S01]  /*165a0*/  LDL R0, [R1] ;  /* 0x0000000001007983 */ /* 0x000ea20000100800 */
[----:B------:R-:W-:Y:S02]  /*165b0*/  PLOP3.LUT P1, PT, P1, P0, PT, 0xa2, 0x0 ;  /* 0x000000000000781c */ /* 0x000fe40000f21472 */
[----:B--2---:R-:W-:-:S08]  /*165c0*/  @P0 R2UR P1, UR4, R0 ;  /* 0x00000000000402ca */ /* 0x004fd00000020000 */
[----:B------:R-:W-:-:S05]  /*165d0*/  @P0 PLOP3.LUT P0, PT, P1, PT, PT, 0x80, 0x0 ;  /* 0x000000000000081c */ /* 0x000fca0000f0f070 */
[----:B------:R-:W-:Y:S01]  /*165e0*/  @!P1 SYNCS.ARRIVE.TRANS64.RED.A0T1 RZ, [UR4+0x38800], RZ ;  /* 0x038800ffffff99a7 */ /* 0x000fe20008200404 */
[----:B------:R-:W-:Y:S07]  /*165f0*/  @!P1 ARRIVES.LDGSTSBAR.64.TRANSCNT [UR4+0x38800] ;  /* 0x03880000ff0099b0 */ /* 0x000fee0008000a84 */
[----:B------:R-:W-:Y:S05]  /*16600*/  @P0 BRA.U.ANY `(.L_x_6481) ;  /* 0xfffffffd00e40947 */ /* 0x000fea000393ffff */
[----:B------:R-:W-:Y:S01]  /*16610*/  NOP ;  /* 0x0000000000007918 */ /* 0x000fe20000000000 */
[----:B0-----:R-:W2:Y:S01]  /*16620*/  LDL.LU R2, [R1+0x48] ;  /* 0x0000480001027983 */ /* 0x001ea20000300800 */
        /* <DEDUP_REMOVED lines=29> */
.L_x_6483:
[----:B------:R-:W-:Y:S05]  /*16800*/  BSYNC B6 ;  /* 0x0000000000067941 */ /* 0x000fea0003800000 */
.L_x_6482:
        /* <DEDUP_REMOVED lines=11> */
[----:B-----5:R-:W3:Y:S01]  /*168c0*/  LDL.LU R8, [R1+0x4] ;  /* 0x0000040001087983 */ /* 0x020ee20000300800 */
        /* <DEDUP_REMOVED lines=8> */
[----:B------:R-:W1:Y:S01]  /*16950*/  S2R R10, SR_TID.X ;  /* 0x00000000000a7919 */ /* 0x000e620000002100 */
[----:B------:R-:W-:-:S03]  /*16960*/  ULDC.64 UR4, c[0x0][0x3d0] ;  /* 0x0000f40000047ab9 */ /* 0x000fc60000000a00 */
[----:B------:R-:W2:Y:S01]  /*16970*/  @P0 LDC R4, c[0x0][0x44c] ;  /* 0x00011300ff040b82 */ /* 0x000ea20000000800 */
[----:B------:R-:W-:Y:S02]  /*16980*/  IMAD.IADD R3, R3, 0x1, R0 ;  /* 0x0000000103037824 */ /* 0x000fe400078e0200 */
[----:B-1----:R-:W-:-:S05]  /*16990*/  IMAD.SHL.U32 R10, R10, 0x8, RZ ;  /* 0x000000080a0a7824 */ /* 0x002fca00078e00ff */
        /* <DEDUP_REMOVED lines=15> */
[----:B------:R-:W-:Y:S02]  /*16a90*/  IMAD R0, R0, UR4, RZ ;  /* 0x0000000400007c24 */ /* 0x000fe4000f8e02ff */
[----:B0-----:R-:W-:-:S05]  /*16aa0*/  IMAD.SHL.U32 R6, R6, 0x8, RZ ;  /* 0x0000000806067824 */ /* 0x001fca00078e00ff */
[----:B------:R-:W-:Y:S01]  /*16ab0*/  LOP3.LUT R6, R6, 0x38, RZ, 0xc0, !PT ;  /* 0x0000003806067812 */ /* 0x000fe200078ec0ff */
[----:B------:R-:W-:Y:S01]  /*16ac0*/  IMAD R4, R4, UR5, R0 ;  /* 0x0000000504047c24 */ /* 0x000fe2000f8e0200 */
[----:B------:R-:W-:Y:S02]  /*16ad0*/  ULDC.64 UR4, c[0x0][0x390] ;  /* 0x0000e40000047ab9 */ /* 0x000fe40000000a00 */
[C---:B------:R-:W-:Y:S02]  /*16ae0*/  LOP3.LUT R9, R6.reuse, 0x80, RZ, 0xfc, !PT ;  /* 0x0000008006097812 */ /* 0x040fe400078efcff */
[----:B------:R-:W-:Y:S02]  /*16af0*/  LOP3.LUT R6, R6, 0x40, RZ, 0xfc, !PT ;  /* 0x0000004006067812 */ /* 0x000fe400078efcff */
[----:B------:R-:W-:Y:S01]  /*16b00*/  LEA R0, P0, R2, UR4, 0x1 ;  /* 0x0000000402007c11 */ /* 0x000fe2000f8008ff */
[----:B------:R-:W-:Y:S02]  /*16b10*/  ULDC UR4, c[0x0][0x3b8] ;  /* 0x0000ee0000047ab9 */ /* 0x000fe40000000800 */
[----:B------:R-:W-:-:S02]  /*16b20*/  ISETP.GE.AND P1, PT, R6, UR4, PT ;  /* 0x0000000406007c0c */ /* 0x000fc4000bf26270 */
[----:B------:R-:W0:Y:S01]  /*16b30*/  S2R R6, SR_TID.X ;  /* 0x0000000000067919 */ /* 0x000e220000002100 */
        /* <DEDUP_REMOVED lines=8> */
[----:B------:R-:W-:Y:S01]  /*16bc0*/  @P1 LOP3.LUT R8, R8, 0x4, RZ, 0xfc, !PT ;  /* 0x0000000408081812 */ /* 0x000fe200078efcff */
[----:B------:R-:W-:Y:S01]  /*16bd0*/  IMAD.IADD R4, R3, 0x1, R4 ;  /* 0x0000000103047824 */ /* 0x000fe200078e0204 */
[----:B------:R-:W-:-:S03]  /*16be0*/  LOP3.LUT R6, R6, 0x38, RZ, 0xc0, !PT ;  /* 0x0000003806067812 */ /* 0x000fc600078ec0ff */
[----:B------:R0:W-:Y:S01]  /*16bf0*/  STL [R1+0x4], R8 ;  /* 0x0000040801007387 */ /* 0x0001e20000100800 */
[----:B------:R-:W-:Y:S02]  /*16c00*/  LEA.HI.X R4, R2, UR5, R4, 0x1, P0 ;  /* 0x0000000502047c11 */ /* 0x000fe400080f0c04 */
[C---:B0-----:R-:W-:Y:S02]  /*16c10*/  LOP3.LUT R8, R6.reuse, 0x100, RZ, 0xfc, !PT ;  /* 0x0000010006087812 */ /* 0x041fe400078efcff */
[----:B------:R-:W-:Y:S02]  /*16c20*/  LOP3.LUT R6, R6, 0xc0, RZ, 0xfc, !PT ;  /* 0x000000c006067812 */ /* 0x000fe400078efcff */
[----:B------:R-:W-:Y:S02]  /*16c30*/  ISETP.GE.AND P0, PT, R8, UR4, PT ;  /* 0x0000000408007c0c */ /* 0x000fe4000bf06270 */
[----:B------:R-:W0:Y:S01]  /*16c40*/  S2R R8, SR_TID.X ;  /* 0x0000000000087919 */ /* 0x000e220000002100 */
[----:B------:R-:W-:-:S02]  /*16c50*/  ISETP.GE.AND P5, PT, R6, UR4, PT ;  /* 0x0000000406007c0c */ /* 0x000fc4000bfa6270 */
[----:B------:R-:W1:Y:S01]  /*16c60*/  S2R R6, SR_TID.X ;  /* 0x0000000000067919 */ /* 0x000e620000002100 */
[----:B------:R-:W-:Y:S02]  /*16c70*/  SEL R5, RZ, 0x1, P3 ;  /* 0x00000001ff057807 */ /* 0x000fe40001800000 */
[----:B------:R-:W-:Y:S02]  /*16c80*/  SEL R3, RZ, 0x4, P2 ;  /* 0x00000004ff037807 */ /* 0x000fe40001000000 */
[----:B------:R-:W-:-:S04]  /*16c90*/  SEL R2, RZ, 0x2, P1 ;  /* 0x00000002ff027807 */ /* 0x000fc80000800000 */
[----:B------:R-:W-:Y:S02]  /*16ca0*/  IADD3 R2, R3, R2, R5 ;  /* 0x0000000203027210 */ /* 0x000fe40007ffe005 */
[----:B------:R-:W-:Y:S02]  /*16cb0*/  SEL R5, RZ, 0x10, P0 ;  /* 0x00000010ff057807 */ /* 0x000fe40000000000 */
[----:B------:R-:W-:Y:S01]  /*16cc0*/  SEL R3, RZ, 0x8, P5 ;  /* 0x00000008ff037807 */ /* 0x000fe20002800000 */
[----:B0-----:R-:W-:Y:S02]  /*16cd0*/  IMAD.SHL.U32 R8, R8, 0x8, RZ ;  /* 0x0000000808087824 */ /* 0x001fe400078e00ff */
[----:B-1----:R-:W-:-:S03]  /*16ce0*/  IMAD.SHL.U32 R6, R6, 0x8, RZ ;  /* 0x0000000806067824 */ /* 0x002fc600078e00ff */
[----:B------:R-:W-:-:S04]  /*16cf0*/  LOP3.LUT R8, R8, 0x38, RZ, 0xc0, !PT ;  /* 0x0000003808087812 */ /* 0x000fc800078ec0ff */
[----:B------:R-:W-:Y:S02]  /*16d00*/  LOP3.LUT R9, R8, 0x180, RZ, 0xfc, !PT ;  /* 0x0000018008097812 */ /* 0x000fe400078efcff */
[----:B------:R-:W-:Y:S02]  /*16d10*/  LOP3.LUT R6, R6, 0x38, RZ, 0xc0, !PT ;  /* 0x0000003806067812 */ /* 0x000fe400078ec0ff */
[----:B------:R-:W-:Y:S02]  /*16d20*/  ISETP.GE.AND P1, PT, R9, UR4, PT ;  /* 0x0000000409007c0c */ /* 0x000fe4000bf26270 */
[----:B------:R-:W-:Y:S02]  /*16d30*/  LOP3.LUT R8, R6, 0x140, RZ, 0xfc, !PT ;  /* 0x0000014006087812 */ /* 0x000fe400078efcff */
[----:B------:R-:W-:Y:S02]  /*16d40*/  IADD3 R2, R5, R2, R3 ;  /* 0x0000000205027210 */ /* 0x000fe40007ffe003 */
[----:B------:R-:W-:-:S02]  /*16d50*/  SEL R5, RZ, 0x40, P1 ;  /* 0x00000040ff057807 */ /* 0x000fc40000800000 */
[----:B------:R-:W-:Y:S02]  /*16d60*/  LOP3.LUT R6, R6, 0x1c0, RZ, 0xfc, !PT ;  /* 0x000001c006067812 */ /* 0x000fe400078efcff */
[----:B------:R-:W-:Y:S02]  /*16d70*/  ISETP.GE.AND P1, PT, R8, UR4, PT ;  /* 0x0000000408007c0c */ /* 0x000fe4000bf26270 */
        /* <DEDUP_REMOVED lines=10> */
[----:B------:R-:W5:Y:S04]  /*16e20*/  LDL.LU R12, [R1+0x4] ;  /* 0x00000400010c7983 */ /* 0x000f680000300800 */
[----:B------:R-:W5:Y:S04]  /*16e30*/  LDL R11, [R1+0x10] ;  /* 0x00001000010b7983 */ /* 0x000f680000100800 */
[----:B------:R-:W5:Y:S01]  /*16e40*/  LDL.LU R10, [R1+0x58] ;  /* 0x00005800010a7983 */ /* 0x000f620000300800 */
[----:B------:R-:W0:Y:S02]  /*16e50*/  S2R R13, SR_TID.X ;  /* 0x00000000000d7919 */ /* 0x000e240000002100 */
[----:B0-----:R-:W-:-:S05]  /*16e60*/  IMAD.SHL.U32 R13, R13, 0x8, RZ ;  /* 0x000000080d0d7824 */ /* 0x001fca00078e00ff */
[----:B------:R-:W-:Y:S01]  /*16e70*/  LOP3.LUT R13, R13, 0x38, RZ, 0xc0, !PT ;  /* 0x000000380d0d7812 */ /* 0x000fe200078ec0ff */
[----:B------:R-:W-:Y:S04]  /*16e80*/  SHFL.IDX PT, R14, R0, 0x1, 0x181f ;  /* 0x00381f00000e7f89 */ /* 0x000fe800000e0000 */
[----:B------:R-:W-:Y:S01]  /*16e90*/  SHFL.IDX PT, R9, R4, 0x1, 0x181f ;  /* 0x00381f0004097f89 */ /* 0x000fe200000e0000 */
[----:B--2---:R-:W-:-:S05]  /*16ea0*/  IMAD R7, R8, R7, RZ ;  /* 0x0000000708077224 */ /* 0x004fca00078e02ff */
[-C--:B---3--:R-:W-:Y:S02]  /*16eb0*/  ISETP.GE.AND P2, PT, R3, R7.reuse, PT ;  /* 0x000000070300720c */ /* 0x088fe40003f46270 */
[----:B----4-:R-:W-:Y:S02]  /*16ec0*/  ISETP.GE.AND P3, PT, R2, R7, PT ;  /* 0x000000070200720c */ /* 0x010fe40003f66270 */
[----:B-----5:R-:W-:-:S04]  /*16ed0*/  LOP3.LUT R12, R12, 0xffff7fff, RZ, 0xc0, !PT ;  /* 0xffff7fff0c0c7812 */ /* 0x020fc800078ec0ff */
[----:B------:R-:W-:-:S05]  /*16ee0*/  @P1 LOP3.LUT R12, R12, 0x8000, RZ, 0xfc, !PT ;  /* 0x000080000c0c1812 */ /* 0x000fca00078efcff */
[----:B------:R-:W-:Y:S02]  /*16ef0*/  @!P2 LOP3.LUT R2, R5, 0x40, RZ, 0xc0, !PT ;  /* 0x000000400502a812 */ /* 0x000fe400078ec0ff */
[C---:B------:R-:W-:Y:S02]  /*16f00*/  LOP3.LUT P1, RZ, R12.reuse, 0x8, RZ, 0xc0, !PT ;  /* 0x000000080cff7812 */ /* 0x040fe4000782c0ff */
[C---:B------:R-:W-:Y:S02]  /*16f10*/  LOP3.LUT P4, RZ, R12.reuse, 0x2, RZ, 0xc0, !PT ;  /* 0x000000020cff7812 */ /* 0x040fe4000788c0ff */
[----:B------:R-:W-:Y:S02]  /*16f20*/  LOP3.LUT R12, R12, 0xffffdfff, RZ, 0xc0, !PT ;  /* 0xffffdfff0c0c7812 */ /* 0x000fe400078ec0ff */
[----:B------:R-:W-:Y:S02]  /*16f30*/  @!P2 SHF.R.U32.HI R2, RZ, 0x2, R2 ;  /* 0x00000002ff02a819 */ /* 0x000fe40000011602 */
[----:B------:R-:W-:-:S02]  /*16f40*/  @P3 LOP3.LUT R12, R12, 0x2000, RZ, 0xfc, !PT ;  /* 0x000020000c0c3812 */ /* 0x000fc400078efcff */
[----:B------:R-:W-:Y:S02]  /*16f50*/  @!P2 ISETP.NE.U32.AND P3, PT, R2, RZ, PT ;  /* 0x000000ff0200a20c */ /* 0x000fe40003f65070 */
[----:B------:R-:W-:Y:S02]  /*16f60*/  @!P2 LOP3.LUT R2, R6, 0x80, RZ, 0xc0, !PT ;  /* 0x000000800602a812 */ /* 0x000fe400078ec0ff */
[----:B------:R-:W-:Y:S02]  /*16f70*/  LOP3.LUT R12, R12, 0xffffffdf, RZ, 0xc0, !PT ;  /* 0xffffffdf0c0c7812 */ /* 0x000fe400078ec0ff */
[----:B------:R-:W-:-:S07]  /*16f80*/  @!P2 SHF.R.U32.HI R2, RZ, 0x3, R2 ;  /* 0x00000003ff02a819 */ /* 0x000fce0000011602 */
[----:B------:R-:W-:Y:S02]  /*16f90*/  @P3 LOP3.LUT R12, R12, 0x20, RZ, 0xfc, !PT ;  /* 0x000000200c0c3812 */ /* 0x000fe400078efcff */
[----:B------:R-:W-:Y:S02]  /*16fa0*/  @!P2 ISETP.NE.U32.AND P3, PT, R2, RZ, PT ;  /* 0x000000ff0200a20c */ /* 0x000fe40003f65070 */
[----:B------:R-:W0:Y:S04]  /*16fb0*/  SHFL.IDX PT, R2, R0, RZ, 0x181f ;  /* 0x00181fff00027589 */ /* 0x000e2800000e0000 */
[----:B------:R-:W1:Y:S01]  /*16fc0*/  SHFL.IDX PT, R8, R4, RZ, 0x181f ;  /* 0x00181fff04087589 */ /* 0x000e6200000e0000 */
        /* <DEDUP_REMOVED lines=9> */
[----:B------:R-:W-:Y:S01]  /*17060*/  @!P2 LDGSTS.E.BYPASS.LTC128B.128 [R11+0x26400], desc[UR38][R2.64], !P1 ;  /* 0x26400000020bafae */ /* 0x000fe2000c901d66 */
        /* <DEDUP_REMOVED lines=56> */
.L_x_6624:
        /* <DEDUP_REMOVED lines=31> */
.L_x_6486:
[----:B------:R-:W-:Y:S05]  /*175e0*/  BSYNC B0 ;  /* 0x0000000000007941 */ /* 0x000fea0003800000 */
.L_x_6485:
[----:B--2---:R2:W5:Y:S01]  /*175f0*/  LDL R0, [R1] ;  /* 0x0000000001007983 */ /* 0x0045620000100800 */
[----:B------:R-:W-:Y:S01]  /*17600*/  PLOP3.LUT P0, PT, PT, PT, PT, 0x80, 0x0 ;  /* 0x000000000000781c */ /* 0x000fe20003f0f070 */
[----:B------:R-:W-:-:S12]  /*17610*/  NOP ;  /* 0x0000000000007918 */ /* 0x000fd80000000000 */
.L_x_6487:
[----:B0-----:R-:W3:Y:S01]  /*17620*/  LDL R2, [R1] ;  /* 0x0000000001027983 */ /* 0x001ee20000100800 */
        /* <DEDUP_REMOVED lines=18> */
.L_x_6625:
[----:B------:R-:W-:Y:S05]  /*17750*/  BSYNC B0 ;  /* 0x0000000000007941 */ /* 0x000fea0003800000 */
.L_x_6488:
[----:B0-----:R-:W3:Y:S01]  /*17760*/  LDL R2, [R1+0x4] ;  /* 0x0000040001027983 */ /* 0x001ee20000100800 */
[----:B------:R-:W-:Y:S01]  /*17770*/  BSSY B0, `(.L_x_6490) ;  /* 0x000009a000007945 */ /* 0x000fe20003800000 */
[----:B---3--:R-:W-:-:S13]  /*17780*/  LOP3.LUT P0, RZ, R2, 0x1, RZ, 0xc0, !PT ;  /* 0x0000000102ff7812 */ /* 0x008fda000780c0ff */
[----:B------:R-:W-:Y:S05]  /*17790*/  @!P0 BRA `(.L_x_6491) ;  /* 0x00000008005c8947 */ /* 0x000fea0003800000 */
[----:B------:R-:W3:Y:S04]  /*177a0*/  LDL R5, [R1] ;  /* 0x0000000001057983 */ /* 0x000ee80000100800 */
[----:B-1----:R-:W3:Y:S04]  /*177b0*/  LDL R4, [R1+0x8] ;  /* 0x0000080001047983 */ /* 0x002ee80000100800 */
[----:B------:R-:W4:Y:S01]  /*177c0*/  LDL R2, [R1+0x14] ;  /* 0x0000140001027983 */ /* 0x000f220000100800 */
[----:B------:R-:W-:Y:S01]  /*177d0*/  BSSY B1, `(.L_x_6492) ;  /* 0x0000008000017945 */ /* 0x000fe20003800000 */
[----:B------:R-:W0:Y:S02]  /*177e0*/  S2R R3, SR_TID.X ;  /* 0x0000000000037919 */ /* 0x000e240000002100 */
[----:B0-----:R-:W-:-:S04]  /*177f0*/  LOP3.LUT R3, R3, 0x7f, RZ, 0xc0, !PT ;  /* 0x0000007f03037812 */ /* 0x001fc800078ec0ff */
[----:B------:R-:W-:Y:S01]  /*17800*/  ISETP.NE.AND P1, PT, R3, RZ, PT ;  /* 0x000000ff0300720c */ /* 0x000fe20003f25270 */
[----:B---3--:R-:W-:Y:S01]  /*17810*/  IMAD R0, R4, 0x8, R5 ;  /* 0x0000000804007824 */ /* 0x008fe200078e0205 */
[----:B----4-:R-:W-:-:S04]  /*17820*/  SHF.L.U32 R2, R2, 0x1f, RZ ;  /* 0x0000001f02027819 */ /* 0x010fc800000006ff */
[----:B------:R-:W0:Y:S02]  /*17830*/  SYNCS.PHASECHK.TRANS64.TRYWAIT P0, [R0+URZ+0x38860], R2 ;  /* 0x03886002000075a7 */ /* 0x000e24000800017f */
[----:B0-----:R-:W-:Y:S05]  /*17840*/  @!P0 BRA `(.L_x_6493) ;  /* 0x0000005c00308947 */ /* 0x001fea0003800000 */
.L_x_6626:
[----:B------:R-:W-:Y:S05]  /*17850*/  BSYNC B1 ;  /* 0x0000000000017941 */ /* 0x000fea0003800000 */
.L_x_6492:
        /* <DEDUP_REMOVED lines=9> */
.L_x_6495:
[----:B------:R-:W-:Y:S05]  /*178f0*/  BSYNC B1 ;  /* 0x0000000000017941 */ /* 0x000fea0003800000 */
.L_x_6494:
[----:B------:R-:W3:Y:S04]  /*17900*/  LDL R5, [R1+0x1c] ;  /* 0x00001c0001057983 */ /* 0x000ee80000100800 */
[----:B------:R-:W3:Y:S04]  /*17910*/  LDL.LU R3, [R1+0x30] ;  /* 0x0000300001037983 */ /* 0x000ee80000300800 */
[----:B------:R-:W4:Y:S04]  /*17920*/  LDL R4, [R1] ;  /* 0x0000000001047983 */ /* 0x000f280000100800 */
[----:B0-----:R-:W4:Y:S01]  /*17930*/  LDL R2, [R1+0x8] ;  /* 0x0000080001027983 */ /* 0x001f220000100800 */
        /* <DEDUP_REMOVED lines=8> */
[----:B----4-:R-:W-:-:S04]  /*179c0*/  IMAD R2, R2, 0x10000, R4 ;  /* 0x0001000002027824 */ /* 0x010fc800078e0204 */
[----:B------:R-:W-:-:S07]  /*179d0*/  VIADD R4, R2, 0x400 ;  /* 0x0000040002047836 */ /* 0x000fce0000000000 */
.L_x_6496:
        /* <DEDUP_REMOVED lines=15> */
.L_x_6497:
        /* <DEDUP_REMOVED lines=15> */
.L_x_6498:
        /* <DEDUP_REMOVED lines=15> */
.L_x_6499:
        /* <DEDUP_REMOVED lines=15> */
.L_x_6500:
        /* <DEDUP_REMOVED lines=15> */
.L_x_6501:
        /* <DEDUP_REMOVED lines=15> */
.L_x_6502:
        /* <DEDUP_REMOVED lines=15> */
.L_x_6503:
        /* <DEDUP_REMOVED lines=10> */
.L_x_6491:
[----:B------:R-:W-:Y:S05]  /*18110*/  BSYNC B0 ;  /* 0x0000000000007941 */ /* 0x000fea0003800000 */
.L_x_6490:
[----:B-1----:R-:W3:Y:S04]  /*18120*/  LDL R4, [R1+0x24] ;  /* 0x0000240001047983 */ /* 0x002ee80000100800 */
[----:B------:R-:W4:Y:S01]  /*18130*/  LDL R5, [R1+0x20] ;  /* 0x0000200001057983 */ /* 0x000f220000100800 */
[----:B------:R-:W-:Y:S01]  /*18140*/  BSSY B0, `(.L_x_6504) ;  /* 0x00002b3000007945 */ /* 0x000fe20003800000 */
[----:B---3--:R-:W-:-:S05]  /*18150*/  VIADD R0, R4, 0xfffffffe ;  /* 0xfffffffe04007836 */ /* 0x008fca0000000000 */
[----:B----4-:R-:W-:-:S13]  /*18160*/  ISETP.GE.AND P0, PT, R0, R5, PT ;  /* 0x000000050000720c */ /* 0x010fda0003f06270 */
        /* <DEDUP_REMOVED lines=45> */
.L_x_6510:
[----:B------:R-:W3:Y:S01]  /*18440*/  LDL R2, [R1] ;  /* 0x0000000001027983 */ /* 0x000ee20000100800 */
[----:B------:R-:W-:Y:S01]  /*18450*/  BSSY B3, `(.L_x_6511) ;  /* 0x0000008000037945 */ /* 0x000fe20003800000 */
[----:B-1----:R-:W1:Y:S02]  /*18460*/  S2R R4, SR_TID.X ;  /* 0x0000000000047919 */ /* 0x002e640000002100 */
[----:B-1----:R-:W-:-:S04]  /*18470*/  LOP3.LUT R4, R4, 0x7f, RZ, 0xc0, !PT ;  /* 0x0000007f04047812 */ /* 0x002fc800078ec0ff */
[----:B------:R-:W-:Y:S01]  /*18480*/  ISETP.NE.AND P1, PT, R4, RZ, PT ;  /* 0x000000ff0400720c */ /* 0x000fe20003f25270 */
[----:B---3--:R-:W-:Y:S01]  /*18490*/  IMAD R3, R8, 0x8, R2 ;  /* 0x0000000808037824 */ /* 0x008fe200078e0202 */
[----:B------:R-:W-:-:S04]  /*184a0*/  SHF.L.U32 R2, R7, 0x1f, RZ ;  /* 0x0000001f07027819 */ /* 0x000fc800000006ff */
[----:B------:R-:W1:Y:S02]  /*184b0*/  SYNCS.PHASECHK.TRANS64.TRYWAIT P0, [R3+URZ+0x38840], R2 ;  /* 0x03884002030075a7 */ /* 0x000e64000800017f */
[----:B-1----:R-:W-:Y:S05]  /*184c0*/  @!P0 BRA `(.L_x_6512) ;  /* 0x0000005000248947 */ /* 0x002fea0003800000 */
.L_x_6627:
[----:B------:R-:W-:Y:S05]  /*184d0*/  BSYNC B3 ;  /* 0x0000000000037941 */ /* 0x000fea0003800000 */
.L_x_6511:
[----:B------:R-:W-:Y:S04]  /*184e0*/  BSSY B3, `(.L_x_6513) ;  /* 0x0000009000037945 */ /* 0x000fe80003800000 */
[----:B------:R-:W-:Y:S05]  /*184f0*/  @P1 BRA `(.L_x_6514) ;  /* 0x00000000001c1947 */ /* 0x000fea0003800000 */
[----:B------:R-:W3:Y:S01]  /*18500*/  S2R R5, SR_TID.X ;  /* 0x0000000000057919 */ /* 0x000ee20000002100 */
[----:B------:R-:W-:-:S04]  /*18510*/  IMAD.MOV.U32 R4, RZ, RZ, 0x2000 ;  /* 0x00002000ff047424 */ /* 0x000fc800078e00ff */
[----:B------:R4:W-:Y:S01]  /*18520*/  SYNCS.ARRIVE.TRANS64 RZ, [R3+URZ+0x38830], R4 ;  /* 0x0388300403ff79a7 */ /* 0x0009e2000800003f */
[----:B---3--:R-:W-:-:S04]  /*18530*/  LOP3.LUT R5, R5, 0x1f, RZ, 0xc0, !PT ;  /* 0x0000001f05057812 */ /* 0x008fc800078ec0ff */
[----:B------:R-:W-:-:S13]  /*18540*/  ISETP.NE.AND P0, PT, R5, RZ, PT ;  /* 0x000000ff0500720c */ /* 0x000fda0003f05270 */
[----:B----4-:R-:W-:Y:S05]  /*18550*/  @!P0 BRA `(.L_x_6514) ;  /* 0x0000000000048947 */ /* 0x010fea0003800000 */
[----:B------:R-:W-:Y:S01]  /*18560*/  BPT.TRAP 0x1 ;  /* 0x000000040000795c */ /* 0x000fe20000300000 */
.L_x_6514:
[----:B------:R-:W-:Y:S05]  /*18570*/  BSYNC B3 ;  /* 0x0000000000037941 */ /* 0x000fea0003800000 */
.L_x_6513:
[----:B0-----:R-:W3:Y:S04]  /*18580*/  LDL R8, [R1] ;  /* 0x0000000001087983 */ /* 0x001ee80000100800 */
        /* <DEDUP_REMOVED lines=13> */
.L_x_6515:
        /* <DEDUP_REMOVED lines=13> */
.L_x_6628:
[----:B------:R-:W-:Y:S05]  /*18730*/  BSYNC B3 ;  /* 0x0000000000037941 */ /* 0x000fea0003800000 */
.L_x_6516:
        /* <DEDUP_REMOVED lines=11> */
.L_x_6519:
[----:B------:R-:W-:Y:S05]  /*187f0*/  BSYNC B3 ;  /* 0x0000000000037941 */ /* 0x000fea0003800000 */
.L_x_6518:
[----:B------:R-:W3:Y:S04]  /*18800*/  LDL R4, [R1] ;  /* 0x0000000001047983 */ /* 0x000ee80000100800 */
        /* <DEDUP_REMOVED lines=10> */
.L_x_6520:
        /* <DEDUP_REMOVED lines=15> */
.L_x_6521:
        /* <DEDUP_REMOVED lines=15> */
.L_x_6522:
        /* <DEDUP_REMOVED lines=15> */
.L_x_6523:
        /* <DEDUP_REMOVED lines=15> */
.L_x_6524:
        /* <DEDUP_REMOVED lines=15> */
.L_x_6525:
        /* <DEDUP_REMOVED lines=15> */
.L_x_6526:
        /* <DEDUP_REMOVED lines=15> */
.L_x_6527:
        /* <DEDUP_REMOVED lines=10> */
.L_x_6509:
[----:B------:R-:W-:Y:S05]  /*18fe0*/  BSYNC B1 ;  /* 0x0000000000017941 */ /* 0x000fea0003800000 */
.L_x_6508:
[----:B------:R-:W3:Y:S02]  /*18ff0*/  LDL R4, [R1+0x24] ;  /* 0x0000240001047983 */ /* 0x000ee40000100800 */
[----:B---3--:R-:W-:-:S07]  /*19000*/  VIADD R0, R4, 0xfffffffd ;  /* 0xfffffffd04007836 */ /* 0x008fce0000000000 */
.L_x_6507:
[----:B------:R-:W-:Y:S05]  /*19010*/  BSYNC B2 ;  /* 0x0000000000027941 */ /* 0x000fea0003800000 */
.L_x_6506:
[----:B------:R-:W3:Y:S01]  /*19020*/  LDL.LU R2, [R1+0x24] ;  /* 0x0000240001027983 */ /* 0x000ee20000300800 */
[----:B------:R-:W-:Y:S01]  /*19030*/  VIADD R6, R6, 0xfffffffe ;  /* 0xfffffffe06067836 */ /* 0x000fe20000000000 */
[----:B---3--:R-:W-:-:S04]  /*19040*/  LOP3.LUT R2, RZ, R2, RZ, 0x33, !PT ;  /* 0x00000002ff027212 */ /* 0x008fc800078e33ff */
[----:B------:R-:W-:-:S13]  /*19050*/  ISETP.NE.AND P0, PT, R6, R2, PT ;  /* 0x000000020600720c */ /* 0x000fda0003f05270 */
[----:B------:R-:W-:Y:S05]  /*19060*/  @!P0 BRA `(.L_x_6505) ;  /* 0x0000001c00008947 */ /* 0x000fea0003800000 */
.L_x_6568:
        /* <DEDUP_REMOVED lines=36> */
.L_x_6530:
        /* <DEDUP_REMOVED lines=9> */
.L_x_6629:
[----:B------:R-:W-:Y:S05]  /*19340*/  BSYNC B2 ;  /* 0x0000000000027941 */ /* 0x000fea0003800000 */
.L_x_6531:
[----:B------:R-:W-:Y:S04]  /*19350*/  BSSY B2, `(.L_x_6533) ;  /* 0x0000009000027945 */ /* 0x000fe80003800000 */
[----:B------:R-:W-:Y:S05]  /*19360*/  @P1 BRA `(.L_x_6534) ;  /* 0x00000000001c1947 */ /* 0x000fea0003800000 */
[----:B------:R-:W1:Y:S01]  /*19370*/  S2R R5, SR_TID.X ;  /* 0x0000000000057919 */ /* 0x000e620000002100 */
[----:B------:R-:W-:-:S04]  /*19380*/  IMAD.MOV.U32 R3, RZ, RZ, 0x2000 ;  /* 0x00002000ff037424 */ /* 0x000fc800078e00ff */
[----:B------:R3:W-:Y:S01]  /*19390*/  SYNCS.ARRIVE.TRANS64 RZ, [R4+URZ+0x38830], R3 ;  /* 0x0388300304ff79a7 */ /* 0x0007e2000800003f */
[----:B-1----:R-:W-:-:S04]  /*193a0*/  LOP3.LUT R5, R5, 0x1f, RZ, 0xc0, !PT ;  /* 0x0000001f05057812 */ /* 0x002fc800078ec0ff */
[----:B------:R-:W-:-:S13]  /*193b0*/  ISETP.NE.AND P0, PT, R5, RZ, PT ;  /* 0x000000ff0500720c */ /* 0x000fda0003f05270 */
[----:B---3--:R-:W-:Y:S05]  /*193c0*/  @!P0 BRA `(.L_x_6534) ;  /* 0x0000000000048947 */ /* 0x008fea0003800000 */
[----:B------:R-:W-:Y:S01]  /*193d0*/  BPT.TRAP 0x1 ;  /* 0x000000040000795c */ /* 0x000fe20000300000 */
.L_x_6534:
[----:B------:R-:W-:Y:S05]  /*193e0*/  BSYNC B2 ;  /* 0x0000000000027941 */ /* 0x000fea0003800000 */
.L_x_6533:
[----:B------:R-:W3:Y:S04]  /*193f0*/  LDL R3, [R1] ;  /* 0x0000000001037983 */ /* 0x000ee80000100800 */
        /* <DEDUP_REMOVED lines=12> */
.L_x_6535:
        /* <DEDUP_REMOVED lines=13> */
.L_x_6630:
[----:B------:R-:W-:Y:S05]  /*19590*/  BSYNC B2 ;  /* 0x0000000000027941 */ /* 0x000fea0003800000 */
.L_x_6536:
        /* <DEDUP_REMOVED lines=11> */
.L_x_6539:
[----:B------:R-:W-:Y:S05]  /*19650*/  BSYNC B2 ;  /* 0x0000000000027941 */ /* 0x000fea0003800000 */
.L_x_6538:
[----:B------:R-:W3:Y:S01]  /*19660*/  LDL R5, [R1] ;  /* 0x0000000001057983 */ /* 0x000ee20000100800 */
        /* <DEDUP_REMOVED lines=9> */
.L_x_6540:
        /* <DEDUP_REMOVED lines=15> */
.L_x_6541:
        /* <DEDUP_REMOVED lines=15> */
.L_x_6542:
        /* <DEDUP_REMOVED lines=15> */
.L_x_6543:
        /* <DEDUP_REMOVED lines=15> */
.L_x_6544:
        /* <DEDUP_REMOVED lines=15> */
.L_x_6545:
        /* <DEDUP_REMOVED lines=15> */
.L_x_6546:
        /* <DEDUP_REMOVED lines=15> */
.L_x_6547:
        /* <DEDUP_REMOVED lines=10> */
.L_x_6529:
[----:B------:R-:W-:Y:S05]  /*19e30*/  BSYNC B1 ;  /* 0x0000000000017941 */ /* 0x000fea0003800000 */
.L_x_6528:
[----:B------:R-:W3:Y:S01]  /*19e40*/  LDL R2, [R1+0x4] ;  /* 0x0000040001027983 */ /* 0x000ee20000100800 */
[----:B------:R-:W-:Y:S01]  /*19e50*/  VIADD R7, R7, 0x1 ;  /* 0x0000000107077836 */ /* 0x000fe20000000000 */
[----:B------:R-:W-:Y:S04]  /*19e60*/  BSSY B1, `(.L_x_6548) ;  /* 0x00000dc000017945 */ /* 0x000fe80003800000 */
[----:B------:R-:W-:-:S04]  /*19e70*/  ISETP.NE.AND P0, PT, R7, 0x2, PT ;  /* 0x000000020700780c */ /* 0x000fc80003f05270 */
[----:B------:R-:W-:Y:S02]  /*19e80*/  SEL R9, R7, RZ, P0 ;  /* 0x000000ff07097207 */ /* 0x000fe40000000000 */
[----:B---3--:R-:W-:Y:S02]  /*19e90*/  LOP3.LUT P2, RZ, R2, 0x1, RZ, 0xc0, !PT ;  /* 0x0000000102ff7812 */ /* 0x008fe4000784c0ff */
[----:B------:R-:W-:-:S04]  /*19ea0*/  SEL R2, RZ, 0x1, P0 ;  /* 0x00000001ff027807 */ /* 0x000fc80000000000 */
[----:B------:R-:W-:Y:S01]  /*19eb0*/  LOP3.LUT R8, R6, R2, RZ, 0x3c, !PT ;  /* 0x0000000206087212 */ /* 0x000fe200078e3cff */
        /* <DEDUP_REMOVED lines=28> */
.L_x_6550:
[----:B------:R-:W3:Y:S01]  /*1a080*/  LDL R2, [R1] ;  /* 0x0000000001027983 */ /* 0x000ee20000100800 */
[----:B------:R-:W-:Y:S01]  /*1a090*/  SHF.L.U32 R3, R8, 0x1f, RZ ;  /* 0x0000001f08037819 */ /* 0x000fe200000006ff */
[----:B------:R-:W-:Y:S01]  /*1a0a0*/  BSSY B2, `(.L_x_6551) ;  /* 0x0000007000027945 */ /* 0x000fe20003800000 */
[----:B-1----:R-:W1:Y:S02]  /*1a0b0*/  S2R R4, SR_TID.X ;  /* 0x0000000000047919 */ /* 0x002e640000002100 */
[----:B-1----:R-:W-:-:S04]  /*1a0c0*/  LOP3.LUT R4, R4, 0x7f, RZ, 0xc0, !PT ;  /* 0x0000007f04047812 */ /* 0x002fc800078ec0ff */
[----:B------:R-:W-:Y:S01]  /*1a0d0*/  ISETP.NE.AND P1, PT, R4, RZ, PT ;  /* 0x000000ff0400720c */ /* 0x000fe20003f25270 */
[----:B---3--:R-:W-:-:S04]  /*1a0e0*/  IMAD R2, R9, 0x8, R2 ;  /* 0x0000000809027824 */ /* 0x008fc800078e0202 */
[----:B------:R-:W1:Y:S02]  /*1a0f0*/  SYNCS.PHASECHK.TRANS64.TRYWAIT P0, [R2+URZ+0x38840], R3 ;  /* 0x03884003020075a7 */ /* 0x000e64000800017f */
[----:B-1----:R-:W-:Y:S06]  /*1a100*/  @!P0 BRA `(.L_x_6552) ;  /* 0x0000003400648947 */ /* 0x002fec0003800000 */
.L_x_6631:
[----:B------:R-:W-:Y:S05]  /*1a110*/  BSYNC B2 ;  /* 0x0000000000027941 */ /* 0x000fea0003800000 */
.L_x_6551:
        /* <DEDUP_REMOVED lines=9> */
.L_x_6554:
[----:B------:R-:W-:Y:S05]  /*1a1b0*/  BSYNC B2 ;  /* 0x0000000000027941 */ /* 0x000fea0003800000 */
.L_x_6553:
        /* <DEDUP_REMOVED lines=14> */
.L_x_6555:
        /* <DEDUP_REMOVED lines=13> */
.L_x_6632:
[----:B------:R-:W-:Y:S05]  /*1a370*/  BSYNC B2 ;  /* 0x0000000000027941 */ /* 0x000fea0003800000 */
.L_x_6556:
        /* <DEDUP_REMOVED lines=11> */
.L_x_6559:
[----:B------:R-:W-:Y:S05]  /*1a430*/  BSYNC B2 ;  /* 0x0000000000027941 */ /* 0x000fea0003800000 */
.L_x_6558:
        /* <DEDUP_REMOVED lines=11> */
.L_x_6560:
        /* <DEDUP_REMOVED lines=15> */
.L_x_6561:
        /* <DEDUP_REMOVED lines=15> */
.L_x_6562:
        /* <DEDUP_REMOVED lines=15> */
.L_x_6563:
        /* <DEDUP_REMOVED lines=15> */
.L_x_6564:
        /* <DEDUP_REMOVED lines=15> */
.L_x_6565:
        /* <DEDUP_REMOVED lines=15> */
.L_x_6566:
        /* <DEDUP_REMOVED lines=15> */
.L_x_6567:
        /* <DEDUP_REMOVED lines=10> */
.L_x_6549:
[----:B------:R-:W-:Y:S05]  /*1ac20*/  BSYNC B1 ;  /* 0x0000000000017941 */ /* 0x000fea0003800000 */
.L_x_6548:
[----:B------:R-:W3:Y:S01]  /*1ac30*/  LDL R5, [R1+0x20] ;  /* 0x0000200001057983 */ /* 0x000ee20000100800 */
[----:B------:R-:W-:Y:S01]  /*1ac40*/  VIADD R0, R0, 0xfffffffe ;  /* 0xfffffffe00007836 */ /* 0x000fe20000000000 */
[----:B---3--:R-:W-:-:S13]  /*1ac50*/  ISETP.GT.AND P0, PT, R6, R5, PT ;  /* 0x000000050600720c */ /* 0x008fda0003f04270 */
[----:B------:R-:W-:Y:S05]  /*1ac60*/  @P0 BRA `(.L_x_6568) ;  /* 0xffffffe400000947 */ /* 0x000fea000383ffff */
.L_x_6505:
[----:B------:R-:W-:Y:S05]  /*1ac70*/  BSYNC B0 ;  /* 0x0000000000007941 */ /* 0x000fea0003800000 */
.L_x_6504:
        /* <DEDUP_REMOVED lines=24> */
.L_x_6570:
[----:B------:R-:W-:Y:S05]  /*1ae00*/  BSYNC B0 ;  /* 0x0000000000007941 */ /* 0x000fea0003800000 */
.L_x_6569:
[----:B------:R-:W-:-:S05]  /*1ae10*/  SEL R0, R0, RZ, P0 ;  /* 0x000000ff00007207 */ /* 0x000fca0000000000 */
[----:B------:R3:W-:Y:S02]  /*1ae20*/  STL [R1+0x8], R0 ;  /* 0x0000080001007387 */ /* 0x0007e40000100800 */
.L_x_6466:
[----:B------:R-:W-:Y:S05]  /*1ae30*/  BSYNC B7 ;  /* 0x0000000000077941 */ /* 0x000fea0003800000 */
.L_x_6464:
        /* <DEDUP_REMOVED lines=10> */
[----:B------:R3:W-:Y:S01]  /*1aee0*/  STL [R1], R0 ;  /* 0x0000000001007387 */ /* 0x0007e20000100800 */
[----:B------:R-:W-:Y:S06]  /*1aef0*/  BAR.ARV 0x4, 0x180 ;  /* 0x0106000000007b1d */ /* 0x000fec0000002000 */
[----:B------:R-:W-:Y:S05]  /*1af00*/  BRA `(.L_x_6572) ;  /* 0x0000000800d87947 */ /* 0x000fea0003800000 */
.L_x_6571:
[----:B------:R-:W3:Y:S01]  /*1af10*/  S2R R6, SR_TID.X ;  /* 0x0000000000067919 */ /* 0x000ee20000002100 */
[----:B------:R-:W-:Y:S01]  /*1af20*/  UMOV UR4, 0xffffffff ;  /* 0xffffffff00047882 */ /* 0x000fe20000000000 */
[----:B---3--:R-:W-:-:S04]  /*1af30*/  LOP3.LUT R6, R6, 0x1f, RZ, 0xc0, !PT ;  /* 0x0000001f06067812 */ /* 0x008fc800078ec0ff */
[----:B------:R-:W-:Y:S01]  /*1af40*/  ISETP.NE.AND P0, PT, R6, 0x1f, PT ;  /* 0x0000001f0600780c */ /* 0x000fe20003f05270 */
[----:B------:R-:W-:-:S12]  /*1af50*/  BRA.DIV UR4, `(.L_x_6573) ;  /* 0x0000002604f87947 */ /* 0x000fd8000b800000 */
[----:B------:R-:W-:Y:S01]  /*1af60*/  IMAD.IADD R0, R19, 0x1, R6 ;  /* 0x0000000113007824 */ /* 0x000fe200078e0206 */
[----:B------:R-:W-:-:S04]  /*1af70*/  ULDC UR4, c[0x0][0xd3c] ;  /* 0x00034f0000047ab9 */ /* 0x000fc80000000800 */
[----:B------:R-:W-:-:S13]  /*1af80*/  ISETP.GE.OR P1, PT, R0, UR4, !P0 ;  /* 0x0000000400007c0c */ /* 0x000fda000c726670 */
[----:B-1----:R-:W1:Y:S02]  /*1af90*/  @!P1 LDC.64 R2, c[0x0][0xd80] ;  /* 0x00036000ff029b82 */ /* 0x002e640000000a00 */
[----:B-1----:R-:W-:-:S06]  /*1afa0*/  @!P1 IMAD.WIDE R2, R0, 0x4, R2 ;  /* 0x0000000400029825 */ /* 0x002fcc00078e0202 */
[----:B------:R1:W3:Y:S01]  /*1afb0*/  @!P1 LDG.E R3, desc[UR38][R2.64] ;  /* 0x0000002602039981 */ /* 0x0002e2000c1e1900 */
[C---:B------:R-:W-:Y:S02]  /*1afc0*/  ISETP.GE.U32.AND P2, PT, R6.reuse, 0x2, PT ;  /* 0x000000020600780c */ /* 0x040fe40003f46070 */
[C---:B------:R-:W-:Y:S01]  /*1afd0*/  ISETP.GE.U32.AND P3, PT, R6.reuse, 0x4, PT ;  /* 0x000000040600780c */ /* 0x040fe20003f66070 */
[----:B------:R-:W-:Y:S01]  /*1afe0*/  SHFL.IDX PT, R0, R16, RZ, 0x1f ;  /* 0x00001fff10007589 */ /* 0x000fe200000e0000 */
[C---:B------:R-:W-:Y:S02]  /*1aff0*/  ISETP.GE.U32.AND P4, PT, R6.reuse, 0x8, PT ;  /* 0x000000080600780c */ /* 0x040fe40003f86070 */
[C---:B------:R-:W-:Y:S01]  /*1b000*/  ISETP.GE.U32.AND P5, PT, R6.reuse, 0x10, PT ;  /* 0x000000100600780c */ /* 0x040fe20003fa6070 */
[----:B------:R-:W-:Y:S01]  /*1b010*/  SHFL.IDX PT, R5, R16, 0x1, 0x1f ;  /* 0x00201f0010057f89 */ /* 0x000fe200000e0000 */
[----:B-1----:R-:W-:Y:S02]  /*1b020*/  IMAD.MOV.U32 R2, RZ, RZ, RZ ;  /* 0x000000ffff027224 */ /* 0x002fe400078e00ff */
[----:B---3--:R-:W-:Y:S01]  /*1b030*/  @!P1 IMAD.MOV.U32 R2, RZ, RZ, R3 ;  /* 0x000000ffff029224 */ /* 0x008fe200078e0003 */
        /* <DEDUP_REMOVED lines=16> */
[----:B------:R1:W3:Y:S02]  /*1b140*/  SHFL.IDX PT, R16, R3, 0x1f, 0x1f ;  /* 0x03e01f0003107f89 */ /* 0x0002e400000e0000 */
.L_x_6642:
[----:B------:R-:W-:Y:S02]  /*1b150*/  ULDC UR4, c[0x0][0xd38] ;  /* 0x00034e0000047ab9 */ /* 0x000fe40000000800 */
[----:B------:R-:W-:-:S04]  /*1b160*/  IMAD.U32 R4, RZ, RZ, UR4 ;  /* 0x00000004ff047e24 */ /* 0x000fc8000f8e00ff */
[----:B---3--:R-:W-:-:S04]  /*1b170*/  IMAD R16, R16, R4, RZ ;  /* 0x0000000410107224 */ /* 0x008fc800078e02ff */
[----:B------:R-:W-:-:S05]  /*1b180*/  IMAD.IADD R5, R5, 0x1, R16 ;  /* 0x0000000105057824 */ /* 0x000fca00078e0210 */
[----:B------:R-:W-:-:S13]  /*1b190*/  ISETP.GT.AND P6, PT, R5, R0, PT ;  /* 0x000000000500720c */ /* 0x000fda0003fc4270 */
[----:B------:R-:W-:Y:S05]  /*1b1a0*/  @P6 BRA `(.L_x_6574) ;  /* 0x00000000009c6947 */ /* 0x000fea0003800000 */
.L_x_6579:
[----:B------:R-:W3:Y:S01]  /*1b1b0*/  LDC R2, c[0x0][0xd3c] ;  /* 0x00034f00ff027b82 */ /* 0x000ee20000000800 */
[----:B------:R-:W-:-:S05]  /*1b1c0*/  VIADD R19, R19, 0x1f ;  /* 0x0000001f13137836 */ /* 0x000fca0000000000 */
[----:B---3--:R-:W-:-:S13]  /*1b1d0*/  ISETP.GE.AND P6, PT, R19, R2, PT ;  /* 0x000000021300720c */ /* 0x008fda0003fc6270 */
[----:B------:R-:W-:Y:S05]  /*1b1e0*/  @P6 BRA `(.L_x_6575) ;  /* 0x0000000400d46947 */ /* 0x000fea0003800000 */
[----:B-1----:R-:W1:Y:S01]  /*1b1f0*/  S2R R3, SR_TID.X ;  /* 0x0000000000037919 */ /* 0x002e620000002100 */
[----:B------:R-:W-:Y:S01]  /*1b200*/  BSSY B0, `(.L_x_6576) ;  /* 0x0000009000007945 */ /* 0x000fe20003800000 */
[----:B-1----:R-:W-:-:S05]  /*1b210*/  LOP3.LUT R3, R3, 0x1f, RZ, 0xc0, !PT ;  /* 0x0000001f03037812 */ /* 0x002fca00078ec0ff */
[----:B------:R-:W-:-:S05]  /*1b220*/  IMAD.IADD R4, R19, 0x1, R3 ;  /* 0x0000000113047824 */ /* 0x000fca00078e0203 */
[----:B------:R-:W-:Y:S01]  /*1b230*/  ISETP.GE.OR P6, PT, R4, R2, !P0 ;  /* 0x000000020400720c */ /* 0x000fe200047c6670 */
[----:B------:R-:W-:-:S12]  /*1b240*/  IMAD.MOV.U32 R2, RZ, RZ, RZ ;  /* 0x000000ffff027224 */ /* 0x000fd800078e00ff */
[----:B------:R-:W-:Y:S05]  /*1b250*/  @P6 BRA `(.L_x_6577) ;  /* 0x00000000000c6947 */ /* 0x000fea0003800000 */
[----:B------:R-:W1:Y:S02]  /*1b260*/  LDC.64 R2, c[0x0][0xd80] ;  /* 0x00036000ff027b82 */ /* 0x000e640000000a00 */
[----:B-1----:R-:W-:-:S06]  /*1b270*/  IMAD.WIDE R2, R4, 0x4, R2 ;  /* 0x0000000404027825 */ /* 0x002fcc00078e0202 */
[----:B------:R1:W5:Y:S02]  /*1b280*/  LDG.E R2, desc[UR38][R2.64] ;  /* 0x0000002602027981 */ /* 0x000364000c1e1900 */
.L_x_6577:
[----:B------:R-:W-:Y:S05]  /*1b290*/  BSYNC B0 ;  /* 0x0000000000007941 */ /* 0x000fea0003800000 */
.L_x_6576:
[----:B------:R-:W-:-:S03]  /*1b2a0*/  UMOV UR4, 0xffffffff ;  /* 0xffffffff00047882 */ /* 0x000fc60000000000 */
[----:B------:R-:W-:Y:S05]  /*1b2b0*/  BRA.DIV UR4, `(.L_x_6578) ;  /* 0x0000002a045c7947 */ /* 0x000fea000b800000 */
[----:B-1---5:R-:W1:Y:S02]  /*1b2c0*/  SHFL.UP PT, R3, R2, 0x1, RZ ;  /* 0x0420000002037989 */ /* 0x022e6400000e00ff */
        /* <DEDUP_REMOVED lines=15> */
.L_x_6650:
[----:B------:R-:W-:Y:S02]  /*1b3c0*/  ULDC UR4, c[0x0][0xd38] ;  /* 0x00034e0000047ab9 */ /* 0x000fe40000000800 */
[----:B------:R-:W-:-:S04]  /*1b3d0*/  IMAD.U32 R4, RZ, RZ, UR4 ;  /* 0x00000004ff047e24 */ /* 0x000fc8000f8e00ff */
[----:B---3--:R-:W-:-:S04]  /*1b3e0*/  IMAD R16, R16, R4, RZ ;  /* 0x0000000410107224 */ /* 0x008fc800078e02ff */
[----:B------:R-:W-:-:S05]  /*1b3f0*/  IMAD.IADD R5, R16, 0x1, R5 ;  /* 0x0000000110057824 */ /* 0x000fca00078e0205 */
[----:B------:R-:W-:-:S13]  /*1b400*/  ISETP.GT.AND P6, PT, R5, R0, PT ;  /* 0x000000000500720c */ /* 0x000fda0003fc4270 */
[----:B------:R-:W-:Y:S05]  /*1b410*/  @!P6 BRA `(.L_x_6579) ;  /* 0xfffffffc0064e947 */ /* 0x000fea000383ffff */
.L_x_6574:
        /* <DEDUP_REMOVED lines=8> */
.L_x_6654:
[----:B------:R-:W-:Y:S01]  /*1b4a0*/  ISETP.NE.AND P0, PT, R5, RZ, PT ;  /* 0x000000ff0500720c */ /* 0x000fe20003f05270 */
[----:B------:R-:W-:-:S12]  /*1b4b0*/  IMAD.MOV.U32 R5, RZ, RZ, RZ ;  /* 0x000000ffff057224 */ /* 0x000fd800078e00ff */
[----:B------:R-:W-:Y:S05]  /*1b4c0*/  @!P0 BRA `(.L_x_6581) ;  /* 0x0000000000148947 */ /* 0x000fea0003800000 */
[----:B------:R-:W-:Y:S01]  /*1b4d0*/  UMOV UR4, 0xffffffff ;  /* 0xffffffff00047882 */ /* 0x000fe20000000000 */
[----:B------:R-:W-:Y:S02]  /*1b4e0*/  VIADD R12, R6, 0xffffffff ;  /* 0xffffffff060c7836 */ /* 0x000fe40000000000 */
[----:B------:R-:W-:Y:S05]  /*1b4f0*/  BRA.DIV UR4, `(.L_x_6582) ;  /* 0x0000002a04ec7947 */ /* 0x000fea000b800000 */
[----:B-1----:R1:W0:Y:S02]  /*1b500*/  SHFL.IDX PT, R3, R3, R12, 0x1f ;  /* 0x00001f0c03037589 */ /* 0x00222400000e0000 */
.L_x_6657:
[----:B0-----:R-:W-:-:S07]  /*1b510*/  IMAD.MOV.U32 R5, RZ, RZ, R3 ;  /* 0x000000ffff057224 */ /* 0x001fce00078e0003 */
.L_x_6581:
[----:B-1-3--:R-:W1:Y:S01]  /*1b520*/  LDC.64 R2, c[0x0][0xd90] ;  /* 0x00036400ff027b82 */ /* 0x00ae620000000a00 */
[----:B------:R-:W-:-:S04]  /*1b530*/  IMAD.IADD R19, R6, 0x1, R19 ;  /* 0x0000000106137824 */ /* 0x000fc800078e0213 */
[----:B-1----:R-:W-:-:S05]  /*1b540*/  IMAD.WIDE R2, R19, 0x4, R2 ;  /* 0x0000000413027825 */ /* 0x002fca00078e0202 */
[----:B0-2---:R-:W4:Y:S01]  /*1b550*/  LDG.E R7, desc[UR38][R2.64] ;  /* 0x0000002602077981 */ /* 0x005f22000c1e1900 */
[----:B------:R-:W-:-:S04]  /*1b560*/  IMAD R16, R5, R4, R16 ;  /* 0x0000000405107224 */ /* 0x000fc800078e0210 */
[----:B------:R-:W-:Y:S02]  /*1b570*/  IMAD.IADD R0, R0, 0x1, -R16 ;  /* 0x0000000100007824 */ /* 0x000fe400078e0a10 */
[----:B----4-:R-:W-:-:S05]  /*1b580*/  IMAD R6, R17, R7, RZ ;  /* 0x0000000711067224 */ /* 0x010fca00078e02ff */
        /* <DEDUP_REMOVED lines=59> */
.L_x_6575:
[----:B------:R-:W-:Y:S01]  /*1b940*/  UMOV UR4, URZ ;  /* 0x0000003f00047c82 */ /* 0x000fe20008000000 */
[----:B------:R-:W-:Y:S01]  /*1b950*/  UMOV UR5, URZ ;  /* 0x0000003f00057c82 */ /* 0x000fe20008000000 */
[----:B------:R-:W-:Y:S01]  /*1b960*/  ULDC UR6, c[0x0][0xd3c] ;  /* 0x00034f0000067ab9 */ /* 0x000fe20000000800 */
[----:B------:R-:W-:Y:S02]  /*1b970*/  IMAD.MOV.U32 R16, RZ, RZ, R0 ;  /* 0x000000ffff107224 */ /* 0x000fe400078e0000 */
[----:B------:R-:W-:Y:S02]  /*1b980*/  IMAD.U32 R17, RZ, RZ, UR4 ;  /* 0x00000004ff117e24 */ /* 0x000fe4000f8e00ff */
[----:B------:R-:W-:Y:S02]  /*1b990*/  IMAD.U32 R18, RZ, RZ, UR5 ;  /* 0x00000005ff127e24 */ /* 0x000fe4000f8e00ff */
[----:B------:R-:W-:-:S07]  /*1b9a0*/  IMAD.U32 R19, RZ, RZ, UR6 ;  /* 0x00000006ff137e24 */ /* 0x000fce000f8e00ff */
.L_x_6583:
[----:B-1----:R1:W3:Y:S01]  /*1b9b0*/  LDL R3, [R1] ;  /* 0x0000000001037983 */ /* 0x0022e20000100800 */
[----:B------:R-:W4:Y:S01]  /*1b9c0*/  S2R R0, SR_TID.X ;  /* 0x0000000000007919 */ /* 0x000f220000002100 */
[----:B------:R-:W-:Y:S05]  /*1b9d0*/  WARPSYNC.ALL ;  /* 0x0000000000007948 */ /* 0x000fea0003800000 */
[----:B----4-:R-:W-:Y:S01]  /*1b9e0*/  LOP3.LUT R0, R0, 0x1f, RZ, 0xc0, !PT ;  /* 0x0000001f00007812 */ /* 0x010fe200078ec0ff */
[----:B------:R-:W-:Y:S03]  /*1b9f0*/  BAR.SYNC.DEFER_BLOCKING 0x4, 0x180 ;  /* 0x0106000000007b1d */ /* 0x000fe60000010000 */
[----:B------:R-:W-:-:S13]  /*1ba00*/  ISETP.NE.AND P0, PT, R0, RZ, PT ;  /* 0x000000ff0000720c */ /* 0x000fda0003f05270 */
[----:B------:R-:W3:Y:S01]  /*1ba10*/  @!P0 S2R R0, SR_CgaCtaId ;  /* 0x0000000000008919 */ /* 0x000ee20000008800 */
[----:B------:R-:W-:-:S04]  /*1ba20*/  @!P0 MOV R2, 0x400 ;  /* 0x0000040000028802 */ /* 0x000fc80000000f00 */
[----:B---3--:R-:W-:-:S05]  /*1ba30*/  @!P0 LEA R3, R0, R2, 0x18 ;  /* 0x0000000200038211 */ /* 0x008fca00078ec0ff */
[----:B------:R1:W-:Y:S04]  /*1ba40*/  @!P0 STS.128 [R3+0x388d0], R16 ;  /* 0x0388d01003008388 */ /* 0x0003e80000000c00 */
[----:B------:R1:W-:Y:S01]  /*1ba50*/  @!P0 STL [R1], R3 ;  /* 0x0000000301008387 */ /* 0x0003e20000100800 */
[----:B------:R-:W-:Y:S06]  /*1ba60*/  BAR.ARV 0x5, 0x180 ;  /* 0x0146000000007b1d */ /* 0x000fec0000002000 */
.L_x_6572:
[----:B------:R-:W-:Y:S02]  /*1ba70*/  ULDC UR4, c[0x0][0xd3c] ;  /* 0x00034f0000047ab9 */ /* 0x000fe40000000800 */
[----:B----4-:R-:W-:-:S13]  /*1ba80*/  ISETP.GE.AND P0, PT, R19, UR4, PT ;  /* 0x0000000413007c0c */ /* 0x010fda000bf06270 */
[----:B------:R-:W-:Y:S05]  /*1ba90*/  @!P0 BRA `(.L_x_6584) ;  /* 0xffffff8c00748947 */ /* 0x000fea000383ffff */
[----:B------:R-:W-:Y:S05]  /*1baa0*/  BSYNC B8 ;  /* 0x0000000000087941 */ /* 0x000fea0003800000 */
.L_x_6452:
        /* <DEDUP_REMOVED lines=12> */
.L_x_6658:
[----:B------:R-:W-:Y:S05]  /*1bb70*/  BSYNC B0 ;  /* 0x0000000000007941 */ /* 0x000fea0003800000 */
.L_x_6585:
[----:B------:R-:W-:-:S03]  /*1bb80*/  UMOV UR4, 0xffffffff ;  /* 0xffffffff00047882 */ /* 0x000fc60000000000 */
[----:B------:R-:W-:Y:S05]  /*1bb90*/  BRA.DIV UR4, `(.L_x_6587) ;  /* 0x0000002604807947 */ /* 0x000fea000b800000 */
[----:B------:R-:W1:Y:S02]  /*1bba0*/  S2R R2, SR_TID.X ;  /* 0x0000000000027919 */ /* 0x000e640000002100 */
[----:B-1----:R-:W-:-:S04]  /*1bbb0*/  SHF.R.U32.HI R2, RZ, 0x5, R2 ;  /* 0x00000005ff027819 */ /* 0x002fc80000011602 */
[----:B------:R-:W-:-:S05]  /*1bbc0*/  LOP3.LUT R2, R2, 0x3, RZ, 0xc0, !PT ;  /* 0x0000000302027812 */ /* 0x000fca00078ec0ff */
[----:B------:R1:W3:Y:S02]  /*1bbd0*/  SHFL.IDX PT, R14, R2, RZ, 0x1f ;  /* 0x00001fff020e7589 */ /* 0x0002e400000e0000 */
.L_x_6661:
[----:B---3--:R-:W-:Y:S01]  /*1bbe0*/  ISETP.NE.AND P0, PT, R14, RZ, PT ;  /* 0x000000ff0e00720c */ /* 0x008fe20003f05270 */
[----:B------:R-:W-:-:S12]  /*1bbf0*/  BSSY B0, `(.L_x_6588) ;  /* 0x0000027000007945 */ /* 0x000fd80003800000 */
[----:B------:R-:W-:Y:S05]  /*1bc00*/  @P0 BRA `(.L_x_6589) ;  /* 0x0000000000940947 */ /* 0x000fea0003800000 */
[----:B------:R-:W-:-:S03]  /*1bc10*/  UMOV UR4, 0xffffffff ;  /* 0xffffffff00047882 */ /* 0x000fc60000000000 */
[----:B------:R-:W-:Y:S05]  /*1bc20*/  BRA.DIV UR4, `(.L_x_6590) ;  /* 0x0000002604907947 */ /* 0x000fea000b800000 */
[----:B------:R-:W-:-:S13]  /*1bc30*/  ELECT P6, URZ, PT ;  /* 0x00000000003f782f */ /* 0x000fda00038c0000 */
.L_x_6664:
[----:B------:R-:W-:Y:S05]  /*1bc40*/  @!P6 BRA `(.L_x_6589) ;  /* 0x000000000084e947 */ /* 0x000fea0003800000 */
[----:B-1----:R-:W3:Y:S02]  /*1bc50*/  LDL.LU R2, [R1+0x64] ;  /* 0x0000640001027983 */ /* 0x002ee40000300800 */
[----:B---3--:R-:W-:-:S04]  /*1bc60*/  LOP3.LUT R2, R2, 0x2, RZ, 0xfc, !PT ;  /* 0x0000000202027812 */ /* 0x008fc800078efcff */
[----:B------:R-:W-:-:S13]  /*1bc70*/  ISETP.NE.AND P2, PT, R2, 0x3, PT ;  /* 0x000000030200780c */ /* 0x000fda0003f45270 */
[----:B------:R-:W-:Y:S05]  /*1bc80*/  @!P2 BRA `(.L_x_6591) ;  /* 0x000000000004a947 */ /* 0x000fea0003800000 */
[----:B------:R-:W-:Y:S01]  /*1bc90*/  BPT.TRAP 0x1 ;  /* 0x000000040000795c */ /* 0x000fe20000300000 */
.L_x_6591:
[----:B0-----:R-:W3:Y:S04]  /*1bca0*/  LDL R3, [R1+0x8] ;  /* 0x0000080001037983 */ /* 0x001ee80000100800 */
[----:B--2---:R-:W2:Y:S01]  /*1bcb0*/  LDL.LU R7, [R1+0x14] ;  /* 0x0000140001077983 */ /* 0x004ea20000300800 */
        /* <DEDUP_REMOVED lines=12> */
.L_x_6665:
[----:B------:R-:W1:Y:S02]  /*1bd80*/  SYNCS.PHASECHK.TRANS64.TRYWAIT P0, [R7+URZ], R2 ;  /* 0x00000002070075a7 */ /* 0x000e64000800017f */
[----:B-1----:R-:W-:Y:S05]  /*1bd90*/  @!P0 BRA `(.L_x_6593) ;  /* 0x0000002400688947 */ /* 0x002fea0003800000 */
.L_x_6666:
[----:B------:R-:W-:Y:S05]  /*1bda0*/  @!P2 BRA `(.L_x_6594) ;  /* 0x000000000004a947 */ /* 0x000fea0003800000 */
[----:B------:R-:W-:Y:S01]  /*1bdb0*/  BPT.TRAP 0x1 ;  /* 0x000000040000795c */ /* 0x000fe20000300000 */
.L_x_6594:
[----:B------:R-:W2:Y:S01]  /*1bdc0*/  LDL.LU R4, [R1+0x8] ;  /* 0x0000080001047983 */ /* 0x000ea20000300800 */
[----:B------:R-:W-:-:S04]  /*1bdd0*/  VIADD R0, R0, 0x38860 ;  /* 0x0003886000007836 */ /* 0x000fc80000000000 */
[----:B--2---:R-:W-:-:S04]  /*1bde0*/  IMAD R4, R4, 0x8, R0 ;  /* 0x0000000804047824 */ /* 0x004fc800078e0200 */
[----:B------:R-:W2:Y:S02]  /*1bdf0*/  SYNCS.PHASECHK.TRANS64.TRYWAIT P0, [R4+URZ], R5 ;  /* 0x00000005040075a7 */ /* 0x000ea4000800017f */
[----:B--2---:R-:W-:Y:S05]  /*1be00*/  @!P0 BRA `(.L_x_6595) ;  /* 0x0000002400608947 */ /* 0x004fea0003800000 */
.L_x_6667:
[----:B------:R-:W-:-:S07]  /*1be10*/  IMAD R3, R3, 0x8, R0 ;  /* 0x0000000803037824 */ /* 0x000fce00078e0200 */
.L_x_6596:
[----:B---3--:R3:W4:Y:S02]  /*1be20*/  SYNCS.PHASECHK.TRANS64.TRYWAIT P0, [R3+URZ], R2 ;  /* 0x00000002030075a7 */ /* 0x008724000800017f */
[----:B----4-:R-:W-:Y:S05]  /*1be30*/  @!P0 NANOSLEEP.SYNCS 0x989680 ;  /* 0x009896800000895d */ /* 0x010fea0003900000 */
[----:B------:R-:W4:Y:S02]  /*1be40*/  @!P0 SYNCS.PHASECHK.TRANS64 P0, [R3+URZ], R2 ;  /* 0x00000002030085a7 */ /* 0x000f24000800007f */
[----:B----4-:R-:W-:Y:S05]  /*1be50*/  @!P0 BRA `(.L_x_6596) ;  /* 0xfffffffc00f08947 */ /* 0x010fea000383ffff */
.L_x_6589:
[----:B------:R-:W-:Y:S05]  /*1be60*/  BSYNC B0 ;  /* 0x0000000000007941 */ /* 0x000fea0003800000 */
.L_x_6588:
[----:B------:R-:W-:Y:S05]  /*1be70*/  EXIT ;  /* 0x000000000000794d */ /* 0x000fea0003800000 */
.L_x_6360:
[----:B0-----:R-:W-:-:S04]  /*1be80*/  IMAD.U32 R3, RZ, RZ, UR37 ;  /* 0x00000025ff037e24 */ /* 0x001fc8000f8e00ff */
[----:B------:R0:W1:Y:S03]  /*1be90*/  SYNCS.PHASECHK.TRANS64.TRYWAIT P1, [R3+URZ+0x38800], R4 ;  /* 0x03880004030075a7 */ /* 0x000066000802017f */
[----:B-1----:R-:W-:Y:S05]  /*1bea0*/  @!P1 NANOSLEEP.SYNCS 0x989680 ;  /* 0x009896800000995d */ /* 0x002fea0003900000 */
[----:B------:R-:W1:Y:S02]  /*1beb0*/  @!P1 SYNCS.PHASECHK.TRANS64 P1, [R3+URZ+0x38800], R4 ;  /* 0x03880004030095a7 */ /* 0x000e64000802007f */
[----:B-1----:R-:W-:Y:S05]  /*1bec0*/  @!P1 BRA `(.L_x_6360) ;  /* 0xfffffffc00ec9947 */ /* 0x002fea000383ffff */
[----:B------:R-:W-:Y:S05]  /*1bed0*/  BRA `(.L_x_6597) ;  /* 0xfffffe7c00f07947 */ /* 0x000fea000383ffff */
.L_x_6364:
[----:B-1----:R1:W2:Y:S02]  /*1bee0*/  SYNCS.PHASECHK.TRANS64.TRYWAIT P1, [R3+URZ+0x38830], R6 ;  /* 0x03883006030075a7 */ /* 0x0022a4000802017f */
[----:B--2---:R-:W-:Y:S05]  /*1bef0*/  @!P1 NANOSLEEP.SYNCS 0x989680 ;  /* 0x009896800000995d */ /* 0x004fea0003900000 */
[----:B------:R-:W2:Y:S02]  /*1bf00*/  @!P1 SYNCS.PHASECHK.TRANS64 P1, [R3+URZ+0x38830], R6 ;  /* 0x03883006030095a7 */ /* 0x000ea4000802007f */
[----:B--2---:R-:W-:Y:S05]  /*1bf10*/  @!P1 BRA `(.L_x_6364) ;  /* 0xfffffffc00f09947 */ /* 0x004fea000383ffff */
[----:B------:R-:W-:Y:S05]  /*1bf20*/  BRA `(.L_x_6363) ;  /* 0xfffffe8000087947 */ /* 0x000fea000383ffff */
.L_x_6365:
[----:B--2---:R-:W-:-:S04]  /*1bf30*/  IMAD.U32 R5, RZ, RZ, UR37 ;  /* 0x00000025ff057e24 */ /* 0x004fc8000f8e00ff */
[----:B------:R2:W3:Y:S03]  /*1bf40*/  SYNCS.PHASECHK.TRANS64.TRYWAIT P1, [R5+URZ+0x38810], R4 ;  /* 0x03881004050075a7 */ /* 0x0004e6000802017f */
[----:B---3--:R-:W-:Y:S05]  /*1bf50*/  @!P1 NANOSLEEP.SYNCS 0x989680 ;  /* 0x009896800000995d */ /* 0x008fea0003900000 */
[----:B------:R-:W3:Y:S02]  /*1bf60*/  @!P1 SYNCS.PHASECHK.TRANS64 P1, [R5+URZ+0x38810], R4 ;  /* 0x03881004050095a7 */ /* 0x000ee4000802007f */
[----:B---3--:R-:W-:Y:S05]  /*1bf70*/  @!P1 BRA `(.L_x_6365) ;  /* 0xfffffffc00ec9947 */ /* 0x008fea000383ffff */
[----:B------:R-:W-:Y:S05]  /*1bf80*/  BRA `(.L_x_6598) ;  /* 0xfffffe8000907947 */ /* 0x000fea000383ffff */
.L_x_6369:
[----:B----4-:R4:W0:Y:S02]  /*1bf90*/  SYNCS.PHASECHK.TRANS64.TRYWAIT P1, [R3+URZ+0x38850], R6 ;  /* 0x03885006030075a7 */ /* 0x010824000802017f */
[----:B0-----:R-:W-:Y:S05]  /*1bfa0*/  @!P1 NANOSLEEP.SYNCS 0x989680 ;  /* 0x009896800000995d */ /* 0x001fea0003900000 */
[----:B------:R-:W0:Y:S02]  /*1bfb0*/  @!P1 SYNCS.PHASECHK.TRANS64 P1, [R3+URZ+0x38850], R6 ;  /* 0x03885006030095a7 */ /* 0x000e24000802007f */
[----:B0-----:R-:W-:Y:S05]  /*1bfc0*/  @!P1 BRA `(.L_x_6369) ;  /* 0xfffffffc00f09947 */ /* 0x001fea000383ffff */
[----:B------:R-:W-:Y:S05]  /*1bfd0*/  BRA `(.L_x_6368) ;  /* 0xfffffe80009c7947 */ /* 0x000fea000383ffff */
.L_x_6385:
[----:B-1----:R-:W-:-:S04]  /*1bfe0*/  IMAD.U32 R9, RZ, RZ, UR5 ;  /* 0x00000005ff097e24 */ /* 0x002fc8000f8e00ff */
[----:B------:R1:W2:Y:S03]  /*1bff0*/  SYNCS.PHASECHK.TRANS64.TRYWAIT P2, [R9+URZ+0x38830], R8 ;  /* 0x03883008090075a7 */ /* 0x0002a6000804017f */
[----:B--2---:R-:W-:Y:S05]  /*1c000*/  @!P2 NANOSLEEP.SYNCS 0x989680 ;  /* 0x009896800000a95d */ /* 0x004fea0003900000 */
[----:B------:R-:W2:Y:S02]  /*1c010*/  @!P2 SYNCS.PHASECHK.TRANS64 P2, [R9+URZ+0x38830], R8 ;  /* 0x038830080900a5a7 */ /* 0x000ea4000804007f */
[----:B--2---:R-:W-:Y:S05]  /*1c020*/  @!P2 BRA `(.L_x_6385) ;  /* 0xfffffffc00eca947 */ /* 0x004fea000383ffff */
[----:B------:R-:W-:Y:S05]  /*1c030*/  BRA `(.L_x_6384) ;  /* 0xfffffeb0000c7947 */ /* 0x000fea000383ffff */
.L_x_6389:
[----:B-1----:R-:W-:-:S04]  /*1c040*/  IMAD.U32 R9, RZ, RZ, UR5 ;  /* 0x00000005ff097e24 */ /* 0x002fc8000f8e00ff */
[----:B------:R1:W3:Y:S03]  /*1c050*/  SYNCS.PHASECHK.TRANS64.TRYWAIT P2, [R9+URZ+0x38850], R8 ;  /* 0x03885008090075a7 */ /* 0x0002e6000804017f */
[----:B---3--:R-:W-:Y:S05]  /*1c060*/  @!P2 NANOSLEEP.SYNCS 0x989680 ;  /* 0x009896800000a95d */ /* 0x008fea0003900000 */
[----:B------:R-:W3:Y:S02]  /*1c070*/  @!P2 SYNCS.PHASECHK.TRANS64 P2, [R9+URZ+0x38850], R8 ;  /* 0x038850080900a5a7 */ /* 0x000ee4000804007f */
[----:B---3--:R-:W-:Y:S05]  /*1c080*/  @!P2 BRA `(.L_x_6389) ;  /* 0xfffffffc00eca947 */ /* 0x008fea000383ffff */
[----:B------:R-:W-:Y:S05]  /*1c090*/  BRA `(.L_x_6388) ;  /* 0xfffffeb000687947 */ /* 0x000fea000383ffff */
.L_x_6406:
[----:B-1----:R-:W-:-:S04]  /*1c0a0*/  IMAD.U32 R6, RZ, RZ, UR5 ;  /* 0x00000005ff067e24 */ /* 0x002fc8000f8e00ff */
[----:B------:R1:W2:Y:S03]  /*1c0b0*/  SYNCS.PHASECHK.TRANS64.TRYWAIT P3, [R6+URZ+0x38830], R5 ;  /* 0x03883005060075a7 */ /* 0x0002a6000806017f */
[----:B--2---:R-:W-:Y:S05]  /*1c0c0*/  @!P3 NANOSLEEP.SYNCS 0x989680 ;  /* 0x009896800000b95d */ /* 0x004fea0003900000 */
[----:B------:R-:W2:Y:S02]  /*1c0d0*/  @!P3 SYNCS.PHASECHK.TRANS64 P3, [R6+URZ+0x38830], R5 ;  /* 0x038830050600b5a7 */ /* 0x000ea4000806007f */
[----:B--2---:R-:W-:Y:S05]  /*1c0e0*/  @!P3 BRA `(.L_x_6406) ;  /* 0xfffffffc00ecb947 */ /* 0x004fea000383ffff */
[----:B------:R-:W-:Y:S05]  /*1c0f0*/  BRA `(.L_x_6405) ;  /* 0xfffffee400747947 */ /* 0x000fea000383ffff */
.L_x_6410:
[----:B-1----:R-:W-:-:S04]  /*1c100*/  IMAD.U32 R6, RZ, RZ, UR5 ;  /* 0x00000005ff067e24 */ /* 0x002fc8000f8e00ff */
[----:B------:R1:W3:Y:S03]  /*1c110*/  SYNCS.PHASECHK.TRANS64.TRYWAIT P3, [R6+URZ+0x38850], R5 ;  /* 0x03885005060075a7 */ /* 0x0002e6000806017f */
[----:B---3--:R-:W-:Y:S05]  /*1c120*/  @!P3 NANOSLEEP.SYNCS 0x989680 ;  /* 0x009896800000b95d */ /* 0x008fea0003900000 */
[----:B------:R-:W3:Y:S02]  /*1c130*/  @!P3 SYNCS.PHASECHK.TRANS64 P3, [R6+URZ+0x38850], R5 ;  /* 0x038850050600b5a7 */ /* 0x000ee4000806007f */
[----:B---3--:R-:W-:Y:S05]  /*1c140*/  @!P3 BRA `(.L_x_6410) ;  /* 0xfffffffc00ecb947 */ /* 0x008fea000383ffff */
[----:B------:R-:W-:Y:S05]  /*1c150*/  BRA `(.L_x_6409) ;  /* 0xfffffee400d07947 */ /* 0x000fea000383ffff */
.L_x_6416:
[----:B--2---:R-:W-:-:S04]  /*1c160*/  IMAD.U32 R8, RZ, RZ, UR5 ;  /* 0x00000005ff087e24 */ /* 0x004fc8000f8e00ff */
[----:B------:R2:W3:Y:S03]  /*1c170*/  SYNCS.PHASECHK.TRANS64.TRYWAIT P2, [R8+URZ+0x38830], R5 ;  /* 0x03883005080075a7 */ /* 0x0004e6000804017f */
[----:B---3--:R-:W-:Y:S05]  /*1c180*/  @!P2 NANOSLEEP.SYNCS 0x989680 ;  /* 0x009896800000a95d */ /* 0x008fea0003900000 */
[----:B------:R-:W3:Y:S02]  /*1c190*/  @!P2 SYNCS.PHASECHK.TRANS64 P2, [R8+URZ+0x38830], R5 ;  /* 0x038830050800a5a7 */ /* 0x000ee4000804007f */
[----:B---3--:R-:W-:Y:S05]  /*1c1a0*/  @!P2 BRA `(.L_x_6416) ;  /* 0xfffffffc00eca947 */ /* 0x008fea000383ffff */
[----:B------:R-:W-:Y:S05]  /*1c1b0*/  BRA `(.L_x_6415) ;  /* 0xffffff0c00847947 */ /* 0x000fea000383ffff */
.L_x_6420:
[----:B--2---:R-:W-:-:S04]  /*1c1c0*/  IMAD.U32 R8, RZ, RZ, UR5 ;  /* 0x00000005ff087e24 */ /* 0x004fc8000f8e00ff */
[----:B------:R2:W3:Y:S03]  /*1c1d0*/  SYNCS.PHASECHK.TRANS64.TRYWAIT P2, [R8+URZ+0x38850], R5 ;  /* 0x03885005080075a7 */ /* 0x0004e6000804017f */
[----:B---3--:R-:W-:Y:S05]  /*1c1e0*/  @!P2 NANOSLEEP.SYNCS 0x989680 ;  /* 0x009896800000a95d */ /* 0x008fea0003900000 */
[----:B------:R-:W3:Y:S02]  /*1c1f0*/  @!P2 SYNCS.PHASECHK.TRANS64 P2, [R8+URZ+0x38850], R5 ;  /* 0x038850050800a5a7 */ /* 0x000ee4000804007f */
[----:B---3--:R-:W-:Y:S05]  /*1c200*/  @!P2 BRA `(.L_x_6420) ;  /* 0xfffffffc00eca947 */ /* 0x008fea000383ffff */
[----:B------:R-:W-:Y:S05]  /*1c210*/  BRA `(.L_x_6419) ;  /* 0xffffff0c00e07947 */ /* 0x000fea000383ffff */
.L_x_6472:
        /* <DEDUP_REMOVED lines=11> */
.L_x_6600:
[----:B------:R-:W-:Y:S05]  /*1c2d0*/  BSYNC B0 ;  /* 0x0000000000007941 */ /* 0x000fea0003800000 */
.L_x_6599:
[----:B------:R-:W-:Y:S05]  /*1c2e0*/  BRA `(.L_x_6601) ;  /* 0xffffff9400107947 */ /* 0x000fea000383ffff */
.L_x_6474:
[----:B------:R-:W-:Y:S01]  /*1c2f0*/  BSSY B0, `(.L_x_6602) ;  /* 0x0000006000007945 */ /* 0x000fe20003800000 */
[----:B------:R-:W-:-:S07]  /*1c300*/  IMAD.MOV.U32 R15, RZ, RZ, -0x1 ;  /* 0xffffffffff0f7424 */ /* 0x000fce00078e00ff */
[----:B012-4-:R-:W-:Y:S05]  /*1c310*/  WARPSYNC.COLLECTIVE R15, `(.L_x_6603) ;  /* 0x000000000f0c7348 */ /* 0x017fea0003c00000 */
[----:B------:R-:W-:Y:S02]  /*1c320*/  ELECT P6, UR62, PT ;  /* 0x00000000003e782f */ /* 0x000fe400038c0000 */
[----:B------:R-:W-:Y:S01]  /*1c330*/  MOV R14, UR62 ;  /* 0x0000003e000e7c02 */ /* 0x000fe20008000f00 */
[----:B012-4-:R-:W-:Y:S10]  /*1c340*/  ENDCOLLECTIVE ;  /* 0x000000000000791b */ /* 0x017ff40003800000 */
.L_x_6603:
[----:B------:R-:W-:Y:S05]  /*1c350*/  BSYNC B0 ;  /* 0x0000000000007941 */ /* 0x000fea0003800000 */
.L_x_6602:
[----:B------:R-:W-:Y:S05]  /*1c360*/  BRA `(.L_x_6604) ;  /* 0xffffff94001c7947 */ /* 0x000fea000383ffff */
.L_x_6476:
[----:B--2---:R2:W3:Y:S02]  /*1c370*/  SYNCS.PHASECHK.TRANS64.TRYWAIT P0, [R0+URZ+0x38840], R2 ;  /* 0x03884002000075a7 */ /* 0x0044e4000800017f */
[----:B---3--:R-:W-:Y:S05]  /*1c380*/  @!P0 NANOSLEEP.SYNCS 0x989680 ;  /* 0x009896800000895d */ /* 0x008fea0003900000 */
[----:B------:R-:W3:Y:S02]  /*1c390*/  @!P0 SYNCS.PHASECHK.TRANS64 P0, [R0+URZ+0x38840], R2 ;  /* 0x03884002000085a7 */ /* 0x000ee4000800007f */
[----:B---3--:R-:W-:Y:S05]  /*1c3a0*/  @!P0 BRA `(.L_x_6476) ;  /* 0xfffffffc00f08947 */ /* 0x008fea000383ffff */
[----:B------:R-:W-:Y:S05]  /*1c3b0*/  BRA `(.L_x_6605) ;  /* 0xffffff9400847947 */ /* 0x000fea000383ffff */
.L_x_6480:
[----:B------:R0:W5:Y:S01]  /*1c3c0*/  LDL R0, [R1+0x34] ;  /* 0x0000340001007983 */ /* 0x0001620000100800 */
[----:B------:R-:W-:Y:S02]  /*1c3d0*/  IMAD.MOV.U32 R6, RZ, RZ, R11 ;  /* 0x000000ffff067224 */ /* 0x000fe400078e000b */
[----:B------:R-:W-:Y:S02]  /*1c3e0*/  IMAD.MOV.U32 R13, RZ, RZ, R2 ;  /* 0x000000ffff0d7224 */ /* 0x000fe400078e0002 */
[----:B------:R-:W-:Y:S02]  /*1c3f0*/  IMAD.MOV.U32 R12, RZ, RZ, RZ ;  /* 0x000000ffff0c7224 */ /* 0x000fe400078e00ff */
[----:B------:R-:W-:Y:S02]  /*1c400*/  IMAD.MOV.U32 R11, RZ, RZ, 0x181f ;  /* 0x0000181fff0b7424 */ /* 0x000fe400078e00ff */
[----:B------:R-:W-:Y:S02]  /*1c410*/  IMAD.MOV.U32 R15, RZ, RZ, -0x1 ;  /* 0xffffffffff0f7424 */ /* 0x000fe400078e00ff */
[----:B0-----:R-:W-:-:S07]  /*1c420*/  IMAD.IADD R8, R8, 0x1, R6 ;  /* 0x0000000108087824 */ /* 0x001fce00078e0206 */
[----:B-----5:R-:W-:Y:S05]  /*1c430*/  WARPSYNC.COLLECTIVE R15, `(.L_x_6606) ;  /* 0x000000000f087348 */ /* 0x020fea0003c00000 */
[----:B------:R0:W1:Y:S02]  /*1c440*/  SHFL.IDX P6, R14, R13, R12, R11 ;  /* 0x0000000c0d0e7389 */ /* 0x00006400000c000b */
[----:B01---5:R-:W-:Y:S01]  /*1c450*/  ENDCOLLECTIVE ;  /* 0x000000000000791b */ /* 0x023fe20003800000 */
.L_x_6606:
[----:B------:R0:W-:Y:S01]  /*1c460*/  STL [R1+0x38], R8 ;  /* 0x0000380801007387 */ /* 0x0001e20000100800 */
[----:B------:R-:W-:Y:S02]  /*1c470*/  IMAD.MOV.U32 R13, RZ, RZ, R3 ;  /* 0x000000ffff0d7224 */ /* 0x000fe400078e0003 */
[----:B------:R-:W-:-:S07]  /*1c480*/  IMAD.MOV.U32 R4, RZ, RZ, R14 ;  /* 0x000000ffff047224 */ /* 0x000fce00078e000e */
[----:B0-----:R-:W-:Y:S05]  /*1c490*/  WARPSYNC.COLLECTIVE R15, `(.L_x_6607) ;  /* 0x000000000f087348 */ /* 0x001fea0003c00000 */
[----:B------:R1:W2:Y:S02]  /*1c4a0*/  SHFL.IDX P6, R14, R13, R12, R11 ;  /* 0x0000000c0d0e7389 */ /* 0x0002a400000c000b */
[----:B012---:R-:W-:Y:S01]  /*1c4b0*/  ENDCOLLECTIVE ;  /* 0x000000000000791b */ /* 0x007fe20003800000 */
.L_x_6607:
[----:B------:R-:W-:Y:S02]  /*1c4c0*/  IMAD.MOV.U32 R13, RZ, RZ, R2 ;  /* 0x000000ffff0d7224 */ /* 0x000fe400078e0002 */
[----:B------:R-:W-:Y:S02]  /*1c4d0*/  IMAD.MOV.U32 R12, RZ, RZ, 0x1 ;  /* 0x00000001ff0c7424 */ /* 0x000fe400078e00ff */
[----:B------:R-:W-:-:S07]  /*1c4e0*/  IMAD.MOV.U32 R5, RZ, RZ, R14 ;  /* 0x000000ffff057224 */ /* 0x000fce00078e000e */
[----:B------:R-:W-:Y:S05]  /*1c4f0*/  WARPSYNC.COLLECTIVE R15, `(.L_x_6608) ;  /* 0x000000000f087348 */ /* 0x000fea0003c00000 */
[----:B------:R0:W1:Y:S02]  /*1c500*/  SHFL.IDX P6, R14, R13, R12, R11 ;  /* 0x0000000c0d0e7389 */ /* 0x00006400000c000b */
[----:B01----:R-:W-:Y:S01]  /*1c510*/  ENDCOLLECTIVE ;  /* 0x000000000000791b */ /* 0x003fe20003800000 */
.L_x_6608:
[----:B------:R-:W-:Y:S02]  /*1c520*/  IMAD.MOV.U32 R13, RZ, RZ, R3 ;  /* 0x000000ffff0d7224 */ /* 0x000fe400078e0003 */
[----:B------:R-:W-:-:S07]  /*1c530*/  IMAD.MOV.U32 R6, RZ, RZ, R14 ;  /* 0x000000ffff067224 */ /* 0x000fce00078e000e */
[----:B------:R-:W-:Y:S05]  /*1c540*/  WARPSYNC.COLLECTIVE R15, `(.L_x_6609) ;  /* 0x000000000f087348 */ /* 0x000fea0003c00000 */
[----:B------:R0:W1:Y:S02]  /*1c550*/  SHFL.IDX P6, R14, R13, R12, R11 ;  /* 0x0000000c0d0e7389 */ /* 0x00006400000c000b */
[----:B01----:R-:W-:Y:S01]  /*1c560*/  ENDCOLLECTIVE ;  /* 0x000000000000791b */ /* 0x003fe20003800000 */
.L_x_6609:
[----:B------:R-:W-:Y:S02]  /*1c570*/  IMAD.MOV.U32 R13, RZ, RZ, R2 ;  /* 0x000000ffff0d7224 */ /* 0x000fe400078e0002 */
[----:B------:R-:W-:Y:S02]  /*1c580*/  IMAD.MOV.U32 R12, RZ, RZ, 0x2 ;  /* 0x00000002ff0c7424 */ /* 0x000fe400078e00ff */
[----:B------:R-:W-:Y:S02]  /*1c590*/  IMAD R0, R0, R7, RZ ;  /* 0x0000000700007224 */ /* 0x000fe400078e02ff */
[----:B------:R-:W-:-:S03]  /*1c5a0*/  VIADD R7, R8, 0x10 ;  /* 0x0000001008077836 */ /* 0x000fc60000000000 */
[----:B------:R-:W-:Y:S02]  /*1c5b0*/  ISETP.GE.AND P1, PT, R8, R0, PT ;  /* 0x000000000800720c */ /* 0x000fe40003f26270 */
[----:B------:R0:W-:Y:S11]  /*1c5c0*/  STL [R1+0x40], R7 ;  /* 0x0000400701007387 */ /* 0x0001f60000100800 */
        /* <DEDUP_REMOVED lines=16> */
.L_x_6610:
        /* <DEDUP_REMOVED lines=10> */
.L_x_6611:
        /* <DEDUP_REMOVED lines=11> */
.L_x_6612:
        /* <DEDUP_REMOVED lines=14> */
.L_x_6613:
[----:B------:R-:W-:Y:S01]  /*1c900*/  IMAD.MOV.U32 R3, RZ, RZ, R14 ;  /* 0x000000ffff037224 */ /* 0x000fe200078e000e */
[----:B------:R-:W-:Y:S06]  /*1c910*/  BRA `(.L_x_6614) ;  /* 0xffffff9800ec7947 */ /* 0x000fec000383ffff */
.L_x_6484:
[----:B------:R-:W2:Y:S04]  /*1c920*/  LDL.LU R13, [R1+0x34] ;  /* 0x00003400010d7983 */ /* 0x000ea80000300800 */
[----:B------:R-:W3:Y:S04]  /*1c930*/  LDL.LU R12, [R1+0x38] ;  /* 0x00003800010c7983 */ /* 0x000ee80000300800 */
[----:B------:R-:W4:Y:S04]  /*1c940*/  LDL.LU R11, [R1+0x40] ;  /* 0x00004000010b7983 */ /* 0x000f280000300800 */
[----:B------:R-:W5:Y:S04]  /*1c950*/  LDL.LU R9, [R1+0x58] ;  /* 0x0000580001097983 */ /* 0x000f680000300800 */
[----:B------:R-:W5:Y:S01]  /*1c960*/  LDL.LU R8, [R1+0x4] ;  /* 0x0000040001087983 */ /* 0x000f620000300800 */
[----:B------:R-:W-:Y:S01]  /*1c970*/  BSSY B0, `(.L_x_6615) ;  /* 0x0000017000007945 */ /* 0x000fe20003800000 */
[----:B------:R-:W-:-:S02]  /*1c980*/  IMAD.MOV.U32 R15, RZ, RZ, -0x1 ;  /* 0xffffffffff0f7424 */ /* 0x000fc400078e00ff */
[----:B--2---:R-:W-:Y:S02]  /*1c990*/  IMAD R7, R13, R7, RZ ;  /* 0x000000070d077224 */ /* 0x004fe400078e02ff */
[----:B------:R-:W-:-:S03]  /*1c9a0*/  IMAD.MOV.U32 R13, RZ, RZ, R4 ;  /* 0x000000ffff0d7224 */ /* 0x000fc600078e0004 */
[-C--:B---3--:R-:W-:Y:S01]  /*1c9b0*/  ISETP.GE.AND P2, PT, R12, R7.reuse, PT ;  /* 0x000000070c00720c */ /* 0x088fe20003f46270 */
[----:B------:R-:W-:Y:S01]  /*1c9c0*/  IMAD.MOV.U32 R12, RZ, RZ, RZ ;  /* 0x000000ffff0c7224 */ /* 0x000fe200078e00ff */
[-C--:B----4-:R-:W-:Y:S01]  /*1c9d0*/  ISETP.GE.AND P3, PT, R11, R7.reuse, PT ;  /* 0x000000070b00720c */ /* 0x090fe20003f66270 */
[----:B------:R-:W-:Y:S01]  /*1c9e0*/  IMAD.MOV.U32 R11, RZ, RZ, 0x181f ;  /* 0x0000181fff0b7424 */ /* 0x000fe200078e00ff */
[----:B-----5:R-:W-:Y:S02]  /*1c9f0*/  ISETP.GE.AND P4, PT, R9, R7, PT ;  /* 0x000000070900720c */ /* 0x020fe40003f86270 */
[----:B------:R-:W-:-:S07]  /*1ca00*/  LOP3.LUT R8, R8, 0xffffffdf, RZ, 0xc0, !PT ;  /* 0xffffffdf08087812 */ /* 0x000fce00078ec0ff */
        /* <DEDUP_REMOVED lines=13> */
.L_x_6616:
[----:B------:R-:W-:Y:S05]  /*1cae0*/  BSYNC B0 ;  /* 0x0000000000007941 */ /* 0x000fea0003800000 */
.L_x_6615:
[----:B------:R0:W-:Y:S04]  /*1caf0*/  STL [R1+0x6c], R16 ;  /* 0x00006c1001007387 */ /* 0x0001e80000100800 */
[----:B0-----:R0:W5:Y:S04]  /*1cb00*/  LDL.LU R16, [R1+0x4] ;  /* 0x0000040001107983 */ /* 0x0011680000300800 */
[----:B------:R1:W-:Y:S04]  /*1cb10*/  STL [R1+0x68], R7 ;  /* 0x0000680701007387 */ /* 0x0003e80000100800 */
[----:B-1----:R0:W5:Y:S01]  /*1cb20*/  LDL R7, [R1+0x10] ;  /* 0x0000100001077983 */ /* 0x0021620000100800 */
[----:B------:R-:W-:-:S02]  /*1cb30*/  IMAD.MOV.U32 R13, RZ, RZ, R0 ;  /* 0x000000ffff0d7224 */ /* 0x000fc400078e0000 */
[----:B------:R-:W-:Y:S02]  /*1cb40*/  IMAD.MOV.U32 R12, RZ, RZ, RZ ;  /* 0x000000ffff0c7224 */ /* 0x000fe400078e00ff */
[----:B------:R-:W-:Y:S02]  /*1cb50*/  IMAD.MOV.U32 R11, RZ, RZ, 0x181f ;  /* 0x0000181fff0b7424 */ /* 0x000fe400078e00ff */
[----:B------:R-:W-:Y:S02]  /*1cb60*/  IMAD.MOV.U32 R15, RZ, RZ, -0x1 ;  /* 0xffffffffff0f7424 */ /* 0x000fe400078e00ff */
[----:B0-----:R-:W-:-:S07]  /*1cb70*/  IMAD.MOV.U32 R8, RZ, RZ, R14 ;  /* 0x000000ffff087224 */ /* 0x001fce00078e000e */
[----:B-----5:R-:W-:Y:S05]  /*1cb80*/  WARPSYNC.COLLECTIVE R15, `(.L_x_6617) ;  /* 0x000000000f087348 */ /* 0x020fea0003c00000 */
[----:B------:R0:W1:Y:S02]  /*1cb90*/  SHFL.IDX P6, R14, R13, R12, R11 ;  /* 0x0000000c0d0e7389 */ /* 0x00006400000c000b */
[----:B01---5:R-:W-:Y:S01]  /*1cba0*/  ENDCOLLECTIVE ;  /* 0x000000000000791b */ /* 0x023fe20003800000 */
.L_x_6617:
        /* <DEDUP_REMOVED lines=35> */
[C---:B------:R-:W-:Y:S02]  /*1cde0*/  LOP3.LUT P5, RZ, R16.reuse, 0x4, RZ, 0xc0, !PT ;  /* 0x0000000410ff7812 */ /* 0x040fe400078ac0ff */
[----:B------:R-:W-:Y:S01]  /*1cdf0*/  @!P3 LOP3.LUT R8, R5, 0x40, RZ, 0xc0, !PT ;  /* 0x000000400508b812 */ /* 0x000fe200078ec0ff */
[----:B------:R0:W-:Y:S01]  /*1ce00*/  @!P2 LDGSTS.E.BYPASS.LTC128B.128 [R7+0x32400], desc[UR38][R2.64+0x300], P6 ;  /* 0x324003000207afae */ /* 0x0001e2000b101d66 */
[----:B------:R-:W-:Y:S02]  /*1ce10*/  LOP3.LUT R16, R16, 0xfffdffff, RZ, 0xc0, !PT ;  /* 0xfffdffff10107812 */ /* 0x000fe400078ec0ff */
[----:B------:R-:W-:-:S07]  /*1ce20*/  @!P3 SHF.R.U32.HI R8, RZ, 0x2, R8 ;  /* 0x00000002ff08b819 */ /* 0x000fce0000011608 */
[----:B0-----:R-:W-:Y:S05]  /*1ce30*/  WARPSYNC.COLLECTIVE R15, `(.L_x_6618) ;  /* 0x000000000f087348 */ /* 0x001fea0003c00000 */
[----:B------:R1:W2:Y:S02]  /*1ce40*/  SHFL.IDX P6, R14, R13, R12, R11 ;  /* 0x0000000c0d0e7389 */ /* 0x0002a400000c000b */
[----:B012---:R-:W-:Y:S01]  /*1ce50*/  ENDCOLLECTIVE ;  /* 0x000000000000791b */ /* 0x007fe20003800000 */
.L_x_6618:
        /* <DEDUP_REMOVED lines=12> */
[----:B------:R-:W-:Y:S01]  /*1cf20*/  @!P3 ISETP.NE.U32.AND P4, PT, R8, RZ, PT ;  /* 0x000000ff0800b20c */ /* 0x000fe20003f85070 */
[----:B0-----:R-:W-:-:S12]  /*1cf30*/  IMAD.MOV.U32 R9, RZ, RZ, R14 ;  /* 0x000000ffff097224 */ /* 0x001fd800078e000e */
[----:B------:R-:W-:Y:S05]  /*1cf40*/  WARPSYNC.COLLECTIVE R15, `(.L_x_6619) ;  /* 0x000000000f087348 */ /* 0x000fea0003c00000 */
[----:B------:R0:W1:Y:S02]  /*1cf50*/  SHFL.IDX P6, R14, R13, R12, R11 ;  /* 0x0000000c0d0e7389 */ /* 0x00006400000c000b */
[----:B01----:R-:W-:Y:S01]  /*1cf60*/  ENDCOLLECTIVE ;  /* 0x000000000000791b */ /* 0x003fe20003800000 */
.L_x_6619:
        /* <DEDUP_REMOVED lines=29> */
.L_x_6620:
        /* <DEDUP_REMOVED lines=13> */
.L_x_6621:
[----:B------:R-:W-:Y:S02]  /*1d210*/  @!P4 LOP3.LUT R8, R6, 0x80, RZ, 0xc0, !PT ;  /* 0x000000800608c812 */ /* 0x000fe400078ec0ff */
[----:B------:R-:W-:Y:S02]  /*1d220*/  @!P4 LOP3.LUT R2, R5, 0x40, RZ, 0xc0, !PT ;  /* 0x000000400502c812 */ /* 0x000fe400078ec0ff */
[----:B------:R-:W-:Y:S02]  /*1d230*/  @!P4 SHF.R.U32.HI R8, RZ, 0x3, R8 ;  /* 0x00000003ff08c819 */ /* 0x000fe40000011608 */
[----:B------:R-:W-:Y:S02]  /*1d240*/  @!P4 SHF.R.U32.HI R9, RZ, 0x2, R2 ;  /* 0x00000002ff09c819 */ /* 0x000fe40000011602 */
[----:B------:R-:W-:Y:S01]  /*1d250*/  @!P4 ISETP.NE.U32.AND P3, PT, R8, RZ, PT ;  /* 0x000000ff0800c20c */ /* 0x000fe20003f65070 */
[----:B------:R-:W0:Y:S01]  /*1d260*/  S2R R15, SR_TID.X ;  /* 0x00000000000f7919 */ /* 0x000e220000002100 */
[----:B------:R-:W-:Y:S01]  /*1d270*/  IMAD.MOV.U32 R3, RZ, RZ, R14 ;  /* 0x000000ffff037224 */ /* 0x000fe200078e000e */
[----:B------:R-:W-:Y:S01]  /*1d280*/  @!P4 ISETP.NE.U32.AND P6, PT, R9, RZ, PT ;  /* 0x000000ff0900c20c */ /* 0x000fe20003fc5070 */
[----:B0-----:R-:W-:-:S05]  /*1d290*/  IMAD.SHL.U32 R15, R15, 0x8, RZ ;  /* 0x000000080f0f7824 */ /* 0x001fca00078e00ff */
[----:B------:R-:W-:-:S04]  /*1d2a0*/  LOP3.LUT R15, R15, 0x38, RZ, 0xc0, !PT ;  /* 0x000000380f0f7812 */ /* 0x000fc800078ec0ff */
        /* <DEDUP_REMOVED lines=11> */
[----:B------:R0:W5:Y:S10]  /*1d360*/  LDL.LU R16, [R1+0x6c] ;  /* 0x00006c0001107983 */ /* 0x0001740000300800 */
[----:B------:R0:W-:Y:S04]  /*1d370*/  @!P4 LDGSTS.E.BYPASS.LTC128B.128 [R7+0x2b400], desc[UR38][R2.64+0x100], !P2 ;  /* 0x2b4001000207cfae */ /* 0x0001e8000d101d66 */
[----:B------:R0:W-:Y:S04]  /*1d380*/  @!P4 LDGSTS.E.BYPASS.LTC128B.128 [R7+0x2d400], desc[UR38][R2.64+0x180], !P5 ;  /* 0x2d4001800207cfae */ /* 0x0001e8000e901d66 */
[----:B------:R0:W-:Y:S04]  /*1d390*/  @!P4 LDGSTS.E.BYPASS.LTC128B.128 [R7+0x2f400], desc[UR38][R2.64+0x200], !P0 ;  /* 0x2f4002000207cfae */ /* 0x0001e8000c101d66 */
[----:B------:R0:W-:Y:S04]  /*1d3a0*/  @!P4 LDGSTS.E.BYPASS.LTC128B.128 [R7+0x31400], desc[UR38][R2.64+0x280], !P1 ;  /* 0x314002800207cfae */ /* 0x0001e8000c901d66 */
[----:B------:R0:W-:Y:S04]  /*1d3b0*/  @!P4 LDGSTS.E.BYPASS.LTC128B.128 [R7+0x33400], desc[UR38][R2.64+0x300], P6 ;  /* 0x334003000207cfae */ /* 0x0001e8000b101d66 */
[----:B------:R0:W-:Y:S04]  /*1d3c0*/  @!P4 LDGSTS.E.BYPASS.LTC128B.128 [R7+0x35400], desc[UR38][R2.64+0x380], P3 ;  /* 0x354003800207cfae */ /* 0x0001e80009901d66 */
[----:B------:R0:W5:Y:S01]  /*1d3d0*/  LDL.LU R7, [R1+0x68] ;  /* 0x0000680001077983 */ /* 0x0001620000300800 */
[----:B------:R-:W-:-:S02]  /*1d3e0*/  IMAD.MOV.U32 R13, RZ, RZ, R4 ;  /* 0x000000ffff0d7224 */ /* 0x000fc400078e0004 */
[----:B------:R-:W-:Y:S02]  /*1d3f0*/  IMAD.MOV.U32 R12, RZ, RZ, 0x3 ;  /* 0x00000003ff0c7424 */ /* 0x000fe400078e00ff */
[----:B------:R-:W-:-:S07]  /*1d400*/  IMAD.MOV.U32 R15, RZ, RZ, -0x1 ;  /* 0xffffffffff0f7424 */ /* 0x000fce00078e00ff */
[----:B0----5:R-:W-:Y:S05]  /*1d410*/  WARPSYNC.COLLECTIVE R15, `(.L_x_6622) ;  /* 0x000000000f087348 */ /* 0x021fea0003c00000 */
[----:B------:R1:W2:Y:S02]  /*1d420*/  SHFL.IDX P6, R14, R13, R12, R11 ;  /* 0x0000000c0d0e7389 */ /* 0x0002a400000c000b */
[----:B012--5:R-:W-:Y:S01]  /*1d430*/  ENDCOLLECTIVE ;  /* 0x000000000000791b */ /* 0x027fe20003800000 */
.L_x_6622:
[----:B------:R-:W-:Y:S02]  /*1d440*/  IMAD.MOV.U32 R13, RZ, RZ, R0 ;  /* 0x000000ffff0d7224 */ /* 0x000fe400078e0000 */
[----:B------:R-:W-:-:S07]  /*1d450*/  IMAD.MOV.U32 R4, RZ, RZ, R14 ;  /* 0x000000ffff047224 */ /* 0x000fce00078e000e */
[----:B------:R-:W-:Y:S05]  /*1d460*/  WARPSYNC.COLLECTIVE R15, `(.L_x_6623) ;  /* 0x000000000f087348 */ /* 0x000fea0003c00000 */
[----:B------:R0:W1:Y:S02]  /*1d470*/  SHFL.IDX P6, R14, R13, R12, R11 ;  /* 0x0000000c0d0e7389 */ /* 0x00006400000c000b */
[----:B01----:R-:W-:Y:S01]  /*1d480*/  ENDCOLLECTIVE ;  /* 0x000000000000791b */ /* 0x003fe20003800000 */
.L_x_6623:
[----:B------:R-:W-:Y:S01]  /*1d490*/  IMAD.MOV.U32 R0, RZ, RZ, R14 ;  /* 0x000000ffff007224 */ /* 0x000fe200078e000e */
[----:B------:R-:W-:Y:S06]  /*1d4a0*/  BRA `(.L_x_6624) ;  /* 0xffffff9c00d07947 */ /* 0x000fec000383ffff */
.L_x_6489:
[----:B0-----:R-:W3:Y:S02]  /*1d4b0*/  LDL R2, [R1] ;  /* 0x0000000001027983 */ /* 0x001ee40000100800 */
[----:B---3--:R0:W3:Y:S02]  /*1d4c0*/  SYNCS.PHASECHK.TRANS64.TRYWAIT P0, [R2+URZ+0x38820], R0 ;  /* 0x03882000020075a7 */ /* 0x0080e4000800017f */
[----:B---3--:R-:W-:Y:S05]  /*1d4d0*/  @!P0 NANOSLEEP.SYNCS 0x989680 ;  /* 0x009896800000895d */ /* 0x008fea0003900000 */
[----:B------:R-:W3:Y:S02]  /*1d4e0*/  @!P0 SYNCS.PHASECHK.TRANS64 P0, [R2+URZ+0x38820], R0 ;  /* 0x03882000020085a7 */ /* 0x000ee4000800007f */
[----:B---3--:R-:W-:Y:S05]  /*1d4f0*/  @!P0 BRA `(.L_x_6489) ;  /* 0xfffffffc00ec8947 */ /* 0x008fea000383ffff */
[----:B------:R-:W-:Y:S05]  /*1d500*/  BRA `(.L_x_6625) ;  /* 0xffffffa000907947 */ /* 0x000fea000383ffff */
.L_x_6493:
[----:B0-----:R0:W1:Y:S02]  /*1d510*/  SYNCS.PHASECHK.TRANS64.TRYWAIT P0, [R0+URZ+0x38860], R2 ;  /* 0x03886002000075a7 */ /* 0x001064000800017f */
[----:B-1----:R-:W-:Y:S05]  /*1d520*/  @!P0 NANOSLEEP.SYNCS 0x989680 ;  /* 0x009896800000895d */ /* 0x002fea0003900000 */
[----:B------:R-:W1:Y:S02]  /*1d530*/  @!P0 SYNCS.PHASECHK.TRANS64 P0, [R0+URZ+0x38860], R2 ;  /* 0x03886002000085a7 */ /* 0x000e64000800007f */
[----:B-1----:R-:W-:Y:S05]  /*1d540*/  @!P0 BRA `(.L_x_6493) ;  /* 0xfffffffc00f08947 */ /* 0x002fea000383ffff */
[----:B------:R-:W-:Y:S05]  /*1d550*/  BRA `(.L_x_6626) ;  /* 0xffffffa000bc7947 */ /* 0x000fea000383ffff */
.L_x_6512:
[----:B-1----:R1:W3:Y:S02]  /*1d560*/  SYNCS.PHASECHK.TRANS64.TRYWAIT P0, [R3+URZ+0x38840], R2 ;  /* 0x03884002030075a7 */ /* 0x0022e4000800017f */
[----:B---3--:R-:W-:Y:S05]  /*1d570*/  @!P0 NANOSLEEP.SYNCS 0x989680 ;  /* 0x009896800000895d */ /* 0x008fea0003900000 */
[----:B------:R-:W3:Y:S02]  /*1d580*/  @!P0 SYNCS.PHASECHK.TRANS64 P0, [R3+URZ+0x38840], R2 ;  /* 0x03884002030085a7 */ /* 0x000ee4000800007f */
[----:B---3--:R-:W-:Y:S05]  /*1d590*/  @!P0 BRA `(.L_x_6512) ;  /* 0xfffffffc00f08947 */ /* 0x008fea000383ffff */
[----:B------:R-:W-:Y:S05]  /*1d5a0*/  BRA `(.L_x_6627) ;  /* 0xffffffac00c87947 */ /* 0x000fea000383ffff */
.L_x_6517:
[----:B0-----:R0:W3:Y:S02]  /*1d5b0*/  SYNCS.PHASECHK.TRANS64.TRYWAIT P0, [R3+URZ+0x38860], R2 ;  /* 0x03886002030075a7 */ /* 0x0010e4000800017f */
[----:B---3--:R-:W-:Y:S05]  /*1d5c0*/  @!P0 NANOSLEEP.SYNCS 0x989680 ;  /* 0x009896800000895d */ /* 0x008fea0003900000 */
[----:B------:R-:W3:Y:S02]  /*1d5d0*/  @!P0 SYNCS.PHASECHK.TRANS64 P0, [R3+URZ+0x38860], R2 ;  /* 0x03886002030085a7 */ /* 0x000ee4000800007f */
[----:B---3--:R-:W-:Y:S05]  /*1d5e0*/  @!P0 BRA `(.L_x_6517) ;  /* 0xfffffffc00f08947 */ /* 0x008fea000383ffff */
[----:B------:R-:W-:Y:S05]  /*1d5f0*/  BRA `(.L_x_6628) ;  /* 0xffffffb0004c7947 */ /* 0x000fea000383ffff */
.L_x_6532:
[----:B0-----:R0:W1:Y:S02]  /*1d600*/  SYNCS.PHASECHK.TRANS64.TRYWAIT P0, [R4+URZ+0x38840], R2 ;  /* 0x03884002040075a7 */ /* 0x001064000800017f */
[----:B-1----:R-:W-:Y:S05]  /*1d610*/  @!P0 NANOSLEEP.SYNCS 0x989680 ;  /* 0x009896800000895d */ /* 0x002fea0003900000 */
[----:B------:R-:W1:Y:S02]  /*1d620*/  @!P0 SYNCS.PHASECHK.TRANS64 P0, [R4+URZ+0x38840], R2 ;  /* 0x03884002040085a7 */ /* 0x000e64000800007f */
[----:B-1----:R-:W-:Y:S05]  /*1d630*/  @!P0 BRA `(.L_x_6532) ;  /* 0xfffffffc00f08947 */ /* 0x002fea000383ffff */
[----:B------:R-:W-:Y:S05]  /*1d640*/  BRA `(.L_x_6629) ;  /* 0xffffffbc003c7947 */ /* 0x000fea000383ffff */
.L_x_6537:
[----:B-1----:R1:W3:Y:S02]  /*1d650*/  SYNCS.PHASECHK.TRANS64.TRYWAIT P0, [R4+URZ+0x38860], R2 ;  /* 0x03886002040075a7 */ /* 0x0022e4000800017f */
[----:B---3--:R-:W-:Y:S05]  /*1d660*/  @!P0 NANOSLEEP.SYNCS 0x989680 ;  /* 0x009896800000895d */ /* 0x008fea0003900000 */
[----:B------:R-:W3:Y:S02]  /*1d670*/  @!P0 SYNCS.PHASECHK.TRANS64 P0, [R4+URZ+0x38860], R2 ;  /* 0x03886002040085a7 */ /* 0x000ee4000800007f */
[----:B---3--:R-:W-:Y:S05]  /*1d680*/  @!P0 BRA `(.L_x_6537) ;  /* 0xfffffffc00f08947 */ /* 0x008fea000383ffff */
[----:B------:R-:W-:Y:S05]  /*1d690*/  BRA `(.L_x_6630) ;  /* 0xffffffbc00bc7947 */ /* 0x000fea000383ffff */
.L_x_6552:
[----:B-1----:R1:W3:Y:S02]  /*1d6a0*/  SYNCS.PHASECHK.TRANS64.TRYWAIT P0, [R2+URZ+0x38840], R3 ;  /* 0x03884003020075a7 */ /* 0x0022e4000800017f */
[----:B---3--:R-:W-:Y:S05]  /*1d6b0*/  @!P0 NANOSLEEP.SYNCS 0x989680 ;  /* 0x009896800000895d */ /* 0x008fea0003900000 */
[----:B------:R-:W3:Y:S02]  /*1d6c0*/  @!P0 SYNCS.PHASECHK.TRANS64 P0, [R2+URZ+0x38840], R3 ;  /* 0x03884003020085a7 */ /* 0x000ee4000800007f */
[----:B---3--:R-:W-:Y:S05]  /*1d6d0*/  @!P0 BRA `(.L_x_6552) ;  /* 0xfffffffc00f08947 */ /* 0x008fea000383ffff */
[----:B------:R-:W-:Y:S05]  /*1d6e0*/  BRA `(.L_x_6631) ;  /* 0xffffffc800887947 */ /* 0x000fea000383ffff */
.L_x_6557:
[----:B0-----:R0:W3:Y:S02]  /*1d6f0*/  SYNCS.PHASECHK.TRANS64.TRYWAIT P0, [R2+URZ+0x38860], R3 ;  /* 0x03886003020075a7 */ /* 0x0010e4000800017f */
[----:B---3--:R-:W-:Y:S05]  /*1d700*/  @!P0 NANOSLEEP.SYNCS 0x989680 ;  /* 0x009896800000895d */ /* 0x008fea0003900000 */
[----:B------:R-:W3:Y:S02]  /*1d710*/  @!P0 SYNCS.PHASECHK.TRANS64 P0, [R2+URZ+0x38860], R3 ;  /* 0x03886003020085a7 */ /* 0x000ee4000800007f */
[----:B---3--:R-:W-:Y:S05]  /*1d720*/  @!P0 BRA `(.L_x_6557) ;  /* 0xfffffffc00f08947 */ /* 0x008fea000383ffff */
[----:B------:R-:W-:Y:S05]  /*1d730*/  BRA `(.L_x_6632) ;  /* 0xffffffcc000c7947 */ /* 0x000fea000383ffff */
.L_x_6573:
[----:B------:R-:W-:Y:S01]  /*1d740*/  BSSY B0, `(.L_x_6633) ;  /* 0x0000008000007945 */ /* 0x000fe20003800000 */
[----:B------:R-:W-:Y:S02]  /*1d750*/  IMAD.MOV.U32 R13, RZ, RZ, R16 ;  /* 0x000000ffff0d7224 */ /* 0x000fe400078e0010 */
[----:B------:R-:W-:Y:S02]  /*1d760*/  IMAD.MOV.U32 R12, RZ, RZ, RZ ;  /* 0x000000ffff0c7224 */ /* 0x000fe400078e00ff */
[----:B------:R-:W-:Y:S02]  /*1d770*/  IMAD.MOV.U32 R11, RZ, RZ, 0x1f ;  /* 0x0000001fff0b7424 */ /* 0x000fe400078e00ff */
[----:B------:R-:W-:-:S07]  /*1d780*/  IMAD.MOV.U32 R15, RZ, RZ, -0x1 ;  /* 0xffffffffff0f7424 */ /* 0x000fce00078e00ff */
[----:B012---:R-:W-:Y:S05]  /*1d790*/  WARPSYNC.COLLECTIVE R15, `(.L_x_6634) ;  /* 0x000000000f087348 */ /* 0x007fea0003c00000 */
[----:B------:R3:W4:Y:S02]  /*1d7a0*/  SHFL.IDX P6, R14, R13, R12, R11 ;  /* 0x0000000c0d0e7389 */ /* 0x00072400000c000b */
[----:B01234-:R-:W-:Y:S01]  /*1d7b0*/  ENDCOLLECTIVE ;  /* 0x000000000000791b */ /* 0x01ffe20003800000 */
.L_x_6634:
[----:B------:R-:W-:Y:S05]  /*1d7c0*/  BSYNC B0 ;  /* 0x0000000000007941 */ /* 0x000fea0003800000 */
.L_x_6633:
        /* <DEDUP_REMOVED lines=9> */
.L_x_6635:
        /* <DEDUP_REMOVED lines=18> */
.L_x_6636:
        /* <DEDUP_REMOVED lines=8> */
.L_x_6637:
        /* <DEDUP_REMOVED lines=8> */
.L_x_6638:
        /* <DEDUP_REMOVED lines=8> */
.L_x_6639:
        /* <DEDUP_REMOVED lines=8> */
.L_x_6640:
        /* <DEDUP_REMOVED lines=9> */
.L_x_6641:
[----:B------:R-:W-:Y:S01]  /*1dc10*/  IMAD.MOV.U32 R16, RZ, RZ, R14 ;  /* 0x000000ffff107224 */ /* 0x000fe200078e000e */
[----:B------:R-:W-:Y:S06]  /*1dc20*/  BRA `(.L_x_6642) ;  /* 0xffffffd400487947 */ /* 0x000fec000383ffff */
.L_x_6578:
        /* <DEDUP_REMOVED lines=8> */
.L_x_6644:
[----:B------:R-:W-:Y:S05]  /*1dcb0*/  BSYNC B0 ;  /* 0x0000000000007941 */ /* 0x000fea0003800000 */
.L_x_6643:
        /* <DEDUP_REMOVED lines=10> */
.L_x_6645:
        /* <DEDUP_REMOVED lines=8> */
.L_x_6646:
        /* <DEDUP_REMOVED lines=8> */
.L_x_6647:
        /* <DEDUP_REMOVED lines=8> */
.L_x_6648:
        /* <DEDUP_REMOVED lines=9> */
.L_x_6649:
[----:B------:R-:W-:Y:S01]  /*1df70*/  IMAD.MOV.U32 R16, RZ, RZ, R14 ;  /* 0x000000ffff107224 */ /* 0x000fe200078e000e */
[----:B------:R-:W-:Y:S06]  /*1df80*/  BRA `(.L_x_6650) ;  /* 0xffffffd4000c7947 */ /* 0x000fec000383ffff */
.L_x_6580:
[----:B------:R-:W-:Y:S01]  /*1df90*/  BSSY B0, `(.L_x_6651) ;  /* 0x0000006000007945 */ /* 0x000fe20003800000 */
[----:B------:R-:W-:Y:S01]  /*1dfa0*/  PLOP3.LUT P6, PT, P6, PT, PT, 0x8, 0x0 ;  /* 0x000000000000781c */ /* 0x000fe200037ce170 */
[----:B------:R-:W-:-:S12]  /*1dfb0*/  IMAD.MOV.U32 R15, RZ, RZ, -0x1 ;  /* 0xffffffffff0f7424 */ /* 0x000fd800078e00ff */
[----:B012---:R-:W-:Y:S05]  /*1dfc0*/  WARPSYNC.COLLECTIVE R15, `(.L_x_6652) ;  /* 0x000000000f087348 */ /* 0x007fea0003c00000 */
[----:B------:R-:W-:Y:S01]  /*1dfd0*/  VOTE.ANY R14, PT, P6 ;  /* 0x00000000000e7806 */ /* 0x000fe200030e0100 */
[----:B012---:R-:W-:Y:S06]  /*1dfe0*/  ENDCOLLECTIVE ;  /* 0x000000000000791b */ /* 0x007fec0003800000 */
.L_x_6652:
[----:B------:R-:W-:Y:S05]  /*1dff0*/  BSYNC B0 ;  /* 0x0000000000007941 */ /* 0x000fea0003800000 */
.L_x_6651:
        /* <DEDUP_REMOVED lines=9> */
.L_x_6653:
[----:B------:R-:W-:Y:S01]  /*1e090*/  IMAD.MOV.U32 R17, RZ, RZ, R14 ;  /* 0x000000ffff117224 */ /* 0x000fe200078e000e */
[----:B------:R-:W-:Y:S06]  /*1e0a0*/  BRA `(.L_x_6654) ;  /* 0xffffffd000fc7947 */ /* 0x000fec000383ffff */
.L_x_6582:
[----:B------:R-:W-:Y:S01]  /*1e0b0*/  BSSY B0, `(.L_x_6655) ;  /* 0x0000007000007945 */ /* 0x000fe20003800000 */
[----:B------:R-:W-:Y:S02]  /*1e0c0*/  IMAD.MOV.U32 R13, RZ, RZ, R3 ;  /* 0x000000ffff0d7224 */ /* 0x000fe400078e0003 */
[----:B------:R-:W-:Y:S02]  /*1e0d0*/  IMAD.MOV.U32 R11, RZ, RZ, 0x1f ;  /* 0x0000001fff0b7424 */ /* 0x000fe400078e00ff */
[----:B------:R-:W-:-:S07]  /*1e0e0*/  IMAD.MOV.U32 R15, RZ, RZ, -0x1 ;  /* 0xffffffffff0f7424 */ /* 0x000fce00078e00ff */
[----:B01234-:R-:W-:Y:S05]  /*1e0f0*/  WARPSYNC.COLLECTIVE R15, `(.L_x_6656) ;  /* 0x000000000f087348 */ /* 0x01ffea0003c00000 */
[----:B------:R0:W0:Y:S02]  /*1e100*/  SHFL.IDX P6, R14, R13, R12, R11 ;  /* 0x0000000c0d0e7389 */ /* 0x00002400000c000b */
[----:B01234-:R-:W-:Y:S01]  /*1e110*/  ENDCOLLECTIVE ;  /* 0x000000000000791b */ /* 0x01ffe20003800000 */
.L_x_6656:
[----:B------:R-:W-:Y:S05]  /*1e120*/  BSYNC B0 ;  /* 0x0000000000007941 */ /* 0x000fea0003800000 */
.L_x_6655:
[----:B------:R-:W-:Y:S01]  /*1e130*/  IMAD.MOV.U32 R3, RZ, RZ, R14 ;  /* 0x000000ffff037224 */ /* 0x000fe200078e000e */
[----:B------:R-:W-:Y:S06]  /*1e140*/  BRA `(.L_x_6657) ;  /* 0xffffffd000f07947 */ /* 0x000fec000383ffff */
.L_x_6586:
[----:B0-----:R0:W1:Y:S02]  /*1e150*/  SYNCS.PHASECHK.TRANS64.TRYWAIT P0, [R0+URZ+0x38820], R3 ;  /* 0x03882003000075a7 */ /* 0x001064000800017f */
[----:B-1----:R-:W-:Y:S05]  /*1e160*/  @!P0 NANOSLEEP.SYNCS 0x989680 ;  /* 0x009896800000895d */ /* 0x002fea0003900000 */
[----:B------:R-:W1:Y:S02]  /*1e170*/  @!P0 SYNCS.PHASECHK.TRANS64 P0, [R0+URZ+0x38820], R3 ;  /* 0x03882003000085a7 */ /* 0x000e64000800007f */
[----:B-1----:R-:W-:Y:S05]  /*1e180*/  @!P0 BRA `(.L_x_6586) ;  /* 0xfffffffc00f08947 */ /* 0x002fea000383ffff */
[----:B------:R-:W-:Y:S05]  /*1e190*/  BRA `(.L_x_6658) ;  /* 0xffffffd800747947 */ /* 0x000fea000383ffff */
.L_x_6587:
        /* <DEDUP_REMOVED lines=11> */
.L_x_6660:
[----:B------:R-:W-:Y:S05]  /*1e250*/  BSYNC B0 ;  /* 0x0000000000007941 */ /* 0x000fea0003800000 */
.L_x_6659:
[----:B------:R-:W-:Y:S05]  /*1e260*/  BRA `(.L_x_6661) ;  /* 0xffffffd8005c7947 */ /* 0x000fea000383ffff */
.L_x_6590:
[----:B------:R-:W-:Y:S01]  /*1e270*/  BSSY B1, `(.L_x_6662) ;  /* 0x0000006000017945 */ /* 0x000fe20003800000 */
[----:B------:R-:W-:-:S07]  /*1e280*/  IMAD.MOV.U32 R15, RZ, RZ, -0x1 ;  /* 0xffffffffff0f7424 */ /* 0x000fce00078e00ff */
[----:B012---:R-:W-:Y:S05]  /*1e290*/  WARPSYNC.COLLECTIVE R15, `(.L_x_6663) ;  /* 0x000000000f0c7348 */ /* 0x007fea0003c00000 */
[----:B------:R-:W-:Y:S02]  /*1e2a0*/  ELECT P6, UR62, PT ;  /* 0x00000000003e782f */ /* 0x000fe400038c0000 */
[----:B------:R-:W-:Y:S01]  /*1e2b0*/  MOV R14, UR62 ;  /* 0x0000003e000e7c02 */ /* 0x000fe20008000f00 */
[----:B012---:R-:W-:Y:S10]  /*1e2c0*/  ENDCOLLECTIVE ;  /* 0x000000000000791b */ /* 0x007ff40003800000 */
.L_x_6663:
[----:B------:R-:W-:Y:S05]  /*1e2d0*/  BSYNC B1 ;  /* 0x0000000000017941 */ /* 0x000fea0003800000 */
.L_x_6662:
[----:B------:R-:W-:Y:S05]  /*1e2e0*/  BRA `(.L_x_6664) ;  /* 0xffffffd800547947 */ /* 0x000fea000383ffff */
.L_x_6592:
[----:B0-----:R0:W1:Y:S02]  /*1e2f0*/  SYNCS.PHASECHK.TRANS64.TRYWAIT P0, [R6+URZ], R5 ;  /* 0x00000005060075a7 */ /* 0x001064000800017f */
[----:B-1----:R-:W-:Y:S05]  /*1e300*/  @!P0 NANOSLEEP.SYNCS 0x989680 ;  /* 0x009896800000895d */ /* 0x002fea0003900000 */
[----:B------:R-:W1:Y:S02]  /*1e310*/  @!P0 SYNCS.PHASECHK.TRANS64 P0, [R6+URZ], R5 ;  /* 0x00000005060085a7 */ /* 0x000e64000800007f */
[----:B-1----:R-:W-:Y:S05]  /*1e320*/  @!P0 BRA `(.L_x_6592) ;  /* 0xfffffffc00f08947 */ /* 0x002fea000383ffff */
[----:B------:R-:W-:Y:S05]  /*1e330*/  BRA `(.L_x_6665) ;  /* 0xffffffd800907947 */ /* 0x000fea000383ffff */
.L_x_6593:
[----:B-1----:R1:W2:Y:S02]  /*1e340*/  SYNCS.PHASECHK.TRANS64.TRYWAIT P0, [R7+URZ], R2 ;  /* 0x00000002070075a7 */ /* 0x0022a4000800017f */
[----:B--2---:R-:W-:Y:S05]  /*1e350*/  @!P0 NANOSLEEP.SYNCS 0x989680 ;  /* 0x009896800000895d */ /* 0x004fea0003900000 */
[----:B------:R-:W2:Y:S02]  /*1e360*/  @!P0 SYNCS.PHASECHK.TRANS64 P0, [R7+URZ], R2 ;  /* 0x00000002070085a7 */ /* 0x000ea4000800007f */
[----:B--2---:R-:W-:Y:S05]  /*1e370*/  @!P0 BRA `(.L_x_6593) ;  /* 0xfffffffc00f08947 */ /* 0x004fea000383ffff */
[----:B------:R-:W-:Y:S05]  /*1e380*/  BRA `(.L_x_6666) ;  /* 0xffffffd800847947 */ /* 0x000fea000383ffff */
.L_x_6595:
[----:B--2---:R2:W3:Y:S02]  /*1e390*/  SYNCS.PHASECHK.TRANS64.TRYWAIT P0, [R4+URZ], R5 ;  /* 0x00000005040075a7 */ /* 0x0044e4000800017f */
[----:B---3--:R-:W-:Y:S05]  /*1e3a0*/  @!P0 NANOSLEEP.SYNCS 0x989680 ;  /* 0x009896800000895d */ /* 0x008fea0003900000 */
[----:B------:R-:W3:Y:S02]  /*1e3b0*/  @!P0 SYNCS.PHASECHK.TRANS64 P0, [R4+URZ], R5 ;  /* 0x00000005040085a7 */ /* 0x000ee4000800007f */
[----:B---3--:R-:W-:Y:S05]  /*1e3c0*/  @!P0 BRA `(.L_x_6595) ;  /* 0xfffffffc00f08947 */ /* 0x008fea000383ffff */
[----:B------:R-:W-:Y:S05]  /*1e3d0*/  BRA `(.L_x_6667) ;  /* 0xffffffd8008c7947 */ /* 0x000fea000383ffff */
.L_x_6668:
        /* <DEDUP_REMOVED lines=10> */
.L_x_15126:


//--------------------- .text._ZN7cutlass13device_kernelIN5flash11enable_sm90INS1_16FlashAttnFwdSm90INS1_25CollectiveMainloopFwdSm90ILi2EN4cute5tupleIJNS5_1CILi1EEES8_S8_EEENS6_IJNS7_ILi64EEESA_SA_EEELi512ENS_6half_tEfNS_4arch4Sm90ELb0ELb1ELb0ELb1ELb0ELb1ELb1ELb0ELb0ELb1ELb0ELb0EEENS1_21CollectiveEpilogueFwdINS6_IJSA_NS7_ILi512EEESA_EEES9_SC_SE_Li256ELb1ELb1ELb0ELb0EEENS1_36VarlenDynamicPersistentTileSchedulerILi64ELi64ELi256ELi128ELb0ELb1ELb1ELb1ELb0ELb1EEEEEEEEEvNT_6ParamsE --------------------------
	.section	.text._ZN7cutlass13device_kernelIN5flash11enable_sm90INS1_16FlashAttnFwdSm90INS1_25CollectiveMainloopFwdSm90ILi2EN4cute5tupleIJNS5_1CILi1EEES8_S8_EEENS6_IJNS7_ILi64EEESA_SA_EEELi512ENS_6half_tEfNS_4arch4Sm90ELb0ELb1ELb0ELb1ELb0ELb1ELb1ELb0ELb0ELb1ELb0ELb0EEENS1_21CollectiveEpilogueFwdINS6_IJSA_NS7_ILi512EEESA_EEES9_SC_SE_Li256ELb1ELb1ELb0ELb0EEENS1_36VarlenDynamicPersistentTileSchedulerILi64ELi64ELi256ELi128ELb0ELb1ELb1ELb1ELb0ELb1EEEEEEEEEvNT_6ParamsE,"ax",@progbits
	.align	128
.text._ZN7cutlass13device_kernelIN5flash11enable_sm90INS1_16FlashAttnFwdSm90INS1_25CollectiveMainloopFwdSm90ILi2EN4cute5tupleIJNS5_1CILi1EEES8_S8_EEENS6_IJNS7_ILi64EEESA_SA_EEELi512ENS_6half_tEfNS_4arch4Sm90ELb0ELb1ELb0ELb1ELb0ELb1ELb1ELb0ELb0ELb1ELb0ELb0EEENS1_21CollectiveEpilogueFwdINS6_IJSA_NS7_ILi512EEESA_EEES9_SC_SE_Li256ELb1ELb1ELb0ELb0EEENS1_36VarlenDynamicPersistentTileSchedulerILi64ELi64ELi256ELi128ELb0ELb1ELb1ELb1ELb0ELb1EEEEEEEEEvNT_6ParamsE:
        .type           _ZN7cutlass13device_kernelIN5flash11enable_sm90INS1_16FlashAttnFwdSm90INS1_25CollectiveMainloopFwdSm90ILi2EN4cute5tupleIJNS5_1CILi1EEES8_S8_EEENS6_IJNS7_ILi64EEESA_SA_EEELi512ENS_6half_tEfNS_4arch4Sm90ELb0ELb1ELb0ELb1ELb0ELb1ELb1ELb0ELb0ELb1ELb0ELb0EEENS1_21CollectiveEpilogueFwdINS6_IJSA_NS7_ILi512EEESA_EEES9_SC_SE_Li256ELb1ELb1ELb0ELb0EEENS1_36VarlenDynamicPersistentTileSchedulerILi64ELi64ELi256ELi128ELb0ELb1ELb1ELb1ELb0ELb1EEEEEEEEEvNT_6ParamsE,@function
        .size           _ZN7cutlass13device_kernelIN5flash11enable_sm90INS1_16FlashAttnFwdSm90INS1_25CollectiveMainloopFwdSm90ILi2EN4cute5tupleIJNS5_1CILi1EEES8_S8_EEENS6_IJNS7_ILi64EEESA_SA_EEELi512ENS_6half_tEfNS_4arch4Sm90ELb0ELb1ELb0ELb1ELb0ELb1ELb1ELb0ELb0ELb1ELb0ELb0EEENS1_21CollectiveEpilogueFwdINS6_IJSA_NS7_ILi512EEESA_EEES9_SC_SE_Li256ELb1ELb1ELb0ELb0EEENS1_36VarlenDynamicPersistentTileSchedulerILi64ELi64ELi256ELi128ELb0ELb1ELb1ELb1ELb0ELb1EEEEEEEEEvNT_6ParamsE,(.L_x_15127 - _ZN7cutlass13device_kernelIN5flash11enable_sm90INS1_16FlashAttnFwdSm90INS1_25CollectiveMainloopFwdSm90ILi2EN4cute5tupleIJNS5_1CILi1EEES8_S8_EEENS6_IJNS7_ILi64EEESA_SA_EEELi512ENS_6half_tEfNS_4arch4Sm90ELb0ELb1ELb0ELb1ELb0ELb1ELb1ELb0ELb0ELb1ELb0ELb0EEENS1_21CollectiveEpilogueFwdINS6_IJSA_NS7_ILi512EEESA_EEES9_SC_SE_Li256ELb1ELb1ELb0ELb0EEENS1_36VarlenDynamicPersistentTileSchedulerILi64ELi64ELi256ELi128ELb0ELb1ELb1ELb1ELb0ELb1EEEEEEEEEvNT_6ParamsE)
        .other          _ZN7cutlass13device_kernelIN5flash11enable_sm90INS1_16FlashAttnFwdSm90INS1_25CollectiveMainloopFwdSm90ILi2EN4cute5tupleIJNS5_1CILi1EEES8_S8_EEENS6_IJNS7_ILi64EEESA_SA_EEELi512ENS_6half_tEfNS_4arch4Sm90ELb0ELb1ELb0ELb1ELb0ELb1ELb1ELb0ELb0ELb1ELb0ELb0EEENS1_21CollectiveEpilogueFwdINS6_IJSA_NS7_ILi512EEESA_EEES9_SC_SE_Li256ELb1ELb1ELb0ELb0EEENS1_36VarlenDynamicPersistentTileSchedulerILi64ELi64ELi256ELi128ELb0ELb1ELb1ELb1ELb0ELb1EEEEEEEEEvNT_6ParamsE,@"STO_CUDA_ENTRY STV_DEFAULT"
_ZN7cutlass13device_kernelIN5flash11enable_sm90INS1_16FlashAttnFwdSm90INS1_25CollectiveMainloopFwdSm90ILi2EN4cute5tupleIJNS5_1CILi1EEES8_S8_EEENS6_IJNS7_ILi64EEESA_SA_EEELi512ENS_6half_tEfNS_4arch4Sm90ELb0ELb1ELb0ELb1ELb0ELb1ELb1ELb0ELb0ELb1ELb0ELb0EEENS1_21CollectiveEpilogueFwdINS6_IJSA_NS7_ILi512EEESA_EEES9_SC_SE_Li256ELb1ELb1ELb0ELb0EEENS1_36VarlenDynamicPersistentTileSchedulerILi64ELi64ELi256ELi128ELb0ELb1ELb1ELb1ELb0ELb1EEEEEEEEEvNT_6ParamsE:
        /* <DEDUP_REMOVED lines=24> */
.L_x_6670:
[----:B------:R-:W-:Y:S05]  /*0180*/  BSYNC B0 ;  /* 0x0000000000007941 */ /* 0x000fea0003800000 */
.L_x_6669:
        /* <DEDUP_REMOVED lines=21> */
[----:B0-----:R0:W1:Y:S01]  /*02e0*/  @UP1 SYNCS.EXCH.64 URZ, [UR8+0x38800], UR4 ;  /* 0x03880004083f15b2 */ /* 0x0010620008000100 */
[----:B------:R0:W2:Y:S04]  /*02f0*/  @UP2 SYNCS.EXCH.64 URZ, [UR8+0x38810], UR4 ;  /* 0x03881004083f25b2 */ /* 0x0000a80008000100 */
[----:B------:R0:W3:Y:S01]  /*0300*/  @UP3 SYNCS.EXCH.64 URZ, [UR8+0x38820], UR6 ;  /* 0x03882006083f35b2 */ /* 0x0000e20008000100 */
        /* <DEDUP_REMOVED lines=14> */
[----:B----4-:R-:W-:Y:S01]  /*03f0*/  NOP ;  /* 0x0000000000007918 */ /* 0x010fe20000000000 */
.L_x_6671:
[----:B------:R-:W4:Y:S01]  /*0400*/  SHFL.IDX PT, R2, R0, RZ, 0x1f ;  /* 0x00001fff00027589 */ /* 0x000f2200000e0000 */
[----:B------:R-:W-:Y:S01]  /*0410*/  NOP ;  /* 0x0000000000007918 */ /* 0x000fe20000000000 */
[----:B----4-:R-:W-:-:S13]  /*0420*/  ISETP.NE.AND P0, PT, R2, RZ, PT ;  /* 0x000000ff0200720c */ /* 0x010fda0003f05270 */
        /* <DEDUP_REMOVED lines=18> */
[----:B----4-:R-:W-:Y:S01]  /*0550*/  NOP ;  /* 0x0000000000007918 */ /* 0x010fe20000000000 */
.L_x_6672:
[----:B------:R-:W4:Y:S01]  /*0560*/  SHFL.IDX PT, R2, R0, RZ, 0x1f ;  /* 0x00001fff00027589 */ /* 0x000f2200000e0000 */
[----:B------:R-:W-:Y:S01]  /*0570*/  NOP ;  /* 0x0000000000007918 */ /* 0x000fe20000000000 */
[----:B----4-:R-:W-:-:S13]  /*0580*/  ISETP.NE.AND P0, PT, R2, RZ, PT ;  /* 0x000000ff0200720c */ /* 0x010fda0003f05270 */
        /* <DEDUP_REMOVED lines=15> */
.L_x_6673:
        /* <DEDUP_REMOVED lines=22> */
.L_x_6674:
        /* <DEDUP_REMOVED lines=22> */
.L_x_6675:
[----:B------:R-:W-:Y:S01]  /*0940*/  PLOP3.LUT P0, PT, PT, PT, UP0, 0x80, 0x0 ;  /* 0x000000000000781c */ /* 0x000fe20003f0f008 */
[----:B------:R-:W-:Y:S01]  /*0950*/  UMOV UR36, 0x1 ;  /* 0x0000000100247882 */ /* 0x000fe20000000000 */
[----:B------:R-:W-:Y:S01]  /*0960*/  NOP ;  /* 0x0000000000007918 */ /* 0x000fe20000000000 */
[----:B------:R-:W-:Y:S01]  /*0970*/  USEL UR36, UR36, 0x2, !UP0 ;  /* 0x0000000224247887 */ /* 0x000fe2000c000000 */
[----:B------:R-:W-:Y:S01]  /*0980*/  BSSY B9, `(.L_x_6676) ;  /* 0x00025cd000097945 */ /* 0x000fe20003800000 */
[----:B------:R-:W-:Y:S01]  /*0990*/  ULDC.64 UR50, c[0x0][0x208] ;  /* 0x0000820000327ab9 */ /* 0x000fe20000000a00 */
[----:B0123--:R-:W-:Y:S07]  /*09a0*/  BAR.SYNC.DEFER_BLOCKING 0x0 ;  /* 0x0000000000007b1d */ /* 0x00ffee0000010000 */
[----:B------:R-:W-:Y:S05]  /*09b0*/  @!P0 BRA `(.L_x_6677) ;  /* 0x000001b400fc8947 */ /* 0x000fea0003800000 */
.L_x_6678:
[----:B------:R-:W-:-:S08]  /*09c0*/  NOP ;  /* 0x0000000000007918 */ /* 0x000fd00000000000 */
[----:B------:R-:W0:Y:S02]  /*09d0*/  USETMAXREG.TRY_ALLOC.CTAPOOL UP0, 0xf0 ;  /* 0x000000f0000079c8 */ /* 0x000e240008000600 */
[----:B0-----:R-:W-:-:S13]  /*09e0*/  PLOP3.LUT P0, PT, PT, PT, UP0, 0x80, 0x0 ;  /* 0x000000000000781c */ /* 0x001fda0003f0f008 */
[----:B------:R-:W-:Y:S05]  /*09f0*/  @!P0 BRA `(.L_x_6678) ;  /* 0xfffffffc00f08947 */ /* 0x000fea000383ffff */
[----:B------:R-:W-:Y:S01]  /*0a00*/  SHF.R.U32.HI R0, RZ, 0x7, R4 ;  /* 0x00000007ff007819 */ /* 0x000fe20000011604 */
[----:B------:R-:W0:Y:S01]  /*0a10*/  S2UR UR5, SR_CgaCtaId ;  /* 0x00000000000579c3 */ /* 0x000e220000008800 */
[----:B------:R-:W-:Y:S02]  /*0a20*/  UMOV UR4, 0x400 ;  /* 0x0000040000047882 */ /* 0x000fe40000000000 */
[----:B------:R-:W-:-:S13]  /*0a30*/  ISETP.NE.AND P0, PT, R0, 0x1, PT ;  /* 0x000000010000780c */ /* 0x000fda0003f05270 */
[----:B------:R-:W-:Y:S06]  /*0a40*/  @!P0 BAR.ARV 0x8, 0x100 ;  /* 0x0204000000008b1d */ /* 0x000fec0000002000 */
[----:B------:R-:W-:Y:S01]  /*0a50*/  ISETP.GE.U32.AND P0, PT, R4, 0x100, PT ;  /* 0x000001000400780c */ /* 0x000fe20003f06070 */
[----:B0-----:R-:W-:-:S06]  /*0a60*/  ULEA UR4, UR5, UR4, 0x18 ;  /* 0x0000000405047291 */ /* 0x001fcc000f8ec03f */
[----:B------:R-:W-:Y:S01]  /*0a70*/  IMAD.U32 R18, RZ, RZ, UR4 ;  /* 0x00000004ff127e24 */ /* 0x000fe2000f8e00ff */
[----:B------:R-:W-:-:S05]  /*0a80*/  ULDC UR4, c[0x0][0xd3c] ;  /* 0x00034f0000047ab9 */ /* 0x000fca0000000800 */
[----:B------:R-:W-:Y:S08]  /*0a90*/  @P0 BAR.ARV 0xf, 0x100 ;  /* 0x03c4000000000b1d */ /* 0x000ff00000002000 */
[----:B------:R-:W-:Y:S06]  /*0aa0*/  BAR.SYNC.DEFER_BLOCKING 0x5, 0x180 ;  /* 0x0146000000007b1d */ /* 0x000fec0000010000 */
[----:B------:R-:W0:Y:S02]  /*0ab0*/  LDS.128 R24, [R18+0x388d0] ;  /* 0x0388d00012187984 */ /* 0x000e240000000c00 */
[----:B------:R-:W-:Y:S06]  /*0ac0*/  BAR.ARV 0x4, 0x180 ;  /* 0x0106000000007b1d */ /* 0x000fec0000002000 */
[----:B0-----:R-:W-:-:S13]  /*0ad0*/  ISETP.GE.AND P0, PT, R27, UR4, PT ;  /* 0x000000041b007c0c */ /* 0x001fda000bf06270 */
[----:B------:R-:W-:Y:S05]  /*0ae0*/  @P0 BRA `(.L_x_6679) ;  /* 0x0000025800d80947 */ /* 0x000fea0003800000 */
[----:B------:R-:W-:Y:S01]  /*0af0*/  VIADD R14, R4, 0xffffff80 ;  /* 0xffffff80040e7836 */ /* 0x000fe20000000000 */
[----:B------:R-:W-:Y:S01]  /*0b00*/  ULOP3.LUT UR47, UR36, 0x1, URZ, 0xfc, !UPT ;  /* 0x00000001242f7892 */ /* 0x000fe2000f8efc3f */
[----:B------:R-:W-:Y:S02]  /*0b10*/  IMAD.MOV.U32 R210, RZ, RZ, 0x20 ;  /* 0x00000020ffd27424 */ /* 0x000fe400078e00ff */
[----:B------:R-:W-:Y:S01]  /*0b20*/  IMAD.MOV.U32 R186, RZ, RZ, RZ ;  /* 0x000000ffffba7224 */ /* 0x000fe200078e00ff */
[----:B------:R-:W-:Y:S01]  /*0b30*/  SHF.R.S32.HI R0, RZ, 0x1f, R14 ;  /* 0x0000001fff007819 */ /* 0x000fe2000001140e */
[----:B------:R-:W-:Y:S02]  /*0b40*/  IMAD.MOV.U32 R190, RZ, RZ, RZ ;  /* 0x000000ffffbe7224 */ /* 0x000fe400078e00ff */
[----:B------:R-:W-:Y:S01]  /*0b50*/  IMAD.MOV.U32 R22, RZ, RZ, RZ ;  /* 0x000000ffff167224 */ /* 0x000fe200078e00ff */
[CC--:B------:R-:W-:Y:S01]  /*0b60*/  LEA.HI R2, R0.reuse, R14.reuse, RZ, 0x4 ;  /* 0x0000000e00027211 */ /* 0x0c0fe200078f20ff */
[----:B------:R-:W-:Y:S01]  /*0b70*/  IMAD.MOV.U32 R19, RZ, RZ, RZ ;  /* 0x000000ffff137224 */ /* 0x000fe200078e00ff */
[----:B------:R-:W-:Y:S01]  /*0b80*/  LEA.HI R5, R0, R14, RZ, 0x5 ;  /* 0x0000000e00057211 */ /* 0x000fe200078f28ff */
[----:B------:R-:W-:Y:S01]  /*0b90*/  IMAD.MOV.U32 R224, RZ, RZ, RZ ;  /* 0x000000ffffe07224 */ /* 0x000fe200078e00ff */
[----:B------:R-:W-:-:S02]  /*0ba0*/  LOP3.LUT R3, R2, 0xfffffff0, RZ, 0xc0, !PT ;  /* 0xfffffff002037812 */ /* 0x000fc400078ec0ff */
[--C-:B------:R-:W-:Y:S02]  /*0bb0*/  SHF.R.S32.HI R216, RZ, 0x5, R5.reuse ;  /* 0x00000005ffd87819 */ /* 0x100fe40000011405 */
[----:B------:R-:W-:Y:S01]  /*0bc0*/  SHF.R.S32.HI R5, RZ, 0x1f, R5 ;  /* 0x0000001fff057819 */ /* 0x000fe20000011405 */
[----:B------:R-:W-:Y:S01]  /*0bd0*/  IMAD.IADD R4, R14, 0x1, -R3 ;  /* 0x000000010e047824 */ /* 0x000fe200078e0a03 */
[----:B------:R-:W-:Y:S02]  /*0be0*/  SHF.R.S32.HI R3, RZ, 0x4, R2 ;  /* 0x00000004ff037819 */ /* 0x000fe40000011402 */
[----:B------:R-:W-:Y:S02]  /*0bf0*/  LEA.HI R6, R0, R14, RZ, 0x7 ;  /* 0x0000000e00067211 */ /* 0x000fe400078f38ff */
[----:B------:R-:W-:Y:S02]  /*0c00*/  SHF.R.S32.HI R9, RZ, 0x1f, R4 ;  /* 0x0000001fff097819 */ /* 0x000fe40000011404 */
[----:B------:R-:W-:-:S02]  /*0c10*/  LEA.HI R2, R2, R3, RZ, 0x1 ;  /* 0x0000000302027211 */ /* 0x000fc400078f08ff */
        /* <DEDUP_REMOVED lines=27> */
[----:B------:R-:W-:-:S02]  /*0dd0*/  LOP3.LUT R2, R2, R5, RZ, 0x3c, !PT ;  /* 0x0000000502027212 */ /* 0x000fc400078e3cff */
[----:B------:R-:W-:Y:S01]  /*0de0*/  SHF.R.S32.HI R8, RZ, 0x1f, R7 ;  /* 0x0000001fff087819 */ /* 0x000fe20000011407 */
[----:B------:R-:W-:-:S03]  /*0df0*/  IMAD R3, R216, 0x400, R3 ;  /* 0x00000400d8037824 */ /* 0x000fc600078e0203 */
[-C--:B------:R-:W-:Y:S01]  /*0e00*/  LEA.HI R9, R8, R7.reuse, RZ, 0x2 ;  /* 0x0000000708097211 */ /* 0x080fe200078f10ff */
[----:B------:R-:W-:Y:S01]  /*0e10*/  IMAD.IADD R3, R3, 0x1, R2 ;  /* 0x0000000103037824 */ /* 0x000fe200078e0202 */
[CC--:B------:R-:W-:Y:S02]  /*0e20*/  LEA.HI R2, R0.reuse, R14.reuse, RZ, 0x3 ;  /* 0x0000000e00027211 */ /* 0x0c0fe400078f18ff */
[----:B------:R-:W-:Y:S01]  /*0e30*/  LEA.HI R0, R0, R14, RZ, 0x2 ;  /* 0x0000000e00007211 */ /* 0x000fe200078f10ff */
[----:B------:R-:W-:Y:S01]  /*0e40*/  IMAD R198, R3, 0x2, R18 ;  /* 0x0000000203c67824 */ /* 0x000fe200078e0212 */
[----:B------:R-:W-:Y:S02]  /*0e50*/  LOP3.LUT R4, R9, 0x7ffffffc, RZ, 0xc0, !PT ;  /* 0x7ffffffc09047812 */ /* 0x000fe400078ec0ff */
[----:B------:R-:W-:Y:S01]  /*0e60*/  SHF.R.S32.HI R226, RZ, 0x3, R2 ;  /* 0x00000003ffe27819 */ /* 0x000fe20000011402 */
[----:B------:R-:W-:Y:S01]  /*0e70*/  VIADD R211, R198, 0x36400 ;  /* 0x00036400c6d37836 */ /* 0x000fe20000000000 */
[----:B------:R-:W-:Y:S01]  /*0e80*/  LOP3.LUT R225, R2, 0xfffffff8, RZ, 0xc0, !PT ;  /* 0xfffffff802e17812 */ /* 0x000fe200078ec0ff */
[----:B------:R-:W-:Y:S01]  /*0e90*/  IMAD.IADD R4, R7, 0x1, -R4 ;  /* 0x0000000107047824 */ /* 0x000fe200078e0a04 */
[--C-:B------:R-:W-:Y:S01]  /*0ea0*/  SHF.R.S32.HI R187, RZ, 0x2, R0.reuse ;  /* 0x00000002ffbb7819 */ /* 0x100fe20000011400 */
[----:B------:R-:W-:Y:S01]  /*0eb0*/  VIADD R199, R198, 0x36440 ;  /* 0x00036440c6c77836 */ /* 0x000fe20000000000 */
[----:B------:R-:W-:Y:S01]  /*0ec0*/  SHF.R.S32.HI R2, RZ, 0x1f, R0 ;  /* 0x0000001fff027819 */ /* 0x000fe20000011400 */
[----:B------:R-:W-:Y:S01]  /*0ed0*/  IMAD.IADD R225, R14, 0x1, -R225 ;  /* 0x000000010ee17824 */ /* 0x000fe200078e0ae1 */
[----:B------:R-:W-:Y:S01]  /*0ee0*/  LEA.HI R8, R8, R7, RZ, 0x5 ;  /* 0x0000000708087211 */ /* 0x000fe200078f28ff */
[----:B------:R-:W-:Y:S01]  /*0ef0*/  VIADD R7, R187, 0x20 ;  /* 0x00000020bb077836 */ /* 0x000fe20000000000 */
[----:B------:R-:W-:Y:S01]  /*0f00*/  LEA.HI R2, R2, R187, RZ, 0x3 ;  /* 0x000000bb02027211 */ /* 0x000fe200078f18ff */
[----:B------:R-:W-:Y:S01]  /*0f10*/  IMAD.SHL.U32 R213, R225, 0x8, RZ ;  /* 0x00000008e1d57824 */ /* 0x000fe200078e00ff */
[--C-:B------:R-:W-:Y:S01]  /*0f20*/  SHF.R.S32.HI R10, RZ, 0x2, R9.reuse ;  /* 0x00000002ff0a7819 */ /* 0x100fe20000011409 */
[----:B------:R-:W-:Y:S01]  /*0f30*/  IMAD.SHL.U32 R235, R7, 0x40, RZ ;  /* 0x0000004007eb7824 */ /* 0x000fe200078e00ff */
[----:B------:R-:W-:Y:S01]  /*0f40*/  SHF.R.S32.HI R11, RZ, 0x1f, R9 ;  /* 0x0000001fff0b7819 */ /* 0x000fe20000011409 */
[C---:B------:R-:W-:Y:S01]  /*0f50*/  VIADD R221, R213.reuse, 0xc0 ;  /* 0x000000c0d5dd7836 */ /* 0x040fe20000000000 */
[----:B------:R-:W-:Y:S01]  /*0f60*/  LOP3.LUT R2, R2, 0xfffffff8, RZ, 0xc0, !PT ;  /* 0xfffffff802027812 */ /* 0x000fe200078ec0ff */
[----:B------:R-:W-:Y:S01]  /*0f70*/  VIADD R222, R213, 0x80 ;  /* 0x00000080d5de7836 */ /* 0x000fe20000000000 */
[----:B------:R-:W-:Y:S01]  /*0f80*/  LEA.HI R11, R11, R10, RZ, 0x3 ;  /* 0x0000000a0b0b7211 */ /* 0x000fe200078f18ff */
[----:B------:R-:W-:Y:S01]  /*0f90*/  VIADD R219, R213, 0x140 ;  /* 0x00000140d5db7836 */ /* 0x000fe20000000000 */
[----:B------:R-:W-:Y:S01]  /*0fa0*/  LOP3.LUT R231, R0, 0xfffffffc, RZ, 0xc0, !PT ;  /* 0xfffffffc00e77812 */ /* 0x000fe200078ec0ff */
[----:B------:R-:W-:Y:S01]  /*0fb0*/  IMAD.IADD R196, R187, 0x1, -R2 ;  /* 0x00000001bbc47824 */ /* 0x000fe200078e0a02 */
[----:B------:R-:W-:Y:S01]  /*0fc0*/  SHF.R.S32.HI R5, RZ, 0x1f, R7 ;  /* 0x0000001fff057819 */ /* 0x000fe20000011407 */
[----:B------:R-:W-:Y:S01]  /*0fd0*/  VIADD R223, R213, 0x40 ;  /* 0x00000040d5df7836 */ /* 0x000fe20000000000 */
[----:B------:R-:W-:Y:S01]  /*0fe0*/  LOP3.LUT R11, R11, 0xfffffff8, RZ, 0xc0, !PT ;  /* 0xfffffff80b0b7812 */ /* 0x000fe200078ec0ff */
[----:B------:R-:W-:Y:S01]  /*0ff0*/  IMAD.IADD R231, R14, 0x1, -R231 ;  /* 0x000000010ee77824 */ /* 0x000fe200078e0ae7 */
[----:B------:R-:W-:Y:S01]  /*1000*/  LEA.HI R2, R5, R7, RZ, 0x3 ;  /* 0x0000000705027211 */ /* 0x000fe200078f18ff */
[----:B------:R-:W-:Y:S01]  /*1010*/  VIADD R220, R213, 0x100 ;  /* 0x00000100d5dc7836 */ /* 0x000fe20000000000 */
[----:B------:R-:W-:Y:S01]  /*1020*/  SHF.R.S32.HI R8, RZ, 0x5, R8 ;  /* 0x00000005ff087819 */ /* 0x000fe20000011408 */
[----:B------:R-:W-:Y:S01]  /*1030*/  IMAD.IADD R11, R10, 0x1, -R11 ;  /* 0x000000010a0b7824 */ /* 0x000fe200078e0a0b */
[C---:B------:R-:W-:Y:S01]  /*1040*/  LEA.HI R0, R231.reuse, R231, RZ, 0x1 ;  /* 0x000000e7e7007211 */ /* 0x040fe200078f08ff */
[----:B------:R-:W-:Y:S01]  /*1050*/  IMAD.SHL.U32 R16, R231, 0x8, RZ ;  /* 0x00000008e7107824 */ /* 0x000fe200078e00ff */
[----:B------:R-:W-:Y:S01]  /*1060*/  LOP3.LUT R235, R235, 0x1c0, RZ, 0xc0, !PT ;  /* 0x000001c0ebeb7812 */ /* 0x000fe200078ec0ff */
[----:B------:R-:W-:Y:S01]  /*1070*/  IMAD.SHL.U32 R2, R2, 0x40, RZ ;  /* 0x0000004002027824 */ /* 0x000fe200078e00ff */
[----:B------:R-:W-:Y:S01]  /*1080*/  LOP3.LUT R0, R0, 0x1ffffffe, RZ, 0xc0, !PT ;  /* 0x1ffffffe00007812 */ /* 0x000fe200078ec0ff */
[----:B------:R-:W-:Y:S01]  /*1090*/  IMAD R194, R8, 0x10, R11 ;  /* 0x0000001008c27824 */ /* 0x000fe200078e020b */
[----:B------:R-:W-:Y:S01]  /*10a0*/  LOP3.LUT R7, R235, 0x38, R16, 0xf8, !PT ;  /* 0x00000038eb077812 */ /* 0x000fe200078ef810 */
[----:B------:R-:W-:Y:S01]  /*10b0*/  IMAD.SHL.U32 R188, R231, 0x4, RZ ;  /* 0x00000004e7bc7824 */ /* 0x000fe200078e00ff */
[----:B------:R-:W-:Y:S01]  /*10c0*/  SHF.R.U32.HI R8, RZ, 0x3, R235 ;  /* 0x00000003ff087819 */ /* 0x000fe200000116eb */
[C---:B------:R-:W-:Y:S01]  /*10d0*/  VIADD R229, R213.reuse, 0x180 ;  /* 0x00000180d5e57836 */ /* 0x040fe20000000000 */
[----:B------:R-:W-:Y:S01]  /*10e0*/  LOP3.LUT R236, R2, 0xfffffe00, RZ, 0xc0, !PT ;  /* 0xfffffe0002ec7812 */ /* 0x000fe200078ec0ff */
[----:B------:R-:W-:Y:S01]  /*10f0*/  VIADD R212, R188, 0x10 ;  /* 0x00000010bcd47836 */ /* 0x000fe20000000000 */
[----:B------:R-:W-:Y:S01]  /*1100*/  SHF.R.S32.HI R6, RZ, 0x1f, R222 ;  /* 0x0000001fff067819 */ /* 0x000fe200000114de */
[----:B------:R-:W-:Y:S01]  /*1110*/  VIADD R228, R213, 0x1c0 ;  /* 0x000001c0d5e47836 */ /* 0x000fe20000000000 */
[----:B------:R-:W-:Y:S01]  /*1120*/  LOP3.LUT R7, R236, R7, R8, 0xf6, !PT ;  /* 0x00000007ec077212 */ /* 0x000fe200078ef608 */
        /* <DEDUP_REMOVED lines=10> */
[----:B------:R-:W-:Y:S01]  /*11d0*/  IMAD R214, R5, 0x8, R194 ;  /* 0x0000000805d67824 */ /* 0x000fe200078e02c2 */
[----:B------:R-:W-:Y:S01]  /*11e0*/  SHF.R.S32.HI R3, RZ, 0x1f, R229 ;  /* 0x0000001fff037819 */ /* 0x000fe200000114e5 */
[----:B------:R-:W-:Y:S01]  /*11f0*/  IMAD.IADD R210, R210, 0x1, R199 ;  /* 0x00000001d2d27824 */ /* 0x000fe200078e02c7 */
[----:B------:R-:W-:-:S07]  /*1200*/  SHF.R.S32.HI R0, RZ, 0x1f, R228 ;  /* 0x0000001fff007819 */ /* 0x000fce00000114e4 */
.L_x_6881:
[----:B------:R-:W-:Y:S01]  /*1210*/  ULDC.64 UR4, c[0x0][0xb20] ;  /* 0x0002c80000047ab9 */ /* 0x000fe20000000a00 */
[----:B0123--:R-:W0:Y:S01]  /*1220*/  LDC.64 R4, c[0x0][0xb00] ;  /* 0x0002c000ff047b82 */ /* 0x00fe220000000a00 */
[----:B------:R-:W-:Y:S01]  /*1230*/  ISETP.NE.U32.AND P0, PT, RZ, UR4, PT ;  /* 0x00000004ff007c0c */ /* 0x000fe2000bf05070 */
[----:B------:R-:W-:Y:S01]  /*1240*/  IMAD.MOV.U32 R11, RZ, RZ, RZ ;  /* 0x000000ffff0b7224 */ /* 0x000fe200078e00ff */
[----:B------:R-:W-:Y:S01]  /*1250*/  ULDC.64 UR6, c[0x0][0xb18] ;  /* 0x0002c60000067ab9 */ /* 0x000fe20000000a00 */
[----:B----4-:R-:W-:Y:S01]  /*1260*/  IMAD.MOV.U32 R29, RZ, RZ, RZ ;  /* 0x000000ffff1d7224 */ /* 0x010fe200078e00ff */
        /* <DEDUP_REMOVED lines=13> */
[----:B------:R2:W5:Y:S01]  /*1340*/  @P3 LDG.E R29, desc[UR50][R8.64] ;  /* 0x00000032081d3981 */ /* 0x000562000c1e1900 */
        /* <DEDUP_REMOVED lines=25> */
.L_x_6680:
[----:B------:R-:W-:Y:S02]  /*14e0*/  IMAD.U32 R36, RZ, RZ, UR5 ;  /* 0x00000005ff247e24 */ /* 0x000fe4000f8e00ff */
[----:B------:R-:W-:Y:S01]  /*14f0*/  IMAD.U32 R24, RZ, RZ, UR4 ;  /* 0x00000004ff187e24 */ /* 0x000fe2000f8e00ff */
[----:B------:R-:W-:Y:S06]  /*1500*/  @!P2 BRA `(.L_x_6681) ;  /* 0x000000000010a947 */ /* 0x000fec0003800000 */
[----:B------:R-:W0:Y:S02]  /*1510*/  LDC.64 R2, c[0x0][0xb18] ;  /* 0x0002c600ff027b82 */ /* 0x000e240000000a00 */
[----:B0-----:R-:W-:-:S05]  /*1520*/  IMAD.WIDE R2, R27, 0x4, R2 ;  /* 0x000000041b027825 */ /* 0x001fca00078e0202 */
[----:B------:R0:W5:Y:S01]  /*1530*/  LDG.E R24, desc[UR50][R2.64] ;  /* 0x0000003202187981 */ /* 0x000162000c1e1900 */
[----:B------:R-:W-:Y:S05]  /*1540*/  BRA `(.L_x_6682) ;  /* 0x0000000000107947 */ /* 0x000fea0003800000 */
.L_x_6681:
[----:B------:R-:W-:Y:S05]  /*1550*/  @!P3 BRA `(.L_x_6682) ;  /* 0x00000000000cb947 */ /* 0x000fea0003800000 */
[----:B------:R-:W2:Y:S04]  /*1560*/  LDG.E R3, desc[UR50][R8.64] ;  /* 0x0000003208037981 */ /* 0x000ea8000c1e1900 */
[----:B------:R-:W2:Y:S02]  /*1570*/  LDG.E R24, desc[UR50][R8.64+0x4] ;  /* 0x0000043208187981 */ /* 0x000ea4000c1e1900 */
[----:B--2---:R-:W-:-:S07]  /*1580*/  IMAD.IADD R24, R24, 0x1, -R3 ;  /* 0x0000000118187824 */ /* 0x004fce00078e0a03 */
.L_x_6682:
        /* <DEDUP_REMOVED lines=27> */
[----:B0-----:R-:W-:Y:S01]  /*1740*/  IMAD.MOV.U32 R5, RZ, RZ, R0 ;  /* 0x000000ffff057224 */ /* 0x001fe200078e0000 */
[----:B--2---:R-:W-:Y:S01]  /*1750*/  @P1 SHF.R.U32.HI R5, RZ, R13, R2 ;  /* 0x0000000dff051219 */ /* 0x004fe20000011602 */
[----:B------:R-:W-:-:S04]  /*1760*/  VIADD R0, R184, 0x3f ;  /* 0x0000003fb8007836 */ /* 0x000fc80000000000 */
[----:B------:R-:W-:Y:S01]  /*1770*/  IMAD.IADD R7, R44, 0x1, R5 ;  /* 0x000000012c077824 */ /* 0x000fe200078e0205 */
        /* <DEDUP_REMOVED lines=16> */
.L_x_6685:
[----:B------:R-:W-:-:S13]  /*1880*/  ISETP.NE.AND P0, PT, R15, 0x1, PT ;  /* 0x000000010f00780c */ /* 0x000fda0003f05270 */
[----:B------:R-:W0:Y:S02]  /*1890*/  @P0 LDC.64 R4, c[0x0][0xae0] ;  /* 0x0002b800ff040b82 */ /* 0x000e240000000a00 */
[----:B0-----:R-:W-:-:S05]  /*18a0*/  @P0 IMAD.HI.U32 R4, R2, R4, RZ ;  /* 0x0000000402040227 */ /* 0x001fca00078e00ff */
[----:B------:R-:W-:-:S07]  /*18b0*/  @P0 SHF.R.U32.HI R2, RZ, R5, R4 ;  /* 0x00000005ff020219 */ /* 0x000fce0000011604 */
.L_x_6686:
[----:B------:R-:W-:Y:S05]  /*18c0*/  BSYNC B0 ;  /* 0x0000000000007941 */ /* 0x000fea0003800000 */
.L_x_6684:
[----:B------:R-:W-:-:S05]  /*18d0*/  IMAD R3, R2, R15, R15 ;  /* 0x0000000f02037224 */ /* 0x000fca00078e020f */
[----:B------:R-:W-:-:S07]  /*18e0*/  VIMNMX R0, R0, R3, PT ;  /* 0x0000000300007248 */ /* 0x000fce0003fe0100 */
.L_x_6683:
[----:B------:R-:W0:Y:S01]  /*18f0*/  @P1 LDC R2, c[0x0][0x44c] ;  /* 0x00011300ff021b82 */ /* 0x000e220000000800 */
[----:B------:R-:W-:Y:S01]  /*1900*/  IMAD.IADD R169, R184, 0x1, -R23 ;  /* 0x00000001b8a97824 */ /* 0x000fe200078e0a17 */
[----:B------:R-:W-:-:S06]  /*1910*/  ULDC UR4, c[0x0][0xad4] ;  /* 0x0002b50000047ab9 */ /* 0x000fcc0000000800 */
[----:B------:R-:W1:Y:S01]  /*1920*/  @P1 LDC R4, c[0x0][0x450] ;  /* 0x00011400ff041b82 */ /* 0x000e620000000800 */
[----:B0-----:R-:W-:-:S04]  /*1930*/  @P1 IMAD.HI.U32 R3, R195, R2, RZ ;  /* 0x00000002c3031227 */ /* 0x001fc800078e00ff */
[----:B------:R-:W-:Y:S01]  /*1940*/  IMAD.MOV.U32 R2, RZ, RZ, R195 ;  /* 0x000000ffff027224 */ /* 0x000fe200078e00c3 */
        /* <DEDUP_REMOVED lines=14> */
.L_x_6689:
[----:B------:R-:W-:-:S13]  /*1a30*/  ISETP.NE.AND P0, PT, R15, 0x1, PT ;  /* 0x000000010f00780c */ /* 0x000fda0003f05270 */
[----:B------:R-:W0:Y:S02]  /*1a40*/  @P0 LDC.64 R4, c[0x0][0xae0] ;  /* 0x0002b800ff040b82 */ /* 0x000e240000000a00 */
[----:B0-----:R-:W-:-:S05]  /*1a50*/  @P0 IMAD.HI.U32 R4, R2, R4, RZ ;  /* 0x0000000402040227 */ /* 0x001fca00078e00ff */
[----:B------:R-:W-:-:S07]  /*1a60*/  @P0 SHF.R.U32.HI R2, RZ, R5, R4 ;  /* 0x00000005ff020219 */ /* 0x000fce0000011604 */
.L_x_6690:
[----:B------:R-:W-:Y:S05]  /*1a70*/  BSYNC B0 ;  /* 0x0000000000007941 */ /* 0x000fea0003800000 */
.L_x_6688:
[----:B------:R-:W-:-:S05]  /*1a80*/  IMAD R2, R2, R15, RZ ;  /* 0x0000000f02027224 */ /* 0x000fca00078e02ff */
[----:B------:R-:W-:-:S07]  /*1a90*/  VIMNMX R3, R3, R2, !PT ;  /* 0x0000000203037248 */ /* 0x000fce0007fe0100 */
.L_x_6687:
        /* <DEDUP_REMOVED lines=43> */
.L_x_6693:
[----:B------:R-:W-:Y:S05]  /*1d50*/  BSYNC B6 ;  /* 0x0000000000067941 */ /* 0x000fea0003800000 */
.L_x_6692:
        /* <DEDUP_REMOVED lines=20> */
.L_x_6695:
[----:B------:R-:W-:Y:S05]  /*1ea0*/  BSYNC B6 ;  /* 0x0000000000067941 */ /* 0x000fea0003800000 */
.L_x_6694:
[----:B------:R-:W-:Y:S01]  /*1eb0*/  ULDC.64 UR4, c[0x0][0xaf0] ;  /* 0x0002bc0000047ab9 */ /* 0x000fe20000000a00 */
[----:B------:R-:W0:Y:S01]  /*1ec0*/  LDC.64 R50, c[0x0][0x300] ;  /* 0x0000c000ff327b82 */ /* 0x000e220000000a00 */
[----:B------:R-:W-:Y:S01]  /*1ed0*/  ISETP.NE.U32.AND P0, PT, RZ, UR4, PT ;  /* 0x00000004ff007c0c */ /* 0x000fe2000bf05070 */
[----:B------:R-:W-:Y:S01]  /*1ee0*/  IMAD.IADD R38, R29, 0x1, R24 ;  /* 0x000000011d267824 */ /* 0x000fe200078e0218 */
[----:B------:R-:W-:Y:S02]  /*1ef0*/  ULDC.64 UR6, c[0x0][0x330] ;  /* 0x0000cc0000067ab9 */ /* 0x000fe40000000a00 */
[----:B------:R-:W-:Y:S01]  /*1f00*/  ISETP.NE.AND.EX P0, PT, RZ, UR5, PT, P0 ;  /* 0x00000005ff007c0c */ /* 0x000fe2000bf05300 */
[----:B------:R-:W-:Y:S01]  /*1f10*/  ULDC.64 UR4, c[0x0][0x308] ;  /* 0x0000c20000047ab9 */ /* 0x000fe20000000a00 */
[----:B------:R-:W-:Y:S01]  /*1f20*/  SHF.R.S32.HI R17, RZ, 0x1f, R16 ;  /* 0x0000001fff117819 */ /* 0x000fe20000011410 */
[----:B------:R-:W1:Y:S08]  /*1f30*/  LDC.64 R32, c[0x0][0x3f8] ;  /* 0x0000fe00ff207b82 */ /* 0x000e700000000a00 */
[----:B------:R-:W2:Y:S08]  /*1f40*/  LDC R39, c[0x0][0x3f4] ;  /* 0x0000fd00ff277b82 */ /* 0x000eb00000000800 */
[----:B------:R-:W3:Y:S02]  /*1f50*/  @P0 LDC.64 R2, c[0x0][0xaf0] ;  /* 0x0002bc00ff020b82 */ /* 0x000ee40000000a00 */
[----:B---3--:R-:W-:-:S05]  /*1f60*/  @P0 IMAD.WIDE R2, R27, 0x4, R2 ;  /* 0x000000041b020825 */ /* 0x008fca00078e0202 */
[----:B------:R3:W4:Y:S01]  /*1f70*/  @P0 LDG.E R27, desc[UR50][R2.64] ;  /* 0x00000032021b0981 */ /* 0x000722000c1e1900 */
[----:B------:R-:W-:Y:S01]  /*1f80*/  SHF.R.S32.HI R14, RZ, 0x1f, R38 ;  /* 0x0000001fff0e7819 */ /* 0x000fe20000011426 */
[-C--:B0-----:R-:W-:Y:S01]  /*1f90*/  IMAD.WIDE.U32 R4, R38, R50.reuse, RZ ;  /* 0x0000003226047225 */ /* 0x081fe200078e00ff */
[----:B------:R-:W-:Y:S01]  /*1fa0*/  SHF.R.S32.HI R45, RZ, 0x1f, R187 ;  /* 0x0000001fff2d7819 */ /* 0x000fe200000114bb */
[----:B------:R-:W0:Y:S01]  /*1fb0*/  S2R R40, SR_TID.X ;  /* 0x0000000000287919 */ /* 0x000e220000002100 */
[----:B------:R-:W-:Y:S01]  /*1fc0*/  SHF.R.S32.HI R189, RZ, 0x1f, R188 ;  /* 0x0000001fffbd7819 */ /* 0x000fe200000114bc */
[----:B------:R-:W-:Y:S01]  /*1fd0*/  IMAD R0, R14, R50, RZ ;  /* 0x000000320e007224 */ /* 0x000fe200078e02ff */
[----:B--2---:R-:W-:Y:S01]  /*1fe0*/  ISETP.GE.AND P1, PT, R16, R39, PT ;  /* 0x000000271000720c */ /* 0x004fe20003f26270 */
[----:B------:R-:W-:Y:S01]  /*1ff0*/  IMAD.SHL.U32 R53, R196, 0x40, RZ ;  /* 0x00000040c4357824 */ /* 0x000fe200078e00ff */
[----:B-1----:R-:W-:Y:S01]  /*2000*/  SHF.L.U64.HI R49, R32, 0x6, R33 ;  /* 0x0000000620317819 */ /* 0x002fe20000010221 */
[----:B------:R-:W-:Y:S01]  /*2010*/  IMAD R7, R38, R51, R0 ;  /* 0x0000003326077224 */ /* 0x000fe200078e0200 */
[----:B------:R-:W-:Y:S01]  /*2020*/  SHF.R.S32.HI R0, RZ, 0x1f, R26 ;  /* 0x0000001fff007819 */ /* 0x000fe2000001141a */
[----:B------:R-:W-:Y:S01]  /*2030*/  IMAD.SHL.U32 R52, R32, 0x40, RZ ;  /* 0x0000004020347824 */ /* 0x000fe200078e00ff */
[----:B------:R-:W-:Y:S01]  /*2040*/  SEL R15, R39, RZ, P1 ;  /* 0x000000ff270f7207 */ /* 0x000fe20000800000 */
[----:B------:R-:W-:Y:S01]  /*2050*/  IMAD.IADD R5, R5, 0x1, R7 ;  /* 0x0000000105057824 */ /* 0x000fe200078e0207 */
[----:B------:R-:W-:Y:S01]  /*2060*/  LOP3.LUT R53, R53, 0x1c0, RZ, 0xc0, !PT ;  /* 0x000001c035357812 */ /* 0x000fe200078ec0ff */
[C---:B------:R-:W-:Y:S01]  /*2070*/  IMAD R7, R0.reuse, UR6, RZ ;  /* 0x0000000600077c24 */ /* 0x040fe2000f8e02ff */
[----:B------:R-:W-:Y:S01]  /*2080*/  P2R R66, PR, RZ, 0x2 ;  /* 0x00000002ff427803 */ /* 0x000fe20000000000 */
[----:B---3--:R-:W-:Y:S01]  /*2090*/  IMAD R3, R0, UR4, RZ ;  /* 0x0000000400037c24 */ /* 0x008fe2000f8e02ff */
[----:B------:R-:W-:Y:S01]  /*20a0*/  SHF.R.U32.HI R56, RZ, 0x3, R53 ;  /* 0x00000003ff387819 */ /* 0x000fe20000011635 */
[----:B------:R-:W-:-:S02]  /*20b0*/  IMAD R11, R26, UR7, R7 ;  /* 0x000000071a0b7c24 */ /* 0x000fc4000f8e0207 */
[C---:B------:R-:W-:Y:S01]  /*20c0*/  IMAD.WIDE.U32 R6, R26.reuse, UR6, R16 ;  /* 0x000000061a067c25 */ /* 0x040fe2000f8e0010 */
[----:B------:R-:W-:Y:S02]  /*20d0*/  ULDC.64 UR6, c[0x0][0xb00] ;  /* 0x0002c00000067ab9 */ /* 0x000fe40000000a00 */
[----:B------:R-:W-:Y:S01]  /*20e0*/  ISETP.NE.U32.AND P0, PT, RZ, UR6, PT ;  /* 0x00000006ff007c0c */ /* 0x000fe2000bf05070 */
[C---:B------:R-:W-:Y:S02]  /*20f0*/  IMAD R9, R26.reuse, UR5, R3 ;  /* 0x000000051a097c24 */ /* 0x040fe4000f8e0203 */
[----:B------:R-:W-:Y:S01]  /*2100*/  IMAD.WIDE.U32 R2, R26, UR4, R4 ;  /* 0x000000041a027c25 */ /* 0x000fe2000f8e0004 */
[----:B------:R-:W-:Y:S01]  /*2110*/  ISETP.NE.AND.EX P0, PT, RZ, UR7, PT, P0 ;  /* 0x00000007ff007c0c */ /* 0x000fe2000bf05300 */
[----:B------:R-:W-:Y:S01]  /*2120*/  ULDC.64 UR6, c[0x0][0x338] ;  /* 0x0000ce0000067ab9 */ /* 0x000fe20000000a00 */
[----:B------:R-:W-:Y:S01]  /*2130*/  ULDC.64 UR4, c[0x0][0x310] ;  /* 0x0000c40000047ab9 */ /* 0x000fe20000000a00 */
[----:B------:R-:W-:Y:S01]  /*2140*/  IMAD.IADD R7, R7, 0x1, R11 ;  /* 0x0000000107077824 */ /* 0x000fe200078e020b */
[----:B------:R-:W1:Y:S01]  /*2150*/  LDC.64 R4, c[0x0][0x408] ;  /* 0x00010200ff047b82 */ /* 0x000e620000000a00 */
[----:B------:R-:W-:-:S02]  /*2160*/  IMAD.IADD R3, R3, 0x1, R9 ;  /* 0x0000000103037824 */ /* 0x000fc400078e0209 */
[----:B------:R-:W-:Y:S01]  /*2170*/  IMAD.WIDE.U32 R10, R187, R32, R16 ;  /* 0x00000020bb0a7225 */ /* 0x000fe200078e0010 */
[----:B0-----:R-:W-:-:S03]  /*2180*/  SHF.R.U32.HI R40, RZ, 0x7, R40 ;  /* 0x00000007ff287819 */ /* 0x001fc60000011628 */
[C---:B------:R-:W-:Y:S02]  /*2190*/  IMAD.IADD R15, R16.reuse, 0x1, R15 ;  /* 0x00000001100f7824 */ /* 0x040fe400078e020f */
[----:B------:R-:W-:Y:S02]  /*21a0*/  VIADD R68, R16, 0x20 ;  /* 0x0000002010447836 */ /* 0x000fe40000000000 */
[----:B------:R-:W-:Y:S01]  /*21b0*/  IMAD.SHL.U32 R58, R39, 0x2, RZ ;  /* 0x00000002273a7824 */ /* 0x000fe200078e00ff */
[----:B------:R-:W-:Y:S01]  /*21c0*/  SHF.R.S32.HI R48, RZ, 0x1f, R15 ;  /* 0x0000001fff307819 */ /* 0x000fe2000001140f */
[----:B------:R-:W-:-:S03]  /*21d0*/  VIADD R57, R40, 0x8 ;  /* 0x0000000828397836 */ /* 0x000fc60000000000 */
[----:B------:R-:W-:-:S04]  /*21e0*/  LEA.HI R48, R48, R15, RZ, 0x3 ;  /* 0x0000000f30307211 */ /* 0x000fc800078f18ff */
[----:B------:R-:W-:Y:S01]  /*21f0*/  LOP3.LUT R63, R48, 0xfffffff8, RZ, 0xc0, !PT ;  /* 0xfffffff8303f7812 */ /* 0x000fe200078ec0ff */
[----:B-1----:R-:W-:Y:S01]  /*2200*/  IMAD R12, R45, R4, RZ ;  /* 0x000000042d0c7224 */ /* 0x002fe200078e02ff */
[C---:B------:R-:W-:Y:S01]  /*2210*/  SHF.L.U64.HI R54, R4.reuse, 0x6, R5 ;  /* 0x0000000604367819 */ /* 0x040fe20000010205 */
[----:B------:R-:W-:Y:S01]  /*2220*/  IMAD.SHL.U32 R55, R4, 0x40, RZ ;  /* 0x0000004004377824 */ /* 0x000fe200078e00ff */
[----:B------:R-:W-:Y:S02]  /*2230*/  SHF.R.S32.HI R69, RZ, 0x1f, R63 ;  /* 0x0000001fff457819 */ /* 0x000fe4000001143f */
[----:B----4-:R-:W-:Y:S02]  /*2240*/  SHF.R.S32.HI R0, RZ, 0x1f, R27 ;  /* 0x0000001fff007819 */ /* 0x010fe4000001141b */
[----:B------:R-:W-:Y:S02]  /*2250*/  SEL R27, R27, RZ, !P0 ;  /* 0x000000ff1b1b7207 */ /* 0x000fe40004000000 */
[----:B------:R-:W-:-:S03]  /*2260*/  SEL R0, R0, RZ, !P0 ;  /* 0x000000ff00007207 */ /* 0x000fc60004000000 */
[----:B------:R-:W-:-:S04]  /*2270*/  IMAD.WIDE.U32 R20, R27, UR6, R6 ;  /* 0x000000061b147c25 */ /* 0x000fc8000f8e0006 */
[C---:B------:R-:W-:Y:S02]  /*2280*/  IMAD R8, R0.reuse, UR6, RZ ;  /* 0x0000000600087c24 */ /* 0x040fe4000f8e02ff */
[----:B------:R-:W-:Y:S02]  /*2290*/  IMAD R0, R0, UR4, RZ ;  /* 0x0000000400007c24 */ /* 0x000fe4000f8e02ff */
[C---:B------:R-:W-:Y:S01]  /*22a0*/  IMAD.WIDE.U32 R2, R27.reuse, UR4, R2 ;  /* 0x000000041b027c25 */ /* 0x040fe2000f8e0002 */
[----:B------:R-:W-:Y:S02]  /*22b0*/  ULDC UR4, c[0x0][0x2f4] ;  /* 0x0000bd0000047ab9 */ /* 0x000fe40000000800 */
[----:B------:R-:W-:Y:S01]  /*22c0*/  ISETP.GE.AND P4, PT, R16, UR4, PT ;  /* 0x0000000410007c0c */ /* 0x000fe2000bf86270 */
[----:B------:R-:W-:Y:S01]  /*22d0*/  IMAD R7, R27, UR5, R0 ;  /* 0x000000051b077c24 */ /* 0x000fe2000f8e0200 */
[----:B------:R-:W-:Y:S01]  /*22e0*/  ISETP.GE.AND P3, PT, R68, UR4, PT ;  /* 0x0000000444007c0c */ /* 0x000fe2000bf66270 */
[----:B------:R-:W-:-:S02]  /*22f0*/  IMAD R0, R45, R50, RZ ;  /* 0x000000322d007224 */ /* 0x000fc400078e02ff */
[-C--:B------:R-:W-:Y:S02]  /*2300*/  IMAD R6, R45, R32.reuse, RZ ;  /* 0x000000202d067224 */ /* 0x080fe400078e02ff */
[----:B------:R-:W-:Y:S01]  /*2310*/  IMAD R47, R187, R51, R0 ;  /* 0x00000033bb2f7224 */ /* 0x000fe200078e0200 */
[----:B------:R-:W-:Y:S01]  /*2320*/  SHF.L.U64.HI R51, R50, 0x6, R51 ;  /* 0x0000000632337819 */ /* 0x000fe20000010233 */
[----:B------:R-:W-:Y:S02]  /*2330*/  IMAD.IADD R0, R3, 0x1, R7 ;  /* 0x0000000103007824 */ /* 0x000fe400078e0207 */
[C---:B------:R-:W-:Y:S02]  /*2340*/  IMAD R25, R187.reuse, R33, R6 ;  /* 0x00000021bb197224 */ /* 0x040fe400078e0206 */
[----:B------:R-:W-:-:S04]  /*2350*/  IMAD.WIDE.U32 R6, R187, R32, R188 ;  /* 0x00000020bb067225 */ /* 0x000fc800078e00bc */
[----:B------:R-:W-:Y:S02]  /*2360*/  IMAD.IADD R7, R7, 0x1, R25 ;  /* 0x0000000107077824 */ /* 0x000fe400078e0219 */
[----:B------:R-:W-:Y:S01]  /*2370*/  IMAD.IADD R11, R25, 0x1, R11 ;  /* 0x00000001190b7824 */ /* 0x000fe200078e020b */
[----:B-----5:R-:W-:Y:S01]  /*2380*/  SHF.R.S32.HI R25, RZ, 0x1f, R37 ;  /* 0x0000001fff197819 */ /* 0x020fe20000011425 */
[----:B------:R-:W-:Y:S02]  /*2390*/  IMAD R71, R27, UR7, R8 ;  /* 0x000000071b477c24 */ /* 0x000fe4000f8e0208 */
[----:B------:R-:W-:-:S04]  /*23a0*/  IMAD.WIDE.U32 R8, R187, R50, R16 ;  /* 0x00000032bb087225 */ /* 0x000fc800078e0010 */
[----:B------:R-:W-:Y:S01]  /*23b0*/  IMAD R24, R25, R32, RZ ;  /* 0x0000002019187224 */ /* 0x000fe200078e02ff */
[----:B------:R-:W-:Y:S01]  /*23c0*/  IADD3 R46, P0, R2, R8, RZ ;  /* 0x00000008022e7210 */ /* 0x000fe20007f1e0ff */
[----:B------:R-:W-:Y:S02]  /*23d0*/  IMAD R27, R187, R5, R12 ;  /* 0x00000005bb1b7224 */ /* 0x000fe400078e020c */
[----:B------:R-:W-:Y:S01]  /*23e0*/  IMAD R61, R37, R33, R24 ;  /* 0x00000021253d7224 */ /* 0x000fe200078e0218 */
[----:B------:R-:W-:Y:S01]  /*23f0*/  IADD3.X R47, R0, R9, R47, P0, !PT ;  /* 0x00000009002f7210 */ /* 0x000fe200007fe42f */
[----:B------:R-:W-:Y:S01]  /*2400*/  IMAD R24, R25, R4, RZ ;  /* 0x0000000419187224 */ /* 0x000fe200078e02ff */
[C---:B------:R-:W-:Y:S01]  /*2410*/  IADD3 R38, P0, R187.reuse, R38, RZ ;  /* 0x00000026bb267210 */ /* 0x040fe20007f1e0ff */
[----:B------:R-:W-:-:S04]  /*2420*/  IMAD.WIDE.U32 R8, R187, R4, R188 ;  /* 0x00000004bb087225 */ /* 0x000fc800078e00bc */
[----:B------:R-:W-:Y:S01]  /*2430*/  IMAD R67, R37, R5, R24 ;  /* 0x0000000525437224 */ /* 0x000fe200078e0218 */
[--C-:B------:R-:W-:Y:S01]  /*2440*/  LOP3.LUT R5, R53, 0x18, R16.reuse, 0xf8, !PT ;  /* 0x0000001835057812 */ /* 0x100fe200078ef810 */
[----:B------:R-:W-:-:S03]  /*2450*/  IMAD.WIDE.U32 R12, R187, R4, R16 ;  /* 0x00000004bb0c7225 */ /* 0x000fc600078e0010 */
[----:B------:R-:W-:Y:S01]  /*2460*/  LOP3.LUT R5, R5, R56, RZ, 0x3c, !PT ;  /* 0x0000003805057212 */ /* 0x000fe200078e3cff */
[----:B------:R-:W-:Y:S02]  /*2470*/  IMAD.IADD R9, R9, 0x1, R27 ;  /* 0x0000000109097824 */ /* 0x000fe400078e021b */
[----:B------:R-:W-:Y:S02]  /*2480*/  IMAD.IADD R13, R27, 0x1, R13 ;  /* 0x000000011b0d7824 */ /* 0x000fe400078e020d */
[----:B------:R-:W-:Y:S01]  /*2490*/  IMAD R59, R216, 0x200, R5 ;  /* 0x00000200d83b7824 */ /* 0x000fe200078e0205 */
[----:B------:R-:W-:Y:S01]  /*24a0*/  LOP3.LUT R5, R53, 0x38, R48, 0xf8, !PT ;  /* 0x0000003835057812 */ /* 0x000fe200078ef830 */
[----:B------:R-:W-:-:S03]  /*24b0*/  IMAD.WIDE.U32 R28, R37, R32, R6 ;  /* 0x00000020251c7225 */ /* 0x000fc600078e0006 */
[----:B------:R-:W-:Y:S01]  /*24c0*/  LOP3.LUT R5, R5, R56, RZ, 0x3c, !PT ;  /* 0x0000003805057212 */ /* 0x000fe200078e3cff */
[----:B------:R-:W-:-:S04]  /*24d0*/  IMAD.WIDE.U32 R30, R37, R32, R10 ;  /* 0x00000020251e7225 */ /* 0x000fc800078e000a */
[----:B------:R-:W-:-:S04]  /*24e0*/  IMAD.WIDE.U32 R32, R37, R4, R8 ;  /* 0x0000000425207225 */ /* 0x000fc800078e0008 */
[----:B------:R-:W-:-:S04]  /*24f0*/  IMAD.WIDE.U32 R34, R37, R4, R12 ;  /* 0x0000000425227225 */ /* 0x000fc800078e000c */
[----:B------:R-:W-:Y:S02]  /*2500*/  IMAD.IADD R60, R29, 0x1, R61 ;  /* 0x000000011d3c7824 */ /* 0x000fe400078e023d */
[----:B------:R-:W-:Y:S02]  /*2510*/  IMAD.IADD R65, R33, 0x1, R67 ;  /* 0x0000000121417824 */ /* 0x000fe400078e0243 */
[----:B------:R-:W-:Y:S02]  /*2520*/  IMAD.SHL.U32 R50, R50, 0x40, RZ ;  /* 0x0000004032327824 */ /* 0x000fe400078e00ff */
[----:B------:R-:W-:Y:S02]  /*2530*/  IMAD.X R39, R14, 0x1, R45, P0 ;  /* 0x000000010e277824 */ /* 0x000fe400000e062d */
[----:B------:R-:W-:Y:S02]  /*2540*/  IMAD.IADD R61, R61, 0x1, R31 ;  /* 0x000000013d3d7824 */ /* 0x000fe400078e021f */
[----:B------:R-:W-:-:S02]  /*2550*/  IMAD.IADD R67, R67, 0x1, R35 ;  /* 0x0000000143437824 */ /* 0x000fc400078e0223 */
[----:B------:R-:W-:Y:S02]  /*2560*/  IMAD R62, R216, 0x200, R5 ;  /* 0x00000200d83e7824 */ /* 0x000fe400078e0205 */
[----:B------:R-:W-:-:S07]  /*2570*/  IMAD.IADD R71, R21, 0x1, R71 ;  /* 0x0000000115477824 */ /* 0x000fce00078e0247 */
.L_x_6725:
[----:B----4-:R-:W0:Y:S01]  /*2580*/  LDC R27, c[0x0][0x3f4] ;  /* 0x0000fd00ff1b7b82 */ /* 0x010e220000000800 */
[----:B------:R-:W-:Y:S01]  /*2590*/  VIADD R43, R43, 0xffffffff ;  /* 0xffffffff2b2b7836 */ /* 0x000fe20000000000 */
[----:B------:R-:W-:Y:S05]  /*25a0*/  YIELD ;  /* 0x0000000000007946 */ /* 0x000fea0003800000 */
[----:B------:R-:W-:Y:S01]  /*25b0*/  SHF.R.S32.HI R72, RZ, 0x1f, R43 ;  /* 0x0000001fff487819 */ /* 0x000fe2000001142b */
[----:B-1----:R-:W1:Y:S01]  /*25c0*/  LDC.64 R40, c[0x0][0x2e8] ;  /* 0x0000ba00ff287b82 */ /* 0x002e620000000a00 */
        /* <DEDUP_REMOVED lines=52> */
.L_x_6700:
[----:B------:R-:W-:Y:S05]  /*2910*/  BSYNC B1 ;  /* 0x0000000000017941 */ /* 0x000fea0003800000 */
.L_x_6699:
[----:B------:R-:W-:Y:S01]  /*2920*/  UISETP.NE.AND UP0, UPT, UR47, 0x3, UPT ;  /* 0x000000032f00788c */ /* 0x000fe2000bf05270 */
[----:B0----5:R-:W-:Y:S02]  /*2930*/  IMAD.MOV.U32 R4, RZ, RZ, R8 ;  /* 0x000000ffff047224 */ /* 0x021fe400078e0008 */
[----:B------:R-:W-:Y:S02]  /*2940*/  IMAD.MOV.U32 R5, RZ, RZ, R9 ;  /* 0x000000ffff057224 */ /* 0x000fe400078e0009 */
[----:B------:R-:W-:Y:S01]  /*2950*/  IMAD.MOV.U32 R6, RZ, RZ, R24 ;  /* 0x000000ffff067224 */ /* 0x000fe200078e0018 */
        /* <DEDUP_REMOVED lines=12> */
.L_x_6701:
[----:B------:R-:W-:Y:S01]  /*2a20*/  IMAD R64, R186, 0x8, R18 ;  /* 0x00000008ba407824 */ /* 0x000fe200078e0212 */
[----:B------:R-:W-:Y:S01]  /*2a30*/  SHF.L.U32 R73, R190, 0x1f, RZ ;  /* 0x0000001fbe497819 */ /* 0x000fe200000006ff */
[----:B------:R-:W-:Y:S03]  /*2a40*/  BSSY B1, `(.L_x_6702) ;  /* 0x0000003000017945 */ /* 0x000fe60003800000 */
[----:B------:R-:W0:Y:S02]  /*2a50*/  SYNCS.PHASECHK.TRANS64.TRYWAIT P5, [R64+URZ+0x38890], R73 ;  /* 0x03889049400075a7 */ /* 0x000e2400080a017f */
[----:B0-----:R-:W-:Y:S05]  /*2a60*/  @!P5 BRA `(.L_x_6703) ;  /* 0x0000023c0000d947 */ /* 0x001fea0003800000 */
.L_x_7088:
[----:B------:R-:W-:Y:S05]  /*2a70*/  BSYNC B1 ;  /* 0x0000000000017941 */ /* 0x000fea0003800000 */
.L_x_6702:
        /* <DEDUP_REMOVED lines=48> */
.L_x_6708:
[----:B------:R-:W-:Y:S05]  /*2d80*/  BSYNC B2 ;  /* 0x0000000000027941 */ /* 0x000fea0003800000 */
.L_x_6707:
[----:B--2---:R1:W-:Y:S02]  /*2d90*/  STG.E.128 desc[UR50][R12.64], R4 ;  /* 0x000000040c007986 */ /* 0x0043e4000c101d32 */
.L_x_6706:
[----:B------:R-:W-:Y:S05]  /*2da0*/  BSYNC B1 ;  /* 0x0000000000017941 */ /* 0x000fea0003800000 */
.L_x_6705:
        /* <DEDUP_REMOVED lines=51> */
.L_x_6710:
[----:B------:R-:W-:Y:S05]  /*30e0*/  BSYNC B1 ;  /* 0x0000000000017941 */ /* 0x000fea0003800000 */
.L_x_6709:
[----:B-1----:R2:W-:Y:S01]  /*30f0*/  STG.E.128 desc[UR50][R12.64+0x40], R4 ;  /* 0x000040040c007986 */ /* 0x0025e2000c101d32 */
[----:B------:R-:W-:Y:S05]  /*3100*/  BRA `(.L_x_6704) ;  /* 0x0000000c00247947 */ /* 0x000fea0003800000 */
.L_x_6698:
        /* <DEDUP_REMOVED lines=24> */
[----:B------:R-:W-:Y:S01]  /*3290*/  UISETP.NE.AND UP0, UPT, UR47, 0x3, UPT ;  /* 0x000000032f00788c */ /* 0x000fe2000bf05270 */
[----:B------:R-:W-:-:S04]  /*32a0*/  ISETP.GE.AND P0, PT, R16, R27, PT ;  /* 0x0000001b1000720c */ /* 0x000fc80003f06270 */
[----:B------:R-:W-:Y:S02]  /*32b0*/  P2R R76, PR, RZ, 0x1 ;  /* 0x00000001ff4c7803 */ /* 0x000fe40000000000 */
[----:B------:R-:W-:Y:S01]  /*32c0*/  PLOP3.LUT P0, PT, PT, PT, UP0, 0x80, 0x0 ;  /* 0x000000000000781c */ /* 0x000fe20003f0f008 */
[----:B--2---:R-:W-:Y:S02]  /*32d0*/  IMAD.MOV.U32 R64, RZ, RZ, R5 ;  /* 0x000000ffff407224 */ /* 0x004fe400078e0005 */
[----:B------:R-:W-:Y:S02]  /*32e0*/  IMAD.MOV.U32 R72, RZ, RZ, R7 ;  /* 0x000000ffff487224 */ /* 0x000fe400078e0007 */
[----:B------:R-:W-:Y:S01]  /*32f0*/  IMAD.MOV.U32 R27, RZ, RZ, R4 ;  /* 0x000000ffff1b7224 */ /* 0x000fe200078e0004 */
[----:B------:R-:W-:Y:S01]  /*3300*/  PRMT R78, R78, 0x5410, R64 ;  /* 0x000054104e4e7816 */ /* 0x000fe20000000040 */
[----:B------:R-:W-:Y:S01]  /*3310*/  IMAD.MOV.U32 R70, RZ, RZ, R6 ;  /* 0x000000ffff467224 */ /* 0x000fe200078e0006 */
[----:B------:R-:W-:Y:S01]  /*3320*/  PRMT R84, R84, 0x5410, R72 ;  /* 0x0000541054547816 */ /* 0x000fe20000000048 */
[----:B---3--:R-:W-:-:S02]  /*3330*/  IMAD.MOV.U32 R12, RZ, RZ, R8 ;  /* 0x000000ffff0c7224 */ /* 0x008fc400078e0008 */
[----:B------:R-:W-:Y:S01]  /*3340*/  IMAD.MOV.U32 R13, RZ, RZ, R9 ;  /* 0x000000ffff0d7224 */ /* 0x000fe200078e0009 */
[----:B------:R-:W-:Y:S01]  /*3350*/  PRMT R92, R27, 0x5410, R70 ;  /* 0x000054101b5c7816 */ /* 0x000fe20000000046 */
[----:B------:R-:W-:Y:S02]  /*3360*/  IMAD.MOV.U32 R24, RZ, RZ, R10 ;  /* 0x000000ffff187224 */ /* 0x000fe400078e000a */
[----:B------:R-:W-:Y:S01]  /*3370*/  IMAD.MOV.U32 R25, RZ, RZ, R11 ;  /* 0x000000ffff197224 */ /* 0x000fe200078e000b */
[----:B------:R-:W-:Y:S02]  /*3380*/  PRMT R78, R13, 0x7610, R78 ;  /* 0x000076100d4e7816 */ /* 0x000fe4000000004e */
[----:B------:R-:W-:Y:S02]  /*3390*/  PRMT R91, R12, 0x5410, R24 ;  /* 0x000054100c5b7816 */ /* 0x000fe40000000018 */
[----:B------:R-:W-:Y:S01]  /*33a0*/  PRMT R84, R25, 0x7610, R84 ;  /* 0x0000761019547816 */ /* 0x000fe20000000054 */
[----:B------:R-:W-:Y:S06]  /*33b0*/  @!P0 BRA `(.L_x_6711) ;  /* 0x0000000000048947 */ /* 0x000fec0003800000 */
[----:B------:R-:W-:Y:S01]  /*33c0*/  BPT.TRAP 0x1 ;  /* 0x000000040000795c */ /* 0x000fe20000300000 */
.L_x_6711:
[----:B------:R-:W-:Y:S01]  /*33d0*/  IMAD R64, R186, 0x8, R18 ;  /* 0x00000008ba407824 */ /* 0x000fe200078e0212 */
[----:B------:R-:W-:Y:S01]  /*33e0*/  SHF.L.U32 R73, R190, 0x1f, RZ ;  /* 0x0000001fbe497819 */ /* 0x000fe200000006ff */
[----:B------:R-:W0:Y:S01]  /*33f0*/  LDC R79, c[0x0][0x2f4] ;  /* 0x0000bd00ff4f7b82 */ /* 0x000e220000000800 */
[----:B------:R-:W-:Y:S02]  /*3400*/  BSSY B1, `(.L_x_6712) ;  /* 0x0000003000017945 */ /* 0x000fe40003800000 */
[----:B------:R-:W1:Y:S02]  /*3410*/  SYNCS.PHASECHK.TRANS64.TRYWAIT P5, [R64+URZ+0x38890], R73 ;  /* 0x03889049400075a7 */ /* 0x000e6400080a017f */
[----:B-1----:R-:W-:Y:S05]  /*3420*/  @!P5 BRA `(.L_x_6713) ;  /* 0x0000023000a4d947 */ /* 0x002fea0003800000 */
.L_x_7089:
[----:B------:R-:W-:Y:S05]  /*3430*/  BSYNC B1 ;  /* 0x0000000000017941 */ /* 0x000fea0003800000 */
.L_x_6712:
[----:B0-----:R-:W-:Y:S01]  /*3440*/  ISETP.GE.OR P5, PT, R16, R79, P1 ;  /* 0x0000004f1000720c */ /* 0x001fe20000fa6670 */
[----:B------:R-:W-:Y:S01]  /*3450*/  ULDC.64 UR4, c[0x0][0x300] ;  /* 0x0000c00000047ab9 */ /* 0x000fe20000000a00 */
[----:B------:R-:W-:Y:S02]  /*3460*/  IMAD.MOV.U32 R74, RZ, RZ, R14 ;  /* 0x000000ffff4a7224 */ /* 0x000fe400078e000e */
[----:B------:R-:W-:Y:S02]  /*3470*/  IMAD R12, R45, UR4, RZ ;  /* 0x000000042d0c7c24 */ /* 0x000fe4000f8e02ff */
[----:B------:R-:W-:-:S04]  /*3480*/  IMAD.WIDE.U32 R74, R187, UR4, R74 ;  /* 0x00000004bb4a7c25 */ /* 0x000fc8000f8e004a */
[----:B------:R-:W-:-:S03]  /*3490*/  IMAD R81, R187, UR5, R12 ;  /* 0x00000005bb517c24 */ /* 0x000fc6000f8e020c */
[----:B------:R-:W-:Y:S05]  /*34a0*/  @P5 BRA `(.L_x_6704) ;  /* 0x00000008003c5947 */ /* 0x000fea0003800000 */
[----:B------:R-:W-:Y:S01]  /*34b0*/  IMAD.IADD R81, R81, 0x1, R75 ;  /* 0x0000000151517824 */ /* 0x000fe200078e024b */
[----:B------:R-:W-:Y:S01]  /*34c0*/  IADD3 R12, P5, P6, R2, R74, R63 ;  /* 0x0000004a020c7210 */ /* 0x000fe20007ebe03f */
[----:B------:R-:W-:Y:S03]  /*34d0*/  BSSY B1, `(.L_x_6714) ;  /* 0x0000069000017945 */ /* 0x000fe60003800000 */
[----:B------:R-:W-:Y:S02]  /*34e0*/  IADD3.X R13, R0, R81, R69, P5, P6 ;  /* 0x00000051000d7210 */ /* 0x000fe40002fec445 */
[----:B------:R-:W-:Y:S02]  /*34f0*/  ISETP.NE.AND P6, PT, R76, RZ, PT ;  /* 0x000000ff4c00720c */ /* 0x000fe40003fc5270 */
[----:B------:R-:W-:-:S04]  /*3500*/  LEA R76, P5, R12, R40, 0x1 ;  /* 0x000000280c4c7211 */ /* 0x000fc800078a08ff */
        /* <DEDUP_REMOVED lines=101> */
.L_x_6715:
[----:B------:R-:W-:Y:S05]  /*3b60*/  BSYNC B1 ;  /* 0x0000000000017941 */ /* 0x000fea0003800000 */
.L_x_6714:
        /* <DEDUP_REMOVED lines=10> */
.L_x_6697:
[----:B------:R-:W-:-:S06]  /*3c10*/  UISETP.NE.AND UP0, UPT, UR47, 0x3, UPT ;  /* 0x000000032f00788c */ /* 0x000fcc000bf05270 */
[----:B------:R-:W-:-:S13]  /*3c20*/  PLOP3.LUT P0, PT, PT, PT, UP0, 0x80, 0x0 ;  /* 0x000000000000781c */ /* 0x000fda0003f0f008 */
[----:B------:R-:W-:Y:S05]  /*3c30*/  @!P0 BRA `(.L_x_6716) ;  /* 0x0000000000048947 */ /* 0x000fea0003800000 */
[----:B------:R-:W-:Y:S01]  /*3c40*/  BPT.TRAP 0x1 ;  /* 0x000000040000795c */ /* 0x000fe20000300000 */
.L_x_6716:
        /* <DEDUP_REMOVED lines=8> */
.L_x_7090:
[----:B------:R-:W-:Y:S05]  /*3cd0*/  BSYNC B1 ;  /* 0x0000000000017941 */ /* 0x000fea0003800000 */
.L_x_6717:
[----:B------:R-:W-:Y:S05]  /*3ce0*/  @P1 BRA `(.L_x_6704) ;  /* 0x00000000002c1947 */ /* 0x000fea0003800000 */
[----:B------:R-:W-:Y:S01]  /*3cf0*/  @!P3 LOP3.LUT P5, RZ, R196, 0x4, RZ, 0xc0, !PT ;  /* 0x00000004c4ffb812 */ /* 0x000fe200078ac0ff */
[----:B------:R-:W-:Y:S01]  /*3d00*/  @!P3 VIADD R4, R59, 0x20 ;  /* 0x000000203b04b836 */ /* 0x000fe20000000000 */
[----:B------:R-:W-:Y:S02]  /*3d10*/  PLOP3.LUT P6, PT, PT, PT, PT, 0x8, 0x0 ;  /* 0x000000000000781c */ /* 0x000fe40003fce170 */
[----:B------:R-:W-:-:S13]  /*3d20*/  @!P3 PLOP3.LUT P6, PT, P5, PT, PT, 0x80, 0x0 ;  /* 0x000000000000b81c */ /* 0x000fda0002fcf070 */
[----:B------:R-:W-:-:S04]  /*3d30*/  @P6 VIADD R4, R59, 0xffffffe0 ;  /* 0xffffffe03b046836 */ /* 0x000fc80000000000 */
[----:B------:R-:W-:-:S04]  /*3d40*/  @!P3 IMAD.IADD R5, R26, 0x1, R4 ;  /* 0x000000011a05b824 */ /* 0x000fc800078e0204 */
[----:B------:R-:W-:Y:S02]  /*3d50*/  @!P3 IMAD R8, R5, 0x2, R18 ;  /* 0x000000020508b824 */ /* 0x000fe400078e0212 */
[----:B------:R-:W1:Y:S04]  /*3d60*/  @!P4 LDS.128 R4, [R70+0x22400] ;  /* 0x022400004604c984 */ /* 0x000e680000000c00 */
[----:B------:R-:W2:Y:S04]  /*3d70*/  @!P3 LDS.128 R8, [R8+0x22400] ;  /* 0x022400000808b984 */ /* 0x000ea80000000c00 */
[----:B-1----:R1:W-:Y:S04]  /*3d80*/  @!P4 STG.E.128 desc[UR50][R12.64], R4 ;  /* 0x000000040c00c986 */ /* 0x0023e8000c101d32 */
[----:B--2---:R1:W-:Y:S02]  /*3d90*/  @!P3 STG.E.128 desc[UR50][R12.64+0x40], R8 ;  /* 0x000040080c00b986 */ /* 0x0043e4000c101d32 */
.L_x_6704:
[----:B------:R-:W-:Y:S05]  /*3da0*/  BSYNC B0 ;  /* 0x0000000000007941 */ /* 0x000fea0003800000 */
.L_x_6696:
        /* <DEDUP_REMOVED lines=17> */
.L_x_6720:
[----:B------:R-:W-:Y:S05]  /*3ec0*/  BSYNC B0 ;  /* 0x0000000000007941 */ /* 0x000fea0003800000 */
.L_x_6719:
[----:B------:R-:W2:Y:S01]  /*3ed0*/  SYNCS.PHASECHK.TRANS64.TRYWAIT P0, [R64+URZ+0x388b0], R73 ;  /* 0x0388b049400075a7 */ /* 0x000ea2000800017f */
[----:B------:R-:W-:Y:S04]  /*3ee0*/  BSSY B0, `(.L_x_6721) ;  /* 0x0000002000007945 */ /* 0x000fe80003800000 */
[----:B--2---:R-:W-:Y:S05]  /*3ef0*/  @!P0 BRA `(.L_x_6722) ;  /* 0x0000022800188947 */ /* 0x004fea0003800000 */
.L_x_7091:
[----:B------:R-:W-:Y:S05]  /*3f00*/  BSYNC B0 ;  /* 0x0000000000007941 */ /* 0x000fea0003800000 */
.L_x_6721:
        /* <DEDUP_REMOVED lines=11> */
[----:B----4-:R-:W-:Y:S01]  /*3fc0*/  LEA R40, P1, R6, UR4, 0x1 ;  /* 0x0000000406287c11 */ /* 0x010fe2000f8208ff */
[----:B------:R-:W-:Y:S01]  /*3fd0*/  IMAD.IADD R5, R7, 0x1, R5 ;  /* 0x0000000107057824 */ /* 0x000fe200078e0205 */
[----:B------:R-:W-:Y:S01]  /*3fe0*/  ULDC UR4, c[0x0][0x320] ;  /* 0x0000c80000047ab9 */ /* 0x000fe20000000800 */
[----:B------:R-:W-:Y:S02]  /*3ff0*/  VIADD R4, R16, 0x40 ;  /* 0x0000004010047836 */ /* 0x000fe40000000000 */
[C---:B0-2---:R-:W-:Y:S01]  /*4000*/  VIADD R73, R9.reuse, 0x20 ;  /* 0x0000002009497836 */ /* 0x045fe20000000000 */
[----:B------:R-:W-:Y:S01]  /*4010*/  LEA.HI.X R41, R6, UR5, R5, 0x1, P1 ;  /* 0x0000000506297c11 */ /* 0x000fe200088f0c05 */
        /* <DEDUP_REMOVED lines=64> */
.L_x_6724:
[----:B------:R-:W-:Y:S05]  /*4420*/  BSYNC B0 ;  /* 0x0000000000007941 */ /* 0x000fea0003800000 */
.L_x_6723:
        /* <DEDUP_REMOVED lines=12> */
[----:B------:R-:W-:Y:S02]  /*44f0*/  SEL R5, RZ, 0x1, P1 ;  /* 0x00000001ff057807 */ /* 0x000fe40000800000 */
[----:B------:R-:W-:Y:S02]  /*4500*/  SEL R186, R186, RZ, P1 ;  /* 0x000000ffbaba7207 */ /* 0x000fe40000800000 */
[----:B------:R-:W-:Y:S01]  /*4510*/  LOP3.LUT R190, R190, R5, RZ, 0x3c, !PT ;  /* 0x00000005bebe7212 */ /* 0x000fe200078e3cff */
[----:B------:R1:W-:Y:S01]  /*4520*/  @!P5 SYNCS.ARRIVE.TRANS64.RED.A1T0 RZ, [R64+URZ], RZ ;  /* 0x000000ff40ffd9a7 */ /* 0x0003e2000810043f */
[----:B------:R-:W-:Y:S05]  /*4530*/  @P2 BRA `(.L_x_6725) ;  /* 0xffffffe000102947 */ /* 0x000fea000383ffff */
.L_x_6691:
[----:B------:R-:W-:Y:S04]  /*4540*/  BSSY B0, `(.L_x_6726) ;  /* 0x0000004000007945 */ /* 0x000fe80003800000 */
[----:B------:R-:W-:Y:S05]  /*4550*/  @P0 BRA `(.L_x_6727) ;  /* 0x0000000000080947 */ /* 0x000fea0003800000 */
[----:B------:R-:W0:Y:S02]  /*4560*/  FENCE.VIEW.ASYNC.G ;  /* 0x00000000000073c6 */ /* 0x000e240000000100 */
[----:B0-----:R-:W-:Y:S06]  /*4570*/  BAR.ARV 0xc, 0x180 ;  /* 0x0306000000007b1d */ /* 0x001fec0000002000 */
.L_x_6727:
[----:B------:R-:W-:Y:S05]  /*4580*/  BSYNC B0 ;  /* 0x0000000000007941 */ /* 0x000fea0003800000 */
.L_x_6726:
[----:B------:R-:W-:Y:S01]  /*4590*/  UISETP.NE.AND UP0, UPT, UR37, 0x1, UPT ;  /* 0x000000012500788c */ /* 0x000fe2000bf05270 */
[----:B------:R-:W-:Y:S05]  /*45a0*/  BSSY B7, `(.L_x_6728) ;  /* 0x00014d1000077945 */ /* 0x000fea0003800000 */
[----:B------:R-:W-:-:S13]  /*45b0*/  PLOP3.LUT P0, PT, PT, PT, UP0, 0x80, 0x0 ;  /* 0x000000000000781c */ /* 0x000fda0003f0f008 */
[----:B------:R-:W-:Y:S05]  /*45c0*/  @!P0 BRA `(.L_x_6729) ;  /* 0x0000002000508947 */ /* 0x000fea0003800000 */
[----:B------:R-:W0:Y:S01]  /*45d0*/  LDC R0, c[0x0][0x448] ;  /* 0x00011200ff007b82 */ /* 0x000e220000000800 */
[----:B------:R-:W-:-:S07]  /*45e0*/  VIADD R3, R195, 0x3f ;  /* 0x0000003fc3037836 */ /* 0x000fce0000000000 */
[----:B------:R-:W2:Y:S01]  /*45f0*/  LDC.64 R6, c[0x0][0xad8] ;  /* 0x0002b600ff067b82 */ /* 0x000ea20000000a00 */
[----:B0-----:R-:W-:Y:S02]  /*4600*/  ISETP.NE.AND P1, PT, R0, 0x1, PT ;  /* 0x000000010000780c */ /* 0x001fe40003f25270 */
[----:B--2---:R-:W-:-:S11]  /*4610*/  ISETP.GE.AND P2, PT, R7, 0x1, PT ;  /* 0x000000010700780c */ /* 0x004fd60003f46270 */
[----:B------:R-:W0:Y:S08]  /*4620*/  @P1 LDC R0, c[0x0][0x44c] ;  /* 0x00011300ff001b82 */ /* 0x000e300000000800 */
[----:B------:R-:W2:Y:S01]  /*4630*/  @P1 LDC R5, c[0x0][0x450] ;  /* 0x00011400ff051b82 */ /* 0x000ea20000000800 */
[----:B0-----:R-:W-:-:S05]  /*4640*/  @P1 IMAD.HI.U32 R0, R3, R0, RZ ;  /* 0x0000000003001227 */ /* 0x001fca00078e00ff */
        /* <DEDUP_REMOVED lines=10> */
[----:B-1----:R-:W0:Y:S02]  /*46f0*/  @P0 LDC.64 R4, c[0x0][0xae0] ;  /* 0x0002b800ff040b82 */ /* 0x002e240000000a00 */
[----:B0-----:R-:W-:-:S05]  /*4700*/  @P0 IMAD.HI.U32 R2, R3, R4, RZ ;  /* 0x0000000403020227 */ /* 0x001fca00078e00ff */
[----:B------:R-:W-:-:S04]  /*4710*/  @P0 SHF.R.U32.HI R3, RZ, R5, R2 ;  /* 0x00000005ff030219 */ /* 0x000fc80000011602 */
[----:B------:R-:W-:Y:S01]  /*4720*/  LOP3.LUT R2, RZ, R3, RZ, 0x33, !PT ;  /* 0x00000003ff027212 */ /* 0x000fe200078e33ff */
[----:B------:R-:W-:Y:S06]  /*4730*/  BRA `(.L_x_6733) ;  /* 0x0000000000107947 */ /* 0x000fec0003800000 */
.L_x_6732:
[----:B------:R-:W-:-:S13]  /*4740*/  ISETP.NE.AND P0, PT, R7, 0x1, PT ;  /* 0x000000010700780c */ /* 0x000fda0003f05270 */
[----:B-1----:R-:W0:Y:S02]  /*4750*/  @P0 LDC.64 R4, c[0x0][0xae0] ;  /* 0x0002b800ff040b82 */ /* 0x002e240000000a00 */
[----:B0-----:R-:W-:-:S05]  /*4760*/  @P0 IMAD.HI.U32 R4, R2, R4, RZ ;  /* 0x0000000402040227 */ /* 0x001fca00078e00ff */
[----:B------:R-:W-:-:S07]  /*4770*/  @P0 SHF.R.U32.HI R2, RZ, R5, R4 ;  /* 0x00000005ff020219 */ /* 0x000fce0000011604 */
.L_x_6733:
[----:B------:R-:W-:Y:S05]  /*4780*/  BSYNC B0 ;  /* 0x0000000000007941 */ /* 0x000fea0003800000 */
.L_x_6731:
[----:B------:R-:W-:-:S05]  /*4790*/  IMAD R3, R2, R7, R7 ;  /* 0x0000000702037224 */ /* 0x000fca00078e0207 */
[----:B------:R-:W-:-:S07]  /*47a0*/  VIMNMX R0, R0, R3, PT ;  /* 0x0000000300007248 */ /* 0x000fce0003fe0100 */
.L_x_6730:
[----:B------:R-:W1:Y:S01]  /*47b0*/  @P1 LDC R2, c[0x0][0x44c] ;  /* 0x00011300ff021b82 */ /* 0x000e620000000800 */
[----:B------:R-:W-:Y:S01]  /*47c0*/  VIADD R0, R0, 0x3f ;  /* 0x0000003f00007836 */ /* 0x000fe20000000000 */
[----:B------:R-:W-:-:S04]  /*47d0*/  ULDC UR4, c[0x0][0xad4] ;  /* 0x0002b50000047ab9 */ /* 0x000fc80000000800 */
[----:B------:R-:W-:Y:S02]  /*47e0*/  SHF.R.S32.HI R3, RZ, 0x1f, R0 ;  /* 0x0000001fff037819 */ /* 0x000fe40000011400 */
[----:B------:R-:W0:Y:S02]  /*47f0*/  @P1 LDC R5, c[0x0][0x450] ;  /* 0x00011400ff051b82 */ /* 0x000e240000000800 */
[----:B------:R-:W-:-:S04]  /*4800*/  LEA.HI R3, R3, R0, RZ, 0x6 ;  /* 0x0000000003037211 */ /* 0x000fc800078f30ff */
[----:B------:R-:W-:-:S04]  /*4810*/  SHF.R.S32.HI R3, RZ, 0x6, R3 ;  /* 0x00000006ff037819 */ /* 0x000fc80000011403 */
[----:B------:R-:W-:Y:S01]  /*4820*/  VIMNMX R8, R168, R3, PT ;  /* 0x00000003a8087248 */ /* 0x000fe20003fe0100 */
[----:B-1----:R-:W-:-:S04]  /*4830*/  @P1 IMAD.HI.U32 R4, R195, R2, RZ ;  /* 0x00000002c3041227 */ /* 0x002fc800078e00ff */
[----:B------:R-:W-:Y:S01]  /*4840*/  IMAD.MOV.U32 R2, RZ, RZ, R195 ;  /* 0x000000ffff027224 */ /* 0x000fe200078e00c3 */
[----:B0-----:R-:W-:-:S05]  /*4850*/  @P1 SHF.R.U32.HI R2, RZ, R5, R4 ;  /* 0x00000005ff021219 */ /* 0x001fca0000011604 */
        /* <DEDUP_REMOVED lines=13> */
.L_x_6736:
[----:B------:R-:W-:-:S13]  /*4930*/  ISETP.NE.AND P0, PT, R7, 0x1, PT ;  /* 0x000000010700780c */ /* 0x000fda0003f05270 */
[----:B------:R-:W0:Y:S02]  /*4940*/  @P0 LDC.64 R2, c[0x0][0xae0] ;  /* 0x0002b800ff020b82 */ /* 0x000e240000000a00 */
[----:B0-----:R-:W-:-:S05]  /*4950*/  @P0 IMAD.HI.U32 R2, R169, R2, RZ ;  /* 0x00000002a9020227 */ /* 0x001fca00078e00ff */
[----:B------:R-:W-:-:S07]  /*4960*/  @P0 SHF.R.U32.HI R169, RZ, R3, R2 ;  /* 0x00000003ffa90219 */ /* 0x000fce0000011602 */
.L_x_6737:
[----:B------:R-:W-:Y:S05]  /*4970*/  BSYNC B0 ;  /* 0x0000000000007941 */ /* 0x000fea0003800000 */
.L_x_6735:
[----:B------:R-:W-:-:S05]  /*4980*/  IMAD R169, R169, R7, RZ ;  /* 0x00000007a9a97224 */ /* 0x000fca00078e02ff */
[----:B------:R-:W-:-:S07]  /*4990*/  VIMNMX R0, R0, R169, !PT ;  /* 0x000000a900007248 */ /* 0x000fce0007fe0100 */
.L_x_6734:
[----:B------:R-:W-:Y:S02]  /*49a0*/  SHF.R.S32.HI R3, RZ, 0x1f, R0 ;  /* 0x0000001fff037819 */ /* 0x000fe40000011400 */
[----:B------:R-:W-:Y:S02]  /*49b0*/  CS2R R150, SRZ ;  /* 0x0000000000967805 */ /* 0x000fe4000001ff00 */
[----:B------:R-:W-:Y:S02]  /*49c0*/  PLOP3.LUT P0, PT, PT, PT, PT, 0x80, 0x0 ;  /* 0x000000000000781c */ /* 0x000fe40003f0f070 */
[----:B------:R-:W-:Y:S02]  /*49d0*/  CS2R R148, SRZ ;  /* 0x0000000000947805 */ /* 0x000fe4000001ff00 */
[----:B------:R-:W-:Y:S02]  /*49e0*/  LEA.HI R0, R3, R0, RZ, 0x6 ;  /* 0x0000000003007211 */ /* 0x000fe400078f30ff */
[----:B------:R-:W-:-:S02]  /*49f0*/  CS2R R2, SRZ ;  /* 0x0000000000027805 */ /* 0x000fc4000001ff00 */
[----:B------:R-:W-:Y:S02]  /*4a00*/  CS2R R146, SRZ ;  /* 0x0000000000927805 */ /* 0x000fe4000001ff00 */
[----:B------:R-:W-:Y:S02]  /*4a10*/  CS2R R144, SRZ ;  /* 0x0000000000907805 */ /* 0x000fe4000001ff00 */
[----:B------:R-:W-:Y:S02]  /*4a20*/  SHF.R.S32.HI R0, RZ, 0x6, R0 ;  /* 0x00000006ff007819 */ /* 0x000fe40000011400 */
[----:B------:R-:W-:Y:S02]  /*4a30*/  CS2R R142, SRZ ;  /* 0x00000000008e7805 */ /* 0x000fe4000001ff00 */
[----:B------:R-:W-:Y:S02]  /*4a40*/  CS2R R140, SRZ ;  /* 0x00000000008c7805 */ /* 0x000fe4000001ff00 */
[----:B------:R-:W-:-:S02]  /*4a50*/  CS2R R138, SRZ ;  /* 0x00000000008a7805 */ /* 0x000fc4000001ff00 */
[----:B------:R-:W-:Y:S02]  /*4a60*/  VIMNMX R4, RZ, R0, !PT ;  /* 0x00000000ff047248 */ /* 0x000fe40007fe0100 */
[----:B------:R-:W-:Y:S02]  /*4a70*/  CS2R R136, SRZ ;  /* 0x0000000000887805 */ /* 0x000fe4000001ff00 */
[----:B------:R-:W-:Y:S02]  /*4a80*/  CS2R R134, SRZ ;  /* 0x0000000000867805 */ /* 0x000fe4000001ff00 */
[----:B------:R-:W-:Y:S02]  /*4a90*/  CS2R R132, SRZ ;  /* 0x0000000000847805 */ /* 0x000fe4000001ff00 */
[----:B------:R-:W-:Y:S02]  /*4aa0*/  ISETP.GT.AND P1, PT, R8, R4, PT ;  /* 0x000000040800720c */ /* 0x000fe40003f24270 */
        /* <DEDUP_REMOVED lines=31> */
[----:B---3--:R-:W-:Y:S02]  /*4ca0*/  CS2R R76, SRZ ;  /* 0x00000000004c7805 */ /* 0x008fe4000001ff00 */
        /* <DEDUP_REMOVED lines=20> */
[----:B------:R-:W-:Y:S02]  /*4df0*/  CS2R R6, SRZ ;  /* 0x0000000000067805 */ /* 0x000fe4000001ff00 */
[----:B------:R-:W-:Y:S01]  /*4e00*/  CS2R R178, SRZ ;  /* 0x0000000000b27805 */ /* 0x000fe2000001ff00 */
[----:B------:R-:W-:Y:S02]  /*4e10*/  IMAD.MOV.U32 R0, RZ, RZ, RZ ;  /* 0x000000ffff007224 */ /* 0x000fe400078e00ff */
[----:B------:R-:W-:Y:S01]  /*4e20*/  IMAD.MOV.U32 R5, RZ, RZ, RZ ;  /* 0x000000ffff057224 */ /* 0x000fe200078e00ff */
[----:B------:R-:W-:Y:S06]  /*4e30*/  @!P1 BRA `(.L_x_6738) ;  /* 0x00000144001c9947 */ /* 0x000fec0003800000 */
[----:B------:R-:W0:Y:S01]  /*4e40*/  SHFL.IDX PT, R0, R227, RZ, 0x1f ;  /* 0x00001fffe3007589 */ /* 0x000e2200000e0000 */
[----:B------:R-:W-:Y:S01]  /*4e50*/  IMAD.MOV.U32 R11, RZ, RZ, 0x40000040 ;  /* 0x40000040ff0b7424 */ /* 0x000fe200078e00ff */
[----:B------:R-:W-:Y:S01]  /*4e60*/  BSSY B0, `(.L_x_6739) ;  /* 0x00000fc000007945 */ /* 0x000fe20003800000 */
[----:B------:R-:W-:Y:S01]  /*4e70*/  IMAD.MOV.U32 R13, RZ, RZ, 0x40000040 ;  /* 0x40000040ff0d7424 */ /* 0x000fe200078e00ff */
[----:B------:R-:W-:Y:S01]  /*4e80*/  BAR.SYNC.DEFER_BLOCKING 0xe, 0x100 ;  /* 0x0384000000007b1d */ /* 0x000fe20000010000 */
[----:B------:R-:W-:Y:S01]  /*4e90*/  IMAD.MOV.U32 R7, RZ, RZ, 0x40000040 ;  /* 0x40000040ff077424 */ /* 0x000fe200078e00ff */
[----:B------:R-:W-:Y:S01]  /*4ea0*/  R2UR UR5, R11 ;  /* 0x000000000b0572ca */ /* 0x000fe200000e0000 */
[----:B------:R-:W-:Y:S01]  /*4eb0*/  IMAD.MOV.U32 R15, RZ, RZ, 0x40000040 ;  /* 0x40000040ff0f7424 */ /* 0x000fe200078e00ff */
[----:B------:R-:W-:Y:S01]  /*4ec0*/  R2UR UR7, R13 ;  /* 0x000000000d0772ca */ /* 0x000fe200000e0000 */
[----:B------:R-:W-:Y:S02]  /*4ed0*/  IMAD.MOV.U32 R13, RZ, RZ, 0x40000040 ;  /* 0x40000040ff0d7424 */ /* 0x000fe400078e00ff */
[----:B------:R-:W-:Y:S01]  /*4ee0*/  VIADD R5, R8, 0xfffffffe ;  /* 0xfffffffe08057836 */ /* 0x000fe20000000000 */
[----:B------:R-:W1:Y:S04]  /*4ef0*/  S2R R9, SR_TID.X ;  /* 0x0000000000097919 */ /* 0x000e680000002100 */
[----:B------:R-:W-:-:S02]  /*4f00*/  ISETP.GE.AND P0, PT, R5, R4, PT ;  /* 0x000000040500720c */ /* 0x000fc40003f06270 */
[----:B0-----:R-:W-:-:S04]  /*4f10*/  LEA.HI R2, R0, R0, RZ, 0x1 ;  /* 0x0000000000027211 */ /* 0x001fc800078f08ff */
[----:B------:R-:W-:Y:S01]  /*4f20*/  LOP3.LUT R3, R2, 0x1fffe, RZ, 0xc0, !PT ;  /* 0x0001fffe02037812 */ /* 0x000fe200078ec0ff */
[----:B----45:R-:W-:-:S04]  /*4f30*/  WARPGROUP.ARRIVE ;  /* 0x00000000000079c5 */ /* 0x030fc80000000000 */
        /* <DEDUP_REMOVED lines=11> */
[----:B------:R-:W-:Y:S01]  /*4ff0*/  LOP3.LUT R20, R3, 0x2000000, RZ, 0xfc, !PT ;  /* 0x0200000003147812 */ /* 0x000fe200078efcff */
[----:B------:R-:W-:Y:S01]  /*5000*/  IMAD.MOV.U32 R3, RZ, RZ, 0x40000040 ;  /* 0x40000040ff037424 */ /* 0x000fe200078e00ff */
[----:B-1----:R-:W-:-:S03]  /*5010*/  LOP3.LUT R9, R9, 0x7f, RZ, 0xc0, !PT ;  /* 0x0000007f09097812 */ /* 0x002fc600078ec0ff */
        /* <DEDUP_REMOVED lines=41> */
.L_x_6741:
[----:B------:R-:W-:Y:S01]  /*52b0*/  BAR.SYNC.DEFER_BLOCKING 0xe, 0x100 ;  /* 0x0384000000007b1d */ /* 0x000fe20000010000 */
[C---:B------:R-:W-:Y:S01]  /*52c0*/  IMAD R9, R19.reuse, 0x40, R194 ;  /* 0x0000004013097824 */ /* 0x040fe200078e02c2 */
[----:B------:R-:W-:Y:S01]  /*52d0*/  R2UR UR4, R10 ;  /* 0x000000000a0472ca */ /* 0x000fe200000e0000 */
[----:B------:R-:W-:Y:S01]  /*52e0*/  VIADD R19, R19, 0x1 ;  /* 0x0000000113137836 */ /* 0x000fe20000000000 */
[----:B------:R-:W-:Y:S01]  /*52f0*/  R2UR UR5, R11 ;  /* 0x000000000b0572ca */ /* 0x000fe200000e0000 */
[----:B01----:R-:W-:Y:S01]  /*5300*/  IMAD R0, R9, 0x4, R18 ;  /* 0x0000000409007824 */ /* 0x003fe200078e0212 */
[----:B------:R-:W-:Y:S01]  /*5310*/  ISETP.GT.AND P1, PT, R5, R4, PT ;  /* 0x000000040500720c */ /* 0x000fe20003f24270 */
[----:B------:R-:W-:Y:S01]  /*5320*/  IMAD.MOV.U32 R9, RZ, RZ, 0x40000040 ;  /* 0x40000040ff097424 */ /* 0x000fe200078e00ff */
[----:B------:R-:W-:Y:S01]  /*5330*/  ISETP.NE.AND P0, PT, R19, 0x2, PT ;  /* 0x000000021300780c */ /* 0x000fe20003f05270 */
[----:B------:R-:W-:-:S03]  /*5340*/  VIADD R5, R5, 0xffffffff ;  /* 0xffffffff05057836 */ /* 0x000fc60000000000 */
[----:B------:R-:W-:Y:S02]  /*5350*/  SEL R19, R19, RZ, P0 ;  /* 0x000000ff13137207 */ /* 0x000fe40000000000 */
[----:B------:R-:W-:Y:S01]  /*5360*/  R2UR UR7, R9 ;  /* 0x00000000090772ca */ /* 0x000fe200000e0000 */
[----:B------:R-:W-:Y:S02]  /*5370*/  IMAD.MOV.U32 R9, RZ, RZ, 0x40000040 ;  /* 0x40000040ff097424 */ /* 0x000fe400078e00ff */
[----:B------:R-:W-:-:S05]  /*5380*/  IMAD R8, R19, 0x1000, R20 ;  /* 0x0000100013087824 */ /* 0x000fca00078e0214 */
[----:B------:R-:W-:Y:S01]  /*5390*/  R2UR UR6, R8 ;  /* 0x00000000080672ca */ /* 0x000fe200000e0000 */
[----:B------:R-:W0:Y:S04]  /*53a0*/  LDS R14, [R0+0x38400] ;  /* 0x03840000000e7984 */ /* 0x000e280000000800 */
[----:B------:R1:W2:Y:S02]  /*53b0*/  LDS R15, [R0+0x38420] ;  /* 0x03842000000f7984 */ /* 0x0002a40000000800 */
[----:B-1----:R-:W-:-:S04]  /*53c0*/  @!P2 IMAD R0, R19, 0x8, R18 ;  /* 0x000000081300a824 */ /* 0x002fc800078e0212 */
        /* <DEDUP_REMOVED lines=131> */
[----:B------:R-:W-:-:S03]  /*5c00*/  IMAD.MOV.U32 R15, RZ, RZ, 0x40000040 ;  /* 0x40000040ff0f7424 */ /* 0x000fc600078e00ff */
[----:B------:R-:W-:-:S06]  /*5c10*/  WARPGROUP.ARRIVE ;  /* 0x00000000000079c5 */ /* 0x000fcc0000000000 */
        /* <DEDUP_REMOVED lines=22> */
[----:B------:R-:W-:Y:S02]  /*5d80*/  R2UR UR7, R9 ;  /* 0x00000000090772ca */ /* 0x000fe400000e0000 */
[----:B------:R-:W-:-:S04]  /*5d90*/  SEL R9, RZ, 0x1, P0 ;  /* 0x00000001ff097807 */ /* 0x000fc80000000000 */
[----:B------:R-:W-:Y:S01]  /*5da0*/  LOP3.LUT R22, R22, R9, RZ, 0x3c, !PT ;  /* 0x0000000916167212 */ /* 0x000fe200078e3cff */
[----:B------:R-:W-:Y:S02]  /*5db0*/  WARPGROUP.DEPBAR.LE gsb0, 0x0 ;  /* 0x00008000000079c5 */ /* 0x000fe40000010000 */
[----:B------:R-:W-:-:S12]  /*5dc0*/  WARPGROUP.ARRIVE ;  /* 0x00000000000079c5 */ /* 0x000fd80000000000 */
[----:B------:R-:W-:Y:S03]  /*5dd0*/  HGMMA.64x256x16.F32 R24, gdesc[UR4].tnspB, R24, gsb0 ;  /* 0x43e00000041879f0 */ /* 0x000fe60008000818 */
[----:B------:R-:W-:Y:S02]  /*5de0*/  WARPGROUP.DEPBAR.LE gsb0, 0x0 ;  /* 0x00008000000079c5 */ /* 0x000fe40000010000 */
[----:B------:R-:W-:Y:S06]  /*5df0*/  BAR.ARV 0xf, 0x100 ;  /* 0x03c4000000007b1d */ /* 0x000fec0000002000 */
[----:B------:R1:W-:Y:S01]  /*5e00*/  @!P2 SYNCS.ARRIVE.TRANS64.RED.A1T0 RZ, [R0+URZ], RZ ;  /* 0x000000ff00ffa9a7 */ /* 0x0003e2000810043f */
[----:B------:R-:W-:Y:S05]  /*5e10*/  @P1 BRA `(.L_x_6741) ;  /* 0xfffffff400241947 */ /* 0x000fea000383ffff */
.L_x_6740:
[----:B------:R-:W-:Y:S05]  /*5e20*/  BSYNC B0 ;  /* 0x0000000000007941 */ /* 0x000fea0003800000 */
.L_x_6739:
        /* <DEDUP_REMOVED lines=139> */
[----:B------:R-:W-:Y:S01]  /*66e0*/  CS2R R2, SRZ ;  /* 0x0000000000027805 */ /* 0x000fe2000001ff00 */
[----:B------:R-:W-:Y:S06]  /*66f0*/  BAR.ARV 0xf, 0x100 ;  /* 0x03c4000000007b1d */ /* 0x000fec0000002000 */
[----:B------:R-:W-:Y:S05]  /*6700*/  BRA `(.L_x_6738) ;  /* 0x0000012800e87947 */ /* 0x000fea0003800000 */
.L_x_6729:
        /* <DEDUP_REMOVED lines=23> */
.L_x_6744:
[----:B------:R-:W-:-:S13]  /*6880*/  ISETP.NE.AND P0, PT, R7, 0x1, PT ;  /* 0x000000010700780c */ /* 0x000fda0003f05270 */
[----:B-1----:R-:W0:Y:S02]  /*6890*/  @P0 LDC.64 R4, c[0x0][0xae0] ;  /* 0x0002b800ff040b82 */ /* 0x002e240000000a00 */
[----:B0-----:R-:W-:-:S05]  /*68a0*/  @P0 IMAD.HI.U32 R4, R2, R4, RZ ;  /* 0x0000000402040227 */ /* 0x001fca00078e00ff */
[----:B------:R-:W-:-:S07]  /*68b0*/  @P0 SHF.R.U32.HI R2, RZ, R5, R4 ;  /* 0x00000005ff020219 */ /* 0x000fce0000011604 */
.L_x_6745:
[----:B------:R-:W-:Y:S05]  /*68c0*/  BSYNC B0 ;  /* 0x0000000000007941 */ /* 0x000fea0003800000 */
.L_x_6743:
[----:B------:R-:W-:-:S05]  /*68d0*/  IMAD R3, R2, R7, R7 ;  /* 0x0000000702037224 */ /* 0x000fca00078e0207 */
[----:B------:R-:W-:-:S07]  /*68e0*/  VIMNMX R0, R0, R3, PT ;  /* 0x0000000300007248 */ /* 0x000fce0003fe0100 */
.L_x_6742:
        /* <DEDUP_REMOVED lines=24> */
.L_x_6748:
[----:B------:R-:W-:-:S13]  /*6a70*/  ISETP.NE.AND P0, PT, R7, 0x1, PT ;  /* 0x000000010700780c */ /* 0x000fda0003f05270 */
[----:B------:R-:W0:Y:S02]  /*6a80*/  @P0 LDC.64 R4, c[0x0][0xae0] ;  /* 0x0002b800ff040b82 */ /* 0x000e240000000a00 */
[----:B0-----:R-:W-:-:S05]  /*6a90*/  @P0 IMAD.HI.U32 R2, R0, R4, RZ ;  /* 0x0000000400020227 */ /* 0x001fca00078e00ff */
[----:B------:R-:W-:-:S07]  /*6aa0*/  @P0 SHF.R.U32.HI R0, RZ, R5, R2 ;  /* 0x00000005ff000219 */ /* 0x000fce0000011602 */
.L_x_6749:
[----:B------:R-:W-:Y:S05]  /*6ab0*/  BSYNC B0 ;  /* 0x0000000000007941 */ /* 0x000fea0003800000 */
.L_x_6747:
[----:B------:R-:W-:-:S05]  /*6ac0*/  IMAD R0, R0, R7, RZ ;  /* 0x0000000700007224 */ /* 0x000fca00078e02ff */
[----:B------:R-:W-:-:S07]  /*6ad0*/  VIMNMX R3, R3, R0, !PT ;  /* 0x0000000003037248 */ /* 0x000fce0007fe0100 */
.L_x_6746:
        /* <DEDUP_REMOVED lines=102> */
[----:B-1--45:R-:W-:Y:S05]  /*7140*/  CALL.ABS.NOINC R2 ;  /* 0x0000000002007343 */ /* 0x032fea0003c00000 */
.L_x_6751:
[----:B------:R-:W-:Y:S05]  /*7150*/  BSYNC B6 ;  /* 0x0000000000067941 */ /* 0x000fea0003800000 */
.L_x_6750:
        /* <DEDUP_REMOVED lines=12> */
.L_x_6755:
[----:B-1----:R1:W2:Y:S02]  /*7220*/  SYNCS.PHASECHK.TRANS64.TRYWAIT P0, [R18+URZ+0x38800], R3 ;  /* 0x03880003120075a7 */ /* 0x0022a4000800017f */
[----:B--2---:R-:W-:Y:S05]  /*7230*/  @!P0 NANOSLEEP.SYNCS 0x989680 ;  /* 0x009896800000895d */ /* 0x004fea0003900000 */
[----:B------:R-:W2:Y:S02]  /*7240*/  @!P0 SYNCS.PHASECHK.TRANS64 P0, [R18+URZ+0x38800], R3 ;  /* 0x03880003120085a7 */ /* 0x000ea4000800007f */
[----:B--2---:R-:W-:Y:S05]  /*7250*/  @!P0 BRA `(.L_x_6755) ;  /* 0xfffffffc00f08947 */ /* 0x004fea000383ffff */
.L_x_6754:
[----:B------:R-:W-:Y:S05]  /*7260*/  BSYNC B0 ;  /* 0x0000000000007941 */ /* 0x000fea0003800000 */
.L_x_6753:
[----:B------:R-:W-:Y:S05]  /*7270*/  BRA `(.L_x_6756) ;  /* 0x0000002800c07947 */ /* 0x000fea0003800000 */
.L_x_6752:
        /* <DEDUP_REMOVED lines=31> */
.L_x_6758:
[----:B------:R-:W-:Y:S05]  /*7470*/  BSYNC B6 ;  /* 0x0000000000067941 */ /* 0x000fea0003800000 */
.L_x_6757:
        /* <DEDUP_REMOVED lines=24> */
[----:B------:R-:W-:-:S04]  /*7600*/  IMAD.WIDE.U32 R2, R7, UR6, R2 ;  /* 0x0000000607027c25 */ /* 0x000fc8000f8e0002 */
[----:B------:R-:W-:Y:S01]  /*7610*/  IMAD R7, R7, UR7, R0 ;  /* 0x0000000707077c24 */ /* 0x000fe2000f8e0200 */
[----:B------:R-:W-:Y:S01]  /*7620*/  ULDC.64 UR6, c[0x0][0x400] ;  /* 0x0001000000067ab9 */ /* 0x000fe20000000a00 */
[----:B------:R-:W-:Y:S01]  /*7630*/  IMAD.IADD R5, R5, 0x1, R9 ;  /* 0x0000000105057824 */ /* 0x000fe200078e0209 */
[----:B------:R-:W-:Y:S01]  /*7640*/  LEA R0, P0, R4, UR4, 0x1 ;  /* 0x0000000404007c11 */ /* 0x000fe2000f8008ff */
[----:B------:R-:W-:Y:S01]  /*7650*/  IMAD.IADD R7, R3, 0x1, R7 ;  /* 0x0000000103077824 */ /* 0x000fe200078e0207 */
[----:B------:R-:W-:Y:S01]  /*7660*/  LEA R6, P1, R2, UR6, 0x1 ;  /* 0x0000000602067c11 */ /* 0x000fe2000f8208ff */
[----:B------:R-:W-:Y:S01]  /*7670*/  UMOV UR4, 0xffffffff ;  /* 0xffffffff00047882 */ /* 0x000fe20000000000 */
[----:B------:R-:W-:Y:S02]  /*7680*/  LEA.HI.X R4, R4, UR5, R5, 0x1, P0 ;  /* 0x0000000504047c11 */ /* 0x000fe400080f0c05 */
[----:B------:R-:W-:Y:S01]  /*7690*/  LEA.HI.X R7, R2, UR7, R7, 0x1, P1 ;  /* 0x0000000702077c11 */ /* 0x000fe200088f0c07 */
[----:B------:R-:W-:Y:S08]  /*76a0*/  BRA.DIV UR4, `(.L_x_6761) ;  /* 0x000001f204407947 */ /* 0x000ff0000b800000 */
[----:B------:R0:W1:Y:S04]  /*76b0*/  SHFL.IDX PT, R3, R4, RZ, 0x1c1f ;  /* 0x001c1fff04037589 */ /* 0x00006800000e0000 */
[----:B------:R0:W2:Y:S04]  /*76c0*/  SHFL.IDX PT, R2, R0, RZ, 0x1c1f ;  /* 0x001c1fff00027589 */ /* 0x0000a800000e0000 */
[----:B------:R0:W3:Y:S04]  /*76d0*/  SHFL.IDX PT, R5, R7, RZ, 0x1c1f ;  /* 0x001c1fff07057589 */ /* 0x0000e800000e0000 */
[----:B------:R0:W4:Y:S02]  /*76e0*/  SHFL.IDX PT, R14, R6, RZ, 0x1c1f ;  /* 0x001c1fff060e7589 */ /* 0x00012400000e0000 */
.L_x_7097:
        /* <DEDUP_REMOVED lines=9> */
[----:B------:R-:W-:Y:S02]  /*7780*/  CS2R R30, SRZ ;  /* 0x00000000001e7805 */ /* 0x000fe4000001ff00 */
[----:B------:R-:W-:Y:S02]  /*7790*/  ISETP.GE.AND P3, PT, R212, UR4, PT ;  /* 0x00000004d4007c0c */ /* 0x000fe4000bf66270 */
[----:B------:R-:W-:Y:S01]  /*77a0*/  ISETP.GE.AND P2, PT, R188, UR4, PT ;  /* 0x00000004bc007c0c */ /* 0x000fe2000bf46270 */
[----:B---3--:R-:W-:-:S10]  /*77b0*/  IMAD.MOV.U32 R15, RZ, RZ, R5 ;  /* 0x000000ffff0f7224 */ /* 0x008fd400078e0005 */
[C---:B------:R-:W-:Y:S01]  /*77c0*/  @!P3 IMAD.SHL.U32 R21, R212.reuse, 0x2, RZ ;  /* 0x00000002d415b824 */ /* 0x040fe200078e00ff */
[----:B------:R-:W-:Y:S01]  /*77d0*/  @!P3 SHF.L.U64.HI R8, R212, 0x1, R232 ;  /* 0x00000001d408b819 */ /* 0x000fe200000102e8 */
[----:B-12---:R-:W-:-:S03]  /*77e0*/  @!P2 IMAD.WIDE R10, R188, 0x2, R2 ;  /* 0x00000002bc0aa825 */ /* 0x006fc600078e0202 */
[-C--:B------:R-:W-:Y:S02]  /*77f0*/  @!P3 IADD3 R2, P0, R2, R21.reuse, RZ ;  /* 0x000000150202b210 */ /* 0x080fe40007f1e0ff */
[----:B----4-:R-:W-:Y:S02]  /*7800*/  @!P3 IADD3 R20, P1, R14, R21, RZ ;  /* 0x000000150e14b210 */ /* 0x010fe40007f3e0ff */
[----:B------:R-:W-:Y:S02]  /*7810*/  CS2R R32, SRZ ;  /* 0x0000000000207805 */ /* 0x000fe4000001ff00 */
[----:B------:R-:W-:Y:S01]  /*7820*/  CS2R R24, SRZ ;  /* 0x0000000000187805 */ /* 0x000fe2000001ff00 */
[--C-:B------:R-:W-:Y:S01]  /*7830*/  @!P3 IMAD.X R3, R3, 0x1, R8.reuse, P0 ;  /* 0x000000010303b824 */ /* 0x100fe200000e0608 */
[----:B------:R1:W5:Y:S01]  /*7840*/  @!P2 LD.E.64 R30, desc[UR50][R10.64] ;  /* 0x000000320a1ea980 */ /* 0x000362000c101b00 */
[----:B------:R-:W-:Y:S01]  /*7850*/  @!P3 IMAD.X R21, R5, 0x1, R8, P1 ;  /* 0x000000010515b824 */ /* 0x000fe200008e0608 */
[----:B------:R-:W-:Y:S01]  /*7860*/  CS2R R8, SRZ ;  /* 0x0000000000087805 */ /* 0x000fe2000001ff00 */
[----:B------:R-:W-:Y:S01]  /*7870*/  @!P2 IMAD.WIDE R12, R188, 0x2, R14 ;  /* 0x00000002bc0ca825 */ /* 0x000fe200078e020e */
[----:B------:R1:W5:Y:S04]  /*7880*/  @!P3 LD.E.64 R24, desc[UR50][R2.64] ;  /* 0x000000320218b980 */ /* 0x000368000c101b00 */
[----:B------:R1:W5:Y:S04]  /*7890*/  @!P2 LD.E.64 R32, desc[UR50][R12.64] ;  /* 0x000000320c20a980 */ /* 0x000368000c101b00 */
[----:B------:R1:W5:Y:S02]  /*78a0*/  @!P3 LD.E.64 R8, desc[UR50][R20.64] ;  /* 0x000000321408b980 */ /* 0x000364000c101b00 */
.L_x_6763:
[----:B------:R-:W-:Y:S05]  /*78b0*/  BSYNC B1 ;  /* 0x0000000000017941 */ /* 0x000fea0003800000 */
.L_x_6762:
[----:B-12--5:R-:W-:Y:S01]  /*78c0*/  IMAD.MOV.U32 R2, RZ, RZ, R32 ;  /* 0x000000ffff027224 */ /* 0x026fe200078e0020 */
[----:B------:R-:W-:Y:S01]  /*78d0*/  UMOV UR4, 0xffffffff ;  /* 0xffffffff00047882 */ /* 0x000fe20000000000 */
[----:B------:R-:W-:Y:S01]  /*78e0*/  IMAD.MOV.U32 R3, RZ, RZ, R33 ;  /* 0x000000ffff037224 */ /* 0x000fe200078e0021 */
[----:B------:R-:W-:Y:S01]  /*78f0*/  CS2R R26, SRZ ;  /* 0x00000000001a7805 */ /* 0x000fe2000001ff00 */
[----:B---3--:R-:W-:Y:S01]  /*7900*/  IMAD.MOV.U32 R5, RZ, RZ, R8 ;  /* 0x000000ffff057224 */ /* 0x008fe200078e0008 */
        /* <DEDUP_REMOVED lines=14> */
[----:B------:R1:W0:Y:S04]  /*79f0*/  SHFL.IDX PT, R5, R7, 0x1, 0x1c1f ;  /* 0x003c1f0007057f89 */ /* 0x00022800000e0000 */
[----:B----4-:R1:W4:Y:S02]  /*7a00*/  SHFL.IDX PT, R14, R6, 0x1, 0x1c1f ;  /* 0x003c1f00060e7f89 */ /* 0x01032400000e0000 */
.L_x_7103:
        /* <DEDUP_REMOVED lines=15> */
[----:B------:R-:W-:Y:S01]  /*7b00*/  ISETP.GE.AND P2, PT, R188, UR4, PT ;  /* 0x00000004bc007c0c */ /* 0x000fe2000bf46270 */
[----:B------:R-:W-:Y:S01]  /*7b10*/  IMAD.MOV.U32 R15, RZ, RZ, R5 ;  /* 0x000000ffff0f7224 */ /* 0x000fe200078e0005 */
[----:B------:R-:W-:-:S09]  /*7b20*/  CS2R R26, SRZ ;  /* 0x00000000001a7805 */ /* 0x000fd2000001ff00 */
[C---:B------:R-:W-:Y:S01]  /*7b30*/  @!P3 IMAD.SHL.U32 R11, R212.reuse, 0x2, RZ ;  /* 0x00000002d40bb824 */ /* 0x040fe200078e00ff */
[----:B------:R-:W-:Y:S01]  /*7b40*/  @!P3 SHF.L.U64.HI R0, R212, 0x1, R232 ;  /* 0x00000001d400b819 */ /* 0x000fe200000102e8 */
[----:B--23--:R-:W-:-:S03]  /*7b50*/  @!P2 IMAD.WIDE R6, R188, 0x2, R2 ;  /* 0x00000002bc06a825 */ /* 0x00cfc600078e0202 */
[-C--:B------:R-:W-:Y:S02]  /*7b60*/  @!P3 IADD3 R2, P0, R2, R11.reuse, RZ ;  /* 0x0000000b0202b210 */ /* 0x080fe40007f1e0ff */
[----:B----4-:R-:W-:Y:S02]  /*7b70*/  @!P3 IADD3 R4, P1, R14, R11, RZ ;  /* 0x0000000b0e04b210 */ /* 0x010fe40007f3e0ff */
[----:B------:R-:W-:Y:S02]  /*7b80*/  CS2R R12, SRZ ;  /* 0x00000000000c7805 */ /* 0x000fe4000001ff00 */
[----:B------:R-:W-:Y:S01]  /*7b90*/  CS2R R10, SRZ ;  /* 0x00000000000a7805 */ /* 0x000fe2000001ff00 */
[----:B------:R-:W-:Y:S01]  /*7ba0*/  @!P2 IMAD.WIDE R14, R188, 0x2, R14 ;  /* 0x00000002bc0ea825 */ /* 0x000fe200078e020e */
[----:B------:R0:W5:Y:S03]  /*7bb0*/  @!P2 LD.E.64 R28, desc[UR50][R6.64] ;  /* 0x00000032061ca980 */ /* 0x000166000c101b00 */
[--C-:B------:R-:W-:Y:S01]  /*7bc0*/  @!P3 IMAD.X R3, R3, 0x1, R0.reuse, P0 ;  /* 0x000000010303b824 */ /* 0x100fe200000e0600 */
[----:B------:R0:W5:Y:S01]  /*7bd0*/  @!P2 LD.E.64 R26, desc[UR50][R14.64] ;  /* 0x000000320e1aa980 */ /* 0x000162000c101b00 */
[----:B------:R-:W-:-:S03]  /*7be0*/  @!P3 IMAD.X R5, R5, 0x1, R0, P1 ;  /* 0x000000010505b824 */ /* 0x000fc600008e0600 */
[----:B------:R0:W5:Y:S04]  /*7bf0*/  @!P3 LD.E.64 R12, desc[UR50][R2.64] ;  /* 0x00000032020cb980 */ /* 0x000168000c101b00 */
[----:B------:R0:W5:Y:S02]  /*7c00*/  @!P3 LD.E.64 R10, desc[UR50][R4.64] ;  /* 0x00000032040ab980 */ /* 0x000164000c101b00 */
.L_x_6766:
[----:B------:R-:W-:Y:S05]  /*7c10*/  BSYNC B1 ;  /* 0x0000000000017941 */ /* 0x000fea0003800000 */
.L_x_6765:
[----:B------:R-:W1:Y:S01]  /*7c20*/  SYNCS.PHASECHK.TRANS64.TRYWAIT P0, [R18+URZ+0x38800], R21 ;  /* 0x03880015120075a7 */ /* 0x000e62000800017f */
[----:B0-2---:R-:W-:Y:S01]  /*7c30*/  LOP3.LUT R3, R34, 0x1c0, RZ, 0xc0, !PT ;  /* 0x000001c022037812 */ /* 0x005fe200078ec0ff */
[----:B---3-5:R-:W-:Y:S01]  /*7c40*/  IMAD.MOV.U32 R2, RZ, RZ, R26 ;  /* 0x000000ffff027224 */ /* 0x028fe200078e001a */
[----:B------:R-:W-:Y:S01]  /*7c50*/  VIADDMNMX R40, R35, -R195, 0x40, PT ;  /* 0x0000004023287446 */ /* 0x000fe200038009c3 */
[----:B------:R-:W-:Y:S01]  /*7c60*/  IMAD.MOV.U32 R4, RZ, RZ, R11 ;  /* 0x000000ffff047224 */ /* 0x000fe200078e000b */
[----:B------:R-:W-:Y:S01]  /*7c70*/  LOP3.LUT R0, R3, 0x18, R16, 0xf8, !PT ;  /* 0x0000001803007812 */ /* 0x000fe200078ef810 */
[----:B------:R-:W-:Y:S01]  /*7c80*/  IMAD.MOV.U32 R5, RZ, RZ, R28 ;  /* 0x000000ffff057224 */ /* 0x000fe200078e001c */
[----:B------:R-:W-:Y:S01]  /*7c90*/  SHF.R.U32.HI R3, RZ, 0x3, R3 ;  /* 0x00000003ff037819 */ /* 0x000fe20000011603 */
[----:B------:R-:W-:Y:S01]  /*7ca0*/  BSSY B1, `(.L_x_6767) ;  /* 0x0000014000017945 */ /* 0x000fe20003800000 */
[----:B------:R-:W-:Y:S01]  /*7cb0*/  PRMT R44, R2, 0x7610, R44 ;  /* 0x00007610022c7816 */ /* 0x000fe2000000002c */
[----:B------:R-:W-:Y:S01]  /*7cc0*/  IMAD.MOV.U32 R2, RZ, RZ, R10 ;  /* 0x000000ffff027224 */ /* 0x000fe200078e000a */
[----:B------:R-:W-:Y:S01]  /*7cd0*/  LOP3.LUT R3, R0, R3, RZ, 0x3c, !PT ;  /* 0x0000000300037212 */ /* 0x000fe200078e3cff */
[----:B------:R-:W-:Y:S01]  /*7ce0*/  IMAD.MOV.U32 R0, RZ, RZ, R27 ;  /* 0x000000ffff007224 */ /* 0x000fe200078e001b */
[----:B------:R-:W-:-:S02]  /*7cf0*/  PRMT R46, R5, 0x7610, R46 ;  /* 0x00007610052e7816 */ /* 0x000fc4000000002e */
[----:B------:R-:W-:Y:S01]  /*7d00*/  PRMT R45, R2, 0x5410, R4 ;  /* 0x00005410022d7816 */ /* 0x000fe20000000004 */
[----:B------:R-:W-:Y:S01]  /*7d10*/  IMAD R3, R216, 0x200, R3 ;  /* 0x00000200d8037824 */ /* 0x000fe200078e0203 */
[----:B------:R-:W-:Y:S01]  /*7d20*/  PRMT R44, R44, 0x5410, R0 ;  /* 0x000054102c2c7816 */ /* 0x000fe20000000000 */
[----:B------:R-:W-:Y:S01]  /*7d30*/  IMAD.MOV.U32 R0, RZ, RZ, R29 ;  /* 0x000000ffff007224 */ /* 0x000fe200078e001d */
[----:B------:R-:W-:Y:S01]  /*7d40*/  LOP3.LUT P2, RZ, R196, 0x4, RZ, 0xc0, !PT ;  /* 0x00000004c4ff7812 */ /* 0x000fe2000784c0ff */
[----:B------:R-:W-:Y:S01]  /*7d50*/  IMAD.MOV.U32 R4, RZ, RZ, R12 ;  /* 0x000000ffff047224 */ /* 0x000fe200078e000c */
[----:B------:R-:W-:Y:S01]  /*7d60*/  ISETP.GE.AND P1, PT, R187, R40, PT ;  /* 0x00000028bb00720c */ /* 0x000fe20003f26270 */
[----:B------:R-:W-:Y:S01]  /*7d70*/  IMAD R2, R3, 0x2, R18 ;  /* 0x0000000203027824 */ /* 0x000fe200078e0212 */
[----:B------:R-:W-:Y:S02]  /*7d80*/  PRMT R46, R46, 0x5410, R0 ;  /* 0x000054102e2e7816 */ /* 0x000fe40000000000 */
[----:B------:R-:W-:Y:S01]  /*7d90*/  PRMT R47, R4, 0x7610, R47 ;  /* 0x00007610042f7816 */ /* 0x000fe2000000002f */
[----:B------:R-:W-:-:S02]  /*7da0*/  IMAD.MOV.U32 R4, RZ, RZ, R13 ;  /* 0x000000ffff047224 */ /* 0x000fc400078e000d */
[C---:B------:R-:W-:Y:S02]  /*7db0*/  VIADD R3, R2.reuse, 0x20400 ;  /* 0x0002040002037836 */ /* 0x040fe40000000000 */
[----:B------:R-:W-:Y:S01]  /*7dc0*/  VIADD R0, R2, 0x20440 ;  /* 0x0002044002007836 */ /* 0x000fe20000000000 */
[----:B-1----:R-:W-:Y:S06]  /*7dd0*/  @!P0 BRA `(.L_x_6768) ;  /* 0x000001ec00548947 */ /* 0x002fec0003800000 */
.L_x_7104:
[----:B------:R-:W-:Y:S05]  /*7de0*/  BSYNC B1 ;  /* 0x0000000000017941 */ /* 0x000fea0003800000 */
.L_x_6767:
        /* <DEDUP_REMOVED lines=9> */
[----:B------:R-:W0:Y:S01]  /*7e80*/  LDS.128 R4, [R2+0x20400] ;  /* 0x0204000002047984 */ /* 0x000e220000000c00 */
[----:B------:R-:W-:Y:S02]  /*7e90*/  SHF.R.U32.HI R34, RZ, 0x10, R33 ;  /* 0x00000010ff227819 */ /* 0x000fe40000011621 */
[--C-:B----4-:R-:W-:Y:S02]  /*7ea0*/  SHF.R.U32.HI R14, RZ, 0x10, R31.reuse ;  /* 0x00000010ff0e7819 */ /* 0x110fe4000001161f */
[----:B------:R-:W-:Y:S01]  /*7eb0*/  SHF.R.U64 R39, R30, 0x10, R31 ;  /* 0x000000101e277819 */ /* 0x000fe2000000121f */
[----:B------:R-:W-:Y:S01]  /*7ec0*/  HADD2.F32 R34, -RZ, R34.H0_H0 ;  /* 0x20000022ff227230 */ /* 0x000fe20000004100 */
[----:B------:R-:W-:Y:S01]  /*7ed0*/  SHF.R.U64 R37, R32, 0x10, R33 ;  /* 0x0000001020257819 */ /* 0x000fe20000001221 */
[----:B------:R-:W-:Y:S02]  /*7ee0*/  HADD2.F32 R31, -RZ, R36.H0_H0 ;  /* 0x20000024ff1f7230 */ /* 0x000fe40000004100 */
[----:B------:R-:W-:-:S02]  /*7ef0*/  HADD2.F32 R32, -RZ, R14.H0_H0 ;  /* 0x2000000eff207230 */ /* 0x000fc40000004100 */
[----:B------:R-:W-:Y:S02]  /*7f00*/  HADD2.F32 R30, -RZ, R36.H1_H1 ;  /* 0x30000024ff1e7230 */ /* 0x000fe40000004100 */
[--C-:B0-----:R-:W-:Y:S02]  /*7f10*/  HADD2.F32 R21, -RZ, R7.reuse.H1_H1 ;  /* 0x30000007ff157230 */ /* 0x101fe40000004100 */
[--C-:B------:R-:W-:Y:S02]  /*7f20*/  HADD2.F32 R3, -RZ, R4.reuse.H0_H0 ;  /* 0x20000004ff037230 */ /* 0x100fe40000004100 */
[----:B------:R-:W-:Y:S02]  /*7f30*/  HADD2.F32 R4, -RZ, R4.H1_H1 ;  /* 0x30000004ff047230 */ /* 0x000fe40000004100 */
[C---:B------:R-:W-:Y:S01]  /*7f40*/  FMUL.FTZ R38, R21.reuse, R34 ;  /* 0x0000002215267220 */ /* 0x040fe20000410000 */
[----:B------:R-:W-:Y:S02]  /*7f50*/  HADD2.F32 R15, -RZ, R7.H0_H0 ;  /* 0x20000007ff0f7230 */ /* 0x000fe40000004100 */
[----:B------:R-:W-:Y:S01]  /*7f60*/  FMUL.FTZ R21, R21, R32 ;  /* 0x0000002015157220 */ /* 0x000fe20000410000 */
[----:B------:R-:W-:-:S02]  /*7f70*/  HADD2.F32 R7, -RZ, R6.H0_H0 ;  /* 0x20000006ff077230 */ /* 0x000fc40000004100 */
[CC--:B------:R-:W-:Y:S01]  /*7f80*/  FMUL.FTZ R36, R4.reuse, R31.reuse ;  /* 0x0000001f04247220 */ /* 0x0c0fe20000410000 */
[----:B------:R-:W-:Y:S02]  /*7f90*/  HADD2.F32 R14, -RZ, R6.H1_H1 ;  /* 0x30000006ff0e7230 */ /* 0x000fe40000004100 */
[C---:B------:R-:W-:Y:S01]  /*7fa0*/  FFMA.FTZ R38, R15.reuse, R32, -R38 ;  /* 0x000000200f267223 */ /* 0x040fe20000010826 */
[----:B------:R-:W-:Y:S01]  /*7fb0*/  FFMA.FTZ R35, R15, R34, R21 ;  /* 0x000000220f237223 */ /* 0x000fe20000010015 */
[-C--:B------:R-:W-:Y:S01]  /*7fc0*/  FMUL.FTZ R32, R4, R30.reuse ;  /* 0x0000001e04207220 */ /* 0x080fe20000410000 */
[C---:B------:R-:W-:Y:S01]  /*7fd0*/  FFMA.FTZ R36, R3.reuse, R30, -R36 ;  /* 0x0000001e03247223 */ /* 0x040fe20000010824 */
[----:B------:R-:W-:Y:S02]  /*7fe0*/  HADD2.F32 R6, -RZ, R5.H0_H0 ;  /* 0x20000005ff067230 */ /* 0x000fe40000004100 */
[----:B------:R-:W-:Y:S02]  /*7ff0*/  HADD2.F32 R30, -RZ, R41.H0_H0 ;  /* 0x20000029ff1e7230 */ /* 0x000fe40000004100 */
[----:B------:R-:W-:Y:S01]  /*8000*/  FFMA.FTZ R3, R3, R31, R32 ;  /* 0x0000001f03037223 */ /* 0x000fe20000010020 */
[----:B------:R-:W-:-:S02]  /*8010*/  HADD2.F32 R15, -RZ, R42.H1_H1 ;  /* 0x3000002aff0f7230 */ /* 0x000fc40000004100 */
[----:B------:R-:W-:Y:S02]  /*8020*/  HADD2.F32 R5, -RZ, R5.H1_H1 ;  /* 0x30000005ff057230 */ /* 0x000fe40000004100 */
[CC--:B------:R-:W-:Y:S01]  /*8030*/  FMUL.FTZ R32, R14.reuse, R30.reuse ;  /* 0x0000001e0e207220 */ /* 0x0c0fe20000410000 */
[----:B------:R-:W-:Y:S02]  /*8040*/  HADD2.F32 R21, -RZ, R37.H0_H0 ;  /* 0x20000025ff157230 */ /* 0x000fe40000004100 */
[-C--:B------:R-:W-:Y:S01]  /*8050*/  FMUL.FTZ R33, R14, R15.reuse ;  /* 0x0000000f0e217220 */ /* 0x080fe20000410000 */
[----:B------:R-:W-:Y:S02]  /*8060*/  HADD2.F32 R4, -RZ, R39.H0_H0 ;  /* 0x20000027ff047230 */ /* 0x000fe40000004100 */
[----:B------:R-:W-:Y:S01]  /*8070*/  FFMA.FTZ R32, R7, R15, -R32 ;  /* 0x0000000f07207223 */ /* 0x000fe20000010820 */
[-C--:B------:R-:W-:Y:S01]  /*8080*/  FMUL.FTZ R31, R5, R21.reuse ;  /* 0x00000015051f7220 */ /* 0x080fe20000410000 */
[----:B------:R-:W-:Y:S01]  /*8090*/  FFMA.FTZ R33, R7, R30, R33 ;  /* 0x0000001e07217223 */ /* 0x000fe20000010021 */
[----:B------:R-:W-:Y:S01]  /*80a0*/  FMUL.FTZ R14, R5, R4 ;  /* 0x00000004050e7220 */ /* 0x000fe20000410000 */
[----:B------:R-:W-:Y:S01]  /*80b0*/  F2FP.F16.F32.PACK_AB R7, R35, R38 ;  /* 0x000000262307723e */ /* 0x000fe200000000ff */
[C---:B------:R-:W-:Y:S01]  /*80c0*/  FFMA.FTZ R5, R6.reuse, R4, -R31 ;  /* 0x0000000406057223 */ /* 0x040fe2000001081f */
[----:B------:R-:W-:Y:S01]  /*80d0*/  F2FP.F16.F32.PACK_AB R4, R3, R36 ;  /* 0x000000240304723e */ /* 0x000fe200000000ff */
[----:B------:R-:W-:Y:S01]  /*80e0*/  FFMA.FTZ R14, R6, R21, R14 ;  /* 0x00000015060e7223 */ /* 0x000fe2000001000e */
[----:B------:R-:W-:-:S04]  /*80f0*/  F2FP.F16.F32.PACK_AB R6, R33, R32 ;  /* 0x000000202106723e */ /* 0x000fc800000000ff */
[----:B------:R-:W-:-:S05]  /*8100*/  F2FP.F16.F32.PACK_AB R5, R14, R5 ;  /* 0x000000050e05723e */ /* 0x000fca00000000ff */
[----:B------:R1:W-:Y:S02]  /*8110*/  STS.128 [R2+0x20400], R4 ;  /* 0x0204000402007388 */ /* 0x0003e40000000c00 */
.L_x_6772:
[----:B------:R-:W-:Y:S05]  /*8120*/  BSYNC B2 ;  /* 0x0000000000027941 */ /* 0x000fea0003800000 */
.L_x_6771:
[----:B------:R-:W-:Y:S05]  /*8130*/  @P1 BRA `(.L_x_6770) ;  /* 0x0000000000a81947 */ /* 0x000fea0003800000 */
[----:B-1----:R-:W4:Y:S01]  /*8140*/  LDS.128 R4, [R0] ;  /* 0x0000000000047984 */ /* 0x002f220000000c00 */
[--C-:B------:R-:W-:Y:S01]  /*8150*/  SHF.R.U64 R34, R24, 0x10, R25.reuse ;  /* 0x0000001018227819 */ /* 0x100fe20000001219 */
[----:B------:R-:W-:Y:S01]  /*8160*/  HADD2.F32 R24, -RZ, R41.H1_H1 ;  /* 0x30000029ff187230 */ /* 0x000fe20000004100 */
[----:B0-----:R-:W-:Y:S01]  /*8170*/  SHF.R.U32.HI R21, RZ, 0x10, R25 ;  /* 0x00000010ff157819 */ /* 0x001fe20000011619 */
[----:B------:R-:W-:Y:S01]  /*8180*/  HADD2.F32 R15, -RZ, R43.H0_H0 ;  /* 0x2000002bff0f7230 */ /* 0x000fe20000004100 */
[--C-:B------:R-:W-:Y:S02]  /*8190*/  SHF.R.U32.HI R25, RZ, 0x10, R9.reuse ;  /* 0x00000010ff197819 */ /* 0x100fe40000011609 */
[----:B------:R-:W-:Y:S01]  /*81a0*/  SHF.R.U64 R33, R8, 0x10, R9 ;  /* 0x0000001008217819 */ /* 0x000fe20000001209 */
[----:B------:R-:W-:Y:S02]  /*81b0*/  HADD2.F32 R21, -RZ, R21.H0_H0 ;  /* 0x20000015ff157230 */ /* 0x000fe40000004100 */
[----:B------:R-:W-:-:S02]  /*81c0*/  HADD2.F32 R25, -RZ, R25.H0_H0 ;  /* 0x20000019ff197230 */ /* 0x000fc40000004100 */
[--C-:B----4-:R-:W-:Y:S02]  /*81d0*/  HADD2.F32 R14, -RZ, R7.reuse.H1_H1 ;  /* 0x30000007ff0e7230 */ /* 0x110fe40000004100 */
[--C-:B------:R-:W-:Y:S02]  /*81e0*/  HADD2.F32 R3, -RZ, R4.reuse.H0_H0 ;  /* 0x20000004ff037230 */ /* 0x100fe40000004100 */
[----:B------:R-:W-:Y:S02]  /*81f0*/  HADD2.F32 R4, -RZ, R4.H1_H1 ;  /* 0x30000004ff047230 */ /* 0x000fe40000004100 */
[C---:B------:R-:W-:Y:S01]  /*8200*/  FMUL.FTZ R30, R14.reuse, R25 ;  /* 0x000000190e1e7220 */ /* 0x040fe20000410000 */
[----:B------:R-:W-:Y:S02]  /*8210*/  HADD2.F32 R9, -RZ, R7.H0_H0 ;  /* 0x20000007ff097230 */ /* 0x000fe40000004100 */
[----:B------:R-:W-:Y:S01]  /*8220*/  FMUL.FTZ R32, R14, R21 ;  /* 0x000000150e207220 */ /* 0x000fe20000410000 */
[----:B------:R-:W-:-:S02]  /*8230*/  HADD2.F32 R7, -RZ, R6.H0_H0 ;  /* 0x20000006ff077230 */ /* 0x000fc40000004100 */
[C---:B------:R-:W-:Y:S01]  /*8240*/  FMUL.FTZ R14, R4.reuse, R24 ;  /* 0x00000018040e7220 */ /* 0x040fe20000410000 */
[----:B------:R-:W-:Y:S02]  /*8250*/  HADD2.F32 R8, -RZ, R6.H1_H1 ;  /* 0x30000006ff087230 */ /* 0x000fe40000004100 */
[----:B------:R-:W-:Y:S01]  /*8260*/  FFMA.FTZ R31, R9, R21, -R30 ;  /* 0x00000015091f7223 */ /* 0x000fe2000001081e */
[--C-:B------:R-:W-:Y:S02]  /*8270*/  HADD2.F32 R6, -RZ, R5.reuse.H0_H0 ;  /* 0x20000005ff067230 */ /* 0x100fe40000004100 */
[-C--:B------:R-:W-:Y:S01]  /*8280*/  FMUL.FTZ R30, R4, R15.reuse ;  /* 0x0000000f041e7220 */ /* 0x080fe20000410000 */
[----:B------:R-:W-:Y:S01]  /*8290*/  FFMA.FTZ R21, R3, R15, -R14 ;  /* 0x0000000f03157223 */ /* 0x000fe2000001080e */
[----:B------:R-:W-:Y:S02]  /*82a0*/  HADD2.F32 R5, -RZ, R5.H1_H1 ;  /* 0x30000005ff057230 */ /* 0x000fe40000004100 */
[----:B------:R-:W-:Y:S01]  /*82b0*/  FFMA.FTZ R32, R9, R25, R32 ;  /* 0x0000001909207223 */ /* 0x000fe20000010020 */
[----:B------:R-:W-:-:S02]  /*82c0*/  HADD2.F32 R15, -RZ, R42.H0_H0 ;  /* 0x2000002aff0f7230 */ /* 0x000fc40000004100 */
[----:B------:R-:W-:Y:S01]  /*82d0*/  FFMA.FTZ R30, R3, R24, R30 ;  /* 0x00000018031e7223 */ /* 0x000fe2000001001e */
[----:B------:R-:W-:Y:S02]  /*82e0*/  HADD2.F32 R14, -RZ, R33.H0_H0 ;  /* 0x20000021ff0e7230 */ /* 0x000fe40000004100 */
[----:B------:R-:W-:Y:S02]  /*82f0*/  HADD2.F32 R9, -RZ, R43.H1_H1 ;  /* 0x3000002bff097230 */ /* 0x000fe40000004100 */
[C---:B------:R-:W-:Y:S01]  /*8300*/  FMUL.FTZ R24, R8.reuse, R15 ;  /* 0x0000000f08187220 */ /* 0x040fe20000410000 */
        /* <DEDUP_REMOVED lines=11> */
[----:B------:R-:W-:-:S05]  /*83c0*/  F2FP.F16.F32.PACK_AB R5, R14, R3 ;  /* 0x000000030e05723e */ /* 0x000fca00000000ff */
[----:B------:R2:W-:Y:S02]  /*83d0*/  STS.128 [R0], R4 ;  /* 0x0000000400007388 */ /* 0x0005e40000000c00 */
.L_x_6770:
[----:B------:R-:W-:Y:S05]  /*83e0*/  BSYNC B1 ;  /* 0x0000000000017941 */ /* 0x000fea0003800000 */
.L_x_6769:
[----:B------:R-:W-:-:S05]  /*83f0*/  VIADD R3, R187, 0x20 ;  /* 0x00000020bb037836 */ /* 0x000fca0000000000 */
[----:B------:R-:W-:-:S13]  /*8400*/  ISETP.GE.AND P0, PT, R3, R40, PT ;  /* 0x000000280300720c */ /* 0x000fda0003f06270 */
[----:B------:R-:W-:Y:S05]  /*8410*/  @P0 BRA `(.L_x_6773) ;  /* 0x0000001800340947 */ /* 0x000fea0003800000 */
[----:B------:R-:W3:Y:S01]  /*8420*/  LDC R3, c[0x0][0x3f4] ;  /* 0x0000fd00ff037b82 */ /* 0x000ee20000000800 */
[----:B------:R-:W-:Y:S01]  /*8430*/  BSSY B1, `(.L_x_6774) ;  /* 0x000002e000017945 */ /* 0x000fe20003800000 */
[-C--:B---3--:R-:W-:Y:S02]  /*8440*/  ISETP.GE.AND P0, PT, R188, R3.reuse, PT ;  /* 0x00000003bc00720c */ /* 0x088fe40003f06270 */
[----:B------:R-:W-:-:S11]  /*8450*/  ISETP.GE.AND P1, PT, R212, R3, PT ;  /* 0x00000003d400720c */ /* 0x000fd60003f26270 */
[----:B------:R-:W-:Y:S05]  /*8460*/  @P0 BRA `(.L_x_6775) ;  /* 0x0000000000a80947 */ /* 0x000fea0003800000 */
[----:B-12---:R-:W4:Y:S01]  /*8470*/  LDS.128 R4, [R2+0x21400] ;  /* 0x0214000002047984 */ /* 0x006f220000000c00 */
[----:B0-----:R-:W-:Y:S01]  /*8480*/  SHF.R.U32.HI R21, RZ, 0x10, R29 ;  /* 0x00000010ff157819 */ /* 0x001fe2000001161d */
[----:B------:R-:W-:Y:S01]  /*8490*/  HADD2.F32 R24, -RZ, R44.H0_H0 ;  /* 0x2000002cff187230 */ /* 0x000fe20000004100 */
[----:B------:R-:W-:Y:S01]  /*84a0*/  SHF.R.U32.HI R25, RZ, 0x10, R27 ;  /* 0x00000010ff197819 */ /* 0x000fe2000001161b */
[----:B------:R-:W-:Y:S01]  /*84b0*/  HADD2.F32 R15, -RZ, R46.H0_H0 ;  /* 0x2000002eff0f7230 */ /* 0x000fe20000004100 */
[----:B------:R-:W-:Y:S01]  /*84c0*/  SHF.R.U64 R30, R28, 0x10, R29 ;  /* 0x000000101c1e7819 */ /* 0x000fe2000000121d */
[----:B------:R-:W-:Y:S01]  /*84d0*/  HADD2.F32 R21, -RZ, R21.H0_H0 ;  /* 0x20000015ff157230 */ /* 0x000fe20000004100 */
[----:B------:R-:W-:Y:S01]  /*84e0*/  SHF.R.U64 R29, R26, 0x10, R27 ;  /* 0x000000101a1d7819 */ /* 0x000fe2000000121b */
[----:B------:R-:W-:Y:S02]  /*84f0*/  HADD2.F32 R25, -RZ, R25.H0_H0 ;  /* 0x20000019ff197230 */ /* 0x000fe40000004100 */
[----:B----4-:R-:W-:-:S02]  /*8500*/  HADD2.F32 R14, -RZ, R7.H1_H1 ;  /* 0x30000007ff0e7230 */ /* 0x010fc40000004100 */
[--C-:B------:R-:W-:Y:S02]  /*8510*/  HADD2.F32 R3, -RZ, R4.reuse.H0_H0 ;  /* 0x20000004ff037230 */ /* 0x100fe40000004100 */
[----:B------:R-:W-:Y:S02]  /*8520*/  HADD2.F32 R4, -RZ, R4.H1_H1 ;  /* 0x30000004ff047230 */ /* 0x000fe40000004100 */
[C---:B------:R-:W-:Y:S01]  /*8530*/  FMUL.FTZ R26, R14.reuse, R25 ;  /* 0x000000190e1a7220 */ /* 0x040fe20000410000 */
[----:B------:R-:W-:Y:S02]  /*8540*/  HADD2.F32 R9, -RZ, R7.H0_H0 ;  /* 0x20000007ff097230 */ /* 0x000fe40000004100 */
[----:B------:R-:W-:Y:S01]  /*8550*/  FMUL.FTZ R28, R14, R21 ;  /* 0x000000150e1c7220 */ /* 0x000fe20000410000 */
[--C-:B------:R-:W-:Y:S02]  /*8560*/  HADD2.F32 R7, -RZ, R6.reuse.H0_H0 ;  /* 0x20000006ff077230 */ /* 0x100fe40000004100 */
[----:B------:R-:W-:Y:S01]  /*8570*/  FMUL.FTZ R14, R4, R24 ;  /* 0x00000018040e7220 */ /* 0x000fe20000410000 */
[----:B------:R-:W-:-:S02]  /*8580*/  HADD2.F32 R8, -RZ, R6.H1_H1 ;  /* 0x30000006ff087230 */ /* 0x000fc40000004100 */
[----:B------:R-:W-:Y:S01]  /*8590*/  FFMA.FTZ R27, R9, R21, -R26 ;  /* 0x00000015091b7223 */ /* 0x000fe2000001081a */
[--C-:B------:R-:W-:Y:S02]  /*85a0*/  HADD2.F32 R6, -RZ, R5.reuse.H0_H0 ;  /* 0x20000005ff067230 */ /* 0x100fe40000004100 */
[-C--:B------:R-:W-:Y:S01]  /*85b0*/  FMUL.FTZ R26, R4, R15.reuse ;  /* 0x0000000f041a7220 */ /* 0x080fe20000410000 */
[----:B------:R-:W-:Y:S01]  /*85c0*/  FFMA.FTZ R21, R3, R15, -R14 ;  /* 0x0000000f03157223 */ /* 0x000fe2000001080e */
[----:B------:R-:W-:Y:S02]  /*85d0*/  HADD2.F32 R5, -RZ, R5.H1_H1 ;  /* 0x30000005ff057230 */ /* 0x000fe40000004100 */
[----:B------:R-:W-:Y:S01]  /*85e0*/  FFMA.FTZ R28, R9, R25, R28 ;  /* 0x00000019091c7223 */ /* 0x000fe2000001001c */
[----:B------:R-:W-:Y:S02]  /*85f0*/  HADD2.F32 R15, -RZ, R44.H1_H1 ;  /* 0x3000002cff0f7230 */ /* 0x000fe40000004100 */
[----:B------:R-:W-:Y:S01]  /*8600*/  FFMA.FTZ R26, R3, R24, R26 ;  /* 0x00000018031a7223 */ /* 0x000fe2000001001a */
[----:B------:R-:W-:-:S02]  /*8610*/  HADD2.F32 R14, -RZ, R29.H0_H0 ;  /* 0x2000001dff0e7230 */ /* 0x000fc40000004100 */
        /* <DEDUP_REMOVED lines=14> */
[----:B------:R3:W-:Y:S02]  /*8700*/  STS.128 [R2+0x21400], R4 ;  /* 0x0214000402007388 */ /* 0x0007e40000000c00 */
.L_x_6775:
[----:B------:R-:W-:Y:S05]  /*8710*/  BSYNC B1 ;  /* 0x0000000000017941 */ /* 0x000fea0003800000 */
.L_x_6774:
[----:B------:R-:W-:Y:S05]  /*8720*/  @P1 BRA `(.L_x_6773) ;  /* 0x0000001400701947 */ /* 0x000fea0003800000 */
[----:B-123--:R-:W1:Y:S01]  /*8730*/  LDS.128 R4, [R0+0x1000] ;  /* 0x0010000000047984 */ /* 0x00ee620000000c00 */
[----:B------:R-:W-:Y:S02]  /*8740*/  SHF.R.U64 R26, R12, 0x10, R13 ;  /* 0x000000100c1a7819 */ /* 0x000fe4000000120d */
[----:B------:R-:W-:Y:S02]  /*8750*/  SHF.R.U32.HI R12, RZ, 0x10, R11 ;  /* 0x00000010ff0c7819 */ /* 0x000fe4000001160b */
[----:B------:R-:W-:Y:S01]  /*8760*/  SHF.R.U32.HI R3, RZ, 0x10, R13 ;  /* 0x00000010ff037819 */ /* 0x000fe2000001160d */
[----:B------:R-:W-:Y:S01]  /*8770*/  HADD2.F32 R13, -RZ, R45.H0_H0 ;  /* 0x2000002dff0d7230 */ /* 0x000fe20000004100 */
[----:B----4-:R-:W-:Y:S01]  /*8780*/  SHF.R.U64 R14, R10, 0x10, R11 ;  /* 0x000000100a0e7819 */ /* 0x010fe2000000120b */
[----:B------:R-:W-:Y:S02]  /*8790*/  HADD2.F32 R12, -RZ, R12.H0_H0 ;  /* 0x2000000cff0c7230 */ /* 0x000fe40000004100 */
[----:B------:R-:W-:-:S02]  /*87a0*/  HADD2.F32 R10, -RZ, R3.H0_H0 ;  /* 0x20000003ff0a7230 */ /* 0x000fc40000004100 */
[----:B------:R-:W-:Y:S02]  /*87b0*/  HADD2.F32 R11, -RZ, R47.H0_H0 ;  /* 0x2000002fff0b7230 */ /* 0x000fe40000004100 */
[--C-:B-1----:R-:W-:Y:S02]  /*87c0*/  HADD2.F32 R9, -RZ, R7.reuse.H1_H1 ;  /* 0x30000007ff097230 */ /* 0x102fe40000004100 */
[--C-:B------:R-:W-:Y:S02]  /*87d0*/  HADD2.F32 R2, -RZ, R4.reuse.H0_H0 ;  /* 0x20000004ff027230 */ /* 0x100fe40000004100 */
[----:B------:R-:W-:Y:S02]  /*87e0*/  HADD2.F32 R4, -RZ, R4.H1_H1 ;  /* 0x30000004ff047230 */ /* 0x000fe40000004100 */
[C---:B------:R-:W-:Y:S01]  /*87f0*/  FMUL.FTZ R15, R9.reuse, R12 ;  /* 0x0000000c090f7220 */ /* 0x040fe20000410000 */
[----:B------:R-:W-:Y:S02]  /*8800*/  HADD2.F32 R8, -RZ, R7.H0_H0 ;  /* 0x20000007ff087230 */ /* 0x000fe40000004100 */
[----:B------:R-:W-:Y:S01]  /*8810*/  FMUL.FTZ R25, R9, R10 ;  /* 0x0000000a09197220 */ /* 0x000fe20000410000 */
[----:B------:R-:W-:-:S02]  /*8820*/  HADD2.F32 R7, -RZ, R6.H0_H0 ;  /* 0x20000006ff077230 */ /* 0x000fc40000004100 */
[----:B------:R-:W-:Y:S01]  /*8830*/  FMUL.FTZ R9, R4, R13 ;  /* 0x0000000d04097220 */ /* 0x000fe20000410000 */
[----:B------:R-:W-:Y:S02]  /*8840*/  HADD2.F32 R6, -RZ, R6.H1_H1 ;  /* 0x30000006ff067230 */ /* 0x000fe40000004100 */
[----:B0-----:R-:W-:Y:S01]  /*8850*/  FFMA.FTZ R21, R8, R10, -R15 ;  /* 0x0000000a08157223 */ /* 0x001fe2000001080f */
[-C--:B------:R-:W-:Y:S01]  /*8860*/  FMUL.FTZ R15, R4, R11.reuse ;  /* 0x0000000b040f7220 */ /* 0x080fe20000410000 */
[----:B------:R-:W-:Y:S01]  /*8870*/  FFMA.FTZ R24, R8, R12, R25 ;  /* 0x0000000c08187223 */ /* 0x000fe20000010019 */
[C---:B------:R-:W-:Y:S01]  /*8880*/  FFMA.FTZ R11, R2.reuse, R11, -R9 ;  /* 0x0000000b020b7223 */ /* 0x040fe20000010809 */
[----:B------:R-:W-:Y:S02]  /*8890*/  HADD2.F32 R3, -RZ, R5.H0_H0 ;  /* 0x20000005ff037230 */ /* 0x000fe40000004100 */
[----:B------:R-:W-:Y:S01]  /*88a0*/  FFMA.FTZ R2, R2, R13, R15 ;  /* 0x0000000d02027223 */ /* 0x000fe2000001000f */
[----:B------:R-:W-:-:S02]  /*88b0*/  HADD2.F32 R9, -RZ, R45.H1_H1 ;  /* 0x3000002dff097230 */ /* 0x000fc40000004100 */
[----:B------:R-:W-:Y:S02]  /*88c0*/  HADD2.F32 R8, -RZ, R47.H1_H1 ;  /* 0x3000002fff087230 */ /* 0x000fe40000004100 */
[----:B------:R-:W-:Y:S02]  /*88d0*/  HADD2.F32 R5, -RZ, R5.H1_H1 ;  /* 0x30000005ff057230 */ /* 0x000fe40000004100 */
[CC--:B------:R-:W-:Y:S01]  /*88e0*/  FMUL.FTZ R12, R6.reuse, R9.reuse ;  /* 0x00000009060c7220 */ /* 0x0c0fe20000410000 */
[----:B------:R-:W-:Y:S02]  /*88f0*/  HADD2.F32 R10, -RZ, R14.H0_H0 ;  /* 0x2000000eff0a7230 */ /* 0x000fe40000004100 */
[-C--:B------:R-:W-:Y:S01]  /*8900*/  FMUL.FTZ R14, R6, R8.reuse ;  /* 0x00000008060e7220 */ /* 0x080fe20000410000 */
[----:B------:R-:W-:Y:S02]  /*8910*/  HADD2.F32 R4, -RZ, R26.H0_H0 ;  /* 0x2000001aff047230 */ /* 0x000fe40000004100 */
[----:B------:R-:W-:Y:S01]  /*8920*/  FFMA.FTZ R12, R7, R8, -R12 ;  /* 0x00000008070c7223 */ /* 0x000fe2000001080c */
[----:B------:R-:W-:Y:S01]  /*8930*/  FMUL.FTZ R6, R5, R10 ;  /* 0x0000000a05067220 */ /* 0x000fe20000410000 */
[----:B------:R-:W-:Y:S01]  /*8940*/  FFMA.FTZ R9, R7, R9, R14 ;  /* 0x0000000907097223 */ /* 0x000fe2000001000e */
[-C--:B------:R-:W-:Y:S01]  /*8950*/  FMUL.FTZ R13, R5, R4.reuse ;  /* 0x00000004050d7220 */ /* 0x080fe20000410000 */
[----:B------:R-:W-:Y:S01]  /*8960*/  F2FP.F16.F32.PACK_AB R7, R24, R21 ;  /* 0x000000151807723e */ /* 0x000fe200000000ff */
[C---:B------:R-:W-:Y:S01]  /*8970*/  FFMA.FTZ R5, R3.reuse, R4, -R6 ;  /* 0x0000000403057223 */ /* 0x040fe20000010806 */
[----:B------:R-:W-:Y:S01]  /*8980*/  F2FP.F16.F32.PACK_AB R4, R2, R11 ;  /* 0x0000000b0204723e */ /* 0x000fe200000000ff */
[----:B------:R-:W-:Y:S01]  /*8990*/  FFMA.FTZ R10, R3, R10, R13 ;  /* 0x0000000a030a7223 */ /* 0x000fe2000001000d */
[----:B------:R-:W-:-:S04]  /*89a0*/  F2FP.F16.F32.PACK_AB R6, R9, R12 ;  /* 0x0000000c0906723e */ /* 0x000fc800000000ff */
[----:B------:R-:W-:-:S05]  /*89b0*/  F2FP.F16.F32.PACK_AB R5, R10, R5 ;  /* 0x000000050a05723e */ /* 0x000fca00000000ff */
[----:B------:R0:W-:Y:S01]  /*89c0*/  STS.128 [R0+0x1000], R4 ;  /* 0x0010000400007388 */ /* 0x0001e20000000c00 */
[----:B------:R-:W-:Y:S05]  /*89d0*/  BRA `(.L_x_6773) ;  /* 0x0000001000c47947 */ /* 0x000fea0003800000 */
.L_x_6760:
        /* <DEDUP_REMOVED lines=34> */
.L_x_7110:
[----:B------:R-:W-:Y:S01]  /*8c00*/  IMAD R21, R23, R10, RZ ;  /* 0x0000000a17157224 */ /* 0x000fe200078e02ff */
[----:B------:R-:W-:Y:S01]  /*8c10*/  BSSY B1, `(.L_x_6777) ;  /* 0x000000f000017945 */ /* 0x000fe20003800000 */
[----:B---3--:R-:W-:Y:S01]  /*8c20*/  IMAD.MOV.U32 R15, RZ, RZ, R5 ;  /* 0x000000ffff0f7224 */ /* 0x008fe200078e0005 */
        /* <DEDUP_REMOVED lines=9> */
[----:B-12---:R-:W-:-:S04]  /*8cc0*/  IMAD.WIDE R2, R16, 0x2, R2 ;  /* 0x0000000210027825 */ /* 0x006fc800078e0202 */
[----:B----4-:R-:W-:Y:S01]  /*8cd0*/  IMAD.WIDE R14, R16, 0x2, R14 ;  /* 0x00000002100e7825 */ /* 0x010fe200078e020e */
[----:B------:R3:W5:Y:S04]  /*8ce0*/  LD.E.128 R24, desc[UR50][R2.64] ;  /* 0x0000003202187980 */ /* 0x000768000c101d00 */
[----:B------:R3:W5:Y:S02]  /*8cf0*/  LD.E.128 R28, desc[UR50][R14.64] ;  /* 0x000000320e1c7980 */ /* 0x000764000c101d00 */
.L_x_6778:
[----:B------:R-:W-:Y:S05]  /*8d00*/  BSYNC B1 ;  /* 0x0000000000017941 */ /* 0x000fea0003800000 */
.L_x_6777:
[----:B--23-5:R-:W-:Y:S01]  /*8d10*/  IMAD.MOV.U32 R2, RZ, RZ, R28 ;  /* 0x000000ffff027224 */ /* 0x02cfe200078e001c */
[----:B------:R-:W-:Y:S01]  /*8d20*/  UMOV UR4, 0xffffffff ;  /* 0xffffffff00047882 */ /* 0x000fe20000000000 */
[----:B------:R-:W-:Y:S02]  /*8d30*/  IMAD.MOV.U32 R4, RZ, RZ, R30 ;  /* 0x000000ffff047224 */ /* 0x000fe400078e001e */
[----:B------:R-:W-:Y:S02]  /*8d40*/  IMAD.MOV.U32 R5, RZ, RZ, R31 ;  /* 0x000000ffff057224 */ /* 0x000fe400078e001f */
[----:B-1----:R-:W-:Y:S01]  /*8d50*/  IMAD.MOV.U32 R3, RZ, RZ, R29 ;  /* 0x000000ffff037224 */ /* 0x002fe200078e001d */
        /* <DEDUP_REMOVED lines=8> */
[----:B------:R-:W-:Y:S02]  /*8de0*/  PRMT R44, R44, 0x5410, R5 ;  /* 0x000054102c2c7816 */ /* 0x000fe40000000005 */
[----:B------:R-:W-:Y:S02]  /*8df0*/  CS2R R4, SRZ ;  /* 0x0000000000047805 */ /* 0x000fe4000001ff00 */
[----:B------:R-:W-:Y:S01]  /*8e00*/  PRMT R38, R38, 0x5410, R3 ;  /* 0x0000541026267816 */ /* 0x000fe20000000003 */
[----:B------:R-:W-:Y:S06]  /*8e10*/  BRA.DIV UR4, `(.L_x_6779) ;  /* 0x000001de04c87947 */ /* 0x000fec000b800000 */
[----:B------:R1:W2:Y:S04]  /*8e20*/  SHFL.IDX PT, R3, R6, 0x1, 0x1c1f ;  /* 0x003c1f0006037f89 */ /* 0x0002a800000e0000 */
[----:B------:R1:W3:Y:S04]  /*8e30*/  SHFL.IDX PT, R2, R0, 0x1, 0x1c1f ;  /* 0x003c1f0000027f89 */ /* 0x0002e800000e0000 */
[----:B0-----:R-:W0:Y:S04]  /*8e40*/  SHFL.IDX PT, R7, R7, 0x1, 0x1c1f ;  /* 0x003c1f0007077f89 */ /* 0x001e2800000e0000 */
[----:B----4-:R1:W4:Y:S02]  /*8e50*/  SHFL.IDX PT, R14, R8, 0x1, 0x1c1f ;  /* 0x003c1f00080e7f89 */ /* 0x01032400000e0000 */
.L_x_7116:
[----:B------:R-:W2:Y:S01]  /*8e60*/  LDC R33, c[0x0][0x3f4] ;  /* 0x0000fd00ff217b82 */ /* 0x000ea20000000800 */
[----:B------:R-:W-:Y:S01]  /*8e70*/  VIADD R34, R34, 0x20 ;  /* 0x0000002022227836 */ /* 0x000fe20000000000 */
[----:B-1----:R-:W-:Y:S01]  /*8e80*/  LEA.HI R0, R224, R224, RZ, 0x1 ;  /* 0x000000e0e0007211 */ /* 0x002fe200078f08ff */
[----:B------:R-:W-:Y:S01]  /*8e90*/  BSSY B1, `(.L_x_6780) ;  /* 0x0000014000017945 */ /* 0x000fe20003800000 */
[----:B0-----:R-:W-:Y:S01]  /*8ea0*/  IMAD.MOV.U32 R15, RZ, RZ, R7 ;  /* 0x000000ffff0f7224 */ /* 0x001fe200078e0007 */
[----:B------:R-:W-:Y:S02]  /*8eb0*/  CS2R R6, SRZ ;  /* 0x0000000000067805 */ /* 0x000fe4000001ff00 */
[----:B------:R-:W-:Y:S02]  /*8ec0*/  ISETP.GE.AND P0, PT, R34, R21, PT ;  /* 0x000000152200720c */ /* 0x000fe40003f06270 */
[----:B------:R-:W-:Y:S02]  /*8ed0*/  CS2R R10, SRZ ;  /* 0x00000000000a7805 */ /* 0x000fe4000001ff00 */
[----:B------:R-:W-:-:S05]  /*8ee0*/  LOP3.LUT R9, R0, 0xfffffffe, RZ, 0xc0, !PT ;  /* 0xfffffffe00097812 */ /* 0x000fca00078ec0ff */
[----:B------:R-:W-:Y:S01]  /*8ef0*/  IMAD.IADD R20, R224, 0x1, -R9 ;  /* 0x00000001e0147824 */ /* 0x000fe200078e0a09 */
[----:B------:R-:W-:-:S04]  /*8f00*/  CS2R R8, SRZ ;  /* 0x0000000000087805 */ /* 0x000fc8000001ff00 */
        /* <DEDUP_REMOVED lines=8> */
[----:B--23--:R-:W-:-:S04]  /*8f90*/  IMAD.WIDE R2, R16, 0x2, R2 ;  /* 0x0000000210027825 */ /* 0x00cfc800078e0202 */
[----:B----4-:R-:W-:Y:S01]  /*8fa0*/  IMAD.WIDE R14, R16, 0x2, R14 ;  /* 0x00000002100e7825 */ /* 0x010fe200078e020e */
[----:B------:R0:W5:Y:S04]  /*8fb0*/  LD.E.128 R8, desc[UR50][R2.64] ;  /* 0x0000003202087980 */ /* 0x000168000c101d00 */
[----:B------:R0:W5:Y:S02]  /*8fc0*/  LD.E.128 R4, desc[UR50][R14.64] ;  /* 0x000000320e047980 */ /* 0x000164000c101d00 */
.L_x_6781:
[----:B------:R-:W-:Y:S05]  /*8fd0*/  BSYNC B1 ;  /* 0x0000000000017941 */ /* 0x000fea0003800000 */
.L_x_6780:
[----:B------:R-:W1:Y:S01]  /*8fe0*/  SYNCS.PHASECHK.TRANS64.TRYWAIT P1, [R18+URZ+0x38800], R13 ;  /* 0x0388000d120075a7 */ /* 0x000e62000802017f */
[----:B------:R-:W-:Y:S01]  /*8ff0*/  VIADDMNMX R0, R21, -R195, 0x40, PT ;  /* 0x0000004015007446 */ /* 0x000fe200038009c3 */
[----:B0--3-5:R-:W-:Y:S01]  /*9000*/  IMAD.MOV.U32 R2, RZ, RZ, R4 ;  /* 0x000000ffff027224 */ /* 0x029fe200078e0004 */
[----:B--2---:R-:W-:Y:S01]  /*9010*/  ISETP.GE.AND P0, PT, R16, R33, PT ;  /* 0x000000211000720c */ /* 0x004fe20003f06270 */
[----:B------:R-:W-:Y:S01]  /*9020*/  IMAD.MOV.U32 R3, RZ, RZ, R5 ;  /* 0x000000ffff037224 */ /* 0x000fe200078e0005 */
[----:B------:R-:W-:Y:S01]  /*9030*/  BSSY B1, `(.L_x_6782) ;  /* 0x000000d000017945 */ /* 0x000fe20003800000 */
[C---:B------:R-:W-:Y:S01]  /*9040*/  VIADD R12, R187.reuse, 0x20 ;  /* 0x00000020bb0c7836 */ /* 0x040fe20000000000 */
[-C--:B------:R-:W-:Y:S02]  /*9050*/  ISETP.GE.OR P2, PT, R187, R0.reuse, P0 ;  /* 0x00000000bb00720c */ /* 0x080fe40000746670 */
[----:B------:R-:W-:Y:S01]  /*9060*/  PRMT R51, R2, 0x5410, R3 ;  /* 0x0000541002337816 */ /* 0x000fe20000000003 */
[----:B------:R-:W-:Y:S01]  /*9070*/  IMAD.MOV.U32 R2, RZ, RZ, R7 ;  /* 0x000000ffff027224 */ /* 0x000fe200078e0007 */
[----:B------:R-:W-:Y:S01]  /*9080*/  ISETP.GE.OR P0, PT, R12, R0, P0 ;  /* 0x000000000c00720c */ /* 0x000fe20000706670 */
[----:B------:R-:W-:-:S02]  /*9090*/  IMAD.MOV.U32 R0, RZ, RZ, R6 ;  /* 0x000000ffff007224 */ /* 0x000fc400078e0006 */
[----:B------:R-:W-:Y:S02]  /*90a0*/  IMAD.MOV.U32 R3, RZ, RZ, R8 ;  /* 0x000000ffff037224 */ /* 0x000fe400078e0008 */
[----:B------:R-:W-:Y:S01]  /*90b0*/  IMAD.MOV.U32 R12, RZ, RZ, R9 ;  /* 0x000000ffff0c7224 */ /* 0x000fe200078e0009 */
[----:B------:R-:W-:Y:S01]  /*90c0*/  PRMT R52, R0, 0x5410, R2 ;  /* 0x0000541000347816 */ /* 0x000fe20000000002 */
[----:B------:R-:W-:-:S03]  /*90d0*/  IMAD.IADD R0, R16, 0x1, R33 ;  /* 0x0000000110007824 */ /* 0x000fc600078e0221 */
[----:B------:R-:W-:Y:S01]  /*90e0*/  PRMT R53, R3, 0x5410, R12 ;  /* 0x0000541003357816 */ /* 0x000fe2000000000c */
[----:B-1----:R-:W-:Y:S06]  /*90f0*/  @!P1 BRA `(.L_x_6783) ;  /* 0x000001dc00809947 */ /* 0x002fec0003800000 */
.L_x_7117:
[----:B------:R-:W-:Y:S05]  /*9100*/  BSYNC B1 ;  /* 0x0000000000017941 */ /* 0x000fea0003800000 */
.L_x_6782:
[----:B------:R-:W-:Y:S01]  /*9110*/  BSSY B1, `(.L_x_6784) ;  /* 0x0000063000017945 */ /* 0x000fe20003800000 */
[----:B------:R-:W-:Y:S01]  /*9120*/  IMAD.MOV.U32 R54, RZ, RZ, R10 ;  /* 0x000000ffff367224 */ /* 0x000fe200078e000a */
[----:B------:R-:W-:Y:S01]  /*9130*/  LOP3.LUT R0, R0, 0x38, RZ, 0xc0, !PT ;  /* 0x0000003800007812 */ /* 0x000fe200078ec0ff */
[----:B------:R-:W-:Y:S01]  /*9140*/  IMAD.MOV.U32 R55, RZ, RZ, R11 ;  /* 0x000000ffff377224 */ /* 0x000fe200078e000b */
[----:B------:R-:W-:Y:S06]  /*9150*/  @P2 BRA `(.L_x_6785) ;  /* 0x0000000400782947 */ /* 0x000fec0003800000 */
[----:B------:R-:W-:Y:S01]  /*9160*/  IMAD.SHL.U32 R2, R196, 0x40, RZ ;  /* 0x00000040c4027824 */ /* 0x000fe200078e00ff */
[----:B------:R-:W-:Y:S02]  /*9170*/  SHF.R.U64 R47, R26, 0x10, R27 ;  /* 0x000000101a2f7819 */ /* 0x000fe4000000121b */
[----:B------:R-:W-:Y:S01]  /*9180*/  SHF.R.U64 R45, R30, 0x10, R31 ;  /* 0x000000101e2d7819 */ /* 0x000fe2000000121f */
[----:B------:R-:W-:Y:S01]  /*9190*/  HADD2.F32 R30, -RZ, R38.H0_H0 ;  /* 0x20000026ff1e7230 */ /* 0x000fe20000004100 */
[----:B0-----:R-:W-:Y:S02]  /*91a0*/  LOP3.LUT R13, R2, 0x1c0, RZ, 0xc0, !PT ;  /* 0x000001c0020d7812 */ /* 0x001fe400078ec0ff */
[----:B------:R-:W-:Y:S02]  /*91b0*/  SHF.R.U64 R46, R28, 0x10, R29 ;  /* 0x000000101c2e7819 */ /* 0x000fe4000000121d */
[----:B------:R-:W-:Y:S02]  /*91c0*/  LOP3.LUT R2, R13, 0x38, R16, 0xf8, !PT ;  /* 0x000000380d027812 */ /* 0x000fe400078ef810 */
[----:B------:R-:W-:-:S02]  /*91d0*/  SHF.R.U32.HI R15, RZ, 0x3, R13 ;  /* 0x00000003ff0f7819 */ /* 0x000fc4000001160d */
[----:B------:R-:W-:Y:S01]  /*91e0*/  SHF.R.U32.HI R36, RZ, 0x10, R29 ;  /* 0x00000010ff247819 */ /* 0x000fe2000001161d */
[----:B------:R-:W-:Y:S01]  /*91f0*/  HADD2.F32 R29, -RZ, R38.H1_H1 ;  /* 0x30000026ff1d7230 */ /* 0x000fe20000004100 */
[----:B------:R-:W-:Y:S02]  /*9200*/  LOP3.LUT R3, R2, R15, RZ, 0x3c, !PT ;  /* 0x0000000f02037212 */ /* 0x000fe400078e3cff */
[----:B------:R-:W-:Y:S01]  /*9210*/  SHF.R.U32.HI R42, RZ, 0x10, R25 ;  /* 0x00000010ff2a7819 */ /* 0x000fe20000011619 */
[----:B------:R-:W-:Y:S01]  /*9220*/  HADD2.F32 R36, -RZ, R36.H0_H0 ;  /* 0x20000024ff247230 */ /* 0x000fe20000004100 */
[----:B------:R-:W-:Y:S01]  /*9230*/  SHF.R.U32.HI R37, RZ, 0x10, R31 ;  /* 0x00000010ff257819 */ /* 0x000fe2000001161f */
[----:B------:R-:W-:Y:S01]  /*9240*/  IMAD R3, R216, 0x200, R3 ;  /* 0x00000200d8037824 */ /* 0x000fe200078e0203 */
[----:B------:R-:W-:Y:S02]  /*9250*/  SHF.R.U32.HI R39, RZ, 0x10, R27 ;  /* 0x00000010ff277819 */ /* 0x000fe4000001161b */
[----:B------:R-:W-:Y:S01]  /*9260*/  SHF.R.U64 R48, R24, 0x10, R25 ;  /* 0x0000001018307819 */ /* 0x000fe20000001219 */
[----:B------:R-:W-:Y:S01]  /*9270*/  IMAD R41, R3, 0x2, R18 ;  /* 0x0000000203297824 */ /* 0x000fe200078e0212 */
[----:B------:R-:W-:-:S04]  /*9280*/  LOP3.LUT R3, R15, R0, R13, 0x1e, !PT ;  /* 0x000000000f037212 */ /* 0x000fc800078e1e0d */
[----:B----4-:R-:W0:Y:S01]  /*9290*/  LDS.128 R12, [R41+0x20400] ;  /* 0x02040000290c7984 */ /* 0x010e220000000c00 */
        /* <DEDUP_REMOVED lines=15> */
[----:B------:R-:W-:Y:S01]  /*9390*/  FFMA.FTZ R38, R3, R29, -R38 ;  /* 0x0000001d03267223 */ /* 0x000fe20000010826 */
[----:B------:R-:W-:-:S02]  /*93a0*/  HADD2.F32 R29, -RZ, R44.H0_H0 ;  /* 0x2000002cff1d7230 */ /* 0x000fc40000004100 */
[----:B------:R-:W-:Y:S01]  /*93b0*/  FFMA.FTZ R40, R3, R30, R40 ;  /* 0x0000001e03287223 */ /* 0x000fe20000010028 */
[----:B------:R-:W-:Y:S02]  /*93c0*/  HADD2.F32 R3, -RZ, R44.H1_H1 ;  /* 0x3000002cff037230 */ /* 0x000fe40000004100 */
[-C--:B------:R-:W-:Y:S01]  /*93d0*/  FMUL.FTZ R44, R33, R26.reuse ;  /* 0x0000001a212c7220 */ /* 0x080fe20000410000 */
[C---:B------:R-:W-:Y:S01]  /*93e0*/  FFMA.FTZ R31, R13.reuse, R26, -R42 ;  /* 0x0000001a0d1f7223 */ /* 0x040fe2000001082a */
[C---:B------:R-:W-:Y:S01]  /*93f0*/  FMUL.FTZ R26, R28.reuse, R29 ;  /* 0x0000001d1c1a7220 */ /* 0x040fe20000410000 */
[----:B------:R-:W-:Y:S02]  /*9400*/  HADD2.F32 R35, -RZ, R35.H1_H1 ;  /* 0x30000023ff237230 */ /* 0x000fe40000004100 */
[----:B------:R-:W-:Y:S01]  /*9410*/  FMUL.FTZ R28, R28, R3 ;  /* 0x000000031c1c7220 */ /* 0x000fe20000410000 */
[----:B------:R-:W-:Y:S02]  /*9420*/  HADD2.F32 R30, -RZ, R37.H0_H0 ;  /* 0x20000025ff1e7230 */ /* 0x000fe40000004100 */
[----:B------:R-:W-:Y:S01]  /*9430*/  FFMA.FTZ R33, R13, R36, R44 ;  /* 0x000000240d217223 */ /* 0x000fe2000001002c */
[----:B------:R-:W-:-:S02]  /*9440*/  HADD2.F32 R13, -RZ, R39.H0_H0 ;  /* 0x20000027ff0d7230 */ /* 0x000fc40000004100 */
[C---:B------:R-:W-:Y:S01]  /*9450*/  FFMA.FTZ R37, R21.reuse, R3, -R26 ;  /* 0x0000000315257223 */ /* 0x040fe2000001081a */
[----:B------:R-:W-:Y:S01]  /*9460*/  FFMA.FTZ R39, R21, R29, R28 ;  /* 0x0000001d15277223 */ /* 0x000fe2000001001c */
[----:B------:R-:W-:Y:S02]  /*9470*/  HADD2.F32 R25, -RZ, R32.H0_H0 ;  /* 0x20000020ff197230 */ /* 0x000fe40000004100 */
[C---:B------:R-:W-:Y:S01]  /*9480*/  FMUL.FTZ R29, R35.reuse, R30 ;  /* 0x0000001e231d7220 */ /* 0x040fe20000410000 */
[----:B------:R-:W-:Y:S02]  /*9490*/  HADD2.F32 R3, -RZ, R50.H0_H0 ;  /* 0x20000032ff037230 */ /* 0x000fe40000004100 */
[-C--:B------:R-:W-:Y:S01]  /*94a0*/  FMUL.FTZ R35, R35, R13.reuse ;  /* 0x0000000d23237220 */ /* 0x080fe20000410000 */
[----:B------:R-:W-:Y:S02]  /*94b0*/  HADD2.F32 R21, -RZ, R49.H0_H0 ;  /* 0x20000031ff157230 */ /* 0x000fe40000004100 */
[----:B------:R-:W-:Y:S01]  /*94c0*/  FFMA.FTZ R42, R24, R13, -R29 ;  /* 0x0000000d182a7223 */ /* 0x000fe2000001081d */
[----:B------:R-:W-:-:S02]  /*94d0*/  HADD2.F32 R27, -RZ, R34.H0_H0 ;  /* 0x20000022ff1b7230 */ /* 0x000fc40000004100 */
[C---:B------:R-:W-:Y:S01]  /*94e0*/  FMUL.FTZ R36, R25.reuse, R3 ;  /* 0x0000000319247220 */ /* 0x040fe20000410000 */
[----:B------:R-:W-:Y:S02]  /*94f0*/  HADD2.F32 R28, -RZ, R49.H1_H1 ;  /* 0x30000031ff1c7230 */ /* 0x000fe40000004100 */
[----:B------:R-:W-:Y:S01]  /*9500*/  FMUL.FTZ R13, R25, R21 ;  /* 0x00000015190d7220 */ /* 0x000fe20000410000 */
[----:B------:R-:W-:Y:S02]  /*9510*/  HADD2.F32 R26, -RZ, R50.H1_H1 ;  /* 0x30000032ff1a7230 */ /* 0x000fe40000004100 */
[----:B------:R-:W-:Y:S01]  /*9520*/  FFMA.FTZ R44, R24, R30, R35 ;  /* 0x0000001e182c7223 */ /* 0x000fe20000010023 */
[----:B------:R-:W-:Y:S02]  /*9530*/  HADD2.F32 R15, -RZ, R14.H0_H0 ;  /* 0x2000000eff0f7230 */ /* 0x000fe40000004100 */
[C---:B------:R-:W-:Y:S01]  /*9540*/  FFMA.FTZ R24, R2.reuse, R3, -R13 ;  /* 0x0000000302187223 */ /* 0x040fe2000001080d */
[----:B------:R-:W-:Y:S01]  /*9550*/  FFMA.FTZ R36, R2, R21, R36 ;  /* 0x0000001502247223 */ /* 0x000fe20000010024 */
[----:B------:R-:W-:-:S02]  /*9560*/  HADD2.F32 R32, -RZ, R32.H1_H1 ;  /* 0x30000020ff207230 */ /* 0x000fc40000004100 */
[C---:B------:R-:W-:Y:S01]  /*9570*/  FMUL.FTZ R30, R27.reuse, R28 ;  /* 0x0000001c1b1e7220 */ /* 0x040fe20000410000 */
[----:B------:R-:W-:Y:S02]  /*9580*/  HADD2.F32 R34, -RZ, R34.H1_H1 ;  /* 0x30000022ff227230 */ /* 0x000fe40000004100 */
        /* <DEDUP_REMOVED lines=27> */
.L_x_6785:
[----:B------:R-:W-:Y:S05]  /*9740*/  BSYNC B1 ;  /* 0x0000000000017941 */ /* 0x000fea0003800000 */
.L_x_6784:
[----:B------:R-:W-:Y:S01]  /*9750*/  PRMT R39, R54, 0x5410, R55 ;  /* 0x0000541036277816 */ /* 0x000fe20000000037 */
[----:B------:R-:W-:Y:S06]  /*9760*/  @P0 BRA `(.L_x_6773) ;  /* 0x0000000400600947 */ /* 0x000fec0003800000 */
[----:B------:R-:W-:Y:S01]  /*9770*/  SHF.R.U32.HI R2, RZ, 0x3, R235 ;  /* 0x00000003ff027819 */ /* 0x000fe200000116eb */
[----:B01--4-:R-:W0:Y:S01]  /*9780*/  LDS.128 R12, [R234+0x20400] ;  /* 0x02040000ea0c7984 */ /* 0x013e220000000c00 */
[----:B------:R-:W-:Y:S01]  /*9790*/  SHF.R.U64 R35, R6, 0x10, R7 ;  /* 0x0000001006237819 */ /* 0x000fe20000001207 */
[----:B------:R-:W-:Y:S01]  /*97a0*/  HADD2.F32 R21, -RZ, R51.H1_H1 ;  /* 0x30000033ff157230 */ /* 0x000fe20000004100 */
[----:B------:R-:W-:Y:S02]  /*97b0*/  LOP3.LUT R3, R2, R0, R235, 0x1e, !PT ;  /* 0x0000000002037212 */ /* 0x000fe400078e1eeb */
[----:B------:R-:W-:Y:S02]  /*97c0*/  SHF.R.U32.HI R33, RZ, 0x10, R7 ;  /* 0x00000010ff217819 */ /* 0x000fe40000011607 */
[----:B------:R-:W-:Y:S01]  /*97d0*/  SHF.R.U64 R37, R10, 0x10, R11 ;  /* 0x000000100a257819 */ /* 0x000fe2000000120b */
[----:B------:R-:W-:Y:S01]  /*97e0*/  IMAD.IADD R3, R236, 0x1, R3 ;  /* 0x00000001ec037824 */ /* 0x000fe200078e0203 */
[----:B------:R-:W-:Y:S01]  /*97f0*/  SHF.R.U32.HI R34, RZ, 0x10, R11 ;  /* 0x00000010ff227819 */ /* 0x000fe2000001160b */
[----:B------:R-:W-:Y:S01]  /*9800*/  HADD2.F32 R10, -RZ, R53.H1_H1 ;  /* 0x30000035ff0a7230 */ /* 0x000fe20000004100 */
[----:B------:R-:W-:Y:S01]  /*9810*/  SHF.R.U32.HI R30, RZ, 0x10, R9 ;  /* 0x00000010ff1e7819 */ /* 0x000fe20000011609 */
[----:B------:R-:W-:Y:S01]  /*9820*/  IMAD R3, R3, 0x2, R18 ;  /* 0x0000000203037824 */ /* 0x000fe200078e0212 */
[----:B------:R-:W-:-:S02]  /*9830*/  SHF.R.U32.HI R28, RZ, 0x10, R5 ;  /* 0x00000010ff1c7819 */ /* 0x000fc40000011605 */
[----:B------:R-:W-:Y:S02]  /*9840*/  SHF.R.U64 R38, R8, 0x10, R9 ;  /* 0x0000001008267819 */ /* 0x000fe40000001209 */
[----:B------:R-:W1:Y:S01]  /*9850*/  LDS.128 R24, [R3+0x20400] ;  /* 0x0204000003187984 */ /* 0x000e620000000c00 */
[----:B------:R-:W-:Y:S01]  /*9860*/  HADD2.F32 R28, -RZ, R28.H0_H0 ;  /* 0x2000001cff1c7230 */ /* 0x000fe20000004100 */
[----:B------:R-:W-:Y:S01]  /*9870*/  SHF.R.U64 R36, R4, 0x10, R5 ;  /* 0x0000001004247819 */ /* 0x000fe20000001205 */
[--C-:B0-----:R-:W-:Y:S02]  /*9880*/  HADD2.F32 R2, -RZ, R13.reuse.H0_H0 ;  /* 0x2000000dff027230 */ /* 0x101fe40000004100 */
[----:B------:R-:W-:Y:S02]  /*9890*/  HADD2.F32 R13, -RZ, R13.H1_H1 ;  /* 0x3000000dff0d7230 */ /* 0x000fe40000004100 */
[----:B------:R-:W-:Y:S02]  /*98a0*/  HADD2.F32 R0, -RZ, R12.H0_H0 ;  /* 0x2000000cff007230 */ /* 0x000fe40000004100 */
[----:B------:R-:W-:-:S02]  /*98b0*/  HADD2.F32 R5, -RZ, R15.H0_H0 ;  /* 0x2000000fff057230 */ /* 0x000fc40000004100 */
[----:B------:R-:W-:Y:S02]  /*98c0*/  HADD2.F32 R4, -RZ, R14.H0_H0 ;  /* 0x2000000eff047230 */ /* 0x000fe40000004100 */
[----:B------:R-:W-:Y:S02]  /*98d0*/  HADD2.F32 R15, -RZ, R15.H1_H1 ;  /* 0x3000000fff0f7230 */ /* 0x000fe40000004100 */
[----:B------:R-:W-:Y:S02]  /*98e0*/  HADD2.F32 R12, -RZ, R12.H1_H1 ;  /* 0x3000000cff0c7230 */ /* 0x000fe40000004100 */
[----:B------:R-:W-:Y:S02]  /*98f0*/  HADD2.F32 R14, -RZ, R14.H1_H1 ;  /* 0x3000000eff0e7230 */ /* 0x000fe40000004100 */
[--C-:B-1----:R-:W-:Y:S02]  /*9900*/  HADD2.F32 R7, -RZ, R25.reuse.H0_H0 ;  /* 0x20000019ff077230 */ /* 0x102fe40000004100 */
[----:B------:R-:W-:-:S02]  /*9910*/  HADD2.F32 R25, -RZ, R25.H1_H1 ;  /* 0x30000019ff197230 */ /* 0x000fc40000004100 */
[----:B------:R-:W-:Y:S02]  /*9920*/  HADD2.F32 R6, -RZ, R24.H0_H0 ;  /* 0x20000018ff067230 */ /* 0x000fe40000004100 */
[CC--:B------:R-:W-:Y:S01]  /*9930*/  FMUL.FTZ R11, R7.reuse, R21.reuse ;  /* 0x00000015070b7220 */ /* 0x0c0fe20000410000 */
[----:B------:R-:W-:Y:S01]  /*9940*/  FMUL.FTZ R7, R7, R10 ;  /* 0x0000000a07077220 */ /* 0x000fe20000410000 */
[----:B------:R-:W-:Y:S01]  /*9950*/  FMUL.FTZ R32, R25, R28 ;  /* 0x0000001c19207220 */ /* 0x000fe20000410000 */
[----:B------:R-:W-:Y:S02]  /*9960*/  HADD2.F32 R9, -RZ, R27.H0_H0 ;  /* 0x2000001bff097230 */ /* 0x000fe40000004100 */
[C---:B------:R-:W-:Y:S01]  /*9970*/  FFMA.FTZ R29, R2.reuse, R10, -R11 ;  /* 0x0000000a021d7223 */ /* 0x040fe2000001080b */
[----:B------:R-:W-:Y:S02]  /*9980*/  HADD2.F32 R10, -RZ, R30.H0_H0 ;  /* 0x2000001eff0a7230 */ /* 0x000fe40000004100 */
[----:B------:R-:W-:Y:S01]  /*9990*/  FFMA.FTZ R30, R2, R21, R7 ;  /* 0x00000015021e7223 */ /* 0x000fe20000010007 */
[----:B------:R-:W-:-:S02]  /*99a0*/  HADD2.F32 R11, -RZ, R51.H0_H0 ;  /* 0x20000033ff0b7230 */ /* 0x000fc40000004100 */
[----:B------:R-:W-:Y:S02]  /*99b0*/  HADD2.F32 R7, -RZ, R53.H0_H0 ;  /* 0x20000035ff077230 */ /* 0x000fe40000004100 */
[-C--:B------:R-:W-:Y:S01]  /*99c0*/  FMUL.FTZ R2, R25, R10.reuse ;  /* 0x0000000a19027220 */ /* 0x080fe20000410000 */
[----:B------:R-:W-:Y:S01]  /*99d0*/  FFMA.FTZ R32, R13, R10, -R32 ;  /* 0x0000000a0d207223 */ /* 0x000fe20000010820 */
[C---:B------:R-:W-:Y:S01]  /*99e0*/  FMUL.FTZ R25, R6.reuse, R11 ;  /* 0x0000000b06197220 */ /* 0x040fe20000410000 */
[----:B------:R-:W-:Y:S02]  /*99f0*/  HADD2.F32 R8, -RZ, R26.H0_H0 ;  /* 0x2000001aff087230 */ /* 0x000fe40000004100 */
[-C--:B------:R-:W-:Y:S01]  /*9a00*/  FMUL.FTZ R6, R6, R7.reuse ;  /* 0x0000000706067220 */ /* 0x080fe20000410000 */
[----:B------:R-:W-:Y:S02]  /*9a10*/  HADD2.F32 R21, -RZ, R52.H0_H0 ;  /* 0x20000034ff157230 */ /* 0x000fe40000004100 */
[----:B------:R-:W-:Y:S01]  /*9a20*/  FFMA.FTZ R25, R0, R7, -R25 ;  /* 0x0000000700197223 */ /* 0x000fe20000010819 */
[----:B------:R-:W-:-:S02]  /*9a30*/  HADD2.F32 R7, -RZ, R39.H0_H0 ;  /* 0x20000027ff077230 */ /* 0x000fc40000004100 */
[----:B------:R-:W-:Y:S01]  /*9a40*/  FFMA.FTZ R10, R0, R11, R6 ;  /* 0x0000000b000a7223 */ /* 0x000fe20000010006 */
[----:B------:R-:W-:Y:S02]  /*9a50*/  HADD2.F32 R6, -RZ, R52.H1_H1 ;  /* 0x30000034ff067230 */ /* 0x000fe40000004100 */
[----:B------:R-:W-:Y:S01]  /*9a60*/  FFMA.FTZ R31, R13, R28, R2 ;  /* 0x0000001c0d1f7223 */ /* 0x000fe20000010002 */
[----:B------:R-:W-:Y:S02]  /*9a70*/  HADD2.F32 R0, -RZ, R39.H1_H1 ;  /* 0x30000027ff007230 */ /* 0x000fe40000004100 */
[C---:B------:R-:W-:Y:S01]  /*9a80*/  FMUL.FTZ R11, R8.reuse, R21 ;  /* 0x00000015080b7220 */ /* 0x040fe20000410000 */
[----:B------:R-:W-:Y:S02]  /*9a90*/  HADD2.F32 R2, -RZ, R34.H0_H0 ;  /* 0x20000022ff027230 */ /* 0x000fe40000004100 */
[C---:B------:R-:W-:Y:S01]  /*9aa0*/  FMUL.FTZ R34, R9.reuse, R6 ;  /* 0x0000000609227220 */ /* 0x040fe20000410000 */
[----:B------:R-:W-:Y:S01]  /*9ab0*/  FMUL.FTZ R13, R8, R7 ;  /* 0x00000007080d7220 */ /* 0x000fe20000410000 */
[----:B------:R-:W-:Y:S01]  /*9ac0*/  FMUL.FTZ R9, R9, R0 ;  /* 0x0000000009097220 */ /* 0x000fe20000410000 */
[----:B------:R-:W-:-:S02]  /*9ad0*/  HADD2.F32 R27, -RZ, R27.H1_H1 ;  /* 0x3000001bff1b7230 */ /* 0x000fc40000004100 */
[C---:B------:R-:W-:Y:S01]  /*9ae0*/  FFMA.FTZ R28, R4.reuse, R7, -R11 ;  /* 0x00000007041c7223 */ /* 0x040fe2000001080b */
[----:B------:R-:W-:Y:S02]  /*9af0*/  HADD2.F32 R8, -RZ, R33.H0_H0 ;  /* 0x20000021ff087230 */ /* 0x000fe40000004100 */
[C---:B------:R-:W-:Y:S01]  /*9b00*/  FFMA.FTZ R6, R5.reuse, R6, R9 ;  /* 0x0000000605067223 */ /* 0x040fe20000010009 */
[----:B------:R-:W-:Y:S02]  /*9b10*/  HADD2.F32 R24, -RZ, R24.H1_H1 ;  /* 0x30000018ff187230 */ /* 0x000fe40000004100 */
[----:B------:R-:W-:Y:S01]  /*9b20*/  FFMA.FTZ R21, R4, R21, R13 ;  /* 0x0000001504157223 */ /* 0x000fe2000001000d */
[----:B------:R-:W-:Y:S01]  /*9b30*/  FFMA.FTZ R34, R5, R0, -R34 ;  /* 0x0000000005227223 */ /* 0x000fe20000010822 */
[----:B------:R-:W-:Y:S02]  /*9b40*/  HADD2.F32 R9, -RZ, R36.H0_H0 ;  /* 0x20000024ff097230 */ /* 0x000fe40000004100 */
        /* <DEDUP_REMOVED lines=21> */
[----:B------:R-:W-:Y:S02]  /*9ca0*/  F2FP.F16.F32.PACK_AB R6, R15, R28 ;  /* 0x0000001c0f06723e */ /* 0x000fe400000000ff */
[----:B------:R-:W-:-:S02]  /*9cb0*/  F2FP.F16.F32.PACK_AB R9, R31, R30 ;  /* 0x0000001e1f09723e */ /* 0x000fc400000000ff */
[----:B------:R-:W-:Y:S01]  /*9cc0*/  F2FP.F16.F32.PACK_AB R10, R26, R21 ;  /* 0x000000151a0a723e */ /* 0x000fe200000000ff */
[----:B------:R0:W-:Y:S04]  /*9cd0*/  STS.128 [R234+0x20400], R4 ;  /* 0x02040004ea007388 */ /* 0x0001e80000000c00 */
[----:B------:R0:W-:Y:S02]  /*9ce0*/  STS.128 [R3+0x20400], R8 ;  /* 0x0204000803007388 */ /* 0x0001e40000000c00 */
.L_x_6773:
[----:B------:R-:W-:Y:S05]  /*9cf0*/  BSYNC B0 ;  /* 0x0000000000007941 */ /* 0x000fea0003800000 */
.L_x_6759:
        /* <DEDUP_REMOVED lines=8> */
.L_x_6756:
[----:B0-2---:R-:W-:-:S05]  /*9d80*/  IMAD.U32 R0, RZ, RZ, UR47 ;  /* 0x0000002fff007e24 */ /* 0x005fca000f8e00ff */
[----:B------:R-:W-:-:S13]  /*9d90*/  ISETP.NE.AND P0, PT, R0, 0x3, PT ;  /* 0x000000030000780c */ /* 0x000fda0003f05270 */
[----:B------:R-:W-:Y:S05]  /*9da0*/  @!P0 BRA `(.L_x_6786) ;  /* 0x0000000000048947 */ /* 0x000fea0003800000 */
[----:B------:R-:W-:Y:S01]  /*9db0*/  BPT.TRAP 0x1 ;  /* 0x000000040000795c */ /* 0x000fe20000300000 */
.L_x_6786:
[----:B------:R-:W-:Y:S01]  /*9dc0*/  IMAD R0, R19, 0x8, R18 ;  /* 0x0000000813007824 */ /* 0x000fe200078e0212 */
[----:B------:R-:W-:-:S04]  /*9dd0*/  SHF.L.U32 R9, R22, 0x1f, RZ ;  /* 0x0000001f16097819 */ /* 0x000fc800000006ff */
[----:B------:R0:W2:Y:S01]  /*9de0*/  SYNCS.PHASECHK.TRANS64.TRYWAIT P1, [R0+URZ+0x38830], R9 ;  /* 0x03883009000075a7 */ /* 0x0000a2000802017f */
[----:B------:R-:W-:Y:S05]  /*9df0*/  @!P0 BRA `(.L_x_6787) ;  /* 0x0000000000048947 */ /* 0x000fea0003800000 */
[----:B------:R-:W-:Y:S01]  /*9e00*/  BPT.TRAP 0x1 ;  /* 0x000000040000795c */ /* 0x000fe20000300000 */
.L_x_6787:
[C---:B-1-3--:R-:W-:Y:S02]  /*9e10*/  VIADD R2, R18.reuse, 0x22400 ;  /* 0x0002240012027836 */ /* 0x04afe40000000000 */
[----:B------:R-:W-:-:S03]  /*9e20*/  VIADD R3, R18, 0x20400 ;  /* 0x0002040012037836 */ /* 0x000fc60000000000 */
[----:B------:R-:W-:Y:S02]  /*9e30*/  SHF.R.U32.HI R2, RZ, 0x4, R2 ;  /* 0x00000004ff027819 */ /* 0x000fe40000011602 */
[----:B------:R-:W-:Y:S02]  /*9e40*/  SHF.R.U32.HI R3, RZ, 0x4, R3 ;  /* 0x00000004ff037819 */ /* 0x000fe40000011603 */
[----:B------:R-:W-:Y:S02]  /*9e50*/  LOP3.LUT R2, R2, 0x3fff, RZ, 0xc0, !PT ;  /* 0x00003fff02027812 */ /* 0x000fe400078ec0ff */
[----:B------:R-:W-:Y:S02]  /*9e60*/  LOP3.LUT R3, R3, 0x3fff, RZ, 0xc0, !PT ;  /* 0x00003fff03037812 */ /* 0x000fe400078ec0ff */
[----:B------:R-:W-:Y:S01]  /*9e70*/  LOP3.LUT R191, R2, 0x10000, RZ, 0xfc, !PT ;  /* 0x0001000002bf7812 */ /* 0x000fe200078efcff */
[----:B--2---:R-:W-:Y:S06]  /*9e80*/  @P1 BRA `(.L_x_6788) ;  /* 0x0000000000081947 */ /* 0x004fec0003800000 */
[----:B------:R-:W1:Y:S02]  /*9e90*/  SYNCS.PHASECHK.TRANS64.TRYWAIT P1, [R0+URZ+0x38830], R9 ;  /* 0x03883009000075a7 */ /* 0x000e64000802017f */
[----:B-1----:R-:W-:Y:S05]  /*9ea0*/  @!P1 BRA `(.L_x_6789) ;  /* 0x000001d000289947 */ /* 0x002fea0003800000 */
.L_x_6788:
[----:B------:R-:W-:Y:S01]  /*9eb0*/  LOP3.LUT R4, R3, 0x10000, RZ, 0xfc, !PT ;  /* 0x0001000003047812 */ /* 0x000fe200078efcff */
[----:B------:R-:W-:Y:S01]  /*9ec0*/  IMAD R2, R19, 0x200, R191 ;  /* 0x0000020013027824 */ /* 0x000fe200078e02bf */
[----:B------:R-:W-:Y:S05]  /*9ed0*/  WARPSYNC.ALL ;  /* 0x0000000000007948 */ /* 0x000fea0003800000 */
[----:B------:R-:W-:Y:S01]  /*9ee0*/  IMAD.MOV.U32 R5, RZ, RZ, 0x40000040 ;  /* 0x40000040ff057424 */ /* 0x000fe200078e00ff */
[----:B------:R-:W-:Y:S01]  /*9ef0*/  R2UR UR4, R4 ;  /* 0x00000000040472ca */ /* 0x000fe200000e0000 */
[----:B------:R-:W-:Y:S01]  /*9f00*/  IMAD.MOV.U32 R3, RZ, RZ, 0x40000040 ;  /* 0x40000040ff037424 */ /* 0x000fe200078e00ff */
[----:B------:R-:W-:Y:S01]  /*9f10*/  R2UR UR6, R2 ;  /* 0x00000000020672ca */ /* 0x000fe200000e0000 */
[----:B----45:R-:W-:Y:S01]  /*9f20*/  WARPGROUP.ARRIVE ;  /* 0x00000000000079c5 */ /* 0x030fe20000000000 */
[----:B------:R-:W-:Y:S01]  /*9f30*/  R2UR UR5, R5 ;  /* 0x00000000050572ca */ /* 0x000fe200000e0000 */
[----:B------:R-:W-:Y:S01]  /*9f40*/  VIADD R12, R4, 0x2 ;  /* 0x00000002040c7836 */ /* 0x000fe20000000000 */
[----:B------:R-:W-:Y:S01]  /*9f50*/  R2UR UR7, R3 ;  /* 0x00000000030772ca */ /* 0x000fe200000e0000 */
[----:B------:R-:W-:Y:S01]  /*9f60*/  VIADD R6, R2, 0x2 ;  /* 0x0000000202067836 */ /* 0x000fe20000000000 */
[----:B------:R-:W-:Y:S01]  /*9f70*/  BSSY B0, `(.L_x_6790) ;  /* 0x0000025000007945 */ /* 0x000fe20003800000 */
[----:B------:R-:W-:-:S02]  /*9f80*/  IMAD.MOV.U32 R13, RZ, RZ, 0x40000040 ;  /* 0x40000040ff0d7424 */ /* 0x000fc400078e00ff */
[----:B------:R-:W-:Y:S02]  /*9f90*/  IMAD.MOV.U32 R7, RZ, RZ, 0x40000040 ;  /* 0x40000040ff077424 */ /* 0x000fe400078e00ff */
[----:B------:R-:W-:Y:S02]  /*9fa0*/  VIADD R10, R4, 0x4 ;  /* 0x00000004040a7836 */ /* 0x000fe40000000000 */
[----:B------:R-:W-:Y:S02]  /*9fb0*/  IMAD.MOV.U32 R11, RZ, RZ, 0x40000040 ;  /* 0x40000040ff0b7424 */ /* 0x000fe400078e00ff */
[----:B------:R-:W-:Y:S02]  /*9fc0*/  IMAD.MOV.U32 R3, RZ, RZ, 0x40000040 ;  /* 0x40000040ff037424 */ /* 0x000fe400078e00ff */
[----:B------:R-:W-:Y:S01]  /*9fd0*/  HGMMA.64x64x16.F32 R24, gdesc[UR4], RZ, !UPT, gsb0 ;  /* 0x00e00000041879f0 */ /* 0x000fe2000c0008ff */
[----:B------:R-:W-:Y:S02]  /*9fe0*/  R2UR UR4, R12 ;  /* 0x000000000c0472ca */ /* 0x000fe400000e0000 */
        /* <DEDUP_REMOVED lines=11> */
[----:B------:R-:W-:Y:S01]  /*a0a0*/  R2UR UR6, R6 ;  /* 0x00000000060672ca */ /* 0x000fe200000e0000 */
[----:B------:R-:W-:Y:S01]  /*a0b0*/  VIADD R6, R4, 0x6 ;  /* 0x0000000604067836 */ /* 0x000fe20000000000 */
[----:B------:R-:W-:Y:S01]  /*a0c0*/  R2UR UR7, R7 ;  /* 0x00000000070772ca */ /* 0x000fe200000e0000 */
[----:B------:R-:W-:Y:S01]  /*a0d0*/  IMAD.MOV.U32 R7, RZ, RZ, 0x40000040 ;  /* 0x40000040ff077424 */ /* 0x000fe200078e00ff */
[----:B------:R-:W-:Y:S02]  /*a0e0*/  WARPGROUP.DEPBAR.LE gsb0, 0x0 ;  /* 0x00008000000079c5 */ /* 0x000fe40000010000 */
[----:B------:R-:W-:-:S09]  /*a0f0*/  WARPGROUP.ARRIVE ;  /* 0x00000000000079c5 */ /* 0x000fd20000000000 */
        /* <DEDUP_REMOVED lines=10> */
[----:B------:R-:W2:Y:S02]  /*a1a0*/  SYNCS.PHASECHK.TRANS64.TRYWAIT P1, [R18+URZ+0x38810], R3 ;  /* 0x03881003120075a7 */ /* 0x000ea4000802017f */
[----:B--2---:R-:W-:Y:S05]  /*a1b0*/  @!P1 BRA `(.L_x_6791) ;  /* 0x000001cc00789947 */ /* 0x004fea0003800000 */
.L_x_7118:
[----:B------:R-:W-:Y:S05]  /*a1c0*/  BSYNC B0 ;  /* 0x0000000000007941 */ /* 0x000fea0003800000 */
.L_x_6790:
[----:B------:R-:W-:Y:S05]  /*a1d0*/  @!P0 BRA `(.L_x_6792) ;  /* 0x0000000000048947 */ /* 0x000fea0003800000 */
[----:B------:R-:W-:Y:S01]  /*a1e0*/  BPT.TRAP 0x1 ;  /* 0x000000040000795c */ /* 0x000fe20000300000 */
.L_x_6792:
[----:B------:R3:W4:Y:S01]  /*a1f0*/  SYNCS.PHASECHK.TRANS64.TRYWAIT P2, [R0+URZ+0x38850], R9 ;  /* 0x03885009000075a7 */ /* 0x000722000804017f */
[----:B------:R-:W-:Y:S05]  /*a200*/  @!P0 BRA `(.L_x_6793) ;  /* 0x0000000000048947 */ /* 0x000fea0003800000 */
[----:B------:R-:W-:Y:S01]  /*a210*/  BPT.TRAP 0x1 ;  /* 0x000000040000795c */ /* 0x000fe20000300000 */
.L_x_6793:
[----:B------:R-:W5:Y:S02]  /*a220*/  S2R R2, SR_TID.X ;  /* 0x0000000000027919 */ /* 0x000f640000002100 */
[----:B-----5:R-:W-:-:S04]  /*a230*/  LOP3.LUT R2, R2, 0x7f, RZ, 0xc0, !PT ;  /* 0x0000007f02027812 */ /* 0x020fc800078ec0ff */
[----:B------:R-:W-:Y:S01]  /*a240*/  ISETP.NE.AND P1, PT, R2, RZ, PT ;  /* 0x000000ff0200720c */ /* 0x000fe20003f25270 */
[----:B------:R-:W-:-:S05]  /*a250*/  VIADD R2, R18, 0x400 ;  /* 0x0000040012027836 */ /* 0x000fca0000000000 */
[----:B------:R-:W-:Y:S01]  /*a260*/  SHF.R.U32.HI R2, RZ, 0x4, R2 ;  /* 0x00000004ff027819 */ /* 0x000fe20000011602 */
[----:B----4-:R-:W-:Y:S06]  /*a270*/  @P2 BRA `(.L_x_6794) ;  /* 0x0000000000082947 */ /* 0x010fec0003800000 */
[----:B------:R-:W4:Y:S02]  /*a280*/  SYNCS.PHASECHK.TRANS64.TRYWAIT P2, [R0+URZ+0x38850], R9 ;  /* 0x03885009000075a7 */ /* 0x000f24000804017f */
[----:B----4-:R-:W-:Y:S05]  /*a290*/  @!P2 BRA `(.L_x_6795) ;  /* 0x000001cc0054a947 */ /* 0x010fea0003800000 */
.L_x_6794:
[----:B------:R-:W-:Y:S01]  /*a2a0*/  LOP3.LUT R2, R2, 0x3fff, RZ, 0xc0, !PT ;  /* 0x00003fff02027812 */ /* 0x000fe200078ec0ff */
[----:B------:R-:W-:Y:S05]  /*a2b0*/  WARPSYNC.ALL ;  /* 0x0000000000007948 */ /* 0x000fea0003800000 */
[----:B------:R-:W-:Y:S01]  /*a2c0*/  LOP3.LUT R192, R2, 0x10000, RZ, 0xfc, !PT ;  /* 0x0001000002c07812 */ /* 0x000fe200078efcff */
[----:B------:R-:W-:Y:S01]  /*a2d0*/  VIADD R2, R18, 0x26400 ;  /* 0x0002640012027836 */ /* 0x000fe20000000000 */
[----:B------:R-:W-:-:S03]  /*a2e0*/  WARPGROUP.ARRIVE ;  /* 0x00000000000079c5 */ /* 0x000fc60000000000 */
[----:B------:R-:W-:-:S03]  /*a2f0*/  IMAD R8, R19, 0x1000, R192 ;  /* 0x0000100013087824 */ /* 0x000fc600078e02c0 */
[----:B------:R-:W5:Y:S01]  /*a300*/  S2R R56, SR_TID.X ;  /* 0x0000000000387919 */ /* 0x000f620000002100 */
[----:B01-34-:R-:W-:Y:S01]  /*a310*/  IMAD.MOV.U32 R9, RZ, RZ, 0x40000040 ;  /* 0x40000040ff097424 */ /* 0x01bfe200078e00ff */
[----:B------:R-:W-:Y:S01]  /*a320*/  SHF.R.U32.HI R2, RZ, 0x4, R2 ;  /* 0x00000004ff027819 */ /* 0x000fe20000011602 */
[----:B--2---:R-:W-:Y:S01]  /*a330*/  IMAD.MOV.U32 R3, RZ, RZ, 0x40000040 ;  /* 0x40000040ff037424 */ /* 0x004fe200078e00ff */
        /* <DEDUP_REMOVED lines=11> */
[----:B------:R-:W-:-:S02]  /*a3f0*/  VIADD R20, R2, 0x2 ;  /* 0x0000000202147836 */ /* 0x000fc40000000000 */
[----:B------:R-:W-:Y:S02]  /*a400*/  IMAD.MOV.U32 R61, RZ, RZ, 0x40000040 ;  /* 0x40000040ff3d7424 */ /* 0x000fe400078e00ff */
[----:B------:R-:W-:-:S08]  /*a410*/  IMAD.MOV.U32 R63, RZ, RZ, 0x40000040 ;  /* 0x40000040ff3f7424 */ /* 0x000fd000078e00ff */
        /* <DEDUP_REMOVED lines=9> */
[----:B-----5:R-:W-:-:S05]  /*a4b0*/  SHF.R.U32.HI R56, RZ, 0x7, R56 ;  /* 0x00000007ff387819 */ /* 0x020fca0000011638 */
[----:B------:R0:W1:Y:S02]  /*a4c0*/  SHFL.IDX PT, R9, R56, RZ, 0x1f ;  /* 0x00001fff38097589 */ /* 0x00006400000e0000 */
[----:B0-----:R-:W-:Y:S01]  /*a4d0*/  VIADD R56, R2, 0x800 ;  /* 0x0000080002387836 */ /* 0x001fe20000000000 */
[----:B-1----:R-:W-:-:S04]  /*a4e0*/  ISETP.GT.AND P2, PT, R9, 0x7f, PT ;  /* 0x0000007f0900780c */ /* 0x002fc80003f44270 */
[----:B------:R-:W-:Y:S02]  /*a4f0*/  SEL R9, RZ, 0x2, !P2 ;  /* 0x00000002ff097807 */ /* 0x000fe40005000000 */
[C---:B------:R-:W-:Y:S02]  /*a500*/  SEL R57, R59.reuse, 0x2, P2 ;  /* 0x000000023b397807 */ /* 0x040fe40001000000 */
[----:B------:R-:W-:Y:S01]  /*a510*/  SEL R59, R59, 0x6, !P2 ;  /* 0x000000063b3b7807 */ /* 0x000fe20005000000 */
        /* <DEDUP_REMOVED lines=175> */
[----:B------:R-:W-:Y:S02]  /*b010*/  IMAD.MOV.U32 R15, RZ, RZ, 0x40000040 ;  /* 0x40000040ff0f7424 */ /* 0x000fe400078e00ff */
[----:B------:R-:W-:Y:S01]  /*b020*/  VIADD R56, R2, 0xe00 ;  /* 0x00000e0002387836 */ /* 0x000fe20000000000 */
[----:B------:R-:W-:-:S02]  /*b030*/  WARPGROUP.DEPBAR.LE gsb0, 0x0 ;  /* 0x00008000000079c5 */ /* 0x000fc40000010000 */
[----:B------:R-:W-:-:S07]  /*b040*/  WARPGROUP.ARRIVE ;  /* 0x00000000000079c5 */ /* 0x000fce0000000000 */
[----:B------:R-:W-:Y:S01]  /*b050*/  HGMMA.64x64x16.F32 R24, gdesc[UR4], R24, gsb0 ;  /* 0x00e00000041879f0 */ /* 0x000fe20008000818 */
[----:B------:R-:W-:Y:S01]  /*b060*/  R2UR UR6, R20 ;  /* 0x00000000140672ca */ /* 0x000fe200000e0000 */
[----:B------:R-:W-:Y:S01]  /*b070*/  IMAD.MOV.U32 R20, RZ, RZ, 0xa00 ;  /* 0x00000a00ff147424 */ /* 0x000fe200078e00ff */
[----:B------:R-:W-:Y:S01]  /*b080*/  R2UR UR7, R21 ;  /* 0x00000000150772ca */ /* 0x000fe200000e0000 */
[----:B------:R-:W-:Y:S01]  /*b090*/  IMAD.MOV.U32 R21, RZ, RZ, 0x40000040 ;  /* 0x40000040ff157424 */ /* 0x000fe200078e00ff */
[----:B------:R-:W-:Y:S01]  /*b0a0*/  R2UR UR4, R14 ;  /* 0x000000000e0472ca */ /* 0x000fe200000e0000 */
[----:B------:R-:W-:Y:S01]  /*b0b0*/  IMAD.MOV.U32 R14, RZ, RZ, 0x28 ;  /* 0x00000028ff0e7424 */ /* 0x000fe200078e00ff */
[----:B------:R-:W-:Y:S02]  /*b0c0*/  R2UR UR5, R15 ;  /* 0x000000000f0572ca */ /* 0x000fe400000e0000 */
[----:B------:R-:W-:Y:S02]  /*b0d0*/  SEL R20, R20, 0x980, P2 ;  /* 0x0000098014147807 */ /* 0x000fe40001000000 */
[----:B------:R-:W-:-:S02]  /*b0e0*/  SEL R14, R14, 0x26, P2 ;  /* 0x000000260e0e7807 */ /* 0x000fc40001000000 */
[----:B------:R-:W-:Y:S02]  /*b0f0*/  LOP3.LUT R20, R20, 0xa00, RZ, 0xc0, !PT ;  /* 0x00000a0014147812 */ /* 0x000fe400078ec0ff */
[----:B------:R-:W-:-:S04]  /*b100*/  LOP3.LUT R15, R14, 0x6, RZ, 0xc0, !PT ;  /* 0x000000060e0f7812 */ /* 0x000fc800078ec0ff */
[CC--:B------:R-:W-:Y:S02]  /*b110*/  IADD3 R60, R15.reuse, R20.reuse, R2 ;  /* 0x000000140f3c7210 */ /* 0x0c0fe40007ffe002 */
[----:B------:R-:W-:Y:S01]  /*b120*/  IADD3 R14, R15, R20, R8 ;  /* 0x000000140f0e7210 */ /* 0x000fe20007ffe008 */
[----:B------:R-:W-:Y:S02]  /*b130*/  IMAD.MOV.U32 R15, RZ, RZ, 0x40000040 ;  /* 0x40000040ff0f7424 */ /* 0x000fe400078e00ff */
[----:B------:R-:W-:-:S04]  /*b140*/  VIADD R20, R8, 0xa00 ;  /* 0x00000a0008147836 */ /* 0x000fc80000000000 */
[----:B------:R-:W-:Y:S01]  /*b150*/  IMAD.IADD R62, R9, 0x1, R20 ;  /* 0x00000001093e7824 */ /* 0x000fe200078e0214 */
[----:B------:R-:W-:Y:S02]  /*b160*/  WARPGROUP.DEPBAR.LE gsb0, 0x0 ;  /* 0x00008000000079c5 */ /* 0x000fe40000010000 */
[----:B------:R-:W-:-:S06]  /*b170*/  WARPGROUP.ARRIVE ;  /* 0x00000000000079c5 */ /* 0x000fcc0000000000 */
[----:B------:R-:W-:Y:S01]  /*b180*/  HGMMA.64x64x16.F32 R24, gdesc[UR4], R24, gsb0 ;  /* 0x00e00000041879f0 */ /* 0x000fe20008000818 */
[----:B------:R-:W-:Y:S02]  /*b190*/  R2UR UR4, R60 ;  /* 0x000000003c0472ca */ /* 0x000fe400000e0000 */
[----:B------:R-:W-:Y:S01]  /*b1a0*/  R2UR UR5, R61 ;  /* 0x000000003d0572ca */ /* 0x000fe200000e0000 */
[----:B------:R-:W-:Y:S01]  /*b1b0*/  IMAD.MOV.U32 R61, RZ, RZ, 0x40000040 ;  /* 0x40000040ff3d7424 */ /* 0x000fe200078e00ff */
[----:B------:R-:W-:Y:S01]  /*b1c0*/  R2UR UR6, R14 ;  /* 0x000000000e0672ca */ /* 0x000fe200000e0000 */
[----:B------:R-:W-:Y:S01]  /*b1d0*/  VIADD R14, R2, 0xa00 ;  /* 0x00000a00020e7836 */ /* 0x000fe20000000000 */
[----:B------:R-:W-:Y:S01]  /*b1e0*/  R2UR UR7, R15 ;  /* 0x000000000f0772ca */ /* 0x000fe200000e0000 */
[----:B------:R-:W-:Y:S02]  /*b1f0*/  IMAD.MOV.U32 R15, RZ, RZ, 0x40000040 ;  /* 0x40000040ff0f7424 */ /* 0x000fe400078e00ff */
[----:B------:R-:W-:Y:S01]  /*b200*/  IMAD.IADD R60, R9, 0x1, R14 ;  /* 0x00000001093c7824 */ /* 0x000fe200078e020e */
[----:B------:R-:W-:-:S02]  /*b210*/  WARPGROUP.DEPBAR.LE gsb0, 0x0 ;  /* 0x00008000000079c5 */ /* 0x000fc40000010000 */
[----:B------:R-:W-:-:S07]  /*b220*/  WARPGROUP.ARRIVE ;  /* 0x00000000000079c5 */ /* 0x000fce0000000000 */
        /* <DEDUP_REMOVED lines=88> */
[----:B------:R-:W-:Y:S01]  /*b7b0*/  VIADD R20, R8, 0xe00 ;  /* 0x00000e0008147836 */ /* 0x000fe20000000000 */
        /* <DEDUP_REMOVED lines=25> */
[----:B------:R-:W-:Y:S01]  /*b950*/  IMAD.IADD R20, R59, 0x1, R20 ;  /* 0x000000013b147824 */ /* 0x000fe200078e0214 */
[----:B------:R-:W-:-:S02]  /*b960*/  WARPGROUP.DEPBAR.LE gsb0, 0x0 ;  /* 0x00008000000079c5 */ /* 0x000fc40000010000 */
[----:B------:R-:W-:-:S07]  /*b970*/  WARPGROUP.ARRIVE ;  /* 0x00000000000079c5 */ /* 0x000fce0000000000 */
[----:B------:R-:W-:Y:S01]  /*b980*/  HGMMA.64x64x16.F32 R24, gdesc[UR4], R24, gsb0 ;  /* 0x00e00000041879f0 */ /* 0x000fe20008000818 */
[----:B------:R-:W-:Y:S02]  /*b990*/  R2UR UR6, R60 ;  /* 0x000000003c0672ca */ /* 0x000fe400000e0000 */
[----:B------:R-:W-:Y:S02]  /*b9a0*/  R2UR UR7, R61 ;  /* 0x000000003d0772ca */ /* 0x000fe400000e0000 */
[----:B------:R-:W-:Y:S01]  /*b9b0*/  R2UR UR4, R14 ;  /* 0x000000000e0472ca */ /* 0x000fe200000e0000 */
[----:B------:R-:W-:Y:S01]  /*b9c0*/  IMAD.IADD R14, R59, 0x1, R56 ;  /* 0x000000013b0e7824 */ /* 0x000fe200078e0238 */
[----:B------:R-:W-:Y:S01]  /*b9d0*/  R2UR UR5, R15 ;  /* 0x000000000f0572ca */ /* 0x000fe200000e0000 */
[----:B------:R-:W-:Y:S01]  /*b9e0*/  IMAD.MOV.U32 R15, RZ, RZ, 0x40000040 ;  /* 0x40000040ff0f7424 */ /* 0x000fe200078e00ff */
[----:B------:R-:W-:-:S04]  /*b9f0*/  LEA R56, R168, 0xffffffc0, 0x6 ;  /* 0xffffffc0a8387811 */ /* 0x000fc800078e30ff */
[----:B------:R-:W-:Y:S01]  /*ba00*/  IADD3 R57, -R185, R184, -R56 ;  /* 0x000000b8b9397210 */ /* 0x000fe20007ffe938 */
[----:B------:R-:W-:Y:S02]  /*ba10*/  WARPGROUP.DEPBAR.LE gsb0, 0x0 ;  /* 0x00008000000079c5 */ /* 0x000fe40000010000 */
[----:B------:R-:W-:-:S06]  /*ba20*/  WARPGROUP.ARRIVE ;  /* 0x00000000000079c5 */ /* 0x000fcc0000000000 */
[----:B------:R-:W-:Y:S01]  /*ba30*/  HGMMA.64x64x16.F32 R24, gdesc[UR4], R24, gsb0 ;  /* 0x00e00000041879f0 */ /* 0x000fe20008000818 */
[----:B------:R-:W-:Y:S02]  /*ba40*/  R2UR UR6, R20 ;  /* 0x00000000140672ca */ /* 0x000fe400000e0000 */
[----:B------:R-:W-:Y:S01]  /*ba50*/  R2UR UR7, R21 ;  /* 0x00000000150772ca */ /* 0x000fe200000e0000 */
[----:B------:R-:W-:Y:S01]  /*ba60*/  IMAD.MOV.U32 R21, RZ, RZ, 0x40000040 ;  /* 0x40000040ff157424 */ /* 0x000fe200078e00ff */
[----:B------:R-:W-:Y:S01]  /*ba70*/  R2UR UR4, R14 ;  /* 0x000000000e0472ca */ /* 0x000fe200000e0000 */
[----:B------:R-:W-:Y:S01]  /*ba80*/  IMAD.MOV.U32 R14, RZ, RZ, 0x1000 ;  /* 0x00001000ff0e7424 */ /* 0x000fe200078e00ff */
[----:B------:R-:W-:Y:S02]  /*ba90*/  R2UR UR5, R15 ;  /* 0x000000000f0572ca */ /* 0x000fe400000e0000 */
[----:B------:R-:W0:Y:S02]  /*baa0*/  LDC R15, c[0x0][0x448] ;  /* 0x00011200ff0f7b82 */ /* 0x000e240000000800 */
[----:B------:R-:W-:-:S04]  /*bab0*/  SEL R14, R14, 0xf80, P2 ;  /* 0x00000f800e0e7807 */ /* 0x000fc80001000000 */
[----:B------:R-:W-:-:S04]  /*bac0*/  LOP3.LUT R14, R14, 0x1e00, RZ, 0xc0, !PT ;  /* 0x00001e000e0e7812 */ /* 0x000fc800078ec0ff */
[CC--:B------:R-:W-:Y:S02]  /*bad0*/  IADD3 R20, R9.reuse, R14.reuse, R2 ;  /* 0x0000000e09147210 */ /* 0x0c0fe40007ffe002 */
[----:B------:R-:W-:Y:S01]  /*bae0*/  IADD3 R8, R9, R14, R8 ;  /* 0x0000000e09087210 */ /* 0x000fe20007ffe008 */
[----:B------:R-:W-:Y:S01]  /*baf0*/  IMAD.MOV.U32 R9, RZ, RZ, 0x40000040 ;  /* 0x40000040ff097424 */ /* 0x000fe200078e00ff */
[----:B0-----:R-:W-:-:S13]  /*bb00*/  ISETP.NE.AND P2, PT, R15, 0x1, PT ;  /* 0x000000010f00780c */ /* 0x001fda0003f45270 */
[----:B------:R-:W0:Y:S01]  /*bb10*/  @P2 LDC R15, c[0x0][0x450] ;  /* 0x00011400ff0f2b82 */ /* 0x000e220000000800 */
[----:B------:R-:W-:Y:S02]  /*bb20*/  WARPGROUP.DEPBAR.LE gsb0, 0x0 ;  /* 0x00008000000079c5 */ /* 0x000fe40000010000 */
[----:B------:R-:W-:-:S06]  /*bb30*/  WARPGROUP.ARRIVE ;  /* 0x00000000000079c5 */ /* 0x000fcc0000000000 */
[----:B------:R-:W-:Y:S01]  /*bb40*/  HGMMA.64x64x16.F32 R24, gdesc[UR4], R24, gsb0 ;  /* 0x00e00000041879f0 */ /* 0x000fe20008000818 */
[----:B------:R-:W-:Y:S02]  /*bb50*/  R2UR UR4, R20 ;  /* 0x00000000140472ca */ /* 0x000fe400000e0000 */
[----:B------:R-:W-:Y:S02]  /*bb60*/  R2UR UR5, R21 ;  /* 0x00000000150572ca */ /* 0x000fe400000e0000 */
[----:B------:R-:W-:Y:S01]  /*bb70*/  R2UR UR6, R8 ;  /* 0x00000000080672ca */ /* 0x000fe200000e0000 */
[----:B------:R-:W-:Y:S01]  /*bb80*/  IMAD.IADD R8, R214, 0x1, R195 ;  /* 0x00000001d6087824 */ /* 0x000fe200078e02c3 */
[----:B------:R-:W-:Y:S02]  /*bb90*/  R2UR UR7, R9 ;  /* 0x00000000090772ca */ /* 0x000fe400000e0000 */
[----:B------:R-:W1:Y:S02]  /*bba0*/  @P2 LDC R9, c[0x0][0x44c] ;  /* 0x00011300ff092b82 */ /* 0x000e640000000800 */
[----:B-1----:R-:W-:-:S04]  /*bbb0*/  @P2 IMAD.HI.U32 R14, R8, R9, RZ ;  /* 0x00000009080e2227 */ /* 0x002fc800078e00ff */
[----:B------:R-:W-:Y:S01]  /*bbc0*/  IMAD.MOV.U32 R9, RZ, RZ, R8 ;  /* 0x000000ffff097224 */ /* 0x000fe200078e0008 */
[----:B0-----:R-:W-:Y:S01]  /*bbd0*/  @P2 SHF.R.U32.HI R9, RZ, R15, R14 ;  /* 0x0000000fff092219 */ /* 0x001fe2000001160e */
[----:B------:R-:W-:Y:S02]  /*bbe0*/  @!P1 VIADD R8, R0, 0x38840 ;  /* 0x0003884000089836 */ /* 0x000fe40000000000 */
[----:B------:R-:W-:Y:S02]  /*bbf0*/  IMAD.MOV.U32 R15, RZ, RZ, -0x40 ;  /* 0xffffffc0ff0f7424 */ /* 0x000fe400078e00ff */
[----:B------:R-:W0:Y:S01]  /*bc00*/  SHFL.IDX PT, R20, R9, RZ, 0x1c1f ;  /* 0x001c1fff09147589 */ /* 0x000e2200000e0000 */
[----:B------:R-:W-:Y:S01]  /*bc10*/  @!P1 PRMT R8, RZ, 0x654, R8 ;  /* 0x00000654ff089816 */ /* 0x000fe20000000008 */
[----:B------:R-:W-:-:S04]  /*bc20*/  IMAD R14, R168, R15, 0x41 ;  /* 0x00000041a80e7424 */ /* 0x000fc800078e020f */
[----:B------:R-:W-:Y:S01]  /*bc30*/  VIADD R60, R14, 0xffffffff ;  /* 0xffffffff0e3c7836 */ /* 0x000fe20000000000 */
[----:B------:R-:W-:Y:S02]  /*bc40*/  WARPGROUP.DEPBAR.LE gsb0, 0x0 ;  /* 0x00008000000079c5 */ /* 0x000fe40000010000 */
[----:B------:R-:W-:-:S06]  /*bc50*/  WARPGROUP.ARRIVE ;  /* 0x00000000000079c5 */ /* 0x000fcc0000000000 */
[----:B------:R-:W-:Y:S01]  /*bc60*/  HGMMA.64x64x16.F32 R24, gdesc[UR4], R24, gsb0 ;  /* 0x00e00000041879f0 */ /* 0x000fe20008000818 */
[----:B------:R-:W-:Y:S01]  /*bc70*/  ULDC.64 UR4, c[0x0][0xad8] ;  /* 0x0002b60000047ab9 */ /* 0x000fe20000000a00 */
[----:B------:R-:W-:Y:S01]  /*bc80*/  ULDC UR6, c[0x0][0xad4] ;  /* 0x0002b50000067ab9 */ /* 0x000fe20000000800 */
[----:B------:R-:W-:Y:S01]  /*bc90*/  UISETP.GE.AND UP0, UPT, UR5, 0x1, UPT ;  /* 0x000000010500788c */ /* 0x000fe2000bf06270 */
[----:B------:R-:W-:-:S03]  /*bca0*/  IMAD.U32 R21, RZ, RZ, UR6 ;  /* 0x00000006ff157e24 */ /* 0x000fc6000f8e00ff */
[----:B------:R-:W-:Y:S02]  /*bcb0*/  UP2UR UR48, UPR, URZ, 0x1 ;  /* 0x000000013f307883 */ /* 0x000fe40008000000 */
[----:B------:R-:W-:Y:S02]  /*bcc0*/  PLOP3.LUT P3, PT, PT, PT, UP0, 0x40, 0x0 ;  /* 0x000000000000781c */ /* 0x000fe40003f6e808 */
[----:B------:R-:W-:Y:S01]  /*bcd0*/  LOP3.LUT R15, RZ, R21, RZ, 0x33, !PT ;  /* 0x00000015ff0f7212 */ /* 0x000fe200078e33ff */
[----:B------:R-:W-:Y:S02]  /*bce0*/  WARPGROUP.DEPBAR.LE gsb0, 0x0 ;  /* 0x00008000000079c5 */ /* 0x000fe40000010000 */
[----:B------:R1:W-:Y:S02]  /*bcf0*/  @!P1 SYNCS.ARRIVE.TRANS64.RED.A1T0 RZ, [R8+URZ], RZ ;  /* 0x000000ff08ff99a7 */ /* 0x0003e4000810043f */
[----:B-1----:R-:W-:-:S05]  /*bd00*/  IADD3 R8, -R185, R14, R184 ;  /* 0x0000000eb9087210 */ /* 0x002fca0007ffe1b8 */
[----:B------:R-:W-:-:S04]  /*bd10*/  IMAD.IADD R8, R8, 0x1, -R23 ;  /* 0x0000000108087824 */ /* 0x000fc800078e0a17 */
[C---:B------:R-:W-:Y:S02]  /*bd20*/  VIADD R58, R8.reuse, UR4 ;  /* 0x00000004083a7c36 */ /* 0x040fe40008000000 */
[----:B------:R-:W-:-:S03]  /*bd30*/  IMAD.IADD R59, R8, 0x1, R15 ;  /* 0x00000001083b7824 */ /* 0x000fc600078e020f */
        /* <DEDUP_REMOVED lines=15> */
.L_x_6798:
[----:B------:R-:W-:-:S06]  /*be30*/  UISETP.NE.AND UP0, UPT, UR5, 0x1, UPT ;  /* 0x000000010500788c */ /* 0x000fcc000bf05270 */
[----:B------:R-:W-:-:S05]  /*be40*/  PLOP3.LUT P3, PT, PT, PT, UP0, 0x80, 0x0 ;  /* 0x000000000000781c */ /* 0x000fca0003f6f008 */
[----:B------:R-:W-:-:S08]  /*be50*/  @UP0 ULDC.64 UR6, c[0x0][0xae0] ;  /* 0x0002b80000060ab9 */ /* 0x000fd00000000a00 */
[----:B------:R-:W-:-:S05]  /*be60*/  @P3 IMAD.HI.U32 R20, R15, UR6, RZ ;  /* 0x000000060f143c27 */ /* 0x000fca000f8e00ff */
[----:B------:R-:W-:-:S07]  /*be70*/  @P3 SHF.R.U32.HI R15, RZ, UR7, R20 ;  /* 0x00000007ff0f3c19 */ /* 0x000fce0008011614 */
.L_x_6799:
[----:B------:R-:W-:Y:S05]  /*be80*/  BSYNC B0 ;  /* 0x0000000000007941 */ /* 0x000fea0003800000 */
.L_x_6797:
[----:B------:R-:W-:-:S04]  /*be90*/  IMAD R20, R15, UR5, -R56 ;  /* 0x000000050f147c24 */ /* 0x000fc8000f8e0a38 */
[----:B------:R-:W-:-:S05]  /*bea0*/  IMAD.IADD R15, R20, 0x1, -R185 ;  /* 0x00000001140f7824 */ /* 0x000fca00078e0ab9 */
[----:B------:R-:W-:Y:S02]  /*beb0*/  VIMNMX R14, R14, R15, !PT ;  /* 0x0000000f0e0e7248 */ /* 0x000fe40007fe0100 */
[----:B------:R-:W-:-:S07]  /*bec0*/  VIADDMNMX R8, R15, UR5, R8, PT ;  /* 0x000000050f087c46 */ /* 0x000fce000b800108 */
.L_x_6796:
[C---:B------:R-:W-:Y:S01]  /*bed0*/  ISETP.GE.AND P3, PT, R60.reuse, 0x2, PT ;  /* 0x000000023c00780c */ /* 0x040fe20003f66270 */
[----:B------:R-:W-:Y:S01]  /*bee0*/  UISETP.NE.AND UP0, UPT, UR48, URZ, UPT ;  /* 0x0000003f3000728c */ /* 0x000fe2000bf05270 */
[----:B------:R-:W-:Y:S02]  /*bef0*/  ISETP.GE.AND P4, PT, R60, 0x9, PT ;  /* 0x000000093c00780c */ /* 0x000fe40003f86270 */
        /* <DEDUP_REMOVED lines=93> */
.L_x_6802:
[----:B------:R-:W-:-:S06]  /*c4d0*/  UISETP.NE.AND UP0, UPT, UR5, 0x1, UPT ;  /* 0x000000010500788c */ /* 0x000fcc000bf05270 */
[----:B------:R-:W-:-:S05]  /*c4e0*/  PLOP3.LUT P6, PT, PT, PT, UP0, 0x80, 0x0 ;  /* 0x000000000000781c */ /* 0x000fca0003fcf008 */
[----:B------:R-:W-:-:S08]  /*c4f0*/  @UP0 ULDC.64 UR6, c[0x0][0xae0] ;  /* 0x0002b80000060ab9 */ /* 0x000fd00000000a00 */
[----:B------:R-:W-:Y:S01]  /*c500*/  @P6 IMAD.HI.U32 R14, R9, UR6, RZ ;  /* 0x00000006090e6c27 */ /* 0x000fe2000f8e00ff */
[----:B------:R-:W-:-:S13]  /*c510*/  PLOP3.LUT P6, PT, PT, PT, UP0, 0x80, 0x0 ;  /* 0x000000000000781c */ /* 0x000fda0003fcf008 */
[----:B------:R-:W-:-:S07]  /*c520*/  @P6 SHF.R.U32.HI R9, RZ, UR7, R14 ;  /* 0x00000007ff096c19 */ /* 0x000fce000801160e */
.L_x_6803:
[----:B------:R-:W-:Y:S05]  /*c530*/  BSYNC B0 ;  /* 0x0000000000007941 */ /* 0x000fea0003800000 */
.L_x_6801:
[----:B------:R-:W-:-:S04]  /*c540*/  IMAD R14, R9, UR5, -R56 ;  /* 0x00000005090e7c24 */ /* 0x000fc8000f8e0a38 */
[----:B------:R-:W-:-:S05]  /*c550*/  IMAD.IADD R14, R14, 0x1, -R185 ;  /* 0x000000010e0e7824 */ /* 0x000fca00078e0ab9 */
[----:B------:R-:W-:Y:S02]  /*c560*/  VIMNMX R15, R15, R14, !PT ;  /* 0x0000000e0f0f7248 */ /* 0x000fe40007fe0100 */
[----:B------:R-:W-:-:S07]  /*c570*/  VIADDMNMX R8, R14, UR5, R8, PT ;  /* 0x000000050e087c46 */ /* 0x000fce000b800108 */
.L_x_6800:
[C---:B------:R-:W-:Y:S01]  /*c580*/  ISETP.GT.AND P3, PT, R15.reuse, 0x1, !P3 ;  /* 0x000000010f00780c */ /* 0x040fe20005f64270 */
[----:B------:R-:W-:Y:S01]  /*c590*/  ULDC UR6, c[0x0][0xa80] ;  /* 0x0002a00000067ab9 */ /* 0x000fe20000000800 */
[----:B------:R-:W-:Y:S01]  /*c5a0*/  ISETP.GT.AND P4, PT, R15, 0x8, !P4 ;  /* 0x000000080f00780c */ /* 0x000fe20006784270 */
[----:B------:R-:W-:Y:S01]  /*c5b0*/  IMAD.U32 R14, RZ, RZ, UR6 ;  /* 0x00000006ff0e7e24 */ /* 0x000fe2000f8e00ff */
[----:B------:R-:W-:Y:S01]  /*c5c0*/  BAR.SYNC.DEFER_BLOCKING 0xf, 0x100 ;  /* 0x03c4000000007b1d */ /* 0x000fe20000010000 */
[C---:B------:R-:W-:Y:S01]  /*c5d0*/  ISETP.LT.OR P3, PT, R8.reuse, 0x2, P3 ;  /* 0x000000020800780c */ /* 0x040fe20001f61670 */
[----:B------:R-:W-:Y:S01]  /*c5e0*/  UISETP.NE.AND UP0, UPT, UR48, URZ, UPT ;  /* 0x0000003f3000728c */ /* 0x000fe2000bf05270 */
[----:B------:R-:W-:Y:S01]  /*c5f0*/  ISETP.LT.OR P4, PT, R8, 0x9, P4 ;  /* 0x000000090800780c */ /* 0x000fe20002781670 */
[----:B------:R-:W-:Y:S01]  /*c600*/  @!P1 VIADD R0, R0, 0x38860 ;  /* 0x0003886000009836 */ /* 0x000fe20000000000 */
        /* <DEDUP_REMOVED lines=37> */
[----:B------:R-:W-:-:S02]  /*c860*/  ISETP.NE.AND P6, PT, R20, RZ, PT ;  /* 0x000000ff1400720c */ /* 0x000fc40003fc5270 */
[C---:B------:R-:W-:Y:S02]  /*c870*/  ISETP.GT.AND P3, PT, R15.reuse, 0x20, !P3 ;  /* 0x000000200f00780c */ /* 0x040fe40005f64270 */
[----:B------:R-:W-:Y:S02]  /*c880*/  FMNMX.FTZ R9, R52, R9, !PT ;  /* 0x0000000934097209 */ /* 0x000fe40007810000 */
[----:B------:R-:W-:Y:S02]  /*c890*/  ISETP.LT.OR P3, PT, R8, 0x21, P3 ;  /* 0x000000210800780c */ /* 0x000fe40001f61670 */
[----:B------:R-:W-:Y:S02]  /*c8a0*/  ISETP.GT.AND P5, PT, R15, 0x38, !P5 ;  /* 0x000000380f00780c */ /* 0x000fe40006fa4270 */
[----:B------:R-:W-:Y:S02]  /*c8b0*/  FSEL R41, R42, -INF , !P3 ;  /* 0xff8000002a297808 */ /* 0x000fe40005800000 */
[----:B------:R-:W-:-:S02]  /*c8c0*/  ISETP.NE.AND P3, PT, R71, RZ, PT ;  /* 0x000000ff4700720c */ /* 0x000fc40003f65270 */
[----:B------:R-:W-:Y:S02]  /*c8d0*/  ISETP.LT.OR P5, PT, R8, 0x39, P5 ;  /* 0x000000390800780c */ /* 0x000fe40002fa1670 */
[----:B------:R-:W-:Y:S02]  /*c8e0*/  ISETP.GT.AND P3, PT, R15, 0x21, !P3 ;  /* 0x000000210f00780c */ /* 0x000fe40005f64270 */
[----:B------:R-:W-:Y:S02]  /*c8f0*/  FSEL R53, R54, -INF , !P5 ;  /* 0xff80000036357808 */ /* 0x000fe40006800000 */
[----:B------:R-:W-:Y:S02]  /*c900*/  ISETP.LT.OR P3, PT, R8, 0x22, P3 ;  /* 0x000000220800780c */ /* 0x000fe40001f61670 */
[----:B------:R-:W-:Y:S02]  /*c910*/  @!P1 PRMT R0, RZ, 0x654, R0 ;  /* 0x00000654ff009816 */ /* 0x000fe40000000000 */
[----:B------:R-:W-:-:S02]  /*c920*/  FSEL R43, R43, -INF , !P3 ;  /* 0xff8000002b2b7808 */ /* 0x000fc40005800000 */
[----:B------:R-:W-:-:S04]  /*c930*/  ISETP.NE.AND P3, PT, R73, RZ, PT ;  /* 0x000000ff4900720c */ /* 0x000fc80003f65270 */
        /* <DEDUP_REMOVED lines=9> */
[----:B------:R-:W-:Y:S02]  /*c9d0*/  ISETP.NE.AND P6, PT, R24, RZ, PT ;  /* 0x000000ff1800720c */ /* 0x000fe40003fc5270 */
[----:B------:R-:W-:Y:S02]  /*c9e0*/  FMNMX.FTZ R24, R60, R9, !PT ;  /* 0x000000093c187209 */ /* 0x000fe40007810000 */
[C---:B------:R-:W-:Y:S02]  /*c9f0*/  ISETP.LT.OR P3, PT, R8.reuse, 0x1, P3 ;  /* 0x000000010800780c */ /* 0x040fe40001f61670 */
[----:B------:R-:W-:Y:S01]  /*ca00*/  ISETP.LT.OR P4, PT, R8, 0x32, P4 ;  /* 0x000000320800780c */ /* 0x000fe20002781670 */
[----:B------:R-:W0:Y:S01]  /*ca10*/  SHFL.BFLY PT, R9, R24, 0x2, 0x1f ;  /* 0x0c401f0018097f89 */ /* 0x000e2200000e0000 */
[----:B------:R-:W-:-:S02]  /*ca20*/  FSEL R25, R26, -INF , !P3 ;  /* 0xff8000001a197808 */ /* 0x000fc40005800000 */
[----:B------:R-:W-:Y:S02]  /*ca30*/  ISETP.GT.AND P6, PT, R15, 0x39, !P6 ;  /* 0x000000390f00780c */ /* 0x000fe400077c4270 */
[----:B------:R-:W-:Y:S02]  /*ca40*/  FSEL R51, R51, -INF , !P4 ;  /* 0xff80000033337808 */ /* 0x000fe40006000000 */
[----:B------:R-:W-:-:S04]  /*ca50*/  ISETP.LT.OR P6, PT, R8, 0x3a, P6 ;  /* 0x0000003a0800780c */ /* 0x000fc800037c1670 */
[----:B------:R-:W-:Y:S02]  /*ca60*/  FSEL R55, R55, -INF , !P6 ;  /* 0xff80000037377808 */ /* 0x000fe40007000000 */
[----:B0-----:R-:W-:-:S05]  /*ca70*/  FMNMX.FTZ R26, R24, R9, !PT ;  /* 0x00000009181a7209 */ /* 0x001fca0007810000 */
[----:B------:R-:W0:Y:S02]  /*ca80*/  SHFL.BFLY PT, R9, R26, 0x1, 0x1f ;  /* 0x0c201f001a097f89 */ /* 0x000e2400000e0000 */
[----:B0-----:R-:W-:-:S04]  /*ca90*/  FMNMX.FTZ R9, R26, R9, !PT ;  /* 0x000000091a097209 */ /* 0x001fc80007810000 */
[C---:B------:R-:W-:Y:S01]  /*caa0*/  FSETP.NEU.FTZ.AND P3, PT, R9.reuse, -INF , PT ;  /* 0xff8000000900780b */ /* 0x040fe20003f7d000 */
[----:B------:R-:W-:-:S05]  /*cab0*/  FMUL.FTZ R20, R9, R14 ;  /* 0x0000000e09147220 */ /* 0x000fca0000410000 */
[----:B------:R-:W-:Y:S02]  /*cac0*/  FSEL R59, R20, RZ, P3 ;  /* 0x000000ff143b7208 */ /* 0x000fe40001800000 */
[----:B------:R-:W-:Y:S02]  /*cad0*/  FMNMX.FTZ R20, R25, R27, !PT ;  /* 0x0000001b19147209 */ /* 0x000fe40007810000 */
[----:B------:R-:W-:Y:S01]  /*cae0*/  ISETP.NE.AND P3, PT, R75, RZ, PT ;  /* 0x000000ff4b00720c */ /* 0x000fe20003f65270 */
[--C-:B------:R-:W-:Y:S01]  /*caf0*/  FFMA.FTZ R24, R62, R14, -R59.reuse ;  /* 0x0000000e3e187223 */ /* 0x100fe2000001083b */
[----:B------:R-:W-:Y:S01]  /*cb00*/  FMNMX.FTZ R20, R29, R20, !PT ;  /* 0x000000141d147209 */ /* 0x000fe20007810000 */
[-CC-:B------:R-:W-:Y:S01]  /*cb10*/  FFMA.FTZ R26, R66, R14.reuse, -R59.reuse ;  /* 0x0000000e421a7223 */ /* 0x180fe2000001083b */
[----:B------:R-:W-:Y:S01]  /*cb20*/  ISETP.GT.AND P3, PT, R15, 0x30, !P3 ;  /* 0x000000300f00780c */ /* 0x000fe20005f64270 */
[--C-:B------:R-:W-:Y:S01]  /*cb30*/  FFMA.FTZ R15, R28, R14, -R59.reuse ;  /* 0x0000000e1c0f7223 */ /* 0x100fe2000001083b */
[----:B------:R-:W-:Y:S01]  /*cb40*/  FMNMX.FTZ R20, R31, R20, !PT ;  /* 0x000000141f147209 */ /* 0x000fe20007810000 */
[----:B------:R0:W-:Y:S01]  /*cb50*/  MUFU.EX2 R61, R24 ;  /* 0x00000018003d7308 */ /* 0x0001e20000000800 */
[----:B------:R-:W-:Y:S01]  /*cb60*/  ISETP.LT.OR P3, PT, R8, 0x31, P3 ;  /* 0x000000310800780c */ /* 0x000fe20001f61670 */
[--C-:B------:R-:W-:Y:S01]  /*cb70*/  FFMA.FTZ R8, R64, R14, -R59.reuse ;  /* 0x0000000e40087223 */ /* 0x100fe2000001083b */
[----:B------:R-:W-:Y:S01]  /*cb80*/  FMNMX.FTZ R20, R33, R20, !PT ;  /* 0x0000001421147209 */ /* 0x000fe20007810000 */
[-CC-:B------:R-:W-:Y:S01]  /*cb90*/  FFMA.FTZ R28, R32, R14.reuse, -R59.reuse ;  /* 0x0000000e201c7223 */ /* 0x180fe2000001083b */
[----:B------:R-:W-:Y:S01]  /*cba0*/  FSEL R49, R50, -INF , !P3 ;  /* 0xff80000032317808 */ /* 0x000fe20005800000 */
[--C-:B------:R-:W-:Y:S01]  /*cbb0*/  FFMA.FTZ R32, R70, R14, -R59.reuse ;  /* 0x0000000e46207223 */ /* 0x100fe2000001083b */
[----:B------:R-:W-:Y:S01]  /*cbc0*/  FMNMX.FTZ R20, R35, R20, !PT ;  /* 0x0000001423147209 */ /* 0x000fe20007810000 */
[----:B------:R1:W-:Y:S01]  /*cbd0*/  MUFU.EX2 R164, R15 ;  /* 0x0000000f00a47308 */ /* 0x0003e20000000800 */
[-CC-:B0-----:R-:W-:Y:S01]  /*cbe0*/  FFMA.FTZ R24, R68, R14.reuse, -R59.reuse ;  /* 0x0000000e44187223 */ /* 0x181fe2000001083b */
        /* <DEDUP_REMOVED lines=22> */
[----:B------:R0:W-:Y:S04]  /*cd50*/  MUFU.EX2 R65, R24 ;  /* 0x0000001800417308 */ /* 0x0001e80000000800 */
[----:B-1----:R-:W1:Y:S04]  /*cd60*/  SHFL.BFLY PT, R15, R20, 0x2, 0x1f ;  /* 0x0c401f00140f7f89 */ /* 0x002e6800000e0000 */
[----:B------:R-:W2:Y:S01]  /*cd70*/  MUFU.EX2 R30, R30 ;  /* 0x0000001e001e7308 */ /* 0x000ea20000000800 */
[----:B0-----:R-:W-:-:S04]  /*cd80*/  IMAD R24, R19, 0x1000, R193 ;  /* 0x0000100013187824 */ /* 0x001fc800078e02c1 */
[C---:B------:R-:W-:Y:S01]  /*cd90*/  VIADD R26, R24.reuse, 0x80 ;  /* 0x00000080181a7836 */ /* 0x040fe20000000000 */
[C---:B------:R-:W-:Y:S01]  /*cda0*/  R2UR UR6, R24.reuse ;  /* 0x00000000180672ca */ /* 0x040fe200000e0000 */
[C---:B------:R-:W-:Y:S01]  /*cdb0*/  VIADD R28, R24.reuse, 0x100 ;  /* 0x00000100181c7836 */ /* 0x040fe20000000000 */
[----:B------:R-:W-:Y:S01]  /*cdc0*/  MUFU.EX2 R34, R34 ;  /* 0x0000002200227308 */ /* 0x000fe20000000800 */
[----:B------:R-:W-:Y:S01]  /*cdd0*/  VIADD R24, R24, 0x180 ;  /* 0x0000018018187836 */ /* 0x000fe20000000000 */
[----:B------:R-:W-:Y:S02]  /*cde0*/  R2UR UR10, R26 ;  /* 0x000000001a0a72ca */ /* 0x000fe400000e0000 */
[----:B------:R-:W-:Y:S02]  /*cdf0*/  R2UR UR14, R28 ;  /* 0x000000001c0e72ca */ /* 0x000fe400000e0000 */
[----:B------:R-:W-:Y:S02]  /*ce00*/  R2UR UR18, R24 ;  /* 0x00000000181272ca */ /* 0x000fe400000e0000 */
[----:B------:R-:W-:Y:S01]  /*ce10*/  MUFU.EX2 R170, R170 ;  /* 0x000000aa00aa7308 */ /* 0x000fe20000000800 */
[----:B--2---:R-:W-:-:S02]  /*ce20*/  F2FP.F16.F32.PACK_AB R162, R67, R30 ;  /* 0x0000001e43a2723e */ /* 0x004fc400000000ff */
[----:B-1----:R-:W-:Y:S01]  /*ce30*/  FMNMX.FTZ R8, R20, R15, !PT ;  /* 0x0000000f14087209 */ /* 0x002fe20007810000 */
[----:B------:R-:W-:-:S04]  /*ce40*/  FFMA.FTZ R15, R72, R14, -R59 ;  /* 0x0000000e480f7223 */ /* 0x000fc8000001083b */
[----:B------:R-:W0:Y:S01]  /*ce50*/  MUFU.EX2 R171, R171 ;  /* 0x000000ab00ab7308 */ /* 0x000e220000000800 */
[----:B------:R-:W1:Y:S07]  /*ce60*/  SHFL.BFLY PT, R57, R8, 0x1, 0x1f ;  /* 0x0c201f0008397f89 */ /* 0x000e6e00000e0000 */
[----:B------:R-:W2:Y:S08]  /*ce70*/  MUFU.EX2 R15, R15 ;  /* 0x0000000f000f7308 */ /* 0x000eb00000000800 */
[----:B------:R-:W-:Y:S01]  /*ce80*/  MUFU.EX2 R172, R172 ;  /* 0x000000ac00ac7308 */ /* 0x000fe20000000800 */
[----:B0-----:R-:W-:-:S07]  /*ce90*/  F2FP.F16.F32.PACK_AB R158, R171, R170 ;  /* 0x000000aaab9e723e */ /* 0x001fce00000000ff */
[----:B------:R-:W0:Y:S01]  /*cea0*/  MUFU.EX2 R173, R173 ;  /* 0x000000ad00ad7308 */ /* 0x000e220000000800 */
[----:B-1----:R-:W-:Y:S02]  /*ceb0*/  FMNMX.FTZ R20, R8, R57, !PT ;  /* 0x0000003908147209 */ /* 0x002fe40007810000 */
[----:B--2---:R-:W-:Y:S02]  /*cec0*/  F2FP.F16.F32.PACK_AB R156, R15, R34 ;  /* 0x000000220f9c723e */ /* 0x004fe400000000ff */
[C---:B------:R-:W-:Y:S01]  /*ced0*/  FSETP.NEU.FTZ.AND P3, PT, R20.reuse, -INF , PT ;  /* 0xff8000001400780b */ /* 0x040fe20003f7d000 */
[----:B------:R-:W-:Y:S02]  /*cee0*/  FMUL.FTZ R8, R20, R14 ;  /* 0x0000000e14087220 */ /* 0x000fe40000410000 */
[----:B------:R-:W-:Y:S03]  /*cef0*/  MUFU.EX2 R174, R174 ;  /* 0x000000ae00ae7308 */ /* 0x000fe60000000800 */
[----:B------:R-:W-:-:S02]  /*cf00*/  FSEL R8, R8, RZ, P3 ;  /* 0x000000ff08087208 */ /* 0x000fc40001800000 */
        /* <DEDUP_REMOVED lines=13> */
[----:B------:R2:W3:Y:S01]  /*cfe0*/  MUFU.EX2 R32, R27 ;  /* 0x0000001b00207308 */ /* 0x0004e20000000800 */
[-CC-:B------:R-:W-:Y:S01]  /*cff0*/  FFMA.FTZ R180, R47, R14.reuse, -R8.reuse ;  /* 0x0000000e2fb47223 */ /* 0x180fe20000010808 */
[-CC-:B------:R-:W-:Y:S01]  /*d000*/  FFMA.FTZ R181, R49, R14.reuse, -R8.reuse ;  /* 0x0000000e31b57223 */ /* 0x180fe20000010808 */
[-CC-:B------:R-:W-:Y:S01]  /*d010*/  FFMA.FTZ R182, R51, R14.reuse, -R8.reuse ;  /* 0x0000000e33b67223 */ /* 0x180fe20000010808 */
[-CC-:B------:R-:W-:Y:S01]  /*d020*/  FFMA.FTZ R183, R53, R14.reuse, -R8.reuse ;  /* 0x0000000e35b77223 */ /* 0x180fe20000010808 */
[----:B------:R-:W-:Y:S01]  /*d030*/  FFMA.FTZ R8, R55, R14, -R8 ;  /* 0x0000000e37087223 */ /* 0x000fe20000010808 */
[----:B-1----:R-:W-:Y:S01]  /*d040*/  IMAD.MOV.U32 R25, RZ, RZ, 0x40000040 ;  /* 0x40000040ff197424 */ /* 0x002fe200078e00ff */
[----:B0-----:R-:W-:Y:S01]  /*d050*/  F2FP.F16.F32.PACK_AB R152, R173, R172 ;  /* 0x000000acad98723e */ /* 0x001fe200000000ff */
[----:B------:R0:W1:Y:S01]  /*d060*/  MUFU.EX2 R167, R29 ;  /* 0x0000001d00a77308 */ /* 0x0000620000000800 */
[----:B--2---:R-:W-:-:S02]  /*d070*/  IMAD.MOV.U32 R27, RZ, RZ, 0x40000040 ;  /* 0x40000040ff1b7424 */ /* 0x004fc400078e00ff */
[C---:B------:R-:W-:Y:S02]  /*d080*/  R2UR UR7, R25.reuse ;  /* 0x00000000190772ca */ /* 0x040fe400000e0000 */
[----:B------:R-:W-:Y:S02]  /*d090*/  R2UR UR19, R25 ;  /* 0x00000000191372ca */ /* 0x000fe400000e0000 */
[----:B------:R-:W-:Y:S01]  /*d0a0*/  R2UR UR11, R27 ;  /* 0x000000001b0b72ca */ /* 0x000fe200000e0000 */
[----:B------:R-:W2:Y:S01]  /*d0b0*/  MUFU.EX2 R36, R31 ;  /* 0x0000001f00247308 */ /* 0x000ea20000000800 */
[----:B0-----:R-:W-:Y:S01]  /*d0c0*/  FADD.FTZ R29, R164, R61 ;  /* 0x0000003da41d7221 */ /* 0x001fe20000010000 */
[----:B---3--:R-:W-:Y:S01]  /*d0d0*/  FADD.FTZ R26, R165, R32 ;  /* 0x00000020a51a7221 */ /* 0x008fe20000010000 */
[----:B------:R-:W-:Y:S02]  /*d0e0*/  F2FP.F16.F32.PACK_AB R164, R61, R164 ;  /* 0x000000a43da4723e */ /* 0x000fe400000000ff */
[----:B------:R-:W-:Y:S01]  /*d0f0*/  FADD.FTZ R40, R166, R29 ;  /* 0x0000001da6287221 */ /* 0x000fe20000010000 */
[C---:B------:R-:W-:Y:S01]  /*d100*/  F2FP.F16.F32.PACK_AB R166, R63.reuse, R166 ;  /* 0x000000a63fa6723e */ /* 0x040fe200000000ff */
[----:B------:R-:W-:Y:S01]  /*d110*/  IMAD.MOV.U32 R29, RZ, RZ, 0x40000040 ;  /* 0x40000040ff1d7424 */ /* 0x000fe200078e00ff */
[----:B------:R-:W0:Y:S01]  /*d120*/  MUFU.EX2 R33, R33 ;  /* 0x0000002100217308 */ /* 0x000e220000000800 */
[----:B------:R-:W-:Y:S01]  /*d130*/  FADD.FTZ R27, R63, R40 ;  /* 0x000000283f1b7221 */ /* 0x000fe20000010000 */
[----:B-1----:R-:W-:Y:S01]  /*d140*/  FADD.FTZ R25, R167, R26 ;  /* 0x0000001aa7197221 */ /* 0x002fe20000010000 */
[----:B------:R-:W-:-:S02]  /*d150*/  F2FP.F16.F32.PACK_AB R165, R32, R165 ;  /* 0x000000a520a5723e */ /* 0x000fc400000000ff */
[----:B------:R-:W-:Y:S01]  /*d160*/  FADD.FTZ R28, R160, R27 ;  /* 0x0000001ba01c7221 */ /* 0x000fe20000010000 */
[C---:B------:R-:W-:Y:S02]  /*d170*/  F2FP.F16.F32.PACK_AB R160, R65.reuse, R160 ;  /* 0x000000a041a0723e */ /* 0x040fe400000000ff */
[----:B------:R-:W1:Y:S01]  /*d180*/  MUFU.EX2 R38, R35 ;  /* 0x0000002300267308 */ /* 0x000e620000000800 */
[----:B------:R-:W-:Y:S01]  /*d190*/  FADD.FTZ R27, R65, R28 ;  /* 0x0000001c411b7221 */ /* 0x000fe20000010000 */
[C---:B--2---:R-:W-:Y:S01]  /*d1a0*/  FADD.FTZ R24, R36.reuse, R25 ;  /* 0x0000001924187221 */ /* 0x044fe20000010000 */
[----:B------:R-:W-:Y:S02]  /*d1b0*/  F2FP.F16.F32.PACK_AB R167, R36, R167 ;  /* 0x000000a724a7723e */ /* 0x000fe400000000ff */
[----:B------:R-:W-:Y:S01]  /*d1c0*/  FADD.FTZ R26, R30, R27 ;  /* 0x0000001b1e1a7221 */ /* 0x000fe20000010000 */
[----:B------:R-:W-:Y:S02]  /*d1d0*/  R2UR UR15, R29 ;  /* 0x000000001d0f72ca */ /* 0x000fe400000e0000 */
[----:B------:R-:W2:Y:S01]  /*d1e0*/  MUFU.EX2 R37, R37 ;  /* 0x0000002500257308 */ /* 0x000ea20000000800 */
[----:B0-----:R-:W-:Y:S01]  /*d1f0*/  FADD.FTZ R25, R33, R24 ;  /* 0x0000001821197221 */ /* 0x001fe20000010000 */
[----:B------:R-:W-:Y:S01]  /*d200*/  FADD.FTZ R27, R67, R26 ;  /* 0x0000001a431b7221 */ /* 0x000fe20000010000 */
[----:B------:R-:W-:Y:S03]  /*d210*/  STSM.16.M88.4 [R198+0x36400], R164 ;  /* 0x036400a4c6007844 */ /* 0x000fe60000000200 */
[----:B------:R-:W-:-:S02]  /*d220*/  FADD.FTZ R200, R34, R27 ;  /* 0x0000001b22c87221 */ /* 0x000fc40000010000 */
[----:B------:R-:W0:Y:S01]  /*d230*/  MUFU.EX2 R176, R176 ;  /* 0x000000b000b07308 */ /* 0x000e220000000800 */
[C---:B-1----:R-:W-:Y:S01]  /*d240*/  F2FP.F16.F32.PACK_AB R161, R38.reuse, R33 ;  /* 0x0000002126a1723e */ /* 0x042fe200000000ff */
[----:B------:R-:W-:Y:S01]  /*d250*/  FADD.FTZ R24, R38, R25 ;  /* 0x0000001926187221 */ /* 0x000fe20000010000 */
[----:B------:R-:W-:-:S04]  /*d260*/  FADD.FTZ R15, R15, R200 ;  /* 0x000000c80f0f7221 */ /* 0x000fc80000010000 */
[----:B------:R-:W-:Y:S01]  /*d270*/  FADD.FTZ R170, R170, R15 ;  /* 0x0000000faaaa7221 */ /* 0x000fe20000010000 */
[----:B------:R-:W-:Y:S01]  /*d280*/  MUFU.EX2 R177, R177 ;  /* 0x000000b100b17308 */ /* 0x000fe20000000800 */
[----:B--2---:R-:W-:Y:S02]  /*d290*/  FADD.FTZ R201, R37, R24 ;  /* 0x0000001825c97221 */ /* 0x004fe40000010000 */
[----:B------:R-:W-:-:S04]  /*d2a0*/  FADD.FTZ R171, R171, R170 ;  /* 0x000000aaabab7221 */ /* 0x000fc80000010000 */
[----:B------:R-:W-:Y:S01]  /*d2b0*/  FADD.FTZ R172, R172, R171 ;  /* 0x000000abacac7221 */ /* 0x000fe20000010000 */
[----:B------:R-:W1:Y:S01]  /*d2c0*/  MUFU.EX2 R178, R178 ;  /* 0x000000b200b27308 */ /* 0x000e620000000800 */
[C---:B0-----:R-:W-:Y:S01]  /*d2d0*/  F2FP.F16.F32.PACK_AB R163, R176.reuse, R37 ;  /* 0x00000025b0a3723e */ /* 0x041fe200000000ff */
[----:B------:R-:W-:Y:S01]  /*d2e0*/  FADD.FTZ R176, R176, R201 ;  /* 0x000000c9b0b07221 */ /* 0x000fe20000010000 */
[----:B------:R-:W-:-:S03]  /*d2f0*/  FADD.FTZ R173, R173, R172 ;  /* 0x000000acadad7221 */ /* 0x000fc60000010000 */
[----:B------:R-:W-:Y:S02]  /*d300*/  STSM.16.M88.4 [R211], R160 ;  /* 0x000000a0d3007844 */ /* 0x000fe40000000200 */
[----:B------:R-:W-:Y:S08]  /*d310*/  MUFU.EX2 R179, R179 ;  /* 0x000000b300b37308 */ /* 0x000ff00000000800 */
[----:B------:R-:W0:Y:S01]  /*d320*/  MUFU.EX2 R180, R180 ;  /* 0x000000b400b47308 */ /* 0x000e220000000800 */
[----:B-1----:R-:W-:Y:S01]  /*d330*/  F2FP.F16.F32.PACK_AB R157, R178, R177 ;  /* 0x000000b1b29d723e */ /* 0x002fe200000000ff */
[----:B------:R-:W-:-:S04]  /*d340*/  FADD.FTZ R177, R177, R176 ;  /* 0x000000b0b1b17221 */ /* 0x000fc80000010000 */
[----:B------:R-:W-:Y:S02]  /*d350*/  FADD.FTZ R178, R178, R177 ;  /* 0x000000b1b2b27221 */ /* 0x000fe40000010000 */
[----:B------:R-:W1:Y:S08]  /*d360*/  MUFU.EX2 R175, R175 ;  /* 0x000000af00af7308 */ /* 0x000e700000000800 */
[----:B------:R-:W-:Y:S01]  /*d370*/  MUFU.EX2 R181, R181 ;  /* 0x000000b500b57308 */ /* 0x000fe20000000800 */
[----:B0-----:R-:W-:Y:S01]  /*d380*/  F2FP.F16.F32.PACK_AB R159, R180, R179 ;  /* 0x000000b3b49f723e */ /* 0x001fe200000000ff */
[----:B------:R-:W-:-:S04]  /*d390*/  FADD.FTZ R179, R179, R178 ;  /* 0x000000b2b3b37221 */ /* 0x000fc80000010000 */
[----:B------:R-:W-:Y:S01]  /*d3a0*/  STSM.16.M88.4 [R199], R156 ;  /* 0x0000009cc7007844 */ /* 0x000fe20000000200 */
[----:B------:R-:W-:Y:S01]  /*d3b0*/  FADD.FTZ R180, R180, R179 ;  /* 0x000000b3b4b47221 */ /* 0x000fe20000010000 */
[----:B------:R-:W0:Y:S01]  /*d3c0*/  MUFU.EX2 R182, R182 ;  /* 0x000000b600b67308 */ /* 0x000e220000000800 */
[----:B-1----:R-:W-:-:S07]  /*d3d0*/  F2FP.F16.F32.PACK_AB R154, R175, R174 ;  /* 0x000000aeaf9a723e */ /* 0x002fce00000000ff */
[----:B------:R-:W-:Y:S08]  /*d3e0*/  MUFU.EX2 R183, R183 ;  /* 0x000000b700b77308 */ /* 0x000ff00000000800 */
[----:B------:R-:W1:Y:S01]  /*d3f0*/  MUFU.EX2 R8, R8 ;  /* 0x0000000800087308 */ /* 0x000e620000000800 */
[----:B0-----:R-:W-:Y:S01]  /*d400*/  F2FP.F16.F32.PACK_AB R153, R182, R181 ;  /* 0x000000b5b699723e */ /* 0x001fe200000000ff */
[----:B------:R-:W-:-:S04]  /*d410*/  FADD.FTZ R181, R181, R180 ;  /* 0x000000b4b5b57221 */ /* 0x000fc80000010000 */
[----:B------:R-:W-:Y:S01]  /*d420*/  FADD.FTZ R182, R182, R181 ;  /* 0x000000b5b6b67221 */ /* 0x000fe20000010000 */
[----:B-1----:R-:W-:-:S03]  /*d430*/  F2FP.F16.F32.PACK_AB R155, R8, R183 ;  /* 0x000000b7089b723e */ /* 0x002fc600000000ff */
[----:B------:R-:W-:Y:S02]  /*d440*/  FADD.FTZ R183, R183, R182 ;  /* 0x000000b6b7b77221 */ /* 0x000fe40000010000 */
[----:B------:R0:W-:Y:S01]  /*d450*/  STSM.16.M88.4 [R210], R152 ;  /* 0x00000098d2007844 */ /* 0x0001e20000000200 */
[----:B------:R-:W-:Y:S01]  /*d460*/  WARPGROUP.ARRIVE ;  /* 0x00000000000079c5 */ /* 0x000fe20000000000 */
[----:B------:R-:W-:-:S05]  /*d470*/  FADD.FTZ R8, R8, R183 ;  /* 0x000000b708087221 */ /* 0x000fca0000010000 */
[----:B------:R-:W-:Y:S03]  /*d480*/  HGMMA.64x256x16.F32 R24, R164, gdesc[UR4].tnspB, RZ, !UPT, gsb0 ;  /* 0x43e00004a4187df0 */ /* 0x000fe6000c0008ff */
[----:B------:R-:W-:Y:S02]  /*d490*/  WARPGROUP.DEPBAR.LE gsb0, 0x0 ;  /* 0x00008000000079c5 */ /* 0x000fe40000010000 */
[----:B------:R-:W-:-:S15]  /*d4a0*/  WARPGROUP.ARRIVE ;  /* 0x00000000000079c5 */ /* 0x000fde0000000000 */
[----:B------:R-:W-:-:S08]  /*d4b0*/  NOP ;  /* 0x0000000000007918 */ /* 0x000fd00000000000 */
[----:B------:R-:W-:Y:S03]  /*d4c0*/  HGMMA.64x256x16.F32 R24, R160, gdesc[UR8].tnspB, R24, gsb0 ;  /* 0x43e00008a0187df0 */ /* 0x000fe60008000818 */
        /* <DEDUP_REMOVED lines=9> */
[----:B0-----:R-:W0:Y:S01]  /*d560*/  @P2 LDC R152, c[0x0][0x44c] ;  /* 0x00011300ff982b82 */ /* 0x001e220000000800 */
[----:B------:R1:W-:Y:S06]  /*d570*/  MEMBAR.ALL.CTA ;  /* 0x0000000000007992 */ /* 0x0003ec0000008000 */
[----:B-1----:R-:W1:Y:S01]  /*d580*/  FENCE.VIEW.ASYNC.S ;  /* 0x00000000000073c6 */ /* 0x002e620000000000 */
[----:B------:R-:W2:Y:S01]  /*d590*/  @P2 LDC R154, c[0x0][0x450] ;  /* 0x00011400ff9a2b82 */ /* 0x000ea20000000800 */
[----:B0-----:R-:W-:-:S04]  /*d5a0*/  @P2 IMAD.HI.U32 R15, R195, R152, RZ ;  /* 0x00000098c30f2227 */ /* 0x001fc800078e00ff */
[----:B------:R-:W-:Y:S01]  /*d5b0*/  IMAD.MOV.U32 R152, RZ, RZ, R195 ;  /* 0x000000ffff987224 */ /* 0x000fe200078e00c3 */
[----:B--2---:R-:W-:Y:S01]  /*d5c0*/  @P2 SHF.R.U32.HI R152, RZ, R154, R15 ;  /* 0x0000009aff982219 */ /* 0x004fe2000001160f */
[----:B------:R-:W-:-:S04]  /*d5d0*/  VIADD R15, R168, 0xfffffffe ;  /* 0xfffffffea80f7836 */ /* 0x000fc80000000000 */
[----:B------:R-:W-:-:S04]  /*d5e0*/  IMAD.IADD R169, R169, 0x1, R152 ;  /* 0x00000001a9a97824 */ /* 0x000fc800078e0298 */
[----:B------:R-:W-:Y:S01]  /*d5f0*/  VIADD R152, R169, UR4 ;  /* 0x00000004a9987c36 */ /* 0x000fe20008000000 */
[----:B-1----:R-:W-:Y:S01]  /*d600*/  NOP ;  /* 0x0000000000007918 */ /* 0x002fe20000000000 */
[----:B------:R-:W-:Y:S06]  /*d610*/  BAR.ARV 0xe, 0x100 ;  /* 0x0384000000007b1d */ /* 0x000fec0000002000 */
[----:B------:R0:W-:Y:S02]  /*d620*/  @!P1 SYNCS.ARRIVE.TRANS64.RED.A1T0 RZ, [R0+URZ], RZ ;  /* 0x000000ff00ff99a7 */ /* 0x0001e4000810043f */
[----:B0-----:R-:W-:-:S04]  /*d630*/  FADD.FTZ R0, R174, R173 ;  /* 0x000000adae007221 */ /* 0x001fc80000010000 */
[----:B------:R-:W-:Y:S01]  /*d640*/  FADD.FTZ R0, R175, R0 ;  /* 0x00000000af007221 */ /* 0x000fe20000010000 */
        /* <DEDUP_REMOVED lines=13> */
.L_x_6806:
[----:B------:R-:W-:-:S06]  /*d720*/  UISETP.NE.AND UP0, UPT, UR5, 0x1, UPT ;  /* 0x000000010500788c */ /* 0x000fcc000bf05270 */
[----:B------:R-:W-:-:S05]  /*d730*/  PLOP3.LUT P3, PT, PT, PT, UP0, 0x80, 0x0 ;  /* 0x000000000000781c */ /* 0x000fca0003f6f008 */
[----:B------:R-:W-:-:S08]  /*d740*/  @UP0 ULDC.64 UR6, c[0x0][0xae0] ;  /* 0x0002b80000060ab9 */ /* 0x000fd00000000a00 */
[----:B------:R-:W-:-:S05]  /*d750*/  @P3 IMAD.HI.U32 R154, R153, UR6, RZ ;  /* 0x00000006999a3c27 */ /* 0x000fca000f8e00ff */
[----:B------:R-:W-:-:S07]  /*d760*/  @P3 SHF.R.U32.HI R153, RZ, UR7, R154 ;  /* 0x00000007ff993c19 */ /* 0x000fce000801169a */
.L_x_6807:
[----:B------:R-:W-:Y:S05]  /*d770*/  BSYNC B0 ;  /* 0x0000000000007941 */ /* 0x000fea0003800000 */
.L_x_6805:
[----:B------:R-:W-:-:S04]  /*d780*/  IMAD.U32 R154, RZ, RZ, UR5 ;  /* 0x00000005ff9a7e24 */ /* 0x000fc8000f8e00ff */
[----:B------:R-:W-:-:S05]  /*d790*/  IMAD R153, R153, R154, UR5 ;  /* 0x0000000599997e24 */ /* 0x000fca000f8e029a */
[----:B------:R-:W-:-:S07]  /*d7a0*/  VIMNMX R152, R152, R153, PT ;  /* 0x0000009998987248 */ /* 0x000fce0003fe0100 */
.L_x_6804:
        /* <DEDUP_REMOVED lines=8> */
[----:B------:R-:W-:Y:S01]  /*d830*/  SHF.R.S32.HI R208, RZ, 0x6, R153 ;  /* 0x00000006ffd07819 */ /* 0x000fe20000011499 */
[----:B------:R-:W-:Y:S01]  /*d840*/  ULDC UR40, c[0x0][0xa80] ;  /* 0x0002a00000287ab9 */ /* 0x000fe20000000800 */
[----:B------:R-:W-:Y:S01]  /*d850*/  ULDC UR46, c[0x0][0xad8] ;  /* 0x0002b600002e7ab9 */ /* 0x000fe20000000800 */
[----:B------:R-:W-:Y:S01]  /*d860*/  ULDC UR44, c[0x0][0xad8] ;  /* 0x0002b600002c7ab9 */ /* 0x000fe20000000800 */
[----:B------:R-:W-:Y:S01]  /*d870*/  VIMNMX R208, R215, R208, !PT ;  /* 0x000000d0d7d07248 */ /* 0x000fe20007fe0100 */
[----:B------:R-:W-:Y:S03]  /*d880*/  BSSY B1, `(.L_x_6808) ;  /* 0x00003d8000017945 */ /* 0x000fe60003800000 */
[----:B------:R-:W-:-:S13]  /*d890*/  ISETP.GE.AND P3, PT, R15, R208, PT ;  /* 0x000000d00f00720c */ /* 0x000fda0003f66270 */
[----:B------:R-:W-:Y:S05]  /*d8a0*/  @!P3 BRA `(.L_x_6809) ;  /* 0x0000003c0054b947 */ /* 0x000fea0003800000 */
[----:B------:R-:W-:Y:S01]  /*d8b0*/  BSSY B0, `(.L_x_6810) ;  /* 0x00003d0000007945 */ /* 0x000fe20003800000 */
.L_x_6829:
[----:B------:R-:W-:-:S05]  /*d8c0*/  VIADD R200, R19, 0x1 ;  /* 0x0000000113c87836 */ /* 0x000fca0000000000 */
[----:B------:R-:W-:-:S04]  /*d8d0*/  ISETP.NE.AND P3, PT, R200, 0x2, PT ;  /* 0x00000002c800780c */ /* 0x000fc80003f65270 */
[----:B------:R-:W-:Y:S02]  /*d8e0*/  SEL R21, RZ, 0x1, P3 ;  /* 0x00000001ff157807 */ /* 0x000fe40001800000 */
[----:B------:R-:W-:Y:S02]  /*d8f0*/  SEL R200, R200, RZ, P3 ;  /* 0x000000ffc8c87207 */ /* 0x000fe40001800000 */
[----:B------:R-:W-:Y:S01]  /*d900*/  LOP3.LUT R22, R22, R21, RZ, 0x3c, !PT ;  /* 0x0000001516167212 */ /* 0x000fe200078e3cff */
[----:B--2---:R-:W-:Y:S06]  /*d910*/  @!P0 BRA `(.L_x_6811) ;  /* 0x0000000000048947 */ /* 0x004fec0003800000 */
[----:B------:R-:W-:Y:S01]  /*d920*/  BPT.TRAP 0x1 ;  /* 0x000000040000795c */ /* 0x000fe20000300000 */
.L_x_6811:
[----:B------:R-:W-:Y:S01]  /*d930*/  IMAD R201, R200, 0x8, R18 ;  /* 0x00000008c8c97824 */ /* 0x000fe200078e0212 */
[----:B------:R-:W-:-:S04]  /*d940*/  SHF.L.U32 R14, R22, 0x1f, RZ ;  /* 0x0000001f160e7819 */ /* 0x000fc800000006ff */
[----:B------:R0:W1:Y:S01]  /*d950*/  SYNCS.PHASECHK.TRANS64.TRYWAIT P3, [R201+URZ+0x38830], R14 ;  /* 0x0388300ec90075a7 */ /* 0x000062000806017f */
[----:B------:R-:W-:Y:S05]  /*d960*/  @!P0 BRA `(.L_x_6812) ;  /* 0x0000000000048947 */ /* 0x000fea0003800000 */
[----:B------:R-:W-:Y:S01]  /*d970*/  BPT.TRAP 0x1 ;  /* 0x000000040000795c */ /* 0x000fe20000300000 */
.L_x_6812:
[----:B------:R-:W-:Y:S01]  /*d980*/  BSSY B2, `(.L_x_6813) ;  /* 0x0000006000027945 */ /* 0x000fe20003800000 */
[----:B------:R-:W-:Y:S02]  /*d990*/  IMAD R156, R200, 0x200, R191 ;  /* 0x00000200c89c7824 */ /* 0x000fe400078e02bf */
[----:B------:R-:W-:Y:S01]  /*d9a0*/  IMAD.MOV.U32 R157, RZ, RZ, 0x40000040 ;  /* 0x40000040ff9d7424 */ /* 0x000fe200078e00ff */
[----:B-1----:R-:W-:Y:S06]  /*d9b0*/  @P3 BRA `(.L_x_6814) ;  /* 0x0000000000083947 */ /* 0x002fec0003800000 */
[----:B------:R-:W1:Y:S02]  /*d9c0*/  SYNCS.PHASECHK.TRANS64.TRYWAIT P3, [R201+URZ+0x38830], R14 ;  /* 0x0388300ec90075a7 */ /* 0x000e64000806017f */
[----:B-1----:R-:W-:Y:S05]  /*d9d0*/  @!P3 BRA `(.L_x_6815) ;  /* 0x000001940098b947 */ /* 0x002fea0003800000 */
.L_x_6814:
[----:B------:R-:W-:Y:S05]  /*d9e0*/  BSYNC B2 ;  /* 0x0000000000027941 */ /* 0x000fea0003800000 */
.L_x_6813:
        /* <DEDUP_REMOVED lines=36> */
.L_x_6816:
[----:B------:R2:W3:Y:S01]  /*dc30*/  SYNCS.PHASECHK.TRANS64.TRYWAIT P3, [R201+URZ+0x38850], R14 ;  /* 0x0388500ec90075a7 */ /* 0x0004e2000806017f */
[----:B------:R-:W-:Y:S05]  /*dc40*/  @!P0 BRA `(.L_x_6817) ;  /* 0x0000000000048947 */ /* 0x000fea0003800000 */
[----:B------:R-:W-:Y:S01]  /*dc50*/  BPT.TRAP 0x1 ;  /* 0x000000040000795c */ /* 0x000fe20000300000 */
.L_x_6817:
[----:B------:R-:W-:Y:S04]  /*dc60*/  BSSY B2, `(.L_x_6818) ;  /* 0x0000004000027945 */ /* 0x000fe80003800000 */
[----:B---3--:R-:W-:Y:S05]  /*dc70*/  @P3 BRA `(.L_x_6819) ;  /* 0x0000000000083947 */ /* 0x008fea0003800000 */
[----:B------:R-:W3:Y:S02]  /*dc80*/  SYNCS.PHASECHK.TRANS64.TRYWAIT P3, [R201+URZ+0x38850], R14 ;  /* 0x0388500ec90075a7 */ /* 0x000ee4000806017f */
[----:B---3--:R-:W-:Y:S05]  /*dc90*/  @!P3 BRA `(.L_x_6820) ;  /* 0x0000019000fcb947 */ /* 0x008fea0003800000 */
.L_x_6819:
[----:B------:R-:W-:Y:S05]  /*dca0*/  BSYNC B2 ;  /* 0x0000000000027941 */ /* 0x000fea0003800000 */
.L_x_6818:
[----:B------:R-:W-:Y:S01]  /*dcb0*/  IMAD R202, R200, 0x1000, R192 ;  /* 0x00001000c8ca7824 */ /* 0x000fe200078e02c0 */
[----:B------:R-:W-:Y:S01]  /*dcc0*/  R2UR UR4, R2 ;  /* 0x00000000020472ca */ /* 0x000fe200000e0000 */
[----:B------:R-:W-:Y:S01]  /*dcd0*/  IMAD.MOV.U32 R203, RZ, RZ, 0x40000040 ;  /* 0x40000040ffcb7424 */ /* 0x000fe200078e00ff */
[----:B------:R-:W-:Y:S01]  /*dce0*/  R2UR UR5, R3 ;  /* 0x00000000030572ca */ /* 0x000fe200000e0000 */
[----:B------:R-:W-:Y:S01]  /*dcf0*/  WARPGROUP.ARRIVE ;  /* 0x00000000000079c5 */ /* 0x000fe20000000000 */
[----:B------:R-:W-:Y:S01]  /*dd00*/  R2UR UR6, R202 ;  /* 0x00000000ca0672ca */ /* 0x000fe200000e0000 */
[----:B------:R-:W-:Y:S01]  /*dd10*/  VIADD R204, R2, 0x2 ;  /* 0x0000000202cc7836 */ /* 0x000fe20000000000 */
[----:B------:R-:W-:Y:S01]  /*dd20*/  R2UR UR7, R203 ;  /* 0x00000000cb0772ca */ /* 0x000fe200000e0000 */
[----:B------:R-:W-:Y:S02]  /*dd30*/  IMAD.MOV.U32 R205, RZ, RZ, 0x40000040 ;  /* 0x40000040ffcd7424 */ /* 0x000fe400078e00ff */
[----:B------:R-:W4:Y:S01]  /*dd40*/  S2R R21, SR_TID.X ;  /* 0x0000000000157919 */ /* 0x000f220000002100 */
[----:B------:R-:W-:Y:S01]  /*dd50*/  VIADD R206, R202, 0x800 ;  /* 0x00000800cace7836 */ /* 0x000fe20000000000 */
[----:B------:R-:W-:Y:S01]  /*dd60*/  UISETP.NE.AND UP0, UPT, UR48, URZ, UPT ;  /* 0x0000003f3000728c */ /* 0x000fe2000bf05270 */
[----:B------:R-:W-:-:S07]  /*dd70*/  VIADD R207, R2, 0x800 ;  /* 0x0000080002cf7836 */ /* 0x000fce0000000000 */
        /* <DEDUP_REMOVED lines=9> */
[----:B----4-:R-:W-:-:S05]  /*de10*/  SHF.R.U32.HI R21, RZ, 0x7, R21 ;  /* 0x00000007ff157819 */ /* 0x010fca0000011615 */
[----:B0123--:R0:W1:Y:S02]  /*de20*/  SHFL.IDX PT, R14, R21, RZ, 0x1f ;  /* 0x00001fff150e7589 */ /* 0x00f06400000e0000 */
[----:B0-----:R-:W-:Y:S01]  /*de30*/  IMAD.MOV.U32 R21, RZ, RZ, 0x4 ;  /* 0x00000004ff157424 */ /* 0x001fe200078e00ff */
        /* <DEDUP_REMOVED lines=189> */
[----:B------:R-:W-:Y:S02]  /*ea10*/  IMAD.MOV.U32 R205, RZ, RZ, 0x40000040 ;  /* 0x40000040ffcd7424 */ /* 0x000fe400078e00ff */
[----:B------:R-:W-:Y:S01]  /*ea20*/  IMAD.MOV.U32 R206, RZ, RZ, 0x28 ;  /* 0x00000028ffce7424 */ /* 0x000fe200078e00ff */
        /* <DEDUP_REMOVED lines=17> */
[----:B------:R-:W-:Y:S02]  /*eb40*/  VIADD R207, R202, 0xa00 ;  /* 0x00000a00cacf7836 */ /* 0x000fe40000000000 */
[----:B------:R-:W-:Y:S01]  /*eb50*/  IMAD.IADD R204, R206, 0x1, R14 ;  /* 0x00000001cecc7824 */ /* 0x000fe200078e020e */
[----:B------:R-:W-:-:S02]  /*eb60*/  WARPGROUP.DEPBAR.LE gsb0, 0x0 ;  /* 0x00008000000079c5 */ /* 0x000fc40000010000 */
[----:B------:R-:W-:-:S07]  /*eb70*/  WARPGROUP.ARRIVE ;  /* 0x00000000000079c5 */ /* 0x000fce0000000000 */
        /* <DEDUP_REMOVED lines=108> */
[----:B------:R-:W-:Y:S02]  /*f240*/  IMAD.MOV.U32 R205, RZ, RZ, 0x40000040 ;  /* 0x40000040ffcd7424 */ /* 0x000fe400078e00ff */
[----:B------:R-:W-:Y:S01]  /*f250*/  IMAD.IADD R14, R214, 0x1, R195 ;  /* 0x00000001d60e7824 */ /* 0x000fe200078e02c3 */
[----:B------:R-:W-:Y:S01]  /*f260*/  R2UR UR4, R204 ;  /* 0x00000000cc0472ca */ /* 0x000fe200000e0000 */
[----:B------:R-:W-:Y:S01]  /*f270*/  IMAD.IADD R204, R207, 0x1, R203 ;  /* 0x00000001cfcc7824 */ /* 0x000fe200078e02cb */
[----:B------:R-:W-:Y:S01]  /*f280*/  R2UR UR5, R205 ;  /* 0x00000000cd0572ca */ /* 0x000fe200000e0000 */
[----:B------:R-:W-:Y:S01]  /*f290*/  IMAD.MOV.U32 R205, RZ, RZ, 0x40000040 ;  /* 0x40000040ffcd7424 */ /* 0x000fe200078e00ff */
[----:B------:R-:W-:-:S02]  /*f2a0*/  WARPGROUP.DEPBAR.LE gsb0, 0x0 ;  /* 0x00008000000079c5 */ /* 0x000fc40000010000 */
[----:B------:R-:W-:-:S09]  /*f2b0*/  WARPGROUP.ARRIVE ;  /* 0x00000000000079c5 */ /* 0x000fd20000000000 */
[----:B------:R-:W-:Y:S01]  /*f2c0*/  HGMMA.64x64x16.F32 R152, gdesc[UR4], R152, gsb0 ;  /* 0x00e00000049879f0 */ /* 0x000fe20008000898 */
[----:B------:R-:W-:Y:S01]  /*f2d0*/  R2UR UR4, R204 ;  /* 0x00000000cc0472ca */ /* 0x000fe200000e0000 */
[--C-:B------:R-:W-:Y:S01]  /*f2e0*/  IMAD.IADD R204, R203, 0x1, R206.reuse ;  /* 0x00000001cbcc7824 */ /* 0x100fe200078e02ce */
[----:B------:R-:W-:Y:S01]  /*f2f0*/  R2UR UR5, R205 ;  /* 0x00000000cd0572ca */ /* 0x000fe200000e0000 */
[----:B------:R-:W-:Y:S01]  /*f300*/  IMAD.MOV.U32 R205, RZ, RZ, 0x40000040 ;  /* 0x40000040ffcd7424 */ /* 0x000fe200078e00ff */
[----:B------:R-:W0:Y:S01]  /*f310*/  @P2 LDC R203, c[0x0][0x44c] ;  /* 0x00011300ffcb2b82 */ /* 0x000e220000000800 */
[----:B------:R-:W-:Y:S01]  /*f320*/  IMAD.IADD R206, R21, 0x1, R206 ;  /* 0x0000000115ce7824 */ /* 0x000fe200078e02ce */
[----:B------:R-:W-:Y:S01]  /*f330*/  R2UR UR6, R204 ;  /* 0x00000000cc0672ca */ /* 0x000fe200000e0000 */
[----:B------:R-:W-:Y:S01]  /*f340*/  IMAD.IADD R204, R207, 0x1, R21 ;  /* 0x00000001cfcc7824 */ /* 0x000fe200078e0215 */
[----:B------:R-:W-:Y:S01]  /*f350*/  R2UR UR7, R205 ;  /* 0x00000000cd0772ca */ /* 0x000fe200000e0000 */
[----:B------:R-:W-:-:S02]  /*f360*/  IMAD.MOV.U32 R205, RZ, RZ, 0x40000040 ;  /* 0x40000040ffcd7424 */ /* 0x000fc400078e00ff */
[----:B------:R-:W-:Y:S01]  /*f370*/  IMAD.MOV.U32 R207, RZ, RZ, 0x40000040 ;  /* 0x40000040ffcf7424 */ /* 0x000fe200078e00ff */
[----:B------:R-:W1:Y:S01]  /*f380*/  @P2 LDC R21, c[0x0][0x450] ;  /* 0x00011400ff152b82 */ /* 0x000e620000000800 */
[----:B0-----:R-:W-:-:S05]  /*f390*/  @P2 IMAD.HI.U32 R203, R14, R203, RZ ;  /* 0x000000cb0ecb2227 */ /* 0x001fca00078e00ff */
[----:B-1----:R-:W-:Y:S01]  /*f3a0*/  @P2 SHF.R.U32.HI R14, RZ, R21, R203 ;  /* 0x00000015ff0e2219 */ /* 0x002fe200000116cb */
[----:B------:R-:W-:Y:S02]  /*f3b0*/  IMAD.MOV.U32 R203, RZ, RZ, 0x40 ;  /* 0x00000040ffcb7424 */ /* 0x000fe400078e00ff */
[----:B------:R-:W-:Y:S02]  /*f3c0*/  IMAD.MOV.U32 R21, RZ, RZ, 0x1000 ;  /* 0x00001000ff157424 */ /* 0x000fe400078e00ff */
[----:B------:R-:W0:Y:S01]  /*f3d0*/  SHFL.IDX PT, R230, R14, RZ, 0x1c1f ;  /* 0x001c1fff0ee67589 */ /* 0x000e2200000e0000 */
[----:B------:R-:W-:Y:S02]  /*f3e0*/  SEL R203, R203, 0x3e, P3 ;  /* 0x0000003ecbcb7807 */ /* 0x000fe40001800000 */
[----:B------:R-:W-:Y:S02]  /*f3f0*/  SEL R21, R21, 0xf80, P3 ;  /* 0x00000f8015157807 */ /* 0x000fe40001800000 */
[----:B------:R-:W-:-:S02]  /*f400*/  LOP3.LUT R203, R203, 0x6, RZ, 0xc0, !PT ;  /* 0x00000006cbcb7812 */ /* 0x000fc400078ec0ff */
[----:B------:R-:W-:Y:S02]  /*f410*/  LOP3.LUT R21, R21, 0x1e00, RZ, 0xc0, !PT ;  /* 0x00001e0015157812 */ /* 0x000fe400078ec0ff */
[----:B------:R-:W-:Y:S02]  /*f420*/  PLOP3.LUT P3, PT, PT, PT, UP0, 0x40, 0x0 ;  /* 0x000000000000781c */ /* 0x000fe40003f6e808 */
[----:B------:R-:W-:Y:S01]  /*f430*/  IADD3 R202, R203, R21, R202 ;  /* 0x00000015cbca7210 */ /* 0x000fe20007ffe0ca */
[----:B------:R-:W-:Y:S02]  /*f440*/  WARPGROUP.DEPBAR.LE gsb0, 0x0 ;  /* 0x00008000000079c5 */ /* 0x000fe40000010000 */
[----:B------:R-:W-:-:S06]  /*f450*/  WARPGROUP.ARRIVE ;  /* 0x00000000000079c5 */ /* 0x000fcc0000000000 */
[----:B------:R-:W-:Y:S01]  /*f460*/  HGMMA.64x64x16.F32 R152, gdesc[UR4], R152, gsb0 ;  /* 0x00e00000049879f0 */ /* 0x000fe20008000898 */
[----:B------:R-:W-:Y:S02]  /*f470*/  R2UR UR4, R204 ;  /* 0x00000000cc0472ca */ /* 0x000fe400000e0000 */
[----:B------:R-:W-:Y:S01]  /*f480*/  R2UR UR5, R205 ;  /* 0x00000000cd0572ca */ /* 0x000fe200000e0000 */
[----:B------:R-:W-:Y:S01]  /*f490*/  IMAD.MOV.U32 R205, RZ, RZ, 0x40000040 ;  /* 0x40000040ffcd7424 */ /* 0x000fe200078e00ff */
[----:B------:R-:W-:Y:S02]  /*f4a0*/  R2UR UR6, R206 ;  /* 0x00000000ce0672ca */ /* 0x000fe400000e0000 */
[----:B------:R-:W-:Y:S02]  /*f4b0*/  R2UR UR7, R207 ;  /* 0x00000000cf0772ca */ /* 0x000fe400000e0000 */
[----:B------:R-:W-:Y:S01]  /*f4c0*/  IADD3 R204, R203, R21, R2 ;  /* 0x00000015cbcc7210 */ /* 0x000fe20007ffe002 */
[----:B------:R-:W-:-:S02]  /*f4d0*/  IMAD.MOV.U32 R203, RZ, RZ, 0x40000040 ;  /* 0x40000040ffcb7424 */ /* 0x000fc400078e00ff */
[----:B------:R-:W-:-:S05]  /*f4e0*/  @!P1 VIADD R21, R201, 0x38840 ;  /* 0x00038840c9159836 */ /* 0x000fca0000000000 */
[----:B------:R-:W-:Y:S01]  /*f4f0*/  @!P1 PRMT R21, RZ, 0x654, R21 ;  /* 0x00000654ff159816 */ /* 0x000fe20000000015 */
[----:B------:R-:W-:Y:S02]  /*f500*/  WARPGROUP.DEPBAR.LE gsb0, 0x0 ;  /* 0x00008000000079c5 */ /* 0x000fe40000010000 */
[----:B------:R-:W-:-:S06]  /*f510*/  WARPGROUP.ARRIVE ;  /* 0x00000000000079c5 */ /* 0x000fcc0000000000 */
[----:B------:R-:W-:Y:S01]  /*f520*/  HGMMA.64x64x16.F32 R152, gdesc[UR4], R152, gsb0 ;  /* 0x00e00000049879f0 */ /* 0x000fe20008000898 */
[----:B------:R-:W-:Y:S01]  /*f530*/  R2UR UR4, R204 ;  /* 0x00000000cc0472ca */ /* 0x000fe200000e0000 */
[----:B------:R-:W-:Y:S01]  /*f540*/  IMAD.SHL.U32 R204, R15, 0x40, RZ ;  /* 0x000000400fcc7824 */ /* 0x000fe200078e00ff */
[----:B------:R-:W-:Y:S02]  /*f550*/  R2UR UR5, R205 ;  /* 0x00000000cd0572ca */ /* 0x000fe400000e0000 */
[----:B------:R-:W-:Y:S02]  /*f560*/  R2UR UR6, R202 ;  /* 0x00000000ca0672ca */ /* 0x000fe400000e0000 */
[----:B------:R-:W-:Y:S02]  /*f570*/  R2UR UR7, R203 ;  /* 0x00000000cb0772ca */ /* 0x000fe400000e0000 */
[----:B------:R-:W-:-:S04]  /*f580*/  IADD3 R207, -R185, 0x1, -R204 ;  /* 0x00000001b9cf7810 */ /* 0x000fc80007ffe9cc */
[----:B------:R-:W-:Y:S01]  /*f590*/  IADD3 R207, -R23, R207, R184 ;  /* 0x000000cf17cf7210 */ /* 0x000fe20007ffe1b8 */
[----:B------:R-:W-:Y:S02]  /*f5a0*/  WARPGROUP.DEPBAR.LE gsb0, 0x0 ;  /* 0x00008000000079c5 */ /* 0x000fe40000010000 */
[----:B------:R-:W-:-:S06]  /*f5b0*/  WARPGROUP.ARRIVE ;  /* 0x00000000000079c5 */ /* 0x000fcc0000000000 */
[----:B------:R-:W-:Y:S03]  /*f5c0*/  HGMMA.64x64x16.F32 R152, gdesc[UR4], R152, gsb0 ;  /* 0x00e00000049879f0 */ /* 0x000fe60008000898 */
[----:B------:R-:W-:Y:S02]  /*f5d0*/  WARPGROUP.DEPBAR.LE gsb0, 0x0 ;  /* 0x00008000000079c5 */ /* 0x000fe40000010000 */
[----:B------:R1:W-:Y:S02]  /*f5e0*/  @!P1 SYNCS.ARRIVE.TRANS64.RED.A1T0 RZ, [R21+URZ], RZ ;  /* 0x000000ff15ff99a7 */ /* 0x0003e4000810043f */
[----:B-1----:R-:W-:-:S05]  /*f5f0*/  IMAD.U32 R21, RZ, RZ, UR43 ;  /* 0x0000002bff157e24 */ /* 0x002fca000f8e00ff */
[----:B------:R-:W-:-:S05]  /*f600*/  LOP3.LUT R209, RZ, R21, RZ, 0x33, !PT ;  /* 0x00000015ffd17212 */ /* 0x000fca00078e33ff */
[----:B------:R-:W-:Y:S02]  /*f610*/  IMAD.IADD R209, R209, 0x1, R207 ;  /* 0x00000001d1d17824 */ /* 0x000fe400078e02cf */
[----:B------:R-:W-:Y:S02]  /*f620*/  VIADD R207, R207, UR46 ;  /* 0x0000002ecfcf7c36 */ /* 0x000fe40008000000 */
        /* <DEDUP_REMOVED lines=15> */
.L_x_6823:
[----:B------:R-:W-:-:S05]  /*f720*/  IMAD.U32 R233, RZ, RZ, UR42 ;  /* 0x0000002affe97e24 */ /* 0x000fca000f8e00ff */
[----:B------:R-:W-:-:S13]  /*f730*/  ISETP.NE.AND P3, PT, R233, 0x1, PT ;  /* 0x00000001e900780c */ /* 0x000fda0003f65270 */
[----:B------:R-:W0:Y:S02]  /*f740*/  @P3 LDC.64 R202, c[0x0][0xae0] ;  /* 0x0002b800ffca3b82 */ /* 0x000e240000000a00 */
[----:B0-----:R-:W-:-:S05]  /*f750*/  @P3 IMAD.HI.U32 R202, R230, R202, RZ ;  /* 0x000000cae6ca3227 */ /* 0x001fca00078e00ff */
[----:B------:R-:W-:-:S07]  /*f760*/  @P3 SHF.R.U32.HI R230, RZ, R203, R202 ;  /* 0x000000cbffe63219 */ /* 0x000fce00000116ca */
.L_x_6824:
[----:B------:R-:W-:Y:S05]  /*f770*/  BSYNC B2 ;  /* 0x0000000000027941 */ /* 0x000fea0003800000 */
.L_x_6822:
[----:B------:R-:W-:-:S04]  /*f780*/  IMAD R230, R230, R233, -R204 ;  /* 0x000000e9e6e67224 */ /* 0x000fc800078e0acc */
[----:B------:R-:W-:-:S05]  /*f790*/  IMAD.IADD R230, R230, 0x1, -R185 ;  /* 0x00000001e6e67824 */ /* 0x000fca00078e0ab9 */
[----:B------:R-:W-:Y:S02]  /*f7a0*/  VIMNMX R205, R205, R230, !PT ;  /* 0x000000e6cdcd7248 */ /* 0x000fe40007fe0100 */
[----:B------:R-:W-:-:S07]  /*f7b0*/  VIADDMNMX R206, R230, R233, R206, PT ;  /* 0x000000e9e6ce7246 */ /* 0x000fce00038001ce */
.L_x_6821:
[----:B------:R-:W-:Y:S01]  /*f7c0*/  ISETP.GT.AND P3, PT, R15, -0x1, PT ;  /* 0xffffffff0f00780c */ /* 0x000fe20003f64270 */
[----:B------:R-:W0:Y:S01]  /*f7d0*/  SHFL.IDX PT, R14, R14, 0x1, 0x1c1f ;  /* 0x003c1f000e0e7f89 */ /* 0x000e2200000e0000 */
[----:B------:R-:W-:Y:S02]  /*f7e0*/  UISETP.NE.AND UP0, UPT, UR48, URZ, UPT ;  /* 0x0000003f3000728c */ /* 0x000fe4000bf05270 */
[C---:B------:R-:W-:Y:S02]  /*f7f0*/  ISETP.GT.AND P4, PT, R205.reuse, RZ, P3 ;  /* 0x000000ffcd00720c */ /* 0x040fe40001f84270 */
[C---:B------:R-:W-:Y:S02]  /*f800*/  ISETP.GT.AND P6, PT, R205.reuse, 0x8, P3 ;  /* 0x00000008cd00780c */ /* 0x040fe40001fc4270 */
[----:B------:R-:W-:Y:S02]  /*f810*/  ISETP.LT.OR P5, PT, R206, 0x1, P4 ;  /* 0x00000001ce00780c */ /* 0x000fe400027a1670 */
[----:B------:R-:W-:-:S02]  /*f820*/  ISETP.GT.AND P4, PT, R205, 0x1, P3 ;  /* 0x00000001cd00780c */ /* 0x000fc40001f84270 */
[----:B------:R-:W-:Y:S02]  /*f830*/  FSEL R202, R152, -INF , !P5 ;  /* 0xff80000098ca7808 */ /* 0x000fe40006800000 */
[C---:B------:R-:W-:Y:S02]  /*f840*/  ISETP.LT.OR P4, PT, R206.reuse, 0x2, P4 ;  /* 0x00000002ce00780c */ /* 0x040fe40002781670 */
[----:B------:R-:W-:Y:S02]  /*f850*/  ISETP.GT.AND P5, PT, R205, 0x9, P3 ;  /* 0x00000009cd00780c */ /* 0x000fe40001fa4270 */
[----:B------:R-:W-:Y:S02]  /*f860*/  FSEL R203, R153, -INF , !P4 ;  /* 0xff80000099cb7808 */ /* 0x000fe40006000000 */
[----:B------:R-:W-:Y:S02]  /*f870*/  ISETP.GT.AND P4, PT, R205, 0x10, P3 ;  /* 0x00000010cd00780c */ /* 0x000fe40001f84270 */
[----:B------:R-:W-:-:S02]  /*f880*/  ISETP.LT.OR P6, PT, R206, 0x9, P6 ;  /* 0x00000009ce00780c */ /* 0x000fc400037c1670 */
[C---:B------:R-:W-:Y:S01]  /*f890*/  ISETP.LT.OR P4, PT, R206.reuse, 0x11, P4 ;  /* 0x00000011ce00780c */ /* 0x040fe20002781670 */
[--C-:B0-----:R-:W-:Y:S01]  /*f8a0*/  IMAD.IADD R207, R207, 0x1, R14.reuse ;  /* 0x00000001cfcf7824 */ /* 0x101fe200078e020e */
[----:B------:R-:W-:Y:S01]  /*f8b0*/  ISETP.LT.OR P5, PT, R206, 0xa, P5 ;  /* 0x0000000ace00780c */ /* 0x000fe20002fa1670 */
[----:B------:R-:W-:Y:S01]  /*f8c0*/  IMAD.IADD R209, R209, 0x1, R14 ;  /* 0x00000001d1d17824 */ /* 0x000fe200078e020e */
[----:B------:R-:W-:Y:S02]  /*f8d0*/  FSEL R160, R160, -INF , !P4 ;  /* 0xff800000a0a07808 */ /* 0x000fe40006000000 */
[----:B------:R-:W-:Y:S02]  /*f8e0*/  ISETP.GT.AND P4, PT, R205, 0x19, P3 ;  /* 0x00000019cd00780c */ /* 0x000fe40001f84270 */
[----:B------:R-:W-:Y:S02]  /*f8f0*/  FSEL R156, R156, -INF , !P6 ;  /* 0xff8000009c9c7808 */ /* 0x000fe40007000000 */
[----:B------:R-:W-:-:S02]  /*f900*/  ISETP.LT.OR P4, PT, R206, 0x1a, P4 ;  /* 0x0000001ace00780c */ /* 0x000fc40002781670 */
[----:B------:R-:W-:Y:S02]  /*f910*/  FSEL R157, R157, -INF , !P5 ;  /* 0xff8000009d9d7808 */ /* 0x000fe40006800000 */
[C---:B------:R-:W-:Y:S02]  /*f920*/  ISETP.GT.AND P6, PT, R205.reuse, 0x11, P3 ;  /* 0x00000011cd00780c */ /* 0x040fe40001fc4270 */
[----:B------:R-:W-:Y:S02]  /*f930*/  ISETP.GT.AND P5, PT, R205, 0x18, P3 ;  /* 0x00000018cd00780c */ /* 0x000fe40001fa4270 */
[----:B------:R-:W-:Y:S02]  /*f940*/  FSEL R165, R165, -INF , !P4 ;  /* 0xff800000a5a57808 */ /* 0x000fe40006000000 */
[----:B------:R-:W-:Y:S02]  /*f950*/  ISETP.GT.AND P4, PT, R205, 0x28, P3 ;  /* 0x00000028cd00780c */ /* 0x000fe40001f84270 */
[----:B------:R-:W-:-:S02]  /*f960*/  ISETP.LT.OR P6, PT, R206, 0x12, P6 ;  /* 0x00000012ce00780c */ /* 0x000fc400037c1670 */
[C---:B------:R-:W-:Y:S02]  /*f970*/  ISETP.LT.OR P5, PT, R206.reuse, 0x19, P5 ;  /* 0x00000019ce00780c */ /* 0x040fe40002fa1670 */
[----:B------:R-:W-:Y:S02]  /*f980*/  ISETP.LT.OR P4, PT, R206, 0x29, P4 ;  /* 0x00000029ce00780c */ /* 0x000fe40002781670 */
[----:B------:R-:W-:Y:S02]  /*f990*/  FSEL R161, R161, -INF , !P6 ;  /* 0xff800000a1a17808 */ /* 0x000fe40007000000 */
[----:B------:R-:W-:Y:S02]  /*f9a0*/  FSEL R164, R164, -INF , !P5 ;  /* 0xff800000a4a47808 */ /* 0x000fe40006800000 */
[C---:B------:R-:W-:Y:S02]  /*f9b0*/  ISETP.GT.AND P6, PT, R205.reuse, 0x20, P3 ;  /* 0x00000020cd00780c */ /* 0x040fe40001fc4270 */
[----:B------:R-:W-:-:S02]  /*f9c0*/  ISETP.GT.AND P5, PT, R205, 0x21, P3 ;  /* 0x00000021cd00780c */ /* 0x000fc40001fa4270 */
[----:B------:R-:W-:Y:S02]  /*f9d0*/  FSEL R230, R172, -INF , !P4 ;  /* 0xff800000ace67808 */ /* 0x000fe40006000000 */
[----:B------:R-:W-:Y:S02]  /*f9e0*/  ISETP.GT.AND P4, PT, R205, 0x31, P3 ;  /* 0x00000031cd00780c */ /* 0x000fe40001f84270 */
[C---:B------:R-:W-:Y:S02]  /*f9f0*/  ISETP.LT.OR P6, PT, R206.reuse, 0x21, P6 ;  /* 0x00000021ce00780c */ /* 0x040fe400037c1670 */
[C---:B------:R-:W-:Y:S02]  /*fa00*/  ISETP.LT.OR P5, PT, R206.reuse, 0x22, P5 ;  /* 0x00000022ce00780c */ /* 0x040fe40002fa1670 */
[----:B------:R-:W-:Y:S02]  /*fa10*/  ISETP.LT.OR P4, PT, R206, 0x32, P4 ;  /* 0x00000032ce00780c */ /* 0x000fe40002781670 */
[----:B------:R-:W-:-:S02]  /*fa20*/  FSEL R168, R168, -INF , !P6 ;  /* 0xff800000a8a87808 */ /* 0x000fc40007000000 */
[----:B------:R-:W-:Y:S02]  /*fa30*/  FSEL R169, R169, -INF , !P5 ;  /* 0xff800000a9a97808 */ /* 0x000fe40006800000 */
[C---:B------:R-:W-:Y:S02]  /*fa40*/  ISETP.GT.AND P6, PT, R205.reuse, 0x29, P3 ;  /* 0x00000029cd00780c */ /* 0x040fe40001fc4270 */
[----:B------:R-:W-:Y:S02]  /*fa50*/  ISETP.GT.AND P5, PT, R205, 0x30, P3 ;  /* 0x00000030cd00780c */ /* 0x000fe40001fa4270 */
[----:B------:R-:W-:Y:S02]  /*fa60*/  FSEL R177, R177, -INF , !P4 ;  /* 0xff800000b1b17808 */ /* 0x000fe40006000000 */
[----:B------:R-:W-:Y:S02]  /*fa70*/  PLOP3.LUT P4, PT, PT, PT, UP0, 0x40, 0x0 ;  /* 0x000000000000781c */ /* 0x000fe40003f8e808 */
[----:B------:R-:W-:-:S02]  /*fa80*/  ISETP.LT.OR P6, PT, R206, 0x2a, P6 ;  /* 0x0000002ace00780c */ /* 0x000fc400037c1670 */
[----:B------:R-:W-:Y:S02]  /*fa90*/  ISETP.LT.OR P5, PT, R206, 0x31, P5 ;  /* 0x00000031ce00780c */ /* 0x000fe40002fa1670 */
[----:B------:R-:W-:Y:S02]  /*faa0*/  FSEL R173, R173, -INF , !P6 ;  /* 0xff800000adad7808 */ /* 0x000fe40007000000 */
[----:B------:R-:W-:Y:S02]  /*fab0*/  FSEL R176, R176, -INF , !P5 ;  /* 0xff800000b0b07808 */ /* 0x000fe40006800000 */
[C---:B------:R-:W-:Y:S02]  /*fac0*/  ISETP.GT.AND P6, PT, R205.reuse, 0x38, P3 ;  /* 0x00000038cd00780c */ /* 0x040fe40001fc4270 */
[----:B------:R-:W-:Y:S02]  /*fad0*/  ISETP.GT.AND P5, PT, R205, 0x39, P3 ;  /* 0x00000039cd00780c */ /* 0x000fe40001fa4270 */
[----:B------:R-:W-:-:S02]  /*fae0*/  ISETP.LT.OR P6, PT, R206, 0x39, P6 ;  /* 0x00000039ce00780c */ /* 0x000fc400037c1670 */
        /* <DEDUP_REMOVED lines=16> */
.L_x_6827:
[----:B------:R-:W-:-:S05]  /*fbf0*/  IMAD.U32 R172, RZ, RZ, UR42 ;  /* 0x0000002affac7e24 */ /* 0x000fca000f8e00ff */
[----:B------:R-:W-:-:S13]  /*fc00*/  ISETP.NE.AND P4, PT, R172, 0x1, PT ;  /* 0x00000001ac00780c */ /* 0x000fda0003f85270 */
[----:B------:R-:W0:Y:S02]  /*fc10*/  @P4 LDC.64 R152, c[0x0][0xae0] ;  /* 0x0002b800ff984b82 */ /* 0x000e240000000a00 */
[----:B0-----:R-:W-:-:S05]  /*fc20*/  @P4 IMAD.HI.U32 R152, R14, R152, RZ ;  /* 0x000000980e984227 */ /* 0x001fca00078e00ff */
[----:B------:R-:W-:-:S07]  /*fc30*/  @P4 SHF.R.U32.HI R14, RZ, R153, R152 ;  /* 0x00000099ff0e4219 */ /* 0x000fce0000011698 */
.L_x_6828:
[----:B------:R-:W-:Y:S05]  /*fc40*/  BSYNC B2 ;  /* 0x0000000000027941 */ /* 0x000fea0003800000 */
.L_x_6826:
[----:B------:R-:W-:-:S04]  /*fc50*/  IMAD R14, R14, R172, -R204 ;  /* 0x000000ac0e0e7224 */ /* 0x000fc800078e0acc */
[----:B------:R-:W-:-:S05]  /*fc60*/  IMAD.IADD R14, R14, 0x1, -R185 ;  /* 0x000000010e0e7824 */ /* 0x000fca00078e0ab9 */
[----:B------:R-:W-:Y:S02]  /*fc70*/  VIMNMX R209, R209, R14, !PT ;  /* 0x0000000ed1d17248 */ /* 0x000fe40007fe0100 */
[----:B------:R-:W-:-:S07]  /*fc80*/  VIADDMNMX R207, R14, R172, R207, PT ;  /* 0x000000ac0ecf7246 */ /* 0x000fce00038001cf */
.L_x_6825:
[----:B------:R-:W-:Y:S01]  /*fc90*/  FMNMX.FTZ R14, R202, R9, !PT ;  /* 0x00000009ca0e7209 */ /* 0x000fe20007810000 */
[----:B------:R-:W-:Y:S01]  /*fca0*/  @!P1 VIADD R201, R201, 0x38860 ;  /* 0x00038860c9c99836 */ /* 0x000fe20000000000 */
        /* <DEDUP_REMOVED lines=32> */
[----:B------:R-:W0:Y:S01]  /*feb0*/  SHFL.BFLY PT, R152, R14, 0x2, 0x1f ;  /* 0x0c401f000e987f89 */ /* 0x000e2200000e0000 */
[C---:B------:R-:W-:Y:S02]  /*fec0*/  ISETP.LT.OR P5, PT, R207.reuse, 0x11, P5 ;  /* 0x00000011cf00780c */ /* 0x040fe40002fa1670 */
[----:B------:R-:W-:Y:S02]  /*fed0*/  ISETP.LT.OR P6, PT, R207, 0x39, P6 ;  /* 0x00000039cf00780c */ /* 0x000fe400037c1670 */
[----:B------:R-:W-:-:S02]  /*fee0*/  FSEL R162, R162, -INF , !P5 ;  /* 0xff800000a2a27808 */ /* 0x000fc40006800000 */
[----:B------:R-:W-:Y:S02]  /*fef0*/  ISETP.GT.AND P5, PT, R209, 0x19, P3 ;  /* 0x00000019d100780c */ /* 0x000fe40001fa4270 */
[----:B------:R-:W-:Y:S02]  /*ff00*/  FSEL R182, R182, -INF , !P6 ;  /* 0xff800000b6b67808 */ /* 0x000fe40007000000 */
[----:B------:R-:W-:Y:S02]  /*ff10*/  ISETP.LT.OR P5, PT, R207, 0x1a, P5 ;  /* 0x0000001acf00780c */ /* 0x000fe40002fa1670 */
[----:B------:R-:W-:Y:S02]  /*ff20*/  @!P1 PRMT R201, RZ, 0x654, R201 ;  /* 0x00000654ffc99816 */ /* 0x000fe400000000c9 */
[----:B------:R-:W-:Y:S02]  /*ff30*/  FSEL R167, R167, -INF , !P5 ;  /* 0xff800000a7a77808 */ /* 0x000fe40006800000 */
[----:B------:R-:W-:-:S04]  /*ff40*/  ISETP.GT.AND P5, PT, R209, 0x28, P3 ;  /* 0x00000028d100780c */ /* 0x000fc80001fa4270 */
[----:B------:R-:W-:Y:S02]  /*ff50*/  ISETP.LT.OR P5, PT, R207, 0x29, P5 ;  /* 0x00000029cf00780c */ /* 0x000fe40002fa1670 */
[----:B0-----:R-:W-:Y:S01]  /*ff60*/  FMNMX.FTZ R152, R14, R152, !PT ;  /* 0x000000980e987209 */ /* 0x001fe20007810000 */
[----:B------:R-:W-:Y:S01]  /*ff70*/  IMAD.U32 R14, RZ, RZ, UR41 ;  /* 0x00000029ff0e7e24 */ /* 0x000fe2000f8e00ff */
[----:B------:R-:W-:Y:S02]  /*ff80*/  FSEL R174, R174, -INF , !P5 ;  /* 0xff800000aeae7808 */ /* 0x000fe40006800000 */
[----:B------:R-:W-:Y:S01]  /*ff90*/  ISETP.GT.AND P5, PT, R209, 0x30, P3 ;  /* 0x00000030d100780c */ /* 0x000fe20001fa4270 */
[----:B------:R-:W0:Y:S03]  /*ffa0*/  SHFL.BFLY PT, R172, R152, 0x1, 0x1f ;  /* 0x0c201f0098ac7f89 */ /* 0x000e2600000e0000 */
[----:B------:R-:W-:-:S04]  /*ffb0*/  ISETP.LT.OR P5, PT, R207, 0x31, P5 ;  /* 0x00000031cf00780c */ /* 0x000fc80002fa1670 */
[----:B------:R-:W-:Y:S02]  /*ffc0*/  FSEL R178, R178, -INF , !P5 ;  /* 0xff800000b2b27808 */ /* 0x000fe40006800000 */
[----:B0-----:R-:W-:-:S04]  /*ffd0*/  FMNMX.FTZ R172, R152, R172, !PT ;  /* 0x000000ac98ac7209 */ /* 0x001fc80007810000 */
        /* <DEDUP_REMOVED lines=35> */
[----:B------:R-:W0:Y:S01]  /*10210*/  MUFU.EX2 R9, R9 ;  /* 0x0000000900097308 */ /* 0x000e220000000800 */
[----:B------:R-:W-:Y:S02]  /*10220*/  ISETP.LT.OR P4, PT, R207, 0x2a, P4 ;  /* 0x0000002acf00780c */ /* 0x000fe40002781670 */
[----:B------:R-:W-:Y:S02]  /*10230*/  FMNMX.FTZ R170, R158, R170, !PT ;  /* 0x000000aa9eaa7209 */ /* 0x000fe40007810000 */
[----:B------:R-:W-:-:S02]  /*10240*/  FSEL R175, R175, -INF , !P4 ;  /* 0xff800000afaf7808 */ /* 0x000fc40006000000 */
[----:B------:R-:W-:Y:S01]  /*10250*/  FMNMX.FTZ R170, R159, R170, !PT ;  /* 0x000000aa9faa7209 */ /* 0x000fe20007810000 */
[----:B------:R-:W1:Y:S01]  /*10260*/  MUFU.EX2 R152, R203 ;  /* 0x000000cb00987308 */ /* 0x000e620000000800 */
[----:B------:R-:W-:Y:S02]  /*10270*/  ISETP.GT.AND P4, PT, R209, 0x31, P3 ;  /* 0x00000031d100780c */ /* 0x000fe40001f84270 */
[----:B------:R-:W-:Y:S02]  /*10280*/  FMNMX.FTZ R170, R162, R170, !PT ;  /* 0x000000aaa2aa7209 */ /* 0x000fe40007810000 */
[----:B------:R-:W-:Y:S02]  /*10290*/  ISETP.LT.OR P4, PT, R207, 0x32, P4 ;  /* 0x00000032cf00780c */ /* 0x000fe40002781670 */
[----:B------:R-:W-:Y:S01]  /*102a0*/  FMNMX.FTZ R170, R163, R170, !PT ;  /* 0x000000aaa3aa7209 */ /* 0x000fe20007810000 */
[----:B------:R-:W2:Y:S01]  /*102b0*/  MUFU.EX2 R156, R156 ;  /* 0x0000009c009c7308 */ /* 0x000ea20000000800 */
[----:B------:R-:W-:Y:S01]  /*102c0*/  ISETP.GT.AND P3, PT, R209, 0x39, P3 ;  /* 0x00000039d100780c */ /* 0x000fe20001f64270 */
[----:B0-----:R-:W-:Y:S01]  /*102d0*/  FFMA.FTZ R0, R9, R0, R202 ;  /* 0x0000000009007223 */ /* 0x001fe200000100ca */
[----:B------:R-:W-:Y:S01]  /*102e0*/  FMNMX.FTZ R170, R166, R170, !PT ;  /* 0x000000aaa6aa7209 */ /* 0x000fe20007810000 */
[-C--:B------:R-:W-:Y:S01]  /*102f0*/  FMUL.FTZ R24, R24, R9.reuse ;  /* 0x0000000918187220 */ /* 0x080fe20000410000 */
[----:B------:R-:W-:Y:S01]  /*10300*/  FSEL R179, R179, -INF , !P4 ;  /* 0xff800000b3b37808 */ /* 0x000fe20006000000 */
[-C--:B------:R-:W-:Y:S01]  /*10310*/  FMUL.FTZ R25, R25, R9.reuse ;  /* 0x0000000919197220 */ /* 0x080fe20000410000 */
[----:B------:R-:W-:Y:S01]  /*10320*/  FMNMX.FTZ R170, R167, R170, !PT ;  /* 0x000000aaa7aa7209 */ /* 0x000fe20007810000 */
[----:B------:R-:W0:Y:S01]  /*10330*/  MUFU.EX2 R157, R157 ;  /* 0x0000009d009d7308 */ /* 0x000e220000000800 */
[----:B------:R-:W-:Y:S01]  /*10340*/  ISETP.LT.OR P3, PT, R207, 0x3a, P3 ;  /* 0x0000003acf00780c */ /* 0x000fe20001f61670 */
[----:B-1----:R-:W-:Y:S01]  /*10350*/  FADD.FTZ R0, R152, R0 ;  /* 0x0000000098007221 */ /* 0x002fe20000010000 */
[----:B------:R-:W-:Y:S01]  /*10360*/  FMNMX.FTZ R170, R153, R170, !PT ;  /* 0x000000aa99aa7209 */ /* 0x000fe20007810000 */
[-C--:B------:R-:W-:Y:S01]  /*10370*/  FMUL.FTZ R28, R28, R9.reuse ;  /* 0x000000091c1c7220 */ /* 0x080fe20000410000 */
[----:B------:R-:W-:Y:S01]  /*10380*/  FSEL R183, R183, -INF , !P3 ;  /* 0xff800000b7b77808 */ /* 0x000fe20005800000 */
[-C--:B------:R-:W-:Y:S01]  /*10390*/  FMUL.FTZ R29, R29, R9.reuse ;  /* 0x000000091d1d7220 */ /* 0x080fe20000410000 */
[----:B------:R-:W-:Y:S01]  /*103a0*/  FMNMX.FTZ R170, R171, R170, !PT ;  /* 0x000000aaabaa7209 */ /* 0x000fe20007810000 */
[----:B------:R-:W1:Y:S01]  /*103b0*/  MUFU.EX2 R160, R160 ;  /* 0x000000a000a07308 */ /* 0x000e620000000800 */
[----:B------:R-:W-:Y:S01]  /*103c0*/  F2FP.F16.F32.PACK_AB R152, R152, R202 ;  /* 0x000000ca9898723e */ /* 0x000fe200000000ff */
[----:B--2---:R-:W-:Y:S01]  /*103d0*/  FADD.FTZ R0, R156, R0 ;  /* 0x000000009c007221 */ /* 0x004fe20000010000 */
[----:B------:R-:W-:Y:S01]  /*103e0*/  FMNMX.FTZ R170, R174, R170, !PT ;  /* 0x000000aaaeaa7209 */ /* 0x000fe20007810000 */
[-C--:B------:R-:W-:Y:S01]  /*103f0*/  FMUL.FTZ R32, R32, R9.reuse ;  /* 0x0000000920207220 */ /* 0x080fe20000410000 */
[-C--:B------:R-:W-:Y:S01]  /*10400*/  FMUL.FTZ R33, R33, R9.reuse ;  /* 0x0000000921217220 */ /* 0x080fe20000410000 */
[-C--:B------:R-:W-:Y:S01]  /*10410*/  FMUL.FTZ R36, R36, R9.reuse ;  /* 0x0000000924247220 */ /* 0x080fe20000410000 */
[----:B------:R-:W-:Y:S01]  /*10420*/  FMNMX.FTZ R170, R175, R170, !PT ;  /* 0x000000aaafaa7209 */ /* 0x000fe20007810000 */
[----:B------:R-:W2:Y:S01]  /*10430*/  MUFU.EX2 R161, R161 ;  /* 0x000000a100a17308 */ /* 0x000ea20000000800 */
[----:B0-----:R-:W-:Y:S01]  /*10440*/  FADD.FTZ R0, R157, R0 ;  /* 0x000000009d007221 */ /* 0x001fe20000010000 */
[-C--:B------:R-:W-:Y:S01]  /*10450*/  FMUL.FTZ R37, R37, R9.reuse ;  /* 0x0000000925257220 */ /* 0x080fe20000410000 */
[----:B------:R-:W-:Y:S01]  /*10460*/  FMNMX.FTZ R170, R178, R170, !PT ;  /* 0x000000aab2aa7209 */ /* 0x000fe20007810000 */
[-C--:B------:R-:W-:Y:S01]  /*10470*/  FMUL.FTZ R40, R40, R9.reuse ;  /* 0x0000000928287220 */ /* 0x080fe20000410000 */
[-C--:B------:R-:W-:Y:S01]  /*10480*/  FMUL.FTZ R41, R41, R9.reuse ;  /* 0x0000000929297220 */ /* 0x080fe20000410000 */
[-C--:B------:R-:W-:Y:S01]  /*10490*/  FMUL.FTZ R44, R44, R9.reuse ;  /* 0x000000092c2c7220 */ /* 0x080fe20000410000 */
[----:B------:R-:W-:Y:S01]  /*104a0*/  FMNMX.FTZ R170, R179, R170, !PT ;  /* 0x000000aab3aa7209 */ /* 0x000fe20007810000 */
[----:B------:R-:W0:Y:S01]  /*104b0*/  MUFU.EX2 R164, R164 ;  /* 0x000000a400a47308 */ /* 0x000e220000000800 */
[----:B-1----:R-:W-:Y:S01]  /*104c0*/  FADD.FTZ R0, R160, R0 ;  /* 0x00000000a0007221 */ /* 0x002fe20000010000 */
[-C--:B------:R-:W-:Y:S01]  /*104d0*/  FMUL.FTZ R45, R45, R9.reuse ;  /* 0x000000092d2d7220 */ /* 0x080fe20000410000 */
[----:B------:R-:W-:Y:S01]  /*104e0*/  FMNMX.FTZ R170, R182, R170, !PT ;  /* 0x000000aab6aa7209 */ /* 0x000fe20007810000 */
[-C--:B------:R-:W-:Y:S01]  /*104f0*/  FMUL.FTZ R48, R48, R9.reuse ;  /* 0x0000000930307220 */ /* 0x080fe20000410000 */
[-C--:B------:R-:W-:Y:S01]  /*10500*/  FMUL.FTZ R49, R49, R9.reuse ;  /* 0x0000000931317220 */ /* 0x080fe20000410000 */
[-C--:B------:R-:W-:Y:S01]  /*10510*/  FMUL.FTZ R52, R52, R9.reuse ;  /* 0x0000000934347220 */ /* 0x080fe20000410000 */
[----:B------:R-:W-:Y:S01]  /*10520*/  FMNMX.FTZ R170, R183, R170, !PT ;  /* 0x000000aab7aa7209 */ /* 0x000fe20007810000 */
[----:B------:R-:W1:Y:S01]  /*10530*/  MUFU.EX2 R165, R165 ;  /* 0x000000a500a57308 */ /* 0x000e620000000800 */
[----:B--2---:R-:W-:Y:S01]  /*10540*/  FADD.FTZ R0, R161, R0 ;  /* 0x00000000a1007221 */ /* 0x004fe20000010000 */
[-C--:B------:R-:W-:Y:S01]  /*10550*/  FMUL.FTZ R53, R53, R9.reuse ;  /* 0x0000000935357220 */ /* 0x080fe20000410000 */
[-C--:B------:R-:W-:Y:S01]  /*10560*/  FMUL.FTZ R56, R56, R9.reuse ;  /* 0x0000000938387220 */ /* 0x080fe20000410000 */
[----:B------:R-:W2:Y:S01]  /*10570*/  SHFL.BFLY PT, R202, R170, 0x2, 0x1f ;  /* 0x0c401f00aaca7f89 */ /* 0x000ea200000e0000 */
[-C--:B------:R-:W-:Y:S01]  /*10580*/  FMUL.FTZ R57, R57, R9.reuse ;  /* 0x0000000939397220 */ /* 0x080fe20000410000 */
[-C--:B------:R-:W-:Y:S01]  /*10590*/  FMUL.FTZ R60, R60, R9.reuse ;  /* 0x000000093c3c7220 */ /* 0x080fe20000410000 */
[-C--:B------:R-:W-:Y:S01]  /*105a0*/  FMUL.FTZ R61, R61, R9.reuse ;  /* 0x000000093d3d7220 */ /* 0x080fe20000410000 */
[----:B------:R3:W-:Y:S01]  /*105b0*/  MUFU.EX2 R203, R169 ;  /* 0x000000a900cb7308 */ /* 0x0007e20000000800 */
[----:B0-----:R-:W-:Y:S01]  /*105c0*/  FADD.FTZ R0, R164, R0 ;  /* 0x00000000a4007221 */ /* 0x001fe20000010000 */
[-C--:B------:R-:W-:Y:S01]  /*105d0*/  FMUL.FTZ R64, R64, R9.reuse ;  /* 0x0000000940407220 */ /* 0x080fe20000410000 */
[-C--:B------:R-:W-:Y:S01]  /*105e0*/  FMUL.FTZ R65, R65, R9.reuse ;  /* 0x0000000941417220 */ /* 0x080fe20000410000 */
[-C--:B------:R-:W-:Y:S01]  /*105f0*/  FMUL.FTZ R68, R68, R9.reuse ;  /* 0x0000000944447220 */ /* 0x080fe20000410000 */
[-C--:B------:R-:W-:Y:S01]  /*10600*/  FMUL.FTZ R69, R69, R9.reuse ;  /* 0x0000000945457220 */ /* 0x080fe20000410000 */
[-C--:B------:R-:W-:Y:S01]  /*10610*/  FMUL.FTZ R72, R72, R9.reuse ;  /* 0x0000000948487220 */ /* 0x080fe20000410000 */
[----:B------:R-:W-:Y:S01]  /*10620*/  FMUL.FTZ R73, R73, R9 ;  /* 0x0000000949497220 */ /* 0x000fe20000410000 */
[----:B------:R-:W-:Y:S01]  /*10630*/  MUFU.EX2 R230, R230 ;  /* 0x000000e600e67308 */ /* 0x000fe20000000800 */
[----:B-1----:R-:W-:Y:S01]  /*10640*/  FADD.FTZ R0, R165, R0 ;  /* 0x00000000a5007221 */ /* 0x002fe20000010000 */
[----:B---3--:R-:W-:-:S02]  /*10650*/  IMAD.MOV.U32 R169, RZ, RZ, 0x40000040 ;  /* 0x40000040ffa97424 */ /* 0x008fc400078e00ff */
[-C--:B------:R-:W-:Y:S01]  /*10660*/  FMUL.FTZ R76, R76, R9.reuse ;  /* 0x000000094c4c7220 */ /* 0x080fe20000410000 */
[-C--:B------:R-:W-:Y:S01]  /*10670*/  FMUL.FTZ R77, R77, R9.reuse ;  /* 0x000000094d4d7220 */ /* 0x080fe20000410000 */
[-C--:B------:R-:W-:Y:S01]  /*10680*/  FMUL.FTZ R80, R80, R9.reuse ;  /* 0x0000000950507220 */ /* 0x080fe20000410000 */
[-C--:B------:R-:W-:Y:S01]  /*10690*/  FMUL.FTZ R81, R81, R9.reuse ;  /* 0x0000000951517220 */ /* 0x080fe20000410000 */
[----:B------:R-:W-:Y:S01]  /*106a0*/  R2UR UR7, R169 ;  /* 0x00000000a90772ca */ /* 0x000fe200000e0000 */
[----:B------:R-:W-:Y:S01]  /*106b0*/  MUFU.EX2 R173, R173 ;  /* 0x000000ad00ad7308 */ /* 0x000fe20000000800 */
[-C--:B------:R-:W-:Y:S01]  /*106c0*/  FMUL.FTZ R84, R84, R9.reuse ;  /* 0x0000000954547220 */ /* 0x080fe20000410000 */
[-C--:B------:R-:W-:Y:S01]  /*106d0*/  FMUL.FTZ R85, R85, R9.reuse ;  /* 0x0000000955557220 */ /* 0x080fe20000410000 */
[-C--:B------:R-:W-:Y:S01]  /*106e0*/  FMUL.FTZ R88, R88, R9.reuse ;  /* 0x0000000958587220 */ /* 0x080fe20000410000 */
[----:B--2---:R-:W-:Y:S01]  /*106f0*/  FMNMX.FTZ R170, R170, R202, !PT ;  /* 0x000000caaaaa7209 */ /* 0x004fe20007810000 */
[-C--:B------:R-:W-:Y:S01]  /*10700*/  FMUL.FTZ R89, R89, R9.reuse ;  /* 0x0000000959597220 */ /* 0x080fe20000410000 */
[-C--:B------:R-:W-:Y:S01]  /*10710*/  FMUL.FTZ R92, R92, R9.reuse ;  /* 0x000000095c5c7220 */ /* 0x080fe20000410000 */
[-C--:B------:R-:W-:Y:S01]  /*10720*/  FMUL.FTZ R93, R93, R9.reuse ;  /* 0x000000095d5d7220 */ /* 0x080fe20000410000 */
[----:B------:R-:W-:Y:S01]  /*10730*/  MUFU.EX2 R176, R176 ;  /* 0x000000b000b07308 */ /* 0x000fe20000000800 */
[----:B------:R-:W0:Y:S01]  /*10740*/  SHFL.BFLY PT, R202, R170, 0x1, 0x1f ;  /* 0x0c201f00aaca7f89 */ /* 0x000e2200000e0000 */
        /* <DEDUP_REMOVED lines=23> */
[----:B0-----:R-:W-:Y:S01]  /*108c0*/  FMNMX.FTZ R170, R170, R202, !PT ;  /* 0x000000caaaaa7209 */ /* 0x001fe20007810000 */
[----:B------:R-:W-:-:S02]  /*108d0*/  IMAD.MOV R202, RZ, RZ, -R197 ;  /* 0x000000ffffca7224 */ /* 0x000fc400078e0ac5 */
[-C--:B------:R-:W-:Y:S01]  /*108e0*/  FMUL.FTZ R137, R137, R9.reuse ;  /* 0x0000000989897220 */ /* 0x080fe20000410000 */
[-C--:B------:R-:W-:Y:S01]  /*108f0*/  FMUL.FTZ R140, R140, R9.reuse ;  /* 0x000000098c8c7220 */ /* 0x080fe20000410000 */
[----:B------:R-:W-:Y:S01]  /*10900*/  FSETP.NEU.FTZ.AND P4, PT, R170, -INF , PT ;  /* 0xff800000aa00780b */ /* 0x000fe20003f9d000 */
[-C--:B------:R-:W-:Y:S01]  /*10910*/  FMUL.FTZ R141, R141, R9.reuse ;  /* 0x000000098d8d7220 */ /* 0x080fe20000410000 */
[----:B------:R-:W-:Y:S01]  /*10920*/  ISETP.NE.AND P3, PT, R185, R202, PT ;  /* 0x000000cab900720c */ /* 0x000fe20003f65270 */
[-C--:B------:R-:W-:Y:S01]  /*10930*/  FMUL.FTZ R144, R144, R9.reuse ;  /* 0x0000000990907220 */ /* 0x080fe20000410000 */
[----:B------:R0:W1:Y:S01]  /*10940*/  MUFU.EX2 R202, R168 ;  /* 0x000000a800ca7308 */ /* 0x0000620000000800 */
[-C--:B------:R-:W-:Y:S01]  /*10950*/  FMUL.FTZ R145, R145, R9.reuse ;  /* 0x0000000991917220 */ /* 0x080fe20000410000 */
[-C--:B------:R-:W-:Y:S01]  /*10960*/  FMUL.FTZ R148, R148, R9.reuse ;  /* 0x0000000994947220 */ /* 0x080fe20000410000 */
[----:B------:R-:W-:Y:S01]  /*10970*/  FMUL.FTZ R149, R149, R9 ;  /* 0x0000000995957220 */ /* 0x000fe20000410000 */
[----:B0-----:R-:W-:-:S07]  /*10980*/  FSEL R168, R170, RZ, P4 ;  /* 0x000000ffaaa87208 */ /* 0x001fce0002000000 */
[----:B------:R-:W-:Y:S02]  /*10990*/  @!P3 IMAD R19, R19, 0x40, R194 ;  /* 0x000000401313b824 */ /* 0x000fe400078e02c2 */
[----:B------:R-:W-:Y:S02]  /*109a0*/  FADD.FTZ R168, -R168, R20 ;  /* 0x00000014a8a87221 */ /* 0x000fe40000010100 */
[----:B------:R-:W-:Y:S02]  /*109b0*/  @!P3 IMAD R19, R19, 0x4, R18 ;  /* 0x000000041313b824 */ /* 0x000fe400078e0212 */
[----:B-1----:R-:W-:Y:S01]  /*109c0*/  FADD.FTZ R0, R202, R0 ;  /* 0x00000000ca007221 */ /* 0x002fe20000010000 */
[-C--:B------:R-:W-:Y:S01]  /*109d0*/  FMUL.FTZ R20, R168, R14.reuse ;  /* 0x0000000ea8147220 */ /* 0x080fe20000410000 */
[----:B------:R-:W-:Y:S01]  /*109e0*/  FMUL.FTZ R168, R170, R14 ;  /* 0x0000000eaaa87220 */ /* 0x000fe20000410000 */
[----:B------:R-:W-:Y:S01]  /*109f0*/  @!P3 STS [R19+0x38400], R9 ;  /* 0x038400091300b388 */ /* 0x000fe20000000800 */
[----:B------:R-:W-:-:S03]  /*10a00*/  FADD.FTZ R0, R203, R0 ;  /* 0x00000000cb007221 */ /* 0x000fc60000010000 */
[----:B------:R-:W0:Y:S01]  /*10a10*/  MUFU.EX2 R20, R20 ;  /* 0x0000001400147308 */ /* 0x000e220000000800 */
[----:B------:R-:W-:Y:S01]  /*10a20*/  FSEL R168, R168, RZ, P4 ;  /* 0x000000ffa8a87208 */ /* 0x000fe20002000000 */
[----:B------:R-:W-:-:S04]  /*10a30*/  FADD.FTZ R0, R230, R0 ;  /* 0x00000000e6007221 */ /* 0x000fc80000010000 */
[----:B------:R-:W-:Y:S01]  /*10a40*/  FADD.FTZ R0, R173, R0 ;  /* 0x00000000ad007221 */ /* 0x000fe20000010000 */
        /* <DEDUP_REMOVED lines=10> */
[----:B0-----:R0:W-:Y:S01]  /*10af0*/  @!P3 STS [R19+0x38420], R20 ;  /* 0x038420141300b388 */ /* 0x0011e20000000800 */
[-CC-:B------:R-:W-:Y:S01]  /*10b00*/  FFMA.FTZ R178, R178, R14.reuse, -R168.reuse ;  /* 0x0000000eb2b27223 */ /* 0x180fe200000108a8 */
[-CC-:B------:R-:W-:Y:S01]  /*10b10*/  FFMA.FTZ R205, R179, R14.reuse, -R168.reuse ;  /* 0x0000000eb3cd7223 */ /* 0x180fe200000108a8 */
[-CC-:B------:R-:W-:Y:S01]  /*10b20*/  FFMA.FTZ R182, R182, R14.reuse, -R168.reuse ;  /* 0x0000000eb6b67223 */ /* 0x180fe200000108a8 */
[-C--:B------:R-:W-:Y:S01]  /*10b30*/  FFMA.FTZ R183, R183, R14.reuse, -R168 ;  /* 0x0000000eb7b77223 */ /* 0x080fe200000108a8 */
[----:B------:R-:W-:Y:S01]  /*10b40*/  FADD.FTZ R0, R176, R0 ;  /* 0x00000000b0007221 */ /* 0x000fe20000010000 */
[----:B------:R-:W-:Y:S01]  /*10b50*/  FFMA.FTZ R153, R153, R14, -R168 ;  /* 0x0000000e99997223 */ /* 0x000fe200000108a8 */
[----:B------:R1:W-:Y:S01]  /*10b60*/  MUFU.EX2 R179, R158 ;  /* 0x0000009e00b37308 */ /* 0x0003e20000000800 */
[----:B------:R-:W-:Y:S01]  /*10b70*/  FMUL.FTZ R26, R26, R20 ;  /* 0x000000141a1a7220 */ /* 0x000fe20000410000 */
[----:B------:R-:W-:Y:S01]  /*10b80*/  FADD.FTZ R0, R177, R0 ;  /* 0x00000000b1007221 */ /* 0x000fe20000010000 */
[----:B0-----:R-:W-:Y:S01]  /*10b90*/  FFMA.FTZ R19, R166, R14, -R168 ;  /* 0x0000000ea6137223 */ /* 0x001fe200000108a8 */
[----:B------:R-:W-:-:S02]  /*10ba0*/  IMAD R168, R200, 0x1000, R193 ;  /* 0x00001000c8a87824 */ /* 0x000fc400078e02c1 */
[-C--:B------:R-:W-:Y:S01]  /*10bb0*/  FMUL.FTZ R27, R27, R20.reuse ;  /* 0x000000141b1b7220 */ /* 0x080fe20000410000 */
[-C--:B------:R-:W-:Y:S01]  /*10bc0*/  FMUL.FTZ R30, R30, R20.reuse ;  /* 0x000000141e1e7220 */ /* 0x080fe20000410000 */
[----:B------:R-:W-:Y:S01]  /*10bd0*/  FMUL.FTZ R31, R31, R20 ;  /* 0x000000141f1f7220 */ /* 0x000fe20000410000 */
[----:B------:R-:W0:Y:S01]  /*10be0*/  MUFU.EX2 R166, R180 ;  /* 0x000000b400a67308 */ /* 0x000e220000000800 */
[----:B-1----:R-:W-:Y:S01]  /*10bf0*/  F2FP.F16.F32.PACK_AB R158, R165, R164 ;  /* 0x000000a4a59e723e */ /* 0x002fe200000000ff */
[----:B------:R-:W-:Y:S01]  /*10c00*/  FMUL.FTZ R34, R34, R20 ;  /* 0x0000001422227220 */ /* 0x000fe20000410000 */
[----:B------:R-:W-:Y:S01]  /*10c10*/  F2FP.F16.F32.PACK_AB R164, R177, R176 ;  /* 0x000000b0b1a4723e */ /* 0x000fe200000000ff */
[-C--:B------:R-:W-:Y:S01]  /*10c20*/  FMUL.FTZ R35, R35, R20.reuse ;  /* 0x0000001423237220 */ /* 0x080fe20000410000 */
[----:B------:R-:W-:Y:S01]  /*10c30*/  R2UR UR6, R168 ;  /* 0x00000000a80672ca */ /* 0x000fe200000e0000 */
        /* <DEDUP_REMOVED lines=10> */
[----:B------:R2:W-:Y:S01]  /*10ce0*/  MUFU.EX2 R206, R154 ;  /* 0x0000009a00ce7308 */ /* 0x0005e20000000800 */
[----:B-1----:R-:W-:Y:S01]  /*10cf0*/  F2FP.F16.F32.PACK_AB R162, R173, R230 ;  /* 0x000000e6ada2723e */ /* 0x002fe200000000ff */
[----:B0-----:R-:W-:Y:S01]  /*10d00*/  FADD.FTZ R0, R166, R0 ;  /* 0x00000000a6007221 */ /* 0x001fe20000010000 */
[----:B------:R-:W-:Y:S01]  /*10d10*/  F2FP.F16.F32.PACK_AB R166, R169, R166 ;  /* 0x000000a6a9a6723e */ /* 0x000fe200000000ff */
[-C--:B------:R-:W-:Y:S01]  /*10d20*/  FMUL.FTZ R55, R55, R20.reuse ;  /* 0x0000001437377220 */ /* 0x080fe20000410000 */
[-C--:B------:R-:W-:Y:S01]  /*10d30*/  FMUL.FTZ R58, R58, R20.reuse ;  /* 0x000000143a3a7220 */ /* 0x080fe20000410000 */
[-C--:B------:R-:W-:Y:S01]  /*10d40*/  FMUL.FTZ R59, R59, R20.reuse ;  /* 0x000000143b3b7220 */ /* 0x080fe20000410000 */
[----:B------:R-:W-:Y:S01]  /*10d50*/  FMUL.FTZ R62, R62, R20 ;  /* 0x000000143e3e7220 */ /* 0x000fe20000410000 */
[----:B------:R-:W-:Y:S01]  /*10d60*/  MUFU.EX2 R174, R155 ;  /* 0x0000009b00ae7308 */ /* 0x000fe20000000800 */
[----:B--2---:R-:W-:Y:S01]  /*10d70*/  F2FP.F16.F32.PACK_AB R154, R157, R156 ;  /* 0x0000009c9d9a723e */ /* 0x004fe200000000ff */
[----:B------:R-:W-:Y:S01]  /*10d80*/  FMUL.FTZ R63, R63, R20 ;  /* 0x000000143f3f7220 */ /* 0x000fe20000410000 */
[----:B------:R-:W-:Y:S01]  /*10d90*/  F2FP.F16.F32.PACK_AB R156, R161, R160 ;  /* 0x000000a0a19c723e */ /* 0x000fe200000000ff */
[----:B------:R-:W-:Y:S01]  /*10da0*/  FMUL.FTZ R66, R66, R20 ;  /* 0x0000001442427220 */ /* 0x000fe20000410000 */
[----:B------:R-:W-:Y:S01]  /*10db0*/  F2FP.F16.F32.PACK_AB R160, R203, R202 ;  /* 0x000000cacba0723e */ /* 0x000fe200000000ff */
        /* <DEDUP_REMOVED lines=43> */
[----:B-1----:R-:W-:Y:S01]  /*11070*/  F2FP.F16.F32.PACK_AB R153, R174, R206 ;  /* 0x000000ceae99723e */ /* 0x002fe200000000ff */
[----:B------:R-:W-:Y:S01]  /*11080*/  BAR.SYNC.DEFER_BLOCKING 0xf, 0x100 ;  /* 0x03c4000000007b1d */ /* 0x000fe20000010000 */
        /* <DEDUP_REMOVED lines=9> */
[----:B------:R-:W-:Y:S01]  /*11120*/  FMUL.FTZ R151, R151, R20 ;  /* 0x0000001497977220 */ /* 0x000fe20000410000 */
[----:B------:R-:W-:Y:S01]  /*11130*/  FFMA.FTZ R202, R20, R8, R206 ;  /* 0x0000000814ca7223 */ /* 0x000fe200000100ce */
[----:B------:R-:W-:-:S02]  /*11140*/  VIADD R8, R168, 0x80 ;  /* 0x00000080a8087836 */ /* 0x000fc40000000000 */
[----:B------:R-:W-:Y:S01]  /*11150*/  FADD.FTZ R0, R169, R0 ;  /* 0x00000000a9007221 */ /* 0x000fe20000010000 */
[----:B------:R-:W0:Y:S01]  /*11160*/  MUFU.EX2 R175, R175 ;  /* 0x000000af00af7308 */ /* 0x000e220000000800 */
[----:B--2---:R-:W-:Y:S01]  /*11170*/  F2FP.F16.F32.PACK_AB R161, R171, R177 ;  /* 0x000000b1aba1723e */ /* 0x004fe200000000ff */
[----:B------:R-:W-:Y:S02]  /*11180*/  IMAD.MOV.U32 R9, RZ, RZ, 0x40000040 ;  /* 0x40000040ff097424 */ /* 0x000fe400078e00ff */
[----:B------:R-:W-:Y:S01]  /*11190*/  FADD.FTZ R202, R174, R202 ;  /* 0x000000caaeca7221 */ /* 0x000fe20000010000 */
[----:B------:R-:W-:Y:S01]  /*111a0*/  IMAD.MOV.U32 R169, RZ, RZ, 0x40000040 ;  /* 0x40000040ffa97424 */ /* 0x000fe200078e00ff */
[----:B------:R-:W-:Y:S01]  /*111b0*/  ISETP.GT.AND P3, PT, R15, R208, PT ;  /* 0x000000d00f00720c */ /* 0x000fe20003f64270 */
[----:B------:R-:W-:Y:S02]  /*111c0*/  IMAD.MOV.U32 R20, RZ, RZ, R170 ;  /* 0x000000ffff147224 */ /* 0x000fe400078e00aa */
[----:B------:R-:W-:Y:S01]  /*111d0*/  FADD.FTZ R179, R179, R202 ;  /* 0x000000cab3b37221 */ /* 0x000fe20000010000 */
[----:B------:R-:W-:Y:S01]  /*111e0*/  MUFU.EX2 R178, R178 ;  /* 0x000000b200b27308 */ /* 0x000fe20000000800 */
[----:B------:R1:W-:Y:S02]  /*111f0*/  STSM.16.M88.4 [R198+0x36400], R152 ;  /* 0x03640098c6007844 */ /* 0x0003e40000000200 */
[----:B------:R-:W-:-:S02]  /*11200*/  FADD.FTZ R180, R180, R179 ;  /* 0x000000b3b4b47221 */ /* 0x000fc40000010000 */
[----:B------:R2:W-:Y:S02]  /*11210*/  STSM.16.M88.4 [R211], R156 ;  /* 0x0000009cd3007844 */ /* 0x0005e40000000200 */
[----:B------:R-:W-:Y:S01]  /*11220*/  FADD.FTZ R180, R181, R180 ;  /* 0x000000b4b5b47221 */ /* 0x000fe20000010000 */
[----:B------:R-:W3:Y:S01]  /*11230*/  MUFU.EX2 R205, R205 ;  /* 0x000000cd00cd7308 */ /* 0x000ee20000000800 */
[----:B0-----:R-:W-:Y:S02]  /*11240*/  F2FP.F16.F32.PACK_AB R163, R175, R204 ;  /* 0x000000ccafa3723e */ /* 0x001fe400000000ff */
[----:B------:R-:W-:-:S03]  /*11250*/  FADD.FTZ R180, R173, R180 ;  /* 0x000000b4adb47221 */ /* 0x000fc60000010000 */
[----:B------:R2:W-:Y:S01]  /*11260*/  STSM.16.M88.4 [R199], R160 ;  /* 0x000000a0c7007844 */ /* 0x0005e20000000200 */
[----:B------:R-:W-:Y:S01]  /*11270*/  FADD.FTZ R19, R19, R180 ;  /* 0x000000b413137221 */ /* 0x000fe20000010000 */
[----:B------:R-:W-:Y:S03]  /*11280*/  MUFU.EX2 R182, R182 ;  /* 0x000000b600b67308 */ /* 0x000fe60000000800 */
[----:B------:R-:W-:Y:S01]  /*11290*/  FADD.FTZ R176, R176, R19 ;  /* 0x00000013b0b07221 */ /* 0x000fe20000010000 */
[----:B------:R-:W-:-:S03]  /*112a0*/  IMAD.MOV.U32 R19, RZ, RZ, R200 ;  /* 0x000000ffff137224 */ /* 0x000fc600078e00c8 */
[----:B------:R-:W-:Y:S01]  /*112b0*/  FADD.FTZ R176, R177, R176 ;  /* 0x000000b0b1b07221 */ /* 0x000fe20000010000 */
[----:B------:R-:W0:Y:S01]  /*112c0*/  MUFU.EX2 R183, R183 ;  /* 0x000000b700b77308 */ /* 0x000e220000000800 */
[----:B---3--:R-:W-:Y:S02]  /*112d0*/  F2FP.F16.F32.PACK_AB R165, R205, R178 ;  /* 0x000000b2cda5723e */ /* 0x008fe400000000ff */
[----:B------:R-:W-:-:S04]  /*112e0*/  FADD.FTZ R171, R171, R176 ;  /* 0x000000b0abab7221 */ /* 0x000fc80000010000 */
[----:B------:R-:W-:-:S04]  /*112f0*/  FADD.FTZ R204, R204, R171 ;  /* 0x000000abcccc7221 */ /* 0x000fc80000010000 */
[----:B------:R-:W-:-:S04]  /*11300*/  FADD.FTZ R175, R175, R204 ;  /* 0x000000ccafaf7221 */ /* 0x000fc80000010000 */
[----:B------:R-:W-:Y:S01]  /*11310*/  FADD.FTZ R178, R178, R175 ;  /* 0x000000afb2b27221 */ /* 0x000fe20000010000 */
[----:B0-----:R-:W-:-:S03]  /*11320*/  F2FP.F16.F32.PACK_AB R167, R183, R182 ;  /* 0x000000b6b7a7723e */ /* 0x001fc600000000ff */
[----:B------:R-:W-:Y:S02]  /*11330*/  FADD.FTZ R205, R205, R178 ;  /* 0x000000b2cdcd7221 */ /* 0x000fe40000010000 */
[----:B------:R2:W-:Y:S01]  /*11340*/  STSM.16.M88.4 [R210], R164 ;  /* 0x000000a4d2007844 */ /* 0x0005e20000000200 */
[----:B------:R-:W-:-:S06]  /*11350*/  WARPGROUP.ARRIVE ;  /* 0x00000000000079c5 */ /* 0x000fcc0000000000 */
[----:B------:R-:W-:Y:S01]  /*11360*/  HGMMA.64x256x16.F32 R24, R152, gdesc[UR4].tnspB, R24, gsb0 ;  /* 0x43e0000498187df0 */ /* 0x000fe20008000818 */
[----:B------:R-:W-:Y:S01]  /*11370*/  R2UR UR6, R8 ;  /* 0x00000000080672ca */ /* 0x000fe200000e0000 */
[C---:B------:R-:W-:Y:S01]  /*11380*/  VIADD R8, R168.reuse, 0x100 ;  /* 0x00000100a8087836 */ /* 0x040fe20000000000 */
[----:B------:R-:W-:Y:S01]  /*11390*/  R2UR UR7, R9 ;  /* 0x00000000090772ca */ /* 0x000fe200000e0000 */
[----:B------:R-:W-:Y:S02]  /*113a0*/  IMAD.MOV.U32 R9, RZ, RZ, 0x40000040 ;  /* 0x40000040ff097424 */ /* 0x000fe400078e00ff */
[----:B------:R-:W-:Y:S01]  /*113b0*/  VIADD R168, R168, 0x180 ;  /* 0x00000180a8a87836 */ /* 0x000fe20000000000 */
[----:B------:R-:W-:Y:S02]  /*113c0*/  WARPGROUP.DEPBAR.LE gsb0, 0x0 ;  /* 0x00008000000079c5 */ /* 0x000fe40000010000 */
[----:B------:R-:W-:Y:S01]  /*113d0*/  WARPGROUP.ARRIVE ;  /* 0x00000000000079c5 */ /* 0x000fe20000000000 */
[----:B-1----:R-:W-:-:S04]  /*113e0*/  VIADD R152, R15, 0xffffffff ;  /* 0xffffffff0f987836 */ /* 0x002fc80000000000 */
[----:B------:R-:W-:-:S14]  /*113f0*/  IMAD.MOV.U32 R15, RZ, RZ, R152 ;  /* 0x000000ffff0f7224 */ /* 0x000fdc00078e0098 */
[----:B------:R-:W-:Y:S01]  /*11400*/  HGMMA.64x256x16.F32 R24, R156, gdesc[UR4].tnspB, R24, gsb0 ;  /* 0x43e000049c187df0 */ /* 0x000fe20008000818 */
[----:B------:R-:W-:Y:S01]  /*11410*/  R2UR UR6, R8 ;  /* 0x00000000080672ca */ /* 0x000fe200000e0000 */
[----:B------:R-:W-:Y:S01]  /*11420*/  FADD.FTZ R8, R182, R205 ;  /* 0x000000cdb6087221 */ /* 0x000fe20000010000 */
[----:B------:R-:W-:Y:S01]  /*11430*/  R2UR UR7, R9 ;  /* 0x00000000090772ca */ /* 0x000fe200000e0000 */
[----:B------:R-:W-:Y:S02]  /*11440*/  IMAD.MOV.U32 R9, RZ, RZ, R172 ;  /* 0x000000ffff097224 */ /* 0x000fe400078e00ac */
[----:B------:R-:W-:Y:S01]  /*11450*/  FADD.FTZ R8, R183, R8 ;  /* 0x00000008b7087221 */ /* 0x000fe20000010000 */
[----:B------:R-:W-:Y:S02]  /*11460*/  WARPGROUP.DEPBAR.LE gsb0, 0x0 ;  /* 0x00008000000079c5 */ /* 0x000fe40000010000 */
[----:B------:R-:W-:-:S15]  /*11470*/  WARPGROUP.ARRIVE ;  /* 0x00000000000079c5 */ /* 0x000fde0000000000 */
[----:B------:R-:W-:-:S04]  /*11480*/  NOP ;  /* 0x0000000000007918 */ /* 0x000fc80000000000 */
        /* <DEDUP_REMOVED lines=19> */
.L_x_6810:
[----:B------:R-:W-:Y:S02]  /*115c0*/  IMAD.MOV.U32 R20, RZ, RZ, R170 ;  /* 0x000000ffff147224 */ /* 0x000fe400078e00aa */
[----:B------:R-:W-:Y:S02]  /*115d0*/  IMAD.MOV.U32 R9, RZ, RZ, R172 ;  /* 0x000000ffff097224 */ /* 0x000fe400078e00ac */
[----:B------:R-:W-:Y:S02]  /*115e0*/  IMAD.MOV.U32 R19, RZ, RZ, R200 ;  /* 0x000000ffff137224 */ /* 0x000fe400078e00c8 */
[----:B------:R-:W-:-:S07]  /*115f0*/  IMAD.MOV.U32 R15, RZ, RZ, R152 ;  /* 0x000000ffff0f7224 */ /* 0x000fce00078e0098 */
.L_x_6809:
[----:B------:R-:W-:Y:S05]  /*11600*/  BSYNC B1 ;  /* 0x0000000000017941 */ /* 0x000fea0003800000 */
.L_x_6808:
[----:B------:R-:W0:Y:S01]  /*11610*/  LDC R152, c[0x0][0x448] ;  /* 0x00011200ff987b82 */ /* 0x000e220000000800 */
[----:B------:R-:W-:-:S07]  /*11620*/  IADD3 R155, R184, 0x1, -R23 ;  /* 0x00000001b89b7810 */ /* 0x000fce0007ffe817 */
[----:B--2---:R-:W1:Y:S01]  /*11630*/  LDC R156, c[0x0][0xadc] ;  /* 0x0002b700ff9c7b82 */ /* 0x004e620000000800 */
[----:B0-----:R-:W-:Y:S01]  /*11640*/  ISETP.NE.AND P5, PT, R152, 0x1, PT ;  /* 0x000000019800780c */ /* 0x001fe20003fa5270 */
[----:B------:R-:W-:Y:S01]  /*11650*/  VIADD R152, R195, 0x3f ;  /* 0x0000003fc3987836 */ /* 0x000fe20000000000 */
[----:B-1----:R-:W-:-:S11]  /*11660*/  ISETP.GE.AND P6, PT, R156, 0x1, PT ;  /* 0x000000019c00780c */ /* 0x002fd60003fc6270 */
[----:B------:R-:W0:Y:S08]  /*11670*/  @P5 LDC R153, c[0x0][0x44c] ;  /* 0x00011300ff995b82 */ /* 0x000e300000000800 */
[----:B------:R-:W1:Y:S01]  /*11680*/  @P5 LDC R154, c[0x0][0x450] ;  /* 0x00011400ff9a5b82 */ /* 0x000e620000000800 */
[----:B0-----:R-:W-:-:S05]  /*11690*/  @P5 IMAD.HI.U32 R153, R152, R153, RZ ;  /* 0x0000009998995227 */ /* 0x001fca00078e00ff */
[----:B-1----:R-:W-:-:S05]  /*116a0*/  @P5 SHF.R.U32.HI R152, RZ, R154, R153 ;  /* 0x0000009aff985219 */ /* 0x002fca0000011699 */
        /* <DEDUP_REMOVED lines=14> */
.L_x_6832:
[----:B------:R-:W-:-:S13]  /*11790*/  ISETP.NE.AND P2, PT, R156, 0x1, PT ;  /* 0x000000019c00780c */ /* 0x000fda0003f45270 */
[----:B------:R-:W0:Y:S02]  /*117a0*/  @P2 LDC.64 R152, c[0x0][0xae0] ;  /* 0x0002b800ff982b82 */ /* 0x000e240000000a00 */
[----:B0-----:R-:W-:-:S05]  /*117b0*/  @P2 IMAD.HI.U32 R152, R21, R152, RZ ;  /* 0x0000009815982227 */ /* 0x001fca00078e00ff */
[----:B------:R-:W-:-:S07]  /*117c0*/  @P2 SHF.R.U32.HI R21, RZ, R153, R152 ;  /* 0x00000099ff152219 */ /* 0x000fce0000011698 */
.L_x_6833:
[----:B------:R-:W-:Y:S05]  /*117d0*/  BSYNC B0 ;  /* 0x0000000000007941 */ /* 0x000fea0003800000 */
.L_x_6831:
[----:B------:R-:W-:-:S05]  /*117e0*/  IMAD R21, R21, R156, RZ ;  /* 0x0000009c15157224 */ /* 0x000fca00078e02ff */
[----:B------:R-:W-:-:S07]  /*117f0*/  VIMNMX R154, R154, R21, !PT ;  /* 0x000000159a9a7248 */ /* 0x000fce0007fe0100 */
.L_x_6830:
        /* <DEDUP_REMOVED lines=13> */
.L_x_6847:
[----:B------:R-:W-:Y:S01]  /*118d0*/  VIADD R19, R204, 0x1 ;  /* 0x00000001cc137836 */ /* 0x000fe20000000000 */
[C---:B------:R-:W-:Y:S01]  /*118e0*/  ISETP.GT.AND P2, PT, R21.reuse, R205, PT ;  /* 0x000000cd1500720c */ /* 0x040fe20003f44270 */
[----:B------:R-:W-:-:S03]  /*118f0*/  VIADD R21, R21, 0xffffffff ;  /* 0xffffffff15157836 */ /* 0x000fc60000000000 */
[----:B------:R-:W-:-:S04]  /*11900*/  ISETP.NE.AND P3, PT, R19, 0x2, PT ;  /* 0x000000021300780c */ /* 0x000fc80003f65270 */
[----:B------:R-:W-:Y:S02]  /*11910*/  SEL R9, RZ, 0x1, P3 ;  /* 0x00000001ff097807 */ /* 0x000fe40001800000 */
[----:B------:R-:W-:Y:S02]  /*11920*/  SEL R19, R19, RZ, P3 ;  /* 0x000000ff13137207 */ /* 0x000fe40001800000 */
[----:B------:R-:W-:Y:S01]  /*11930*/  LOP3.LUT R22, R22, R9, RZ, 0x3c, !PT ;  /* 0x0000000916167212 */ /* 0x000fe200078e3cff */
[----:B0-----:R-:W-:Y:S06]  /*11940*/  @!P0 BRA `(.L_x_6837) ;  /* 0x0000000000048947 */ /* 0x001fec0003800000 */
[----:B------:R-:W-:Y:S01]  /*11950*/  BPT.TRAP 0x1 ;  /* 0x000000040000795c */ /* 0x000fe20000300000 */
.L_x_6837:
[----:B------:R-:W-:Y:S01]  /*11960*/  IMAD R15, R19, 0x8, R18 ;  /* 0x00000008130f7824 */ /* 0x000fe200078e0212 */
[----:B------:R-:W-:-:S04]  /*11970*/  SHF.L.U32 R9, R22, 0x1f, RZ ;  /* 0x0000001f16097819 */ /* 0x000fc800000006ff */
[----:B------:R0:W1:Y:S01]  /*11980*/  SYNCS.PHASECHK.TRANS64.TRYWAIT P3, [R15+URZ+0x38830], R9 ;  /* 0x038830090f0075a7 */ /* 0x000062000806017f */
[----:B------:R-:W-:Y:S05]  /*11990*/  @!P0 BRA `(.L_x_6838) ;  /* 0x0000000000048947 */ /* 0x000fea0003800000 */
[----:B------:R-:W-:Y:S01]  /*119a0*/  BPT.TRAP 0x1 ;  /* 0x000000040000795c */ /* 0x000fe20000300000 */
.L_x_6838:
[----:B------:R-:W-:Y:S01]  /*119b0*/  BSSY B2, `(.L_x_6839) ;  /* 0x0000006000027945 */ /* 0x000fe20003800000 */
[----:B------:R-:W-:Y:S02]  /*119c0*/  IMAD R156, R19, 0x200, R191 ;  /* 0x00000200139c7824 */ /* 0x000fe400078e02bf */
[----:B------:R-:W-:Y:S01]  /*119d0*/  IMAD.MOV.U32 R157, RZ, RZ, 0x40000040 ;  /* 0x40000040ff9d7424 */ /* 0x000fe200078e00ff */
[----:B-1----:R-:W-:Y:S06]  /*119e0*/  @P3 BRA `(.L_x_6840) ;  /* 0x0000000000083947 */ /* 0x002fec0003800000 */
[----:B------:R-:W1:Y:S02]  /*119f0*/  SYNCS.PHASECHK.TRANS64.TRYWAIT P3, [R15+URZ+0x38830], R9 ;  /* 0x038830090f0075a7 */ /* 0x000e64000806017f */
[----:B-1----:R-:W-:Y:S05]  /*11a00*/  @!P3 BRA `(.L_x_6841) ;  /* 0x0000015400b4b947 */ /* 0x002fea0003800000 */
.L_x_6840:
[----:B------:R-:W-:Y:S05]  /*11a10*/  BSYNC B2 ;  /* 0x0000000000027941 */ /* 0x000fea0003800000 */
.L_x_6839:
        /* <DEDUP_REMOVED lines=36> */
.L_x_6842:
[----:B------:R2:W3:Y:S01]  /*11c60*/  SYNCS.PHASECHK.TRANS64.TRYWAIT P3, [R15+URZ+0x38850], R9 ;  /* 0x038850090f0075a7 */ /* 0x0004e2000806017f */
[----:B------:R-:W-:Y:S05]  /*11c70*/  @!P0 BRA `(.L_x_6843) ;  /* 0x0000000000048947 */ /* 0x000fea0003800000 */
[----:B------:R-:W-:Y:S01]  /*11c80*/  BPT.TRAP 0x1 ;  /* 0x000000040000795c */ /* 0x000fe20000300000 */
.L_x_6843:
[----:B------:R-:W-:Y:S04]  /*11c90*/  BSSY B2, `(.L_x_6844) ;  /* 0x0000004000027945 */ /* 0x000fe80003800000 */
[----:B---3--:R-:W-:Y:S05]  /*11ca0*/  @P3 BRA `(.L_x_6845) ;  /* 0x0000000000083947 */ /* 0x008fea0003800000 */
[----:B------:R-:W3:Y:S02]  /*11cb0*/  SYNCS.PHASECHK.TRANS64.TRYWAIT P3, [R15+URZ+0x38850], R9 ;  /* 0x038850090f0075a7 */ /* 0x000ee4000806017f */
[----:B---3--:R-:W-:Y:S05]  /*11cc0*/  @!P3 BRA `(.L_x_6846) ;  /* 0x000001540018b947 */ /* 0x008fea0003800000 */
.L_x_6845:
[----:B------:R-:W-:Y:S05]  /*11cd0*/  BSYNC B2 ;  /* 0x0000000000027941 */ /* 0x000fea0003800000 */
.L_x_6844:
        /* <DEDUP_REMOVED lines=10> */
[----:B------:R-:W-:-:S02]  /*11d80*/  VIADD R201, R200, 0x800 ;  /* 0x00000800c8c97836 */ /* 0x000fc40000000000 */
[----:B------:R-:W-:Y:S02]  /*11d90*/  VIADD R208, R2, 0x800 ;  /* 0x0000080002d07836 */ /* 0x000fe40000000000 */
[----:B------:R-:W-:-:S05]  /*11da0*/  IMAD.MOV.U32 R209, RZ, RZ, 0xa00 ;  /* 0x00000a00ffd17424 */ /* 0x000fca00078e00ff */
        /* <DEDUP_REMOVED lines=219> */
[----:B------:R-:W-:Y:S01]  /*12b60*/  VIADD R208, R200, 0xa00 ;  /* 0x00000a00c8d07836 */ /* 0x000fe20000000000 */
[----:B------:R-:W-:Y:S01]  /*12b70*/  R2UR UR7, R209 ;  /* 0x00000000d10772ca */ /* 0x000fe200000e0000 */
        /* <DEDUP_REMOVED lines=120> */
[C---:B------:R-:W-:Y:S01]  /*13300*/  IMAD.IADD R206, R208.reuse, 0x1, R9 ;  /* 0x00000001d0ce7824 */ /* 0x040fe200078e0209 */
[----:B------:R-:W-:Y:S01]  /*13310*/  R2UR UR5, R207 ;  /* 0x00000000cf0572ca */ /* 0x000fe200000e0000 */
[----:B------:R-:W-:Y:S02]  /*13320*/  IMAD.MOV.U32 R207, RZ, RZ, 0x40000040 ;  /* 0x40000040ffcf7424 */ /* 0x000fe400078e00ff */
[--C-:B------:R-:W-:Y:S01]  /*13330*/  IMAD.IADD R208, R208, 0x1, R14.reuse ;  /* 0x00000001d0d07824 */ /* 0x100fe200078e020e */
[----:B------:R-:W-:Y:S01]  /*13340*/  R2UR UR6, R206 ;  /* 0x00000000ce0672ca */ /* 0x000fe200000e0000 */
[----:B------:R-:W-:Y:S01]  /*13350*/  IMAD.IADD R206, R201, 0x1, R14 ;  /* 0x00000001c9ce7824 */ /* 0x000fe200078e020e */
[----:B------:R-:W-:Y:S01]  /*13360*/  R2UR UR7, R207 ;  /* 0x00000000cf0772ca */ /* 0x000fe200000e0000 */
[----:B------:R-:W-:-:S02]  /*13370*/  IMAD.MOV.U32 R207, RZ, RZ, 0x40000040 ;  /* 0x40000040ffcf7424 */ /* 0x000fc400078e00ff */
[----:B------:R-:W-:Y:S02]  /*13380*/  IMAD.MOV.U32 R201, RZ, RZ, 0x40 ;  /* 0x00000040ffc97424 */ /* 0x000fe400078e00ff */
[----:B------:R-:W-:-:S03]  /*13390*/  IMAD.MOV.U32 R9, RZ, RZ, 0x1000 ;  /* 0x00001000ff097424 */ /* 0x000fc600078e00ff */
[----:B------:R-:W-:Y:S02]  /*133a0*/  SEL R201, R201, 0x3e, P3 ;  /* 0x0000003ec9c97807 */ /* 0x000fe40001800000 */
[----:B------:R-:W-:Y:S02]  /*133b0*/  SEL R9, R9, 0xf80, P3 ;  /* 0x00000f8009097807 */ /* 0x000fe40001800000 */
[----:B------:R-:W-:Y:S02]  /*133c0*/  LOP3.LUT R201, R201, 0x6, RZ, 0xc0, !PT ;  /* 0x00000006c9c97812 */ /* 0x000fe400078ec0ff */
[----:B------:R-:W-:-:S04]  /*133d0*/  LOP3.LUT R9, R9, 0x1e00, RZ, 0xc0, !PT ;  /* 0x00001e0009097812 */ /* 0x000fc800078ec0ff */
        /* <DEDUP_REMOVED lines=17> */
[----:B------:R-:W-:Y:S01]  /*134f0*/  IMAD R200, R19, 0x1000, R193 ;  /* 0x0000100013c87824 */ /* 0x000fe200078e02c1 */
[----:B------:R-:W-:Y:S01]  /*13500*/  R2UR UR7, R201 ;  /* 0x00000000c90772ca */ /* 0x000fe200000e0000 */
[----:B------:R-:W-:Y:S01]  /*13510*/  IMAD.MOV.U32 R201, RZ, RZ, 0x40000040 ;  /* 0x40000040ffc97424 */ /* 0x000fe200078e00ff */
[----:B------:R-:W-:Y:S02]  /*13520*/  WARPGROUP.DEPBAR.LE gsb0, 0x0 ;  /* 0x00008000000079c5 */ /* 0x000fe40000010000 */
[----:B------:R-:W-:-:S09]  /*13530*/  WARPGROUP.ARRIVE ;  /* 0x00000000000079c5 */ /* 0x000fd20000000000 */
[----:B------:R-:W-:Y:S01]  /*13540*/  HGMMA.64x64x16.F32 R152, gdesc[UR4], R152, gsb0 ;  /* 0x00e00000049879f0 */ /* 0x000fe20008000898 */
[----:B------:R-:W-:Y:S02]  /*13550*/  R2UR UR7, R201 ;  /* 0x00000000c90772ca */ /* 0x000fe400000e0000 */
        /* <DEDUP_REMOVED lines=46> */
[-CC-:B------:R-:W-:Y:S01]  /*13840*/  FFMA.FTZ R152, R152, R14.reuse, -R206.reuse ;  /* 0x0000000e98987223 */ /* 0x180fe200000108ce */
[----:B------:R-:W0:Y:S01]  /*13850*/  SHFL.BFLY PT, R164, R20, 0x1, 0x1f ;  /* 0x0c201f0014a47f89 */ /* 0x000e2200000e0000 */
[-C--:B------:R-:W-:Y:S01]  /*13860*/  FMUL.FTZ R201, R201, R14.reuse ;  /* 0x0000000ec9c97220 */ /* 0x080fe20000410000 */
        /* <DEDUP_REMOVED lines=10> */
[----:B------:R1:W2:Y:S01]  /*13910*/  MUFU.EX2 R202, R201 ;  /* 0x000000c900ca7308 */ /* 0x0002a20000000800 */
[-CC-:B------:R-:W-:Y:S01]  /*13920*/  FFMA.FTZ R180, R180, R14.reuse, -R206.reuse ;  /* 0x0000000eb4b47223 */ /* 0x180fe200000108ce */
[----:B------:R-:W-:-:S06]  /*13930*/  FFMA.FTZ R181, R181, R14, -R206 ;  /* 0x0000000eb5b57223 */ /* 0x000fcc00000108ce */
[----:B------:R-:W-:Y:S01]  /*13940*/  MUFU.EX2 R152, R152 ;  /* 0x0000009800987308 */ /* 0x000fe20000000800 */
[----:B-1----:R-:W-:Y:S01]  /*13950*/  FFMA.FTZ R201, R165, R14, -R206 ;  /* 0x0000000ea5c97223 */ /* 0x002fe200000108ce */
[----:B0-----:R-:W-:-:S06]  /*13960*/  FMNMX.FTZ R20, R20, R164, !PT ;  /* 0x000000a414147209 */ /* 0x001fcc0007810000 */
[----:B------:R-:W-:Y:S01]  /*13970*/  MUFU.EX2 R153, R153 ;  /* 0x0000009900997308 */ /* 0x000fe20000000800 */
[C---:B------:R-:W-:Y:S01]  /*13980*/  FMUL.FTZ R208, R20.reuse, R14 ;  /* 0x0000000e14d07220 */ /* 0x040fe20000410000 */
[----:B------:R-:W-:Y:S01]  /*13990*/  FADD.FTZ R164, -R20, R203 ;  /* 0x000000cb14a47221 */ /* 0x000fe20000010100 */
[-C--:B--2---:R-:W-:Y:S01]  /*139a0*/  FMUL.FTZ R24, R24, R202.reuse ;  /* 0x000000ca18187220 */ /* 0x084fe20000410000 */
[----:B------:R-:W-:Y:S01]  /*139b0*/  FMUL.FTZ R25, R25, R202 ;  /* 0x000000ca19197220 */ /* 0x000fe20000410000 */
[-CC-:B------:R-:W-:Y:S01]  /*139c0*/  FFMA.FTZ R209, R155, R14.reuse, -R208.reuse ;  /* 0x0000000e9bd17223 */ /* 0x180fe200000108d0 */
[-CC-:B------:R-:W-:Y:S01]  /*139d0*/  FFMA.FTZ R155, R158, R14.reuse, -R208.reuse ;  /* 0x0000000e9e9b7223 */ /* 0x180fe200000108d0 */
[-CC-:B------:R-:W-:Y:S01]  /*139e0*/  FFMA.FTZ R158, R162, R14.reuse, -R208.reuse ;  /* 0x0000000ea29e7223 */ /* 0x180fe200000108d0 */
[----:B------:R-:W-:Y:S02]  /*139f0*/  IMAD.MOV R162, RZ, RZ, -R197 ;  /* 0x000000ffffa27224 */ /* 0x000fe400078e0ac5 */
[-C--:B------:R-:W-:Y:S01]  /*13a00*/  FMUL.FTZ R164, R164, R14.reuse ;  /* 0x0000000ea4a47220 */ /* 0x080fe20000410000 */
[-CC-:B------:R-:W-:Y:S01]  /*13a10*/  FFMA.FTZ R154, R154, R14.reuse, -R208.reuse ;  /* 0x0000000e9a9a7223 */ /* 0x180fe200000108d0 */
[----:B------:R-:W-:Y:S01]  /*13a20*/  MUFU.EX2 R209, R209 ;  /* 0x000000d100d17308 */ /* 0x000fe20000000800 */
[--C-:B------:R-:W-:Y:S01]  /*13a30*/  FFMA.FTZ R165, R159, R14, -R208.reuse ;  /* 0x0000000e9fa57223 */ /* 0x100fe200000108d0 */
[----:B------:R-:W-:Y:S01]  /*13a40*/  ISETP.NE.AND P3, PT, R185, R162, PT ;  /* 0x000000a2b900720c */ /* 0x000fe20003f65270 */
[----:B------:R-:W-:Y:S01]  /*13a50*/  FFMA.FTZ R159, R163, R14, -R208 ;  /* 0x0000000ea39f7223 */ /* 0x000fe200000108d0 */
[----:B------:R-:W-:-:S02]  /*13a60*/  @!P1 VIADD R162, R15, 0x38840 ;  /* 0x000388400fa29836 */ /* 0x000fc40000000000 */
[-CC-:B------:R-:W-:Y:S01]  /*13a70*/  FFMA.FTZ R203, R166, R14.reuse, -R208.reuse ;  /* 0x0000000ea6cb7223 */ /* 0x180fe200000108d0 */
[-CC-:B------:R-:W-:Y:S01]  /*13a80*/  FFMA.FTZ R206, R167, R14.reuse, -R208.reuse ;  /* 0x0000000ea7ce7223 */ /* 0x180fe200000108d0 */
[-C--:B------:R-:W-:Y:S01]  /*13a90*/  FFMA.FTZ R170, R170, R14.reuse, -R208 ;  /* 0x0000000eaaaa7223 */ /* 0x080fe200000108d0 */
[----:B------:R-:W0:Y:S01]  /*13aa0*/  MUFU.EX2 R164, R164 ;  /* 0x000000a400a47308 */ /* 0x000e220000000800 */
[----:B------:R-:W-:Y:S01]  /*13ab0*/  @!P1 PRMT R162, RZ, 0x654, R162 ;  /* 0x00000654ffa29816 */ /* 0x000fe200000000a2 */
[-CC-:B------:R-:W-:Y:S01]  /*13ac0*/  FFMA.FTZ R171, R171, R14.reuse, -R208.reuse ;  /* 0x0000000eabab7223 */ /* 0x180fe200000108d0 */
[-CC-:B------:R-:W-:Y:S01]  /*13ad0*/  FFMA.FTZ R174, R174, R14.reuse, -R208.reuse ;  /* 0x0000000eaeae7223 */ /* 0x180fe200000108d0 */
[-CC-:B------:R-:W-:Y:S01]  /*13ae0*/  FFMA.FTZ R175, R175, R14.reuse, -R208.reuse ;  /* 0x0000000eafaf7223 */ /* 0x180fe200000108d0 */
[----:B------:R1:W-:Y:S01]  /*13af0*/  @!P1 SYNCS.ARRIVE.TRANS64.RED.A1T0 RZ, [R162+URZ], RZ ;  /* 0x000000ffa2ff99a7 */ /* 0x0003e2000810043f */
[----:B------:R-:W-:Y:S01]  /*13b00*/  FFMA.FTZ R178, R178, R14, -R208 ;  /* 0x0000000eb2b27223 */ /* 0x000fe200000108d0 */
[----:B------:R-:W-:Y:S01]  /*13b10*/  @!P3 IMAD R163, R204, 0x40, R194 ;  /* 0x00000040cca3b824 */ /* 0x000fe200078e02c2 */
[----:B------:R-:W2:Y:S01]  /*13b20*/  MUFU.EX2 R154, R154 ;  /* 0x0000009a009a7308 */ /* 0x000ea20000000800 */
[-C--:B------:R-:W-:Y:S01]  /*13b30*/  FMUL.FTZ R28, R28, R202.reuse ;  /* 0x000000ca1c1c7220 */ /* 0x080fe20000410000 */
[----:B------:R-:W-:Y:S01]  /*13b40*/  FMUL.FTZ R29, R29, R202 ;  /* 0x000000ca1d1d7220 */ /* 0x000fe20000410000 */
[----:B------:R-:W-:-:S02]  /*13b50*/  @!P3 IMAD R163, R163, 0x4, R18 ;  /* 0x00000004a3a3b824 */ /* 0x000fc400078e0212 */
[----:B------:R-:W-:Y:S01]  /*13b60*/  FMUL.FTZ R32, R32, R202 ;  /* 0x000000ca20207220 */ /* 0x000fe20000410000 */
[-CC-:B-1----:R-:W-:Y:S01]  /*13b70*/  FFMA.FTZ R162, R179, R14.reuse, -R208.reuse ;  /* 0x0000000eb3a27223 */ /* 0x182fe200000108d0 */
[-CC-:B------:R-:W-:Y:S01]  /*13b80*/  FFMA.FTZ R179, R182, R14.reuse, -R208.reuse ;  /* 0x0000000eb6b37223 */ /* 0x180fe200000108d0 */
[----:B------:R-:W-:Y:S01]  /*13b90*/  FFMA.FTZ R182, R183, R14, -R208 ;  /* 0x0000000eb7b67223 */ /* 0x000fe200000108d0 */
[----:B------:R-:W1:Y:S01]  /*13ba0*/  MUFU.EX2 R155, R155 ;  /* 0x0000009b009b7308 */ /* 0x000e620000000800 */
[----:B------:R-:W-:Y:S01]  /*13bb0*/  @!P3 STS [R163+0x38400], R202 ;  /* 0x038400caa300b388 */ /* 0x000fe20000000800 */
[-C--:B0-----:R-:W-:Y:S01]  /*13bc0*/  FMUL.FTZ R26, R26, R164.reuse ;  /* 0x000000a41a1a7220 */ /* 0x081fe20000410000 */
[-C--:B------:R-:W-:Y:S01]  /*13bd0*/  FMUL.FTZ R27, R27, R164.reuse ;  /* 0x000000a41b1b7220 */ /* 0x080fe20000410000 */
[-C--:B------:R-:W-:Y:S01]  /*13be0*/  FMUL.FTZ R30, R30, R164.reuse ;  /* 0x000000a41e1e7220 */ /* 0x080fe20000410000 */
[----:B------:R0:W-:Y:S01]  /*13bf0*/  @!P3 STS [R163+0x38420], R164 ;  /* 0x038420a4a300b388 */ /* 0x0001e20000000800 */
[-C--:B------:R-:W-:Y:S01]  /*13c00*/  FMUL.FTZ R31, R31, R164.reuse ;  /* 0x000000a41f1f7220 */ /* 0x080fe20000410000 */
[-C--:B------:R-:W-:Y:S01]  /*13c10*/  FMUL.FTZ R34, R34, R164.reuse ;  /* 0x000000a422227220 */ /* 0x080fe20000410000 */
[----:B------:R-:W3:Y:S01]  /*13c20*/  MUFU.EX2 R157, R157 ;  /* 0x0000009d009d7308 */ /* 0x000ee20000000800 */
[-C--:B------:R-:W-:Y:S01]  /*13c30*/  FMUL.FTZ R35, R35, R164.reuse ;  /* 0x000000a423237220 */ /* 0x080fe20000410000 */
[-C--:B------:R-:W-:Y:S01]  /*13c40*/  FMUL.FTZ R38, R38, R164.reuse ;  /* 0x000000a426267220 */ /* 0x080fe20000410000 */
[-C--:B------:R-:W-:Y:S01]  /*13c50*/  FMUL.FTZ R39, R39, R164.reuse ;  /* 0x000000a427277220 */ /* 0x080fe20000410000 */
[-C--:B------:R-:W-:Y:S01]  /*13c60*/  FMUL.FTZ R42, R42, R164.reuse ;  /* 0x000000a42a2a7220 */ /* 0x080fe20000410000 */
[-C--:B------:R-:W-:Y:S01]  /*13c70*/  FMUL.FTZ R43, R43, R164.reuse ;  /* 0x000000a42b2b7220 */ /* 0x080fe20000410000 */
[----:B------:R-:W-:Y:S01]  /*13c80*/  FMUL.FTZ R46, R46, R164 ;  /* 0x000000a42e2e7220 */ /* 0x000fe20000410000 */
[----:B0-----:R-:W-:Y:S01]  /*13c90*/  FFMA.FTZ R163, R202, R0, R152 ;  /* 0x00000000caa37223 */ /* 0x001fe20000010098 */
[----:B------:R-:W0:Y:S01]  /*13ca0*/  MUFU.EX2 R165, R165 ;  /* 0x000000a500a57308 */ /* 0x000e220000000800 */
[----:B--2---:R-:W-:Y:S01]  /*13cb0*/  FFMA.FTZ R0, R164, R8, R154 ;  /* 0x00000008a4007223 */ /* 0x004fe2000001009a */
[C---:B------:R-:W-:Y:S01]  /*13cc0*/  F2FP.F16.F32.PACK_AB R152, R153.reuse, R152 ;  /* 0x000000989998723e */ /* 0x040fe200000000ff */
[----:B------:R-:W-:Y:S01]  /*13cd0*/  FADD.FTZ R8, R153, R163 ;  /* 0x000000a399087221 */ /* 0x000fe20000010000 */
[C---:B------:R-:W-:Y:S01]  /*13ce0*/  F2FP.F16.F32.PACK_AB R153, R209.reuse, R154 ;  /* 0x0000009ad199723e */ /* 0x040fe200000000ff */
[----:B------:R-:W-:Y:S01]  /*13cf0*/  FADD.FTZ R163, R209, R0 ;  /* 0x00000000d1a37221 */ /* 0x000fe20000010000 */
[-C--:B------:R-:W-:Y:S01]  /*13d00*/  FMUL.FTZ R47, R47, R164.reuse ;  /* 0x000000a42f2f7220 */ /* 0x080fe20000410000 */
[----:B------:R-:W-:Y:S01]  /*13d10*/  FADD.FTZ R154, R207, R8 ;  /* 0x00000008cf9a7221 */ /* 0x000fe20000010000 */
[----:B------:R-:W2:Y:S01]  /*13d20*/  MUFU.EX2 R156, R156 ;  /* 0x0000009c009c7308 */ /* 0x000ea20000000800 */
[----:B-1----:R-:W-:Y:S01]  /*13d30*/  FADD.FTZ R8, R155, R163 ;  /* 0x000000a39b087221 */ /* 0x002fe20000010000 */
[-C--:B------:R-:W-:Y:S01]  /*13d40*/  FMUL.FTZ R50, R50, R164.reuse ;  /* 0x000000a432327220 */ /* 0x080fe20000410000 */
[C---:B---3--:R-:W-:Y:S01]  /*13d50*/  FADD.FTZ R163, R157.reuse, R154 ;  /* 0x0000009a9da37221 */ /* 0x048fe20000010000 */
[----:B------:R-:W-:Y:S01]  /*13d60*/  F2FP.F16.F32.PACK_AB R154, R157, R207 ;  /* 0x000000cf9d9a723e */ /* 0x000fe200000000ff */
[-C--:B------:R-:W-:Y:S01]  /*13d70*/  FMUL.FTZ R51, R51, R164.reuse ;  /* 0x000000a433337220 */ /* 0x080fe20000410000 */
[-C--:B------:R-:W-:Y:S01]  /*13d80*/  FMUL.FTZ R54, R54, R164.reuse ;  /* 0x000000a436367220 */ /* 0x080fe20000410000 */
[-C--:B------:R-:W-:Y:S01]  /*13d90*/  FMUL.FTZ R55, R55, R164.reuse ;  /* 0x000000a437377220 */ /* 0x080fe20000410000 */
[----:B------:R-:W1:Y:S01]  /*13da0*/  MUFU.EX2 R158, R158 ;  /* 0x0000009e009e7308 */ /* 0x000e620000000800 */
        /* <DEDUP_REMOVED lines=132> */
[----:B------:R-:W-:Y:S01]  /*145f0*/  FMUL.FTZ R149, R149, R202 ;  /* 0x000000ca95957220 */ /* 0x000fe20000410000 */
[----:B------:R1:W-:Y:S01]  /*14600*/  STSM.16.M88.4 [R198+0x36400], R152 ;  /* 0x03640098c6007844 */ /* 0x0003e20000000200 */
[----:B------:R-:W-:Y:S01]  /*14610*/  FADD.FTZ R183, R201, R183 ;  /* 0x000000b7c9b77221 */ /* 0x000fe20000010000 */
[----:B------:R-:W-:Y:S01]  /*14620*/  @!P1 VIADD R15, R15, 0x38860 ;  /* 0x000388600f0f9836 */ /* 0x000fe20000000000 */
[----:B------:R-:W-:Y:S01]  /*14630*/  MUFU.EX2 R180, R180 ;  /* 0x000000b400b47308 */ /* 0x000fe20000000800 */
[----:B------:R-:W-:-:S02]  /*14640*/  IMAD.MOV.U32 R204, RZ, RZ, R19 ;  /* 0x000000ffffcc7224 */ /* 0x000fc400078e0013 */
[----:B------:R-:W-:Y:S01]  /*14650*/  IMAD.MOV.U32 R202, RZ, RZ, R9 ;  /* 0x000000ffffca7224 */ /* 0x000fe200078e0009 */
[----:B------:R-:W-:-:S04]  /*14660*/  @!P1 PRMT R15, RZ, 0x654, R15 ;  /* 0x00000654ff0f9816 */ /* 0x000fc8000000000f */
[----:B------:R-:W2:Y:S01]  /*14670*/  MUFU.EX2 R181, R181 ;  /* 0x000000b500b57308 */ /* 0x000ea20000000800 */
[----:B0-----:R-:W-:-:S07]  /*14680*/  F2FP.F16.F32.PACK_AB R164, R177, R176 ;  /* 0x000000b0b1a4723e */ /* 0x001fce00000000ff */
[----:B------:R0:W-:Y:S08]  /*14690*/  MUFU.EX2 R0, R178 ;  /* 0x000000b200007308 */ /* 0x0001f00000000800 */
[----:B------:R3:W4:Y:S01]  /*146a0*/  MUFU.EX2 R8, R162 ;  /* 0x000000a200087308 */ /* 0x0007220000000800 */
[C---:B0-----:R-:W-:Y:S01]  /*146b0*/  FADD.FTZ R178, R159.reuse, R157 ;  /* 0x0000009d9fb27221 */ /* 0x041fe20000010000 */
[----:B------:R-:W-:-:S02]  /*146c0*/  F2FP.F16.F32.PACK_AB R157, R159, R158 ;  /* 0x0000009e9f9d723e */ /* 0x000fc400000000ff */
[----:B------:R-:W-:Y:S02]  /*146d0*/  F2FP.F16.F32.PACK_AB R158, R201, R160 ;  /* 0x000000a0c99e723e */ /* 0x000fe400000000ff */
[----:B------:R-:W-:Y:S01]  /*146e0*/  F2FP.F16.F32.PACK_AB R159, R206, R203 ;  /* 0x000000cbce9f723e */ /* 0x000fe200000000ff */
[----:B------:R-:W-:Y:S01]  /*146f0*/  FADD.FTZ R203, R203, R178 ;  /* 0x000000b2cbcb7221 */ /* 0x000fe20000010000 */
[----:B------:R-:W-:Y:S01]  /*14700*/  MUFU.EX2 R179, R179 ;  /* 0x000000b300b37308 */ /* 0x000fe20000000800 */
[----:B------:R-:W-:Y:S01]  /*14710*/  F2FP.F16.F32.PACK_AB R160, R169, R168 ;  /* 0x000000a8a9a0723e */ /* 0x000fe200000000ff */
[----:B------:R-:W-:Y:S01]  /*14720*/  FADD.FTZ R168, R168, R183 ;  /* 0x000000b7a8a87221 */ /* 0x000fe20000010000 */
[----:B---3--:R-:W-:Y:S01]  /*14730*/  F2FP.F16.F32.PACK_AB R162, R173, R172 ;  /* 0x000000acada2723e */ /* 0x008fe200000000ff */
[----:B------:R0:W-:Y:S01]  /*14740*/  STSM.16.M88.4 [R211], R156 ;  /* 0x0000009cd3007844 */ /* 0x0001e20000000200 */
[----:B--2---:R-:W-:Y:S01]  /*14750*/  F2FP.F16.F32.PACK_AB R166, R181, R180 ;  /* 0x000000b4b5a6723e */ /* 0x004fe200000000ff */
[----:B------:R-:W-:Y:S01]  /*14760*/  FADD.FTZ R203, R206, R203 ;  /* 0x000000cbcecb7221 */ /* 0x000fe20000010000 */
[----:B------:R-:W-:Y:S01]  /*14770*/  FADD.FTZ R169, R169, R168 ;  /* 0x000000a8a9a97221 */ /* 0x000fe20000010000 */
[----:B------:R-:W2:Y:S01]  /*14780*/  MUFU.EX2 R182, R182 ;  /* 0x000000b600b67308 */ /* 0x000ea20000000800 */
[----:B----4-:R-:W-:Y:S01]  /*14790*/  F2FP.F16.F32.PACK_AB R165, R8, R0 ;  /* 0x0000000008a5723e */ /* 0x010fe200000000ff */
[----:B------:R0:W-:Y:S01]  /*147a0*/  STSM.16.M88.4 [R199], R160 ;  /* 0x000000a0c7007844 */ /* 0x0001e20000000200 */
[----:B------:R-:W-:Y:S01]  /*147b0*/  FADD.FTZ R170, R170, R203 ;  /* 0x000000cbaaaa7221 */ /* 0x000fe20000010000 */
[----:B------:R-:W-:Y:S01]  /*147c0*/  FADD.FTZ R172, R172, R169 ;  /* 0x000000a9acac7221 */ /* 0x000fe20000010000 */
[----:B------:R-:W-:-:S02]  /*147d0*/  IMAD.MOV.U32 R203, RZ, RZ, R20 ;  /* 0x000000ffffcb7224 */ /* 0x000fc400078e0014 */
[----:B------:R-:W-:Y:S01]  /*147e0*/  FADD.FTZ R171, R171, R170 ;  /* 0x000000aaabab7221 */ /* 0x000fe20000010000 */
[----:B------:R-:W-:-:S03]  /*147f0*/  FADD.FTZ R173, R173, R172 ;  /* 0x000000acadad7221 */ /* 0x000fc60000010000 */
[----:B------:R-:W-:Y:S01]  /*14800*/  FADD.FTZ R174, R174, R171 ;  /* 0x000000abaeae7221 */ /* 0x000fe20000010000 */
[----:B------:R-:W-:-:S03]  /*14810*/  FADD.FTZ R176, R176, R173 ;  /* 0x000000adb0b07221 */ /* 0x000fc60000010000 */
[----:B------:R-:W-:Y:S01]  /*14820*/  FADD.FTZ R175, R175, R174 ;  /* 0x000000aeafaf7221 */ /* 0x000fe20000010000 */
[----:B------:R-:W-:Y:S01]  /*14830*/  FADD.FTZ R177, R177, R176 ;  /* 0x000000b0b1b17221 */ /* 0x000fe20000010000 */
[----:B--2---:R-:W-:Y:S02]  /*14840*/  F2FP.F16.F32.PACK_AB R167, R182, R179 ;  /* 0x000000b3b6a7723e */ /* 0x004fe400000000ff */
[----:B------:R-:W-:Y:S01]  /*14850*/  FADD.FTZ R175, R0, R175 ;  /* 0x000000af00af7221 */ /* 0x000fe20000010000 */
[----:B------:R-:W-:Y:S02]  /*14860*/  FADD.FTZ R0, R180, R177 ;  /* 0x000000b1b4007221 */ /* 0x000fe40000010000 */
[----:B------:R0:W-:Y:S01]  /*14870*/  STSM.16.M88.4 [R210], R164 ;  /* 0x000000a4d2007844 */ /* 0x0001e20000000200 */
[----:B------:R-:W-:Y:S01]  /*14880*/  WARPGROUP.ARRIVE ;  /* 0x00000000000079c5 */ /* 0x000fe20000000000 */
[----:B------:R-:W-:Y:S01]  /*14890*/  FADD.FTZ R8, R8, R175 ;  /* 0x000000af08087221 */ /* 0x000fe20000010000 */
[----:B------:R-:W-:-:S03]  /*148a0*/  FADD.FTZ R0, R181, R0 ;  /* 0x00000000b5007221 */ /* 0x000fc60000010000 */
[----:B------:R-:W-:Y:S01]  /*148b0*/  FADD.FTZ R179, R179, R8 ;  /* 0x00000008b3b37221 */ /* 0x000fe20000010000 */
[----:B------:R-:W-:Y:S03]  /*148c0*/  HGMMA.64x256x16.F32 R24, R152, gdesc[UR4].tnspB, R24, gsb0 ;  /* 0x43e0000498187df0 */ /* 0x000fe60008000818 */
[----:B------:R-:W-:Y:S01]  /*148d0*/  FADD.FTZ R8, R182, R179 ;  /* 0x000000b3b6087221 */ /* 0x000fe20000010000 */
[----:B------:R-:W-:Y:S02]  /*148e0*/  WARPGROUP.DEPBAR.LE gsb0, 0x0 ;  /* 0x00008000000079c5 */ /* 0x000fe40000010000 */
[----:B-1----:R-:W-:Y:S01]  /*148f0*/  VIADD R152, R200, 0x80 ;  /* 0x00000080c8987836 */ /* 0x002fe20000000000 */
[----:B------:R-:W-:Y:S01]  /*14900*/  WARPGROUP.ARRIVE ;  /* 0x00000000000079c5 */ /* 0x000fe20000000000 */
[----:B------:R-:W-:-:S03]  /*14910*/  IMAD.MOV.U32 R153, RZ, RZ, 0x40000040 ;  /* 0x40000040ff997424 */ /* 0x000fc600078e00ff */
[----:B------:R-:W-:Y:S01]  /*14920*/  R2UR UR6, R152 ;  /* 0x00000000980672ca */ /* 0x000fe200000e0000 */
[----:B------:R-:W-:Y:S01]  /*14930*/  VIADD R152, R200, 0x100 ;  /* 0x00000100c8987836 */ /* 0x000fe20000000000 */
[----:B------:R-:W-:Y:S01]  /*14940*/  R2UR UR7, R153 ;  /* 0x00000000990772ca */ /* 0x000fe200000e0000 */
[----:B------:R-:W-:-:S14]  /*14950*/  IMAD.MOV.U32 R153, RZ, RZ, 0x40000040 ;  /* 0x40000040ff997424 */ /* 0x000fdc00078e00ff */
        /* <DEDUP_REMOVED lines=26> */
[----:B------:R-:W-:Y:S05]  /*14b00*/  BSYNC B1 ;  /* 0x0000000000017941 */ /* 0x000fea0003800000 */
.L_x_6836:
[----:B0-----:R-:W-:-:S07]  /*14b10*/  IMAD.MOV.U32 R15, RZ, RZ, R21 ;  /* 0x000000ffff0f7224 */ /* 0x001fce00078e0015 */
.L_x_6835:
[----:B------:R-:W-:Y:S05]  /*14b20*/  BSYNC B0 ;  /* 0x0000000000007941 */ /* 0x000fea0003800000 */
.L_x_6834:
[----:B------:R-:W-:Y:S01]  /*14b30*/  ISETP.GE.AND P2, PT, R15, R215, PT ;  /* 0x000000d70f00720c */ /* 0x000fe20003f46270 */
[----:B------:R-:W-:-:S12]  /*14b40*/  BSSY B0, `(.L_x_6848) ;  /* 0x00003ce000007945 */ /* 0x000fd80003800000 */
[----:B------:R-:W-:Y:S05]  /*14b50*/  @!P2 BRA `(.L_x_6849) ;  /* 0x0000003c0030a947 */ /* 0x000fea0003800000 */
[----:B------:R-:W-:Y:S02]  /*14b60*/  IMAD.MOV.U32 R200, RZ, RZ, R20 ;  /* 0x000000ffffc87224 */ /* 0x000fe400078e0014 */
[----:B------:R-:W-:Y:S02]  /*14b70*/  IMAD.MOV.U32 R202, RZ, RZ, R9 ;  /* 0x000000ffffca7224 */ /* 0x000fe400078e0009 */
[----:B------:R-:W-:-:S07]  /*14b80*/  IMAD.MOV.U32 R201, RZ, RZ, R19 ;  /* 0x000000ffffc97224 */ /* 0x000fce00078e0013 */
.L_x_6868:
[----:B------:R-:W-:-:S05]  /*14b90*/  VIADD R19, R201, 0x1 ;  /* 0x00000001c9137836 */ /* 0x000fca0000000000 */
[----:B------:R-:W-:-:S04]  /*14ba0*/  ISETP.NE.AND P2, PT, R19, 0x2, PT ;  /* 0x000000021300780c */ /* 0x000fc80003f45270 */
[----:B------:R-:W-:Y:S02]  /*14bb0*/  SEL R9, RZ, 0x1, P2 ;  /* 0x00000001ff097807 */ /* 0x000fe40001000000 */
[----:B------:R-:W-:Y:S02]  /*14bc0*/  SEL R19, R19, RZ, P2 ;  /* 0x000000ff13137207 */ /* 0x000fe40001000000 */
[----:B------:R-:W-:Y:S01]  /*14bd0*/  LOP3.LUT R22, R22, R9, RZ, 0x3c, !PT ;  /* 0x0000000916167212 */ /* 0x000fe200078e3cff */
[----:B------:R-:W-:Y:S06]  /*14be0*/  @!P0 BRA `(.L_x_6850) ;  /* 0x0000000000048947 */ /* 0x000fec0003800000 */
[----:B------:R-:W-:Y:S01]  /*14bf0*/  BPT.TRAP 0x1 ;  /* 0x000000040000795c */ /* 0x000fe20000300000 */
.L_x_6850:
[----:B------:R-:W-:Y:S01]  /*14c00*/  IMAD R21, R19, 0x8, R18 ;  /* 0x0000000813157824 */ /* 0x000fe200078e0212 */
[----:B------:R-:W-:-:S04]  /*14c10*/  SHF.L.U32 R9, R22, 0x1f, RZ ;  /* 0x0000001f16097819 */ /* 0x000fc800000006ff */
[----:B------:R0:W1:Y:S01]  /*14c20*/  SYNCS.PHASECHK.TRANS64.TRYWAIT P2, [R21+URZ+0x38830], R9 ;  /* 0x03883009150075a7 */ /* 0x000062000804017f */
[----:B------:R-:W-:Y:S05]  /*14c30*/  @!P0 BRA `(.L_x_6851) ;  /* 0x0000000000048947 */ /* 0x000fea0003800000 */
[----:B------:R-:W-:Y:S01]  /*14c40*/  BPT.TRAP 0x1 ;  /* 0x000000040000795c */ /* 0x000fe20000300000 */
.L_x_6851:
[----:B------:R-:W-:Y:S01]  /*14c50*/  BSSY B1, `(.L_x_6852) ;  /* 0x0000006000017945 */ /* 0x000fe20003800000 */
[----:B------:R-:W-:Y:S02]  /*14c60*/  IMAD R156, R19, 0x200, R191 ;  /* 0x00000200139c7824 */ /* 0x000fe400078e02bf */
[----:B------:R-:W-:Y:S01]  /*14c70*/  IMAD.MOV.U32 R157, RZ, RZ, 0x40000040 ;  /* 0x40000040ff9d7424 */ /* 0x000fe200078e00ff */
[----:B-1----:R-:W-:Y:S06]  /*14c80*/  @P2 BRA `(.L_x_6853) ;  /* 0x0000000000082947 */ /* 0x002fec0003800000 */
[----:B------:R-:W1:Y:S02]  /*14c90*/  SYNCS.PHASECHK.TRANS64.TRYWAIT P2, [R21+URZ+0x38830], R9 ;  /* 0x03883009150075a7 */ /* 0x000e64000804017f */
[----:B-1----:R-:W-:Y:S05]  /*14ca0*/  @!P2 BRA `(.L_x_6854) ;  /* 0x000001240034a947 */ /* 0x002fea0003800000 */
.L_x_6853:
[----:B------:R-:W-:Y:S05]  /*14cb0*/  BSYNC B1 ;  /* 0x0000000000017941 */ /* 0x000fea0003800000 */
.L_x_6852:
        /* <DEDUP_REMOVED lines=36> */
.L_x_6855:
[----:B------:R2:W3:Y:S01]  /*14f00*/  SYNCS.PHASECHK.TRANS64.TRYWAIT P2, [R21+URZ+0x38850], R9 ;  /* 0x03885009150075a7 */ /* 0x0004e2000804017f */
[----:B------:R-:W-:Y:S05]  /*14f10*/  @!P0 BRA `(.L_x_6856) ;  /* 0x0000000000048947 */ /* 0x000fea0003800000 */
[----:B------:R-:W-:Y:S01]  /*14f20*/  BPT.TRAP 0x1 ;  /* 0x000000040000795c */ /* 0x000fe20000300000 */
.L_x_6856:
[----:B------:R-:W-:Y:S04]  /*14f30*/  BSSY B1, `(.L_x_6857) ;  /* 0x0000004000017945 */ /* 0x000fe80003800000 */
[----:B---3--:R-:W-:Y:S05]  /*14f40*/  @P2 BRA `(.L_x_6858) ;  /* 0x0000000000082947 */ /* 0x008fea0003800000 */
[----:B------:R-:W3:Y:S02]  /*14f50*/  SYNCS.PHASECHK.TRANS64.TRYWAIT P2, [R21+URZ+0x38850], R9 ;  /* 0x03885009150075a7 */ /* 0x000ee4000804017f */
[----:B---3--:R-:W-:Y:S05]  /*14f60*/  @!P2 BRA `(.L_x_6859) ;  /* 0x000001200098a947 */ /* 0x008fea0003800000 */
.L_x_6858:
[----:B------:R-:W-:Y:S05]  /*14f70*/  BSYNC B1 ;  /* 0x0000000000017941 */ /* 0x000fea0003800000 */
.L_x_6857:
        /* <DEDUP_REMOVED lines=12> */
[----:B------:R-:W-:Y:S02]  /*15040*/  IMAD.MOV.U32 R20, RZ, RZ, 0x4 ;  /* 0x00000004ff147424 */ /* 0x000fe400078e00ff */
[----:B------:R-:W-:Y:S02]  /*15050*/  IMAD.MOV.U32 R208, RZ, RZ, 0x28 ;  /* 0x00000028ffd07424 */ /* 0x000fe400078e00ff */
[----:B------:R-:W-:Y:S01]  /*15060*/  IMAD.MOV.U32 R209, RZ, RZ, 0xa00 ;  /* 0x00000a00ffd17424 */ /* 0x000fe200078e00ff */
        /* <DEDUP_REMOVED lines=10> */
[----:B0123--:R-:W0:Y:S02]  /*15110*/  SHFL.IDX PT, R9, R14, RZ, 0x1f ;  /* 0x00001fff0e097589 */ /* 0x00fe2400000e0000 */
[----:B0-----:R-:W-:-:S04]  /*15120*/  ISETP.GT.AND P2, PT, R9, 0x7f, PT ;  /* 0x0000007f0900780c */ /* 0x001fc80003f44270 */
[----:B------:R-:W-:Y:S02]  /*15130*/  SEL R9, RZ, 0x2, !P2 ;  /* 0x00000002ff097807 */ /* 0x000fe40005000000 */
[C---:B------:R-:W-:Y:S02]  /*15140*/  SEL R14, R20.reuse, 0x2, P2 ;  /* 0x00000002140e7807 */ /* 0x040fe40001000000 */
[----:B------:R-:W-:Y:S02]  /*15150*/  SEL R20, R20, 0x6, !P2 ;  /* 0x0000000614147807 */ /* 0x000fe40005000000 */
[----:B------:R-:W-:Y:S02]  /*15160*/  SEL R208, R208, 0x26, P2 ;  /* 0x00000026d0d07807 */ /* 0x000fe40001000000 */
[----:B------:R-:W-:Y:S02]  /*15170*/  SEL R209, R209, 0x980, P2 ;  /* 0x00000980d1d17807 */ /* 0x000fe40001000000 */
[----:B------:R-:W-:-:S02]  /*15180*/  LOP3.LUT R208, R208, 0x6, RZ, 0xc0, !PT ;  /* 0x00000006d0d07812 */ /* 0x000fc400078ec0ff */
        /* <DEDUP_REMOVED lines=293> */
[----:B------:R-:W-:-:S02]  /*163e0*/  IADD3 R206, R208, R209, R2 ;  /* 0x000000d1d0ce7210 */ /* 0x000fc40007ffe002 */
[----:B------:R-:W-:Y:S01]  /*163f0*/  IADD3 R208, R208, R209, R204 ;  /* 0x000000d1d0d07210 */ /* 0x000fe20007ffe0cc */
[----:B------:R-:W-:Y:S01]  /*16400*/  IMAD.MOV.U32 R209, RZ, RZ, 0x40000040 ;  /* 0x40000040ffd17424 */ /* 0x000fe200078e00ff */
[----:B------:R-:W-:-:S04]  /*16410*/  SEL R205, R205, 0x3e, P2 ;  /* 0x0000003ecdcd7807 */ /* 0x000fc80001000000 */
[----:B------:R-:W-:Y:S01]  /*16420*/  LOP3.LUT R205, R205, 0x6, RZ, 0xc0, !PT ;  /* 0x00000006cdcd7812 */ /* 0x000fe200078ec0ff */
        /* <DEDUP_REMOVED lines=27> */
[C---:B------:R-:W-:Y:S01]  /*165e0*/  IMAD.IADD R206, R208.reuse, 0x1, R14 ;  /* 0x00000001d0ce7824 */ /* 0x040fe200078e020e */
[----:B------:R-:W-:Y:S01]  /*165f0*/  R2UR UR5, R207 ;  /* 0x00000000cf0572ca */ /* 0x000fe200000e0000 */
[----:B------:R-:W-:Y:S01]  /*16600*/  IMAD.MOV.U32 R207, RZ, RZ, 0x40000040 ;  /* 0x40000040ffcf7424 */ /* 0x000fe200078e00ff */
[----:B------:R-:W0:Y:S01]  /*16610*/  @P5 LDC R14, c[0x0][0x450] ;  /* 0x00011400ff0e5b82 */ /* 0x000e220000000800 */
[--C-:B------:R-:W-:Y:S01]  /*16620*/  IMAD.IADD R208, R208, 0x1, R20.reuse ;  /* 0x00000001d0d07824 */ /* 0x100fe200078e0214 */
[----:B------:R-:W-:Y:S01]  /*16630*/  R2UR UR6, R206 ;  /* 0x00000000ce0672ca */ /* 0x000fe200000e0000 */
[----:B------:R-:W-:Y:S01]  /*16640*/  IMAD.IADD R206, R203, 0x1, R20 ;  /* 0x00000001cbce7824 */ /* 0x000fe200078e0214 */
[----:B------:R-:W-:Y:S01]  /*16650*/  R2UR UR7, R207 ;  /* 0x00000000cf0772ca */ /* 0x000fe200000e0000 */
[----:B------:R-:W-:-:S03]  /*16660*/  IMAD.MOV.U32 R207, RZ, RZ, 0x40000040 ;  /* 0x40000040ffcf7424 */ /* 0x000fc600078e00ff */
[----:B------:R-:W1:Y:S02]  /*16670*/  @P5 LDC R20, c[0x0][0x44c] ;  /* 0x00011300ff145b82 */ /* 0x000e640000000800 */
[----:B-1----:R-:W-:-:S05]  /*16680*/  @P5 IMAD.HI.U32 R20, R9, R20, RZ ;  /* 0x0000001409145227 */ /* 0x002fca00078e00ff */
[----:B0-----:R-:W-:Y:S01]  /*16690*/  @P5 SHF.R.U32.HI R9, RZ, R14, R20 ;  /* 0x0000000eff095219 */ /* 0x001fe20000011614 */
[----:B------:R-:W-:-:S04]  /*166a0*/  IMAD.MOV.U32 R14, RZ, RZ, 0x1000 ;  /* 0x00001000ff0e7424 */ /* 0x000fc800078e00ff */
[----:B------:R-:W0:Y:S01]  /*166b0*/  SHFL.IDX PT, R20, R9, RZ, 0x1c1f ;  /* 0x001c1fff09147589 */ /* 0x000e2200000e0000 */
[----:B------:R-:W-:-:S04]  /*166c0*/  SEL R14, R14, 0xf80, P2 ;  /* 0x00000f800e0e7807 */ /* 0x000fc80001000000 */
        /* <DEDUP_REMOVED lines=24> */
[----:B------:R-:W-:Y:S02]  /*16850*/  ULOP3.LUT UR4, URZ, UR45, URZ, 0x33, !UPT ;  /* 0x0000002d3f047292 */ /* 0x000fe4000f8e333f */
[----:B------:R-:W-:Y:S02]  /*16860*/  WARPGROUP.DEPBAR.LE gsb0, 0x0 ;  /* 0x00008000000079c5 */ /* 0x000fe40000010000 */
[----:B------:R1:W-:Y:S02]  /*16870*/  @!P1 SYNCS.ARRIVE.TRANS64.RED.A1T0 RZ, [R14+URZ], RZ ;  /* 0x000000ff0eff99a7 */ /* 0x0003e4000810043f */
[----:B-1----:R-:W-:-:S05]  /*16880*/  IMAD.SHL.U32 R14, R15, 0x40, RZ ;  /* 0x000000400f0e7824 */ /* 0x002fca00078e00ff */
[----:B------:R-:W-:-:S04]  /*16890*/  IADD3 R208, -R185, 0x1, -R14 ;  /* 0x00000001b9d07810 */ /* 0x000fc80007ffe90e */
[----:B------:R-:W-:-:S05]  /*168a0*/  IADD3 R208, -R23, R208, R184 ;  /* 0x000000d017d07210 */ /* 0x000fca0007ffe1b8 */
        /* <DEDUP_REMOVED lines=17> */
.L_x_6862:
[----:B------:R-:W-:-:S05]  /*169c0*/  IMAD.U32 R203, RZ, RZ, UR39 ;  /* 0x00000027ffcb7e24 */ /* 0x000fca000f8e00ff */
[----:B------:R-:W-:-:S13]  /*169d0*/  ISETP.NE.AND P2, PT, R203, 0x1, PT ;  /* 0x00000001cb00780c */ /* 0x000fda0003f45270 */
[----:B------:R-:W0:Y:S02]  /*169e0*/  @P2 LDC.64 R204, c[0x0][0xae0] ;  /* 0x0002b800ffcc2b82 */ /* 0x000e240000000a00 */
[----:B0-----:R-:W-:-:S05]  /*169f0*/  @P2 IMAD.HI.U32 R204, R20, R204, RZ ;  /* 0x000000cc14cc2227 */ /* 0x001fca00078e00ff */
[----:B------:R-:W-:-:S07]  /*16a00*/  @P2 SHF.R.U32.HI R20, RZ, R205, R204 ;  /* 0x000000cdff142219 */ /* 0x000fce00000116cc */
.L_x_6863:
[----:B------:R-:W-:Y:S05]  /*16a10*/  BSYNC B1 ;  /* 0x0000000000017941 */ /* 0x000fea0003800000 */
.L_x_6861:
[----:B------:R-:W-:-:S04]  /*16a20*/  IMAD R20, R20, R203, -R14 ;  /* 0x000000cb14147224 */ /* 0x000fc800078e0a0e */
[----:B------:R-:W-:-:S05]  /*16a30*/  IMAD.IADD R20, R20, 0x1, -R185 ;  /* 0x0000000114147824 */ /* 0x000fca00078e0ab9 */
[----:B------:R-:W-:Y:S02]  /*16a40*/  VIMNMX R206, R206, R20, !PT ;  /* 0x00000014cece7248 */ /* 0x000fe40007fe0100 */
[----:B------:R-:W-:-:S07]  /*16a50*/  VIADDMNMX R207, R20, R203, R207, PT ;  /* 0x000000cb14cf7246 */ /* 0x000fce00038001cf */
.L_x_6860:
        /* <DEDUP_REMOVED lines=65> */
.L_x_6866:
[----:B------:R-:W-:-:S05]  /*16e70*/  IMAD.U32 R204, RZ, RZ, UR39 ;  /* 0x00000027ffcc7e24 */ /* 0x000fca000f8e00ff */
[----:B------:R-:W-:-:S13]  /*16e80*/  ISETP.NE.AND P3, PT, R204, 0x1, PT ;  /* 0x00000001cc00780c */ /* 0x000fda0003f65270 */
[----:B------:R-:W0:Y:S02]  /*16e90*/  @P3 LDC.64 R152, c[0x0][0xae0] ;  /* 0x0002b800ff983b82 */ /* 0x000e240000000a00 */
[----:B0-----:R-:W-:-:S05]  /*16ea0*/  @P3 IMAD.HI.U32 R152, R9, R152, RZ ;  /* 0x0000009809983227 */ /* 0x001fca00078e00ff */
[----:B------:R-:W-:-:S07]  /*16eb0*/  @P3 SHF.R.U32.HI R9, RZ, R153, R152 ;  /* 0x00000099ff093219 */ /* 0x000fce0000011698 */
.L_x_6867:
[----:B------:R-:W-:Y:S05]  /*16ec0*/  BSYNC B1 ;  /* 0x0000000000017941 */ /* 0x000fea0003800000 */
.L_x_6865:
[----:B------:R-:W-:-:S04]  /*16ed0*/  IMAD R9, R9, R204, -R14 ;  /* 0x000000cc09097224 */ /* 0x000fc800078e0a0e */
[----:B------:R-:W-:-:S05]  /*16ee0*/  IMAD.IADD R9, R9, 0x1, -R185 ;  /* 0x0000000109097824 */ /* 0x000fca00078e0ab9 */
[----:B------:R-:W-:Y:S02]  /*16ef0*/  VIMNMX R208, R208, R9, !PT ;  /* 0x00000009d0d07248 */ /* 0x000fe40007fe0100 */
[----:B------:R-:W-:-:S07]  /*16f00*/  VIADDMNMX R209, R9, R204, R209, PT ;  /* 0x000000cc09d17246 */ /* 0x000fce00038001d1 */
.L_x_6864:
[----:B------:R-:W-:Y:S01]  /*16f10*/  FMNMX.FTZ R9, R20, R202, !PT ;  /* 0x000000ca14097209 */ /* 0x000fe20007810000 */
[----:B------:R-:W-:-:S03]  /*16f20*/  @!P1 VIADD R21, R21, 0x38860 ;  /* 0x0003886015159836 */ /* 0x000fc60000000000 */
[----:B------:R-:W-:Y:S02]  /*16f30*/  FMNMX.FTZ R9, R203, R9, !PT ;  /* 0x00000009cb097209 */ /* 0x000fe40007810000 */
[----:B------:R-:W-:Y:S02]  /*16f40*/  @!P1 PRMT R21, RZ, 0x654, R21 ;  /* 0x00000654ff159816 */ /* 0x000fe40000000015 */
        /* <DEDUP_REMOVED lines=28> */
[C---:B------:R-:W-:Y:S01]  /*17110*/  ISETP.GT.AND P3, PT, R208.reuse, 0x8, P2 ;  /* 0x00000008d000780c */ /* 0x040fe20001764270 */
[-CC-:B------:R-:W-:Y:S01]  /*17120*/  FFMA.FTZ R203, R203, R14.reuse, -R152.reuse ;  /* 0x0000000ecbcb7223 */ /* 0x180fe20000010898 */
[----:B------:R-:W-:Y:S01]  /*17130*/  FSEL R155, R155, -INF , !P4 ;  /* 0xff8000009b9b7808 */ /* 0x000fe20006000000 */
[----:B------:R-:W-:Y:S01]  /*17140*/  MUFU.EX2 R20, R20 ;  /* 0x0000001400147308 */ /* 0x000fe20000000800 */
[----:B------:R-:W-:Y:S01]  /*17150*/  ISETP.GT.AND P4, PT, R208, 0x9, P2 ;  /* 0x00000009d000780c */ /* 0x000fe20001784270 */
[-CC-:B------:R-:W-:Y:S01]  /*17160*/  FFMA.FTZ R202, R156, R14.reuse, -R152.reuse ;  /* 0x0000000e9cca7223 */ /* 0x180fe20000010898 */
[----:B------:R-:W-:Y:S01]  /*17170*/  ISETP.LT.OR P3, PT, R209, 0x9, P3 ;  /* 0x00000009d100780c */ /* 0x000fe20001f61670 */
[-CC-:B------:R-:W-:Y:S01]  /*17180*/  FFMA.FTZ R157, R157, R14.reuse, -R152.reuse ;  /* 0x0000000e9d9d7223 */ /* 0x180fe20000010898 */
[----:B------:R-:W-:Y:S01]  /*17190*/  ISETP.LT.OR P4, PT, R209, 0xa, P4 ;  /* 0x0000000ad100780c */ /* 0x000fe20002781670 */
[-CC-:B------:R-:W-:Y:S01]  /*171a0*/  FFMA.FTZ R160, R160, R14.reuse, -R152.reuse ;  /* 0x0000000ea0a07223 */ /* 0x180fe20000010898 */
[----:B------:R-:W-:Y:S01]  /*171b0*/  FSEL R158, R158, -INF , !P3 ;  /* 0xff8000009e9e7808 */ /* 0x000fe20005800000 */
[----:B------:R-:W0:Y:S01]  /*171c0*/  MUFU.EX2 R153, R153 ;  /* 0x0000009900997308 */ /* 0x000e220000000800 */
[----:B------:R-:W-:Y:S01]  /*171d0*/  FSEL R159, R159, -INF , !P4 ;  /* 0xff8000009f9f7808 */ /* 0x000fe20006000000 */
[-CC-:B------:R-:W-:Y:S01]  /*171e0*/  FFMA.FTZ R161, R161, R14.reuse, -R152.reuse ;  /* 0x0000000ea1a17223 */ /* 0x180fe20000010898 */
[----:B------:R-:W-:Y:S01]  /*171f0*/  ISETP.GT.AND P4, PT, R208, 0x11, P2 ;  /* 0x00000011d000780c */ /* 0x000fe20001784270 */
[-CC-:B------:R-:W-:Y:S01]  /*17200*/  FFMA.FTZ R164, R164, R14.reuse, -R152.reuse ;  /* 0x0000000ea4a47223 */ /* 0x180fe20000010898 */
[----:B------:R-:W-:Y:S01]  /*17210*/  ISETP.GT.AND P3, PT, R208, 0x10, P2 ;  /* 0x00000010d000780c */ /* 0x000fe20001764270 */
        /* <DEDUP_REMOVED lines=20> */
[-C--:B------:R-:W-:Y:S01]  /*17360*/  FMUL.FTZ R25, R25, R153.reuse ;  /* 0x0000009919197220 */ /* 0x080fe20000410000 */
[----:B------:R-:W-:Y:S01]  /*17370*/  ISETP.LT.OR P4, PT, R209, 0x22, P4 ;  /* 0x00000022d100780c */ /* 0x000fe20002781670 */
[-C--:B------:R-:W-:Y:S01]  /*17380*/  FMUL.FTZ R28, R28, R153.reuse ;  /* 0x000000991c1c7220 */ /* 0x080fe20000410000 */
[C---:B------:R-:W-:Y:S01]  /*17390*/  ISETP.GT.AND P3, PT, R208.reuse, 0x18, P2 ;  /* 0x00000018d000780c */ /* 0x040fe20001764270 */
[----:B------:R-:W-:Y:S01]  /*173a0*/  MUFU.EX2 R203, R160 ;  /* 0x000000a000cb7308 */ /* 0x000fe20000000800 */
[----:B------:R-:W-:Y:S01]  /*173b0*/  FSEL R171, R171, -INF , !P4 ;  /* 0xff800000abab7808 */ /* 0x000fe20006000000 */
[-C--:B------:R-:W-:Y:S01]  /*173c0*/  FMUL.FTZ R29, R29, R153.reuse ;  /* 0x000000991d1d7220 */ /* 0x080fe20000410000 */
[----:B------:R-:W-:Y:S01]  /*173d0*/  ISETP.GT.AND P4, PT, R208, 0x29, P2 ;  /* 0x00000029d000780c */ /* 0x000fe20001784270 */
[-C--:B------:R-:W-:Y:S01]  /*173e0*/  FMUL.FTZ R32, R32, R153.reuse ;  /* 0x0000009920207220 */ /* 0x080fe20000410000 */
[----:B------:R-:W-:Y:S01]  /*173f0*/  ISETP.LT.OR P3, PT, R209, 0x19, P3 ;  /* 0x00000019d100780c */ /* 0x000fe20001f61670 */
[-C--:B------:R-:W-:Y:S01]  /*17400*/  FMUL.FTZ R33, R33, R153.reuse ;  /* 0x0000009921217220 */ /* 0x080fe20000410000 */
[----:B------:R-:W-:Y:S01]  /*17410*/  ISETP.LT.OR P4, PT, R209, 0x2a, P4 ;  /* 0x0000002ad100780c */ /* 0x000fe20002781670 */
[----:B------:R1:W-:Y:S01]  /*17420*/  MUFU.EX2 R160, R168 ;  /* 0x000000a800a07308 */ /* 0x0003e20000000800 */
[----:B------:R-:W-:Y:S01]  /*17430*/  FSEL R166, R166, -INF , !P3 ;  /* 0xff800000a6a67808 */ /* 0x000fe20005800000 */
[----:B0-----:R-:W-:Y:S01]  /*17440*/  FADD.FTZ R181, R156, R181 ;  /* 0x000000b59cb57221 */ /* 0x001fe20000010000 */
[----:B------:R-:W-:Y:S01]  /*17450*/  FSEL R175, R175, -INF , !P4 ;  /* 0xff800000afaf7808 */ /* 0x000fe20006000000 */
[-C--:B------:R-:W-:Y:S01]  /*17460*/  FMUL.FTZ R36, R36, R153.reuse ;  /* 0x0000009924247220 */ /* 0x080fe20000410000 */
[C---:B------:R-:W-:Y:S01]  /*17470*/  ISETP.GT.AND P4, PT, R208.reuse, RZ, P2 ;  /* 0x000000ffd000720c */ /* 0x040fe20001784270 */
[-C--:B------:R-:W-:Y:S01]  /*17480*/  FMUL.FTZ R37, R37, R153.reuse ;  /* 0x0000009925257220 */ /* 0x080fe20000410000 */
[----:B------:R-:W-:Y:S01]  /*17490*/  ISETP.GT.AND P3, PT, R208, 0x20, P2 ;  /* 0x00000020d000780c */ /* 0x000fe20001764270 */
[----:B------:R-:W0:Y:S01]  /*174a0*/  MUFU.EX2 R202, R202 ;  /* 0x000000ca00ca7308 */ /* 0x000e220000000800 */
[C---:B------:R-:W-:Y:S01]  /*174b0*/  ISETP.LT.OR P4, PT, R209.reuse, 0x1, P4 ;  /* 0x00000001d100780c */ /* 0x040fe20002781670 */
[----:B-1----:R-:W-:Y:S01]  /*174c0*/  IMAD.MOV R168, RZ, RZ, -R197 ;  /* 0x000000ffffa87224 */ /* 0x002fe200078e0ac5 */
[----:B------:R-:W-:Y:S01]  /*174d0*/  ISETP.LT.OR P3, PT, R209, 0x21, P3 ;  /* 0x00000021d100780c */ /* 0x000fe20001f61670 */
[-C--:B------:R-:W-:Y:S01]  /*174e0*/  FMUL.FTZ R40, R40, R153.reuse ;  /* 0x0000009928287220 */ /* 0x080fe20000410000 */
[----:B------:R-:W-:Y:S01]  /*174f0*/  FSEL R154, R154, -INF , !P4 ;  /* 0xff8000009a9a7808 */ /* 0x000fe20006000000 */
[-C--:B------:R-:W-:Y:S01]  /*17500*/  FMUL.FTZ R41, R41, R153.reuse ;  /* 0x0000009929297220 */ /* 0x080fe20000410000 */
[----:B------:R-:W-:Y:S01]  /*17510*/  FSEL R170, R170, -INF , !P3 ;  /* 0xff800000aaaa7808 */ /* 0x000fe20005800000 */
[----:B------:R-:W1:Y:S01]  /*17520*/  MUFU.EX2 R157, R157 ;  /* 0x0000009d009d7308 */ /* 0x000e620000000800 */
[----:B------:R-:W-:Y:S01]  /*17530*/  FMNMX.FTZ R0, R154, R200, !PT ;  /* 0x000000c89a007209 */ /* 0x000fe20007810000 */
[-C--:B------:R-:W-:Y:S01]  /*17540*/  FMUL.FTZ R44, R44, R153.reuse ;  /* 0x000000992c2c7220 */ /* 0x080fe20000410000 */
[----:B------:R-:W-:Y:S01]  /*17550*/  ISETP.GT.AND P3, PT, R208, 0x28, P2 ;  /* 0x00000028d000780c */ /* 0x000fe20001764270 */
[-C--:B------:R-:W-:Y:S01]  /*17560*/  FMUL.FTZ R45, R45, R153.reuse ;  /* 0x000000992d2d7220 */ /* 0x080fe20000410000 */
[----:B------:R-:W-:Y:S01]  /*17570*/  FMNMX.FTZ R0, R155, R0, !PT ;  /* 0x000000009b007209 */ /* 0x000fe20007810000 */
[-C--:B------:R-:W-:Y:S01]  /*17580*/  FMUL.FTZ R48, R48, R153.reuse ;  /* 0x0000009930307220 */ /* 0x080fe20000410000 */
[----:B------:R-:W-:Y:S01]  /*17590*/  ISETP.LT.OR P3, PT, R209, 0x29, P3 ;  /* 0x00000029d100780c */ /* 0x000fe20001f61670 */
[----:B------:R-:W2:Y:S01]  /*175a0*/  MUFU.EX2 R161, R161 ;  /* 0x000000a100a17308 */ /* 0x000ea20000000800 */
[----:B------:R-:W-:Y:S01]  /*175b0*/  FMNMX.FTZ R0, R158, R0, !PT ;  /* 0x000000009e007209 */ /* 0x000fe20007810000 */
[----:B0-----:R-:W-:Y:S01]  /*175c0*/  FADD.FTZ R181, R202, R181 ;  /* 0x000000b5cab57221 */ /* 0x001fe20000010000 */
[----:B------:R-:W-:Y:S01]  /*175d0*/  FSEL R174, R174, -INF , !P3 ;  /* 0xff800000aeae7808 */ /* 0x000fe20005800000 */
[-C--:B------:R-:W-:Y:S01]  /*175e0*/  FMUL.FTZ R49, R49, R153.reuse ;  /* 0x0000009931317220 */ /* 0x080fe20000410000 */
[----:B------:R-:W-:Y:S01]  /*175f0*/  FMNMX.FTZ R0, R159, R0, !PT ;  /* 0x000000009f007209 */ /* 0x000fe20007810000 */
[-C--:B------:R-:W-:Y:S01]  /*17600*/  FMUL.FTZ R52, R52, R153.reuse ;  /* 0x0000009934347220 */ /* 0x080fe20000410000 */
[----:B------:R-:W-:Y:S01]  /*17610*/  ISETP.GT.AND P3, PT, R208, 0x30, P2 ;  /* 0x00000030d000780c */ /* 0x000fe20001764270 */
[----:B------:R-:W0:Y:S01]  /*17620*/  MUFU.EX2 R164, R164 ;  /* 0x000000a400a47308 */ /* 0x000e220000000800 */
[----:B------:R-:W-:Y:S01]  /*17630*/  FMNMX.FTZ R0, R162, R0, !PT ;  /* 0x00000000a2007209 */ /* 0x000fe20007810000 */
[----:B-1----:R-:W-:Y:S01]  /*17640*/  FADD.FTZ R181, R157, R181 ;  /* 0x000000b59db57221 */ /* 0x002fe20000010000 */
[----:B------:R-:W-:Y:S01]  /*17650*/  ISETP.LT.OR P3, PT, R209, 0x31, P3 ;  /* 0x00000031d100780c */ /* 0x000fe20001f61670 */
[-C--:B------:R-:W-:Y:S01]  /*17660*/  FMUL.FTZ R53, R53, R153.reuse ;  /* 0x0000009935357220 */ /* 0x080fe20000410000 */
[----:B------:R-:W-:Y:S01]  /*17670*/  FMNMX.FTZ R0, R163, R0, !PT ;  /* 0x00000000a3007209 */ /* 0x000fe20007810000 */
[----:B------:R-:W-:Y:S01]  /*17680*/  FADD.FTZ R181, R203, R181 ;  /* 0x000000b5cbb57221 */ /* 0x000fe20000010000 */
[----:B------:R-:W-:Y:S01]  /*17690*/  FSEL R178, R178, -INF , !P3 ;  /* 0xff800000b2b27808 */ /* 0x000fe20005800000 */
[----:B------:R-:W-:Y:S01]  /*176a0*/  MUFU.EX2 R165, R165 ;  /* 0x000000a500a57308 */ /* 0x000fe20000000800 */
[----:B------:R-:W-:Y:S01]  /*176b0*/  FMNMX.FTZ R0, R166, R0, !PT ;  /* 0x00000000a6007209 */ /* 0x000fe20007810000 */
[----:B--2---:R-:W-:Y:S01]  /*176c0*/  FADD.FTZ R181, R161, R181 ;  /* 0x000000b5a1b57221 */ /* 0x004fe20000010000 */
[----:B------:R-:W-:Y:S01]  /*176d0*/  ISETP.GT.AND P3, PT, R208, 0x31, P2 ;  /* 0x00000031d000780c */ /* 0x000fe20001764270 */
[-C--:B------:R-:W-:Y:S01]  /*176e0*/  FMUL.FTZ R56, R56, R153.reuse ;  /* 0x0000009938387220 */ /* 0x080fe20000410000 */
[----:B------:R-:W-:Y:S01]  /*176f0*/  FMNMX.FTZ R0, R167, R0, !PT ;  /* 0x00000000a7007209 */ /* 0x000fe20007810000 */
[-C--:B------:R-:W-:Y:S01]  /*17700*/  FMUL.FTZ R57, R57, R153.reuse ;  /* 0x0000009939397220 */ /* 0x080fe20000410000 */
[----:B------:R-:W-:Y:S01]  /*17710*/  ISETP.GT.AND P4, PT, R208, 0x38, P2 ;  /* 0x00000038d000780c */ /* 0x000fe20001784270 */
[-C--:B------:R-:W-:Y:S01]  /*17720*/  FMUL.FTZ R60, R60, R153.reuse ;  /* 0x000000993c3c7220 */ /* 0x080fe20000410000 */
[----:B------:R-:W-:Y:S01]  /*17730*/  FMNMX.FTZ R0, R170, R0, !PT ;  /* 0x00000000aa007209 */ /* 0x000fe20007810000 */
[----:B0-----:R-:W-:Y:S01]  /*17740*/  FADD.FTZ R181, R164, R181 ;  /* 0x000000b5a4b57221 */ /* 0x001fe20000010000 */
[----:B------:R-:W-:Y:S01]  /*17750*/  ISETP.LT.OR P3, PT, R209, 0x32, P3 ;  /* 0x00000032d100780c */ /* 0x000fe20001f61670 */
[-C--:B------:R-:W-:Y:S01]  /*17760*/  FMUL.FTZ R61, R61, R153.reuse ;  /* 0x000000993d3d7220 */ /* 0x080fe20000410000 */
[----:B------:R-:W-:Y:S01]  /*17770*/  FMNMX.FTZ R0, R171, R0, !PT ;  /* 0x00000000ab007209 */ /* 0x000fe20007810000 */
[-C--:B------:R-:W-:Y:S01]  /*17780*/  FMUL.FTZ R64, R64, R153.reuse ;  /* 0x0000009940407220 */ /* 0x080fe20000410000 */
[----:B------:R-:W-:Y:S01]  /*17790*/  ISETP.GT.AND P2, PT, R208, 0x39, P2 ;  /* 0x00000039d000780c */ /* 0x000fe20001744270 */
[-C--:B------:R-:W-:Y:S01]  /*177a0*/  FMUL.FTZ R65, R65, R153.reuse ;  /* 0x0000009941417220 */ /* 0x080fe20000410000 */
[----:B------:R-:W-:Y:S01]  /*177b0*/  FMNMX.FTZ R0, R174, R0, !PT ;  /* 0x00000000ae007209 */ /* 0x000fe20007810000 */
[-C--:B------:R-:W-:Y:S01]  /*177c0*/  FMUL.FTZ R68, R68, R153.reuse ;  /* 0x0000009944447220 */ /* 0x080fe20000410000 */
[----:B------:R-:W-:Y:S01]  /*177d0*/  ISETP.LT.OR P4, PT, R209, 0x39, P4 ;  /* 0x00000039d100780c */ /* 0x000fe20002781670 */
[-C--:B------:R-:W-:Y:S01]  /*177e0*/  FMUL.FTZ R69, R69, R153.reuse ;  /* 0x0000009945457220 */ /* 0x080fe20000410000 */
[----:B------:R-:W-:Y:S01]  /*177f0*/  FMNMX.FTZ R0, R175, R0, !PT ;  /* 0x00000000af007209 */ /* 0x000fe20007810000 */
[-C--:B------:R-:W-:Y:S01]  /*17800*/  FMUL.FTZ R72, R72, R153.reuse ;  /* 0x0000009948487220 */ /* 0x080fe20000410000 */
[----:B------:R-:W-:Y:S01]  /*17810*/  FSEL R179, R179, -INF , !P3 ;  /* 0xff800000b3b37808 */ /* 0x000fe20005800000 */
[-C--:B------:R-:W-:Y:S01]  /*17820*/  FMUL.FTZ R73, R73, R153.reuse ;  /* 0x0000009949497220 */ /* 0x080fe20000410000 */
        /* <DEDUP_REMOVED lines=9> */
[-C--:B------:R-:W-:Y:S01]  /*178c0*/  FMUL.FTZ R84, R84, R153.reuse ;  /* 0x0000009954547220 */ /* 0x080fe20000410000 */
[----:B------:R-:W-:Y:S01]  /*178d0*/  FMNMX.FTZ R0, R182, R0, !PT ;  /* 0x00000000b6007209 */ /* 0x000fe20007810000 */
[-C--:B------:R-:W-:Y:S01]  /*178e0*/  FMUL.FTZ R85, R85, R153.reuse ;  /* 0x0000009955557220 */ /* 0x080fe20000410000 */
[----:B------:R-:W-:Y:S01]  /*178f0*/  F2FP.F16.F32.PACK_AB R156, R156, R20 ;  /* 0x000000149c9c723e */ /* 0x000fe200000000ff */
[-C--:B------:R-:W-:Y:S01]  /*17900*/  FMUL.FTZ R88, R88, R153.reuse ;  /* 0x0000009958587220 */ /* 0x080fe20000410000 */
[----:B------:R-:W-:Y:S01]  /*17910*/  FMNMX.FTZ R20, R183, R0, !PT ;  /* 0x00000000b7147209 */ /* 0x000fe20007810000 */
[-C--:B------:R-:W-:Y:S01]  /*17920*/  FMUL.FTZ R89, R89, R153.reuse ;  /* 0x0000009959597220 */ /* 0x080fe20000410000 */
[----:B------:R-:W-:Y:S01]  /*17930*/  ISETP.NE.AND P3, PT, R185, R168, PT ;  /* 0x000000a8b900720c */ /* 0x000fe20003f65270 */
[-C--:B------:R-:W-:Y:S01]  /*17940*/  FMUL.FTZ R92, R92, R153.reuse ;  /* 0x000000995c5c7220 */ /* 0x080fe20000410000 */
[-C--:B------:R-:W-:Y:S01]  /*17950*/  FMUL.FTZ R93, R93, R153.reuse ;  /* 0x000000995d5d7220 */ /* 0x080fe20000410000 */
[----:B------:R-:W0:Y:S01]  /*17960*/  SHFL.BFLY PT, R0, R20, 0x2, 0x1f ;  /* 0x0c401f0014007f89 */ /* 0x000e2200000e0000 */
        /* <DEDUP_REMOVED lines=23> */
[----:B0-----:R-:W-:Y:S01]  /*17ae0*/  FMNMX.FTZ R20, R20, R0, !PT ;  /* 0x0000000014147209 */ /* 0x001fe20007810000 */
[-C--:B------:R-:W-:Y:S01]  /*17af0*/  FMUL.FTZ R141, R141, R153.reuse ;  /* 0x000000998d8d7220 */ /* 0x080fe20000410000 */
[----:B------:R0:W-:Y:S01]  /*17b00*/  MUFU.EX2 R0, R169 ;  /* 0x000000a900007308 */ /* 0x0001e20000000800 */
[-C--:B------:R-:W-:Y:S01]  /*17b10*/  FMUL.FTZ R144, R144, R153.reuse ;  /* 0x0000009990907220 */ /* 0x080fe20000410000 */
[-C--:B------:R-:W-:Y:S01]  /*17b20*/  FMUL.FTZ R145, R145, R153.reuse ;  /* 0x0000009991917220 */ /* 0x080fe20000410000 */
[----:B------:R-:W1:Y:S01]  /*17b30*/  SHFL.BFLY PT, R204, R20, 0x1, 0x1f ;  /* 0x0c201f0014cc7f89 */ /* 0x000e6200000e0000 */
[-C--:B------:R-:W-:Y:S01]  /*17b40*/  FMUL.FTZ R148, R148, R153.reuse ;  /* 0x0000009994947220 */ /* 0x080fe20000410000 */
[----:B------:R-:W-:-:S03]  /*17b50*/  FMUL.FTZ R149, R149, R153 ;  /* 0x0000009995957220 */ /* 0x000fc60000410000 */
[----:B------:R-:W-:Y:S08]  /*17b60*/  MUFU.EX2 R172, R172 ;  /* 0x000000ac00ac7308 */ /* 0x000ff00000000800 */
[----:B------:R-:W-:Y:S08]  /*17b70*/  MUFU.EX2 R173, R173 ;  /* 0x000000ad00ad7308 */ /* 0x000ff00000000800 */
[----:B------:R-:W-:Y:S01]  /*17b80*/  MUFU.EX2 R176, R176 ;  /* 0x000000b000b07308 */ /* 0x000fe20000000800 */
[----:B-1----:R-:W-:-:S04]  /*17b90*/  FMNMX.FTZ R20, R20, R204, !PT ;  /* 0x000000cc14147209 */ /* 0x002fc80007810000 */
[C---:B------:R-:W-:Y:S01]  /*17ba0*/  FSETP.NEU.FTZ.AND P2, PT, R20.reuse, -INF , PT ;  /* 0xff8000001400780b */ /* 0x040fe20003f5d000 */
[CC--:B0-----:R-:W-:Y:S02]  /*17bb0*/  FMUL.FTZ R169, R20.reuse, R14.reuse ;  /* 0x0000000e14a97220 */ /* 0x0c1fe40000410000 */
[----:B------:R-:W-:Y:S01]  /*17bc0*/  MUFU.EX2 R177, R177 ;  /* 0x000000b100b17308 */ /* 0x000fe20000000800 */
[----:B------:R-:W-:Y:S02]  /*17bd0*/  FSEL R168, R20, RZ, P2 ;  /* 0x000000ff14a87208 */ /* 0x000fe40001000000 */
[----:B------:R-:W-:Y:S02]  /*17be0*/  FSEL R169, R169, RZ, P2 ;  /* 0x000000ffa9a97208 */ /* 0x000fe40001000000 */
[----:B------:R-:W-:Y:S01]  /*17bf0*/  ISETP.GT.AND P2, PT, R15, R215, PT ;  /* 0x000000d70f00720c */ /* 0x000fe20003f44270 */
[----:B------:R-:W-:Y:S02]  /*17c00*/  FADD.FTZ R168, -R168, R200 ;  /* 0x000000c8a8a87221 */ /* 0x000fe40000010100 */
        /* <DEDUP_REMOVED lines=17> */
[----:B------:R-:W-:-:S02]  /*17d20*/  IMAD.MOV.U32 R169, RZ, RZ, 0x40000040 ;  /* 0x40000040ffa97424 */ /* 0x000fc400078e00ff */
[----:B------:R-:W-:Y:S01]  /*17d30*/  FMUL.FTZ R168, R168, R14 ;  /* 0x0000000ea8a87220 */ /* 0x000fe20000410000 */
[----:B------:R-:W-:Y:S01]  /*17d40*/  MUFU.EX2 R155, R155 ;  /* 0x0000009b009b7308 */ /* 0x000fe20000000800 */
[----:B------:R-:W-:Y:S01]  /*17d50*/  F2FP.F16.F32.PACK_AB R158, R157, R202 ;  /* 0x000000ca9d9e723e */ /* 0x000fe200000000ff */
[----:B------:R-:W-:Y:S01]  /*17d60*/  IMAD.MOV.U32 R202, RZ, RZ, R9 ;  /* 0x000000ffffca7224 */ /* 0x000fe200078e0009 */
[----:B------:R-:W-:-:S05]  /*17d70*/  R2UR UR7, R169 ;  /* 0x00000000a90772ca */ /* 0x000fca00000e0000 */
[----:B------:R0:W1:Y:S08]  /*17d80*/  MUFU.EX2 R183, R168 ;  /* 0x000000a800b77308 */ /* 0x0000700000000800 */
[----:B------:R-:W2:Y:S01]  /*17d90*/  MUFU.EX2 R169, R154 ;  /* 0x0000009a00a97308 */ /* 0x000ea20000000800 */
[----:B0-----:R-:W-:-:S05]  /*17da0*/  IMAD R168, R19, 0x1000, R193 ;  /* 0x0000100013a87824 */ /* 0x001fca00078e02c1 */
[----:B------:R-:W-:Y:S02]  /*17db0*/  R2UR UR6, R168 ;  /* 0x00000000a80672ca */ /* 0x000fe400000e0000 */
[----:B------:R-:W0:Y:S01]  /*17dc0*/  MUFU.EX2 R200, R200 ;  /* 0x000000c800c87308 */ /* 0x000e220000000800 */
[-C--:B-1----:R-:W-:Y:S01]  /*17dd0*/  FMUL.FTZ R26, R26, R183.reuse ;  /* 0x000000b71a1a7220 */ /* 0x082fe20000410000 */
[-C--:B------:R-:W-:Y:S01]  /*17de0*/  FMUL.FTZ R27, R27, R183.reuse ;  /* 0x000000b71b1b7220 */ /* 0x080fe20000410000 */
[-C--:B------:R-:W-:Y:S01]  /*17df0*/  FMUL.FTZ R30, R30, R183.reuse ;  /* 0x000000b71e1e7220 */ /* 0x080fe20000410000 */
[-C--:B------:R-:W-:Y:S01]  /*17e00*/  FMUL.FTZ R31, R31, R183.reuse ;  /* 0x000000b71f1f7220 */ /* 0x080fe20000410000 */
[-C--:B------:R-:W-:Y:S01]  /*17e10*/  FMUL.FTZ R34, R34, R183.reuse ;  /* 0x000000b722227220 */ /* 0x080fe20000410000 */
[-C--:B------:R-:W-:Y:S01]  /*17e20*/  FMUL.FTZ R35, R35, R183.reuse ;  /* 0x000000b723237220 */ /* 0x080fe20000410000 */
[----:B------:R-:W-:Y:S01]  /*17e30*/  FMUL.FTZ R38, R38, R183 ;  /* 0x000000b726267220 */ /* 0x000fe20000410000 */
[----:B------:R1:W-:Y:S01]  /*17e40*/  MUFU.EX2 R170, R152 ;  /* 0x0000009800aa7308 */ /* 0x0003e20000000800 */
[----:B--2---:R-:W-:Y:S01]  /*17e50*/  FFMA.FTZ R8, R183, R8, R169 ;  /* 0x00000008b7087223 */ /* 0x004fe200000100a9 */
[----:B------:R-:W-:Y:S01]  /*17e60*/  F2FP.F16.F32.PACK_AB R157, R155, R169 ;  /* 0x000000a99b9d723e */ /* 0x000fe200000000ff */
[-C--:B------:R-:W-:Y:S01]  /*17e70*/  FMUL.FTZ R39, R39, R183.reuse ;  /* 0x000000b727277220 */ /* 0x080fe20000410000 */
[-C--:B------:R-:W-:Y:S01]  /*17e80*/  FMUL.FTZ R42, R42, R183.reuse ;  /* 0x000000b72a2a7220 */ /* 0x080fe20000410000 */
[-C--:B------:R-:W-:Y:S01]  /*17e90*/  FMUL.FTZ R43, R43, R183.reuse ;  /* 0x000000b72b2b7220 */ /* 0x080fe20000410000 */
[-C--:B------:R-:W-:Y:S01]  /*17ea0*/  FMUL.FTZ R46, R46, R183.reuse ;  /* 0x000000b72e2e7220 */ /* 0x080fe20000410000 */
[----:B------:R-:W-:Y:S01]  /*17eb0*/  FMUL.FTZ R47, R47, R183 ;  /* 0x000000b72f2f7220 */ /* 0x000fe20000410000 */
[----:B------:R-:W2:Y:S01]  /*17ec0*/  MUFU.EX2 R159, R159 ;  /* 0x0000009f009f7308 */ /* 0x000ea20000000800 */
[----:B-1----:R-:W-:-:S02]  /*17ed0*/  @!P3 IMAD R152, R201, 0x40, R194 ;  /* 0x00000040c998b824 */ /* 0x002fc400078e02c2 */
[-C--:B------:R-:W-:Y:S01]  /*17ee0*/  FMUL.FTZ R50, R50, R183.reuse ;  /* 0x000000b732327220 */ /* 0x080fe20000410000 */
[-C--:B------:R-:W-:Y:S01]  /*17ef0*/  FMUL.FTZ R51, R51, R183.reuse ;  /* 0x000000b733337220 */ /* 0x080fe20000410000 */
[-C--:B------:R-:W-:Y:S01]  /*17f00*/  FMUL.FTZ R54, R54, R183.reuse ;  /* 0x000000b736367220 */ /* 0x080fe20000410000 */
[----:B------:R-:W-:Y:S02]  /*17f10*/  @!P3 IMAD R152, R152, 0x4, R18 ;  /* 0x000000049898b824 */ /* 0x000fe400078e0212 */
[-C--:B------:R-:W-:Y:S01]  /*17f20*/  FMUL.FTZ R55, R55, R183.reuse ;  /* 0x000000b737377220 */ /* 0x080fe20000410000 */
[-C--:B------:R-:W-:Y:S01]  /*17f30*/  FMUL.FTZ R58, R58, R183.reuse ;  /* 0x000000b73a3a7220 */ /* 0x080fe20000410000 */
[----:B------:R-:W1:Y:S01]  /*17f40*/  MUFU.EX2 R162, R162 ;  /* 0x000000a200a27308 */ /* 0x000e620000000800 */
[-C--:B------:R-:W-:Y:S01]  /*17f50*/  FMUL.FTZ R59, R59, R183.reuse ;  /* 0x000000b73b3b7220 */ /* 0x080fe20000410000 */
[----:B------:R3:W-:Y:S01]  /*17f60*/  @!P3 STS [R152+0x38400], R153 ;  /* 0x038400999800b388 */ /* 0x0007e20000000800 */
[-C--:B------:R-:W-:Y:S01]  /*17f70*/  FMUL.FTZ R62, R62, R183.reuse ;  /* 0x000000b73e3e7220 */ /* 0x080fe20000410000 */
[-C--:B------:R-:W-:Y:S01]  /*17f80*/  FMUL.FTZ R63, R63, R183.reuse ;  /* 0x000000b73f3f7220 */ /* 0x080fe20000410000 */
[-C--:B------:R-:W-:Y:S01]  /*17f90*/  FMUL.FTZ R66, R66, R183.reuse ;  /* 0x000000b742427220 */ /* 0x080fe20000410000 */
[----:B------:R4:W-:Y:S01]  /*17fa0*/  @!P3 STS [R152+0x38420], R183 ;  /* 0x038420b79800b388 */ /* 0x0009e20000000800 */
[-C--:B------:R-:W-:Y:S01]  /*17fb0*/  FMUL.FTZ R67, R67, R183.reuse ;  /* 0x000000b743437220 */ /* 0x080fe20000410000 */
[----:B------:R-:W5:Y:S01]  /*17fc0*/  MUFU.EX2 R163, R163 ;  /* 0x000000a300a37308 */ /* 0x000f620000000800 */
[-C--:B------:R-:W-:Y:S01]  /*17fd0*/  FMUL.FTZ R70, R70, R183.reuse ;  /* 0x000000b746467220 */ /* 0x080fe20000410000 */
[-C--:B------:R-:W-:Y:S01]  /*17fe0*/  FMUL.FTZ R71, R71, R183.reuse ;  /* 0x000000b747477220 */ /* 0x080fe20000410000 */
[-C--:B------:R-:W-:Y:S01]  /*17ff0*/  FMUL.FTZ R74, R74, R183.reuse ;  /* 0x000000b74a4a7220 */ /* 0x080fe20000410000 */
[----:B---3--:R-:W-:Y:S01]  /*18000*/  FADD.FTZ R153, R155, R8 ;  /* 0x000000089b997221 */ /* 0x008fe20000010000 */
[-C--:B------:R-:W-:Y:S01]  /*18010*/  FMUL.FTZ R75, R75, R183.reuse ;  /* 0x000000b74b4b7220 */ /* 0x080fe20000410000 */
[-C--:B------:R-:W-:Y:S01]  /*18020*/  FMUL.FTZ R78, R78, R183.reuse ;  /* 0x000000b74e4e7220 */ /* 0x080fe20000410000 */
[----:B------:R-:W-:Y:S01]  /*18030*/  FMUL.FTZ R79, R79, R183 ;  /* 0x000000b74f4f7220 */ /* 0x000fe20000410000 */
[----:B----4-:R-:W-:Y:S01]  /*18040*/  F2FP.F16.F32.PACK_AB R152, R161, R203 ;  /* 0x000000cba198723e */ /* 0x010fe200000000ff */
[----:B------:R-:W-:Y:S01]  /*18050*/  FADD.FTZ R161, R165, R181 ;  /* 0x000000b5a5a17221 */ /* 0x000fe20000010000 */
[----:B------:R-:W3:Y:S01]  /*18060*/  MUFU.EX2 R166, R166 ;  /* 0x000000a600a67308 */ /* 0x000ee20000000800 */
[----:B0-----:R-:W-:Y:S01]  /*18070*/  FADD.FTZ R8, R200, R153 ;  /* 0x00000099c8087221 */ /* 0x001fe20000010000 */
[-C--:B------:R-:W-:Y:S01]  /*18080*/  FMUL.FTZ R82, R82, R183.reuse ;  /* 0x000000b752527220 */ /* 0x080fe20000410000 */
[-C--:B------:R-:W-:Y:S01]  /*18090*/  FMUL.FTZ R83, R83, R183.reuse ;  /* 0x000000b753537220 */ /* 0x080fe20000410000 */
[-C--:B------:R-:W-:Y:S01]  /*180a0*/  FMUL.FTZ R86, R86, R183.reuse ;  /* 0x000000b756567220 */ /* 0x080fe20000410000 */
[----:B--2---:R-:W-:Y:S01]  /*180b0*/  FADD.FTZ R153, R159, R8 ;  /* 0x000000089f997221 */ /* 0x004fe20000010000 */
[-C--:B------:R-:W-:Y:S01]  /*180c0*/  FMUL.FTZ R87, R87, R183.reuse ;  /* 0x000000b757577220 */ /* 0x080fe20000410000 */
[-C--:B------:R-:W-:Y:S01]  /*180d0*/  FMUL.FTZ R90, R90, R183.reuse ;  /* 0x000000b75a5a7220 */ /* 0x080fe20000410000 */
[----:B------:R-:W0:Y:S01]  /*180e0*/  MUFU.EX2 R181, R167 ;  /* 0x000000a700b57308 */ /* 0x000e220000000800 */
[----:B-1----:R-:W-:Y:S01]  /*180f0*/  FADD.FTZ R8, R162, R153 ;  /* 0x00000099a2087221 */ /* 0x002fe20000010000 */
[-C--:B------:R-:W-:Y:S01]  /*18100*/  FMUL.FTZ R91, R91, R183.reuse ;  /* 0x000000b75b5b7220 */ /* 0x080fe20000410000 */
[-C--:B------:R-:W-:Y:S01]  /*18110*/  FMUL.FTZ R94, R94, R183.reuse ;  /* 0x000000b75e5e7220 */ /* 0x080fe20000410000 */
[-C--:B------:R-:W-:Y:S01]  /*18120*/  FMUL.FTZ R95, R95, R183.reuse ;  /* 0x000000b75f5f7220 */ /* 0x080fe20000410000 */
[----:B-----5:R-:W-:Y:S01]  /*18130*/  FADD.FTZ R155, R163, R8 ;  /* 0x00000008a39b7221 */ /* 0x020fe20000010000 */
        /* <DEDUP_REMOVED lines=31> */
[----:B------:R-:W-:Y:S01]  /*18330*/  FMUL.FTZ R151, R151, R183 ;  /* 0x000000b797977220 */ /* 0x000fe20000410000 */
[----:B------:R-:W-:Y:S01]  /*18340*/  F2FP.F16.F32.PACK_AB R159, R159, R200 ;  /* 0x000000c89f9f723e */ /* 0x000fe200000000ff */
[----:B------:R-:W-:Y:S01]  /*18350*/  BAR.SYNC.DEFER_BLOCKING 0xf, 0x100 ;  /* 0x03c4000000007b1d */ /* 0x000fe20000010000 */
[----:B---3--:R-:W-:Y:S01]  /*18360*/  FADD.FTZ R183, R166, R155 ;  /* 0x0000009ba6b77221 */ /* 0x008fe20000010000 */
[----:B------:R-:W-:Y:S01]  /*18370*/  F2FP.F16.F32.PACK_AB R154, R165, R164 ;  /* 0x000000a4a59a723e */ /* 0x000fe200000000ff */
[----:B------:R-:W-:Y:S01]  /*18380*/  FADD.FTZ R8, R160, R161 ;  /* 0x000000a1a0087221 */ /* 0x000fe20000010000 */
[----:B------:R-:W-:Y:S01]  /*18390*/  F2FP.F16.F32.PACK_AB R153, R163, R162 ;  /* 0x000000a2a399723e */ /* 0x000fe200000000ff */
[----:B------:R-:W-:Y:S01]  /*183a0*/  IMAD.MOV.U32 R169, RZ, RZ, 0x40000040 ;  /* 0x40000040ffa97424 */ /* 0x000fe200078e00ff */
[----:B------:R-:W-:Y:S01]  /*183b0*/  MUFU.EX2 R178, R178 ;  /* 0x000000b200b27308 */ /* 0x000fe20000000800 */
[C---:B0-----:R-:W-:Y:S01]  /*183c0*/  F2FP.F16.F32.PACK_AB R155, R181.reuse, R166 ;  /* 0x000000a6b59b723e */ /* 0x041fe200000000ff */
[----:B------:R-:W-:Y:S01]  /*183d0*/  FADD.FTZ R183, R181, R183 ;  /* 0x000000b7b5b77221 */ /* 0x000fe20000010000 */
[----:B------:R-:W-:Y:S01]  /*183e0*/  F2FP.F16.F32.PACK_AB R160, R0, R160 ;  /* 0x000000a000a0723e */ /* 0x000fe200000000ff */
[----:B------:R-:W-:Y:S01]  /*183f0*/  IMAD.MOV.U32 R201, RZ, RZ, R19 ;  /* 0x000000ffffc97224 */ /* 0x000fe200078e0013 */
[----:B------:R-:W-:Y:S01]  /*18400*/  F2FP.F16.F32.PACK_AB R162, R173, R172 ;  /* 0x000000acada2723e */ /* 0x000fe200000000ff */
[----:B------:R-:W-:Y:S01]  /*18410*/  IMAD.MOV.U32 R200, RZ, RZ, R20 ;  /* 0x000000ffffc87224 */ /* 0x000fe200078e0014 */
[----:B-1----:R-:W-:Y:S01]  /*18420*/  F2FP.F16.F32.PACK_AB R161, R171, R204 ;  /* 0x000000ccaba1723e */ /* 0x002fe200000000ff */
[----:B------:R-:W0:Y:S01]  /*18430*/  MUFU.EX2 R179, R179 ;  /* 0x000000b300b37308 */ /* 0x000e220000000800 */
[----:B--2---:R-:W-:Y:S01]  /*18440*/  F2FP.F16.F32.PACK_AB R163, R175, R174 ;  /* 0x000000aeafa3723e */ /* 0x004fe200000000ff */
[----:B------:R-:W-:Y:S01]  /*18450*/  FADD.FTZ R204, R204, R183 ;  /* 0x000000b7cccc7221 */ /* 0x000fe20000010000 */
[----:B------:R-:W-:-:S02]  /*18460*/  F2FP.F16.F32.PACK_AB R164, R177, R176 ;  /* 0x000000b0b1a4723e */ /* 0x000fc400000000ff */
[----:B------:R-:W-:Y:S01]  /*18470*/  F2FP.F16.F32.PACK_AB R166, R170, R180 ;  /* 0x000000b4aaa6723e */ /* 0x000fe200000000ff */
[----:B------:R-:W-:Y:S02]  /*18480*/  FADD.FTZ R171, R171, R204 ;  /* 0x000000ccabab7221 */ /* 0x000fe40000010000 */
[----:B------:R-:W-:Y:S01]  /*18490*/  MUFU.EX2 R182, R182 ;  /* 0x000000b600b67308 */ /* 0x000fe20000000800 */
[----:B------:R1:W-:Y:S01]  /*184a0*/  STSM.16.M88.4 [R198+0x36400], R156 ;  /* 0x0364009cc6007844 */ /* 0x0003e20000000200 */
[----:B------:R-:W-:-:S03]  /*184b0*/  FADD.FTZ R174, R174, R171 ;  /* 0x000000abaeae7221 */ /* 0x000fc60000010000 */
[----:B------:R2:W-:Y:S01]  /*184c0*/  STSM.16.M88.4 [R211], R152 ;  /* 0x00000098d3007844 */ /* 0x0005e20000000200 */
[----:B------:R-:W-:Y:S02]  /*184d0*/  FADD.FTZ R175, R175, R174 ;  /* 0x000000aeafaf7221 */ /* 0x000fe40000010000 */
[----:B------:R-:W3:Y:S01]  /*184e0*/  MUFU.EX2 R205, R205 ;  /* 0x000000cd00cd7308 */ /* 0x000ee20000000800 */
[----:B0-----:R-:W-:Y:S01]  /*184f0*/  F2FP.F16.F32.PACK_AB R165, R179, R178 ;  /* 0x000000b2b3a5723e */ /* 0x001fe200000000ff */
[----:B------:R0:W-:Y:S01]  /*18500*/  STSM.16.M88.4 [R199], R160 ;  /* 0x000000a0c7007844 */ /* 0x0001e20000000200 */
[----:B------:R-:W-:-:S04]  /*18510*/  FADD.FTZ R178, R178, R175 ;  /* 0x000000afb2b27221 */ /* 0x000fc80000010000 */
[----:B------:R-:W-:Y:S01]  /*18520*/  FADD.FTZ R179, R179, R178 ;  /* 0x000000b2b3b37221 */ /* 0x000fe20000010000 */
[----:B---3--:R-:W-:-:S05]  /*18530*/  F2FP.F16.F32.PACK_AB R167, R205, R182 ;  /* 0x000000b6cda7723e */ /* 0x008fca00000000ff */
[----:B------:R0:W-:Y:S01]  /*18540*/  STSM.16.M88.4 [R210], R164 ;  /* 0x000000a4d2007844 */ /* 0x0001e20000000200 */
[----:B------:R-:W-:-:S06]  /*18550*/  WARPGROUP.ARRIVE ;  /* 0x00000000000079c5 */ /* 0x000fcc0000000000 */
[----:B------:R-:W-:Y:S03]  /*18560*/  HGMMA.64x256x16.F32 R24, R156, gdesc[UR4].tnspB, R24, gsb0 ;  /* 0x43e000049c187df0 */ /* 0x000fe60008000818 */
[----:B------:R-:W-:Y:S02]  /*18570*/  WARPGROUP.DEPBAR.LE gsb0, 0x0 ;  /* 0x00008000000079c5 */ /* 0x000fe40000010000 */
[----:B-1----:R-:W-:Y:S01]  /*18580*/  VIADD R156, R168, 0x80 ;  /* 0x00000080a89c7836 */ /* 0x002fe20000000000 */
[----:B------:R-:W-:Y:S01]  /*18590*/  WARPGROUP.ARRIVE ;  /* 0x00000000000079c5 */ /* 0x000fe20000000000 */
[----:B------:R-:W-:-:S03]  /*185a0*/  IMAD.MOV.U32 R157, RZ, RZ, 0x40000040 ;  /* 0x40000040ff9d7424 */ /* 0x000fc600078e00ff */
[----:B------:R-:W-:Y:S02]  /*185b0*/  R2UR UR6, R156 ;  /* 0x000000009c0672ca */ /* 0x000fe400000e0000 */
[----:B------:R-:W-:-:S15]  /*185c0*/  R2UR UR7, R157 ;  /* 0x000000009d0772ca */ /* 0x000fde00000e0000 */
[----:B------:R-:W-:-:S01]  /*185d0*/  NOP ;  /* 0x0000000000007918 */ /* 0x000fc20000000000 */
[----:B------:R-:W-:Y:S03]  /*185e0*/  HGMMA.64x256x16.F32 R24, R152, gdesc[UR4].tnspB, R24, gsb0 ;  /* 0x43e0000498187df0 */ /* 0x000fe60008000818 */
[----:B------:R-:W-:Y:S02]  /*185f0*/  WARPGROUP.DEPBAR.LE gsb0, 0x0 ;  /* 0x00008000000079c5 */ /* 0x000fe40000010000 */
[C---:B--2---:R-:W-:Y:S01]  /*18600*/  VIADD R152, R168.reuse, 0x100 ;  /* 0x00000100a8987836 */ /* 0x044fe20000000000 */
[----:B------:R-:W-:Y:S01]  /*18610*/  WARPGROUP.ARRIVE ;  /* 0x00000000000079c5 */ /* 0x000fe20000000000 */
[----:B------:R-:W-:Y:S02]  /*18620*/  IMAD.MOV.U32 R153, RZ, RZ, 0x40000040 ;  /* 0x40000040ff997424 */ /* 0x000fe400078e00ff */
[----:B------:R-:W-:Y:S01]  /*18630*/  VIADD R168, R168, 0x180 ;  /* 0x00000180a8a87836 */ /* 0x000fe20000000000 */
[----:B------:R-:W-:-:S02]  /*18640*/  R2UR UR6, R152 ;  /* 0x00000000980672ca */ /* 0x000fc400000e0000 */
[----:B------:R-:W-:Y:S01]  /*18650*/  R2UR UR7, R153 ;  /* 0x00000000990772ca */ /* 0x000fe200000e0000 */
[----:B------:R-:W-:Y:S01]  /*18660*/  FADD.FTZ R153, R0, R8 ;  /* 0x0000000800997221 */ /* 0x000fe20000010000 */
[----:B------:R-:W-:-:S03]  /*18670*/  FADD.FTZ R8, R182, R179 ;  /* 0x000000b3b6087221 */ /* 0x000fc60000010000 */
[----:B------:R-:W-:Y:S01]  /*18680*/  FADD.FTZ R172, R172, R153 ;  /* 0x00000099acac7221 */ /* 0x000fe20000010000 */
[----:B------:R-:W-:-:S03]  /*18690*/  FADD.FTZ R8, R205, R8 ;  /* 0x00000008cd087221 */ /* 0x000fc60000010000 */
[----:B------:R-:W-:-:S07]  /*186a0*/  FADD.FTZ R173, R173, R172 ;  /* 0x000000acadad7221 */ /* 0x000fce0000010000 */
[----:B------:R-:W-:Y:S01]  /*186b0*/  HGMMA.64x256x16.F32 R24, R160, gdesc[UR4].tnspB, R24, gsb0 ;  /* 0x43e00004a0187df0 */ /* 0x000fe20008000818 */
[----:B------:R-:W-:Y:S01]  /*186c0*/  R2UR UR6, R168 ;  /* 0x00000000a80672ca */ /* 0x000fe200000e0000 */
[----:B------:R-:W-:Y:S01]  /*186d0*/  FADD.FTZ R176, R176, R173 ;  /* 0x000000adb0b07221 */ /* 0x000fe20000010000 */
[----:B------:R-:W-:-:S03]  /*186e0*/  R2UR UR7, R169 ;  /* 0x00000000a90772ca */ /* 0x000fc600000e0000 */
[----:B------:R-:W-:-:S04]  /*186f0*/  FADD.FTZ R177, R177, R176 ;  /* 0x000000b0b1b17221 */ /* 0x000fc80000010000 */
[----:B------:R-:W-:-:S04]  /*18700*/  FADD.FTZ R177, R180, R177 ;  /* 0x000000b1b4b17221 */ /* 0x000fc80000010000 */
[----:B------:R-:W-:Y:S01]  /*18710*/  FADD.FTZ R0, R170, R177 ;  /* 0x000000b1aa007221 */ /* 0x000fe20000010000 */
[----:B------:R-:W-:Y:S02]  /*18720*/  WARPGROUP.DEPBAR.LE gsb0, 0x0 ;  /* 0x00008000000079c5 */ /* 0x000fe40000010000 */
[----:B------:R-:W-:-:S11]  /*18730*/  WARPGROUP.ARRIVE ;  /* 0x00000000000079c5 */ /* 0x000fd60000000000 */
        /* <DEDUP_REMOVED lines=11> */
[----:B-1----:R-:W-:-:S04]  /*187f0*/  VIADD R21, R15, 0xffffffff ;  /* 0xffffffff0f157836 */ /* 0x002fc80000000000 */
[----:B------:R-:W-:Y:S01]  /*18800*/  IMAD.MOV.U32 R15, RZ, RZ, R21 ;  /* 0x000000ffff0f7224 */ /* 0x000fe200078e0015 */
[----:B0-----:R-:W-:Y:S06]  /*18810*/  @P2 BRA `(.L_x_6868) ;  /* 0xffffffc000dc2947 */ /* 0x001fec000383ffff */
.L_x_6849:
[----:B------:R-:W-:Y:S05]  /*18820*/  BSYNC B0 ;  /* 0x0000000000007941 */ /* 0x000fea0003800000 */
.L_x_6848:
[----:B------:R-:W0:Y:S01]  /*18830*/  SHFL.BFLY PT, R3, R0, 0x2, 0x1f ;  /* 0x0c401f0000037f89 */ /* 0x000e2200000e0000 */
[----:B------:R-:W-:-:S03]  /*18840*/  VIADD R224, R224, 0x1 ;  /* 0x00000001e0e07836 */ /* 0x000fc60000000000 */
[----:B------:R-:W1:Y:S01]  /*18850*/  SHFL.BFLY PT, R5, R8, 0x2, 0x1f ;  /* 0x0c401f0008057f89 */ /* 0x000e6200000e0000 */
[----:B------:R-:W-:Y:S08]  /*18860*/  BAR.ARV 0x8, 0x100 ;  /* 0x0204000000007b1d */ /* 0x000ff00000002000 */
[----:B------:R-:W-:Y:S01]  /*18870*/  BAR.SYNC.DEFER_BLOCKING 0xf, 0x100 ;  /* 0x03c4000000007b1d */ /* 0x000fe20000010000 */
[----:B0-----:R-:W-:Y:S01]  /*18880*/  FADD.FTZ R3, R3, R0 ;  /* 0x0000000003037221 */ /* 0x001fe20000010000 */
[----:B-1----:R-:W-:-:S04]  /*18890*/  FADD.FTZ R5, R5, R8 ;  /* 0x0000000805057221 */ /* 0x002fc80000010000 */
[----:B------:R-:W0:Y:S01]  /*188a0*/  SHFL.BFLY PT, R2, R3, 0x1, 0x1f ;  /* 0x0c201f0003027f89 */ /* 0x000e2200000e0000 */
[----:B------:R-:W-:-:S03]  /*188b0*/  VIADD R8, R19, 0x1 ;  /* 0x0000000113087836 */ /* 0x000fc60000000000 */
[----:B------:R-:W1:Y:S02]  /*188c0*/  SHFL.BFLY PT, R4, R5, 0x1, 0x1f ;  /* 0x0c201f0005047f89 */ /* 0x000e6400000e0000 */
[----:B------:R-:W-:Y:S01]  /*188d0*/  ISETP.NE.AND P1, PT, R8, 0x2, PT ;  /* 0x000000020800780c */ /* 0x000fe20003f25270 */
[----:B0-----:R-:W-:Y:S01]  /*188e0*/  FADD.FTZ R7, R3, R2 ;  /* 0x0000000203077221 */ /* 0x001fe20000010000 */
[----:B------:R-:W-:Y:S02]  /*188f0*/  IMAD.MOV R2, RZ, RZ, -R197 ;  /* 0x000000ffff027224 */ /* 0x000fe400078e0ac5 */
[----:B------:R-:W-:Y:S01]  /*18900*/  SEL R3, RZ, 0x1, P1 ;  /* 0x00000001ff037807 */ /* 0x000fe20000800000 */
[----:B-1----:R-:W-:Y:S01]  /*18910*/  FADD.FTZ R0, R5, R4 ;  /* 0x0000000405007221 */ /* 0x002fe20000010000 */
[----:B------:R-:W-:Y:S01]  /*18920*/  FSETP.NE.FTZ.AND P2, PT, R7, RZ, PT ;  /* 0x000000ff0700720b */ /* 0x000fe20003f55000 */
[----:B------:R-:W-:Y:S01]  /*18930*/  IMAD.MOV.U32 R4, RZ, RZ, RZ ;  /* 0x000000ffff047224 */ /* 0x000fe200078e00ff */
[----:B------:R-:W-:Y:S01]  /*18940*/  ISETP.NE.AND P0, PT, R185, R2, PT ;  /* 0x00000002b900720c */ /* 0x000fe20003f05270 */
[----:B------:R-:W-:Y:S01]  /*18950*/  IMAD.MOV.U32 R2, RZ, RZ, RZ ;  /* 0x000000ffff027224 */ /* 0x000fe200078e00ff */
[----:B------:R-:W-:-:S02]  /*18960*/  FSETP.NE.FTZ.AND P3, PT, R0, RZ, PT ;  /* 0x000000ff0000720b */ /* 0x000fc40003f75000 */
[----:B------:R-:W-:Y:S01]  /*18970*/  LOP3.LUT R22, R22, R3, RZ, 0x3c, !PT ;  /* 0x0000000316167212 */ /* 0x000fe200078e3cff */
[----:B------:R-:W-:-:S06]  /*18980*/  IMAD.MOV.U32 R3, RZ, RZ, -0x800000 ;  /* 0xff800000ff037424 */ /* 0x000fcc00078e00ff */
[----:B------:R-:W0:Y:S02]  /*18990*/  @P2 MUFU.RCP R2, R7 ;  /* 0x0000000700022308 */ /* 0x000e240000001000 */
[----:B------:R-:W-:-:S04]  /*189a0*/  @!P0 IMAD R19, R19, 0x40, R194 ;  /* 0x0000004013138824 */ /* 0x000fc800078e02c2 */
[----:B------:R-:W-:Y:S02]  /*189b0*/  @!P0 IMAD R19, R19, 0x4, R18 ;  /* 0x0000000413138824 */ /* 0x000fe400078e0212 */
[----:B------:R-:W1:Y:S08]  /*189c0*/  @P3 MUFU.RCP R4, R0 ;  /* 0x0000000000043308 */ /* 0x000e700000001000 */
[----:B------:R-:W2:Y:S01]  /*189d0*/  @P2 MUFU.LG2 R18, R7 ;  /* 0x0000000700122308 */ /* 0x000ea20000000c00 */
[----:B0-----:R-:W-:Y:S01]  /*189e0*/  @!P0 STS [R19+0x38400], R2 ;  /* 0x0384000213008388 */ /* 0x001fe20000000800 */
[-C--:B------:R-:W-:Y:S01]  /*189f0*/  FMUL.FTZ R178, R28, R2.reuse ;  /* 0x000000021cb27220 */ /* 0x080fe20000410000 */
[-C--:B------:R-:W-:Y:S01]  /*18a00*/  FMUL.FTZ R176, R32, R2.reuse ;  /* 0x0000000220b07220 */ /* 0x080fe20000410000 */
[-C--:B------:R-:W-:Y:S01]  /*18a10*/  FMUL.FTZ R179, R24, R2.reuse ;  /* 0x0000000218b37220 */ /* 0x080fe20000410000 */
[-C--:B------:R-:W-:Y:S01]  /*18a20*/  FMUL.FTZ R177, R25, R2.reuse ;  /* 0x0000000219b17220 */ /* 0x080fe20000410000 */
[-C--:B------:R-:W-:Y:S01]  /*18a30*/  FMUL.FTZ R6, R29, R2.reuse ;  /* 0x000000021d067220 */ /* 0x080fe20000410000 */
[-C--:B------:R-:W-:Y:S01]  /*18a40*/  FMUL.FTZ R174, R33, R2.reuse ;  /* 0x0000000221ae7220 */ /* 0x080fe20000410000 */
[----:B------:R-:W0:Y:S01]  /*18a50*/  @P3 MUFU.LG2 R21, R0 ;  /* 0x0000000000153308 */ /* 0x000e220000000c00 */
        /* <DEDUP_REMOVED lines=10> */
[C---:B-1----:R-:W-:Y:S01]  /*18b00*/  @P2 FMUL.FTZ R19, R14.reuse, 0.69314718246459960938 ;  /* 0x3f3172180e132820 */ /* 0x042fe20000410000 */
[----:B------:R-:W-:Y:S01]  /*18b10*/  @P3 FMUL.FTZ R14, R14, 0.69314718246459960938 ;  /* 0x3f3172180e0e3820 */ /* 0x000fe20000410000 */
        /* <DEDUP_REMOVED lines=56> */
[-C--:B------:R-:W-:Y:S01]  /*18ea0*/  FMUL.FTZ R29, R66, R4.reuse ;  /* 0x00000004421d7220 */ /* 0x080fe20000410000 */
[----:B------:R-:W-:Y:S01]  /*18eb0*/  @P2 FFMA.FTZ R3, R19, R9, R18 ;  /* 0x0000000913032223 */ /* 0x000fe20000010012 */
        /* <DEDUP_REMOVED lines=63> */
.L_x_6738:
[----:B------:R-:W-:Y:S05]  /*192b0*/  BSYNC B7 ;  /* 0x0000000000077941 */ /* 0x000fea0003800000 */
.L_x_6728:
[----:B------:R-:W0:Y:S08]  /*192c0*/  S2UR UR5, SR_CgaCtaId ;  /* 0x00000000000579c3 */ /* 0x000e300000008800 */
[----:B------:R-:W-:Y:S06]  /*192d0*/  BAR.SYNC.DEFER_BLOCKING 0x5, 0x180 ;  /* 0x0146000000007b1d */ /* 0x000fec0000010000 */
[----:B------:R-:W-:Y:S01]  /*192e0*/  UMOV UR4, 0x400 ;  /* 0x0000040000047882 */ /* 0x000fe20000000000 */
[----:B------:R-:W-:Y:S01]  /*192f0*/  BSSY B0, `(.L_x_6869) ;  /* 0x00002e7000007945 */ /* 0x000fe20003800000 */
[----:B0-----:R-:W-:-:S06]  /*19300*/  ULEA UR4, UR5, UR4, 0x18 ;  /* 0x0000000405047291 */ /* 0x001fcc000f8ec03f */
[----:B------:R-:W-:-:S05]  /*19310*/  IMAD.U32 R18, RZ, RZ, UR4 ;  /* 0x00000004ff127e24 */ /* 0x000fca000f8e00ff */
[----:B----4-:R0:W1:Y:S01]  /*19320*/  LDS.128 R24, [R18+0x388d0] ;  /* 0x0388d00012187984 */ /* 0x0100620000000c00 */
        /* <DEDUP_REMOVED lines=43> */
[C---:B------:R-:W-:Y:S02]  /*195e0*/  IADD3 R57, P5, R118.reuse, 0x2040, RZ ;  /* 0x0000204076397810 */ /* 0x040fe40007fbe0ff */
[C---:B------:R-:W-:Y:S02]  /*195f0*/  IADD3 R61, P2, R118.reuse, 0x2060, RZ ;  /* 0x00002060763d7810 */ /* 0x040fe40007f5e0ff */
[----:B------:R-:W-:Y:S02]  /*19600*/  IADD3 R65, P1, R118, 0x4000, RZ ;  /* 0x0000400076417810 */ /* 0x000fe40007f3e0ff */
[----:B------:R-:W-:Y:S02]  /*19610*/  SHF.R.U64 R52, R52, 0x3, RZ ;  /* 0x0000000334347819 */ /* 0x000fe400000012ff */
        /* <DEDUP_REMOVED lines=8> */
[----:B------:R-:W-:Y:S02]  /*196a0*/  LOP3.LUT R64, R65, 0x380, RZ, 0xc0, !PT ;  /* 0x0000038041407812 */ /* 0x000fe400078ec0ff */
[----:B------:R-:W-:Y:S01]  /*196b0*/  LOP3.LUT R52, R52, R53, RZ, 0x3c, !PT ;  /* 0x0000003534347212 */ /* 0x000fe200078e3cff */
[----:B------:R-:W-:Y:S01]  /*196c0*/  IMAD.X R53, RZ, RZ, R119, P6 ;  /* 0x000000ffff357224 */ /* 0x000fe200030e0677 */
[C---:B------:R-:W-:Y:S02]  /*196d0*/  IADD3 R69, P0, R118.reuse, 0x4020, RZ ;  /* 0x0000402076457810 */ /* 0x040fe40007f1e0ff */
[C---:B------:R-:W-:Y:S02]  /*196e0*/  IADD3 R99, P4, R118.reuse, 0x4040, RZ ;  /* 0x0000404076637810 */ /* 0x040fe40007f9e0ff */
[----:B------:R-:W-:-:S02]  /*196f0*/  IADD3 R103, P3, R118, 0x4060, RZ ;  /* 0x0000406076677810 */ /* 0x000fc40007f7e0ff */
[----:B------:R-:W-:Y:S02]  /*19700*/  IADD3 R107, P6, R118, 0x6000, RZ ;  /* 0x00006000766b7810 */ /* 0x000fe40007fde0ff */
[----:B------:R-:W-:Y:S02]  /*19710*/  SHF.R.U64 R56, R56, 0x3, RZ ;  /* 0x0000000338387819 */ /* 0x000fe400000012ff */
[----:B------:R-:W-:Y:S02]  /*19720*/  SHF.R.U64 R60, R60, 0x3, RZ ;  /* 0x000000033c3c7819 */ /* 0x000fe400000012ff */
[----:B------:R-:W-:Y:S02]  /*19730*/  SHF.R.U64 R64, R64, 0x3, RZ ;  /* 0x0000000340407819 */ /* 0x000fe400000012ff */
[----:B-----5:R-:W-:Y:S02]  /*19740*/  LOP3.LUT R37, R118, 0x380, RZ, 0xc0, !PT ;  /* 0x0000038076257812 */ /* 0x020fe400078ec0ff */
[----:B------:R-:W-:-:S02]  /*19750*/  LOP3.LUT R68, R69, 0x380, RZ, 0xc0, !PT ;  /* 0x0000038045447812 */ /* 0x000fc400078ec0ff */
[----:B------:R-:W-:Y:S02]  /*19760*/  LOP3.LUT R98, R99, 0x380, RZ, 0xc0, !PT ;  /* 0x0000038063627812 */ /* 0x000fe400078ec0ff */
[----:B------:R-:W-:Y:S02]  /*19770*/  LOP3.LUT R102, R103, 0x380, RZ, 0xc0, !PT ;  /* 0x0000038067667812 */ /* 0x000fe400078ec0ff */
[----:B------:R-:W-:Y:S02]  /*19780*/  LOP3.LUT R106, R107, 0x380, RZ, 0xc0, !PT ;  /* 0x000003806b6a7812 */ /* 0x000fe400078ec0ff */
[----:B------:R-:W-:Y:S01]  /*19790*/  LOP3.LUT R56, R56, R57, RZ, 0x3c, !PT ;  /* 0x0000003938387212 */ /* 0x000fe200078e3cff */
[--C-:B------:R-:W-:Y:S01]  /*197a0*/  IMAD.X R57, RZ, RZ, R119.reuse, P5 ;  /* 0x000000ffff397224 */ /* 0x100fe200028e0677 */
[----:B------:R-:W-:Y:S01]  /*197b0*/  LOP3.LUT R60, R60, R61, RZ, 0x3c, !PT ;  /* 0x0000003d3c3c7212 */ /* 0x000fe200078e3cff */
[--C-:B------:R-:W-:Y:S01]  /*197c0*/  IMAD.X R61, RZ, RZ, R119.reuse, P2 ;  /* 0x000000ffff3d7224 */ /* 0x100fe200010e0677 */
[----:B------:R-:W-:Y:S01]  /*197d0*/  LOP3.LUT R64, R64, R65, RZ, 0x3c, !PT ;  /* 0x0000004140407212 */ /* 0x000fe200078e3cff */
[----:B------:R-:W-:Y:S01]  /*197e0*/  IMAD.X R65, RZ, RZ, R119, P1 ;  /* 0x000000ffff417224 */ /* 0x000fe200008e0677 */
[----:B------:R-:W-:-:S02]  /*197f0*/  SHF.R.U64 R37, R37, 0x3, RZ ;  /* 0x0000000325257819 */ /* 0x000fc400000012ff */
[----:B------:R-:W-:Y:S02]  /*19800*/  SHF.R.U64 R68, R68, 0x3, RZ ;  /* 0x0000000344447819 */ /* 0x000fe400000012ff */
[----:B------:R-:W-:Y:S02]  /*19810*/  SHF.R.U64 R98, R98, 0x3, RZ ;  /* 0x0000000362627819 */ /* 0x000fe400000012ff */
[----:B------:R-:W-:Y:S02]  /*19820*/  SHF.R.U64 R102, R102, 0x3, RZ ;  /* 0x0000000366667819 */ /* 0x000fe400000012ff */
[----:B------:R-:W-:Y:S02]  /*19830*/  SHF.R.U64 R106, R106, 0x3, RZ ;  /* 0x000000036a6a7819 */ /* 0x000fe400000012ff */
[C---:B------:R-:W-:Y:S02]  /*19840*/  IADD3 R14, P5, R118.reuse, 0x6020, RZ ;  /* 0x00006020760e7810 */ /* 0x040fe40007fbe0ff */
[----:B-1----:R-:W-:-:S02]  /*19850*/  IADD3 R24, P2, R118, 0x6040, RZ ;  /* 0x0000604076187810 */ /* 0x002fc40007f5e0ff */
[----:B------:R-:W-:Y:S01]  /*19860*/  IADD3 R23, P1, R118, 0x6060, RZ ;  /* 0x0000606076177810 */ /* 0x000fe20007f3e0ff */
        /* <DEDUP_REMOVED lines=11> */
[----:B------:R-:W-:Y:S01]  /*19920*/  LOP3.LUT R169, R14, 0x380, RZ, 0xc0, !PT ;  /* 0x000003800ea97812 */ /* 0x000fe200078ec0ff */
[----:B------:R-:W-:Y:S01]  /*19930*/  IMAD.X R37, RZ, RZ, R119, P1 ;  /* 0x000000ffff257224 */ /* 0x000fe200008e0677 */
[----:B------:R-:W-:Y:S01]  /*19940*/  MOV R119, R118 ;  /* 0x0000007600777202 */ /* 0x000fe20000000f00 */
[----:B------:R-:W-:Y:S01]  /*19950*/  BAR.SYNC.DEFER_BLOCKING 0x1, 0x100 ;  /* 0x0044000000007b1d */ /* 0x000fe20000010000 */
[----:B------:R-:W-:-:S02]  /*19960*/  SHF.R.U64 R169, R169, 0x3, RZ ;  /* 0x00000003a9a97819 */ /* 0x000fc400000012ff */
[----:B------:R-:W-:Y:S02]  /*19970*/  MOV R118, R8 ;  /* 0x0000000800767202 */ /* 0x000fe40000000f00 */
[----:B------:R-:W-:Y:S02]  /*19980*/  LOP3.LUT R110, R169, R14, RZ, 0x3c, !PT ;  /* 0x0000000ea96e7212 */ /* 0x000fe400078e3cff */
[----:B------:R-:W-:Y:S02]  /*19990*/  MOV R40, R40 ;  /* 0x0000002800287202 */ /* 0x000fe40000000f00 */
[----:B------:R-:W-:Y:S02]  /*199a0*/  F2FP.F16.F32.PACK_AB R8, R170, R173 ;  /* 0x000000adaa08723e */ /* 0x000fe400000000ff */
[----:B------:R-:W-:Y:S02]  /*199b0*/  F2FP.F16.F32.PACK_AB R9, R43, R42 ;  /* 0x0000002a2b09723e */ /* 0x000fe400000000ff */
[----:B------:R-:W-:-:S02]  /*199c0*/  MOV R44, R44 ;  /* 0x0000002c002c7202 */ /* 0x000fc40000000f00 */
[----:B------:R-:W-:Y:S02]  /*199d0*/  F2FP.F16.F32.PACK_AB R14, R164, R166 ;  /* 0x000000a6a40e723e */ /* 0x000fe400000000ff */
[----:B------:R-:W-:Y:S02]  /*199e0*/  MOV R48, R48 ;  /* 0x0000003000307202 */ /* 0x000fe40000000f00 */
[----:B------:R-:W-:Y:S02]  /*199f0*/  MOV R52, R52 ;  /* 0x0000003400347202 */ /* 0x000fe40000000f00 */
[----:B------:R-:W-:Y:S02]  /*19a00*/  MOV R56, R56 ;  /* 0x0000003800387202 */ /* 0x000fe40000000f00 */
[----:B------:R-:W-:Y:S01]  /*19a10*/  ISETP.NE.U32.AND P0, PT, RZ, UR4, PT ;  /* 0x00000004ff007c0c */ /* 0x000fe2000bf05070 */
[----:B------:R1:W-:Y:S01]  /*19a20*/  STSM.16.M88.4 [R119], R4 ;  /* 0x0000000477007844 */ /* 0x0003e20000000200 */
[----:B------:R-:W-:-:S02]  /*19a30*/  LOP3.LUT R177, R24, 0x380, RZ, 0xc0, !PT ;  /* 0x0000038018b17812 */ /* 0x000fc400078ec0ff */
[----:B------:R-:W-:Y:S01]  /*19a40*/  ISETP.NE.AND.EX P0, PT, RZ, UR5, PT, P0 ;  /* 0x00000005ff007c0c */ /* 0x000fe2000bf05300 */
[----:B------:R-:W-:Y:S01]  /*19a50*/  ULDC.64 UR4, c[0x0][0xd08] ;  /* 0x0003420000047ab9 */ /* 0x000fe20000000a00 */
[----:B------:R-:W-:Y:S02]  /*19a60*/  LOP3.LUT R0, R23, 0x380, RZ, 0xc0, !PT ;  /* 0x0000038017007812 */ /* 0x000fe400078ec0ff */
[----:B------:R-:W-:Y:S02]  /*19a70*/  MOV R60, R60 ;  /* 0x0000003c003c7202 */ /* 0x000fe40000000f00 */
[----:B------:R-:W-:Y:S02]  /*19a80*/  F2FP.F16.F32.PACK_AB R89, R91, R90 ;  /* 0x0000005a5b59723e */ /* 0x000fe400000000ff */
[----:B------:R-:W-:Y:S02]  /*19a90*/  MOV R64, R64 ;  /* 0x0000004000407202 */ /* 0x000fe40000000f00 */
[----:B------:R-:W-:-:S02]  /*19aa0*/  F2FP.F16.F32.PACK_AB R96, R97, R96 ;  /* 0x000000606160723e */ /* 0x000fc400000000ff */
[----:B------:R-:W-:Y:S02]  /*19ab0*/  MOV R68, R68 ;  /* 0x0000004400447202 */ /* 0x000fe40000000f00 */
[----:B-1----:R-:W-:Y:S02]  /*19ac0*/  F2FP.F16.F32.PACK_AB R4, R174, R176 ;  /* 0x000000b0ae04723e */ /* 0x002fe400000000ff */
[----:B------:R-:W-:Y:S02]  /*19ad0*/  F2FP.F16.F32.PACK_AB R5, R35, R34 ;  /* 0x000000222305723e */ /* 0x000fe400000000ff */
[----:B------:R-:W-:Y:S02]  /*19ae0*/  F2FP.F16.F32.PACK_AB R6, R172, R175 ;  /* 0x000000afac06723e */ /* 0x000fe400000000ff */
[----:B------:R-:W-:Y:S02]  /*19af0*/  F2FP.F16.F32.PACK_AB R7, R39, R38 ;  /* 0x000000262707723e */ /* 0x000fe400000000ff */
[----:B------:R-:W-:-:S02]  /*19b00*/  F2FP.F16.F32.PACK_AB R34, R161, R163 ;  /* 0x000000a3a122723e */ /* 0x000fc400000000ff */
[----:B------:R-:W-:Y:S01]  /*19b10*/  F2FP.F16.F32.PACK_AB R35, R63, R62 ;  /* 0x0000003e3f23723e */ /* 0x000fe200000000ff */
[----:B------:R1:W-:Y:S01]  /*19b20*/  STSM.16.M88.4 [R118], R4 ;  /* 0x0000000476007844 */ /* 0x0003e20000000200 */
[----:B------:R-:W-:Y:S02]  /*19b30*/  ISETP.NE.U32.AND P6, PT, RZ, UR4, PT ;  /* 0x00000004ff007c0c */ /* 0x000fe4000bfc5070 */
[----:B------:R-:W-:Y:S01]  /*19b40*/  SHF.R.U64 R177, R177, 0x3, RZ ;  /* 0x00000003b1b17819 */ /* 0x000fe200000012ff */
[----:B------:R-:W-:Y:S01]  /*19b50*/  STSM.16.M88.4 [R40], R8 ;  /* 0x0000000828007844 */ /* 0x000fe20000000200 */
[----:B------:R-:W-:Y:S02]  /*19b60*/  SHF.R.U64 R0, R0, 0x3, RZ ;  /* 0x0000000300007819 */ /* 0x000fe400000012ff */
[----:B------:R-:W-:Y:S01]  /*19b70*/  F2FP.F16.F32.PACK_AB R90, R93, R92 ;  /* 0x0000005c5d5a723e */ /* 0x000fe200000000ff */
[----:B------:R-:W-:Y:S01]  /*19b80*/  STSM.16.M88.4 [R44], R12 ;  /* 0x0000000c2c007844 */ /* 0x000fe20000000200 */
[----:B------:R-:W-:-:S02]  /*19b90*/  F2FP.F16.F32.PACK_AB R91, R95, R94 ;  /* 0x0000005e5f5b723e */ /* 0x000fc400000000ff */
[----:B------:R-:W-:Y:S01]  /*19ba0*/  F2FP.F16.F32.PACK_AB R97, R50, R46 ;  /* 0x0000002e3261723e */ /* 0x000fe200000000ff */
[----:B------:R-:W-:Y:S01]  /*19bb0*/  STSM.16.M88.4 [R48], R32 ;  /* 0x0000002030007844 */ /* 0x000fe20000000200 */
[----:B------:R-:W-:Y:S02]  /*19bc0*/  F2FP.F16.F32.PACK_AB R104, R105, R104 ;  /* 0x000000686968723e */ /* 0x000fe400000000ff */
[----:B------:R-:W-:Y:S01]  /*19bd0*/  F2FP.F16.F32.PACK_AB R112, R113, R112 ;  /* 0x000000707170723e */ /* 0x000fe200000000ff */
[----:B------:R-:W-:Y:S01]  /*19be0*/  STSM.16.M88.4 [R52], R28 ;  /* 0x0000001c34007844 */ /* 0x000fe20000000200 */
[----:B-1----:R-:W-:Y:S02]  /*19bf0*/  F2FP.F16.F32.PACK_AB R4, R73, R159 ;  /* 0x0000009f4904723e */ /* 0x002fe400000000ff */
[----:B------:R-:W-:Y:S02]  /*19c00*/  F2FP.F16.F32.PACK_AB R5, R75, R74 ;  /* 0x0000004a4b05723e */ /* 0x000fe400000000ff */
[----:B------:R-:W-:-:S02]  /*19c10*/  F2FP.F16.F32.PACK_AB R6, R77, R76 ;  /* 0x0000004c4d06723e */ /* 0x000fc400000000ff */
[----:B------:R-:W-:Y:S02]  /*19c20*/  F2FP.F16.F32.PACK_AB R7, R79, R78 ;  /* 0x0000004e4f07723e */ /* 0x000fe400000000ff */
[----:B------:R-:W-:Y:S02]  /*19c30*/  ISETP.NE.AND.EX P6, PT, RZ, UR5, PT, P6 ;  /* 0x00000005ff007c0c */ /* 0x000fe4000bfc5360 */
[----:B------:R-:W-:Y:S01]  /*19c40*/  LOP3.LUT R114, R177, R24, RZ, 0x3c, !PT ;  /* 0x00000018b1727212 */ /* 0x000fe200078e3cff */
[----:B------:R1:W-:Y:S01]  /*19c50*/  STSM.16.M88.4 [R56], R4 ;  /* 0x0000000438007844 */ /* 0x0003e20000000200 */
[----:B------:R-:W-:Y:S02]  /*19c60*/  LOP3.LUT R36, R0, R23, RZ, 0x3c, !PT ;  /* 0x0000001700247212 */ /* 0x000fe400078e3cff */
[----:B------:R-:W-:Y:S01]  /*19c70*/  MOV R23, R98 ;  /* 0x0000006200177202 */ /* 0x000fe20000000f00 */
[----:B------:R-:W-:Y:S01]  /*19c80*/  STSM.16.M88.4 [R60], R80 ;  /* 0x000000503c007844 */ /* 0x000fe20000000200 */
[----:B------:R-:W-:-:S02]  /*19c90*/  MOV R24, R106 ;  /* 0x0000006a00187202 */ /* 0x000fc40000000f00 */
[----:B------:R-:W-:Y:S01]  /*19ca0*/  F2FP.F16.F32.PACK_AB R98, R101, R100 ;  /* 0x000000646562723e */ /* 0x000fe200000000ff */
[----:B------:R-:W-:Y:S01]  /*19cb0*/  STSM.16.M88.4 [R64], R88 ;  /* 0x0000005840007844 */ /* 0x000fe20000000200 */
[----:B------:R-:W-:Y:S02]  /*19cc0*/  F2FP.F16.F32.PACK_AB R99, R58, R54 ;  /* 0x000000363a63723e */ /* 0x000fe400000000ff */
[----:B------:R-:W-:Y:S02]  /*19cd0*/  MOV R0, R114 ;  /* 0x0000007200007202 */ /* 0x000fe40000000f00 */
[----:B------:R-:W-:Y:S01]  /*19ce0*/  F2FP.F16.F32.PACK_AB R105, R72, R66 ;  /* 0x000000424869723e */ /* 0x000fe200000000ff */
[----:B------:R-:W-:Y:S01]  /*19cf0*/  STSM.16.M88.4 [R68], R96 ;  /* 0x0000006044007844 */ /* 0x000fe20000000200 */
[----:B------:R-:W-:Y:S01]  /*19d00*/  F2FP.F16.F32.PACK_AB R106, R109, R108 ;  /* 0x0000006c6d6a723e */ /* 0x000fe200000000ff */
[----:B-1----:R-:W1:Y:S01]  /*19d10*/  LDC.64 R4, c[0x0][0xd00] ;  /* 0x00034000ff047b82 */ /* 0x002e620000000a00 */
        /* <DEDUP_REMOVED lines=14> */
[----:B-1----:R-:W-:Y:S01]  /*19e00*/  IMAD.WIDE R6, R218, 0x4, R4 ;  /* 0x00000004da067825 */ /* 0x002fe200078e0204 */
[----:B------:R-:W-:Y:S01]  /*19e10*/  MOV R110, R110 ;  /* 0x0000006e006e7202 */ /* 0x000fe20000000f00 */
[----:B------:R1:W-:Y:S01]  /*19e20*/  STSM.16.M88.4 [R24], R120 ;  /* 0x0000007818007844 */ /* 0x0003e20000000200 */
[----:B------:R-:W-:Y:S01]  /*19e30*/  F2FP.F16.F32.PACK_AB R130, R133, R132 ;  /* 0x000000848582723e */ /* 0x000fe200000000ff */
[----:B------:R-:W-:Y:S01]  /*19e40*/  IMAD R5, R226, 0x40, R213 ;  /* 0x00000040e2057824 */ /* 0x000fe200078e02d5 */
[----:B------:R-:W-:-:S02]  /*19e50*/  F2FP.F16.F32.PACK_AB R131, R135, R134 ;  /* 0x000000868783723e */ /* 0x000fc400000000ff */
[----:B------:R-:W-:Y:S02]  /*19e60*/  F2FP.F16.F32.PACK_AB R137, R139, R138 ;  /* 0x0000008a8b89723e */ /* 0x000fe400000000ff */
[----:B------:R-:W-:Y:S01]  /*19e70*/  F2FP.F16.F32.PACK_AB R144, R145, R144 ;  /* 0x000000909190723e */ /* 0x000fe200000000ff */
[----:B------:R-:W-:Y:S01]  /*19e80*/  IMAD.WIDE R20, R5, 0x2, R20 ;  /* 0x0000000205147825 */ /* 0x000fe200078e0214 */
[----:B------:R-:W-:Y:S01]  /*19e90*/  F2FP.F16.F32.PACK_AB R138, R141, R140 ;  /* 0x0000008c8d8a723e */ /* 0x000fe200000000ff */
[----:B------:R-:W2:Y:S01]  /*19ea0*/  @P6 LDC.64 R4, c[0x0][0xd08] ;  /* 0x00034200ff046b82 */ /* 0x000ea20000000a00 */
[----:B------:R-:W-:Y:S01]  /*19eb0*/  F2FP.F16.F32.PACK_AB R139, R143, R142 ;  /* 0x0000008e8f8b723e */ /* 0x000fe200000000ff */
[----:B------:R-:W-:Y:S01]  /*19ec0*/  STSM.16.M88.4 [R110], R128 ;  /* 0x000000806e007844 */ /* 0x000fe20000000200 */
[----:B------:R-:W-:Y:S02]  /*19ed0*/  F2FP.F16.F32.PACK_AB R145, R147, R146 ;  /* 0x000000929391723e */ /* 0x000fe400000000ff */
[----:B------:R-:W-:Y:S01]  /*19ee0*/  MOV R36, R36 ;  /* 0x0000002400247202 */ /* 0x000fe20000000f00 */
[----:B------:R3:W-:Y:S01]  /*19ef0*/  STSM.16.M88.4 [R0], R136 ;  /* 0x0000008800007844 */ /* 0x0007e20000000200 */
[----:B------:R-:W-:Y:S01]  /*19f00*/  F2FP.F16.F32.PACK_AB R146, R149, R148 ;  /* 0x000000949592723e */ /* 0x000fe200000000ff */
[----:B------:R-:W-:Y:S01]  /*19f10*/  ULDC UR4, c[0x0][0xb88] ;  /* 0x0002e20000047ab9 */ /* 0x000fe20000000800 */
[----:B------:R-:W-:Y:S01]  /*19f20*/  F2FP.F16.F32.PACK_AB R147, R151, R150 ;  /* 0x000000969793723e */ /* 0x000fe200000000ff */
[----:B-1----:R-:W-:-:S04]  /*19f30*/  IMAD.MOV.U32 R24, RZ, RZ, RZ ;  /* 0x000000ffff187224 */ /* 0x002fc800078e00ff */
[----:B------:R1:W-:Y:S01]  /*19f40*/  STSM.16.M88.4 [R36], R144 ;  /* 0x0000009024007844 */ /* 0x0003e20000000200 */
[----:B------:R-:W-:Y:S01]  /*19f50*/  BAR.SYNC.DEFER_BLOCKING 0x1, 0x100 ;  /* 0x0044000000007b1d */ /* 0x000fe20000010000 */
[----:B---3--:R-:W-:Y:S02]  /*19f60*/  IMAD.U32 R0, RZ, RZ, UR4 ;  /* 0x00000004ff007e24 */ /* 0x008fe4000f8e00ff */
[----:B--2---:R-:W-:-:S03]  /*19f70*/  @P6 IMAD.WIDE R4, R218, 0x4, R4 ;  /* 0x00000004da046825 */ /* 0x004fc600078e0204 */
[----:B------:R2:W5:Y:S01]  /*19f80*/  @P0 LDG.E R24, desc[UR50][R6.64] ;  /* 0x0000003206180981 */ /* 0x000562000c1e1900 */
[C---:B------:R-:W-:Y:S02]  /*19f90*/  IADD3 R9, P1, R20.reuse, 0x1000, RZ ;  /* 0x0000100014097810 */ /* 0x040fe40007f3e0ff */
[C---:B------:R-:W-:Y:S01]  /*19fa0*/  IADD3 R13, P2, R20.reuse, 0x2000, RZ ;  /* 0x00002000140d7810 */ /* 0x040fe20007f5e0ff */
[----:B------:R2:W5:Y:S01]  /*19fb0*/  @P6 LDG.E R0, desc[UR50][R4.64] ;  /* 0x0000003204006981 */ /* 0x000562000c1e1900 */
        /* <DEDUP_REMOVED lines=24> */
[----:B-1----:R-:W-:Y:S02]  /*1a140*/  LOP3.LUT R36, R37, 0x380, RZ, 0xc0, !PT ;  /* 0x0000038025247812 */ /* 0x002fe400078ec0ff */
        /* <DEDUP_REMOVED lines=22> */
.L_x_6871:
[----:B------:R-:W1:Y:S01]  /*1a2b0*/  SHFL.IDX PT, R4, R227, RZ, 0x1f ;  /* 0x00001fffe3047589 */ /* 0x000e6200000e0000 */
        /* <DEDUP_REMOVED lines=18> */
[----:B------:R-:W-:Y:S02]  /*1a3e0*/  LOP3.LUT R7, R20, 0x380, RZ, 0xc0, !PT ;  /* 0x0000038014077812 */ /* 0x000fe400078ec0ff */
[----:B-1----:R-:W-:-:S02]  /*1a3f0*/  ISETP.NE.AND P4, PT, R4, RZ, PT ;  /* 0x000000ff0400720c */ /* 0x002fc40003f85270 */
[----:B------:R-:W-:Y:S02]  /*1a400*/  LOP3.LUT R5, R6, 0x380, RZ, 0xc0, !PT ;  /* 0x0000038006057812 */ /* 0x000fe400078ec0ff */
[----:B------:R-:W-:Y:S02]  /*1a410*/  SHF.R.U64 R60, R60, 0x3, RZ ;  /* 0x000000033c3c7819 */ /* 0x000fe400000012ff */
[----:B------:R-:W-:Y:S02]  /*1a420*/  SHF.R.U64 R64, R64, 0x3, RZ ;  /* 0x0000000340407819 */ /* 0x000fe400000012ff */
[----:B------:R-:W-:Y:S02]  /*1a430*/  SHF.R.U64 R68, R68, 0x3, RZ ;  /* 0x0000000344447819 */ /* 0x000fe400000012ff */
[----:B------:R-:W-:Y:S02]  /*1a440*/  SHF.R.U64 R72, R72, 0x3, RZ ;  /* 0x0000000348487819 */ /* 0x000fe400000012ff */
[----:B------:R-:W-:-:S02]  /*1a450*/  SHF.R.U64 R7, R7, 0x3, RZ ;  /* 0x0000000307077819 */ /* 0x000fc400000012ff */
        /* <DEDUP_REMOVED lines=11> */
[----:B------:R-:W-:Y:S02]  /*1a510*/  LOP3.LUT R76, R5, R6, RZ, 0x3c, !PT ;  /* 0x00000006054c7212 */ /* 0x000fe400078e3cff */
[----:B------:R-:W-:Y:S02]  /*1a520*/  SHF.R.S32.HI R82, RZ, 0x1f, R217 ;  /* 0x0000001fff527819 */ /* 0x000fe400000114d9 */
[----:B------:R-:W-:Y:S02]  /*1a530*/  SEL R83, R218, RZ, !P0 ;  /* 0x000000ffda537207 */ /* 0x000fe40004000000 */
[----:B------:R-:W-:Y:S02]  /*1a540*/  SEL R80, R4, RZ, !P0 ;  /* 0x000000ff04507207 */ /* 0x000fe40004000000 */
[----:B-----5:R-:W-:Y:S01]  /*1a550*/  SHF.R.S32.HI R81, RZ, 0x1f, R24 ;  /* 0x0000001fff517819 */ /* 0x020fe20000011418 */
[----:B------:R-:W-:Y:S06]  /*1a560*/  @P4 BRA `(.L_x_6872) ;  /* 0x0000000000b84947 */ /* 0x000fec0003800000 */
[----:B------:R-:W1:Y:S01]  /*1a570*/  LDC R23, c[0x0][0xce8] ;  /* 0x00033a00ff177b82 */ /* 0x000e620000000800 */
[----:B------:R-:W-:Y:S01]  /*1a580*/  ULDC.64 UR4, c[0x0][0xc90] ;  /* 0x0003240000047ab9 */ /* 0x000fe20000000a00 */
[----:B------:R-:W-:Y:S02]  /*1a590*/  IMAD.IADD R14, R214, 0x1, R195 ;  /* 0x00000001d60e7824 */ /* 0x000fe400078e02c3 */
[----:B------:R-:W-:Y:S02]  /*1a5a0*/  IMAD R6, R82, UR4, RZ ;  /* 0x0000000452067c24 */ /* 0x000fe4000f8e02ff */
[----:B------:R-:W-:Y:S02]  /*1a5b0*/  IMAD.MOV.U32 R4, RZ, RZ, R24 ;  /* 0x000000ffff047224 */ /* 0x000fe400078e0018 */
[----:B------:R-:W-:Y:S02]  /*1a5c0*/  IMAD R11, R217, UR5, R6 ;  /* 0x00000005d90b7c24 */ /* 0x000fe4000f8e0206 */
[----:B------:R-:W-:-:S02]  /*1a5d0*/  IMAD.MOV.U32 R5, RZ, RZ, R81 ;  /* 0x000000ffff057224 */ /* 0x000fc400078e0051 */
[----:B------:R-:W-:Y:S02]  /*1a5e0*/  IMAD.IADD R30, R194, 0x1, R195 ;  /* 0x00000001c21e7824 */ /* 0x000fe400078e02c3 */
[----:B------:R-:W-:Y:S01]  /*1a5f0*/  IMAD.WIDE.U32 R4, R217, UR4, R4 ;  /* 0x00000004d9047c25 */ /* 0x000fe2000f8e0004 */
[----:B------:R-:W-:-:S03]  /*1a600*/  ULDC.64 UR4, c[0x0][0xc98] ;  /* 0x0003260000047ab9 */ /* 0x000fc60000000a00 */
[----:B------:R-:W-:Y:S02]  /*1a610*/  IMAD.IADD R5, R5, 0x1, R11 ;  /* 0x0000000105057824 */ /* 0x000fe400078e020b */
        /* <DEDUP_REMOVED lines=21> */
[----:B------:R-:W-:-:S03]  /*1a770*/  ULDC.64 UR4, c[0x0][0xc50] ;  /* 0x0003140000047ab9 */ /* 0x000fc60000000a00 */
[----:B------:R-:W-:Y:S01]  /*1a780*/  IMAD.IADD R5, R5, 0x1, R11 ;  /* 0x0000000105057824 */ /* 0x000fe200078e020b */
[----:B------:R-:W-:-:S04]  /*1a790*/  LEA R11, P0, R4, UR4, 0x2 ;  /* 0x00000004040b7c11 */ /* 0x000fc8000f8010ff */
[----:B------:R-:W-:Y:S01]  /*1a7a0*/  LEA.HI.X R14, R4, UR5, R5, 0x2, P0 ;  /* 0x00000005040e7c11 */ /* 0x000fe200080f1405 */
[----:B------:R-:W-:Y:S01]  /*1a7b0*/  SHFL.IDX PT, R6, R11, 0x1, 0x1c1f ;  /* 0x003c1f000b067f89 */ /* 0x000fe200000e0000 */
[----:B------:R-:W-:Y:S01]  /*1a7c0*/  ISETP.NE.AND P0, PT, R185, R10, PT ;  /* 0x0000000ab900720c */ /* 0x000fe20003f05270 */
[C---:B------:R-:W-:Y:S02]  /*1a7d0*/  VIADD R10, R30.reuse, 0x8 ;  /* 0x000000081e0a7836 */ /* 0x040fe40000000000 */
[----:B------:R-:W-:Y:S01]  /*1a7e0*/  SHFL.IDX PT, R4, R11, RZ, 0x1c1f ;  /* 0x001c1fff0b047589 */ /* 0x000fe200000e0000 */
[-C--:B------:R-:W-:Y:S02]  /*1a7f0*/  ISETP.GE.OR P1, PT, R30, R23.reuse, P0 ;  /* 0x000000171e00720c */ /* 0x080fe40000726670 */
[----:B------:R-:W-:Y:S01]  /*1a800*/  ISETP.GE.OR P0, PT, R10, R23, P0 ;  /* 0x000000170a00720c */ /* 0x000fe20000706670 */
[----:B------:R-:W1:Y:S04]  /*1a810*/  SHFL.IDX PT, R5, R14, RZ, 0x1c1f ;  /* 0x001c1fff0e057589 */ /* 0x000e6800000e0000 */
[----:B------:R-:W2:Y:S06]  /*1a820*/  SHFL.IDX PT, R7, R14, 0x1, 0x1c1f ;  /* 0x003c1f000e077f89 */ /* 0x000eac00000e0000 */
[----:B-1----:R1:W-:Y:S04]  /*1a830*/  @!P1 ST.E desc[UR50][R4.64], R3 ;  /* 0x0000000304009985 */ /* 0x0023e8000c101932 */
[----:B--2---:R1:W-:Y:S02]  /*1a840*/  @!P0 ST.E desc[UR50][R6.64], R2 ;  /* 0x0000000206008985 */ /* 0x0043e4000c101932 */
.L_x_6872:
[----:B------:R-:W2:Y:S01]  /*1a850*/  LDC R85, c[0x0][0xce8] ;  /* 0x00033a00ff557b82 */ /* 0x000ea20000000800 */
[----:B------:R-:W-:Y:S01]  /*1a860*/  ULDC.64 UR4, c[0x0][0xba0] ;  /* 0x0002e80000047ab9 */ /* 0x000fe20000000a00 */
[----:B-1----:R1:W5:Y:S01]  /*1a870*/  LD.E.128 R4, desc[UR50][R20.64] ;  /* 0x0000003214047980 */ /* 0x002362000c101d00 */
[----:B------:R-:W-:-:S03]  /*1a880*/  IMAD R3, R81, UR4, RZ ;  /* 0x0000000451037c24 */ /* 0x000fc6000f8e02ff */
[----:B------:R-:W5:Y:S02]  /*1a890*/  LD.E.128 R8, desc[UR50][R8.64] ;  /* 0x0000003208087980 */ /* 0x000f64000c101d00 */
[----:B------:R-:W3:Y:S02]  /*1a8a0*/  LDC R86, c[0x0][0xbc8] ;  /* 0x0002f200ff567b82 */ /* 0x000ee40000000800 */
[----:B------:R-:W5:Y:S01]  /*1a8b0*/  LD.E.128 R12, desc[UR50][R12.64] ;  /* 0x000000320c0c7980 */ /* 0x000f62000c101d00 */
[----:B-1----:R-:W-:-:S03]  /*1a8c0*/  IMAD R21, R24, UR5, R3 ;  /* 0x0000000518157c24 */ /* 0x002fc6000f8e0203 */
[----:B------:R-:W5:Y:S04]  /*1a8d0*/  LD.E.128 R28, desc[UR50][R28.64] ;  /* 0x000000321c1c7980 */ /* 0x000f68000c101d00 */
[----:B------:R-:W5:Y:S04]  /*1a8e0*/  LD.E.128 R32, desc[UR50][R32.64] ;  /* 0x0000003220207980 */ /* 0x000f68000c101d00 */
[----:B------:R-:W5:Y:S01]  /*1a8f0*/  LD.E.128 R36, desc[UR50][R36.64] ;  /* 0x0000003224247980 */ /* 0x000f62000c101d00 */
[----:B--2---:R-:W-:Y:S01]  /*1a900*/  ISETP.NE.AND P1, PT, R85, 0x1, PT ;  /* 0x000000015500780c */ /* 0x004fe20003f25270 */
[----:B------:R-:W-:Y:S01]  /*1a910*/  IMAD.WIDE.U32 R2, R24, UR4, RZ ;  /* 0x0000000418027c25 */ /* 0x000fe2000f8e00ff */
[----:B------:R-:W-:Y:S01]  /*1a920*/  ULDC.64 UR4, c[0x0][0xbe8] ;  /* 0x0002fa0000047ab9 */ /* 0x000fe20000000a00 */
[----:B------:R-:W5:Y:S04]  /*1a930*/  LD.E.128 R40, desc[UR50][R40.64] ;  /* 0x0000003228287980 */ /* 0x000f68000c101d00 */
[----:B------:R-:W5:Y:S04]  /*1a940*/  LD.E.128 R44, desc[UR50][R44.64] ;  /* 0x000000322c2c7980 */ /* 0x000f68000c101d00 */
[----:B------:R-:W5:Y:S02]  /*1a950*/  LD.E.128 R48, desc[UR50][R48.64] ;  /* 0x0000003230307980 */ /* 0x000f64000c101d00 */
[----:B------:R-:W1:Y:S01]  /*1a960*/  @P1 LDC R24, c[0x0][0xcec] ;  /* 0x00033b00ff181b82 */ /* 0x000e620000000800 */
[----:B------:R-:W-:Y:S01]  /*1a970*/  IMAD.IADD R3, R3, 0x1, R21 ;  /* 0x0000000103037824 */ /* 0x000fe200078e0215 */
[----:B------:R-:W5:Y:S01]  /*1a980*/  LD.E.128 R52, desc[UR50][R52.64] ;  /* 0x0000003234347980 */ /* 0x000f62000c101d00 */
[----:B------:R-:W-:-:S03]  /*1a990*/  IMAD R20, R82, UR4, RZ ;  /* 0x0000000452147c24 */ /* 0x000fc6000f8e02ff */
[----:B------:R-:W5:Y:S02]  /*1a9a0*/  LD.E.128 R56, desc[UR50][R56.64] ;  /* 0x0000003238387980 */ /* 0x000f64000c101d00 */
[----:B------:R-:W2:Y:S01]  /*1a9b0*/  @P1 LDC R23, c[0x0][0xcf0] ;  /* 0x00033c00ff171b82 */ /* 0x000ea20000000800 */
[C---:B------:R-:W-:Y:S01]  /*1a9c0*/  IMAD R21, R217.reuse, UR5, R20 ;  /* 0x00000005d9157c24 */ /* 0x040fe2000f8e0214 */
[----:B------:R-:W5:Y:S01]  /*1a9d0*/  LD.E.128 R60, desc[UR50][R60.64] ;  /* 0x000000323c3c7980 */ /* 0x000f62000c101d00 */
[----:B------:R-:W-:Y:S01]  /*1a9e0*/  IMAD.WIDE.U32 R2, R217, UR4, R2 ;  /* 0x00000004d9027c25 */ /* 0x000fe2000f8e0002 */
[----:B------:R-:W-:Y:S02]  /*1a9f0*/  ULDC.64 UR4, c[0x0][0xbf0] ;  /* 0x0002fc0000047ab9 */ /* 0x000fe40000000a00 */
[----:B------:R-:W5:Y:S01]  /*1aa00*/  LD.E.128 R64, desc[UR50][R64.64] ;  /* 0x0000003240407980 */ /* 0x000f62000c101d00 */
[----:B------:R-:W-:Y:S02]  /*1aa10*/  IMAD R20, R225, 0x20, R226 ;  /* 0x00000020e1147824 */ /* 0x000fe400078e02e2 */
[----:B------:R-:W-:Y:S01]  /*1aa20*/  IMAD.IADD R3, R3, 0x1, R21 ;  /* 0x0000000103037824 */ /* 0x000fe200078e0215 */
[----:B------:R-:W5:Y:S01]  /*1aa30*/  LD.E.128 R68, desc[UR50][R68.64] ;  /* 0x0000003244447980 */ /* 0x000f62000c101d00 */
[----:B------:R-:W-:-:S02]  /*1aa40*/  IMAD R21, R80, UR4, RZ ;  /* 0x0000000450157c24 */ /* 0x000fc4000f8e02ff */
[----:B------:R-:W-:Y:S01]  /*1aa50*/  IMAD.IADD R81, R195, 0x1, R20 ;  /* 0x00000001c3517824 */ /* 0x000fe200078e0214 */
[----:B------:R-:W5:Y:S01]  /*1aa60*/  LD.E.128 R72, desc[UR50][R72.64] ;  /* 0x0000003248487980 */ /* 0x000f62000c101d00 */
[C---:B------:R-:W-:Y:S02]  /*1aa70*/  IMAD R21, R83.reuse, UR5, R21 ;  /* 0x0000000553157c24 */ /* 0x040fe4000f8e0215 */
[----:B------:R-:W-:Y:S01]  /*1aa80*/  IMAD.WIDE.U32 R2, R83, UR4, R2 ;  /* 0x0000000453027c25 */ /* 0x000fe2000f8e0002 */
[----:B---3--:R-:W-:Y:S01]  /*1aa90*/  ISETP.GE.AND P0, PT, R223, R86, PT ;  /* 0x00000056df00720c */ /* 0x008fe20003f06270 */
[----:B------:R-:W-:Y:S01]  /*1aaa0*/  ULDC.64 UR4, c[0x0][0xbe0] ;  /* 0x0002f80000047ab9 */ /* 0x000fe20000000a00 */
[----:B------:R-:W5:Y:S01]  /*1aab0*/  LD.E.128 R76, desc[UR50][R76.64] ;  /* 0x000000324c4c7980 */ /* 0x000f62000c101d00 */
[----:B-1----:R-:W-:Y:S01]  /*1aac0*/  @P1 IMAD.HI.U32 R20, R81, R24, RZ ;  /* 0x0000001851141227 */ /* 0x002fe200078e00ff */
[----:B------:R-:W-:Y:S01]  /*1aad0*/  BSSY B1, `(.L_x_6873) ;  /* 0x0000064000017945 */ /* 0x000fe20003800000 */
[----:B------:R-:W-:Y:S01]  /*1aae0*/  SHF.R.S32.HI R89, RZ, 0x1f, R228 ;  /* 0x0000001fff597819 */ /* 0x000fe200000114e4 */
[----:B------:R-:W-:Y:S01]  /*1aaf0*/  @!PT LDS RZ, [RZ] ;  /* 0x00000000fffff984 */ /* 0x000fe20000000800 */
[----:B------:R-:W-:Y:S01]  /*1ab00*/  @!PT LDS RZ, [RZ] ;  /* 0x00000000fffff984 */ /* 0x000fe20000000800 */
[----:B------:R-:W-:Y:S01]  /*1ab10*/  @!PT LDS RZ, [RZ] ;  /* 0x00000000fffff984 */ /* 0x000fe20000000800 */
[----:B------:R-:W-:Y:S01]  /*1ab20*/  @!PT LDS RZ, [RZ] ;  /* 0x00000000fffff984 */ /* 0x000fe20000000800 */
[----:B------:R1:W-:Y:S06]  /*1ab30*/  MEMBAR.ALL.CTA ;  /* 0x0000000000007992 */ /* 0x0003ec0000008000 */
[----:B-1----:R-:W1:Y:S01]  /*1ab40*/  FENCE.VIEW.ASYNC.S ;  /* 0x00000000000073c6 */ /* 0x002e620000000000 */
[----:B------:R-:W-:Y:S01]  /*1ab50*/  IMAD.IADD R3, R3, 0x1, R21 ;  /* 0x0000000103037824 */ /* 0x000fe200078e0215 */
[----:B------:R-:W-:Y:S01]  /*1ab60*/  SHF.R.S32.HI R90, RZ, 0x1f, R229 ;  /* 0x0000001fff5a7819 */ /* 0x000fe200000114e5 */
[----:B------:R-:W-:Y:S01]  /*1ab70*/  IMAD.MOV.U32 R21, RZ, RZ, R81 ;  /* 0x000000ffff157224 */ /* 0x000fe200078e0051 */
[----:B--2---:R-:W-:Y:S01]  /*1ab80*/  @P1 SHF.R.U32.HI R21, RZ, R23, R20 ;  /* 0x00000017ff151219 */ /* 0x004fe20000011614 */
[----:B------:R-:W-:Y:S01]  /*1ab90*/  IMAD R88, R0, R85, RZ ;  /* 0x0000005500587224 */ /* 0x000fe200078e02ff */
[----:B------:R-:W-:Y:S01]  /*1aba0*/  SEL R23, RZ, 0xffffffff, P0 ;  /* 0xffffffffff177807 */ /* 0x000fe20000000000 */
[----:B------:R-:W-:Y:S01]  /*1abb0*/  IMAD.IADD R195, R226, 0x1, R195 ;  /* 0x00000001e2c37824 */ /* 0x000fe200078e02c3 */
[-C--:B------:R-:W-:Y:S01]  /*1abc0*/  ISETP.GE.AND P0, PT, R222, R86.reuse, PT ;  /* 0x00000056de00720c */ /* 0x080fe20003f06270 */
[----:B------:R-:W-:Y:S01]  /*1abd0*/  IMAD.MOV R80, RZ, RZ, -R21 ;  /* 0x000000ffff507224 */ /* 0x000fe200078e0a15 */
[----:B------:R-:W-:Y:S01]  /*1abe0*/  ISETP.GE.AND P1, PT, R213, R86, PT ;  /* 0x00000056d500720c */ /* 0x000fe20003f26270 */
[----:B------:R-:W-:Y:S01]  /*1abf0*/  IMAD.SHL.U32 R83, R23, 0x2, RZ ;  /* 0x0000000217537824 */ /* 0x000fe200078e00ff */
[----:B------:R-:W-:Y:S01]  /*1ac00*/  SEL R24, RZ, 0xffffffff, P0 ;  /* 0xffffffffff187807 */ /* 0x000fe20000000000 */
[----:B------:R-:W-:Y:S01]  /*1ac10*/  IMAD R23, R85, R80, R81 ;  /* 0x0000005055177224 */ /* 0x000fe200078e0251 */
[----:B------:R-:W-:Y:S01]  /*1ac20*/  SEL R20, RZ, 0x1, P1 ;  /* 0x00000001ff147807 */ /* 0x000fe20000800000 */
[----:B------:R-:W-:Y:S01]  /*1ac30*/  IMAD.WIDE.U32 R2, R21, UR4, R2 ;  /* 0x0000000415027c25 */ /* 0x000fe2000f8e0002 */
[----:B------:R-:W-:-:S02]  /*1ac40*/  ISETP.GE.AND P0, PT, R221, R86, PT ;  /* 0x00000056dd00720c */ /* 0x000fc40003f06270 */
[----:B------:R-:W-:Y:S01]  /*1ac50*/  LOP3.LUT R20, R83, 0x2, R20, 0xe2, !PT ;  /* 0x0000000253147812 */ /* 0x000fe200078ee214 */
[----:B------:R-:W-:Y:S01]  /*1ac60*/  IMAD.SHL.U32 R81, R24, 0x4, RZ ;  /* 0x0000000418517824 */ /* 0x000fe200078e00ff */
[----:B------:R-:W-:Y:S01]  /*1ac70*/  SEL R24, RZ, 0xffffffff, P0 ;  /* 0xffffffffff187807 */ /* 0x000fe20000000000 */
[----:B------:R-:W-:Y:S01]  /*1ac80*/  VIADD R0, R18, 0x38820 ;  /* 0x0003882012007836 */ /* 0x000fe20000000000 */
[-C--:B------:R-:W-:Y:S02]  /*1ac90*/  ISETP.GE.AND P0, PT, R220, R86.reuse, PT ;  /* 0x00000056dc00720c */ /* 0x080fe40003f06270 */
[----:B------:R-:W-:Y:S02]  /*1aca0*/  SHF.R.S32.HI R80, RZ, 0x1f, R21 ;  /* 0x0000001fff507819 */ /* 0x000fe40000011415 */
        /* <DEDUP_REMOVED lines=9> */
[----:B------:R-:W-:Y:S01]  /*1ad40*/  SEL R21, RZ, 0xffffffff, P0 ;  /* 0xffffffffff157807 */ /* 0x000fe20000000000 */
[----:B------:R-:W-:Y:S01]  /*1ad50*/  ULDC.64 UR4, c[0x0][0xbd8] ;  /* 0x0002f60000047ab9 */ /* 0x000fe20000000a00 */
[----:B------:R-:W-:Y:S01]  /*1ad60*/  LOP3.LUT R20, R83, 0x10, R20, 0xe2, !PT ;  /* 0x0000001053147812 */ /* 0x000fe200078ee214 */
[----:B------:R-:W-:Y:S01]  /*1ad70*/  IMAD.IADD R3, R3, 0x1, R81 ;  /* 0x0000000103037824 */ /* 0x000fe200078e0251 */
[----:B------:R-:W-:Y:S01]  /*1ad80*/  ISETP.GE.AND P0, PT, R229, R86, PT ;  /* 0x00000056e500720c */ /* 0x000fe20003f06270 */
[----:B------:R-:W-:Y:S01]  /*1ad90*/  IMAD R24, R24, UR4, RZ ;  /* 0x0000000418187c24 */ /* 0x000fe2000f8e02ff */
[----:B------:R-:W-:Y:S01]  /*1ada0*/  ISETP.GE.AND P1, PT, R195, R88, PT ;  /* 0x00000058c300720c */ /* 0x000fe20003f26270 */
[----:B------:R-:W-:Y:S01]  /*1adb0*/  IMAD.SHL.U32 R21, R21, 0x20, RZ ;  /* 0x0000002015157824 */ /* 0x000fe200078e00ff */
[----:B------:R-:W-:Y:S01]  /*1adc0*/  PRMT R0, RZ, 0x654, R0 ;  /* 0x00000654ff007816 */ /* 0x000fe20000000000 */
[C---:B------:R-:W-:Y:S01]  /*1add0*/  IMAD R81, R23.reuse, UR5, R24 ;  /* 0x0000000517517c24 */ /* 0x040fe2000f8e0218 */
[----:B------:R-:W-:Y:S01]  /*1ade0*/  SHF.R.S32.HI R91, RZ, 0x1f, R219 ;  /* 0x0000001fff5b7819 */ /* 0x000fe200000114db */
[----:B------:R-:W-:Y:S01]  /*1adf0*/  IMAD.WIDE.U32 R2, R23, UR4, R2 ;  /* 0x0000000417027c25 */ /* 0x000fe2000f8e0002 */
[----:B------:R-:W-:Y:S01]  /*1ae00*/  LOP3.LUT R20, R21, 0x20, R20, 0xe2, !PT ;  /* 0x0000002015147812 */ /* 0x000fe200078ee214 */
[----:B------:R-:W-:Y:S01]  /*1ae10*/  ULDC.64 UR4, c[0x0][0xb80] ;  /* 0x0002e00000047ab9 */ /* 0x000fe20000000a00 */
[----:B------:R-:W-:Y:S01]  /*1ae20*/  SEL R21, RZ, 0x40, P0 ;  /* 0x00000040ff157807 */ /* 0x000fe20000000000 */
[----:B------:R-:W-:Y:S01]  /*1ae30*/  IMAD.IADD R3, R3, 0x1, R81 ;  /* 0x0000000103037824 */ /* 0x000fe200078e0251 */
[----:B------:R-:W-:Y:S01]  /*1ae40*/  ISETP.GE.AND P0, PT, R228, R86, PT ;  /* 0x00000056e400720c */ /* 0x000fe20003f06270 */
[----:B-1----:R1:W-:Y:S01]  /*1ae50*/  SYNCS.ARRIVE.TRANS64.RED.A1T0 RZ, [R0+URZ], RZ ;  /* 0x000000ff00ff79a7 */ /* 0x0023e2000810043f */
[----:B------:R-:W-:-:S02]  /*1ae60*/  LEA R24, P2, R2, UR4, 0x1 ;  /* 0x0000000402187c11 */ /* 0x000fc4000f8408ff */
[----:B------:R-:W-:Y:S02]  /*1ae70*/  LOP3.LUT R23, R20, R21, RZ, 0xfc, !PT ;  /* 0x0000001514177212 */ /* 0x000fe400078efcff */
[----:B------:R-:W-:Y:S02]  /*1ae80*/  SEL R20, RZ, 0x80, P0 ;  /* 0x00000080ff147807 */ /* 0x000fe40000000000 */
[----:B------:R-:W-:Y:S02]  /*1ae90*/  LEA.HI.X R87, R2, UR5, R3, 0x1, P2 ;  /* 0x0000000502577c11 */ /* 0x000fe400090f0c03 */
[----:B-1----:R-:W-:Y:S02]  /*1aea0*/  LOP3.LUT R0, R23, R20, RZ, 0xfc, !PT ;  /* 0x0000001417007212 */ /* 0x002fe400078efcff */
[----:B------:R1:W2:Y:S01]  /*1aeb0*/  SHFL.IDX PT, R20, R24, RZ, 0x181f ;  /* 0x00181fff18147589 */ /* 0x0002a200000e0000 */
[----:B------:R-:W-:Y:S02]  /*1aec0*/  SHF.R.S32.HI R92, RZ, 0x1f, R220 ;  /* 0x0000001fff5c7819 */ /* 0x000fe400000114dc */
[----:B------:R-:W-:Y:S01]  /*1aed0*/  SHF.R.S32.HI R93, RZ, 0x1f, R221 ;  /* 0x0000001fff5d7819 */ /* 0x000fe200000114dd */
[----:B------:R1:W3:Y:S01]  /*1aee0*/  SHFL.IDX PT, R21, R87, RZ, 0x181f ;  /* 0x00181fff57157589 */ /* 0x0002e200000e0000 */
[----:B------:R-:W-:-:S02]  /*1aef0*/  SHF.R.S32.HI R94, RZ, 0x1f, R222 ;  /* 0x0000001fff5e7819 */ /* 0x000fc400000114de */
[----:B------:R-:W-:Y:S01]  /*1af00*/  SHF.R.S32.HI R95, RZ, 0x1f, R223 ;  /* 0x0000001fff5f7819 */ /* 0x000fe200000114df */
        /* <DEDUP_REMOVED lines=22> */
[-C--:B------:R-:W-:Y:S02]  /*1b070*/  @P0 LEA R6, P3, R229, R20.reuse, 0x1 ;  /* 0x00000014e5060211 */ /* 0x080fe400078608ff */
[-C--:B------:R-:W-:Y:S02]  /*1b080*/  @!P2 LEA.HI.X R3, R220, R21.reuse, R92, 0x1, P5 ;  /* 0x00000015dc03a211 */ /* 0x080fe400028f0c5c */
[----:B---3--:R-:W-:Y:S02]  /*1b090*/  @P4 LEA R12, P5, R228, R20, 0x1 ;  /* 0x00000014e40c4211 */ /* 0x008fe400078a08ff */
[-C--:B------:R-:W-:Y:S01]  /*1b0a0*/  @!P1 LEA.HI.X R5, R219, R21.reuse, R91, 0x1, P6 ;  /* 0x00000015db059211 */ /* 0x080fe200030f0c5b */
[----:B------:R4:W-:Y:S01]  /*1b0b0*/  @!P2 ST.E.128 desc[UR50][R2.64], R48 ;  /* 0x000000300200a985 */ /* 0x0009e2000c101d32 */
[----:B------:R-:W-:-:S02]  /*1b0c0*/  @P0 LEA.HI.X R7, R229, R21, R90, 0x1, P3 ;  /* 0x00000015e5070211 */ /* 0x000fc400018f0c5a */
[----:B------:R-:W-:Y:S01]  /*1b0d0*/  @P4 LEA.HI.X R13, R228, R21, R89, 0x1, P5 ;  /* 0x00000015e40d4211 */ /* 0x000fe200028f0c59 */
[----:B------:R4:W-:Y:S04]  /*1b0e0*/  @!P1 ST.E.128 desc[UR50][R4.64], R56 ;  /* 0x0000003804009985 */ /* 0x0009e8000c101d32 */
[----:B------:R4:W-:Y:S04]  /*1b0f0*/  @P0 ST.E.128 desc[UR50][R6.64], R64 ;  /* 0x0000004006000985 */ /* 0x0009e8000c101d32 */
[----:B------:R4:W-:Y:S02]  /*1b100*/  @P4 ST.E.128 desc[UR50][R12.64], R72 ;  /* 0x000000480c004985 */ /* 0x0009e4000c101d32 */
.L_x_6874:
[----:B------:R-:W-:Y:S05]  /*1b110*/  BSYNC B1 ;  /* 0x0000000000017941 */ /* 0x000fea0003800000 */
.L_x_6873:
[----:B----4-:R-:W-:Y:S01]  /*1b120*/  VIADD R2, R195, 0x20 ;  /* 0x00000020c3027836 */ /* 0x010fe20000000000 */
[----:B-----5:R4:W0:Y:S04]  /*1b130*/  SHFL.IDX PT, R5, R87, 0x1, 0x181f ;  /* 0x00381f0057057f89 */ /* 0x02082800000e0000 */
[----:B------:R-:W-:Y:S01]  /*1b140*/  ISETP.GE.AND P0, PT, R2, R88, PT ;  /* 0x000000580200720c */ /* 0x000fe20003f06270 */
[----:B------:R4:W0:-:S12]  /*1b150*/  SHFL.IDX PT, R4, R24, 0x1, 0x181f ;  /* 0x00381f0018047f89 */ /* 0x00081800000e0000 */
[----:B----4-:R-:W-:Y:S05]  /*1b160*/  @P0 BRA `(.L_x_6875) ;  /* 0x0000000c00fc0947 */ /* 0x010fea0003800000 */
[-C--:B------:R-:W-:Y:S02]  /*1b170*/  ISETP.GE.AND P5, PT, R223, R86.reuse, PT ;  /* 0x00000056df00720c */ /* 0x080fe40003fa6270 */
[-C--:B------:R-:W-:Y:S02]  /*1b180*/  ISETP.GE.AND P6, PT, R213, R86.reuse, PT ;  /* 0x00000056d500720c */ /* 0x080fe40003fc6270 */
[-C--:B------:R-:W-:Y:S02]  /*1b190*/  ISETP.GE.AND P3, PT, R222, R86.reuse, PT ;  /* 0x00000056de00720c */ /* 0x080fe40003f66270 */
[-C--:B------:R-:W-:Y:S02]  /*1b1a0*/  ISETP.GE.AND P2, PT, R221, R86.reuse, PT ;  /* 0x00000056dd00720c */ /* 0x080fe40003f46270 */
[-C--:B------:R-:W-:Y:S02]  /*1b1b0*/  ISETP.GE.AND P1, PT, R220, R86.reuse, PT ;  /* 0x00000056dc00720c */ /* 0x080fe40003f26270 */
[----:B------:R-:W-:-:S03]  /*1b1c0*/  ISETP.GE.AND P0, PT, R219, R86, PT ;  /* 0x00000056db00720c */ /* 0x000fc60003f06270 */
[-C--:B0-----:R-:W-:Y:S02]  /*1b1d0*/  @!P5 LEA R6, P4, R223, R4.reuse, 0x1 ;  /* 0x00000004df06d211 */ /* 0x081fe400078808ff */
[----:B------:R-:W-:Y:S02]  /*1b1e0*/  @!P6 IMAD.WIDE R2, R213, 0x2, R4 ;  /* 0x00000002d502e825 */ /* 0x000fe400078e0204 */
[----:B------:R-:W-:Y:S02]  /*1b1f0*/  @!P5 LEA.HI.X R7, R223, R5, R95, 0x1, P4 ;  /* 0x00000005df07d211 */ /* 0x000fe400020f0c5f */
[----:B------:R-:W-:Y:S01]  /*1b200*/  LOP3.LUT P4, RZ, R23, 0x40, RZ, 0xc0, !PT ;  /* 0x0000004017ff7812 */ /* 0x000fe2000788c0ff */
[----:B------:R0:W-:Y:S01]  /*1b210*/  @!P6 ST.E.128 desc[UR50][R2.64], R8 ;  /* 0x000000080200e985 */ /* 0x0001e2000c101d32 */
[----:B------:R-:W-:-:S03]  /*1b220*/  @!P3 LEA R12, P6, R222, R4, 0x1 ;  /* 0x00000004de0cb211 */ /* 0x000fc600078c08ff */
[----:B------:R4:W-:Y:S01]  /*1b230*/  @!P5 ST.E.128 desc[UR50][R6.64], R28 ;  /* 0x0000001c0600d985 */ /* 0x0009e2000c101d32 */
[-C--:B------:R-:W-:Y:S02]  /*1b240*/  @!P3 LEA.HI.X R13, R222, R5.reuse, R94, 0x1, P6 ;  /* 0x00000005de0db211 */ /* 0x080fe400030f0c5e */
[-C--:B------:R-:W-:Y:S02]  /*1b250*/  @!P2 LEA R14, P5, R221, R4.reuse, 0x1 ;  /* 0x00000004dd0ea211 */ /* 0x080fe400078a08ff */
[CC--:B--2---:R-:W-:Y:S01]  /*1b260*/  @!P1 LEA R20, P6, R220.reuse, R4.reuse, 0x1 ;  /* 0x00000004dc149211 */ /* 0x0c4fe200078c08ff */
[----:B------:R4:W-:Y:S01]  /*1b270*/  @!P3 ST.E.128 desc[UR50][R12.64], R36 ;  /* 0x000000240c00b985 */ /* 0x0009e2000c101d32 */
[----:B------:R-:W-:Y:S02]  /*1b280*/  @!P0 LEA R32, P3, R219, R4, 0x1 ;  /* 0x00000004db208211 */ /* 0x000fe400078608ff */
[-C--:B------:R-:W-:Y:S02]  /*1b290*/  @!P2 LEA.HI.X R15, R221, R5.reuse, R93, 0x1, P5 ;  /* 0x00000005dd0fa211 */ /* 0x080fe400028f0c5d */
[----:B---3--:R-:W-:-:S02]  /*1b2a0*/  @!P1 LEA.HI.X R21, R220, R5, R92, 0x1, P6 ;  /* 0x00000005dc159211 */ /* 0x008fc400030f0c5c */
        /* <DEDUP_REMOVED lines=13> */
.L_x_6870:
[----:B------:R-:W-:Y:S01]  /*1b380*/  ULDC.64 UR4, c[0x0][0xd00] ;  /* 0x0003400000047ab9 */ /* 0x000fe20000000a00 */
[----:B------:R-:W2:Y:S01]  /*1b390*/  LDC.64 R2, c[0x0][0xd00] ;  /* 0x00034000ff027b82 */ /* 0x000ea20000000a00 */
[----:B------:R-:W-:Y:S01]  /*1b3a0*/  ISETP.NE.U32.AND P0, PT, RZ, UR4, PT ;  /* 0x00000004ff007c0c */ /* 0x000fe2000bf05070 */
[----:B------:R-:W-:-:S03]  /*1b3b0*/  IMAD.MOV.U32 R6, RZ, RZ, RZ ;  /* 0x000000ffff067224 */ /* 0x000fc600078e00ff */
[----:B------:R-:W-:Y:S01]  /*1b3c0*/  ISETP.NE.AND.EX P0, PT, RZ, UR5, PT, P0 ;  /* 0x00000005ff007c0c */ /* 0x000fe2000bf05300 */
[----:B------:R-:W-:Y:S02]  /*1b3d0*/  ULDC.64 UR4, c[0x0][0xd08] ;  /* 0x0003420000047ab9 */ /* 0x000fe40000000a00 */
[----:B------:R-:W-:Y:S01]  /*1b3e0*/  ISETP.NE.U32.AND P1, PT, RZ, UR4, PT ;  /* 0x00000004ff007c0c */ /* 0x000fe2000bf25070 */
[----:B------:R-:W3:Y:S01]  /*1b3f0*/  S2R R7, SR_TID.X ;  /* 0x0000000000077919 */ /* 0x000ee20000002100 */
[----:B------:R-:W4:Y:S02]  /*1b400*/  LDC R21, c[0x0][0xce8] ;  /* 0x00033a00ff157b82 */ /* 0x000f240000000800 */
[----:B------:R-:W-:Y:S01]  /*1b410*/  ISETP.NE.AND.EX P1, PT, RZ, UR5, PT, P1 ;  /* 0x00000005ff007c0c */ /* 0x000fe2000bf25310 */
[----:B--2---:R-:W-:-:S12]  /*1b420*/  IMAD.WIDE R2, R218, 0x4, R2 ;  /* 0x00000004da027825 */ /* 0x004fd800078e0202 */
[----:B------:R-:W2:Y:S01]  /*1b430*/  @P1 LDC.64 R4, c[0x0][0xd08] ;  /* 0x00034200ff041b82 */ /* 0x000ea20000000a00 */
[----:B------:R-:W-:Y:S02]  /*1b440*/  ULDC UR4, c[0x0][0xb88] ;  /* 0x0002e20000047ab9 */ /* 0x000fe40000000800 */
[----:B------:R-:W-:Y:S01]  /*1b450*/  IMAD.U32 R0, RZ, RZ, UR4 ;  /* 0x00000004ff007e24 */ /* 0x000fe2000f8e00ff */
[----:B------:R0:W5:Y:S01]  /*1b460*/  @P0 LDG.E R6, desc[UR50][R2.64] ;  /* 0x0000003202060981 */ /* 0x000162000c1e1900 */
[----:B---3--:R-:W-:Y:S02]  /*1b470*/  VIADD R7, R7, 0xffffff80 ;  /* 0xffffff8007077836 */ /* 0x008fe40000000000 */
[----:B--2---:R-:W-:-:S05]  /*1b480*/  @P1 IMAD.WIDE R4, R218, 0x4, R4 ;  /* 0x00000004da041825 */ /* 0x004fca00078e0204 */
[----:B------:R0:W5:Y:S01]  /*1b490*/  @P1 LDG.E R0, desc[UR50][R4.64] ;  /* 0x0000003204001981 */ /* 0x000162000c1e1900 */
[----:B------:R-:W-:Y:S02]  /*1b4a0*/  ISETP.GE.AND P2, PT, R7, 0x40, PT ;  /* 0x000000400700780c */ /* 0x000fe40003f46270 */
[----:B------:R-:W-:Y:S01]  /*1b4b0*/  SHF.R.S32.HI R7, RZ, 0x1f, R218 ;  /* 0x0000001fff077819 */ /* 0x000fe200000114da */
[----:B----4-:R-:W-:Y:S10]  /*1b4c0*/  @P1 BRA `(.L_x_6876) ;  /* 0x0000000000101947 */ /* 0x010ff40003800000 */
[----:B------:R-:W-:Y:S05]  /*1b4d0*/  @!P0 BRA `(.L_x_6876) ;  /* 0x00000000000c8947 */ /* 0x000fea0003800000 */
[----:B0-----:R-:W2:Y:S04]  /*1b4e0*/  LDG.E R5, desc[UR50][R2.64] ;  /* 0x0000003202057981 */ /* 0x001ea8000c1e1900 */
[----:B-----5:R-:W2:Y:S02]  /*1b4f0*/  LDG.E R0, desc[UR50][R2.64+0x4] ;  /* 0x0000043202007981 */ /* 0x020ea4000c1e1900 */
[----:B--2---:R-:W-:-:S07]  /*1b500*/  IMAD.IADD R0, R0, 0x1, -R5 ;  /* 0x0000000100007824 */ /* 0x004fce00078e0a05 */
.L_x_6876:
        /* <DEDUP_REMOVED lines=45> */
.L_x_6878:
[----:B------:R-:W-:Y:S05]  /*1b7e0*/  BSYNC B1 ;  /* 0x0000000000017941 */ /* 0x000fea0003800000 */
.L_x_6877:
[----:B------:R-:W-:Y:S01]  /*1b7f0*/  ISETP.NE.AND P0, PT, R21, 0x1, PT ;  /* 0x000000011500780c */ /* 0x000fe20003f05270 */
[----:B------:R-:W-:Y:S01]  /*1b800*/  ULDC.64 UR4, c[0x0][0xba0] ;  /* 0x0002e80000047ab9 */ /* 0x000fe20000000a00 */
[----:B------:R-:W3:Y:S01]  /*1b810*/  LDC R20, c[0x0][0xbc8] ;  /* 0x0002f200ff147b82 */ /* 0x000ee20000000800 */
[----:B0-2---:R-:W-:Y:S01]  /*1b820*/  IMAD R5, R11, UR4, RZ ;  /* 0x000000040b057c24 */ /* 0x005fe2000f8e02ff */
[----:B------:R-:W-:Y:S01]  /*1b830*/  BSSY B1, `(.L_x_6879) ;  /* 0x000006e000017945 */ /* 0x000fe20003800000 */
[C---:B------:R-:W-:Y:S01]  /*1b840*/  IMAD.WIDE.U32 R2, R6.reuse, UR4, RZ ;  /* 0x0000000406027c25 */ /* 0x040fe2000f8e00ff */
[----:B------:R-:W-:Y:S02]  /*1b850*/  SHF.R.S32.HI R28, RZ, 0x1f, R228 ;  /* 0x0000001fff1c7819 */ /* 0x000fe400000114e4 */
[----:B------:R-:W-:Y:S01]  /*1b860*/  SHF.R.S32.HI R30, RZ, 0x1f, R229 ;  /* 0x0000001fff1e7819 */ /* 0x000fe200000114e5 */
[----:B------:R-:W-:Y:S01]  /*1b870*/  IMAD R5, R6, UR5, R5 ;  /* 0x0000000506057c24 */ /* 0x000fe2000f8e0205 */
[----:B------:R-:W-:Y:S01]  /*1b880*/  ULDC.64 UR4, c[0x0][0xbe8] ;  /* 0x0002fa0000047ab9 */ /* 0x000fe20000000a00 */
[----:B------:R-:W-:Y:S01]  /*1b890*/  IMAD R29, R0, R21, RZ ;  /* 0x00000015001d7224 */ /* 0x000fe200078e02ff */
[----:B------:R-:W-:Y:S01]  /*1b8a0*/  SHF.R.S32.HI R31, RZ, 0x1f, R219 ;  /* 0x0000001fff1f7819 */ /* 0x000fe200000114db */
[----:B------:R-:W0:Y:S01]  /*1b8b0*/  @P0 LDC R7, c[0x0][0xcec] ;  /* 0x00033b00ff070b82 */ /* 0x000e220000000800 */
[----:B------:R-:W-:Y:S01]  /*1b8c0*/  IMAD.IADD R3, R3, 0x1, R5 ;  /* 0x0000000103037824 */ /* 0x000fe200078e0205 */
[----:B------:R-:W-:Y:S01]  /*1b8d0*/  SHF.R.S32.HI R32, RZ, 0x1f, R220 ;  /* 0x0000001fff207819 */ /* 0x000fe200000114dc */
[----:B------:R-:W-:Y:S01]  /*1b8e0*/  IMAD R4, R10, UR4, RZ ;  /* 0x000000040a047c24 */ /* 0x000fe2000f8e02ff */
[----:B------:R-:W-:Y:S01]  /*1b8f0*/  SHF.R.S32.HI R33, RZ, 0x1f, R221 ;  /* 0x0000001fff217819 */ /* 0x000fe200000114dd */
[----:B------:R-:W-:Y:S01]  /*1b900*/  IMAD.WIDE.U32 R2, R217, UR4, R2 ;  /* 0x00000004d9027c25 */ /* 0x000fe2000f8e0002 */
[----:B------:R-:W-:-:S02]  /*1b910*/  SHF.R.S32.HI R34, RZ, 0x1f, R222 ;  /* 0x0000001fff227819 */ /* 0x000fc400000114de */
[----:B------:R-:W2:Y:S01]  /*1b920*/  @P0 LDC R9, c[0x0][0xcf0] ;  /* 0x00033c00ff090b82 */ /* 0x000ea20000000800 */
[----:B------:R-:W-:Y:S01]  /*1b930*/  IMAD R5, R217, UR5, R4 ;  /* 0x00000005d9057c24 */ /* 0x000fe2000f8e0204 */
[----:B------:R-:W-:Y:S01]  /*1b940*/  ULDC.64 UR4, c[0x0][0xbf0] ;  /* 0x0002fc0000047ab9 */ /* 0x000fe20000000a00 */
[----:B-1----:R-:W-:Y:S01]  /*1b950*/  IMAD.IADD R24, R226, 0x1, R195 ;  /* 0x00000001e2187824 */ /* 0x002fe200078e02c3 */
[----:B------:R-:W-:Y:S01]  /*1b960*/  SHF.R.S32.HI R35, RZ, 0x1f, R223 ;  /* 0x0000001fff237819 */ /* 0x000fe200000114df */
[----:B------:R-:W-:Y:S01]  /*1b970*/  IMAD R4, R12, UR4, RZ ;  /* 0x000000040c047c24 */ /* 0x000fe2000f8e02ff */
[-C--:B---3--:R-:W-:Y:S01]  /*1b980*/  ISETP.GE.AND P1, PT, R223, R20.reuse, PT ;  /* 0x00000014df00720c */ /* 0x088fe20003f26270 */
[----:B------:R-:W-:Y:S01]  /*1b990*/  IMAD.IADD R3, R3, 0x1, R5 ;  /* 0x0000000103037824 */ /* 0x000fe200078e0205 */
[-C--:B------:R-:W-:Y:S01]  /*1b9a0*/  ISETP.GE.AND P2, PT, R213, R20.reuse, PT ;  /* 0x00000014d500720c */ /* 0x080fe20003f46270 */
[----:B------:R-:W-:Y:S01]  /*1b9b0*/  IMAD R5, R13, UR5, R4 ;  /* 0x000000050d057c24 */ /* 0x000fe2000f8e0204 */
[----:B------:R-:W-:Y:S01]  /*1b9c0*/  SEL R8, RZ, 0xffffffff, P1 ;  /* 0xffffffffff087807 */ /* 0x000fe20000800000 */
[----:B------:R-:W-:Y:S01]  /*1b9d0*/  IMAD R4, R225, 0x20, R226 ;  /* 0x00000020e1047824 */ /* 0x000fe200078e02e2 */
[----:B------:R-:W-:Y:S01]  /*1b9e0*/  ISETP.GE.AND P1, PT, R221, R20, PT ;  /* 0x00000014dd00720c */ /* 0x000fe20003f26270 */
[----:B------:R-:W-:Y:S01]  /*1b9f0*/  IMAD.WIDE.U32 R2, R13, UR4, R2 ;  /* 0x000000040d027c25 */ /* 0x000fe2000f8e0002 */
[----:B------:R-:W-:-:S02]  /*1ba00*/  ULDC.64 UR4, c[0x0][0xbe0] ;  /* 0x0002f80000047ab9 */ /* 0x000fc40000000a00 */
[----:B------:R-:W-:Y:S01]  /*1ba10*/  SEL R10, RZ, 0xffffffff, P1 ;  /* 0xffffffffff0a7807 */ /* 0x000fe20000800000 */
[----:B------:R-:W-:Y:S02]  /*1ba20*/  IMAD.IADD R6, R195, 0x1, R4 ;  /* 0x00000001c3067824 */ /* 0x000fe400078e0204 */
[----:B------:R-:W-:Y:S02]  /*1ba30*/  IMAD.IADD R3, R3, 0x1, R5 ;  /* 0x0000000103037824 */ /* 0x000fe400078e0205 */
[----:B0-----:R-:W-:Y:S01]  /*1ba40*/  @P0 IMAD.HI.U32 R4, R6, R7, RZ ;  /* 0x0000000706040227 */ /* 0x001fe200078e00ff */
[----:B------:R-:W-:Y:S02]  /*1ba50*/  SEL R7, RZ, 0x1, P2 ;  /* 0x00000001ff077807 */ /* 0x000fe40001000000 */
[----:B------:R-:W-:Y:S01]  /*1ba60*/  ISETP.GE.AND P2, PT, R222, R20, PT ;  /* 0x00000014de00720c */ /* 0x000fe20003f46270 */
[----:B------:R-:W-:Y:S01]  /*1ba70*/  IMAD.MOV.U32 R5, RZ, RZ, R6 ;  /* 0x000000ffff057224 */ /* 0x000fe200078e0006 */
[----:B--2---:R-:W-:Y:S01]  /*1ba80*/  @P0 SHF.R.U32.HI R5, RZ, R9, R4 ;  /* 0x00000009ff050219 */ /* 0x004fe20000011604 */
[----:B------:R-:W-:Y:S01]  /*1ba90*/  IMAD.SHL.U32 R8, R8, 0x2, RZ ;  /* 0x0000000208087824 */ /* 0x000fe200078e00ff */
[----:B------:R-:W-:Y:S01]  /*1baa0*/  SEL R9, RZ, 0xffffffff, P2 ;  /* 0xffffffffff097807 */ /* 0x000fe20001000000 */
[----:B------:R-:W-:Y:S01]  /*1bab0*/  IMAD.SHL.U32 R11, R10, 0x8, RZ ;  /* 0x000000080a0b7824 */ /* 0x000fe200078e00ff */
[----:B------:R-:W-:Y:S01]  /*1bac0*/  SHF.R.S32.HI R4, RZ, 0x1f, R5 ;  /* 0x0000001fff047819 */ /* 0x000fe20000011405 */
[----:B------:R-:W-:Y:S01]  /*1bad0*/  IMAD.WIDE.U32 R2, R5, UR4, R2 ;  /* 0x0000000405027c25 */ /* 0x000fe2000f8e0002 */
[----:B------:R-:W-:-:S02]  /*1bae0*/  LOP3.LUT R8, R8, 0x2, R7, 0xe2, !PT ;  /* 0x0000000208087812 */ /* 0x000fc400078ee207 */
[-C--:B------:R-:W-:Y:S01]  /*1baf0*/  ISETP.GE.AND P0, PT, R220, R20.reuse, PT ;  /* 0x00000014dc00720c */ /* 0x080fe20003f06270 */
[----:B------:R-:W-:Y:S01]  /*1bb00*/  IMAD.MOV R7, RZ, RZ, -R5 ;  /* 0x000000ffff077224 */ /* 0x000fe200078e0a05 */
        /* <DEDUP_REMOVED lines=8> */
[----:B------:R-:W-:Y:S01]  /*1bb90*/  SHF.R.S32.HI R0, RZ, 0x1f, R7 ;  /* 0x0000001fff007819 */ /* 0x000fe20000011407 */
[----:B------:R-:W-:Y:S01]  /*1bba0*/  IMAD.IADD R3, R3, 0x1, R9 ;  /* 0x0000000103037824 */ /* 0x000fe200078e0209 */
[-C--:B------:R-:W-:Y:S01]  /*1bbb0*/  ISETP.GE.AND P0, PT, R219, R20.reuse, PT ;  /* 0x00000014db00720c */ /* 0x080fe20003f06270 */
[----:B------:R-:W-:Y:S01]  /*1bbc0*/  IMAD.SHL.U32 R5, R4, 0x10, RZ ;  /* 0x0000001004057824 */ /* 0x000fe200078e00ff */
[----:B------:R-:W-:Y:S01]  /*1bbd0*/  LOP3.LUT R8, R11, 0x8, R8, 0xe2, !PT ;  /* 0x000000080b087812 */ /* 0x000fe200078ee208 */
[----:B------:R-:W-:Y:S01]  /*1bbe0*/  IMAD R0, R0, UR4, RZ ;  /* 0x0000000400007c24 */ /* 0x000fe2000f8e02ff */
[----:B------:R-:W-:Y:S01]  /*1bbf0*/  SEL R4, RZ, 0xffffffff, P0 ;  /* 0xffffffffff047807 */ /* 0x000fe20000000000 */
[----:B------:R-:W-:Y:S01]  /*1bc00*/  IMAD.WIDE.U32 R2, R7, UR4, R2 ;  /* 0x0000000407027c25 */ /* 0x000fe2000f8e0002 */
[----:B------:R-:W-:-:S02]  /*1bc10*/  ISETP.GE.AND P0, PT, R229, R20, PT ;  /* 0x00000014e500720c */ /* 0x000fc40003f06270 */
[----:B------:R-:W-:Y:S01]  /*1bc20*/  LOP3.LUT R8, R5, 0x10, R8, 0xe2, !PT ;  /* 0x0000001005087812 */ /* 0x000fe200078ee208 */
[----:B------:R-:W-:Y:S01]  /*1bc30*/  IMAD R5, R7, UR5, R0 ;  /* 0x0000000507057c24 */ /* 0x000fe2000f8e0200 */
[----:B------:R-:W-:Y:S01]  /*1bc40*/  SEL R7, RZ, 0x40, P0 ;  /* 0x00000040ff077807 */ /* 0x000fe20000000000 */
[----:B------:R-:W-:Y:S01]  /*1bc50*/  ULDC.64 UR4, c[0x0][0xb80] ;  /* 0x0002e00000047ab9 */ /* 0x000fe20000000a00 */
[----:B------:R-:W-:Y:S01]  /*1bc60*/  ISETP.GE.AND P0, PT, R24, R29, PT ;  /* 0x0000001d1800720c */ /* 0x000fe20003f06270 */
[----:B------:R-:W-:Y:S01]  /*1bc70*/  IMAD.SHL.U32 R9, R4, 0x20, RZ ;  /* 0x0000002004097824 */ /* 0x000fe200078e00ff */
[C---:B------:R-:W-:Y:S01]  /*1bc80*/  LEA R14, P1, R2.reuse, UR4, 0x1 ;  /* 0x00000004020e7c11 */ /* 0x040fe2000f8208ff */
[----:B------:R-:W-:Y:S01]  /*1bc90*/  IMAD.IADD R3, R3, 0x1, R5 ;  /* 0x0000000103037824 */ /* 0x000fe200078e0205 */
[----:B------:R-:W-:Y:S02]  /*1bca0*/  SEL R0, RZ, 0x80, P2 ;  /* 0x00000080ff007807 */ /* 0x000fe40001000000 */
[----:B------:R-:W-:Y:S01]  /*1bcb0*/  LOP3.LUT R8, R9, 0x20, R8, 0xe2, !PT ;  /* 0x0000002009087812 */ /* 0x000fe200078ee208 */
[----:B------:R0:W1:Y:S01]  /*1bcc0*/  SHFL.IDX PT, R4, R14, RZ, 0x181f ;  /* 0x00181fff0e047589 */ /* 0x00006200000e0000 */
[----:B------:R-:W-:-:S02]  /*1bcd0*/  LEA.HI.X R15, R2, UR5, R3, 0x1, P1 ;  /* 0x00000005020f7c11 */ /* 0x000fc400088f0c03 */
[----:B------:R-:W-:-:S03]  /*1bce0*/  LOP3.LUT R21, R8, R7, RZ, 0xfc, !PT ;  /* 0x0000000708157212 */ /* 0x000fc600078efcff */
[----:B------:R0:W2:Y:S01]  /*1bcf0*/  SHFL.IDX PT, R5, R15, RZ, 0x181f ;  /* 0x00181fff0f057589 */ /* 0x0000a200000e0000 */
[----:B------:R-:W-:Y:S01]  /*1bd00*/  LOP3.LUT R23, R21, R0, RZ, 0xfc, !PT ;  /* 0x0000000015177212 */ /* 0x000fe200078efcff */
[----:B------:R-:W-:Y:S06]  /*1bd10*/  @P0 BRA `(.L_x_6880) ;  /* 0x00000000007c0947 */ /* 0x000fec0003800000 */
[-C--:B------:R-:W-:Y:S02]  /*1bd20*/  ISETP.GE.AND P2, PT, R223, R20.reuse, PT ;  /* 0x00000014df00720c */ /* 0x080fe40003f46270 */
[-C--:B------:R-:W-:Y:S02]  /*1bd30*/  ISETP.GE.AND P1, PT, R213, R20.reuse, PT ;  /* 0x00000014d500720c */ /* 0x080fe40003f26270 */
[-C--:B------:R-:W-:Y:S02]  /*1bd40*/  ISETP.GE.AND P5, PT, R222, R20.reuse, PT ;  /* 0x00000014de00720c */ /* 0x080fe40003fa6270 */
[----:B------:R-:W-:-:S07]  /*1bd50*/  ISETP.GE.AND P3, PT, R221, R20, PT ;  /* 0x00000014dd00720c */ /* 0x000fce0003f66270 */
[-C--:B-1----:R-:W-:Y:S02]  /*1bd60*/  @!P2 LEA R6, P0, R223, R4.reuse, 0x1 ;  /* 0x00000004df06a211 */ /* 0x082fe400078008ff */
[----:B--2---:R-:W-:Y:S02]  /*1bd70*/  @!P1 IMAD.WIDE R2, R213, 0x2, R4 ;  /* 0x00000002d5029825 */ /* 0x004fe400078e0204 */
        /* <DEDUP_REMOVED lines=25> */
.L_x_6880:
[----:B------:R-:W-:Y:S05]  /*1bf10*/  BSYNC B1 ;  /* 0x0000000000017941 */ /* 0x000fea0003800000 */
.L_x_6879:
[----:B------:R-:W-:Y:S01]  /*1bf20*/  VIADD R0, R24, 0x20 ;  /* 0x0000002018007836 */ /* 0x000fe20000000000 */
[----:B--23--:R2:W3:Y:S04]  /*1bf30*/  SHFL.IDX PT, R5, R15, 0x1, 0x181f ;  /* 0x00381f000f057f89 */ /* 0x00c4e800000e0000 */
[----:B------:R-:W-:Y:S01]  /*1bf40*/  ISETP.GE.AND P0, PT, R0, R29, PT ;  /* 0x0000001d0000720c */ /* 0x000fe20003f06270 */
[----:B-1----:R2:W1:-:S12]  /*1bf50*/  SHFL.IDX PT, R4, R14, 0x1, 0x181f ;  /* 0x00381f000e047f89 */ /* 0x00245800000e0000 */
[----:B--2---:R-:W-:Y:S05]  /*1bf60*/  @P0 BRA `(.L_x_6875) ;  /* 0x00000000007c0947 */ /* 0x004fea0003800000 */
[-C--:B------:R-:W-:Y:S02]  /*1bf70*/  ISETP.GE.AND P6, PT, R213, R20.reuse, PT ;  /* 0x00000014d500720c */ /* 0x080fe40003fc6270 */
[-C--:B------:R-:W-:Y:S02]  /*1bf80*/  ISETP.GE.AND P5, PT, R223, R20.reuse, PT ;  /* 0x00000014df00720c */ /* 0x080fe40003fa6270 */
[-C--:B------:R-:W-:Y:S02]  /*1bf90*/  ISETP.GE.AND P4, PT, R222, R20.reuse, PT ;  /* 0x00000014de00720c */ /* 0x080fe40003f86270 */
[-C--:B------:R-:W-:Y:S02]  /*1bfa0*/  ISETP.GE.AND P3, PT, R221, R20.reuse, PT ;  /* 0x00000014dd00720c */ /* 0x080fe40003f66270 */
[-C--:B------:R-:W-:Y:S02]  /*1bfb0*/  ISETP.GE.AND P2, PT, R220, R20.reuse, PT ;  /* 0x00000014dc00720c */ /* 0x080fe40003f46270 */
[----:B------:R-:W-:-:S03]  /*1bfc0*/  ISETP.GE.AND P1, PT, R219, R20, PT ;  /* 0x00000014db00720c */ /* 0x000fc60003f26270 */
[----:B-1-3--:R-:W-:Y:S02]  /*1bfd0*/  @!P6 IMAD.WIDE R2, R213, 0x2, R4 ;  /* 0x00000002d502e825 */ /* 0x00afe400078e0204 */
        /* <DEDUP_REMOVED lines=24> */
.L_x_6875:
[----:B------:R-:W-:Y:S05]  /*1c160*/  BSYNC B0 ;  /* 0x0000000000007941 */ /* 0x000fea0003800000 */
.L_x_6869:
[----:B------:R-:W-:Y:S02]  /*1c170*/  ULDC UR4, c[0x0][0xd3c] ;  /* 0x00034f0000047ab9 */ /* 0x000fe40000000800 */
[----:B------:R-:W-:-:S13]  /*1c180*/  ISETP.GE.AND P0, PT, R27, UR4, PT ;  /* 0x000000041b007c0c */ /* 0x000fda000bf06270 */
[----:B------:R-:W-:Y:S05]  /*1c190*/  @!P0 BRA `(.L_x_6881) ;  /* 0xfffffe50001c8947 */ /* 0x000fea000383ffff */
[----:B------:R-:W-:Y:S05]  /*1c1a0*/  BRA `(.L_x_6679) ;  /* 0x000000a400287947 */ /* 0x000fea0003800000 */
.L_x_6677:
        /* <DEDUP_REMOVED lines=18> */
.L_x_6882:
        /* <DEDUP_REMOVED lines=41> */
.L_x_6888:
        /* <DEDUP_REMOVED lines=12> */
.L_x_6887:
[----:B------:R-:W-:Y:S05]  /*1c620*/  BSYNC B0 ;  /* 0x0000000000007941 */ /* 0x000fea0003800000 */
.L_x_6886:
        /* <DEDUP_REMOVED lines=21> */
.L_x_6884:
        /* <DEDUP_REMOVED lines=20> */
.L_x_6889:
        /* <DEDUP_REMOVED lines=57> */
.L_x_6885:
[----:B------:R-:W-:Y:S02]  /*1cc50*/  IMAD.MOV.U32 R17, RZ, RZ, RZ ;  /* 0x000000ffff117224 */ /* 0x000fe400078e00ff */
[----:B------:R-:W-:Y:S02]  /*1cc60*/  IMAD.U32 R16, RZ, RZ, UR6 ;  /* 0x00000006ff107e24 */ /* 0x000fe4000f8e00ff */
[----:B------:R-:W-:-:S07]  /*1cc70*/  IMAD.MOV.U32 R18, RZ, RZ, RZ ;  /* 0x000000ffff127224 */ /* 0x000fce00078e00ff */
.L_x_6890:
[----:B------:R-:W-:-:S13]  /*1cc80*/  ISETP.NE.AND P0, PT, R0, RZ, PT ;  /* 0x000000ff0000720c */ /* 0x000fda0003f05270 */
[----:B------:R-:W1:Y:S01]  /*1cc90*/  @!P0 S2R R3, SR_CgaCtaId ;  /* 0x0000000000038919 */ /* 0x000e620000008800 */
[----:B------:R-:W-:-:S04]  /*1cca0*/  @!P0 MOV R0, 0x400 ;  /* 0x0000040000008802 */ /* 0x000fc80000000f00 */
[----:B-1----:R-:W-:-:S05]  /*1ccb0*/  @!P0 LEA R0, R3, R0, 0x18 ;  /* 0x0000000003008211 */ /* 0x002fca00078ec0ff */
[----:B------:R2:W-:Y:S01]  /*1ccc0*/  @!P0 STS.128 [R0+0x388d0], R16 ;  /* 0x0388d01000008388 */ /* 0x0005e20000000c00 */
[----:B------:R-:W-:Y:S06]  /*1ccd0*/  BAR.ARV 0x5, 0x180 ;  /* 0x0146000000007b1d */ /* 0x000fec0000002000 */
.L_x_6883:
        /* <DEDUP_REMOVED lines=31> */
[----:B------:R-:W-:Y:S01]  /*1ced0*/  STL [R1+0x1c], R2 ;  /* 0x00001c0201007387 */ /* 0x000fe20000100800 */
[----:B0-----:R-:W-:-:S03]  /*1cee0*/  LOP3.LUT R3, R0, 0x80, RZ, 0xfc, !PT ;  /* 0x0000008000037812 */ /* 0x001fc600078efcff */
[----:B------:R-:W-:Y:S01]  /*1cef0*/  STL [R1+0xc], RZ ;  /* 0x00000cff01007387 */ /* 0x000fe20000100800 */
[----:B------:R-:W-:-:S03]  /*1cf00*/  LOP3.LUT R3, R0, 0x140, RZ, 0xfc, !PT ;  /* 0x0000014000037812 */ /* 0x000fc600078efcff */
[----:B------:R-:W-:Y:S04]  /*1cf10*/  STL [R1+0x8], RZ ;  /* 0x000008ff01007387 */ /* 0x000fe80000100800 */
[----:B------:R0:W-:Y:S02]  /*1cf20*/  STL [R1+0x18], R2 ;  /* 0x0000180201007387 */ /* 0x0001e40000100800 */
[C---:B0-----:R-:W-:Y:S02]  /*1cf30*/  LOP3.LUT R2, R0.reuse, 0xc0, RZ, 0xfc, !PT ;  /* 0x000000c000027812 */ /* 0x041fe400078efcff */
[C---:B------:R-:W-:Y:S02]  /*1cf40*/  LOP3.LUT R2, R0.reuse, 0x180, RZ, 0xfc, !PT ;  /* 0x0000018000027812 */ /* 0x040fe400078efcff */
[----:B------:R-:W-:-:S07]  /*1cf50*/  LOP3.LUT R0, R0, 0x1c0, RZ, 0xfc, !PT ;  /* 0x000001c000007812 */ /* 0x000fce00078efcff */
.L_x_7077:
[----:B------:R-:W-:Y:S05]  /*1cf60*/  YIELD ;  /* 0x0000000000007946 */ /* 0x000fea0003800000 */
[----:B------:R-:W-:Y:S01]  /*1cf70*/  ULDC.64 UR4, c[0x0][0xb20] ;  /* 0x0002c80000047ab9 */ /* 0x000fe20000000a00 */
[----:B0-----:R-:W-:Y:S02]  /*1cf80*/  CS2R R6, SRZ ;  /* 0x0000000000067805 */ /* 0x001fe4000001ff00 */
[----:B------:R-:W-:Y:S01]  /*1cf90*/  ISETP.NE.U32.AND P0, PT, RZ, UR4, PT ;  /* 0x00000004ff007c0c */ /* 0x000fe2000bf05070 */
[----:B------:R-:W0:Y:S01]  /*1cfa0*/  LDC.64 R12, c[0x0][0xaf8] ;  /* 0x0002be00ff0c7b82 */ /* 0x000e220000000a00 */
[----:B------:R-:W-:Y:S01]  /*1cfb0*/  ULDC.64 UR6, c[0x0][0xb00] ;  /* 0x0002c00000067ab9 */ /* 0x000fe20000000a00 */
[----:B------:R-:W-:Y:S01]  /*1cfc0*/  ULDC.64 UR8, c[0x0][0xb08] ;  /* 0x0002c20000087ab9 */ /* 0x000fe20000000a00 */
[----:B------:R-:W-:Y:S01]  /*1cfd0*/  ISETP.NE.AND.EX P0, PT, RZ, UR5, PT, P0 ;  /* 0x00000005ff007c0c */ /* 0x000fe2000bf05300 */
[----:B------:R-:W-:-:S04]  /*1cfe0*/  ULDC.64 UR4, c[0x0][0xb10] ;  /* 0x0002c40000047ab9 */ /* 0x000fc80000000a00 */
[----:B-1----:R-:W1:Y:S08]  /*1cff0*/  LDC.64 R4, c[0x0][0xb00] ;  /* 0x0002c000ff047b82 */ /* 0x002e700000000a00 */
[----:B--2---:R-:W2:Y:S02]  /*1d000*/  @P0 LDC.64 R2, c[0x0][0xb20] ;  /* 0x0002c800ff020b82 */ /* 0x004ea40000000a00 */
[----:B--2---:R-:W-:-:S05]  /*1d010*/  @P0 IMAD.WIDE R2, R19, 0x4, R2 ;  /* 0x0000000413020825 */ /* 0x004fca00078e0202 */
[----:B------:R2:W5:Y:S01]  /*1d020*/  @P0 LDG.E R6, desc[UR50][R2.64] ;  /* 0x0000003202060981 */ /* 0x000562000c1e1900 */
[----:B------:R-:W-:Y:S01]  /*1d030*/  ISETP.NE.U32.AND P0, PT, RZ, UR4, PT ;  /* 0x00000004ff007c0c */ /* 0x000fe2000bf05070 */
[----:B0-----:R-:W-:Y:S01]  /*1d040*/  IMAD.WIDE R12, R19, 0x4, R12 ;  /* 0x00000004130c7825 */ /* 0x001fe200078e020c */
[----:B------:R-:W-:Y:S02]  /*1d050*/  ISETP.NE.U32.AND P2, PT, RZ, UR6, PT ;  /* 0x00000006ff007c0c */ /* 0x000fe4000bf45070 */
[----:B------:R-:W-:Y:S01]  /*1d060*/  ISETP.NE.AND.EX P0, PT, RZ, UR5, PT, P0 ;  /* 0x00000005ff007c0c */ /* 0x000fe2000bf05300 */
[----:B------:R-:W-:Y:S01]  /*1d070*/  ULDC.64 UR4, c[0x0][0xaf8] ;  /* 0x0002be0000047ab9 */ /* 0x000fe20000000a00 */
[----:B------:R-:W-:Y:S01]  /*1d080*/  ISETP.NE.U32.AND P4, PT, RZ, UR8, PT ;  /* 0x00000008ff007c0c */ /* 0x000fe2000bf85070 */
[----:B------:R-:W-:Y:S01]  /*1d090*/  IMAD.MOV.U32 R8, RZ, RZ, RZ ;  /* 0x000000ffff087224 */ /* 0x000fe200078e00ff */
[----:B------:R-:W-:Y:S01]  /*1d0a0*/  ISETP.NE.U32.AND P1, PT, RZ, UR4, PT ;  /* 0x00000004ff007c0c */ /* 0x000fe2000bf25070 */
[----:B--2---:R-:W0:Y:S01]  /*1d0b0*/  LDC.64 R2, c[0x0][0xb08] ;  /* 0x0002c200ff027b82 */ /* 0x004e220000000a00 */
[----:B---3--:R-:W-:-:S02]  /*1d0c0*/  IMAD.MOV.U32 R0, RZ, RZ, RZ ;  /* 0x000000ffff007224 */ /* 0x008fc400078e00ff */
[----:B------:R-:W-:Y:S01]  /*1d0d0*/  ISETP.NE.AND.EX P3, PT, RZ, UR5, PT, P1 ;  /* 0x00000005ff007c0c */ /* 0x000fe2000bf65310 */
[----:B-1----:R-:W-:-:S04]  /*1d0e0*/  IMAD.WIDE R4, R19, 0x4, R4 ;  /* 0x0000000413047825 */ /* 0x002fc800078e0204 */
        /* <DEDUP_REMOVED lines=30> */
.L_x_6892:
[----:B-----5:R-:W-:Y:S01]  /*1d2d0*/  IMAD.IADD R8, R8, 0x1, R6 ;  /* 0x0000000108087824 */ /* 0x020fe200078e0206 */
[----:B------:R-:W-:Y:S02]  /*1d2e0*/  ULDC.64 UR4, c[0x0][0xb18] ;  /* 0x0002c60000047ab9 */ /* 0x000fe40000000a00 */
[----:B------:R-:W-:Y:S02]  /*1d2f0*/  ISETP.NE.U32.AND P0, PT, RZ, UR4, PT ;  /* 0x00000004ff007c0c */ /* 0x000fe4000bf05070 */
[----:B------:R1:W-:Y:S02]  /*1d300*/  STL [R1+0x24], R8 ;  /* 0x0000240801007387 */ /* 0x0003e40000100800 */
[----:B------:R-:W-:-:S13]  /*1d310*/  ISETP.NE.AND.EX P0, PT, RZ, UR5, PT, P0 ;  /* 0x00000005ff007c0c */ /* 0x000fda000bf05300 */
[----:B-1----:R-:W-:Y:S05]  /*1d320*/  @!P0 BRA `(.L_x_6893) ;  /* 0x0000000000108947 */ /* 0x002fea0003800000 */
[----:B------:R-:W1:Y:S02]  /*1d330*/  LDC.64 R4, c[0x0][0xb18] ;  /* 0x0002c600ff047b82 */ /* 0x000e640000000a00 */
[----:B-1----:R-:W-:-:S05]  /*1d340*/  IMAD.WIDE R4, R19, 0x4, R4 ;  /* 0x0000000413047825 */ /* 0x002fca00078e0204 */
[----:B------:R1:W5:Y:S01]  /*1d350*/  LDG.E R7, desc[UR50][R4.64] ;  /* 0x0000003204077981 */ /* 0x000362000c1e1900 */
[----:B------:R-:W-:Y:S05]  /*1d360*/  BRA `(.L_x_6894) ;  /* 0x0000000000107947 */ /* 0x000fea0003800000 */
.L_x_6893:
[----:B------:R-:W-:Y:S05]  /*1d370*/  @!P1 BRA `(.L_x_6894) ;  /* 0x00000000000c9947 */ /* 0x000fea0003800000 */
[----:B------:R-:W2:Y:S04]  /*1d380*/  LDG.E R7, desc[UR50][R4.64] ;  /* 0x0000003204077981 */ /* 0x000ea8000c1e1900 */
[----:B------:R-:W2:Y:S02]  /*1d390*/  LDG.E R4, desc[UR50][R4.64+0x4] ;  /* 0x0000043204047981 */ /* 0x000ea4000c1e1900 */
[----:B--2---:R-:W-:-:S07]  /*1d3a0*/  IMAD.IADD R7, R4, 0x1, -R7 ;  /* 0x0000000104077824 */ /* 0x004fce00078e0a07 */
.L_x_6894:
        /* <DEDUP_REMOVED lines=13> */
[----:B----4-:R-:W-:-:S03]  /*1d480*/  @P1 SHF.R.U32.HI R6, RZ, R5, R2 ;  /* 0x00000005ff061219 */ /* 0x010fc60000011602 */
[C---:B------:R-:W-:Y:S01]  /*1d490*/  VIADD R2, R7.reuse, 0x3f ;  /* 0x0000003f07027836 */ /* 0x040fe20000000000 */
[----:B------:R-:W-:-:S04]  /*1d4a0*/  IADD3 R20, R7, 0x1, -R11 ;  /* 0x0000000107147810 */ /* 0x000fc80007ffe80b */
[----:B------:R-:W-:Y:S01]  /*1d4b0*/  SHF.R.S32.HI R3, RZ, 0x1f, R2 ;  /* 0x0000001fff037819 */ /* 0x000fe20000011402 */
[----:B------:R-:W-:-:S03]  /*1d4c0*/  IMAD.IADD R6, R20, 0x1, R6 ;  /* 0x0000000114067824 */ /* 0x000fc600078e0206 */
[----:B------:R-:W-:Y:S02]  /*1d4d0*/  LEA.HI R21, R3, R2, RZ, 0x6 ;  /* 0x0000000203157211 */ /* 0x000fe400078f30ff */
[----:B------:R-:W1:Y:S02]  /*1d4e0*/  LDC.64 R2, c[0x0][0xad8] ;  /* 0x0002b600ff027b82 */ /* 0x000e640000000a00 */
[----:B------:R-:W-:Y:S02]  /*1d4f0*/  SHF.R.S32.HI R21, RZ, 0x6, R21 ;  /* 0x00000006ff157819 */ /* 0x000fe40000011415 */
        /* <DEDUP_REMOVED lines=14> */
.L_x_6897:
[----:B------:R-:W-:-:S13]  /*1d5e0*/  ISETP.NE.AND P0, PT, R3, 0x1, PT ;  /* 0x000000010300780c */ /* 0x000fda0003f05270 */
[----:B------:R-:W1:Y:S02]  /*1d5f0*/  @P0 LDC.64 R4, c[0x0][0xae0] ;  /* 0x0002b800ff040b82 */ /* 0x000e640000000a00 */
[----:B-1----:R-:W-:-:S05]  /*1d600*/  @P0 IMAD.HI.U32 R4, R2, R4, RZ ;  /* 0x0000000402040227 */ /* 0x002fca00078e00ff */
[----:B------:R-:W-:-:S07]  /*1d610*/  @P0 SHF.R.U32.HI R2, RZ, R5, R4 ;  /* 0x00000005ff020219 */ /* 0x000fce0000011604 */
.L_x_6898:
[----:B------:R-:W-:Y:S05]  /*1d620*/  BSYNC B0 ;  /* 0x0000000000007941 */ /* 0x000fea0003800000 */
.L_x_6896:
[----:B------:R-:W-:-:S05]  /*1d630*/  IMAD R2, R2, R3, R3 ;  /* 0x0000000302027224 */ /* 0x000fca00078e0203 */
[----:B------:R-:W-:-:S07]  /*1d640*/  VIMNMX R8, R8, R2, PT ;  /* 0x0000000208087248 */ /* 0x000fce0003fe0100 */
.L_x_6895:
[----:B------:R-:W1:Y:S01]  /*1d650*/  @P1 LDC R4, c[0x0][0x44c] ;  /* 0x00011300ff041b82 */ /* 0x000e620000000800 */
[----:B------:R-:W-:Y:S01]  /*1d660*/  IMAD.MOV.U32 R2, RZ, RZ, R12 ;  /* 0x000000ffff027224 */ /* 0x000fe200078e000c */
[----:B------:R-:W-:Y:S01]  /*1d670*/  ULDC UR4, c[0x0][0xad4] ;  /* 0x0002b50000047ab9 */ /* 0x000fe20000000800 */
[----:B------:R-:W-:-:S05]  /*1d680*/  IMAD.IADD R17, R7, 0x1, -R11 ;  /* 0x0000000107117824 */ /* 0x000fca00078e0a0b */
[----:B------:R-:W2:Y:S01]  /*1d690*/  @P1 LDC R5, c[0x0][0x450] ;  /* 0x00011400ff051b82 */ /* 0x000ea20000000800 */
[----:B-1----:R-:W-:-:S05]  /*1d6a0*/  @P1 IMAD.HI.U32 R4, R12, R4, RZ ;  /* 0x000000040c041227 */ /* 0x002fca00078e00ff */
[----:B--2---:R-:W-:-:S05]  /*1d6b0*/  @P1 SHF.R.U32.HI R2, RZ, R5, R4 ;  /* 0x00000005ff021219 */ /* 0x004fca0000011604 */
        /* <DEDUP_REMOVED lines=13> */
.L_x_6901:
[----:B------:R-:W-:-:S13]  /*1d790*/  ISETP.NE.AND P0, PT, R3, 0x1, PT ;  /* 0x000000010300780c */ /* 0x000fda0003f05270 */
[----:B------:R-:W1:Y:S02]  /*1d7a0*/  @P0 LDC.64 R4, c[0x0][0xae0] ;  /* 0x0002b800ff040b82 */ /* 0x000e640000000a00 */
[----:B-1----:R-:W-:-:S05]  /*1d7b0*/  @P0 IMAD.HI.U32 R4, R2, R4, RZ ;  /* 0x0000000402040227 */ /* 0x002fca00078e00ff */
[----:B------:R-:W-:-:S07]  /*1d7c0*/  @P0 SHF.R.U32.HI R2, RZ, R5, R4 ;  /* 0x00000005ff020219 */ /* 0x000fce0000011604 */
.L_x_6902:
[----:B------:R-:W-:Y:S05]  /*1d7d0*/  BSYNC B0 ;  /* 0x0000000000007941 */ /* 0x000fea0003800000 */
.L_x_6900:
[----:B------:R-:W-:-:S05]  /*1d7e0*/  IMAD R2, R2, R3, RZ ;  /* 0x0000000302027224 */ /* 0x000fca00078e02ff */
[----:B------:R-:W-:-:S07]  /*1d7f0*/  VIMNMX R6, R6, R2, !PT ;  /* 0x0000000206067248 */ /* 0x000fce0007fe0100 */
.L_x_6899:
        /* <DEDUP_REMOVED lines=31> */
.L_x_7121:
[----:B--2---:R-:W-:Y:S02]  /*1d9f0*/  ISETP.NE.AND P0, PT, R14, RZ, PT ;  /* 0x000000ff0e00720c */ /* 0x004fe40003f05270 */
[----:B------:R-:W-:-:S11]  /*1da00*/  PLOP3.LUT P6, PT, PT, PT, PT, 0x8, 0x0 ;  /* 0x000000000000781c */ /* 0x000fd60003fce170 */
[----:B------:R-:W-:Y:S05]  /*1da10*/  @P0 BRA `(.L_x_6906) ;  /* 0x00000000000c0947 */ /* 0x000fea0003800000 */
[----:B------:R-:W-:-:S03]  /*1da20*/  UMOV UR4, 0xffffffff ;  /* 0xffffffff00047882 */ /* 0x000fc60000000000 */
[----:B------:R-:W-:Y:S05]  /*1da30*/  BRA.DIV UR4, `(.L_x_6907) ;  /* 0x0000009a042c7947 */ /* 0x000fea000b800000 */
[----:B------:R-:W-:-:S13]  /*1da40*/  ELECT P6, URZ, PT ;  /* 0x00000000003f782f */ /* 0x000fda00038c0000 */
.L_x_6906:
        /* <DEDUP_REMOVED lines=10> */
.L_x_7124:
[----:B------:R-:W-:Y:S05]  /*1daf0*/  BSYNC B1 ;  /* 0x0000000000017941 */ /* 0x000fea0003800000 */
.L_x_6908:
[----:B------:R-:W-:Y:S04]  /*1db00*/  BSSY B1, `(.L_x_6910) ;  /* 0x00000be000017945 */ /* 0x000fe80003800000 */
[----:B------:R-:W-:Y:S05]  /*1db10*/  @!P6 BRA `(.L_x_6911) ;  /* 0x0000000800f0e947 */ /* 0x000fea0003800000 */
[----:B------:R-:W2:Y:S04]  /*1db20*/  LDL R9, [R1] ;  /* 0x0000000001097983 */ /* 0x000ea80000100800 */
[----:B-1----:R-:W2:Y:S04]  /*1db30*/  LDL R5, [R1+0xc] ;  /* 0x00000c0001057983 */ /* 0x002ea80000100800 */
        /* <DEDUP_REMOVED lines=9> */
.L_x_7125:
[----:B------:R-:W-:Y:S05]  /*1dbd0*/  BSYNC B2 ;  /* 0x0000000000027941 */ /* 0x000fea0003800000 */
.L_x_6912:
        /* <DEDUP_REMOVED lines=9> */
.L_x_6915:
[----:B------:R-:W-:Y:S05]  /*1dc70*/  BSYNC B2 ;  /* 0x0000000000027941 */ /* 0x000fea0003800000 */
.L_x_6914:
        /* <DEDUP_REMOVED lines=14> */
.L_x_6916:
        /* <DEDUP_REMOVED lines=13> */
.L_x_7126:
[----:B------:R-:W-:Y:S05]  /*1de30*/  BSYNC B2 ;  /* 0x0000000000027941 */ /* 0x000fea0003800000 */
.L_x_6917:
[----:B------:R-:W-:Y:S01]  /*1de40*/  BSSY B2, `(.L_x_6919) ;  /* 0x000000b000027945 */ /* 0x000fe20003800000 */
[----:B------:R-:W-:Y:S02]  /*1de50*/  IMAD.MOV.U32 R10, RZ, RZ, 0x0 ;  /* 0x00000000ff0a7424 */ /* 0x000fe400078e00ff */
[----:B0-----:R-:W-:Y:S01]  /*1de60*/  IMAD.MOV.U32 R11, RZ, RZ, 0x12f00000 ;  /* 0x12f00000ff0b7424 */ /* 0x001fe200078e00ff */
        /* <DEDUP_REMOVED lines=8> */
.L_x_6920:
[----:B------:R-:W-:Y:S05]  /*1def0*/  BSYNC B2 ;  /* 0x0000000000027941 */ /* 0x000fea0003800000 */
.L_x_6919:
[----:B------:R-:W3:Y:S04]  /*1df00*/  LDL R7, [R1] ;  /* 0x0000000001077983 */ /* 0x000ee80000100800 */
        /* <DEDUP_REMOVED lines=10> */
.L_x_6921:
        /* <DEDUP_REMOVED lines=15> */
.L_x_6922:
        /* <DEDUP_REMOVED lines=15> */
.L_x_6923:
        /* <DEDUP_REMOVED lines=15> */
.L_x_6924:
        /* <DEDUP_REMOVED lines=15> */
.L_x_6925:
        /* <DEDUP_REMOVED lines=15> */
.L_x_6926:
        /* <DEDUP_REMOVED lines=15> */
.L_x_6927:
        /* <DEDUP_REMOVED lines=15> */
.L_x_6928:
        /* <DEDUP_REMOVED lines=10> */
.L_x_6911:
[----:B------:R-:W-:Y:S05]  /*1e6e0*/  BSYNC B1 ;  /* 0x0000000000017941 */ /* 0x000fea0003800000 */
.L_x_6910:
        /* <DEDUP_REMOVED lines=13> */
.L_x_6948:
[----:B------:R-:W-:Y:S05]  /*1e7c0*/  YIELD ;  /* 0x0000000000007946 */ /* 0x000fea0003800000 */
[----:B------:R-:W-:Y:S04]  /*1e7d0*/  BSSY B1, `(.L_x_6929) ;  /* 0x00000bd000017945 */ /* 0x000fe80003800000 */
[----:B--2---:R-:W-:Y:S05]  /*1e7e0*/  @!P6 BRA `(.L_x_6930) ;  /* 0x0000000800ece947 */ /* 0x004fea0003800000 */
        /* <DEDUP_REMOVED lines=11> */
.L_x_7127:
[----:B------:R-:W-:Y:S05]  /*1e8a0*/  BSYNC B2 ;  /* 0x0000000000027941 */ /* 0x000fea0003800000 */
.L_x_6931:
        /* <DEDUP_REMOVED lines=9> */
.L_x_6934:
[----:B------:R-:W-:Y:S05]  /*1e940*/  BSYNC B2 ;  /* 0x0000000000027941 */ /* 0x000fea0003800000 */
.L_x_6933:
        /* <DEDUP_REMOVED lines=13> */
.L_x_6935:
        /* <DEDUP_REMOVED lines=13> */
.L_x_7128:
[----:B------:R-:W-:Y:S05]  /*1eaf0*/  BSYNC B2 ;  /* 0x0000000000027941 */ /* 0x000fea0003800000 */
.L_x_6936:
        /* <DEDUP_REMOVED lines=11> */
.L_x_6939:
[----:B------:R-:W-:Y:S05]  /*1ebb0*/  BSYNC B2 ;  /* 0x0000000000027941 */ /* 0x000fea0003800000 */
.L_x_6938:
[----:B------:R-:W3:Y:S04]  /*1ebc0*/  LDL R7, [R1] ;  /* 0x0000000001077983 */ /* 0x000ee80000100800 */
        /* <DEDUP_REMOVED lines=10> */
.L_x_6940:
        /* <DEDUP_REMOVED lines=15> */
.L_x_6941:
        /* <DEDUP_REMOVED lines=15> */
.L_x_6942:
        /* <DEDUP_REMOVED lines=15> */
.L_x_6943:
        /* <DEDUP_REMOVED lines=15> */
.L_x_6944:
        /* <DEDUP_REMOVED lines=15> */
.L_x_6945:
        /* <DEDUP_REMOVED lines=15> */
.L_x_6946:
        /* <DEDUP_REMOVED lines=15> */
.L_x_6947:
        /* <DEDUP_REMOVED lines=10> */
.L_x_6930:
[----:B------:R-:W-:Y:S05]  /*1f3a0*/  BSYNC B1 ;  /* 0x0000000000017941 */ /* 0x000fea0003800000 */
.L_x_6929:
        /* <DEDUP_REMOVED lines=12> */
.L_x_6904:
[----:B------:R-:W-:Y:S05]  /*1f470*/  BSYNC B0 ;  /* 0x0000000000007941 */ /* 0x000fea0003800000 */
.L_x_6903:
[----:B-12---:R-:W2:Y:S01]  /*1f480*/  LDL R7, [R1+0x2c] ;  /* 0x00002c0001077983 */ /* 0x006ea20000100800 */
        /* <DEDUP_REMOVED lines=25> */
.L_x_6951:
[----:B------:R-:W-:-:S13]  /*1f620*/  ISETP.NE.AND P0, PT, R3, 0x1, PT ;  /* 0x000000010300780c */ /* 0x000fda0003f05270 */
[----:B------:R-:W1:Y:S02]  /*1f630*/  @P0 LDC.64 R4, c[0x0][0xae0] ;  /* 0x0002b800ff040b82 */ /* 0x000e640000000a00 */
[----:B-1----:R-:W-:-:S05]  /*1f640*/  @P0 IMAD.HI.U32 R4, R6, R4, RZ ;  /* 0x0000000406040227 */ /* 0x002fca00078e00ff */
[----:B------:R-:W-:-:S07]  /*1f650*/  @P0 SHF.R.U32.HI R6, RZ, R5, R4 ;  /* 0x00000005ff060219 */ /* 0x000fce0000011604 */
.L_x_6952:
[----:B------:R-:W-:Y:S05]  /*1f660*/  BSYNC B0 ;  /* 0x0000000000007941 */ /* 0x000fea0003800000 */
.L_x_6950:
[----:B------:R-:W-:-:S05]  /*1f670*/  IMAD R6, R6, R3, R3 ;  /* 0x0000000306067224 */ /* 0x000fca00078e0203 */
[----:B------:R-:W-:-:S07]  /*1f680*/  VIMNMX R2, R2, R6, PT ;  /* 0x0000000602027248 */ /* 0x000fce0003fe0100 */
.L_x_6949:
        /* <DEDUP_REMOVED lines=25> */
.L_x_6955:
[----:B------:R-:W-:-:S13]  /*1f820*/  ISETP.NE.AND P0, PT, R3, 0x1, PT ;  /* 0x000000010300780c */ /* 0x000fda0003f05270 */
[----:B------:R-:W1:Y:S02]  /*1f830*/  @P0 LDC.64 R4, c[0x0][0xae0] ;  /* 0x0002b800ff040b82 */ /* 0x000e640000000a00 */
[----:B-1----:R-:W-:-:S05]  /*1f840*/  @P0 IMAD.HI.U32 R4, R0, R4, RZ ;  /* 0x0000000400040227 */ /* 0x002fca00078e00ff */
[----:B------:R-:W-:-:S07]  /*1f850*/  @P0 SHF.R.U32.HI R0, RZ, R5, R4 ;  /* 0x00000005ff000219 */ /* 0x000fce0000011604 */
.L_x_6956:
[----:B------:R-:W-:Y:S05]  /*1f860*/  BSYNC B0 ;  /* 0x0000000000007941 */ /* 0x000fea0003800000 */
.L_x_6954:
[----:B------:R-:W-:-:S05]  /*1f870*/  IMAD R0, R0, R3, RZ ;  /* 0x0000000300007224 */ /* 0x000fca00078e02ff */
[----:B------:R-:W-:-:S07]  /*1f880*/  VIMNMX R2, R2, R0, !PT ;  /* 0x0000000002027248 */ /* 0x000fce0007fe0100 */
.L_x_6953:
        /* <DEDUP_REMOVED lines=14> */
[----:B------:R-:W2:Y:S01]  /*1f970*/  LDC.64 R4, c[0x0][0xd60] ;  /* 0x00035800ff047b82 */ /* 0x000ea20000000a00 */
[----:B------:R-:W1:Y:S02]  /*1f980*/  FLO.U32 R0, UR4 ;  /* 0x0000000400007d00 */ /* 0x000e6400080e0000 */
[----:B-1----:R-:W-:-:S06]  /*1f990*/  ISETP.EQ.U32.AND P0, PT, R0, R2, PT ;  /* 0x000000020000720c */ /* 0x002fcc0003f02070 */
[----:B------:R-:W2:Y:S07]  /*1f9a0*/  POPC R2, UR4 ;  /* 0x0000000400027d09 */ /* 0x000eae0008000000 */
[----:B--2---:R-:W2:Y:S04]  /*1f9b0*/  @P0 ATOMG.E.ADD.STRONG.GPU PT, R2, desc[UR50][R4.64], R2 ;  /* 0x00000002040209a8 */ /* 0x004ea800081ee1f2 */
[----:B--2---:R1:W2:Y:S02]  /*1f9c0*/  SHFL.IDX PT, R2, R2, R0, 0x1f ;  /* 0x00001f0002027589 */ /* 0x0042a400000e0000 */
[----:B-1----:R-:W1:Y:S02]  /*1f9d0*/  S2R R0, SR_LTMASK ;  /* 0x0000000000007919 */ /* 0x002e640000003900 */
[----:B-1----:R-:W-:-:S06]  /*1f9e0*/  LOP3.LUT R0, R0, UR4, RZ, 0xc0, !PT ;  /* 0x0000000400007c12 */ /* 0x002fcc000f8ec0ff */
[----:B------:R-:W2:Y:S02]  /*1f9f0*/  POPC R0, R0 ;  /* 0x0000000000007309 */ /* 0x000ea40000000000 */
[----:B--2---:R-:W-:Y:S01]  /*1fa00*/  IADD3 R16, R2, UR38, R0 ;  /* 0x0000002602107c10 */ /* 0x004fe2000fffe000 */
[----:B------:R-:W-:Y:S06]  /*1fa10*/  BRA `(.L_x_6959) ;  /* 0x0000005c00047947 */ /* 0x000fec0003800000 */
.L_x_6958:
        /* <DEDUP_REMOVED lines=21> */
.L_x_6961:
[----:B------:R-:W-:Y:S05]  /*1fb70*/  BSYNC B6 ;  /* 0x0000000000067941 */ /* 0x000fea0003800000 */
.L_x_6960:
        /* <DEDUP_REMOVED lines=20> */
.L_x_6964:
        /* <DEDUP_REMOVED lines=15> */
.L_x_6963:
[----:B------:R-:W-:Y:S05]  /*1fdb0*/  BSYNC B6 ;  /* 0x0000000000067941 */ /* 0x000fea0003800000 */
.L_x_6962:
        /* <DEDUP_REMOVED lines=23> */
.L_x_7131:
        /* <DEDUP_REMOVED lines=11> */
.L_x_7134:
[----:B------:R-:W-:Y:S05]  /*1ffe0*/  @!P6 BRA `(.L_x_6966) ;  /* 0x00000004000ce947 */ /* 0x000fea0003800000 */
[----:B------:R-:W-:-:S04]  /*1fff0*/  ISETP.NE.U32.AND P0, PT, R2, RZ, PT ;  /* 0x000000ff0200720c */ /* 0x000fc80003f05070 */
[----:B------:R-:W-:-:S13]  /*20000*/  ISETP.NE.AND.EX P0, PT, R3, RZ, PT, P0 ;  /* 0x000000ff0300720c */ /* 0x000fda0003f05300 */
[----:B------:R-:W-:Y:S05]  /*20010*/  @!P0 BRA `(.L_x_6968) ;  /* 0x0000000000508947 */ /* 0x000fea0003800000 */
[----:B------:R-:W2:Y:S01]  /*20020*/  LDC R6, c[0x0][0x43c] ;  /* 0x00010f00ff067b82 */ /* 0x000ea20000000800 */
[----:B------:R-:W-:Y:S01]  /*20030*/  IMAD.MOV.U32 R9, RZ, RZ, R0 ;  /* 0x000000ffff097224 */ /* 0x000fe200078e0000 */
[----:B------:R-:W-:-:S03]  /*20040*/  ULDC.64 UR4, c[0x0][0x428] ;  /* 0x00010a0000047ab9 */ /* 0x000fc60000000a00 */
        /* <DEDUP_REMOVED lines=17> */
.L_x_6968:
[----:B-1----:R-:W4:Y:S04]  /*20160*/  LDL R7, [R1] ;  /* 0x0000000001077983 */ /* 0x002f280000100800 */
[----:B---3--:R-:W4:Y:S04]  /*20170*/  LDL R0, [R1+0x8] ;  /* 0x0000080001007983 */ /* 0x008f280000100800 */
[----:B--2---:R-:W2:Y:S01]  /*20180*/  LDL R2, [R1+0x18] ;  /* 0x0000180001027983 */ /* 0x004ea20000100800 */
[----:B----4-:R-:W-:Y:S01]  /*20190*/  IMAD R0, R0, 0x8, R7 ;  /* 0x0000000800007824 */ /* 0x010fe200078e0207 */
[----:B--2---:R-:W-:-:S04]  /*201a0*/  SHF.L.U32 R2, R2, 0x1f, RZ ;  /* 0x0000001f02027819 */ /* 0x004fc800000006ff */
[----:B------:R-:W1:Y:S02]  /*201b0*/  SYNCS.PHASECHK.TRANS64.TRYWAIT P0, [R0+URZ+0x38840], R2 ;  /* 0x03884002000075a7 */ /* 0x000e64000800017f */
[----:B-1----:R-:W-:Y:S05]  /*201c0*/  @!P0 BRA `(.L_x_6969) ;  /* 0x0000007400248947 */ /* 0x002fea0003800000 */
.L_x_7135:
        /* <DEDUP_REMOVED lines=11> */
.L_x_6970:
[----:B------:R-:W2:Y:S04]  /*20280*/  LDL R5, [R1] ;  /* 0x0000000001057983 */ /* 0x000ea80000100800 */
[----:B------:R-:W2:Y:S04]  /*20290*/  LDL R4, [R1+0x8] ;  /* 0x0000080001047983 */ /* 0x000ea80000100800 */
[----:B------:R-:W3:Y:S04]  /*202a0*/  LDL R6, [R1+0x38] ;  /* 0x0000380001067983 */ /* 0x000ee80000100800 */
[----:B------:R-:W4:Y:S04]  /*202b0*/  LDL R3, [R1+0x24] ;  /* 0x0000240001037983 */ /* 0x000f280000100800 */
[----:B-1----:R-:W4:Y:S01]  /*202c0*/  LDL.LU R2, [R1+0x4] ;  /* 0x0000040001027983 */ /* 0x002f220000300800 */
        /* <DEDUP_REMOVED lines=21> */
.L_x_6966:
[----:B---3--:R-:W3:Y:S04]  /*20420*/  LDL R0, [R1] ;  /* 0x0000000001007983 */ /* 0x008ee80000100800 */
[----:B--2---:R-:W2:Y:S01]  /*20430*/  LDL R2, [R1+0x3c] ;  /* 0x00003c0001027983 */ /* 0x004ea20000100800 */
[----:B------:R-:W-:Y:S05]  /*20440*/  WARPSYNC.ALL ;  /* 0x0000000000007948 */ /* 0x000fea0003800000 */
[----:B------:R-:W-:Y:S01]  /*20450*/  ULDC.64 UR4, c[0x0][0xaf8] ;  /* 0x0002be0000047ab9 */ /* 0x000fe20000000a00 */
[----:B------:R-:W-:Y:S01]  /*20460*/  BSSY B6, `(.L_x_6971) ;  /* 0x0000020000067945 */ /* 0x000fe20003800000 */
[----:B------:R-:W-:Y:S01]  /*20470*/  BAR.SYNC.DEFER_BLOCKING 0x8, 0x100 ;  /* 0x0204000000007b1d */ /* 0x000fe20000010000 */
[----:B------:R-:W-:-:S04]  /*20480*/  ISETP.NE.U32.AND P0, PT, RZ, UR4, PT ;  /* 0x00000004ff007c0c */ /* 0x000fc8000bf05070 */
[----:B------:R-:W-:Y:S01]  /*20490*/  ISETP.NE.AND.EX P0, PT, RZ, UR5, PT, P0 ;  /* 0x00000005ff007c0c */ /* 0x000fe2000bf05300 */
[----:B---3--:R-:W-:Y:S01]  /*204a0*/  VIADD R0, R0, 0x20400 ;  /* 0x0002040000007836 */ /* 0x008fe20000000000 */
[----:B--2---:R-:W-:-:S04]  /*204b0*/  SHF.R.S32.HI R3, RZ, 0x1f, R2 ;  /* 0x0000001fff037819 */ /* 0x004fc80000011402 */
[----:B------:R-:W-:Y:S02]  /*204c0*/  LOP3.LUT P1, RZ, R0, 0x3ff, RZ, 0xc0, !PT ;  /* 0x000003ff00ff7812 */ /* 0x000fe4000782c0ff */
[----:B------:R-:W-:Y:S02]  /*204d0*/  SHF.R.S32.HI R0, RZ, 0x1f, R19 ;  /* 0x0000001fff007819 */ /* 0x000fe40000011413 */
[----:B------:R-:W-:Y:S02]  /*204e0*/  SHF.R.S32.HI R2, RZ, 0x1f, R18 ;  /* 0x0000001fff027819 */ /* 0x000fe40000011412 */
[----:B------:R-:W-:-:S05]  /*204f0*/  SEL R0, R0, RZ, !P0 ;  /* 0x000000ff00007207 */ /* 0x000fca0004000000 */
[----:B------:R2:W-:Y:S04]  /*20500*/  STL [R1+0x5c], R0 ;  /* 0x00005c0001007387 */ /* 0x0005e80000100800 */
[----:B------:R3:W-:Y:S01]  /*20510*/  STL [R1+0x50], R3 ;  /* 0x0000500301007387 */ /* 0x0007e20000100800 */
[----:B--2---:R-:W-:-:S05]  /*20520*/  SEL R0, R19, RZ, !P0 ;  /* 0x000000ff13007207 */ /* 0x004fca0004000000 */
        /* <DEDUP_REMOVED lines=13> */
[----:B0-----:R-:W-:Y:S02]  /*20600*/  IMAD.U32 R11, RZ, RZ, UR9 ;  /* 0x00000009ff0b7e24 */ /* 0x001fe4000f8e00ff */
[----:B------:R-:W-:Y:S02]  /*20610*/  IMAD.MOV.U32 R8, RZ, RZ, 0x70 ;  /* 0x00000070ff087424 */ /* 0x000fe400078e00ff */
[----:B------:R-:W-:Y:S02]  /*20620*/  IMAD.MOV.U32 R12, RZ, RZ, 0x1 ;  /* 0x00000001ff0c7424 */ /* 0x000fe400078e00ff */
[----:B------:R-:W-:-:S07]  /*20630*/  IMAD.MOV.U32 R13, RZ, RZ, RZ ;  /* 0x000000ffff0d7224 */ /* 0x000fce00078e00ff */
[----:B------:R-:W-:-:S07]  /*20640*/  LEPC R20, `(.L_x_6972) ;  /* 0x000000001014794e */ /* 0x000fce0000000000 */
[----:B--2---:R-:W-:Y:S05]  /*20650*/  CALL.ABS.NOINC R2 ;  /* 0x0000000002007343 */ /* 0x004fea0003c00000 */
.L_x_6972:
[----:B------:R-:W-:Y:S05]  /*20660*/  BSYNC B6 ;  /* 0x0000000000067941 */ /* 0x000fea0003800000 */
.L_x_6971:
[----:B0-----:R-:W2:Y:S01]  /*20670*/  LDL R11, [R1+0x2c] ;  /* 0x00002c00010b7983 */ /* 0x001ea20000100800 */
[----:B-1----:R-:W0:Y:S01]  /*20680*/  LDC R7, c[0x0][0x448] ;  /* 0x00011200ff077b82 */ /* 0x002e220000000800 */
[----:B------:R-:W-:Y:S01]  /*20690*/  ULDC.64 UR4, c[0x0][0x298] ;  /* 0x0000a60000047ab9 */ /* 0x000fe20000000a00 */
[----:B------:R-:W-:Y:S01]  /*206a0*/  ULDC.64 UR6, c[0x0][0x280] ;  /* 0x0000a00000067ab9 */ /* 0x000fe20000000a00 */
[----:B------:R-:W4:Y:S04]  /*206b0*/  LDL R4, [R1+0x50] ;  /* 0x0000500001047983 */ /* 0x000f280000100800 */
[----:B------:R-:W4:Y:S04]  /*206c0*/  LDL R10, [R1+0x3c] ;  /* 0x00003c00010a7983 */ /* 0x000f280000100800 */
[----:B------:R-:W4:Y:S01]  /*206d0*/  LDL R9, [R1+0x58] ;  /* 0x0000580001097983 */ /* 0x000f220000100800 */
[----:B---3--:R-:W1:Y:S01]  /*206e0*/  S2R R2, SR_TID.X ;  /* 0x0000000000027919 */ /* 0x008e620000002100 */
[----:B------:R-:W3:Y:S02]  /*206f0*/  S2R R0, SR_TID.X ;  /* 0x0000000000007919 */ /* 0x000ee40000002100 */
[----:B------:R-:W4:Y:S01]  /*20700*/  LDL R8, [R1+0x5c] ;  /* 0x00005c0001087983 */ /* 0x000f220000100800 */
[----:B0-----:R-:W-:-:S03]  /*20710*/  ISETP.NE.AND P0, PT, R7, 0x1, PT ;  /* 0x000000010700780c */ /* 0x001fc60003f05270 */
[----:B------:R-:W4:Y:S10]  /*20720*/  LDL R6, [R1+0x44] ;  /* 0x0000440001067983 */ /* 0x000f340000100800 */
[----:B------:R-:W0:Y:S01]  /*20730*/  @P0 LDC R3, c[0x0][0x450] ;  /* 0x00011400ff030b82 */ /* 0x000e220000000800 */
[----:B-1----:R-:W-:-:S04]  /*20740*/  LOP3.LUT R2, R2, 0x7f, RZ, 0xc0, !PT ;  /* 0x0000007f02027812 */ /* 0x002fc800078ec0ff */
[----:B------:R-:W-:Y:S01]  /*20750*/  SHF.R.U32.HI R2, RZ, 0x3, R2 ;  /* 0x00000003ff027819 */ /* 0x000fe20000011602 */
[----:B---3--:R-:W-:-:S05]  /*20760*/  IMAD.SHL.U32 R0, R0, 0x10, RZ ;  /* 0x0000001000007824 */ /* 0x008fca00078e00ff */
[----:B------:R-:W-:Y:S02]  /*20770*/  LOP3.LUT R0, R2, 0x70, R0, 0xf8, !PT ;  /* 0x0000007002007812 */ /* 0x000fe400078ef800 */
[----:B------:R-:W1:Y:S03]  /*20780*/  @P0 LDC R2, c[0x0][0x44c] ;  /* 0x00011300ff020b82 */ /* 0x000e660000000800 */
[----:B--2---:R-:W-:-:S04]  /*20790*/  IMAD.IADD R5, R0, 0x1, R11 ;  /* 0x0000000100057824 */ /* 0x004fc800078e020b */
[----:B-1----:R-:W-:-:S04]  /*207a0*/  @P0 IMAD.HI.U32 R2, R5, R2, RZ ;  /* 0x0000000205020227 */ /* 0x002fc800078e00ff */
[----:B------:R-:W-:Y:S01]  /*207b0*/  IMAD.MOV.U32 R0, RZ, RZ, R5 ;  /* 0x000000ffff007224 */ /* 0x000fe200078e0005 */
[----:B0-----:R-:W-:Y:S01]  /*207c0*/  @P0 SHF.R.U32.HI R0, RZ, R3, R2 ;  /* 0x00000003ff000219 */ /* 0x001fe20000011602 */
[----:B----4-:R-:W-:-:S04]  /*207d0*/  IMAD R2, R4, UR4, RZ ;  /* 0x0000000404027c24 */ /* 0x010fc8000f8e02ff */
        /* <DEDUP_REMOVED lines=11> */
[----:B------:R-:W-:Y:S01]  /*20890*/  IMAD R4, R8, UR4, RZ ;  /* 0x0000000408047c24 */ /* 0x000fe2000f8e02ff */
[----:B------:R-:W2:Y:S01]  /*208a0*/  S2R R10, SR_TID.X ;  /* 0x00000000000a7919 */ /* 0x000ea20000002100 */
[----:B------:R-:W-:-:S04]  /*208b0*/  IMAD.WIDE.U32 R2, R6, UR4, R2 ;  /* 0x0000000406027c25 */ /* 0x000fc8000f8e0002 */
[----:B------:R-:W-:Y:S01]  /*208c0*/  IMAD R4, R6, UR5, R4 ;  /* 0x0000000506047c24 */ /* 0x000fe2000f8e0204 */
[----:B------:R-:W-:-:S03]  /*208d0*/  ULDC.64 UR4, c[0x0][0x2d0] ;  /* 0x0000b40000047ab9 */ /* 0x000fc60000000a00 */
[----:B------:R-:W-:Y:S01]  /*208e0*/  IMAD.IADD R3, R3, 0x1, R4 ;  /* 0x0000000103037824 */ /* 0x000fe200078e0204 */
[----:B------:R-:W-:Y:S01]  /*208f0*/  SHF.R.S32.HI R4, RZ, 0x1f, R0 ;  /* 0x0000001fff047819 */ /* 0x000fe20000011400 */
[----:B------:R-:W3:Y:S04]  /*20900*/  S2R R8, SR_TID.X ;  /* 0x0000000000087919 */ /* 0x000ee80000002100 */
        /* <DEDUP_REMOVED lines=8> */
[----:B--2---:R-:W-:Y:S02]  /*20990*/  IMAD.SHL.U32 R10, R10, 0x8, RZ ;  /* 0x000000080a0a7824 */ /* 0x004fe400078e00ff */
        /* <DEDUP_REMOVED lines=9> */
[----:B---3--:R-:W-:Y:S02]  /*20a30*/  LOP3.LUT R8, R8, 0x7f, RZ, 0xc0, !PT ;  /* 0x0000007f08087812 */ /* 0x008fe400078ec0ff */
        /* <DEDUP_REMOVED lines=41> */
.L_x_7144:
        /* <DEDUP_REMOVED lines=13> */
.L_x_6974:
        /* <DEDUP_REMOVED lines=38> */
.L_x_6976:
[----:B------:R-:W-:Y:S05]  /*21000*/  BSYNC B6 ;  /* 0x0000000000067941 */ /* 0x000fea0003800000 */
.L_x_6975:
        /* <DEDUP_REMOVED lines=190> */
.L_x_7154:
        /* <DEDUP_REMOVED lines=31> */
.L_x_6979:
[----:B------:R-:W-:Y:S05]  /*21de0*/  BSYNC B0 ;  /* 0x0000000000007941 */ /* 0x000fea0003800000 */
.L_x_6978:
[----:B--2---:R2:W5:Y:S01]  /*21df0*/  LDL R0, [R1] ;  /* 0x0000000001007983 */ /* 0x0045620000100800 */
[----:B------:R-:W-:Y:S01]  /*21e00*/  PLOP3.LUT P0, PT, PT, PT, PT, 0x80, 0x0 ;  /* 0x000000000000781c */ /* 0x000fe20003f0f070 */
[----:B------:R-:W-:-:S12]  /*21e10*/  NOP ;  /* 0x0000000000007918 */ /* 0x000fd80000000000 */
.L_x_6980:
        /* <DEDUP_REMOVED lines=19> */
.L_x_7155:
[----:B------:R-:W-:Y:S05]  /*21f50*/  BSYNC B0 ;  /* 0x0000000000007941 */ /* 0x000fea0003800000 */
.L_x_6981:
        /* <DEDUP_REMOVED lines=15> */
.L_x_7156:
[----:B------:R-:W-:Y:S05]  /*22050*/  BSYNC B1 ;  /* 0x0000000000017941 */ /* 0x000fea0003800000 */
.L_x_6985:
        /* <DEDUP_REMOVED lines=9> */
.L_x_6988:
[----:B------:R-:W-:Y:S05]  /*220f0*/  BSYNC B1 ;  /* 0x0000000000017941 */ /* 0x000fea0003800000 */
.L_x_6987:
        /* <DEDUP_REMOVED lines=14> */
.L_x_6989:
        /* <DEDUP_REMOVED lines=15> */
.L_x_6990:
        /* <DEDUP_REMOVED lines=15> */
.L_x_6991:
        /* <DEDUP_REMOVED lines=15> */
.L_x_6992:
        /* <DEDUP_REMOVED lines=15> */
.L_x_6993:
        /* <DEDUP_REMOVED lines=15> */
.L_x_6994:
        /* <DEDUP_REMOVED lines=15> */
.L_x_6995:
        /* <DEDUP_REMOVED lines=15> */
.L_x_6996:
        /* <DEDUP_REMOVED lines=10> */
.L_x_6984:
[----:B------:R-:W-:Y:S05]  /*22910*/  BSYNC B0 ;  /* 0x0000000000007941 */ /* 0x000fea0003800000 */
.L_x_6983:
        /* <DEDUP_REMOVED lines=50> */
.L_x_7003:
[----:B------:R-:W3:Y:S01]  /*22c40*/  LDL R2, [R1] ;  /* 0x0000000001027983 */ /* 0x000ee20000100800 */
[----:B-1----:R-:W-:Y:S01]  /*22c50*/  SHF.L.U32 R5, R7, 0x1f, RZ ;  /* 0x0000001f07057819 */ /* 0x002fe200000006ff */
[----:B------:R-:W-:Y:S01]  /*22c60*/  BSSY B3, `(.L_x_7004) ;  /* 0x0000007000037945 */ /* 0x000fe20003800000 */
[----:B------:R-:W1:Y:S02]  /*22c70*/  S2R R3, SR_TID.X ;  /* 0x0000000000037919 */ /* 0x000e640000002100 */
[----:B-1----:R-:W-:-:S04]  /*22c80*/  LOP3.LUT R3, R3, 0x7f, RZ, 0xc0, !PT ;  /* 0x0000007f03037812 */ /* 0x002fc800078ec0ff */
[----:B------:R-:W-:Y:S01]  /*22c90*/  ISETP.NE.AND P1, PT, R3, RZ, PT ;  /* 0x000000ff0300720c */ /* 0x000fe20003f25270 */
[----:B---3--:R-:W-:-:S04]  /*22ca0*/  IMAD R2, R8, 0x8, R2 ;  /* 0x0000000808027824 */ /* 0x008fc800078e0202 */
[----:B------:R-:W1:Y:S02]  /*22cb0*/  SYNCS.PHASECHK.TRANS64.TRYWAIT P0, [R2+URZ+0x38840], R5 ;  /* 0x03884005020075a7 */ /* 0x000e64000800017f */
[----:B-1----:R-:W-:Y:S06]  /*22cc0*/  @!P0 BRA `(.L_x_7005) ;  /* 0x0000005800e08947 */ /* 0x002fec0003800000 */
.L_x_7157:
[----:B------:R-:W-:Y:S05]  /*22cd0*/  BSYNC B3 ;  /* 0x0000000000037941 */ /* 0x000fea0003800000 */
.L_x_7004:
        /* <DEDUP_REMOVED lines=9> */
.L_x_7007:
[----:B------:R-:W-:Y:S05]  /*22d70*/  BSYNC B3 ;  /* 0x0000000000037941 */ /* 0x000fea0003800000 */
.L_x_7006:
        /* <DEDUP_REMOVED lines=14> */
.L_x_7008:
        /* <DEDUP_REMOVED lines=13> */
.L_x_7158:
[----:B------:R-:W-:Y:S05]  /*22f30*/  BSYNC B3 ;  /* 0x0000000000037941 */ /* 0x000fea0003800000 */
.L_x_7009:
[----:B------:R-:W-:Y:S01]  /*22f40*/  BSSY B3, `(.L_x_7011) ;  /* 0x000000b000037945 */ /* 0x000fe20003800000 */
[----:B------:R-:W-:Y:S02]  /*22f50*/  IMAD.MOV.U32 R8, RZ, RZ, 0x0 ;  /* 0x00000000ff087424 */ /* 0x000fe400078e00ff */
[----:B------:R-:W-:Y:S01]  /*22f60*/  IMAD.MOV.U32 R9, RZ, RZ, 0x14f00000 ;  /* 0x14f00000ff097424 */ /* 0x000fe200078e00ff */
[----:B------:R-:W-:Y:S06]  /*22f70*/  @P1 BRA `(.L_x_7012) ;  /* 0x00000000001c1947 */ /* 0x000fec0003800000 */
[----:B------:R-:W3:Y:S01]  /*22f80*/  S2R R4, SR_TID.X ;  /* 0x0000000000047919 */ /* 0x000ee20000002100 */
[----:B------:R-:W-:-:S04]  /*22f90*/  IMAD.MOV.U32 R3, RZ, RZ, 0x10000 ;  /* 0x00010000ff037424 */ /* 0x000fc800078e00ff */
[----:B------:R4:W-:Y:S01]  /*22fa0*/  SYNCS.ARRIVE.TRANS64 RZ, [R2+URZ+0x38850], R3 ;  /* 0x0388500302ff79a7 */ /* 0x0009e2000800003f */
[----:B---3--:R-:W-:-:S04]  /*22fb0*/  LOP3.LUT R4, R4, 0x1f, RZ, 0xc0, !PT ;  /* 0x0000001f04047812 */ /* 0x008fc800078ec0ff */
[----:B------:R-:W-:-:S13]  /*22fc0*/  ISETP.NE.AND P0, PT, R4, RZ, PT ;  /* 0x000000ff0400720c */ /* 0x000fda0003f05270 */
[----:B----4-:R-:W-:Y:S05]  /*22fd0*/  @!P0 BRA `(.L_x_7012) ;  /* 0x0000000000048947 */ /* 0x010fea0003800000 */
[----:B------:R-:W-:Y:S01]  /*22fe0*/  BPT.TRAP 0x1 ;  /* 0x000000040000795c */ /* 0x000fe20000300000 */
.L_x_7012:
[----:B------:R-:W-:Y:S05]  /*22ff0*/  BSYNC B3 ;  /* 0x0000000000037941 */ /* 0x000fea0003800000 */
.L_x_7011:
[----:B------:R-:W3:Y:S04]  /*23000*/  LDL R4, [R1] ;  /* 0x0000000001047983 */ /* 0x000ee80000100800 */
        /* <DEDUP_REMOVED lines=10> */
.L_x_7013:
        /* <DEDUP_REMOVED lines=15> */
.L_x_7014:
        /* <DEDUP_REMOVED lines=15> */
.L_x_7015:
        /* <DEDUP_REMOVED lines=15> */
.L_x_7016:
        /* <DEDUP_REMOVED lines=15> */
.L_x_7017:
        /* <DEDUP_REMOVED lines=15> */
.L_x_7018:
        /* <DEDUP_REMOVED lines=15> */
.L_x_7019:
        /* <DEDUP_REMOVED lines=15> */
.L_x_7020:
        /* <DEDUP_REMOVED lines=10> */
.L_x_7002:
[----:B------:R-:W-:Y:S05]  /*237e0*/  BSYNC B1 ;  /* 0x0000000000017941 */ /* 0x000fea0003800000 */
.L_x_7001:
[----:B------:R-:W3:Y:S02]  /*237f0*/  LDL R4, [R1+0x30] ;  /* 0x0000300001047983 */ /* 0x000ee40000100800 */
[----:B---3--:R-:W-:-:S07]  /*23800*/  VIADD R0, R4, 0xfffffffd ;  /* 0xfffffffd04007836 */ /* 0x008fce0000000000 */
.L_x_7000:
[----:B------:R-:W-:Y:S05]  /*23810*/  BSYNC B2 ;  /* 0x0000000000027941 */ /* 0x000fea0003800000 */
.L_x_6999:
[----:B------:R-:W3:Y:S01]  /*23820*/  LDL.LU R2, [R1+0x30] ;  /* 0x0000300001027983 */ /* 0x000ee20000300800 */
[----:B------:R-:W-:Y:S01]  /*23830*/  VIADD R6, R6, 0xfffffffe ;  /* 0xfffffffe06067836 */ /* 0x000fe20000000000 */
[----:B---3--:R-:W-:-:S04]  /*23840*/  LOP3.LUT R2, RZ, R2, RZ, 0x33, !PT ;  /* 0x00000002ff027212 */ /* 0x008fc800078e33ff */
[----:B------:R-:W-:-:S13]  /*23850*/  ISETP.NE.AND P0, PT, R6, R2, PT ;  /* 0x000000020600720c */ /* 0x000fda0003f05270 */
[----:B------:R-:W-:Y:S05]  /*23860*/  @!P0 BRA `(.L_x_6998) ;  /* 0x0000001c00008947 */ /* 0x000fea0003800000 */
.L_x_7061:
        /* <DEDUP_REMOVED lines=36> */
.L_x_7023:
[----:B------:R-:W3:Y:S01]  /*23ab0*/  LDL R2, [R1] ;  /* 0x0000000001027983 */ /* 0x000ee20000100800 */
[----:B------:R-:W-:Y:S01]  /*23ac0*/  BSSY B2, `(.L_x_7024) ;  /* 0x0000008000027945 */ /* 0x000fe20003800000 */
[----:B0-----:R-:W0:Y:S02]  /*23ad0*/  S2R R4, SR_TID.X ;  /* 0x0000000000047919 */ /* 0x001e240000002100 */
[----:B0-----:R-:W-:-:S04]  /*23ae0*/  LOP3.LUT R4, R4, 0x7f, RZ, 0xc0, !PT ;  /* 0x0000007f04047812 */ /* 0x001fc800078ec0ff */
[----:B------:R-:W-:Y:S01]  /*23af0*/  ISETP.NE.AND P1, PT, R4, RZ, PT ;  /* 0x000000ff0400720c */ /* 0x000fe20003f25270 */
[----:B---3--:R-:W-:Y:S01]  /*23b00*/  IMAD R3, R7, 0x8, R2 ;  /* 0x0000000807037824 */ /* 0x008fe200078e0202 */
[----:B------:R-:W-:-:S04]  /*23b10*/  SHF.L.U32 R2, R6, 0x1f, RZ ;  /* 0x0000001f06027819 */ /* 0x000fc800000006ff */
[----:B------:R-:W0:Y:S02]  /*23b20*/  SYNCS.PHASECHK.TRANS64.TRYWAIT P0, [R3+URZ+0x38840], R2 ;  /* 0x03884002030075a7 */ /* 0x000e24000800017f */
[----:B0-----:R-:W-:Y:S05]  /*23b30*/  @!P0 BRA `(.L_x_7025) ;  /* 0x0000004c006c8947 */ /* 0x001fea0003800000 */
.L_x_7159:
[----:B------:R-:W-:Y:S05]  /*23b40*/  BSYNC B2 ;  /* 0x0000000000027941 */ /* 0x000fea0003800000 */
.L_x_7024:
        /* <DEDUP_REMOVED lines=9> */
.L_x_7027:
[----:B------:R-:W-:Y:S05]  /*23be0*/  BSYNC B2 ;  /* 0x0000000000027941 */ /* 0x000fea0003800000 */
.L_x_7026:
        /* <DEDUP_REMOVED lines=13> */
.L_x_7028:
        /* <DEDUP_REMOVED lines=13> */
.L_x_7160:
[----:B------:R-:W-:Y:S05]  /*23d90*/  BSYNC B2 ;  /* 0x0000000000027941 */ /* 0x000fea0003800000 */
.L_x_7029:
        /* <DEDUP_REMOVED lines=11> */
.L_x_7032:
[----:B------:R-:W-:Y:S05]  /*23e50*/  BSYNC B2 ;  /* 0x0000000000027941 */ /* 0x000fea0003800000 */
.L_x_7031:
[----:B01----:R-:W3:Y:S01]  /*23e60*/  LDL R2, [R1] ;  /* 0x0000000001027983 */ /* 0x003ee20000100800 */
        /* <DEDUP_REMOVED lines=9> */
.L_x_7033:
        /* <DEDUP_REMOVED lines=15> */
.L_x_7034:
        /* <DEDUP_REMOVED lines=15> */
.L_x_7035:
        /* <DEDUP_REMOVED lines=15> */
.L_x_7036:
        /* <DEDUP_REMOVED lines=15> */
.L_x_7037:
        /* <DEDUP_REMOVED lines=15> */
.L_x_7038:
        /* <DEDUP_REMOVED lines=15> */
.L_x_7039:
        /* <DEDUP_REMOVED lines=15> */
.L_x_7040:
        /* <DEDUP_REMOVED lines=10> */
.L_x_7022:
[----:B------:R-:W-:Y:S05]  /*24630*/  BSYNC B1 ;  /* 0x0000000000017941 */ /* 0x000fea0003800000 */
.L_x_7021:
[----:B------:R-:W3:Y:S01]  /*24640*/  LDL R5, [R1+0x4] ;  /* 0x0000040001057983 */ /* 0x000ee20000100800 */
[----:B------:R-:W-:Y:S01]  /*24650*/  VIADD R7, R7, 0x1 ;  /* 0x0000000107077836 */ /* 0x000fe20000000000 */
[----:B------:R-:W-:Y:S04]  /*24660*/  BSSY B1, `(.L_x_7041) ;  /* 0x00000dc000017945 */ /* 0x000fe80003800000 */
[----:B------:R-:W-:-:S04]  /*24670*/  ISETP.NE.AND P0, PT, R7, 0x2, PT ;  /* 0x000000020700780c */ /* 0x000fc80003f05270 */
[----:B------:R-:W-:Y:S02]  /*24680*/  SEL R2, RZ, 0x1, P0 ;  /* 0x00000001ff027807 */ /* 0x000fe40000000000 */
[----:B------:R-:W-:Y:S02]  /*24690*/  SEL R9, R7, RZ, P0 ;  /* 0x000000ff07097207 */ /* 0x000fe40000000000 */
[----:B------:R-:W-:Y:S01]  /*246a0*/  LOP3.LUT R8, R6, R2, RZ, 0x3c, !PT ;  /* 0x0000000206087212 */ /* 0x000fe200078e3cff */
[----:B------:R-:W-:-:S04]  /*246b0*/  VIADD R6, R0, 0xffffffff ;  /* 0xffffffff00067836 */ /* 0x000fc80000000000 */
[----:B------:R0:W-:Y:S04]  /*246c0*/  STL [R1+0x18], R8 ;  /* 0x0000180801007387 */ /* 0x0001e80000100800 */
[----:B------:R0:W-:Y:S01]  /*246d0*/  STL [R1+0x8], R9 ;  /* 0x0000080901007387 */ /* 0x0001e20000100800 */
[----:B---3--:R-:W-:-:S13]  /*246e0*/  LOP3.LUT P2, RZ, R5, 0x1, RZ, 0xc0, !PT ;  /* 0x0000000105ff7812 */ /* 0x008fda000784c0ff */
[----:B0-----:R-:W-:Y:S05]  /*246f0*/  @!P2 BRA `(.L_x_7042) ;  /* 0x0000000c0048a947 */ /* 0x001fea0003800000 */
        /* <DEDUP_REMOVED lines=24> */
.L_x_7043:
        /* <DEDUP_REMOVED lines=9> */
.L_x_7161:
[----:B------:R-:W-:Y:S05]  /*24910*/  BSYNC B2 ;  /* 0x0000000000027941 */ /* 0x000fea0003800000 */
.L_x_7044:
        /* <DEDUP_REMOVED lines=9> */
.L_x_7047:
[----:B------:R-:W-:Y:S05]  /*249b0*/  BSYNC B2 ;  /* 0x0000000000027941 */ /* 0x000fea0003800000 */
.L_x_7046:
[----:B------:R-:W3:Y:S04]  /*249c0*/  LDL R8, [R1] ;  /* 0x0000000001087983 */ /* 0x000ee80000100800 */
        /* <DEDUP_REMOVED lines=13> */
.L_x_7048:
        /* <DEDUP_REMOVED lines=13> */
.L_x_7162:
[----:B------:R-:W-:Y:S05]  /*24b70*/  BSYNC B2 ;  /* 0x0000000000027941 */ /* 0x000fea0003800000 */
.L_x_7049:
        /* <DEDUP_REMOVED lines=11> */
.L_x_7052:
[----:B------:R-:W-:Y:S05]  /*24c30*/  BSYNC B2 ;  /* 0x0000000000027941 */ /* 0x000fea0003800000 */
.L_x_7051:
        /* <DEDUP_REMOVED lines=11> */
.L_x_7053:
        /* <DEDUP_REMOVED lines=15> */
.L_x_7054:
        /* <DEDUP_REMOVED lines=15> */
.L_x_7055:
        /* <DEDUP_REMOVED lines=15> */
.L_x_7056:
        /* <DEDUP_REMOVED lines=15> */
.L_x_7057:
        /* <DEDUP_REMOVED lines=15> */
.L_x_7058:
        /* <DEDUP_REMOVED lines=15> */
.L_x_7059:
        /* <DEDUP_REMOVED lines=15> */
.L_x_7060:
        /* <DEDUP_REMOVED lines=10> */
.L_x_7042:
[----:B------:R-:W-:Y:S05]  /*25420*/  BSYNC B1 ;  /* 0x0000000000017941 */ /* 0x000fea0003800000 */
.L_x_7041:
[----:B------:R-:W3:Y:S01]  /*25430*/  LDL R5, [R1+0x28] ;  /* 0x0000280001057983 */ /* 0x000ee20000100800 */
[----:B------:R-:W-:Y:S01]  /*25440*/  VIADD R0, R0, 0xfffffffe ;  /* 0xfffffffe00007836 */ /* 0x000fe20000000000 */
[----:B---3--:R-:W-:-:S13]  /*25450*/  ISETP.GT.AND P0, PT, R6, R5, PT ;  /* 0x000000050600720c */ /* 0x008fda0003f04270 */
[----:B------:R-:W-:Y:S05]  /*25460*/  @P0 BRA `(.L_x_7061) ;  /* 0xffffffe400000947 */ /* 0x000fea000383ffff */
.L_x_6998:
[----:B------:R-:W-:Y:S05]  /*25470*/  BSYNC B0 ;  /* 0x0000000000007941 */ /* 0x000fea0003800000 */
.L_x_6997:
        /* <DEDUP_REMOVED lines=24> */
.L_x_7063:
[----:B------:R-:W-:Y:S05]  /*25600*/  BSYNC B0 ;  /* 0x0000000000007941 */ /* 0x000fea0003800000 */
.L_x_7062:
[----:B------:R-:W-:-:S05]  /*25610*/  SEL R0, R0, RZ, P0 ;  /* 0x000000ff00007207 */ /* 0x000fca0000000000 */
[----:B------:R3:W-:Y:S02]  /*25620*/  STL [R1+0x8], R0 ;  /* 0x0000080001007387 */ /* 0x0007e40000100800 */
.L_x_6959:
[----:B------:R-:W-:Y:S05]  /*25630*/  BSYNC B7 ;  /* 0x0000000000077941 */ /* 0x000fea0003800000 */
.L_x_6957:
        /* <DEDUP_REMOVED lines=13> */
.L_x_7064:
        /* <DEDUP_REMOVED lines=36> */
.L_x_7172:
[----:B------:R-:W-:Y:S02]  /*25950*/  ULDC UR4, c[0x0][0xd38] ;  /* 0x00034e0000047ab9 */ /* 0x000fe40000000800 */
[----:B------:R-:W-:-:S04]  /*25960*/  IMAD.U32 R4, RZ, RZ, UR4 ;  /* 0x00000004ff047e24 */ /* 0x000fc8000f8e00ff */
[----:B---3--:R-:W-:-:S04]  /*25970*/  IMAD R16, R16, R4, RZ ;  /* 0x0000000410107224 */ /* 0x008fc800078e02ff */
[----:B------:R-:W-:-:S05]  /*25980*/  IMAD.IADD R5, R5, 0x1, R16 ;  /* 0x0000000105057824 */ /* 0x000fca00078e0210 */
[----:B------:R-:W-:-:S13]  /*25990*/  ISETP.GT.AND P6, PT, R5, R0, PT ;  /* 0x000000000500720c */ /* 0x000fda0003fc4270 */
[----:B------:R-:W-:Y:S05]  /*259a0*/  @P6 BRA `(.L_x_7067) ;  /* 0x00000000009c6947 */ /* 0x000fea0003800000 */
.L_x_7072:
[----:B-1----:R-:W1:Y:S01]  /*259b0*/  LDC R2, c[0x0][0xd3c] ;  /* 0x00034f00ff027b82 */ /* 0x002e620000000800 */
[----:B------:R-:W-:-:S05]  /*259c0*/  VIADD R19, R19, 0x1f ;  /* 0x0000001f13137836 */ /* 0x000fca0000000000 */
[----:B-1----:R-:W-:-:S13]  /*259d0*/  ISETP.GE.AND P6, PT, R19, R2, PT ;  /* 0x000000021300720c */ /* 0x002fda0003fc6270 */
[----:B------:R-:W-:Y:S05]  /*259e0*/  @P6 BRA `(.L_x_7068) ;  /* 0x0000000400d46947 */ /* 0x000fea0003800000 */
[----:B------:R-:W1:Y:S01]  /*259f0*/  S2R R3, SR_TID.X ;  /* 0x0000000000037919 */ /* 0x000e620000002100 */
[----:B------:R-:W-:Y:S01]  /*25a00*/  BSSY B0, `(.L_x_7069) ;  /* 0x0000009000007945 */ /* 0x000fe20003800000 */
[----:B-1----:R-:W-:-:S05]  /*25a10*/  LOP3.LUT R3, R3, 0x1f, RZ, 0xc0, !PT ;  /* 0x0000001f03037812 */ /* 0x002fca00078ec0ff */
[----:B------:R-:W-:Y:S02]  /*25a20*/  IMAD.IADD R4, R19, 0x1, R3 ;  /* 0x0000000113047824 */ /* 0x000fe400078e0203 */
[----:B------:R-:W-:-:S03]  /*25a30*/  IMAD.MOV.U32 R3, RZ, RZ, RZ ;  /* 0x000000ffff037224 */ /* 0x000fc600078e00ff */
[----:B------:R-:W-:-:S13]  /*25a40*/  ISETP.GE.OR P6, PT, R4, R2, !P0 ;  /* 0x000000020400720c */ /* 0x000fda00047c6670 */
[----:B------:R-:W-:Y:S05]  /*25a50*/  @P6 BRA `(.L_x_7070) ;  /* 0x00000000000c6947 */ /* 0x000fea0003800000 */
[----:B------:R-:W1:Y:S02]  /*25a60*/  LDC.64 R2, c[0x0][0xd80] ;  /* 0x00036000ff027b82 */ /* 0x000e640000000a00 */
[----:B-1----:R-:W-:-:S06]  /*25a70*/  IMAD.WIDE R2, R4, 0x4, R2 ;  /* 0x0000000404027825 */ /* 0x002fcc00078e0202 */
[----:B------:R1:W5:Y:S02]  /*25a80*/  LDG.E R3, desc[UR50][R2.64] ;  /* 0x0000003202037981 */ /* 0x000364000c1e1900 */
.L_x_7070:
[----:B------:R-:W-:Y:S05]  /*25a90*/  BSYNC B0 ;  /* 0x0000000000007941 */ /* 0x000fea0003800000 */
.L_x_7069:
        /* <DEDUP_REMOVED lines=18> */
.L_x_7180:
[----:B------:R-:W-:Y:S02]  /*25bc0*/  ULDC UR4, c[0x0][0xd38] ;  /* 0x00034e0000047ab9 */ /* 0x000fe40000000800 */
[----:B------:R-:W-:-:S04]  /*25bd0*/  IMAD.U32 R4, RZ, RZ, UR4 ;  /* 0x00000004ff047e24 */ /* 0x000fc8000f8e00ff */
[----:B---3--:R-:W-:-:S04]  /*25be0*/  IMAD R16, R16, R4, RZ ;  /* 0x0000000410107224 */ /* 0x008fc800078e02ff */
[----:B------:R-:W-:-:S05]  /*25bf0*/  IMAD.IADD R5, R16, 0x1, R5 ;  /* 0x0000000110057824 */ /* 0x000fca00078e0205 */
[----:B------:R-:W-:-:S13]  /*25c00*/  ISETP.GT.AND P6, PT, R5, R0, PT ;  /* 0x000000000500720c */ /* 0x000fda0003fc4270 */
[----:B------:R-:W-:Y:S05]  /*25c10*/  @!P6 BRA `(.L_x_7072) ;  /* 0xfffffffc0064e947 */ /* 0x000fea000383ffff */
.L_x_7067:
        /* <DEDUP_REMOVED lines=8> */
.L_x_7184:
[----:B------:R-:W-:Y:S01]  /*25ca0*/  ISETP.NE.AND P0, PT, R5, RZ, PT ;  /* 0x000000ff0500720c */ /* 0x000fe20003f05270 */
[----:B------:R-:W-:-:S12]  /*25cb0*/  IMAD.MOV.U32 R5, RZ, RZ, RZ ;  /* 0x000000ffff057224 */ /* 0x000fd800078e00ff */
[----:B------:R-:W-:Y:S05]  /*25cc0*/  @!P0 BRA `(.L_x_7074) ;  /* 0x0000000000148947 */ /* 0x000fea0003800000 */
[----:B------:R-:W-:Y:S01]  /*25cd0*/  UMOV UR4, 0xffffffff ;  /* 0xffffffff00047882 */ /* 0x000fe20000000000 */
[----:B------:R-:W-:Y:S02]  /*25ce0*/  VIADD R12, R6, 0xffffffff ;  /* 0xffffffff060c7836 */ /* 0x000fe40000000000 */
[----:B------:R-:W-:Y:S05]  /*25cf0*/  BRA.DIV UR4, `(.L_x_7075) ;  /* 0x0000003604a87947 */ /* 0x000fea000b800000 */
[----:B-1----:R1:W0:Y:S02]  /*25d00*/  SHFL.IDX PT, R2, R2, R12, 0x1f ;  /* 0x00001f0c02027589 */ /* 0x00222400000e0000 */
.L_x_7187:
[----:B0-----:R-:W-:-:S07]  /*25d10*/  IMAD.MOV.U32 R5, RZ, RZ, R2 ;  /* 0x000000ffff057224 */ /* 0x001fce00078e0002 */
.L_x_7074:
[----:B-1-3--:R-:W1:Y:S01]  /*25d20*/  LDC.64 R2, c[0x0][0xd90] ;  /* 0x00036400ff027b82 */ /* 0x00ae620000000a00 */
[----:B------:R-:W-:-:S04]  /*25d30*/  IMAD.IADD R19, R6, 0x1, R19 ;  /* 0x0000000106137824 */ /* 0x000fc800078e0213 */
[----:B-1----:R-:W-:-:S05]  /*25d40*/  IMAD.WIDE R2, R19, 0x4, R2 ;  /* 0x0000000413027825 */ /* 0x002fca00078e0202 */
[----:B0-----:R-:W4:Y:S01]  /*25d50*/  LDG.E R7, desc[UR50][R2.64] ;  /* 0x0000003202077981 */ /* 0x001f22000c1e1900 */
        /* <DEDUP_REMOVED lines=62> */
.L_x_7068:
[----:B------:R-:W-:Y:S01]  /*26140*/  UMOV UR4, URZ ;  /* 0x0000003f00047c82 */ /* 0x000fe20008000000 */
[----:B------:R-:W-:Y:S01]  /*26150*/  UMOV UR5, URZ ;  /* 0x0000003f00057c82 */ /* 0x000fe20008000000 */
[----:B------:R-:W-:Y:S01]  /*26160*/  ULDC UR6, c[0x0][0xd3c] ;  /* 0x00034f0000067ab9 */ /* 0x000fe20000000800 */
[----:B------:R-:W-:Y:S02]  /*26170*/  IMAD.MOV.U32 R16, RZ, RZ, R0 ;  /* 0x000000ffff107224 */ /* 0x000fe400078e0000 */
[----:B------:R-:W-:Y:S02]  /*26180*/  IMAD.U32 R17, RZ, RZ, UR4 ;  /* 0x00000004ff117e24 */ /* 0x000fe4000f8e00ff */
[----:B------:R-:W-:Y:S02]  /*26190*/  IMAD.U32 R18, RZ, RZ, UR5 ;  /* 0x00000005ff127e24 */ /* 0x000fe4000f8e00ff */
[----:B------:R-:W-:-:S07]  /*261a0*/  IMAD.U32 R19, RZ, RZ, UR6 ;  /* 0x00000006ff137e24 */ /* 0x000fce000f8e00ff */
.L_x_7076:
[----:B------:R1:W3:Y:S01]  /*261b0*/  LDL R3, [R1] ;  /* 0x0000000001037983 */ /* 0x0002e20000100800 */
        /* <DEDUP_REMOVED lines=11> */
.L_x_7065:
[----:B------:R-:W-:Y:S02]  /*26270*/  ULDC UR4, c[0x0][0xd3c] ;  /* 0x00034f0000047ab9 */ /* 0x000fe40000000800 */
[----:B----4-:R-:W-:-:S13]  /*26280*/  ISETP.GE.AND P0, PT, R19, UR4, PT ;  /* 0x0000000413007c0c */ /* 0x010fda000bf06270 */
[----:B------:R-:W-:Y:S05]  /*26290*/  @!P0 BRA `(.L_x_7077) ;  /* 0xffffff6c00308947 */ /* 0x000fea000383ffff */
[----:B------:R-:W-:Y:S05]  /*262a0*/  BSYNC B8 ;  /* 0x0000000000087941 */ /* 0x000fea0003800000 */
.L_x_6891:
        /* <DEDUP_REMOVED lines=12> */
.L_x_7188:
[----:B------:R-:W-:Y:S05]  /*26370*/  BSYNC B0 ;  /* 0x0000000000007941 */ /* 0x000fea0003800000 */
.L_x_7078:
[----:B------:R-:W-:-:S03]  /*26380*/  UMOV UR4, 0xffffffff ;  /* 0xffffffff00047882 */ /* 0x000fc60000000000 */
[----:B------:R-:W-:Y:S05]  /*26390*/  BRA.DIV UR4, `(.L_x_7080) ;  /* 0x00000032043c7947 */ /* 0x000fea000b800000 */
[----:B------:R-:W1:Y:S02]  /*263a0*/  S2R R2, SR_TID.X ;  /* 0x0000000000027919 */ /* 0x000e640000002100 */
[----:B-1----:R-:W-:-:S04]  /*263b0*/  SHF.R.U32.HI R2, RZ, 0x5, R2 ;  /* 0x00000005ff027819 */ /* 0x002fc80000011602 */
[----:B------:R-:W-:-:S05]  /*263c0*/  LOP3.LUT R2, R2, 0x3, RZ, 0xc0, !PT ;  /* 0x0000000302027812 */ /* 0x000fca00078ec0ff */
[----:B------:R1:W3:Y:S02]  /*263d0*/  SHFL.IDX PT, R14, R2, RZ, 0x1f ;  /* 0x00001fff020e7589 */ /* 0x0002e400000e0000 */
.L_x_7191:
[----:B---3--:R-:W-:-:S13]  /*263e0*/  ISETP.NE.AND P0, PT, R14, RZ, PT ;  /* 0x000000ff0e00720c */ /* 0x008fda0003f05270 */
[----:B------:R-:W-:Y:S05]  /*263f0*/  @P0 BRA `(.L_x_6679) ;  /* 0x0000000000940947 */ /* 0x000fea0003800000 */
[----:B------:R-:W-:-:S03]  /*26400*/  UMOV UR4, 0xffffffff ;  /* 0xffffffff00047882 */ /* 0x000fc60000000000 */
[----:B------:R-:W-:Y:S05]  /*26410*/  BRA.DIV UR4, `(.L_x_7081) ;  /* 0x0000003204507947 */ /* 0x000fea000b800000 */
[----:B------:R-:W-:-:S13]  /*26420*/  ELECT P6, URZ, PT ;  /* 0x00000000003f782f */ /* 0x000fda00038c0000 */
.L_x_7194:
[----:B------:R-:W-:Y:S05]  /*26430*/  @!P6 BRA `(.L_x_6679) ;  /* 0x000000000084e947 */ /* 0x000fea0003800000 */
[----:B------:R-:W-:-:S06]  /*26440*/  ULOP3.LUT UR4, UR36, 0x2, URZ, 0xfc, !UPT ;  /* 0x0000000224047892 */ /* 0x000fcc000f8efc3f */
[----:B-1----:R-:W-:-:S05]  /*26450*/  IMAD.U32 R2, RZ, RZ, UR4 ;  /* 0x00000004ff027e24 */ /* 0x002fca000f8e00ff */
[----:B------:R-:W-:-:S13]  /*26460*/  ISETP.NE.AND P2, PT, R2, 0x3, PT ;  /* 0x000000030200780c */ /* 0x000fda0003f45270 */
[----:B------:R-:W-:Y:S05]  /*26470*/  @!P2 BRA `(.L_x_7082) ;  /* 0x000000000004a947 */ /* 0x000fea0003800000 */
[----:B------:R-:W-:Y:S01]  /*26480*/  BPT.TRAP 0x1 ;  /* 0x000000040000795c */ /* 0x000fe20000300000 */
.L_x_7082:
        /* <DEDUP_REMOVED lines=14> */
.L_x_7195:
[----:B------:R-:W1:Y:S02]  /*26570*/  SYNCS.PHASECHK.TRANS64.TRYWAIT P0, [R7+URZ], R2 ;  /* 0x00000002070075a7 */ /* 0x000e64000800017f */
[----:B-1----:R-:W-:Y:S05]  /*26580*/  @!P0 BRA `(.L_x_7084) ;  /* 0x0000003000288947 */ /* 0x002fea0003800000 */
.L_x_7196:
[----:B------:R-:W-:Y:S05]  /*26590*/  @!P2 BRA `(.L_x_7085) ;  /* 0x000000000004a947 */ /* 0x000fea0003800000 */
[----:B------:R-:W-:Y:S01]  /*265a0*/  BPT.TRAP 0x1 ;  /* 0x000000040000795c */ /* 0x000fe20000300000 */
.L_x_7085:
[----:B------:R-:W3:Y:S01]  /*265b0*/  LDL.LU R4, [R1+0x8] ;  /* 0x0000080001047983 */ /* 0x000ee20000300800 */
[----:B------:R-:W-:-:S04]  /*265c0*/  VIADD R0, R0, 0x38860 ;  /* 0x0003886000007836 */ /* 0x000fc80000000000 */
[----:B---3--:R-:W-:-:S04]  /*265d0*/  IMAD R4, R4, 0x8, R0 ;  /* 0x0000000804047824 */ /* 0x008fc800078e0200 */
[----:B------:R-:W3:Y:S02]  /*265e0*/  SYNCS.PHASECHK.TRANS64.TRYWAIT P0, [R4+URZ], R5 ;  /* 0x00000005040075a7 */ /* 0x000ee4000800017f */
[----:B---3--:R-:W-:Y:S05]  /*265f0*/  @!P0 BRA `(.L_x_7086) ;  /* 0x0000003000208947 */ /* 0x008fea0003800000 */
.L_x_7197:
[----:B------:R-:W-:-:S07]  /*26600*/  IMAD R3, R3, 0x8, R0 ;  /* 0x0000000803037824 */ /* 0x000fce00078e0200 */
.L_x_7087:
[----:B----4-:R4:W0:Y:S02]  /*26610*/  SYNCS.PHASECHK.TRANS64.TRYWAIT P0, [R3+URZ], R2 ;  /* 0x00000002030075a7 */ /* 0x010824000800017f */
[----:B0-----:R-:W-:Y:S05]  /*26620*/  @!P0 NANOSLEEP.SYNCS 0x989680 ;  /* 0x009896800000895d */ /* 0x001fea0003900000 */
[----:B------:R-:W0:Y:S02]  /*26630*/  @!P0 SYNCS.PHASECHK.TRANS64 P0, [R3+URZ], R2 ;  /* 0x00000002030085a7 */ /* 0x000e24000800007f */
[----:B0-----:R-:W-:Y:S05]  /*26640*/  @!P0 BRA `(.L_x_7087) ;  /* 0xfffffffc00f08947 */ /* 0x001fea000383ffff */
.L_x_6679:
[----:B------:R-:W-:Y:S05]  /*26650*/  BSYNC B9 ;  /* 0x0000000000097941 */ /* 0x000fea0003800000 */
.L_x_6676:
[----:B------:R-:W-:Y:S05]  /*26660*/  EXIT ;  /* 0x000000000000794d */ /* 0x000fea0003800000 */
.L_x_6703:
[----:B0-----:R0:W1:Y:S02]  /*26670*/  SYNCS.PHASECHK.TRANS64.TRYWAIT P5, [R64+URZ+0x38890], R73 ;  /* 0x03889049400075a7 */ /* 0x00106400080a017f */
[----:B-1----:R-:W-:Y:S05]  /*26680*/  @!P5 NANOSLEEP.SYNCS 0x989680 ;  /* 0x009896800000d95d */ /* 0x002fea0003900000 */
[----:B------:R-:W1:Y:S02]  /*26690*/  @!P5 SYNCS.PHASECHK.TRANS64 P5, [R64+URZ+0x38890], R73 ;  /* 0x038890494000d5a7 */ /* 0x000e6400080a007f */
[----:B-1----:R-:W-:Y:S05]  /*266a0*/  @!P5 BRA `(.L_x_6703) ;  /* 0xfffffffc00f0d947 */ /* 0x002fea000383ffff */
[----:B------:R-:W-:Y:S05]  /*266b0*/  BRA `(.L_x_7088) ;  /* 0xfffffdc000ec7947 */ /* 0x000fea000383ffff */
.L_x_6713:
[----:B-1----:R1:W2:Y:S02]  /*266c0*/  SYNCS.PHASECHK.TRANS64.TRYWAIT P5, [R64+URZ+0x38890], R73 ;  /* 0x03889049400075a7 */ /* 0x0022a400080a017f */
[----:B--2---:R-:W-:Y:S05]  /*266d0*/  @!P5 NANOSLEEP.SYNCS 0x989680 ;  /* 0x009896800000d95d */ /* 0x004fea0003900000 */
[----:B------:R-:W2:Y:S02]  /*266e0*/  @!P5 SYNCS.PHASECHK.TRANS64 P5, [R64+URZ+0x38890], R73 ;  /* 0x038890494000d5a7 */ /* 0x000ea400080a007f */
[----:B--2---:R-:W-:Y:S05]  /*266f0*/  @!P5 BRA `(.L_x_6713) ;  /* 0xfffffffc00f0d947 */ /* 0x004fea000383ffff */
[----:B------:R-:W-:Y:S05]  /*26700*/  BRA `(.L_x_7089) ;  /* 0xfffffdcc00487947 */ /* 0x000fea000383ffff */
.L_x_6718:
[----:B0-----:R0:W1:Y:S02]  /*26710*/  SYNCS.PHASECHK.TRANS64.TRYWAIT P5, [R64+URZ+0x38890], R73 ;  /* 0x03889049400075a7 */ /* 0x00106400080a017f */
[----:B-1----:R-:W-:Y:S05]  /*26720*/  @!P5 NANOSLEEP.SYNCS 0x989680 ;  /* 0x009896800000d95d */ /* 0x002fea0003900000 */
[----:B------:R-:W1:Y:S02]  /*26730*/  @!P5 SYNCS.PHASECHK.TRANS64 P5, [R64+URZ+0x38890], R73 ;  /* 0x038890494000d5a7 */ /* 0x000e6400080a007f */
[----:B-1----:R-:W-:Y:S05]  /*26740*/  @!P5 BRA `(.L_x_6718) ;  /* 0xfffffffc00f0d947 */ /* 0x002fea000383ffff */
[----:B------:R-:W-:Y:S05]  /*26750*/  BRA `(.L_x_7090) ;  /* 0xfffffdd4005c7947 */ /* 0x000fea000383ffff */
.L_x_6722:
[----:B--2---:R2:W0:Y:S02]  /*26760*/  SYNCS.PHASECHK.TRANS64.TRYWAIT P0, [R64+URZ+0x388b0], R73 ;  /* 0x0388b049400075a7 */ /* 0x004424000800017f */
[----:B0-----:R-:W-:Y:S05]  /*26770*/  @!P0 NANOSLEEP.SYNCS 0x989680 ;  /* 0x009896800000895d */ /* 0x001fea0003900000 */
[----:B------:R-:W0:Y:S02]  /*26780*/  @!P0 SYNCS.PHASECHK.TRANS64 P0, [R64+URZ+0x388b0], R73 ;  /* 0x0388b049400085a7 */ /* 0x000e24000800007f */
[----:B0-----:R-:W-:Y:S05]  /*26790*/  @!P0 BRA `(.L_x_6722) ;  /* 0xfffffffc00f08947 */ /* 0x001fea000383ffff */
[----:B------:R-:W-:Y:S05]  /*267a0*/  BRA `(.L_x_7091) ;  /* 0xfffffdd400d47947 */ /* 0x000fea000383ffff */
.L_x_6761:
        /* <DEDUP_REMOVED lines=8> */
.L_x_7093:
[----:B------:R-:W-:Y:S05]  /*26830*/  BSYNC B1 ;  /* 0x0000000000017941 */ /* 0x000fea0003800000 */
.L_x_7092:
        /* <DEDUP_REMOVED lines=8> */
.L_x_7094:
[----:B------:R-:W-:Y:S02]  /*268c0*/  IMAD.MOV.U32 R13, RZ, RZ, R7 ;  /* 0x000000ffff0d7224 */ /* 0x000fe400078e0007 */
[----:B------:R-:W-:-:S07]  /*268d0*/  IMAD.MOV.U32 R2, RZ, RZ, R14 ;  /* 0x000000ffff027224 */ /* 0x000fce00078e000e */
[----:B------:R-:W-:Y:S05]  /*268e0*/  WARPSYNC.COLLECTIVE R15, `(.L_x_7095) ;  /* 0x000000000f087348 */ /* 0x000fea0003c00000 */
[----:B------:R0:W1:Y:S02]  /*268f0*/  SHFL.IDX P6, R14, R13, R12, R11 ;  /* 0x0000000c0d0e7389 */ /* 0x00006400000c000b */
[----:B01----:R-:W-:Y:S01]  /*26900*/  ENDCOLLECTIVE ;  /* 0x000000000000791b */ /* 0x003fe20003800000 */
.L_x_7095:
[----:B------:R-:W-:Y:S02]  /*26910*/  IMAD.MOV.U32 R13, RZ, RZ, R6 ;  /* 0x000000ffff0d7224 */ /* 0x000fe400078e0006 */
[----:B------:R-:W-:-:S07]  /*26920*/  IMAD.MOV.U32 R5, RZ, RZ, R14 ;  /* 0x000000ffff057224 */ /* 0x000fce00078e000e */
[----:B------:R-:W-:Y:S05]  /*26930*/  WARPSYNC.COLLECTIVE R15, `(.L_x_7096) ;  /* 0x000000000f087348 */ /* 0x000fea0003c00000 */
[----:B------:R0:W1:Y:S02]  /*26940*/  SHFL.IDX P6, R14, R13, R12, R11 ;  /* 0x0000000c0d0e7389 */ /* 0x00006400000c000b */
[----:B01----:R-:W-:Y:S01]  /*26950*/  ENDCOLLECTIVE ;  /* 0x000000000000791b */ /* 0x003fe20003800000 */
.L_x_7096:
[----:B------:R-:W-:Y:S05]  /*26960*/  BRA `(.L_x_7097) ;  /* 0xfffffe0c00607947 */ /* 0x000fea000383ffff */
.L_x_6764:
[----:B------:R-:W-:Y:S01]  /*26970*/  BSSY B1, `(.L_x_7098) ;  /* 0x0000008000017945 */ /* 0x000fe20003800000 */
[----:B------:R-:W-:Y:S02]  /*26980*/  IMAD.MOV.U32 R13, RZ, RZ, R4 ;  /* 0x000000ffff0d7224 */ /* 0x000fe400078e0004 */
[----:B------:R-:W-:Y:S02]  /*26990*/  IMAD.MOV.U32 R12, RZ, RZ, 0x1 ;  /* 0x00000001ff0c7424 */ /* 0x000fe400078e00ff */
[----:B------:R-:W-:Y:S02]  /*269a0*/  IMAD.MOV.U32 R11, RZ, RZ, 0x1c1f ;  /* 0x00001c1fff0b7424 */ /* 0x000fe400078e00ff */
[----:B------:R-:W-:-:S07]  /*269b0*/  IMAD.MOV.U32 R15, RZ, RZ, -0x1 ;  /* 0xffffffffff0f7424 */ /* 0x000fce00078e00ff */
[----:B0---4-:R-:W-:Y:S05]  /*269c0*/  WARPSYNC.COLLECTIVE R15, `(.L_x_7099) ;  /* 0x000000000f087348 */ /* 0x011fea0003c00000 */
[----:B----4-:R1:W2:Y:S02]  /*269d0*/  SHFL.IDX P6, R14, R13, R12, R11 ;  /* 0x0000000c0d0e7389 */ /* 0x0102a400000c000b */
[----:B012---:R-:W-:Y:S01]  /*269e0*/  ENDCOLLECTIVE ;  /* 0x000000000000791b */ /* 0x007fe20003800000 */
.L_x_7099:
[----:B------:R-:W-:Y:S05]  /*269f0*/  BSYNC B1 ;  /* 0x0000000000017941 */ /* 0x000fea0003800000 */
.L_x_7098:
        /* <DEDUP_REMOVED lines=8> */
.L_x_7100:
[----:B------:R-:W-:Y:S02]  /*26a80*/  IMAD.MOV.U32 R13, RZ, RZ, R7 ;  /* 0x000000ffff0d7224 */ /* 0x000fe400078e0007 */
[----:B------:R-:W-:-:S07]  /*26a90*/  IMAD.MOV.U32 R2, RZ, RZ, R14 ;  /* 0x000000ffff027224 */ /* 0x000fce00078e000e */
[----:B------:R-:W-:Y:S05]  /*26aa0*/  WARPSYNC.COLLECTIVE R15, `(.L_x_7101) ;  /* 0x000000000f087348 */ /* 0x000fea0003c00000 */
[----:B------:R0:W1:Y:S02]  /*26ab0*/  SHFL.IDX P6, R14, R13, R12, R11 ;  /* 0x0000000c0d0e7389 */ /* 0x00006400000c000b */
[----:B01----:R-:W-:Y:S01]  /*26ac0*/  ENDCOLLECTIVE ;  /* 0x000000000000791b */ /* 0x003fe20003800000 */
.L_x_7101:
[----:B------:R-:W-:Y:S02]  /*26ad0*/  IMAD.MOV.U32 R13, RZ, RZ, R6 ;  /* 0x000000ffff0d7224 */ /* 0x000fe400078e0006 */
[----:B------:R-:W-:-:S07]  /*26ae0*/  IMAD.MOV.U32 R5, RZ, RZ, R14 ;  /* 0x000000ffff057224 */ /* 0x000fce00078e000e */
[----:B------:R-:W-:Y:S05]  /*26af0*/  WARPSYNC.COLLECTIVE R15, `(.L_x_7102) ;  /* 0x000000000f087348 */ /* 0x000fea0003c00000 */
[----:B------:R0:W1:Y:S02]  /*26b00*/  SHFL.IDX P6, R14, R13, R12, R11 ;  /* 0x0000000c0d0e7389 */ /* 0x00006400000c000b */
[----:B01----:R-:W-:Y:S01]  /*26b10*/  ENDCOLLECTIVE ;  /* 0x000000000000791b */ /* 0x003fe20003800000 */
.L_x_7102:
[----:B------:R-:W-:Y:S05]  /*26b20*/  BRA `(.L_x_7103) ;  /* 0xfffffe0c00b87947 */ /* 0x000fea000383ffff */
.L_x_6768:
[----:B0-----:R0:W1:Y:S02]  /*26b30*/  SYNCS.PHASECHK.TRANS64.TRYWAIT P0, [R18+URZ+0x38800], R21 ;  /* 0x03880015120075a7 */ /* 0x001064000800017f */
[----:B-1----:R-:W-:Y:S05]  /*26b40*/  @!P0 NANOSLEEP.SYNCS 0x989680 ;  /* 0x009896800000895d */ /* 0x002fea0003900000 */
[----:B------:R-:W1:Y:S02]  /*26b50*/  @!P0 SYNCS.PHASECHK.TRANS64 P0, [R18+URZ+0x38800], R21 ;  /* 0x03880015120085a7 */ /* 0x000e64000800007f */
[----:B-1----:R-:W-:Y:S05]  /*26b60*/  @!P0 BRA `(.L_x_6768) ;  /* 0xfffffffc00f08947 */ /* 0x002fea000383ffff */
[----:B------:R-:W-:Y:S05]  /*26b70*/  BRA `(.L_x_7104) ;  /* 0xfffffe1000987947 */ /* 0x000fea000383ffff */
.L_x_6776:
        /* <DEDUP_REMOVED lines=8> */
.L_x_7106:
[----:B------:R-:W-:Y:S05]  /*26c00*/  BSYNC B1 ;  /* 0x0000000000017941 */ /* 0x000fea0003800000 */
.L_x_7105:
        /* <DEDUP_REMOVED lines=8> */
.L_x_7107:
[----:B------:R-:W-:Y:S02]  /*26c90*/  IMAD.MOV.U32 R13, RZ, RZ, R7 ;  /* 0x000000ffff0d7224 */ /* 0x000fe400078e0007 */
[----:B------:R-:W-:-:S07]  /*26ca0*/  IMAD.MOV.U32 R2, RZ, RZ, R14 ;  /* 0x000000ffff027224 */ /* 0x000fce00078e000e */
[----:B------:R-:W-:Y:S05]  /*26cb0*/  WARPSYNC.COLLECTIVE R15, `(.L_x_7108) ;  /* 0x000000000f087348 */ /* 0x000fea0003c00000 */
[----:B------:R0:W1:Y:S02]  /*26cc0*/  SHFL.IDX P6, R14, R13, R12, R11 ;  /* 0x0000000c0d0e7389 */ /* 0x00006400000c000b */
[----:B01----:R-:W-:Y:S01]  /*26cd0*/  ENDCOLLECTIVE ;  /* 0x000000000000791b */ /* 0x003fe20003800000 */
.L_x_7108:
[----:B------:R-:W-:Y:S02]  /*26ce0*/  IMAD.MOV.U32 R13, RZ, RZ, R8 ;  /* 0x000000ffff0d7224 */ /* 0x000fe400078e0008 */
[----:B------:R-:W-:-:S07]  /*26cf0*/  IMAD.MOV.U32 R5, RZ, RZ, R14 ;  /* 0x000000ffff057224 */ /* 0x000fce00078e000e */
[----:B------:R-:W-:Y:S05]  /*26d00*/  WARPSYNC.COLLECTIVE R15, `(.L_x_7109) ;  /* 0x000000000f087348 */ /* 0x000fea0003c00000 */
[----:B------:R0:W1:Y:S02]  /*26d10*/  SHFL.IDX P6, R14, R13, R12, R11 ;  /* 0x0000000c0d0e7389 */ /* 0x00006400000c000b */
[----:B01----:R-:W-:Y:S01]  /*26d20*/  ENDCOLLECTIVE ;  /* 0x000000000000791b */ /* 0x003fe20003800000 */
.L_x_7109:
[----:B------:R-:W-:Y:S05]  /*26d30*/  BRA `(.L_x_7110) ;  /* 0xfffffe1c00b07947 */ /* 0x000fea000383ffff */
.L_x_6779:
        /* <DEDUP_REMOVED lines=8> */
.L_x_7112:
[----:B------:R-:W-:Y:S05]  /*26dc0*/  BSYNC B1 ;  /* 0x0000000000017941 */ /* 0x000fea0003800000 */
.L_x_7111:
        /* <DEDUP_REMOVED lines=8> */
.L_x_7113:
[----:B------:R-:W-:Y:S02]  /*26e50*/  IMAD.MOV.U32 R13, RZ, RZ, R7 ;  /* 0x000000ffff0d7224 */ /* 0x000fe400078e0007 */
[----:B------:R-:W-:-:S07]  /*26e60*/  IMAD.MOV.U32 R2, RZ, RZ, R14 ;  /* 0x000000ffff027224 */ /* 0x000fce00078e000e */
[----:B------:R-:W-:Y:S05]  /*26e70*/  WARPSYNC.COLLECTIVE R15, `(.L_x_7114) ;  /* 0x000000000f087348 */ /* 0x000fea0003c00000 */
[----:B------:R0:W1:Y:S02]  /*26e80*/  SHFL.IDX P6, R14, R13, R12, R11 ;  /* 0x0000000c0d0e7389 */ /* 0x00006400000c000b */
[----:B01----:R-:W-:Y:S01]  /*26e90*/  ENDCOLLECTIVE ;  /* 0x000000000000791b */ /* 0x003fe20003800000 */
.L_x_7114:
[----:B------:R-:W-:Y:S02]  /*26ea0*/  IMAD.MOV.U32 R13, RZ, RZ, R8 ;  /* 0x000000ffff0d7224 */ /* 0x000fe400078e0008 */
[----:B------:R-:W-:-:S07]  /*26eb0*/  IMAD.MOV.U32 R7, RZ, RZ, R14 ;  /* 0x000000ffff077224 */ /* 0x000fce00078e000e */
[----:B------:R-:W-:Y:S05]  /*26ec0*/  WARPSYNC.COLLECTIVE R15, `(.L_x_7115) ;  /* 0x000000000f087348 */ /* 0x000fea0003c00000 */
[----:B------:R0:W1:Y:S02]  /*26ed0*/  SHFL.IDX P6, R14, R13, R12, R11 ;  /* 0x0000000c0d0e7389 */ /* 0x00006400000c000b */
[----:B01----:R-:W-:Y:S01]  /*26ee0*/  ENDCOLLECTIVE ;  /* 0x000000000000791b */ /* 0x003fe20003800000 */
.L_x_7115:
[----:B------:R-:W-:Y:S05]  /*26ef0*/  BRA `(.L_x_7116) ;  /* 0xfffffe1c00d87947 */ /* 0x000fea000383ffff */
.L_x_6783:
[----:B0-----:R0:W1:Y:S02]  /*26f00*/  SYNCS.PHASECHK.TRANS64.TRYWAIT P1, [R18+URZ+0x38800], R13 ;  /* 0x0388000d120075a7 */ /* 0x001064000802017f */
[----:B-1----:R-:W-:Y:S05]  /*26f10*/  @!P1 NANOSLEEP.SYNCS 0x989680 ;  /* 0x009896800000995d */ /* 0x002fea0003900000 */
[----:B------:R-:W1:Y:S02]  /*26f20*/  @!P1 SYNCS.PHASECHK.TRANS64 P1, [R18+URZ+0x38800], R13 ;  /* 0x0388000d120095a7 */ /* 0x000e64000802007f */
[----:B-1----:R-:W-:Y:S05]  /*26f30*/  @!P1 BRA `(.L_x_6783) ;  /* 0xfffffffc00f09947 */ /* 0x002fea000383ffff */
[----:B------:R-:W-:Y:S05]  /*26f40*/  BRA `(.L_x_7117) ;  /* 0xfffffe20006c7947 */ /* 0x000fea000383ffff */
.L_x_6789:
[----:B-1----:R1:W2:Y:S02]  /*26f50*/  SYNCS.PHASECHK.TRANS64.TRYWAIT P1, [R0+URZ+0x38830], R9 ;  /* 0x03883009000075a7 */ /* 0x0022a4000802017f */
[----:B--2---:R-:W-:Y:S05]  /*26f60*/  @!P1 NANOSLEEP.SYNCS 0x989680 ;  /* 0x009896800000995d */ /* 0x004fea0003900000 */
[----:B------:R-:W2:Y:S02]  /*26f70*/  @!P1 SYNCS.PHASECHK.TRANS64 P1, [R0+URZ+0x38830], R9 ;  /* 0x03883009000095a7 */ /* 0x000ea4000802007f */
[----:B--2---:R-:W-:Y:S05]  /*26f80*/  @!P1 BRA `(.L_x_6789) ;  /* 0xfffffffc00f09947 */ /* 0x004fea000383ffff */
[----:B------:R-:W-:Y:S05]  /*26f90*/  BRA `(.L_x_6788) ;  /* 0xfffffe2c00c47947 */ /* 0x000fea000383ffff */
.L_x_6791:
[----:B--2---:R2:W3:Y:S02]  /*26fa0*/  SYNCS.PHASECHK.TRANS64.TRYWAIT P1, [R18+URZ+0x38810], R3 ;  /* 0x03881003120075a7 */ /* 0x0044e4000802017f */
[----:B---3--:R-:W-:Y:S05]  /*26fb0*/  @!P1 NANOSLEEP.SYNCS 0x989680 ;  /* 0x009896800000995d */ /* 0x008fea0003900000 */
[----:B------:R-:W3:Y:S02]  /*26fc0*/  @!P1 SYNCS.PHASECHK.TRANS64 P1, [R18+URZ+0x38810], R3 ;  /* 0x03881003120095a7 */ /* 0x000ee4000802007f */
[----:B---3--:R-:W-:Y:S05]  /*26fd0*/  @!P1 BRA `(.L_x_6791) ;  /* 0xfffffffc00f09947 */ /* 0x008fea000383ffff */
[----:B------:R-:W-:Y:S05]  /*26fe0*/  BRA `(.L_x_7118) ;  /* 0xfffffe3000747947 */ /* 0x000fea000383ffff */
.L_x_6795:
[----:B----4-:R4:W0:Y:S02]  /*26ff0*/  SYNCS.PHASECHK.TRANS64.TRYWAIT P2, [R0+URZ+0x38850], R9 ;  /* 0x03885009000075a7 */ /* 0x010824000804017f */
[----:B0-----:R-:W-:Y:S05]  /*27000*/  @!P2 NANOSLEEP.SYNCS 0x989680 ;  /* 0x009896800000a95d */ /* 0x001fea0003900000 */
[----:B------:R-:W0:Y:S02]  /*27010*/  @!P2 SYNCS.PHASECHK.TRANS64 P2, [R0+URZ+0x38850], R9 ;  /* 0x038850090000a5a7 */ /* 0x000e24000804007f */
[----:B0-----:R-:W-:Y:S05]  /*27020*/  @!P2 BRA `(.L_x_6795) ;  /* 0xfffffffc00f0a947 */ /* 0x001fea000383ffff */
[----:B------:R-:W-:Y:S05]  /*27030*/  BRA `(.L_x_6794) ;  /* 0xfffffe3000987947 */ /* 0x000fea000383ffff */
.L_x_6815:
[----:B-1----:R1:W2:Y:S02]  /*27040*/  SYNCS.PHASECHK.TRANS64.TRYWAIT P3, [R201+URZ+0x38830], R14 ;  /* 0x0388300ec90075a7 */ /* 0x0022a4000806017f */
[----:B--2---:R-:W-:Y:S05]  /*27050*/  @!P3 NANOSLEEP.SYNCS 0x989680 ;  /* 0x009896800000b95d */ /* 0x004fea0003900000 */
[----:B------:R-:W2:Y:S02]  /*27060*/  @!P3 SYNCS.PHASECHK.TRANS64 P3, [R201+URZ+0x38830], R14 ;  /* 0x0388300ec900b5a7 */ /* 0x000ea4000806007f */
[----:B--2---:R-:W-:Y:S05]  /*27070*/  @!P3 BRA `(.L_x_6815) ;  /* 0xfffffffc00f0b947 */ /* 0x004fea000383ffff */
[----:B------:R-:W-:Y:S05]  /*27080*/  BRA `(.L_x_6814) ;  /* 0xfffffe6800547947 */ /* 0x000fea000383ffff */
.L_x_6820:
[----:B---3--:R3:W4:Y:S02]  /*27090*/  SYNCS.PHASECHK.TRANS64.TRYWAIT P3, [R201+URZ+0x38850], R14 ;  /* 0x0388500ec90075a7 */ /* 0x008724000806017f */
[----:B----4-:R-:W-:Y:S05]  /*270a0*/  @!P3 NANOSLEEP.SYNCS 0x989680 ;  /* 0x009896800000b95d */ /* 0x010fea0003900000 */
[----:B------:R-:W4:Y:S02]  /*270b0*/  @!P3 SYNCS.PHASECHK.TRANS64 P3, [R201+URZ+0x38850], R14 ;  /* 0x0388500ec900b5a7 */ /* 0x000f24000806007f */
[----:B----4-:R-:W-:Y:S05]  /*270c0*/  @!P3 BRA `(.L_x_6820) ;  /* 0xfffffffc00f0b947 */ /* 0x010fea000383ffff */
[----:B------:R-:W-:Y:S05]  /*270d0*/  BRA `(.L_x_6819) ;  /* 0xfffffe6800f07947 */ /* 0x000fea000383ffff */
.L_x_6841:
[----:B-1----:R1:W2:Y:S02]  /*270e0*/  SYNCS.PHASECHK.TRANS64.TRYWAIT P3, [R15+URZ+0x38830], R9 ;  /* 0x038830090f0075a7 */ /* 0x0022a4000806017f */
[----:B--2---:R-:W-:Y:S05]  /*270f0*/  @!P3 NANOSLEEP.SYNCS 0x989680 ;  /* 0x009896800000b95d */ /* 0x004fea0003900000 */
[----:B------:R-:W2:Y:S02]  /*27100*/  @!P3 SYNCS.PHASECHK.TRANS64 P3, [R15+URZ+0x38830], R9 ;  /* 0x038830090f00b5a7 */ /* 0x000ea4000806007f */
[----:B--2---:R-:W-:Y:S05]  /*27110*/  @!P3 BRA `(.L_x_6841) ;  /* 0xfffffffc00f0b947 */ /* 0x004fea000383ffff */
[----:B------:R-:W-:Y:S05]  /*27120*/  BRA `(.L_x_6840) ;  /* 0xfffffea800387947 */ /* 0x000fea000383ffff */
.L_x_6846:
[----:B---3--:R3:W4:Y:S02]  /*27130*/  SYNCS.PHASECHK.TRANS64.TRYWAIT P3, [R15+URZ+0x38850], R9 ;  /* 0x038850090f0075a7 */ /* 0x008724000806017f */
[----:B----4-:R-:W-:Y:S05]  /*27140*/  @!P3 NANOSLEEP.SYNCS 0x989680 ;  /* 0x009896800000b95d */ /* 0x010fea0003900000 */
[----:B------:R-:W4:Y:S02]  /*27150*/  @!P3 SYNCS.PHASECHK.TRANS64 P3, [R15+URZ+0x38850], R9 ;  /* 0x038850090f00b5a7 */ /* 0x000f24000806007f */
[----:B----4-:R-:W-:Y:S05]  /*27160*/  @!P3 BRA `(.L_x_6846) ;  /* 0xfffffffc00f0b947 */ /* 0x010fea000383ffff */
[----:B------:R-:W-:Y:S05]  /*27170*/  BRA `(.L_x_6845) ;  /* 0xfffffea800d47947 */ /* 0x000fea000383ffff */
.L_x_6854:
[----:B-1----:R1:W2:Y:S02]  /*27180*/  SYNCS.PHASECHK.TRANS64.TRYWAIT P2, [R21+URZ+0x38830], R9 ;  /* 0x03883009150075a7 */ /* 0x0022a4000804017f */
[----:B--2---:R-:W-:Y:S05]  /*27190*/  @!P2 NANOSLEEP.SYNCS 0x989680 ;  /* 0x009896800000a95d */ /* 0x004fea0003900000 */
[----:B------:R-:W2:Y:S02]  /*271a0*/  @!P2 SYNCS.PHASECHK.TRANS64 P2, [R21+URZ+0x38830], R9 ;  /* 0x038830091500a5a7 */ /* 0x000ea4000804007f */
[----:B--2---:R-:W-:Y:S05]  /*271b0*/  @!P2 BRA `(.L_x_6854) ;  /* 0xfffffffc00f0a947 */ /* 0x004fea000383ffff */
[----:B------:R-:W-:Y:S05]  /*271c0*/  BRA `(.L_x_6853) ;  /* 0xfffffed800b87947 */ /* 0x000fea000383ffff */
.L_x_6859:
[----:B---3--:R3:W4:Y:S02]  /*271d0*/  SYNCS.PHASECHK.TRANS64.TRYWAIT P2, [R21+URZ+0x38850], R9 ;  /* 0x03885009150075a7 */ /* 0x008724000804017f */
[----:B----4-:R-:W-:Y:S05]  /*271e0*/  @!P2 NANOSLEEP.SYNCS 0x989680 ;  /* 0x009896800000a95d */ /* 0x010fea0003900000 */
[----:B------:R-:W4:Y:S02]  /*271f0*/  @!P2 SYNCS.PHASECHK.TRANS64 P2, [R21+URZ+0x38850], R9 ;  /* 0x038850091500a5a7 */ /* 0x000f24000804007f */
[----:B----4-:R-:W-:Y:S05]  /*27200*/  @!P2 BRA `(.L_x_6859) ;  /* 0xfffffffc00f0a947 */ /* 0x010fea000383ffff */
[----:B------:R-:W-:Y:S05]  /*27210*/  BRA `(.L_x_6858) ;  /* 0xfffffedc00547947 */ /* 0x000fea000383ffff */
.L_x_6905:
        /* <DEDUP_REMOVED lines=11> */
.L_x_7120:
[----:B------:R-:W-:Y:S05]  /*272d0*/  BSYNC B1 ;  /* 0x0000000000017941 */ /* 0x000fea0003800000 */
.L_x_7119:
[----:B------:R-:W-:Y:S05]  /*272e0*/  BRA `(.L_x_7121) ;  /* 0xffffff6400c07947 */ /* 0x000fea000383ffff */
.L_x_6907:
[----:B------:R-:W-:Y:S01]  /*272f0*/  BSSY B1, `(.L_x_7122) ;  /* 0x0000006000017945 */ /* 0x000fe20003800000 */
[----:B------:R-:W-:-:S07]  /*27300*/  IMAD.MOV.U32 R15, RZ, RZ, -0x1 ;  /* 0xffffffffff0f7424 */ /* 0x000fce00078e00ff */
[----:B01----:R-:W-:Y:S05]  /*27310*/  WARPSYNC.COLLECTIVE R15, `(.L_x_7123) ;  /* 0x000000000f0c7348 */ /* 0x003fea0003c00000 */
[----:B------:R-:W-:Y:S02]  /*27320*/  ELECT P6, UR62, PT ;  /* 0x00000000003e782f */ /* 0x000fe400038c0000 */
[----:B------:R-:W-:Y:S01]  /*27330*/  MOV R14, UR62 ;  /* 0x0000003e000e7c02 */ /* 0x000fe20008000f00 */
[----:B01----:R-:W-:Y:S10]  /*27340*/  ENDCOLLECTIVE ;  /* 0x000000000000791b */ /* 0x003ff40003800000 */
.L_x_7123:
[----:B------:R-:W-:Y:S05]  /*27350*/  BSYNC B1 ;  /* 0x0000000000017941 */ /* 0x000fea0003800000 */
.L_x_7122:
[----:B------:R-:W-:Y:S05]  /*27360*/  BRA `(.L_x_6906) ;  /* 0xffffff6400b87947 */ /* 0x000fea000383ffff */
.L_x_6909:
[----:B-1----:R-:W2:Y:S02]  /*27370*/  LDL R5, [R1] ;  /* 0x0000000001057983 */ /* 0x002ea40000100800 */
[----:B--2---:R1:W2:Y:S02]  /*27380*/  SYNCS.PHASECHK.TRANS64.TRYWAIT P0, [R5+URZ+0x38820], R4 ;  /* 0x03882004050075a7 */ /* 0x0042a4000800017f */
[----:B--2---:R-:W-:Y:S05]  /*27390*/  @!P0 NANOSLEEP.SYNCS 0x989680 ;  /* 0x009896800000895d */ /* 0x004fea0003900000 */
[----:B------:R-:W2:Y:S02]  /*273a0*/  @!P0 SYNCS.PHASECHK.TRANS64 P0, [R5+URZ+0x38820], R4 ;  /* 0x03882004050085a7 */ /* 0x000ea4000800007f */
[----:B--2---:R-:W-:Y:S05]  /*273b0*/  @!P0 BRA `(.L_x_6909) ;  /* 0xfffffffc00ec8947 */ /* 0x004fea000383ffff */
[----:B------:R-:W-:Y:S05]  /*273c0*/  BRA `(.L_x_7124) ;  /* 0xffffff6400c87947 */ /* 0x000fea000383ffff */
.L_x_6913:
[----:B-1----:R1:W2:Y:S02]  /*273d0*/  SYNCS.PHASECHK.TRANS64.TRYWAIT P0, [R5+URZ+0x388a0], R9 ;  /* 0x0388a009050075a7 */ /* 0x0022a4000800017f */
[----:B--2---:R-:W-:Y:S05]  /*273e0*/  @!P0 NANOSLEEP.SYNCS 0x989680 ;  /* 0x009896800000895d */ /* 0x004fea0003900000 */
[----:B------:R-:W2:Y:S02]  /*273f0*/  @!P0 SYNCS.PHASECHK.TRANS64 P0, [R5+URZ+0x388a0], R9 ;  /* 0x0388a009050085a7 */ /* 0x000ea4000800007f */
[----:B--2---:R-:W-:Y:S05]  /*27400*/  @!P0 BRA `(.L_x_6913) ;  /* 0xfffffffc00f08947 */ /* 0x004fea000383ffff */
[----:B------:R-:W-:Y:S05]  /*27410*/  BRA `(.L_x_7125) ;  /* 0xffffff6400ec7947 */ /* 0x000fea000383ffff */
.L_x_6918:
[----:B--2---:R2:W3:Y:S02]  /*27420*/  SYNCS.PHASECHK.TRANS64.TRYWAIT P0, [R5+URZ+0x388c0], R9 ;  /* 0x0388c009050075a7 */ /* 0x0044e4000800017f */
[----:B---3--:R-:W-:Y:S05]  /*27430*/  @!P0 NANOSLEEP.SYNCS 0x989680 ;  /* 0x009896800000895d */ /* 0x008fea0003900000 */
[----:B------:R-:W3:Y:S02]  /*27440*/  @!P0 SYNCS.PHASECHK.TRANS64 P0, [R5+URZ+0x388c0], R9 ;  /* 0x0388c009050085a7 */ /* 0x000ee4000800007f */
[----:B---3--:R-:W-:Y:S05]  /*27450*/  @!P0 BRA `(.L_x_6918) ;  /* 0xfffffffc00f08947 */ /* 0x008fea000383ffff */
[----:B------:R-:W-:Y:S05]  /*27460*/  BRA `(.L_x_7126) ;  /* 0xffffff6800707947 */ /* 0x000fea000383ffff */
.L_x_6932:
[----:B-1----:R1:W2:Y:S02]  /*27470*/  SYNCS.PHASECHK.TRANS64.TRYWAIT P1, [R5+URZ+0x388a0], R6 ;  /* 0x0388a006050075a7 */ /* 0x0022a4000802017f */
[----:B--2---:R-:W-:Y:S05]  /*27480*/  @!P1 NANOSLEEP.SYNCS 0x989680 ;  /* 0x009896800000995d */ /* 0x004fea0003900000 */
[----:B------:R-:W2:Y:S02]  /*27490*/  @!P1 SYNCS.PHASECHK.TRANS64 P1, [R5+URZ+0x388a0], R6 ;  /* 0x0388a006050095a7 */ /* 0x000ea4000802007f */
[----:B--2---:R-:W-:Y:S05]  /*274a0*/  @!P1 BRA `(.L_x_6932) ;  /* 0xfffffffc00f09947 */ /* 0x004fea000383ffff */
[----:B------:R-:W-:Y:S05]  /*274b0*/  BRA `(.L_x_7127) ;  /* 0xffffff7000f87947 */ /* 0x000fea000383ffff */
.L_x_6937:
[----:B--2---:R2:W3:Y:S02]  /*274c0*/  SYNCS.PHASECHK.TRANS64.TRYWAIT P1, [R5+URZ+0x388c0], R6 ;  /* 0x0388c006050075a7 */ /* 0x0044e4000802017f */
[----:B---3--:R-:W-:Y:S05]  /*274d0*/  @!P1 NANOSLEEP.SYNCS 0x989680 ;  /* 0x009896800000995d */ /* 0x008fea0003900000 */
[----:B------:R-:W3:Y:S02]  /*274e0*/  @!P1 SYNCS.PHASECHK.TRANS64 P1, [R5+URZ+0x388c0], R6 ;  /* 0x0388c006050095a7 */ /* 0x000ee4000802007f */
[----:B---3--:R-:W-:Y:S05]  /*274f0*/  @!P1 BRA `(.L_x_6937) ;  /* 0xfffffffc00f09947 */ /* 0x008fea000383ffff */
[----:B------:R-:W-:Y:S05]  /*27500*/  BRA `(.L_x_7128) ;  /* 0xffffff7400787947 */ /* 0x000fea000383ffff */
.L_x_6965:
[----:B------:R-:W2:Y:S01]  /*27510*/  S2R R4, SR_TID.X ;  /* 0x0000000000047919 */ /* 0x000ea20000002100 */
[----:B------:R-:W-:Y:S01]  /*27520*/  BSSY B0, `(.L_x_7129) ;  /* 0x000000a000007945 */ /* 0x000fe20003800000 */
[----:B------:R-:W-:Y:S02]  /*27530*/  IMAD.MOV.U32 R12, RZ, RZ, RZ ;  /* 0x000000ffff0c7224 */ /* 0x000fe400078e00ff */
        /* <DEDUP_REMOVED lines=8> */
.L_x_7130:
[----:B------:R-:W-:Y:S05]  /*275c0*/  BSYNC B0 ;  /* 0x0000000000007941 */ /* 0x000fea0003800000 */
.L_x_7129:
[----:B------:R-:W-:Y:S05]  /*275d0*/  BRA `(.L_x_7131) ;  /* 0xffffff8800547947 */ /* 0x000fea000383ffff */
.L_x_6967:
[----:B------:R-:W-:Y:S01]  /*275e0*/  BSSY B0, `(.L_x_7132) ;  /* 0x0000006000007945 */ /* 0x000fe20003800000 */
[----:B------:R-:W-:-:S07]  /*275f0*/  IMAD.MOV.U32 R15, RZ, RZ, -0x1 ;  /* 0xffffffffff0f7424 */ /* 0x000fce00078e00ff */
[----:B01-3--:R-:W-:Y:S05]  /*27600*/  WARPSYNC.COLLECTIVE R15, `(.L_x_7133) ;  /* 0x000000000f0c7348 */ /* 0x00bfea0003c00000 */
[----:B------:R-:W-:Y:S02]  /*27610*/  ELECT P6, UR62, PT ;  /* 0x00000000003e782f */ /* 0x000fe400038c0000 */
[----:B------:R-:W-:Y:S01]  /*27620*/  MOV R14, UR62 ;  /* 0x0000003e000e7c02 */ /* 0x000fe20008000f00 */
[----:B01-3--:R-:W-:Y:S10]  /*27630*/  ENDCOLLECTIVE ;  /* 0x000000000000791b */ /* 0x00bff40003800000 */
.L_x_7133:
[----:B------:R-:W-:Y:S05]  /*27640*/  BSYNC B0 ;  /* 0x0000000000007941 */ /* 0x000fea0003800000 */
.L_x_7132:
[----:B------:R-:W-:Y:S05]  /*27650*/  BRA `(.L_x_7134) ;  /* 0xffffff8800607947 */ /* 0x000fea000383ffff */
.L_x_6969:
[----:B-1----:R1:W2:Y:S02]  /*27660*/  SYNCS.PHASECHK.TRANS64.TRYWAIT P0, [R0+URZ+0x38840], R2 ;  /* 0x03884002000075a7 */ /* 0x0022a4000800017f */
[----:B--2---:R-:W-:Y:S05]  /*27670*/  @!P0 NANOSLEEP.SYNCS 0x989680 ;  /* 0x009896800000895d */ /* 0x004fea0003900000 */
[----:B------:R-:W2:Y:S02]  /*27680*/  @!P0 SYNCS.PHASECHK.TRANS64 P0, [R0+URZ+0x38840], R2 ;  /* 0x03884002000085a7 */ /* 0x000ea4000800007f */
[----:B--2---:R-:W-:Y:S05]  /*27690*/  @!P0 BRA `(.L_x_6969) ;  /* 0xfffffffc00f08947 */ /* 0x004fea000383ffff */
[----:B------:R-:W-:Y:S05]  /*276a0*/  BRA `(.L_x_7135) ;  /* 0xffffff8800c87947 */ /* 0x000fea000383ffff */
.L_x_6973:
        /* <DEDUP_REMOVED lines=10> */
.L_x_7136:
[----:B------:R0:W-:Y:S01]  /*27750*/  STL [R1+0x2c], R8 ;  /* 0x00002c0801007387 */ /* 0x0001e20000100800 */
[----:B------:R-:W-:Y:S02]  /*27760*/  IMAD.MOV.U32 R13, RZ, RZ, R3 ;  /* 0x000000ffff0d7224 */ /* 0x000fe400078e0003 */
[----:B------:R-:W-:-:S07]  /*27770*/  IMAD.MOV.U32 R4, RZ, RZ, R14 ;  /* 0x000000ffff047224 */ /* 0x000fce00078e000e */
[----:B0-----:R-:W-:Y:S05]  /*27780*/  WARPSYNC.COLLECTIVE R15, `(.L_x_7137) ;  /* 0x000000000f087348 */ /* 0x001fea0003c00000 */
[----:B------:R1:W2:Y:S02]  /*27790*/  SHFL.IDX P6, R14, R13, R12, R11 ;  /* 0x0000000c0d0e7389 */ /* 0x0002a400000c000b */
[----:B012---:R-:W-:Y:S01]  /*277a0*/  ENDCOLLECTIVE ;  /* 0x000000000000791b */ /* 0x007fe20003800000 */
.L_x_7137:
[----:B------:R-:W-:Y:S02]  /*277b0*/  IMAD.MOV.U32 R13, RZ, RZ, R2 ;  /* 0x000000ffff0d7224 */ /* 0x000fe400078e0002 */
[----:B------:R-:W-:Y:S02]  /*277c0*/  IMAD.MOV.U32 R12, RZ, RZ, 0x1 ;  /* 0x00000001ff0c7424 */ /* 0x000fe400078e00ff */
[----:B------:R-:W-:-:S07]  /*277d0*/  IMAD.MOV.U32 R5, RZ, RZ, R14 ;  /* 0x000000ffff057224 */ /* 0x000fce00078e000e */
[----:B------:R-:W-:Y:S05]  /*277e0*/  WARPSYNC.COLLECTIVE R15, `(.L_x_7138) ;  /* 0x000000000f087348 */ /* 0x000fea0003c00000 */
[----:B------:R0:W1:Y:S02]  /*277f0*/  SHFL.IDX P6, R14, R13, R12, R11 ;  /* 0x0000000c0d0e7389 */ /* 0x00006400000c000b */
[----:B01----:R-:W-:Y:S01]  /*27800*/  ENDCOLLECTIVE ;  /* 0x000000000000791b */ /* 0x003fe20003800000 */
.L_x_7138:
[----:B------:R-:W-:Y:S02]  /*27810*/  IMAD.MOV.U32 R13, RZ, RZ, R3 ;  /* 0x000000ffff0d7224 */ /* 0x000fe400078e0003 */
[----:B------:R-:W-:-:S07]  /*27820*/  IMAD.MOV.U32 R6, RZ, RZ, R14 ;  /* 0x000000ffff067224 */ /* 0x000fce00078e000e */
[----:B------:R-:W-:Y:S05]  /*27830*/  WARPSYNC.COLLECTIVE R15, `(.L_x_7139) ;  /* 0x000000000f087348 */ /* 0x000fea0003c00000 */
[----:B------:R0:W1:Y:S02]  /*27840*/  SHFL.IDX P6, R14, R13, R12, R11 ;  /* 0x0000000c0d0e7389 */ /* 0x00006400000c000b */
[----:B01----:R-:W-:Y:S01]  /*27850*/  ENDCOLLECTIVE ;  /* 0x000000000000791b */ /* 0x003fe20003800000 */
.L_x_7139:
        /* <DEDUP_REMOVED lines=22> */
.L_x_7140:
        /* <DEDUP_REMOVED lines=10> */
.L_x_7141:
        /* <DEDUP_REMOVED lines=11> */
.L_x_7142:
        /* <DEDUP_REMOVED lines=14> */
.L_x_7143:
[----:B------:R-:W-:Y:S01]  /*27bf0*/  IMAD.MOV.U32 R3, RZ, RZ, R14 ;  /* 0x000000ffff037224 */ /* 0x000fe200078e000e */
[----:B------:R-:W-:Y:S06]  /*27c00*/  BRA `(.L_x_7144) ;  /* 0xffffff9000307947 */ /* 0x000fec000383ffff */
.L_x_6977:
        /* <DEDUP_REMOVED lines=28> */
.L_x_7146:
[----:B------:R-:W-:Y:S05]  /*27dd0*/  BSYNC B0 ;  /* 0x0000000000007941 */ /* 0x000fea0003800000 */
.L_x_7145:
        /* <DEDUP_REMOVED lines=12> */
.L_x_7147:
        /* <DEDUP_REMOVED lines=43> */
.L_x_7148:
        /* <DEDUP_REMOVED lines=17> */
.L_x_7149:
        /* <DEDUP_REMOVED lines=29> */
.L_x_7150:
        /* <DEDUP_REMOVED lines=13> */
.L_x_7151:
        /* <DEDUP_REMOVED lines=35> */
.L_x_7152:
[----:B------:R-:W-:Y:S02]  /*28730*/  IMAD.MOV.U32 R13, RZ, RZ, R0 ;  /* 0x000000ffff0d7224 */ /* 0x000fe400078e0000 */
[----:B------:R-:W-:-:S07]  /*28740*/  IMAD.MOV.U32 R4, RZ, RZ, R14 ;  /* 0x000000ffff047224 */ /* 0x000fce00078e000e */
[----:B------:R-:W-:Y:S05]  /*28750*/  WARPSYNC.COLLECTIVE R15, `(.L_x_7153) ;  /* 0x000000000f087348 */ /* 0x000fea0003c00000 */
[----:B------:R0:W1:Y:S02]  /*28760*/  SHFL.IDX P6, R14, R13, R12, R11 ;  /* 0x0000000c0d0e7389 */ /* 0x00006400000c000b */
[----:B01----:R-:W-:Y:S01]  /*28770*/  ENDCOLLECTIVE ;  /* 0x000000000000791b */ /* 0x003fe20003800000 */
.L_x_7153:
[----:B------:R-:W-:Y:S01]  /*28780*/  IMAD.MOV.U32 R0, RZ, RZ, R14 ;  /* 0x000000ffff007224 */ /* 0x000fe200078e000e */
[----:B------:R-:W-:Y:S06]  /*28790*/  BRA `(.L_x_7154) ;  /* 0xffffff9400147947 */ /* 0x000fec000383ffff */
.L_x_6982:
[----:B0-----:R-:W3:Y:S02]  /*287a0*/  LDL R2, [R1] ;  /* 0x0000000001027983 */ /* 0x001ee40000100800 */
[----:B---3--:R0:W3:Y:S02]  /*287b0*/  SYNCS.PHASECHK.TRANS64.TRYWAIT P0, [R2+URZ+0x38820], R0 ;  /* 0x03882000020075a7 */ /* 0x0080e4000800017f */
[----:B---3--:R-:W-:Y:S05]  /*287c0*/  @!P0 NANOSLEEP.SYNCS 0x989680 ;  /* 0x009896800000895d */ /* 0x008fea0003900000 */
[----:B------:R-:W3:Y:S02]  /*287d0*/  @!P0 SYNCS.PHASECHK.TRANS64 P0, [R2+URZ+0x38820], R0 ;  /* 0x03882000020085a7 */ /* 0x000ee4000800007f */
[----:B---3--:R-:W-:Y:S05]  /*287e0*/  @!P0 BRA `(.L_x_6982) ;  /* 0xfffffffc00ec8947 */ /* 0x008fea000383ffff */
[----:B------:R-:W-:Y:S05]  /*287f0*/  BRA `(.L_x_7155) ;  /* 0xffffff9400d47947 */ /* 0x000fea000383ffff */
.L_x_6986:
[----:B0-----:R0:W1:Y:S02]  /*28800*/  SYNCS.PHASECHK.TRANS64.TRYWAIT P0, [R0+URZ+0x38860], R2 ;  /* 0x03886002000075a7 */ /* 0x001064000800017f */
[----:B-1----:R-:W-:Y:S05]  /*28810*/  @!P0 NANOSLEEP.SYNCS 0x989680 ;  /* 0x009896800000895d */ /* 0x002fea0003900000 */
[----:B------:R-:W1:Y:S02]  /*28820*/  @!P0 SYNCS.PHASECHK.TRANS64 P0, [R0+URZ+0x38860], R2 ;  /* 0x03886002000085a7 */ /* 0x000e64000800007f */
[----:B-1----:R-:W-:Y:S05]  /*28830*/  @!P0 BRA `(.L_x_6986) ;  /* 0xfffffffc00f08947 */ /* 0x002fea000383ffff */
[----:B------:R-:W-:Y:S05]  /*28840*/  BRA `(.L_x_7156) ;  /* 0xffffff9800007947 */ /* 0x000fea000383ffff */
.L_x_7005:
[----:B-1----:R1:W3:Y:S02]  /*28850*/  SYNCS.PHASECHK.TRANS64.TRYWAIT P0, [R2+URZ+0x38840], R5 ;  /* 0x03884005020075a7 */ /* 0x0022e4000800017f */
[----:B---3--:R-:W-:Y:S05]  /*28860*/  @!P0 NANOSLEEP.SYNCS 0x989680 ;  /* 0x009896800000895d */ /* 0x008fea0003900000 */
[----:B------:R-:W3:Y:S02]  /*28870*/  @!P0 SYNCS.PHASECHK.TRANS64 P0, [R2+URZ+0x38840], R5 ;  /* 0x03884005020085a7 */ /* 0x000ee4000800007f */
[----:B---3--:R-:W-:Y:S05]  /*28880*/  @!P0 BRA `(.L_x_7005) ;  /* 0xfffffffc00f08947 */ /* 0x008fea000383ffff */
[----:B------:R-:W-:Y:S05]  /*28890*/  BRA `(.L_x_7157) ;  /* 0xffffffa4000c7947 */ /* 0x000fea000383ffff */
.L_x_7010:
[----:B0-----:R0:W3:Y:S02]  /*288a0*/  SYNCS.PHASECHK.TRANS64.TRYWAIT P0, [R2+URZ+0x38860], R5 ;  /* 0x03886005020075a7 */ /* 0x0010e4000800017f */
[----:B---3--:R-:W-:Y:S05]  /*288b0*/  @!P0 NANOSLEEP.SYNCS 0x989680 ;  /* 0x009896800000895d */ /* 0x008fea0003900000 */
[----:B------:R-:W3:Y:S02]  /*288c0*/  @!P0 SYNCS.PHASECHK.TRANS64 P0, [R2+URZ+0x38860], R5 ;  /* 0x03886005020085a7 */ /* 0x000ee4000800007f */
[----:B---3--:R-:W-:Y:S05]  /*288d0*/  @!P0 BRA `(.L_x_7010) ;  /* 0xfffffffc00f08947 */ /* 0x008fea000383ffff */
[----:B------:R-:W-:Y:S05]  /*288e0*/  BRA `(.L_x_7158) ;  /* 0xffffffa400907947 */ /* 0x000fea000383ffff */
.L_x_7025:
[----:B0-----:R0:W1:Y:S02]  /*288f0*/  SYNCS.PHASECHK.TRANS64.TRYWAIT P0, [R3+URZ+0x38840], R2 ;  /* 0x03884002030075a7 */ /* 0x001064000800017f */
[----:B-1----:R-:W-:Y:S05]  /*28900*/  @!P0 NANOSLEEP.SYNCS 0x989680 ;  /* 0x009896800000895d */ /* 0x002fea0003900000 */
[----:B------:R-:W1:Y:S02]  /*28910*/  @!P0 SYNCS.PHASECHK.TRANS64 P0, [R3+URZ+0x38840], R2 ;  /* 0x03884002030085a7 */ /* 0x000e64000800007f */
[----:B-1----:R-:W-:Y:S05]  /*28920*/  @!P0 BRA `(.L_x_7025) ;  /* 0xfffffffc00f08947 */ /* 0x002fea000383ffff */
[----:B------:R-:W-:Y:S05]  /*28930*/  BRA `(.L_x_7159) ;  /* 0xffffffb000807947 */ /* 0x000fea000383ffff */
.L_x_7030:
[----:B-1----:R1:W3:Y:S02]  /*28940*/  SYNCS.PHASECHK.TRANS64.TRYWAIT P0, [R3+URZ+0x38860], R2 ;  /* 0x03886002030075a7 */ /* 0x0022e4000800017f */
[----:B---3--:R-:W-:Y:S05]  /*28950*/  @!P0 NANOSLEEP.SYNCS 0x989680 ;  /* 0x009896800000895d */ /* 0x008fea0003900000 */
[----:B------:R-:W3:Y:S02]  /*28960*/  @!P0 SYNCS.PHASECHK.TRANS64 P0, [R3+URZ+0x38860], R2 ;  /* 0x03886002030085a7 */ /* 0x000ee4000800007f */
[----:B---3--:R-:W-:Y:S05]  /*28970*/  @!P0 BRA `(.L_x_7030) ;  /* 0xfffffffc00f08947 */ /* 0x008fea000383ffff */
[----:B------:R-:W-:Y:S05]  /*28980*/  BRA `(.L_x_7160) ;  /* 0xffffffb400007947 */ /* 0x000fea000383ffff */
.L_x_7045:
[----:B0-----:R0:W1:Y:S02]  /*28990*/  SYNCS.PHASECHK.TRANS64.TRYWAIT P0, [R3+URZ+0x38840], R2 ;  /* 0x03884002030075a7 */ /* 0x001064000800017f */
[----:B-1----:R-:W-:Y:S05]  /*289a0*/  @!P0 NANOSLEEP.SYNCS 0x989680 ;  /* 0x009896800000895d */ /* 0x002fea0003900000 */
[----:B------:R-:W1:Y:S02]  /*289b0*/  @!P0 SYNCS.PHASECHK.TRANS64 P0, [R3+URZ+0x38840], R2 ;  /* 0x03884002030085a7 */ /* 0x000e64000800007f */
[----:B-1----:R-:W-:Y:S05]  /*289c0*/  @!P0 BRA `(.L_x_7045) ;  /* 0xfffffffc00f08947 */ /* 0x002fea000383ffff */
[----:B------:R-:W-:Y:S05]  /*289d0*/  BRA `(.L_x_7161) ;  /* 0xffffffbc00cc7947 */ /* 0x000fea000383ffff */
.L_x_7050:
[----:B-1----:R1:W3:Y:S02]  /*289e0*/  SYNCS.PHASECHK.TRANS64.TRYWAIT P0, [R3+URZ+0x38860], R2 ;  /* 0x03886002030075a7 */ /* 0x0022e4000800017f */
[----:B---3--:R-:W-:Y:S05]  /*289f0*/  @!P0 NANOSLEEP.SYNCS 0x989680 ;  /* 0x009896800000895d */ /* 0x008fea0003900000 */
[----:B------:R-:W3:Y:S02]  /*28a00*/  @!P0 SYNCS.PHASECHK.TRANS64 P0, [R3+URZ+0x38860], R2 ;  /* 0x03886002030085a7 */ /* 0x000ee4000800007f */
[----:B---3--:R-:W-:Y:S05]  /*28a10*/  @!P0 BRA `(.L_x_7050) ;  /* 0xfffffffc00f08947 */ /* 0x008fea000383ffff */
[----:B------:R-:W-:Y:S05]  /*28a20*/  BRA `(.L_x_7162) ;  /* 0xffffffc000507947 */ /* 0x000fea000383ffff */
.L_x_7066:
[----:B------:R-:W-:Y:S01]  /*28a30*/  BSSY B0, `(.L_x_7163) ;  /* 0x0000008000007945 */ /* 0x000fe20003800000 */
[----:B------:R-:W-:Y:S02]  /*28a40*/  IMAD.MOV.U32 R13, RZ, RZ, R16 ;  /* 0x000000ffff0d7224 */ /* 0x000fe400078e0010 */
[----:B------:R-:W-:Y:S02]  /*28a50*/  IMAD.MOV.U32 R12, RZ, RZ, RZ ;  /* 0x000000ffff0c7224 */ /* 0x000fe400078e00ff */
[----:B0-----:R-:W-:Y:S02]  /*28a60*/  IMAD.MOV.U32 R11, RZ, RZ, 0x1f ;  /* 0x0000001fff0b7424 */ /* 0x001fe400078e00ff */
[----:B------:R-:W-:-:S07]  /*28a70*/  IMAD.MOV.U32 R15, RZ, RZ, -0x1 ;  /* 0xffffffffff0f7424 */ /* 0x000fce00078e00ff */
[----:B-12---:R-:W-:Y:S05]  /*28a80*/  WARPSYNC.COLLECTIVE R15, `(.L_x_7164) ;  /* 0x000000000f087348 */ /* 0x006fea0003c00000 */
[----:B------:R0:W3:Y:S02]  /*28a90*/  SHFL.IDX P6, R14, R13, R12, R11 ;  /* 0x0000000c0d0e7389 */ /* 0x0000e400000c000b */
[----:B0123--:R-:W-:Y:S01]  /*28aa0*/  ENDCOLLECTIVE ;  /* 0x000000000000791b */ /* 0x00ffe20003800000 */
.L_x_7164:
[----:B------:R-:W-:Y:S05]  /*28ab0*/  BSYNC B0 ;  /* 0x0000000000007941 */ /* 0x000fea0003800000 */
.L_x_7163:
        /* <DEDUP_REMOVED lines=9> */
.L_x_7165:
        /* <DEDUP_REMOVED lines=18> */
.L_x_7166:
        /* <DEDUP_REMOVED lines=8> */
.L_x_7167:
        /* <DEDUP_REMOVED lines=8> */
.L_x_7168:
        /* <DEDUP_REMOVED lines=8> */
.L_x_7169:
        /* <DEDUP_REMOVED lines=8> */
.L_x_7170:
        /* <DEDUP_REMOVED lines=9> */
.L_x_7171:
[----:B------:R-:W-:Y:S01]  /*28f00*/  IMAD.MOV.U32 R16, RZ, RZ, R14 ;  /* 0x000000ffff107224 */ /* 0x000fe200078e000e */
[----:B------:R-:W-:Y:S06]  /*28f10*/  BRA `(.L_x_7172) ;  /* 0xffffffc8008c7947 */ /* 0x000fec000383ffff */
.L_x_7071:
[----:B------:R-:W-:Y:S01]  /*28f20*/  BSSY B0, `(.L_x_7173) ;  /* 0x0000008000007945 */ /* 0x000fe20003800000 */
[----:B-----5:R-:W-:Y:S02]  /*28f30*/  IMAD.MOV.U32 R13, RZ, RZ, R3 ;  /* 0x000000ffff0d7224 */ /* 0x020fe400078e0003 */
[----:B------:R-:W-:Y:S02]  /*28f40*/  IMAD.MOV.U32 R12, RZ, RZ, 0x1 ;  /* 0x00000001ff0c7424 */ /* 0x000fe400078e00ff */
[----:B0-----:R-:W-:Y:S02]  /*28f50*/  IMAD.MOV.U32 R11, RZ, RZ, RZ ;  /* 0x000000ffff0b7224 */ /* 0x001fe400078e00ff */
[----:B------:R-:W-:-:S07]  /*28f60*/  IMAD.MOV.U32 R15, RZ, RZ, -0x1 ;  /* 0xffffffffff0f7424 */ /* 0x000fce00078e00ff */
[----:B-12---:R-:W-:Y:S05]  /*28f70*/  WARPSYNC.COLLECTIVE R15, `(.L_x_7174) ;  /* 0x000000000f087348 */ /* 0x006fea0003c00000 */
[----:B------:R0:W3:Y:S02]  /*28f80*/  SHFL.UP P6, R14, R13, R12, R11 ;  /* 0x0400000c0d0e7389 */ /* 0x0000e400000c000b */
[----:B0123--:R-:W-:Y:S01]  /*28f90*/  ENDCOLLECTIVE ;  /* 0x000000000000791b */ /* 0x00ffe20003800000 */
.L_x_7174:
[----:B------:R-:W-:Y:S05]  /*28fa0*/  BSYNC B0 ;  /* 0x0000000000007941 */ /* 0x000fea0003800000 */
.L_x_7173:
        /* <DEDUP_REMOVED lines=10> */
.L_x_7175:
        /* <DEDUP_REMOVED lines=8> */
.L_x_7176:
        /* <DEDUP_REMOVED lines=8> */
.L_x_7177:
        /* <DEDUP_REMOVED lines=8> */
.L_x_7178:
        /* <DEDUP_REMOVED lines=9> */
.L_x_7179:
[----:B------:R-:W-:Y:S01]  /*29260*/  IMAD.MOV.U32 R16, RZ, RZ, R14 ;  /* 0x000000ffff107224 */ /* 0x000fe200078e000e */
[----:B------:R-:W-:Y:S06]  /*29270*/  BRA `(.L_x_7180) ;  /* 0xffffffc800507947 */ /* 0x000fec000383ffff */
.L_x_7073:
[----:B------:R-:W-:Y:S01]  /*29280*/  BSSY B0, `(.L_x_7181) ;  /* 0x0000006000007945 */ /* 0x000fe20003800000 */
[----:B------:R-:W-:Y:S01]  /*29290*/  PLOP3.LUT P6, PT, P6, PT, PT, 0x8, 0x0 ;  /* 0x000000000000781c */ /* 0x000fe200037ce170 */
[----:B------:R-:W-:-:S12]  /*292a0*/  IMAD.MOV.U32 R15, RZ, RZ, -0x1 ;  /* 0xffffffffff0f7424 */ /* 0x000fd800078e00ff */
[----:B012---:R-:W-:Y:S05]  /*292b0*/  WARPSYNC.COLLECTIVE R15, `(.L_x_7182) ;  /* 0x000000000f087348 */ /* 0x007fea0003c00000 */
[----:B------:R-:W-:Y:S01]  /*292c0*/  VOTE.ANY R14, PT, P6 ;  /* 0x00000000000e7806 */ /* 0x000fe200030e0100 */
[----:B012---:R-:W-:Y:S06]  /*292d0*/  ENDCOLLECTIVE ;  /* 0x000000000000791b */ /* 0x007fec0003800000 */
.L_x_7182:
[----:B------:R-:W-:Y:S05]  /*292e0*/  BSYNC B0 ;  /* 0x0000000000007941 */ /* 0x000fea0003800000 */
.L_x_7181:
        /* <DEDUP_REMOVED lines=9> */
.L_x_7183:
[----:B------:R-:W-:Y:S01]  /*29380*/  IMAD.MOV.U32 R17, RZ, RZ, R14 ;  /* 0x000000ffff117224 */ /* 0x000fe200078e000e */
[----:B------:R-:W-:Y:S06]  /*29390*/  BRA `(.L_x_7184) ;  /* 0xffffffc800407947 */ /* 0x000fec000383ffff */
.L_x_7075:
[----:B------:R-:W-:Y:S01]  /*293a0*/  BSSY B0, `(.L_x_7185) ;  /* 0x0000007000007945 */ /* 0x000fe20003800000 */
[----:B------:R-:W-:Y:S02]  /*293b0*/  IMAD.MOV.U32 R13, RZ, RZ, R2 ;  /* 0x000000ffff0d7224 */ /* 0x000fe400078e0002 */
[----:B0-----:R-:W-:Y:S02]  /*293c0*/  IMAD.MOV.U32 R11, RZ, RZ, 0x1f ;  /* 0x0000001fff0b7424 */ /* 0x001fe400078e00ff */
[----:B------:R-:W-:-:S07]  /*293d0*/  IMAD.MOV.U32 R15, RZ, RZ, -0x1 ;  /* 0xffffffffff0f7424 */ /* 0x000fce00078e00ff */
[----:B-1234-:R-:W-:Y:S05]  /*293e0*/  WARPSYNC.COLLECTIVE R15, `(.L_x_7186) ;  /* 0x000000000f087348 */ /* 0x01efea0003c00000 */
[----:B------:R0:W0:Y:S02]  /*293f0*/  SHFL.IDX P6, R14, R13, R12, R11 ;  /* 0x0000000c0d0e7389 */ /* 0x00002400000c000b */
[----:B01234-:R-:W-:Y:S01]  /*29400*/  ENDCOLLECTIVE ;  /* 0x000000000000791b */ /* 0x01ffe20003800000 */
.L_x_7186:
[----:B------:R-:W-:Y:S05]  /*29410*/  BSYNC B0 ;  /* 0x0000000000007941 */ /* 0x000fea0003800000 */
.L_x_7185:
[----:B------:R-:W-:Y:S01]  /*29420*/  IMAD.MOV.U32 R2, RZ, RZ, R14 ;  /* 0x000000ffff027224 */ /* 0x000fe200078e000e */
[----:B------:R-:W-:Y:S06]  /*29430*/  BRA `(.L_x_7187) ;  /* 0xffffffc800347947 */ /* 0x000fec000383ffff */
.L_x_7079:
[----:B0-----:R0:W1:Y:S02]  /*29440*/  SYNCS.PHASECHK.TRANS64.TRYWAIT P0, [R0+URZ+0x38820], R3 ;  /* 0x03882003000075a7 */ /* 0x001064000800017f */
[----:B-1----:R-:W-:Y:S05]  /*29450*/  @!P0 NANOSLEEP.SYNCS 0x989680 ;  /* 0x009896800000895d */ /* 0x002fea0003900000 */
[----:B------:R-:W1:Y:S02]  /*29460*/  @!P0 SYNCS.PHASECHK.TRANS64 P0, [R0+URZ+0x38820], R3 ;  /* 0x03882003000085a7 */ /* 0x000e64000800007f */
[----:B-1----:R-:W-:Y:S05]  /*29470*/  @!P0 BRA `(.L_x_7079) ;  /* 0xfffffffc00f08947 */ /* 0x002fea000383ffff */
[----:B------:R-:W-:Y:S05]  /*29480*/  BRA `(.L_x_7188) ;  /* 0xffffffcc00b87947 */ /* 0x000fea000383ffff */
.L_x_7080:
        /* <DEDUP_REMOVED lines=11> */
.L_x_7190:
[----:B------:R-:W-:Y:S05]  /*29540*/  BSYNC B0 ;  /* 0x0000000000007941 */ /* 0x000fea0003800000 */
.L_x_7189:
[----:B------:R-:W-:Y:S05]  /*29550*/  BRA `(.L_x_7191) ;  /* 0xffffffcc00a07947 */ /* 0x000fea000383ffff */
.L_x_7081:
[----:B------:R-:W-:Y:S01]  /*29560*/  BSSY B0, `(.L_x_7192) ;  /* 0x0000006000007945 */ /* 0x000fe20003800000 */
[----:B------:R-:W-:-:S07]  /*29570*/  IMAD.MOV.U32 R15, RZ, RZ, -0x1 ;  /* 0xffffffffff0f7424 */ /* 0x000fce00078e00ff */
[----:B012---:R-:W-:Y:S05]  /*29580*/  WARPSYNC.COLLECTIVE R15, `(.L_x_7193) ;  /* 0x000000000f0c7348 */ /* 0x007fea0003c00000 */
[----:B------:R-:W-:Y:S02]  /*29590*/  ELECT P6, UR62, PT ;  /* 0x00000000003e782f */ /* 0x000fe400038c0000 */
[----:B------:R-:W-:Y:S01]  /*295a0*/  MOV R14, UR62 ;  /* 0x0000003e000e7c02 */ /* 0x000fe20008000f00 */
[----:B012---:R-:W-:Y:S10]  /*295b0*/  ENDCOLLECTIVE ;  /* 0x000000000000791b */ /* 0x007ff40003800000 */
.L_x_7193:
[----:B------:R-:W-:Y:S05]  /*295c0*/  BSYNC B0 ;  /* 0x0000000000007941 */ /* 0x000fea0003800000 */
.L_x_7192:
[----:B------:R-:W-:Y:S05]  /*295d0*/  BRA `(.L_x_7194) ;  /* 0xffffffcc00947947 */ /* 0x000fea000383ffff */
.L_x_7083:
[----:B0-----:R0:W1:Y:S02]  /*295e0*/  SYNCS.PHASECHK.TRANS64.TRYWAIT P0, [R6+URZ], R5 ;  /* 0x00000005060075a7 */ /* 0x001064000800017f */
[----:B-1----:R-:W-:Y:S05]  /*295f0*/  @!P0 NANOSLEEP.SYNCS 0x989680 ;  /* 0x009896800000895d */ /* 0x002fea0003900000 */
[----:B------:R-:W1:Y:S02]  /*29600*/  @!P0 SYNCS.PHASECHK.TRANS64 P0, [R6+URZ], R5 ;  /* 0x00000005060085a7 */ /* 0x000e64000800007f */
[----:B-1----:R-:W-:Y:S05]  /*29610*/  @!P0 BRA `(.L_x_7083) ;  /* 0xfffffffc00f08947 */ /* 0x002fea000383ffff */
[----:B------:R-:W-:Y:S05]  /*29620*/  BRA `(.L_x_7195) ;  /* 0xffffffcc00d07947 */ /* 0x000fea000383ffff */
.L_x_7084:
[----:B-1----:R1:W3:Y:S02]  /*29630*/  SYNCS.PHASECHK.TRANS64.TRYWAIT P0, [R7+URZ], R2 ;  /* 0x00000002070075a7 */ /* 0x0022e4000800017f */
[----:B---3--:R-:W-:Y:S05]  /*29640*/  @!P0 NANOSLEEP.SYNCS 0x989680 ;  /* 0x009896800000895d */ /* 0x008fea0003900000 */
[----:B------:R-:W3:Y:S02]  /*29650*/  @!P0 SYNCS.PHASECHK.TRANS64 P0, [R7+URZ], R2 ;  /* 0x00000002070085a7 */ /* 0x000ee4000800007f */
[----:B---3--:R-:W-:Y:S05]  /*29660*/  @!P0 BRA `(.L_x_7084) ;  /* 0xfffffffc00f08947 */ /* 0x008fea000383ffff */
[----:B------:R-:W-:Y:S05]  /*29670*/  BRA `(.L_x_7196) ;  /* 0xffffffcc00c47947 */ /* 0x000fea000383ffff */
.L_x_7086:
[----:B---3--:R3:W4:Y:S02]  /*29680*/  SYNCS.PHASECHK.TRANS64.TRYWAIT P0, [R4+URZ], R5 ;  /* 0x00000005040075a7 */ /* 0x008724000800017f */
[----:B----4-:R-:W-:Y:S05]  /*29690*/  @!P0 NANOSLEEP.SYNCS 0x989680 ;  /* 0x009896800000895d */ /* 0x010fea0003900000 */
[----:B------:R-:W4:Y:S02]  /*296a0*/  @!P0 SYNCS.PHASECHK.TRANS64 P0, [R4+URZ], R5 ;  /* 0x00000005040085a7 */ /* 0x000f24000800007f */
[----:B----4-:R-:W-:Y:S05]  /*296b0*/  @!P0 BRA `(.L_x_7086) ;  /* 0xfffffffc00f08947 */ /* 0x010fea000383ffff */
[----:B------:R-:W-:Y:S05]  /*296c0*/  BRA `(.L_x_7197) ;  /* 0xffffffcc00cc7947 */ /* 0x000fea000383ffff */
.L_x_7198:
        /* <DEDUP_REMOVED lines=11> */
.L_x_15127:


//--------------------- .text._ZN7cutlass13device_kernelIN5flash11enable_sm90INS1_16FlashAttnFwdSm90INS1_25CollectiveMainloopFwdSm90ILi2EN4cute5tupleIJNS5_1CILi1EEES8_S8_EEENS6_IJNS7_ILi64EEESA_SA_EEELi512ENS_6half_tEfNS_4arch4Sm90ELb1ELb0ELb0ELb0ELb0ELb0ELb0ELb0ELb0ELb1ELb0ELb0EEENS1_21CollectiveEpilogueFwdINS6_IJSA_NS7_ILi512EEESA_EEES9_SC_SE_Li256ELb0ELb1ELb0ELb0EEENS1_30DynamicPersistentTileSchedulerILi256ELi128ELb0ELb1ELb1EEEEEEEEEvNT_6ParamsE --------------------------
	.section	.text._ZN7cutlass13device_kernelIN5flash11enable_sm90INS1_16FlashAttnFwdSm90INS1_25CollectiveMainloopFwdSm90ILi2EN4cute5tupleIJNS5_1CILi1EEES8_S8_EEENS6_IJNS7_ILi64EEESA_SA_EEELi512ENS_6half_tEfNS_4arch4Sm90ELb1ELb0ELb0ELb0ELb0ELb0ELb0ELb0ELb0ELb1ELb0ELb0EEENS1_21CollectiveEpilogueFwdINS6_IJSA_NS7_ILi512EEESA_EEES9_SC_SE_Li256ELb0ELb1ELb0ELb0EEENS1_30DynamicPersistentTileSchedulerILi256ELi128ELb0ELb1ELb1EEEEEEEEEvNT_6ParamsE,"ax",@progbits
	.align	128
.text._ZN7cutlass13device_kernelIN5flash11enable_sm90INS1_16FlashAttnFwdSm90INS1_25CollectiveMainloopFwdSm90ILi2EN4cute5tupleIJNS5_1CILi1EEES8_S8_EEENS6_IJNS7_ILi64EEESA_SA_EEELi512ENS_6half_tEfNS_4arch4Sm90ELb1ELb0ELb0ELb0ELb0ELb0ELb0ELb0ELb0ELb1ELb0ELb0EEENS1_21CollectiveEpilogueFwdINS6_IJSA_NS7_ILi512EEESA_EEES9_SC_SE_Li256ELb0ELb1ELb0ELb0EEENS1_30DynamicPersistentTileSchedulerILi256ELi128ELb0ELb1ELb1EEEEEEEEEvNT_6ParamsE:
        .type           _ZN7cutlass13device_kernelIN5flash11enable_sm90INS1_16FlashAttnFwdSm90INS1_25CollectiveMainloopFwdSm90ILi2EN4cute5tupleIJNS5_1CILi1EEES8_S8_EEENS6_IJNS7_ILi64EEESA_SA_EEELi512ENS_6half_tEfNS_4arch4Sm90ELb1ELb0ELb0ELb0ELb0ELb0ELb0ELb0ELb0ELb1ELb0ELb0EEENS1_21CollectiveEpilogueFwdINS6_IJSA_NS7_ILi512EEESA_EEES9_SC_SE_Li256ELb0ELb1ELb0ELb0EEENS1_30DynamicPersistentTileSchedulerILi256ELi128ELb0ELb1ELb1EEEEEEEEEvNT_6ParamsE,@function
        .size           _ZN7cutlass13device_kernelIN5flash11enable_sm90INS1_16FlashAttnFwdSm90INS1_25CollectiveMainloopFwdSm90ILi2EN4cute5tupleIJNS5_1CILi1EEES8_S8_EEENS6_IJNS7_ILi64EEESA_SA_EEELi512ENS_6half_tEfNS_4arch4Sm90ELb1ELb0ELb0ELb0ELb0ELb0ELb0ELb0ELb0ELb1ELb0ELb0EEENS1_21CollectiveEpilogueFwdINS6_IJSA_NS7_ILi512EEESA_EEES9_SC_SE_Li256ELb0ELb1ELb0ELb0EEENS1_30DynamicPersistentTileSchedulerILi256ELi128ELb0ELb1ELb1EEEEEEEEEvNT_6ParamsE,(.L_x_15128 - _ZN7cutlass13device_kernelIN5flash11enable_sm90INS1_16FlashAttnFwdSm90INS1_25CollectiveMainloopFwdSm90ILi2EN4cute5tupleIJNS5_1CILi1EEES8_S8_EEENS6_IJNS7_ILi64EEESA_SA_EEELi512ENS_6half_tEfNS_4arch4Sm90ELb1ELb0ELb0ELb0ELb0ELb0ELb0ELb0ELb0ELb1ELb0ELb0EEENS1_21CollectiveEpilogueFwdINS6_IJSA_NS7_ILi512EEESA_EEES9_SC_SE_Li256ELb0ELb1ELb0ELb0EEENS1_30DynamicPersistentTileSchedulerILi256ELi128ELb0ELb1ELb1EEEEEEEEEvNT_6ParamsE)
        .other          _ZN7cutlass13device_kernelIN5flash11enable_sm90INS1_16FlashAttnFwdSm90INS1_25CollectiveMainloopFwdSm90ILi2EN4cute5tupleIJNS5_1CILi1EEES8_S8_EEENS6_IJNS7_ILi64EEESA_SA_EEELi512ENS_6half_tEfNS_4arch4Sm90ELb1ELb0ELb0ELb0ELb0ELb0ELb0ELb0ELb0ELb1ELb0ELb0EEENS1_21CollectiveEpilogueFwdINS6_IJSA_NS7_ILi512EEESA_EEES9_SC_SE_Li256ELb0ELb1ELb0ELb0EEENS1_30DynamicPersistentTileSchedulerILi256ELi128ELb0ELb1ELb1EEEEEEEEEvNT_6ParamsE,@"STO_CUDA_ENTRY STV_DEFAULT"
_ZN7cutlass13device_kernelIN5flash11enable_sm90INS1_16FlashAttnFwdSm90INS1_25CollectiveMainloopFwdSm90ILi2EN4cute5tupleIJNS5_1CILi1EEES8_S8_EEENS6_IJNS7_ILi64EEESA_SA_EEELi512ENS_6half_tEfNS_4arch4Sm90ELb1ELb0ELb0ELb0ELb0ELb0ELb0ELb0ELb0ELb1ELb0ELb0EEENS1_21CollectiveEpilogueFwdINS6_IJSA_NS7_ILi512EEESA_EEES9_SC_SE_Li256ELb0ELb1ELb0ELb0EEENS1_30DynamicPersistentTileSchedulerILi256ELi128ELb0ELb1ELb1EEEEEEEEEvNT_6ParamsE:
        /* <DEDUP_REMOVED lines=18> */
.L_x_7200:
[----:B------:R-:W-:Y:S05]  /*0120*/  BSYNC B0 ;  /* 0x0000000000007941 */ /* 0x000fea0003800000 */
.L_x_7199:
        /* <DEDUP_REMOVED lines=37> */
.L_x_7201:
        /* <DEDUP_REMOVED lines=22> */
.L_x_7202:
        /* <DEDUP_REMOVED lines=18> */
.L_x_7203:
        /* <DEDUP_REMOVED lines=22> */
.L_x_7204:
        /* <DEDUP_REMOVED lines=22> */
.L_x_7205:
[----:B------:R-:W-:Y:S01]  /*08c0*/  PLOP3.LUT P0, PT, PT, PT, UP0, 0x80, 0x0 ;  /* 0x000000000000781c */ /* 0x000fe20003f0f008 */
[----:B------:R-:W-:Y:S01]  /*08d0*/  UMOV UR40, 0x1 ;  /* 0x0000000100287882 */ /* 0x000fe20000000000 */
[----:B------:R-:W-:Y:S01]  /*08e0*/  NOP ;  /* 0x0000000000007918 */ /* 0x000fe20000000000 */
[----:B------:R-:W-:Y:S01]  /*08f0*/  USEL UR40, UR40, 0x2, !UP0 ;  /* 0x0000000228287887 */ /* 0x000fe2000c000000 */
[----:B------:R-:W-:Y:S01]  /*0900*/  ULDC.64 UR46, c[0x0][0x208] ;  /* 0x00008200002e7ab9 */ /* 0x000fe20000000a00 */
[----:B012-4-:R-:W-:Y:S08]  /*0910*/  BAR.SYNC.DEFER_BLOCKING 0x0 ;  /* 0x0000000000007b1d */ /* 0x017ff00000010000 */
[----:B------:R-:W-:Y:S05]  /*0920*/  @!P0 BRA `(.L_x_7206) ;  /* 0x000000b000cc8947 */ /* 0x000fea0003800000 */
.L_x_7207:
[----:B------:R-:W-:-:S08]  /*0930*/  NOP ;  /* 0x0000000000007918 */ /* 0x000fd00000000000 */
[----:B------:R-:W0:Y:S02]  /*0940*/  USETMAXREG.TRY_ALLOC.CTAPOOL UP0, 0xf0 ;  /* 0x000000f0000079c8 */ /* 0x000e240008000600 */
[----:B0-----:R-:W-:-:S13]  /*0950*/  PLOP3.LUT P0, PT, PT, PT, UP0, 0x80, 0x0 ;  /* 0x000000000000781c */ /* 0x001fda0003f0f008 */
[----:B------:R-:W-:Y:S05]  /*0960*/  @!P0 BRA `(.L_x_7207) ;  /* 0xfffffffc00f08947 */ /* 0x000fea000383ffff */
[----:B------:R-:W0:Y:S01]  /*0970*/  S2R R2, SR_TID.X ;  /* 0x0000000000027919 */ /* 0x000e220000002100 */
[----:B------:R-:W1:Y:S08]  /*0980*/  S2UR UR4, SR_CTAID.X ;  /* 0x00000000000479c3 */ /* 0x000e700000002500 */
[----:B------:R-:W-:Y:S06]  /*0990*/  BAR.ARV 0x4, 0x180 ;  /* 0x0106000000007b1d */ /* 0x000fec0000002000 */
[----:B0-----:R-:W-:-:S04]  /*09a0*/  LOP3.LUT R0, R2, 0xffffff80, RZ, 0xc0, !PT ;  /* 0xffffff8002007812 */ /* 0x001fc800078ec0ff */
[----:B------:R-:W-:Y:S02]  /*09b0*/  ISETP.NE.AND P0, PT, R0, 0x80, PT ;  /* 0x000000800000780c */ /* 0x000fe40003f05270 */
[----:B------:R-:W1:Y:S11]  /*09c0*/  LDC R0, c[0x0][0xc38] ;  /* 0x00030e00ff007b82 */ /* 0x000e760000000800 */
[----:B------:R-:W-:Y:S06]  /*09d0*/  @!P0 BAR.ARV 0x8, 0x100 ;  /* 0x0204000000008b1d */ /* 0x000fec0000002000 */
[----:B------:R-:W-:-:S13]  /*09e0*/  ISETP.GE.U32.AND P0, PT, R2, 0x100, PT ;  /* 0x000001000200780c */ /* 0x000fda0003f06070 */
[----:B------:R-:W-:Y:S06]  /*09f0*/  @P0 BAR.ARV 0xf, 0x100 ;  /* 0x03c4000000000b1d */ /* 0x000fec0000002000 */
[----:B-1----:R-:W-:-:S13]  /*0a00*/  ISETP.LE.AND P0, PT, R0, UR4, PT ;  /* 0x0000000400007c0c */ /* 0x002fda000bf03270 */
        /* <DEDUP_REMOVED lines=13> */
[-C--:B------:R-:W-:Y:S02]  /*0ae0*/  LEA.HI R5, R3, R216.reuse, RZ, 0x7 ;  /* 0x000000d803057211 */ /* 0x080fe400078f38ff */
[C---:B------:R-:W-:Y:S02]  /*0af0*/  LEA.HI R2, R0.reuse, R7, RZ, 0x1 ;  /* 0x0000000700027211 */ /* 0x040fe400078f08ff */
[----:B------:R-:W-:Y:S02]  /*0b00*/  LOP3.LUT R9, R0, 0xfffffff0, RZ, 0xc0, !PT ;  /* 0xfffffff000097812 */ /* 0x000fe400078ec0ff */
[----:B------:R-:W-:Y:S02]  /*0b10*/  LOP3.LUT R2, R2, 0x1ffffffe, RZ, 0xc0, !PT ;  /* 0x1ffffffe02027812 */ /* 0x000fe400078ec0ff */
[--C-:B------:R-:W-:Y:S01]  /*0b20*/  SHF.R.S32.HI R13, RZ, 0x5, R4.reuse ;  /* 0x00000005ff0d7819 */ /* 0x100fe20000011404 */
[----:B------:R-:W-:Y:S01]  /*0b30*/  IMAD.IADD R9, R216, 0x1, -R9 ;  /* 0x00000001d8097824 */ /* 0x000fe200078e0a09 */
[----:B------:R-:W-:Y:S01]  /*0b40*/  SHF.R.S32.HI R4, RZ, 0x1f, R4 ;  /* 0x0000001fff047819 */ /* 0x000fe20000011404 */
[----:B------:R-:W-:Y:S01]  /*0b50*/  IMAD.IADD R8, R7, 0x1, -R2 ;  /* 0x0000000107087824 */ /* 0x000fe200078e0a02 */
[----:B------:R-:W-:Y:S01]  /*0b60*/  LOP3.LUT R7, R5, 0xffffff80, RZ, 0xc0, !PT ;  /* 0xffffff8005077812 */ /* 0x000fe200078ec0ff */
[----:B0-----:R-:W-:Y:S01]  /*0b70*/  ULEA UR43, UR5, UR43, 0x18 ;  /* 0x0000002b052b7291 */ /* 0x001fe2000f8ec03f */
[----:B------:R-:W-:-:S02]  /*0b80*/  LEA.HI R2, R3, R216, RZ, 0x2 ;  /* 0x000000d803027211 */ /* 0x000fc400078f10ff */
[----:B------:R-:W-:Y:S01]  /*0b90*/  LEA.HI R4, R4, R13, RZ, 0x2 ;  /* 0x0000000d04047211 */ /* 0x000fe200078f10ff */
[----:B------:R-:W-:Y:S01]  /*0ba0*/  IMAD.IADD R7, R216, 0x1, -R7 ;  /* 0x00000001d8077824 */ /* 0x000fe200078e0a07 */
[----:B------:R-:W-:Y:S02]  /*0bb0*/  LOP3.LUT R11, R2, 0xfffffffc, RZ, 0xc0, !PT ;  /* 0xfffffffc020b7812 */ /* 0x000fe400078ec0ff */
[----:B------:R-:W-:Y:S02]  /*0bc0*/  SHF.R.S32.HI R212, RZ, 0x7, R5 ;  /* 0x00000007ffd47819 */ /* 0x000fe40000011405 */
[----:B------:R-:W-:Y:S01]  /*0bd0*/  LOP3.LUT R4, R4, 0x3ffffc, RZ, 0xc0, !PT ;  /* 0x003ffffc04047812 */ /* 0x000fe200078ec0ff */
[----:B------:R-:W-:Y:S01]  /*0be0*/  IMAD.IADD R11, R216, 0x1, -R11 ;  /* 0x00000001d80b7824 */ /* 0x000fe200078e0a0b */
[--C-:B------:R-:W-:Y:S01]  /*0bf0*/  SHF.R.S32.HI R2, RZ, 0x1f, R9.reuse ;  /* 0x0000001fff027819 */ /* 0x100fe20000011409 */
[----:B------:R-:W-:Y:S01]  /*0c00*/  IMAD R15, R212, 0x100, R9 ;  /* 0x00000100d40f7824 */ /* 0x000fe200078e0209 */
[----:B------:R-:W-:Y:S01]  /*0c10*/  SHF.R.S32.HI R0, RZ, 0x1f, R7 ;  /* 0x0000001fff007819 */ /* 0x000fe20000011407 */
[----:B------:R-:W-:Y:S01]  /*0c20*/  IMAD.IADD R10, R13, 0x1, -R4 ;  /* 0x000000010d0a7824 */ /* 0x000fe200078e0a04 */
[----:B------:R-:W-:-:S02]  /*0c30*/  LEA.HI R6, R2, R9, RZ, 0x3 ;  /* 0x0000000902067211 */ /* 0x000fc400078f18ff */
[----:B------:R-:W-:Y:S01]  /*0c40*/  LEA.HI R2, R0, R7, RZ, 0x2 ;  /* 0x0000000700027211 */ /* 0x000fe200078f10ff */
[----:B------:R-:W-:Y:S01]  /*0c50*/  IMAD R14, R10, 0x10, R15 ;  /* 0x000000100a0e7824 */ /* 0x000fe200078e020f */
[C---:B------:R-:W-:Y:S01]  /*0c60*/  LOP3.LUT R4, R6.reuse, 0xfffffff8, RZ, 0xc0, !PT ;  /* 0xfffffff806047812 */ /* 0x040fe200078ec0ff */
[----:B------:R-:W-:Y:S01]  /*0c70*/  IMAD.SHL.U32 R6, R6, 0x40, RZ ;  /* 0x0000004006067824 */ /* 0x000fe200078e00ff */
[----:B------:R-:W-:Y:S02]  /*0c80*/  LOP3.LUT R10, R2, 0x7ffffffc, RZ, 0xc0, !PT ;  /* 0x7ffffffc020a7812 */ /* 0x000fe400078ec0ff */
[----:B------:R-:W-:Y:S01]  /*0c90*/  LEA.HI R12, R11, R11, RZ, 0x1 ;  /* 0x0000000b0b0c7211 */ /* 0x000fe200078f08ff */
[----:B------:R-:W-:Y:S01]  /*0ca0*/  IMAD.IADD R9, R9, 0x1, -R4 ;  /* 0x0000000109097824 */ /* 0x000fe200078e0a04 */
[----:B------:R-:W-:Y:S01]  /*0cb0*/  LEA.HI R4, R0, R7, RZ, 0x5 ;  /* 0x0000000700047211 */ /* 0x000fe200078f28ff */
[----:B------:R-:W-:Y:S01]  /*0cc0*/  IMAD.IADD R10, R7, 0x1, -R10 ;  /* 0x00000001070a7824 */ /* 0x000fe200078e0a0a */
[----:B------:R-:W-:-:S02]  /*0cd0*/  LOP3.LUT R12, R12, 0x1ffffffe, RZ, 0xc0, !PT ;  /* 0x1ffffffe0c0c7812 */ /* 0x000fc400078ec0ff */
[--C-:B------:R-:W-:Y:S02]  /*0ce0*/  SHF.R.S32.HI R0, RZ, 0x2, R2.reuse ;  /* 0x00000002ff007819 */ /* 0x100fe40000011402 */
[----:B------:R-:W-:Y:S01]  /*0cf0*/  SHF.R.S32.HI R7, RZ, 0x1f, R2 ;  /* 0x0000001fff077819 */ /* 0x000fe20000011402 */
[----:B------:R-:W-:Y:S01]  /*0d00*/  IMAD.SHL.U32 R2, R9, 0x40, RZ ;  /* 0x0000004009027824 */ /* 0x000fe200078e00ff */
[----:B------:R-:W-:Y:S01]  /*0d10*/  LOP3.LUT R6, R6, 0x7ffffe00, RZ, 0xc0, !PT ;  /* 0x7ffffe0006067812 */ /* 0x000fe200078ec0ff */
[----:B------:R-:W-:Y:S01]  /*0d20*/  IMAD.IADD R185, R11, 0x1, -R12 ;  /* 0x000000010bb97824 */ /* 0x000fe200078e0a0c */
[----:B------:R-:W-:Y:S01]  /*0d30*/  LEA.HI R7, R7, R0, RZ, 0x3 ;  /* 0x0000000007077211 */ /* 0x000fe200078f18ff */
[----:B------:R-:W-:Y:S01]  /*0d40*/  IMAD.SHL.U32 R11, R8, 0x8, RZ ;  /* 0x00000008080b7824 */ /* 0x000fe200078e00ff */
[----:B------:R-:W-:Y:S01]  /*0d50*/  LOP3.LUT R2, R2, 0x1c0, RZ, 0xc0, !PT ;  /* 0x000001c002027812 */ /* 0x000fe200078ec0ff */
[----:B------:R-:W-:Y:S01]  /*0d60*/  IMAD R6, R13, 0x400, R6 ;  /* 0x000004000d067824 */ /* 0x000fe200078e0206 */
[----:B------:R-:W-:Y:S01]  /*0d70*/  LOP3.LUT R7, R7, 0xfffffff8, RZ, 0xc0, !PT ;  /* 0xfffffff807077812 */ /* 0x000fe200078ec0ff */
[--C-:B------:R-:W-:Y:S01]  /*0d80*/  IMAD.U32 R215, R14, 0x40, R11.reuse ;  /* 0x000000400ed77824 */ /* 0x100fe200078e000b */
[----:B------:R-:W-:-:S02]  /*0d90*/  LOP3.LUT R11, R2, 0x8, R11, 0xf8, !PT ;  /* 0x00000008020b7812 */ /* 0x000fc400078ef80b */
[----:B------:R-:W-:Y:S01]  /*0da0*/  SHF.R.U32.HI R2, RZ, 0x3, R2 ;  /* 0x00000003ff027819 */ /* 0x000fe20000011602 */
[----:B------:R-:W-:Y:S01]  /*0db0*/  IMAD.IADD R7, R0, 0x1, -R7 ;  /* 0x0000000100077824 */ /* 0x000fe200078e0a07 */
[----:B------:R-:W-:Y:S02]  /*0dc0*/  SHF.R.S32.HI R4, RZ, 0x5, R4 ;  /* 0x00000005ff047819 */ /* 0x000fe40000011404 */
[----:B------:R-:W-:Y:S01]  /*0dd0*/  LOP3.LUT R11, R11, R2, RZ, 0x3c, !PT ;  /* 0x000000020b0b7212 */ /* 0x000fe200078e3cff */
[----:B------:R-:W-:Y:S01]  /*0de0*/  IMAD.SHL.U32 R2, R10, 0x2, RZ ;  /* 0x000000020a027824 */ /* 0x000fe200078e00ff */
[----:B------:R-:W-:Y:S01]  /*0df0*/  LEA.HI R3, R3, R216, RZ, 0x3 ;  /* 0x000000d803037211 */ /* 0x000fe200078f18ff */
[----:B------:R-:W-:Y:S01]  /*0e00*/  IMAD R16, R4, 0x10, R7 ;  /* 0x0000001004107824 */ /* 0x000fe200078e0207 */
[----:B------:R-:W-:Y:S01]  /*0e10*/  R2P PR, R9, 0x6 ;  /* 0x0000000609007804 */ /* 0x000fe20000000000 */
[----:B------:R-:W-:Y:S01]  /*0e20*/  IMAD.IADD R6, R6, 0x1, R11 ;  /* 0x0000000106067824 */ /* 0x000fe200078e020b */
[----:B------:R-:W-:Y:S01]  /*0e30*/  LOP3.LUT R7, R3, 0xfffffff8, RZ, 0xc0, !PT ;  /* 0xfffffff803077812 */ /* 0x000fe200078ec0ff */
[----:B------:R-:W-:Y:S01]  /*0e40*/  IMAD R185, R185, 0x8, R16 ;  /* 0x00000008b9b97824 */ /* 0x000fe200078e0210 */
[----:B------:R-:W-:-:S02]  /*0e50*/  LEA.HI R5, R5, R212, RZ, 0x1 ;  /* 0x000000d405057211 */ /* 0x000fc400078f08ff */
[----:B------:R-:W-:Y:S01]  /*0e60*/  LEA R19, R6, UR43, 0x1 ;  /* 0x0000002b06137c11 */ /* 0x000fe2000f8e08ff */
[----:B------:R-:W-:Y:S01]  /*0e70*/  IMAD.IADD R210, R216, 0x1, -R7 ;  /* 0x00000001d8d27824 */ /* 0x000fe200078e0a07 */
[----:B------:R-:W-:Y:S02]  /*0e80*/  LOP3.LUT R5, R5, 0xfffffe, RZ, 0xc0, !PT ;  /* 0x00fffffe05057812 */ /* 0x000fe400078ec0ff */
[----:B------:R-:W-:Y:S01]  /*0e90*/  SEL R23, R23, 0xffffffe0, !P1 ;  /* 0xffffffe017177807 */ /* 0x000fe20004800000 */
[----:B------:R-:W-:Y:S01]  /*0ea0*/  IMAD.SHL.U32 R17, R210, 0x8, RZ ;  /* 0x00000008d2117824 */ /* 0x000fe200078e00ff */
[----:B------:R-:W-:Y:S01]  /*0eb0*/  SHF.R.S32.HI R211, RZ, 0x3, R3 ;  /* 0x00000003ffd37819 */ /* 0x000fe20000011403 */
[----:B------:R-:W-:Y:S02]  /*0ec0*/  VIADD R184, R19, 0x26800 ;  /* 0x0002680013b87836 */ /* 0x000fe40000000000 */
[C---:B------:R-:W-:Y:S02]  /*0ed0*/  VIADD R190, R17.reuse, 0x40 ;  /* 0x0000004011be7836 */ /* 0x040fe40000000000 */
[----:B------:R-:W-:-:S02]  /*0ee0*/  VIADD R189, R17, 0x80 ;  /* 0x0000008011bd7836 */ /* 0x000fc40000000000 */
        /* <DEDUP_REMOVED lines=18> */
.L_x_7260:
        /* <DEDUP_REMOVED lines=21> */
.L_x_7208:
[----:B------:R-:W-:Y:S01]  /*1160*/  ULDC UR7, c[0x0][0xc54] ;  /* 0x0003150000077ab9 */ /* 0x000fe20000000800 */
[----:B------:R-:W-:Y:S01]  /*1170*/  UMOV UR6, UR9 ;  /* 0x0000000900067c82 */ /* 0x000fe20008000000 */
[----:B------:R-:W-:-:S11]  /*1180*/  UISETP.NE.AND UP0, UPT, UR7, 0x1, UPT ;  /* 0x000000010700788c */ /* 0x000fd6000bf05270 */
[----:B------:R-:W-:Y:S02]  /*1190*/  @UP0 ULDC.64 UR10, c[0x0][0xc58] ;  /* 0x00031600000a0ab9 */ /* 0x000fe40000000a00 */
[----:B------:R-:W-:-:S04]  /*11a0*/  UIMAD.WIDE.U32 UR4, UR9, UR10, URZ ;  /* 0x0000000a090472a5 */ /* 0x000fc8000f8e003f */
[----:B------:R-:W-:-:S04]  /*11b0*/  @UP0 USHF.R.U32.HI UR6, URZ, UR11, UR5 ;  /* 0x0000000b3f060299 */ /* 0x000fc80008011605 */
[----:B------:R-:W-:-:S12]  /*11c0*/  UIMAD UR4, UR6, UR7, URZ ;  /* 0x00000007060472a4 */ /* 0x000fd8000f8e023f */
.L_x_7209:
[----:B------:R-:W-:Y:S01]  /*11d0*/  ULDC UR39, c[0x0][0xc48] ;  /* 0x0003120000277ab9 */ /* 0x000fe20000000800 */
[----:B------:R-:W-:Y:S01]  /*11e0*/  ULDC.64 UR10, c[0x0][0x418] ;  /* 0x00010600000a7ab9 */ /* 0x000fe20000000a00 */
[----:B------:R-:W-:Y:S02]  /*11f0*/  UISETP.NE.AND UP1, UPT, UR39, 0x1, UPT ;  /* 0x000000012700788c */ /* 0x000fe4000bf25270 */
[----:B------:R-:W-:Y:S02]  /*1200*/  UISETP.NE.U32.AND UP0, UPT, UR10, URZ, UPT ;  /* 0x0000003f0a00728c */ /* 0x000fe4000bf05070 */
[----:B------:R-:W-:Y:S02]  /*1210*/  UIADD3 UR4, UR9, -UR4, URZ ;  /* 0x8000000409047290 */ /* 0x000fe4000fffe03f */
[----:B------:R-:W-:Y:S02]  /*1220*/  ULOP3.LUT UR6, URZ, UR6, URZ, 0x33, !UPT ;  /* 0x000000063f067292 */ /* 0x000fe4000f8e333f */
[----:B------:R-:W-:Y:S01]  /*1230*/  UISETP.NE.AND.EX UP0, UPT, UR11, URZ, UPT, UP0 ;  /* 0x0000003f0b00728c */ /* 0x000fe2000bf05300 */
[----:B------:R-:W-:Y:S01]  /*1240*/  ULDC UR5, c[0x0][0xc3c] ;  /* 0x00030f0000057ab9 */ /* 0x000fe20000000800 */
[----:B------:R-:W-:Y:S01]  /*1250*/  ULDC UR9, c[0x0][0xc54] ;  /* 0x0003150000097ab9 */ /* 0x000fe20000000800 */
[----:B------:R-:W-:Y:S01]  /*1260*/  ULDC UR49, c[0x0][0x424] ;  /* 0x0001090000317ab9 */ /* 0x000fe20000000800 */
[----:B------:R-:W-:-:S02]  /*1270*/  UISETP.NE.AND UP2, UPT, UR45, 0x1, UPT ;  /* 0x000000012d00788c */ /* 0x000fc4000bf45270 */
[----:B------:R-:W-:Y:S02]  /*1280*/  UIADD3 UR6, UR6, UR5, URZ ;  /* 0x0000000506067290 */ /* 0x000fe4000fffe03f */
[----:B------:R-:W-:Y:S02]  /*1290*/  UIMAD UR8, UR8, UR9, UR4 ;  /* 0x00000009080872a4 */ /* 0x000fe4000f8e0204 */
[----:B------:R-:W-:Y:S01]  /*12a0*/  USEL UR49, UR49, 0x1, UP0 ;  /* 0x0000000131317887 */ /* 0x000fe20008000000 */
[----:B------:R-:W-:Y:S01]  /*12b0*/  PLOP3.LUT P0, PT, PT, PT, UP2, 0x80, 0x0 ;  /* 0x000000000000781c */ /* 0x000fe20003f0f028 */
[----:B------:R-:W-:Y:S01]  /*12c0*/  ULDC UR7, c[0x0][0x2f0] ;  /* 0x0000bc0000077ab9 */ /* 0x000fe20000000800 */
[----:B------:R-:W-:Y:S01]  /*12d0*/  @UP1 ULDC UR4, c[0x0][0xc4c] ;  /* 0x0003130000041ab9 */ /* 0x000fe20000000800 */
[----:B------:R-:W-:Y:S02]  /*12e0*/  USHF.L.U32 UR41, UR6, 0x6, URZ ;  /* 0x0000000606297899 */ /* 0x000fe4000800063f */
        /* <DEDUP_REMOVED lines=8> */
[----:B------:R-:W-:-:S02]  /*1370*/  UIMAD UR39, UR39, UR5, UR8 ;  /* 0x00000005272772a4 */ /* 0x000fc4000f8e0208 */
[----:B------:R-:W-:Y:S01]  /*1380*/  USHF.R.S32.HI UR50, URZ, 0x6, UR4 ;  /* 0x000000063f327899 */ /* 0x000fe20008011404 */
[----:B------:R-:W-:Y:S11]  /*1390*/  @!P0 BRA `(.L_x_7210) ;  /* 0x0000001c006c8947 */ /* 0x000ff60003800000 */
[----:B------:R-:W0:Y:S01]  /*13a0*/  LDC R0, c[0x0][0x448] ;  /* 0x00011200ff007b82 */ /* 0x000e220000000800 */
[----:B------:R-:W-:Y:S01]  /*13b0*/  UIADD3 UR5, UR41, 0x3f, URZ ;  /* 0x0000003f29057890 */ /* 0x000fe2000fffe03f */
[----:B------:R-:W-:Y:S01]  /*13c0*/  CS2R R150, SRZ ;  /* 0x0000000000967805 */ /* 0x000fe2000001ff00 */
[----:B------:R-:W-:Y:S01]  /*13d0*/  ULDC UR4, c[0x0][0x288] ;  /* 0x0000a20000047ab9 */ /* 0x000fe20000000800 */
[----:B------:R-:W-:Y:S01]  /*13e0*/  CS2R R148, SRZ ;  /* 0x0000000000947805 */ /* 0x000fe2000001ff00 */
[----:B------:R-:W-:Y:S01]  /*13f0*/  UIADD3 UR4, -UR4, 0x40, URZ ;  /* 0x0000004004047890 */ /* 0x000fe2000fffe13f */
[----:B------:R-:W-:Y:S02]  /*1400*/  CS2R R146, SRZ ;  /* 0x0000000000927805 */ /* 0x000fe4000001ff00 */
[----:B------:R-:W-:Y:S02]  /*1410*/  CS2R R144, SRZ ;  /* 0x0000000000907805 */ /* 0x000fe4000001ff00 */
[----:B------:R-:W-:Y:S01]  /*1420*/  CS2R R168, SRZ ;  /* 0x0000000000a87805 */ /* 0x000fe2000001ff00 */
[----:B------:R-:W-:Y:S01]  /*1430*/  UIMAD UR4, UR49, UR7, UR4 ;  /* 0x00000007310472a4 */ /* 0x000fe2000f8e0204 */
        /* <DEDUP_REMOVED lines=14> */
[----:B0-----:R-:W-:Y:S01]  /*1520*/  ISETP.NE.AND P0, PT, R0, 0x1, PT ;  /* 0x000000010000780c */ /* 0x001fe20003f05270 */
[----:B------:R-:W-:Y:S01]  /*1530*/  IMAD.U32 R0, RZ, RZ, UR5 ;  /* 0x00000005ff007e24 */ /* 0x000fe2000f8e00ff */
        /* <DEDUP_REMOVED lines=11> */
[----:B------:R-:W0:Y:S01]  /*15f0*/  @P0 LDC R3, c[0x0][0x44c] ;  /* 0x00011300ff030b82 */ /* 0x000e220000000800 */
[----:B------:R-:W-:Y:S02]  /*1600*/  CS2R R170, SRZ ;  /* 0x0000000000aa7805 */ /* 0x000fe4000001ff00 */
[----:B------:R-:W-:Y:S02]  /*1610*/  CS2R R90, SRZ ;  /* 0x00000000005a7805 */ /* 0x000fe4000001ff00 */
[----:B------:R-:W-:Y:S02]  /*1620*/  CS2R R172, SRZ ;  /* 0x0000000000ac7805 */ /* 0x000fe4000001ff00 */
[----:B------:R-:W-:Y:S02]  /*1630*/  CS2R R86, SRZ ;  /* 0x0000000000567805 */ /* 0x000fe4000001ff00 */
[----:B------:R-:W-:-:S02]  /*1640*/  CS2R R174, SRZ ;  /* 0x0000000000ae7805 */ /* 0x000fc4000001ff00 */
[----:B------:R-:W-:Y:S02]  /*1650*/  CS2R R82, SRZ ;  /* 0x0000000000527805 */ /* 0x000fe4000001ff00 */
[----:B------:R-:W-:Y:S01]  /*1660*/  CS2R R176, SRZ ;  /* 0x0000000000b07805 */ /* 0x000fe2000001ff00 */
[----:B------:R-:W1:Y:S01]  /*1670*/  @P0 LDC R4, c[0x0][0x450] ;  /* 0x00011400ff040b82 */ /* 0x000e620000000800 */
        /* <DEDUP_REMOVED lines=14> */
[----:B------:R-:W-:Y:S01]  /*1760*/  CS2R R50, SRZ ;  /* 0x0000000000327805 */ /* 0x000fe2000001ff00 */
[----:B0-----:R-:W-:Y:S01]  /*1770*/  @P0 IMAD.HI.U32 R3, R3, UR5, RZ ;  /* 0x0000000503030c27 */ /* 0x001fe2000f8e00ff */
[----:B------:R-:W-:Y:S02]  /*1780*/  CS2R R198, SRZ ;  /* 0x0000000000c67805 */ /* 0x000fe4000001ff00 */
[----:B------:R-:W-:-:S02]  /*1790*/  CS2R R46, SRZ ;  /* 0x00000000002e7805 */ /* 0x000fc4000001ff00 */
[----:B------:R-:W-:Y:S02]  /*17a0*/  CS2R R200, SRZ ;  /* 0x0000000000c87805 */ /* 0x000fe4000001ff00 */
[----:B------:R-:W-:Y:S02]  /*17b0*/  CS2R R42, SRZ ;  /* 0x00000000002a7805 */ /* 0x000fe4000001ff00 */
[----:B------:R-:W-:Y:S02]  /*17c0*/  CS2R R202, SRZ ;  /* 0x0000000000ca7805 */ /* 0x000fe4000001ff00 */
[----:B------:R-:W-:Y:S02]  /*17d0*/  CS2R R38, SRZ ;  /* 0x0000000000267805 */ /* 0x000fe4000001ff00 */
[----:B------:R-:W-:Y:S02]  /*17e0*/  CS2R R204, SRZ ;  /* 0x0000000000cc7805 */ /* 0x000fe4000001ff00 */
[----:B-1----:R-:W-:-:S02]  /*17f0*/  @P0 SHF.R.U32.HI R0, RZ, R4, R3 ;  /* 0x00000004ff000219 */ /* 0x002fc40000011603 */
[----:B------:R-:W-:Y:S02]  /*1800*/  CS2R R34, SRZ ;  /* 0x0000000000227805 */ /* 0x000fe4000001ff00 */
[----:B------:R-:W-:Y:S02]  /*1810*/  PLOP3.LUT P0, PT, PT, PT, PT, 0x80, 0x0 ;  /* 0x000000000000781c */ /* 0x000fe40003f0f070 */
[----:B------:R-:W-:Y:S02]  /*1820*/  CS2R R208, SRZ ;  /* 0x0000000000d07805 */ /* 0x000fe4000001ff00 */
[----:B------:R-:W-:Y:S01]  /*1830*/  CS2R R30, SRZ ;  /* 0x00000000001e7805 */ /* 0x000fe2000001ff00 */
[----:B------:R-:W-:Y:S01]  /*1840*/  VIADD R3, R0, UR4 ;  /* 0x0000000400037c36 */ /* 0x000fe20008000000 */
[----:B------:R-:W-:Y:S01]  /*1850*/  CS2R R206, SRZ ;  /* 0x0000000000ce7805 */ /* 0x000fe2000001ff00 */
[----:B------:R-:W-:Y:S01]  /*1860*/  IMAD.MOV.U32 R0, RZ, RZ, RZ ;  /* 0x000000ffff007224 */ /* 0x000fe200078e00ff */
[----:B------:R-:W-:Y:S01]  /*1870*/  CS2R R26, SRZ ;  /* 0x00000000001a7805 */ /* 0x000fe2000001ff00 */
[----:B------:R-:W-:Y:S01]  /*1880*/  IMAD.MOV.U32 R7, RZ, RZ, RZ ;  /* 0x000000ffff077224 */ /* 0x000fe200078e00ff */
[----:B------:R-:W-:-:S04]  /*1890*/  SHF.R.S32.HI R4, RZ, 0x1f, R3 ;  /* 0x0000001fff047819 */ /* 0x000fc80000011403 */
[----:B------:R-:W-:Y:S01]  /*18a0*/  LEA.HI R4, R4, R3, RZ, 0x6 ;  /* 0x0000000304047211 */ /* 0x000fe200078f30ff */
[----:B------:R-:W-:-:S03]  /*18b0*/  IMAD.MOV.U32 R3, RZ, RZ, RZ ;  /* 0x000000ffff037224 */ /* 0x000fc600078e00ff */
[----:B------:R-:W-:-:S04]  /*18c0*/  SHF.R.S32.HI R4, RZ, 0x6, R4 ;  /* 0x00000006ff047819 */ /* 0x000fc80000011404 */
[----:B------:R-:W-:-:S04]  /*18d0*/  VIMNMX R4, R4, UR50, PT ;  /* 0x0000003204047c48 */ /* 0x000fc8000bfe0100 */
[----:B------:R-:W-:-:S13]  /*18e0*/  ISETP.GE.AND P1, PT, R4, 0x1, PT ;  /* 0x000000010400780c */ /* 0x000fda0003f26270 */
        /* <DEDUP_REMOVED lines=15> */
.L_x_7212:
[----:B------:R-:W-:Y:S01]  /*19e0*/  ULEA UR21, UR36, UR43, 0x3 ;  /* 0x0000002b24157291 */ /* 0x000fe2000f8e183f */
[----:B------:R-:W-:-:S05]  /*19f0*/  IMAD.U32 R0, RZ, RZ, UR37 ;  /* 0x00000025ff007e24 */ /* 0x000fca000f8e00ff */
[----:B------:R-:W-:-:S04]  /*1a00*/  SHF.L.U32 R0, R0, 0x1f, RZ ;  /* 0x0000001f00007819 */ /* 0x000fc800000006ff */
[----:B------:R-:W0:Y:S02]  /*1a10*/  SYNCS.PHASECHK.TRANS64.TRYWAIT P1, [UR21+0x28c50], R0 ;  /* 0x028c5000ff0075a7 */ /* 0x000e240008020155 */
[----:B0-----:R-:W-:Y:S05]  /*1a20*/  @!P1 BRA `(.L_x_7213) ;  /* 0x000000f400a89947 */ /* 0x001fea0003800000 */
.L_x_7380:
[----:B------:R-:W-:Y:S01]  /*1a30*/  BAR.SYNC.DEFER_BLOCKING 0xe, 0x100 ;  /* 0x0384000000007b1d */ /* 0x000fe20000010000 */
[----:B------:R-:W-:Y:S01]  /*1a40*/  UIADD3 UR4, UR43, 0x26800, URZ ;  /* 0x000268002b047890 */ /* 0x000fe2000fffe03f */
[----:B0-----:R-:W-:Y:S01]  /*1a50*/  IMAD.U32 R0, RZ, RZ, UR21 ;  /* 0x00000015ff007e24 */ /* 0x001fe2000f8e00ff */
[----:B------:R-:W-:Y:S01]  /*1a60*/  ULEA UR18, UR36, UR20, 0xc ;  /* 0x0000001424127291 */ /* 0x000fe2000f8e603f */
[----:B------:R-:W-:Y:S01]  /*1a70*/  ISETP.GE.AND P1, PT, R4, 0x2, PT ;  /* 0x000000020400780c */ /* 0x000fe20003f26270 */
[----:B------:R-:W-:Y:S01]  /*1a80*/  USHF.R.U32.HI UR4, URZ, 0x4, UR4 ;  /* 0x000000043f047899 */ /* 0x000fe20008011604 */
[----:B------:R-:W-:Y:S01]  /*1a90*/  UMOV UR19, 0x40000040 ;  /* 0x4000004000137882 */ /* 0x000fe20000000000 */
[----:B------:R-:W-:Y:S02]  /*1aa0*/  UMOV UR17, 0x40000040 ;  /* 0x4000004000117882 */ /* 0x000fe40000000000 */
[----:B------:R-:W-:Y:S01]  /*1ab0*/  ULOP3.LUT UR4, UR4, 0x3fff, URZ, 0xc0, !UPT ;  /* 0x00003fff04047892 */ /* 0x000fe2000f8ec03f */
[----:B------:R-:W0:Y:S01]  /*1ac0*/  S2R R3, SR_TID.X ;  /* 0x0000000000037919 */ /* 0x000e220000002100 */
[----:B------:R-:W-:-:S02]  /*1ad0*/  UIADD3 UR6, UR18, 0x80, URZ ;  /* 0x0000008012067890 */ /* 0x000fc4000fffe03f */
[----:B------:R-:W-:Y:S01]  /*1ae0*/  ULOP3.LUT UR16, UR4, 0x10000, URZ, 0xfc, !UPT ;  /* 0x0001000004107892 */ /* 0x000fe2000f8efc3f */
[----:B------:R-:W-:Y:S01]  /*1af0*/  UMOV UR7, 0x40000040 ;  /* 0x4000004000077882 */ /* 0x000fe20000000000 */
[----:B------:R-:W-:Y:S02]  /*1b00*/  UMOV UR5, 0x40000040 ;  /* 0x4000004000057882 */ /* 0x000fe40000000000 */
[----:B------:R-:W-:Y:S02]  /*1b10*/  UIADD3 UR4, UR16, 0x2, URZ ;  /* 0x0000000210047890 */ /* 0x000fe4000fffe03f */
[----:B------:R-:W-:Y:S02]  /*1b20*/  UIADD3 UR10, UR18, 0x100, URZ ;  /* 0x00000100120a7890 */ /* 0x000fe4000fffe03f */
[----:B------:R-:W-:Y:S01]  /*1b30*/  UIADD3 UR8, UR16, 0x4, URZ ;  /* 0x0000000410087890 */ /* 0x000fe2000fffe03f */
[----:B------:R-:W-:Y:S01]  /*1b40*/  UMOV UR11, 0x40000040 ;  /* 0x40000040000b7882 */ /* 0x000fe20000000000 */
[----:B------:R-:W-:Y:S01]  /*1b50*/  WARPGROUP.ARRIVE ;  /* 0x00000000000079c5 */ /* 0x000fe20000000000 */
[----:B------:R-:W-:Y:S01]  /*1b60*/  UMOV UR9, 0x40000040 ;  /* 0x4000004000097882 */ /* 0x000fe20000000000 */
[----:B------:R-:W-:-:S02]  /*1b70*/  UIADD3 UR14, UR18, 0x180, URZ ;  /* 0x00000180120e7890 */ /* 0x000fc4000fffe03f */
[----:B------:R-:W-:Y:S02]  /*1b80*/  UIADD3 UR12, UR16, 0x6, URZ ;  /* 0x00000006100c7890 */ /* 0x000fe4000fffe03f */
        /* <DEDUP_REMOVED lines=23> */
.L_x_7219:
[----:B------:R-:W-:Y:S01]  /*1d00*/  BAR.SYNC.DEFER_BLOCKING 0xe, 0x100 ;  /* 0x0384000000007b1d */ /* 0x000fe20000010000 */
[----:B------:R-:W-:Y:S01]  /*1d10*/  IMAD.U32 R3, RZ, RZ, UR36 ;  /* 0x00000024ff037e24 */ /* 0x000fe2000f8e00ff */
[----:B------:R-:W-:Y:S01]  /*1d20*/  UIADD3 UR36, UR36, 0x1, URZ ;  /* 0x0000000124247890 */ /* 0x000fe2000fffe03f */
[C---:B------:R-:W-:Y:S01]  /*1d30*/  ISETP.GT.AND P3, PT, R4.reuse, RZ, PT ;  /* 0x000000ff0400720c */ /* 0x040fe20003f64270 */
        /* <DEDUP_REMOVED lines=139> */
.L_x_7215:
[----:B------:R-:W-:Y:S01]  /*25f0*/  ULEA UR21, UR36, UR43, 0x3 ;  /* 0x0000002b24157291 */ /* 0x000fe2000f8e183f */
[----:B------:R-:W-:-:S05]  /*2600*/  IMAD.U32 R0, RZ, RZ, UR37 ;  /* 0x00000025ff007e24 */ /* 0x000fca000f8e00ff */
[----:B------:R-:W-:-:S04]  /*2610*/  SHF.L.U32 R0, R0, 0x1f, RZ ;  /* 0x0000001f00007819 */ /* 0x000fc800000006ff */
[----:B------:R0:W1:Y:S01]  /*2620*/  SYNCS.PHASECHK.TRANS64.TRYWAIT P1, [UR21+0x28c50], R0 ;  /* 0x028c5000ff0075a7 */ /* 0x0000620008020155 */
[----:B------:R-:W-:Y:S05]  /*2630*/  @!P0 BRA `(.L_x_7216) ;  /* 0x0000000000048947 */ /* 0x000fea0003800000 */
[----:B------:R-:W-:Y:S01]  /*2640*/  BPT.TRAP 0x1 ;  /* 0x000000040000795c */ /* 0x000fe20000300000 */
.L_x_7216:
[----:B-1----:R-:W-:Y:S05]  /*2650*/  @P1 BRA `(.L_x_7217) ;  /* 0x0000000000081947 */ /* 0x002fea0003800000 */
[----:B------:R-:W1:Y:S02]  /*2660*/  SYNCS.PHASECHK.TRANS64.TRYWAIT P1, [UR21+0x28c50], R0 ;  /* 0x028c5000ff0075a7 */ /* 0x000e640008020155 */
[----:B-1----:R-:W-:Y:S05]  /*2670*/  @!P1 BRA `(.L_x_7218) ;  /* 0x000000e800ac9947 */ /* 0x002fea0003800000 */
.L_x_7217:
        /* <DEDUP_REMOVED lines=29> */
.L_x_7214:
        /* <DEDUP_REMOVED lines=144> */
.L_x_7210:
[----:B------:R-:W-:Y:S01]  /*3150*/  ULDC UR4, c[0x0][0x448] ;  /* 0x0001120000047ab9 */ /* 0x000fe20000000800 */
[----:B------:R-:W-:Y:S01]  /*3160*/  UIADD3 UR6, UR41, 0x3f, URZ ;  /* 0x0000003f29067890 */ /* 0x000fe2000fffe03f */
[----:B------:R-:W-:Y:S01]  /*3170*/  PLOP3.LUT P0, PT, PT, PT, PT, 0x80, 0x0 ;  /* 0x000000000000781c */ /* 0x000fe20003f0f070 */
[----:B------:R-:W-:Y:S01]  /*3180*/  UISETP.NE.AND UP0, UPT, UR4, 0x1, UPT ;  /* 0x000000010400788c */ /* 0x000fe2000bf05270 */
[----:B------:R-:W-:Y:S01]  /*3190*/  IMAD.MOV.U32 R0, RZ, RZ, RZ ;  /* 0x000000ffff007224 */ /* 0x000fe200078e00ff */
[----:B------:R-:W-:Y:S01]  /*31a0*/  ULDC UR8, c[0x0][0x288] ;  /* 0x0000a20000087ab9 */ /* 0x000fe20000000800 */
[----:B------:R-:W-:Y:S01]  /*31b0*/  IMAD.MOV.U32 R3, RZ, RZ, RZ ;  /* 0x000000ffff037224 */ /* 0x000fe200078e00ff */
[----:B------:R-:W-:Y:S01]  /*31c0*/  UIADD3 UR8, -UR8, 0x40, URZ ;  /* 0x0000004008087890 */ /* 0x000fe2000fffe13f */
[----:B------:R-:W-:Y:S02]  /*31d0*/  CS2R R150, SRZ ;  /* 0x0000000000967805 */ /* 0x000fe4000001ff00 */
[----:B------:R-:W-:-:S02]  /*31e0*/  CS2R R148, SRZ ;  /* 0x0000000000947805 */ /* 0x000fc4000001ff00 */
[----:B------:R-:W-:Y:S01]  /*31f0*/  CS2R R146, SRZ ;  /* 0x0000000000927805 */ /* 0x000fe2000001ff00 */
[----:B------:R-:W-:Y:S01]  /*3200*/  UIMAD UR8, UR49, UR7, UR8 ;  /* 0x00000007310872a4 */ /* 0x000fe2000f8e0208 */
[----:B------:R-:W-:Y:S02]  /*3210*/  CS2R R144, SRZ ;  /* 0x0000000000907805 */ /* 0x000fe4000001ff00 */
[----:B------:R-:W-:Y:S01]  /*3220*/  CS2R R168, SRZ ;  /* 0x0000000000a87805 */ /* 0x000fe2000001ff00 */
[----:B------:R-:W-:Y:S01]  /*3230*/  @UP0 ULDC UR4, c[0x0][0x44c] ;  /* 0x0001130000040ab9 */ /* 0x000fe20000000800 */
[----:B------:R-:W-:Y:S01]  /*3240*/  @UP0 ULDC UR9, c[0x0][0x450] ;  /* 0x0001140000090ab9 */ /* 0x000fe20000000800 */
[----:B------:R-:W-:Y:S01]  /*3250*/  UIMAD.WIDE.U32 UR4, UR6, UR4, URZ ;  /* 0x00000004060472a5 */ /* 0x000fe2000f8e003f */
[----:B------:R-:W-:Y:S02]  /*3260*/  CS2R R140, SRZ ;  /* 0x00000000008c7805 */ /* 0x000fe4000001ff00 */
[----:B------:R-:W-:-:S02]  /*3270*/  CS2R R166, SRZ ;  /* 0x0000000000a67805 */ /* 0x000fc4000001ff00 */
[----:B------:R-:W-:Y:S01]  /*3280*/  CS2R R136, SRZ ;  /* 0x0000000000887805 */ /* 0x000fe2000001ff00 */
[----:B------:R-:W-:Y:S01]  /*3290*/  @UP0 USHF.R.U32.HI UR6, URZ, UR9, UR5 ;  /* 0x000000093f060299 */ /* 0x000fe20008011605 */
[----:B------:R-:W-:Y:S02]  /*32a0*/  CS2R R164, SRZ ;  /* 0x0000000000a47805 */ /* 0x000fe4000001ff00 */
[----:B------:R-:W-:Y:S02]  /*32b0*/  CS2R R132, SRZ ;  /* 0x0000000000847805 */ /* 0x000fe4000001ff00 */
[----:B------:R-:W-:Y:S01]  /*32c0*/  CS2R R162, SRZ ;  /* 0x0000000000a27805 */ /* 0x000fe2000001ff00 */
[----:B------:R-:W-:Y:S01]  /*32d0*/  UIADD3 UR6, UR8, UR6, URZ ;  /* 0x0000000608067290 */ /* 0x000fe2000fffe03f */
[----:B------:R-:W-:Y:S02]  /*32e0*/  CS2R R160, SRZ ;  /* 0x0000000000a07805 */ /* 0x000fe4000001ff00 */
[----:B------:R-:W-:-:S02]  /*32f0*/  CS2R R128, SRZ ;  /* 0x0000000000807805 */ /* 0x000fc4000001ff00 */
[----:B------:R-:W-:Y:S01]  /*3300*/  CS2R R158, SRZ ;  /* 0x00000000009e7805 */ /* 0x000fe2000001ff00 */
[----:B------:R-:W-:Y:S01]  /*3310*/  USHF.R.S32.HI UR4, URZ, 0x1f, UR6 ;  /* 0x0000001f3f047899 */ /* 0x000fe20008011406 */
[----:B------:R-:W-:Y:S02]  /*3320*/  CS2R R156, SRZ ;  /* 0x00000000009c7805 */ /* 0x000fe4000001ff00 */
[----:B------:R-:W-:Y:S02]  /*3330*/  CS2R R124, SRZ ;  /* 0x00000000007c7805 */ /* 0x000fe4000001ff00 */
[----:B------:R-:W-:Y:S01]  /*3340*/  CS2R R154, SRZ ;  /* 0x00000000009a7805 */ /* 0x000fe2000001ff00 */
[----:B------:R-:W-:Y:S01]  /*3350*/  ULEA.HI UR4, UR4, UR6, URZ, 0x6 ;  /* 0x0000000604047291 */ /* 0x000fe2000f8f303f */
[----:B------:R-:W-:Y:S02]  /*3360*/  CS2R R152, SRZ ;  /* 0x0000000000987805 */ /* 0x000fe4000001ff00 */
[----:B------:R-:W-:-:S02]  /*3370*/  CS2R R120, SRZ ;  /* 0x0000000000787805 */ /* 0x000fc4000001ff00 */
[----:B------:R-:W-:Y:S01]  /*3380*/  CS2R R104, SRZ ;  /* 0x0000000000687805 */ /* 0x000fe2000001ff00 */
[----:B------:R-:W-:Y:S01]  /*3390*/  USHF.R.S32.HI UR4, URZ, 0x6, UR4 ;  /* 0x000000063f047899 */ /* 0x000fe20008011404 */
[----:B------:R-:W-:Y:S02]  /*33a0*/  CS2R R100, SRZ ;  /* 0x0000000000647805 */ /* 0x000fe4000001ff00 */
[----:B------:R-:W-:Y:S02]  /*33b0*/  CS2R R116, SRZ ;  /* 0x0000000000747805 */ /* 0x000fe4000001ff00 */
[----:B------:R-:W-:Y:S01]  /*33c0*/  CS2R R114, SRZ ;  /* 0x0000000000727805 */ /* 0x000fe2000001ff00 */
[----:B------:R-:W-:Y:S01]  /*33d0*/  UISETP.LT.AND UP0, UPT, UR50, UR4, UPT ;  /* 0x000000043200728c */ /* 0x000fe2000bf01270 */
[----:B------:R-:W-:Y:S02]  /*33e0*/  CS2R R112, SRZ ;  /* 0x0000000000707805 */ /* 0x000fe4000001ff00 */
[----:B------:R-:W-:-:S02]  /*33f0*/  CS2R R110, SRZ ;  /* 0x00000000006e7805 */ /* 0x000fc4000001ff00 */
[----:B------:R-:W-:Y:S01]  /*3400*/  CS2R R108, SRZ ;  /* 0x00000000006c7805 */ /* 0x000fe2000001ff00 */
[----:B------:R-:W-:Y:S01]  /*3410*/  USEL UR50, UR50, UR4, UP0 ;  /* 0x0000000432327287 */ /* 0x000fe20008000000 */
[----:B------:R-:W-:Y:S02]  /*3420*/  CS2R R106, SRZ ;  /* 0x00000000006a7805 */ /* 0x000fe4000001ff00 */
[----:B------:R-:W-:Y:S02]  /*3430*/  CS2R R102, SRZ ;  /* 0x0000000000667805 */ /* 0x000fe4000001ff00 */
[----:B------:R-:W-:Y:S01]  /*3440*/  CS2R R98, SRZ ;  /* 0x0000000000627805 */ /* 0x000fe2000001ff00 */
[----:B------:R-:W-:Y:S01]  /*3450*/  UISETP.GE.AND UP0, UPT, UR50, 0x1, UPT ;  /* 0x000000013200788c */ /* 0x000fe2000bf06270 */
[----:B------:R-:W-:Y:S02]  /*3460*/  CS2R R94, SRZ ;  /* 0x00000000005e7805 */ /* 0x000fe4000001ff00 */
[----:B------:R-:W-:-:S02]  /*3470*/  CS2R R170, SRZ ;  /* 0x0000000000aa7805 */ /* 0x000fc4000001ff00 */
[----:B------:R-:W-:Y:S02]  /*3480*/  CS2R R90, SRZ ;  /* 0x00000000005a7805 */ /* 0x000fe4000001ff00 */
[----:B------:R-:W-:Y:S02]  /*3490*/  CS2R R172, SRZ ;  /* 0x0000000000ac7805 */ /* 0x000fe4000001ff00 */
[----:B------:R-:W-:Y:S02]  /*34a0*/  CS2R R86, SRZ ;  /* 0x0000000000567805 */ /* 0x000fe4000001ff00 */
[----:B------:R-:W-:Y:S02]  /*34b0*/  PLOP3.LUT P1, PT, PT, PT, UP0, 0x80, 0x0 ;  /* 0x000000000000781c */ /* 0x000fe40003f2f008 */
        /* <DEDUP_REMOVED lines=62> */
.L_x_7220:
        /* <DEDUP_REMOVED lines=9> */
.L_x_7381:
[----:B------:R-:W-:Y:S05]  /*3930*/  @!P0 BRA `(.L_x_7222) ;  /* 0x0000000000048947 */ /* 0x000fea0003800000 */
[----:B------:R-:W-:Y:S01]  /*3940*/  BPT.TRAP 0x1 ;  /* 0x000000040000795c */ /* 0x000fe20000300000 */
.L_x_7222:
[----:B------:R-:W-:Y:S02]  /*3950*/  IMAD.U32 R7, RZ, RZ, UR36 ;  /* 0x00000024ff077e24 */ /* 0x000fe4000f8e00ff */
[----:B------:R-:W-:-:S03]  /*3960*/  IMAD.U32 R8, RZ, RZ, UR37 ;  /* 0x00000025ff087e24 */ /* 0x000fc6000f8e00ff */
[----:B------:R-:W-:Y:S02]  /*3970*/  LEA R7, R7, UR43, 0x3 ;  /* 0x0000002b07077c11 */ /* 0x000fe4000f8e18ff */
[----:B------:R-:W-:-:S04]  /*3980*/  SHF.L.U32 R8, R8, 0x1f, RZ ;  /* 0x0000001f08087819 */ /* 0x000fc800000006ff */
[----:B------:R1:W2:Y:S01]  /*3990*/  SYNCS.PHASECHK.TRANS64.TRYWAIT P1, [R7+URZ+0x28c30], R8 ;  /* 0x028c3008070075a7 */ /* 0x0002a2000802017f */
[----:B------:R-:W-:Y:S05]  /*39a0*/  @!P0 BRA `(.L_x_7223) ;  /* 0x0000000000048947 */ /* 0x000fea0003800000 */
[----:B------:R-:W-:Y:S01]  /*39b0*/  BPT.TRAP 0x1 ;  /* 0x000000040000795c */ /* 0x000fe20000300000 */
.L_x_7223:
[----:B--2---:R-:W-:Y:S05]  /*39c0*/  @P1 BRA `(.L_x_7224) ;  /* 0x0000000000081947 */ /* 0x004fea0003800000 */
[----:B------:R-:W2:Y:S02]  /*39d0*/  SYNCS.PHASECHK.TRANS64.TRYWAIT P1, [R7+URZ+0x28c30], R8 ;  /* 0x028c3008070075a7 */ /* 0x000ea4000802017f */
[----:B--2---:R-:W-:Y:S05]  /*39e0*/  @!P1 BRA `(.L_x_7225) ;  /* 0x000000d800009947 */ /* 0x004fea0003800000 */
.L_x_7224:
        /* <DEDUP_REMOVED lines=34> */
[----:B------:R-:W-:Y:S01]  /*3c10*/  HGMMA.64x64x16.F32 R24, gdesc[UR4], R24, gsb0 ;  /* 0x00e00000041879f0 */ /* 0x000fe20008000818 */
        /* <DEDUP_REMOVED lines=9> */
[----:B------:R-:W0:Y:S01]  /*3cb0*/  SHFL.IDX PT, R6, R3, 0x1, 0x1c1f ;  /* 0x003c1f0003067f89 */ /* 0x000e2200000e0000 */
[----:B------:R-:W-:-:S03]  /*3cc0*/  UIMAD UR6, UR50, UR6, 0x40 ;  /* 0x00000040320674a4 */ /* 0x000fc6000f8e0206 */
[----:B------:R-:W3:Y:S01]  /*3cd0*/  SHFL.IDX PT, R3, R3, RZ, 0x1c1f ;  /* 0x001c1fff03037589 */ /* 0x000ee200000e0000 */
[----:B------:R-:W-:Y:S02]  /*3ce0*/  WARPGROUP.DEPBAR.LE gsb0, 0x0 ;  /* 0x00008000000079c5 */ /* 0x000fe40000010000 */
[----:B------:R-:W-:-:S06]  /*3cf0*/  WARPGROUP.ARRIVE ;  /* 0x00000000000079c5 */ /* 0x000fcc0000000000 */
[----:B------:R-:W-:Y:S01]  /*3d00*/  HGMMA.64x64x16.F32 R24, gdesc[UR8], R24, gsb0 ;  /* 0x00e00000081879f0 */ /* 0x000fe20008000818 */
[----:B------:R-:W-:Y:S02]  /*3d10*/  ULDC UR10, c[0x0][0x988] ;  /* 0x00026200000a7ab9 */ /* 0x000fe40000000800 */
[----:B------:R-:W-:Y:S02]  /*3d20*/  WARPGROUP.DEPBAR.LE gsb0, 0x0 ;  /* 0x00008000000079c5 */ /* 0x000fe40000010000 */
[----:B------:R-:W-:-:S06]  /*3d30*/  WARPGROUP.ARRIVE ;  /* 0x00000000000079c5 */ /* 0x000fcc0000000000 */
[----:B------:R-:W-:Y:S01]  /*3d40*/  HGMMA.64x64x16.F32 R24, gdesc[UR12], R24, gsb0 ;  /* 0x00e000000c1879f0 */ /* 0x000fe20008000818 */
[----:B------:R-:W-:Y:S01]  /*3d50*/  ULDC UR14, c[0x0][0x2f0] ;  /* 0x0000bc00000e7ab9 */ /* 0x000fe20000000800 */
[----:B------:R-:W-:Y:S01]  /*3d60*/  ULDC UR15, c[0x0][0x288] ;  /* 0x0000a200000f7ab9 */ /* 0x000fe20000000800 */
[----:B------:R-:W-:Y:S02]  /*3d70*/  UIMAD UR7, UR49, UR14, UR7 ;  /* 0x0000000e310772a4 */ /* 0x000fe4000f8e0207 */
[----:B------:R-:W-:-:S04]  /*3d80*/  UIMAD UR6, UR49, UR14, UR6 ;  /* 0x0000000e310672a4 */ /* 0x000fc8000f8e0206 */
[----:B------:R-:W-:Y:S02]  /*3d90*/  IMAD.U32 R5, RZ, RZ, UR7 ;  /* 0x00000007ff057e24 */ /* 0x000fe4000f8e00ff */
[----:B------:R-:W-:-:S03]  /*3da0*/  IADD3 R4, -R2, UR6, RZ ;  /* 0x0000000602047c10 */ /* 0x000fc6000fffe1ff */
[----:B------:R-:W-:-:S04]  /*3db0*/  IADD3 R5, R5, -UR15, -R2 ;  /* 0x8000000f05057c10 */ /* 0x000fc8000fffe802 */
[-CC-:B0-----:R-:W-:Y:S02]  /*3dc0*/  VIADDMNMX R6, R6, R5.reuse, R4.reuse, PT ;  /* 0x0000000506067246 */ /* 0x181fe40003800104 */
[----:B---3--:R-:W-:Y:S02]  /*3dd0*/  VIADDMNMX R4, R3, R5, R4, PT ;  /* 0x0000000503047246 */ /* 0x008fe40003800104 */
[C---:B------:R-:W-:Y:S02]  /*3de0*/  ISETP.GT.AND P3, PT, R6.reuse, RZ, PT ;  /* 0x000000ff0600720c */ /* 0x040fe40003f64270 */
[C---:B------:R-:W-:Y:S02]  /*3df0*/  ISETP.GT.AND P4, PT, R6.reuse, 0x1, PT ;  /* 0x000000010600780c */ /* 0x040fe40003f84270 */
[----:B------:R-:W-:Y:S01]  /*3e00*/  ISETP.GT.AND P5, PT, R6, 0x8, PT ;  /* 0x000000080600780c */ /* 0x000fe20003fa4270 */
[----:B------:R-:W-:Y:S02]  /*3e10*/  WARPGROUP.DEPBAR.LE gsb0, 0x0 ;  /* 0x00008000000079c5 */ /* 0x000fe40000010000 */
[----:B------:R-:W-:-:S02]  /*3e20*/  FSEL R26, R26, -INF , P3 ;  /* 0xff8000001a1a7808 */ /* 0x000fc40001800000 */
[----:B------:R-:W-:Y:S02]  /*3e30*/  FSEL R27, R27, -INF , P4 ;  /* 0xff8000001b1b7808 */ /* 0x000fe40002000000 */
        /* <DEDUP_REMOVED lines=39> */
[----:B------:R-:W-:Y:S02]  /*40b0*/  FSEL R55, R55, -INF , P3 ;  /* 0xff80000037377808 */ /* 0x000fe40001800000 */
[----:B------:R-:W-:-:S02]  /*40c0*/  FMNMX.FTZ R6, R54, R9, !PT ;  /* 0x0000000936067209 */ /* 0x000fc40007810000 */
[C---:B------:R-:W-:Y:S02]  /*40d0*/  ISETP.GT.AND P3, PT, R4.reuse, RZ, PT ;  /* 0x000000ff0400720c */ /* 0x040fe40003f64270 */
[----:B------:R-:W-:Y:S02]  /*40e0*/  FMNMX.FTZ R6, R55, R6, !PT ;  /* 0x0000000637067209 */ /* 0x000fe40007810000 */
[C---:B------:R-:W-:Y:S02]  /*40f0*/  ISETP.GT.AND P4, PT, R4.reuse, 0x1, PT ;  /* 0x000000010400780c */ /* 0x040fe40003f84270 */
[----:B------:R-:W-:Y:S01]  /*4100*/  ISETP.GT.AND P5, PT, R4, 0x8, PT ;  /* 0x000000080400780c */ /* 0x000fe20003fa4270 */
[----:B------:R-:W0:Y:S01]  /*4110*/  SHFL.BFLY PT, R9, R6, 0x2, 0x1f ;  /* 0x0c401f0006097f89 */ /* 0x000e2200000e0000 */
[----:B------:R-:W-:Y:S02]  /*4120*/  FSEL R24, R24, -INF , P3 ;  /* 0xff80000018187808 */ /* 0x000fe40001800000 */
[----:B------:R-:W-:-:S02]  /*4130*/  FSEL R25, R25, -INF , P4 ;  /* 0xff80000019197808 */ /* 0x000fc40002000000 */
[----:B------:R-:W-:Y:S02]  /*4140*/  ISETP.GT.AND P3, PT, R4, 0x9, PT ;  /* 0x000000090400780c */ /* 0x000fe40003f64270 */
[----:B------:R-:W-:Y:S02]  /*4150*/  FSEL R28, R28, -INF , P5 ;  /* 0xff8000001c1c7808 */ /* 0x000fe40002800000 */
[----:B------:R-:W-:Y:S02]  /*4160*/  FMNMX.FTZ R3, R24, R25, !PT ;  /* 0x0000001918037209 */ /* 0x000fe40007810000 */
[C---:B------:R-:W-:Y:S02]  /*4170*/  ISETP.GT.AND P4, PT, R4.reuse, 0x10, PT ;  /* 0x000000100400780c */ /* 0x040fe40003f84270 */
[----:B------:R-:W-:Y:S02]  /*4180*/  FSEL R29, R29, -INF , P3 ;  /* 0xff8000001d1d7808 */ /* 0x000fe40001800000 */
[----:B------:R-:W-:-:S02]  /*4190*/  ISETP.GT.AND P3, PT, R4, 0x11, PT ;  /* 0x000000110400780c */ /* 0x000fc40003f64270 */
[----:B------:R-:W-:Y:S02]  /*41a0*/  FSEL R32, R32, -INF , P4 ;  /* 0xff80000020207808 */ /* 0x000fe40002000000 */
[C---:B------:R-:W-:Y:S02]  /*41b0*/  ISETP.GT.AND P4, PT, R4.reuse, 0x18, PT ;  /* 0x000000180400780c */ /* 0x040fe40003f84270 */
[----:B------:R-:W-:Y:S02]  /*41c0*/  FSEL R33, R33, -INF , P3 ;  /* 0xff80000021217808 */ /* 0x000fe40001800000 */
[----:B------:R-:W-:Y:S02]  /*41d0*/  ISETP.GT.AND P3, PT, R4, 0x19, PT ;  /* 0x000000190400780c */ /* 0x000fe40003f64270 */
[----:B0-----:R-:W-:Y:S02]  /*41e0*/  FMNMX.FTZ R9, R6, R9, !PT ;  /* 0x0000000906097209 */ /* 0x001fe40007810000 */
[----:B------:R-:W-:-:S02]  /*41f0*/  FMNMX.FTZ R6, R28, R3, !PT ;  /* 0x000000031c067209 */ /* 0x000fc40007810000 */
[----:B------:R-:W-:Y:S01]  /*4200*/  FSEL R36, R36, -INF , P4 ;  /* 0xff80000024247808 */ /* 0x000fe20002000000 */
[----:B------:R-:W0:Y:S01]  /*4210*/  SHFL.BFLY PT, R10, R9, 0x1, 0x1f ;  /* 0x0c201f00090a7f89 */ /* 0x000e2200000e0000 */
[----:B------:R-:W-:Y:S02]  /*4220*/  FMNMX.FTZ R3, R29, R6, !PT ;  /* 0x000000061d037209 */ /* 0x000fe40007810000 */
[----:B------:R-:W-:Y:S02]  /*4230*/  ISETP.GT.AND P4, PT, R4, 0x20, PT ;  /* 0x000000200400780c */ /* 0x000fe40003f84270 */
[----:B------:R-:W-:Y:S02]  /*4240*/  FMNMX.FTZ R6, R32, R3, !PT ;  /* 0x0000000320067209 */ /* 0x000fe40007810000 */
[----:B------:R-:W-:Y:S02]  /*4250*/  FSEL R37, R37, -INF , P3 ;  /* 0xff80000025257808 */ /* 0x000fe40001800000 */
[----:B------:R-:W-:-:S02]  /*4260*/  FMNMX.FTZ R3, R33, R6, !PT ;  /* 0x0000000621037209 */ /* 0x000fc40007810000 */
[----:B------:R-:W-:Y:S02]  /*4270*/  ISETP.GT.AND P5, PT, R4, 0x21, PT ;  /* 0x000000210400780c */ /* 0x000fe40003fa4270 */
[----:B------:R-:W-:Y:S02]  /*4280*/  FSEL R40, R40, -INF , P4 ;  /* 0xff80000028287808 */ /* 0x000fe40002000000 */
[C---:B------:R-:W-:Y:S02]  /*4290*/  ISETP.GT.AND P4, PT, R4.reuse, 0x28, PT ;  /* 0x000000280400780c */ /* 0x040fe40003f84270 */
[----:B------:R-:W-:Y:S02]  /*42a0*/  FSEL R41, R41, -INF , P5 ;  /* 0xff80000029297808 */ /* 0x000fe40002800000 */
[----:B------:R-:W-:Y:S02]  /*42b0*/  ISETP.GT.AND P3, PT, R4, 0x29, PT ;  /* 0x000000290400780c */ /* 0x000fe40003f64270 */
[----:B------:R-:W-:-:S02]  /*42c0*/  FSEL R44, R44, -INF , P4 ;  /* 0xff8000002c2c7808 */ /* 0x000fc40002000000 */
[----:B------:R-:W-:Y:S02]  /*42d0*/  ISETP.GT.AND P4, PT, R4, 0x30, PT ;  /* 0x000000300400780c */ /* 0x000fe40003f84270 */
[----:B0-----:R-:W-:Y:S02]  /*42e0*/  FMNMX.FTZ R6, R9, R10, !PT ;  /* 0x0000000a09067209 */ /* 0x001fe40007810000 */
[----:B------:R-:W-:Y:S02]  /*42f0*/  FMNMX.FTZ R10, R36, R3, !PT ;  /* 0x00000003240a7209 */ /* 0x000fe40007810000 */
[----:B------:R-:W-:Y:S01]  /*4300*/  FSEL R45, R45, -INF , P3 ;  /* 0xff8000002d2d7808 */ /* 0x000fe20001800000 */
[----:B------:R-:W-:Y:S01]  /*4310*/  FMUL.FTZ R5, R6, UR10 ;  /* 0x0000000a06057c20 */ /* 0x000fe20008410000 */
[----:B------:R-:W-:Y:S02]  /*4320*/  FMNMX.FTZ R3, R37, R10, !PT ;  /* 0x0000000a25037209 */ /* 0x000fe40007810000 */
[----:B------:R-:W-:-:S02]  /*4330*/  ISETP.GT.AND P3, PT, R4, 0x31, PT ;  /* 0x000000310400780c */ /* 0x000fc40003f64270 */
[----:B------:R-:W-:Y:S02]  /*4340*/  FMNMX.FTZ R10, R40, R3, !PT ;  /* 0x00000003280a7209 */ /* 0x000fe40007810000 */
[----:B------:R-:W-:Y:S02]  /*4350*/  FSEL R48, R48, -INF , P4 ;  /* 0xff80000030307808 */ /* 0x000fe40002000000 */
[----:B------:R-:W-:Y:S02]  /*4360*/  FMNMX.FTZ R3, R41, R10, !PT ;  /* 0x0000000a29037209 */ /* 0x000fe40007810000 */
[----:B------:R-:W-:Y:S02]  /*4370*/  ISETP.GT.AND P4, PT, R4, 0x38, PT ;  /* 0x000000380400780c */ /* 0x000fe40003f84270 */
[----:B------:R-:W-:Y:S02]  /*4380*/  FMNMX.FTZ R10, R44, R3, !PT ;  /* 0x000000032c0a7209 */ /* 0x000fe40007810000 */
[----:B------:R-:W-:-:S02]  /*4390*/  FSEL R49, R49, -INF , P3 ;  /* 0xff80000031317808 */ /* 0x000fc40001800000 */
[----:B------:R-:W-:Y:S02]  /*43a0*/  FMNMX.FTZ R3, R45, R10, !PT ;  /* 0x0000000a2d037209 */ /* 0x000fe40007810000 */
[----:B------:R-:W-:Y:S02]  /*43b0*/  ISETP.GT.AND P3, PT, R4, 0x39, PT ;  /* 0x000000390400780c */ /* 0x000fe40003f64270 */
[----:B------:R-:W-:Y:S02]  /*43c0*/  FMNMX.FTZ R10, R48, R3, !PT ;  /* 0x00000003300a7209 */ /* 0x000fe40007810000 */
[----:B------:R-:W-:Y:S02]  /*43d0*/  FSEL R52, R52, -INF , P4 ;  /* 0xff80000034347808 */ /* 0x000fe40002000000 */
[----:B------:R-:W-:Y:S02]  /*43e0*/  FMNMX.FTZ R3, R49, R10, !PT ;  /* 0x0000000a31037209 */ /* 0x000fe40007810000 */
[----:B------:R-:W-:-:S02]  /*43f0*/  FSEL R53, R53, -INF , P3 ;  /* 0xff80000035357808 */ /* 0x000fc40001800000 */
[----:B------:R-:W-:Y:S02]  /*4400*/  FMNMX.FTZ R4, R52, R3, !PT ;  /* 0x0000000334047209 */ /* 0x000fe40007810000 */
[----:B------:R-:W-:Y:S02]  /*4410*/  FSETP.NEU.FTZ.AND P5, PT, R6, -INF , PT ;  /* 0xff8000000600780b */ /* 0x000fe40003fbd000 */
[----:B------:R-:W-:Y:S02]  /*4420*/  FMNMX.FTZ R4, R53, R4, !PT ;  /* 0x0000000435047209 */ /* 0x000fe40007810000 */
[----:B------:R-:W-:-:S03]  /*4430*/  FSEL R9, R5, RZ, P5 ;  /* 0x000000ff05097208 */ /* 0x000fc60002800000 */
[----:B------:R-:W0:Y:S02]  /*4440*/  SHFL.BFLY PT, R3, R4, 0x2, 0x1f ;  /* 0x0c401f0004037f89 */ /* 0x000e2400000e0000 */
        /* <DEDUP_REMOVED lines=16> */
[--C-:B------:R-:W-:Y:S01]  /*4550*/  FFMA.FTZ R54, R54, UR10, -R9.reuse ;  /* 0x0000000a36367c23 */ /* 0x100fe20008010809 */
[----:B------:R-:W-:Y:S01]  /*4560*/  FFMA.FTZ R9, R55, UR10, -R9 ;  /* 0x0000000a37097c23 */ /* 0x000fe20008010809 */
[----:B0-----:R-:W-:-:S04]  /*4570*/  FMNMX.FTZ R3, R4, R3, !PT ;  /* 0x0000000304037209 */ /* 0x001fc80007810000 */
[----:B------:R-:W-:Y:S01]  /*4580*/  MUFU.EX2 R30, R30 ;  /* 0x0000001e001e7308 */ /* 0x000fe20000000800 */
[----:B------:R-:W0:Y:S07]  /*4590*/  SHFL.BFLY PT, R4, R3, 0x1, 0x1f ;  /* 0x0c201f0003047f89 */ /* 0x000e2e00000e0000 */
[----:B------:R-:W4:Y:S01]  /*45a0*/  MUFU.EX2 R31, R31 ;  /* 0x0000001f001f7308 */ /* 0x000f220000000800 */
[----:B---3--:R-:W-:-:S07]  /*45b0*/  F2FP.F16.F32.PACK_AB R153, R27, R26 ;  /* 0x0000001a1b99723e */ /* 0x008fce00000000ff */
[----:B------:R-:W-:Y:S08]  /*45c0*/  MUFU.EX2 R34, R34 ;  /* 0x0000002200227308 */ /* 0x000ff00000000800 */
[----:B------:R-:W3:Y:S01]  /*45d0*/  MUFU.EX2 R35, R35 ;  /* 0x0000002300237308 */ /* 0x000ee20000000800 */
[----:B----4-:R-:W-:Y:S02]  /*45e0*/  F2FP.F16.F32.PACK_AB R155, R31, R30 ;  /* 0x0000001e1f9b723e */ /* 0x010fe400000000ff */
[----:B0-----:R-:W-:-:S04]  /*45f0*/  FMNMX.FTZ R5, R3, R4, !PT ;  /* 0x0000000403057209 */ /* 0x001fc80007810000 */
[C---:B------:R-:W-:Y:S01]  /*4600*/  FSETP.NEU.FTZ.AND P3, PT, R5.reuse, -INF , PT ;  /* 0xff8000000500780b */ /* 0x040fe20003f7d000 */
[----:B------:R-:W-:Y:S01]  /*4610*/  FMUL.FTZ R3, R5, UR10 ;  /* 0x0000000a05037c20 */ /* 0x000fe20008410000 */
[----:B------:R-:W-:Y:S04]  /*4620*/  MUFU.EX2 R38, R38 ;  /* 0x0000002600267308 */ /* 0x000fe80000000800 */
[----:B------:R-:W-:Y:S01]  /*4630*/  FSEL R4, R3, RZ, P3 ;  /* 0x000000ff03047208 */ /* 0x000fe20001800000 */
[----:B------:R-:W-:Y:S01]  /*4640*/  FADD.FTZ R3, R26, R27 ;  /* 0x0000001b1a037221 */ /* 0x000fe20000010000 */
[----:B---3--:R-:W-:Y:S02]  /*4650*/  F2FP.F16.F32.PACK_AB R157, R35, R34 ;  /* 0x00000022239d723e */ /* 0x008fe400000000ff */
[----:B------:R-:W0:Y:S01]  /*4660*/  MUFU.EX2 R39, R39 ;  /* 0x0000002700277308 */ /* 0x000e220000000800 */
        /* <DEDUP_REMOVED lines=8> */
[----:B------:R-:W-:Y:S01]  /*46f0*/  FADD.FTZ R10, R30, R3 ;  /* 0x000000031e0a7221 */ /* 0x000fe20000010000 */
[----:B------:R-:W-:-:S02]  /*4700*/  @!P1 VIADD R3, R7, 0x28c40 ;  /* 0x00028c4007039836 */ /* 0x000fc40000000000 */
[--C-:B------:R-:W-:Y:S01]  /*4710*/  FFMA.FTZ R37, R37, UR10, -R4.reuse ;  /* 0x0000000a25257c23 */ /* 0x100fe20008010804 */
[----:B------:R-:W-:Y:S01]  /*4720*/  FFMA.FTZ R40, R40, UR10, -R4 ;  /* 0x0000000a28287c23 */ /* 0x000fe20008010804 */
[----:B------:R-:W-:Y:S01]  /*4730*/  FADD.FTZ R13, R31, R10 ;  /* 0x0000000a1f0d7221 */ /* 0x000fe20000010000 */
[--C-:B------:R-:W-:Y:S01]  /*4740*/  FFMA.FTZ R41, R41, UR10, -R4.reuse ;  /* 0x0000000a29297c23 */ /* 0x100fe20008010804 */
[----:B------:R-:W-:Y:S01]  /*4750*/  @!P1 PRMT R3, RZ, 0x654, R3 ;  /* 0x00000654ff039816 */ /* 0x000fe20000000003 */
[----:B------:R-:W3:Y:S01]  /*4760*/  MUFU.EX2 R25, R25 ;  /* 0x0000001900197308 */ /* 0x000ee20000000800 */
[----:B------:R-:W-:Y:S01]  /*4770*/  FADD.FTZ R12, R34, R13 ;  /* 0x0000000d220c7221 */ /* 0x000fe20000010000 */
[--C-:B------:R-:W-:Y:S01]  /*4780*/  FFMA.FTZ R44, R44, UR10, -R4.reuse ;  /* 0x0000000a2c2c7c23 */ /* 0x100fe20008010804 */
[----:B------:R4:W-:Y:S01]  /*4790*/  @!P1 SYNCS.ARRIVE.TRANS64.RED.A1T0 RZ, [R3+URZ], RZ ;  /* 0x000000ff03ff99a7 */ /* 0x0009e2000810043f */
[--C-:B------:R-:W-:Y:S01]  /*47a0*/  FFMA.FTZ R45, R45, UR10, -R4.reuse ;  /* 0x0000000a2d2d7c23 */ /* 0x100fe20008010804 */
[--C-:B------:R-:W-:Y:S01]  /*47b0*/  FFMA.FTZ R48, R48, UR10, -R4.reuse ;  /* 0x0000000a30307c23 */ /* 0x100fe20008010804 */
[--C-:B------:R-:W-:Y:S01]  /*47c0*/  FFMA.FTZ R49, R49, UR10, -R4.reuse ;  /* 0x0000000a31317c23 */ /* 0x100fe20008010804 */
[--C-:B------:R-:W-:Y:S01]  /*47d0*/  FFMA.FTZ R52, R52, UR10, -R4.reuse ;  /* 0x0000000a34347c23 */ /* 0x100fe20008010804 */
[----:B------:R-:W5:Y:S01]  /*47e0*/  MUFU.EX2 R28, R28 ;  /* 0x0000001c001c7308 */ /* 0x000f620000000800 */
[----:B------:R-:W-:Y:S01]  /*47f0*/  FFMA.FTZ R4, R53, UR10, -R4 ;  /* 0x0000000a35047c23 */ /* 0x000fe20008010804 */
[----:B0-----:R-:W-:-:S06]  /*4800*/  F2FP.F16.F32.PACK_AB R159, R39, R38 ;  /* 0x00000026279f723e */ /* 0x001fcc00000000ff */
        /* <DEDUP_REMOVED lines=11> */
[----:B------:R-:W-:Y:S01]  /*48c0*/  BAR.SYNC.DEFER_BLOCKING 0xf, 0x100 ;  /* 0x03c4000000007b1d */ /* 0x000fe20000010000 */
[----:B0-----:R-:W-:-:S05]  /*48d0*/  FADD.FTZ R10, R32, R3 ;  /* 0x00000003200a7221 */ /* 0x001fca0000010000 */
        /* <DEDUP_REMOVED lines=8> */
[----:B---3--:R-:W-:-:S07]  /*4960*/  FADD.FTZ R12, R42, R11 ;  /* 0x0000000b2a0c7221 */ /* 0x008fce0000010000 */
[----:B------:R-:W3:Y:S01]  /*4970*/  MUFU.EX2 R43, R43 ;  /* 0x0000002b002b7308 */ /* 0x000ee20000000800 */
[C---:B----4-:R-:W-:Y:S01]  /*4980*/  FADD.FTZ R11, R37.reuse, R10 ;  /* 0x0000000a250b7221 */ /* 0x050fe20000010000 */
[----:B------:R-:W-:-:S05]  /*4990*/  F2FP.F16.F32.PACK_AB R158, R37, R36 ;  /* 0x00000024259e723e */ /* 0x000fca00000000ff */
[----:B------:R0:W-:Y:S01]  /*49a0*/  STSM.16.M88.4 [R184], R156 ;  /* 0x0000009cb8007844 */ /* 0x0001e20000000200 */
[----:B------:R-:W4:Y:S01]  /*49b0*/  MUFU.EX2 R41, R41 ;  /* 0x0000002900297308 */ /* 0x000f220000000800 */
[----:B-----5:R-:W-:-:S07]  /*49c0*/  FADD.FTZ R10, R40, R11 ;  /* 0x0000000b280a7221 */ /* 0x020fce0000010000 */
[----:B------:R-:W5:Y:S01]  /*49d0*/  MUFU.EX2 R46, R46 ;  /* 0x0000002e002e7308 */ /* 0x000f620000000800 */
[C---:B---3--:R-:W-:Y:S01]  /*49e0*/  FADD.FTZ R13, R43.reuse, R12 ;  /* 0x0000000c2b0d7221 */ /* 0x048fe20000010000 */
[----:B------:R-:W-:-:S06]  /*49f0*/  F2FP.F16.F32.PACK_AB R161, R43, R42 ;  /* 0x0000002a2ba1723e */ /* 0x000fcc00000000ff */
[----:B------:R-:W-:Y:S01]  /*4a00*/  MUFU.EX2 R44, R44 ;  /* 0x0000002c002c7308 */ /* 0x000fe20000000800 */
[C---:B----4-:R-:W-:Y:S01]  /*4a10*/  FADD.FTZ R11, R41.reuse, R10 ;  /* 0x0000000a290b7221 */ /* 0x050fe20000010000 */
[----:B------:R-:W-:-:S06]  /*4a20*/  F2FP.F16.F32.PACK_AB R160, R41, R40 ;  /* 0x0000002829a0723e */ /* 0x000fcc00000000ff */
[----:B------:R-:W3:Y:S01]  /*4a30*/  MUFU.EX2 R47, R47 ;  /* 0x0000002f002f7308 */ /* 0x000ee20000000800 */
[----:B-----5:R-:W-:-:S07]  /*4a40*/  FADD.FTZ R10, R46, R13 ;  /* 0x0000000d2e0a7221 */ /* 0x020fce0000010000 */
        /* <DEDUP_REMOVED lines=12> */
[----:B------:R-:W-:Y:S08]  /*4b10*/  MUFU.EX2 R54, R54 ;  /* 0x0000003600367308 */ /* 0x000ff00000000800 */
[----:B------:R-:W3:Y:S01]  /*4b20*/  MUFU.EX2 R9, R9 ;  /* 0x0000000900097308 */ /* 0x000ee20000000800 */
[----:B----4-:R-:W-:-:S07]  /*4b30*/  F2FP.F16.F32.PACK_AB R164, R49, R48 ;  /* 0x0000003031a4723e */ /* 0x010fce00000000ff */
[----:B------:R-:W-:Y:S08]  /*4b40*/  MUFU.EX2 R52, R52 ;  /* 0x0000003400347308 */ /* 0x000ff00000000800 */
[----:B------:R4:W5:Y:S01]  /*4b50*/  MUFU.EX2 R3, R4 ;  /* 0x0000000400037308 */ /* 0x0009620000000800 */
[----:B---3--:R-:W-:Y:S01]  /*4b60*/  F2FP.F16.F32.PACK_AB R167, R9, R54 ;  /* 0x0000003609a7723e */ /* 0x008fe200000000ff */
[----:B----4-:R-:W-:-:S04]  /*4b70*/  FADD.FTZ R4, R44, R11 ;  /* 0x0000000b2c047221 */ /* 0x010fc80000010000 */
[----:B------:R-:W-:Y:S01]  /*4b80*/  FADD.FTZ R45, R45, R4 ;  /* 0x000000042d2d7221 */ /* 0x000fe20000010000 */
[----:B------:R-:W-:-:S03]  /*4b90*/  FADD.FTZ R4, R54, R51 ;  /* 0x0000003336047221 */ /* 0x000fc60000010000 */
[----:B------:R-:W-:Y:S01]  /*4ba0*/  FADD.FTZ R48, R48, R45 ;  /* 0x0000002d30307221 */ /* 0x000fe20000010000 */
[----:B-----5:R-:W-:Y:S01]  /*4bb0*/  F2FP.F16.F32.PACK_AB R166, R3, R52 ;  /* 0x0000003403a6723e */ /* 0x020fe200000000ff */
[----:B------:R-:W-:Y:S02]  /*4bc0*/  FADD.FTZ R4, R9, R4 ;  /* 0x0000000409047221 */ /* 0x000fe40000010000 */
[----:B------:R-:W-:Y:S02]  /*4bd0*/  FADD.FTZ R49, R49, R48 ;  /* 0x0000003031317221 */ /* 0x000fe40000010000 */
[----:B------:R0:W-:Y:S02]  /*4be0*/  STSM.16.M88.4 [R23], R164 ;  /* 0x000000a417007844 */ /* 0x0001e40000000200 */
[----:B------:R-:W-:-:S04]  /*4bf0*/  FADD.FTZ R52, R52, R49 ;  /* 0x0000003134347221 */ /* 0x000fc80000010000 */
[----:B------:R-:W-:Y:S01]  /*4c00*/  FADD.FTZ R3, R3, R52 ;  /* 0x0000003403037221 */ /* 0x000fe20000010000 */
[----:B------:R-:W-:Y:S06]  /*4c10*/  @!P0 BRA `(.L_x_7226) ;  /* 0x0000000000048947 */ /* 0x000fec0003800000 */
[----:B------:R-:W-:Y:S01]  /*4c20*/  BPT.TRAP 0x1 ;  /* 0x000000040000795c */ /* 0x000fe20000300000 */
.L_x_7226:
[----:B------:R3:W4:Y:S01]  /*4c30*/  SYNCS.PHASECHK.TRANS64.TRYWAIT P3, [R7+URZ+0x28c50], R8 ;  /* 0x028c5008070075a7 */ /* 0x000722000806017f */
[----:B------:R-:W-:Y:S05]  /*4c40*/  @!P0 BRA `(.L_x_7227) ;  /* 0x0000000000048947 */ /* 0x000fea0003800000 */
[----:B------:R-:W-:Y:S01]  /*4c50*/  BPT.TRAP 0x1 ;  /* 0x000000040000795c */ /* 0x000fe20000300000 */
.L_x_7227:
[----:B----4-:R-:W-:Y:S05]  /*4c60*/  @P3 BRA `(.L_x_7228) ;  /* 0x0000000000083947 */ /* 0x010fea0003800000 */
[----:B------:R-:W4:Y:S02]  /*4c70*/  SYNCS.PHASECHK.TRANS64.TRYWAIT P3, [R7+URZ+0x28c50], R8 ;  /* 0x028c5008070075a7 */ /* 0x000f24000806017f */
[----:B----4-:R-:W-:Y:S05]  /*4c80*/  @!P3 BRA `(.L_x_7229) ;  /* 0x000000c4006cb947 */ /* 0x010fea0003800000 */
.L_x_7228:
[----:B------:R-:W-:Y:S01]  /*4c90*/  ULEA UR11, UR36, UR48, 0xc ;  /* 0x00000030240b7291 */ /* 0x000fe2000f8e603f */
[----:B------:R-:W-:Y:S01]  /*4ca0*/  WARPGROUP.ARRIVE ;  /* 0x00000000000079c5 */ /* 0x000fe20000000000 */
[----:B------:R-:W-:Y:S01]  /*4cb0*/  UMOV UR7, 0x40000040 ;  /* 0x4000004000077882 */ /* 0x000fe20000000000 */
[----:B------:R-:W-:Y:S01]  /*4cc0*/  @UP0 ULDC UR18, c[0x0][0x450] ;  /* 0x0001140000120ab9 */ /* 0x000fe20000000800 */
[----:B------:R-:W-:Y:S01]  /*4cd0*/  UIMAD UR14, UR49, UR14, -UR15 ;  /* 0x0000000e310e72a4 */ /* 0x000fe2000f8e0a0f */
[----:B-1234-:R-:W-:Y:S01]  /*4ce0*/  @!P1 VIADD R7, R7, 0x28c60 ;  /* 0x00028c6007079836 */ /* 0x01efe20000000000 */
[----:B------:R-:W-:Y:S01]  /*4cf0*/  UIADD3 UR21, UR50, -0x2, URZ ;  /* 0xfffffffe32157890 */ /* 0x000fe2000fffe03f */
        /* <DEDUP_REMOVED lines=25> */
[----:B------:R-:W-:-:S04]  /*4e90*/  UIADD3 UR14, UR14, UR11, URZ ;  /* 0x0000000b0e0e7290 */ /* 0x000fc8000fffe03f */
[----:B------:R-:W-:-:S04]  /*4ea0*/  USHF.R.S32.HI UR6, URZ, 0x1f, UR14 ;  /* 0x0000001f3f067899 */ /* 0x000fc8000801140e */
[----:B------:R-:W-:-:S04]  /*4eb0*/  ULEA.HI UR6, UR6, UR14, URZ, 0x6 ;  /* 0x0000000e06067291 */ /* 0x000fc8000f8f303f */
[----:B------:R-:W-:-:S04]  /*4ec0*/  USHF.R.S32.HI UR6, URZ, 0x6, UR6 ;  /* 0x000000063f067899 */ /* 0x000fc80008011406 */
[----:B------:R-:W-:-:S04]  /*4ed0*/  UISETP.LT.AND UP1, UPT, URZ, UR6, UPT ;  /* 0x000000063f00728c */ /* 0x000fc8000bf21270 */
[----:B------:R-:W-:-:S04]  /*4ee0*/  USEL UR20, URZ, UR6, !UP1 ;  /* 0x000000063f147287 */ /* 0x000fc8000c800000 */
[----:B------:R-:W-:-:S06]  /*4ef0*/  UISETP.GE.AND UP1, UPT, UR21, UR20, UPT ;  /* 0x000000141500728c */ /* 0x000fcc000bf26270 */
[----:B------:R-:W-:Y:S01]  /*4f00*/  PLOP3.LUT P3, PT, PT, PT, UP1, 0x80, 0x0 ;  /* 0x000000000000781c */ /* 0x000fe20003f6f018 */
        /* <DEDUP_REMOVED lines=12> */
[----:B------:R-:W-:Y:S01]  /*4fd0*/  UMOV UR23, UR36 ;  /* 0x0000002400177c82 */ /* 0x000fe20008000000 */
[----:B------:R-:W-:Y:S01]  /*4fe0*/  IMAD.MOV.U32 R9, RZ, RZ, R5 ;  /* 0x000000ffff097224 */ /* 0x000fe200078e0005 */
[----:B------:R-:W-:Y:S01]  /*4ff0*/  ULDC UR24, c[0x0][0x288] ;  /* 0x0000a20000187ab9 */ /* 0x000fe20000000800 */
[----:B------:R-:W-:-:S05]  /*5000*/  ULDC UR22, c[0x0][0x988] ;  /* 0x0002620000167ab9 */ /* 0x000fca0000000800 */
.L_x_7239:
[----:B------:R-:W-:-:S04]  /*5010*/  UIADD3 UR36, UR23, 0x1, URZ ;  /* 0x0000000117247890 */ /* 0x000fc8000fffe03f */
[----:B------:R-:W-:-:S04]  /*5020*/  UISETP.NE.AND UP1, UPT, UR36, 0x2, UPT ;  /* 0x000000022400788c */ /* 0x000fc8000bf25270 */
[----:B------:R-:W-:Y:S02]  /*5030*/  USEL UR6, URZ, 0x1, UP1 ;  /* 0x000000013f067887 */ /* 0x000fe40008800000 */
[----:B------:R-:W-:Y:S02]  /*5040*/  USEL UR36, UR36, URZ, UP1 ;  /* 0x0000003f24247287 */ /* 0x000fe40008800000 */
[----:B------:R-:W-:Y:S01]  /*5050*/  ULOP3.LUT UR37, UR37, UR6, URZ, 0x3c, !UPT ;  /* 0x0000000625257292 */ /* 0x000fe2000f8e3c3f */
[----:B--23--:R-:W-:Y:S11]  /*5060*/  @!P0 BRA `(.L_x_7231) ;  /* 0x0000000000048947 */ /* 0x00cff60003800000 */
[----:B------:R-:W-:Y:S01]  /*5070*/  BPT.TRAP 0x1 ;  /* 0x000000040000795c */ /* 0x000fe20000300000 */
.L_x_7231:
[----:B------:R-:W-:Y:S01]  /*5080*/  ULEA UR25, UR36, UR43, 0x3 ;  /* 0x0000002b24197291 */ /* 0x000fe2000f8e183f */
[----:B-1----:R-:W-:-:S05]  /*5090*/  IMAD.U32 R7, RZ, RZ, UR37 ;  /* 0x00000025ff077e24 */ /* 0x002fca000f8e00ff */
[----:B------:R-:W-:-:S04]  /*50a0*/  SHF.L.U32 R7, R7, 0x1f, RZ ;  /* 0x0000001f07077819 */ /* 0x000fc800000006ff */
[----:B------:R1:W2:Y:S01]  /*50b0*/  SYNCS.PHASECHK.TRANS64.TRYWAIT P3, [UR25+0x28c30], R7 ;  /* 0x028c3007ff0075a7 */ /* 0x0002a20008060159 */
[----:B------:R-:W-:Y:S05]  /*50c0*/  @!P0 BRA `(.L_x_7232) ;  /* 0x0000000000048947 */ /* 0x000fea0003800000 */
[----:B------:R-:W-:Y:S01]  /*50d0*/  BPT.TRAP 0x1 ;  /* 0x000000040000795c */ /* 0x000fe20000300000 */
.L_x_7232:
[----:B--2---:R-:W-:Y:S05]  /*50e0*/  @P3 BRA `(.L_x_7233) ;  /* 0x0000000000083947 */ /* 0x004fea0003800000 */
[----:B------:R-:W2:Y:S02]  /*50f0*/  SYNCS.PHASECHK.TRANS64.TRYWAIT P3, [UR25+0x28c30], R7 ;  /* 0x028c3007ff0075a7 */ /* 0x000ea40008060159 */
[----:B--2---:R-:W-:Y:S05]  /*5100*/  @!P3 BRA `(.L_x_7234) ;  /* 0x000000c00060b947 */ /* 0x004fea0003800000 */
.L_x_7233:
[----:B------:R-:W-:Y:S01]  /*5110*/  R2UR UR18, R0 ;  /* 0x00000000001272ca */ /* 0x000fe200000e0000 */
[----:B0-----:R-:W-:Y:S01]  /*5120*/  WARPGROUP.ARRIVE ;  /* 0x00000000000079c5 */ /* 0x001fe20000000000 */
[----:B------:R-:W-:Y:S01]  /*5130*/  UMOV UR19, 0x40000040 ;  /* 0x4000004000137882 */ /* 0x000fe20000000000 */
[----:B------:R-:W-:Y:S01]  /*5140*/  UMOV UR7, 0x40000040 ;  /* 0x4000004000077882 */ /* 0x000fe20000000000 */
[----:B------:R-:W-:Y:S01]  /*5150*/  UMOV UR11, 0x40000040 ;  /* 0x40000040000b7882 */ /* 0x000fe20000000000 */
[----:B------:R-:W-:Y:S01]  /*5160*/  UMOV UR15, 0x40000040 ;  /* 0x40000040000f7882 */ /* 0x000fe20000000000 */
[----:B------:R-:W-:Y:S01]  /*5170*/  VIADD R5, R185, UR41 ;  /* 0x00000029b9057c36 */ /* 0x000fe20008000000 */
[----:B------:R-:W0:Y:S06]  /*5180*/  LDC R13, c[0x0][0x2f0] ;  /* 0x0000bc00ff0d7b82 */ /* 0x000e2c0000000800 */
        /* <DEDUP_REMOVED lines=9> */
[----:B--2---:R-:W-:Y:S01]  /*5220*/  @P2 IMAD.HI.U32 R6, R5, UR6, RZ ;  /* 0x0000000605062c27 */ /* 0x004fe2000f8e00ff */
[----:B------:R-:W-:-:S04]  /*5230*/  @UP0 ULDC UR6, c[0x0][0x450] ;  /* 0x0001140000060ab9 */ /* 0x000fc80000000800 */
[----:B------:R-:W-:Y:S01]  /*5240*/  @P2 SHF.R.U32.HI R5, RZ, UR6, R6 ;  /* 0x00000006ff052c19 */ /* 0x000fe20008011606 */
[----:B------:R-:W-:Y:S02]  /*5250*/  UMOV UR6, 0xffffffc0 ;  /* 0xffffffc000067882 */ /* 0x000fe40000000000 */
[----:B------:R-:W-:Y:S02]  /*5260*/  UIMAD UR6, UR21, UR6, 0x1 ;  /* 0x00000001150674a4 */ /* 0x000fe4000f8e0206 */
[----:B------:R-:W2:Y:S04]  /*5270*/  SHFL.IDX PT, R11, R5, RZ, 0x1c1f ;  /* 0x001c1fff050b7589 */ /* 0x000ea800000e0000 */
[----:B------:R-:W-:Y:S01]  /*5280*/  IADD3 R6, -R2, UR6, RZ ;  /* 0x0000000602067c10 */ /* 0x000fe2000fffe1ff */
[----:B------:R-:W3:Y:S04]  /*5290*/  SHFL.IDX PT, R5, R5, 0x1, 0x1c1f ;  /* 0x003c1f0005057f89 */ /* 0x000ee800000e0000 */
[----:B0-----:R-:W-:-:S05]  /*52a0*/  IMAD R6, R13, UR49, R6 ;  /* 0x000000310d067c24 */ /* 0x001fca000f8e0206 */
[----:B--2---:R-:W-:-:S04]  /*52b0*/  IADD3 R11, R11, -UR24, R6 ;  /* 0x800000180b0b7c10 */ /* 0x004fc8000fffe006 */
[C---:B------:R-:W-:Y:S02]  /*52c0*/  ISETP.GT.AND P3, PT, R11.reuse, RZ, PT ;  /* 0x000000ff0b00720c */ /* 0x040fe40003f64270 */
[----:B------:R-:W-:Y:S02]  /*52d0*/  ISETP.GT.AND P4, PT, R11, 0x1, PT ;  /* 0x000000010b00780c */ /* 0x000fe40003f84270 */
[----:B---3--:R-:W-:-:S04]  /*52e0*/  IADD3 R6, R5, -UR24, R6 ;  /* 0x8000001805067c10 */ /* 0x008fc8000fffe006 */
[----:B------:R-:W-:Y:S01]  /*52f0*/  ISETP.GT.AND P5, PT, R6, 0x28, PT ;  /* 0x000000280600780c */ /* 0x000fe20003fa4270 */
        /* <DEDUP_REMOVED lines=8> */
[----:B------:R-:W-:Y:S02]  /*5380*/  FSEL R152, R152, -INF , P3 ;  /* 0xff80000098987808 */ /* 0x000fe40001800000 */
[----:B------:R-:W-:Y:S02]  /*5390*/  ISETP.GT.AND P3, PT, R11, 0x8, PT ;  /* 0x000000080b00780c */ /* 0x000fe40003f64270 */
        /* <DEDUP_REMOVED lines=41> */
[----:B------:R-:W-:Y:S02]  /*5630*/  FSEL R181, R181, -INF , P4 ;  /* 0xff800000b5b57808 */ /* 0x000fe40002000000 */
[----:B------:R-:W-:Y:S02]  /*5640*/  FMNMX.FTZ R10, R180, R11, !PT ;  /* 0x0000000bb40a7209 */ /* 0x000fe40007810000 */
[----:B------:R-:W-:-:S02]  /*5650*/  ISETP.GT.AND P3, PT, R6, RZ, PT ;  /* 0x000000ff0600720c */ /* 0x000fc40003f64270 */
[----:B------:R-:W-:Y:S02]  /*5660*/  FMNMX.FTZ R12, R181, R10, !PT ;  /* 0x0000000ab50c7209 */ /* 0x000fe40007810000 */
[----:B------:R-:W-:Y:S02]  /*5670*/  ISETP.GT.AND P4, PT, R6, 0x1, PT ;  /* 0x000000010600780c */ /* 0x000fe40003f84270 */
[----:B------:R-:W-:Y:S01]  /*5680*/  FSEL R174, R174, -INF , P5 ;  /* 0xff800000aeae7808 */ /* 0x000fe20002800000 */
[----:B------:R-:W0:Y:S01]  /*5690*/  SHFL.BFLY PT, R11, R12, 0x2, 0x1f ;  /* 0x0c401f000c0b7f89 */ /* 0x000e2200000e0000 */
[----:B------:R-:W-:Y:S02]  /*56a0*/  FSEL R155, R155, -INF , P4 ;  /* 0xff8000009b9b7808 */ /* 0x000fe40002000000 */
[C---:B------:R-:W-:Y:S02]  /*56b0*/  ISETP.GT.AND P4, PT, R6.reuse, 0x9, PT ;  /* 0x000000090600780c */ /* 0x040fe40003f84270 */
[----:B------:R-:W-:-:S02]  /*56c0*/  ISETP.GT.AND P5, PT, R6, 0x30, PT ;  /* 0x000000300600780c */ /* 0x000fc40003fa4270 */
[----:B------:R-:W-:Y:S02]  /*56d0*/  FSEL R159, R159, -INF , P4 ;  /* 0xff8000009f9f7808 */ /* 0x000fe40002000000 */
[----:B------:R-:W-:Y:S02]  /*56e0*/  ISETP.GT.AND P4, PT, R6, 0x11, PT ;  /* 0x000000110600780c */ /* 0x000fe40003f84270 */
[----:B------:R-:W-:Y:S02]  /*56f0*/  FSEL R178, R178, -INF , P5 ;  /* 0xff800000b2b27808 */ /* 0x000fe40002800000 */
[----:B------:R-:W-:Y:S02]  /*5700*/  FSEL R163, R163, -INF , P4 ;  /* 0xff800000a3a37808 */ /* 0x000fe40002000000 */
[C---:B------:R-:W-:Y:S02]  /*5710*/  ISETP.GT.AND P4, PT, R6.reuse, 0x19, PT ;  /* 0x000000190600780c */ /* 0x040fe40003f84270 */
[----:B------:R-:W-:-:S02]  /*5720*/  ISETP.GT.AND P5, PT, R6, 0x38, PT ;  /* 0x000000380600780c */ /* 0x000fc40003fa4270 */
[----:B------:R-:W-:Y:S02]  /*5730*/  FSEL R167, R167, -INF , P4 ;  /* 0xff800000a7a77808 */ /* 0x000fe40002000000 */
[----:B------:R-:W-:Y:S02]  /*5740*/  ISETP.GT.AND P4, PT, R6, 0x21, PT ;  /* 0x000000210600780c */ /* 0x000fe40003f84270 */
[----:B------:R-:W-:Y:S02]  /*5750*/  FSEL R182, R182, -INF , P5 ;  /* 0xff800000b6b67808 */ /* 0x000fe40002800000 */
[----:B0-----:R-:W-:Y:S02]  /*5760*/  FMNMX.FTZ R14, R12, R11, !PT ;  /* 0x0000000b0c0e7209 */ /* 0x001fe40007810000 */
[----:B------:R-:W-:Y:S02]  /*5770*/  FSEL R11, R154, -INF , P3 ;  /* 0xff8000009a0b7808 */ /* 0x000fe40001800000 */
[----:B------:R-:W-:Y:S01]  /*5780*/  ISETP.GT.AND P3, PT, R6, 0x8, PT ;  /* 0x000000080600780c */ /* 0x000fe20003f64270 */
[----:B------:R-:W0:Y:S01]  /*5790*/  SHFL.BFLY PT, R15, R14, 0x1, 0x1f ;  /* 0x0c201f000e0f7f89 */ /* 0x000e2200000e0000 */
[----:B------:R-:W-:-:S02]  /*57a0*/  FMNMX.FTZ R10, R11, R8, !PT ;  /* 0x000000080b0a7209 */ /* 0x000fc40007810000 */
[----:B------:R-:W-:Y:S02]  /*57b0*/  FSEL R158, R158, -INF , P3 ;  /* 0xff8000009e9e7808 */ /* 0x000fe40001800000 */
[----:B------:R-:W-:Y:S02]  /*57c0*/  FMNMX.FTZ R5, R155, R10, !PT ;  /* 0x0000000a9b057209 */ /* 0x000fe40007810000 */
[----:B------:R-:W-:Y:S02]  /*57d0*/  ISETP.GT.AND P3, PT, R6, 0x10, PT ;  /* 0x000000100600780c */ /* 0x000fe40003f64270 */
[----:B------:R-:W-:Y:S02]  /*57e0*/  FMNMX.FTZ R10, R158, R5, !PT ;  /* 0x000000059e0a7209 */ /* 0x000fe40007810000 */
[----:B------:R-:W-:Y:S02]  /*57f0*/  FSEL R162, R162, -INF , P3 ;  /* 0xff800000a2a27808 */ /* 0x000fe40001800000 */
[----:B------:R-:W-:-:S02]  /*5800*/  FMNMX.FTZ R5, R159, R10, !PT ;  /* 0x0000000a9f057209 */ /* 0x000fc40007810000 */
[----:B------:R-:W-:Y:S02]  /*5810*/  ISETP.GT.AND P3, PT, R6, 0x18, PT ;  /* 0x000000180600780c */ /* 0x000fe40003f64270 */
[----:B------:R-:W-:Y:S02]  /*5820*/  FMNMX.FTZ R10, R162, R5, !PT ;  /* 0x00000005a20a7209 */ /* 0x000fe40007810000 */
[----:B------:R-:W-:Y:S02]  /*5830*/  FSEL R166, R166, -INF , P3 ;  /* 0xff800000a6a67808 */ /* 0x000fe40001800000 */
[----:B------:R-:W-:Y:S02]  /*5840*/  FMNMX.FTZ R13, R163, R10, !PT ;  /* 0x0000000aa30d7209 */ /* 0x000fe40007810000 */
[----:B------:R-:W-:Y:S02]  /*5850*/  ISETP.GT.AND P3, PT, R6, 0x20, PT ;  /* 0x000000200600780c */ /* 0x000fe40003f64270 */
[----:B------:R-:W-:-:S02]  /*5860*/  FMNMX.FTZ R10, R166, R13, !PT ;  /* 0x0000000da60a7209 */ /* 0x000fc40007810000 */
[----:B------:R-:W-:Y:S02]  /*5870*/  FSEL R170, R170, -INF , P3 ;  /* 0xff800000aaaa7808 */ /* 0x000fe40001800000 */
[----:B------:R-:W-:Y:S02]  /*5880*/  FMNMX.FTZ R13, R167, R10, !PT ;  /* 0x0000000aa70d7209 */ /* 0x000fe40007810000 */
[----:B------:R-:W-:Y:S02]  /*5890*/  FSEL R171, R171, -INF , P4 ;  /* 0xff800000abab7808 */ /* 0x000fe40002000000 */
[----:B------:R-:W-:Y:S02]  /*58a0*/  FMNMX.FTZ R10, R170, R13, !PT ;  /* 0x0000000daa0a7209 */ /* 0x000fe40007810000 */
[----:B------:R-:W-:Y:S02]  /*58b0*/  ISETP.GT.AND P3, PT, R6, 0x29, PT ;  /* 0x000000290600780c */ /* 0x000fe40003f64270 */
[----:B------:R-:W-:-:S02]  /*58c0*/  FMNMX.FTZ R13, R171, R10, !PT ;  /* 0x0000000aab0d7209 */ /* 0x000fc40007810000 */
[----:B------:R-:W-:Y:S02]  /*58d0*/  FSEL R175, R175, -INF , P3 ;  /* 0xff800000afaf7808 */ /* 0x000fe40001800000 */
[----:B------:R-:W-:Y:S02]  /*58e0*/  FMNMX.FTZ R10, R174, R13, !PT ;  /* 0x0000000dae0a7209 */ /* 0x000fe40007810000 */
[----:B------:R-:W-:Y:S02]  /*58f0*/  ISETP.GT.AND P3, PT, R6, 0x31, PT ;  /* 0x000000310600780c */ /* 0x000fe40003f64270 */
[----:B------:R-:W-:Y:S02]  /*5900*/  FMNMX.FTZ R13, R175, R10, !PT ;  /* 0x0000000aaf0d7209 */ /* 0x000fe40007810000 */
[----:B------:R-:W-:Y:S02]  /*5910*/  FSEL R179, R179, -INF , P3 ;  /* 0xff800000b3b37808 */ /* 0x000fe40001800000 */
[----:B------:R-:W-:-:S02]  /*5920*/  FMNMX.FTZ R10, R178, R13, !PT ;  /* 0x0000000db20a7209 */ /* 0x000fc40007810000 */
[----:B0-----:R-:W-:Y:S02]  /*5930*/  FMNMX.FTZ R5, R14, R15, !PT ;  /* 0x0000000f0e057209 */ /* 0x001fe40007810000 */
[----:B------:R-:W-:Y:S02]  /*5940*/  ISETP.GT.AND P3, PT, R6, 0x39, PT ;  /* 0x000000390600780c */ /* 0x000fe40003f64270 */
[----:B------:R-:W-:Y:S01]  /*5950*/  FMNMX.FTZ R15, R179, R10, !PT ;  /* 0x0000000ab30f7209 */ /* 0x000fe20007810000 */
[C---:B------:R-:W-:Y:S01]  /*5960*/  FMUL.FTZ R20, R5.reuse, UR10 ;  /* 0x0000000a05147c20 */ /* 0x040fe20008410000 */
[----:B------:R-:W-:Y:S02]  /*5970*/  FSETP.NEU.FTZ.AND P4, PT, R5, -INF , PT ;  /* 0xff8000000500780b */ /* 0x000fe40003f9d000 */
[----:B------:R-:W-:Y:S02]  /*5980*/  FSEL R183, R183, -INF , P3 ;  /* 0xff800000b7b77808 */ /* 0x000fe40001800000 */
[----:B------:R-:W-:-:S02]  /*5990*/  FMNMX.FTZ R6, R182, R15, !PT ;  /* 0x0000000fb6067209 */ /* 0x000fc40007810000 */
        /* <DEDUP_REMOVED lines=19> */
[----:B------:R-:W-:Y:S01]  /*5ad0*/  FSEL R172, R5, RZ, P4 ;  /* 0x000000ff05ac7208 */ /* 0x000fe20002000000 */
[----:B------:R-:W-:Y:S04]  /*5ae0*/  MUFU.EX2 R152, R152 ;  /* 0x0000009800987308 */ /* 0x000fe80000000800 */
[----:B------:R-:W-:Y:S01]  /*5af0*/  FADD.FTZ R172, -R172, R9 ;  /* 0x00000009acac7221 */ /* 0x000fe20000010100 */
[----:B0-----:R-:W-:-:S03]  /*5b00*/  FMNMX.FTZ R153, R6, R153, !PT ;  /* 0x0000009906997209 */ /* 0x001fc60007810000 */
[----:B------:R-:W-:Y:S01]  /*5b10*/  FMUL.FTZ R9, R172, UR10 ;  /* 0x0000000aac097c20 */ /* 0x000fe20008410000 */
[----:B------:R-:W-:Y:S01]  /*5b20*/  MUFU.EX2 R13, R13 ;  /* 0x0000000d000d7308 */ /* 0x000fe20000000800 */
[----:B------:R-:W0:Y:S07]  /*5b30*/  SHFL.BFLY PT, R6, R153, 0x1, 0x1f ;  /* 0x0c201f0099067f89 */ /* 0x000e2e00000e0000 */
[----:B------:R-:W2:Y:S08]  /*5b40*/  MUFU.EX2 R9, R9 ;  /* 0x0000000900097308 */ /* 0x000eb00000000800 */
[----:B------:R-:W-:Y:S08]  /*5b50*/  MUFU.EX2 R154, R154 ;  /* 0x0000009a009a7308 */ /* 0x000ff00000000800 */
[----:B------:R-:W-:Y:S01]  /*5b60*/  MUFU.EX2 R21, R21 ;  /* 0x0000001500157308 */ /* 0x000fe20000000800 */
[----:B--2---:R-:W-:Y:S01]  /*5b70*/  FFMA.FTZ R176, R9, R3, R152 ;  /* 0x0000000309b07223 */ /* 0x004fe20000010098 */
[----:B------:R-:W-:Y:S01]  /*5b80*/  F2FP.F16.F32.PACK_AB R152, R13, R152 ;  /* 0x000000980d98723e */ /* 0x000fe200000000ff */
[-C--:B------:R-:W-:Y:S01]  /*5b90*/  FMUL.FTZ R24, R24, R9.reuse ;  /* 0x0000000918187220 */ /* 0x080fe20000410000 */
[----:B0-----:R-:W-:Y:S01]  /*5ba0*/  FMNMX.FTZ R6, R153, R6, !PT ;  /* 0x0000000699067209 */ /* 0x001fe20007810000 */
[-C--:B------:R-:W-:Y:S01]  /*5bb0*/  FMUL.FTZ R25, R25, R9.reuse ;  /* 0x0000000919197220 */ /* 0x080fe20000410000 */
[-C--:B------:R-:W-:Y:S01]  /*5bc0*/  FMUL.FTZ R28, R28, R9.reuse ;  /* 0x000000091c1c7220 */ /* 0x080fe20000410000 */
[-C--:B------:R-:W-:Y:S01]  /*5bd0*/  FMUL.FTZ R29, R29, R9.reuse ;  /* 0x000000091d1d7220 */ /* 0x080fe20000410000 */
[C---:B------:R-:W-:Y:S01]  /*5be0*/  FSETP.NEU.FTZ.AND P3, PT, R6.reuse, -INF , PT ;  /* 0xff8000000600780b */ /* 0x040fe20003f7d000 */
[----:B------:R-:W-:Y:S01]  /*5bf0*/  FMUL.FTZ R153, R6, UR10 ;  /* 0x0000000a06997c20 */ /* 0x000fe20008410000 */
[----:B------:R-:W-:Y:S01]  /*5c00*/  MUFU.EX2 R156, R156 ;  /* 0x0000009c009c7308 */ /* 0x000fe20000000800 */
[-C--:B------:R-:W-:Y:S01]  /*5c10*/  FMUL.FTZ R32, R32, R9.reuse ;  /* 0x0000000920207220 */ /* 0x080fe20000410000 */
[-C--:B------:R-:W-:Y:S01]  /*5c20*/  FMUL.FTZ R33, R33, R9.reuse ;  /* 0x0000000921217220 */ /* 0x080fe20000410000 */
[-C--:B------:R-:W-:Y:S01]  /*5c30*/  FMUL.FTZ R36, R36, R9.reuse ;  /* 0x0000000924247220 */ /* 0x080fe20000410000 */
[----:B------:R-:W-:Y:S01]  /*5c40*/  FSEL R20, R153, RZ, P3 ;  /* 0x000000ff99147208 */ /* 0x000fe20001800000 */
[-C--:B------:R-:W-:Y:S01]  /*5c50*/  FMUL.FTZ R37, R37, R9.reuse ;  /* 0x0000000925257220 */ /* 0x080fe20000410000 */
[-C--:B------:R-:W-:Y:S01]  /*5c60*/  FMUL.FTZ R40, R40, R9.reuse ;  /* 0x0000000928287220 */ /* 0x080fe20000410000 */
[----:B------:R-:W-:Y:S01]  /*5c70*/  FMUL.FTZ R41, R41, R9 ;  /* 0x0000000929297220 */ /* 0x000fe20000410000 */
[----:B------:R-:W-:Y:S01]  /*5c80*/  MUFU.EX2 R157, R157 ;  /* 0x0000009d009d7308 */ /* 0x000fe20000000800 */
[--C-:B------:R-:W-:Y:S01]  /*5c90*/  FFMA.FTZ R153, R11, UR10, -R20.reuse ;  /* 0x0000000a0b997c23 */ /* 0x100fe20008010814 */
[--C-:B------:R-:W-:Y:S01]  /*5ca0*/  FFMA.FTZ R11, R162, UR10, -R20.reuse ;  /* 0x0000000aa20b7c23 */ /* 0x100fe20008010814 */
[--C-:B------:R-:W-:Y:S01]  /*5cb0*/  FFMA.FTZ R162, R163, UR10, -R20.reuse ;  /* 0x0000000aa3a27c23 */ /* 0x100fe20008010814 */
[----:B------:R-:W-:Y:S01]  /*5cc0*/  FSEL R163, R6, RZ, P3 ;  /* 0x000000ff06a37208 */ /* 0x000fe20001800000 */
[--C-:B------:R-:W-:Y:S01]  /*5cd0*/  FFMA.FTZ R168, R155, UR10, -R20.reuse ;  /* 0x0000000a9ba87c23 */ /* 0x100fe20008010814 */
[--C-:B------:R-:W-:Y:S01]  /*5ce0*/  FFMA.FTZ R155, R158, UR10, -R20.reuse ;  /* 0x0000000a9e9b7c23 */ /* 0x100fe20008010814 */
[--C-:B------:R-:W-:Y:S01]  /*5cf0*/  FFMA.FTZ R158, R159, UR10, -R20.reuse ;  /* 0x0000000a9f9e7c23 */ /* 0x100fe20008010814 */
[----:B------:R-:W-:Y:S01]  /*5d00*/  FFMA.FTZ R159, R166, UR10, -R20 ;  /* 0x0000000aa69f7c23 */ /* 0x000fe20008010814 */
[----:B------:R-:W-:Y:S01]  /*5d10*/  FADD.FTZ R163, -R163, R8 ;  /* 0x00000008a3a37221 */ /* 0x000fe20000010100 */
[----:B------:R-:W-:Y:S01]  /*5d20*/  MUFU.EX2 R153, R153 ;  /* 0x0000009900997308 */ /* 0x000fe20000000800 */
[----:B------:R-:W-:Y:S01]  /*5d30*/  FFMA.FTZ R166, R167, UR10, -R20 ;  /* 0x0000000aa7a67c23 */ /* 0x000fe20008010814 */
[----:B------:R-:W-:-:S02]  /*5d40*/  IMAD.MOV R167, RZ, RZ, -R18 ;  /* 0x000000ffffa77224 */ /* 0x000fc400078e0a12 */
[----:B------:R-:W-:Y:S01]  /*5d50*/  FMUL.FTZ R8, R163, UR10 ;  /* 0x0000000aa3087c20 */ /* 0x000fe20008410000 */
[--C-:B------:R-:W-:Y:S01]  /*5d60*/  FFMA.FTZ R163, R170, UR10, -R20.reuse ;  /* 0x0000000aaaa37c23 */ /* 0x100fe20008010814 */
[----:B------:R-:W-:Y:S02]  /*5d70*/  IMAD.U32 R170, RZ, RZ, UR25 ;  /* 0x00000019ffaa7e24 */ /* 0x000fe4000f8e00ff */
[--C-:B------:R-:W-:Y:S01]  /*5d80*/  FFMA.FTZ R172, R171, UR10, -R20.reuse ;  /* 0x0000000aabac7c23 */ /* 0x100fe20008010814 */
[----:B------:R-:W-:Y:S01]  /*5d90*/  ISETP.NE.AND P3, PT, R2, R167, PT ;  /* 0x000000a70200720c */ /* 0x000fe20003f65270 */
[----:B------:R-:W-:Y:S01]  /*5da0*/  MUFU.EX2 R168, R168 ;  /* 0x000000a800a87308 */ /* 0x000fe20000000800 */
[----:B------:R-:W-:Y:S02]  /*5db0*/  @!P1 VIADD R167, R170, 0x28c40 ;  /* 0x00028c40aaa79836 */ /* 0x000fe40000000000 */
[----:B------:R-:W-:Y:S01]  /*5dc0*/  FFMA.FTZ R3, R174, UR10, -R20 ;  /* 0x0000000aae037c23 */ /* 0x000fe20008010814 */
[----:B------:R-:W-:-:S02]  /*5dd0*/  IMAD.U32 R171, RZ, RZ, UR23 ;  /* 0x00000017ffab7e24 */ /* 0x000fc4000f8e00ff */
[--C-:B------:R-:W-:Y:S01]  /*5de0*/  FFMA.FTZ R178, R178, UR10, -R20.reuse ;  /* 0x0000000ab2b27c23 */ /* 0x100fe20008010814 */
[--C-:B------:R-:W-:Y:S01]  /*5df0*/  FFMA.FTZ R179, R179, UR10, -R20.reuse ;  /* 0x0000000ab3b37c23 */ /* 0x100fe20008010814 */
[----:B------:R-:W-:Y:S01]  /*5e00*/  @!P1 PRMT R167, RZ, 0x654, R167 ;  /* 0x00000654ffa79816 */ /* 0x000fe200000000a7 */
[----:B------:R-:W-:Y:S01]  /*5e10*/  FFMA.FTZ R182, R182, UR10, -R20 ;  /* 0x0000000ab6b67c23 */ /* 0x000fe20008010814 */
[----:B------:R-:W0:Y:S01]  /*5e20*/  MUFU.EX2 R8, R8 ;  /* 0x0000000800087308 */ /* 0x000e220000000800 */
[-C--:B------:R-:W-:Y:S01]  /*5e30*/  FMUL.FTZ R44, R44, R9.reuse ;  /* 0x000000092c2c7220 */ /* 0x080fe20000410000 */
[----:B------:R0:W-:Y:S01]  /*5e40*/  @!P1 SYNCS.ARRIVE.TRANS64.RED.A1T0 RZ, [R167+URZ], RZ ;  /* 0x000000ffa7ff99a7 */ /* 0x0001e2000810043f */
        /* <DEDUP_REMOVED lines=14> */
[----:B0-----:R-:W-:Y:S01]  /*5f30*/  FFMA.FTZ R167, R8, R4, R153 ;  /* 0x0000000408a77223 */ /* 0x001fe20000010099 */
[----:B------:R-:W-:-:S02]  /*5f40*/  @!P3 IMAD R4, R171, 0x40, R16 ;  /* 0x00000040ab04b824 */ /* 0x000fc400078e0210 */
[----:B------:R-:W-:Y:S01]  /*5f50*/  FADD.FTZ R171, R13, R176 ;  /* 0x000000b00dab7221 */ /* 0x000fe20000010000 */
[C---:B------:R-:W-:Y:S01]  /*5f60*/  F2FP.F16.F32.PACK_AB R153, R168.reuse, R153 ;  /* 0x00000099a899723e */ /* 0x040fe200000000ff */
[----:B------:R-:W-:Y:S01]  /*5f70*/  FADD.FTZ R174, R168, R167 ;  /* 0x000000a7a8ae7221 */ /* 0x000fe20000010000 */
[----:B------:R-:W-:Y:S01]  /*5f80*/  FMUL.FTZ R69, R69, R9 ;  /* 0x0000000945457220 */ /* 0x000fe20000410000 */
[----:B------:R-:W-:Y:S01]  /*5f90*/  FADD.FTZ R176, R154, R171 ;  /* 0x000000ab9ab07221 */ /* 0x000fe20000010000 */
[----:B------:R-:W0:Y:S01]  /*5fa0*/  MUFU.EX2 R11, R11 ;  /* 0x0000000b000b7308 */ /* 0x000e220000000800 */
[----:B--2---:R-:W-:Y:S01]  /*5fb0*/  FADD.FTZ R171, R155, R174 ;  /* 0x000000ae9bab7221 */ /* 0x004fe20000010000 */
[----:B------:R-:W-:Y:S01]  /*5fc0*/  @!P3 LEA R167, R4, UR43, 0x2 ;  /* 0x0000002b04a7bc11 */ /* 0x000fe2000f8e10ff */
[----:B------:R-:W-:Y:S01]  /*5fd0*/  FFMA.FTZ R4, R175, UR10, -R20 ;  /* 0x0000000aaf047c23 */ /* 0x000fe20008010814 */
[----:B------:R-:W-:Y:S01]  /*5fe0*/  FADD.FTZ R175, R21, R176 ;  /* 0x000000b015af7221 */ /* 0x000fe20000010000 */
[----:B------:R-:W-:Y:S01]  /*5ff0*/  FFMA.FTZ R20, R183, UR10, -R20 ;  /* 0x0000000ab7147c23 */ /* 0x000fe20008010814 */
[----:B------:R-:W-:Y:S01]  /*6000*/  F2FP.F16.F32.PACK_AB R154, R21, R154 ;  /* 0x0000009a159a723e */ /* 0x000fe200000000ff */
[----:B------:R-:W-:Y:S01]  /*6010*/  @!P3 STS [R167+0x28800], R9 ;  /* 0x02880009a700b388 */ /* 0x000fe20000000800 */
[----:B------:R-:W2:Y:S01]  /*6020*/  MUFU.EX2 R162, R162 ;  /* 0x000000a200a27308 */ /* 0x000ea20000000800 */
[----:B---3--:R-:W-:Y:S01]  /*6030*/  FADD.FTZ R174, R158, R171 ;  /* 0x000000ab9eae7221 */ /* 0x008fe20000010000 */
[----:B------:R-:W-:Y:S01]  /*6040*/  FADD.FTZ R176, R156, R175 ;  /* 0x000000af9cb07221 */ /* 0x000fe20000010000 */
[----:B------:R3:W-:Y:S01]  /*6050*/  @!P3 STS [R167+0x28820], R8 ;  /* 0x02882008a700b388 */ /* 0x0007e20000000800 */
[----:B------:R-:W-:Y:S01]  /*6060*/  F2FP.F16.F32.PACK_AB R155, R158, R155 ;  /* 0x0000009b9e9b723e */ /* 0x000fe200000000ff */
[-C--:B------:R-:W-:Y:S01]  /*6070*/  FMUL.FTZ R72, R72, R9.reuse ;  /* 0x0000000948487220 */ /* 0x080fe20000410000 */
[C---:B------:R-:W-:Y:S01]  /*6080*/  FADD.FTZ R175, R157.reuse, R176 ;  /* 0x000000b09daf7221 */ /* 0x040fe20000010000 */
[----:B------:R-:W-:Y:S01]  /*6090*/  BAR.SYNC.DEFER_BLOCKING 0xf, 0x100 ;  /* 0x03c4000000007b1d */ /* 0x000fe20000010000 */
[----:B------:R-:W-:Y:S01]  /*60a0*/  F2FP.F16.F32.PACK_AB R156, R157, R156 ;  /* 0x0000009c9d9c723e */ /* 0x000fe200000000ff */
[----:B0-----:R-:W-:Y:S01]  /*60b0*/  FADD.FTZ R171, R11, R174 ;  /* 0x000000ae0bab7221 */ /* 0x001fe20000010000 */
[-C--:B------:R-:W-:Y:S01]  /*60c0*/  FMUL.FTZ R73, R73, R9.reuse ;  /* 0x0000000949497220 */ /* 0x080fe20000410000 */
[-C--:B------:R-:W-:Y:S01]  /*60d0*/  FMUL.FTZ R76, R76, R9.reuse ;  /* 0x000000094c4c7220 */ /* 0x080fe20000410000 */
[-C--:B------:R-:W-:Y:S01]  /*60e0*/  FMUL.FTZ R77, R77, R9.reuse ;  /* 0x000000094d4d7220 */ /* 0x080fe20000410000 */
[----:B------:R-:W0:Y:S01]  /*60f0*/  MUFU.EX2 R10, R10 ;  /* 0x0000000a000a7308 */ /* 0x000e220000000800 */
[-C--:B------:R-:W-:Y:S01]  /*6100*/  FMUL.FTZ R80, R80, R9.reuse ;  /* 0x0000000950507220 */ /* 0x080fe20000410000 */
[-C--:B------:R-:W-:Y:S01]  /*6110*/  FMUL.FTZ R81, R81, R9.reuse ;  /* 0x0000000951517220 */ /* 0x080fe20000410000 */
[----:B------:R-:W-:Y:S01]  /*6120*/  FMUL.FTZ R84, R84, R9 ;  /* 0x0000000954547220 */ /* 0x000fe20000410000 */
[C---:B--2---:R-:W-:Y:S01]  /*6130*/  FADD.FTZ R174, R162.reuse, R171 ;  /* 0x000000aba2ae7221 */ /* 0x044fe20000010000 */
[----:B------:R-:W-:Y:S01]  /*6140*/  F2FP.F16.F32.PACK_AB R157, R162, R11 ;  /* 0x0000000ba29d723e */ /* 0x000fe200000000ff */
        /* <DEDUP_REMOVED lines=11> */
[----:B0-----:R-:W-:Y:S01]  /*6200*/  FADD.FTZ R176, R10, R175 ;  /* 0x000000af0ab07221 */ /* 0x001fe20000010000 */
[----:B------:R0:W-:Y:S01]  /*6210*/  STSM.16.M88.4 [R19+0x26800], R152 ;  /* 0x0268009813007844 */ /* 0x0001e20000000200 */
[-C--:B------:R-:W-:Y:S01]  /*6220*/  FMUL.FTZ R104, R104, R9.reuse ;  /* 0x0000000968687220 */ /* 0x080fe20000410000 */
[-C--:B------:R-:W-:Y:S01]  /*6230*/  FMUL.FTZ R105, R105, R9.reuse ;  /* 0x0000000969697220 */ /* 0x080fe20000410000 */
[-C--:B------:R-:W-:Y:S01]  /*6240*/  FMUL.FTZ R108, R108, R9.reuse ;  /* 0x000000096c6c7220 */ /* 0x080fe20000410000 */
[-C--:B------:R-:W-:Y:S01]  /*6250*/  FMUL.FTZ R109, R109, R9.reuse ;  /* 0x000000096d6d7220 */ /* 0x080fe20000410000 */
[-C--:B------:R-:W-:Y:S01]  /*6260*/  FMUL.FTZ R112, R112, R9.reuse ;  /* 0x0000000970707220 */ /* 0x080fe20000410000 */
[----:B------:R-:W5:Y:S01]  /*6270*/  MUFU.EX2 R166, R166 ;  /* 0x000000a600a67308 */ /* 0x000f620000000800 */
        /* <DEDUP_REMOVED lines=17> */
[----:B------:R-:W-:Y:S01]  /*6390*/  F2FP.F16.F32.PACK_AB R159, R166, R159 ;  /* 0x0000009fa69f723e */ /* 0x000fe200000000ff */
        /* <DEDUP_REMOVED lines=8> */
[----:B------:R-:W-:Y:S01]  /*6420*/  FMUL.FTZ R149, R149, R9 ;  /* 0x0000000995957220 */ /* 0x000fe20000410000 */
        /* <DEDUP_REMOVED lines=37> */
[----:B-----5:R-:W-:Y:S01]  /*6680*/  FADD.FTZ R11, R3, R158 ;  /* 0x0000009e030b7221 */ /* 0x020fe20000010000 */
[----:B------:R-:W-:Y:S01]  /*6690*/  F2FP.F16.F32.PACK_AB R158, R15, R10 ;  /* 0x0000000a0f9e723e */ /* 0x000fe200000000ff */
[-C--:B------:R-:W-:Y:S01]  /*66a0*/  FMUL.FTZ R78, R78, R8.reuse ;  /* 0x000000084e4e7220 */ /* 0x080fe20000410000 */
[-C--:B------:R-:W-:Y:S01]  /*66b0*/  FMUL.FTZ R79, R79, R8.reuse ;  /* 0x000000084f4f7220 */ /* 0x080fe20000410000 */
[-C--:B------:R-:W-:Y:S01]  /*66c0*/  FMUL.FTZ R82, R82, R8.reuse ;  /* 0x0000000852527220 */ /* 0x080fe20000410000 */
[----:B------:R-:W-:Y:S01]  /*66d0*/  FMUL.FTZ R83, R83, R8 ;  /* 0x0000000853537220 */ /* 0x000fe20000410000 */
[----:B------:R0:W-:Y:S01]  /*66e0*/  STSM.16.M88.4 [R184], R156 ;  /* 0x0000009cb8007844 */ /* 0x0001e20000000200 */
        /* <DEDUP_REMOVED lines=9> */
[C---:B----4-:R-:W-:Y:S01]  /*6780*/  FADD.FTZ R11, R4.reuse, R11 ;  /* 0x0000000b040b7221 */ /* 0x050fe20000010000 */
[----:B------:R-:W-:Y:S01]  /*6790*/  F2FP.F16.F32.PACK_AB R163, R4, R3 ;  /* 0x0000000304a3723e */ /* 0x000fe200000000ff */
[-C--:B------:R-:W-:Y:S01]  /*67a0*/  FMUL.FTZ R95, R95, R8.reuse ;  /* 0x000000085f5f7220 */ /* 0x080fe20000410000 */
[-C--:B------:R-:W-:Y:S01]  /*67b0*/  FMUL.FTZ R98, R98, R8.reuse ;  /* 0x0000000862627220 */ /* 0x080fe20000410000 */
[-C--:B------:R-:W-:Y:S01]  /*67c0*/  FMUL.FTZ R99, R99, R8.reuse ;  /* 0x0000000863637220 */ /* 0x080fe20000410000 */
[-C--:B------:R-:W-:Y:S01]  /*67d0*/  FMUL.FTZ R102, R102, R8.reuse ;  /* 0x0000000866667220 */ /* 0x080fe20000410000 */
[----:B------:R0:W-:Y:S01]  /*67e0*/  STSM.16.M88.4 [R22], R160 ;  /* 0x000000a016007844 */ /* 0x0001e20000000200 */
[----:B------:R-:W4:Y:S01]  /*67f0*/  MUFU.EX2 R169, R169 ;  /* 0x000000a900a97308 */ /* 0x000f220000000800 */
[----:B-----5:R-:W-:Y:S01]  /*6800*/  FADD.FTZ R10, R164, R13 ;  /* 0x0000000da40a7221 */ /* 0x020fe20000010000 */
[-C--:B------:R-:W-:Y:S01]  /*6810*/  FMUL.FTZ R103, R103, R8.reuse ;  /* 0x0000000867677220 */ /* 0x080fe20000410000 */
        /* <DEDUP_REMOVED lines=16> */
[-C--:B------:R-:W-:Y:S01]  /*6920*/  FMUL.FTZ R127, R127, R8.reuse ;  /* 0x000000087f7f7220 */ /* 0x080fe20000410000 */
[-C--:B------:R-:W-:Y:S01]  /*6930*/  FMUL.FTZ R130, R130, R8.reuse ;  /* 0x0000000882827220 */ /* 0x080fe20000410000 */
[-C--:B------:R-:W-:Y:S01]  /*6940*/  FMUL.FTZ R131, R131, R8.reuse ;  /* 0x0000000883837220 */ /* 0x080fe20000410000 */
[-C--:B------:R-:W-:Y:S01]  /*6950*/  FMUL.FTZ R134, R134, R8.reuse ;  /* 0x0000000886867220 */ /* 0x080fe20000410000 */
[----:B------:R-:W-:Y:S01]  /*6960*/  FMUL.FTZ R135, R135, R8 ;  /* 0x0000000887877220 */ /* 0x000fe20000410000 */
[----:B---3--:R-:W3:Y:S01]  /*6970*/  MUFU.EX2 R167, R182 ;  /* 0x000000b600a77308 */ /* 0x008ee20000000800 */
[C---:B-----5:R-:W-:Y:S01]  /*6980*/  FADD.FTZ R166, R179.reuse, R166 ;  /* 0x000000a6b3a67221 */ /* 0x060fe20000010000 */
[----:B------:R-:W-:Y:S01]  /*6990*/  F2FP.F16.F32.PACK_AB R165, R179, R178 ;  /* 0x000000b2b3a5723e */ /* 0x000fe200000000ff */
        /* <DEDUP_REMOVED lines=9> */
[----:B------:R-:W-:-:S04]  /*6a30*/  FMUL.FTZ R151, R151, R8 ;  /* 0x0000000897977220 */ /* 0x000fc80000410000 */
[----:B------:R-:W2:Y:S01]  /*6a40*/  MUFU.EX2 R20, R20 ;  /* 0x0000001400147308 */ /* 0x000ea20000000800 */
[----:B---3--:R-:W-:Y:S01]  /*6a50*/  FADD.FTZ R11, R167, R166 ;  /* 0x000000a6a70b7221 */ /* 0x008fe20000010000 */
[C---:B----4-:R-:W-:Y:S01]  /*6a60*/  F2FP.F16.F32.PACK_AB R166, R173.reuse, R14 ;  /* 0x0000000eada6723e */ /* 0x050fe200000000ff */
[----:B------:R-:W-:Y:S01]  /*6a70*/  FADD.FTZ R3, R173, R4 ;  /* 0x00000004ad037221 */ /* 0x000fe20000010000 */
[C---:B--2---:R-:W-:Y:S01]  /*6a80*/  F2FP.F16.F32.PACK_AB R167, R20.reuse, R167 ;  /* 0x000000a714a7723e */ /* 0x044fe200000000ff */
[----:B------:R-:W-:-:S04]  /*6a90*/  FADD.FTZ R4, R20, R11 ;  /* 0x0000000b14047221 */ /* 0x000fc80000010000 */
[----:B------:R0:W-:Y:S01]  /*6aa0*/  STSM.16.M88.4 [R23], R164 ;  /* 0x000000a417007844 */ /* 0x0001e20000000200 */
[----:B------:R-:W-:Y:S05]  /*6ab0*/  @!P0 BRA `(.L_x_7235) ;  /* 0x0000000000048947 */ /* 0x000fea0003800000 */
[----:B------:R-:W-:Y:S01]  /*6ac0*/  BPT.TRAP 0x1 ;  /* 0x000000040000795c */ /* 0x000fe20000300000 */
.L_x_7235:
[----:B------:R2:W3:Y:S01]  /*6ad0*/  SYNCS.PHASECHK.TRANS64.TRYWAIT P3, [UR25+0x28c50], R7 ;  /* 0x028c5007ff0075a7 */ /* 0x0004e20008060159 */
[----:B------:R-:W-:Y:S05]  /*6ae0*/  @!P0 BRA `(.L_x_7236) ;  /* 0x0000000000048947 */ /* 0x000fea0003800000 */
[----:B------:R-:W-:Y:S01]  /*6af0*/  BPT.TRAP 0x1 ;  /* 0x000000040000795c */ /* 0x000fe20000300000 */
.L_x_7236:
[----:B---3--:R-:W-:Y:S05]  /*6b00*/  @P3 BRA `(.L_x_7237) ;  /* 0x0000000000083947 */ /* 0x008fea0003800000 */
[----:B------:R-:W3:Y:S02]  /*6b10*/  SYNCS.PHASECHK.TRANS64.TRYWAIT P3, [UR25+0x28c50], R7 ;  /* 0x028c5007ff0075a7 */ /* 0x000ee40008060159 */
[----:B---3--:R-:W-:Y:S05]  /*6b20*/  @!P3 BRA `(.L_x_7238) ;  /* 0x000000a400f0b947 */ /* 0x008fea0003800000 */
.L_x_7237:
[----:B------:R-:W-:Y:S01]  /*6b30*/  ULEA UR11, UR36, UR48, 0xc ;  /* 0x00000030240b7291 */ /* 0x000fe2000f8e603f */
[----:B------:R-:W-:Y:S01]  /*6b40*/  WARPGROUP.ARRIVE ;  /* 0x00000000000079c5 */ /* 0x000fe20000000000 */
[----:B------:R-:W-:Y:S01]  /*6b50*/  UMOV UR7, 0x40000040 ;  /* 0x4000004000077882 */ /* 0x000fe20000000000 */
[----:B------:R-:W-:Y:S01]  /*6b60*/  UISETP.GT.AND UP1, UPT, UR21, UR20, UPT ;  /* 0x000000141500728c */ /* 0x000fe2000bf24270 */
[----:B---3--:R-:W-:Y:S01]  /*6b70*/  @!P1 VIADD R170, R170, 0x28c60 ;  /* 0x00028c60aaaa9836 */ /* 0x008fe20000000000 */
[----:B------:R-:W-:Y:S01]  /*6b80*/  UIADD3 UR21, UR21, -0x1, URZ ;  /* 0xffffffff15157890 */ /* 0x000fe2000fffe03f */
[----:B------:R-:W-:Y:S01]  /*6b90*/  IMAD.MOV.U32 R8, RZ, RZ, R6 ;  /* 0x000000ffff087224 */ /* 0x000fe200078e0006 */
[----:B------:R-:W-:Y:S01]  /*6ba0*/  UMOV UR6, UR11 ;  /* 0x0000000b00067c82 */ /* 0x000fe20008000000 */
[----:B------:R-:W-:Y:S01]  /*6bb0*/  UMOV UR23, UR36 ;  /* 0x0000002400177c82 */ /* 0x000fe20008000000 */
[----:B------:R-:W-:Y:S01]  /*6bc0*/  HGMMA.64x256x16.F32 R24, R152, gdesc[UR4].tnspB, R24, gsb0 ;  /* 0x43e0000498187df0 */ /* 0x000fe20008000818 */
[----:B------:R-:W-:Y:S01]  /*6bd0*/  UIADD3 UR6, UR11, 0x80, URZ ;  /* 0x000000800b067890 */ /* 0x000fe2000fffe03f */
[----:B------:R-:W-:Y:S01]  /*6be0*/  PLOP3.LUT P3, PT, PT, PT, UP1, 0x80, 0x0 ;  /* 0x000000000000781c */ /* 0x000fe20003f6f018 */
[----:B------:R-:W-:Y:S01]  /*6bf0*/  UMOV UR7, 0x40000040 ;  /* 0x4000004000077882 */ /* 0x000fe20000000000 */
[----:B------:R-:W-:Y:S01]  /*6c00*/  @!P1 PRMT R170, RZ, 0x654, R170 ;  /* 0x00000654ffaa9816 */ /* 0x000fe200000000aa */
[----:B------:R-:W-:Y:S01]  /*6c10*/  IMAD.MOV.U32 R9, RZ, RZ, R5 ;  /* 0x000000ffff097224 */ /* 0x000fe200078e0005 */
        /* <DEDUP_REMOVED lines=27> */
.L_x_7230:
[----:B------:R-:W-:-:S13]  /*6dd0*/  ISETP.LE.AND P2, PT, RZ, UR21, PT ;  /* 0x00000015ff007c0c */ /* 0x000fda000bf43270 */
[----:B------:R-:W-:Y:S05]  /*6de0*/  @!P2 BRA `(.L_x_7240) ;  /* 0x00000018002ca947 */ /* 0x000fea0003800000 */
[----:B------:R-:W-:Y:S01]  /*6df0*/  IMAD.MOV.U32 R9, RZ, RZ, R6 ;  /* 0x000000ffff097224 */ /* 0x000fe200078e0006 */
[----:B------:R-:W-:Y:S01]  /*6e00*/  UMOV UR22, UR36 ;  /* 0x0000002400167c82 */ /* 0x000fe20008000000 */
[----:B------:R-:W-:Y:S01]  /*6e10*/  IMAD.MOV.U32 R8, RZ, RZ, R5 ;  /* 0x000000ffff087224 */ /* 0x000fe200078e0005 */
[----:B------:R-:W-:-:S06]  /*6e20*/  ULDC UR20, c[0x0][0x988] ;  /* 0x0002620000147ab9 */ /* 0x000fcc0000000800 */
.L_x_7249:
[----:B------:R-:W-:-:S04]  /*6e30*/  UIADD3 UR36, UR22, 0x1, URZ ;  /* 0x0000000116247890 */ /* 0x000fc8000fffe03f */
[----:B------:R-:W-:-:S04]  /*6e40*/  UISETP.NE.AND UP0, UPT, UR36, 0x2, UPT ;  /* 0x000000022400788c */ /* 0x000fc8000bf05270 */
[----:B------:R-:W-:Y:S02]  /*6e50*/  USEL UR6, URZ, 0x1, UP0 ;  /* 0x000000013f067887 */ /* 0x000fe40008000000 */
[----:B------:R-:W-:Y:S02]  /*6e60*/  USEL UR36, UR36, URZ, UP0 ;  /* 0x0000003f24247287 */ /* 0x000fe40008000000 */
[----:B------:R-:W-:Y:S01]  /*6e70*/  ULOP3.LUT UR37, UR37, UR6, URZ, 0x3c, !UPT ;  /* 0x0000000625257292 */ /* 0x000fe2000f8e3c3f */
[----:B----4-:R-:W-:Y:S11]  /*6e80*/  @!P0 BRA `(.L_x_7241) ;  /* 0x0000000000048947 */ /* 0x010ff60003800000 */
[----:B------:R-:W-:Y:S01]  /*6e90*/  BPT.TRAP 0x1 ;  /* 0x000000040000795c */ /* 0x000fe20000300000 */
.L_x_7241:
[----:B------:R-:W-:Y:S01]  /*6ea0*/  ULEA UR23, UR36, UR43, 0x3 ;  /* 0x0000002b24177291 */ /* 0x000fe2000f8e183f */
[----:B-12---:R-:W-:-:S05]  /*6eb0*/  IMAD.U32 R7, RZ, RZ, UR37 ;  /* 0x00000025ff077e24 */ /* 0x006fca000f8e00ff */
[----:B------:R-:W-:-:S04]  /*6ec0*/  SHF.L.U32 R7, R7, 0x1f, RZ ;  /* 0x0000001f07077819 */ /* 0x000fc800000006ff */
[----:B------:R1:W2:Y:S01]  /*6ed0*/  SYNCS.PHASECHK.TRANS64.TRYWAIT P2, [UR23+0x28c30], R7 ;  /* 0x028c3007ff0075a7 */ /* 0x0002a20008040157 */
[----:B------:R-:W-:Y:S05]  /*6ee0*/  @!P0 BRA `(.L_x_7242) ;  /* 0x0000000000048947 */ /* 0x000fea0003800000 */
[----:B------:R-:W-:Y:S01]  /*6ef0*/  BPT.TRAP 0x1 ;  /* 0x000000040000795c */ /* 0x000fe20000300000 */
.L_x_7242:
[----:B--2---:R-:W-:Y:S05]  /*6f00*/  @P2 BRA `(.L_x_7243) ;  /* 0x0000000000082947 */ /* 0x004fea0003800000 */
[----:B------:R-:W2:Y:S02]  /*6f10*/  SYNCS.PHASECHK.TRANS64.TRYWAIT P2, [UR23+0x28c30], R7 ;  /* 0x028c3007ff0075a7 */ /* 0x000ea40008040157 */
[----:B--2---:R-:W-:Y:S05]  /*6f20*/  @!P2 BRA `(.L_x_7244) ;  /* 0x000000a40004a947 */ /* 0x004fea0003800000 */
.L_x_7243:
[----:B------:R-:W-:Y:S01]  /*6f30*/  R2UR UR18, R0 ;  /* 0x00000000001272ca */ /* 0x000fe200000e0000 */
[----:B0--3--:R-:W-:Y:S01]  /*6f40*/  WARPGROUP.ARRIVE ;  /* 0x00000000000079c5 */ /* 0x009fe20000000000 */
        /* <DEDUP_REMOVED lines=65> */
[----:B------:R-:W2:Y:S01]  /*7360*/  MUFU.EX2 R11, R11 ;  /* 0x0000000b000b7308 */ /* 0x000ea20000000800 */
[----:B------:R-:W-:Y:S01]  /*7370*/  FMNMX.FTZ R13, R175, R6, !PT ;  /* 0x00000006af0d7209 */ /* 0x000fe20007810000 */
[--C-:B------:R-:W-:Y:S01]  /*7380*/  FFMA.FTZ R12, R164, UR10, -R14.reuse ;  /* 0x0000000aa40c7c23 */ /* 0x100fe2000801080e */
[----:B------:R-:W-:-:S02]  /*7390*/  FFMA.FTZ R164, R176, UR10, -R14 ;  /* 0x0000000ab0a47c23 */ /* 0x000fc4000801080e */
[----:B------:R-:W-:-:S03]  /*73a0*/  FMNMX.FTZ R6, R178, R13, !PT ;  /* 0x0000000db2067209 */ /* 0x000fc60007810000 */
[----:B------:R-:W3:Y:S01]  /*73b0*/  MUFU.EX2 R152, R152 ;  /* 0x0000009800987308 */ /* 0x000ee20000000800 */
[----:B------:R-:W-:Y:S01]  /*73c0*/  FMNMX.FTZ R13, R179, R6, !PT ;  /* 0x00000006b30d7209 */ /* 0x000fe20007810000 */
[-C--:B0-----:R-:W-:Y:S01]  /*73d0*/  FMUL.FTZ R24, R24, R8.reuse ;  /* 0x0000000818187220 */ /* 0x081fe20000410000 */
[-C--:B------:R-:W-:Y:S01]  /*73e0*/  FMUL.FTZ R25, R25, R8.reuse ;  /* 0x0000000819197220 */ /* 0x080fe20000410000 */
[----:B------:R-:W-:Y:S01]  /*73f0*/  FMUL.FTZ R28, R28, R8 ;  /* 0x000000081c1c7220 */ /* 0x000fe20000410000 */
[----:B------:R-:W-:Y:S01]  /*7400*/  FMNMX.FTZ R6, R182, R13, !PT ;  /* 0x0000000db6067209 */ /* 0x000fe20007810000 */
[--C-:B------:R-:W-:Y:S01]  /*7410*/  FFMA.FTZ R13, R157, UR10, -R14.reuse ;  /* 0x0000000a9d0d7c23 */ /* 0x100fe2000801080e */
[----:B------:R-:W-:Y:S01]  /*7420*/  FFMA.FTZ R157, R173, UR10, -R14 ;  /* 0x0000000aad9d7c23 */ /* 0x000fe2000801080e */
[----:B------:R-:W0:Y:S01]  /*7430*/  MUFU.EX2 R10, R10 ;  /* 0x0000000a000a7308 */ /* 0x000e220000000800 */
[----:B------:R-:W-:Y:S01]  /*7440*/  FMNMX.FTZ R6, R183, R6, !PT ;  /* 0x00000006b7067209 */ /* 0x000fe20007810000 */
[----:B--2---:R-:W-:Y:S01]  /*7450*/  FFMA.FTZ R3, R8, R3, R11 ;  /* 0x0000000308037223 */ /* 0x004fe2000001000b */
[----:B------:R-:W-:-:S02]  /*7460*/  IMAD.MOV R173, RZ, RZ, -R18 ;  /* 0x000000ffffad7224 */ /* 0x000fc400078e0a12 */
[-C--:B------:R-:W-:Y:S01]  /*7470*/  FMUL.FTZ R29, R29, R8.reuse ;  /* 0x000000081d1d7220 */ /* 0x080fe20000410000 */
[-C--:B------:R-:W-:Y:S01]  /*7480*/  FMUL.FTZ R32, R32, R8.reuse ;  /* 0x0000000820207220 */ /* 0x080fe20000410000 */
[----:B------:R-:W2:Y:S01]  /*7490*/  SHFL.BFLY PT, R153, R6, 0x2, 0x1f ;  /* 0x0c401f0006997f89 */ /* 0x000ea200000e0000 */
[-C--:B------:R-:W-:Y:S01]  /*74a0*/  FMUL.FTZ R33, R33, R8.reuse ;  /* 0x0000000821217220 */ /* 0x080fe20000410000 */
[----:B------:R-:W-:Y:S01]  /*74b0*/  MUFU.EX2 R13, R13 ;  /* 0x0000000d000d7308 */ /* 0x000fe20000000800 */
[----:B---3--:R-:W-:Y:S01]  /*74c0*/  FADD.FTZ R3, R152, R3 ;  /* 0x0000000398037221 */ /* 0x008fe20000010000 */
[----:B------:R-:W-:Y:S01]  /*74d0*/  ISETP.NE.AND P2, PT, R2, R173, PT ;  /* 0x000000ad0200720c */ /* 0x000fe20003f45270 */
[-C--:B------:R-:W-:Y:S01]  /*74e0*/  FMUL.FTZ R36, R36, R8.reuse ;  /* 0x0000000824247220 */ /* 0x080fe20000410000 */
[----:B------:R-:W-:Y:S01]  /*74f0*/  F2FP.F16.F32.PACK_AB R152, R152, R11 ;  /* 0x0000000b9898723e */ /* 0x000fe200000000ff */
        /* <DEDUP_REMOVED lines=17> */
[----:B--2---:R-:W-:Y:S01]  /*7610*/  FMNMX.FTZ R165, R6, R153, !PT ;  /* 0x0000009906a57209 */ /* 0x004fe20007810000 */
        /* <DEDUP_REMOVED lines=44> */
[--C-:B--2---:R-:W-:Y:S01]  /*78e0*/  FFMA.FTZ R180, R167, UR10, -R177.reuse ;  /* 0x0000000aa7b47c23 */ /* 0x104fe200080108b1 */
[----:B------:R-:W-:Y:S01]  /*78f0*/  FFMA.FTZ R167, R170, UR10, -R177 ;  /* 0x0000000aaaa77c23 */ /* 0x000fe200080108b1 */
[----:B------:R-:W-:-:S02]  /*7900*/  IMAD.U32 R170, RZ, RZ, UR23 ;  /* 0x00000017ffaa7e24 */ /* 0x000fc4000f8e00ff */
[--C-:B------:R-:W-:Y:S01]  /*7910*/  FFMA.FTZ R176, R163, UR10, -R177.reuse ;  /* 0x0000000aa3b07c23 */ /* 0x100fe200080108b1 */
[--C-:B------:R-:W-:Y:S01]  /*7920*/  FFMA.FTZ R163, R166, UR10, -R177.reuse ;  /* 0x0000000aa6a37c23 */ /* 0x100fe200080108b1 */
[--C-:B------:R-:W-:Y:S01]  /*7930*/  FFMA.FTZ R192, R171, UR10, -R177.reuse ;  /* 0x0000000aabc07c23 */ /* 0x100fe200080108b1 */
[----:B------:R-:W-:Y:S01]  /*7940*/  @!P1 VIADD R154, R170, 0x28c40 ;  /* 0x00028c40aa9a9836 */ /* 0x000fe20000000000 */
[----:B------:R-:W2:Y:S01]  /*7950*/  MUFU.EX2 R168, R168 ;  /* 0x000000a800a87308 */ /* 0x000ea20000000800 */
[--C-:B------:R-:W-:Y:S01]  /*7960*/  FFMA.FTZ R171, R174, UR10, -R177.reuse ;  /* 0x0000000aaeab7c23 */ /* 0x100fe200080108b1 */
[--C-:B------:R-:W-:Y:S01]  /*7970*/  FFMA.FTZ R174, R175, UR10, -R177.reuse ;  /* 0x0000000aafae7c23 */ /* 0x100fe200080108b1 */
[----:B------:R-:W-:Y:S01]  /*7980*/  IMAD.U32 R175, RZ, RZ, UR22 ;  /* 0x00000016ffaf7e24 */ /* 0x000fe2000f8e00ff */
[----:B------:R-:W-:Y:S01]  /*7990*/  @!P1 PRMT R154, RZ, 0x654, R154 ;  /* 0x00000654ff9a9816 */ /* 0x000fe2000000009a */
[--C-:B------:R-:W-:Y:S01]  /*79a0*/  FFMA.FTZ R173, R178, UR10, -R177.reuse ;  /* 0x0000000ab2ad7c23 */ /* 0x100fe200080108b1 */
[--C-:B------:R-:W-:Y:S01]  /*79b0*/  FFMA.FTZ R178, R179, UR10, -R177.reuse ;  /* 0x0000000ab3b27c23 */ /* 0x100fe200080108b1 */
[----:B------:R-:W-:Y:S01]  /*79c0*/  @!P2 IMAD R158, R175, 0x40, R16 ;  /* 0x00000040af9ea824 */ /* 0x000fe200078e0210 */
[----:B------:R-:W3:Y:S01]  /*79d0*/  MUFU.EX2 R155, R155 ;  /* 0x0000009b009b7308 */ /* 0x000ee20000000800 */
[----:B------:R0:W-:Y:S01]  /*79e0*/  @!P1 SYNCS.ARRIVE.TRANS64.RED.A1T0 RZ, [R154+URZ], RZ ;  /* 0x000000ff9aff99a7 */ /* 0x0001e2000810043f */
[--C-:B------:R-:W-:Y:S01]  /*79f0*/  FFMA.FTZ R182, R182, UR10, -R177.reuse ;  /* 0x0000000ab6b67c23 */ /* 0x100fe200080108b1 */
[----:B------:R-:W-:Y:S01]  /*7a00*/  FFMA.FTZ R183, R183, UR10, -R177 ;  /* 0x0000000ab7b77c23 */ /* 0x000fe200080108b1 */
[----:B------:R-:W-:Y:S01]  /*7a10*/  @!P2 LEA R158, R158, UR43, 0x2 ;  /* 0x0000002b9e9eac11 */ /* 0x000fe2000f8e10ff */
[-C--:B------:R-:W-:Y:S01]  /*7a20*/  FMUL.FTZ R120, R120, R8.reuse ;  /* 0x0000000878787220 */ /* 0x080fe20000410000 */
[-C--:B------:R-:W-:Y:S01]  /*7a30*/  FMUL.FTZ R121, R121, R8.reuse ;  /* 0x0000000879797220 */ /* 0x080fe20000410000 */
[----:B------:R-:W-:Y:S01]  /*7a40*/  FMUL.FTZ R124, R124, R8 ;  /* 0x000000087c7c7220 */ /* 0x000fe20000410000 */
[----:B------:R-:W4:Y:S01]  /*7a50*/  MUFU.EX2 R169, R169 ;  /* 0x000000a900a97308 */ /* 0x000f220000000800 */
[----:B0-----:R-:W-:Y:S01]  /*7a60*/  FADD.FTZ R154, R10, R3 ;  /* 0x000000030a9a7221 */ /* 0x001fe20000010000 */
[----:B--2---:R-:W-:Y:S01]  /*7a70*/  FFMA.FTZ R4, R9, R4, R168 ;  /* 0x0000000409047223 */ /* 0x004fe200000100a8 */
[----:B------:R-:W-:Y:S01]  /*7a80*/  @!P2 STS [R158+0x28800], R8 ;  /* 0x028800089e00a388 */ /* 0x000fe20000000800 */
[-C--:B------:R-:W-:Y:S01]  /*7a90*/  FMUL.FTZ R125, R125, R8.reuse ;  /* 0x000000087d7d7220 */ /* 0x080fe20000410000 */
[----:B------:R-:W-:Y:S01]  /*7aa0*/  FADD.FTZ R3, R13, R154 ;  /* 0x0000009a0d037221 */ /* 0x000fe20000010000 */
[-C--:B------:R-:W-:Y:S01]  /*7ab0*/  FMUL.FTZ R128, R128, R8.reuse ;  /* 0x0000000880807220 */ /* 0x080fe20000410000 */
[----:B------:R0:W-:Y:S01]  /*7ac0*/  @!P2 STS [R158+0x28820], R9 ;  /* 0x028820099e00a388 */ /* 0x0001e20000000800 */
[----:B------:R-:W2:Y:S01]  /*7ad0*/  MUFU.EX2 R172, R172 ;  /* 0x000000ac00ac7308 */ /* 0x000ea20000000800 */
[----:B---3--:R-:W-:Y:S01]  /*7ae0*/  FADD.FTZ R4, R155, R4 ;  /* 0x000000049b047221 */ /* 0x008fe20000010000 */
[----:B------:R-:W-:Y:S01]  /*7af0*/  FADD.FTZ R154, R156, R3 ;  /* 0x000000039c9a7221 */ /* 0x000fe20000010000 */
[-C--:B------:R-:W-:Y:S01]  /*7b00*/  FMUL.FTZ R129, R129, R8.reuse ;  /* 0x0000000881817220 */ /* 0x080fe20000410000 */
[-C--:B------:R-:W-:Y:S01]  /*7b10*/  FMUL.FTZ R132, R132, R8.reuse ;  /* 0x0000000884847220 */ /* 0x080fe20000410000 */
[-C--:B------:R-:W-:Y:S01]  /*7b20*/  FMUL.FTZ R133, R133, R8.reuse ;  /* 0x0000000885857220 */ /* 0x080fe20000410000 */
[----:B------:R-:W-:Y:S01]  /*7b30*/  FADD.FTZ R175, R15, R154 ;  /* 0x0000009a0faf7221 */ /* 0x000fe20000010000 */
[-C--:B------:R-:W-:Y:S01]  /*7b40*/  FMUL.FTZ R136, R136, R8.reuse ;  /* 0x0000000888887220 */ /* 0x080fe20000410000 */
[----:B------:R-:W3:Y:S01]  /*7b50*/  MUFU.EX2 R159, R159 ;  /* 0x0000009f009f7308 */ /* 0x000ee20000000800 */
        /* <DEDUP_REMOVED lines=8> */
[----:B--2---:R-:W-:Y:S01]  /*7be0*/  FADD.FTZ R4, R172, R3 ;  /* 0x00000003ac047221 */ /* 0x004fe20000010000 */
[----:B------:R-:W-:Y:S01]  /*7bf0*/  FADD.FTZ R154, R160, R175 ;  /* 0x000000afa09a7221 */ /* 0x000fe20000010000 */
[-C--:B------:R-:W-:Y:S01]  /*7c00*/  FMUL.FTZ R145, R145, R8.reuse ;  /* 0x0000000891917220 */ /* 0x080fe20000410000 */
[-C--:B------:R-:W-:Y:S01]  /*7c10*/  FMUL.FTZ R148, R148, R8.reuse ;  /* 0x0000000894947220 */ /* 0x080fe20000410000 */
[----:B------:R-:W-:Y:S01]  /*7c20*/  FMUL.FTZ R149, R149, R8 ;  /* 0x0000000895957220 */ /* 0x000fe20000410000 */
[C---:B------:R-:W-:Y:S01]  /*7c30*/  FADD.FTZ R175, R153.reuse, R154 ;  /* 0x0000009a99af7221 */ /* 0x040fe20000010000 */
[----:B------:R-:W-:Y:S01]  /*7c40*/  F2FP.F16.F32.PACK_AB R160, R153, R160 ;  /* 0x000000a099a0723e */ /* 0x000fe200000000ff */
[----:B------:R-:W2:Y:S01]  /*7c50*/  MUFU.EX2 R163, R163 ;  /* 0x000000a300a37308 */ /* 0x000ea20000000800 */
[----:B---3--:R-:W-:Y:S01]  /*7c60*/  FADD.FTZ R3, R159, R4 ;  /* 0x000000049f037221 */ /* 0x008fe20000010000 */
[----:B------:R-:W-:Y:S01]  /*7c70*/  F2FP.F16.F32.PACK_AB R153, R155, R168 ;  /* 0x000000a89b99723e */ /* 0x000fe200000000ff */
[----:B------:R-:W-:Y:S01]  /*7c80*/  FMUL.FTZ R26, R26, R9 ;  /* 0x000000091a1a7220 */ /* 0x000fe20000410000 */
[----:B------:R-:W-:Y:S01]  /*7c90*/  F2FP.F16.F32.PACK_AB R155, R172, R169 ;  /* 0x000000a9ac9b723e */ /* 0x000fe200000000ff */
[-C--:B------:R-:W-:Y:S01]  /*7ca0*/  FMUL.FTZ R27, R27, R9.reuse ;  /* 0x000000091b1b7220 */ /* 0x080fe20000410000 */
[----:B------:R-:W-:Y:S01]  /*7cb0*/  F2FP.F16.F32.PACK_AB R156, R15, R156 ;  /* 0x0000009c0f9c723e */ /* 0x000fe200000000ff */
[-C--:B------:R-:W-:Y:S01]  /*7cc0*/  FMUL.FTZ R30, R30, R9.reuse ;  /* 0x000000091e1e7220 */ /* 0x080fe20000410000 */
[----:B------:R-:W3:Y:S01]  /*7cd0*/  MUFU.EX2 R180, R180 ;  /* 0x000000b400b47308 */ /* 0x000ee20000000800 */
[----:B----4-:R-:W-:Y:S01]  /*7ce0*/  FADD.FTZ R4, R176, R3 ;  /* 0x00000003b0047221 */ /* 0x010fe20000010000 */
[----:B0-----:R-:W-:Y:S01]  /*7cf0*/  F2FP.F16.F32.PACK_AB R158, R21, R12 ;  /* 0x0000000c159e723e */ /* 0x001fe200000000ff */
        /* <DEDUP_REMOVED lines=46> */
[C---:B0-----:R-:W-:Y:S01]  /*7fe0*/  FADD.FTZ R11, R157.reuse, R154 ;  /* 0x0000009a9d0b7221 */ /* 0x041fe20000010000 */
[----:B------:R-:W-:Y:S01]  /*7ff0*/  F2FP.F16.F32.PACK_AB R162, R157, R20 ;  /* 0x000000149da2723e */ /* 0x000fe200000000ff */
[----:B------:R-:W-:Y:S01]  /*8000*/  FMUL.FTZ R102, R102, R9 ;  /* 0x0000000966667220 */ /* 0x000fe20000410000 */
[----:B------:R-:W-:Y:S01]  /*8010*/  F2FP.F16.F32.PACK_AB R154, R13, R10 ;  /* 0x0000000a0d9a723e */ /* 0x000fe200000000ff */
[----:B------:R-:W-:Y:S01]  /*8020*/  BAR.SYNC.DEFER_BLOCKING 0xf, 0x100 ;  /* 0x03c4000000007b1d */ /* 0x000fe20000010000 */
[----:B------:R-:W-:Y:S01]  /*8030*/  F2FP.F16.F32.PACK_AB R157, R176, R159 ;  /* 0x0000009fb09d723e */ /* 0x000fe200000000ff */
[----:B------:R-:W-:Y:S01]  /*8040*/  FMUL.FTZ R103, R103, R9 ;  /* 0x0000000967677220 */ /* 0x000fe20000410000 */
[----:B------:R-:W-:Y:S01]  /*8050*/  F2FP.F16.F32.PACK_AB R159, R180, R163 ;  /* 0x000000a3b49f723e */ /* 0x000fe200000000ff */
[----:B--2---:R-:W-:Y:S01]  /*8060*/  FADD.FTZ R3, R171, R4 ;  /* 0x00000004ab037221 */ /* 0x004fe20000010000 */
[-C--:B------:R-:W-:Y:S01]  /*8070*/  FMUL.FTZ R106, R106, R9.reuse ;  /* 0x000000096a6a7220 */ /* 0x080fe20000410000 */
[----:B------:R-:W0:Y:S01]  /*8080*/  MUFU.EX2 R174, R174 ;  /* 0x000000ae00ae7308 */ /* 0x000e220000000800 */
[-C--:B------:R-:W-:Y:S01]  /*8090*/  FMUL.FTZ R107, R107, R9.reuse ;  /* 0x000000096b6b7220 */ /* 0x080fe20000410000 */
[-C--:B------:R-:W-:Y:S01]  /*80a0*/  FMUL.FTZ R110, R110, R9.reuse ;  /* 0x000000096e6e7220 */ /* 0x080fe20000410000 */
[-C--:B------:R-:W-:Y:S01]  /*80b0*/  FMUL.FTZ R111, R111, R9.reuse ;  /* 0x000000096f6f7220 */ /* 0x080fe20000410000 */
[-C--:B------:R-:W-:Y:S01]  /*80c0*/  FMUL.FTZ R114, R114, R9.reuse ;  /* 0x0000000972727220 */ /* 0x080fe20000410000 */
[-C--:B------:R-:W-:Y:S01]  /*80d0*/  FMUL.FTZ R115, R115, R9.reuse ;  /* 0x0000000973737220 */ /* 0x080fe20000410000 */
[----:B---3--:R-:W-:Y:S01]  /*80e0*/  FADD.FTZ R8, R164, R11 ;  /* 0x0000000ba4087221 */ /* 0x008fe20000010000 */
        /* <DEDUP_REMOVED lines=10> */
[C---:B0-----:R-:W-:Y:S01]  /*8190*/  FADD.FTZ R4, R174.reuse, R3 ;  /* 0x00000003ae047221 */ /* 0x041fe20000010000 */
[----:B------:R-:W-:Y:S01]  /*81a0*/  F2FP.F16.F32.PACK_AB R163, R174, R171 ;  /* 0x000000abaea3723e */ /* 0x000fe200000000ff */
[----:B------:R0:W-:Y:S01]  /*81b0*/  STSM.16.M88.4 [R19+0x26800], R152 ;  /* 0x0268009813007844 */ /* 0x0001e20000000200 */
[-C--:B------:R-:W-:Y:S01]  /*81c0*/  FMUL.FTZ R134, R134, R9.reuse ;  /* 0x0000000986867220 */ /* 0x080fe20000410000 */
[-C--:B------:R-:W-:Y:S01]  /*81d0*/  FMUL.FTZ R135, R135, R9.reuse ;  /* 0x0000000987877220 */ /* 0x080fe20000410000 */
[-C--:B------:R-:W-:Y:S01]  /*81e0*/  FMUL.FTZ R138, R138, R9.reuse ;  /* 0x000000098a8a7220 */ /* 0x080fe20000410000 */
[----:B------:R0:W-:Y:S01]  /*81f0*/  STSM.16.M88.4 [R184], R156 ;  /* 0x0000009cb8007844 */ /* 0x0001e20000000200 */
[----:B------:R-:W4:Y:S01]  /*8200*/  MUFU.EX2 R14, R14 ;  /* 0x0000000e000e7308 */ /* 0x000f220000000800 */
[C---:B--2---:R-:W-:Y:S01]  /*8210*/  FADD.FTZ R8, R161.reuse, R8 ;  /* 0x00000008a1087221 */ /* 0x044fe20000010000 */
[----:B------:R-:W-:Y:S01]  /*8220*/  F2FP.F16.F32.PACK_AB R164, R161, R164 ;  /* 0x000000a4a1a4723e */ /* 0x000fe200000000ff */
[----:B------:R-:W-:Y:S01]  /*8230*/  FMUL.FTZ R139, R139, R9 ;  /* 0x000000098b8b7220 */ /* 0x000fe20000410000 */
[----:B------:R-:W-:Y:S01]  /*8240*/  F2FP.F16.F32.PACK_AB R161, R192, R167 ;  /* 0x000000a7c0a1723e */ /* 0x000fe200000000ff */
[----:B------:R-:W-:Y:S01]  /*8250*/  FADD.FTZ R3, R165, R8 ;  /* 0x00000008a5037221 */ /* 0x000fe20000010000 */
[-C--:B------:R-:W-:Y:S01]  /*8260*/  FMUL.FTZ R142, R142, R9.reuse ;  /* 0x000000098e8e7220 */ /* 0x080fe20000410000 */
[-C--:B------:R-:W-:Y:S01]  /*8270*/  FMUL.FTZ R143, R143, R9.reuse ;  /* 0x000000098f8f7220 */ /* 0x080fe20000410000 */
[----:B------:R-:W2:Y:S01]  /*8280*/  MUFU.EX2 R178, R178 ;  /* 0x000000b200b27308 */ /* 0x000ea20000000800 */
[----:B---3--:R-:W-:Y:S01]  /*8290*/  FADD.FTZ R11, R173, R4 ;  /* 0x00000004ad0b7221 */ /* 0x008fe20000010000 */
[----:B------:R0:W-:Y:S01]  /*82a0*/  STSM.16.M88.4 [R22], R160 ;  /* 0x000000a016007844 */ /* 0x0001e20000000200 */
[-C--:B------:R-:W-:Y:S01]  /*82b0*/  FMUL.FTZ R146, R146, R9.reuse ;  /* 0x0000000992927220 */ /* 0x080fe20000410000 */
[-C--:B------:R-:W-:Y:S01]  /*82c0*/  FMUL.FTZ R147, R147, R9.reuse ;  /* 0x0000000993937220 */ /* 0x080fe20000410000 */
[-C--:B------:R-:W-:Y:S01]  /*82d0*/  FMUL.FTZ R150, R150, R9.reuse ;  /* 0x0000000996967220 */ /* 0x080fe20000410000 */
[----:B------:R-:W-:-:S02]  /*82e0*/  FMUL.FTZ R151, R151, R9 ;  /* 0x0000000997977220 */ /* 0x000fc40000410000 */
[----:B------:R-:W3:Y:S01]  /*82f0*/  MUFU.EX2 R182, R182 ;  /* 0x000000b600b67308 */ /* 0x000ee20000000800 */
[C---:B----4-:R-:W-:Y:S01]  /*8300*/  F2FP.F16.F32.PACK_AB R166, R14.reuse, R165 ;  /* 0x000000a50ea6723e */ /* 0x050fe200000000ff */
[----:B------:R-:W-:-:S06]  /*8310*/  FADD.FTZ R3, R14, R3 ;  /* 0x000000030e037221 */ /* 0x000fcc0000010000 */
[----:B------:R-:W4:Y:S01]  /*8320*/  MUFU.EX2 R183, R183 ;  /* 0x000000b700b77308 */ /* 0x000f220000000800 */
[C---:B--2---:R-:W-:Y:S01]  /*8330*/  FADD.FTZ R11, R178.reuse, R11 ;  /* 0x0000000bb20b7221 */ /* 0x044fe20000010000 */
[----:B------:R-:W-:-:S03]  /*8340*/  F2FP.F16.F32.PACK_AB R165, R178, R173 ;  /* 0x000000adb2a5723e */ /* 0x000fc600000000ff */
[----:B---3--:R-:W-:Y:S01]  /*8350*/  FADD.FTZ R4, R182, R11 ;  /* 0x0000000bb6047221 */ /* 0x008fe20000010000 */
[----:B----4-:R-:W-:-:S03]  /*8360*/  F2FP.F16.F32.PACK_AB R167, R183, R182 ;  /* 0x000000b6b7a7723e */ /* 0x010fc600000000ff */
[----:B------:R-:W-:Y:S02]  /*8370*/  FADD.FTZ R4, R183, R4 ;  /* 0x00000004b7047221 */ /* 0x000fe40000010000 */
[----:B------:R0:W-:Y:S01]  /*8380*/  STSM.16.M88.4 [R23], R164 ;  /* 0x000000a417007844 */ /* 0x0001e20000000200 */
[----:B------:R-:W-:Y:S05]  /*8390*/  @!P0 BRA `(.L_x_7245) ;  /* 0x0000000000048947 */ /* 0x000fea0003800000 */
[----:B------:R-:W-:Y:S01]  /*83a0*/  BPT.TRAP 0x1 ;  /* 0x000000040000795c */ /* 0x000fe20000300000 */
.L_x_7245:
[----:B------:R2:W3:Y:S01]  /*83b0*/  SYNCS.PHASECHK.TRANS64.TRYWAIT P2, [UR23+0x28c50], R7 ;  /* 0x028c5007ff0075a7 */ /* 0x0004e20008040157 */
[----:B------:R-:W-:Y:S05]  /*83c0*/  @!P0 BRA `(.L_x_7246) ;  /* 0x0000000000048947 */ /* 0x000fea0003800000 */
[----:B------:R-:W-:Y:S01]  /*83d0*/  BPT.TRAP 0x1 ;  /* 0x000000040000795c */ /* 0x000fe20000300000 */
.L_x_7246:
[----:B---3--:R-:W-:Y:S05]  /*83e0*/  @P2 BRA `(.L_x_7247) ;  /* 0x0000000000082947 */ /* 0x008fea0003800000 */
[----:B------:R-:W3:Y:S02]  /*83f0*/  SYNCS.PHASECHK.TRANS64.TRYWAIT P2, [UR23+0x28c50], R7 ;  /* 0x028c5007ff0075a7 */ /* 0x000ee40008040157 */
[----:B---3--:R-:W-:Y:S05]  /*8400*/  @!P2 BRA `(.L_x_7248) ;  /* 0x0000008c00e4a947 */ /* 0x008fea0003800000 */
.L_x_7247:
[----:B------:R-:W-:Y:S01]  /*8410*/  ULEA UR11, UR36, UR48, 0xc ;  /* 0x00000030240b7291 */ /* 0x000fe2000f8e603f */
[----:B------:R-:W-:Y:S01]  /*8420*/  WARPGROUP.ARRIVE ;  /* 0x00000000000079c5 */ /* 0x000fe20000000000 */
[----:B------:R-:W-:Y:S01]  /*8430*/  UMOV UR7, 0x40000040 ;  /* 0x4000004000077882 */ /* 0x000fe20000000000 */
[----:B------:R-:W-:Y:S01]  /*8440*/  ISETP.LT.AND P2, PT, RZ, UR21, PT ;  /* 0x00000015ff007c0c */ /* 0x000fe2000bf41270 */
[----:B---3--:R-:W-:Y:S01]  /*8450*/  @!P1 VIADD R170, R170, 0x28c60 ;  /* 0x00028c60aaaa9836 */ /* 0x008fe20000000000 */
        /* <DEDUP_REMOVED lines=36> */
.L_x_7240:
[----:B------:R-:W5:Y:S01]  /*86a0*/  SHFL.BFLY PT, R0, R3, 0x2, 0x1f ;  /* 0x0c401f0003007f89 */ /* 0x000f6200000e0000 */
[----:B------:R-:W-:Y:S01]  /*86b0*/  IMAD.MOV.U32 R10, RZ, RZ, RZ ;  /* 0x000000ffff0a7224 */ /* 0x000fe200078e00ff */
        /* <DEDUP_REMOVED lines=9> */
[----:B-12---:R-:W0:Y:S01]  /*8750*/  SHFL.BFLY PT, R7, R0, 0x1, 0x1f ;  /* 0x0c201f0000077f89 */ /* 0x006e2200000e0000 */
[----:B------:R-:W-:Y:S01]  /*8760*/  IMAD.MOV.U32 R4, RZ, RZ, RZ ;  /* 0x000000ffff047224 */ /* 0x000fe200078e00ff */
[----:B------:R-:W-:Y:S02]  /*8770*/  UISETP.NE.AND UP0, UPT, UR36, 0x2, UPT ;  /* 0x000000022400788c */ /* 0x000fe4000bf05270 */
[----:B------:R-:W1:Y:S02]  /*8780*/  SHFL.BFLY PT, R8, R9, 0x1, 0x1f ;  /* 0x0c201f0009087f89 */ /* 0x000e6400000e0000 */
[----:B------:R-:W-:Y:S02]  /*8790*/  USEL UR4, URZ, 0x1, UP0 ;  /* 0x000000013f047887 */ /* 0x000fe40008000000 */
[----:B------:R-:W-:Y:S02]  /*87a0*/  USEL UR36, UR36, URZ, UP0 ;  /* 0x0000003f24247287 */ /* 0x000fe40008000000 */
[----:B------:R-:W-:Y:S01]  /*87b0*/  ULOP3.LUT UR37, UR37, UR4, URZ, 0x3c, !UPT ;  /* 0x0000000425257292 */ /* 0x000fe2000f8e3c3f */
[----:B0-----:R-:W-:Y:S01]  /*87c0*/  FADD.FTZ R12, R0, R7 ;  /* 0x00000007000c7221 */ /* 0x001fe20000010000 */
[----:B------:R-:W-:-:S02]  /*87d0*/  IMAD.MOV R7, RZ, RZ, -R18 ;  /* 0x000000ffff077224 */ /* 0x000fc400078e0a12 */
[----:B-1----:R-:W-:Y:S02]  /*87e0*/  FADD.FTZ R13, R9, R8 ;  /* 0x00000008090d7221 */ /* 0x002fe40000010000 */
        /* <DEDUP_REMOVED lines=12> */
[----:B------:R-:W1:Y:S01]  /*88b0*/  @P1 MUFU.LG2 R9, R12 ;  /* 0x0000000c00091308 */ /* 0x000e620000000c00 */
        /* <DEDUP_REMOVED lines=34> */
[-C--:B---34-:R-:W-:Y:S01]  /*8ae0*/  FMUL.FTZ R170, R92, R10.reuse ;  /* 0x0000000a5caa7220 */ /* 0x098fe20000410000 */
        /* <DEDUP_REMOVED lines=30> */
[----:B-1----:R-:W-:Y:S01]  /*8cd0*/  @P1 FMUL.FTZ R9, R9, 0.69314718246459960938 ;  /* 0x3f31721809091820 */ /* 0x002fe20000410000 */
        /* <DEDUP_REMOVED lines=71> */
.L_x_7211:
        /* <DEDUP_REMOVED lines=29> */
[----:B------:R-:W-:Y:S02]  /*9320*/  IMAD.U32 R96, RZ, RZ, UR6 ;  /* 0x00000006ff607e24 */ /* 0x000fe4000f8e00ff */
[----:B------:R-:W-:-:S02]  /*9330*/  IMAD.U32 R97, RZ, RZ, UR7 ;  /* 0x00000007ff617e24 */ /* 0x000fc4000f8e00ff */
[----:B------:R-:W-:-:S04]  /*9340*/  IMAD.WIDE R4, R215, 0x2, R96 ;  /* 0x00000002d7047825 */ /* 0x000fc800078e0260 */
[----:B------:R-:W-:Y:S01]  /*9350*/  IMAD.WIDE R96, R9, 0x2, R96 ;  /* 0x0000000209607825 */ /* 0x000fe200078e0260 */
[C---:B------:R-:W-:Y:S02]  /*9360*/  IADD3 R25, P2, R4.reuse, 0x60, RZ ;  /* 0x0000006004197810 */ /* 0x040fe40007f5e0ff */
[----:B------:R-:W-:Y:S02]  /*9370*/  IADD3 R29, P1, R4, 0x2000, RZ ;  /* 0x00002000041d7810 */ /* 0x000fe40007f3e0ff */
[----:B------:R-:W-:Y:S02]  /*9380*/  LOP3.LUT R24, R25, 0x380, RZ, 0xc0, !PT ;  /* 0x0000038019187812 */ /* 0x000fe400078ec0ff */
[----:B------:R-:W-:Y:S02]  /*9390*/  LOP3.LUT R28, R29, 0x380, RZ, 0xc0, !PT ;  /* 0x000003801d1c7812 */ /* 0x000fe400078ec0ff */
[----:B------:R-:W-:Y:S02]  /*93a0*/  SHF.R.U64 R24, R24, 0x3, RZ ;  /* 0x0000000318187819 */ /* 0x000fe400000012ff */
[----:B------:R-:W-:-:S02]  /*93b0*/  IADD3 R13, P4, R4, 0x20, RZ ;  /* 0x00000020040d7810 */ /* 0x000fc40007f9e0ff */
[----:B------:R-:W-:Y:S01]  /*93c0*/  LOP3.LUT R24, R24, R25, RZ, 0x3c, !PT ;  /* 0x0000001918187212 */ /* 0x000fe200078e3cff */
[----:B------:R-:W-:Y:S01]  /*93d0*/  IMAD.X R25, RZ, RZ, R5, P2 ;  /* 0x000000ffff197224 */ /* 0x000fe200010e0605 */
[C---:B------:R-:W-:Y:S02]  /*93e0*/  IADD3 R131, P2, R4.reuse, 0x4040, RZ ;  /* 0x0000404004837810 */ /* 0x040fe40007f5e0ff */
[----:B------:R-:W-:Y:S02]  /*93f0*/  IADD3 R15, P3, R4, 0x40, RZ ;  /* 0x00000040040f7810 */ /* 0x000fe40007f7e0ff */
[----:B------:R-:W-:Y:S02]  /*9400*/  LOP3.LUT R130, R131, 0x380, RZ, 0xc0, !PT ;  /* 0x0000038083827812 */ /* 0x000fe400078ec0ff */
[----:B------:R-:W-:Y:S02]  /*9410*/  SHF.R.U64 R28, R28, 0x3, RZ ;  /* 0x000000031c1c7819 */ /* 0x000fe400000012ff */
[----:B------:R-:W-:-:S02]  /*9420*/  SHF.R.U64 R130, R130, 0x3, RZ ;  /* 0x0000000382827819 */ /* 0x000fc400000012ff */
[----:B------:R-:W-:Y:S02]  /*9430*/  LOP3.LUT R12, R13, 0x380, RZ, 0xc0, !PT ;  /* 0x000003800d0c7812 */ /* 0x000fe400078ec0ff */
[----:B------:R-:W-:Y:S01]  /*9440*/  LOP3.LUT R130, R130, R131, RZ, 0x3c, !PT ;  /* 0x0000008382827212 */ /* 0x000fe200078e3cff */
[--C-:B------:R-:W-:Y:S01]  /*9450*/  IMAD.X R131, RZ, RZ, R5.reuse, P2 ;  /* 0x000000ffff837224 */ /* 0x100fe200010e0605 */
[----:B------:R-:W-:Y:S02]  /*9460*/  LOP3.LUT R14, R15, 0x380, RZ, 0xc0, !PT ;  /* 0x000003800f0e7812 */ /* 0x000fe400078ec0ff */
[----:B------:R-:W-:Y:S02]  /*9470*/  IADD3 R33, P2, R96, 0x2000, RZ ;  /* 0x0000200060217810 */ /* 0x000fe40007f5e0ff */
[----:B------:R-:W-:Y:S01]  /*9480*/  LOP3.LUT R28, R28, R29, RZ, 0x3c, !PT ;  /* 0x0000001d1c1c7212 */ /* 0x000fe200078e3cff */
[----:B------:R-:W-:Y:S01]  /*9490*/  IMAD.X R29, RZ, RZ, R5, P1 ;  /* 0x000000ffff1d7224 */ /* 0x000fe200008e0605 */
[----:B------:R-:W-:-:S02]  /*94a0*/  SHF.R.U64 R12, R12, 0x3, RZ ;  /* 0x000000030c0c7819 */ /* 0x000fc400000012ff */
[----:B------:R-:W-:Y:S02]  /*94b0*/  SHF.R.U64 R14, R14, 0x3, RZ ;  /* 0x000000030e0e7819 */ /* 0x000fe400000012ff */
[----:B------:R-:W-:Y:S02]  /*94c0*/  IADD3 R135, P1, R4, 0x4060, RZ ;  /* 0x0000406004877810 */ /* 0x000fe40007f3e0ff */
[----:B------:R-:W-:Y:S02]  /*94d0*/  LOP3.LUT R32, R33, 0x380, RZ, 0xc0, !PT ;  /* 0x0000038021207812 */ /* 0x000fe400078ec0ff */
[----:B------:R-:W-:Y:S01]  /*94e0*/  LOP3.LUT R12, R12, R13, RZ, 0x3c, !PT ;  /* 0x0000000d0c0c7212 */ /* 0x000fe200078e3cff */
[--C-:B------:R-:W-:Y:S01]  /*94f0*/  IMAD.X R13, RZ, RZ, R5.reuse, P4 ;  /* 0x000000ffff0d7224 */ /* 0x100fe200020e0605 */
[----:B------:R-:W-:Y:S01]  /*9500*/  LOP3.LUT R14, R14, R15, RZ, 0x3c, !PT ;  /* 0x0000000f0e0e7212 */ /* 0x000fe200078e3cff */
[----:B------:R-:W-:Y:S01]  /*9510*/  IMAD.X R15, RZ, RZ, R5, P3 ;  /* 0x000000ffff0f7224 */ /* 0x000fe200018e0605 */
[----:B------:R-:W-:-:S02]  /*9520*/  LOP3.LUT R134, R135, 0x380, RZ, 0xc0, !PT ;  /* 0x0000038087867812 */ /* 0x000fc400078ec0ff */
[----:B------:R-:W-:Y:S02]  /*9530*/  SHF.R.U64 R32, R32, 0x3, RZ ;  /* 0x0000000320207819 */ /* 0x000fe400000012ff */
[C---:B------:R-:W-:Y:S02]  /*9540*/  IADD3 R45, P0, R4.reuse, 0x2020, RZ ;  /* 0x00002020042d7810 */ /* 0x040fe40007f1e0ff */
[C---:B------:R-:W-:Y:S02]  /*9550*/  IADD3 R61, P6, R4.reuse, 0x2040, RZ ;  /* 0x00002040043d7810 */ /* 0x040fe40007fde0ff */
[C---:B------:R-:W-:Y:S02]  /*9560*/  IADD3 R119, P5, R4.reuse, 0x2060, RZ ;  /* 0x0000206004777810 */ /* 0x040fe40007fbe0ff */
[C---:B------:R-:W-:Y:S02]  /*9570*/  IADD3 R123, P4, R4.reuse, 0x4000, RZ ;  /* 0x00004000047b7810 */ /* 0x040fe40007f9e0ff */
[----:B------:R-:W-:-:S02]  /*9580*/  IADD3 R127, P3, R4, 0x4020, RZ ;  /* 0x00004020047f7810 */ /* 0x000fc40007f7e0ff */
[----:B------:R-:W-:Y:S02]  /*9590*/  SHF.R.U64 R134, R134, 0x3, RZ ;  /* 0x0000000386867819 */ /* 0x000fe400000012ff */
[----:B------:R-:W-:Y:S01]  /*95a0*/  LOP3.LUT R32, R32, R33, RZ, 0x3c, !PT ;  /* 0x0000002120207212 */ /* 0x000fe200078e3cff */
[----:B------:R-:W-:Y:S01]  /*95b0*/  IMAD.X R33, RZ, RZ, R97, P2 ;  /* 0x000000ffff217224 */ /* 0x000fe200010e0661 */
[----:B------:R-:W-:Y:S02]  /*95c0*/  LOP3.LUT R44, R45, 0x380, RZ, 0xc0, !PT ;  /* 0x000003802d2c7812 */ /* 0x000fe400078ec0ff */
[----:B------:R-:W-:Y:S02]  /*95d0*/  LOP3.LUT R60, R61, 0x380, RZ, 0xc0, !PT ;  /* 0x000003803d3c7812 */ /* 0x000fe400078ec0ff */
[----:B------:R-:W-:Y:S02]  /*95e0*/  LOP3.LUT R118, R119, 0x380, RZ, 0xc0, !PT ;  /* 0x0000038077767812 */ /* 0x000fe400078ec0ff */
[----:B------:R-:W-:-:S02]  /*95f0*/  LOP3.LUT R122, R123, 0x380, RZ, 0xc0, !PT ;  /* 0x000003807b7a7812 */ /* 0x000fc400078ec0ff */
[----:B------:R-:W-:Y:S02]  /*9600*/  LOP3.LUT R126, R127, 0x380, RZ, 0xc0, !PT ;  /* 0x000003807f7e7812 */ /* 0x000fe400078ec0ff */
[----:B------:R-:W-:Y:S02]  /*9610*/  IADD3 R69, P2, R96, 0x9000, RZ ;  /* 0x0000900060457810 */ /* 0x000fe40007f5e0ff */
[----:B------:R-:W-:Y:S01]  /*9620*/  LOP3.LUT R134, R134, R135, RZ, 0x3c, !PT ;  /* 0x0000008786867212 */ /* 0x000fe200078e3cff */
[----:B------:R-:W-:Y:S01]  /*9630*/  IMAD.X R135, RZ, RZ, R5, P1 ;  /* 0x000000ffff877224 */ /* 0x000fe200008e0605 */
[----:B------:R-:W-:Y:S02]  /*9640*/  SHF.R.U64 R44, R44, 0x3, RZ ;  /* 0x000000032c2c7819 */ /* 0x000fe400000012ff */
[----:B------:R-:W-:Y:S02]  /*9650*/  SHF.R.U64 R60, R60, 0x3, RZ ;  /* 0x000000033c3c7819 */ /* 0x000fe400000012ff */
[----:B------:R-:W-:-:S02]  /*9660*/  SHF.R.U64 R118, R118, 0x3, RZ ;  /* 0x0000000376767819 */ /* 0x000fc400000012ff */
[----:B------:R-:W-:Y:S02]  /*9670*/  SHF.R.U64 R122, R122, 0x3, RZ ;  /* 0x000000037a7a7819 */ /* 0x000fe400000012ff */
[----:B------:R-:W-:Y:S02]  /*9680*/  SHF.R.U64 R126, R126, 0x3, RZ ;  /* 0x000000037e7e7819 */ /* 0x000fe400000012ff */
[----:B------:R-:W-:Y:S02]  /*9690*/  IADD3 R37, P1, R96, 0x3000, RZ ;  /* 0x0000300060257810 */ /* 0x000fe40007f3e0ff */
[----:B------:R-:W-:Y:S02]  /*96a0*/  LOP3.LUT R68, R69, 0x380, RZ, 0xc0, !PT ;  /* 0x0000038045447812 */ /* 0x000fe400078ec0ff */
        /* <DEDUP_REMOVED lines=15> */
[----:B------:R-:W-:Y:S02]  /*97a0*/  IADD3 R11, P4, R4, 0x6060, RZ ;  /* 0x00006060040b7810 */ /* 0x000fe40007f9e0ff */
[----:B------:R-:W-:-:S02]  /*97b0*/  IADD3 R21, P3, R96, 0x1000, RZ ;  /* 0x0000100060157810 */ /* 0x000fc40007f7e0ff */
[----:B------:R-:W-:Y:S02]  /*97c0*/  SHF.R.U64 R36, R36, 0x3, RZ ;  /* 0x0000000324247819 */ /* 0x000fe400000012ff */
[----:B------:R-:W-:Y:S02]  /*97d0*/  LOP3.LUT R68, R68, R69, RZ, 0x3c, !PT ;  /* 0x0000004544447212 */ /* 0x000fe400078e3cff */
[----:B------:R-:W-:Y:S02]  /*97e0*/  LOP3.LUT R138, R139, 0x380, RZ, 0xc0, !PT ;  /* 0x000003808b8a7812 */ /* 0x000fe400078ec0ff */
[----:B------:R-:W-:Y:S02]  /*97f0*/  LOP3.LUT R142, R143, 0x380, RZ, 0xc0, !PT ;  /* 0x000003808f8e7812 */ /* 0x000fe400078ec0ff */
[----:B------:R-:W-:Y:S02]  /*9800*/  LOP3.LUT R8, R9, 0x380, RZ, 0xc0, !PT ;  /* 0x0000038009087812 */ /* 0x000fe400078ec0ff */
[----:B------:R-:W-:-:S02]  /*9810*/  LOP3.LUT R10, R11, 0x380, RZ, 0xc0, !PT ;  /* 0x000003800b0a7812 */ /* 0x000fc400078ec0ff */
[----:B------:R-:W-:Y:S02]  /*9820*/  LOP3.LUT R20, R21, 0x380, RZ, 0xc0, !PT ;  /* 0x0000038015147812 */ /* 0x000fe400078ec0ff */
[----:B------:R-:W-:Y:S02]  /*9830*/  LOP3.LUT R69, R4, 0x380, RZ, 0xc0, !PT ;  /* 0x0000038004457812 */ /* 0x000fe400078ec0ff */
        /* <DEDUP_REMOVED lines=18> */
[----:B------:R-:W-:Y:S01]  /*9960*/  IMAD.X R21, RZ, RZ, R97, P3 ;  /* 0x000000ffff157224 */ /* 0x000fe200018e0661 */
[----:B------:R-:W-:-:S02]  /*9970*/  LOP3.LUT R72, R73, 0x380, RZ, 0xc0, !PT ;  /* 0x0000038049487812 */ /* 0x000fc400078ec0ff */
[----:B------:R-:W-:Y:S01]  /*9980*/  LOP3.LUT R4, R69, R4, RZ, 0x3c, !PT ;  /* 0x0000000445047212 */ /* 0x000fe200078e3cff */
[----:B------:R-:W-:Y:S01]  /*9990*/  IMAD.X R69, RZ, RZ, R97, P2 ;  /* 0x000000ffff457224 */ /* 0x000fe200010e0661 */
[C---:B------:R-:W-:Y:S02]  /*99a0*/  IADD3 R41, P0, R96.reuse, 0x4000, RZ ;  /* 0x0000400060297810 */ /* 0x040fe40007f1e0ff */
[C---:B------:R-:W-:Y:S02]  /*99b0*/  IADD3 R49, P6, R96.reuse, 0x5000, RZ ;  /* 0x0000500060317810 */ /* 0x040fe40007fde0ff */
[C---:B------:R-:W-:Y:S02]  /*99c0*/  IADD3 R53, P5, R96.reuse, 0x6000, RZ ;  /* 0x0000600060357810 */ /* 0x040fe40007fbe0ff */
[C---:B------:R-:W-:Y:S02]  /*99d0*/  IADD3 R57, P4, R96.reuse, 0x7000, RZ ;  /* 0x0000700060397810 */ /* 0x040fe40007f9e0ff */
[----:B------:R-:W-:-:S02]  /*99e0*/  IADD3 R65, P3, R96, 0x8000, RZ ;  /* 0x0000800060417810 */ /* 0x000fc40007f7e0ff */
[----:B-1----:R-:W-:Y:S02]  /*99f0*/  ISETP.NE.AND P2, PT, R6, RZ, PT ;  /* 0x000000ff0600720c */ /* 0x002fe40003f45270 */
[----:B------:R-:W-:Y:S02]  /*9a00*/  SHF.R.U64 R72, R72, 0x3, RZ ;  /* 0x0000000348487819 */ /* 0x000fe400000012ff */
[----:B------:R-:W-:Y:S02]  /*9a10*/  MOV R224, R4 ;  /* 0x0000000400e07202 */ /* 0x000fe40000000f00 */
        /* <DEDUP_REMOVED lines=10> */
[----:B------:R-:W-:Y:S02]  /*9ac0*/  LOP3.LUT R72, R72, R73, RZ, 0x3c, !PT ;  /* 0x0000004948487212 */ /* 0x000fe400078e3cff */
[----:B------:R-:W-:Y:S02]  /*9ad0*/  LOP3.LUT R73, R96, 0x380, RZ, 0xc0, !PT ;  /* 0x0000038060497812 */ /* 0x000fe400078ec0ff */
[----:B------:R-:W-:Y:S02]  /*9ae0*/  SHF.R.U64 R40, R40, 0x3, RZ ;  /* 0x0000000328287819 */ /* 0x000fe400000012ff */
[----:B------:R-:W-:Y:S02]  /*9af0*/  SHF.R.U64 R48, R48, 0x3, RZ ;  /* 0x0000000330307819 */ /* 0x000fe400000012ff */
[----:B------:R-:W-:Y:S02]  /*9b00*/  SHF.R.U64 R52, R52, 0x3, RZ ;  /* 0x0000000334347819 */ /* 0x000fe400000012ff */
[----:B------:R-:W-:-:S02]  /*9b10*/  SHF.R.U64 R56, R56, 0x3, RZ ;  /* 0x0000000338387819 */ /* 0x000fc400000012ff */
[----:B------:R-:W-:Y:S02]  /*9b20*/  SHF.R.U64 R64, R64, 0x3, RZ ;  /* 0x0000000340407819 */ /* 0x000fe400000012ff */
[----:B------:R-:W-:Y:S02]  /*9b30*/  MOV R26, R12 ;  /* 0x0000000c001a7202 */ /* 0x000fe40000000f00 */
[----:B0-----:R-:W-:Y:S02]  /*9b40*/  F2FP.F16.F32.PACK_AB R4, R204, R208 ;  /* 0x000000d0cc04723e */ /* 0x001fe400000000ff */
[----:B------:R-:W-:Y:S02]  /*9b50*/  F2FP.F16.F32.PACK_AB R5, R35, R34 ;  /* 0x000000222305723e */ /* 0x000fe400000000ff */
[----:B------:R-:W-:Y:S02]  /*9b60*/  F2FP.F16.F32.PACK_AB R6, R202, R205 ;  /* 0x000000cdca06723e */ /* 0x000fe400000000ff */
[----:B------:R-:W-:-:S02]  /*9b70*/  F2FP.F16.F32.PACK_AB R7, R39, R38 ;  /* 0x000000262707723e */ /* 0x000fc400000000ff */
        /* <DEDUP_REMOVED lines=12> */
[----:B------:R-:W-:Y:S01]  /*9c40*/  MOV R34, R8 ;  /* 0x0000000800227202 */ /* 0x000fe20000000f00 */
[----:B------:R0:W-:Y:S01]  /*9c50*/  STSM.16.M88.4 [R26], R4 ;  /* 0x000000041a007844 */ /* 0x0001e20000000200 */
[----:B------:R-:W-:-:S02]  /*9c60*/  MOV R35, R10 ;  /* 0x0000000a00237202 */ /* 0x000fc40000000f00 */
[----:B------:R-:W-:Y:S02]  /*9c70*/  MOV R206, R14 ;  /* 0x0000000e00ce7202 */ /* 0x000fe40000000f00 */
[----:B------:R-:W-:Y:S02]  /*9c80*/  F2FP.F16.F32.PACK_AB R8, R200, R203 ;  /* 0x000000cbc808723e */ /* 0x000fe400000000ff */
[----:B------:R-:W-:Y:S02]  /*9c90*/  F2FP.F16.F32.PACK_AB R9, R43, R42 ;  /* 0x0000002a2b09723e */ /* 0x000fe400000000ff */
[----:B------:R-:W-:Y:S02]  /*9ca0*/  F2FP.F16.F32.PACK_AB R10, R198, R201 ;  /* 0x000000c9c60a723e */ /* 0x000fe400000000ff */
[----:B------:R-:W-:Y:S02]  /*9cb0*/  F2FP.F16.F32.PACK_AB R11, R47, R46 ;  /* 0x0000002e2f0b723e */ /* 0x000fe400000000ff */
[----:B------:R-:W-:-:S02]  /*9cc0*/  IADD3 R77, P0, R96, 0xb000, RZ ;  /* 0x0000b000604d7810 */ /* 0x000fc40007f1e0ff */
[C---:B------:R-:W-:Y:S01]  /*9cd0*/  IADD3 R81, P6, R96.reuse, 0xc000, RZ ;  /* 0x0000c00060517810 */ /* 0x040fe20007fde0ff */
[----:B------:R-:W-:Y:S01]  /*9ce0*/  STSM.16.M88.4 [R206], R8 ;  /* 0x00000008ce007844 */ /* 0x000fe20000000200 */
[C---:B------:R-:W-:Y:S02]  /*9cf0*/  IADD3 R85, P5, R96.reuse, 0xd000, RZ ;  /* 0x0000d00060557810 */ /* 0x040fe40007fbe0ff */
[C---:B------:R-:W-:Y:S02]  /*9d00*/  IADD3 R89, P4, R96.reuse, 0xe000, RZ ;  /* 0x0000e00060597810 */ /* 0x040fe40007f9e0ff */
[----:B------:R-:W-:Y:S02]  /*9d10*/  IADD3 R93, P3, R96, 0xf000, RZ ;  /* 0x0000f000605d7810 */ /* 0x000fe40007f7e0ff */
[----:B------:R-:W-:Y:S02]  /*9d20*/  MOV R207, R24 ;  /* 0x0000001800cf7202 */ /* 0x000fe40000000f00 */
[----:B------:R-:W-:-:S02]  /*9d30*/  F2FP.F16.F32.PACK_AB R12, R196, R199 ;  /* 0x000000c7c40c723e */ /* 0x000fc400000000ff */
[----:B------:R-:W-:Y:S02]  /*9d40*/  F2FP.F16.F32.PACK_AB R13, R51, R50 ;  /* 0x00000032330d723e */ /* 0x000fe400000000ff */
[----:B------:R-:W-:Y:S02]  /*9d50*/  F2FP.F16.F32.PACK_AB R14, R194, R197 ;  /* 0x000000c5c20e723e */ /* 0x000fe400000000ff */
[----:B------:R-:W-:Y:S02]  /*9d60*/  F2FP.F16.F32.PACK_AB R15, R55, R54 ;  /* 0x00000036370f723e */ /* 0x000fe400000000ff */
[----:B------:R-:W-:Y:S02]  /*9d70*/  LOP3.LUT R96, R27, R96, RZ, 0x3c, !PT ;  /* 0x000000601b607212 */ /* 0x000fe400078e3cff */
[----:B------:R-:W-:Y:S01]  /*9d80*/  MOV R209, R28 ;  /* 0x0000001c00d17202 */ /* 0x000fe20000000f00 */
[----:B------:R-:W-:Y:S01]  /*9d90*/  STSM.16.M88.4 [R207], R12 ;  /* 0x0000000ccf007844 */ /* 0x000fe20000000200 */
[----:B0-----:R-:W-:-:S02]  /*9da0*/  F2FP.F16.F32.PACK_AB R4, R192, R195 ;  /* 0x000000c3c004723e */ /* 0x001fc400000000ff */
        /* <DEDUP_REMOVED lines=17> */
[----:B------:R1:W-:Y:S01]  /*9ec0*/  STSM.16.M88.4 [R60], R28 ;  /* 0x0000001c3c007844 */ /* 0x0003e20000000200 */
[----:B------:R-:W-:Y:S02]  /*9ed0*/  F2FP.F16.F32.PACK_AB R46, R171, R174 ;  /* 0x000000aeab2e723e */ /* 0x000fe400000000ff */
[----:B------:R-:W-:Y:S02]  /*9ee0*/  F2FP.F16.F32.PACK_AB R47, R87, R86 ;  /* 0x00000056572f723e */ /* 0x000fe400000000ff */
[----:B------:R-:W-:-:S02]  /*9ef0*/  MOV R122, R122 ;  /* 0x0000007a007a7202 */ /* 0x000fc40000000f00 */
[----:B0-----:R-:W-:Y:S02]  /*9f00*/  F2FP.F16.F32.PACK_AB R44, R173, R176 ;  /* 0x000000b0ad2c723e */ /* 0x001fe400000000ff */
[----:B------:R-:W-:Y:S02]  /*9f10*/  F2FP.F16.F32.PACK_AB R61, R91, R90 ;  /* 0x0000005a5b3d723e */ /* 0x000fe400000000ff */
[----:B------:R-:W-:Y:S01]  /*9f20*/  F2FP.F16.F32.PACK_AB R62, R159, R170 ;  /* 0x000000aa9f3e723e */ /* 0x000fe200000000ff */
[----:B------:R-:W-:Y:S01]  /*9f30*/  STSM.16.M88.4 [R118], R44 ;  /* 0x0000002c76007844 */ /* 0x000fe20000000200 */
[----:B------:R-:W-:Y:S02]  /*9f40*/  F2FP.F16.F32.PACK_AB R63, R95, R94 ;  /* 0x0000005e5f3f723e */ /* 0x000fe400000000ff */
[----:B------:R-:W-:Y:S02]  /*9f50*/  MOV R126, R126 ;  /* 0x0000007e007e7202 */ /* 0x000fe40000000f00 */
[----:B-1----:R-:W-:-:S02]  /*9f60*/  F2FP.F16.F32.PACK_AB R60, R163, R172 ;  /* 0x000000aca33c723e */ /* 0x002fc400000000ff */
[----:B------:R-:W-:Y:S02]  /*9f70*/  F2FP.F16.F32.PACK_AB R4, R155, R161 ;  /* 0x000000a19b04723e */ /* 0x000fe400000000ff */
[----:B------:R-:W-:Y:S01]  /*9f80*/  F2FP.F16.F32.PACK_AB R5, R99, R98 ;  /* 0x000000626305723e */ /* 0x000fe200000000ff */
[----:B------:R0:W-:Y:S01]  /*9f90*/  STSM.16.M88.4 [R122], R60 ;  /* 0x0000003c7a007844 */ /* 0x0001e20000000200 */
        /* <DEDUP_REMOVED lines=9> */
[----:B------:R-:W-:Y:S01]  /*a030*/  MOV R138, R138 ;  /* 0x0000008a008a7202 */ /* 0x000fe20000000f00 */
[----:B------:R2:W-:Y:S01]  /*a040*/  STSM.16.M88.4 [R130], R8 ;  /* 0x0000000882007844 */ /* 0x0005e20000000200 */
[----:B0-----:R-:W-:Y:S02]  /*a050*/  F2FP.F16.F32.PACK_AB R122, R125, R124 ;  /* 0x0000007c7d7a723e */ /* 0x001fe400000000ff */
[----:B------:R-:W-:Y:S01]  /*a060*/  F2FP.F16.F32.PACK_AB R123, R158, R156 ;  /* 0x0000009c9e7b723e */ /* 0x000fe200000000ff */
[----:B------:R0:W-:Y:S01]  /*a070*/  STSM.16.M88.4 [R134], R112 ;  /* 0x0000007086007844 */ /* 0x0001e20000000200 */
[----:B------:R-:W-:-:S02]  /*a080*/  MOV R142, R142 ;  /* 0x0000008e008e7202 */ /* 0x000fc40000000f00 */
[----:B------:R-:W-:Y:S01]  /*a090*/  F2FP.F16.F32.PACK_AB R131, R165, R164 ;  /* 0x000000a4a583723e */ /* 0x000fe200000000ff */
[----:B------:R0:W-:Y:S01]  /*a0a0*/  STSM.16.M88.4 [R138], R120 ;  /* 0x000000788a007844 */ /* 0x0001e20000000200 */
[----:B-1----:R-:W-:Y:S02]  /*a0b0*/  F2FP.F16.F32.PACK_AB R4, R137, R136 ;  /* 0x000000888904723e */ /* 0x002fe400000000ff */
[----:B------:R-:W-:Y:S02]  /*a0c0*/  F2FP.F16.F32.PACK_AB R5, R167, R166 ;  /* 0x000000a6a705723e */ /* 0x000fe400000000ff */
[----:B------:R-:W-:Y:S02]  /*a0d0*/  F2FP.F16.F32.PACK_AB R6, R141, R140 ;  /* 0x0000008c8d06723e */ /* 0x000fe400000000ff */
[----:B------:R-:W-:Y:S02]  /*a0e0*/  F2FP.F16.F32.PACK_AB R7, R169, R168 ;  /* 0x000000a8a907723e */ /* 0x000fe400000000ff */
[----:B--2---:R-:W-:-:S02]  /*a0f0*/  F2FP.F16.F32.PACK_AB R130, R133, R132 ;  /* 0x000000848582723e */ /* 0x004fc400000000ff */
[----:B------:R-:W-:Y:S02]  /*a100*/  LOP3.LUT R76, R77, 0x380, RZ, 0xc0, !PT ;  /* 0x000003804d4c7812 */ /* 0x000fe400078ec0ff */
[----:B------:R-:W-:Y:S01]  /*a110*/  LOP3.LUT R80, R81, 0x380, RZ, 0xc0, !PT ;  /* 0x0000038051507812 */ /* 0x000fe200078ec0ff */
[----:B------:R0:W-:Y:S01]  /*a120*/  STSM.16.M88.4 [R142], R128 ;  /* 0x000000808e007844 */ /* 0x0001e20000000200 */
[----:B------:R-:W-:Y:S02]  /*a130*/  LOP3.LUT R84, R85, 0x380, RZ, 0xc0, !PT ;  /* 0x0000038055547812 */ /* 0x000fe400078ec0ff */
[----:B------:R-:W-:Y:S01]  /*a140*/  LOP3.LUT R88, R89, 0x380, RZ, 0xc0, !PT ;  /* 0x0000038059587812 */ /* 0x000fe200078ec0ff */
[----:B------:R0:W-:Y:S01]  /*a150*/  STSM.16.M88.4 [R34], R4 ;  /* 0x0000000422007844 */ /* 0x0001e20000000200 */
[----:B------:R-:W-:Y:S02]  /*a160*/  LOP3.LUT R92, R93, 0x380, RZ, 0xc0, !PT ;  /* 0x000003805d5c7812 */ /* 0x000fe400078ec0ff */
[----:B------:R-:W-:Y:S01]  /*a170*/  SHF.R.U64 R76, R76, 0x3, RZ ;  /* 0x000000034c4c7819 */ /* 0x000fe200000012ff */
[----:B------:R0:W-:Y:S01]  /*a180*/  STSM.16.M88.4 [R35], R144 ;  /* 0x0000009023007844 */ /* 0x0001e20000000200 */
        /* <DEDUP_REMOVED lines=62> */
.L_x_7252:
[----:B------:R-:W1:Y:S01]  /*a570*/  LDC R15, c[0x0][0xbe8] ;  /* 0x0002fa00ff0f7b82 */ /* 0x000e620000000800 */
[----:B------:R-:W-:Y:S01]  /*a580*/  ULDC UR10, c[0x0][0xac8] ;  /* 0x0002b200000a7ab9 */ /* 0x000fe20000000800 */
[----:B------:R-:W-:Y:S01]  /*a590*/  ULDC.64 UR8, c[0x0][0xae8] ;  /* 0x0002ba0000087ab9 */ /* 0x000fe20000000a00 */
[----:B------:R-:W-:Y:S01]  /*a5a0*/  ISETP.GE.AND P0, PT, R190, UR10, PT ;  /* 0x0000000abe007c0c */ /* 0x000fe2000bf06270 */
[----:B------:R-:W5:Y:S01]  /*a5b0*/  LD.E.128 R96, desc[UR46][R96.64] ;  /* 0x0000002e60607980 */ /* 0x000f62000c101d00 */
[----:B------:R-:W-:Y:S02]  /*a5c0*/  ISETP.GE.AND P1, PT, R17, UR10, PT ;  /* 0x0000000a11007c0c */ /* 0x000fe4000bf26270 */
[----:B0-----:R-:W-:Y:S01]  /*a5d0*/  SEL R3, RZ, 0xffffffff, P0 ;  /* 0xffffffffff037807 */ /* 0x001fe20000000000 */
[----:B------:R0:W5:Y:S01]  /*a5e0*/  LD.E.128 R4, desc[UR46][R20.64] ;  /* 0x0000002e14047980 */ /* 0x000162000c101d00 */
        /* <DEDUP_REMOVED lines=33> */
[----:B-1----:R-:W-:Y:S01]  /*a800*/  @P2 IMAD.HI.U32 R0, R14, R9, RZ ;  /* 0x000000090e002227 */ /* 0x002fe200078e00ff */
[----:B------:R-:W-:Y:S01]  /*a810*/  UIADD3 UR7, UR7, UR5, URZ ;  /* 0x0000000507077290 */ /* 0x000fe2000fffe03f */
[----:B------:R-:W-:Y:S01]  /*a820*/  LOP3.LUT R8, R8, 0x8, R3, 0xe2, !PT ;  /* 0x0000000808087812 */ /* 0x000fe200078ee203 */
[----:B------:R-:W-:Y:S01]  /*a830*/  UIMAD UR5, UR13, UR8, URZ ;  /* 0x000000080d0572a4 */ /* 0x000fe2000f8e023f */
[----:B------:R-:W-:Y:S01]  /*a840*/  IMAD.MOV.U32 R3, RZ, RZ, R14 ;  /* 0x000000ffff037224 */ /* 0x000fe200078e000e */
[----:B------:R-:W-:Y:S01]  /*a850*/  UIMAD.WIDE.U32 UR6, UR42, UR8, UR6 ;  /* 0x000000082a0672a5 */ /* 0x000fe2000f8e0006 */
[----:B------:R-:W5:Y:S01]  /*a860*/  LD.E.128 R84, desc[UR46][R84.64] ;  /* 0x0000002e54547980 */ /* 0x000f62000c101d00 */
[----:B--2---:R-:W-:Y:S01]  /*a870*/  @P2 SHF.R.U32.HI R3, RZ, R11, R0 ;  /* 0x0000000bff032219 */ /* 0x004fe20000011600 */
[----:B------:R-:W-:Y:S01]  /*a880*/  UIMAD UR5, UR42, UR9, UR5 ;  /* 0x000000092a0572a4 */ /* 0x000fe2000f8e0205 */
[----:B------:R-:W-:Y:S01]  /*a890*/  LOP3.LUT R10, R13, 0x10, R8, 0xe2, !PT ;  /* 0x000000100d0a7812 */ /* 0x000fe200078ee208 */
[----:B------:R-:W5:Y:S01]  /*a8a0*/  LD.E.128 R88, desc[UR46][R88.64] ;  /* 0x0000002e58587980 */ /* 0x000f62000c101d00 */
        /* <DEDUP_REMOVED lines=80> */
.L_x_7254:
[----:B------:R-:W-:Y:S05]  /*adb0*/  BSYNC B1 ;  /* 0x0000000000017941 */ /* 0x000fea0003800000 */
.L_x_7253:
[----:B---3--:R-:W-:Y:S01]  /*adc0*/  VIADD R8, R28, 0x20 ;  /* 0x000000201c087836 */ /* 0x008fe20000000000 */
[----:B--2---:R4:W2:Y:S04]  /*add0*/  SHFL.IDX PT, R11, R27, 0x1, 0x181f ;  /* 0x00381f001b0b7f89 */ /* 0x0048a800000e0000 */
[----:B------:R-:W-:Y:S01]  /*ade0*/  ISETP.GE.AND P0, PT, R8, R29, PT ;  /* 0x0000001d0800720c */ /* 0x000fe20003f06270 */
[----:B-1----:R4:W1:-:S12]  /*adf0*/  SHFL.IDX PT, R10, R26, 0x1, 0x181f ;  /* 0x00381f001a0a7f89 */ /* 0x00285800000e0000 */
[----:B----4-:R-:W-:Y:S05]  /*ae00*/  @P0 BRA `(.L_x_7255) ;  /* 0x0000000c007c0947 */ /* 0x010fea0003800000 */
[----:B------:R-:W-:Y:S02]  /*ae10*/  ISETP.GE.AND P0, PT, R17, UR10, PT ;  /* 0x0000000a11007c0c */ /* 0x000fe4000bf06270 */
[----:B------:R-:W-:Y:S02]  /*ae20*/  ISETP.GE.AND P5, PT, R190, UR10, PT ;  /* 0x0000000abe007c0c */ /* 0x000fe4000bfa6270 */
[----:B------:R-:W-:Y:S02]  /*ae30*/  ISETP.GE.AND P3, PT, R189, UR10, PT ;  /* 0x0000000abd007c0c */ /* 0x000fe4000bf66270 */
[----:B------:R-:W-:Y:S02]  /*ae40*/  ISETP.GE.AND P2, PT, R188, UR10, PT ;  /* 0x0000000abc007c0c */ /* 0x000fe4000bf46270 */
[----:B------:R-:W-:-:S05]  /*ae50*/  ISETP.GE.AND P1, PT, R187, UR10, PT ;  /* 0x0000000abb007c0c */ /* 0x000fca000bf26270 */
[----:B-12---:R-:W-:Y:S02]  /*ae60*/  @!P0 IMAD.WIDE R8, R17, 0x2, R10 ;  /* 0x0000000211088825 */ /* 0x006fe400078e020a */
[-C--:B------:R-:W-:Y:S02]  /*ae70*/  @!P5 LEA R12, P4, R190, R10.reuse, 0x1 ;  /* 0x0000000abe0cd211 */ /* 0x080fe400078808ff */
[----:B------:R-:W-:Y:S01]  /*ae80*/  @!P3 LEA R14, P6, R189, R10, 0x1 ;  /* 0x0000000abd0eb211 */ /* 0x000fe200078c08ff */
[----:B-----5:R1:W-:Y:S01]  /*ae90*/  @!P0 ST.E.128 desc[UR46][R8.64], R4 ;  /* 0x0000000408008985 */ /* 0x0203e2000c101d2e */
        /* <DEDUP_REMOVED lines=8> */
[----:B-1----:R-:W-:-:S03]  /*af20*/  @!P1 LEA R4, P6, R187, R10, 0x1 ;  /* 0x0000000abb049211 */ /* 0x002fc600078c08ff */
        /* <DEDUP_REMOVED lines=15> */
.L_x_7251:
        /* <DEDUP_REMOVED lines=57> */
.L_x_7257:
[----:B------:R-:W-:Y:S05]  /*b3b0*/  BSYNC B1 ;  /* 0x0000000000017941 */ /* 0x000fea0003800000 */
.L_x_7256:
        /* <DEDUP_REMOVED lines=95> */
.L_x_7259:
[----:B------:R-:W-:Y:S05]  /*b9b0*/  BSYNC B1 ;  /* 0x0000000000017941 */ /* 0x000fea0003800000 */
.L_x_7258:
        /* <DEDUP_REMOVED lines=36> */
.L_x_7255:
[----:B------:R-:W-:Y:S05]  /*bc00*/  BSYNC B0 ;  /* 0x0000000000007941 */ /* 0x000fea0003800000 */
.L_x_7250:
[----:B------:R-:W-:Y:S02]  /*bc10*/  ULDC UR5, c[0x0][0xc38] ;  /* 0x00030e0000057ab9 */ /* 0x000fe40000000800 */
[----:B------:R-:W-:-:S06]  /*bc20*/  UISETP.GE.AND UP0, UPT, UR4, UR5, UPT ;  /* 0x000000050400728c */ /* 0x000fcc000bf06270 */
[----:B------:R-:W-:-:S13]  /*bc30*/  PLOP3.LUT P0, PT, PT, PT, UP0, 0x80, 0x0 ;  /* 0x000000000000781c */ /* 0x000fda0003f0f008 */
[----:B------:R-:W-:Y:S05]  /*bc40*/  @!P0 BRA `(.L_x_7260) ;  /* 0xffffff5000f08947 */ /* 0x000fea000383ffff */
[----:B------:R-:W-:Y:S05]  /*bc50*/  EXIT ;  /* 0x000000000000794d */ /* 0x000fea0003800000 */
.L_x_7206:
        /* <DEDUP_REMOVED lines=26> */
[----:B------:R-:W-:-:S04]  /*be00*/  LOP3.LUT R2, R0, 0x1f8, RZ, 0xc0, !PT ;  /* 0x000001f800027812 */ /* 0x000fc800078ec0ff */
[----:B------:R-:W-:Y:S01]  /*be10*/  LOP3.LUT R3, R2, 0x38, R5, 0x78, !PT ;  /* 0x0000003802037812 */ /* 0x000fe200078e7805 */
[----:B------:R-:W-:Y:S01]  /*be20*/  IMAD.SHL.U32 R2, R4, 0x8, RZ ;  /* 0x0000000804027824 */ /* 0x000fe200078e00ff */
[----:B------:R-:W-:-:S04]  /*be30*/  SHF.R.U32.HI R4, RZ, 0x3, R4 ;  /* 0x00000003ff047819 */ /* 0x000fc80000011604 */
[----:B------:R-:W-:Y:S01]  /*be40*/  LOP3.LUT R2, R3, 0x200, R2, 0xf8, !PT ;  /* 0x0000020003027812 */ /* 0x000fe200078ef802 */
[----:B------:R-:W-:-:S05]  /*be50*/  IMAD.SHL.U32 R3, R5, 0x10, RZ ;  /* 0x0000001005037824 */ /* 0x000fca00078e00ff */
[----:B------:R-:W-:Y:S01]  /*be60*/  LOP3.LUT R0, R4, 0x70, R3, 0xf8, !PT ;  /* 0x0000007004007812 */ /* 0x000fe200078ef803 */
[----:B------:R-:W-:Y:S02]  /*be70*/  IMAD R3, R2, 0x2, R17 ;  /* 0x0000000202037824 */ /* 0x000fe400078e0211 */
[----:B------:R-:W-:Y:S02]  /*be80*/  IMAD.U32 R2, RZ, RZ, UR6 ;  /* 0x00000006ff027e24 */ /* 0x000fe4000f8e00ff */
[----:B------:R-:W-:Y:S01]  /*be90*/  IMAD.MOV.U32 R0, RZ, RZ, 0x1 ;  /* 0x00000001ff007424 */ /* 0x000fe200078e00ff */
[----:B------:R0:W-:Y:S04]  /*bea0*/  STL [R1+0x1c], R3 ;  /* 0x00001c0301007387 */ /* 0x0001e80000100800 */
[----:B------:R0:W-:Y:S04]  /*beb0*/  STL [R1+0x10], R2 ;  /* 0x0000100201007387 */ /* 0x0001e80000100800 */
[----:B------:R0:W-:Y:S04]  /*bec0*/  STL [R1], R0 ;  /* 0x0000000001007387 */ /* 0x0001e80000100800 */
[----:B------:R0:W-:Y:S02]  /*bed0*/  STL [R1+0x18], RZ ;  /* 0x000018ff01007387 */ /* 0x0001e40000100800 */
.L_x_7367:
        /* <DEDUP_REMOVED lines=23> */
.L_x_7262:
[----:B------:R-:W-:Y:S01]  /*c050*/  ULDC UR8, c[0x0][0xc54] ;  /* 0x0003150000087ab9 */ /* 0x000fe20000000800 */
[----:B------:R-:W-:Y:S01]  /*c060*/  UMOV UR7, UR9 ;  /* 0x0000000900077c82 */ /* 0x000fe20008000000 */
[----:B------:R-:W-:-:S11]  /*c070*/  UISETP.NE.AND UP0, UPT, UR8, 0x1, UPT ;  /* 0x000000010800788c */ /* 0x000fd6000bf05270 */
[----:B------:R-:W-:Y:S02]  /*c080*/  @UP0 ULDC.64 UR10, c[0x0][0xc58] ;  /* 0x00031600000a0ab9 */ /* 0x000fe40000000a00 */
[----:B------:R-:W-:-:S04]  /*c090*/  UIMAD.WIDE.U32 UR4, UR9, UR10, URZ ;  /* 0x0000000a090472a5 */ /* 0x000fc8000f8e003f */
[----:B------:R-:W-:-:S04]  /*c0a0*/  @UP0 USHF.R.U32.HI UR7, URZ, UR11, UR5 ;  /* 0x0000000b3f070299 */ /* 0x000fc80008011605 */
[----:B------:R-:W-:-:S12]  /*c0b0*/  UIMAD UR8, UR7, UR8, URZ ;  /* 0x00000008070872a4 */ /* 0x000fd8000f8e023f */
.L_x_7263:
        /* <DEDUP_REMOVED lines=63> */
.L_x_7265:
        /* <DEDUP_REMOVED lines=20> */
.L_x_7268:
[----:B------:R-:W-:Y:S05]  /*c5f0*/  BSYNC B6 ;  /* 0x0000000000067941 */ /* 0x000fea0003800000 */
.L_x_7267:
        /* <DEDUP_REMOVED lines=20> */
.L_x_7271:
        /* <DEDUP_REMOVED lines=15> */
.L_x_7270:
[----:B------:R-:W-:Y:S05]  /*c830*/  BSYNC B6 ;  /* 0x0000000000067941 */ /* 0x000fea0003800000 */
.L_x_7269:
        /* <DEDUP_REMOVED lines=26> */
.L_x_7383:
        /* <DEDUP_REMOVED lines=9> */
.L_x_7386:
        /* <DEDUP_REMOVED lines=22> */
.L_x_7275:
        /* <DEDUP_REMOVED lines=8> */
.L_x_7387:
        /* <DEDUP_REMOVED lines=8> */
.L_x_7277:
        /* <DEDUP_REMOVED lines=19> */
.L_x_7273:
        /* <DEDUP_REMOVED lines=22> */
.L_x_7279:
[----:B------:R-:W-:Y:S05]  /*cf60*/  BSYNC B6 ;  /* 0x0000000000067941 */ /* 0x000fea0003800000 */
.L_x_7278:
[----:B------:R1:W5:Y:S01]  /*cf70*/  LDL R8, [R1+0x1c] ;  /* 0x00001c0001087983 */ /* 0x0003620000100800 */
[----:B0-----:R-:W0:Y:S01]  /*cf80*/  LDC R7, c[0x0][0x448] ;  /* 0x00011200ff077b82 */ /* 0x001e220000000800 */
[----:B------:R-:W2:Y:S01]  /*cf90*/  S2R R0, SR_TID.X ;  /* 0x0000000000007919 */ /* 0x000ea20000002100 */
[----:B------:R-:W3:Y:S01]  /*cfa0*/  S2R R2, SR_TID.X ;  /* 0x0000000000027919 */ /* 0x000ee20000002100 */
[----:B------:R-:W-:Y:S01]  /*cfb0*/  USHF.R.S32.HI UR4, URZ, 0x1f, UR36 ;  /* 0x0000001f3f047899 */ /* 0x000fe20008011424 */
[----:B------:R-:W-:Y:S01]  /*cfc0*/  ULDC.64 UR8, c[0x0][0x2d8] ;  /* 0x0000b60000087ab9 */ /* 0x000fe20000000a00 */
[----:B0-----:R-:W-:Y:S01]  /*cfd0*/  ISETP.NE.AND P0, PT, R7, 0x1, PT ;  /* 0x000000010700780c */ /* 0x001fe20003f05270 */
[----:B--2---:R-:W-:-:S12]  /*cfe0*/  IMAD.SHL.U32 R4, R0, 0x10, RZ ;  /* 0x0000001000047824 */ /* 0x004fd800078e00ff */
[----:B------:R-:W0:Y:S01]  /*cff0*/  @P0 LDC R3, c[0x0][0x44c] ;  /* 0x00011300ff030b82 */ /* 0x000e220000000800 */
[----:B---3--:R-:W-:-:S04]  /*d000*/  LOP3.LUT R2, R2, 0x7f, RZ, 0xc0, !PT ;  /* 0x0000007f02027812 */ /* 0x008fc800078ec0ff */
[----:B------:R-:W-:-:S03]  /*d010*/  SHF.R.U32.HI R2, RZ, 0x3, R2 ;  /* 0x00000003ff027819 */ /* 0x000fc60000011602 */
[----:B------:R-:W2:Y:S01]  /*d020*/  @P0 LDC R0, c[0x0][0x450] ;  /* 0x00011400ff000b82 */ /* 0x000ea20000000800 */
[----:B------:R-:W-:Y:S01]  /*d030*/  LOP3.LUT R4, R2, 0x70, R4, 0xf8, !PT ;  /* 0x0000007002047812 */ /* 0x000fe200078ef804 */
[----:B------:R-:W-:Y:S01]  /*d040*/  IMAD.U32 R2, RZ, RZ, UR39 ;  /* 0x00000027ff027e24 */ /* 0x000fe2000f8e00ff */
[----:B------:R-:W-:Y:S02]  /*d050*/  UIMAD UR6, UR4, UR8, URZ ;  /* 0x00000008040672a4 */ /* 0x000fe4000f8e023f */
[----:B------:R-:W-:Y:S01]  /*d060*/  UIMAD.WIDE.U32 UR4, UR36, UR8, URZ ;  /* 0x00000008240472a5 */ /* 0x000fe2000f8e003f */
[----:B------:R-:W-:Y:S01]  /*d070*/  IMAD R2, R2, 0x40, R4 ;  /* 0x0000004002027824 */ /* 0x000fe200078e0204 */
[----:B------:R-:W-:Y:S02]  /*d080*/  UIMAD UR6, UR36, UR9, UR6 ;  /* 0x00000009240672a4 */ /* 0x000fe4000f8e0206 */
[----:B------:R-:W-:Y:S02]  /*d090*/  USHF.R.S32.HI UR7, URZ, 0x1f, UR42 ;  /* 0x0000001f3f077899 */ /* 0x000fe4000801142a */
[----:B------:R-:W-:Y:S01]  /*d0a0*/  UIADD3 UR5, UR5, UR6, URZ ;  /* 0x0000000605057290 */ /* 0x000fe2000fffe03f */
[----:B------:R-:W-:Y:S01]  /*d0b0*/  IMAD.MOV.U32 R6, RZ, RZ, R2 ;  /* 0x000000ffff067224 */ /* 0x000fe200078e0002 */
[----:B------:R-:W-:Y:S01]  /*d0c0*/  ULDC.64 UR8, c[0x0][0x2e0] ;  /* 0x0000b80000087ab9 */ /* 0x000fe20000000a00 */
[----:B0-----:R-:W-:Y:S01]  /*d0d0*/  @P0 IMAD.HI.U32 R3, R2, R3, RZ ;  /* 0x0000000302030227 */ /* 0x001fe200078e00ff */
[----:B------:R-:W-:Y:S01]  /*d0e0*/  UIMAD.WIDE.U32 UR4, UR42, UR8, UR4 ;  /* 0x000000082a0472a5 */ /* 0x000fe2000f8e0004 */
[----:B------:R-:W0:Y:S01]  /*d0f0*/  S2R R10, SR_TID.X ;  /* 0x00000000000a7919 */ /* 0x000e220000002100 */
[----:B------:R-:W-:-:S02]  /*d100*/  UIMAD UR6, UR7, UR8, URZ ;  /* 0x00000008070672a4 */ /* 0x000fc4000f8e023f */
[----:B--2---:R-:W-:Y:S02]  /*d110*/  @P0 SHF.R.U32.HI R6, RZ, R0, R3 ;  /* 0x00000000ff060219 */ /* 0x004fe40000011603 */
[----:B------:R-:W-:Y:S01]  /*d120*/  UIMAD UR6, UR42, UR9, UR6 ;  /* 0x000000092a0672a4 */ /* 0x000fe2000f8e0206 */
[----:B------:R-:W-:Y:S02]  /*d130*/  IMAD.U32 R4, RZ, RZ, UR4 ;  /* 0x00000004ff047e24 */ /* 0x000fe4000f8e00ff */
        /* <DEDUP_REMOVED lines=24> */
[----:B------:R-:W-:Y:S02]  /*d2c0*/  LOP3.LUT R10, R10, 0x7f, RZ, 0xc0, !PT ;  /* 0x0000007f0a0a7812 */ /* 0x000fe400078ec0ff */
[----:B------:R-:W-:Y:S02]  /*d2d0*/  ISETP.GE.AND P0, PT, R9, UR6, PT ;  /* 0x0000000609007c0c */ /* 0x000fe4000bf06270 */
[----:B------:R-:W-:-:S02]  /*d2e0*/  LEA.HI.X R2, R2, UR5, R3, 0x1, P1 ;  /* 0x0000000502027c11 */ /* 0x000fc400088f0c03 */
[----:B------:R-:W-:Y:S01]  /*d2f0*/  SHF.R.U32.HI R10, RZ, 0x3, R10 ;  /* 0x00000003ff0a7819 */ /* 0x000fe2000001160a */
[----:B-1----:R-:W-:Y:S08]  /*d300*/  BRA.DIV UR4, `(.L_x_7280) ;  /* 0x00000042048c7947 */ /* 0x002ff0000b800000 */
[----:B------:R-:W0:Y:S01]  /*d310*/  SHFL.IDX PT, R6, R0, RZ, 0x181f ;  /* 0x00181fff00067589 */ /* 0x000e2200000e0000 */
[----:B------:R-:W-:Y:S01]  /*d320*/  IMAD.U32 R4, RZ, RZ, UR39 ;  /* 0x00000027ff047e24 */ /* 0x000fe2000f8e00ff */
[----:B------:R-:W-:Y:S02]  /*d330*/  ULDC UR4, c[0x0][0x288] ;  /* 0x0000a20000047ab9 */ /* 0x000fe40000000800 */
        /* <DEDUP_REMOVED lines=27> */
.L_x_7396:
        /* <DEDUP_REMOVED lines=10> */
.L_x_7281:
        /* <DEDUP_REMOVED lines=18> */
.L_x_7397:
[----:B------:R-:W-:Y:S05]  /*d6b0*/  BSYNC B0 ;  /* 0x0000000000007941 */ /* 0x000fea0003800000 */
.L_x_7282:
[----:B------:R-:W2:Y:S01]  /*d6c0*/  LDL R2, [R1+0x8] ;  /* 0x0000080001027983 */ /* 0x000ea20000100800 */
[----:B------:R-:W-:Y:S01]  /*d6d0*/  BSSY B0, `(.L_x_7284) ;  /* 0x0000095000007945 */ /* 0x000fe20003800000 */
[----:B--2---:R-:W-:-:S13]  /*d6e0*/  ISETP.NE.AND P0, PT, R2, RZ, PT ;  /* 0x000000ff0200720c */ /* 0x004fda0003f05270 */
[----:B------:R-:W-:Y:S05]  /*d6f0*/  @!P0 BRA `(.L_x_7285) ;  /* 0x0000000800488947 */ /* 0x000fea0003800000 */
[----:B------:R-:W2:Y:S01]  /*d700*/  LDL R3, [R1] ;  /* 0x0000000001037983 */ /* 0x000ea20000100800 */
[----:B0-----:R-:W-:Y:S01]  /*d710*/  IMAD R0, R18, 0x8, R17 ;  /* 0x0000000812007824 */ /* 0x001fe200078e0211 */
[----:B------:R-:W0:Y:S01]  /*d720*/  S2R R2, SR_TID.X ;  /* 0x0000000000027919 */ /* 0x000e220000002100 */
[----:B------:R-:W-:Y:S01]  /*d730*/  BSSY B1, `(.L_x_7286) ;  /* 0x0000006000017945 */ /* 0x000fe20003800000 */
[----:B0-----:R-:W-:-:S04]  /*d740*/  LOP3.LUT R2, R2, 0x7f, RZ, 0xc0, !PT ;  /* 0x0000007f02027812 */ /* 0x001fc800078ec0ff */
[----:B------:R-:W-:Y:S02]  /*d750*/  ISETP.NE.AND P1, PT, R2, RZ, PT ;  /* 0x000000ff0200720c */ /* 0x000fe40003f25270 */
[----:B--2---:R-:W-:-:S04]  /*d760*/  SHF.L.U32 R3, R3, 0x1f, RZ ;  /* 0x0000001f03037819 */ /* 0x004fc800000006ff */
[----:B------:R-:W0:Y:S02]  /*d770*/  SYNCS.PHASECHK.TRANS64.TRYWAIT P0, [R0+URZ+0x28c60], R3 ;  /* 0x028c6003000075a7 */ /* 0x000e24000800017f */
[----:B0-----:R-:W-:Y:S05]  /*d780*/  @!P0 BRA `(.L_x_7287) ;  /* 0x0000004000b48947 */ /* 0x001fea0003800000 */
.L_x_7398:
[----:B------:R-:W-:Y:S05]  /*d790*/  BSYNC B1 ;  /* 0x0000000000017941 */ /* 0x000fea0003800000 */
.L_x_7286:
        /* <DEDUP_REMOVED lines=9> */
.L_x_7289:
[----:B------:R-:W-:Y:S05]  /*d830*/  BSYNC B1 ;  /* 0x0000000000017941 */ /* 0x000fea0003800000 */
.L_x_7288:
        /* <DEDUP_REMOVED lines=11> */
.L_x_7290:
        /* <DEDUP_REMOVED lines=15> */
.L_x_7291:
        /* <DEDUP_REMOVED lines=15> */
.L_x_7292:
        /* <DEDUP_REMOVED lines=15> */
.L_x_7293:
        /* <DEDUP_REMOVED lines=15> */
.L_x_7294:
        /* <DEDUP_REMOVED lines=15> */
.L_x_7295:
        /* <DEDUP_REMOVED lines=15> */
.L_x_7296:
        /* <DEDUP_REMOVED lines=15> */
.L_x_7297:
        /* <DEDUP_REMOVED lines=10> */
.L_x_7285:
[----:B------:R-:W-:Y:S05]  /*e020*/  BSYNC B0 ;  /* 0x0000000000007941 */ /* 0x000fea0003800000 */
.L_x_7284:
        /* <DEDUP_REMOVED lines=21> */
[----:B------:R-:W2:Y:S01]  /*e180*/  LDL R4, [R1+0xc] ;  /* 0x00000c0001047983 */ /* 0x000ea20000100800 */
[----:B------:R-:W-:Y:S01]  /*e190*/  IMAD.MOV.U32 R0, RZ, RZ, R6 ;  /* 0x000000ffff007224 */ /* 0x000fe200078e0006 */
        /* <DEDUP_REMOVED lines=9> */
[----:B------:R-:W-:Y:S02]  /*e230*/  @P0 SHF.R.U32.HI R2, RZ, R3, R4 ;  /* 0x00000003ff020219 */ /* 0x000fe40000011604 */
[----:B------:R-:W1:Y:S03]  /*e240*/  LDC.64 R4, c[0x0][0x418] ;  /* 0x00010600ff047b82 */ /* 0x000e660000000a00 */
[----:B------:R-:W-:-:S04]  /*e250*/  IMAD.MOV R3, RZ, RZ, -R2 ;  /* 0x000000ffff037224 */ /* 0x000fc800078e0a02 */
[----:B------:R-:W-:Y:S01]  /*e260*/  IMAD R0, R0, R3, R6 ;  /* 0x0000000300007224 */ /* 0x000fe200078e0206 */
[----:B------:R-:W-:-:S03]  /*e270*/  SHF.R.S32.HI R3, RZ, 0x1f, R2 ;  /* 0x0000001fff037819 */ /* 0x000fc60000011402 */
[----:B------:R-:W-:-:S03]  /*e280*/  IMAD.WIDE.U32 R2, R19, UR4, R2 ;  /* 0x0000000413027c25 */ /* 0x000fc6000f8e0002 */
[----:B-1----:R-:W-:Y:S01]  /*e290*/  LEA R4, P0, R2, R4, 0x2 ;  /* 0x0000000402047211 */ /* 0x002fe200078010ff */
[----:B--2---:R-:W-:-:S04]  /*e2a0*/  IMAD R7, R7, UR4, RZ ;  /* 0x0000000407077c24 */ /* 0x004fc8000f8e02ff */
[----:B------:R-:W-:-:S04]  /*e2b0*/  IMAD R7, R19, UR5, R7 ;  /* 0x0000000513077c24 */ /* 0x000fc8000f8e0207 */
[----:B------:R-:W-:-:S05]  /*e2c0*/  IMAD.IADD R7, R7, 0x1, R3 ;  /* 0x0000000107077824 */ /* 0x000fca00078e0203 */
[----:B------:R-:W-:-:S05]  /*e2d0*/  LEA.HI.X R5, R2, R5, R7, 0x2, P0 ;  /* 0x0000000502057211 */ /* 0x000fca00000f1407 */
[----:B------:R1:W5:Y:S02]  /*e2e0*/  LDG.E R16, desc[UR46][R4.64] ;  /* 0x0000002e04107981 */ /* 0x000364000c1e1900 */
.L_x_7302:
[----:B------:R-:W2:Y:S01]  /*e2f0*/  S2R R2, SR_TID.X ;  /* 0x0000000000027919 */ /* 0x000ea20000002100 */
[----:B-1----:R-:W-:Y:S01]  /*e300*/  SHF.L.U32 R4, R8, 0x1f, RZ ;  /* 0x0000001f08047819 */ /* 0x002fe200000006ff */
[----:B------:R-:W-:Y:S01]  /*e310*/  BSSY B1, `(.L_x_7303) ;  /* 0x0000006000017945 */ /* 0x000fe20003800000 */
[----:B--2---:R-:W-:Y:S01]  /*e320*/  LOP3.LUT R3, R2, 0x7f, RZ, 0xc0, !PT ;  /* 0x0000007f02037812 */ /* 0x004fe200078ec0ff */
[----:B------:R-:W-:-:S03]  /*e330*/  IMAD R2, R18, 0x8, R17 ;  /* 0x0000000812027824 */ /* 0x000fc600078e0211 */
[----:B------:R-:W-:Y:S01]  /*e340*/  ISETP.NE.AND P1, PT, R3, RZ, PT ;  /* 0x000000ff0300720c */ /* 0x000fe20003f25270 */
[----:B------:R-:W1:Y:S02]  /*e350*/  SYNCS.PHASECHK.TRANS64.TRYWAIT P0, [R2+URZ+0x28c40], R4 ;  /* 0x028c4004020075a7 */ /* 0x000e64000800017f */
[----:B-1----:R-:W-:Y:S10]  /*e360*/  @!P0 BRA `(.L_x_7304) ;  /* 0x0000003400d08947 */ /* 0x002ff40003800000 */
.L_x_7399:
[----:B------:R-:W-:Y:S05]  /*e370*/  BSYNC B1 ;  /* 0x0000000000017941 */ /* 0x000fea0003800000 */
.L_x_7303:
        /* <DEDUP_REMOVED lines=9> */
.L_x_7306:
[----:B------:R-:W-:Y:S05]  /*e410*/  BSYNC B1 ;  /* 0x0000000000017941 */ /* 0x000fea0003800000 */
.L_x_7305:
[----:B------:R-:W-:Y:S01]  /*e420*/  IMAD.SHL.U32 R3, R0, 0x40, RZ ;  /* 0x0000004000037824 */ /* 0x000fe200078e00ff */
[----:B------:R-:W-:Y:S01]  /*e430*/  UIADD3 UR4, UP0, UR44, 0x370, URZ ;  /* 0x000003702c047890 */ /* 0x000fe2000ff1e03f */
[----:B------:R-:W-:Y:S01]  /*e440*/  IMAD.MOV.U32 R7, RZ, RZ, RZ ;  /* 0x000000ffff077224 */ /* 0x000fe200078e00ff */
[----:B------:R-:W-:Y:S01]  /*e450*/  PLOP3.LUT P0, PT, PT, PT, PT, 0x80, 0x0 ;  /* 0x000000000000781c */ /* 0x000fe20003f0f070 */
[----:B------:R-:W-:Y:S01]  /*e460*/  IMAD R0, R18, 0x2000, R17 ;  /* 0x0000200012007824 */ /* 0x000fe200078e0211 */
[----:B------:R-:W-:Y:S01]  /*e470*/  R2UR UR11, R3 ;  /* 0x00000000030b72ca */ /* 0x000fe200000e0000 */
[----:B------:R-:W-:Y:S01]  /*e480*/  VIADD R5, R2, 0x28c30 ;  /* 0x00028c3002057836 */ /* 0x000fe20000000000 */
[----:B------:R-:W-:Y:S01]  /*e490*/  R2UR UR10, R7 ;  /* 0x00000000070a72ca */ /* 0x000fe200000e0000 */
[----:B------:R-:W-:Y:S01]  /*e4a0*/  VIADD R0, R0, 0x22400 ;  /* 0x0002240000007836 */ /* 0x000fe20000000000 */
[----:B------:R-:W-:Y:S01]  /*e4b0*/  UIADD3.X UR5, URZ, UR45, URZ, UP0, !UPT ;  /* 0x0000002d3f057290 */ /* 0x000fe200087fe43f */
[----:B------:R-:W-:Y:S01]  /*e4c0*/  UMOV UR6, 0x0 ;  /* 0x0000000000067882 */ /* 0x000fe20000000000 */
[----:B------:R-:W-:-:S11]  /*e4d0*/  UMOV UR7, 0x14f00000 ;  /* 0x14f0000000077882 */ /* 0x000fd60000000000 */
.L_x_7307:
        /* <DEDUP_REMOVED lines=12> */
.L_x_7400:
[----:B------:R-:W-:Y:S05]  /*e5a0*/  BSYNC B1 ;  /* 0x0000000000017941 */ /* 0x000fea0003800000 */
.L_x_7308:
[----:B------:R-:W-:Y:S01]  /*e5b0*/  BSSY B1, `(.L_x_7310) ;  /* 0x000000b000017945 */ /* 0x000fe20003800000 */
[----:B0-----:R-:W-:Y:S02]  /*e5c0*/  IMAD.MOV.U32 R8, RZ, RZ, 0x0 ;  /* 0x00000000ff087424 */ /* 0x001fe400078e00ff */
        /* <DEDUP_REMOVED lines=9> */
.L_x_7311:
[----:B------:R-:W-:Y:S05]  /*e660*/  BSYNC B1 ;  /* 0x0000000000017941 */ /* 0x000fea0003800000 */
.L_x_7310:
[----:B------:R-:W-:Y:S01]  /*e670*/  R2UR UR10, R7 ;  /* 0x00000000070a72ca */ /* 0x000fe200000e0000 */
[----:B------:R-:W-:Y:S01]  /*e680*/  IMAD R0, R18, 0x10000, R17 ;  /* 0x0001000012007824 */ /* 0x000fe200078e0211 */
[----:B------:R-:W-:Y:S01]  /*e690*/  R2UR UR6, R8 ;  /* 0x00000000080672ca */ /* 0x000fe200000e0000 */
[----:B------:R-:W-:Y:S01]  /*e6a0*/  UIADD3 UR4, UP0, UR44, 0x470, URZ ;  /* 0x000004702c047890 */ /* 0x000fe2000ff1e03f */
[----:B------:R-:W-:Y:S01]  /*e6b0*/  R2UR UR7, R9 ;  /* 0x00000000090772ca */ /* 0x000fe200000e0000 */
[----:B-12---:R-:W-:Y:S01]  /*e6c0*/  VIADD R2, R2, 0x28c50 ;  /* 0x00028c5002027836 */ /* 0x006fe20000000000 */
[----:B------:R-:W-:Y:S01]  /*e6d0*/  R2UR UR11, R3 ;  /* 0x00000000030b72ca */ /* 0x000fe200000e0000 */
[----:B------:R-:W-:Y:S01]  /*e6e0*/  VIADD R4, R0, 0x400 ;  /* 0x0000040000047836 */ /* 0x000fe20000000000 */
[----:B------:R-:W-:Y:S01]  /*e6f0*/  PLOP3.LUT P0, PT, PT, PT, PT, 0x80, 0x0 ;  /* 0x000000000000781c */ /* 0x000fe20003f0f070 */
[----:B------:R-:W-:-:S12]  /*e700*/  UIADD3.X UR5, URZ, UR45, URZ, UP0, !UPT ;  /* 0x0000002d3f057290 */ /* 0x000fd800087fe43f */
.L_x_7312:
        /* <DEDUP_REMOVED lines=13> */
[----:B------:R-:W-:Y:S02]  /*e7e0*/  R2UR UR11, R3 ;  /* 0x00000000030b72ca */ /* 0x000fe400000e0000 */
[----:B------:R-:W-:-:S13]  /*e7f0*/  PLOP3.LUT P0, PT, PT, PT, PT, 0x80, 0x0 ;  /* 0x000000000000781c */ /* 0x000fda0003f0f070 */
.L_x_7313:
        /* <DEDUP_REMOVED lines=15> */
.L_x_7314:
        /* <DEDUP_REMOVED lines=15> */
.L_x_7315:
        /* <DEDUP_REMOVED lines=15> */
.L_x_7316:
        /* <DEDUP_REMOVED lines=15> */
.L_x_7317:
        /* <DEDUP_REMOVED lines=15> */
.L_x_7318:
        /* <DEDUP_REMOVED lines=15> */
.L_x_7319:
        /* <DEDUP_REMOVED lines=8> */
[----:B-1----:R-:W-:Y:S05]  /*ee20*/  @P0 BRA.U.ANY `(.L_x_7319) ;  /* 0xfffffffd00dc0947 */ /* 0x002fea000393ffff */
.L_x_7301:
[----:B------:R-:W-:Y:S05]  /*ee30*/  BSYNC B0 ;  /* 0x0000000000007941 */ /* 0x000fea0003800000 */
.L_x_7300:
[----:B------:R-:W-:-:S06]  /*ee40*/  UIADD3 UR4, UR38, -0x3, URZ ;  /* 0xfffffffd26047890 */ /* 0x000fcc000fffe03f */
[----:B------:R-:W-:-:S07]  /*ee50*/  IMAD.U32 R0, RZ, RZ, UR4 ;  /* 0x00000004ff007e24 */ /* 0x000fce000f8e00ff */
.L_x_7299:
[----:B------:R-:W-:Y:S01]  /*ee60*/  ISETP.NE.AND P0, PT, R6, RZ, PT ;  /* 0x000000ff0600720c */ /* 0x000fe20003f05270 */
[----:B------:R-:W-:-:S12]  /*ee70*/  BSSY B0, `(.L_x_7298) ;  /* 0x00001b2000007945 */ /* 0x000fd80003800000 */
[----:B------:R-:W-:Y:S05]  /*ee80*/  @!P0 BRA `(.L_x_7320) ;  /* 0x0000001800c08947 */ /* 0x000fea0003800000 */
.L_x_7361:
        /* <DEDUP_REMOVED lines=34> */
.L_x_7323:
[----:B------:R-:W1:Y:S01]  /*f0b0*/  S2R R2, SR_TID.X ;  /* 0x0000000000027919 */ /* 0x000e620000002100 */
[----:B0-----:R-:W-:Y:S01]  /*f0c0*/  IMAD R4, R7, 0x8, R17 ;  /* 0x0000000807047824 */ /* 0x001fe200078e0211 */
[----:B------:R-:W-:Y:S01]  /*f0d0*/  BSSY B2, `(.L_x_7324) ;  /* 0x0000006000027945 */ /* 0x000fe20003800000 */
[----:B-1----:R-:W-:Y:S02]  /*f0e0*/  LOP3.LUT R3, R2, 0x7f, RZ, 0xc0, !PT ;  /* 0x0000007f02037812 */ /* 0x002fe400078ec0ff */
[----:B------:R-:W-:Y:S02]  /*f0f0*/  SHF.L.U32 R2, R6, 0x1f, RZ ;  /* 0x0000001f06027819 */ /* 0x000fe400000006ff */
[----:B------:R-:W-:Y:S02]  /*f100*/  ISETP.NE.AND P1, PT, R3, RZ, PT ;  /* 0x000000ff0300720c */ /* 0x000fe40003f25270 */
[----:B------:R-:W0:Y:S02]  /*f110*/  SYNCS.PHASECHK.TRANS64.TRYWAIT P0, [R4+URZ+0x28c40], R2 ;  /* 0x028c4002040075a7 */ /* 0x000e24000800017f */
[----:B0-----:R-:W-:Y:S09]  /*f120*/  @!P0 BRA `(.L_x_7325) ;  /* 0x0000002800888947 */ /* 0x001ff20003800000 */
.L_x_7401:
[----:B------:R-:W-:Y:S05]  /*f130*/  BSYNC B2 ;  /* 0x0000000000027941 */ /* 0x000fea0003800000 */
.L_x_7324:
        /* <DEDUP_REMOVED lines=9> */
.L_x_7327:
[----:B------:R-:W-:Y:S05]  /*f1d0*/  BSYNC B2 ;  /* 0x0000000000027941 */ /* 0x000fea0003800000 */
.L_x_7326:
        /* <DEDUP_REMOVED lines=11> */
.L_x_7328:
        /* <DEDUP_REMOVED lines=13> */
.L_x_7402:
[----:B------:R-:W-:Y:S05]  /*f360*/  BSYNC B2 ;  /* 0x0000000000027941 */ /* 0x000fea0003800000 */
.L_x_7329:
        /* <DEDUP_REMOVED lines=11> */
.L_x_7332:
[----:B------:R-:W-:Y:S05]  /*f420*/  BSYNC B2 ;  /* 0x0000000000027941 */ /* 0x000fea0003800000 */
.L_x_7331:
        /* <DEDUP_REMOVED lines=9> */
.L_x_7333:
        /* <DEDUP_REMOVED lines=15> */
.L_x_7334:
        /* <DEDUP_REMOVED lines=15> */
.L_x_7335:
        /* <DEDUP_REMOVED lines=15> */
.L_x_7336:
        /* <DEDUP_REMOVED lines=15> */
.L_x_7337:
        /* <DEDUP_REMOVED lines=15> */
.L_x_7338:
        /* <DEDUP_REMOVED lines=15> */
.L_x_7339:
        /* <DEDUP_REMOVED lines=15> */
.L_x_7340:
        /* <DEDUP_REMOVED lines=10> */
.L_x_7322:
[----:B------:R-:W-:Y:S05]  /*fbf0*/  BSYNC B1 ;  /* 0x0000000000017941 */ /* 0x000fea0003800000 */
.L_x_7321:
[----:B------:R-:W2:Y:S01]  /*fc00*/  LDL R2, [R1+0x8] ;  /* 0x0000080001027983 */ /* 0x000ea20000100800 */
[----:B------:R-:W-:Y:S01]  /*fc10*/  VIADD R7, R7, 0x1 ;  /* 0x0000000107077836 */ /* 0x000fe20000000000 */
[----:B------:R-:W-:Y:S04]  /*fc20*/  BSSY B1, `(.L_x_7341) ;  /* 0x00000d3000017945 */ /* 0x000fe80003800000 */
[----:B------:R-:W-:-:S04]  /*fc30*/  ISETP.NE.AND P0, PT, R7, 0x2, PT ;  /* 0x000000020700780c */ /* 0x000fc80003f05270 */
[----:B------:R-:W-:Y:S02]  /*fc40*/  SEL R3, RZ, 0x1, P0 ;  /* 0x00000001ff037807 */ /* 0x000fe40000000000 */
[----:B------:R-:W-:Y:S02]  /*fc50*/  SEL R18, R7, RZ, P0 ;  /* 0x000000ff07127207 */ /* 0x000fe40000000000 */
[----:B0-----:R-:W-:-:S05]  /*fc60*/  LOP3.LUT R8, R6, R3, RZ, 0x3c, !PT ;  /* 0x0000000306087212 */ /* 0x001fca00078e3cff */
[----:B------:R0:W-:Y:S01]  /*fc70*/  STL [R1], R8 ;  /* 0x0000000801007387 */ /* 0x0001e20000100800 */
[----:B--2---:R-:W-:-:S13]  /*fc80*/  ISETP.NE.AND P2, PT, R2, RZ, PT ;  /* 0x000000ff0200720c */ /* 0x004fda0003f45270 */
[----:B0-----:R-:W-:Y:S05]  /*fc90*/  @!P2 BRA `(.L_x_7342) ;  /* 0x0000000c002ca947 */ /* 0x001fea0003800000 */
        /* <DEDUP_REMOVED lines=23> */
.L_x_7343:
        /* <DEDUP_REMOVED lines=8> */
.L_x_7403:
[----:B------:R-:W-:Y:S05]  /*fe90*/  BSYNC B2 ;  /* 0x0000000000027941 */ /* 0x000fea0003800000 */
.L_x_7344:
        /* <DEDUP_REMOVED lines=9> */
.L_x_7347:
[----:B------:R-:W-:Y:S05]  /*ff30*/  BSYNC B2 ;  /* 0x0000000000027941 */ /* 0x000fea0003800000 */
.L_x_7346:
        /* <DEDUP_REMOVED lines=11> */
.L_x_7348:
        /* <DEDUP_REMOVED lines=13> */
.L_x_7404:
[----:B------:R-:W-:Y:S05]  /*100c0*/  BSYNC B2 ;  /* 0x0000000000027941 */ /* 0x000fea0003800000 */
.L_x_7349:
        /* <DEDUP_REMOVED lines=11> */
.L_x_7352:
[----:B------:R-:W-:Y:S05]  /*10180*/  BSYNC B2 ;  /* 0x0000000000027941 */ /* 0x000fea0003800000 */
.L_x_7351:
        /* <DEDUP_REMOVED lines=9> */
.L_x_7353:
        /* <DEDUP_REMOVED lines=15> */
.L_x_7354:
        /* <DEDUP_REMOVED lines=15> */
.L_x_7355:
        /* <DEDUP_REMOVED lines=15> */
.L_x_7356:
        /* <DEDUP_REMOVED lines=15> */
.L_x_7357:
        /* <DEDUP_REMOVED lines=15> */
.L_x_7358:
        /* <DEDUP_REMOVED lines=15> */
.L_x_7359:
        /* <DEDUP_REMOVED lines=15> */
.L_x_7360:
        /* <DEDUP_REMOVED lines=10> */
.L_x_7342:
[----:B------:R-:W-:Y:S05]  /*10950*/  BSYNC B1 ;  /* 0x0000000000017941 */ /* 0x000fea0003800000 */
.L_x_7341:
[C---:B------:R-:W-:Y:S01]  /*10960*/  ISETP.GT.AND P0, PT, R0.reuse, 0x1, PT ;  /* 0x000000010000780c */ /* 0x040fe20003f04270 */
[----:B------:R-:W-:-:S12]  /*10970*/  VIADD R0, R0, 0xfffffffe ;  /* 0xfffffffe00007836 */ /* 0x000fd80000000000 */
[----:B------:R-:W-:Y:S05]  /*10980*/  @P0 BRA `(.L_x_7361) ;  /* 0xffffffe400400947 */ /* 0x000fea000383ffff */
.L_x_7320:
[----:B------:R-:W-:Y:S05]  /*10990*/  BSYNC B0 ;  /* 0x0000000000007941 */ /* 0x000fea0003800000 */
.L_x_7298:
        /* <DEDUP_REMOVED lines=24> */
.L_x_7363:
[----:B------:R-:W-:Y:S05]  /*10b20*/  BSYNC B0 ;  /* 0x0000000000007941 */ /* 0x000fea0003800000 */
.L_x_7362:
[----:B------:R-:W-:-:S07]  /*10b30*/  SEL R18, R18, RZ, P0 ;  /* 0x000000ff12127207 */ /* 0x000fce0000000000 */
.L_x_7266:
[----:B------:R-:W-:Y:S05]  /*10b40*/  BSYNC B7 ;  /* 0x0000000000077941 */ /* 0x000fea0003800000 */
.L_x_7264:
[----:B-12---:R-:W2:Y:S04]  /*10b50*/  LDL R0, [R1+0x20] ;  /* 0x0000200001007983 */ /* 0x006ea80000100800 */
[----:B0-----:R0:W5:Y:S01]  /*10b60*/  LDL R2, [R1+0x10] ;  /* 0x0000100001027983 */ /* 0x0011620000100800 */
        /* <DEDUP_REMOVED lines=12> */
.L_x_7364:
[----:B------:R-:W-:-:S03]  /*10c30*/  UMOV UR4, 0xffffffff ;  /* 0xffffffff00047882 */ /* 0x000fc60000000000 */
[----:B------:R-:W-:Y:S05]  /*10c40*/  BRA.DIV UR4, `(.L_x_7366) ;  /* 0x0000001204107947 */ /* 0x000fea000b800000 */
[----:B-----5:R0:W1:Y:S02]  /*10c50*/  SHFL.IDX PT, R14, R2, RZ, 0x1f ;  /* 0x00001fff020e7589 */ /* 0x02006400000e0000 */
.L_x_7407:
        /* <DEDUP_REMOVED lines=8> */
.L_x_7365:
[----:B------:R-:W3:Y:S01]  /*10ce0*/  LDL R0, [R1+0x10] ;  /* 0x0000100001007983 */ /* 0x000ee20000100800 */
[----:B------:R-:W-:Y:S02]  /*10cf0*/  ULDC UR4, c[0x0][0xc38] ;  /* 0x00030e0000047ab9 */ /* 0x000fe40000000800 */
[----:B---3--:R-:W-:-:S13]  /*10d00*/  ISETP.GE.AND P0, PT, R0, UR4, PT ;  /* 0x0000000400007c0c */ /* 0x008fda000bf06270 */
[----:B------:R-:W-:Y:S05]  /*10d10*/  @!P0 BRA `(.L_x_7367) ;  /* 0xffffffb000708947 */ /* 0x000fea000383ffff */
.L_x_7261:
[----:B-1----:R-:W3:Y:S01]  /*10d20*/  LDL.LU R0, [R1+0x18] ;  /* 0x0000180001007983 */ /* 0x002ee20000300800 */
[----:B------:R-:W-:Y:S01]  /*10d30*/  BSSY B0, `(.L_x_7368) ;  /* 0x000000b000007945 */ /* 0x000fe20003800000 */
[----:B------:R-:W1:Y:S01]  /*10d40*/  S2R R5, SR_CgaCtaId ;  /* 0x0000000000057919 */ /* 0x000e620000008800 */
[----:B---3--:R-:W-:-:S05]  /*10d50*/  VIADD R0, R0, 0x1 ;  /* 0x0000000100007836 */ /* 0x008fca0000000000 */
[----:B0-2---:R-:W-:-:S04]  /*10d60*/  LEA.HI R2, R0, R0, RZ, 0x1 ;  /* 0x0000000000027211 */ /* 0x005fc800078f08ff */
[----:B------:R-:W-:-:S05]  /*10d70*/  LOP3.LUT R3, R2, 0xfffffffe, RZ, 0xc0, !PT ;  /* 0xfffffffe02037812 */ /* 0x000fca00078ec0ff */
[----:B------:R-:W-:Y:S01]  /*10d80*/  IMAD.IADD R3, R0, 0x1, -R3 ;  /* 0x0000000100037824 */ /* 0x000fe200078e0a03 */
[----:B------:R-:W-:-:S04]  /*10d90*/  MOV R0, 0x400 ;  /* 0x0000040000007802 */ /* 0x000fc80000000f00 */
[----:B-1----:R-:W-:Y:S02]  /*10da0*/  LEA R0, R5, R0, 0x18 ;  /* 0x0000000005007211 */ /* 0x002fe400078ec0ff */
[----:B------:R-:W-:-:S04]  /*10db0*/  SHF.L.U32 R3, R3, 0x1f, RZ ;  /* 0x0000001f03037819 */ /* 0x000fc800000006ff */
[----:B------:R-:W0:Y:S02]  /*10dc0*/  SYNCS.PHASECHK.TRANS64.TRYWAIT P0, [R0+URZ+0x28c20], R3 ;  /* 0x028c2003000075a7 */ /* 0x000e24000800017f */
[----:B0-----:R-:W-:Y:S05]  /*10dd0*/  @!P0 BRA `(.L_x_7369) ;  /* 0x0000000c00d48947 */ /* 0x001fea0003800000 */
.L_x_7408:
[----:B------:R-:W-:Y:S05]  /*10de0*/  BSYNC B0 ;  /* 0x0000000000007941 */ /* 0x000fea0003800000 */
.L_x_7368:
[----:B------:R-:W-:-:S03]  /*10df0*/  UMOV UR4, 0xffffffff ;  /* 0xffffffff00047882 */ /* 0x000fc60000000000 */
[----:B------:R-:W-:Y:S05]  /*10e00*/  BRA.DIV UR4, `(.L_x_7370) ;  /* 0x0000000e04dc7947 */ /* 0x000fea000b800000 */
[----:B------:R-:W1:Y:S02]  /*10e10*/  S2R R2, SR_TID.X ;  /* 0x0000000000027919 */ /* 0x000e640000002100 */
[----:B-1----:R-:W-:-:S04]  /*10e20*/  SHF.R.U32.HI R2, RZ, 0x5, R2 ;  /* 0x00000005ff027819 */ /* 0x002fc80000011602 */
[----:B------:R-:W-:-:S05]  /*10e30*/  LOP3.LUT R2, R2, 0x3, RZ, 0xc0, !PT ;  /* 0x0000000302027812 */ /* 0x000fca00078ec0ff */
[----:B------:R1:W2:Y:S02]  /*10e40*/  SHFL.IDX PT, R14, R2, RZ, 0x1f ;  /* 0x00001fff020e7589 */ /* 0x0002a400000e0000 */
.L_x_7411:
[----:B--2---:R-:W-:Y:S01]  /*10e50*/  ISETP.NE.AND P0, PT, R14, RZ, PT ;  /* 0x000000ff0e00720c */ /* 0x004fe20003f05270 */
[----:B------:R-:W-:-:S12]  /*10e60*/  BSSY B0, `(.L_x_7371) ;  /* 0x0000025000007945 */ /* 0x000fd80003800000 */
[----:B------:R-:W-:Y:S05]  /*10e70*/  @P0 BRA `(.L_x_7372) ;  /* 0x00000000008c0947 */ /* 0x000fea0003800000 */
[----:B------:R-:W-:-:S03]  /*10e80*/  UMOV UR4, 0xffffffff ;  /* 0xffffffff00047882 */ /* 0x000fc60000000000 */
[----:B------:R-:W-:Y:S05]  /*10e90*/  BRA.DIV UR4, `(.L_x_7373) ;  /* 0x0000000e04ec7947 */ /* 0x000fea000b800000 */
[----:B------:R-:W-:-:S13]  /*10ea0*/  ELECT P6, URZ, PT ;  /* 0x00000000003f782f */ /* 0x000fda00038c0000 */
.L_x_7414:
[----:B------:R-:W-:Y:S05]  /*10eb0*/  @!P6 BRA `(.L_x_7372) ;  /* 0x00000000007ce947 */ /* 0x000fea0003800000 */
[----:B------:R-:W-:-:S06]  /*10ec0*/  ULOP3.LUT UR4, UR40, 0x2, URZ, 0xfc, !UPT ;  /* 0x0000000228047892 */ /* 0x000fcc000f8efc3f */
[----:B-1----:R-:W-:-:S05]  /*10ed0*/  IMAD.U32 R2, RZ, RZ, UR4 ;  /* 0x00000004ff027e24 */ /* 0x002fca000f8e00ff */
[----:B------:R-:W-:-:S13]  /*10ee0*/  ISETP.NE.AND P2, PT, R2, 0x3, PT ;  /* 0x000000030200780c */ /* 0x000fda0003f45270 */
[----:B------:R-:W-:Y:S05]  /*10ef0*/  @!P2 BRA `(.L_x_7374) ;  /* 0x000000000004a947 */ /* 0x000fea0003800000 */
[----:B------:R-:W-:Y:S01]  /*10f00*/  BPT.TRAP 0x1 ;  /* 0x000000040000795c */ /* 0x000fe20000300000 */
.L_x_7374:
        /* <DEDUP_REMOVED lines=13> */
.L_x_7415:
[----:B------:R-:W1:Y:S02]  /*10fe0*/  SYNCS.PHASECHK.TRANS64.TRYWAIT P0, [R3+URZ], R2 ;  /* 0x00000002030075a7 */ /* 0x000e64000800017f */
[----:B-1----:R-:W-:Y:S05]  /*10ff0*/  @!P0 BRA `(.L_x_7376) ;  /* 0x0000000c00c88947 */ /* 0x002fea0003800000 */
.L_x_7416:
[----:B------:R-:W-:Y:S05]  /*11000*/  @!P2 BRA `(.L_x_7377) ;  /* 0x000000000004a947 */ /* 0x000fea0003800000 */
[----:B------:R-:W-:Y:S01]  /*11010*/  BPT.TRAP 0x1 ;  /* 0x000000040000795c */ /* 0x000fe20000300000 */
.L_x_7377:
[----:B-1----:R-:W-:-:S04]  /*11020*/  VIADD R3, R0, 0x28c60 ;  /* 0x00028c6000037836 */ /* 0x002fc80000000000 */
[----:B------:R-:W-:-:S04]  /*11030*/  IMAD R18, R18, 0x8, R3 ;  /* 0x0000000812127824 */ /* 0x000fc800078e0203 */
[----:B------:R-:W1:Y:S02]  /*11040*/  SYNCS.PHASECHK.TRANS64.TRYWAIT P0, [R18+URZ], R5 ;  /* 0x00000005120075a7 */ /* 0x000e64000800017f */
[----:B-1----:R-:W-:Y:S05]  /*11050*/  @!P0 BRA `(.L_x_7378) ;  /* 0x0000000c00c48947 */ /* 0x002fea0003800000 */
.L_x_7417:
[----:B------:R-:W-:-:S07]  /*11060*/  IMAD R3, R4, 0x8, R3 ;  /* 0x0000000804037824 */ /* 0x000fce00078e0203 */
.L_x_7379:
[----:B--2---:R2:W3:Y:S02]  /*11070*/  SYNCS.PHASECHK.TRANS64.TRYWAIT P0, [R3+URZ], R2 ;  /* 0x00000002030075a7 */ /* 0x0044e4000800017f */
[----:B---3--:R-:W-:Y:S05]  /*11080*/  @!P0 NANOSLEEP.SYNCS 0x989680 ;  /* 0x009896800000895d */ /* 0x008fea0003900000 */
[----:B------:R-:W3:Y:S02]  /*11090*/  @!P0 SYNCS.PHASECHK.TRANS64 P0, [R3+URZ], R2 ;  /* 0x00000002030085a7 */ /* 0x000ee4000800007f */
[----:B---3--:R-:W-:Y:S05]  /*110a0*/  @!P0 BRA `(.L_x_7379) ;  /* 0xfffffffc00f08947 */ /* 0x008fea000383ffff */
.L_x_7372:
[----:B------:R-:W-:Y:S05]  /*110b0*/  BSYNC B0 ;  /* 0x0000000000007941 */ /* 0x000fea0003800000 */
.L_x_7371:
[----:B------:R-:W-:Y:S05]  /*110c0*/  EXIT ;  /* 0x000000000000794d */ /* 0x000fea0003800000 */
.L_x_7213:
[----:B0-----:R-:W-:-:S04]  /*110d0*/  IMAD.U32 R3, RZ, RZ, UR21 ;  /* 0x00000015ff037e24 */ /* 0x001fc8000f8e00ff */
[----:B------:R0:W1:Y:S03]  /*110e0*/  SYNCS.PHASECHK.TRANS64.TRYWAIT P1, [R3+URZ+0x28c50], R0 ;  /* 0x028c5000030075a7 */ /* 0x000066000802017f */
[----:B-1----:R-:W-:Y:S05]  /*110f0*/  @!P1 NANOSLEEP.SYNCS 0x989680 ;  /* 0x009896800000995d */ /* 0x002fea0003900000 */
[----:B------:R-:W1:Y:S02]  /*11100*/  @!P1 SYNCS.PHASECHK.TRANS64 P1, [R3+URZ+0x28c50], R0 ;  /* 0x028c5000030095a7 */ /* 0x000e64000802007f */
[----:B-1----:R-:W-:Y:S05]  /*11110*/  @!P1 BRA `(.L_x_7213) ;  /* 0xfffffffc00ec9947 */ /* 0x002fea000383ffff */
[----:B------:R-:W-:Y:S05]  /*11120*/  BRA `(.L_x_7380) ;  /* 0xffffff0800407947 */ /* 0x000fea000383ffff */
.L_x_7218:
[----:B-1----:R-:W-:-:S04]  /*11130*/  IMAD.U32 R3, RZ, RZ, UR21 ;  /* 0x00000015ff037e24 */ /* 0x002fc8000f8e00ff */
[----:B------:R1:W2:Y:S03]  /*11140*/  SYNCS.PHASECHK.TRANS64.TRYWAIT P1, [R3+URZ+0x28c50], R0 ;  /* 0x028c5000030075a7 */ /* 0x0002a6000802017f */
[----:B--2---:R-:W-:Y:S05]  /*11150*/  @!P1 NANOSLEEP.SYNCS 0x989680 ;  /* 0x009896800000995d */ /* 0x004fea0003900000 */
[----:B------:R-:W2:Y:S02]  /*11160*/  @!P1 SYNCS.PHASECHK.TRANS64 P1, [R3+URZ+0x28c50], R0 ;  /* 0x028c5000030095a7 */ /* 0x000ea4000802007f */
[----:B--2---:R-:W-:Y:S05]  /*11170*/  @!P1 BRA `(.L_x_7218) ;  /* 0xfffffffc00ec9947 */ /* 0x004fea000383ffff */
[----:B------:R-:W-:Y:S05]  /*11180*/  BRA `(.L_x_7217) ;  /* 0xffffff14003c7947 */ /* 0x000fea000383ffff */
.L_x_7221:
[----:B0-----:R-:W-:-:S04]  /*11190*/  IMAD.U32 R3, RZ, RZ, UR43 ;  /* 0x0000002bff037e24 */ /* 0x001fc8000f8e00ff */
[----:B------:R0:W1:Y:S03]  /*111a0*/  SYNCS.PHASECHK.TRANS64.TRYWAIT P1, [R3+URZ+0x28c00], R0 ;  /* 0x028c0000030075a7 */ /* 0x000066000802017f */
[----:B-1----:R-:W-:Y:S05]  /*111b0*/  @!P1 NANOSLEEP.SYNCS 0x989680 ;  /* 0x009896800000995d */ /* 0x002fea0003900000 */
[----:B------:R-:W1:Y:S02]  /*111c0*/  @!P1 SYNCS.PHASECHK.TRANS64 P1, [R3+URZ+0x28c00], R0 ;  /* 0x028c0000030095a7 */ /* 0x000e64000802007f */
[----:B-1----:R-:W-:Y:S05]  /*111d0*/  @!P1 BRA `(.L_x_7221) ;  /* 0xfffffffc00ec9947 */ /* 0x002fea000383ffff */
[----:B------:R-:W-:Y:S05]  /*111e0*/  BRA `(.L_x_7381) ;  /* 0xffffff2400d07947 */ /* 0x000fea000383ffff */
.L_x_7225:
[----:B--2---:R2:W3:Y:S02]  /*111f0*/  SYNCS.PHASECHK.TRANS64.TRYWAIT P1, [R7+URZ+0x28c30], R8 ;  /* 0x028c3008070075a7 */ /* 0x0044e4000802017f */
[----:B---3--:R-:W-:Y:S05]  /*11200*/  @!P1 NANOSLEEP.SYNCS 0x989680 ;  /* 0x009896800000995d */ /* 0x008fea0003900000 */
[----:B------:R-:W3:Y:S02]  /*11210*/  @!P1 SYNCS.PHASECHK.TRANS64 P1, [R7+URZ+0x28c30], R8 ;  /* 0x028c3008070095a7 */ /* 0x000ee4000802007f */
[----:B---3--:R-:W-:Y:S05]  /*11220*/  @!P1 BRA `(.L_x_7225) ;  /* 0xfffffffc00f09947 */ /* 0x008fea000383ffff */
[----:B------:R-:W-:Y:S05]  /*11230*/  BRA `(.L_x_7224) ;  /* 0xffffff2400ec7947 */ /* 0x000fea000383ffff */
.L_x_7229:
[----:B----4-:R4:W0:Y:S02]  /*11240*/  SYNCS.PHASECHK.TRANS64.TRYWAIT P3, [R7+URZ+0x28c50], R8 ;  /* 0x028c5008070075a7 */ /* 0x010824000806017f */
[----:B0-----:R-:W-:Y:S05]  /*11250*/  @!P3 NANOSLEEP.SYNCS 0x989680 ;  /* 0x009896800000b95d */ /* 0x001fea0003900000 */
[----:B------:R-:W0:Y:S02]  /*11260*/  @!P3 SYNCS.PHASECHK.TRANS64 P3, [R7+URZ+0x28c50], R8 ;  /* 0x028c50080700b5a7 */ /* 0x000e24000806007f */
[----:B0-----:R-:W-:Y:S05]  /*11270*/  @!P3 BRA `(.L_x_7229) ;  /* 0xfffffffc00f0b947 */ /* 0x001fea000383ffff */
[----:B------:R-:W-:Y:S05]  /*11280*/  BRA `(.L_x_7228) ;  /* 0xffffff3800807947 */ /* 0x000fea000383ffff */
.L_x_7234:
[----:B--2---:R-:W-:-:S04]  /*11290*/  IMAD.U32 R6, RZ, RZ, UR25 ;  /* 0x00000019ff067e24 */ /* 0x004fc8000f8e00ff */
[----:B------:R2:W3:Y:S03]  /*112a0*/  SYNCS.PHASECHK.TRANS64.TRYWAIT P3, [R6+URZ+0x28c30], R7 ;  /* 0x028c3007060075a7 */ /* 0x0004e6000806017f */
[----:B---3--:R-:W-:Y:S05]  /*112b0*/  @!P3 NANOSLEEP.SYNCS 0x989680 ;  /* 0x009896800000b95d */ /* 0x008fea0003900000 */
[----:B------:R-:W3:Y:S02]  /*112c0*/  @!P3 SYNCS.PHASECHK.TRANS64 P3, [R6+URZ+0x28c30], R7 ;  /* 0x028c30070600b5a7 */ /* 0x000ee4000806007f */
[----:B---3--:R-:W-:Y:S05]  /*112d0*/  @!P3 BRA `(.L_x_7234) ;  /* 0xfffffffc00ecb947 */ /* 0x008fea000383ffff */
[----:B------:R-:W-:Y:S05]  /*112e0*/  BRA `(.L_x_7233) ;  /* 0xffffff3c00887947 */ /* 0x000fea000383ffff */
.L_x_7238:
[----:B---3--:R3:W4:Y:S02]  /*112f0*/  SYNCS.PHASECHK.TRANS64.TRYWAIT P3, [R170+URZ+0x28c50], R7 ;  /* 0x028c5007aa0075a7 */ /* 0x008724000806017f */
[----:B----4-:R-:W-:Y:S05]  /*11300*/  @!P3 NANOSLEEP.SYNCS 0x989680 ;  /* 0x009896800000b95d */ /* 0x010fea0003900000 */
[----:B------:R-:W4:Y:S02]  /*11310*/  @!P3 SYNCS.PHASECHK.TRANS64 P3, [R170+URZ+0x28c50], R7 ;  /* 0x028c5007aa00b5a7 */ /* 0x000f24000806007f */
[----:B----4-:R-:W-:Y:S05]  /*11320*/  @!P3 BRA `(.L_x_7238) ;  /* 0xfffffffc00f0b947 */ /* 0x010fea000383ffff */
[----:B------:R-:W-:Y:S05]  /*11330*/  BRA `(.L_x_7237) ;  /* 0xffffff5400fc7947 */ /* 0x000fea000383ffff */
.L_x_7244:
[----:B--2---:R-:W-:-:S04]  /*11340*/  IMAD.U32 R6, RZ, RZ, UR23 ;  /* 0x00000017ff067e24 */ /* 0x004fc8000f8e00ff */
[----:B------:R2:W4:Y:S03]  /*11350*/  SYNCS.PHASECHK.TRANS64.TRYWAIT P2, [R6+URZ+0x28c30], R7 ;  /* 0x028c3007060075a7 */ /* 0x000526000804017f */
[----:B----4-:R-:W-:Y:S05]  /*11360*/  @!P2 NANOSLEEP.SYNCS 0x989680 ;  /* 0x009896800000a95d */ /* 0x010fea0003900000 */
[----:B------:R-:W4:Y:S02]  /*11370*/  @!P2 SYNCS.PHASECHK.TRANS64 P2, [R6+URZ+0x28c30], R7 ;  /* 0x028c30070600a5a7 */ /* 0x000f24000804007f */
[----:B----4-:R-:W-:Y:S05]  /*11380*/  @!P2 BRA `(.L_x_7244) ;  /* 0xfffffffc00eca947 */ /* 0x010fea000383ffff */
[----:B------:R-:W-:Y:S05]  /*11390*/  BRA `(.L_x_7243) ;  /* 0xffffff5800e47947 */ /* 0x000fea000383ffff */
.L_x_7248:
[----:B---3--:R3:W4:Y:S02]  /*113a0*/  SYNCS.PHASECHK.TRANS64.TRYWAIT P2, [R170+URZ+0x28c50], R7 ;  /* 0x028c5007aa0075a7 */ /* 0x008724000804017f */
[----:B----4-:R-:W-:Y:S05]  /*113b0*/  @!P2 NANOSLEEP.SYNCS 0x989680 ;  /* 0x009896800000a95d */ /* 0x010fea0003900000 */
[----:B------:R-:W4:Y:S02]  /*113c0*/  @!P2 SYNCS.PHASECHK.TRANS64 P2, [R170+URZ+0x28c50], R7 ;  /* 0x028c5007aa00a5a7 */ /* 0x000f24000804007f */
[----:B----4-:R-:W-:Y:S05]  /*113d0*/  @!P2 BRA `(.L_x_7248) ;  /* 0xfffffffc00f0a947 */ /* 0x010fea000383ffff */
[----:B------:R-:W-:Y:S05]  /*113e0*/  BRA `(.L_x_7247) ;  /* 0xffffff7000087947 */ /* 0x000fea000383ffff */
.L_x_7272:
[----:B------:R-:W-:Y:S02]  /*113f0*/  IMAD.MOV.U32 R13, RZ, RZ, R4 ;  /* 0x000000ffff0d7224 */ /* 0x000fe400078e0004 */
[----:B------:R-:W-:Y:S02]  /*11400*/  IMAD.MOV.U32 R12, RZ, RZ, RZ ;  /* 0x000000ffff0c7224 */ /* 0x000fe400078e00ff */
[----:B------:R-:W-:Y:S02]  /*11410*/  IMAD.MOV.U32 R11, RZ, RZ, 0x1f ;  /* 0x0000001fff0b7424 */ /* 0x000fe400078e00ff */
[----:B------:R-:W-:-:S07]  /*11420*/  IMAD.MOV.U32 R15, RZ, RZ, -0x1 ;  /* 0xffffffffff0f7424 */ /* 0x000fce00078e00ff */
[----:B0-----:R-:W-:Y:S05]  /*11430*/  WARPSYNC.COLLECTIVE R15, `(.L_x_7382) ;  /* 0x000000000f087348 */ /* 0x001fea0003c00000 */
[----:B------:R1:W2:Y:S02]  /*11440*/  SHFL.IDX P6, R14, R13, R12, R11 ;  /* 0x0000000c0d0e7389 */ /* 0x0002a400000c000b */
[----:B012---:R-:W-:Y:S01]  /*11450*/  ENDCOLLECTIVE ;  /* 0x000000000000791b */ /* 0x007fe20003800000 */
.L_x_7382:
[----:B------:R-:W-:Y:S05]  /*11460*/  BRA `(.L_x_7383) ;  /* 0xffffffb4005c7947 */ /* 0x000fea000383ffff */
.L_x_7274:
[----:B------:R-:W-:Y:S01]  /*11470*/  BSSY B0, `(.L_x_7384) ;  /* 0x0000006000007945 */ /* 0x000fe20003800000 */
[----:B------:R-:W-:-:S07]  /*11480*/  IMAD.MOV.U32 R15, RZ, RZ, -0x1 ;  /* 0xffffffffff0f7424 */ /* 0x000fce00078e00ff */
[----:B0--3--:R-:W-:Y:S05]  /*11490*/  WARPSYNC.COLLECTIVE R15, `(.L_x_7385) ;  /* 0x000000000f0c7348 */ /* 0x009fea0003c00000 */
[----:B------:R-:W-:Y:S02]  /*114a0*/  ELECT P6, UR62, PT ;  /* 0x00000000003e782f */ /* 0x000fe400038c0000 */
[----:B------:R-:W-:Y:S01]  /*114b0*/  MOV R14, UR62 ;  /* 0x0000003e000e7c02 */ /* 0x000fe20008000f00 */
[----:B0--3--:R-:W-:Y:S10]  /*114c0*/  ENDCOLLECTIVE ;  /* 0x000000000000791b */ /* 0x009ff40003800000 */
.L_x_7385:
[----:B------:R-:W-:Y:S05]  /*114d0*/  BSYNC B0 ;  /* 0x0000000000007941 */ /* 0x000fea0003800000 */
.L_x_7384:
[----:B------:R-:W-:Y:S05]  /*114e0*/  BRA `(.L_x_7386) ;  /* 0xffffffb400607947 */ /* 0x000fea000383ffff */
.L_x_7276:
[----:B0-----:R0:W1:Y:S02]  /*114f0*/  SYNCS.PHASECHK.TRANS64.TRYWAIT P0, [R3+URZ+0x28c40], R0 ;  /* 0x028c4000030075a7 */ /* 0x001064000800017f */
[----:B-1----:R-:W-:Y:S05]  /*11500*/  @!P0 NANOSLEEP.SYNCS 0x989680 ;  /* 0x009896800000895d */ /* 0x002fea0003900000 */
[----:B------:R-:W1:Y:S02]  /*11510*/  @!P0 SYNCS.PHASECHK.TRANS64 P0, [R3+URZ+0x28c40], R0 ;  /* 0x028c4000030085a7 */ /* 0x000e64000800007f */
[----:B-1----:R-:W-:Y:S05]  /*11520*/  @!P0 BRA `(.L_x_7276) ;  /* 0xfffffffc00f08947 */ /* 0x002fea000383ffff */
[----:B------:R-:W-:Y:S05]  /*11530*/  BRA `(.L_x_7387) ;  /* 0xffffffb400c47947 */ /* 0x000fea000383ffff */
.L_x_7280:
        /* <DEDUP_REMOVED lines=8> */
.L_x_7388:
[----:B------:R-:W-:Y:S02]  /*115c0*/  IMAD R4, R4, 0x40, R10 ;  /* 0x0000004004047824 */ /* 0x000fe400078e020a */
[----:B------:R-:W-:Y:S02]  /*115d0*/  IMAD.MOV.U32 R13, RZ, RZ, R0 ;  /* 0x000000ffff0d7224 */ /* 0x000fe400078e0000 */
[----:B------:R-:W-:-:S07]  /*115e0*/  IMAD.MOV.U32 R5, RZ, RZ, R14 ;  /* 0x000000ffff057224 */ /* 0x000fce00078e000e */
[----:B------:R-:W-:Y:S05]  /*115f0*/  WARPSYNC.COLLECTIVE R15, `(.L_x_7389) ;  /* 0x000000000f087348 */ /* 0x000fea0003c00000 */
[----:B------:R0:W1:Y:S02]  /*11600*/  SHFL.IDX P6, R14, R13, R12, R11 ;  /* 0x0000000c0d0e7389 */ /* 0x00006400000c000b */
[----:B01----:R-:W-:Y:S01]  /*11610*/  ENDCOLLECTIVE ;  /* 0x000000000000791b */ /* 0x003fe20003800000 */
.L_x_7389:
[----:B------:R-:W-:Y:S02]  /*11620*/  ULDC UR4, c[0x0][0x288] ;  /* 0x0000a20000047ab9 */ /* 0x000fe40000000800 */
[----:B------:R-:W-:-:S05]  /*11630*/  IMAD R3, R7, UR4, RZ ;  /* 0x0000000407037c24 */ /* 0x000fca000f8e02ff */
[----:B------:R-:W-:Y:S01]  /*11640*/  ISETP.GE.AND P1, PT, R4, R3, PT ;  /* 0x000000030400720c */ /* 0x000fe20003f26270 */
[----:B------:R-:W-:Y:S02]  /*11650*/  IMAD.MOV.U32 R13, RZ, RZ, R2 ;  /* 0x000000ffff0d7224 */ /* 0x000fe400078e0002 */
[----:B------:R-:W-:Y:S02]  /*11660*/  IMAD.MOV.U32 R12, RZ, RZ, 0x1 ;  /* 0x00000001ff0c7424 */ /* 0x000fe400078e00ff */
[----:B------:R-:W-:-:S08]  /*11670*/  IMAD.MOV.U32 R6, RZ, RZ, R14 ;  /* 0x000000ffff067224 */ /* 0x000fd000078e000e */
[----:B------:R-:W-:Y:S05]  /*11680*/  WARPSYNC.COLLECTIVE R15, `(.L_x_7390) ;  /* 0x000000000f087348 */ /* 0x000fea0003c00000 */
[----:B------:R0:W1:Y:S02]  /*11690*/  SHFL.IDX P6, R14, R13, R12, R11 ;  /* 0x0000000c0d0e7389 */ /* 0x00006400000c000b */
[----:B01----:R-:W-:Y:S01]  /*116a0*/  ENDCOLLECTIVE ;  /* 0x000000000000791b */ /* 0x003fe20003800000 */
.L_x_7390:
        /* <DEDUP_REMOVED lines=14> */
.L_x_7391:
[----:B------:R-:W-:Y:S02]  /*11790*/  IMAD.MOV.U32 R13, RZ, RZ, R2 ;  /* 0x000000ffff0d7224 */ /* 0x000fe400078e0002 */
[----:B------:R-:W-:Y:S02]  /*117a0*/  IMAD.MOV.U32 R12, RZ, RZ, 0x2 ;  /* 0x00000002ff0c7424 */ /* 0x000fe400078e00ff */
[----:B------:R-:W-:-:S07]  /*117b0*/  IMAD.MOV.U32 R6, RZ, RZ, R14 ;  /* 0x000000ffff067224 */ /* 0x000fce00078e000e */
[----:B------:R-:W-:Y:S05]  /*117c0*/  WARPSYNC.COLLECTIVE R15, `(.L_x_7392) ;  /* 0x000000000f087348 */ /* 0x000fea0003c00000 */
[----:B------:R0:W1:Y:S02]  /*117d0*/  SHFL.IDX P6, R14, R13, R12, R11 ;  /* 0x0000000c0d0e7389 */ /* 0x00006400000c000b */
[----:B01----:R-:W-:Y:S01]  /*117e0*/  ENDCOLLECTIVE ;  /* 0x000000000000791b */ /* 0x003fe20003800000 */
.L_x_7392:
        /* <DEDUP_REMOVED lines=14> */
.L_x_7393:
[----:B------:R-:W-:Y:S02]  /*118d0*/  IMAD.MOV.U32 R13, RZ, RZ, R2 ;  /* 0x000000ffff0d7224 */ /* 0x000fe400078e0002 */
[----:B------:R-:W-:Y:S02]  /*118e0*/  IMAD.MOV.U32 R12, RZ, RZ, 0x3 ;  /* 0x00000003ff0c7424 */ /* 0x000fe400078e00ff */
[----:B------:R-:W-:-:S07]  /*118f0*/  IMAD.MOV.U32 R6, RZ, RZ, R14 ;  /* 0x000000ffff067224 */ /* 0x000fce00078e000e */
[----:B------:R-:W-:Y:S05]  /*11900*/  WARPSYNC.COLLECTIVE R15, `(.L_x_7394) ;  /* 0x000000000f087348 */ /* 0x000fea0003c00000 */
[----:B------:R0:W1:Y:S02]  /*11910*/  SHFL.IDX P6, R14, R13, R12, R11 ;  /* 0x0000000c0d0e7389 */ /* 0x00006400000c000b */
[----:B01----:R-:W-:Y:S01]  /*11920*/  ENDCOLLECTIVE ;  /* 0x000000000000791b */ /* 0x003fe20003800000 */
.L_x_7394:
        /* <DEDUP_REMOVED lines=12> */
.L_x_7395:
[----:B------:R-:W-:Y:S01]  /*119f0*/  IMAD.MOV.U32 R0, RZ, RZ, R14 ;  /* 0x000000ffff007224 */ /* 0x000fe200078e000e */
[----:B------:R-:W-:Y:S06]  /*11a00*/  BRA `(.L_x_7396) ;  /* 0xffffffb800b87947 */ /* 0x000fec000383ffff */
.L_x_7283:
[----:B0-----:R0:W1:Y:S02]  /*11a10*/  SYNCS.PHASECHK.TRANS64.TRYWAIT P0, [R17+URZ+0x28c20], R0 ;  /* 0x028c2000110075a7 */ /* 0x001064000800017f */
[----:B-1----:R-:W-:Y:S05]  /*11a20*/  @!P0 NANOSLEEP.SYNCS 0x989680 ;  /* 0x009896800000895d */ /* 0x002fea0003900000 */
[----:B------:R-:W1:Y:S02]  /*11a30*/  @!P0 SYNCS.PHASECHK.TRANS64 P0, [R17+URZ+0x28c20], R0 ;  /* 0x028c2000110085a7 */ /* 0x000e64000800007f */
[----:B-1----:R-:W-:Y:S05]  /*11a40*/  @!P0 BRA `(.L_x_7283) ;  /* 0xfffffffc00f08947 */ /* 0x002fea000383ffff */
[----:B------:R-:W-:Y:S05]  /*11a50*/  BRA `(.L_x_7397) ;  /* 0xffffffbc00147947 */ /* 0x000fea000383ffff */
.L_x_7287:
[----:B0-----:R0:W1:Y:S02]  /*11a60*/  SYNCS.PHASECHK.TRANS64.TRYWAIT P0, [R0+URZ+0x28c60], R3 ;  /* 0x028c6003000075a7 */ /* 0x001064000800017f */
[----:B-1----:R-:W-:Y:S05]  /*11a70*/  @!P0 NANOSLEEP.SYNCS 0x989680 ;  /* 0x009896800000895d */ /* 0x002fea0003900000 */
[----:B------:R-:W1:Y:S02]  /*11a80*/  @!P0 SYNCS.PHASECHK.TRANS64 P0, [R0+URZ+0x28c60], R3 ;  /* 0x028c6003000085a7 */ /* 0x000e64000800007f */
[----:B-1----:R-:W-:Y:S05]  /*11a90*/  @!P0 BRA `(.L_x_7287) ;  /* 0xfffffffc00f08947 */ /* 0x002fea000383ffff */
[----:B------:R-:W-:Y:S05]  /*11aa0*/  BRA `(.L_x_7398) ;  /* 0xffffffbc00387947 */ /* 0x000fea000383ffff */
.L_x_7304:
[----:B-1----:R1:W2:Y:S02]  /*11ab0*/  SYNCS.PHASECHK.TRANS64.TRYWAIT P0, [R2+URZ+0x28c40], R4 ;  /* 0x028c4004020075a7 */ /* 0x0022a4000800017f */
[----:B--2---:R-:W-:Y:S05]  /*11ac0*/  @!P0 NANOSLEEP.SYNCS 0x989680 ;  /* 0x009896800000895d */ /* 0x004fea0003900000 */
[----:B------:R-:W2:Y:S02]  /*11ad0*/  @!P0 SYNCS.PHASECHK.TRANS64 P0, [R2+URZ+0x28c40], R4 ;  /* 0x028c4004020085a7 */ /* 0x000ea4000800007f */
[----:B--2---:R-:W-:Y:S05]  /*11ae0*/  @!P0 BRA `(.L_x_7304) ;  /* 0xfffffffc00f08947 */ /* 0x004fea000383ffff */
[----:B------:R-:W-:Y:S05]  /*11af0*/  BRA `(.L_x_7399) ;  /* 0xffffffc8001c7947 */ /* 0x000fea000383ffff */
.L_x_7309:
[----:B--2---:R2:W3:Y:S02]  /*11b00*/  SYNCS.PHASECHK.TRANS64.TRYWAIT P0, [R2+URZ+0x28c60], R4 ;  /* 0x028c6004020075a7 */ /* 0x0044e4000800017f */
[----:B---3--:R-:W-:Y:S05]  /*11b10*/  @!P0 NANOSLEEP.SYNCS 0x989680 ;  /* 0x009896800000895d */ /* 0x008fea0003900000 */
[----:B------:R-:W3:Y:S02]  /*11b20*/  @!P0 SYNCS.PHASECHK.TRANS64 P0, [R2+URZ+0x28c60], R4 ;  /* 0x028c6004020085a7 */ /* 0x000ee4000800007f */
[----:B---3--:R-:W-:Y:S05]  /*11b30*/  @!P0 BRA `(.L_x_7309) ;  /* 0xfffffffc00f08947 */ /* 0x008fea000383ffff */
[----:B------:R-:W-:Y:S05]  /*11b40*/  BRA `(.L_x_7400) ;  /* 0xffffffc800947947 */ /* 0x000fea000383ffff */
.L_x_7325:
[----:B0-----:R0:W1:Y:S02]  /*11b50*/  SYNCS.PHASECHK.TRANS64.TRYWAIT P0, [R4+URZ+0x28c40], R2 ;  /* 0x028c4002040075a7 */ /* 0x001064000800017f */
[----:B-1----:R-:W-:Y:S05]  /*11b60*/  @!P0 NANOSLEEP.SYNCS 0x989680 ;  /* 0x009896800000895d */ /* 0x002fea0003900000 */
[----:B------:R-:W1:Y:S02]  /*11b70*/  @!P0 SYNCS.PHASECHK.TRANS64 P0, [R4+URZ+0x28c40], R2 ;  /* 0x028c4002040085a7 */ /* 0x000e64000800007f */
[----:B-1----:R-:W-:Y:S05]  /*11b80*/  @!P0 BRA `(.L_x_7325) ;  /* 0xfffffffc00f08947 */ /* 0x002fea000383ffff */
[----:B------:R-:W-:Y:S05]  /*11b90*/  BRA `(.L_x_7401) ;  /* 0xffffffd400647947 */ /* 0x000fea000383ffff */
.L_x_7330:
[----:B-1----:R1:W2:Y:S02]  /*11ba0*/  SYNCS.PHASECHK.TRANS64.TRYWAIT P0, [R4+URZ+0x28c60], R2 ;  /* 0x028c6002040075a7 */ /* 0x0022a4000800017f */
[----:B--2---:R-:W-:Y:S05]  /*11bb0*/  @!P0 NANOSLEEP.SYNCS 0x989680 ;  /* 0x009896800000895d */ /* 0x004fea0003900000 */
[----:B------:R-:W2:Y:S02]  /*11bc0*/  @!P0 SYNCS.PHASECHK.TRANS64 P0, [R4+URZ+0x28c60], R2 ;  /* 0x028c6002040085a7 */ /* 0x000ea4000800007f */
[----:B--2---:R-:W-:Y:S05]  /*11bd0*/  @!P0 BRA `(.L_x_7330) ;  /* 0xfffffffc00f08947 */ /* 0x004fea000383ffff */
[----:B------:R-:W-:Y:S05]  /*11be0*/  BRA `(.L_x_7402) ;  /* 0xffffffd400dc7947 */ /* 0x000fea000383ffff */
.L_x_7345:
[----:B0-----:R0:W1:Y:S02]  /*11bf0*/  SYNCS.PHASECHK.TRANS64.TRYWAIT P0, [R4+URZ+0x28c40], R2 ;  /* 0x028c4002040075a7 */ /* 0x001064000800017f */
[----:B-1----:R-:W-:Y:S05]  /*11c00*/  @!P0 NANOSLEEP.SYNCS 0x989680 ;  /* 0x009896800000895d */ /* 0x002fea0003900000 */
[----:B------:R-:W1:Y:S02]  /*11c10*/  @!P0 SYNCS.PHASECHK.TRANS64 P0, [R4+URZ+0x28c40], R2 ;  /* 0x028c4002040085a7 */ /* 0x000e64000800007f */
[----:B-1----:R-:W-:Y:S05]  /*11c20*/  @!P0 BRA `(.L_x_7345) ;  /* 0xfffffffc00f08947 */ /* 0x002fea000383ffff */
[----:B------:R-:W-:Y:S05]  /*11c30*/  BRA `(.L_x_7403) ;  /* 0xffffffe000947947 */ /* 0x000fea000383ffff */
.L_x_7350:
[----:B-1----:R1:W2:Y:S02]  /*11c40*/  SYNCS.PHASECHK.TRANS64.TRYWAIT P0, [R4+URZ+0x28c60], R2 ;  /* 0x028c6002040075a7 */ /* 0x0022a4000800017f */
[----:B--2---:R-:W-:Y:S05]  /*11c50*/  @!P0 NANOSLEEP.SYNCS 0x989680 ;  /* 0x009896800000895d */ /* 0x004fea0003900000 */
[----:B------:R-:W2:Y:S02]  /*11c60*/  @!P0 SYNCS.PHASECHK.TRANS64 P0, [R4+URZ+0x28c60], R2 ;  /* 0x028c6002040085a7 */ /* 0x000ea4000800007f */
[----:B--2---:R-:W-:Y:S05]  /*11c70*/  @!P0 BRA `(.L_x_7350) ;  /* 0xfffffffc00f08947 */ /* 0x004fea000383ffff */
[----:B------:R-:W-:Y:S05]  /*11c80*/  BRA `(.L_x_7404) ;  /* 0xffffffe4000c7947 */ /* 0x000fea000383ffff */
.L_x_7366:
        /* <DEDUP_REMOVED lines=8> */
.L_x_7406:
[----:B------:R-:W-:Y:S05]  /*11d10*/  BSYNC B0 ;  /* 0x0000000000007941 */ /* 0x000fea0003800000 */
.L_x_7405:
[----:B------:R-:W-:Y:S05]  /*11d20*/  BRA `(.L_x_7407) ;  /* 0xffffffec00cc7947 */ /* 0x000fea000383ffff */
.L_x_7369:
[----:B0-----:R0:W1:Y:S02]  /*11d30*/  SYNCS.PHASECHK.TRANS64.TRYWAIT P0, [R0+URZ+0x28c20], R3 ;  /* 0x028c2003000075a7 */ /* 0x001064000800017f */
[----:B-1----:R-:W-:Y:S05]  /*11d40*/  @!P0 NANOSLEEP.SYNCS 0x989680 ;  /* 0x009896800000895d */ /* 0x002fea0003900000 */
[----:B------:R-:W1:Y:S02]  /*11d50*/  @!P0 SYNCS.PHASECHK.TRANS64 P0, [R0+URZ+0x28c20], R3 ;  /* 0x028c2003000085a7 */ /* 0x000e64000800007f */
[----:B-1----:R-:W-:Y:S05]  /*11d60*/  @!P0 BRA `(.L_x_7369) ;  /* 0xfffffffc00f08947 */ /* 0x002fea000383ffff */
[----:B------:R-:W-:Y:S05]  /*11d70*/  BRA `(.L_x_7408) ;  /* 0xfffffff000187947 */ /* 0x000fea000383ffff */
.L_x_7370:
        /* <DEDUP_REMOVED lines=11> */
.L_x_7410:
[----:B------:R-:W-:Y:S05]  /*11e30*/  BSYNC B0 ;  /* 0x0000000000007941 */ /* 0x000fea0003800000 */
.L_x_7409:
[----:B------:R-:W-:Y:S05]  /*11e40*/  BRA `(.L_x_7411) ;  /* 0xfffffff000007947 */ /* 0x000fea000383ffff */
.L_x_7373:
[----:B------:R-:W-:Y:S01]  /*11e50*/  BSSY B1, `(.L_x_7412) ;  /* 0x0000006000017945 */ /* 0x000fe20003800000 */
[----:B------:R-:W-:-:S07]  /*11e60*/  IMAD.MOV.U32 R15, RZ, RZ, -0x1 ;  /* 0xffffffffff0f7424 */ /* 0x000fce00078e00ff */
[----:B01----:R-:W-:Y:S05]  /*11e70*/  WARPSYNC.COLLECTIVE R15, `(.L_x_7413) ;  /* 0x000000000f0c7348 */ /* 0x003fea0003c00000 */
[----:B------:R-:W-:Y:S02]  /*11e80*/  ELECT P6, UR62, PT ;  /* 0x00000000003e782f */ /* 0x000fe400038c0000 */
[----:B------:R-:W-:Y:S01]  /*11e90*/  MOV R14, UR62 ;  /* 0x0000003e000e7c02 */ /* 0x000fe20008000f00 */
[----:B01----:R-:W-:Y:S10]  /*11ea0*/  ENDCOLLECTIVE ;  /* 0x000000000000791b */ /* 0x003ff40003800000 */
.L_x_7413:
[----:B------:R-:W-:Y:S05]  /*11eb0*/  BSYNC B1 ;  /* 0x0000000000017941 */ /* 0x000fea0003800000 */
.L_x_7412:
[----:B------:R-:W-:Y:S05]  /*11ec0*/  BRA `(.L_x_7414) ;  /* 0xffffffec00f87947 */ /* 0x000fea000383ffff */
.L_x_7375:
[----:B0-----:R0:W1:Y:S02]  /*11ed0*/  SYNCS.PHASECHK.TRANS64.TRYWAIT P0, [R6+URZ], R5 ;  /* 0x00000005060075a7 */ /* 0x001064000800017f */
[----:B-1----:R-:W-:Y:S05]  /*11ee0*/  @!P0 NANOSLEEP.SYNCS 0x989680 ;  /* 0x009896800000895d */ /* 0x002fea0003900000 */
[----:B------:R-:W1:Y:S02]  /*11ef0*/  @!P0 SYNCS.PHASECHK.TRANS64 P0, [R6+URZ], R5 ;  /* 0x00000005060085a7 */ /* 0x000e64000800007f */
[----:B-1----:R-:W-:Y:S05]  /*11f00*/  @!P0 BRA `(.L_x_7375) ;  /* 0xfffffffc00f08947 */ /* 0x002fea000383ffff */
[----:B------:R-:W-:Y:S05]  /*11f10*/  BRA `(.L_x_7415) ;  /* 0xfffffff000307947 */ /* 0x000fea000383ffff */
.L_x_7376:
[----:B-1----:R1:W2:Y:S02]  /*11f20*/  SYNCS.PHASECHK.TRANS64.TRYWAIT P0, [R3+URZ], R2 ;  /* 0x00000002030075a7 */ /* 0x0022a4000800017f */
[----:B--2---:R-:W-:Y:S05]  /*11f30*/  @!P0 NANOSLEEP.SYNCS 0x989680 ;  /* 0x009896800000895d */ /* 0x004fea0003900000 */
[----:B------:R-:W2:Y:S02]  /*11f40*/  @!P0 SYNCS.PHASECHK.TRANS64 P0, [R3+URZ], R2 ;  /* 0x00000002030085a7 */ /* 0x000ea4000800007f */
[----:B--2---:R-:W-:Y:S05]  /*11f50*/  @!P0 BRA `(.L_x_7376) ;  /* 0xfffffffc00f08947 */ /* 0x004fea000383ffff */
[----:B------:R-:W-:Y:S05]  /*11f60*/  BRA `(.L_x_7416) ;  /* 0xfffffff000247947 */ /* 0x000fea000383ffff */
.L_x_7378:
[----:B-1----:R1:W2:Y:S02]  /*11f70*/  SYNCS.PHASECHK.TRANS64.TRYWAIT P0, [R18+URZ], R5 ;  /* 0x00000005120075a7 */ /* 0x0022a4000800017f */
[----:B--2---:R-:W-:Y:S05]  /*11f80*/  @!P0 NANOSLEEP.SYNCS 0x989680 ;  /* 0x009896800000895d */ /* 0x004fea0003900000 */
[----:B------:R-:W2:Y:S02]  /*11f90*/  @!P0 SYNCS.PHASECHK.TRANS64 P0, [R18+URZ], R5 ;  /* 0x00000005120085a7 */ /* 0x000ea4000800007f */
[----:B--2---:R-:W-:Y:S05]  /*11fa0*/  @!P0 BRA `(.L_x_7378) ;  /* 0xfffffffc00f08947 */ /* 0x004fea000383ffff */
[----:B------:R-:W-:Y:S05]  /*11fb0*/  BRA `(.L_x_7417) ;  /* 0xfffffff000287947 */ /* 0x000fea000383ffff */
.L_x_7418:
        /* <DEDUP_REMOVED lines=12> */
.L_x_15128:


//--------------------- .text._ZN7cutlass13device_kernelIN5flash11enable_sm90INS1_16FlashAttnFwdSm90INS1_25CollectiveMainloopFwdSm90ILi2EN4cute5tupleIJNS5_1CILi1EEES8_S8_EEENS6_IJNS7_ILi64EEESA_SA_EEELi512ENS_6half_tEfNS_4arch4Sm90ELb1ELb0ELb0ELb0ELb0ELb0ELb1ELb0ELb0ELb1ELb0ELb0EEENS1_21CollectiveEpilogueFwdINS6_IJSA_NS7_ILi512EEESA_EEES9_SC_SE_Li256ELb0ELb1ELb0ELb0EEENS1_30DynamicPersistentTileSchedulerILi256ELi128ELb0ELb1ELb1EEEEEEEEEvNT_6ParamsE --------------------------
	.section	.text._ZN7cutlass13device_kernelIN5flash11enable_sm90INS1_16FlashAttnFwdSm90INS1_25CollectiveMainloopFwdSm90ILi2EN4cute5tupleIJNS5_1CILi1EEES8_S8_EEENS6_IJNS7_ILi64EEESA_SA_EEELi512ENS_6half_tEfNS_4arch4Sm90ELb1ELb0ELb0ELb0ELb0ELb0ELb1ELb0ELb0ELb1ELb0ELb0EEENS1_21CollectiveEpilogueFwdINS6_IJSA_NS7_ILi512EEESA_EEES9_SC_SE_Li256ELb0ELb1ELb0ELb0EEENS1_30DynamicPersistentTileSchedulerILi256ELi128ELb0ELb1ELb1EEEEEEEEEvNT_6ParamsE,"ax",@progbits
	.align	128
.text._ZN7cutlass13device_kernelIN5flash11enable_sm90INS1_16FlashAttnFwdSm90INS1_25CollectiveMainloopFwdSm90ILi2EN4cute5tupleIJNS5_1CILi1EEES8_S8_EEENS6_IJNS7_ILi64EEESA_SA_EEELi512ENS_6half_tEfNS_4arch4Sm90ELb1ELb0ELb0ELb0ELb0ELb0ELb1ELb0ELb0ELb1ELb0ELb0EEENS1_21CollectiveEpilogueFwdINS6_IJSA_NS7_ILi512EEESA_EEES9_SC_SE_Li256ELb0ELb1ELb0ELb0EEENS1_30DynamicPersistentTileSchedulerILi256ELi128ELb0ELb1ELb1EEEEEEEEEvNT_6ParamsE:
        .type           _ZN7cutlass13device_kernelIN5flash11enable_sm90INS1_16FlashAttnFwdSm90INS1_25CollectiveMainloopFwdSm90ILi2EN4cute5tupleIJNS5_1CILi1EEES8_S8_EEENS6_IJNS7_ILi64EEESA_SA_EEELi512ENS_6half_tEfNS_4arch4Sm90ELb1ELb0ELb0ELb0ELb0ELb0ELb1ELb0ELb0ELb1ELb0ELb0EEENS1_21CollectiveEpilogueFwdINS6_IJSA_NS7_ILi512EEESA_EEES9_SC_SE_Li256ELb0ELb1ELb0ELb0EEENS1_30DynamicPersistentTileSchedulerILi256ELi128ELb0ELb1ELb1EEEEEEEEEvNT_6ParamsE,@function
        .size           _ZN7cutlass13device_kernelIN5flash11enable_sm90INS1_16FlashAttnFwdSm90INS1_25CollectiveMainloopFwdSm90ILi2EN4cute5tupleIJNS5_1CILi1EEES8_S8_EEENS6_IJNS7_ILi64EEESA_SA_EEELi512ENS_6half_tEfNS_4arch4Sm90ELb1ELb0ELb0ELb0ELb0ELb0ELb1ELb0ELb0ELb1ELb0ELb0EEENS1_21CollectiveEpilogueFwdINS6_IJSA_NS7_ILi512EEESA_EEES9_SC_SE_Li256ELb0ELb1ELb0ELb0EEENS1_30DynamicPersistentTileSchedulerILi256ELi128ELb0ELb1ELb1EEEEEEEEEvNT_6ParamsE,(.L_x_15129 - _ZN7cutlass13device_kernelIN5flash11enable_sm90INS1_16FlashAttnFwdSm90INS1_25CollectiveMainloopFwdSm90ILi2EN4cute5tupleIJNS5_1CILi1EEES8_S8_EEENS6_IJNS7_ILi64EEESA_SA_EEELi512ENS_6half_tEfNS_4arch4Sm90ELb1ELb0ELb0ELb0ELb0ELb0ELb1ELb0ELb0ELb1ELb0ELb0EEENS1_21CollectiveEpilogueFwdINS6_IJSA_NS7_ILi512EEESA_EEES9_SC_SE_Li256ELb0ELb1ELb0ELb0EEENS1_30DynamicPersistentTileSchedulerILi256ELi128ELb0ELb1ELb1EEEEEEEEEvNT_6ParamsE)
        .other          _ZN7cutlass13device_kernelIN5flash11enable_sm90INS1_16FlashAttnFwdSm90INS1_25CollectiveMainloopFwdSm90ILi2EN4cute5tupleIJNS5_1CILi1EEES8_S8_EEENS6_IJNS7_ILi64EEESA_SA_EEELi512ENS_6half_tEfNS_4arch4Sm90ELb1ELb0ELb0ELb0ELb0ELb0ELb1ELb0ELb0ELb1ELb0ELb0EEENS1_21CollectiveEpilogueFwdINS6_IJSA_NS7_ILi512EEESA_EEES9_SC_SE_Li256ELb0ELb1ELb0ELb0EEENS1_30DynamicPersistentTileSchedulerILi256ELi128ELb0ELb1ELb1EEEEEEEEEvNT_6ParamsE,@"STO_CUDA_ENTRY STV_DEFAULT"
_ZN7cutlass13device_kernelIN5flash11enable_sm90INS1_16FlashAttnFwdSm90INS1_25CollectiveMainloopFwdSm90ILi2EN4cute5tupleIJNS5_1CILi1EEES8_S8_EEENS6_IJNS7_ILi64EEESA_SA_EEELi512ENS_6half_tEfNS_4arch4Sm90ELb1ELb0ELb0ELb0ELb0ELb0ELb1ELb0ELb0ELb1ELb0ELb0EEENS1_21CollectiveEpilogueFwdINS6_IJSA_NS7_ILi512EEESA_EEES9_SC_SE_Li256ELb0ELb1ELb0ELb0EEENS1_30DynamicPersistentTileSchedulerILi256ELi128ELb0ELb1ELb1EEEEEEEEEvNT_6ParamsE:
        /* <DEDUP_REMOVED lines=18> */
.L_x_7420:
[----:B------:R-:W-:Y:S05]  /*0120*/  BSYNC B0 ;  /* 0x0000000000007941 */ /* 0x000fea0003800000 */
.L_x_7419:
        /* <DEDUP_REMOVED lines=39> */
.L_x_7421:
        /* <DEDUP_REMOVED lines=22> */
.L_x_7422:
        /* <DEDUP_REMOVED lines=18> */
.L_x_7423:
        /* <DEDUP_REMOVED lines=22> */
.L_x_7424:
        /* <DEDUP_REMOVED lines=22> */
.L_x_7425:
[----:B------:R-:W-:Y:S01]  /*08e0*/  PLOP3.LUT P0, PT, PT, PT, UP0, 0x80, 0x0 ;  /* 0x000000000000781c */ /* 0x000fe20003f0f008 */
[----:B------:R-:W-:Y:S01]  /*08f0*/  UMOV UR40, 0x1 ;  /* 0x0000000100287882 */ /* 0x000fe20000000000 */
[----:B------:R-:W-:Y:S01]  /*0900*/  NOP ;  /* 0x0000000000007918 */ /* 0x000fe20000000000 */
[----:B------:R-:W-:Y:S01]  /*0910*/  USEL UR40, UR40, 0x2, !UP0 ;  /* 0x0000000228287887 */ /* 0x000fe2000c000000 */
[----:B------:R-:W-:Y:S01]  /*0920*/  ULDC.64 UR44, c[0x0][0x208] ;  /* 0x00008200002c7ab9 */ /* 0x000fe20000000a00 */
[----:B0123--:R-:W-:Y:S08]  /*0930*/  BAR.SYNC.DEFER_BLOCKING 0x0 ;  /* 0x0000000000007b1d */ /* 0x00fff00000010000 */
[----:B------:R-:W-:Y:S05]  /*0940*/  @!P0 BRA `(.L_x_7426) ;  /* 0x000000f000108947 */ /* 0x000fea0003800000 */
.L_x_7427:
        /* <DEDUP_REMOVED lines=21> */
[----:B------:R-:W-:Y:S01]  /*0aa0*/  IMAD.MOV.U32 R16, RZ, RZ, RZ ;  /* 0x000000ffff107224 */ /* 0x000fe200078e00ff */
[----:B------:R-:W-:Y:S02]  /*0ab0*/  UMOV UR36, URZ ;  /* 0x0000003f00247c82 */ /* 0x000fe40008000000 */
[CC--:B------:R-:W-:Y:S02]  /*0ac0*/  LEA.HI R0, R3.reuse, R220.reuse, RZ, 0x4 ;  /* 0x000000dc03007211 */ /* 0x0c0fe400078f20ff */
[----:B------:R-:W-:-:S02]  /*0ad0*/  LEA.HI R4, R3, R220, RZ, 0x5 ;  /* 0x000000dc03047211 */ /* 0x000fc400078f28ff */
[----:B------:R-:W-:Y:S02]  /*0ae0*/  SHF.R.S32.HI R7, RZ, 0x4, R0 ;  /* 0x00000004ff077819 */ /* 0x000fe40000011400 */
[C---:B------:R-:W-:Y:S02]  /*0af0*/  LOP3.LUT R9, R0.reuse, 0xfffffff0, RZ, 0xc0, !PT ;  /* 0xfffffff000097812 */ /* 0x040fe400078ec0ff */
[----:B------:R-:W-:Y:S02]  /*0b00*/  LEA.HI R2, R0, R7, RZ, 0x1 ;  /* 0x0000000700027211 */ /* 0x000fe400078f08ff */
[----:B------:R-:W-:Y:S01]  /*0b10*/  SHF.R.S32.HI R11, RZ, 0x5, R4 ;  /* 0x00000005ff0b7819 */ /* 0x000fe20000011404 */
[----:B------:R-:W-:Y:S01]  /*0b20*/  IMAD.IADD R9, R220, 0x1, -R9 ;  /* 0x00000001dc097824 */ /* 0x000fe200078e0a09 */
[----:B------:R-:W-:Y:S02]  /*0b30*/  LOP3.LUT R2, R2, 0x1ffffffe, RZ, 0xc0, !PT ;  /* 0x1ffffffe02027812 */ /* 0x000fe400078ec0ff */
[----:B------:R-:W-:-:S02]  /*0b40*/  LEA.HI R5, R3, R220, RZ, 0x7 ;  /* 0x000000dc03057211 */ /* 0x000fc400078f38ff */
[----:B------:R-:W-:Y:S01]  /*0b50*/  SHF.R.S32.HI R4, RZ, 0x1f, R4 ;  /* 0x0000001fff047819 */ /* 0x000fe20000011404 */
[----:B------:R-:W-:Y:S01]  /*0b60*/  IMAD.IADD R10, R7, 0x1, -R2 ;  /* 0x00000001070a7824 */ /* 0x000fe200078e0a02 */
[----:B------:R-:W-:Y:S01]  /*0b70*/  LEA.HI R2, R3, R220, RZ, 0x2 ;  /* 0x000000dc03027211 */ /* 0x000fe200078f10ff */
[----:B0-----:R-:W-:Y:S01]  /*0b80*/  ULEA UR5, UR6, UR5, 0x18 ;  /* 0x0000000506057291 */ /* 0x001fe2000f8ec03f */
[----:B------:R-:W-:Y:S02]  /*0b90*/  LOP3.LUT R7, R5, 0xffffff80, RZ, 0xc0, !PT ;  /* 0xffffff8005077812 */ /* 0x000fe400078ec0ff */
[----:B------:R-:W-:Y:S02]  /*0ba0*/  LOP3.LUT R13, R2, 0xfffffffc, RZ, 0xc0, !PT ;  /* 0xfffffffc020d7812 */ /* 0x000fe400078ec0ff */
[----:B------:R-:W-:Y:S01]  /*0bb0*/  LEA.HI R4, R4, R11, RZ, 0x2 ;  /* 0x0000000b04047211 */ /* 0x000fe200078f10ff */
[C---:B------:R-:W-:Y:S01]  /*0bc0*/  IMAD.IADD R7, R220.reuse, 0x1, -R7 ;  /* 0x00000001dc077824 */ /* 0x040fe200078e0a07 */
[----:B------:R-:W-:Y:S01]  /*0bd0*/  SHF.R.S32.HI R0, RZ, 0x1f, R9 ;  /* 0x0000001fff007819 */ /* 0x000fe20000011409 */
[----:B------:R-:W-:Y:S01]  /*0be0*/  IMAD.IADD R13, R220, 0x1, -R13 ;  /* 0x00000001dc0d7824 */ /* 0x000fe200078e0a0d */
[----:B------:R-:W-:Y:S01]  /*0bf0*/  SHF.R.S32.HI R216, RZ, 0x7, R5 ;  /* 0x00000007ffd87819 */ /* 0x000fe20000011405 */
[----:B------:R-:W-:Y:S01]  /*0c00*/  IMAD.U32 R17, RZ, RZ, UR5 ;  /* 0x00000005ff117e24 */ /* 0x000fe2000f8e00ff */
[----:B------:R-:W-:-:S02]  /*0c10*/  LOP3.LUT R4, R4, 0x3ffffc, RZ, 0xc0, !PT ;  /* 0x003ffffc04047812 */ /* 0x000fc400078ec0ff */
[----:B------:R-:W-:Y:S01]  /*0c20*/  LEA.HI R8, R13, R13, RZ, 0x1 ;  /* 0x0000000d0d087211 */ /* 0x000fe200078f08ff */
[----:B------:R-:W-:Y:S01]  /*0c30*/  IMAD R15, R216, 0x100, R9 ;  /* 0x00000100d80f7824 */ /* 0x000fe200078e0209 */
[----:B------:R-:W-:Y:S01]  /*0c40*/  LEA.HI R6, R0, R9, RZ, 0x3 ;  /* 0x0000000900067211 */ /* 0x000fe200078f18ff */
[----:B------:R-:W-:Y:S01]  /*0c50*/  IMAD.IADD R2, R11, 0x1, -R4 ;  /* 0x000000010b027824 */ /* 0x000fe200078e0a04 */
[----:B------:R-:W-:Y:S02]  /*0c60*/  SHF.R.S32.HI R0, RZ, 0x1f, R7 ;  /* 0x0000001fff007819 */ /* 0x000fe40000011407 */
[----:B------:R-:W-:Y:S01]  /*0c70*/  LOP3.LUT R8, R8, 0x1ffffffe, RZ, 0xc0, !PT ;  /* 0x1ffffffe08087812 */ /* 0x000fe200078ec0ff */
[----:B------:R-:W-:Y:S01]  /*0c80*/  IMAD R14, R2, 0x10, R15 ;  /* 0x00000010020e7824 */ /* 0x000fe200078e020f */
[C---:B------:R-:W-:Y:S01]  /*0c90*/  LOP3.LUT R4, R6.reuse, 0xfffffff8, RZ, 0xc0, !PT ;  /* 0xfffffff806047812 */ /* 0x040fe200078ec0ff */
[----:B------:R-:W-:Y:S01]  /*0ca0*/  IMAD.SHL.U32 R6, R6, 0x40, RZ ;  /* 0x0000004006067824 */ /* 0x000fe200078e00ff */
[----:B------:R-:W-:Y:S01]  /*0cb0*/  LEA.HI R2, R0, R7, RZ, 0x2 ;  /* 0x0000000700027211 */ /* 0x000fe200078f10ff */
[----:B------:R-:W-:Y:S01]  /*0cc0*/  IMAD.IADD R13, R13, 0x1, -R8 ;  /* 0x000000010d0d7824 */ /* 0x000fe200078e0a08 */
[----:B------:R-:W-:Y:S01]  /*0cd0*/  LEA.HI R3, R3, R220, RZ, 0x3 ;  /* 0x000000dc03037211 */ /* 0x000fe200078f18ff */
[----:B------:R-:W-:Y:S01]  /*0ce0*/  IMAD.IADD R8, R9, 0x1, -R4 ;  /* 0x0000000109087824 */ /* 0x000fe200078e0a04 */
[----:B------:R-:W-:-:S02]  /*0cf0*/  LOP3.LUT R12, R2, 0x7ffffffc, RZ, 0xc0, !PT ;  /* 0x7ffffffc020c7812 */ /* 0x000fc400078ec0ff */
[----:B------:R-:W-:Y:S02]  /*0d00*/  LEA.HI R4, R0, R7, RZ, 0x5 ;  /* 0x0000000700047211 */ /* 0x000fe400078f28ff */
[----:B------:R-:W-:Y:S01]  /*0d10*/  SHF.R.S32.HI R0, RZ, 0x2, R2 ;  /* 0x00000002ff007819 */ /* 0x000fe20000011402 */
[----:B------:R-:W-:Y:S01]  /*0d20*/  IMAD.IADD R12, R7, 0x1, -R12 ;  /* 0x00000001070c7824 */ /* 0x000fe200078e0a0c */
[----:B------:R-:W-:Y:S01]  /*0d30*/  SHF.R.S32.HI R9, RZ, 0x1f, R2 ;  /* 0x0000001fff097819 */ /* 0x000fe20000011402 */
[----:B------:R-:W-:Y:S01]  /*0d40*/  IMAD.SHL.U32 R2, R8, 0x40, RZ ;  /* 0x0000004008027824 */ /* 0x000fe200078e00ff */
[----:B------:R-:W-:Y:S01]  /*0d50*/  LOP3.LUT R6, R6, 0x7ffffe00, RZ, 0xc0, !PT ;  /* 0x7ffffe0006067812 */ /* 0x000fe200078ec0ff */
[----:B------:R-:W-:Y:S01]  /*0d60*/  IMAD.SHL.U32 R7, R10, 0x8, RZ ;  /* 0x000000080a077824 */ /* 0x000fe200078e00ff */
[----:B------:R-:W-:Y:S01]  /*0d70*/  LEA.HI R9, R9, R0, RZ, 0x3 ;  /* 0x0000000009097211 */ /* 0x000fe200078f18ff */
[----:B------:R-:W-:Y:S01]  /*0d80*/  IMAD.SHL.U32 R18, R12, 0x2, RZ ;  /* 0x000000020c127824 */ /* 0x000fe200078e00ff */
[----:B------:R-:W-:Y:S01]  /*0d90*/  LOP3.LUT R2, R2, 0x1c0, RZ, 0xc0, !PT ;  /* 0x000001c002027812 */ /* 0x000fe200078ec0ff */
[--C-:B------:R-:W-:Y:S01]  /*0da0*/  IMAD.U32 R219, R14, 0x40, R7.reuse ;  /* 0x000000400edb7824 */ /* 0x100fe200078e0007 */
[----:B------:R-:W-:Y:S01]  /*0db0*/  R2P PR, R8, 0x6 ;  /* 0x0000000608007804 */ /* 0x000fe20000000000 */
[----:B------:R-:W-:Y:S01]  /*0dc0*/  IMAD R6, R11, 0x400, R6 ;  /* 0x000004000b067824 */ /* 0x000fe200078e0206 */
[----:B------:R-:W-:-:S02]  /*0dd0*/  LOP3.LUT R7, R2, 0x8, R7, 0xf8, !PT ;  /* 0x0000000802077812 */ /* 0x000fc400078ef807 */
[----:B------:R-:W-:Y:S02]  /*0de0*/  SHF.R.U32.HI R2, RZ, 0x3, R2 ;  /* 0x00000003ff027819 */ /* 0x000fe40000011602 */
[----:B------:R-:W-:Y:S02]  /*0df0*/  LOP3.LUT R9, R9, 0xfffffff8, RZ, 0xc0, !PT ;  /* 0xfffffff809097812 */ /* 0x000fe400078ec0ff */
[----:B------:R-:W-:Y:S01]  /*0e00*/  LOP3.LUT R7, R7, R2, RZ, 0x3c, !PT ;  /* 0x0000000207077212 */ /* 0x000fe200078e3cff */
[----:B------:R-:W-:Y:S01]  /*0e10*/  IMAD.MOV.U32 R2, RZ, RZ, RZ ;  /* 0x000000ffff027224 */ /* 0x000fe200078e00ff */
[----:B------:R-:W-:Y:S01]  /*0e20*/  LEA.HI R5, R5, R216, RZ, 0x1 ;  /* 0x000000d805057211 */ /* 0x000fe200078f08ff */
[----:B------:R-:W-:Y:S01]  /*0e30*/  IMAD.IADD R9, R0, 0x1, -R9 ;  /* 0x0000000100097824 */ /* 0x000fe200078e0a09 */
[----:B------:R-:W-:Y:S01]  /*0e40*/  SHF.R.S32.HI R4, RZ, 0x5, R4 ;  /* 0x00000005ff047819 */ /* 0x000fe20000011404 */
[----:B------:R-:W-:Y:S01]  /*0e50*/  IMAD.IADD R6, R6, 0x1, R7 ;  /* 0x0000000106067824 */ /* 0x000fe200078e0207 */
[----:B------:R-:W-:-:S02]  /*0e60*/  LOP3.LUT R7, R3, 0xfffffff8, RZ, 0xc0, !PT ;  /* 0xfffffff803077812 */ /* 0x000fc400078ec0ff */
[----:B------:R-:W-:Y:S01]  /*0e70*/  LOP3.LUT R5, R5, 0xfffffe, RZ, 0xc0, !PT ;  /* 0x00fffffe05057812 */ /* 0x000fe200078ec0ff */
[----:B------:R-:W-:Y:S01]  /*0e80*/  IMAD R185, R6, 0x2, R17 ;  /* 0x0000000206b97824 */ /* 0x000fe200078e0211 */
[----:B------:R-:W-:Y:S01]  /*0e90*/  SEL R187, R187, 0xffffffe0, !P1 ;  /* 0xffffffe0bbbb7807 */ /* 0x000fe20004800000 */
[----:B------:R-:W-:Y:S01]  /*0ea0*/  IMAD.IADD R214, R220, 0x1, -R7 ;  /* 0x00000001dcd67824 */ /* 0x000fe200078e0a07 */
[----:B------:R-:W-:Y:S01]  /*0eb0*/  SHF.R.S32.HI R215, RZ, 0x3, R3 ;  /* 0x00000003ffd77819 */ /* 0x000fe20000011403 */
[C---:B------:R-:W-:Y:S02]  /*0ec0*/  VIADD R189, R185.reuse, 0x36400 ;  /* 0x00036400b9bd7836 */ /* 0x040fe40000000000 */
[----:B------:R-:W-:Y:S02]  /*0ed0*/  IMAD.SHL.U32 R23, R214, 0x8, RZ ;  /* 0x00000008d6177824 */ /* 0x000fe400078e00ff */
[----:B------:R-:W-:Y:S02]  /*0ee0*/  VIADD R186, R185, 0x36440 ;  /* 0x00036440b9ba7836 */ /* 0x000fe40000000000 */
        /* <DEDUP_REMOVED lines=21> */
.L_x_7475:
        /* <DEDUP_REMOVED lines=21> */
.L_x_7428:
[----:B------:R-:W-:Y:S01]  /*1190*/  ULDC UR7, c[0x0][0xd54] ;  /* 0x0003550000077ab9 */ /* 0x000fe20000000800 */
[----:B------:R-:W-:Y:S01]  /*11a0*/  UMOV UR6, UR9 ;  /* 0x0000000900067c82 */ /* 0x000fe20008000000 */
[----:B------:R-:W-:-:S11]  /*11b0*/  UISETP.NE.AND UP0, UPT, UR7, 0x1, UPT ;  /* 0x000000010700788c */ /* 0x000fd6000bf05270 */
[----:B------:R-:W-:Y:S02]  /*11c0*/  @UP0 ULDC.64 UR10, c[0x0][0xd58] ;  /* 0x00035600000a0ab9 */ /* 0x000fe40000000a00 */
[----:B------:R-:W-:-:S04]  /*11d0*/  UIMAD.WIDE.U32 UR4, UR9, UR10, URZ ;  /* 0x0000000a090472a5 */ /* 0x000fc8000f8e003f */
[----:B------:R-:W-:-:S04]  /*11e0*/  @UP0 USHF.R.U32.HI UR6, URZ, UR11, UR5 ;  /* 0x0000000b3f060299 */ /* 0x000fc80008011605 */
[----:B------:R-:W-:-:S12]  /*11f0*/  UIMAD UR4, UR6, UR7, URZ ;  /* 0x00000007060472a4 */ /* 0x000fd8000f8e023f */
.L_x_7429:
[----:B------:R-:W0:Y:S01]  /*1200*/  LDC.64 R4, c[0x0][0x418] ;  /* 0x00010600ff047b82 */ /* 0x000e220000000a00 */
[----:B------:R-:W-:Y:S01]  /*1210*/  ULDC UR42, c[0x0][0xd48] ;  /* 0x00035200002a7ab9 */ /* 0x000fe20000000800 */
[----:B------:R-:W-:Y:S02]  /*1220*/  UIADD3 UR4, UR9, -UR4, URZ ;  /* 0x8000000409047290 */ /* 0x000fe4000fffe03f */
[----:B------:R-:W-:Y:S01]  /*1230*/  UISETP.NE.AND UP0, UPT, UR42, 0x1, UPT ;  /* 0x000000012a00788c */ /* 0x000fe2000bf05270 */
[----:B------:R-:W-:Y:S01]  /*1240*/  ULDC UR5, c[0x0][0xd54] ;  /* 0x0003550000057ab9 */ /* 0x000fe20000000800 */
[----:B------:R-:W-:Y:S02]  /*1250*/  UISETP.NE.AND UP1, UPT, UR37, 0x1, UPT ;  /* 0x000000012500788c */ /* 0x000fe4000bf25270 */
[----:B------:R-:W1:Y:S01]  /*1260*/  LDC R188, c[0x0][0x424] ;  /* 0x00010900ffbc7b82 */ /* 0x000e620000000800 */
[----:B------:R-:W-:Y:S02]  /*1270*/  UIMAD UR8, UR8, UR5, UR4 ;  /* 0x00000005080872a4 */ /* 0x000fe4000f8e0204 */
[----:B------:R-:W-:Y:S01]  /*1280*/  ULOP3.LUT UR6, URZ, UR6, URZ, 0x33, !UPT ;  /* 0x000000063f067292 */ /* 0x000fe2000f8e333f */
[----:B------:R-:W-:-:S03]  /*1290*/  ULDC UR7, c[0x0][0xd3c] ;  /* 0x00034f0000077ab9 */ /* 0x000fc60000000800 */
[----:B------:R-:W-:Y:S01]  /*12a0*/  @UP0 ULDC UR4, c[0x0][0xd4c] ;  /* 0x0003530000040ab9 */ /* 0x000fe20000000800 */
[----:B------:R-:W2:Y:S01]  /*12b0*/  LDC R7, c[0x0][0x2f0] ;  /* 0x0000bc00ff077b82 */ /* 0x000ea20000000800 */
[----:B------:R-:W-:Y:S01]  /*12c0*/  UIMAD.WIDE.U32 UR4, UR8, UR4, URZ ;  /* 0x00000004080472a5 */ /* 0x000fe2000f8e003f */
[----:B------:R-:W-:Y:S01]  /*12d0*/  @UP0 ULDC UR9, c[0x0][0xd50] ;  /* 0x0003540000090ab9 */ /* 0x000fe20000000800 */
[----:B------:R-:W-:Y:S02]  /*12e0*/  UMOV UR39, UR8 ;  /* 0x0000000800277c82 */ /* 0x000fe40008000000 */
[----:B------:R-:W-:Y:S02]  /*12f0*/  @UP0 USHF.R.U32.HI UR39, URZ, UR9, UR5 ;  /* 0x000000093f270299 */ /* 0x000fe40008011605 */
[----:B------:R-:W-:Y:S01]  /*1300*/  UIADD3 UR6, UR6, UR7, URZ ;  /* 0x0000000706067290 */ /* 0x000fe2000fffe03f */
[----:B0-----:R-:W-:Y:S01]  /*1310*/  ISETP.NE.U32.AND P0, PT, R4, RZ, PT ;  /* 0x000000ff0400720c */ /* 0x001fe20003f05070 */
[----:B------:R-:W-:-:S02]  /*1320*/  UIADD3 UR4, -UR39, URZ, URZ ;  /* 0x0000003f27047290 */ /* 0x000fc4000fffe13f */
[----:B------:R-:W-:Y:S01]  /*1330*/  USHF.L.U32 UR41, UR6, 0x6, URZ ;  /* 0x0000000606297899 */ /* 0x000fe2000800063f */
[----:B------:R-:W-:Y:S01]  /*1340*/  ISETP.NE.AND.EX P0, PT, R5, RZ, PT, P0 ;  /* 0x000000ff0500720c */ /* 0x000fe20003f05300 */
[----:B------:R-:W-:-:S03]  /*1350*/  UIMAD UR42, UR42, UR4, UR8 ;  /* 0x000000042a2a72a4 */ /* 0x000fc6000f8e0208 */
[----:B-1----:R-:W-:Y:S02]  /*1360*/  SEL R188, R188, 0x1, P0 ;  /* 0x00000001bcbc7807 */ /* 0x002fe40000000000 */
[----:B------:R-:W-:-:S03]  /*1370*/  PLOP3.LUT P0, PT, PT, PT, UP1, 0x80, 0x0 ;  /* 0x000000000000781c */ /* 0x000fc60003f0f018 */
[----:B--2---:R-:W-:-:S05]  /*1380*/  IMAD R0, R188, R7, 0x3f ;  /* 0x0000003fbc007424 */ /* 0x004fca00078e0207 */
[----:B------:R-:W-:-:S04]  /*1390*/  SHF.R.S32.HI R3, RZ, 0x1f, R0 ;  /* 0x0000001fff037819 */ /* 0x000fc80000011400 */
[----:B------:R-:W-:-:S04]  /*13a0*/  LEA.HI R3, R3, R0, RZ, 0x6 ;  /* 0x0000000003037211 */ /* 0x000fc800078f30ff */
[----:B------:R-:W-:Y:S01]  /*13b0*/  SHF.R.S32.HI R3, RZ, 0x6, R3 ;  /* 0x00000006ff037819 */ /* 0x000fe20000011403 */
[----:B------:R-:W-:Y:S06]  /*13c0*/  @!P0 BRA `(.L_x_7430) ;  /* 0x0000001c00408947 */ /* 0x000fec0003800000 */
[----:B------:R-:W0:Y:S01]  /*13d0*/  LDC R0, c[0x0][0x448] ;  /* 0x00011200ff007b82 */ /* 0x000e220000000800 */
[----:B------:R-:W-:Y:S01]  /*13e0*/  UIADD3 UR4, UR41, 0x3f, URZ ;  /* 0x0000003f29047890 */ /* 0x000fe2000fffe03f */
[----:B------:R-:W-:Y:S02]  /*13f0*/  CS2R R150, SRZ ;  /* 0x0000000000967805 */ /* 0x000fe4000001ff00 */
[----:B------:R-:W-:Y:S02]  /*1400*/  CS2R R148, SRZ ;  /* 0x0000000000947805 */ /* 0x000fe4000001ff00 */
[----:B------:R-:W-:Y:S02]  /*1410*/  CS2R R146, SRZ ;  /* 0x0000000000927805 */ /* 0x000fe4000001ff00 */
[----:B------:R-:W-:Y:S02]  /*1420*/  CS2R R144, SRZ ;  /* 0x0000000000907805 */ /* 0x000fe4000001ff00 */
[----:B------:R-:W-:-:S02]  /*1430*/  CS2R R142, SRZ ;  /* 0x00000000008e7805 */ /* 0x000fc4000001ff00 */
[----:B------:R-:W-:Y:S01]  /*1440*/  CS2R R140, SRZ ;  /* 0x00000000008c7805 */ /* 0x000fe2000001ff00 */
[----:B------:R-:W1:Y:S01]  /*1450*/  LDC R5, c[0x0][0x288] ;  /* 0x0000a200ff057b82 */ /* 0x000e620000000800 */
        /* <DEDUP_REMOVED lines=15> */
[----:B0-----:R-:W-:Y:S01]  /*1550*/  ISETP.NE.AND P0, PT, R0, 0x1, PT ;  /* 0x000000010000780c */ /* 0x001fe20003f05270 */
[----:B------:R-:W-:Y:S01]  /*1560*/  IMAD.U32 R0, RZ, RZ, UR4 ;  /* 0x00000004ff007e24 */ /* 0x000fe2000f8e00ff */
[----:B------:R-:W-:Y:S02]  /*1570*/  CS2R R112, SRZ ;  /* 0x0000000000707805 */ /* 0x000fe4000001ff00 */
[----:B------:R-:W-:-:S02]  /*1580*/  CS2R R110, SRZ ;  /* 0x00000000006e7805 */ /* 0x000fc4000001ff00 */
[----:B------:R-:W-:Y:S02]  /*1590*/  CS2R R106, SRZ ;  /* 0x00000000006a7805 */ /* 0x000fe4000001ff00 */
[----:B------:R-:W-:Y:S02]  /*15a0*/  CS2R R162, SRZ ;  /* 0x0000000000a27805 */ /* 0x000fe4000001ff00 */
[----:B------:R-:W-:Y:S02]  /*15b0*/  CS2R R102, SRZ ;  /* 0x0000000000667805 */ /* 0x000fe4000001ff00 */
[----:B------:R-:W-:Y:S02]  /*15c0*/  CS2R R164, SRZ ;  /* 0x0000000000a47805 */ /* 0x000fe4000001ff00 */
[----:B-1----:R-:W-:Y:S02]  /*15d0*/  IADD3 R5, -R5, 0x40, RZ ;  /* 0x0000004005057810 */ /* 0x002fe40007ffe1ff */
[----:B------:R-:W-:-:S02]  /*15e0*/  CS2R R98, SRZ ;  /* 0x0000000000627805 */ /* 0x000fc4000001ff00 */
[----:B------:R-:W-:Y:S02]  /*15f0*/  CS2R R166, SRZ ;  /* 0x0000000000a67805 */ /* 0x000fe4000001ff00 */
[----:B------:R-:W-:Y:S02]  /*1600*/  CS2R R94, SRZ ;  /* 0x00000000005e7805 */ /* 0x000fe4000001ff00 */
[----:B------:R-:W-:Y:S01]  /*1610*/  CS2R R170, SRZ ;  /* 0x0000000000aa7805 */ /* 0x000fe2000001ff00 */
[----:B------:R-:W0:Y:S01]  /*1620*/  @P0 LDC R4, c[0x0][0x44c] ;  /* 0x00011300ff040b82 */ /* 0x000e220000000800 */
[----:B------:R-:W-:Y:S01]  /*1630*/  IMAD R5, R188, R7, R5 ;  /* 0x00000007bc057224 */ /* 0x000fe200078e0205 */
[----:B------:R-:W-:Y:S01]  /*1640*/  CS2R R90, SRZ ;  /* 0x00000000005a7805 */ /* 0x000fe2000001ff00 */
[----:B------:R-:W-:Y:S01]  /*1650*/  IMAD.MOV.U32 R169, RZ, RZ, RZ ;  /* 0x000000ffffa97224 */ /* 0x000fe200078e00ff */
        /* <DEDUP_REMOVED lines=20> */
[----:B0-----:R-:W-:Y:S01]  /*17a0*/  @P0 IMAD.HI.U32 R4, R4, UR4, RZ ;  /* 0x0000000404040c27 */ /* 0x001fe2000f8e00ff */
[----:B------:R-:W-:-:S02]  /*17b0*/  CS2R R50, SRZ ;  /* 0x0000000000327805 */ /* 0x000fc4000001ff00 */
[----:B------:R-:W-:Y:S02]  /*17c0*/  CS2R R204, SRZ ;  /* 0x0000000000cc7805 */ /* 0x000fe4000001ff00 */
[----:B------:R-:W-:Y:S02]  /*17d0*/  CS2R R46, SRZ ;  /* 0x00000000002e7805 */ /* 0x000fe4000001ff00 */
[----:B------:R-:W-:Y:S02]  /*17e0*/  CS2R R206, SRZ ;  /* 0x0000000000ce7805 */ /* 0x000fe4000001ff00 */
[----:B------:R-:W-:Y:S02]  /*17f0*/  CS2R R42, SRZ ;  /* 0x00000000002a7805 */ /* 0x000fe4000001ff00 */
[----:B------:R-:W-:Y:S02]  /*1800*/  CS2R R210, SRZ ;  /* 0x0000000000d27805 */ /* 0x000fe4000001ff00 */
[----:B------:R-:W-:-:S02]  /*1810*/  CS2R R38, SRZ ;  /* 0x0000000000267805 */ /* 0x000fc4000001ff00 */
[----:B-1----:R-:W-:Y:S02]  /*1820*/  @P0 SHF.R.U32.HI R0, RZ, R9, R4 ;  /* 0x00000009ff000219 */ /* 0x002fe40000011604 */
[----:B------:R-:W-:Y:S02]  /*1830*/  CS2R R208, SRZ ;  /* 0x0000000000d07805 */ /* 0x000fe4000001ff00 */
[----:B------:R-:W-:Y:S02]  /*1840*/  PLOP3.LUT P0, PT, PT, PT, PT, 0x80, 0x0 ;  /* 0x000000000000781c */ /* 0x000fe40003f0f070 */
[----:B------:R-:W-:Y:S02]  /*1850*/  CS2R R212, SRZ ;  /* 0x0000000000d47805 */ /* 0x000fe4000001ff00 */
[----:B------:R-:W-:Y:S01]  /*1860*/  CS2R R34, SRZ ;  /* 0x0000000000227805 */ /* 0x000fe2000001ff00 */
[----:B------:R-:W-:Y:S01]  /*1870*/  IMAD.IADD R0, R5, 0x1, R0 ;  /* 0x0000000105007824 */ /* 0x000fe200078e0200 */
        /* <DEDUP_REMOVED lines=8> */
[----:B------:R-:W-:Y:S01]  /*1900*/  VIMNMX R4, R3, R4, PT ;  /* 0x0000000403047248 */ /* 0x000fe20003fe0100 */
[----:B------:R-:W-:-:S03]  /*1910*/  IMAD.MOV.U32 R3, RZ, RZ, RZ ;  /* 0x000000ffff037224 */ /* 0x000fc600078e00ff */
[----:B------:R-:W-:-:S13]  /*1920*/  ISETP.GE.AND P1, PT, R4, 0x1, PT ;  /* 0x000000010400780c */ /* 0x000fda0003f26270 */
        /* <DEDUP_REMOVED lines=11> */
[----:B------:R-:W-:Y:S01]  /*19e0*/  UMOV UR7, 0x40000040 ;  /* 0x4000004000077882 */ /* 0x000fe20000000000 */
[----:B------:R-:W1:Y:S01]  /*19f0*/  S2R R8, SR_TID.X ;  /* 0x0000000000087919 */ /* 0x000e620000002100 */
[----:B0-----:R-:W-:-:S04]  /*1a00*/  LEA.HI R3, R0, R0, RZ, 0x1 ;  /* 0x0000000000037211 */ /* 0x001fc800078f08ff */
[----:B------:R-:W-:Y:S01]  /*1a10*/  LOP3.LUT R3, R3, 0x1fffe, RZ, 0xc0, !PT ;  /* 0x0001fffe03037812 */ /* 0x000fe200078ec0ff */
[----:B------:R-:W-:-:S04]  /*1a20*/  WARPGROUP.ARRIVE ;  /* 0x00000000000079c5 */ /* 0x000fc80000000000 */
        /* <DEDUP_REMOVED lines=12> */
[----:B-1----:R-:W-:Y:S02]  /*1af0*/  LOP3.LUT R8, R8, 0x7f, RZ, 0xc0, !PT ;  /* 0x0000007f08087812 */ /* 0x002fe400078ec0ff */
[----:B------:R-:W-:Y:S01]  /*1b00*/  R2UR UR12, R6 ;  /* 0x00000000060c72ca */ /* 0x000fe200000e0000 */
[----:B------:R-:W-:Y:S01]  /*1b10*/  IMAD R0, R2, 0x1000, R7 ;  /* 0x0000100002007824 */ /* 0x000fe200078e0207 */
[----:B------:R-:W-:Y:S01]  /*1b20*/  ISETP.NE.AND P1, PT, R8, RZ, PT ;  /* 0x000000ff0800720c */ /* 0x000fe20003f25270 */
[C---:B------:R-:W-:Y:S02]  /*1b30*/  VIADD R6, R3.reuse, 0x4 ;  /* 0x0000000403067836 */ /* 0x040fe40000000000 */
[C---:B------:R-:W-:Y:S01]  /*1b40*/  VIADD R5, R0.reuse, 0x80 ;  /* 0x0000008000057836 */ /* 0x040fe20000000000 */
[----:B------:R-:W-:Y:S01]  /*1b50*/  R2UR UR10, R0 ;  /* 0x00000000000a72ca */ /* 0x000fe200000e0000 */
[----:B------:R-:W-:Y:S01]  /*1b60*/  VIADD R3, R3, 0x6 ;  /* 0x0000000603037836 */ /* 0x000fe20000000000 */
[----:B------:R-:W-:-:S02]  /*1b70*/  R2UR UR16, R6 ;  /* 0x00000000061072ca */ /* 0x000fc400000e0000 */
[----:B------:R-:W-:Y:S01]  /*1b80*/  R2UR UR14, R5 ;  /* 0x00000000050e72ca */ /* 0x000fe200000e0000 */
[C---:B------:R-:W-:Y:S01]  /*1b90*/  VIADD R5, R0.reuse, 0x100 ;  /* 0x0000010000057836 */ /* 0x040fe20000000000 */
[----:B------:R-:W-:Y:S01]  /*1ba0*/  R2UR UR4, R3 ;  /* 0x00000000030472ca */ /* 0x000fe200000e0000 */
[----:B------:R-:W-:-:S03]  /*1bb0*/  VIADD R0, R0, 0x180 ;  /* 0x0000018000007836 */ /* 0x000fc60000000000 */
[----:B------:R-:W-:Y:S02]  /*1bc0*/  R2UR UR18, R5 ;  /* 0x00000000051272ca */ /* 0x000fe400000e0000 */
[----:B------:R-:W-:Y:S01]  /*1bd0*/  R2UR UR6, R0 ;  /* 0x00000000000672ca */ /* 0x000fe200000e0000 */
[----:B------:R-:W-:Y:S01]  /*1be0*/  HGMMA.64x256x16.F32 R24, gdesc[UR8].tnspB, RZ, !UPT, gsb0 ;  /* 0x43e00000081879f0 */ /* 0x000fe2000c0008ff */
[----:B------:R-:W-:-:S04]  /*1bf0*/  @!P1 IMAD R0, R2, 0x8, R17 ;  /* 0x0000000802009824 */ /* 0x000fc800078e0211 */
[----:B------:R-:W-:-:S05]  /*1c00*/  @!P1 VIADD R0, R0, 0x38860 ;  /* 0x0003886000009836 */ /* 0x000fca0000000000 */
[----:B------:R-:W-:Y:S01]  /*1c10*/  @!P1 PRMT R0, RZ, 0x654, R0 ;  /* 0x00000654ff009816 */ /* 0x000fe20000000000 */
[----:B------:R-:W-:Y:S02]  /*1c20*/  WARPGROUP.DEPBAR.LE gsb0, 0x0 ;  /* 0x00008000000079c5 */ /* 0x000fe40000010000 */
[----:B------:R-:W-:-:S15]  /*1c30*/  WARPGROUP.ARRIVE ;  /* 0x00000000000079c5 */ /* 0x000fde0000000000 */
        /* <DEDUP_REMOVED lines=14> */
.L_x_7433:
[----:B------:R-:W-:Y:S01]  /*1d20*/  BAR.SYNC.DEFER_BLOCKING 0xe, 0x100 ;  /* 0x0384000000007b1d */ /* 0x000fe20000010000 */
[----:B01----:R-:W-:Y:S01]  /*1d30*/  IMAD R0, R2, 0x40, R22 ;  /* 0x0000004002007824 */ /* 0x003fe200078e0216 */
[----:B------:R-:W-:Y:S01]  /*1d40*/  ISETP.GT.AND P2, PT, R4, RZ, PT ;  /* 0x000000ff0400720c */ /* 0x000fe20003f44270 */
[----:B------:R-:W-:Y:S02]  /*1d50*/  VIADD R2, R2, 0x1 ;  /* 0x0000000102027836 */ /* 0x000fe40000000000 */
[----:B------:R-:W-:Y:S01]  /*1d60*/  IMAD R0, R0, 0x4, R17 ;  /* 0x0000000400007824 */ /* 0x000fe200078e0211 */
[----:B------:R-:W-:Y:S01]  /*1d70*/  UMOV UR11, 0x40000040 ;  /* 0x40000040000b7882 */ /* 0x000fe20000000000 */
[----:B------:R-:W-:Y:S01]  /*1d80*/  UMOV UR15, 0x40000040 ;  /* 0x40000040000f7882 */ /* 0x000fe20000000000 */
[----:B------:R-:W-:Y:S01]  /*1d90*/  ISETP.NE.AND P0, PT, R2, 0x2, PT ;  /* 0x000000020200780c */ /* 0x000fe20003f05270 */
[----:B------:R-:W-:Y:S01]  /*1da0*/  UMOV UR19, 0x40000040 ;  /* 0x4000004000137882 */ /* 0x000fe20000000000 */
[----:B------:R-:W-:Y:S01]  /*1db0*/  UMOV UR7, 0x40000040 ;  /* 0x4000004000077882 */ /* 0x000fe20000000000 */
[----:B------:R-:W-:Y:S01]  /*1dc0*/  VIADD R4, R4, 0xffffffff ;  /* 0xffffffff04047836 */ /* 0x000fe20000000000 */
[----:B------:R-:W-:Y:S01]  /*1dd0*/  SEL R2, R2, RZ, P0 ;  /* 0x000000ff02027207 */ /* 0x000fe20000000000 */
[----:B------:R-:W0:Y:S04]  /*1de0*/  LDS R3, [R0+0x38400] ;  /* 0x0384000000037984 */ /* 0x000e280000000800 */
[----:B------:R1:W2:Y:S02]  /*1df0*/  LDS R5, [R0+0x38420] ;  /* 0x0384200000057984 */ /* 0x0002a40000000800 */
[----:B-1----:R-:W-:-:S05]  /*1e00*/  IMAD R0, R2, 0x1000, R7 ;  /* 0x0000100002007824 */ /* 0x002fca00078e0207 */
[----:B------:R-:W-:Y:S01]  /*1e10*/  R2UR UR10, R0 ;  /* 0x00000000000a72ca */ /* 0x000fe200000e0000 */
        /* <DEDUP_REMOVED lines=128> */
[----:B------:R-:W-:-:S05]  /*2620*/  VIADD R3, R0, 0x80 ;  /* 0x0000008000037836 */ /* 0x000fca0000000000 */
[----:B------:R-:W-:Y:S01]  /*2630*/  WARPGROUP.ARRIVE ;  /* 0x00000000000079c5 */ /* 0x000fe20000000000 */
[----:B------:R-:W-:Y:S01]  /*2640*/  R2UR UR14, R3 ;  /* 0x00000000030e72ca */ /* 0x000fe200000e0000 */
[C---:B------:R-:W-:Y:S02]  /*2650*/  VIADD R3, R0.reuse, 0x100 ;  /* 0x0000010000037836 */ /* 0x040fe40000000000 */
[----:B------:R-:W-:Y:S02]  /*2660*/  VIADD R0, R0, 0x180 ;  /* 0x0000018000007836 */ /* 0x000fe40000000000 */
[----:B------:R-:W-:Y:S01]  /*2670*/  HGMMA.64x256x16.F32 R24, gdesc[UR8].tnspB, R24, gsb0 ;  /* 0x43e00000081879f0 */ /* 0x000fe20008000818 */
[----:B------:R-:W-:Y:S02]  /*2680*/  R2UR UR18, R3 ;  /* 0x00000000031272ca */ /* 0x000fe400000e0000 */
[----:B------:R-:W-:Y:S01]  /*2690*/  R2UR UR6, R0 ;  /* 0x00000000000672ca */ /* 0x000fe200000e0000 */
[----:B------:R-:W-:Y:S01]  /*26a0*/  @!P1 IMAD R0, R2, 0x8, R17 ;  /* 0x0000000802009824 */ /* 0x000fe200078e0211 */
[----:B------:R-:W-:-:S03]  /*26b0*/  SEL R3, RZ, 0x1, P0 ;  /* 0x00000001ff037807 */ /* 0x000fc60000000000 */
[----:B------:R-:W-:Y:S01]  /*26c0*/  @!P1 VIADD R0, R0, 0x38860 ;  /* 0x0003886000009836 */ /* 0x000fe20000000000 */
[----:B------:R-:W-:-:S04]  /*26d0*/  LOP3.LUT R16, R16, R3, RZ, 0x3c, !PT ;  /* 0x0000000310107212 */ /* 0x000fc800078e3cff */
[----:B------:R-:W-:Y:S01]  /*26e0*/  @!P1 PRMT R0, RZ, 0x654, R0 ;  /* 0x00000654ff009816 */ /* 0x000fe20000000000 */
[----:B------:R-:W-:Y:S02]  /*26f0*/  WARPGROUP.DEPBAR.LE gsb0, 0x0 ;  /* 0x00008000000079c5 */ /* 0x000fe40000010000 */
[----:B------:R-:W-:-:S12]  /*2700*/  WARPGROUP.ARRIVE ;  /* 0x00000000000079c5 */ /* 0x000fd80000000000 */
        /* <DEDUP_REMOVED lines=13> */
.L_x_7432:
[----:B------:R-:W-:Y:S01]  /*27e0*/  BAR.SYNC.DEFER_BLOCKING 0xe, 0x100 ;  /* 0x0384000000007b1d */ /* 0x000fe20000010000 */
[C---:B01----:R-:W-:Y:S01]  /*27f0*/  IMAD R0, R2.reuse, 0x40, R22 ;  /* 0x0000004002007824 */ /* 0x043fe200078e0216 */
[----:B------:R-:W-:Y:S01]  /*2800*/  PLOP3.LUT P0, PT, PT, PT, PT, 0x8, 0x0 ;  /* 0x000000000000781c */ /* 0x000fe20003f0e170 */
[----:B------:R-:W-:Y:S02]  /*2810*/  VIADD R2, R2, 0x1 ;  /* 0x0000000102027836 */ /* 0x000fe40000000000 */
[----:B------:R-:W-:-:S03]  /*2820*/  IMAD R17, R0, 0x4, R17 ;  /* 0x0000000400117824 */ /* 0x000fc600078e0211 */
[----:B------:R-:W-:-:S04]  /*2830*/  ISETP.NE.AND P1, PT, R2, 0x2, PT ;  /* 0x000000020200780c */ /* 0x000fc80003f25270 */
[----:B------:R-:W-:Y:S02]  /*2840*/  SEL R5, RZ, 0x1, P1 ;  /* 0x00000001ff057807 */ /* 0x000fe40000800000 */
[----:B------:R-:W-:Y:S02]  /*2850*/  SEL R2, R2, RZ, P1 ;  /* 0x000000ff02027207 */ /* 0x000fe40000800000 */
[----:B------:R-:W-:Y:S01]  /*2860*/  LOP3.LUT R16, R16, R5, RZ, 0x3c, !PT ;  /* 0x0000000510107212 */ /* 0x000fe200078e3cff */
        /* <DEDUP_REMOVED lines=134> */
.L_x_7430:
        /* <DEDUP_REMOVED lines=24> */
[----:B0-----:R-:W-:Y:S02]  /*3250*/  ISETP.NE.AND P0, PT, R0, 0x1, PT ;  /* 0x000000010000780c */ /* 0x001fe40003f05270 */
[----:B------:R-:W-:Y:S02]  /*3260*/  CS2R R112, SRZ ;  /* 0x0000000000707805 */ /* 0x000fe4000001ff00 */
[----:B------:R-:W-:-:S02]  /*3270*/  CS2R R110, SRZ ;  /* 0x00000000006e7805 */ /* 0x000fc4000001ff00 */
[----:B------:R-:W-:Y:S02]  /*3280*/  CS2R R106, SRZ ;  /* 0x00000000006a7805 */ /* 0x000fe4000001ff00 */
[----:B------:R-:W-:Y:S02]  /*3290*/  CS2R R162, SRZ ;  /* 0x0000000000a27805 */ /* 0x000fe4000001ff00 */
[----:B------:R-:W-:Y:S02]  /*32a0*/  CS2R R102, SRZ ;  /* 0x0000000000667805 */ /* 0x000fe4000001ff00 */
[----:B------:R-:W-:Y:S02]  /*32b0*/  CS2R R164, SRZ ;  /* 0x0000000000a47805 */ /* 0x000fe4000001ff00 */
[----:B------:R-:W-:Y:S02]  /*32c0*/  CS2R R98, SRZ ;  /* 0x0000000000627805 */ /* 0x000fe4000001ff00 */
[----:B-1----:R-:W-:-:S02]  /*32d0*/  IADD3 R6, -R4, 0x40, RZ ;  /* 0x0000004004067810 */ /* 0x002fc40007ffe1ff */
[----:B------:R-:W-:Y:S02]  /*32e0*/  CS2R R166, SRZ ;  /* 0x0000000000a67805 */ /* 0x000fe4000001ff00 */
[----:B------:R-:W-:Y:S02]  /*32f0*/  CS2R R94, SRZ ;  /* 0x00000000005e7805 */ /* 0x000fe4000001ff00 */
[----:B------:R-:W-:Y:S02]  /*3300*/  CS2R R170, SRZ ;  /* 0x0000000000aa7805 */ /* 0x000fe4000001ff00 */
[----:B------:R-:W-:Y:S01]  /*3310*/  CS2R R90, SRZ ;  /* 0x00000000005a7805 */ /* 0x000fe2000001ff00 */
[----:B------:R-:W0:Y:S01]  /*3320*/  @P0 LDC R0, c[0x0][0x44c] ;  /* 0x00011300ff000b82 */ /* 0x000e220000000800 */
[----:B------:R-:W-:Y:S01]  /*3330*/  IMAD R7, R188, R7, R6 ;  /* 0x00000007bc077224 */ /* 0x000fe200078e0206 */
[----:B------:R-:W-:Y:S01]  /*3340*/  CS2R R172, SRZ ;  /* 0x0000000000ac7805 */ /* 0x000fe2000001ff00 */
[----:B------:R-:W-:Y:S01]  /*3350*/  IMAD.MOV.U32 R169, RZ, RZ, RZ ;  /* 0x000000ffffa97224 */ /* 0x000fe200078e00ff */
[----:B------:R-:W-:-:S02]  /*3360*/  CS2R R86, SRZ ;  /* 0x0000000000567805 */ /* 0x000fc4000001ff00 */
[----:B------:R-:W-:Y:S02]  /*3370*/  CS2R R174, SRZ ;  /* 0x0000000000ae7805 */ /* 0x000fe4000001ff00 */
[----:B------:R-:W-:Y:S02]  /*3380*/  CS2R R82, SRZ ;  /* 0x0000000000527805 */ /* 0x000fe4000001ff00 */
[----:B------:R-:W-:Y:S01]  /*3390*/  CS2R R176, SRZ ;  /* 0x0000000000b07805 */ /* 0x000fe2000001ff00 */
[----:B------:R-:W1:Y:S01]  /*33a0*/  @P0 LDC R5, c[0x0][0x450] ;  /* 0x00011400ff050b82 */ /* 0x000e620000000800 */
        /* <DEDUP_REMOVED lines=18> */
[----:B------:R-:W-:Y:S01]  /*34d0*/  CS2R R206, SRZ ;  /* 0x0000000000ce7805 */ /* 0x000fe2000001ff00 */
[----:B------:R-:W-:Y:S01]  /*34e0*/  IMAD.U32 R0, RZ, RZ, UR4 ;  /* 0x00000004ff007e24 */ /* 0x000fe2000f8e00ff */
        /* <DEDUP_REMOVED lines=21> */
[----:B------:R-:W0:Y:S02]  /*3640*/  SHFL.IDX PT, R0, R216, RZ, 0x1f ;  /* 0x00001fffd8007589 */ /* 0x000e2400000e0000 */
        /* <DEDUP_REMOVED lines=27> */
.L_x_7434:
[----:B------:R-:W-:Y:S01]  /*3800*/  ULEA.HI UR4, UR36, UR36, URZ, 0x1 ;  /* 0x0000002424047291 */ /* 0x000fe2000f8f083f */
[----:B------:R-:W-:-:S03]  /*3810*/  IMAD.U32 R0, RZ, RZ, UR38 ;  /* 0x00000026ff007e24 */ /* 0x000fc6000f8e00ff */
[----:B------:R-:W-:Y:S02]  /*3820*/  ULOP3.LUT UR4, UR4, 0xfffffffe, URZ, 0xc0, !UPT ;  /* 0xfffffffe04047892 */ /* 0x000fe4000f8ec03f */
[----:B------:R-:W-:Y:S02]  /*3830*/  ISETP.NE.AND P0, PT, R0, 0x3, PT ;  /* 0x000000030000780c */ /* 0x000fe40003f05270 */
[----:B------:R-:W-:-:S06]  /*3840*/  UIADD3 UR4, UR36, -UR4, URZ ;  /* 0x8000000424047290 */ /* 0x000fcc000fffe03f */
[----:B------:R-:W-:-:S05]  /*3850*/  IMAD.U32 R4, RZ, RZ, UR4 ;  /* 0x00000004ff047e24 */ /* 0x000fca000f8e00ff */
[----:B------:R-:W-:-:S04]  /*3860*/  SHF.L.U32 R4, R4, 0x1f, RZ ;  /* 0x0000001f04047819 */ /* 0x000fc800000006ff */
[----:B------:R-:W0:Y:S02]  /*3870*/  SYNCS.PHASECHK.TRANS64.TRYWAIT P1, [R17+URZ+0x38800], R4 ;  /* 0x03880004110075a7 */ /* 0x000e24000802017f */
[----:B0-----:R-:W-:Y:S05]  /*3880*/  @!P1 BRA `(.L_x_7435) ;  /* 0x0000012400909947 */ /* 0x001fea0003800000 */
.L_x_7601:
[----:B------:R-:W-:Y:S05]  /*3890*/  @!P0 BRA `(.L_x_7436) ;  /* 0x0000000000048947 */ /* 0x000fea0003800000 */
[----:B------:R-:W-:Y:S01]  /*38a0*/  BPT.TRAP 0x1 ;  /* 0x000000040000795c */ /* 0x000fe20000300000 */
.L_x_7436:
[----:B------:R-:W-:Y:S01]  /*38b0*/  IMAD R6, R2, 0x8, R17 ;  /* 0x0000000802067824 */ /* 0x000fe200078e0211 */
[----:B------:R-:W-:-:S04]  /*38c0*/  SHF.L.U32 R7, R16, 0x1f, RZ ;  /* 0x0000001f10077819 */ /* 0x000fc800000006ff */
[----:B------:R1:W2:Y:S01]  /*38d0*/  SYNCS.PHASECHK.TRANS64.TRYWAIT P1, [R6+URZ+0x38830], R7 ;  /* 0x03883007060075a7 */ /* 0x0002a2000802017f */
[----:B------:R-:W-:Y:S05]  /*38e0*/  @!P0 BRA `(.L_x_7437) ;  /* 0x0000000000048947 */ /* 0x000fea0003800000 */
[----:B------:R-:W-:Y:S01]  /*38f0*/  BPT.TRAP 0x1 ;  /* 0x000000040000795c */ /* 0x000fe20000300000 */
.L_x_7437:
[----:B------:R-:W-:-:S05]  /*3900*/  VIADD R0, R17, 0x22400 ;  /* 0x0002240011007836 */ /* 0x000fca0000000000 */
[----:B------:R-:W-:-:S04]  /*3910*/  SHF.R.U32.HI R0, RZ, 0x4, R0 ;  /* 0x00000004ff007819 */ /* 0x000fc80000011600 */
[----:B------:R-:W-:Y:S01]  /*3920*/  LOP3.LUT R0, R0, 0x3fff, RZ, 0xc0, !PT ;  /* 0x00003fff00007812 */ /* 0x000fe200078ec0ff */
[----:B--2---:R-:W-:Y:S06]  /*3930*/  @P1 BRA `(.L_x_7438) ;  /* 0x0000000000081947 */ /* 0x004fec0003800000 */
[----:B------:R-:W2:Y:S02]  /*3940*/  SYNCS.PHASECHK.TRANS64.TRYWAIT P1, [R6+URZ+0x38830], R7 ;  /* 0x03883007060075a7 */ /* 0x000ea4000802017f */
[----:B--2---:R-:W-:Y:S05]  /*3950*/  @!P1 BRA `(.L_x_7439) ;  /* 0x0000012400709947 */ /* 0x004fea0003800000 */
.L_x_7438:
[----:B------:R-:W-:Y:S05]  /*3960*/  WARPSYNC.ALL ;  /* 0x0000000000007948 */ /* 0x000fea0003800000 */
[----:B------:R-:W-:Y:S01]  /*3970*/  LOP3.LUT R0, R0, 0x10000, RZ, 0xfc, !PT ;  /* 0x0001000000007812 */ /* 0x000fe200078efcff */
[----:B------:R-:W-:Y:S01]  /*3980*/  VIADD R3, R17, 0x20400 ;  /* 0x0002040011037836 */ /* 0x000fe20000000000 */
[----:B------:R-:W-:-:S03]  /*3990*/  WARPGROUP.ARRIVE ;  /* 0x00000000000079c5 */ /* 0x000fc60000000000 */
[----:B------:R-:W-:Y:S01]  /*39a0*/  IMAD R5, R2, 0x200, R0 ;  /* 0x0000020002057824 */ /* 0x000fe200078e0200 */
[----:B------:R-:W-:Y:S01]  /*39b0*/  UMOV UR7, 0x40000040 ;  /* 0x4000004000077882 */ /* 0x000fe20000000000 */
[----:B------:R-:W-:Y:S01]  /*39c0*/  UMOV UR5, 0x40000040 ;  /* 0x4000004000057882 */ /* 0x000fe20000000000 */
[----:B------:R-:W-:Y:S01]  /*39d0*/  SHF.R.U32.HI R3, RZ, 0x4, R3 ;  /* 0x00000004ff037819 */ /* 0x000fe20000011603 */
[----:B------:R-:W-:Y:S01]  /*39e0*/  UMOV UR11, 0x40000040 ;  /* 0x40000040000b7882 */ /* 0x000fe20000000000 */
[----:B------:R-:W-:Y:S01]  /*39f0*/  R2UR UR6, R5 ;  /* 0x00000000050672ca */ /* 0x000fe200000e0000 */
[----:B------:R-:W-:Y:S01]  /*3a00*/  UMOV UR9, 0x40000040 ;  /* 0x4000004000097882 */ /* 0x000fe20000000000 */
[----:B------:R-:W-:Y:S01]  /*3a10*/  LOP3.LUT R3, R3, 0x3fff, RZ, 0xc0, !PT ;  /* 0x00003fff03037812 */ /* 0x000fe200078ec0ff */
[----:B------:R-:W-:Y:S01]  /*3a20*/  UMOV UR15, 0x40000040 ;  /* 0x40000040000f7882 */ /* 0x000fe20000000000 */
[----:B------:R-:W-:Y:S01]  /*3a30*/  UMOV UR13, 0x40000040 ;  /* 0x40000040000d7882 */ /* 0x000fe20000000000 */
[----:B------:R-:W-:Y:S01]  /*3a40*/  UMOV UR19, 0x40000040 ;  /* 0x4000004000137882 */ /* 0x000fe20000000000 */
[----:B------:R-:W-:Y:S01]  /*3a50*/  LOP3.LUT R3, R3, 0x10000, RZ, 0xfc, !PT ;  /* 0x0001000003037812 */ /* 0x000fe200078efcff */
[----:B------:R-:W-:-:S03]  /*3a60*/  UMOV UR17, 0x40000040 ;  /* 0x4000004000117882 */ /* 0x000fc60000000000 */
[C---:B------:R-:W-:Y:S01]  /*3a70*/  R2UR UR4, R3.reuse ;  /* 0x00000000030472ca */ /* 0x040fe200000e0000 */
[----:B------:R-:W-:Y:S02]  /*3a80*/  VIADD R5, R3, 0x2 ;  /* 0x0000000203057836 */ /* 0x000fe40000000000 */
[----:B------:R-:W-:Y:S02]  /*3a90*/  UIADD3 UR10, UR6, 0x2, URZ ;  /* 0x00000002060a7890 */ /* 0x000fe4000fffe03f */
[----:B------:R-:W-:Y:S01]  /*3aa0*/  UIADD3 UR14, UR6, 0x4, URZ ;  /* 0x00000004060e7890 */ /* 0x000fe2000fffe03f */
[----:B------:R-:W-:Y:S01]  /*3ab0*/  R2UR UR8, R5 ;  /* 0x00000000050872ca */ /* 0x000fe200000e0000 */
[C---:B------:R-:W-:Y:S01]  /*3ac0*/  VIADD R5, R3.reuse, 0x4 ;  /* 0x0000000403057836 */ /* 0x040fe20000000000 */
[----:B------:R-:W-:Y:S01]  /*3ad0*/  UIADD3 UR18, UR6, 0x6, URZ ;  /* 0x0000000606127890 */ /* 0x000fe2000fffe03f */
[----:B------:R-:W-:-:S03]  /*3ae0*/  VIADD R3, R3, 0x6 ;  /* 0x0000000603037836 */ /* 0x000fc60000000000 */
[----:B------:R-:W-:Y:S01]  /*3af0*/  R2UR UR12, R5 ;  /* 0x00000000050c72ca */ /* 0x000fe200000e0000 */
[----:B------:R-:W-:Y:S01]  /*3b00*/  HGMMA.64x64x16.F32 R24, gdesc[UR4], RZ, !UPT, gsb0 ;  /* 0x00e00000041879f0 */ /* 0x000fe2000c0008ff */
[----:B------:R-:W-:Y:S02]  /*3b10*/  R2UR UR16, R3 ;  /* 0x00000000031072ca */ /* 0x000fe400000e0000 */
        /* <DEDUP_REMOVED lines=10> */
[----:B------:R-:W3:Y:S02]  /*3bc0*/  SYNCS.PHASECHK.TRANS64.TRYWAIT P1, [R17+URZ+0x38810], R4 ;  /* 0x03881004110075a7 */ /* 0x000ee4000802017f */
[----:B---3--:R-:W-:Y:S05]  /*3bd0*/  @!P1 BRA `(.L_x_7440) ;  /* 0x0000012000e49947 */ /* 0x008fea0003800000 */
.L_x_7602:
[----:B------:R-:W-:Y:S05]  /*3be0*/  @!P0 BRA `(.L_x_7441) ;  /* 0x0000000000048947 */ /* 0x000fea0003800000 */
[----:B------:R-:W-:Y:S01]  /*3bf0*/  BPT.TRAP 0x1 ;  /* 0x000000040000795c */ /* 0x000fe20000300000 */
.L_x_7441:
[----:B------:R4:W0:Y:S01]  /*3c00*/  SYNCS.PHASECHK.TRANS64.TRYWAIT P1, [R6+URZ+0x38850], R7 ;  /* 0x03885007060075a7 */ /* 0x000822000802017f */
[----:B------:R-:W-:Y:S05]  /*3c10*/  @!P0 BRA `(.L_x_7442) ;  /* 0x0000000000048947 */ /* 0x000fea0003800000 */
[----:B------:R-:W-:Y:S01]  /*3c20*/  BPT.TRAP 0x1 ;  /* 0x000000040000795c */ /* 0x000fe20000300000 */
.L_x_7442:
[C---:B------:R-:W-:Y:S02]  /*3c30*/  VIADD R3, R17.reuse, 0x400 ;  /* 0x0000040011037836 */ /* 0x040fe40000000000 */
[----:B0--3--:R-:W-:-:S03]  /*3c40*/  VIADD R4, R17, 0x26400 ;  /* 0x0002640011047836 */ /* 0x009fc60000000000 */
[----:B------:R-:W-:Y:S02]  /*3c50*/  SHF.R.U32.HI R3, RZ, 0x4, R3 ;  /* 0x00000004ff037819 */ /* 0x000fe40000011603 */
[----:B------:R-:W-:Y:S02]  /*3c60*/  SHF.R.U32.HI R4, RZ, 0x4, R4 ;  /* 0x00000004ff047819 */ /* 0x000fe40000011604 */
[----:B------:R-:W-:Y:S02]  /*3c70*/  LOP3.LUT R3, R3, 0x3fff, RZ, 0xc0, !PT ;  /* 0x00003fff03037812 */ /* 0x000fe400078ec0ff */
[----:B------:R-:W-:Y:S02]  /*3c80*/  LOP3.LUT R4, R4, 0x3fff, RZ, 0xc0, !PT ;  /* 0x00003fff04047812 */ /* 0x000fe400078ec0ff */
[----:B------:R-:W-:Y:S02]  /*3c90*/  LOP3.LUT R3, R3, 0x10000, RZ, 0xfc, !PT ;  /* 0x0001000003037812 */ /* 0x000fe400078efcff */
[----:B------:R-:W-:-:S03]  /*3ca0*/  LOP3.LUT R4, R4, 0x10000, RZ, 0xfc, !PT ;  /* 0x0001000004047812 */ /* 0x000fc600078efcff */
[----:B------:R-:W-:Y:S01]  /*3cb0*/  IMAD R5, R2, 0x1000, R3 ;  /* 0x0000100002057824 */ /* 0x000fe200078e0203 */
[----:B------:R-:W-:Y:S06]  /*3cc0*/  @P1 BRA `(.L_x_7443) ;  /* 0x0000000000081947 */ /* 0x000fec0003800000 */
[----:B------:R-:W0:Y:S02]  /*3cd0*/  SYNCS.PHASECHK.TRANS64.TRYWAIT P1, [R6+URZ+0x38850], R7 ;  /* 0x03885007060075a7 */ /* 0x000e24000802017f */
[----:B0-----:R-:W-:Y:S05]  /*3ce0*/  @!P1 BRA `(.L_x_7444) ;  /* 0x0000012000b49947 */ /* 0x001fea0003800000 */
.L_x_7443:
[C---:B------:R-:W-:Y:S01]  /*3cf0*/  R2UR UR20, R4.reuse ;  /* 0x00000000041472ca */ /* 0x040fe200000e0000 */
[----:B------:R-:W-:Y:S01]  /*3d00*/  WARPGROUP.ARRIVE ;  /* 0x00000000000079c5 */ /* 0x000fe20000000000 */
[C---:B------:R-:W-:Y:S01]  /*3d10*/  R2UR UR22, R5.reuse ;  /* 0x00000000051672ca */ /* 0x040fe200000e0000 */
[----:B------:R-:W-:Y:S01]  /*3d20*/  UMOV UR21, 0x40000040 ;  /* 0x4000004000157882 */ /* 0x000fe20000000000 */
[----:B------:R-:W-:Y:S01]  /*3d30*/  UMOV UR23, 0x40000040 ;  /* 0x4000004000177882 */ /* 0x000fe20000000000 */
[----:B------:R-:W-:Y:S01]  /*3d40*/  VIADD R8, R4, 0x2 ;  /* 0x0000000204087836 */ /* 0x000fe20000000000 */
[----:B------:R-:W-:Y:S01]  /*3d50*/  UMOV UR25, 0x40000040 ;  /* 0x4000004000197882 */ /* 0x000fe20000000000 */
[----:B012-4-:R-:W-:Y:S01]  /*3d60*/  VIADD R7, R5, 0x2 ;  /* 0x0000000205077836 */ /* 0x017fe20000000000 */
[----:B------:R-:W-:Y:S01]  /*3d70*/  UMOV UR27, 0x40000040 ;  /* 0x40000040001b7882 */ /* 0x000fe20000000000 */
[----:B------:R-:W0:Y:S01]  /*3d80*/  S2R R9, SR_TID.X ;  /* 0x0000000000097919 */ /* 0x000e220000002100 */
[----:B------:R-:W-:Y:S01]  /*3d90*/  R2UR UR24, R8 ;  /* 0x00000000081872ca */ /* 0x000fe200000e0000 */
[----:B------:R-:W-:Y:S01]  /*3da0*/  VIADD R8, R4, 0x4 ;  /* 0x0000000404087836 */ /* 0x000fe20000000000 */
[----:B------:R-:W-:Y:S01]  /*3db0*/  R2UR UR26, R7 ;  /* 0x00000000071a72ca */ /* 0x000fe200000e0000 */
[C---:B------:R-:W-:Y:S01]  /*3dc0*/  VIADD R7, R5.reuse, 0x4 ;  /* 0x0000000405077836 */ /* 0x040fe20000000000 */
[----:B------:R-:W-:Y:S01]  /*3dd0*/  ULDC UR6, c[0x0][0x448] ;  /* 0x0001120000067ab9 */ /* 0x000fe20000000800 */
[----:B------:R-:W-:Y:S01]  /*3de0*/  HGMMA.64x64x16.F32 R24, gdesc[UR20], R24, gsb0 ;  /* 0x00e00000141879f0 */ /* 0x000fe20008000818 */
[----:B------:R-:W-:Y:S01]  /*3df0*/  VIADD R10, R5, 0x800 ;  /* 0x00000800050a7836 */ /* 0x000fe20000000000 */
[----:B------:R-:W-:Y:S01]  /*3e00*/  UISETP.NE.AND UP1, UPT, UR6, 0x1, UPT ;  /* 0x000000010600788c */ /* 0x000fe2000bf25270 */
[----:B------:R-:W-:Y:S01]  /*3e10*/  IMAD.MOV.U32 R15, RZ, RZ, -0x40 ;  /* 0xffffffc0ff0f7424 */ /* 0x000fe200078e00ff */
[----:B------:R-:W1:Y:S01]  /*3e20*/  S2R R57, SR_TID.X ;  /* 0x0000000000397919 */ /* 0x000e620000002100 */
[----:B------:R-:W-:Y:S01]  /*3e30*/  IMAD R205, R2, 0x1000, R19 ;  /* 0x0000100002cd7824 */ /* 0x000fe200078e0213 */
[----:B------:R-:W-:Y:S01]  /*3e40*/  UMOV UR11, 0x40000040 ;  /* 0x40000040000b7882 */ /* 0x000fe20000000000 */
[----:B------:R-:W-:-:S02]  /*3e50*/  UMOV UR7, UR41 ;  /* 0x0000002900077c82 */ /* 0x000fc40008000000 */
[C---:B------:R-:W-:Y:S01]  /*3e60*/  VIADD R206, R205.reuse, 0x80 ;  /* 0x00000080cdce7836 */ /* 0x040fe20000000000 */
[----:B------:R-:W-:-:S03]  /*3e70*/  R2UR UR10, R205 ;  /* 0x00000000cd0a72ca */ /* 0x000fc600000e0000 */
[----:B------:R-:W-:Y:S01]  /*3e80*/  @UP1 ULDC UR6, c[0x0][0x44c] ;  /* 0x0001130000061ab9 */ /* 0x000fe20000000800 */
[----:B------:R-:W-:Y:S01]  /*3e90*/  @UP1 ULDC UR15, c[0x0][0x450] ;  /* 0x00011400000f1ab9 */ /* 0x000fe20000000800 */
[----:B0-----:R-:W-:Y:S02]  /*3ea0*/  SHF.R.U32.HI R9, RZ, 0x7, R9 ;  /* 0x00000007ff097819 */ /* 0x001fe40000011609 */
[----:B-1----:R-:W-:Y:S01]  /*3eb0*/  LOP3.LUT R57, R57, 0x7f, RZ, 0xc0, !PT ;  /* 0x0000007f39397812 */ /* 0x002fe200078ec0ff */
[----:B------:R-:W-:Y:S02]  /*3ec0*/  WARPGROUP.DEPBAR.LE gsb0, 0x0 ;  /* 0x00008000000079c5 */ /* 0x000fe40000010000 */
[----:B------:R-:W-:-:S06]  /*3ed0*/  WARPGROUP.ARRIVE ;  /* 0x00000000000079c5 */ /* 0x000fcc0000000000 */
[----:B------:R-:W-:Y:S01]  /*3ee0*/  HGMMA.64x64x16.F32 R24, gdesc[UR24], R24, gsb0 ;  /* 0x00e00000181879f0 */ /* 0x000fe20008000818 */
[----:B------:R-:W-:Y:S01]  /*3ef0*/  R2UR UR24, R8 ;  /* 0x00000000081872ca */ /* 0x000fe200000e0000 */
[----:B------:R-:W-:Y:S01]  /*3f00*/  UMOV UR25, 0x40000040 ;  /* 0x4000004000197882 */ /* 0x000fe20000000000 */
[----:B------:R-:W-:Y:S01]  /*3f10*/  R2UR UR26, R7 ;  /* 0x00000000071a72ca */ /* 0x000fe200000e0000 */
[----:B------:R-:W-:Y:S01]  /*3f20*/  UMOV UR27, 0x40000040 ;  /* 0x40000040001b7882 */ /* 0x000fe20000000000 */
[----:B------:R-:W-:Y:S02]  /*3f30*/  VIADD R8, R4, 0x6 ;  /* 0x0000000604087836 */ /* 0x000fe40000000000 */
[----:B------:R-:W-:Y:S01]  /*3f40*/  VIADD R7, R5, 0x6 ;  /* 0x0000000605077836 */ /* 0x000fe20000000000 */
        /* <DEDUP_REMOVED lines=115> */
[----:B------:R-:W0:Y:S01]  /*4680*/  SHFL.IDX PT, R7, R9, RZ, 0x1f ;  /* 0x00001fff09077589 */ /* 0x000e2200000e0000 */
[----:B------:R-:W-:Y:S01]  /*4690*/  VIADD R8, R4, 0x800 ;  /* 0x0000080004087836 */ /* 0x000fe20000000000 */
[----:B0-----:R-:W-:-:S04]  /*46a0*/  ISETP.GT.AND P1, PT, R7, 0x7f, PT ;  /* 0x0000007f0700780c */ /* 0x001fc80003f24270 */
[----:B------:R-:W-:-:S05]  /*46b0*/  SEL R7, RZ, 0x2, !P1 ;  /* 0x00000002ff077807 */ /* 0x000fca0004800000 */
[C---:B------:R-:W-:Y:S02]  /*46c0*/  IMAD.IADD R9, R7.reuse, 0x1, R8 ;  /* 0x0000000107097824 */ /* 0x040fe400078e0208 */
[----:B------:R-:W-:Y:S01]  /*46d0*/  IMAD.IADD R11, R7, 0x1, R10 ;  /* 0x00000001070b7824 */ /* 0x000fe200078e020a */
[----:B------:R-:W-:Y:S02]  /*46e0*/  WARPGROUP.DEPBAR.LE gsb0, 0x0 ;  /* 0x00008000000079c5 */ /* 0x000fe40000010000 */
[----:B------:R-:W-:-:S06]  /*46f0*/  WARPGROUP.ARRIVE ;  /* 0x00000000000079c5 */ /* 0x000fcc0000000000 */
[----:B------:R-:W-:Y:S01]  /*4700*/  HGMMA.64x64x16.F32 R24, gdesc[UR24], R24, gsb0 ;  /* 0x00e00000181879f0 */ /* 0x000fe20008000818 */
[----:B------:R-:W-:Y:S01]  /*4710*/  R2UR UR24, R9 ;  /* 0x00000000091872ca */ /* 0x000fe200000e0000 */
[----:B------:R-:W-:Y:S01]  /*4720*/  UMOV UR25, 0x40000040 ;  /* 0x4000004000197882 */ /* 0x000fe20000000000 */
[----:B------:R-:W-:Y:S01]  /*4730*/  R2UR UR26, R11 ;  /* 0x000000000b1a72ca */ /* 0x000fe200000e0000 */
[----:B------:R-:W-:Y:S01]  /*4740*/  UMOV UR27, 0x40000040 ;  /* 0x40000040001b7882 */ /* 0x000fe20000000000 */
[----:B------:R-:W-:-:S05]  /*4750*/  IMAD.MOV.U32 R11, RZ, RZ, 0x4 ;  /* 0x00000004ff0b7424 */ /* 0x000fca00078e00ff */
[C---:B------:R-:W-:Y:S02]  /*4760*/  SEL R9, R11.reuse, 0x2, P1 ;  /* 0x000000020b097807 */ /* 0x040fe40000800000 */
[----:B------:R-:W-:-:S03]  /*4770*/  SEL R11, R11, 0x6, !P1 ;  /* 0x000000060b0b7807 */ /* 0x000fc60004800000 */
[--C-:B------:R-:W-:Y:S02]  /*4780*/  IMAD.IADD R12, R8, 0x1, R9.reuse ;  /* 0x00000001080c7824 */ /* 0x100fe400078e0209 */
[----:B------:R-:W-:Y:S02]  /*4790*/  IMAD.IADD R13, R10, 0x1, R9 ;  /* 0x000000010a0d7824 */ /* 0x000fe400078e0209 */
[--C-:B------:R-:W-:Y:S02]  /*47a0*/  IMAD.IADD R8, R8, 0x1, R11.reuse ;  /* 0x0000000108087824 */ /* 0x100fe400078e020b */
        /* <DEDUP_REMOVED lines=8> */
[----:B------:R-:W-:Y:S02]  /*4830*/  WARPGROUP.DEPBAR.LE gsb0, 0x0 ;  /* 0x00008000000079c5 */ /* 0x000fe40000010000 */
[----:B------:R-:W-:-:S09]  /*4840*/  WARPGROUP.ARRIVE ;  /* 0x00000000000079c5 */ /* 0x000fd20000000000 */
[----:B------:R-:W-:Y:S01]  /*4850*/  HGMMA.64x64x16.F32 R24, gdesc[UR24], R24, gsb0 ;  /* 0x00e00000181879f0 */ /* 0x000fe20008000818 */
[----:B------:R-:W-:Y:S01]  /*4860*/  R2UR UR24, R8 ;  /* 0x00000000081872ca */ /* 0x000fe200000e0000 */
[----:B------:R-:W-:Y:S01]  /*4870*/  UMOV UR25, 0x40000040 ;  /* 0x4000004000197882 */ /* 0x000fe20000000000 */
[----:B------:R-:W-:Y:S01]  /*4880*/  R2UR UR26, R10 ;  /* 0x000000000a1a72ca */ /* 0x000fe200000e0000 */
[----:B------:R-:W-:Y:S01]  /*4890*/  UMOV UR27, 0x40000040 ;  /* 0x40000040001b7882 */ /* 0x000fe20000000000 */
[----:B------:R-:W-:Y:S02]  /*48a0*/  IMAD.MOV.U32 R8, RZ, RZ, 0x28 ;  /* 0x00000028ff087424 */ /* 0x000fe400078e00ff */
[----:B------:R-:W-:-:S03]  /*48b0*/  IMAD.MOV.U32 R10, RZ, RZ, 0xa00 ;  /* 0x00000a00ff0a7424 */ /* 0x000fc600078e00ff */
[----:B------:R-:W-:Y:S02]  /*48c0*/  SEL R8, R8, 0x26, P1 ;  /* 0x0000002608087807 */ /* 0x000fe40000800000 */
[----:B------:R-:W-:Y:S02]  /*48d0*/  SEL R10, R10, 0x980, P1 ;  /* 0x000009800a0a7807 */ /* 0x000fe40000800000 */
[----:B------:R-:W-:Y:S02]  /*48e0*/  LOP3.LUT R8, R8, 0x6, RZ, 0xc0, !PT ;  /* 0x0000000608087812 */ /* 0x000fe400078ec0ff */
[----:B------:R-:W-:-:S04]  /*48f0*/  LOP3.LUT R13, R10, 0xa00, RZ, 0xc0, !PT ;  /* 0x00000a000a0d7812 */ /* 0x000fc800078ec0ff */
[CC--:B------:R-:W-:Y:S02]  /*4900*/  IADD3 R10, R8.reuse, R13.reuse, R4 ;  /* 0x0000000d080a7210 */ /* 0x0c0fe40007ffe004 */
[----:B------:R-:W-:Y:S01]  /*4910*/  IADD3 R8, R8, R13, R5 ;  /* 0x0000000d08087210 */ /* 0x000fe20007ffe005 */
        /* <DEDUP_REMOVED lines=8> */
[----:B------:R-:W-:Y:S02]  /*49a0*/  VIADD R10, R5, 0xa00 ;  /* 0x00000a00050a7836 */ /* 0x000fe40000000000 */
[C---:B------:R-:W-:Y:S02]  /*49b0*/  IMAD.IADD R12, R7.reuse, 0x1, R8 ;  /* 0x00000001070c7824 */ /* 0x040fe400078e0208 */
[----:B------:R-:W-:Y:S01]  /*49c0*/  IMAD.IADD R13, R7, 0x1, R10 ;  /* 0x00000001070d7824 */ /* 0x000fe200078e020a */
[----:B------:R-:W-:-:S02]  /*49d0*/  WARPGROUP.DEPBAR.LE gsb0, 0x0 ;  /* 0x00008000000079c5 */ /* 0x000fc40000010000 */
[----:B------:R-:W-:-:S06]  /*49e0*/  WARPGROUP.ARRIVE ;  /* 0x00000000000079c5 */ /* 0x000fcc0000000000 */
[----:B------:R-:W-:Y:S01]  /*49f0*/  HGMMA.64x64x16.F32 R24, gdesc[UR24], R24, gsb0 ;  /* 0x00e00000181879f0 */ /* 0x000fe20008000818 */
[----:B------:R-:W-:Y:S01]  /*4a00*/  R2UR UR24, R12 ;  /* 0x000000000c1872ca */ /* 0x000fe200000e0000 */
[----:B------:R-:W-:Y:S01]  /*4a10*/  UMOV UR25, 0x40000040 ;  /* 0x4000004000197882 */ /* 0x000fe20000000000 */
[----:B------:R-:W-:Y:S01]  /*4a20*/  R2UR UR26, R13 ;  /* 0x000000000d1a72ca */ /* 0x000fe200000e0000 */
[----:B------:R-:W-:Y:S01]  /*4a30*/  UMOV UR27, 0x40000040 ;  /* 0x40000040001b7882 */ /* 0x000fe20000000000 */
[C---:B------:R-:W-:Y:S02]  /*4a40*/  IMAD.IADD R12, R9.reuse, 0x1, R8 ;  /* 0x00000001090c7824 */ /* 0x040fe400078e0208 */
[----:B------:R-:W-:Y:S02]  /*4a50*/  IMAD.IADD R13, R9, 0x1, R10 ;  /* 0x00000001090d7824 */ /* 0x000fe400078e020a */
        /* <DEDUP_REMOVED lines=98> */
[----:B------:R-:W-:-:S04]  /*5080*/  SEL R7, R13, 0x3e, P1 ;  /* 0x0000003e0d077807 */ /* 0x000fc80000800000 */
[----:B------:R-:W-:Y:S01]  /*5090*/  LOP3.LUT R7, R7, 0x6, RZ, 0xc0, !PT ;  /* 0x0000000607077812 */ /* 0x000fe200078ec0ff */
[----:B------:R-:W-:Y:S02]  /*50a0*/  WARPGROUP.DEPBAR.LE gsb0, 0x0 ;  /* 0x00008000000079c5 */ /* 0x000fe40000010000 */
[----:B------:R-:W-:-:S06]  /*50b0*/  WARPGROUP.ARRIVE ;  /* 0x00000000000079c5 */ /* 0x000fcc0000000000 */
[----:B------:R-:W-:Y:S01]  /*50c0*/  HGMMA.64x64x16.F32 R24, gdesc[UR24], R24, gsb0 ;  /* 0x00e00000181879f0 */ /* 0x000fe20008000818 */
[----:B------:R-:W-:Y:S01]  /*50d0*/  R2UR UR24, R8 ;  /* 0x00000000081872ca */ /* 0x000fe200000e0000 */
[----:B------:R-:W-:Y:S01]  /*50e0*/  UMOV UR25, 0x40000040 ;  /* 0x4000004000197882 */ /* 0x000fe20000000000 */
[----:B------:R-:W-:Y:S01]  /*50f0*/  R2UR UR26, R10 ;  /* 0x000000000a1a72ca */ /* 0x000fe200000e0000 */
[----:B------:R-:W-:Y:S01]  /*5100*/  UMOV UR27, 0x40000040 ;  /* 0x40000040001b7882 */ /* 0x000fe20000000000 */
[----:B------:R-:W-:Y:S02]  /*5110*/  IMAD.MOV.U32 R8, RZ, RZ, 0x1000 ;  /* 0x00001000ff087424 */ /* 0x000fe400078e00ff */
[----:B------:R-:W-:-:S03]  /*5120*/  IMAD R10, R168, R15, 0x41 ;  /* 0x00000041a80a7424 */ /* 0x000fc600078e020f */
[----:B------:R-:W-:Y:S02]  /*5130*/  SEL R8, R8, 0xf80, P1 ;  /* 0x00000f8008087807 */ /* 0x000fe40000800000 */
[----:B------:R-:W-:Y:S02]  /*5140*/  PLOP3.LUT P1, PT, PT, PT, UP1, 0x80, 0x0 ;  /* 0x000000000000781c */ /* 0x000fe40003f2f018 */
[----:B------:R-:W-:-:S04]  /*5150*/  LOP3.LUT R8, R8, 0x1e00, RZ, 0xc0, !PT ;  /* 0x00001e0008087812 */ /* 0x000fc800078ec0ff */
[CC--:B------:R-:W-:Y:S02]  /*5160*/  IADD3 R9, R7.reuse, R8.reuse, R4 ;  /* 0x0000000807097210 */ /* 0x0c0fe40007ffe004 */
[----:B------:R-:W-:Y:S01]  /*5170*/  IADD3 R5, R7, R8, R5 ;  /* 0x0000000807057210 */ /* 0x000fe20007ffe005 */
[----:B------:R-:W-:-:S04]  /*5180*/  VIADD R8, R190, UR41 ;  /* 0x00000029be087c36 */ /* 0x000fc80008000000 */
[----:B------:R-:W-:Y:S01]  /*5190*/  @P1 IMAD.HI.U32 R7, R8, UR6, RZ ;  /* 0x0000000608071c27 */ /* 0x000fe2000f8e00ff */
[----:B------:R-:W-:-:S04]  /*51a0*/  @UP1 ULDC UR6, c[0x0][0x450] ;  /* 0x0001140000061ab9 */ /* 0x000fc80000000800 */
[----:B------:R-:W-:Y:S01]  /*51b0*/  @P1 SHF.R.U32.HI R8, RZ, UR6, R7 ;  /* 0x00000006ff081c19 */ /* 0x000fe20008011607 */
[C---:B------:R-:W-:Y:S01]  /*51c0*/  IMAD R7, R168.reuse, -0x40, R13 ;  /* 0xffffffc0a8077824 */ /* 0x040fe200078e020d */
[----:B------:R-:W-:Y:S01]  /*51d0*/  ULDC UR6, c[0x0][0xa80] ;  /* 0x0002a00000067ab9 */ /* 0x000fe20000000800 */
[----:B------:R-:W-:Y:S02]  /*51e0*/  VIADD R168, R168, 0xfffffffe ;  /* 0xfffffffea8a87836 */ /* 0x000fe40000000000 */
[----:B------:R-:W0:Y:S03]  /*51f0*/  SHFL.IDX PT, R11, R8, RZ, 0x1c1f ;  /* 0x001c1fff080b7589 */ /* 0x000e2600000e0000 */
[----:B------:R-:W-:Y:S01]  /*5200*/  R2UR UR30, R168 ;  /* 0x00000000a81e72ca */ /* 0x000fe200000e0000 */
[----:B------:R-:W1:Y:S01]  /*5210*/  SHFL.IDX PT, R8, R8, 0x1, 0x1c1f ;  /* 0x003c1f0008087f89 */ /* 0x000e6200000e0000 */
[----:B------:R-:W-:-:S02]  /*5220*/  WARPGROUP.DEPBAR.LE gsb0, 0x0 ;  /* 0x00008000000079c5 */ /* 0x000fc40000010000 */
[----:B------:R-:W-:-:S06]  /*5230*/  WARPGROUP.ARRIVE ;  /* 0x00000000000079c5 */ /* 0x000fcc0000000000 */
[----:B------:R-:W-:Y:S01]  /*5240*/  HGMMA.64x64x16.F32 R24, gdesc[UR24], R24, gsb0 ;  /* 0x00e00000181879f0 */ /* 0x000fe20008000818 */
[----:B------:R-:W-:Y:S01]  /*5250*/  R2UR UR24, R9 ;  /* 0x00000000091872ca */ /* 0x000fe200000e0000 */
[----:B------:R-:W-:Y:S01]  /*5260*/  UMOV UR25, 0x40000040 ;  /* 0x4000004000197882 */ /* 0x000fe20000000000 */
[----:B------:R-:W-:Y:S01]  /*5270*/  R2UR UR26, R5 ;  /* 0x00000000051a72ca */ /* 0x000fe200000e0000 */
[----:B------:R-:W-:Y:S01]  /*5280*/  UMOV UR27, 0x40000040 ;  /* 0x40000040001b7882 */ /* 0x000fe20000000000 */
[----:B------:R-:W2:Y:S08]  /*5290*/  LDC R5, c[0x0][0x2f0] ;  /* 0x0000bc00ff057b82 */ /* 0x000eb00000000800 */
[----:B------:R-:W3:Y:S01]  /*52a0*/  LDC R9, c[0x0][0x288] ;  /* 0x0000a200ff097b82 */ /* 0x000ee20000000800 */
[----:B--2---:R-:W-:-:S02]  /*52b0*/  IMAD R7, R188, R5, R7 ;  /* 0x00000005bc077224 */ /* 0x004fc400078e0207 */
[----:B------:R-:W-:Y:S02]  /*52c0*/  IMAD R10, R188, R5, R10 ;  /* 0x00000005bc0a7224 */ /* 0x000fe400078e020a */
[----:B------:R-:W-:-:S03]  /*52d0*/  IMAD.IADD R7, R7, 0x1, -R18 ;  /* 0x0000000107077824 */ /* 0x000fc600078e0a12 */
[----:B---3--:R-:W-:Y:S01]  /*52e0*/  IADD3 R10, R10, -R9, -R18 ;  /* 0x800000090a0a7210 */ /* 0x008fe20007ffe812 */
[----:B------:R-:W-:-:S03]  /*52f0*/  IMAD R5, R188, R5, -R9 ;  /* 0x00000005bc057224 */ /* 0x000fc600078e0a09 */
[----:B0-----:R-:W-:Y:S02]  /*5300*/  VIADDMNMX R11, R11, R10, R7, PT ;  /* 0x0000000a0b0b7246 */ /* 0x001fe40003800107 */
[----:B------:R-:W-:Y:S02]  /*5310*/  R2UR UR14, R5 ;  /* 0x00000000050e72ca */ /* 0x000fe400000e0000 */
[C---:B------:R-:W-:Y:S02]  /*5320*/  ISETP.GT.AND P2, PT, R11.reuse, RZ, PT ;  /* 0x000000ff0b00720c */ /* 0x040fe40003f44270 */
[C---:B------:R-:W-:Y:S02]  /*5330*/  ISETP.GT.AND P3, PT, R11.reuse, 0x1, PT ;  /* 0x000000010b00780c */ /* 0x040fe40003f64270 */
[----:B------:R-:W-:Y:S01]  /*5340*/  ISETP.GT.AND P4, PT, R11, 0x8, PT ;  /* 0x000000080b00780c */ /* 0x000fe20003f84270 */
[----:B------:R-:W-:Y:S02]  /*5350*/  WARPGROUP.DEPBAR.LE gsb0, 0x0 ;  /* 0x00008000000079c5 */ /* 0x000fe40000010000 */
[----:B------:R-:W-:-:S06]  /*5360*/  WARPGROUP.ARRIVE ;  /* 0x00000000000079c5 */ /* 0x000fcc0000000000 */
[----:B------:R-:W-:Y:S03]  /*5370*/  HGMMA.64x64x16.F32 R24, gdesc[UR24], R24, gsb0 ;  /* 0x00e00000181879f0 */ /* 0x000fe60008000818 */
[----:B------:R-:W-:Y:S02]  /*5380*/  WARPGROUP.DEPBAR.LE gsb0, 0x0 ;  /* 0x00008000000079c5 */ /* 0x000fe40000010000 */
[----:B------:R-:W-:Y:S02]  /*5390*/  FSEL R24, R24, -INF , P2 ;  /* 0xff80000018187808 */ /* 0x000fe40001000000 */
        /* <DEDUP_REMOVED lines=41> */
[----:B------:R-:W-:Y:S02]  /*5630*/  FMNMX.FTZ R12, R52, R11, !PT ;  /* 0x0000000b340c7209 */ /* 0x000fe40007810000 */
[----:B-1----:R-:W-:Y:S02]  /*5640*/  VIADDMNMX R11, R8, R10, R7, PT ;  /* 0x0000000a080b7246 */ /* 0x002fe40003800107 */
[----:B------:R-:W-:Y:S02]  /*5650*/  FMNMX.FTZ R12, R53, R12, !PT ;  /* 0x0000000c350c7209 */ /* 0x000fe40007810000 */
[----:B------:R-:W-:-:S02]  /*5660*/  ISETP.GT.AND P2, PT, R11, RZ, PT ;  /* 0x000000ff0b00720c */ /* 0x000fc40003f44270 */
[C---:B------:R-:W-:Y:S01]  /*5670*/  ISETP.GT.AND P3, PT, R11.reuse, 0x1, PT ;  /* 0x000000010b00780c */ /* 0x040fe20003f64270 */
[----:B------:R-:W0:Y:S01]  /*5680*/  SHFL.BFLY PT, R13, R12, 0x2, 0x1f ;  /* 0x0c401f000c0d7f89 */ /* 0x000e2200000e0000 */
[----:B------:R-:W-:Y:S02]  /*5690*/  ISETP.GT.AND P4, PT, R11, 0x8, PT ;  /* 0x000000080b00780c */ /* 0x000fe40003f84270 */
        /* <DEDUP_REMOVED lines=14> */
[----:B0-----:R-:W-:Y:S02]  /*5780*/  FMNMX.FTZ R10, R12, R13, !PT ;  /* 0x0000000d0c0a7209 */ /* 0x001fe40007810000 */
[----:B------:R-:W-:-:S02]  /*5790*/  ISETP.GT.AND P2, PT, R11, 0x19, PT ;  /* 0x000000190b00780c */ /* 0x000fc40003f44270 */
[----:B------:R-:W-:Y:S01]  /*57a0*/  FSEL R38, R38, -INF , P3 ;  /* 0xff80000026267808 */ /* 0x000fe20001800000 */
[----:B------:R-:W0:Y:S01]  /*57b0*/  SHFL.BFLY PT, R15, R10, 0x1, 0x1f ;  /* 0x0c201f000a0f7f89 */ /* 0x000e2200000e0000 */
[----:B------:R-:W-:Y:S02]  /*57c0*/  FMNMX.FTZ R13, R35, R8, !PT ;  /* 0x00000008230d7209 */ /* 0x000fe40007810000 */
[----:B------:R-:W-:Y:S02]  /*57d0*/  ISETP.GT.AND P3, PT, R11, 0x20, PT ;  /* 0x000000200b00780c */ /* 0x000fe40003f64270 */
[----:B------:R-:W-:Y:S02]  /*57e0*/  FSEL R39, R39, -INF , P2 ;  /* 0xff80000027277808 */ /* 0x000fe40001000000 */
[----:B------:R-:W-:Y:S02]  /*57f0*/  FMNMX.FTZ R8, R38, R13, !PT ;  /* 0x0000000d26087209 */ /* 0x000fe40007810000 */
[----:B------:R-:W-:-:S02]  /*5800*/  ISETP.GT.AND P2, PT, R11, 0x21, PT ;  /* 0x000000210b00780c */ /* 0x000fc40003f44270 */
[----:B------:R-:W-:Y:S02]  /*5810*/  FSEL R42, R42, -INF , P3 ;  /* 0xff8000002a2a7808 */ /* 0x000fe40001800000 */
        /* <DEDUP_REMOVED lines=16> */
[----:B0-----:R-:W-:-:S02]  /*5920*/  FMNMX.FTZ R7, R10, R15, !PT ;  /* 0x0000000f0a077209 */ /* 0x001fc40007810000 */
[----:B------:R-:W-:Y:S02]  /*5930*/  ISETP.GT.AND P3, PT, R11, 0x39, PT ;  /* 0x000000390b00780c */ /* 0x000fe40003f64270 */
[----:B------:R-:W-:Y:S01]  /*5940*/  FSEL R54, R54, -INF , P2 ;  /* 0xff80000036367808 */ /* 0x000fe20001000000 */
[----:B------:R-:W-:Y:S01]  /*5950*/  FMUL.FTZ R10, R7, UR6 ;  /* 0x00000006070a7c20 */ /* 0x000fe20008410000 */
[----:B------:R-:W-:Y:S02]  /*5960*/  FMNMX.FTZ R13, R51, R8, !PT ;  /* 0x00000008330d7209 */ /* 0x000fe40007810000 */
        /* <DEDUP_REMOVED lines=22> */
[----:B------:R-:W-:Y:S08]  /*5ad0*/  MUFU.EX2 R10, R10 ;  /* 0x0000000a000a7308 */ /* 0x000ff00000000800 */
[----:B------:R-:W1:Y:S01]  /*5ae0*/  MUFU.EX2 R11, R11 ;  /* 0x0000000b000b7308 */ /* 0x000e620000000800 */
[----:B0-----:R-:W-:-:S05]  /*5af0*/  FMNMX.FTZ R25, R8, R25, !PT ;  /* 0x0000001908197209 */ /* 0x001fca0007810000 */
[----:B------:R-:W0:Y:S02]  /*5b00*/  SHFL.BFLY PT, R8, R25, 0x1, 0x1f ;  /* 0x0c201f0019087f89 */ /* 0x000e2400000e0000 */
[----:B------:R-:W-:Y:S08]  /*5b10*/  MUFU.EX2 R12, R12 ;  /* 0x0000000c000c7308 */ /* 0x000ff00000000800 */
[----:B------:R-:W2:Y:S01]  /*5b20*/  MUFU.EX2 R13, R13 ;  /* 0x0000000d000d7308 */ /* 0x000ea20000000800 */
[----:B-1----:R-:W-:Y:S01]  /*5b30*/  F2FP.F16.F32.PACK_AB R152, R11, R10 ;  /* 0x0000000a0b98723e */ /* 0x002fe200000000ff */
[----:B------:R-:W-:-:S06]  /*5b40*/  FADD.FTZ R11, R10, R11 ;  /* 0x0000000b0a0b7221 */ /* 0x000fcc0000010000 */
[----:B------:R-:W-:Y:S01]  /*5b50*/  MUFU.EX2 R14, R14 ;  /* 0x0000000e000e7308 */ /* 0x000fe20000000800 */
[----:B0-----:R-:W-:-:S07]  /*5b60*/  FMNMX.FTZ R8, R25, R8, !PT ;  /* 0x0000000819087209 */ /* 0x001fce0007810000 */
[----:B------:R-:W0:Y:S01]  /*5b70*/  MUFU.EX2 R15, R15 ;  /* 0x0000000f000f7308 */ /* 0x000e220000000800 */
[C---:B--2---:R-:W-:Y:S01]  /*5b80*/  F2FP.F16.F32.PACK_AB R154, R13.reuse, R12 ;  /* 0x0000000c0d9a723e */ /* 0x044fe200000000ff */
[----:B------:R-:W-:Y:S01]  /*5b90*/  FADD.FTZ R12, R12, R11 ;  /* 0x0000000b0c0c7221 */ /* 0x000fe20000010000 */
[C---:B------:R-:W-:Y:S01]  /*5ba0*/  FMUL.FTZ R24, R8.reuse, UR6 ;  /* 0x0000000608187c20 */ /* 0x040fe20008410000 */
[----:B------:R-:W-:Y:S02]  /*5bb0*/  FSETP.NEU.FTZ.AND P2, PT, R8, -INF , PT ;  /* 0xff8000000800780b */ /* 0x000fe40003f5d000 */
[----:B------:R-:W-:Y:S02]  /*5bc0*/  FADD.FTZ R13, R13, R12 ;  /* 0x0000000c0d0d7221 */ /* 0x000fe40000010000 */
[----:B------:R-:W-:Y:S01]  /*5bd0*/  FSEL R25, R24, RZ, P2 ;  /* 0x000000ff18197208 */ /* 0x000fe20001000000 */
[----:B------:R-:W-:Y:S01]  /*5be0*/  MUFU.EX2 R20, R20 ;  /* 0x0000001400147308 */ /* 0x000fe20000000800 */
[----:B------:R-:W-:-:S03]  /*5bf0*/  ISETP.NE.AND P2, PT, R57, RZ, PT ;  /* 0x000000ff3900720c */ /* 0x000fc60003f45270 */
        /* <DEDUP_REMOVED lines=25> */
[----:B------:R-:W-:-:S07]  /*5d90*/  @!P2 PRMT R6, RZ, 0x654, R6 ;  /* 0x00000654ff06a816 */ /* 0x000fce0000000006 */
[----:B------:R-:W-:Y:S08]  /*5da0*/  MUFU.EX2 R179, R179 ;  /* 0x000000b300b37308 */ /* 0x000ff00000000800 */
[----:B------:R-:W2:Y:S01]  /*5db0*/  MUFU.EX2 R180, R180 ;  /* 0x000000b400b47308 */ /* 0x000ea20000000800 */
[----:B0-----:R-:W-:Y:S01]  /*5dc0*/  F2FP.F16.F32.PACK_AB R153, R178, R177 ;  /* 0x000000b1b299723e */ /* 0x001fe200000000ff */
[----:B------:R-:W-:-:S06]  /*5dd0*/  FADD.FTZ R178, R177, R178 ;  /* 0x000000b2b1b27221 */ /* 0x000fcc0000010000 */
[----:B------:R-:W0:Y:S08]  /*5de0*/  MUFU.EX2 R21, R21 ;  /* 0x0000001500157308 */ /* 0x000e300000000800 */
[----:B------:R-:W-:Y:S01]  /*5df0*/  MUFU.EX2 R181, R181 ;  /* 0x000000b500b57308 */ /* 0x000fe20000000800 */
[----:B--2---:R-:W-:Y:S01]  /*5e00*/  F2FP.F16.F32.PACK_AB R155, R180, R179 ;  /* 0x000000b3b49b723e */ /* 0x004fe200000000ff */
[----:B------:R-:W-:Y:S01]  /*5e10*/  BAR.SYNC.DEFER_BLOCKING 0xf, 0x100 ;  /* 0x03c4000000007b1d */ /* 0x000fe20000010000 */
[----:B------:R-:W-:-:S04]  /*5e20*/  FADD.FTZ R179, R179, R178 ;  /* 0x000000b2b3b37221 */ /* 0x000fc80000010000 */
        /* <DEDUP_REMOVED lines=8> */
[----:B------:R2:W-:Y:S01]  /*5eb0*/  STSM.16.M88.4 [R185+0x36400], R152 ;  /* 0x03640098b9007844 */ /* 0x0005e20000000200 */
[----:B------:R-:W-:-:S04]  /*5ec0*/  FADD.FTZ R181, R181, R180 ;  /* 0x000000b4b5b57221 */ /* 0x000fc80000010000 */
[----:B------:R-:W-:Y:S01]  /*5ed0*/  FADD.FTZ R182, R182, R181 ;  /* 0x000000b5b6b67221 */ /* 0x000fe20000010000 */
[----:B------:R-:W-:Y:S08]  /*5ee0*/  MUFU.EX2 R169, R169 ;  /* 0x000000a900a97308 */ /* 0x000ff00000000800 */
[----:B------:R-:W3:Y:S01]  /*5ef0*/  MUFU.EX2 R170, R170 ;  /* 0x000000aa00aa7308 */ /* 0x000ee20000000800 */
[----:B0-----:R-:W-:Y:S01]  /*5f00*/  F2FP.F16.F32.PACK_AB R159, R196, R183 ;  /* 0x000000b7c49f723e */ /* 0x001fe200000000ff */
[----:B------:R-:W-:-:S04]  /*5f10*/  FADD.FTZ R183, R183, R182 ;  /* 0x000000b6b7b77221 */ /* 0x000fc80000010000 */
[----:B------:R2:W-:Y:S01]  /*5f20*/  STSM.16.M88.4 [R189], R156 ;  /* 0x0000009cbd007844 */ /* 0x0005e20000000200 */
[----:B------:R-:W-:Y:S01]  /*5f30*/  FADD.FTZ R196, R196, R183 ;  /* 0x000000b7c4c47221 */ /* 0x000fe20000010000 */
[----:B------:R-:W-:Y:S08]  /*5f40*/  MUFU.EX2 R171, R171 ;  /* 0x000000ab00ab7308 */ /* 0x000ff00000000800 */
[----:B------:R-:W0:Y:S01]  /*5f50*/  MUFU.EX2 R172, R172 ;  /* 0x000000ac00ac7308 */ /* 0x000e220000000800 */
[----:B---3--:R-:W-:Y:S01]  /*5f60*/  F2FP.F16.F32.PACK_AB R160, R170, R169 ;  /* 0x000000a9aaa0723e */ /* 0x008fe200000000ff */
[----:B------:R-:W-:-:S04]  /*5f70*/  FADD.FTZ R169, R169, R20 ;  /* 0x00000014a9a97221 */ /* 0x000fc80000010000 */
[----:B------:R-:W-:Y:S02]  /*5f80*/  FADD.FTZ R170, R170, R169 ;  /* 0x000000a9aaaa7221 */ /* 0x000fe40000010000 */
[----:B------:R-:W-:Y:S08]  /*5f90*/  MUFU.EX2 R197, R197 ;  /* 0x000000c500c57308 */ /* 0x000ff00000000800 */
[----:B------:R-:W3:Y:S01]  /*5fa0*/  MUFU.EX2 R198, R198 ;  /* 0x000000c600c67308 */ /* 0x000ee20000000800 */
[----:B0-----:R-:W-:Y:S01]  /*5fb0*/  F2FP.F16.F32.PACK_AB R162, R172, R171 ;  /* 0x000000abaca2723e */ /* 0x001fe200000000ff */
[----:B------:R-:W-:-:S04]  /*5fc0*/  FADD.FTZ R171, R171, R170 ;  /* 0x000000aaabab7221 */ /* 0x000fc80000010000 */
[----:B------:R-:W-:Y:S02]  /*5fd0*/  FADD.FTZ R172, R172, R171 ;  /* 0x000000abacac7221 */ /* 0x000fe40000010000 */
        /* <DEDUP_REMOVED lines=9> */
[----:B------:R2:W-:Y:S01]  /*6070*/  STSM.16.M88.4 [R186], R160 ;  /* 0x000000a0ba007844 */ /* 0x0005e20000000200 */
[----:B------:R-:W-:Y:S01]  /*6080*/  FADD.FTZ R200, R200, R199 ;  /* 0x000000c7c8c87221 */ /* 0x000fe20000010000 */
[----:B------:R-:W0:Y:S08]  /*6090*/  MUFU.EX2 R175, R175 ;  /* 0x000000af00af7308 */ /* 0x000e300000000800 */
[----:B------:R-:W4:Y:S01]  /*60a0*/  MUFU.EX2 R176, R176 ;  /* 0x000000b000b07308 */ /* 0x000f220000000800 */
[----:B---3--:R-:W-:Y:S01]  /*60b0*/  F2FP.F16.F32.PACK_AB R164, R174, R173 ;  /* 0x000000adaea4723e */ /* 0x008fe200000000ff */
[----:B------:R-:W-:-:S04]  /*60c0*/  FADD.FTZ R173, R173, R172 ;  /* 0x000000acadad7221 */ /* 0x000fc80000010000 */
[----:B------:R-:W-:Y:S02]  /*60d0*/  FADD.FTZ R174, R174, R173 ;  /* 0x000000adaeae7221 */ /* 0x000fe40000010000 */
[----:B------:R-:W-:Y:S02]  /*60e0*/  MUFU.EX2 R201, R201 ;  /* 0x000000c900c97308 */ /* 0x000fe40000000800 */
[----:B0-----:R-:W-:-:S06]  /*60f0*/  FADD.FTZ R5, R175, R174 ;  /* 0x000000aeaf057221 */ /* 0x001fcc0000010000 */
[----:B------:R-:W0:Y:S01]  /*6100*/  MUFU.EX2 R202, R202 ;  /* 0x000000ca00ca7308 */ /* 0x000e220000000800 */
[C---:B----4-:R-:W-:Y:S01]  /*6110*/  F2FP.F16.F32.PACK_AB R166, R176.reuse, R175 ;  /* 0x000000afb0a6723e */ /* 0x050fe200000000ff */
[----:B------:R-:W-:-:S06]  /*6120*/  FADD.FTZ R5, R176, R5 ;  /* 0x00000005b0057221 */ /* 0x000fcc0000010000 */
[----:B------:R-:W-:Y:S08]  /*6130*/  MUFU.EX2 R203, R203 ;  /* 0x000000cb00cb7308 */ /* 0x000ff00000000800 */
[----:B------:R-:W3:Y:S01]  /*6140*/  MUFU.EX2 R204, R204 ;  /* 0x000000cc00cc7308 */ /* 0x000ee20000000800 */
[----:B0-----:R-:W-:Y:S01]  /*6150*/  F2FP.F16.F32.PACK_AB R165, R202, R201 ;  /* 0x000000c9caa5723e */ /* 0x001fe200000000ff */
[----:B------:R-:W-:-:S04]  /*6160*/  FADD.FTZ R201, R201, R200 ;  /* 0x000000c8c9c97221 */ /* 0x000fc80000010000 */
[----:B------:R-:W-:Y:S01]  /*6170*/  FADD.FTZ R202, R202, R201 ;  /* 0x000000c9caca7221 */ /* 0x000fe20000010000 */
[----:B---3--:R-:W-:-:S03]  /*6180*/  F2FP.F16.F32.PACK_AB R167, R204, R203 ;  /* 0x000000cbcca7723e */ /* 0x008fc600000000ff */
[----:B------:R-:W-:Y:S02]  /*6190*/  FADD.FTZ R203, R203, R202 ;  /* 0x000000cacbcb7221 */ /* 0x000fe40000010000 */
[----:B------:R2:W-:Y:S01]  /*61a0*/  STSM.16.M88.4 [R187], R164 ;  /* 0x000000a4bb007844 */ /* 0x0005e20000000200 */
[----:B-1----:R-:W-:-:S06]  /*61b0*/  WARPGROUP.ARRIVE ;  /* 0x00000000000079c5 */ /* 0x002fcc0000000000 */
[----:B------:R-:W-:Y:S01]  /*61c0*/  HGMMA.64x256x16.F32 R24, R152, gdesc[UR8].tnspB, RZ, !UPT, gsb0 ;  /* 0x43e0000898187df0 */ /* 0x000fe2000c0008ff */
[----:B------:R-:W-:Y:S01]  /*61d0*/  R2UR UR10, R206 ;  /* 0x00000000ce0a72ca */ /* 0x000fe200000e0000 */
[----:B------:R-:W-:Y:S01]  /*61e0*/  UMOV UR11, 0x40000040 ;  /* 0x40000040000b7882 */ /* 0x000fe20000000000 */
[C---:B------:R-:W-:Y:S02]  /*61f0*/  VIADD R206, R205.reuse, 0x100 ;  /* 0x00000100cdce7836 */ /* 0x040fe40000000000 */
[----:B------:R-:W-:Y:S01]  /*6200*/  VIADD R205, R205, 0x180 ;  /* 0x00000180cdcd7836 */ /* 0x000fe20000000000 */
[----:B------:R-:W-:Y:S02]  /*6210*/  WARPGROUP.DEPBAR.LE gsb0, 0x0 ;  /* 0x00008000000079c5 */ /* 0x000fe40000010000 */
[----:B------:R-:W-:-:S15]  /*6220*/  WARPGROUP.ARRIVE ;  /* 0x00000000000079c5 */ /* 0x000fde0000000000 */
[----:B------:R-:W-:-:S05]  /*6230*/  NOP ;  /* 0x0000000000007918 */ /* 0x000fca0000000000 */
[----:B------:R-:W-:Y:S01]  /*6240*/  HGMMA.64x256x16.F32 R24, R156, gdesc[UR8].tnspB, R24, gsb0 ;  /* 0x43e000089c187df0 */ /* 0x000fe20008000818 */
[----:B------:R-:W-:Y:S01]  /*6250*/  R2UR UR10, R206 ;  /* 0x00000000ce0a72ca */ /* 0x000fe200000e0000 */
[----:B------:R-:W-:Y:S01]  /*6260*/  UMOV UR11, 0x40000040 ;  /* 0x40000040000b7882 */ /* 0x000fe20000000000 */
[----:B------:R-:W-:Y:S02]  /*6270*/  WARPGROUP.DEPBAR.LE gsb0, 0x0 ;  /* 0x00008000000079c5 */ /* 0x000fe40000010000 */
[----:B------:R-:W-:-:S15]  /*6280*/  WARPGROUP.ARRIVE ;  /* 0x00000000000079c5 */ /* 0x000fde0000000000 */
[----:B------:R-:W-:-:S08]  /*6290*/  NOP ;  /* 0x0000000000007918 */ /* 0x000fd00000000000 */
[----:B------:R-:W-:Y:S01]  /*62a0*/  HGMMA.64x256x16.F32 R24, R160, gdesc[UR8].tnspB, R24, gsb0 ;  /* 0x43e00008a0187df0 */ /* 0x000fe20008000818 */
[----:B------:R-:W-:Y:S01]  /*62b0*/  R2UR UR10, R205 ;  /* 0x00000000cd0a72ca */ /* 0x000fe200000e0000 */
[----:B------:R-:W-:Y:S01]  /*62c0*/  UMOV UR11, 0x40000040 ;  /* 0x40000040000b7882 */ /* 0x000fe20000000000 */
        /* <DEDUP_REMOVED lines=25> */
[----:B0-----:R-:W-:Y:S01]  /*6460*/  FADD.FTZ R6, R204, R203 ;  /* 0x000000cbcc067221 */ /* 0x001fe20000010000 */
[----:B--2---:R-:W-:Y:S06]  /*6470*/  @!P3 BRA `(.L_x_7445) ;  /* 0x000000300098b947 */ /* 0x004fec0003800000 */
[----:B------:R-:W-:Y:S01]  /*6480*/  IMAD.MOV.U32 R10, RZ, RZ, R8 ;  /* 0x000000ffff0a7224 */ /* 0x000fe200078e0008 */
[----:B------:R-:W-:Y:S01]  /*6490*/  ULDC UR7, c[0x0][0x288] ;  /* 0x0000a20000077ab9 */ /* 0x000fe20000000800 */
[----:B------:R-:W-:Y:S01]  /*64a0*/  IMAD.MOV.U32 R11, RZ, RZ, R7 ;  /* 0x000000ffff0b7224 */ /* 0x000fe200078e0007 */
[----:B------:R-:W-:Y:S01]  /*64b0*/  ULDC UR28, c[0x0][0x2f0] ;  /* 0x0000bc00001c7ab9 */ /* 0x000fe20000000800 */
[----:B------:R-:W-:Y:S01]  /*64c0*/  IMAD.MOV.U32 R13, RZ, RZ, R2 ;  /* 0x000000ffff0d7224 */ /* 0x000fe200078e0002 */
[----:B------:R-:W-:-:S06]  /*64d0*/  ULDC UR6, c[0x0][0xa80] ;  /* 0x0002a00000067ab9 */ /* 0x000fcc0000000800 */
.L_x_7454:
[----:B------:R-:W-:-:S05]  /*64e0*/  VIADD R2, R13, 0x1 ;  /* 0x000000010d027836 */ /* 0x000fca0000000000 */
[----:B------:R-:W-:-:S04]  /*64f0*/  ISETP.NE.AND P3, PT, R2, 0x2, PT ;  /* 0x000000020200780c */ /* 0x000fc80003f65270 */
[----:B------:R-:W-:Y:S02]  /*6500*/  SEL R7, RZ, 0x1, P3 ;  /* 0x00000001ff077807 */ /* 0x000fe40001800000 */
[----:B------:R-:W-:Y:S02]  /*6510*/  SEL R2, R2, RZ, P3 ;  /* 0x000000ff02027207 */ /* 0x000fe40001800000 */
[----:B------:R-:W-:Y:S01]  /*6520*/  LOP3.LUT R16, R16, R7, RZ, 0x3c, !PT ;  /* 0x0000000710107212 */ /* 0x000fe200078e3cff */
[----:B0-----:R-:W-:Y:S06]  /*6530*/  @!P0 BRA `(.L_x_7446) ;  /* 0x0000000000048947 */ /* 0x001fec0003800000 */
[----:B------:R-:W-:Y:S01]  /*6540*/  BPT.TRAP 0x1 ;  /* 0x000000040000795c */ /* 0x000fe20000300000 */
.L_x_7446:
[----:B------:R-:W-:Y:S01]  /*6550*/  IMAD R9, R2, 0x8, R17 ;  /* 0x0000000802097824 */ /* 0x000fe200078e0211 */
[----:B------:R-:W-:-:S04]  /*6560*/  SHF.L.U32 R8, R16, 0x1f, RZ ;  /* 0x0000001f10087819 */ /* 0x000fc800000006ff */
[----:B------:R0:W1:Y:S01]  /*6570*/  SYNCS.PHASECHK.TRANS64.TRYWAIT P3, [R9+URZ+0x38830], R8 ;  /* 0x03883008090075a7 */ /* 0x000062000806017f */
[----:B------:R-:W-:Y:S05]  /*6580*/  @!P0 BRA `(.L_x_7447) ;  /* 0x0000000000048947 */ /* 0x000fea0003800000 */
[----:B------:R-:W-:Y:S01]  /*6590*/  BPT.TRAP 0x1 ;  /* 0x000000040000795c */ /* 0x000fe20000300000 */
.L_x_7447:
[----:B------:R-:W-:Y:S01]  /*65a0*/  IMAD R7, R2, 0x200, R0 ;  /* 0x0000020002077824 */ /* 0x000fe200078e0200 */
[----:B-1----:R-:W-:Y:S06]  /*65b0*/  @P3 BRA `(.L_x_7448) ;  /* 0x0000000000083947 */ /* 0x002fec0003800000 */
[----:B------:R-:W1:Y:S02]  /*65c0*/  SYNCS.PHASECHK.TRANS64.TRYWAIT P3, [R9+URZ+0x38830], R8 ;  /* 0x03883008090075a7 */ /* 0x000e64000806017f */
[----:B-1----:R-:W-:Y:S05]  /*65d0*/  @!P3 BRA `(.L_x_7449) ;  /* 0x000000f8008cb947 */ /* 0x002fea0003800000 */
.L_x_7448:
[----:B------:R-:W-:Y:S01]  /*65e0*/  R2UR UR26, R7 ;  /* 0x00000000071a72ca */ /* 0x000fe200000e0000 */
[----:B------:R-:W-:Y:S01]  /*65f0*/  WARPGROUP.ARRIVE ;  /* 0x00000000000079c5 */ /* 0x000fe20000000000 */
[----:B------:R-:W-:Y:S01]  /*6600*/  UMOV UR24, UR4 ;  /* 0x0000000400187c82 */ /* 0x000fe20008000000 */
[----:B------:R-:W-:Y:S01]  /*6610*/  UMOV UR25, UR5 ;  /* 0x0000000500197c82 */ /* 0x000fe20008000000 */
[----:B------:R-:W-:Y:S01]  /*6620*/  UMOV UR27, 0x40000040 ;  /* 0x40000040001b7882 */ /* 0x000fe20000000000 */
[----:B------:R-:W-:Y:S01]  /*6630*/  UMOV UR11, 0x40000040 ;  /* 0x40000040000b7882 */ /* 0x000fe20000000000 */
[----:B------:R-:W-:Y:S01]  /*6640*/  UMOV UR15, 0x40000040 ;  /* 0x40000040000f7882 */ /* 0x000fe20000000000 */
[----:B------:R-:W-:-:S06]  /*6650*/  UMOV UR19, 0x40000040 ;  /* 0x4000004000137882 */ /* 0x000fcc0000000000 */
[----:B------:R-:W-:Y:S01]  /*6660*/  HGMMA.64x64x16.F32 R152, gdesc[UR24], RZ, !UPT, gsb0 ;  /* 0x00e00000189879f0 */ /* 0x000fe2000c0008ff */
[----:B------:R-:W-:Y:S02]  /*6670*/  UIADD3 UR10, UR26, 0x2, URZ ;  /* 0x000000021a0a7890 */ /* 0x000fe4000fffe03f */
[----:B------:R-:W-:Y:S02]  /*6680*/  UIADD3 UR14, UR26, 0x4, URZ ;  /* 0x000000041a0e7890 */ /* 0x000fe4000fffe03f */
[----:B------:R-:W-:Y:S01]  /*6690*/  UIADD3 UR18, UR26, 0x6, URZ ;  /* 0x000000061a127890 */ /* 0x000fe2000fffe03f */
        /* <DEDUP_REMOVED lines=12> */
.L_x_7450:
[----:B------:R2:W3:Y:S01]  /*6760*/  SYNCS.PHASECHK.TRANS64.TRYWAIT P3, [R9+URZ+0x38850], R8 ;  /* 0x03885008090075a7 */ /* 0x0004e2000806017f */
[----:B------:R-:W-:Y:S05]  /*6770*/  @!P0 BRA `(.L_x_7451) ;  /* 0x0000000000048947 */ /* 0x000fea0003800000 */
[----:B------:R-:W-:Y:S01]  /*6780*/  BPT.TRAP 0x1 ;  /* 0x000000040000795c */ /* 0x000fe20000300000 */
.L_x_7451:
[----:B---3--:R-:W-:Y:S05]  /*6790*/  @P3 BRA `(.L_x_7452) ;  /* 0x0000000000083947 */ /* 0x008fea0003800000 */
[----:B------:R-:W3:Y:S02]  /*67a0*/  SYNCS.PHASECHK.TRANS64.TRYWAIT P3, [R9+URZ+0x38850], R8 ;  /* 0x03885008090075a7 */ /* 0x000ee4000806017f */
[----:B---3--:R-:W-:Y:S05]  /*67b0*/  @!P3 BRA `(.L_x_7453) ;  /* 0x000000f80028b947 */ /* 0x008fea0003800000 */
.L_x_7452:
[----:B------:R-:W-:Y:S01]  /*67c0*/  IMAD R7, R2, 0x1000, R3 ;  /* 0x0000100002077824 */ /* 0x000fe200078e0203 */
[----:B------:R-:W-:Y:S01]  /*67d0*/  WARPGROUP.ARRIVE ;  /* 0x00000000000079c5 */ /* 0x000fe20000000000 */
[----:B------:R-:W-:Y:S01]  /*67e0*/  UMOV UR23, 0x40000040 ;  /* 0x4000004000177882 */ /* 0x000fe20000000000 */
[----:B------:R-:W-:Y:S01]  /*67f0*/  VIADD R12, R4, 0x2 ;  /* 0x00000002040c7836 */ /* 0x000fe20000000000 */
[----:B------:R-:W-:Y:S01]  /*6800*/  UMOV UR25, 0x40000040 ;  /* 0x4000004000197882 */ /* 0x000fe20000000000 */
[C---:B------:R-:W-:Y:S01]  /*6810*/  R2UR UR22, R7.reuse ;  /* 0x00000000071672ca */ /* 0x040fe200000e0000 */
[C---:B0123--:R-:W-:Y:S01]  /*6820*/  VIADD R8, R7.reuse, 0x2 ;  /* 0x0000000207087836 */ /* 0x04ffe20000000000 */
[----:B------:R-:W-:Y:S01]  /*6830*/  UMOV UR27, 0x40000040 ;  /* 0x40000040001b7882 */ /* 0x000fe20000000000 */
[----:B------:R-:W-:Y:S01]  /*6840*/  R2UR UR24, R12 ;  /* 0x000000000c1872ca */ /* 0x000fe200000e0000 */
[----:B------:R-:W-:Y:S01]  /*6850*/  VIADD R12, R4, 0x4 ;  /* 0x00000004040c7836 */ /* 0x000fe20000000000 */
[----:B------:R-:W0:Y:S01]  /*6860*/  S2R R14, SR_TID.X ;  /* 0x00000000000e7919 */ /* 0x000e220000002100 */
[----:B------:R-:W-:Y:S01]  /*6870*/  R2UR UR26, R8 ;  /* 0x00000000081a72ca */ /* 0x000fe200000e0000 */
[C---:B------:R-:W-:Y:S01]  /*6880*/  VIADD R8, R7.reuse, 0x4 ;  /* 0x0000000407087836 */ /* 0x040fe20000000000 */
[----:B------:R-:W-:Y:S01]  /*6890*/  @UP1 ULDC UR10, c[0x0][0x44c] ;  /* 0x00011300000a1ab9 */ /* 0x000fe20000000800 */
[----:B------:R-:W-:Y:S01]  /*68a0*/  VIADD R21, R4, 0x800 ;  /* 0x0000080004157836 */ /* 0x000fe20000000000 */
[----:B------:R-:W-:Y:S01]  /*68b0*/  UMOV UR11, 0x40000040 ;  /* 0x40000040000b7882 */ /* 0x000fe20000000000 */
[----:B------:R-:W-:Y:S01]  /*68c0*/  VIADD R15, R7, 0x800 ;  /* 0x00000800070f7836 */ /* 0x000fe20000000000 */
[----:B------:R-:W-:Y:S01]  /*68d0*/  UISETP.GT.AND UP0, UPT, UR30, UR29, UPT ;  /* 0x0000001d1e00728c */ /* 0x000fe2000bf04270 */
[----:B------:R-:W-:Y:S01]  /*68e0*/  HGMMA.64x64x16.F32 R152, gdesc[UR20], R152, gsb0 ;  /* 0x00e00000149879f0 */ /* 0x000fe20008000898 */
[----:B------:R-:W-:Y:S01]  /*68f0*/  IMAD R208, R2, 0x1000, R19 ;  /* 0x0000100002d07824 */ /* 0x000fe200078e0213 */
[----:B0-----:R-:W-:Y:S01]  /*6900*/  SHF.R.U32.HI R14, RZ, 0x7, R14 ;  /* 0x00000007ff0e7819 */ /* 0x001fe2000001160e */
[----:B------:R-:W-:-:S02]  /*6910*/  WARPGROUP.DEPBAR.LE gsb0, 0x0 ;  /* 0x00008000000079c5 */ /* 0x000fc40000010000 */
        /* <DEDUP_REMOVED lines=123> */
[----:B------:R-:W0:Y:S02]  /*70d0*/  SHFL.IDX PT, R8, R14, RZ, 0x1f ;  /* 0x00001fff0e087589 */ /* 0x000e2400000e0000 */
[----:B0-----:R-:W-:-:S04]  /*70e0*/  ISETP.GT.AND P3, PT, R8, 0x7f, PT ;  /* 0x0000007f0800780c */ /* 0x001fc80003f64270 */
[----:B------:R-:W-:-:S05]  /*70f0*/  SEL R12, RZ, 0x2, !P3 ;  /* 0x00000002ff0c7807 */ /* 0x000fca0005800000 */
[----:B------:R-:W-:Y:S02]  /*7100*/  IMAD.IADD R8, R21, 0x1, R12 ;  /* 0x0000000115087824 */ /* 0x000fe400078e020c */
        /* <DEDUP_REMOVED lines=21> */
[----:B------:R-:W-:Y:S01]  /*7260*/  IMAD.IADD R20, R21, 0x1, R8 ;  /* 0x0000000115147824 */ /* 0x000fe200078e0208 */
[----:B------:R-:W-:Y:S02]  /*7270*/  WARPGROUP.DEPBAR.LE gsb0, 0x0 ;  /* 0x00008000000079c5 */ /* 0x000fe40000010000 */
[----:B------:R-:W-:-:S08]  /*7280*/  WARPGROUP.ARRIVE ;  /* 0x00000000000079c5 */ /* 0x000fd00000000000 */
        /* <DEDUP_REMOVED lines=22> */
[----:B------:R-:W-:Y:S02]  /*73f0*/  IMAD.IADD R20, R21, 0x1, R12 ;  /* 0x0000000115147824 */ /* 0x000fe400078e020c */
        /* <DEDUP_REMOVED lines=8> */
[----:B------:R-:W-:Y:S02]  /*7480*/  IMAD.IADD R20, R21, 0x1, R14 ;  /* 0x0000000115147824 */ /* 0x000fe400078e020e */
[--C-:B------:R-:W-:Y:S02]  /*7490*/  IMAD.IADD R196, R14, 0x1, R15.reuse ;  /* 0x000000010ec47824 */ /* 0x100fe400078e020f */
        /* <DEDUP_REMOVED lines=119> */
[----:B------:R-:W-:-:S04]  /*7c10*/  VIADD R12, R190, UR41 ;  /* 0x00000029be0c7c36 */ /* 0x000fc80008000000 */
[----:B------:R-:W-:Y:S01]  /*7c20*/  @P1 IMAD.HI.U32 R7, R12, UR10, RZ ;  /* 0x0000000a0c071c27 */ /* 0x000fe2000f8e00ff */
[----:B------:R-:W-:-:S04]  /*7c30*/  @UP1 ULDC UR10, c[0x0][0x450] ;  /* 0x00011400000a1ab9 */ /* 0x000fc80000000800 */
[----:B------:R-:W-:Y:S01]  /*7c40*/  @P1 SHF.R.U32.HI R12, RZ, UR10, R7 ;  /* 0x0000000aff0c1c19 */ /* 0x000fe20008011607 */
[----:B------:R-:W-:Y:S02]  /*7c50*/  UMOV UR10, 0xffffffc0 ;  /* 0xffffffc0000a7882 */ /* 0x000fe40000000000 */
[----:B------:R-:W-:Y:S02]  /*7c60*/  UIMAD UR10, UR30, UR10, 0x1 ;  /* 0x000000011e0a74a4 */ /* 0x000fe4000f8e020a */
[----:B------:R-:W0:Y:S01]  /*7c70*/  SHFL.IDX PT, R8, R12, RZ, 0x1c1f ;  /* 0x001c1fff0c087589 */ /* 0x000e2200000e0000 */
[----:B------:R-:W-:-:S03]  /*7c80*/  UIADD3 UR30, UR30, -0x1, URZ ;  /* 0xffffffff1e1e7890 */ /* 0x000fc6000fffe03f */
[----:B------:R-:W-:Y:S02]  /*7c90*/  IADD3 R7, -R18, UR10, RZ ;  /* 0x0000000a12077c10 */ /* 0x000fe4000fffe1ff */
[----:B------:R-:W-:-:S03]  /*7ca0*/  R2UR UR10, R208 ;  /* 0x00000000d00a72ca */ /* 0x000fc600000e0000 */
[----:B------:R-:W-:-:S05]  /*7cb0*/  IMAD R7, R188, UR28, R7 ;  /* 0x0000001cbc077c24 */ /* 0x000fca000f8e0207 */
[----:B0-----:R-:W-:-:S04]  /*7cc0*/  IADD3 R14, R8, -UR7, R7 ;  /* 0x80000007080e7c10 */ /* 0x001fc8000fffe007 */
[C---:B------:R-:W-:Y:S02]  /*7cd0*/  ISETP.GT.AND P3, PT, R14.reuse, RZ, PT ;  /* 0x000000ff0e00720c */ /* 0x040fe40003f64270 */
[----:B------:R-:W-:Y:S01]  /*7ce0*/  ISETP.GT.AND P4, PT, R14, 0x1, PT ;  /* 0x000000010e00780c */ /* 0x000fe20003f84270 */
        /* <DEDUP_REMOVED lines=45> */
[----:B------:R-:W-:Y:S01]  /*7fc0*/  FSEL R180, R180, -INF , P3 ;  /* 0xff800000b4b47808 */ /* 0x000fe20001800000 */
[----:B------:R-:W0:Y:S01]  /*7fd0*/  SHFL.IDX PT, R14, R12, 0x1, 0x1c1f ;  /* 0x003c1f000c0e7f89 */ /* 0x000e2200000e0000 */
[----:B------:R-:W-:Y:S02]  /*7fe0*/  FMNMX.FTZ R15, R177, R20, !PT ;  /* 0x00000014b10f7209 */ /* 0x000fe40007810000 */
[----:B------:R-:W-:Y:S02]  /*7ff0*/  FSEL R181, R181, -INF , P4 ;  /* 0xff800000b5b57808 */ /* 0x000fe40002000000 */
[----:B------:R-:W-:-:S04]  /*8000*/  FMNMX.FTZ R20, R180, R15, !PT ;  /* 0x0000000fb4147209 */ /* 0x000fc80007810000 */
[----:B------:R-:W-:-:S05]  /*8010*/  FMNMX.FTZ R20, R181, R20, !PT ;  /* 0x00000014b5147209 */ /* 0x000fca0007810000 */
[----:B------:R-:W1:Y:S01]  /*8020*/  SHFL.BFLY PT, R15, R20, 0x2, 0x1f ;  /* 0x0c401f00140f7f89 */ /* 0x000e6200000e0000 */
[----:B0-----:R-:W-:-:S04]  /*8030*/  IADD3 R14, R14, -UR7, R7 ;  /* 0x800000070e0e7c10 */ /* 0x001fc8000fffe007 */
[C---:B------:R-:W-:Y:S02]  /*8040*/  ISETP.GT.AND P3, PT, R14.reuse, RZ, PT ;  /* 0x000000ff0e00720c */ /* 0x040fe40003f64270 */
[C---:B------:R-:W-:Y:S02]  /*8050*/  ISETP.GT.AND P4, PT, R14.reuse, 0x1, PT ;  /* 0x000000010e00780c */ /* 0x040fe40003f84270 */
[C---:B------:R-:W-:Y:S02]  /*8060*/  ISETP.GT.AND P5, PT, R14.reuse, 0x28, PT ;  /* 0x000000280e00780c */ /* 0x040fe40003fa4270 */
[----:B------:R-:W-:Y:S02]  /*8070*/  FSEL R155, R155, -INF , P4 ;  /* 0xff8000009b9b7808 */ /* 0x000fe40002000000 */
[----:B------:R-:W-:Y:S02]  /*8080*/  ISETP.GT.AND P4, PT, R14, 0x9, PT ;  /* 0x000000090e00780c */ /* 0x000fe40003f84270 */
[----:B-1----:R-:W-:-:S02]  /*8090*/  FMNMX.FTZ R152, R20, R15, !PT ;  /* 0x0000000f14987209 */ /* 0x002fc40007810000 */
[----:B------:R-:W-:Y:S02]  /*80a0*/  FSEL R15, R154, -INF , P3 ;  /* 0xff8000009a0f7808 */ /* 0x000fe40001800000 */
[----:B------:R-:W-:Y:S01]  /*80b0*/  ISETP.GT.AND P3, PT, R14, 0x8, PT ;  /* 0x000000080e00780c */ /* 0x000fe20003f64270 */
[----:B------:R-:W0:Y:S01]  /*80c0*/  SHFL.BFLY PT, R197, R152, 0x1, 0x1f ;  /* 0x0c201f0098c57f89 */ /* 0x000e2200000e0000 */
[----:B------:R-:W-:Y:S02]  /*80d0*/  FMNMX.FTZ R12, R15, R10, !PT ;  /* 0x0000000a0f0c7209 */ /* 0x000fe40007810000 */
        /* <DEDUP_REMOVED lines=17> */
[----:B0-----:R-:W-:Y:S02]  /*81f0*/  FMNMX.FTZ R7, R152, R197, !PT ;  /* 0x000000c598077209 */ /* 0x001fe40007810000 */
[----:B------:R-:W-:Y:S02]  /*8200*/  ISETP.GT.AND P4, PT, R14, 0x21, PT ;  /* 0x000000210e00780c */ /* 0x000fe40003f84270 */
[----:B------:R-:W-:Y:S01]  /*8210*/  FSEL R152, R170, -INF , P3 ;  /* 0xff800000aa987808 */ /* 0x000fe20001800000 */
[----:B------:R-:W-:Y:S01]  /*8220*/  FMUL.FTZ R198, R7, UR6 ;  /* 0x0000000607c67c20 */ /* 0x000fe20008410000 */
[----:B------:R-:W-:-:S02]  /*8230*/  FMNMX.FTZ R21, R167, R12, !PT ;  /* 0x0000000ca7157209 */ /* 0x000fc40007810000 */
[----:B------:R-:W-:Y:S02]  /*8240*/  FSEL R154, R171, -INF , P4 ;  /* 0xff800000ab9a7808 */ /* 0x000fe40002000000 */
[----:B------:R-:W-:Y:S02]  /*8250*/  FMNMX.FTZ R21, R152, R21, !PT ;  /* 0x0000001598157209 */ /* 0x000fe40007810000 */
[----:B------:R-:W-:Y:S02]  /*8260*/  ISETP.GT.AND P3, PT, R14, 0x29, PT ;  /* 0x000000290e00780c */ /* 0x000fe40003f64270 */
[----:B------:R-:W-:Y:S02]  /*8270*/  FSEL R174, R174, -INF , P5 ;  /* 0xff800000aeae7808 */ /* 0x000fe40002800000 */
[----:B------:R-:W-:Y:S02]  /*8280*/  FMNMX.FTZ R21, R154, R21, !PT ;  /* 0x000000159a157209 */ /* 0x000fe40007810000 */
[----:B------:R-:W-:-:S02]  /*8290*/  FSETP.NEU.FTZ.AND P4, PT, R7, -INF , PT ;  /* 0xff8000000700780b */ /* 0x000fc40003f9d000 */
[----:B------:R-:W-:Y:S02]  /*82a0*/  ISETP.GT.AND P5, PT, R14, 0x30, PT ;  /* 0x000000300e00780c */ /* 0x000fe40003fa4270 */
[----:B------:R-:W-:Y:S02]  /*82b0*/  FSEL R196, R175, -INF , P3 ;  /* 0xff800000afc47808 */ /* 0x000fe40001800000 */
[----:B------:R-:W-:Y:S02]  /*82c0*/  FMNMX.FTZ R21, R174, R21, !PT ;  /* 0x00000015ae157209 */ /* 0x000fe40007810000 */
[----:B------:R-:W-:Y:S02]  /*82d0*/  FSEL R198, R198, RZ, P4 ;  /* 0x000000ffc6c67208 */ /* 0x000fe40002000000 */
[----:B------:R-:W-:Y:S02]  /*82e0*/  ISETP.GT.AND P3, PT, R14, 0x31, PT ;  /* 0x000000310e00780c */ /* 0x000fe40003f64270 */
[----:B------:R-:W-:Y:S01]  /*82f0*/  FSEL R178, R178, -INF , P5 ;  /* 0xff800000b2b27808 */ /* 0x000fe20002800000 */
[--C-:B------:R-:W-:Y:S01]  /*8300*/  FFMA.FTZ R12, R8, UR6, -R198.reuse ;  /* 0x00000006080c7c23 */ /* 0x100fe200080108c6 */
[----:B------:R-:W-:Y:S01]  /*8310*/  FMNMX.FTZ R21, R196, R21, !PT ;  /* 0x00000015c4157209 */ /* 0x000fe20007810000 */
[--C-:B------:R-:W-:Y:S01]  /*8320*/  FFMA.FTZ R171, R157, UR6, -R198.reuse ;  /* 0x000000069dab7c23 */ /* 0x100fe200080108c6 */
[----:B------:R-:W-:Y:S01]  /*8330*/  ISETP.GT.AND P5, PT, R14, 0x38, PT ;  /* 0x000000380e00780c */ /* 0x000fe20003fa4270 */
[--C-:B------:R-:W-:Y:S01]  /*8340*/  FFMA.FTZ R20, R160, UR6, -R198.reuse ;  /* 0x00000006a0147c23 */ /* 0x100fe200080108c6 */
        /* <DEDUP_REMOVED lines=10> */
[----:B------:R-:W-:Y:S01]  /*83f0*/  FSEL R183, R183, -INF , P3 ;  /* 0xff800000b7b77808 */ /* 0x000fe20001800000 */
        /* <DEDUP_REMOVED lines=9> */
[----:B------:R-:W-:Y:S01]  /*8490*/  FFMA.FTZ R181, R181, UR6, -R198 ;  /* 0x00000006b5b57c23 */ /* 0x000fe200080108c6 */
[----:B------:R-:W0:Y:S01]  /*84a0*/  SHFL.BFLY PT, R153, R8, 0x2, 0x1f ;  /* 0x0c401f0008997f89 */ /* 0x000e2200000e0000 */
[----:B------:R-:W-:Y:S01]  /*84b0*/  IMAD.MOV R157, RZ, RZ, -R184 ;  /* 0x000000ffff9d7224 */ /* 0x000fe200078e0ab8 */
[----:B------:R-:W-:Y:S08]  /*84c0*/  MUFU.EX2 R12, R12 ;  /* 0x0000000c000c7308 */ /* 0x000ff00000000800 */
[----:B------:R-:W-:Y:S08]  /*84d0*/  MUFU.EX2 R21, R21 ;  /* 0x0000001500157308 */ /* 0x000ff00000000800 */
[----:B------:R-:W-:Y:S01]  /*84e0*/  MUFU.EX2 R14, R14 ;  /* 0x0000000e000e7308 */ /* 0x000fe20000000800 */
[----:B0-----:R-:W-:-:S07]  /*84f0*/  FMNMX.FTZ R153, R8, R153, !PT ;  /* 0x0000009908997209 */ /* 0x001fce0007810000 */
[----:B------:R-:W-:Y:S01]  /*8500*/  MUFU.EX2 R171, R171 ;  /* 0x000000ab00ab7308 */ /* 0x000fe20000000800 */
[----:B------:R-:W0:Y:S07]  /*8510*/  SHFL.BFLY PT, R8, R153, 0x1, 0x1f ;  /* 0x0c201f0099087f89 */ /* 0x000e2e00000e0000 */
[----:B------:R-:W-:Y:S08]  /*8520*/  MUFU.EX2 R20, R20 ;  /* 0x0000001400147308 */ /* 0x000ff00000000800 */
[----:B------:R-:W1:Y:S08]  /*8530*/  MUFU.EX2 R175, R175 ;  /* 0x000000af00af7308 */ /* 0x000e700000000800 */
[----:B------:R-:W-:Y:S01]  /*8540*/  MUFU.EX2 R170, R170 ;  /* 0x000000aa00aa7308 */ /* 0x000fe20000000800 */
[----:B0-----:R-:W-:-:S04]  /*8550*/  FMNMX.FTZ R8, R153, R8, !PT ;  /* 0x0000000899087209 */ /* 0x001fc80007810000 */
[C---:B------:R-:W-:Y:S01]  /*8560*/  FSETP.NEU.FTZ.AND P3, PT, R8.reuse, -INF , PT ;  /* 0xff8000000800780b */ /* 0x040fe20003f7d000 */
[----:B------:R-:W-:Y:S02]  /*8570*/  FMUL.FTZ R153, R8, UR6 ;  /* 0x0000000608997c20 */ /* 0x000fe40008410000 */
[----:B------:R-:W0:Y:S01]  /*8580*/  MUFU.EX2 R179, R179 ;  /* 0x000000b300b37308 */ /* 0x000e220000000800 */
[----:B-1----:R-:W-:Y:S02]  /*8590*/  F2FP.F16.F32.PACK_AB R156, R175, R20 ;  /* 0x00000014af9c723e */ /* 0x002fe400000000ff */
[----:B------:R-:W-:-:S05]  /*85a0*/  FSEL R153, R153, RZ, P3 ;  /* 0x000000ff99997208 */ /* 0x000fca0001800000 */
[----:B------:R-:W-:Y:S01]  /*85b0*/  MUFU.EX2 R168, R168 ;  /* 0x000000a800a87308 */ /* 0x000fe20000000800 */
[--C-:B------:R-:W-:Y:S01]  /*85c0*/  FFMA.FTZ R205, R152, UR6, -R153.reuse ;  /* 0x0000000698cd7c23 */ /* 0x100fe20008010899 */
[----:B------:R-:W-:Y:S01]  /*85d0*/  FSEL R152, R7, RZ, P4 ;  /* 0x000000ff07987208 */ /* 0x000fe20002000000 */
[--C-:B------:R-:W-:Y:S01]  /*85e0*/  FFMA.FTZ R198, R155, UR6, -R153.reuse ;  /* 0x000000069bc67c23 */ /* 0x100fe20008010899 */
[----:B------:R-:W-:Y:S01]  /*85f0*/  FSEL R155, R8, RZ, P3 ;  /* 0x000000ff089b7208 */ /* 0x000fe20001800000 */
[----:B------:R-:W-:Y:S01]  /*8600*/  FFMA.FTZ R207, R196, UR6, -R153 ;  /* 0x00000006c4cf7c23 */ /* 0x000fe20008010899 */
[----:B------:R-:W-:Y:S01]  /*8610*/  ISETP.NE.AND P3, PT, R18, R157, PT ;  /* 0x0000009d1200720c */ /* 0x000fe20003f65270 */
[----:B------:R-:W-:Y:S01]  /*8620*/  FADD.FTZ R152, -R152, R11 ;  /* 0x0000000b98987221 */ /* 0x000fe20000010100 */
[--C-:B------:R-:W-:Y:S01]  /*8630*/  FFMA.FTZ R206, R154, UR6, -R153.reuse ;  /* 0x000000069ace7c23 */ /* 0x100fe20008010899 */
[----:B------:R-:W-:Y:S01]  /*8640*/  FADD.FTZ R155, -R155, R10 ;  /* 0x0000000a9b9b7221 */ /* 0x000fe20000010100 */
[----:B------:R-:W-:Y:S01]  /*8650*/  FFMA.FTZ R178, R178, UR6, -R153 ;  /* 0x00000006b2b27c23 */ /* 0x000fe20008010899 */
[----:B------:R-:W-:Y:S01]  /*8660*/  FMUL.FTZ R209, R152, UR6 ;  /* 0x0000000698d17c20 */ /* 0x000fe20008410000 */
[----:B------:R-:W-:-:S02]  /*8670*/  @!P2 VIADD R152, R9, 0x38840 ;  /* 0x000388400998a836 */ /* 0x000fc40000000000 */
[----:B------:R-:W-:Y:S01]  /*8680*/  FMUL.FTZ R155, R155, UR6 ;  /* 0x000000069b9b7c20 */ /* 0x000fe20008410000 */
[--C-:B------:R-:W-:Y:S01]  /*8690*/  FFMA.FTZ R15, R15, UR6, -R153.reuse ;  /* 0x000000060f0f7c23 */ /* 0x100fe20008010899 */
[--C-:B------:R-:W-:Y:S01]  /*86a0*/  FFMA.FTZ R199, R158, UR6, -R153.reuse ;  /* 0x000000069ec77c23 */ /* 0x100fe20008010899 */
[--C-:B------:R-:W-:Y:S01]  /*86b0*/  FFMA.FTZ R200, R159, UR6, -R153.reuse ;  /* 0x000000069fc87c23 */ /* 0x100fe20008010899 */
[----:B------:R-:W1:Y:S01]  /*86c0*/  MUFU.EX2 R209, R209 ;  /* 0x000000d100d17308 */ /* 0x000e620000000800 */
[----:B------:R-:W-:Y:S01]  /*86d0*/  @!P2 PRMT R152, RZ, 0x654, R152 ;  /* 0x00000654ff98a816 */ /* 0x000fe20000000098 */
[----:B------:R-:W-:Y:S02]  /*86e0*/  @!P3 IMAD R154, R13, 0x40, R22 ;  /* 0x000000400d9ab824 */ /* 0x000fe400078e0216 */
[--C-:B------:R-:W-:Y:S01]  /*86f0*/  FFMA.FTZ R201, R162, UR6, -R153.reuse ;  /* 0x00000006a2c97c23 */ /* 0x100fe20008010899 */
[--C-:B------:R-:W-:Y:S01]  /*8700*/  FFMA.FTZ R202, R163, UR6, -R153.reuse ;  /* 0x00000006a3ca7c23 */ /* 0x100fe20008010899 */
[----:B------:R-:W-:Y:S01]  /*8710*/  FFMA.FTZ R203, R166, UR6, -R153 ;  /* 0x00000006a6cb7c23 */ /* 0x000fe20008010899 */
[----:B------:R-:W-:-:S02]  /*8720*/  @!P3 IMAD R160, R154, 0x4, R17 ;  /* 0x000000049aa0b824 */ /* 0x000fc400078e0211 */
[--C-:B------:R-:W-:Y:S01]  /*8730*/  FFMA.FTZ R204, R167, UR6, -R153.reuse ;  /* 0x00000006a7cc7c23 */ /* 0x100fe20008010899 */
[----:B------:R-:W2:Y:S01]  /*8740*/  MUFU.EX2 R196, R155 ;  /* 0x0000009b00c47308 */ /* 0x000ea20000000800 */
[--C-:B------:R-:W-:Y:S01]  /*8750*/  FFMA.FTZ R174, R174, UR6, -R153.reuse ;  /* 0x00000006aeae7c23 */ /* 0x100fe20008010899 */
[----:B------:R3:W-:Y:S01]  /*8760*/  @!P2 SYNCS.ARRIVE.TRANS64.RED.A1T0 RZ, [R152+URZ], RZ ;  /* 0x000000ff98ffa9a7 */ /* 0x0007e2000810043f */
[--C-:B------:R-:W-:Y:S01]  /*8770*/  FFMA.FTZ R10, R197, UR6, -R153.reuse ;  /* 0x00000006c50a7c23 */ /* 0x100fe20008010899 */
[--C-:B------:R-:W-:Y:S01]  /*8780*/  FFMA.FTZ R13, R182, UR6, -R153.reuse ;  /* 0x00000006b60d7c23 */ /* 0x100fe20008010899 */
[----:B------:R-:W-:Y:S01]  /*8790*/  F2FP.F16.F32.PACK_AB R154, R171, R14 ;  /* 0x0000000eab9a723e */ /* 0x000fe200000000ff */
[----:B------:R-:W-:Y:S01]  /*87a0*/  VIADD R182, R208, 0x80 ;  /* 0x00000080d0b67836 */ /* 0x000fe20000000000 */
[----:B0-----:R-:W-:Y:S01]  /*87b0*/  F2FP.F16.F32.PACK_AB R158, R179, R170 ;  /* 0x000000aab39e723e */ /* 0x001fe200000000ff */
[----:B------:R0:W-:Y:S01]  /*87c0*/  MUFU.EX2 R11, R178 ;  /* 0x000000b2000b7308 */ /* 0x0001e20000000800 */
[----:B-1----:R-:W-:Y:S01]  /*87d0*/  @!P3 STS [R160+0x38400], R209 ;  /* 0x038400d1a000b388 */ /* 0x002fe20000000800 */
[----:B---3--:R-:W-:Y:S01]  /*87e0*/  F2FP.F16.F32.PACK_AB R152, R21, R12 ;  /* 0x0000000c1598723e */ /* 0x008fe200000000ff */
[-C--:B------:R-:W-:Y:S01]  /*87f0*/  FMUL.FTZ R24, R24, R209.reuse ;  /* 0x000000d118187220 */ /* 0x080fe20000410000 */
[-C--:B------:R-:W-:Y:S01]  /*8800*/  FMUL.FTZ R25, R25, R209.reuse ;  /* 0x000000d119197220 */ /* 0x080fe20000410000 */
[-C--:B------:R-:W-:Y:S01]  /*8810*/  FMUL.FTZ R28, R28, R209.reuse ;  /* 0x000000d11c1c7220 */ /* 0x080fe20000410000 */
[-C--:B------:R-:W-:Y:S01]  /*8820*/  FMUL.FTZ R29, R29, R209.reuse ;  /* 0x000000d11d1d7220 */ /* 0x080fe20000410000 */
[-C--:B------:R-:W-:Y:S01]  /*8830*/  FMUL.FTZ R32, R32, R209.reuse ;  /* 0x000000d120207220 */ /* 0x080fe20000410000 */
[----:B------:R-:W-:Y:S01]  /*8840*/  MUFU.EX2 R15, R15 ;  /* 0x0000000f000f7308 */ /* 0x000fe20000000800 */
[----:B0-----:R-:W-:Y:S01]  /*8850*/  FFMA.FTZ R178, R183, UR6, -R153 ;  /* 0x00000006b7b27c23 */ /* 0x001fe20008010899 */
[----:B--2---:R0:W-:Y:S01]  /*8860*/  @!P3 STS [R160+0x38420], R196 ;  /* 0x038420c4a000b388 */ /* 0x0041e20000000800 */
        /* <DEDUP_REMOVED lines=147> */
[----:B------:R-:W-:Y:S01]  /*91a0*/  FMUL.FTZ R149, R149, R209 ;  /* 0x000000d195957220 */ /* 0x000fe20000410000 */
[-C--:B------:R-:W-:Y:S01]  /*91b0*/  FMUL.FTZ R150, R150, R196.reuse ;  /* 0x000000c496967220 */ /* 0x080fe20000410000 */
[----:B------:R-:W2:Y:S01]  /*91c0*/  MUFU.EX2 R10, R10 ;  /* 0x0000000a000a7308 */ /* 0x000ea20000000800 */
[----:B------:R-:W-:Y:S01]  /*91d0*/  FMUL.FTZ R151, R151, R196 ;  /* 0x000000c497977220 */ /* 0x000fe20000410000 */
[----:B0-----:R-:W-:Y:S01]  /*91e0*/  F2FP.F16.F32.PACK_AB R164, R177, R176 ;  /* 0x000000b0b1a4723e */ /* 0x001fe200000000ff */
[----:B------:R0:W-:Y:S01]  /*91f0*/  STSM.16.M88.4 [R185+0x36400], R152 ;  /* 0x03640098b9007844 */ /* 0x0001e20000000200 */
[----:B------:R-:W-:Y:S01]  /*9200*/  FFMA.FTZ R15, R196, R6, R15 ;  /* 0x00000006c40f7223 */ /* 0x000fe2000001000f */
[----:B------:R-:W-:Y:S01]  /*9210*/  FFMA.FTZ R12, R209, R5, R12 ;  /* 0x00000005d10c7223 */ /* 0x000fe2000001000c */
[----:B------:R-:W-:Y:S01]  /*9220*/  PLOP3.LUT P3, PT, PT, PT, UP0, 0x80, 0x0 ;  /* 0x000000000000781c */ /* 0x000fe20003f6f008 */
[----:B------:R0:W-:Y:S01]  /*9230*/  STSM.16.M88.4 [R189], R156 ;  /* 0x0000009cbd007844 */ /* 0x0001e20000000200 */
[----:B------:R-:W-:Y:S01]  /*9240*/  MUFU.EX2 R13, R13 ;  /* 0x0000000d000d7308 */ /* 0x000fe20000000800 */
[----:B-1----:R-:W-:Y:S01]  /*9250*/  F2FP.F16.F32.PACK_AB R166, R181, R180 ;  /* 0x000000b4b5a6723e */ /* 0x002fe200000000ff */
[----:B------:R-:W-:Y:S01]  /*9260*/  FADD.FTZ R198, R198, R15 ;  /* 0x0000000fc6c67221 */ /* 0x000fe20000010000 */
[----:B------:R0:W-:Y:S01]  /*9270*/  STSM.16.M88.4 [R186], R160 ;  /* 0x000000a0ba007844 */ /* 0x0001e20000000200 */
[----:B------:R-:W-:Y:S01]  /*9280*/  FADD.FTZ R21, R21, R12 ;  /* 0x0000000c15157221 */ /* 0x000fe20000010000 */
[----:B------:R-:W-:-:S02]  /*9290*/  @!P2 VIADD R9, R9, 0x38860 ;  /* 0x000388600909a836 */ /* 0x000fc40000000000 */
[----:B------:R-:W-:Y:S01]  /*92a0*/  FADD.FTZ R199, R199, R198 ;  /* 0x000000c6c7c77221 */ /* 0x000fe20000010000 */
[----:B------:R-:W1:Y:S01]  /*92b0*/  MUFU.EX2 R178, R178 ;  /* 0x000000b200b27308 */ /* 0x000e620000000800 */
[----:B--2---:R-:W-:Y:S01]  /*92c0*/  F2FP.F16.F32.PACK_AB R165, R10, R11 ;  /* 0x0000000b0aa5723e */ /* 0x004fe200000000ff */
[----:B------:R-:W-:Y:S01]  /*92d0*/  FADD.FTZ R14, R14, R21 ;  /* 0x000000150e0e7221 */ /* 0x000fe20000010000 */
[----:B------:R-:W-:Y:S01]  /*92e0*/  FADD.FTZ R200, R200, R199 ;  /* 0x000000c7c8c87221 */ /* 0x000fe20000010000 */
[----:B------:R-:W-:Y:S02]  /*92f0*/  @!P2 PRMT R9, RZ, 0x654, R9 ;  /* 0x00000654ff09a816 */ /* 0x000fe40000000009 */
        /* <DEDUP_REMOVED lines=15> */
[----:B------:R-:W-:Y:S01]  /*93f0*/  R2UR UR10, R182 ;  /* 0x00000000b60a72ca */ /* 0x000fe200000e0000 */
[----:B------:R-:W-:Y:S01]  /*9400*/  UMOV UR11, 0x40000040 ;  /* 0x40000040000b7882 */ /* 0x000fe20000000000 */
[----:B------:R-:W-:Y:S02]  /*9410*/  VIADD R182, R208, 0x100 ;  /* 0x00000100d0b67836 */ /* 0x000fe40000000000 */
[----:B------:R-:W-:Y:S01]  /*9420*/  FADD.FTZ R205, R206, R205 ;  /* 0x000000cdcecd7221 */ /* 0x000fe20000010000 */
[----:B------:R-:W-:Y:S02]  /*9430*/  VIADD R208, R208, 0x180 ;  /* 0x00000180d0d07836 */ /* 0x000fe40000000000 */
        /* <DEDUP_REMOVED lines=13> */
[----:B------:R-:W-:Y:S01]  /*9510*/  FADD.FTZ R6, R178, R13 ;  /* 0x0000000db2067221 */ /* 0x000fe20000010000 */
[----:B------:R-:W-:-:S02]  /*9520*/  IMAD.MOV.U32 R13, RZ, RZ, R2 ;  /* 0x000000ffff0d7224 */ /* 0x000fc400078e0002 */
[----:B------:R-:W-:Y:S01]  /*9530*/  FADD.FTZ R5, R181, R180 ;  /* 0x000000b4b5057221 */ /* 0x000fe20000010000 */
[----:B------:R-:W-:Y:S02]  /*9540*/  WARPGROUP.DEPBAR.LE gsb0, 0x0 ;  /* 0x00008000000079c5 */ /* 0x000fe40000010000 */
[----:B------:R-:W-:-:S06]  /*9550*/  WARPGROUP.ARRIVE ;  /* 0x00000000000079c5 */ /* 0x000fcc0000000000 */
        /* <DEDUP_REMOVED lines=24> */
.L_x_7445:
[----:B------:R-:W-:-:S13]  /*96e0*/  ISETP.LE.AND P1, PT, RZ, UR30, PT ;  /* 0x0000001eff007c0c */ /* 0x000fda000bf23270 */
[----:B------:R-:W-:Y:S05]  /*96f0*/  @!P1 BRA `(.L_x_7455) ;  /* 0x0000002c00409947 */ /* 0x000fea0003800000 */
[----:B------:R-:W-:Y:S01]  /*9700*/  IMAD.MOV.U32 R199, RZ, RZ, R8 ;  /* 0x000000ffffc77224 */ /* 0x000fe200078e0008 */
[----:B------:R-:W-:Y:S01]  /*9710*/  ULDC UR28, c[0x0][0xa80] ;  /* 0x0002a000001c7ab9 */ /* 0x000fe20000000800 */
[----:B------:R-:W-:Y:S02]  /*9720*/  IMAD.MOV.U32 R10, RZ, RZ, R7 ;  /* 0x000000ffff0a7224 */ /* 0x000fe400078e0007 */
[----:B------:R-:W-:-:S07]  /*9730*/  IMAD.MOV.U32 R197, RZ, RZ, R2 ;  /* 0x000000ffffc57224 */ /* 0x000fce00078e0002 */
.L_x_7464:
[----:B------:R-:W-:-:S05]  /*9740*/  VIADD R2, R197, 0x1 ;  /* 0x00000001c5027836 */ /* 0x000fca0000000000 */
[----:B------:R-:W-:-:S04]  /*9750*/  ISETP.NE.AND P1, PT, R2, 0x2, PT ;  /* 0x000000020200780c */ /* 0x000fc80003f25270 */
[----:B------:R-:W-:Y:S02]  /*9760*/  SEL R7, RZ, 0x1, P1 ;  /* 0x00000001ff077807 */ /* 0x000fe40000800000 */
[----:B------:R-:W-:Y:S02]  /*9770*/  SEL R2, R2, RZ, P1 ;  /* 0x000000ff02027207 */ /* 0x000fe40000800000 */
[----:B------:R-:W-:Y:S01]  /*9780*/  LOP3.LUT R16, R16, R7, RZ, 0x3c, !PT ;  /* 0x0000000710107212 */ /* 0x000fe200078e3cff */
[----:B--2---:R-:W-:Y:S06]  /*9790*/  @!P0 BRA `(.L_x_7456) ;  /* 0x0000000000048947 */ /* 0x004fec0003800000 */
[----:B------:R-:W-:Y:S01]  /*97a0*/  BPT.TRAP 0x1 ;  /* 0x000000040000795c */ /* 0x000fe20000300000 */
.L_x_7456:
[----:B0-----:R-:W-:Y:S01]  /*97b0*/  IMAD R9, R2, 0x8, R17 ;  /* 0x0000000802097824 */ /* 0x001fe200078e0211 */
[----:B------:R-:W-:-:S04]  /*97c0*/  SHF.L.U32 R8, R16, 0x1f, RZ ;  /* 0x0000001f10087819 */ /* 0x000fc800000006ff */
[----:B------:R0:W1:Y:S01]  /*97d0*/  SYNCS.PHASECHK.TRANS64.TRYWAIT P1, [R9+URZ+0x38830], R8 ;  /* 0x03883008090075a7 */ /* 0x000062000802017f */
[----:B------:R-:W-:Y:S05]  /*97e0*/  @!P0 BRA `(.L_x_7457) ;  /* 0x0000000000048947 */ /* 0x000fea0003800000 */
[----:B------:R-:W-:Y:S01]  /*97f0*/  BPT.TRAP 0x1 ;  /* 0x000000040000795c */ /* 0x000fe20000300000 */
.L_x_7457:
[----:B------:R-:W-:Y:S01]  /*9800*/  IMAD R7, R2, 0x200, R0 ;  /* 0x0000020002077824 */ /* 0x000fe200078e0200 */
[----:B-1----:R-:W-:Y:S06]  /*9810*/  @P1 BRA `(.L_x_7458) ;  /* 0x0000000000081947 */ /* 0x002fec0003800000 */
[----:B------:R-:W1:Y:S02]  /*9820*/  SYNCS.PHASECHK.TRANS64.TRYWAIT P1, [R9+URZ+0x38830], R8 ;  /* 0x03883008090075a7 */ /* 0x000e64000802017f */
[----:B-1----:R-:W-:Y:S05]  /*9830*/  @!P1 BRA `(.L_x_7459) ;  /* 0x000000c8001c9947 */ /* 0x002fea0003800000 */
.L_x_7458:
[----:B------:R-:W-:Y:S01]  /*9840*/  R2UR UR6, R7 ;  /* 0x00000000070672ca */ /* 0x000fe200000e0000 */
[----:B------:R-:W-:Y:S01]  /*9850*/  WARPGROUP.ARRIVE ;  /* 0x00000000000079c5 */ /* 0x000fe20000000000 */
[----:B------:R-:W-:Y:S01]  /*9860*/  UMOV UR7, 0x40000040 ;  /* 0x4000004000077882 */ /* 0x000fe20000000000 */
[----:B------:R-:W-:Y:S01]  /*9870*/  UMOV UR11, 0x40000040 ;  /* 0x40000040000b7882 */ /* 0x000fe20000000000 */
[----:B------:R-:W-:Y:S01]  /*9880*/  UMOV UR15, 0x40000040 ;  /* 0x40000040000f7882 */ /* 0x000fe20000000000 */
[----:B------:R-:W-:-:S08]  /*9890*/  UMOV UR19, 0x40000040 ;  /* 0x4000004000137882 */ /* 0x000fd00000000000 */
        /* <DEDUP_REMOVED lines=16> */
.L_x_7460:
[----:B------:R2:W3:Y:S01]  /*99a0*/  SYNCS.PHASECHK.TRANS64.TRYWAIT P1, [R9+URZ+0x38850], R8 ;  /* 0x03885008090075a7 */ /* 0x0004e2000802017f */
[----:B------:R-:W-:Y:S05]  /*99b0*/  @!P0 BRA `(.L_x_7461) ;  /* 0x0000000000048947 */ /* 0x000fea0003800000 */
[----:B------:R-:W-:Y:S01]  /*99c0*/  BPT.TRAP 0x1 ;  /* 0x000000040000795c */ /* 0x000fe20000300000 */
.L_x_7461:
[----:B---3--:R-:W-:Y:S05]  /*99d0*/  @P1 BRA `(.L_x_7462) ;  /* 0x0000000000081947 */ /* 0x008fea0003800000 */
[----:B------:R-:W3:Y:S02]  /*99e0*/  SYNCS.PHASECHK.TRANS64.TRYWAIT P1, [R9+URZ+0x38850], R8 ;  /* 0x03885008090075a7 */ /* 0x000ee4000802017f */
[----:B---3--:R-:W-:Y:S05]  /*99f0*/  @!P1 BRA `(.L_x_7463) ;  /* 0x000000c400c09947 */ /* 0x008fea0003800000 */
.L_x_7462:
[----:B------:R-:W-:Y:S01]  /*9a00*/  IMAD R7, R2, 0x1000, R3 ;  /* 0x0000100002077824 */ /* 0x000fe200078e0203 */
[----:B------:R-:W-:Y:S01]  /*9a10*/  WARPGROUP.ARRIVE ;  /* 0x00000000000079c5 */ /* 0x000fe20000000000 */
[----:B------:R-:W-:Y:S01]  /*9a20*/  UMOV UR23, 0x40000040 ;  /* 0x4000004000177882 */ /* 0x000fe20000000000 */
[C---:B------:R-:W-:Y:S01]  /*9a30*/  VIADD R11, R4.reuse, 0x2 ;  /* 0x00000002040b7836 */ /* 0x040fe20000000000 */
[----:B------:R-:W-:Y:S01]  /*9a40*/  UMOV UR25, 0x40000040 ;  /* 0x4000004000197882 */ /* 0x000fe20000000000 */
[C---:B------:R-:W-:Y:S01]  /*9a50*/  R2UR UR22, R7.reuse ;  /* 0x00000000071672ca */ /* 0x040fe200000e0000 */
[----:B0123--:R-:W-:Y:S01]  /*9a60*/  VIADD R8, R7, 0x2 ;  /* 0x0000000207087836 */ /* 0x00ffe20000000000 */
[----:B------:R-:W-:Y:S01]  /*9a70*/  UMOV UR27, 0x40000040 ;  /* 0x40000040001b7882 */ /* 0x000fe20000000000 */
[----:B------:R-:W-:Y:S01]  /*9a80*/  R2UR UR24, R11 ;  /* 0x000000000b1872ca */ /* 0x000fe200000e0000 */
[----:B------:R-:W-:Y:S01]  /*9a90*/  VIADD R11, R4, 0x4 ;  /* 0x00000004040b7836 */ /* 0x000fe20000000000 */
[----:B------:R-:W0:Y:S01]  /*9aa0*/  S2R R12, SR_TID.X ;  /* 0x00000000000c7919 */ /* 0x000e220000002100 */
[----:B------:R-:W-:Y:S01]  /*9ab0*/  R2UR UR26, R8 ;  /* 0x00000000081a72ca */ /* 0x000fe200000e0000 */
[C---:B------:R-:W-:Y:S01]  /*9ac0*/  VIADD R8, R7.reuse, 0x4 ;  /* 0x0000000407087836 */ /* 0x040fe20000000000 */
[----:B------:R-:W-:Y:S01]  /*9ad0*/  UMOV UR6, UR28 ;  /* 0x0000001c00067c82 */ /* 0x000fe20008000000 */
[----:B------:R-:W-:Y:S01]  /*9ae0*/  VIADD R15, R4, 0x800 ;  /* 0x00000800040f7836 */ /* 0x000fe20000000000 */
[----:B------:R-:W-:Y:S01]  /*9af0*/  UMOV UR11, 0x40000040 ;  /* 0x40000040000b7882 */ /* 0x000fe20000000000 */
[----:B------:R-:W-:-:S02]  /*9b00*/  VIADD R13, R7, 0x800 ;  /* 0x00000800070d7836 */ /* 0x000fc40000000000 */
[----:B------:R-:W-:Y:S01]  /*9b10*/  HGMMA.64x64x16.F32 R152, gdesc[UR20], R152, gsb0 ;  /* 0x00e00000149879f0 */ /* 0x000fe20008000898 */
[----:B------:R-:W-:-:S05]  /*9b20*/  IMAD R204, R2, 0x1000, R19 ;  /* 0x0000100002cc7824 */ /* 0x000fca00078e0213 */
[----:B------:R-:W-:Y:S02]  /*9b30*/  R2UR UR10, R204 ;  /* 0x00000000cc0a72ca */ /* 0x000fe400000e0000 */
[----:B0-----:R-:W-:Y:S01]  /*9b40*/  SHF.R.U32.HI R12, RZ, 0x7, R12 ;  /* 0x00000007ff0c7819 */ /* 0x001fe2000001160c */
        /* <DEDUP_REMOVED lines=337> */
[----:B------:R-:W-:Y:S01]  /*b060*/  FMUL.FTZ R196, R7, UR6 ;  /* 0x0000000607c47c20 */ /* 0x000fe20008410000 */
[----:B------:R-:W-:Y:S01]  /*b070*/  FMNMX.FTZ R13, R171, R8, !PT ;  /* 0x00000008ab0d7209 */ /* 0x000fe20007810000 */
[----:B------:R-:W-:Y:S02]  /*b080*/  FADD.FTZ R10, -R7, R10 ;  /* 0x0000000a070a7221 */ /* 0x000fe40000010100 */
[--C-:B------:R-:W-:Y:S01]  /*b090*/  FFMA.FTZ R12, R153, UR6, -R196.reuse ;  /* 0x00000006990c7c23 */ /* 0x100fe200080108c4 */
[----:B------:R-:W-:Y:S01]  /*b0a0*/  FMNMX.FTZ R8, R174, R13, !PT ;  /* 0x0000000dae087209 */ /* 0x000fe20007810000 */
[--C-:B------:R-:W-:Y:S01]  /*b0b0*/  FFMA.FTZ R11, R152, UR6, -R196.reuse ;  /* 0x00000006980b7c23 */ /* 0x100fe200080108c4 */
[----:B------:R-:W-:Y:S01]  /*b0c0*/  FMUL.FTZ R10, R10, UR6 ;  /* 0x000000060a0a7c20 */ /* 0x000fe20008410000 */
        /* <DEDUP_REMOVED lines=19> */
[----:B------:R-:W-:Y:S03]  /*b200*/  MUFU.EX2 R11, R11 ;  /* 0x0000000b000b7308 */ /* 0x000fe60000000800 */
[----:B------:R-:W1:Y:S01]  /*b210*/  SHFL.BFLY PT, R153, R8, 0x2, 0x1f ;  /* 0x0c401f0008997f89 */ /* 0x000e6200000e0000 */
[-C--:B0-----:R-:W-:Y:S01]  /*b220*/  FMUL.FTZ R24, R24, R10.reuse ;  /* 0x0000000a18187220 */ /* 0x081fe20000410000 */
        /* <DEDUP_REMOVED lines=22> */
[----:B-1----:R-:W-:Y:S01]  /*b390*/  FMNMX.FTZ R153, R8, R153, !PT ;  /* 0x0000009908997209 */ /* 0x002fe20007810000 */
        /* <DEDUP_REMOVED lines=28> */
[----:B0-----:R-:W-:Y:S01]  /*b560*/  FMNMX.FTZ R8, R153, R8, !PT ;  /* 0x0000000899087209 */ /* 0x001fe20007810000 */
[----:B------:R-:W-:Y:S01]  /*b570*/  FFMA.FTZ R153, R181, UR6, -R196 ;  /* 0x00000006b5997c23 */ /* 0x000fe200080108c4 */
[----:B------:R-:W-:Y:S01]  /*b580*/  MUFU.EX2 R188, R188 ;  /* 0x000000bc00bc7308 */ /* 0x000fe20000000800 */
[----:B-1----:R-:W-:Y:S01]  /*b590*/  F2FP.F16.F32.PACK_AB R156, R20, R15 ;  /* 0x0000000f149c723e */ /* 0x002fe200000000ff */
[-C--:B------:R-:W-:Y:S01]  /*b5a0*/  FMUL.FTZ R112, R112, R10.reuse ;  /* 0x0000000a70707220 */ /* 0x080fe20000410000 */
[----:B------:R-:W-:Y:S01]  /*b5b0*/  FADD.FTZ R152, -R8, R199 ;  /* 0x000000c708987221 */ /* 0x000fe20000010100 */
[-C--:B------:R-:W-:Y:S01]  /*b5c0*/  FMUL.FTZ R113, R113, R10.reuse ;  /* 0x0000000a71717220 */ /* 0x080fe20000410000 */
[-C--:B------:R-:W-:Y:S01]  /*b5d0*/  FMUL.FTZ R116, R116, R10.reuse ;  /* 0x0000000a74747220 */ /* 0x080fe20000410000 */
[-C--:B------:R-:W-:Y:S01]  /*b5e0*/  FMUL.FTZ R117, R117, R10.reuse ;  /* 0x0000000a75757220 */ /* 0x080fe20000410000 */
[----:B------:R-:W-:Y:S01]  /*b5f0*/  FMUL.FTZ R181, R152, UR6 ;  /* 0x0000000698b57c20 */ /* 0x000fe20008410000 */
[----:B------:R0:W-:Y:S01]  /*b600*/  MUFU.EX2 R199, R153 ;  /* 0x0000009900c77308 */ /* 0x0001e20000000800 */
[----:B------:R-:W-:Y:S01]  /*b610*/  FMUL.FTZ R152, R8, UR6 ;  /* 0x0000000608987c20 */ /* 0x000fe20008410000 */
[-C--:B------:R-:W-:Y:S01]  /*b620*/  FMUL.FTZ R120, R120, R10.reuse ;  /* 0x0000000a78787220 */ /* 0x080fe20000410000 */
[-C--:B------:R-:W-:Y:S01]  /*b630*/  FMUL.FTZ R121, R121, R10.reuse ;  /* 0x0000000a79797220 */ /* 0x080fe20000410000 */
[----:B------:R-:W-:Y:S01]  /*b640*/  FMUL.FTZ R124, R124, R10 ;  /* 0x0000000a7c7c7220 */ /* 0x000fe20000410000 */
[--C-:B------:R-:W-:Y:S01]  /*b650*/  FFMA.FTZ R196, R154, UR6, -R152.reuse ;  /* 0x000000069ac47c23 */ /* 0x100fe20008010898 */
[--C-:B------:R-:W-:Y:S01]  /*b660*/  FFMA.FTZ R201, R155, UR6, -R152.reuse ;  /* 0x000000069bc97c23 */ /* 0x100fe20008010898 */
[----:B------:R-:W-:Y:S01]  /*b670*/  FFMA.FTZ R198, R158, UR6, -R152 ;  /* 0x000000069ec67c23 */ /* 0x000fe20008010898 */
[----:B------:R-:W1:Y:S01]  /*b680*/  MUFU.EX2 R181, R181 ;  /* 0x000000b500b57308 */ /* 0x000e620000000800 */
[----:B0-----:R-:W-:-:S02]  /*b690*/  IMAD.MOV R153, RZ, RZ, -R184 ;  /* 0x000000ffff997224 */ /* 0x001fc400078e0ab8 */
[--C-:B------:R-:W-:Y:S01]  /*b6a0*/  FFMA.FTZ R203, R159, UR6, -R152.reuse ;  /* 0x000000069fcb7c23 */ /* 0x100fe20008010898 */
[--C-:B------:R-:W-:Y:S01]  /*b6b0*/  FFMA.FTZ R200, R162, UR6, -R152.reuse ;  /* 0x00000006a2c87c23 */ /* 0x100fe20008010898 */
[--C-:B------:R-:W-:Y:S01]  /*b6c0*/  FFMA.FTZ R205, R163, UR6, -R152.reuse ;  /* 0x00000006a3cd7c23 */ /* 0x100fe20008010898 */
[--C-:B------:R-:W-:Y:S01]  /*b6d0*/  FFMA.FTZ R202, R166, UR6, -R152.reuse ;  /* 0x00000006a6ca7c23 */ /* 0x100fe20008010898 */
        /* <DEDUP_REMOVED lines=10> */
[----:B------:R0:W-:Y:S01]  /*b780*/  @!P2 SYNCS.ARRIVE.TRANS64.RED.A1T0 RZ, [R153+URZ], RZ ;  /* 0x000000ff99ffa9a7 */ /* 0x0001e2000810043f */
[--C-:B------:R-:W-:Y:S01]  /*b790*/  FFMA.FTZ R182, R182, UR6, -R152.reuse ;  /* 0x00000006b6b67c23 */ /* 0x100fe20008010898 */
[----:B------:R-:W-:Y:S01]  /*b7a0*/  FFMA.FTZ R183, R183, UR6, -R152 ;  /* 0x00000006b7b77c23 */ /* 0x000fe20008010898 */
[----:B------:R-:W-:Y:S01]  /*b7b0*/  @!P1 IMAD R154, R197, 0x40, R22 ;  /* 0x00000040c59a9824 */ /* 0x000fe200078e0216 */
[----:B------:R-:W-:Y:S01]  /*b7c0*/  MUFU.EX2 R196, R196 ;  /* 0x000000c400c47308 */ /* 0x000fe20000000800 */
[----:B------:R-:W-:Y:S01]  /*b7d0*/  F2FP.F16.F32.PACK_AB R152, R12, R11 ;  /* 0x0000000b0c98723e */ /* 0x000fe200000000ff */
[----:B-1----:R-:W-:Y:S01]  /*b7e0*/  FMUL.FTZ R26, R26, R181 ;  /* 0x000000b51a1a7220 */ /* 0x002fe20000410000 */
[----:B------:R-:W-:Y:S01]  /*b7f0*/  @!P1 IMAD R154, R154, 0x4, R17 ;  /* 0x000000049a9a9824 */ /* 0x000fe200078e0211 */
[----:B------:R-:W-:Y:S01]  /*b800*/  F2FP.F16.F32.PACK_AB R158, R188, R21 ;  /* 0x00000015bc9e723e */ /* 0x000fe200000000ff */
[-C--:B------:R-:W-:Y:S01]  /*b810*/  FMUL.FTZ R27, R27, R181.reuse ;  /* 0x000000b51b1b7220 */ /* 0x080fe20000410000 */
[-C--:B------:R-:W-:Y:S01]  /*b820*/  FMUL.FTZ R30, R30, R181.reuse ;  /* 0x000000b51e1e7220 */ /* 0x080fe20000410000 */
[-C--:B------:R-:W-:Y:S01]  /*b830*/  FMUL.FTZ R31, R31, R181.reuse ;  /* 0x000000b51f1f7220 */ /* 0x080fe20000410000 */
[----:B------:R-:W-:Y:S01]  /*b840*/  @!P1 STS [R154+0x38400], R10 ;  /* 0x0384000a9a009388 */ /* 0x000fe20000000800 */
[----:B------:R-:W0:Y:S01]  /*b850*/  MUFU.EX2 R201, R201 ;  /* 0x000000c900c97308 */ /* 0x000e220000000800 */
[-C--:B------:R-:W-:Y:S01]  /*b860*/  FMUL.FTZ R34, R34, R181.reuse ;  /* 0x000000b522227220 */ /* 0x080fe20000410000 */
[-C--:B------:R-:W-:Y:S01]  /*b870*/  FMUL.FTZ R35, R35, R181.reuse ;  /* 0x000000b523237220 */ /* 0x080fe20000410000 */
[----:B------:R1:W-:Y:S01]  /*b880*/  @!P1 STS [R154+0x38420], R181 ;  /* 0x038420b59a009388 */ /* 0x0003e20000000800 */
        /* <DEDUP_REMOVED lines=9> */
[----:B-1----:R-:W-:Y:S01]  /*b920*/  F2FP.F16.F32.PACK_AB R154, R14, R13 ;  /* 0x0000000d0e9a723e */ /* 0x002fe200000000ff */
        /* <DEDUP_REMOVED lines=78> */
[----:B------:R-:W-:Y:S01]  /*be10*/  FMUL.FTZ R151, R151, R181 ;  /* 0x000000b597977220 */ /* 0x000fe20000410000 */
[----:B------:R2:W-:Y:S01]  /*be20*/  STSM.16.M88.4 [R185+0x36400], R152 ;  /* 0x03640098b9007844 */ /* 0x0005e20000000200 */
[----:B------:R-:W-:-:S02]  /*be30*/  VIADD R197, R204, 0x80 ;  /* 0x00000080ccc57836 */ /* 0x000fc40000000000 */
[----:B------:R-:W-:Y:S01]  /*be40*/  FFMA.FTZ R5, R10, R5, R11 ;  /* 0x000000050a057223 */ /* 0x000fe2000001000b */
[----:B------:R-:W0:Y:S01]  /*be50*/  MUFU.EX2 R171, R171 ;  /* 0x000000ab00ab7308 */ /* 0x000e220000000800 */
[----:B-1----:R-:W-:Y:S01]  /*be60*/  F2FP.F16.F32.PACK_AB R162, R173, R172 ;  /* 0x000000acada2723e */ /* 0x002fe200000000ff */
[----:B------:R2:W-:Y:S01]  /*be70*/  STSM.16.M88.4 [R189], R156 ;  /* 0x0000009cbd007844 */ /* 0x0005e20000000200 */
[----:B------:R-:W-:Y:S01]  /*be80*/  FFMA.FTZ R6, R181, R6, R196 ;  /* 0x00000006b5067223 */ /* 0x000fe200000100c4 */
[----:B------:R-:W-:Y:S01]  /*be90*/  FADD.FTZ R12, R12, R5 ;  /* 0x000000050c0c7221 */ /* 0x000fe20000010000 */
[----:B------:R-:W-:Y:S01]  /*bea0*/  ISETP.LT.AND P1, PT, RZ, UR30, PT ;  /* 0x0000001eff007c0c */ /* 0x000fe2000bf21270 */
[----:B------:R-:W-:Y:S02]  /*beb0*/  @!P2 VIADD R9, R9, 0x38860 ;  /* 0x000388600909a836 */ /* 0x000fe40000000000 */
[----:B------:R-:W-:Y:S01]  /*bec0*/  FADD.FTZ R201, R201, R6 ;  /* 0x00000006c9c97221 */ /* 0x000fe20000010000 */
[----:B------:R-:W-:Y:S01]  /*bed0*/  MUFU.EX2 R174, R174 ;  /* 0x000000ae00ae7308 */ /* 0x000fe20000000800 */
[----:B------:R-:W-:Y:S01]  /*bee0*/  FADD.FTZ R13, R13, R12 ;  /* 0x0000000c0d0d7221 */ /* 0x000fe20000010000 */
[----:B------:R-:W-:Y:S01]  /*bef0*/  UIADD3 UR30, UR30, -0x1, URZ ;  /* 0xffffffff1e1e7890 */ /* 0x000fe2000fffe03f */
[----:B------:R-:W-:Y:S01]  /*bf00*/  FADD.FTZ R198, R198, R201 ;  /* 0x000000c9c6c67221 */ /* 0x000fe20000010000 */
[----:B------:R-:W-:Y:S01]  /*bf10*/  @!P2 PRMT R9, RZ, 0x654, R9 ;  /* 0x00000654ff09a816 */ /* 0x000fe20000000009 */
[----:B------:R-:W-:Y:S01]  /*bf20*/  FADD.FTZ R14, R14, R13 ;  /* 0x0000000d0e0e7221 */ /* 0x000fe20000010000 */
[----:B------:R-:W-:-:S02]  /*bf30*/  IMAD.MOV.U32 R10, RZ, RZ, R7 ;  /* 0x000000ffff0a7224 */ /* 0x000fc400078e0007 */
        /* <DEDUP_REMOVED lines=16> */
[----:B------:R2:W-:Y:S01]  /*c040*/  STSM.16.M88.4 [R186], R160 ;  /* 0x000000a0ba007844 */ /* 0x0005e20000000200 */
[----:B------:R-:W-:Y:S01]  /*c050*/  FADD.FTZ R169, R169, R168 ;  /* 0x000000a8a9a97221 */ /* 0x000fe20000010000 */
[----:B------:R-:W1:Y:S01]  /*c060*/  MUFU.EX2 R180, R180 ;  /* 0x000000b400b47308 */ /* 0x000e620000000800 */
[----:B------:R-:W-:Y:S02]  /*c070*/  FADD.FTZ R171, R171, R170 ;  /* 0x000000aaabab7221 */ /* 0x000fe40000010000 */
[----:B------:R-:W-:Y:S02]  /*c080*/  FADD.FTZ R172, R172, R169 ;  /* 0x000000a9acac7221 */ /* 0x000fe40000010000 */
[----:B------:R-:W-:Y:S02]  /*c090*/  FADD.FTZ R174, R174, R171 ;  /* 0x000000abaeae7221 */ /* 0x000fe40000010000 */
[----:B------:R-:W-:Y:S01]  /*c0a0*/  FADD.FTZ R173, R173, R172 ;  /* 0x000000acadad7221 */ /* 0x000fe20000010000 */
[----:B------:R-:W-:Y:S01]  /*c0b0*/  MUFU.EX2 R178, R178 ;  /* 0x000000b200b27308 */ /* 0x000fe20000000800 */
[----:B0-----:R-:W-:Y:S01]  /*c0c0*/  F2FP.F16.F32.PACK_AB R164, R177, R176 ;  /* 0x000000b0b1a4723e */ /* 0x001fe200000000ff */
[----:B------:R-:W-:Y:S01]  /*c0d0*/  FADD.FTZ R175, R175, R174 ;  /* 0x000000aeafaf7221 */ /* 0x000fe20000010000 */
[----:B------:R-:W-:-:S04]  /*c0e0*/  FADD.FTZ R176, R176, R173 ;  /* 0x000000adb0b07221 */ /* 0x000fc80000010000 */
[----:B------:R-:W-:Y:S01]  /*c0f0*/  FADD.FTZ R177, R177, R176 ;  /* 0x000000b0b1b17221 */ /* 0x000fe20000010000 */
[----:B------:R-:W0:Y:S01]  /*c100*/  MUFU.EX2 R179, R179 ;  /* 0x000000b300b37308 */ /* 0x000e220000000800 */
[----:B-1----:R-:W-:Y:S02]  /*c110*/  F2FP.F16.F32.PACK_AB R166, R199, R180 ;  /* 0x000000b4c7a6723e */ /* 0x002fe400000000ff */
[----:B------:R-:W-:-:S04]  /*c120*/  FADD.FTZ R180, R180, R177 ;  /* 0x000000b1b4b47221 */ /* 0x000fc80000010000 */
[----:B------:R-:W-:Y:S01]  /*c130*/  FADD.FTZ R5, R199, R180 ;  /* 0x000000b4c7057221 */ /* 0x000fe20000010000 */
[----:B------:R-:W1:Y:S01]  /*c140*/  MUFU.EX2 R182, R182 ;  /* 0x000000b600b67308 */ /* 0x000e620000000800 */
[----:B------:R-:W-:-:S07]  /*c150*/  IMAD.MOV.U32 R199, RZ, RZ, R8 ;  /* 0x000000ffffc77224 */ /* 0x000fce00078e0008 */
[----:B------:R-:W3:Y:S01]  /*c160*/  MUFU.EX2 R183, R183 ;  /* 0x000000b700b77308 */ /* 0x000ee20000000800 */
[----:B0-----:R-:W-:Y:S01]  /*c170*/  F2FP.F16.F32.PACK_AB R165, R179, R178 ;  /* 0x000000b2b3a5723e */ /* 0x001fe200000000ff */
[----:B------:R-:W-:-:S04]  /*c180*/  FADD.FTZ R178, R178, R175 ;  /* 0x000000afb2b27221 */ /* 0x000fc80000010000 */
[----:B------:R-:W-:-:S04]  /*c190*/  FADD.FTZ R179, R179, R178 ;  /* 0x000000b2b3b37221 */ /* 0x000fc80000010000 */
[----:B-1----:R-:W-:Y:S01]  /*c1a0*/  FADD.FTZ R6, R182, R179 ;  /* 0x000000b3b6067221 */ /* 0x002fe20000010000 */
[----:B---3--:R-:W-:-:S03]  /*c1b0*/  F2FP.F16.F32.PACK_AB R167, R183, R182 ;  /* 0x000000b6b7a7723e */ /* 0x008fc600000000ff */
[----:B------:R-:W-:Y:S02]  /*c1c0*/  FADD.FTZ R6, R183, R6 ;  /* 0x00000006b7067221 */ /* 0x000fe40000010000 */
[----:B------:R2:W-:Y:S01]  /*c1d0*/  STSM.16.M88.4 [R187], R164 ;  /* 0x000000a4bb007844 */ /* 0x0005e20000000200 */
[----:B------:R-:W-:-:S06]  /*c1e0*/  WARPGROUP.ARRIVE ;  /* 0x00000000000079c5 */ /* 0x000fcc0000000000 */
[----:B------:R-:W-:Y:S01]  /*c1f0*/  HGMMA.64x256x16.F32 R24, R152, gdesc[UR8].tnspB, R24, gsb0 ;  /* 0x43e0000898187df0 */ /* 0x000fe20008000818 */
        /* <DEDUP_REMOVED lines=10> */
[----:B------:R-:W-:Y:S01]  /*c2a0*/  IMAD.MOV.U32 R197, RZ, RZ, R2 ;  /* 0x000000ffffc57224 */ /* 0x000fe200078e0002 */
[----:B------:R-:W-:Y:S02]  /*c2b0*/  WARPGROUP.DEPBAR.LE gsb0, 0x0 ;  /* 0x00008000000079c5 */ /* 0x000fe40000010000 */
[----:B------:R-:W-:-:S15]  /*c2c0*/  WARPGROUP.ARRIVE ;  /* 0x00000000000079c5 */ /* 0x000fde0000000000 */
[----:B------:R-:W-:-:S07]  /*c2d0*/  NOP ;  /* 0x0000000000007918 */ /* 0x000fce0000000000 */
        /* <DEDUP_REMOVED lines=18> */
.L_x_7455:
[----:B------:R-:W1:Y:S01]  /*c400*/  SHFL.BFLY PT, R0, R5, 0x2, 0x1f ;  /* 0x0c401f0005007f89 */ /* 0x000e6200000e0000 */
[----:B------:R-:W-:Y:S01]  /*c410*/  IMAD.U32 R12, RZ, RZ, UR6 ;  /* 0x00000006ff0c7e24 */ /* 0x000fe2000f8e00ff */
[----:B------:R-:W-:Y:S02]  /*c420*/  UIADD3 UR36, UR36, 0x1, URZ ;  /* 0x0000000124247890 */ /* 0x000fe4000fffe03f */
[----:B0-2---:R-:W0:Y:S01]  /*c430*/  SHFL.BFLY PT, R9, R6, 0x2, 0x1f ;  /* 0x0c401f0006097f89 */ /* 0x005e2200000e0000 */
[----:B------:R-:W-:Y:S08]  /*c440*/  BAR.ARV 0x8, 0x100 ;  /* 0x0204000000007b1d */ /* 0x000ff00000002000 */
[----:B------:R-:W-:Y:S01]  /*c450*/  BAR.SYNC.DEFER_BLOCKING 0xf, 0x100 ;  /* 0x03c4000000007b1d */ /* 0x000fe20000010000 */
[----:B-1----:R-:W-:Y:S01]  /*c460*/  FADD.FTZ R0, R0, R5 ;  /* 0x0000000500007221 */ /* 0x002fe20000010000 */
[----:B------:R-:W-:-:S02]  /*c470*/  VIADD R5, R2, 0x1 ;  /* 0x0000000102057836 */ /* 0x000fc40000000000 */
[----:B0-----:R-:W-:Y:S02]  /*c480*/  FADD.FTZ R11, R9, R6 ;  /* 0x00000006090b7221 */ /* 0x001fe40000010000 */
[----:B------:R-:W0:Y:S01]  /*c490*/  SHFL.BFLY PT, R3, R0, 0x1, 0x1f ;  /* 0x0c201f0000037f89 */ /* 0x000e2200000e0000 */
[----:B------:R-:W-:-:S03]  /*c4a0*/  ISETP.NE.AND P1, PT, R5, 0x2, PT ;  /* 0x000000020500780c */ /* 0x000fc60003f25270 */
[----:B------:R-:W1:Y:S01]  /*c4b0*/  SHFL.BFLY PT, R4, R11, 0x1, 0x1f ;  /* 0x0c201f000b047f89 */ /* 0x000e6200000e0000 */
[----:B0-----:R-:W-:Y:S01]  /*c4c0*/  FADD.FTZ R10, R0, R3 ;  /* 0x00000003000a7221 */ /* 0x001fe20000010000 */
[----:B------:R-:W-:Y:S02]  /*c4d0*/  IMAD.MOV R3, RZ, RZ, -R184 ;  /* 0x000000ffff037224 */ /* 0x000fe400078e0ab8 */
[----:B------:R-:W-:Y:S02]  /*c4e0*/  IMAD.MOV.U32 R0, RZ, RZ, -0x800000 ;  /* 0xff800000ff007424 */ /* 0x000fe400078e00ff */
[----:B-1----:R-:W-:Y:S01]  /*c4f0*/  FADD.FTZ R9, R11, R4 ;  /* 0x000000040b097221 */ /* 0x002fe20000010000 */
[----:B------:R-:W-:Y:S01]  /*c500*/  FSETP.NE.FTZ.AND P2, PT, R10, RZ, PT ;  /* 0x000000ff0a00720b */ /* 0x000fe20003f55000 */
[----:B------:R-:W-:Y:S01]  /*c510*/  IMAD.MOV.U32 R4, RZ, RZ, RZ ;  /* 0x000000ffff047224 */ /* 0x000fe200078e00ff */
[----:B------:R-:W-:Y:S01]  /*c520*/  ISETP.NE.AND P0, PT, R18, R3, PT ;  /* 0x000000031200720c */ /* 0x000fe20003f05270 */
[----:B------:R-:W-:Y:S01]  /*c530*/  IMAD.MOV.U32 R3, RZ, RZ, RZ ;  /* 0x000000ffff037224 */ /* 0x000fe200078e00ff */
[----:B------:R-:W-:-:S02]  /*c540*/  FSETP.NE.FTZ.AND P3, PT, R9, RZ, PT ;  /* 0x000000ff0900720b */ /* 0x000fc40003f75000 */
[----:B------:R-:W-:-:S04]  /*c550*/  SEL R11, RZ, 0x1, P1 ;  /* 0x00000001ff0b7807 */ /* 0x000fc80000800000 */
[----:B------:R-:W-:-:S03]  /*c560*/  LOP3.LUT R16, R16, R11, RZ, 0x3c, !PT ;  /* 0x0000000b10107212 */ /* 0x000fc600078e3cff */
[----:B------:R-:W0:Y:S02]  /*c570*/  @P2 MUFU.RCP R3, R10 ;  /* 0x0000000a00032308 */ /* 0x000e240000001000 */
[----:B------:R-:W-:Y:S02]  /*c580*/  @!P0 IMAD R2, R2, 0x40, R22 ;  /* 0x0000004002028824 */ /* 0x000fe400078e0216 */
[----:B------:R-:W-:Y:S02]  /*c590*/  @P3 FMUL.FTZ R12, R12, 0.69314718246459960938 ;  /* 0x3f3172180c0c3820 */ /* 0x000fe40000410000 */
        /* <DEDUP_REMOVED lines=10> */
[----:B------:R2:W0:Y:S01]  /*c640*/  @P3 MUFU.LG2 R11, R9 ;  /* 0x00000009000b3308 */ /* 0x0004220000000c00 */
        /* <DEDUP_REMOVED lines=9> */
[----:B------:R-:W-:Y:S01]  /*c6e0*/  FMUL.FTZ R201, R49, R3 ;  /* 0x0000000331c97220 */ /* 0x000fe20000410000 */
[----:B-1----:R-:W-:-:S02]  /*c6f0*/  IMAD.U32 R2, RZ, RZ, UR6 ;  /* 0x00000006ff027e24 */ /* 0x002fc4000f8e00ff */
[-C--:B------:R-:W-:Y:S01]  /*c700*/  FMUL.FTZ R202, R52, R3.reuse ;  /* 0x0000000334ca7220 */ /* 0x080fe20000410000 */
[-C--:B------:R-:W-:Y:S01]  /*c710*/  FMUL.FTZ R199, R53, R3.reuse ;  /* 0x0000000335c77220 */ /* 0x080fe20000410000 */
[-C--:B------:R-:W-:Y:S01]  /*c720*/  FMUL.FTZ R200, R56, R3.reuse ;  /* 0x0000000338c87220 */ /* 0x080fe20000410000 */
[----:B------:R-:W-:Y:S01]  /*c730*/  @P2 FMUL.FTZ R2, R2, 0.69314718246459960938 ;  /* 0x3f31721802022820 */ /* 0x000fe20000410000 */
        /* <DEDUP_REMOVED lines=118> */
.L_x_7431:
        /* <DEDUP_REMOVED lines=10> */
[----:B------:R-:W-:Y:S01]  /*cf40*/  IMAD R7, R215, 0x40, R23 ;  /* 0x00000040d7077824 */ /* 0x000fe200078e0217 */
[----:B------:R-:W-:Y:S01]  /*cf50*/  F2FP.F16.F32.PACK_AB R6, R6, R205 ;  /* 0x000000cd0606723e */ /* 0x000fe200000000ff */
[----:B------:R-:W-:Y:S01]  /*cf60*/  USHF.R.S32.HI UR12, URZ, 0x1f, UR42 ;  /* 0x0000001f3f0c7899 */ /* 0x000fe2000801142a */
[----:B------:R-:W-:Y:S01]  /*cf70*/  BAR.SYNC.DEFER_BLOCKING 0x1, 0x100 ;  /* 0x0044000000007b1d */ /* 0x000fe20000010000 */
[----:B------:R-:W-:Y:S01]  /*cf80*/  F2FP.F16.F32.PACK_AB R112, R113, R112 ;  /* 0x000000707170723e */ /* 0x000fe200000000ff */
[----:B------:R-:W-:Y:S01]  /*cf90*/  USHF.R.S32.HI UR13, URZ, 0x1f, UR39 ;  /* 0x0000001f3f0d7899 */ /* 0x000fe20008011427 */
[----:B------:R-:W-:Y:S02]  /*cfa0*/  F2FP.F16.F32.PACK_AB R113, R19, R114 ;  /* 0x000000721371723e */ /* 0x000fe400000000ff */
[----:B------:R-:W-:Y:S02]  /*cfb0*/  F2FP.F16.F32.PACK_AB R114, R117, R116 ;  /* 0x000000747572723e */ /* 0x000fe400000000ff */
[----:B------:R-:W-:Y:S01]  /*cfc0*/  F2FP.F16.F32.PACK_AB R115, R108, R115 ;  /* 0x000000736c73723e */ /* 0x000fe200000000ff */
[----:B------:R-:W1:Y:S01]  /*cfd0*/  SHFL.IDX PT, R41, R216, RZ, 0x1f ;  /* 0x00001fffd8297589 */ /* 0x000e6200000e0000 */
        /* <DEDUP_REMOVED lines=10> */
[----:B------:R-:W-:Y:S02]  /*d080*/  MOV R92, R17 ;  /* 0x00000011005c7202 */ /* 0x000fe40000000f00 */
[----:B0-----:R-:W-:Y:S02]  /*d090*/  MOV R93, R4 ;  /* 0x00000004005d7202 */ /* 0x001fe40000000f00 */
[----:B------:R-:W-:-:S02]  /*d0a0*/  F2FP.F16.F32.PACK_AB R146, R149, R148 ;  /* 0x000000949592723e */ /* 0x000fc400000000ff */
[----:B------:R-:W-:Y:S01]  /*d0b0*/  F2FP.F16.F32.PACK_AB R147, R151, R150 ;  /* 0x000000969793723e */ /* 0x000fe200000000ff */
[----:B------:R-:W-:-:S04]  /*d0c0*/  IMAD.WIDE R4, R219, 0x2, R92 ;  /* 0x00000002db047825 */ /* 0x000fc800078e025c */
[----:B------:R-:W-:Y:S01]  /*d0d0*/  IMAD.WIDE R92, R7, 0x2, R92 ;  /* 0x00000002075c7825 */ /* 0x000fe200078e025c */
[C---:B------:R-:W-:Y:S02]  /*d0e0*/  IADD3 R15, P3, R4.reuse, 0x40, RZ ;  /* 0x00000040040f7810 */ /* 0x040fe40007f7e0ff */
[----:B------:R-:W-:Y:S02]  /*d0f0*/  IADD3 R25, P4, R4, 0x60, RZ ;  /* 0x0000006004197810 */ /* 0x000fe40007f9e0ff */
[----:B------:R-:W-:Y:S02]  /*d100*/  LOP3.LUT R14, R15, 0x380, RZ, 0xc0, !PT ;  /* 0x000003800f0e7812 */ /* 0x000fe400078ec0ff */
[----:B------:R-:W-:Y:S02]  /*d110*/  LOP3.LUT R24, R25, 0x380, RZ, 0xc0, !PT ;  /* 0x0000038019187812 */ /* 0x000fe400078ec0ff */
[----:B------:R-:W-:Y:S02]  /*d120*/  SHF.R.U64 R14, R14, 0x3, RZ ;  /* 0x000000030e0e7819 */ /* 0x000fe400000012ff */
[----:B------:R-:W-:-:S02]  /*d130*/  SHF.R.U64 R24, R24, 0x3, RZ ;  /* 0x0000000318187819 */ /* 0x000fc400000012ff */
[----:B------:R-:W-:Y:S01]  /*d140*/  LOP3.LUT R14, R14, R15, RZ, 0x3c, !PT ;  /* 0x0000000f0e0e7212 */ /* 0x000fe200078e3cff */
[--C-:B------:R-:W-:Y:S01]  /*d150*/  IMAD.X R15, RZ, RZ, R5.reuse, P3 ;  /* 0x000000ffff0f7224 */ /* 0x100fe200018e0605 */
[----:B------:R-:W-:Y:S01]  /*d160*/  LOP3.LUT R24, R24, R25, RZ, 0x3c, !PT ;  /* 0x0000001918187212 */ /* 0x000fe200078e3cff */
[----:B------:R-:W-:Y:S01]  /*d170*/  IMAD.X R25, RZ, RZ, R5, P4 ;  /* 0x000000ffff197224 */ /* 0x000fe200020e0605 */
[C---:B------:R-:W-:Y:S02]  /*d180*/  IADD3 R29, P5, R4.reuse, 0x2000, RZ ;  /* 0x00002000041d7810 */ /* 0x040fe40007fbe0ff */
[C---:B------:R-:W-:Y:S02]  /*d190*/  IADD3 R119, P3, R4.reuse, 0x4020, RZ ;  /* 0x0000402004777810 */ /* 0x040fe40007f7e0ff */
[----:B------:R-:W-:Y:S02]  /*d1a0*/  IADD3 R123, P4, R4, 0x4040, RZ ;  /* 0x00004040047b7810 */ /* 0x000fe40007f9e0ff */
[----:B------:R-:W-:-:S02]  /*d1b0*/  LOP3.LUT R28, R29, 0x380, RZ, 0xc0, !PT ;  /* 0x000003801d1c7812 */ /* 0x000fc400078ec0ff */
[----:B------:R-:W-:Y:S02]  /*d1c0*/  LOP3.LUT R118, R119, 0x380, RZ, 0xc0, !PT ;  /* 0x0000038077767812 */ /* 0x000fe400078ec0ff */
[----:B------:R-:W-:Y:S02]  /*d1d0*/  LOP3.LUT R122, R123, 0x380, RZ, 0xc0, !PT ;  /* 0x000003807b7a7812 */ /* 0x000fe400078ec0ff */
[----:B------:R-:W-:Y:S02]  /*d1e0*/  SHF.R.U64 R28, R28, 0x3, RZ ;  /* 0x000000031c1c7819 */ /* 0x000fe400000012ff */
[----:B------:R-:W-:Y:S02]  /*d1f0*/  IADD3 R49, P0, R4, 0x2040, RZ ;  /* 0x0000204004317810 */ /* 0x000fe40007f1e0ff */
[----:B------:R-:W-:Y:S02]  /*d200*/  SHF.R.U64 R118, R118, 0x3, RZ ;  /* 0x0000000376767819 */ /* 0x000fe400000012ff */
[----:B------:R-:W-:-:S02]  /*d210*/  SHF.R.U64 R122, R122, 0x3, RZ ;  /* 0x000000037a7a7819 */ /* 0x000fc400000012ff */
[----:B------:R-:W-:Y:S01]  /*d220*/  LOP3.LUT R28, R28, R29, RZ, 0x3c, !PT ;  /* 0x0000001d1c1c7212 */ /* 0x000fe200078e3cff */
[--C-:B------:R-:W-:Y:S01]  /*d230*/  IMAD.X R29, RZ, RZ, R5.reuse, P5 ;  /* 0x000000ffff1d7224 */ /* 0x100fe200028e0605 */
[----:B------:R-:W-:Y:S02]  /*d240*/  LOP3.LUT R48, R49, 0x380, RZ, 0xc0, !PT ;  /* 0x0000038031307812 */ /* 0x000fe400078ec0ff */
[----:B------:R-:W-:Y:S02]  /*d250*/  IADD3 R13, P2, R4, 0x20, RZ ;  /* 0x00000020040d7810 */ /* 0x000fe40007f5e0ff */
[----:B------:R-:W-:Y:S01]  /*d260*/  LOP3.LUT R118, R118, R119, RZ, 0x3c, !PT ;  /* 0x0000007776767212 */ /* 0x000fe200078e3cff */
[--C-:B------:R-:W-:Y:S01]  /*d270*/  IMAD.X R119, RZ, RZ, R5.reuse, P3 ;  /* 0x000000ffff777224 */ /* 0x100fe200018e0605 */
[----:B------:R-:W-:Y:S01]  /*d280*/  LOP3.LUT R122, R122, R123, RZ, 0x3c, !PT ;  /* 0x0000007b7a7a7212 */ /* 0x000fe200078e3cff */
[----:B------:R-:W-:Y:S01]  /*d290*/  IMAD.X R123, RZ, RZ, R5, P4 ;  /* 0x000000ffff7b7224 */ /* 0x000fe200020e0605 */
[----:B------:R-:W-:-:S02]  /*d2a0*/  IADD3 R127, P5, R4, 0x4060, RZ ;  /* 0x00004060047f7810 */ /* 0x000fc40007fbe0ff */
[C---:B------:R-:W-:Y:S02]  /*d2b0*/  IADD3 R81, P3, R92.reuse, 0x1000, RZ ;  /* 0x000010005c517810 */ /* 0x040fe40007f7e0ff */
[----:B------:R-:W-:Y:S02]  /*d2c0*/  IADD3 R77, P4, R92, 0x2000, RZ ;  /* 0x000020005c4d7810 */ /* 0x000fe40007f9e0ff */
[----:B------:R-:W-:Y:S02]  /*d2d0*/  SHF.R.U64 R48, R48, 0x3, RZ ;  /* 0x0000000330307819 */ /* 0x000fe400000012ff */
        /* <DEDUP_REMOVED lines=9> */
[----:B------:R-:W-:-:S02]  /*d370*/  IADD3 R135, P0, R4, 0x6020, RZ ;  /* 0x0000602004877810 */ /* 0x000fc40007f1e0ff */
[----:B------:R-:W-:Y:S02]  /*d380*/  SHF.R.U64 R80, R80, 0x3, RZ ;  /* 0x0000000350507819 */ /* 0x000fe400000012ff */
[----:B------:R-:W-:Y:S02]  /*d390*/  SHF.R.U64 R76, R76, 0x3, RZ ;  /* 0x000000034c4c7819 */ /* 0x000fe400000012ff */
[----:B------:R-:W-:Y:S02]  /*d3a0*/  LOP3.LUT R32, R33, 0x380, RZ, 0xc0, !PT ;  /* 0x0000038021207812 */ /* 0x000fe400078ec0ff */
[----:B------:R-:W-:Y:S01]  /*d3b0*/  LOP3.LUT R12, R12, R13, RZ, 0x3c, !PT ;  /* 0x0000000d0c0c7212 */ /* 0x000fe200078e3cff */
[--C-:B------:R-:W-:Y:S01]  /*d3c0*/  IMAD.X R13, RZ, RZ, R5.reuse, P2 ;  /* 0x000000ffff0d7224 */ /* 0x100fe200010e0605 */
[----:B------:R-:W-:Y:S01]  /*d3d0*/  LOP3.LUT R126, R126, R127, RZ, 0x3c, !PT ;  /* 0x0000007f7e7e7212 */ /* 0x000fe200078e3cff */
[----:B------:R-:W-:Y:S01]  /*d3e0*/  IMAD.X R127, RZ, RZ, R5, P5 ;  /* 0x000000ffff7f7224 */ /* 0x000fe200028e0605 */
[----:B------:R-:W-:-:S02]  /*d3f0*/  LOP3.LUT R134, R135, 0x380, RZ, 0xc0, !PT ;  /* 0x0000038087867812 */ /* 0x000fc400078ec0ff */
[C---:B------:R-:W-:Y:S02]  /*d400*/  IADD3 R101, P1, R4.reuse, 0x2060, RZ ;  /* 0x0000206004657810 */ /* 0x040fe40007f3e0ff */
[----:B------:R-:W-:Y:S02]  /*d410*/  IADD3 R105, P2, R4, 0x4000, RZ ;  /* 0x0000400004697810 */ /* 0x000fe40007f5e0ff */
[----:B------:R-:W-:Y:S01]  /*d420*/  LOP3.LUT R80, R80, R81, RZ, 0x3c, !PT ;  /* 0x0000005150507212 */ /* 0x000fe200078e3cff */
[--C-:B------:R-:W-:Y:S01]  /*d430*/  IMAD.X R81, RZ, RZ, R93.reuse, P3 ;  /* 0x000000ffff517224 */ /* 0x100fe200018e065d */
[----:B------:R-:W-:Y:S01]  /*d440*/  LOP3.LUT R76, R76, R77, RZ, 0x3c, !PT ;  /* 0x0000004d4c4c7212 */ /* 0x000fe200078e3cff */
[----:B------:R-:W-:Y:S01]  /*d450*/  IMAD.X R77, RZ, RZ, R93, P4 ;  /* 0x000000ffff4d7224 */ /* 0x000fe200020e065d */
[----:B------:R-:W-:Y:S02]  /*d460*/  SHF.R.U64 R32, R32, 0x3, RZ ;  /* 0x0000000320207819 */ /* 0x000fe400000012ff */
[----:B------:R-:W-:-:S02]  /*d470*/  IADD3 R73, P5, R92, 0x3000, RZ ;  /* 0x000030005c497810 */ /* 0x000fc40007fbe0ff */
[C---:B------:R-:W-:Y:S02]  /*d480*/  IADD3 R53, P3, R92.reuse, 0x8000, RZ ;  /* 0x000080005c357810 */ /* 0x040fe40007f7e0ff */
[----:B------:R-:W-:Y:S02]  /*d490*/  IADD3 R45, P4, R92, 0x9000, RZ ;  /* 0x000090005c2d7810 */ /* 0x000fe40007f9e0ff */
[----:B------:R-:W-:Y:S02]  /*d4a0*/  SHF.R.U64 R134, R134, 0x3, RZ ;  /* 0x0000000386867819 */ /* 0x000fe400000012ff */
[----:B------:R-:W-:Y:S02]  /*d4b0*/  LOP3.LUT R100, R101, 0x380, RZ, 0xc0, !PT ;  /* 0x0000038065647812 */ /* 0x000fe400078ec0ff */
[----:B------:R-:W-:Y:S02]  /*d4c0*/  LOP3.LUT R104, R105, 0x380, RZ, 0xc0, !PT ;  /* 0x0000038069687812 */ /* 0x000fe400078ec0ff */
[----:B------:R-:W-:Y:S01]  /*d4d0*/  LOP3.LUT R32, R32, R33, RZ, 0x3c, !PT ;  /* 0x0000002120207212 */ /* 0x000fe200078e3cff */
[----:B------:R-:W-:Y:S01]  /*d4e0*/  IMAD.X R33, RZ, RZ, R5, P6 ;  /* 0x000000ffff217224 */ /* 0x000fe200030e0605 */
[----:B------:R-:W-:-:S02]  /*d4f0*/  LOP3.LUT R72, R73, 0x380, RZ, 0xc0, !PT ;  /* 0x0000038049487812 */ /* 0x000fc400078ec0ff */
[----:B------:R-:W-:Y:S02]  /*d500*/  LOP3.LUT R52, R53, 0x380, RZ, 0xc0, !PT ;  /* 0x0000038035347812 */ /* 0x000fe400078ec0ff */
[----:B------:R-:W-:Y:S02]  /*d510*/  LOP3.LUT R44, R45, 0x380, RZ, 0xc0, !PT ;  /* 0x000003802d2c7812 */ /* 0x000fe400078ec0ff */
[----:B------:R-:W-:Y:S02]  /*d520*/  IADD3 R131, P6, R4, 0x6000, RZ ;  /* 0x0000600004837810 */ /* 0x000fe40007fde0ff */
[----:B------:R-:W-:Y:S01]  /*d530*/  LOP3.LUT R134, R134, R135, RZ, 0x3c, !PT ;  /* 0x0000008786867212 */ /* 0x000fe200078e3cff */
[----:B------:R-:W-:Y:S01]  /*d540*/  IMAD.X R135, RZ, RZ, R5, P0 ;  /* 0x000000ffff877224 */ /* 0x000fe200000e0605 */
[----:B------:R-:W-:Y:S02]  /*d550*/  SHF.R.U64 R100, R100, 0x3, RZ ;  /* 0x0000000364647819 */ /* 0x000fe400000012ff */
[----:B------:R-:W-:-:S02]  /*d560*/  SHF.R.U64 R104, R104, 0x3, RZ ;  /* 0x0000000368687819 */ /* 0x000fc400000012ff */
[----:B------:R-:W-:Y:S02]  /*d570*/  IADD3 R65, P0, R92, 0x5000, RZ ;  /* 0x000050005c417810 */ /* 0x000fe40007f1e0ff */
[----:B------:R-:W-:Y:S02]  /*d580*/  SHF.R.U64 R72, R72, 0x3, RZ ;  /* 0x0000000348487819 */ /* 0x000fe400000012ff */
        /* <DEDUP_REMOVED lines=8> */
[----:B------:R-:W-:Y:S01]  /*d610*/  LOP3.LUT R72, R72, R73, RZ, 0x3c, !PT ;  /* 0x0000004948487212 */ /* 0x000fe200078e3cff */
[----:B------:R-:W-:Y:S01]  /*d620*/  IMAD.X R73, RZ, RZ, R93, P5 ;  /* 0x000000ffff497224 */ /* 0x000fe200028e065d */
[C---:B------:R-:W-:Y:S02]  /*d630*/  IADD3 R9, P1, R4.reuse, 0x6040, RZ ;  /* 0x0000604004097810 */ /* 0x040fe40007f3e0ff */
[----:B------:R-:W-:Y:S02]  /*d640*/  IADD3 R11, P2, R4, 0x6060, RZ ;  /* 0x00006060040b7810 */ /* 0x000fe40007f5e0ff */
[----:B------:R-:W-:Y:S02]  /*d650*/  LOP3.LUT R52, R52, R53, RZ, 0x3c, !PT ;  /* 0x0000003534347212 */ /* 0x000fe400078e3cff */
[----:B------:R-:W-:Y:S02]  /*d660*/  LOP3.LUT R44, R44, R45, RZ, 0x3c, !PT ;  /* 0x0000002d2c2c7212 */ /* 0x000fe400078e3cff */
[----:B------:R-:W-:-:S02]  /*d670*/  SHF.R.U64 R130, R130, 0x3, RZ ;  /* 0x0000000382827819 */ /* 0x000fc400000012ff */
[----:B------:R-:W-:Y:S02]  /*d680*/  LOP3.LUT R53, R4, 0x380, RZ, 0xc0, !PT ;  /* 0x0000038004357812 */ /* 0x000fe400078ec0ff */
[----:B------:R-:W-:Y:S02]  /*d690*/  IADD3 R45, P5, R92, 0xa000, RZ ;  /* 0x0000a0005c2d7810 */ /* 0x000fe40007fbe0ff */
[----:B------:R-:W-:Y:S02]  /*d6a0*/  SHF.R.U64 R64, R64, 0x3, RZ ;  /* 0x0000000340407819 */ /* 0x000fe400000012ff */
[----:B------:R-:W-:Y:S02]  /*d6b0*/  LOP3.LUT R8, R9, 0x380, RZ, 0xc0, !PT ;  /* 0x0000038009087812 */ /* 0x000fe400078ec0ff */
[----:B------:R-:W-:Y:S02]  /*d6c0*/  LOP3.LUT R10, R11, 0x380, RZ, 0xc0, !PT ;  /* 0x000003800b0a7812 */ /* 0x000fe400078ec0ff */
[----:B------:R-:W-:Y:S01]  /*d6d0*/  LOP3.LUT R130, R130, R131, RZ, 0x3c, !PT ;  /* 0x0000008382827212 */ /* 0x000fe200078e3cff */
[----:B------:R-:W-:Y:S01]  /*d6e0*/  IMAD.X R131, RZ, RZ, R5, P6 ;  /* 0x000000ffff837224 */ /* 0x000fe200030e0605 */
[----:B------:R-:W-:-:S02]  /*d6f0*/  SHF.R.U64 R53, R53, 0x3, RZ ;  /* 0x0000000335357819 */ /* 0x000fc400000012ff */
[----:B------:R-:W-:Y:S02]  /*d700*/  LOP3.LUT R40, R45, 0x380, RZ, 0xc0, !PT ;  /* 0x000003802d287812 */ /* 0x000fe400078ec0ff */
[----:B------:R-:W-:Y:S02]  /*d710*/  IADD3 R69, P6, R92, 0x4000, RZ ;  /* 0x000040005c457810 */ /* 0x000fe40007fde0ff */
[----:B------:R-:W-:Y:S01]  /*d720*/  LOP3.LUT R64, R64, R65, RZ, 0x3c, !PT ;  /* 0x0000004140407212 */ /* 0x000fe200078e3cff */
[----:B------:R-:W-:Y:S01]  /*d730*/  IMAD.X R65, RZ, RZ, R93, P0 ;  /* 0x000000ffff417224 */ /* 0x000fe200000e065d */
[----:B------:R-:W-:Y:S02]  /*d740*/  SHF.R.U64 R8, R8, 0x3, RZ ;  /* 0x0000000308087819 */ /* 0x000fe400000012ff */
[----:B------:R-:W-:Y:S02]  /*d750*/  SHF.R.U64 R10, R10, 0x3, RZ ;  /* 0x000000030a0a7819 */ /* 0x000fe400000012ff */
[----:B------:R-:W-:-:S02]  /*d760*/  IADD3 R7, P0, R92, 0xc000, RZ ;  /* 0x0000c0005c077810 */ /* 0x000fc40007f1e0ff */
[----:B------:R-:W-:Y:S01]  /*d770*/  LOP3.LUT R4, R53, R4, RZ, 0x3c, !PT ;  /* 0x0000000435047212 */ /* 0x000fe200078e3cff */
[----:B------:R-:W-:Y:S01]  /*d780*/  IMAD.X R53, RZ, RZ, R93, P3 ;  /* 0x000000ffff357224 */ /* 0x000fe200018e065d */
        /* <DEDUP_REMOVED lines=9> */
[----:B------:R-:W-:Y:S02]  /*d820*/  MOV R89, R4 ;  /* 0x0000000400597202 */ /* 0x000fe40000000f00 */
[----:B------:R-:W-:Y:S02]  /*d830*/  F2FP.F16.F32.PACK_AB R5, R27, R26 ;  /* 0x0000001a1b05723e */ /* 0x000fe400000000ff */
[----:B------:R-:W-:Y:S02]  /*d840*/  SHF.R.U64 R68, R68, 0x3, RZ ;  /* 0x0000000344447819 */ /* 0x000fe400000012ff */
[----:B------:R-:W-:Y:S02]  /*d850*/  IADD3 R27, P4, R92, 0xf000, RZ ;  /* 0x0000f0005c1b7810 */ /* 0x000fe40007f9e0ff */
[----:B------:R-:W-:-:S02]  /*d860*/  SHF.R.U64 R20, R20, 0x3, RZ ;  /* 0x0000000314147819 */ /* 0x000fc400000012ff */
[----:B------:R-:W-:Y:S01]  /*d870*/  LOP3.LUT R68, R68, R69, RZ, 0x3c, !PT ;  /* 0x0000004544447212 */ /* 0x000fe200078e3cff */
[--C-:B------:R-:W-:Y:S01]  /*d880*/  IMAD.X R69, RZ, RZ, R93.reuse, P6 ;  /* 0x000000ffff457224 */ /* 0x100fe200030e065d */
[----:B------:R-:W-:Y:S01]  /*d890*/  LOP3.LUT R26, R27, 0x380, RZ, 0xc0, !PT ;  /* 0x000003801b1a7812 */ /* 0x000fe200078ec0ff */
[----:B------:R-:W-:Y:S01]  /*d8a0*/  IMAD.X R97, RZ, RZ, R93, P4 ;  /* 0x000000ffff617224 */ /* 0x000fe200020e065d */
[C---:B------:R-:W-:Y:S02]  /*d8b0*/  IADD3 R61, P1, R92.reuse, 0x6000, RZ ;  /* 0x000060005c3d7810 */ /* 0x040fe40007f3e0ff */
[C---:B------:R-:W-:Y:S02]  /*d8c0*/  IADD3 R57, P2, R92.reuse, 0x7000, RZ ;  /* 0x000070005c397810 */ /* 0x040fe40007f5e0ff */
[----:B------:R-:W-:Y:S02]  /*d8d0*/  IADD3 R37, P6, R92, 0xb000, RZ ;  /* 0x0000b0005c257810 */ /* 0x000fe40007fde0ff */
[----:B------:R-:W-:-:S02]  /*d8e0*/  LOP3.LUT R20, R20, R7, RZ, 0x3c, !PT ;  /* 0x0000000714147212 */ /* 0x000fc400078e3cff */
[----:B------:R-:W-:Y:S01]  /*d8f0*/  F2FP.F16.F32.PACK_AB R4, R21, R208 ;  /* 0x000000d01504723e */ /* 0x000fe200000000ff */
[----:B------:R-:W-:Y:S01]  /*d900*/  IMAD.X R21, RZ, RZ, R93, P0 ;  /* 0x000000ffff157224 */ /* 0x000fe200000e065d */
[----:B------:R-:W-:Y:S02]  /*d910*/  F2FP.F16.F32.PACK_AB R7, R31, R30 ;  /* 0x0000001e1f07723e */ /* 0x000fe400000000ff */
[----:B------:R-:W-:Y:S02]  /*d920*/  SHF.R.U64 R26, R26, 0x3, RZ ;  /* 0x000000031a1a7819 */ /* 0x000fe400000012ff */
[----:B------:R-:W-:Y:S01]  /*d930*/  LOP3.LUT R60, R61, 0x380, RZ, 0xc0, !PT ;  /* 0x000003803d3c7812 */ /* 0x000fe200078ec0ff */
[----:B------:R0:W-:Y:S01]  /*d940*/  STSM.16.M88.4 [R89], R4 ;  /* 0x0000000459007844 */ /* 0x0001e20000000200 */
[----:B------:R-:W-:Y:S02]  /*d950*/  LOP3.LUT R56, R57, 0x380, RZ, 0xc0, !PT ;  /* 0x0000038039387812 */ /* 0x000fe400078ec0ff */
[----:B------:R-:W-:-:S02]  /*d960*/  LOP3.LUT R36, R37, 0x380, RZ, 0xc0, !PT ;  /* 0x0000038025247812 */ /* 0x000fc400078ec0ff */
[----:B------:R-:W-:Y:S02]  /*d970*/  LOP3.LUT R31, R92, 0x380, RZ, 0xc0, !PT ;  /* 0x000003805c1f7812 */ /* 0x000fe400078ec0ff */
[----:B------:R-:W-:Y:S02]  /*d980*/  LOP3.LUT R96, R26, R27, RZ, 0x3c, !PT ;  /* 0x0000001b1a607212 */ /* 0x000fe400078e3cff */
[----:B------:R-:W-:Y:S02]  /*d990*/  SHF.R.U64 R60, R60, 0x3, RZ ;  /* 0x000000033c3c7819 */ /* 0x000fe400000012ff */
[----:B------:R-:W-:Y:S02]  /*d9a0*/  SHF.R.U64 R56, R56, 0x3, RZ ;  /* 0x0000000338387819 */ /* 0x000fe400000012ff */
[----:B------:R-:W-:Y:S02]  /*d9b0*/  MOV R26, R12 ;  /* 0x0000000c001a7202 */ /* 0x000fe40000000f00 */
[----:B------:R-:W-:-:S02]  /*d9c0*/  SHF.R.U64 R36, R36, 0x3, RZ ;  /* 0x0000000324247819 */ /* 0x000fc400000012ff */
[----:B0-----:R-:W-:Y:S02]  /*d9d0*/  F2FP.F16.F32.PACK_AB R4, R211, R213 ;  /* 0x000000d5d304723e */ /* 0x001fe400000000ff */
[----:B------:R-:W-:Y:S02]  /*d9e0*/  F2FP.F16.F32.PACK_AB R5, R35, R34 ;  /* 0x000000222305723e */ /* 0x000fe400000000ff */
[----:B------:R-:W-:Y:S02]  /*d9f0*/  F2FP.F16.F32.PACK_AB R6, R209, R212 ;  /* 0x000000d4d106723e */ /* 0x000fe400000000ff */
[----:B------:R-:W-:Y:S02]  /*da00*/  F2FP.F16.F32.PACK_AB R7, R39, R38 ;  /* 0x000000262707723e */ /* 0x000fe400000000ff */
[----:B------:R-:W-:Y:S02]  /*da10*/  SHF.R.U64 R31, R31, 0x3, RZ ;  /* 0x000000031f1f7819 */ /* 0x000fe400000012ff */
[----:B------:R-:W-:Y:S01]  /*da20*/  MOV R38, R8 ;  /* 0x0000000800267202 */ /* 0x000fe20000000f00 */
[----:B------:R0:W-:Y:S01]  /*da30*/  STSM.16.M88.4 [R26], R4 ;  /* 0x000000041a007844 */ /* 0x0001e20000000200 */
[----:B------:R-:W-:-:S02]  /*da40*/  MOV R39, R10 ;  /* 0x0000000a00277202 */ /* 0x000fc40000000f00 */
[----:B------:R-:W-:Y:S01]  /*da50*/  LOP3.LUT R60, R60, R61, RZ, 0x3c, !PT ;  /* 0x0000003d3c3c7212 */ /* 0x000fe200078e3cff */
[--C-:B------:R-:W-:Y:S01]  /*da60*/  IMAD.X R61, RZ, RZ, R93.reuse, P1 ;  /* 0x000000ffff3d7224 */ /* 0x100fe200008e065d */
[----:B------:R-:W-:Y:S01]  /*da70*/  LOP3.LUT R56, R56, R57, RZ, 0x3c, !PT ;  /* 0x0000003938387212 */ /* 0x000fe200078e3cff */
[----:B------:R-:W-:Y:S01]  /*da80*/  IMAD.X R57, RZ, RZ, R93, P2 ;  /* 0x000000ffff397224 */ /* 0x000fe200010e065d */
[----:B------:R-:W-:Y:S02]  /*da90*/  MOV R168, R14 ;  /* 0x0000000e00a87202 */ /* 0x000fe40000000f00 */
[----:B------:R-:W-:Y:S02]  /*daa0*/  F2FP.F16.F32.PACK_AB R8, R206, R210 ;  /* 0x000000d2ce08723e */ /* 0x000fe400000000ff */
[----:B------:R-:W-:Y:S02]  /*dab0*/  F2FP.F16.F32.PACK_AB R9, R43, R42 ;  /* 0x0000002a2b09723e */ /* 0x000fe400000000ff */
[----:B------:R-:W-:-:S02]  /*dac0*/  F2FP.F16.F32.PACK_AB R10, R203, R207 ;  /* 0x000000cfcb0a723e */ /* 0x000fc400000000ff */
[----:B------:R-:W-:Y:S02]  /*dad0*/  F2FP.F16.F32.PACK_AB R11, R47, R46 ;  /* 0x0000002e2f0b723e */ /* 0x000fe400000000ff */
[----:B------:R-:W-:Y:S02]  /*dae0*/  LOP3.LUT R36, R36, R37, RZ, 0x3c, !PT ;  /* 0x0000002524247212 */ /* 0x000fe400078e3cff */
[----:B------:R-:W-:Y:S01]  /*daf0*/  MOV R188, R24 ;  /* 0x0000001800bc7202 */ /* 0x000fe20000000f00 */
[----:B------:R-:W-:Y:S01]  /*db00*/  STSM.16.M88.4 [R168], R8 ;  /* 0x00000008a8007844 */ /* 0x000fe20000000200 */
[----:B------:R-:W-:Y:S02]  /*db10*/  F2FP.F16.F32.PACK_AB R12, R201, R204 ;  /* 0x000000ccc90c723e */ /* 0x000fe400000000ff */
[----:B------:R-:W-:Y:S02]  /*db20*/  F2FP.F16.F32.PACK_AB R13, R51, R50 ;  /* 0x00000032330d723e */ /* 0x000fe400000000ff */
[----:B------:R-:W-:-:S02]  /*db30*/  F2FP.F16.F32.PACK_AB R14, R199, R202 ;  /* 0x000000cac70e723e */ /* 0x000fc400000000ff */
[----:B------:R-:W-:Y:S02]  /*db40*/  F2FP.F16.F32.PACK_AB R15, R55, R54 ;  /* 0x00000036370f723e */ /* 0x000fe400000000ff */
[C---:B------:R-:W-:Y:S02]  /*db50*/  IADD3 R85, P1, R92.reuse, 0xd000, RZ ;  /* 0x0000d0005c557810 */ /* 0x040fe40007f3e0ff */
[----:B------:R-:W-:Y:S01]  /*db60*/  IADD3 R37, P2, R92, 0xe000, RZ ;  /* 0x0000e0005c257810 */ /* 0x000fe20007f5e0ff */
[----:B------:R-:W-:Y:S01]  /*db70*/  STSM.16.M88.4 [R188], R12 ;  /* 0x0000000cbc007844 */ /* 0x000fe20000000200 */
[----:B------:R-:W-:Y:S02]  /*db80*/  MOV R205, R28 ;  /* 0x0000001c00cd7202 */ /* 0x000fe40000000f00 */
[----:B0-----:R-:W-:Y:S01]  /*db90*/  F2FP.F16.F32.PACK_AB R4, R197, R200 ;  /* 0x000000c8c504723e */ /* 0x001fe200000000ff */
[----:B------:R-:W-:Y:S01]  /*dba0*/  IMAD.X R89, RZ, RZ, R93, P2 ;  /* 0x000000ffff597224 */ /* 0x000fe200010e065d */
[----:B------:R-:W-:-:S02]  /*dbb0*/  F2FP.F16.F32.PACK_AB R5, R59, R58 ;  /* 0x0000003a3b05723e */ /* 0x000fc400000000ff */
[----:B------:R-:W-:Y:S02]  /*dbc0*/  F2FP.F16.F32.PACK_AB R6, R183, R198 ;  /* 0x000000c6b706723e */ /* 0x000fe400000000ff */
[----:B------:R-:W-:Y:S02]  /*dbd0*/  F2FP.F16.F32.PACK_AB R7, R63, R62 ;  /* 0x0000003e3f07723e */ /* 0x000fe400000000ff */
[----:B------:R-:W-:Y:S02]  /*dbe0*/  LOP3.LUT R92, R31, R92, RZ, 0x3c, !PT ;  /* 0x0000005c1f5c7212 */ /* 0x000fe400078e3cff */
[----:B------:R-:W-:Y:S01]  /*dbf0*/  MOV R32, R32 ;  /* 0x0000002000207202 */ /* 0x000fe20000000f00 */
[----:B------:R-:W-:Y:S01]  /*dc00*/  STSM.16.M88.4 [R205], R4 ;  /* 0x00000004cd007844 */ /* 0x000fe20000000200 */
        /* <DEDUP_REMOVED lines=22> */
[----:B--2---:R-:W-:-:S02]  /*dd70*/  F2FP.F16.F32.PACK_AB R48, R169, R172 ;  /* 0x000000aca930723e */ /* 0x004fc400000000ff */
[----:B------:R-:W-:Y:S02]  /*dd80*/  F2FP.F16.F32.PACK_AB R4, R164, R167 ;  /* 0x000000a7a404723e */ /* 0x000fe400000000ff */
[----:B------:R-:W-:Y:S01]  /*dd90*/  F2FP.F16.F32.PACK_AB R5, R99, R98 ;  /* 0x000000626305723e */ /* 0x000fe200000000ff */
[----:B------:R-:W-:Y:S01]  /*dda0*/  STSM.16.M88.4 [R104], R48 ;  /* 0x0000003068007844 */ /* 0x000fe20000000200 */
        /* <DEDUP_REMOVED lines=8> */
[----:B-1----:R-:W-:Y:S01]  /*de30*/  ISETP.NE.AND P3, PT, R41, RZ, PT ;  /* 0x000000ff2900720c */ /* 0x002fe20003f65270 */
[----:B------:R-:W-:Y:S01]  /*de40*/  IMAD.X R41, RZ, RZ, R93, P5 ;  /* 0x000000ffff297224 */ /* 0x000fe200028e065d */
[----:B------:R-:W-:Y:S01]  /*de50*/  MOV R126, R126 ;  /* 0x0000007e007e7202 */ /* 0x000fe20000000f00 */
[----:B------:R0:W-:Y:S01]  /*de60*/  STSM.16.M88.4 [R122], R8 ;  /* 0x000000087a007844 */ /* 0x0001e20000000200 */
[----:B------:R-:W-:Y:S02]  /*de70*/  MOV R101, R130 ;  /* 0x0000008200657202 */ /* 0x000fe40000000f00 */
[----:B------:R-:W-:Y:S01]  /*de80*/  F2FP.F16.F32.PACK_AB R123, R156, R155 ;  /* 0x0000009b9c7b723e */ /* 0x000fe200000000ff */
[----:B------:R1:W-:Y:S01]  /*de90*/  STSM.16.M88.4 [R126], R112 ;  /* 0x000000707e007844 */ /* 0x0003e20000000200 */
[----:B------:R-:W-:-:S02]  /*dea0*/  MOV R134, R134 ;  /* 0x0000008600867202 */ /* 0x000fc40000000f00 */
[----:B------:R-:W-:Y:S02]  /*deb0*/  F2FP.F16.F32.PACK_AB R130, R133, R132 ;  /* 0x000000848582723e */ /* 0x000fe400000000ff */
[----:B------:R-:W-:Y:S02]  /*dec0*/  F2FP.F16.F32.PACK_AB R131, R161, R160 ;  /* 0x000000a0a183723e */ /* 0x000fe400000000ff */
[----:B------:R-:W-:Y:S02]  /*ded0*/  LOP3.LUT R84, R85, 0x380, RZ, 0xc0, !PT ;  /* 0x0000038055547812 */ /* 0x000fe400078ec0ff */
[----:B------:R-:W-:Y:S02]  /*dee0*/  LOP3.LUT R88, R37, 0x380, RZ, 0xc0, !PT ;  /* 0x0000038025587812 */ /* 0x000fe400078ec0ff */
[----:B------:R-:W-:Y:S02]  /*def0*/  SHF.R.U64 R84, R84, 0x3, RZ ;  /* 0x0000000354547819 */ /* 0x000fe400000012ff */
[----:B0-----:R-:W-:-:S02]  /*df00*/  F2FP.F16.F32.PACK_AB R122, R125, R124 ;  /* 0x0000007c7d7a723e */ /* 0x001fc400000000ff */
[----:B------:R-:W-:Y:S02]  /*df10*/  SHF.R.U64 R88, R88, 0x3, RZ ;  /* 0x0000000358587819 */ /* 0x000fe400000012ff */
[----:B------:R-:W-:Y:S01]  /*df20*/  LOP3.LUT R84, R84, R85, RZ, 0x3c, !PT ;  /* 0x0000005554547212 */ /* 0x000fe200078e3cff */
[----:B------:R1:W-:Y:S01]  /*df30*/  STSM.16.M88.4 [R101], R120 ;  /* 0x0000007865007844 */ /* 0x0003e20000000200 */
[----:B------:R-:W-:Y:S01]  /*df40*/  LOP3.LUT R88, R88, R37, RZ, 0x3c, !PT ;  /* 0x0000002558587212 */ /* 0x000fe200078e3cff */
[--C-:B------:R-:W-:Y:S02]  /*df50*/  IMAD.X R37, RZ, RZ, R93.reuse, P6 ;  /* 0x000000ffff257224 */ /* 0x100fe400030e065d */
[----:B------:R1:W-:Y:S01]  /*df60*/  STSM.16.M88.4 [R134], R128 ;  /* 0x0000008086007844 */ /* 0x0003e20000000200 */
[----:B------:R-:W-:-:S03]  /*df70*/  IMAD.X R85, RZ, RZ, R93, P1 ;  /* 0x000000ffff557224 */ /* 0x000fc600008e065d */
[----:B------:R1:W-:Y:S04]  /*df80*/  STSM.16.M88.4 [R38], R136 ;  /* 0x0000008826007844 */ /* 0x0003e80000000200 */
[----:B------:R1:W-:Y:S01]  /*df90*/  STSM.16.M88.4 [R39], R144 ;  /* 0x0000009027007844 */ /* 0x0003e20000000200 */
[----:B------:R-:W-:Y:S06]  /*dfa0*/  BAR.SYNC.DEFER_BLOCKING 0x1, 0x100 ;  /* 0x0044000000007b1d */ /* 0x000fec0000010000 */
[----:B------:R-:W-:Y:S05]  /*dfb0*/  @P3 BRA `(.L_x_7467) ;  /* 0x0000000000b83947 */ /* 0x000fea0003800000 */
        /* <DEDUP_REMOVED lines=17> */
[----:B------:R-:W2:Y:S01]  /*e0d0*/  @P0 LDC R6, c[0x0][0xcf0] ;  /* 0x00033c00ff060b82 */ /* 0x000ea20000000800 */
[----:B0-----:R-:W-:-:S05]  /*e0e0*/  @P0 IMAD.HI.U32 R5, R10, R5, RZ ;  /* 0x000000050a050227 */ /* 0x001fca00078e00ff */
[----:B--2---:R-:W-:-:S04]  /*e0f0*/  @P0 SHF.R.U32.HI R4, RZ, R6, R5 ;  /* 0x00000006ff040219 */ /* 0x004fc80000011605 */
        /* <DEDUP_REMOVED lines=23> */
[----:B------:R-:W2:Y:S08]  /*e270*/  SHFL.IDX PT, R7, R11, 0x1, 0x1c1f ;  /* 0x003c1f000b077f89 */ /* 0x000eb000000e0000 */
[----:B0-----:R0:W-:Y:S04]  /*e280*/  @!P1 ST.E desc[UR44][R4.64], R3 ;  /* 0x0000000304009985 */ /* 0x0011e8000c10192c */
[----:B--2---:R0:W-:Y:S02]  /*e290*/  @!P0 ST.E desc[UR44][R6.64], R0 ;  /* 0x0000000006008985 */ /* 0x0041e4000c10192c */
.L_x_7467:
[----:B------:R-:W2:Y:S01]  /*e2a0*/  LDC R15, c[0x0][0xce8] ;  /* 0x00033a00ff0f7b82 */ /* 0x000ea20000000800 */
        /* <DEDUP_REMOVED lines=13> */
[----:B--2---:R-:W-:-:S03]  /*e380*/  ISETP.NE.AND P2, PT, R15, 0x1, PT ;  /* 0x000000010f00780c */ /* 0x004fc60003f45270 */
        /* <DEDUP_REMOVED lines=18> */
[----:B-1----:R-:W5:Y:S01]  /*e4b0*/  LD.E.128 R36, desc[UR44][R36.64] ;  /* 0x0000002c24247980 */ /* 0x002f62000c101d00 */
[----:B------:R-:W-:Y:S01]  /*e4c0*/  SEL R0, RZ, 0xffffffff, P0 ;  /* 0xffffffffff007807 */ /* 0x000fe20000000000 */
[----:B------:R-:W-:Y:S01]  /*e4d0*/  UIMAD.WIDE.U32 UR6, UR42, UR8, URZ ;  /* 0x000000082a0672a5 */ /* 0x000fe2000f8e003f */
[----:B------:R-:W-:Y:S01]  /*e4e0*/  IMAD.SHL.U32 R8, R8, 0x8, RZ ;  /* 0x0000000808087824 */ /* 0x000fe200078e00ff */
[----:B------:R-:W-:Y:S01]  /*e4f0*/  UIMAD UR5, UR42, UR9, UR5 ;  /* 0x000000092a0572a4 */ /* 0x000fe2000f8e0205 */
[----:B------:R1:W5:Y:S01]  /*e500*/  LD.E.128 R4, desc[UR44][R20.64] ;  /* 0x0000002c14047980 */ /* 0x000362000c101d00 */
        /* <DEDUP_REMOVED lines=28> */
[----:B0-----:R-:W0:Y:S01]  /*e6d0*/  FENCE.VIEW.ASYNC.S ;  /* 0x00000000000073c6 */ /* 0x001e220000000000 */
[----:B------:R-:W-:Y:S01]  /*e6e0*/  IMAD R11, R15, R13, R14 ;  /* 0x0000000d0f0b7224 */ /* 0x000fe200078e020e */
[----:B------:R-:W-:Y:S01]  /*e6f0*/  ISETP.GE.AND P0, PT, R218, UR10, PT ;  /* 0x0000000ada007c0c */ /* 0x000fe2000bf06270 */
[----:B------:R-:W-:Y:S01]  /*e700*/  IMAD.U32 R9, RZ, RZ, UR5 ;  /* 0x00000005ff097e24 */ /* 0x000fe2000f8e00ff */
[----:B------:R-:W-:Y:S01]  /*e710*/  ULDC UR5, c[0x0][0xb88] ;  /* 0x0002e20000057ab9 */ /* 0x000fe20000000800 */
[----:B------:R-:W-:Y:S01]  /*e720*/  IMAD.SHL.U32 R19, R0, 0x20, RZ ;  /* 0x0000002000137824 */ /* 0x000fe200078e00ff */
[----:B------:R-:W-:Y:S01]  /*e730*/  SHF.R.S32.HI R0, RZ, 0x1f, R11 ;  /* 0x0000001fff007819 */ /* 0x000fe2000001140b */
[C---:B------:R-:W-:Y:S01]  /*e740*/  IMAD R13, R3.reuse, UR7, R12 ;  /* 0x00000007030d7c24 */ /* 0x040fe2000f8e020c */
[----:B------:R-:W-:Y:S01]  /*e750*/  BSSY B1, `(.L_x_7468) ;  /* 0x0000039000017945 */ /* 0x000fe20003800000 */
[----:B------:R-:W-:Y:S01]  /*e760*/  IMAD.WIDE.U32 R8, R3, UR6, R8 ;  /* 0x0000000603087c25 */ /* 0x000fe2000f8e0008 */
[----:B------:R-:W-:Y:S01]  /*e770*/  ULDC.64 UR6, c[0x0][0xbd8] ;  /* 0x0002f60000067ab9 */ /* 0x000fe20000000a00 */
[----:B------:R-:W-:-:S02]  /*e780*/  LOP3.LUT R10, R19, 0x20, R10, 0xe2, !PT ;  /* 0x00000020130a7812 */ /* 0x000fc400078ee20a */
[----:B------:R-:W-:Y:S01]  /*e790*/  IMAD.IADD R9, R9, 0x1, R13 ;  /* 0x0000000109097824 */ /* 0x000fe200078e020d */
[----:B------:R-:W-:Y:S01]  /*e7a0*/  SEL R3, RZ, 0x40, P0 ;  /* 0x00000040ff037807 */ /* 0x000fe20000000000 */
[----:B------:R-:W-:Y:S01]  /*e7b0*/  IMAD R0, R0, UR6, RZ ;  /* 0x0000000600007c24 */ /* 0x000fe2000f8e02ff */
[----:B------:R-:W-:Y:S01]  /*e7c0*/  ISETP.GE.AND P0, PT, R217, UR10, PT ;  /* 0x0000000ad9007c0c */ /* 0x000fe2000bf06270 */
[----:B------:R-:W-:Y:S01]  /*e7d0*/  VIADD R27, R215, UR41 ;  /* 0x00000029d71b7c36 */ /* 0x000fe20008000000 */
[----:B------:R-:W-:Y:S01]  /*e7e0*/  LOP3.LUT R3, R10, R3, RZ, 0xfc, !PT ;  /* 0x000000030a037212 */ /* 0x000fe200078efcff */
[----:B------:R-:W-:Y:S01]  /*e7f0*/  IMAD R28, R15, UR5, RZ ;  /* 0x000000050f1c7c24 */ /* 0x000fe2000f8e02ff */
[----:B------:R-:W-:Y:S01]  /*e800*/  SEL R10, RZ, 0x80, P0 ;  /* 0x00000080ff0a7807 */ /* 0x000fe20000000000 */
[C---:B------:R-:W-:Y:S02]  /*e810*/  IMAD R13, R11.reuse, UR7, R0 ;  /* 0x000000070b0d7c24 */ /* 0x040fe4000f8e0200 */
[----:B------:R-:W-:Y:S01]  /*e820*/  IMAD.WIDE.U32 R8, R11, UR6, R8 ;  /* 0x000000060b087c25 */ /* 0x000fe2000f8e0008 */
[----:B------:R-:W-:Y:S01]  /*e830*/  ISETP.GE.AND P1, PT, R27, R28, PT ;  /* 0x0000001c1b00720c */ /* 0x000fe20003f26270 */
[----:B------:R-:W-:-:S02]  /*e840*/  ULDC.64 UR6, c[0x0][0xb80] ;  /* 0x0002e00000067ab9 */ /* 0x000fc40000000a00 */
[----:B------:R-:W-:Y:S01]  /*e850*/  VIADD R0, R17, 0x38820 ;  /* 0x0003882011007836 */ /* 0x000fe20000000000 */
[----:B------:R-:W-:Y:S01]  /*e860*/  LEA R19, P2, R8, UR6, 0x1 ;  /* 0x0000000608137c11 */ /* 0x000fe2000f8408ff */
[----:B------:R-:W-:-:S03]  /*e870*/  IMAD.IADD R9, R9, 0x1, R13 ;  /* 0x0000000109097824 */ /* 0x000fc600078e020d */
[----:B------:R-:W-:Y:S02]  /*e880*/  PRMT R0, RZ, 0x654, R0 ;  /* 0x00000654ff007816 */ /* 0x000fe40000000000 */
[----:B------:R-:W-:Y:S02]  /*e890*/  LEA.HI.X R26, R8, UR7, R9, 0x1, P2 ;  /* 0x00000007081a7c11 */ /* 0x000fe400090f0c09 */
[----:B0-----:R0:W-:Y:S03]  /*e8a0*/  SYNCS.ARRIVE.TRANS64.RED.A1T0 RZ, [R0+URZ], RZ ;  /* 0x000000ff00ff79a7 */ /* 0x0011e6000810043f */
[----:B------:R1:W2:Y:S01]  /*e8b0*/  SHFL.IDX PT, R11, R26, RZ, 0x181f ;  /* 0x00181fff1a0b7589 */ /* 0x0002a200000e0000 */
[----:B0-----:R-:W-:-:S03]  /*e8c0*/  LOP3.LUT R0, R3, R10, RZ, 0xfc, !PT ;  /* 0x0000000a03007212 */ /* 0x001fc600078efcff */
[----:B------:R1:W0:Y:S01]  /*e8d0*/  SHFL.IDX PT, R10, R19, RZ, 0x181f ;  /* 0x00181fff130a7589 */ /* 0x00022200000e0000 */
[----:B------:R-:W-:Y:S05]  /*e8e0*/  @P1 BRA `(.L_x_7469) ;  /* 0x00000000007c1947 */ /* 0x000fea0003800000 */
[----:B------:R-:W-:Y:S02]  /*e8f0*/  ISETP.GE.AND P1, PT, R195, UR10, PT ;  /* 0x0000000ac3007c0c */ /* 0x000fe4000bf26270 */
[----:B------:R-:W-:Y:S02]  /*e900*/  ISETP.GE.AND P0, PT, R23, UR10, PT ;  /* 0x0000000a17007c0c */ /* 0x000fe4000bf06270 */
[----:B------:R-:W-:Y:S02]  /*e910*/  ISETP.GE.AND P5, PT, R194, UR10, PT ;  /* 0x0000000ac2007c0c */ /* 0x000fe4000bfa6270 */
[----:B------:R-:W-:-:S07]  /*e920*/  ISETP.GE.AND P3, PT, R193, UR10, PT ;  /* 0x0000000ac1007c0c */ /* 0x000fce000bf66270 */
[-C--:B0-----:R-:W-:Y:S02]  /*e930*/  @!P1 LEA R12, P2, R195, R10.reuse, 0x1 ;  /* 0x0000000ac30c9211 */ /* 0x081fe400078408ff */
        /* <DEDUP_REMOVED lines=10> */
[CC--:B-1----:R-:W-:Y:S01]  /*e9e0*/  @!P3 LEA R20, P6, R193.reuse, R10.reuse, 0x1 ;  /* 0x0000000ac114b211 */ /* 0x0c2fe200078c08ff */
[----:B------:R3:W-:Y:S03]  /*e9f0*/  @!P5 ST.E.128 desc[UR44][R14.64], R68 ;  /* 0x000000440e00d985 */ /* 0x0007e6000c101d2c */
[----:B------:R-:W-:Y:S02]  /*ea00*/  @!P3 LEA.HI.X R21, R193, R11, R225, 0x1, P6 ;  /* 0x0000000bc115b211 */ /* 0x000fe400030f0ce1 */
[----:B0-----:R-:W-:-:S03]  /*ea10*/  @!P2 LEA R8, P5, R192, R10, 0x1 ;  /* 0x0000000ac008a211 */ /* 0x001fc600078a08ff */
        /* <DEDUP_REMOVED lines=12> */
.L_x_7469:
[----:B------:R-:W-:Y:S05]  /*eae0*/  BSYNC B1 ;  /* 0x0000000000017941 */ /* 0x000fea0003800000 */
.L_x_7468:
        /* <DEDUP_REMOVED lines=12> */
[----:B------:R-:W-:Y:S01]  /*ebb0*/  @!P3 LEA R10, P6, R194, R6, 0x1 ;  /* 0x00000006c20ab211 */ /* 0x000fe200078c08ff */
        /* <DEDUP_REMOVED lines=12> */
[----:B-1----:R-:W-:Y:S02]  /*ec80*/  @P4 LEA R20, P5, R218, R6, 0x1 ;  /* 0x00000006da144211 */ /* 0x002fe400078a08ff */
        /* <DEDUP_REMOVED lines=12> */
.L_x_7466:
        /* <DEDUP_REMOVED lines=57> */
.L_x_7472:
[----:B------:R-:W-:Y:S05]  /*f0e0*/  BSYNC B1 ;  /* 0x0000000000017941 */ /* 0x000fea0003800000 */
.L_x_7471:
        /* <DEDUP_REMOVED lines=48> */
[----:B------:R-:W-:Y:S02]  /*f3f0*/  IMAD R3, R7, UR7, R0 ;  /* 0x0000000707037c24 */ /* 0x000fe4000f8e0200 */
[----:B------:R-:W-:Y:S02]  /*f400*/  VIADD R0, R215, UR41 ;  /* 0x00000029d7007c36 */ /* 0x000fe40008000000 */
[----:B------:R-:W-:-:S02]  /*f410*/  IMAD R25, R10, UR5, RZ ;  /* 0x000000050a197c24 */ /* 0x000fc4000f8e02ff */
[----:B------:R-:W-:Y:S01]  /*f420*/  IMAD.WIDE.U32 R4, R7, UR6, R4 ;  /* 0x0000000607047c25 */ /* 0x000fe2000f8e0004 */
[----:B------:R-:W-:Y:S01]  /*f430*/  SEL R7, RZ, 0x40, P0 ;  /* 0x00000040ff077807 */ /* 0x000fe20000000000 */
[----:B------:R-:W-:Y:S01]  /*f440*/  ULDC.64 UR6, c[0x0][0xb80] ;  /* 0x0002e00000067ab9 */ /* 0x000fe20000000a00 */
[----:B------:R-:W-:Y:S01]  /*f450*/  ISETP.GE.AND P0, PT, R0, R25, PT ;  /* 0x000000190000720c */ /* 0x000fe20003f06270 */
[----:B------:R-:W-:Y:S01]  /*f460*/  IMAD.IADD R3, R5, 0x1, R3 ;  /* 0x0000000105037824 */ /* 0x000fe200078e0203 */
        /* <DEDUP_REMOVED lines=39> */
.L_x_7474:
[----:B------:R-:W-:Y:S05]  /*f6e0*/  BSYNC B1 ;  /* 0x0000000000017941 */ /* 0x000fea0003800000 */
.L_x_7473:
        /* <DEDUP_REMOVED lines=36> */
.L_x_7470:
[----:B------:R-:W-:Y:S05]  /*f930*/  BSYNC B0 ;  /* 0x0000000000007941 */ /* 0x000fea0003800000 */
.L_x_7465:
[----:B------:R-:W-:Y:S02]  /*f940*/  ULDC UR5, c[0x0][0xd38] ;  /* 0x00034e0000057ab9 */ /* 0x000fe40000000800 */
[----:B------:R-:W-:-:S06]  /*f950*/  UISETP.GE.AND UP0, UPT, UR4, UR5, UPT ;  /* 0x000000050400728c */ /* 0x000fcc000bf06270 */
[----:B------:R-:W-:-:S13]  /*f960*/  PLOP3.LUT P0, PT, PT, PT, UP0, 0x80, 0x0 ;  /* 0x000000000000781c */ /* 0x000fda0003f0f008 */
[----:B------:R-:W-:Y:S05]  /*f970*/  @!P0 BRA `(.L_x_7475) ;  /* 0xffffff1400b08947 */ /* 0x000fea000383ffff */
[----:B------:R-:W-:Y:S05]  /*f980*/  EXIT ;  /* 0x000000000000794d */ /* 0x000fea0003800000 */
.L_x_7426:
        /* <DEDUP_REMOVED lines=48> */
.L_x_7588:
        /* <DEDUP_REMOVED lines=14> */
[----:B01--4-:R-:W-:Y:S05]  /*fd70*/  @!P0 BRA `(.L_x_7477) ;  /* 0x0000000000208947 */ /* 0x013fea0003800000 */
        /* <DEDUP_REMOVED lines=8> */
.L_x_7477:
[----:B------:R-:W-:Y:S01]  /*fe00*/  ULDC UR8, c[0x0][0xd54] ;  /* 0x0003550000087ab9 */ /* 0x000fe20000000800 */
[----:B------:R-:W-:Y:S01]  /*fe10*/  UMOV UR5, UR9 ;  /* 0x0000000900057c82 */ /* 0x000fe20008000000 */
[----:B------:R-:W-:-:S11]  /*fe20*/  UISETP.NE.AND UP0, UPT, UR8, 0x1, UPT ;  /* 0x000000010800788c */ /* 0x000fd6000bf05270 */
[----:B------:R-:W-:Y:S02]  /*fe30*/  @UP0 ULDC.64 UR10, c[0x0][0xd58] ;  /* 0x00035600000a0ab9 */ /* 0x000fe40000000a00 */
[----:B------:R-:W-:-:S04]  /*fe40*/  UIMAD.WIDE.U32 UR6, UR9, UR10, URZ ;  /* 0x0000000a090672a5 */ /* 0x000fc8000f8e003f */
[----:B------:R-:W-:-:S04]  /*fe50*/  @UP0 USHF.R.U32.HI UR5, URZ, UR11, UR7 ;  /* 0x0000000b3f050299 */ /* 0x000fc80008011607 */
[----:B------:R-:W-:-:S12]  /*fe60*/  UIMAD UR8, UR5, UR8, URZ ;  /* 0x00000008050872a4 */ /* 0x000fd8000f8e023f */
.L_x_7478:
[----:B------:R-:W-:Y:S01]  /*fe70*/  ULOP3.LUT UR39, URZ, UR5, URZ, 0x33, !UPT ;  /* 0x000000053f277292 */ /* 0x000fe2000f8e333f */
[----:B------:R-:W-:Y:S01]  /*fe80*/  BSSY B7, `(.L_x_7479) ;  /* 0x00005ad000077945 */ /* 0x000fe20003800000 */
[----:B------:R-:W-:Y:S01]  /*fe90*/  ULDC UR10, c[0x0][0x448] ;  /* 0x00011200000a7ab9 */ /* 0x000fe20000000800 */
[----:B------:R-:W-:Y:S01]  /*fea0*/  ULDC UR5, c[0x0][0xd3c] ;  /* 0x00034f0000057ab9 */ /* 0x000fe20000000800 */
[----:B------:R-:W-:Y:S01]  /*feb0*/  UISETP.NE.AND UP1, UPT, UR10, 0x1, UPT ;  /* 0x000000010a00788c */ /* 0x000fe2000bf25270 */
[----:B------:R-:W-:Y:S01]  /*fec0*/  ULDC.64 UR6, c[0x0][0x418] ;  /* 0x0001060000067ab9 */ /* 0x000fe20000000a00 */
[----:B------:R-:W-:Y:S02]  /*fed0*/  UIADD3 UR39, UR39, UR5, URZ ;  /* 0x0000000527277290 */ /* 0x000fe4000fffe03f */
[----:B------:R-:W-:Y:S02]  /*fee0*/  UISETP.NE.U32.AND UP0, UPT, UR6, URZ, UPT ;  /* 0x0000003f0600728c */ /* 0x000fe4000bf05070 */
[----:B------:R-:W-:-:S02]  /*fef0*/  USHF.L.U32 UR5, UR39, 0x6, URZ ;  /* 0x0000000627057899 */ /* 0x000fc4000800063f */
[----:B------:R-:W-:Y:S02]  /*ff00*/  UISETP.NE.AND.EX UP0, UPT, UR7, URZ, UPT, UP0 ;  /* 0x0000003f0700728c */ /* 0x000fe4000bf05300 */
[----:B------:R-:W-:Y:S01]  /*ff10*/  UIADD3 UR5, UR5, 0x3f, URZ ;  /* 0x0000003f05057890 */ /* 0x000fe2000fffe03f */
[----:B------:R-:W-:Y:S01]  /*ff20*/  ULDC UR7, c[0x0][0x288] ;  /* 0x0000a20000077ab9 */ /* 0x000fe20000000800 */
        /* <DEDUP_REMOVED lines=48> */
[----:B0-----:R-:W-:-:S05]  /*10230*/  IADD3 R0, R0, UR41, R3 ;  /* 0x0000002900007c10 */ /* 0x001fca000fffe003 */
[----:B------:R3:W-:Y:S01]  /*10240*/  STL [R1+0x10], R0 ;  /* 0x0000100001007387 */ /* 0x0007e20000100800 */
[----:B------:R-:W-:Y:S05]  /*10250*/  BRA `(.L_x_7481) ;  /* 0x0000005400bc7947 */ /* 0x000fea0003800000 */
.L_x_7480:
        /* <DEDUP_REMOVED lines=20> */
.L_x_7483:
[----:B------:R-:W-:Y:S05]  /*103a0*/  BSYNC B6 ;  /* 0x0000000000067941 */ /* 0x000fea0003800000 */
.L_x_7482:
        /* <DEDUP_REMOVED lines=20> */
.L_x_7486:
        /* <DEDUP_REMOVED lines=15> */
.L_x_7485:
[----:B------:R-:W-:Y:S05]  /*105e0*/  BSYNC B6 ;  /* 0x0000000000067941 */ /* 0x000fea0003800000 */
.L_x_7484:
        /* <DEDUP_REMOVED lines=27> */
.L_x_7604:
        /* <DEDUP_REMOVED lines=9> */
.L_x_7607:
        /* <DEDUP_REMOVED lines=22> */
.L_x_7490:
[----:B--2---:R-:W2:Y:S01]  /*10990*/  LDL R2, [R1+0x8] ;  /* 0x0000080001027983 */ /* 0x004ea20000100800 */
[----:B------:R-:W-:Y:S01]  /*109a0*/  IMAD R0, R19, 0x8, R17 ;  /* 0x0000000813007824 */ /* 0x000fe200078e0211 */
[----:B--2---:R-:W-:-:S04]  /*109b0*/  SHF.L.U32 R2, R2, 0x1f, RZ ;  /* 0x0000001f02027819 */ /* 0x004fc800000006ff */
[----:B------:R-:W2:Y:S02]  /*109c0*/  SYNCS.PHASECHK.TRANS64.TRYWAIT P0, [R0+URZ+0x38840], R2 ;  /* 0x03884002000075a7 */ /* 0x000ea4000800017f */
[----:B--2---:R-:W-:Y:S05]  /*109d0*/  @!P0 BRA `(.L_x_7491) ;  /* 0x00000058001c8947 */ /* 0x004fea0003800000 */
.L_x_7608:
        /* <DEDUP_REMOVED lines=11> */
.L_x_7492:
        /* <DEDUP_REMOVED lines=19> */
.L_x_7488:
        /* <DEDUP_REMOVED lines=24> */
.L_x_7494:
[----:B------:R-:W-:Y:S05]  /*10d40*/  BSYNC B6 ;  /* 0x0000000000067941 */ /* 0x000fea0003800000 */
.L_x_7493:
[----:B------:R-:W2:Y:S01]  /*10d50*/  S2R R2, SR_TID.X ;  /* 0x0000000000027919 */ /* 0x000ea20000002100 */
[----:B0-----:R-:W0:Y:S01]  /*10d60*/  LDC R7, c[0x0][0x448] ;  /* 0x00011200ff077b82 */ /* 0x001e220000000800 */
[----:B------:R-:W-:Y:S01]  /*10d70*/  ULDC.64 UR6, c[0x0][0x2d8] ;  /* 0x0000b60000067ab9 */ /* 0x000fe20000000a00 */
[----:B------:R-:W-:Y:S01]  /*10d80*/  ULDC.64 UR8, c[0x0][0x2e0] ;  /* 0x0000b80000087ab9 */ /* 0x000fe20000000a00 */
[----:B-1----:R-:W1:Y:S01]  /*10d90*/  S2R R4, SR_TID.X ;  /* 0x0000000000047919 */ /* 0x002e620000002100 */
[----:B------:R-:W-:Y:S02]  /*10da0*/  UIMAD.WIDE.U32 UR4, UR36, UR6, URZ ;  /* 0x00000006240472a5 */ /* 0x000fe4000f8e003f */
[----:B------:R-:W-:-:S04]  /*10db0*/  UIMAD UR6, UR43, UR6, URZ ;  /* 0x000000062b0672a4 */ /* 0x000fc8000f8e023f */
[----:B------:R-:W-:Y:S02]  /*10dc0*/  UIMAD UR6, UR36, UR7, UR6 ;  /* 0x00000007240672a4 */ /* 0x000fe4000f8e0206 */
[----:B------:R-:W-:Y:S02]  /*10dd0*/  UIMAD UR7, UR37, UR8, URZ ;  /* 0x00000008250772a4 */ /* 0x000fe4000f8e023f */
[----:B------:R-:W-:Y:S02]  /*10de0*/  UIADD3 UR5, UR5, UR6, URZ ;  /* 0x0000000605057290 */ /* 0x000fe4000fffe03f */
[----:B------:R-:W-:Y:S02]  /*10df0*/  UIMAD UR6, UR42, UR9, UR7 ;  /* 0x000000092a0672a4 */ /* 0x000fe4000f8e0207 */
[----:B------:R-:W-:-:S04]  /*10e00*/  UIMAD.WIDE.U32 UR4, UR42, UR8, UR4 ;  /* 0x000000082a0472a5 */ /* 0x000fc8000f8e0004 */
[----:B------:R-:W-:Y:S01]  /*10e10*/  UIADD3 UR6, UR5, UR6, URZ ;  /* 0x0000000605067290 */ /* 0x000fe2000fffe03f */
[----:B0-----:R-:W-:Y:S01]  /*10e20*/  ISETP.NE.AND P0, PT, R7, 0x1, PT ;  /* 0x000000010700780c */ /* 0x001fe20003f05270 */
[----:B------:R-:W-:Y:S01]  /*10e30*/  IMAD.U32 R5, RZ, RZ, UR5 ;  /* 0x00000005ff057e24 */ /* 0x000fe2000f8e00ff */
[----:B--2---:R-:W-:Y:S01]  /*10e40*/  LOP3.LUT R0, R2, 0x7f, RZ, 0xc0, !PT ;  /* 0x0000007f02007812 */ /* 0x004fe200078ec0ff */
[----:B-1----:R-:W-:-:S03]  /*10e50*/  IMAD.SHL.U32 R4, R4, 0x10, RZ ;  /* 0x0000001004047824 */ /* 0x002fc600078e00ff */
[----:B------:R-:W-:-:S07]  /*10e60*/  SHF.R.U32.HI R0, RZ, 0x3, R0 ;  /* 0x00000003ff007819 */ /* 0x000fce0000011600 */
[----:B------:R-:W0:Y:S01]  /*10e70*/  @P0 LDC R3, c[0x0][0x44c] ;  /* 0x00011300ff030b82 */ /* 0x000e220000000800 */
[----:B------:R-:W-:Y:S01]  /*10e80*/  LOP3.LUT R4, R0, 0x70, R4, 0xf8, !PT ;  /* 0x0000007000047812 */ /* 0x000fe200078ef804 */
[----:B------:R-:W-:-:S04]  /*10e90*/  IMAD.U32 R0, RZ, RZ, UR39 ;  /* 0x00000027ff007e24 */ /* 0x000fc8000f8e00ff */
[----:B------:R-:W-:Y:S02]  /*10ea0*/  IMAD R6, R0, 0x40, R4 ;  /* 0x0000004000067824 */ /* 0x000fe400078e0204 */
[----:B------:R-:W1:Y:S01]  /*10eb0*/  @P0 LDC R2, c[0x0][0x450] ;  /* 0x00011400ff020b82 */ /* 0x000e620000000800 */
[----:B------:R-:W-:Y:S01]  /*10ec0*/  IMAD.U32 R4, RZ, RZ, UR4 ;  /* 0x00000004ff047e24 */ /* 0x000fe2000f8e00ff */
[----:B------:R-:W-:Y:S01]  /*10ed0*/  ULDC.64 UR4, c[0x0][0x2d0] ;  /* 0x0000b40000047ab9 */ /* 0x000fe20000000a00 */
[----:B------:R-:W-:Y:S01]  /*10ee0*/  IMAD.MOV.U32 R0, RZ, RZ, R6 ;  /* 0x000000ffff007224 */ /* 0x000fe200078e0006 */
[----:B------:R2:W-:Y:S04]  /*10ef0*/  STL [R1+0x18], R6 ;  /* 0x0000180601007387 */ /* 0x0005e80000100800 */
[----:B------:R3:W5:Y:S01]  /*10f00*/  LDL R8, [R1+0x4] ;  /* 0x0000040001087983 */ /* 0x0007620000100800 */
[----:B0-----:R-:W-:-:S05]  /*10f10*/  @P0 IMAD.HI.U32 R3, R6, R3, RZ ;  /* 0x0000000306030227 */ /* 0x001fca00078e00ff */
[----:B-1----:R-:W-:Y:S01]  /*10f20*/  @P0 SHF.R.U32.HI R0, RZ, R2, R3 ;  /* 0x00000002ff000219 */ /* 0x002fe20000011603 */
[----:B------:R-:W-:Y:S02]  /*10f30*/  IMAD.MOV.U32 R2, RZ, RZ, R4 ;  /* 0x000000ffff027224 */ /* 0x000fe400078e0004 */
[----:B------:R-:W-:Y:S01]  /*10f40*/  IMAD.U32 R3, RZ, RZ, UR6 ;  /* 0x00000006ff037e24 */ /* 0x000fe2000f8e00ff */
[----:B------:R-:W-:Y:S01]  /*10f50*/  SHF.R.S32.HI R4, RZ, 0x1f, R0 ;  /* 0x0000001fff047819 */ /* 0x000fe20000011400 */
[----:B------:R-:W-:Y:S01]  /*10f60*/  ULDC.64 UR6, c[0x0][0x280] ;  /* 0x0000a00000067ab9 */ /* 0x000fe20000000a00 */
[----:B------:R-:W-:-:S04]  /*10f70*/  IMAD.WIDE.U32 R2, R0, UR4, R2 ;  /* 0x0000000400027c25 */ /* 0x000fc8000f8e0002 */
[----:B------:R-:W-:-:S04]  /*10f80*/  IMAD R4, R4, UR4, RZ ;  /* 0x0000000404047c24 */ /* 0x000fc8000f8e02ff */
[----:B------:R-:W-:Y:S01]  /*10f90*/  IMAD R4, R0, UR5, R4 ;  /* 0x0000000500047c24 */ /* 0x000fe2000f8e0204 */
[----:B------:R-:W-:Y:S01]  /*10fa0*/  ULDC.64 UR4, c[0x0][0x2c8] ;  /* 0x0000b20000047ab9 */ /* 0x000fe20000000a00 */
[----:B------:R-:W-:Y:S02]  /*10fb0*/  IMAD.MOV R0, RZ, RZ, -R0 ;  /* 0x000000ffff007224 */ /* 0x000fe400078e0a00 */
[----:B------:R-:W-:Y:S02]  /*10fc0*/  IMAD.IADD R3, R3, 0x1, R4 ;  /* 0x0000000103037824 */ /* 0x000fe400078e0204 */
[----:B------:R-:W-:Y:S02]  /*10fd0*/  IMAD R0, R7, R0, R6 ;  /* 0x0000000007007224 */ /* 0x000fe400078e0206 */
[----:B--2---:R-:W0:Y:S03]  /*10fe0*/  S2R R6, SR_TID.X ;  /* 0x0000000000067919 */ /* 0x004e260000002100 */
[----:B------:R-:W-:Y:S01]  /*10ff0*/  SHF.R.S32.HI R4, RZ, 0x1f, R0 ;  /* 0x0000001fff047819 */ /* 0x000fe20000011400 */
[----:B------:R-:W-:-:S04]  /*11000*/  IMAD.WIDE.U32 R2, R0, UR4, R2 ;  /* 0x0000000400027c25 */ /* 0x000fc8000f8e0002 */
[----:B------:R-:W-:Y:S01]  /*11010*/  IMAD R4, R4, UR4, RZ ;  /* 0x0000000404047c24 */ /* 0x000fe2000f8e02ff */
[----:B------:R-:W-:-:S03]  /*11020*/  ULDC UR4, c[0x0][0x2b8] ;  /* 0x0000ae0000047ab9 */ /* 0x000fc60000000800 */
[----:B------:R-:W-:Y:S01]  /*11030*/  IMAD R4, R0, UR5, R4 ;  /* 0x0000000500047c24 */ /* 0x000fe2000f8e0204 */
[----:B------:R-:W-:-:S03]  /*11040*/  LEA R0, P1, R2, UR6, 0x1 ;  /* 0x0000000602007c11 */ /* 0x000fc6000f8208ff */
[----:B------:R-:W-:Y:S02]  /*11050*/  IMAD.IADD R3, R3, 0x1, R4 ;  /* 0x0000000103037824 */ /* 0x000fe400078e0204 */
[----:B0-----:R-:W-:-:S05]  /*11060*/  IMAD.SHL.U32 R9, R6, 0x8, RZ ;  /* 0x0000000806097824 */ /* 0x001fca00078e00ff */
[----:B------:R-:W-:Y:S02]  /*11070*/  LOP3.LUT R9, R9, 0x38, RZ, 0xc0, !PT ;  /* 0x0000003809097812 */ /* 0x000fe400078ec0ff */
[----:B------:R-:W-:Y:S02]  /*11080*/  LOP3.LUT R6, R6, 0x7f, RZ, 0xc0, !PT ;  /* 0x0000007f06067812 */ /* 0x000fe400078ec0ff */
[----:B------:R-:W-:Y:S01]  /*11090*/  ISETP.GE.AND P0, PT, R9, UR4, PT ;  /* 0x0000000409007c0c */ /* 0x000fe2000bf06270 */
[----:B------:R-:W-:Y:S01]  /*110a0*/  UMOV UR4, 0xffffffff ;  /* 0xffffffff00047882 */ /* 0x000fe20000000000 */
[----:B------:R-:W-:Y:S02]  /*110b0*/  LEA.HI.X R3, R2, UR7, R3, 0x1, P1 ;  /* 0x0000000702037c11 */ /* 0x000fe400088f0c03 */
[----:B------:R-:W-:Y:S01]  /*110c0*/  SHF.R.U32.HI R10, RZ, 0x3, R6 ;  /* 0x00000003ff0a7819 */ /* 0x000fe20000011606 */
[----:B---3--:R-:W-:Y:S08]  /*110d0*/  BRA.DIV UR4, `(.L_x_7495) ;  /* 0x0000005204707947 */ /* 0x008ff0000b800000 */
[----:B------:R-:W0:Y:S01]  /*110e0*/  SHFL.IDX PT, R5, R0, RZ, 0x181f ;  /* 0x00181fff00057589 */ /* 0x000e2200000e0000 */
[----:B------:R-:W-:Y:S01]  /*110f0*/  IMAD.U32 R6, RZ, RZ, UR39 ;  /* 0x00000027ff067e24 */ /* 0x000fe2000f8e00ff */
[----:B------:R-:W-:Y:S02]  /*11100*/  ULDC UR4, c[0x0][0x288] ;  /* 0x0000a20000047ab9 */ /* 0x000fe40000000800 */
[----:B------:R-:W1:Y:S01]  /*11110*/  SHFL.IDX PT, R4, R3, RZ, 0x181f ;  /* 0x00181fff03047589 */ /* 0x000e6200000e0000 */
[----:B------:R-:W-:Y:S02]  /*11120*/  IMAD R2, R7, UR4, RZ ;  /* 0x0000000407027c24 */ /* 0x000fe4000f8e02ff */
[----:B------:R-:W-:-:S04]  /*11130*/  IMAD R10, R6, 0x40, R10 ;  /* 0x00000040060a7824 */ /* 0x000fc800078e020a */
[C---:B------:R-:W-:Y:S01]  /*11140*/  VIADD R7, R10.reuse, 0x10 ;  /* 0x000000100a077836 */ /* 0x040fe20000000000 */
[C---:B------:R-:W-:Y:S01]  /*11150*/  ISETP.GE.AND P1, PT, R10.reuse, R2, PT ;  /* 0x000000020a00720c */ /* 0x040fe20003f26270 */
[----:B------:R-:W-:Y:S01]  /*11160*/  VIADD R6, R10, 0x20 ;  /* 0x000000200a067836 */ /* 0x000fe20000000000 */
[----:B------:R-:W-:Y:S04]  /*11170*/  STL [R1+0x14], R10 ;  /* 0x0000140a01007387 */ /* 0x000fe80000100800 */
[----:B------:R-:W-:Y:S04]  /*11180*/  STL [R1+0x20], R7 ;  /* 0x0000200701007387 */ /* 0x000fe80000100800 */
[----:B------:R-:W-:Y:S03]  /*11190*/  STL [R1+0x24], R6 ;  /* 0x0000240601007387 */ /* 0x000fe60000100800 */
        /* <DEDUP_REMOVED lines=27> */
.L_x_7617:
        /* <DEDUP_REMOVED lines=12> */
.L_x_7496:
        /* <DEDUP_REMOVED lines=35> */
.L_x_7498:
[----:B------:R-:W-:Y:S05]  /*11640*/  BSYNC B6 ;  /* 0x0000000000067941 */ /* 0x000fea0003800000 */
.L_x_7497:
        /* <DEDUP_REMOVED lines=10> */
[----:B0-----:R-:W-:-:S13]  /*116f0*/  ISETP.NE.AND P0, PT, R8, 0x1, PT ;  /* 0x000000010800780c */ /* 0x001fda0003f05270 */
[----:B------:R-:W0:Y:S01]  /*11700*/  @P0 LDC R0, c[0x0][0x450] ;  /* 0x00011400ff000b82 */ /* 0x000e220000000800 */
[----:B-1----:R-:W-:Y:S02]  /*11710*/  IMAD.SHL.U32 R10, R10, 0x8, RZ ;  /* 0x000000080a0a7824 */ /* 0x002fe400078e00ff */
[----:B-----5:R-:W-:-:S03]  /*11720*/  IMAD.SHL.U32 R9, R11, 0x8, RZ ;  /* 0x000000080b097824 */ /* 0x020fc600078e00ff */
[----:B------:R-:W-:-:S04]  /*11730*/  LOP3.LUT R10, R10, 0x38, RZ, 0xc0, !PT ;  /* 0x000000380a0a7812 */ /* 0x000fc800078ec0ff */
[C---:B------:R-:W-:Y:S02]  /*11740*/  LOP3.LUT R12, R10.reuse, 0x80, RZ, 0xfc, !PT ;  /* 0x000000800a0c7812 */ /* 0x040fe400078efcff */
[----:B------:R-:W-:Y:S02]  /*11750*/  LOP3.LUT R10, R10, 0x40, RZ, 0xfc, !PT ;  /* 0x000000400a0a7812 */ /* 0x000fe400078efcff */
[----:B------:R-:W-:Y:S02]  /*11760*/  LOP3.LUT R9, R9, 0x38, RZ, 0xc0, !PT ;  /* 0x0000003809097812 */ /* 0x000fe400078ec0ff */
[----:B--2---:R-:W-:Y:S02]  /*11770*/  R2UR UR5, R5 ;  /* 0x00000000050572ca */ /* 0x004fe400000e0000 */
[----:B------:R-:W-:Y:S02]  /*11780*/  R2UR UR4, R4 ;  /* 0x00000000040472ca */ /* 0x000fe400000e0000 */
[----:B---3--:R-:W-:-:S02]  /*11790*/  R2UR UR5, R2 ;  /* 0x00000000020572ca */ /* 0x008fc400000e0000 */
        /* <DEDUP_REMOVED lines=30> */
[----:B------:R-:W-:Y:S01]  /*11980*/  ISETP.GE.AND P3, PT, R9, UR4, PT ;  /* 0x0000000409007c0c */ /* 0x000fe2000bf66270 */
[----:B------:R-:W1:Y:S01]  /*11990*/  S2R R12, SR_TID.X ;  /* 0x00000000000c7919 */ /* 0x000e620000002100 */
[----:B------:R-:W-:-:S02]  /*119a0*/  LEA.HI.X R6, R2, UR5, R6, 0x1, P0 ;  /* 0x0000000502067c11 */ /* 0x000fc400080f0c06 */
[----:B------:R-:W-:Y:S02]  /*119b0*/  SEL R2, RZ, 0x1, P3 ;  /* 0x00000001ff027807 */ /* 0x000fe40001800000 */
[----:B------:R-:W-:Y:S02]  /*119c0*/  SEL R3, RZ, 0x4, P2 ;  /* 0x00000004ff037807 */ /* 0x000fe40001000000 */
[----:B------:R-:W-:-:S04]  /*119d0*/  SEL R4, RZ, 0x2, P1 ;  /* 0x00000002ff047807 */ /* 0x000fc80000800000 */
[----:B------:R-:W-:Y:S02]  /*119e0*/  IADD3 R2, R3, R4, R2 ;  /* 0x0000000403027210 */ /* 0x000fe40007ffe002 */
        /* <DEDUP_REMOVED lines=10> */
[----:B------:R-:W-:Y:S01]  /*11a90*/  ISETP.GE.AND P0, PT, R10, UR4, PT ;  /* 0x000000040a007c0c */ /* 0x000fe2000bf06270 */
[C---:B------:R-:W-:Y:S01]  /*11aa0*/  IMAD.SHL.U32 R10, R11.reuse, 0x8, RZ ;  /* 0x000000080b0a7824 */ /* 0x040fe200078e00ff */
[----:B------:R-:W-:Y:S01]  /*11ab0*/  LOP3.LUT R12, R12, 0xc0, RZ, 0xfc, !PT ;  /* 0x000000c00c0c7812 */ /* 0x000fe200078efcff */
[----:B------:R-:W-:Y:S01]  /*11ac0*/  IMAD.SHL.U32 R11, R11, 0x8, RZ ;  /* 0x000000080b0b7824 */ /* 0x000fe200078e00ff */
[----:B------:R-:W-:Y:S02]  /*11ad0*/  SEL R3, RZ, 0x10, P0 ;  /* 0x00000010ff037807 */ /* 0x000fe40000000000 */
[----:B------:R-:W-:-:S02]  /*11ae0*/  LOP3.LUT R10, R10, 0x38, RZ, 0xc0, !PT ;  /* 0x000000380a0a7812 */ /* 0x000fc400078ec0ff */
[----:B------:R-:W-:Y:S02]  /*11af0*/  ISETP.GE.AND P5, PT, R12, UR4, PT ;  /* 0x000000040c007c0c */ /* 0x000fe4000bfa6270 */
[----:B------:R-:W-:Y:S02]  /*11b00*/  LOP3.LUT R12, R10, 0x180, RZ, 0xfc, !PT ;  /* 0x000001800a0c7812 */ /* 0x000fe400078efcff */
[----:B------:R-:W-:Y:S02]  /*11b10*/  LOP3.LUT R11, R11, 0x38, RZ, 0xc0, !PT ;  /* 0x000000380b0b7812 */ /* 0x000fe400078ec0ff */
[----:B------:R-:W-:Y:S02]  /*11b20*/  ISETP.GE.AND P1, PT, R12, UR4, PT ;  /* 0x000000040c007c0c */ /* 0x000fe4000bf26270 */
[----:B------:R-:W-:Y:S02]  /*11b30*/  LOP3.LUT R10, R11, 0x140, RZ, 0xfc, !PT ;  /* 0x000001400b0a7812 */ /* 0x000fe400078efcff */
[----:B------:R-:W-:-:S02]  /*11b40*/  SEL R4, RZ, 0x8, P5 ;  /* 0x00000008ff047807 */ /* 0x000fc40002800000 */
[----:B------:R-:W-:Y:S02]  /*11b50*/  SEL R5, RZ, 0x40, P1 ;  /* 0x00000040ff057807 */ /* 0x000fe40000800000 */
[----:B------:R-:W-:Y:S02]  /*11b60*/  LOP3.LUT R7, R11, 0x1c0, RZ, 0xfc, !PT ;  /* 0x000001c00b077812 */ /* 0x000fe400078efcff */
[----:B------:R-:W-:Y:S02]  /*11b70*/  ISETP.GE.AND P1, PT, R10, UR4, PT ;  /* 0x000000040a007c0c */ /* 0x000fe4000bf26270 */
[----:B------:R-:W-:Y:S02]  /*11b80*/  IADD3 R2, R3, R2, R4 ;  /* 0x0000000203027210 */ /* 0x000fe40007ffe004 */
[----:B------:R-:W-:Y:S02]  /*11b90*/  SEL R3, RZ, 0x20, P1 ;  /* 0x00000020ff037807 */ /* 0x000fe40000800000 */
[----:B------:R-:W-:Y:S01]  /*11ba0*/  ISETP.GE.AND P2, PT, R7, UR4, PT ;  /* 0x0000000407007c0c */ /* 0x000fe2000bf46270 */
[----:B------:R-:W-:Y:S01]  /*11bb0*/  UMOV UR4, 0xffffffff ;  /* 0xffffffff00047882 */ /* 0x000fe20000000000 */
[----:B------:R-:W-:-:S02]  /*11bc0*/  IADD3 R5, R5, R2, R3 ;  /* 0x0000000205057210 */ /* 0x000fc40007ffe003 */
[----:B------:R-:W-:-:S05]  /*11bd0*/  SEL R7, RZ, 0x80, P2 ;  /* 0x00000080ff077807 */ /* 0x000fca0001000000 */
        /* <DEDUP_REMOVED lines=9> */
[----:B------:R-:W-:-:S04]  /*11c70*/  @P0 LOP3.LUT R18, R18, 0x400, RZ, 0xfc, !PT ;  /* 0x0000040012120812 */ /* 0x000fc800078efcff */
[C---:B------:R-:W-:Y:S02]  /*11c80*/  LOP3.LUT P0, RZ, R18.reuse, 0x10, RZ, 0xc0, !PT ;  /* 0x0000001012ff7812 */ /* 0x040fe4000780c0ff */
[----:B------:R-:W-:-:S04]  /*11c90*/  LOP3.LUT R18, R18, 0xfffffdff, RZ, 0xc0, !PT ;  /* 0xfffffdff12127812 */ /* 0x000fc800078ec0ff */
[----:B------:R-:W-:-:S04]  /*11ca0*/  @P1 LOP3.LUT R18, R18, 0x200, RZ, 0xfc, !PT ;  /* 0x0000020012121812 */ /* 0x000fc800078efcff */
[C---:B------:R-:W-:Y:S02]  /*11cb0*/  LOP3.LUT P1, RZ, R18.reuse, 0x8, RZ, 0xc0, !PT ;  /* 0x0000000812ff7812 */ /* 0x040fe4000782c0ff */
[----:B------:R-:W-:Y:S01]  /*11cc0*/  LOP3.LUT R18, R18, 0xfffffeff, RZ, 0xc0, !PT ;  /* 0xfffffeff12127812 */ /* 0x000fe200078ec0ff */
[----:B------:R-:W-:Y:S01]  /*11cd0*/  SHFL.IDX PT, R14, R0, 0x1, 0x181f ;  /* 0x00381f00000e7f89 */ /* 0x000fe200000e0000 */
[-C--:B--2---:R-:W-:Y:S02]  /*11ce0*/  ISETP.GE.AND P2, PT, R3, R4.reuse, PT ;  /* 0x000000040300720c */ /* 0x084fe40003f46270 */
[----:B---3--:R-:W-:Y:S02]  /*11cf0*/  ISETP.GE.AND P3, PT, R2, R4, PT ;  /* 0x000000040200720c */ /* 0x008fe40003f66270 */
[----:B------:R-:W0:Y:S01]  /*11d00*/  S2R R2, SR_TID.X ;  /* 0x0000000000027919 */ /* 0x000e220000002100 */
[----:B------:R-:W1:Y:S08]  /*11d10*/  SHFL.IDX PT, R3, R0, RZ, 0x181f ;  /* 0x00181fff00037589 */ /* 0x000e7000000e0000 */
[----:B------:R-:W-:-:S02]  /*11d20*/  @!P2 LOP3.LUT R8, R5, 0x40, RZ, 0xc0, !PT ;  /* 0x000000400508a812 */ /* 0x000fc400078ec0ff */
[----:B------:R-:W-:Y:S02]  /*11d30*/  @P3 LOP3.LUT R18, R18, 0x100, RZ, 0xfc, !PT ;  /* 0x0000010012123812 */ /* 0x000fe400078efcff */
[----:B------:R-:W-:-:S04]  /*11d40*/  @!P2 SHF.R.U32.HI R8, RZ, 0x2, R8 ;  /* 0x00000002ff08a819 */ /* 0x000fc80000011608 */
[----:B------:R-:W-:Y:S02]  /*11d50*/  @!P2 ISETP.NE.U32.AND P3, PT, R8, RZ, PT ;  /* 0x000000ff0800a20c */ /* 0x000fe40003f65070 */
[----:B------:R-:W-:-:S04]  /*11d60*/  @!P2 LOP3.LUT R8, R7, 0x80, RZ, 0xc0, !PT ;  /* 0x000000800708a812 */ /* 0x000fc800078ec0ff */
[----:B------:R-:W-:Y:S01]  /*11d70*/  @!P2 SHF.R.U32.HI R8, RZ, 0x3, R8 ;  /* 0x00000003ff08a819 */ /* 0x000fe20000011608 */
[----:B0-----:R-:W-:Y:S02]  /*11d80*/  IMAD.SHL.U32 R12, R2, 0x8, RZ ;  /* 0x00000008020c7824 */ /* 0x001fe400078e00ff */
[----:B------:R-:W0:Y:S03]  /*11d90*/  SHFL.IDX PT, R2, R6, RZ, 0x181f ;  /* 0x00181fff06027589 */ /* 0x000e2600000e0000 */
[----:B------:R-:W-:-:S04]  /*11da0*/  LOP3.LUT R12, R12, 0x38, RZ, 0xc0, !PT ;  /* 0x000000380c0c7812 */ /* 0x000fc800078ec0ff */
[----:B-1----:R-:W-:-:S05]  /*11db0*/  @!P2 LEA R3, P6, R12, R3, 0x1 ;  /* 0x000000030c03a211 */ /* 0x002fca00078c08ff */
[----:B0-----:R-:W-:-:S05]  /*11dc0*/  @!P2 IMAD.X R2, RZ, RZ, R2, P6 ;  /* 0x000000ffff02a224 */ /* 0x001fca00030e0602 */
[----:B------:R-:W-:-:S04]  /*11dd0*/  @!P2 LOP3.LUT R3, R3, R2, RZ, 0x3c, !PT ;  /* 0x000000020303a212 */ /* 0x000fc800078e3cff */
[----:B------:R-:W-:-:S04]  /*11de0*/  @!P2 LOP3.LUT R2, R3, R2, RZ, 0x3c, !PT ;  /* 0x000000020302a212 */ /* 0x000fc800078e3cff */
[----:B------:R-:W-:Y:S02]  /*11df0*/  @!P2 LOP3.LUT R3, R3, R2, RZ, 0x3c, !PT ;  /* 0x000000020303a212 */ /* 0x000fe400078e3cff */
[----:B------:R-:W-:-:S03]  /*11e00*/  LOP3.LUT P6, RZ, R18, 0x4, RZ, 0xc0, !PT ;  /* 0x0000000412ff7812 */ /* 0x000fc600078cc0ff */
[----:B----4-:R-:W-:Y:S01]  /*11e10*/  @!P2 LDGSTS.E.BYPASS.LTC128B.128 [R11+0x26400], desc[UR44][R2.64], !P0 ;  /* 0x26400000020bafae */ /* 0x010fe2000c101d6c */
[----:B------:R-:W-:-:S03]  /*11e20*/  LOP3.LUT P0, RZ, R18, 0x400, RZ, 0xc0, !PT ;  /* 0x0000040012ff7812 */ /* 0x000fc6000780c0ff */
[----:B------:R-:W-:Y:S01]  /*11e30*/  @!P2 LDGSTS.E.BYPASS.LTC128B.128 [R11+0x28400], desc[UR44][R2.64+0x80], !P1 ;  /* 0x28400080020bafae */ /* 0x000fe2000c901d6c */
[----:B------:R-:W-:Y:S02]  /*11e40*/  LOP3.LUT P1, RZ, R18, 0x200, RZ, 0xc0, !PT ;  /* 0x0000020012ff7812 */ /* 0x000fe4000782c0ff */
[----:B------:R-:W-:Y:S02]  /*11e50*/  @!P2 ISETP.NE.U32.AND P4, PT, R8, RZ, PT ;  /* 0x000000ff0800a20c */ /* 0x000fe40003f85070 */
[----:B------:R-:W0:Y:S04]  /*11e60*/  SHFL.IDX PT, R8, R6, 0x1, 0x181f ;  /* 0x00381f0006087f89 */ /* 0x000e2800000e0000 */
[----:B------:R-:W-:Y:S04]  /*11e70*/  @!P2 LDGSTS.E.BYPASS.LTC128B.128 [R11+0x2a400], desc[UR44][R2.64+0x100], !P6 ;  /* 0x2a400100020bafae */ /* 0x000fe8000f101d6c */
        /* <DEDUP_REMOVED lines=52> */
.L_x_7627:
        /* <DEDUP_REMOVED lines=15> */
[----:B--2---:R-:W-:Y:S01]  /*122b0*/  LEA R2, P2, R2, R0, 0x1 ;  /* 0x0000000002027211 */ /* 0x004fe200078408ff */
[----:B---3--:R-:W-:-:S04]  /*122c0*/  IMAD.MOV.U32 R8, RZ, RZ, R3 ;  /* 0x000000ffff087224 */ /* 0x008fc800078e0003 */
[----:B-1----:R-:W-:Y:S01]  /*122d0*/  IMAD.X R3, RZ, RZ, R6, P2 ;  /* 0x000000ffff037224 */ /* 0x002fe200010e0606 */
[----:B------:R-:W-:-:S04]  /*122e0*/  ISETP.NE.U32.AND P2, PT, R5, RZ, PT ;  /* 0x000000ff0500720c */ /* 0x000fc80003f45070 */
[----:B------:R-:W-:Y:S01]  /*122f0*/  @!PT LDS RZ, [RZ] ;  /* 0x00000000fffff984 */ /* 0x000fe20000000800 */
[----:B------:R-:W-:Y:S01]  /*12300*/  @!PT LDS RZ, [RZ] ;  /* 0x00000000fffff984 */ /* 0x000fe20000000800 */
[----:B------:R-:W-:Y:S01]  /*12310*/  @!PT LDS RZ, [RZ] ;  /* 0x00000000fffff984 */ /* 0x000fe20000000800 */
[----:B------:R0:W-:Y:S04]  /*12320*/  LDGSTS.E.BYPASS.LTC128B.128 [R8+0x27c00], desc[UR44][R2.64], !P6 ;  /* 0x27c0000002087fae */ /* 0x0001e8000f101d6c */
        /* <DEDUP_REMOVED lines=8> */
.L_x_7501:
[----:B------:R-:W-:Y:S05]  /*123b0*/  BSYNC B0 ;  /* 0x0000000000007941 */ /* 0x000fea0003800000 */
.L_x_7500:
[----:B------:R-:W-:Y:S01]  /*123c0*/  NOP ;  /* 0x0000000000007918 */ /* 0x000fe20000000000 */
[----:B------:R-:W-:-:S13]  /*123d0*/  PLOP3.LUT P0, PT, PT, PT, PT, 0x80, 0x0 ;  /* 0x000000000000781c */ /* 0x000fda0003f0f070 */
.L_x_7502:
        /* <DEDUP_REMOVED lines=18> */
.L_x_7628:
[----:B------:R-:W-:Y:S05]  /*12500*/  BSYNC B0 ;  /* 0x0000000000007941 */ /* 0x000fea0003800000 */
.L_x_7503:
[----:B------:R-:W-:Y:S01]  /*12510*/  LOP3.LUT P0, RZ, R18, 0x2, RZ, 0xc0, !PT ;  /* 0x0000000212ff7812 */ /* 0x000fe2000780c0ff */
[----:B------:R-:W-:-:S12]  /*12520*/  BSSY B0, `(.L_x_7505) ;  /* 0x0000094000007945 */ /* 0x000fd80003800000 */
[----:B------:R-:W-:Y:S05]  /*12530*/  @!P0 BRA `(.L_x_7506) ;  /* 0x0000000800488947 */ /* 0x000fea0003800000 */
[----:B------:R-:W2:Y:S01]  /*12540*/  LDL R2, [R1+0x8] ;  /* 0x0000080001027983 */ /* 0x000ea20000100800 */
        /* <DEDUP_REMOVED lines=8> */
.L_x_7629:
[----:B------:R-:W-:Y:S05]  /*125d0*/  BSYNC B1 ;  /* 0x0000000000017941 */ /* 0x000fea0003800000 */
.L_x_7507:
        /* <DEDUP_REMOVED lines=9> */
.L_x_7510:
[----:B------:R-:W-:Y:S05]  /*12670*/  BSYNC B1 ;  /* 0x0000000000017941 */ /* 0x000fea0003800000 */
.L_x_7509:
        /* <DEDUP_REMOVED lines=11> */
.L_x_7511:
        /* <DEDUP_REMOVED lines=15> */
.L_x_7512:
        /* <DEDUP_REMOVED lines=15> */
.L_x_7513:
        /* <DEDUP_REMOVED lines=15> */
.L_x_7514:
        /* <DEDUP_REMOVED lines=15> */
.L_x_7515:
        /* <DEDUP_REMOVED lines=15> */
.L_x_7516:
        /* <DEDUP_REMOVED lines=15> */
.L_x_7517:
        /* <DEDUP_REMOVED lines=15> */
.L_x_7518:
        /* <DEDUP_REMOVED lines=10> */
.L_x_7506:
[----:B------:R-:W-:Y:S05]  /*12e60*/  BSYNC B0 ;  /* 0x0000000000007941 */ /* 0x000fea0003800000 */
.L_x_7505:
[----:B------:R-:W-:-:S06]  /*12e70*/  UISETP.GE.AND UP0, UPT, UR38, 0x2, UPT ;  /* 0x000000022600788c */ /* 0x000fcc000bf06270 */
[----:B------:R-:W-:-:S13]  /*12e80*/  PLOP3.LUT P0, PT, PT, PT, UP0, 0x80, 0x0 ;  /* 0x000000000000781c */ /* 0x000fda0003f0f008 */
[----:B------:R-:W-:Y:S05]  /*12e90*/  @!P0 BRA `(.L_x_7519) ;  /* 0x0000002800448947 */ /* 0x000fea0003800000 */
[----:B------:R-:W-:Y:S02]  /*12ea0*/  ULOP3.LUT UR4, UR38, 0x1, URZ, 0xc0, !UPT ;  /* 0x0000000126047892 */ /* 0x000fe4000f8ec03f */
[----:B-1----:R-:W-:Y:S02]  /*12eb0*/  IMAD.U32 R6, RZ, RZ, UR38 ;  /* 0x00000026ff067e24 */ /* 0x002fe4000f8e00ff */
[----:B------:R-:W-:Y:S02]  /*12ec0*/  UISETP.NE.U32.AND UP0, UPT, UR4, 0x1, UPT ;  /* 0x000000010400788c */ /* 0x000fe4000bf05070 */
[----:B------:R-:W-:-:S04]  /*12ed0*/  VIADD R6, R6, 0xfffffffe ;  /* 0xfffffffe06067836 */ /* 0x000fc80000000000 */
[----:B0-----:R-:W-:Y:S01]  /*12ee0*/  IMAD.MOV.U32 R0, RZ, RZ, R6 ;  /* 0x000000ffff007224 */ /* 0x001fe200078e0006 */
[----:B------:R-:W-:-:S13]  /*12ef0*/  PLOP3.LUT P0, PT, PT, PT, UP0, 0x80, 0x0 ;  /* 0x000000000000781c */ /* 0x000fda0003f0f008 */
[----:B------:R-:W-:Y:S05]  /*12f00*/  @!P0 BRA `(.L_x_7520) ;  /* 0x0000000c00608947 */ /* 0x000fea0003800000 */
        /* <DEDUP_REMOVED lines=33> */
.L_x_7523:
[----:B------:R-:W1:Y:S01]  /*13120*/  S2R R2, SR_TID.X ;  /* 0x0000000000027919 */ /* 0x000e620000002100 */
[----:B------:R-:W-:Y:S01]  /*13130*/  IMAD R3, R19, 0x8, R17 ;  /* 0x0000000813037824 */ /* 0x000fe200078e0211 */
[----:B------:R-:W-:Y:S01]  /*13140*/  BSSY B1, `(.L_x_7524) ;  /* 0x0000006000017945 */ /* 0x000fe20003800000 */
[----:B-1----:R-:W-:Y:S02]  /*13150*/  LOP3.LUT R4, R2, 0x7f, RZ, 0xc0, !PT ;  /* 0x0000007f02047812 */ /* 0x002fe400078ec0ff */
[----:B------:R-:W-:Y:S02]  /*13160*/  SHF.L.U32 R2, R8, 0x1f, RZ ;  /* 0x0000001f08027819 */ /* 0x000fe400000006ff */
[----:B------:R-:W-:Y:S02]  /*13170*/  ISETP.NE.AND P1, PT, R4, RZ, PT ;  /* 0x000000ff0400720c */ /* 0x000fe40003f25270 */
[----:B------:R-:W1:Y:S02]  /*13180*/  SYNCS.PHASECHK.TRANS64.TRYWAIT P0, [R3+URZ+0x38840], R2 ;  /* 0x03884002030075a7 */ /* 0x000e64000800017f */
[----:B-1----:R-:W-:Y:S09]  /*13190*/  @!P0 BRA `(.L_x_7525) ;  /* 0x0000004000148947 */ /* 0x002ff20003800000 */
.L_x_7630:
[----:B------:R-:W-:Y:S05]  /*131a0*/  BSYNC B1 ;  /* 0x0000000000017941 */ /* 0x000fea0003800000 */
.L_x_7524:
        /* <DEDUP_REMOVED lines=9> */
.L_x_7527:
[----:B------:R-:W-:Y:S05]  /*13240*/  BSYNC B1 ;  /* 0x0000000000017941 */ /* 0x000fea0003800000 */
.L_x_7526:
        /* <DEDUP_REMOVED lines=12> */
.L_x_7528:
        /* <DEDUP_REMOVED lines=12> */
.L_x_7631:
[----:B------:R-:W-:Y:S05]  /*133d0*/  BSYNC B1 ;  /* 0x0000000000017941 */ /* 0x000fea0003800000 */
.L_x_7529:
        /* <DEDUP_REMOVED lines=11> */
.L_x_7532:
[----:B------:R-:W-:Y:S05]  /*13490*/  BSYNC B1 ;  /* 0x0000000000017941 */ /* 0x000fea0003800000 */
.L_x_7531:
[----:B------:R-:W-:Y:S01]  /*134a0*/  R2UR UR10, R7 ;  /* 0x00000000070a72ca */ /* 0x000fe200000e0000 */
[----:B-12---:R-:W-:Y:S01]  /*134b0*/  IMAD R2, R19, 0x10000, R17 ;  /* 0x0001000013027824 */ /* 0x006fe200078e0211 */
[----:B------:R-:W-:Y:S01]  /*134c0*/  R2UR UR6, R8 ;  /* 0x00000000080672ca */ /* 0x000fe200000e0000 */
[----:B------:R-:W-:Y:S01]  /*134d0*/  UIADD3 UR4, UP0, UR46, 0x470, URZ ;  /* 0x000004702e047890 */ /* 0x000fe2000ff1e03f */
[----:B------:R-:W-:Y:S01]  /*134e0*/  R2UR UR7, R9 ;  /* 0x00000000090772ca */ /* 0x000fe200000e0000 */
[----:B------:R-:W-:Y:S01]  /*134f0*/  VIADD R3, R3, 0x38850 ;  /* 0x0003885003037836 */ /* 0x000fe20000000000 */
[----:B------:R-:W-:Y:S01]  /*13500*/  R2UR UR11, R0 ;  /* 0x00000000000b72ca */ /* 0x000fe200000e0000 */
[----:B------:R-:W-:Y:S01]  /*13510*/  VIADD R4, R2, 0x400 ;  /* 0x0000040002047836 */ /* 0x000fe20000000000 */
[----:B------:R-:W-:Y:S01]  /*13520*/  PLOP3.LUT P0, PT, PT, PT, PT, 0x80, 0x0 ;  /* 0x000000000000781c */ /* 0x000fe20003f0f070 */
[----:B------:R-:W-:-:S12]  /*13530*/  UIADD3.X UR5, URZ, UR47, URZ, UP0, !UPT ;  /* 0x0000002f3f057290 */ /* 0x000fd800087fe43f */
.L_x_7533:
        /* <DEDUP_REMOVED lines=15> */
.L_x_7534:
        /* <DEDUP_REMOVED lines=15> */
.L_x_7535:
        /* <DEDUP_REMOVED lines=15> */
.L_x_7536:
        /* <DEDUP_REMOVED lines=15> */
.L_x_7537:
        /* <DEDUP_REMOVED lines=15> */
.L_x_7538:
        /* <DEDUP_REMOVED lines=15> */
.L_x_7539:
        /* <DEDUP_REMOVED lines=15> */
.L_x_7540:
        /* <DEDUP_REMOVED lines=9> */
.L_x_7522:
[----:B------:R-:W-:Y:S05]  /*13c60*/  BSYNC B0 ;  /* 0x0000000000007941 */ /* 0x000fea0003800000 */
.L_x_7521:
[----:B------:R-:W-:-:S06]  /*13c70*/  UIADD3 UR4, UR38, -0x3, URZ ;  /* 0xfffffffd26047890 */ /* 0x000fcc000fffe03f */
[----:B------:R-:W-:-:S07]  /*13c80*/  IMAD.U32 R0, RZ, RZ, UR4 ;  /* 0x00000004ff007e24 */ /* 0x000fce000f8e00ff */
.L_x_7520:
[----:B------:R-:W-:Y:S01]  /*13c90*/  ISETP.NE.AND P0, PT, R6, RZ, PT ;  /* 0x000000ff0600720c */ /* 0x000fe20003f05270 */
[----:B------:R-:W-:-:S12]  /*13ca0*/  BSSY B0, `(.L_x_7519) ;  /* 0x00001b0000007945 */ /* 0x000fd80003800000 */
[----:B------:R-:W-:Y:S05]  /*13cb0*/  @!P0 BRA `(.L_x_7541) ;  /* 0x0000001800b88947 */ /* 0x000fea0003800000 */
.L_x_7582:
        /* <DEDUP_REMOVED lines=33> */
.L_x_7544:
        /* <DEDUP_REMOVED lines=8> */
.L_x_7632:
[----:B------:R-:W-:Y:S05]  /*13f50*/  BSYNC B2 ;  /* 0x0000000000027941 */ /* 0x000fea0003800000 */
.L_x_7545:
        /* <DEDUP_REMOVED lines=9> */
.L_x_7548:
[----:B------:R-:W-:Y:S05]  /*13ff0*/  BSYNC B2 ;  /* 0x0000000000027941 */ /* 0x000fea0003800000 */
.L_x_7547:
        /* <DEDUP_REMOVED lines=11> */
.L_x_7549:
        /* <DEDUP_REMOVED lines=13> */
.L_x_7633:
[----:B------:R-:W-:Y:S05]  /*14180*/  BSYNC B2 ;  /* 0x0000000000027941 */ /* 0x000fea0003800000 */
.L_x_7550:
        /* <DEDUP_REMOVED lines=11> */
.L_x_7553:
[----:B------:R-:W-:Y:S05]  /*14240*/  BSYNC B2 ;  /* 0x0000000000027941 */ /* 0x000fea0003800000 */
.L_x_7552:
        /* <DEDUP_REMOVED lines=9> */
.L_x_7554:
        /* <DEDUP_REMOVED lines=15> */
.L_x_7555:
        /* <DEDUP_REMOVED lines=15> */
.L_x_7556:
        /* <DEDUP_REMOVED lines=15> */
.L_x_7557:
        /* <DEDUP_REMOVED lines=15> */
.L_x_7558:
        /* <DEDUP_REMOVED lines=15> */
.L_x_7559:
        /* <DEDUP_REMOVED lines=15> */
.L_x_7560:
        /* <DEDUP_REMOVED lines=15> */
.L_x_7561:
        /* <DEDUP_REMOVED lines=10> */
.L_x_7543:
[----:B------:R-:W-:Y:S05]  /*14a10*/  BSYNC B1 ;  /* 0x0000000000017941 */ /* 0x000fea0003800000 */
.L_x_7542:
[----:B------:R-:W-:Y:S01]  /*14a20*/  VIADD R7, R7, 0x1 ;  /* 0x0000000107077836 */ /* 0x000fe20000000000 */
[----:B------:R-:W-:Y:S01]  /*14a30*/  LOP3.LUT P2, RZ, R18, 0x2, RZ, 0xc0, !PT ;  /* 0x0000000212ff7812 */ /* 0x000fe2000784c0ff */
[----:B------:R-:W-:Y:S03]  /*14a40*/  BSSY B1, `(.L_x_7562) ;  /* 0x00000d2000017945 */ /* 0x000fe60003800000 */
[----:B------:R-:W-:-:S04]  /*14a50*/  ISETP.NE.AND P0, PT, R7, 0x2, PT ;  /* 0x000000020700780c */ /* 0x000fc80003f05270 */
[----:B------:R-:W-:Y:S02]  /*14a60*/  SEL R2, RZ, 0x1, P0 ;  /* 0x00000001ff027807 */ /* 0x000fe40000000000 */
[----:B------:R-:W-:Y:S02]  /*14a70*/  SEL R19, R7, RZ, P0 ;  /* 0x000000ff07137207 */ /* 0x000fe40000000000 */
[----:B0-----:R-:W-:-:S05]  /*14a80*/  LOP3.LUT R8, R6, R2, RZ, 0x3c, !PT ;  /* 0x0000000206087212 */ /* 0x001fca00078e3cff */
[----:B------:R0:W-:Y:S01]  /*14a90*/  STL [R1+0x8], R8 ;  /* 0x0000080801007387 */ /* 0x0001e20000100800 */
[----:B------:R-:W-:Y:S05]  /*14aa0*/  @!P2 BRA `(.L_x_7563) ;  /* 0x0000000c002ca947 */ /* 0x000fea0003800000 */
[----:B------:R-:W-:Y:S01]  /*14ab0*/  LOP3.LUT P2, RZ, R18, 0x1, RZ, 0xc0, !PT ;  /* 0x0000000112ff7812 */ /* 0x000fe2000784c0ff */
[----:B------:R-:W-:-:S12]  /*14ac0*/  VIADD R6, R0, 0xffffffff ;  /* 0xffffffff00067836 */ /* 0x000fd80000000000 */
        /* <DEDUP_REMOVED lines=21> */
.L_x_7564:
[----:B------:R-:W2:Y:S01]  /*14c20*/  S2R R2, SR_TID.X ;  /* 0x0000000000027919 */ /* 0x000ea20000002100 */
[----:B-1----:R-:W-:Y:S01]  /*14c30*/  IMAD R4, R19, 0x8, R17 ;  /* 0x0000000813047824 */ /* 0x002fe200078e0211 */
[----:B------:R-:W-:Y:S01]  /*14c40*/  BSSY B2, `(.L_x_7565) ;  /* 0x0000006000027945 */ /* 0x000fe20003800000 */
[----:B--2---:R-:W-:Y:S02]  /*14c50*/  LOP3.LUT R3, R2, 0x7f, RZ, 0xc0, !PT ;  /* 0x0000007f02037812 */ /* 0x004fe400078ec0ff */
[----:B------:R-:W-:Y:S02]  /*14c60*/  SHF.L.U32 R2, R8, 0x1f, RZ ;  /* 0x0000001f08027819 */ /* 0x000fe400000006ff */
[----:B------:R-:W-:Y:S02]  /*14c70*/  ISETP.NE.AND P1, PT, R3, RZ, PT ;  /* 0x000000ff0300720c */ /* 0x000fe40003f25270 */
[----:B------:R-:W1:Y:S02]  /*14c80*/  SYNCS.PHASECHK.TRANS64.TRYWAIT P0, [R4+URZ+0x38840], R2 ;  /* 0x03884002040075a7 */ /* 0x000e64000800017f */
[----:B-1----:R-:W-:Y:S09]  /*14c90*/  @!P0 BRA `(.L_x_7566) ;  /* 0x0000002400a48947 */ /* 0x002ff20003800000 */
.L_x_7634:
[----:B------:R-:W-:Y:S05]  /*14ca0*/  BSYNC B2 ;  /* 0x0000000000027941 */ /* 0x000fea0003800000 */
.L_x_7565:
        /* <DEDUP_REMOVED lines=9> */
.L_x_7568:
[----:B------:R-:W-:Y:S05]  /*14d40*/  BSYNC B2 ;  /* 0x0000000000027941 */ /* 0x000fea0003800000 */
.L_x_7567:
        /* <DEDUP_REMOVED lines=11> */
.L_x_7569:
        /* <DEDUP_REMOVED lines=13> */
.L_x_7635:
[----:B------:R-:W-:Y:S05]  /*14ed0*/  BSYNC B2 ;  /* 0x0000000000027941 */ /* 0x000fea0003800000 */
.L_x_7570:
[----:B------:R-:W-:Y:S01]  /*14ee0*/  BSSY B2, `(.L_x_7572) ;  /* 0x000000b000027945 */ /* 0x000fe20003800000 */
[----:B-12---:R-:W-:Y:S02]  /*14ef0*/  IMAD.MOV.U32 R2, RZ, RZ, 0x0 ;  /* 0x00000000ff027424 */ /* 0x006fe400078e00ff */
[----:B------:R-:W-:Y:S01]  /*14f00*/  IMAD.MOV.U32 R3, RZ, RZ, 0x14f00000 ;  /* 0x14f00000ff037424 */ /* 0x000fe200078e00ff */
[----:B------:R-:W-:Y:S06]  /*14f10*/  @P1 BRA `(.L_x_7573) ;  /* 0x00000000001c1947 */ /* 0x000fec0003800000 */
[----:B------:R-:W0:Y:S02]  /*14f20*/  S2R R7, SR_TID.X ;  /* 0x0000000000077919 */ /* 0x000e240000002100 */
[----:B0-----:R-:W-:Y:S01]  /*14f30*/  LOP3.LUT R8, R7, 0x1f, RZ, 0xc0, !PT ;  /* 0x0000001f07087812 */ /* 0x001fe200078ec0ff */
[----:B------:R-:W-:-:S03]  /*14f40*/  IMAD.MOV.U32 R7, RZ, RZ, 0x10000 ;  /* 0x00010000ff077424 */ /* 0x000fc600078e00ff */
[----:B------:R-:W-:Y:S01]  /*14f50*/  ISETP.NE.AND P0, PT, R8, RZ, PT ;  /* 0x000000ff0800720c */ /* 0x000fe20003f05270 */
[----:B------:R1:W-:-:S12]  /*14f60*/  SYNCS.ARRIVE.TRANS64 RZ, [R4+URZ+0x38850], R7 ;  /* 0x0388500704ff79a7 */ /* 0x0003d8000800003f */
[----:B-1----:R-:W-:Y:S05]  /*14f70*/  @!P0 BRA `(.L_x_7573) ;  /* 0x0000000000048947 */ /* 0x002fea0003800000 */
[----:B------:R-:W-:Y:S01]  /*14f80*/  BPT.TRAP 0x1 ;  /* 0x000000040000795c */ /* 0x000fe20000300000 */
.L_x_7573:
[----:B------:R-:W-:Y:S05]  /*14f90*/  BSYNC B2 ;  /* 0x0000000000027941 */ /* 0x000fea0003800000 */
.L_x_7572:
        /* <DEDUP_REMOVED lines=9> */
.L_x_7574:
        /* <DEDUP_REMOVED lines=10> */
[----:B------:R-:W-:Y:S01]  /*150d0*/  R2UR UR6, R2 ;  /* 0x00000000020672ca */ /* 0x000fe200000e0000 */
[----:B------:R-:W-:Y:S01]  /*150e0*/  VIADD R7, R5, 0x2400 ;  /* 0x0000240005077836 */ /* 0x000fe20000000000 */
[----:B------:R-:W-:Y:S01]  /*150f0*/  R2UR UR7, R3 ;  /* 0x00000000030772ca */ /* 0x000fe200000e0000 */
[----:B------:R-:W-:Y:S01]  /*15100*/  UMOV UR10, 0x40 ;  /* 0x00000040000a7882 */ /* 0x000fe20000000000 */
[----:B------:R-:W-:-:S13]  /*15110*/  PLOP3.LUT P0, PT, PT, PT, PT, 0x80, 0x0 ;  /* 0x000000000000781c */ /* 0x000fda0003f0f070 */
.L_x_7575:
        /* <DEDUP_REMOVED lines=15> */
.L_x_7576:
        /* <DEDUP_REMOVED lines=15> */
.L_x_7577:
        /* <DEDUP_REMOVED lines=15> */
.L_x_7578:
        /* <DEDUP_REMOVED lines=15> */
.L_x_7579:
        /* <DEDUP_REMOVED lines=15> */
.L_x_7580:
        /* <DEDUP_REMOVED lines=15> */
.L_x_7581:
        /* <DEDUP_REMOVED lines=10> */
.L_x_7563:
[----:B------:R-:W-:Y:S05]  /*15760*/  BSYNC B1 ;  /* 0x0000000000017941 */ /* 0x000fea0003800000 */
.L_x_7562:
[C---:B------:R-:W-:Y:S01]  /*15770*/  ISETP.GT.AND P0, PT, R0.reuse, 0x1, PT ;  /* 0x000000010000780c */ /* 0x040fe20003f04270 */
[----:B------:R-:W-:-:S12]  /*15780*/  VIADD R0, R0, 0xfffffffe ;  /* 0xfffffffe00007836 */ /* 0x000fd80000000000 */
[----:B------:R-:W-:Y:S05]  /*15790*/  @P0 BRA `(.L_x_7582) ;  /* 0xffffffe400480947 */ /* 0x000fea000383ffff */
.L_x_7541:
[----:B------:R-:W-:Y:S05]  /*157a0*/  BSYNC B0 ;  /* 0x0000000000007941 */ /* 0x000fea0003800000 */
.L_x_7519:
        /* <DEDUP_REMOVED lines=11> */
[----:B------:R-:W2:Y:S01]  /*15860*/  S2R R3, SR_LANEID ;  /* 0x0000000000037919 */ /* 0x000ea20000000000 */
[----:B------:R-:W-:Y:S01]  /*15870*/  VOTEU.ANY UR4, UPT, PT ;  /* 0x0000000000047886 */ /* 0x000fe200038e0100 */
[----:B------:R-:W3:Y:S01]  /*15880*/  LDC.64 R4, c[0x0][0xd80] ;  /* 0x00036000ff047b82 */ /* 0x000ee20000000a00 */
[----:B------:R-:W2:Y:S08]  /*15890*/  FLO.U32 R0, UR4 ;  /* 0x0000000400007d00 */ /* 0x000eb000080e0000 */
[----:B0-----:R-:W3:Y:S01]  /*158a0*/  POPC R2, UR4 ;  /* 0x0000000400027d09 */ /* 0x001ee20008000000 */
[----:B--2---:R-:W-:-:S13]  /*158b0*/  ISETP.EQ.U32.AND P1, PT, R0, R3, PT ;  /* 0x000000030000720c */ /* 0x004fda0003f22070 */
[----:B---3--:R-:W2:Y:S01]  /*158c0*/  @P1 ATOMG.E.ADD.STRONG.GPU PT, R5, desc[UR44][R4.64], R2 ;  /* 0x00000002040519a8 */ /* 0x008ea200081ee1ec */
[----:B------:R-:W0:Y:S02]  /*158d0*/  S2R R3, SR_LTMASK ;  /* 0x0000000000037919 */ /* 0x000e240000003900 */
[----:B0-----:R-:W-:-:S06]  /*158e0*/  LOP3.LUT R3, R3, UR4, RZ, 0xc0, !PT ;  /* 0x0000000403037c12 */ /* 0x001fcc000f8ec0ff */
[----:B------:R-:W0:Y:S01]  /*158f0*/  POPC R3, R3 ;  /* 0x0000000300037309 */ /* 0x000e220000000000 */
[----:B--2---:R-:W0:Y:S02]  /*15900*/  SHFL.IDX PT, R0, R5, R0, 0x1f ;  /* 0x00001f0005007589 */ /* 0x004e2400000e0000 */
[----:B0-----:R-:W-:-:S05]  /*15910*/  IADD3 R0, R0, UR41, R3 ;  /* 0x0000002900007c10 */ /* 0x001fca000fffe003 */
[----:B------:R2:W-:Y:S02]  /*15920*/  STL [R1+0x10], R0 ;  /* 0x0000100001007387 */ /* 0x0005e40000100800 */
.L_x_7584:
[----:B------:R-:W-:Y:S05]  /*15930*/  BSYNC B0 ;  /* 0x0000000000007941 */ /* 0x000fea0003800000 */
.L_x_7583:
[----:B------:R-:W-:-:S07]  /*15940*/  SEL R19, R19, RZ, P0 ;  /* 0x000000ff13137207 */ /* 0x000fce0000000000 */
.L_x_7481:
[----:B------:R-:W-:Y:S05]  /*15950*/  BSYNC B7 ;  /* 0x0000000000077941 */ /* 0x000fea0003800000 */
.L_x_7479:
[----:B------:R4:W5:Y:S01]  /*15960*/  LDL R3, [R1+0x10] ;  /* 0x0000100001037983 */ /* 0x0009620000100800 */
[----:B------:R-:W-:-:S13]  /*15970*/  LOP3.LUT P0, RZ, R18, 0x80, RZ, 0xc0, !PT ;  /* 0x0000008012ff7812 */ /* 0x000fda000780c0ff */
[----:B----4-:R-:W-:Y:S05]  /*15980*/  @!P0 BRA `(.L_x_7585) ;  /* 0x0000000000288947 */ /* 0x010fea0003800000 */
[----:B------:R-:W-:Y:S05]  /*15990*/  WARPSYNC.ALL ;  /* 0x0000000000007948 */ /* 0x000fea0003800000 */
[----:B------:R-:W4:Y:S08]  /*159a0*/  S2UR UR5, SR_CgaCtaId ;  /* 0x00000000000579c3 */ /* 0x000f300000008800 */
[----:B------:R-:W-:Y:S06]  /*159b0*/  BAR.SYNC.DEFER_BLOCKING 0x5, 0x180 ;  /* 0x0146000000007b1d */ /* 0x000fec0000010000 */
[----:B------:R-:W-:-:S02]  /*159c0*/  UMOV UR4, 0x400 ;  /* 0x0000040000047882 */ /* 0x000fc40000000000 */
[----:B----4-:R-:W-:-:S06]  /*159d0*/  ULEA UR4, UR5, UR4, 0x18 ;  /* 0x0000000405047291 */ /* 0x010fcc000f8ec03f */
[----:B------:R-:W-:-:S05]  /*159e0*/  IMAD.U32 R17, RZ, RZ, UR4 ;  /* 0x00000004ff117e24 */ /* 0x000fca000f8e00ff */
[----:B-----5:R-:W4:Y:S04]  /*159f0*/  LDS R3, [R17+0x388d0] ;  /* 0x0388d00011037984 */ /* 0x020f280000000800 */
[----:B----4-:R4:W-:Y:S01]  /*15a00*/  STL [R1+0x10], R3 ;  /* 0x0000100301007387 */ /* 0x0109e20000100800 */
[----:B------:R-:W-:Y:S06]  /*15a10*/  BAR.ARV 0x4, 0x180 ;  /* 0x0106000000007b1d */ /* 0x000fec0000002000 */
[----:B------:R-:W-:Y:S05]  /*15a20*/  BRA `(.L_x_7586) ;  /* 0x00000000002c7947 */ /* 0x000fea0003800000 */
.L_x_7585:
[----:B------:R-:W-:-:S03]  /*15a30*/  UMOV UR4, 0xffffffff ;  /* 0xffffffff00047882 */ /* 0x000fc60000000000 */
[----:B------:R-:W-:Y:S05]  /*15a40*/  BRA.DIV UR4, `(.L_x_7587) ;  /* 0x0000001a04607947 */ /* 0x000fea000b800000 */
[----:B-----5:R4:W0:Y:S02]  /*15a50*/  SHFL.IDX PT, R14, R3, RZ, 0x1f ;  /* 0x00001fff030e7589 */ /* 0x02082400000e0000 */
.L_x_7638:
[----:B--23--:R-:W2:Y:S01]  /*15a60*/  @!P2 S2R R0, SR_CgaCtaId ;  /* 0x000000000000a919 */ /* 0x00cea20000008800 */
[----:B------:R-:W-:Y:S05]  /*15a70*/  WARPSYNC.ALL ;  /* 0x0000000000007948 */ /* 0x000fea0003800000 */
[----:B------:R-:W-:Y:S01]  /*15a80*/  BAR.SYNC.DEFER_BLOCKING 0x4, 0x180 ;  /* 0x0106000000007b1d */ /* 0x000fe20000010000 */
[----:B0-----:R-:W-:-:S05]  /*15a90*/  @!P2 MOV R2, 0x400 ;  /* 0x000004000002a802 */ /* 0x001fca0000000f00 */
[----:B------:R0:W-:Y:S01]  /*15aa0*/  STL [R1+0x10], R14 ;  /* 0x0000100e01007387 */ /* 0x0001e20000100800 */
[----:B--2---:R-:W-:-:S05]  /*15ab0*/  @!P2 LEA R17, R0, R2, 0x18 ;  /* 0x000000020011a211 */ /* 0x004fca00078ec0ff */
[----:B------:R0:W-:Y:S01]  /*15ac0*/  @!P2 STS [R17+0x388d0], R3 ;  /* 0x0388d0031100a388 */ /* 0x0001e20000000800 */
[----:B------:R-:W-:Y:S06]  /*15ad0*/  BAR.ARV 0x5, 0x180 ;  /* 0x0146000000007b1d */ /* 0x000fec0000002000 */
.L_x_7586:
[----:B--23--:R-:W2:Y:S01]  /*15ae0*/  LDL R0, [R1+0x10] ;  /* 0x0000100001007983 */ /* 0x00cea20000100800 */
[----:B------:R-:W-:Y:S02]  /*15af0*/  ULDC UR4, c[0x0][0xd38] ;  /* 0x00034e0000047ab9 */ /* 0x000fe40000000800 */
[----:B--2---:R-:W-:-:S13]  /*15b00*/  ISETP.GE.AND P0, PT, R0, UR4, PT ;  /* 0x0000000400007c0c */ /* 0x004fda000bf06270 */
[----:B------:R-:W-:Y:S05]  /*15b10*/  @!P0 BRA `(.L_x_7588) ;  /* 0xffffffa0005c8947 */ /* 0x000fea000383ffff */
.L_x_7476:
[----:B0-----:R-:W2:Y:S01]  /*15b20*/  LDL.LU R0, [R1+0x28] ;  /* 0x0000280001007983 */ /* 0x001ea20000300800 */
[----:B------:R-:W-:Y:S01]  /*15b30*/  BSSY B0, `(.L_x_7589) ;  /* 0x000000b000007945 */ /* 0x000fe20003800000 */
[----:B------:R-:W0:Y:S01]  /*15b40*/  S2R R5, SR_CgaCtaId ;  /* 0x0000000000057919 */ /* 0x000e220000008800 */
        /* <DEDUP_REMOVED lines=9> */
.L_x_7639:
[----:B------:R-:W-:Y:S05]  /*15be0*/  BSYNC B0 ;  /* 0x0000000000007941 */ /* 0x000fea0003800000 */
.L_x_7589:
[----:B------:R-:W-:-:S03]  /*15bf0*/  UMOV UR4, 0xffffffff ;  /* 0xffffffff00047882 */ /* 0x000fc60000000000 */
[----:B------:R-:W-:Y:S05]  /*15c00*/  BRA.DIV UR4, `(.L_x_7591) ;  /* 0x0000001a042c7947 */ /* 0x000fea000b800000 */
[----:B------:R-:W2:Y:S02]  /*15c10*/  S2R R2, SR_TID.X ;  /* 0x0000000000027919 */ /* 0x000ea40000002100 */
[----:B--2---:R-:W-:-:S04]  /*15c20*/  SHF.R.U32.HI R2, RZ, 0x5, R2 ;  /* 0x00000005ff027819 */ /* 0x004fc80000011602 */
[----:B------:R-:W-:-:S05]  /*15c30*/  LOP3.LUT R2, R2, 0x3, RZ, 0xc0, !PT ;  /* 0x0000000302027812 */ /* 0x000fca00078ec0ff */
[----:B------:R2:W3:Y:S02]  /*15c40*/  SHFL.IDX PT, R14, R2, RZ, 0x1f ;  /* 0x00001fff020e7589 */ /* 0x0004e400000e0000 */
.L_x_7642:
[----:B---3--:R-:W-:Y:S01]  /*15c50*/  ISETP.NE.AND P0, PT, R14, RZ, PT ;  /* 0x000000ff0e00720c */ /* 0x008fe20003f05270 */
[----:B------:R-:W-:-:S12]  /*15c60*/  BSSY B0, `(.L_x_7592) ;  /* 0x0000025000007945 */ /* 0x000fd80003800000 */
[----:B------:R-:W-:Y:S05]  /*15c70*/  @P0 BRA `(.L_x_7593) ;  /* 0x00000000008c0947 */ /* 0x000fea0003800000 */
[----:B------:R-:W-:-:S03]  /*15c80*/  UMOV UR4, 0xffffffff ;  /* 0xffffffff00047882 */ /* 0x000fc60000000000 */
[----:B------:R-:W-:Y:S05]  /*15c90*/  BRA.DIV UR4, `(.L_x_7594) ;  /* 0x0000001a043c7947 */ /* 0x000fea000b800000 */
[----:B------:R-:W-:-:S13]  /*15ca0*/  ELECT P6, URZ, PT ;  /* 0x00000000003f782f */ /* 0x000fda00038c0000 */
.L_x_7645:
[----:B------:R-:W-:Y:S05]  /*15cb0*/  @!P6 BRA `(.L_x_7593) ;  /* 0x00000000007ce947 */ /* 0x000fea0003800000 */
[----:B------:R-:W-:-:S06]  /*15cc0*/  ULOP3.LUT UR4, UR40, 0x2, URZ, 0xfc, !UPT ;  /* 0x0000000228047892 */ /* 0x000fcc000f8efc3f */
[----:B--2---:R-:W-:-:S05]  /*15cd0*/  IMAD.U32 R2, RZ, RZ, UR4 ;  /* 0x00000004ff027e24 */ /* 0x004fca000f8e00ff */
[----:B------:R-:W-:-:S13]  /*15ce0*/  ISETP.NE.AND P2, PT, R2, 0x3, PT ;  /* 0x000000030200780c */ /* 0x000fda0003f45270 */
[----:B------:R-:W-:Y:S05]  /*15cf0*/  @!P2 BRA `(.L_x_7595) ;  /* 0x000000000004a947 */ /* 0x000fea0003800000 */
[----:B------:R-:W-:Y:S01]  /*15d00*/  BPT.TRAP 0x1 ;  /* 0x000000040000795c */ /* 0x000fe20000300000 */
.L_x_7595:
        /* <DEDUP_REMOVED lines=13> */
.L_x_7646:
[----:B------:R-:W1:Y:S02]  /*15de0*/  SYNCS.PHASECHK.TRANS64.TRYWAIT P0, [R7+URZ], R2 ;  /* 0x00000002070075a7 */ /* 0x000e64000800017f */
[----:B-1----:R-:W-:Y:S05]  /*15df0*/  @!P0 BRA `(.L_x_7597) ;  /* 0x0000001800188947 */ /* 0x002fea0003800000 */
.L_x_7647:
[----:B------:R-:W-:Y:S05]  /*15e00*/  @!P2 BRA `(.L_x_7598) ;  /* 0x000000000004a947 */ /* 0x000fea0003800000 */
[----:B------:R-:W-:Y:S01]  /*15e10*/  BPT.TRAP 0x1 ;  /* 0x000000040000795c */ /* 0x000fe20000300000 */
.L_x_7598:
[----:B------:R-:W-:-:S04]  /*15e20*/  VIADD R0, R0, 0x38860 ;  /* 0x0003886000007836 */ /* 0x000fc80000000000 */
[----:B------:R-:W-:-:S04]  /*15e30*/  IMAD R4, R19, 0x8, R0 ;  /* 0x0000000813047824 */ /* 0x000fc800078e0200 */
[----:B------:R-:W2:Y:S02]  /*15e40*/  SYNCS.PHASECHK.TRANS64.TRYWAIT P0, [R4+URZ], R5 ;  /* 0x00000005040075a7 */ /* 0x000ea4000800017f */
[----:B--2---:R-:W-:Y:S05]  /*15e50*/  @!P0 BRA `(.L_x_7599) ;  /* 0x0000001800148947 */ /* 0x004fea0003800000 */
.L_x_7648:
[----:B------:R-:W-:-:S07]  /*15e60*/  IMAD R3, R3, 0x8, R0 ;  /* 0x0000000803037824 */ /* 0x000fce00078e0200 */
.L_x_7600:
[----:B---3--:R3:W4:Y:S02]  /*15e70*/  SYNCS.PHASECHK.TRANS64.TRYWAIT P0, [R3+URZ], R2 ;  /* 0x00000002030075a7 */ /* 0x008724000800017f */
[----:B----4-:R-:W-:Y:S05]  /*15e80*/  @!P0 NANOSLEEP.SYNCS 0x989680 ;  /* 0x009896800000895d */ /* 0x010fea0003900000 */
[----:B------:R-:W4:Y:S02]  /*15e90*/  @!P0 SYNCS.PHASECHK.TRANS64 P0, [R3+URZ], R2 ;  /* 0x00000002030085a7 */ /* 0x000f24000800007f */
[----:B----4-:R-:W-:Y:S05]  /*15ea0*/  @!P0 BRA `(.L_x_7600) ;  /* 0xfffffffc00f08947 */ /* 0x010fea000383ffff */
.L_x_7593:
[----:B------:R-:W-:Y:S05]  /*15eb0*/  BSYNC B0 ;  /* 0x0000000000007941 */ /* 0x000fea0003800000 */
.L_x_7592:
[----:B------:R-:W-:Y:S05]  /*15ec0*/  EXIT ;  /* 0x000000000000794d */ /* 0x000fea0003800000 */
.L_x_7435:
[----:B0-----:R0:W1:Y:S02]  /*15ed0*/  SYNCS.PHASECHK.TRANS64.TRYWAIT P1, [R17+URZ+0x38800], R4 ;  /* 0x03880004110075a7 */ /* 0x001064000802017f */
[----:B-1----:R-:W-:Y:S05]  /*15ee0*/  @!P1 NANOSLEEP.SYNCS 0x989680 ;  /* 0x009896800000995d */ /* 0x002fea0003900000 */
[----:B------:R-:W1:Y:S02]  /*15ef0*/  @!P1 SYNCS.PHASECHK.TRANS64 P1, [R17+URZ+0x38800], R4 ;  /* 0x03880004110095a7 */ /* 0x000e64000802007f */
[----:B-1----:R-:W-:Y:S05]  /*15f00*/  @!P1 BRA `(.L_x_7435) ;  /* 0xfffffffc00f09947 */ /* 0x002fea000383ffff */
[----:B------:R-:W-:Y:S05]  /*15f10*/  BRA `(.L_x_7601) ;  /* 0xfffffed8005c7947 */ /* 0x000fea000383ffff */
.L_x_7439:
[----:B--2---:R2:W3:Y:S02]  /*15f20*/  SYNCS.PHASECHK.TRANS64.TRYWAIT P1, [R6+URZ+0x38830], R7 ;  /* 0x03883007060075a7 */ /* 0x0044e4000802017f */
[----:B---3--:R-:W-:Y:S05]  /*15f30*/  @!P1 NANOSLEEP.SYNCS 0x989680 ;  /* 0x009896800000995d */ /* 0x008fea0003900000 */
[----:B------:R-:W3:Y:S02]  /*15f40*/  @!P1 SYNCS.PHASECHK.TRANS64 P1, [R6+URZ+0x38830], R7 ;  /* 0x03883007060095a7 */ /* 0x000ee4000802007f */
[----:B---3--:R-:W-:Y:S05]  /*15f50*/  @!P1 BRA `(.L_x_7439) ;  /* 0xfffffffc00f09947 */ /* 0x008fea000383ffff */
[----:B------:R-:W-:Y:S05]  /*15f60*/  BRA `(.L_x_7438) ;  /* 0xfffffed8007c7947 */ /* 0x000fea000383ffff */
.L_x_7440:
[----:B---3--:R3:W4:Y:S02]  /*15f70*/  SYNCS.PHASECHK.TRANS64.TRYWAIT P1, [R17+URZ+0x38810], R4 ;  /* 0x03881004110075a7 */ /* 0x008724000802017f */
[----:B----4-:R-:W-:Y:S05]  /*15f80*/  @!P1 NANOSLEEP.SYNCS 0x989680 ;  /* 0x009896800000995d */ /* 0x010fea0003900000 */
[----:B------:R-:W4:Y:S02]  /*15f90*/  @!P1 SYNCS.PHASECHK.TRANS64 P1, [R17+URZ+0x38810], R4 ;  /* 0x03881004110095a7 */ /* 0x000f24000802007f */
[----:B----4-:R-:W-:Y:S05]  /*15fa0*/  @!P1 BRA `(.L_x_7440) ;  /* 0xfffffffc00f09947 */ /* 0x010fea000383ffff */
[----:B------:R-:W-:Y:S05]  /*15fb0*/  BRA `(.L_x_7602) ;  /* 0xfffffedc00087947 */ /* 0x000fea000383ffff */
.L_x_7444:
[----:B0-----:R0:W3:Y:S02]  /*15fc0*/  SYNCS.PHASECHK.TRANS64.TRYWAIT P1, [R6+URZ+0x38850], R7 ;  /* 0x03885007060075a7 */ /* 0x0010e4000802017f */
[----:B---3--:R-:W-:Y:S05]  /*15fd0*/  @!P1 NANOSLEEP.SYNCS 0x989680 ;  /* 0x009896800000995d */ /* 0x008fea0003900000 */
[----:B------:R-:W3:Y:S02]  /*15fe0*/  @!P1 SYNCS.PHASECHK.TRANS64 P1, [R6+URZ+0x38850], R7 ;  /* 0x03885007060095a7 */ /* 0x000ee4000802007f */
[----:B---3--:R-:W-:Y:S05]  /*15ff0*/  @!P1 BRA `(.L_x_7444) ;  /* 0xfffffffc00f09947 */ /* 0x008fea000383ffff */
[----:B------:R-:W-:Y:S05]  /*16000*/  BRA `(.L_x_7443) ;  /* 0xfffffedc00387947 */ /* 0x000fea000383ffff */
.L_x_7449:
[----:B-1----:R1:W2:Y:S02]  /*16010*/  SYNCS.PHASECHK.TRANS64.TRYWAIT P3, [R9+URZ+0x38830], R8 ;  /* 0x03883008090075a7 */ /* 0x0022a4000806017f */
[----:B--2---:R-:W-:Y:S05]  /*16020*/  @!P3 NANOSLEEP.SYNCS 0x989680 ;  /* 0x009896800000b95d */ /* 0x004fea0003900000 */
[----:B------:R-:W2:Y:S02]  /*16030*/  @!P3 SYNCS.PHASECHK.TRANS64 P3, [R9+URZ+0x38830], R8 ;  /* 0x038830080900b5a7 */ /* 0x000ea4000806007f */
[----:B--2---:R-:W-:Y:S05]  /*16040*/  @!P3 BRA `(.L_x_7449) ;  /* 0xfffffffc00f0b947 */ /* 0x004fea000383ffff */
[----:B------:R-:W-:Y:S05]  /*16050*/  BRA `(.L_x_7448) ;  /* 0xffffff0400607947 */ /* 0x000fea000383ffff */
.L_x_7453:
[----:B---3--:R3:W4:Y:S02]  /*16060*/  SYNCS.PHASECHK.TRANS64.TRYWAIT P3, [R9+URZ+0x38850], R8 ;  /* 0x03885008090075a7 */ /* 0x008724000806017f */
[----:B----4-:R-:W-:Y:S05]  /*16070*/  @!P3 NANOSLEEP.SYNCS 0x989680 ;  /* 0x009896800000b95d */ /* 0x010fea0003900000 */
[----:B------:R-:W4:Y:S02]  /*16080*/  @!P3 SYNCS.PHASECHK.TRANS64 P3, [R9+URZ+0x38850], R8 ;  /* 0x038850080900b5a7 */ /* 0x000f24000806007f */
[----:B----4-:R-:W-:Y:S05]  /*16090*/  @!P3 BRA `(.L_x_7453) ;  /* 0xfffffffc00f0b947 */ /* 0x010fea000383ffff */
[----:B------:R-:W-:Y:S05]  /*160a0*/  BRA `(.L_x_7452) ;  /* 0xffffff0400c47947 */ /* 0x000fea000383ffff */
.L_x_7459:
[----:B-1----:R1:W2:Y:S02]  /*160b0*/  SYNCS.PHASECHK.TRANS64.TRYWAIT P1, [R9+URZ+0x38830], R8 ;  /* 0x03883008090075a7 */ /* 0x0022a4000802017f */
[----:B--2---:R-:W-:Y:S05]  /*160c0*/  @!P1 NANOSLEEP.SYNCS 0x989680 ;  /* 0x009896800000995d */ /* 0x004fea0003900000 */
[----:B------:R-:W2:Y:S02]  /*160d0*/  @!P1 SYNCS.PHASECHK.TRANS64 P1, [R9+URZ+0x38830], R8 ;  /* 0x03883008090095a7 */ /* 0x000ea4000802007f */
[----:B--2---:R-:W-:Y:S05]  /*160e0*/  @!P1 BRA `(.L_x_7459) ;  /* 0xfffffffc00f09947 */ /* 0x004fea000383ffff */
[----:B------:R-:W-:Y:S05]  /*160f0*/  BRA `(.L_x_7458) ;  /* 0xffffff3400d07947 */ /* 0x000fea000383ffff */
.L_x_7463:
[----:B---3--:R3:W4:Y:S02]  /*16100*/  SYNCS.PHASECHK.TRANS64.TRYWAIT P1, [R9+URZ+0x38850], R8 ;  /* 0x03885008090075a7 */ /* 0x008724000802017f */
[----:B----4-:R-:W-:Y:S05]  /*16110*/  @!P1 NANOSLEEP.SYNCS 0x989680 ;  /* 0x009896800000995d */ /* 0x010fea0003900000 */
[----:B------:R-:W4:Y:S02]  /*16120*/  @!P1 SYNCS.PHASECHK.TRANS64 P1, [R9+URZ+0x38850], R8 ;  /* 0x03885008090095a7 */ /* 0x000f24000802007f */
[----:B----4-:R-:W-:Y:S05]  /*16130*/  @!P1 BRA `(.L_x_7463) ;  /* 0xfffffffc00f09947 */ /* 0x010fea000383ffff */
[----:B------:R-:W-:Y:S05]  /*16140*/  BRA `(.L_x_7462) ;  /* 0xffffff38002c7947 */ /* 0x000fea000383ffff */
.L_x_7487:
[----:B------:R-:W-:Y:S02]  /*16150*/  IMAD.MOV.U32 R13, RZ, RZ, R4 ;  /* 0x000000ffff0d7224 */ /* 0x000fe400078e0004 */
[----:B------:R-:W-:Y:S02]  /*16160*/  IMAD.MOV.U32 R12, RZ, RZ, RZ ;  /* 0x000000ffff0c7224 */ /* 0x000fe400078e00ff */
[----:B------:R-:W-:Y:S02]  /*16170*/  IMAD.MOV.U32 R11, RZ, RZ, 0x1f ;  /* 0x0000001fff0b7424 */ /* 0x000fe400078e00ff */
[----:B------:R-:W-:-:S07]  /*16180*/  IMAD.MOV.U32 R15, RZ, RZ, -0x1 ;  /* 0xffffffffff0f7424 */ /* 0x000fce00078e00ff */
[----:B0-----:R-:W-:Y:S05]  /*16190*/  WARPSYNC.COLLECTIVE R15, `(.L_x_7603) ;  /* 0x000000000f087348 */ /* 0x001fea0003c00000 */
[----:B------:R1:W2:Y:S02]  /*161a0*/  SHFL.IDX P6, R14, R13, R12, R11 ;  /* 0x0000000c0d0e7389 */ /* 0x0002a400000c000b */
[----:B012---:R-:W-:Y:S01]  /*161b0*/  ENDCOLLECTIVE ;  /* 0x000000000000791b */ /* 0x007fe20003800000 */
.L_x_7603:
[----:B------:R-:W-:Y:S05]  /*161c0*/  BRA `(.L_x_7604) ;  /* 0xffffffa400747947 */ /* 0x000fea000383ffff */
.L_x_7489:
[----:B------:R-:W-:Y:S01]  /*161d0*/  BSSY B0, `(.L_x_7605) ;  /* 0x0000006000007945 */ /* 0x000fe20003800000 */
[----:B------:R-:W-:-:S07]  /*161e0*/  IMAD.MOV.U32 R15, RZ, RZ, -0x1 ;  /* 0xffffffffff0f7424 */ /* 0x000fce00078e00ff */
[----:B01----:R-:W-:Y:S05]  /*161f0*/  WARPSYNC.COLLECTIVE R15, `(.L_x_7606) ;  /* 0x000000000f0c7348 */ /* 0x003fea0003c00000 */
[----:B------:R-:W-:Y:S02]  /*16200*/  ELECT P6, UR62, PT ;  /* 0x00000000003e782f */ /* 0x000fe400038c0000 */
[----:B------:R-:W-:Y:S01]  /*16210*/  MOV R14, UR62 ;  /* 0x0000003e000e7c02 */ /* 0x000fe20008000f00 */
[----:B01----:R-:W-:Y:S10]  /*16220*/  ENDCOLLECTIVE ;  /* 0x000000000000791b */ /* 0x003ff40003800000 */
.L_x_7606:
[----:B------:R-:W-:Y:S05]  /*16230*/  BSYNC B0 ;  /* 0x0000000000007941 */ /* 0x000fea0003800000 */
.L_x_7605:
[----:B------:R-:W-:Y:S05]  /*16240*/  BRA `(.L_x_7607) ;  /* 0xffffffa400787947 */ /* 0x000fea000383ffff */
.L_x_7491:
[----:B--2---:R2:W3:Y:S02]  /*16250*/  SYNCS.PHASECHK.TRANS64.TRYWAIT P0, [R0+URZ+0x38840], R2 ;  /* 0x03884002000075a7 */ /* 0x0044e4000800017f */
[----:B---3--:R-:W-:Y:S05]  /*16260*/  @!P0 NANOSLEEP.SYNCS 0x989680 ;  /* 0x009896800000895d */ /* 0x008fea0003900000 */
[----:B------:R-:W3:Y:S02]  /*16270*/  @!P0 SYNCS.PHASECHK.TRANS64 P0, [R0+URZ+0x38840], R2 ;  /* 0x03884002000085a7 */ /* 0x000ee4000800007f */
[----:B---3--:R-:W-:Y:S05]  /*16280*/  @!P0 BRA `(.L_x_7491) ;  /* 0xfffffffc00f08947 */ /* 0x008fea000383ffff */
[----:B------:R-:W-:Y:S05]  /*16290*/  BRA `(.L_x_7608) ;  /* 0xffffffa400d07947 */ /* 0x000fea000383ffff */
.L_x_7495:
        /* <DEDUP_REMOVED lines=8> */
.L_x_7609:
[----:B------:R-:W-:-:S04]  /*16320*/  IMAD R10, R6, 0x40, R10 ;  /* 0x00000040060a7824 */ /* 0x000fc800078e020a */
[----:B------:R-:W-:Y:S01]  /*16330*/  VIADD R6, R10, 0x20 ;  /* 0x000000200a067836 */ /* 0x000fe20000000000 */
[----:B------:R0:W-:Y:S01]  /*16340*/  STL [R1+0x14], R10 ;  /* 0x0000140a01007387 */ /* 0x0001e20000100800 */
[----:B------:R-:W-:Y:S02]  /*16350*/  IMAD.MOV.U32 R13, RZ, RZ, R0 ;  /* 0x000000ffff0d7224 */ /* 0x000fe400078e0000 */
[----:B------:R-:W-:-:S07]  /*16360*/  IMAD.MOV.U32 R4, RZ, RZ, R14 ;  /* 0x000000ffff047224 */ /* 0x000fce00078e000e */
[----:B0-----:R-:W-:Y:S05]  /*16370*/  WARPSYNC.COLLECTIVE R15, `(.L_x_7610) ;  /* 0x000000000f087348 */ /* 0x001fea0003c00000 */
[----:B------:R1:W2:Y:S02]  /*16380*/  SHFL.IDX P6, R14, R13, R12, R11 ;  /* 0x0000000c0d0e7389 */ /* 0x0002a400000c000b */
[----:B012---:R-:W-:Y:S01]  /*16390*/  ENDCOLLECTIVE ;  /* 0x000000000000791b */ /* 0x007fe20003800000 */
.L_x_7610:
[----:B------:R-:W-:Y:S02]  /*163a0*/  ULDC UR4, c[0x0][0x288] ;  /* 0x0000a20000047ab9 */ /* 0x000fe40000000800 */
[----:B------:R-:W-:Y:S02]  /*163b0*/  IMAD R2, R7, UR4, RZ ;  /* 0x0000000407027c24 */ /* 0x000fe4000f8e02ff */
[----:B------:R-:W-:-:S03]  /*163c0*/  VIADD R7, R10, 0x10 ;  /* 0x000000100a077836 */ /* 0x000fc60000000000 */
[----:B------:R-:W-:Y:S02]  /*163d0*/  ISETP.GE.AND P1, PT, R10, R2, PT ;  /* 0x000000020a00720c */ /* 0x000fe40003f26270 */
[----:B------:R0:W-:Y:S01]  /*163e0*/  STL [R1+0x20], R7 ;  /* 0x0000200701007387 */ /* 0x0001e20000100800 */
[----:B------:R-:W-:-:S03]  /*163f0*/  IMAD.MOV.U32 R13, RZ, RZ, R3 ;  /* 0x000000ffff0d7224 */ /* 0x000fc600078e0003 */
[----:B------:R0:W-:Y:S01]  /*16400*/  STL [R1+0x24], R6 ;  /* 0x0000240601007387 */ /* 0x0001e20000100800 */
[----:B------:R-:W-:Y:S02]  /*16410*/  IMAD.MOV.U32 R12, RZ, RZ, 0x1 ;  /* 0x00000001ff0c7424 */ /* 0x000fe400078e00ff */
[----:B------:R-:W-:-:S07]  /*16420*/  IMAD.MOV.U32 R5, RZ, RZ, R14 ;  /* 0x000000ffff057224 */ /* 0x000fce00078e000e */
[----:B0-----:R-:W-:Y:S05]  /*16430*/  WARPSYNC.COLLECTIVE R15, `(.L_x_7611) ;  /* 0x000000000f087348 */ /* 0x001fea0003c00000 */
[----:B------:R1:W2:Y:S02]  /*16440*/  SHFL.IDX P6, R14, R13, R12, R11 ;  /* 0x0000000c0d0e7389 */ /* 0x0002a400000c000b */
[----:B012---:R-:W-:Y:S01]  /*16450*/  ENDCOLLECTIVE ;  /* 0x000000000000791b */ /* 0x007fe20003800000 */
.L_x_7611:
        /* <DEDUP_REMOVED lines=15> */
.L_x_7612:
[----:B------:R-:W-:Y:S02]  /*16550*/  IMAD.MOV.U32 R13, RZ, RZ, R3 ;  /* 0x000000ffff0d7224 */ /* 0x000fe400078e0003 */
[----:B------:R-:W-:Y:S02]  /*16560*/  IMAD.MOV.U32 R12, RZ, RZ, 0x2 ;  /* 0x00000002ff0c7424 */ /* 0x000fe400078e00ff */
[----:B------:R-:W-:-:S07]  /*16570*/  IMAD.MOV.U32 R5, RZ, RZ, R14 ;  /* 0x000000ffff057224 */ /* 0x000fce00078e000e */
[----:B------:R-:W-:Y:S05]  /*16580*/  WARPSYNC.COLLECTIVE R15, `(.L_x_7613) ;  /* 0x000000000f087348 */ /* 0x000fea0003c00000 */
[----:B------:R0:W1:Y:S02]  /*16590*/  SHFL.IDX P6, R14, R13, R12, R11 ;  /* 0x0000000c0d0e7389 */ /* 0x00006400000c000b */
[----:B01----:R-:W-:Y:S01]  /*165a0*/  ENDCOLLECTIVE ;  /* 0x000000000000791b */ /* 0x003fe20003800000 */
.L_x_7613:
        /* <DEDUP_REMOVED lines=15> */
.L_x_7614:
[----:B------:R-:W-:Y:S02]  /*166a0*/  IMAD.MOV.U32 R13, RZ, RZ, R3 ;  /* 0x000000ffff0d7224 */ /* 0x000fe400078e0003 */
[----:B------:R-:W-:Y:S02]  /*166b0*/  IMAD.MOV.U32 R12, RZ, RZ, 0x3 ;  /* 0x00000003ff0c7424 */ /* 0x000fe400078e00ff */
[----:B------:R-:W-:-:S07]  /*166c0*/  IMAD.MOV.U32 R5, RZ, RZ, R14 ;  /* 0x000000ffff057224 */ /* 0x000fce00078e000e */
[----:B------:R-:W-:Y:S05]  /*166d0*/  WARPSYNC.COLLECTIVE R15, `(.L_x_7615) ;  /* 0x000000000f087348 */ /* 0x000fea0003c00000 */
[----:B------:R0:W1:Y:S02]  /*166e0*/  SHFL.IDX P6, R14, R13, R12, R11 ;  /* 0x0000000c0d0e7389 */ /* 0x00006400000c000b */
[----:B01----:R-:W-:Y:S01]  /*166f0*/  ENDCOLLECTIVE ;  /* 0x000000000000791b */ /* 0x003fe20003800000 */
.L_x_7615:
        /* <DEDUP_REMOVED lines=10> */
.L_x_7616:
[----:B------:R-:W-:Y:S01]  /*167a0*/  @!PT LDS RZ, [RZ] ;  /* 0x00000000fffff984 */ /* 0x000fe20000000800 */
[----:B------:R-:W-:Y:S01]  /*167b0*/  @!PT LDS RZ, [RZ] ;  /* 0x00000000fffff984 */ /* 0x000fe20000000800 */
[----:B------:R-:W-:Y:S01]  /*167c0*/  @!PT LDS RZ, [RZ] ;  /* 0x00000000fffff984 */ /* 0x000fe20000000800 */
[----:B------:R0:W-:Y:S01]  /*167d0*/  @!P1 LDGSTS.E.BYPASS.LTC128B.128 [R8+0x21400], desc[UR44][R4.64], !P0 ;  /* 0x2140000004089fae */ /* 0x0001e2000c101d6c */
[----:B------:R-:W-:Y:S01]  /*167e0*/  IMAD.MOV.U32 R0, RZ, RZ, R14 ;  /* 0x000000ffff007224 */ /* 0x000fe200078e000e */
[----:B------:R-:W-:Y:S06]  /*167f0*/  BRA `(.L_x_7617) ;  /* 0xffffffa800d47947 */ /* 0x000fec000383ffff */
.L_x_7499:
        /* <DEDUP_REMOVED lines=8> */
.L_x_7619:
[----:B------:R-:W-:Y:S05]  /*16880*/  BSYNC B0 ;  /* 0x0000000000007941 */ /* 0x000fea0003800000 */
.L_x_7618:
        /* <DEDUP_REMOVED lines=10> */
.L_x_7620:
        /* <DEDUP_REMOVED lines=46> */
.L_x_7621:
[----:B------:R-:W-:Y:S02]  /*16c10*/  IMAD.MOV.U32 R13, RZ, RZ, R0 ;  /* 0x000000ffff0d7224 */ /* 0x000fe400078e0000 */
[----:B------:R-:W-:-:S07]  /*16c20*/  IMAD.MOV.U32 R8, RZ, RZ, R14 ;  /* 0x000000ffff087224 */ /* 0x000fce00078e000e */
[----:B------:R-:W-:Y:S05]  /*16c30*/  WARPSYNC.COLLECTIVE R15, `(.L_x_7622) ;  /* 0x000000000f087348 */ /* 0x000fea0003c00000 */
[----:B------:R0:W1:Y:S02]  /*16c40*/  SHFL.IDX P6, R14, R13, R12, R11 ;  /* 0x0000000c0d0e7389 */ /* 0x00006400000c000b */
[----:B01----:R-:W-:Y:S01]  /*16c50*/  ENDCOLLECTIVE ;  /* 0x000000000000791b */ /* 0x003fe20003800000 */
.L_x_7622:
        /* <DEDUP_REMOVED lines=22> */
.L_x_7623:
        /* <DEDUP_REMOVED lines=21> */
.L_x_7624:
        /* <DEDUP_REMOVED lines=29> */
.L_x_7625:
[----:B------:R-:W-:Y:S02]  /*170e0*/  IMAD.MOV.U32 R13, RZ, RZ, R0 ;  /* 0x000000ffff0d7224 */ /* 0x000fe400078e0000 */
[----:B------:R-:W-:-:S07]  /*170f0*/  IMAD.MOV.U32 R6, RZ, RZ, R14 ;  /* 0x000000ffff067224 */ /* 0x000fce00078e000e */
[----:B------:R-:W-:Y:S05]  /*17100*/  WARPSYNC.COLLECTIVE R15, `(.L_x_7626) ;  /* 0x000000000f087348 */ /* 0x000fea0003c00000 */
[----:B------:R0:W1:Y:S02]  /*17110*/  SHFL.IDX P6, R14, R13, R12, R11 ;  /* 0x0000000c0d0e7389 */ /* 0x00006400000c000b */
[----:B01----:R-:W-:Y:S01]  /*17120*/  ENDCOLLECTIVE ;  /* 0x000000000000791b */ /* 0x003fe20003800000 */
.L_x_7626:
[----:B------:R-:W-:Y:S01]  /*17130*/  IMAD.MOV.U32 R0, RZ, RZ, R14 ;  /* 0x000000ffff007224 */ /* 0x000fe200078e000e */
[----:B------:R-:W-:Y:S06]  /*17140*/  BRA `(.L_x_7627) ;  /* 0xffffffb0001c7947 */ /* 0x000fec000383ffff */
.L_x_7504:
[----:B0-----:R0:W2:Y:S02]  /*17150*/  SYNCS.PHASECHK.TRANS64.TRYWAIT P0, [R17+URZ+0x38820], R0 ;  /* 0x03882000110075a7 */ /* 0x0010a4000800017f */
[----:B--2---:R-:W-:Y:S05]  /*17160*/  @!P0 NANOSLEEP.SYNCS 0x989680 ;  /* 0x009896800000895d */ /* 0x004fea0003900000 */
[----:B------:R-:W2:Y:S02]  /*17170*/  @!P0 SYNCS.PHASECHK.TRANS64 P0, [R17+URZ+0x38820], R0 ;  /* 0x03882000110085a7 */ /* 0x000ea4000800007f */
[----:B--2---:R-:W-:Y:S05]  /*17180*/  @!P0 BRA `(.L_x_7504) ;  /* 0xfffffffc00f08947 */ /* 0x004fea000383ffff */
[----:B------:R-:W-:Y:S05]  /*17190*/  BRA `(.L_x_7628) ;  /* 0xffffffb000d87947 */ /* 0x000fea000383ffff */
.L_x_7508:
[----:B0-----:R0:W2:Y:S02]  /*171a0*/  SYNCS.PHASECHK.TRANS64.TRYWAIT P0, [R0+URZ+0x38860], R2 ;  /* 0x03886002000075a7 */ /* 0x0010a4000800017f */
[----:B--2---:R-:W-:Y:S05]  /*171b0*/  @!P0 NANOSLEEP.SYNCS 0x989680 ;  /* 0x009896800000895d */ /* 0x004fea0003900000 */
[----:B------:R-:W2:Y:S02]  /*171c0*/  @!P0 SYNCS.PHASECHK.TRANS64 P0, [R0+URZ+0x38860], R2 ;  /* 0x03886002000085a7 */ /* 0x000ea4000800007f */
[----:B--2---:R-:W-:Y:S05]  /*171d0*/  @!P0 BRA `(.L_x_7508) ;  /* 0xfffffffc00f08947 */ /* 0x004fea000383ffff */
[----:B------:R-:W-:Y:S05]  /*171e0*/  BRA `(.L_x_7629) ;  /* 0xffffffb000f87947 */ /* 0x000fea000383ffff */
.L_x_7525:
[----:B-1----:R1:W2:Y:S02]  /*171f0*/  SYNCS.PHASECHK.TRANS64.TRYWAIT P0, [R3+URZ+0x38840], R2 ;  /* 0x03884002030075a7 */ /* 0x0022a4000800017f */
[----:B--2---:R-:W-:Y:S05]  /*17200*/  @!P0 NANOSLEEP.SYNCS 0x989680 ;  /* 0x009896800000895d */ /* 0x004fea0003900000 */
[----:B------:R-:W2:Y:S02]  /*17210*/  @!P0 SYNCS.PHASECHK.TRANS64 P0, [R3+URZ+0x38840], R2 ;  /* 0x03884002030085a7 */ /* 0x000ea4000800007f */
[----:B--2---:R-:W-:Y:S05]  /*17220*/  @!P0 BRA `(.L_x_7525) ;  /* 0xfffffffc00f08947 */ /* 0x004fea000383ffff */
[----:B------:R-:W-:Y:S05]  /*17230*/  BRA `(.L_x_7630) ;  /* 0xffffffbc00d87947 */ /* 0x000fea000383ffff */
.L_x_7530:
[----:B--2---:R2:W3:Y:S02]  /*17240*/  SYNCS.PHASECHK.TRANS64.TRYWAIT P0, [R3+URZ+0x38860], R2 ;  /* 0x03886002030075a7 */ /* 0x0044e4000800017f */
[----:B---3--:R-:W-:Y:S05]  /*17250*/  @!P0 NANOSLEEP.SYNCS 0x989680 ;  /* 0x009896800000895d */ /* 0x008fea0003900000 */
[----:B------:R-:W3:Y:S02]  /*17260*/  @!P0 SYNCS.PHASECHK.TRANS64 P0, [R3+URZ+0x38860], R2 ;  /* 0x03886002030085a7 */ /* 0x000ee4000800007f */
[----:B---3--:R-:W-:Y:S05]  /*17270*/  @!P0 BRA `(.L_x_7530) ;  /* 0xfffffffc00f08947 */ /* 0x008fea000383ffff */
[----:B------:R-:W-:Y:S05]  /*17280*/  BRA `(.L_x_7631) ;  /* 0xffffffc000507947 */ /* 0x000fea000383ffff */
.L_x_7546:
[----:B0-----:R0:W1:Y:S02]  /*17290*/  SYNCS.PHASECHK.TRANS64.TRYWAIT P0, [R4+URZ+0x38840], R2 ;  /* 0x03884002040075a7 */ /* 0x001064000800017f */
[----:B-1----:R-:W-:Y:S05]  /*172a0*/  @!P0 NANOSLEEP.SYNCS 0x989680 ;  /* 0x009896800000895d */ /* 0x002fea0003900000 */
[----:B------:R-:W1:Y:S02]  /*172b0*/  @!P0 SYNCS.PHASECHK.TRANS64 P0, [R4+URZ+0x38840], R2 ;  /* 0x03884002040085a7 */ /* 0x000e64000800007f */
[----:B-1----:R-:W-:Y:S05]  /*172c0*/  @!P0 BRA `(.L_x_7546) ;  /* 0xfffffffc00f08947 */ /* 0x002fea000383ffff */
[----:B------:R-:W-:Y:S05]  /*172d0*/  BRA `(.L_x_7632) ;  /* 0xffffffcc001c7947 */ /* 0x000fea000383ffff */
.L_x_7551:
[----:B-1----:R1:W2:Y:S02]  /*172e0*/  SYNCS.PHASECHK.TRANS64.TRYWAIT P0, [R4+URZ+0x38860], R2 ;  /* 0x03886002040075a7 */ /* 0x0022a4000800017f */
[----:B--2---:R-:W-:Y:S05]  /*172f0*/  @!P0 NANOSLEEP.SYNCS 0x989680 ;  /* 0x009896800000895d */ /* 0x004fea0003900000 */
[----:B------:R-:W2:Y:S02]  /*17300*/  @!P0 SYNCS.PHASECHK.TRANS64 P0, [R4+URZ+0x38860], R2 ;  /* 0x03886002040085a7 */ /* 0x000ea4000800007f */
[----:B--2---:R-:W-:Y:S05]  /*17310*/  @!P0 BRA `(.L_x_7551) ;  /* 0xfffffffc00f08947 */ /* 0x004fea000383ffff */
[----:B------:R-:W-:Y:S05]  /*17320*/  BRA `(.L_x_7633) ;  /* 0xffffffcc00947947 */ /* 0x000fea000383ffff */
.L_x_7566:
[----:B-1----:R1:W2:Y:S02]  /*17330*/  SYNCS.PHASECHK.TRANS64.TRYWAIT P0, [R4+URZ+0x38840], R2 ;  /* 0x03884002040075a7 */ /* 0x0022a4000800017f */
[----:B--2---:R-:W-:Y:S05]  /*17340*/  @!P0 NANOSLEEP.SYNCS 0x989680 ;  /* 0x009896800000895d */ /* 0x004fea0003900000 */
[----:B------:R-:W2:Y:S02]  /*17350*/  @!P0 SYNCS.PHASECHK.TRANS64 P0, [R4+URZ+0x38840], R2 ;  /* 0x03884002040085a7 */ /* 0x000ea4000800007f */
[----:B--2---:R-:W-:Y:S05]  /*17360*/  @!P0 BRA `(.L_x_7566) ;  /* 0xfffffffc00f08947 */ /* 0x004fea000383ffff */
[----:B------:R-:W-:Y:S05]  /*17370*/  BRA `(.L_x_7634) ;  /* 0xffffffd800487947 */ /* 0x000fea000383ffff */
.L_x_7571:
[----:B--2---:R2:W3:Y:S02]  /*17380*/  SYNCS.PHASECHK.TRANS64.TRYWAIT P0, [R4+URZ+0x38860], R2 ;  /* 0x03886002040075a7 */ /* 0x0044e4000800017f */
[----:B---3--:R-:W-:Y:S05]  /*17390*/  @!P0 NANOSLEEP.SYNCS 0x989680 ;  /* 0x009896800000895d */ /* 0x008fea0003900000 */
[----:B------:R-:W3:Y:S02]  /*173a0*/  @!P0 SYNCS.PHASECHK.TRANS64 P0, [R4+URZ+0x38860], R2 ;  /* 0x03886002040085a7 */ /* 0x000ee4000800007f */
[----:B---3--:R-:W-:Y:S05]  /*173b0*/  @!P0 BRA `(.L_x_7571) ;  /* 0xfffffffc00f08947 */ /* 0x008fea000383ffff */
[----:B------:R-:W-:Y:S05]  /*173c0*/  BRA `(.L_x_7635) ;  /* 0xffffffd800c07947 */ /* 0x000fea000383ffff */
.L_x_7587:
[----:B------:R-:W-:Y:S01]  /*173d0*/  BSSY B0, `(.L_x_7636) ;  /* 0x0000008000007945 */ /* 0x000fe20003800000 */
[----:B-----5:R-:W-:Y:S02]  /*173e0*/  IMAD.MOV.U32 R13, RZ, RZ, R3 ;  /* 0x000000ffff0d7224 */ /* 0x020fe400078e0003 */
[----:B------:R-:W-:Y:S02]  /*173f0*/  IMAD.MOV.U32 R12, RZ, RZ, RZ ;  /* 0x000000ffff0c7224 */ /* 0x000fe400078e00ff */
[----:B------:R-:W-:Y:S02]  /*17400*/  IMAD.MOV.U32 R11, RZ, RZ, 0x1f ;  /* 0x0000001fff0b7424 */ /* 0x000fe400078e00ff */
[----:B------:R-:W-:-:S07]  /*17410*/  IMAD.MOV.U32 R15, RZ, RZ, -0x1 ;  /* 0xffffffffff0f7424 */ /* 0x000fce00078e00ff */
[----:B0123--:R-:W-:Y:S05]  /*17420*/  WARPSYNC.COLLECTIVE R15, `(.L_x_7637) ;  /* 0x000000000f087348 */ /* 0x00ffea0003c00000 */
[----:B------:R4:W0:Y:S02]  /*17430*/  SHFL.IDX P6, R14, R13, R12, R11 ;  /* 0x0000000c0d0e7389 */ /* 0x00082400000c000b */
[----:B01234-:R-:W-:Y:S01]  /*17440*/  ENDCOLLECTIVE ;  /* 0x000000000000791b */ /* 0x01ffe20003800000 */
.L_x_7637:
[----:B------:R-:W-:Y:S05]  /*17450*/  BSYNC B0 ;  /* 0x0000000000007941 */ /* 0x000fea0003800000 */
.L_x_7636:
[----:B------:R-:W-:Y:S05]  /*17460*/  BRA `(.L_x_7638) ;  /* 0xffffffe4007c7947 */ /* 0x000fea000383ffff */
.L_x_7590:
[----:B0-----:R0:W2:Y:S02]  /*17470*/  SYNCS.PHASECHK.TRANS64.TRYWAIT P0, [R0+URZ+0x38820], R3 ;  /* 0x03882003000075a7 */ /* 0x0010a4000800017f */
[----:B--2---:R-:W-:Y:S05]  /*17480*/  @!P0 NANOSLEEP.SYNCS 0x989680 ;  /* 0x009896800000895d */ /* 0x004fea0003900000 */
[----:B------:R-:W2:Y:S02]  /*17490*/  @!P0 SYNCS.PHASECHK.TRANS64 P0, [R0+URZ+0x38820], R3 ;  /* 0x03882003000085a7 */ /* 0x000ea4000800007f */
[----:B--2---:R-:W-:Y:S05]  /*174a0*/  @!P0 BRA `(.L_x_7590) ;  /* 0xfffffffc00f08947 */ /* 0x004fea000383ffff */
[----:B------:R-:W-:Y:S05]  /*174b0*/  BRA `(.L_x_7639) ;  /* 0xffffffe400c87947 */ /* 0x000fea000383ffff */
.L_x_7591:
        /* <DEDUP_REMOVED lines=11> */
.L_x_7641:
[----:B------:R-:W-:Y:S05]  /*17570*/  BSYNC B0 ;  /* 0x0000000000007941 */ /* 0x000fea0003800000 */
.L_x_7640:
[----:B------:R-:W-:Y:S05]  /*17580*/  BRA `(.L_x_7642) ;  /* 0xffffffe400b07947 */ /* 0x000fea000383ffff */
.L_x_7594:
[----:B------:R-:W-:Y:S01]  /*17590*/  BSSY B1, `(.L_x_7643) ;  /* 0x0000006000017945 */ /* 0x000fe20003800000 */
[----:B------:R-:W-:-:S07]  /*175a0*/  IMAD.MOV.U32 R15, RZ, RZ, -0x1 ;  /* 0xffffffffff0f7424 */ /* 0x000fce00078e00ff */
[----:B012---:R-:W-:Y:S05]  /*175b0*/  WARPSYNC.COLLECTIVE R15, `(.L_x_7644) ;  /* 0x000000000f0c7348 */ /* 0x007fea0003c00000 */
[----:B------:R-:W-:Y:S02]  /*175c0*/  ELECT P6, UR62, PT ;  /* 0x00000000003e782f */ /* 0x000fe400038c0000 */
[----:B------:R-:W-:Y:S01]  /*175d0*/  MOV R14, UR62 ;  /* 0x0000003e000e7c02 */ /* 0x000fe20008000f00 */
[----:B012---:R-:W-:Y:S10]  /*175e0*/  ENDCOLLECTIVE ;  /* 0x000000000000791b */ /* 0x007ff40003800000 */
.L_x_7644:
[----:B------:R-:W-:Y:S05]  /*175f0*/  BSYNC B1 ;  /* 0x0000000000017941 */ /* 0x000fea0003800000 */
.L_x_7643:
[----:B------:R-:W-:Y:S05]  /*17600*/  BRA `(.L_x_7645) ;  /* 0xffffffe400a87947 */ /* 0x000fea000383ffff */
.L_x_7596:
[----:B0-----:R0:W1:Y:S02]  /*17610*/  SYNCS.PHASECHK.TRANS64.TRYWAIT P0, [R6+URZ], R5 ;  /* 0x00000005060075a7 */ /* 0x001064000800017f */
[----:B-1----:R-:W-:Y:S05]  /*17620*/  @!P0 NANOSLEEP.SYNCS 0x989680 ;  /* 0x009896800000895d */ /* 0x002fea0003900000 */
[----:B------:R-:W1:Y:S02]  /*17630*/  @!P0 SYNCS.PHASECHK.TRANS64 P0, [R6+URZ], R5 ;  /* 0x00000005060085a7 */ /* 0x000e64000800007f */
[----:B-1----:R-:W-:Y:S05]  /*17640*/  @!P0 BRA `(.L_x_7596) ;  /* 0xfffffffc00f08947 */ /* 0x002fea000383ffff */
[----:B------:R-:W-:Y:S05]  /*17650*/  BRA `(.L_x_7646) ;  /* 0xffffffe400e07947 */ /* 0x000fea000383ffff */
.L_x_7597:
[----:B-1----:R1:W2:Y:S02]  /*17660*/  SYNCS.PHASECHK.TRANS64.TRYWAIT P0, [R7+URZ], R2 ;  /* 0x00000002070075a7 */ /* 0x0022a4000800017f */
[----:B--2---:R-:W-:Y:S05]  /*17670*/  @!P0 NANOSLEEP.SYNCS 0x989680 ;  /* 0x009896800000895d */ /* 0x004fea0003900000 */
[----:B------:R-:W2:Y:S02]  /*17680*/  @!P0 SYNCS.PHASECHK.TRANS64 P0, [R7+URZ], R2 ;  /* 0x00000002070085a7 */ /* 0x000ea4000800007f */
[----:B--2---:R-:W-:Y:S05]  /*17690*/  @!P0 BRA `(.L_x_7597) ;  /* 0xfffffffc00f08947 */ /* 0x004fea000383ffff */
[----:B------:R-:W-:Y:S05]  /*176a0*/  BRA `(.L_x_7647) ;  /* 0xffffffe400d47947 */ /* 0x000fea000383ffff */
.L_x_7599:
[----:B--2---:R2:W3:Y:S02]  /*176b0*/  SYNCS.PHASECHK.TRANS64.TRYWAIT P0, [R4+URZ], R5 ;  /* 0x00000005040075a7 */ /* 0x0044e4000800017f */
[----:B---3--:R-:W-:Y:S05]  /*176c0*/  @!P0 NANOSLEEP.SYNCS 0x989680 ;  /* 0x009896800000895d */ /* 0x008fea0003900000 */
[----:B------:R-:W3:Y:S02]  /*176d0*/  @!P0 SYNCS.PHASECHK.TRANS64 P0, [R4+URZ], R5 ;  /* 0x00000005040085a7 */ /* 0x000ee4000800007f */
[----:B---3--:R-:W-:Y:S05]  /*176e0*/  @!P0 BRA `(.L_x_7599) ;  /* 0xfffffffc00f08947 */ /* 0x008fea000383ffff */
[----:B------:R-:W-:Y:S05]  /*176f0*/  BRA `(.L_x_7648) ;  /* 0xffffffe400d87947 */ /* 0x000fea000383ffff */
.L_x_7649:
        /* <DEDUP_REMOVED lines=16> */
.L_x_15129:


//--------------------- .text._ZN7cutlass13device_kernelIN5flash11enable_sm90INS1_16FlashAttnFwdSm90INS1_25CollectiveMainloopFwdSm90ILi2EN4cute5tupleIJNS5_1CILi1EEES8_S8_EEENS6_IJNS7_ILi64EEESA_SA_EEELi512ENS_6half_tEfNS_4arch4Sm90ELb1ELb0ELb0ELb1ELb0ELb0ELb0ELb0ELb0ELb1ELb0ELb0EEENS1_21CollectiveEpilogueFwdINS6_IJSA_NS7_ILi512EEESA_EEES9_SC_SE_Li256ELb1ELb1ELb0ELb0EEENS1_36VarlenDynamicPersistentTileSchedulerILi64ELi64ELi256ELi128ELb0ELb1ELb1ELb1ELb1ELb1EEEEEEEEEvNT_6ParamsE --------------------------
	.section	.text._ZN7cutlass13device_kernelIN5flash11enable_sm90INS1_16FlashAttnFwdSm90INS1_25CollectiveMainloopFwdSm90ILi2EN4cute5tupleIJNS5_1CILi1EEES8_S8_EEENS6_IJNS7_ILi64EEESA_SA_EEELi512ENS_6half_tEfNS_4arch4Sm90ELb1ELb0ELb0ELb1ELb0ELb0ELb0ELb0ELb0ELb1ELb0ELb0EEENS1_21CollectiveEpilogueFwdINS6_IJSA_NS7_ILi512EEESA_EEES9_SC_SE_Li256ELb1ELb1ELb0ELb0EEENS1_36VarlenDynamicPersistentTileSchedulerILi64ELi64ELi256ELi128ELb0ELb1ELb1ELb1ELb1ELb1EEEEEEEEEvNT_6ParamsE,"ax",@progbits
	.align	128
.text._ZN7cutlass13device_kernelIN5flash11enable_sm90INS1_16FlashAttnFwdSm90INS1_25CollectiveMainloopFwdSm90ILi2EN4cute5tupleIJNS5_1CILi1EEES8_S8_EEENS6_IJNS7_ILi64EEESA_SA_EEELi512ENS_6half_tEfNS_4arch4Sm90ELb1ELb0ELb0ELb1ELb0ELb0ELb0ELb0ELb0ELb1ELb0ELb0EEENS1_21CollectiveEpilogueFwdINS6_IJSA_NS7_ILi512EEESA_EEES9_SC_SE_Li256ELb1ELb1ELb0ELb0EEENS1_36VarlenDynamicPersistentTileSchedulerILi64ELi64ELi256ELi128ELb0ELb1ELb1ELb1ELb1ELb1EEEEEEEEEvNT_6ParamsE:
        .type           _ZN7cutlass13device_kernelIN5flash11enable_sm90INS1_16FlashAttnFwdSm90INS1_25CollectiveMainloopFwdSm90ILi2EN4cute5tupleIJNS5_1CILi1EEES8_S8_EEENS6_IJNS7_ILi64EEESA_SA_EEELi512ENS_6half_tEfNS_4arch4Sm90ELb1ELb0ELb0ELb1ELb0ELb0ELb0ELb0ELb0ELb1ELb0ELb0EEENS1_21CollectiveEpilogueFwdINS6_IJSA_NS7_ILi512EEESA_EEES9_SC_SE_Li256ELb1ELb1ELb0ELb0EEENS1_36VarlenDynamicPersistentTileSchedulerILi64ELi64ELi256ELi128ELb0ELb1ELb1ELb1ELb1ELb1EEEEEEEEEvNT_6ParamsE,@function
        .size           _ZN7cutlass13device_kernelIN5flash11enable_sm90INS1_16FlashAttnFwdSm90INS1_25CollectiveMainloopFwdSm90ILi2EN4cute5tupleIJNS5_1CILi1EEES8_S8_EEENS6_IJNS7_ILi64EEESA_SA_EEELi512ENS_6half_tEfNS_4arch4Sm90ELb1ELb0ELb0ELb1ELb0ELb0ELb0ELb0ELb0ELb1ELb0ELb0EEENS1_21CollectiveEpilogueFwdINS6_IJSA_NS7_ILi512EEESA_EEES9_SC_SE_Li256ELb1ELb1ELb0ELb0EEENS1_36VarlenDynamicPersistentTileSchedulerILi64ELi64ELi256ELi128ELb0ELb1ELb1ELb1ELb1ELb1EEEEEEEEEvNT_6ParamsE,(.L_x_15130 - _ZN7cutlass13device_kernelIN5flash11enable_sm90INS1_16FlashAttnFwdSm90INS1_25CollectiveMainloopFwdSm90ILi2EN4cute5tupleIJNS5_1CILi1EEES8_S8_EEENS6_IJNS7_ILi64EEESA_SA_EEELi512ENS_6half_tEfNS_4arch4Sm90ELb1ELb0ELb0ELb1ELb0ELb0ELb0ELb0ELb0ELb1ELb0ELb0EEENS1_21CollectiveEpilogueFwdINS6_IJSA_NS7_ILi512EEESA_EEES9_SC_SE_Li256ELb1ELb1ELb0ELb0EEENS1_36VarlenDynamicPersistentTileSchedulerILi64ELi64ELi256ELi128ELb0ELb1ELb1ELb1ELb1ELb1EEEEEEEEEvNT_6ParamsE)
        .other          _ZN7cutlass13device_kernelIN5flash11enable_sm90INS1_16FlashAttnFwdSm90INS1_25CollectiveMainloopFwdSm90ILi2EN4cute5tupleIJNS5_1CILi1EEES8_S8_EEENS6_IJNS7_ILi64EEESA_SA_EEELi512ENS_6half_tEfNS_4arch4Sm90ELb1ELb0ELb0ELb1ELb0ELb0ELb0ELb0ELb0ELb1ELb0ELb0EEENS1_21CollectiveEpilogueFwdINS6_IJSA_NS7_ILi512EEESA_EEES9_SC_SE_Li256ELb1ELb1ELb0ELb0EEENS1_36VarlenDynamicPersistentTileSchedulerILi64ELi64ELi256ELi128ELb0ELb1ELb1ELb1ELb1ELb1EEEEEEEEEvNT_6ParamsE,@"STO_CUDA_ENTRY STV_DEFAULT"
_ZN7cutlass13device_kernelIN5flash11enable_sm90INS1_16FlashAttnFwdSm90INS1_25CollectiveMainloopFwdSm90ILi2EN4cute5tupleIJNS5_1CILi1EEES8_S8_EEENS6_IJNS7_ILi64EEESA_SA_EEELi512ENS_6half_tEfNS_4arch4Sm90ELb1ELb0ELb0ELb1ELb0ELb0ELb0ELb0ELb0ELb1ELb0ELb0EEENS1_21CollectiveEpilogueFwdINS6_IJSA_NS7_ILi512EEESA_EEES9_SC_SE_Li256ELb1ELb1ELb0ELb0EEENS1_36VarlenDynamicPersistentTileSchedulerILi64ELi64ELi256ELi128ELb0ELb1ELb1ELb1ELb1ELb1EEEEEEEEEvNT_6ParamsE:
        /* <DEDUP_REMOVED lines=18> */
.L_x_7651:
[----:B------:R-:W-:Y:S05]  /*0120*/  BSYNC B0 ;  /* 0x0000000000007941 */ /* 0x000fea0003800000 */
.L_x_7650:
        /* <DEDUP_REMOVED lines=37> */
.L_x_7652:
        /* <DEDUP_REMOVED lines=22> */
.L_x_7653:
        /* <DEDUP_REMOVED lines=18> */
.L_x_7654:
        /* <DEDUP_REMOVED lines=22> */
.L_x_7655:
        /* <DEDUP_REMOVED lines=22> */
.L_x_7656:
[----:B------:R-:W-:Y:S01]  /*08c0*/  PLOP3.LUT P0, PT, PT, PT, UP0, 0x80, 0x0 ;  /* 0x000000000000781c */ /* 0x000fe20003f0f008 */
[----:B------:R-:W-:Y:S01]  /*08d0*/  UMOV UR36, 0x1 ;  /* 0x0000000100247882 */ /* 0x000fe20000000000 */
[----:B------:R-:W-:Y:S01]  /*08e0*/  NOP ;  /* 0x0000000000007918 */ /* 0x000fe20000000000 */
[----:B------:R-:W-:Y:S01]  /*08f0*/  USEL UR36, UR36, 0x2, !UP0 ;  /* 0x0000000224247887 */ /* 0x000fe2000c000000 */
[----:B------:R-:W-:Y:S01]  /*0900*/  ULDC.64 UR40, c[0x0][0x208] ;  /* 0x0000820000287ab9 */ /* 0x000fe20000000a00 */
[----:B012-4-:R-:W-:Y:S08]  /*0910*/  BAR.SYNC.DEFER_BLOCKING 0x0 ;  /* 0x0000000000007b1d */ /* 0x017ff00000010000 */
[----:B------:R-:W-:Y:S05]  /*0920*/  @!P0 BRA `(.L_x_7657) ;  /* 0x000000b8004c8947 */ /* 0x000fea0003800000 */
.L_x_7658:
        /* <DEDUP_REMOVED lines=28> */
[----:B------:R-:W-:Y:S01]  /*0af0*/  LEA.HI R3, R0, R197, RZ, 0x4 ;  /* 0x000000c500037211 */ /* 0x000fe200078f20ff */
[----:B------:R-:W-:-:S03]  /*0b00*/  UMOV UR37, URZ ;  /* 0x0000003f00257c82 */ /* 0x000fc60008000000 */
[----:B------:R-:W-:Y:S02]  /*0b10*/  SHF.R.S32.HI R2, RZ, 0x4, R3 ;  /* 0x00000004ff027819 */ /* 0x000fe40000011403 */
[C---:B------:R-:W-:Y:S02]  /*0b20*/  LOP3.LUT R6, R3.reuse, 0xfffffff0, RZ, 0xc0, !PT ;  /* 0xfffffff003067812 */ /* 0x040fe400078ec0ff */
[----:B------:R-:W-:-:S03]  /*0b30*/  LEA.HI R4, R3, R2, RZ, 0x1 ;  /* 0x0000000203047211 */ /* 0x000fc600078f08ff */
[----:B------:R-:W-:Y:S01]  /*0b40*/  IMAD.IADD R6, R197, 0x1, -R6 ;  /* 0x00000001c5067824 */ /* 0x000fe200078e0a06 */
[----:B------:R-:W-:Y:S02]  /*0b50*/  LOP3.LUT R5, R4, 0x1ffffffe, RZ, 0xc0, !PT ;  /* 0x1ffffffe04057812 */ /* 0x000fe400078ec0ff */
[----:B------:R-:W-:-:S03]  /*0b60*/  LEA.HI R4, R0, R197, RZ, 0x5 ;  /* 0x000000c500047211 */ /* 0x000fc600078f28ff */
[----:B------:R-:W-:Y:S01]  /*0b70*/  IMAD.IADD R10, R2, 0x1, -R5 ;  /* 0x00000001020a7824 */ /* 0x000fe200078e0a05 */
[CC--:B------:R-:W-:Y:S02]  /*0b80*/  LEA.HI R5, R0.reuse, R197.reuse, RZ, 0x2 ;  /* 0x000000c500057211 */ /* 0x0c0fe400078f10ff */
[----:B------:R-:W-:Y:S02]  /*0b90*/  LEA.HI R2, R0, R197, RZ, 0x7 ;  /* 0x000000c500027211 */ /* 0x000fe400078f38ff */
[--C-:B------:R-:W-:Y:S02]  /*0ba0*/  SHF.R.S32.HI R12, RZ, 0x5, R4.reuse ;  /* 0x00000005ff0c7819 */ /* 0x100fe40000011404 */
[----:B------:R-:W-:Y:S02]  /*0bb0*/  SHF.R.S32.HI R3, RZ, 0x1f, R4 ;  /* 0x0000001fff037819 */ /* 0x000fe40000011404 */
[----:B------:R-:W-:Y:S02]  /*0bc0*/  LOP3.LUT R8, R5, 0xfffffffc, RZ, 0xc0, !PT ;  /* 0xfffffffc05087812 */ /* 0x000fe400078ec0ff */
[----:B------:R-:W-:-:S02]  /*0bd0*/  LOP3.LUT R4, R2, 0xffffff80, RZ, 0xc0, !PT ;  /* 0xffffff8002047812 */ /* 0x000fc400078ec0ff */
[----:B------:R-:W-:Y:S01]  /*0be0*/  LEA.HI R5, R3, R12, RZ, 0x2 ;  /* 0x0000000c03057211 */ /* 0x000fe200078f10ff */
[C---:B------:R-:W-:Y:S01]  /*0bf0*/  IMAD.IADD R8, R197.reuse, 0x1, -R8 ;  /* 0x00000001c5087824 */ /* 0x040fe200078e0a08 */
        /* <DEDUP_REMOVED lines=11> */
[-C--:B------:R-:W-:Y:S02]  /*0cb0*/  LEA.HI R5, R3, R4.reuse, RZ, 0x2 ;  /* 0x0000000403057211 */ /* 0x080fe400078f10ff */
[----:B------:R-:W-:Y:S01]  /*0cc0*/  LOP3.LUT R9, R7, 0xfffffff8, RZ, 0xc0, !PT ;  /* 0xfffffff807097812 */ /* 0x000fe200078ec0ff */
[----:B------:R-:W-:Y:S01]  /*0cd0*/  IMAD.IADD R185, R8, 0x1, -R11 ;  /* 0x0000000108b97824 */ /* 0x000fe200078e0a0b */
[----:B------:R-:W-:Y:S01]  /*0ce0*/  LOP3.LUT R11, R5, 0x7ffffffc, RZ, 0xc0, !PT ;  /* 0x7ffffffc050b7812 */ /* 0x000fe200078ec0ff */
[----:B------:R-:W-:Y:S01]  /*0cf0*/  IMAD.SHL.U32 R7, R7, 0x40, RZ ;  /* 0x0000004007077824 */ /* 0x000fe200078e00ff */
[----:B------:R-:W-:Y:S01]  /*0d00*/  SHF.R.S32.HI R8, RZ, 0x1f, R5 ;  /* 0x0000001fff087819 */ /* 0x000fe20000011405 */
[----:B------:R-:W-:Y:S01]  /*0d10*/  IMAD.IADD R9, R6, 0x1, -R9 ;  /* 0x0000000106097824 */ /* 0x000fe200078e0a09 */
[----:B------:R-:W-:Y:S01]  /*0d20*/  LEA.HI R6, R3, R4, RZ, 0x5 ;  /* 0x0000000403067211 */ /* 0x000fe200078f28ff */
[----:B------:R-:W-:Y:S01]  /*0d30*/  IMAD.IADD R11, R4, 0x1, -R11 ;  /* 0x00000001040b7824 */ /* 0x000fe200078e0a0b */
[----:B------:R-:W-:Y:S01]  /*0d40*/  SHF.R.S32.HI R3, RZ, 0x2, R5 ;  /* 0x00000002ff037819 */ /* 0x000fe20000011405 */
[----:B------:R-:W-:Y:S01]  /*0d50*/  IMAD.SHL.U32 R4, R9, 0x40, RZ ;  /* 0x0000004009047824 */ /* 0x000fe200078e00ff */
[----:B------:R-:W-:Y:S01]  /*0d60*/  LOP3.LUT R7, R7, 0x7ffffe00, RZ, 0xc0, !PT ;  /* 0x7ffffe0007077812 */ /* 0x000fe200078ec0ff */
[----:B------:R-:W-:Y:S01]  /*0d70*/  IMAD.SHL.U32 R5, R10, 0x8, RZ ;  /* 0x000000080a057824 */ /* 0x000fe200078e00ff */
[----:B------:R-:W-:-:S02]  /*0d80*/  LEA.HI R8, R8, R3, RZ, 0x3 ;  /* 0x0000000308087211 */ /* 0x000fc400078f18ff */
[----:B------:R-:W-:Y:S01]  /*0d90*/  LOP3.LUT R4, R4, 0x1c0, RZ, 0xc0, !PT ;  /* 0x000001c004047812 */ /* 0x000fe200078ec0ff */
[----:B------:R-:W-:Y:S01]  /*0da0*/  IMAD.U32 R196, R14, 0x40, R5 ;  /* 0x000000400ec47824 */ /* 0x000fe200078e0005 */
[----:B------:R-:W-:Y:S01]  /*0db0*/  LOP3.LUT R8, R8, 0xfffffff8, RZ, 0xc0, !PT ;  /* 0xfffffff808087812 */ /* 0x000fe200078ec0ff */
[----:B------:R-:W-:Y:S01]  /*0dc0*/  IMAD R7, R12, 0x400, R7 ;  /* 0x000004000c077824 */ /* 0x000fe200078e0207 */
[----:B------:R-:W-:Y:S02]  /*0dd0*/  LOP3.LUT R5, R4, 0x8, R5, 0xf8, !PT ;  /* 0x0000000804057812 */ /* 0x000fe400078ef805 */
[----:B------:R-:W-:Y:S01]  /*0de0*/  SHF.R.U32.HI R4, RZ, 0x3, R4 ;  /* 0x00000003ff047819 */ /* 0x000fe20000011604 */
[----:B------:R-:W-:Y:S01]  /*0df0*/  IMAD.IADD R3, R3, 0x1, -R8 ;  /* 0x0000000103037824 */ /* 0x000fe200078e0a08 */
[----:B------:R-:W-:Y:S02]  /*0e00*/  LEA.HI R0, R0, R197, RZ, 0x3 ;  /* 0x000000c500007211 */ /* 0x000fe400078f18ff */
[----:B------:R-:W-:-:S02]  /*0e10*/  LOP3.LUT R4, R5, R4, RZ, 0x3c, !PT ;  /* 0x0000000405047212 */ /* 0x000fc400078e3cff */
[----:B------:R-:W-:Y:S02]  /*0e20*/  LOP3.LUT R8, R0, 0xfffffff8, RZ, 0xc0, !PT ;  /* 0xfffffff800087812 */ /* 0x000fe400078ec0ff */
[----:B------:R-:W-:Y:S01]  /*0e30*/  R2P PR, R9, 0x6 ;  /* 0x0000000609007804 */ /* 0x000fe20000000000 */
[----:B------:R-:W-:Y:S01]  /*0e40*/  IMAD.IADD R4, R7, 0x1, R4 ;  /* 0x0000000107047824 */ /* 0x000fe200078e0204 */
[----:B------:R-:W-:Y:S01]  /*0e50*/  LEA.HI R2, R2, R193, RZ, 0x1 ;  /* 0x000000c102027211 */ /* 0x000fe200078f08ff */
[----:B------:R-:W-:Y:S01]  /*0e60*/  IMAD.IADD R191, R197, 0x1, -R8 ;  /* 0x00000001c5bf7824 */ /* 0x000fe200078e0a08 */
[----:B------:R-:W-:Y:S02]  /*0e70*/  SHF.R.S32.HI R6, RZ, 0x5, R6 ;  /* 0x00000005ff067819 */ /* 0x000fe40000011406 */
[----:B------:R-:W-:Y:S01]  /*0e80*/  LEA R19, R4, UR46, 0x1 ;  /* 0x0000002e04137c11 */ /* 0x000fe2000f8e08ff */
[----:B------:R-:W-:Y:S01]  /*0e90*/  IMAD.SHL.U32 R17, R191, 0x8, RZ ;  /* 0x00000008bf117824 */ /* 0x000fe200078e00ff */
[----:B------:R-:W-:Y:S01]  /*0ea0*/  LOP3.LUT R2, R2, 0xfffffe, RZ, 0xc0, !PT ;  /* 0x00fffffe02027812 */ /* 0x000fe200078ec0ff */
[----:B------:R-:W-:Y:S01]  /*0eb0*/  IMAD R16, R6, 0x10, R3 ;  /* 0x0000001006107824 */ /* 0x000fe200078e0203 */
[----:B------:R-:W-:Y:S01]  /*0ec0*/  SEL R23, R23, 0xffffffe0, !P1 ;  /* 0xffffffe017177807 */ /* 0x000fe20004800000 */
[----:B------:R-:W-:Y:S01]  /*0ed0*/  VIADD R184, R19, 0x26800 ;  /* 0x0002680013b87836 */ /* 0x000fe20000000000 */
[----:B------:R-:W-:Y:S01]  /*0ee0*/  SHF.R.S32.HI R192, RZ, 0x3, R0 ;  /* 0x00000003ffc07819 */ /* 0x000fe20000011400 */
[----:B------:R-:W-:-:S02]  /*0ef0*/  IMAD.IADD R2, R193, 0x1, -R2 ;  /* 0x00000001c1027824 */ /* 0x000fc400078e0a02 */
        /* <DEDUP_REMOVED lines=14> */
[----:B------:R-:W-:Y:S01]  /*0fe0*/  @P2 VIADD R22, R184, 0xffffffc0 ;  /* 0xffffffc0b8162836 */ /* 0x000fe20000000000 */
[----:B------:R-:W-:Y:S01]  /*0ff0*/  SHF.R.S32.HI R198, RZ, 0x1f, R194 ;  /* 0x0000001fffc67819 */ /* 0x000fe200000114c2 */
[----:B------:R-:W-:-:S02]  /*1000*/  IMAD.SHL.U32 R18, R2, 0x100, RZ ;  /* 0x0000010002127824 */ /* 0x000fc400078e00ff */
[----:B------:R-:W-:Y:S02]  /*1010*/  IMAD.IADD R184, R184, 0x1, R23 ;  /* 0x00000001b8b87824 */ /* 0x000fe400078e0217 */
[----:B------:R-:W-:Y:S02]  /*1020*/  IMAD.SHL.U32 R2, R11, 0x2, RZ ;  /* 0x000000020b027824 */ /* 0x000fe400078e00ff */
[----:B------:R-:W-:Y:S02]  /*1030*/  IMAD R185, R185, 0x8, R16 ;  /* 0x00000008b9b97824 */ /* 0x000fe400078e0210 */
[----:B------:R-:W-:-:S07]  /*1040*/  IMAD.IADD R23, R23, 0x1, R22 ;  /* 0x0000000117177824 */ /* 0x000fce00078e0216 */
.L_x_7714:
[----:B------:R-:W-:Y:S01]  /*1050*/  ULDC.64 UR8, c[0x0][0xc88] ;  /* 0x0003220000087ab9 */ /* 0x000fe20000000a00 */
[----:B------:R-:W-:Y:S01]  /*1060*/  ULDC.64 UR10, c[0x0][0xa18] ;  /* 0x00028600000a7ab9 */ /* 0x000fe20000000a00 */
[----:B------:R-:W-:Y:S02]  /*1070*/  UIMAD.WIDE UR8, UR7, 0x4, UR8 ;  /* 0x00000004070878a5 */ /* 0x000fe4000f8e0208 */
[----:B------:R-:W-:Y:S01]  /*1080*/  UISETP.NE.U32.AND UP1, UPT, UR10, URZ, UPT ;  /* 0x0000003f0a00728c */ /* 0x000fe2000bf25070 */
[----:B------:R-:W-:Y:S01]  /*1090*/  ULDC UR4, c[0x0][0x424] ;  /* 0x0001090000047ab9 */ /* 0x000fe20000000800 */
[----:B------:R-:W-:Y:S02]  /*10a0*/  ULDC UR7, c[0x0][0x2f0] ;  /* 0x0000bc0000077ab9 */ /* 0x000fe40000000800 */
[----:B01-3--:R-:W-:Y:S02]  /*10b0*/  IMAD.U32 R4, RZ, RZ, UR8 ;  /* 0x00000008ff047e24 */ /* 0x00bfe4000f8e00ff */
[----:B------:R-:W-:Y:S01]  /*10c0*/  IMAD.U32 R5, RZ, RZ, UR9 ;  /* 0x00000009ff057e24 */ /* 0x000fe2000f8e00ff */
[----:B------:R-:W-:-:S04]  /*10d0*/  ULDC.64 UR8, c[0x0][0xa28] ;  /* 0x00028a0000087ab9 */ /* 0x000fc80000000a00 */
[----:B--2---:R-:W2:Y:S01]  /*10e0*/  LDG.E R4, desc[UR40][R4.64] ;  /* 0x0000002804047981 */ /* 0x004ea2000c1e1900 */
[----:B------:R-:W-:Y:S02]  /*10f0*/  UISETP.NE.U32.AND UP0, UPT, UR8, URZ, UPT ;  /* 0x0000003f0800728c */ /* 0x000fe4000bf05070 */
[----:B------:R-:W-:Y:S02]  /*1100*/  UISETP.NE.AND.EX UP1, UPT, UR11, URZ, UPT, UP1 ;  /* 0x0000003f0b00728c */ /* 0x000fe4000bf25310 */
[----:B------:R-:W-:-:S04]  /*1110*/  UISETP.NE.AND.EX UP0, UPT, UR9, URZ, UPT, UP0 ;  /* 0x0000003f0900728c */ /* 0x000fc8000bf05300 */
[----:B------:R-:W-:Y:S02]  /*1120*/  PLOP3.LUT P2, PT, PT, PT, UP1, 0x80, 0x0 ;  /* 0x000000000000781c */ /* 0x000fe40003f4f018 */
[----:B------:R-:W-:Y:S02]  /*1130*/  PLOP3.LUT P0, PT, PT, PT, UP0, 0x80, 0x0 ;  /* 0x000000000000781c */ /* 0x000fe40003f0f008 */
[----:B--2---:R-:W-:-:S13]  /*1140*/  R2UR UR45, R4 ;  /* 0x00000000042d72ca */ /* 0x004fda00000e0000 */
[----:B------:R-:W-:Y:S02]  /*1150*/  USHF.R.S32.HI UR44, URZ, 0x1f, UR45 ;  /* 0x0000001f3f2c7899 */ /* 0x000fe4000801142d */
[----:B------:R-:W-:-:S04]  /*1160*/  @UP0 ULEA UR8, UP2, UR45, UR8, 0x2 ;  /* 0x000000082d080291 */ /* 0x000fc8000f84103f */
[----:B------:R-:W-:Y:S02]  /*1170*/  @UP0 ULEA.HI.X UR9, UR45, UR9, UR44, 0x2, UP2 ;  /* 0x000000092d090291 */ /* 0x000fe400090f142c */
[----:B------:R-:W-:Y:S01]  /*1180*/  @UP1 ULEA UR10, UP0, UR45, UR10, 0x2 ;  /* 0x0000000a2d0a1291 */ /* 0x000fe2000f80103f */
[----:B------:R-:W-:-:S03]  /*1190*/  IMAD.U32 R4, RZ, RZ, UR8 ;  /* 0x00000008ff047e24 */ /* 0x000fc6000f8e00ff */
[----:B------:R-:W-:Y:S01]  /*11a0*/  @UP1 ULEA.HI.X UR11, UR45, UR11, UR44, 0x2, UP0 ;  /* 0x0000000b2d0b1291 */ /* 0x000fe200080f142c */
[----:B------:R-:W-:Y:S01]  /*11b0*/  IMAD.U32 R5, RZ, RZ, UR9 ;  /* 0x00000009ff057e24 */ /* 0x000fe2000f8e00ff */
[----:B------:R-:W-:Y:S01]  /*11c0*/  ULDC.64 UR8, c[0x0][0x418] ;  /* 0x0001060000087ab9 */ /* 0x000fe20000000a00 */
[----:B------:R-:W-:-:S03]  /*11d0*/  IMAD.U32 R6, RZ, RZ, UR10 ;  /* 0x0000000aff067e24 */ /* 0x000fc6000f8e00ff */
[----:B----4-:R-:W-:Y:S01]  /*11e0*/  IMAD.U32 R7, RZ, RZ, UR11 ;  /* 0x0000000bff077e24 */ /* 0x010fe2000f8e00ff */
[----:B------:R-:W2:Y:S04]  /*11f0*/  @P0 LDG.E R4, desc[UR40][R4.64] ;  /* 0x0000002804040981 */ /* 0x000ea8000c1e1900 */
[----:B------:R-:W3:Y:S01]  /*1200*/  @P2 LDG.E R6, desc[UR40][R6.64] ;  /* 0x0000002806062981 */ /* 0x000ee2000c1e1900 */
[----:B------:R-:W-:Y:S01]  /*1210*/  UISETP.NE.U32.AND UP0, UPT, UR8, URZ, UPT ;  /* 0x0000003f0800728c */ /* 0x000fe2000bf05070 */
[----:B------:R-:W-:Y:S01]  /*1220*/  UMOV UR50, URZ ;  /* 0x0000003f00327c82 */ /* 0x000fe20008000000 */
[----:B------:R-:W-:Y:S02]  /*1230*/  ULDC UR51, c[0x0][0x288] ;  /* 0x0000a20000337ab9 */ /* 0x000fe40000000800 */
[----:B------:R-:W-:Y:S01]  /*1240*/  UISETP.NE.AND.EX UP0, UPT, UR9, URZ, UPT, UP0 ;  /* 0x0000003f0900728c */ /* 0x000fe2000bf05300 */
[----:B------:R-:W-:-:S02]  /*1250*/  UMOV UR43, UR6 ;  /* 0x00000006002b7c82 */ /* 0x000fc40008000000 */
[----:B------:R-:W-:Y:S01]  /*1260*/  ULDC.64 UR8, c[0x0][0xa20] ;  /* 0x0002880000087ab9 */ /* 0x000fe20000000a00 */
[----:B------:R-:W-:Y:S01]  /*1270*/  USEL UR4, UR4, 0x1, UP0 ;  /* 0x0000000104047887 */ /* 0x000fe20008000000 */
[----:B------:R-:W-:-:S03]  /*1280*/  ISETP.NE.U32.AND P1, PT, RZ, UR8, PT ;  /* 0x00000008ff007c0c */ /* 0x000fc6000bf25070 */
        /* <DEDUP_REMOVED lines=18> */
.L_x_7659:
[----:B------:R-:W-:Y:S05]  /*13b0*/  @!P1 BRA `(.L_x_7660) ;  /* 0x00000000001c9947 */ /* 0x000fea0003800000 */
[----:B------:R-:W-:-:S04]  /*13c0*/  ULEA UR4, UP0, UR45, UR8, 0x2 ;  /* 0x000000082d047291 */ /* 0x000fc8000f80103f */
[----:B------:R-:W-:Y:S02]  /*13d0*/  ULEA.HI.X UR6, UR45, UR9, UR44, 0x2, UP0 ;  /* 0x000000092d067291 */ /* 0x000fe400080f142c */
[----:B------:R-:W-:-:S04]  /*13e0*/  IMAD.U32 R4, RZ, RZ, UR4 ;  /* 0x00000004ff047e24 */ /* 0x000fc8000f8e00ff */
[----:B------:R-:W-:-:S05]  /*13f0*/  IMAD.U32 R5, RZ, RZ, UR6 ;  /* 0x00000006ff057e24 */ /* 0x000fca000f8e00ff */
[----:B------:R-:W2:Y:S02]  /*1400*/  LDG.E R4, desc[UR40][R4.64] ;  /* 0x0000002804047981 */ /* 0x000ea4000c1e1900 */
[----:B--2---:R-:W-:Y:S01]  /*1410*/  R2UR UR4, R4 ;  /* 0x00000000040472ca */ /* 0x004fe200000e0000 */
[----:B------:R-:W-:-:S14]  /*1420*/  BRA `(.L_x_7661) ;  /* 0x0000000000347947 */ /* 0x000fdc0003800000 */
.L_x_7660:
        /* <DEDUP_REMOVED lines=13> */
.L_x_7661:
        /* <DEDUP_REMOVED lines=9> */
[----:B------:R-:W0:Y:S01]  /*1590*/  LDC R0, c[0x0][0x448] ;  /* 0x00011200ff007b82 */ /* 0x000e220000000800 */
[----:B------:R-:W-:Y:S01]  /*15a0*/  UIADD3 UR4, UR42, 0x3f, URZ ;  /* 0x0000003f2a047890 */ /* 0x000fe2000fffe03f */
[----:B------:R-:W-:Y:S01]  /*15b0*/  CS2R R150, SRZ ;  /* 0x0000000000967805 */ /* 0x000fe2000001ff00 */
[----:B------:R-:W-:Y:S01]  /*15c0*/  UIADD3 UR50, UR50, 0x40, -UR51 ;  /* 0x0000004032327890 */ /* 0x000fe2000fffe833 */
        /* <DEDUP_REMOVED lines=20> */
[----:B0-----:R-:W-:Y:S01]  /*1710*/  ISETP.NE.AND P0, PT, R0, 0x1, PT ;  /* 0x000000010000780c */ /* 0x001fe20003f05270 */
[----:B------:R-:W-:Y:S01]  /*1720*/  IMAD.U32 R0, RZ, RZ, UR4 ;  /* 0x00000004ff007e24 */ /* 0x000fe2000f8e00ff */
        /* <DEDUP_REMOVED lines=14> */
[----:B------:R-:W-:Y:S02]  /*1810*/  CS2R R40, SRZ ;  /* 0x0000000000287805 */ /* 0x000fe4000001ff00 */
[----:B------:R-:W-:Y:S02]  /*1820*/  CS2R R88, SRZ ;  /* 0x0000000000587805 */ /* 0x000fe4000001ff00 */
[----:B------:R-:W-:Y:S02]  /*1830*/  CS2R R86, SRZ ;  /* 0x0000000000567805 */ /* 0x000fe4000001ff00 */
[----:B------:R-:W-:Y:S02]  /*1840*/  CS2R R84, SRZ ;  /* 0x0000000000547805 */ /* 0x000fe4000001ff00 */
[----:B------:R-:W-:Y:S01]  /*1850*/  CS2R R82, SRZ ;  /* 0x0000000000527805 */ /* 0x000fe2000001ff00 */
[----:B------:R-:W1:Y:S01]  /*1860*/  @P0 LDC R4, c[0x0][0x450] ;  /* 0x00011400ff040b82 */ /* 0x000e620000000800 */
        /* <DEDUP_REMOVED lines=15> */
[----:B0-----:R-:W-:Y:S01]  /*1960*/  @P0 IMAD.HI.U32 R3, R3, UR4, RZ ;  /* 0x0000000403030c27 */ /* 0x001fe2000f8e00ff */
[----:B------:R-:W-:Y:S02]  /*1970*/  CS2R R50, SRZ ;  /* 0x0000000000327805 */ /* 0x000fe4000001ff00 */
[----:B------:R-:W-:Y:S02]  /*1980*/  CS2R R48, SRZ ;  /* 0x0000000000307805 */ /* 0x000fe4000001ff00 */
[----:B------:R-:W-:Y:S02]  /*1990*/  CS2R R10, SRZ ;  /* 0x00000000000a7805 */ /* 0x000fe4000001ff00 */
[----:B------:R-:W-:-:S02]  /*19a0*/  CS2R R8, SRZ ;  /* 0x0000000000087805 */ /* 0x000fc4000001ff00 */
[----:B------:R-:W-:Y:S02]  /*19b0*/  CS2R R38, SRZ ;  /* 0x0000000000267805 */ /* 0x000fe4000001ff00 */
[----:B------:R-:W-:Y:S02]  /*19c0*/  CS2R R34, SRZ ;  /* 0x0000000000227805 */ /* 0x000fe4000001ff00 */
[----:B------:R-:W-:Y:S02]  /*19d0*/  CS2R R30, SRZ ;  /* 0x00000000001e7805 */ /* 0x000fe4000001ff00 */
[----:B-1----:R-:W-:Y:S01]  /*19e0*/  @P0 SHF.R.U32.HI R0, RZ, R4, R3 ;  /* 0x00000004ff000219 */ /* 0x002fe20000011603 */
[----:B------:R-:W-:Y:S01]  /*19f0*/  IMAD.MOV.U32 R12, RZ, RZ, RZ ;  /* 0x000000ffff0c7224 */ /* 0x000fe200078e00ff */
[----:B------:R-:W-:Y:S02]  /*1a00*/  PLOP3.LUT P0, PT, PT, PT, PT, 0x80, 0x0 ;  /* 0x000000000000781c */ /* 0x000fe40003f0f070 */
[----:B------:R-:W-:-:S02]  /*1a10*/  CS2R R168, SRZ ;  /* 0x0000000000a87805 */ /* 0x000fc4000001ff00 */
[----:B------:R-:W-:Y:S01]  /*1a20*/  CS2R R26, SRZ ;  /* 0x00000000001a7805 */ /* 0x000fe2000001ff00 */
[----:B------:R-:W-:Y:S02]  /*1a30*/  VIADD R3, R0, UR50 ;  /* 0x0000003200037c36 */ /* 0x000fe40008000000 */
[----:B------:R-:W-:Y:S02]  /*1a40*/  IMAD.MOV.U32 R0, RZ, RZ, RZ ;  /* 0x000000ffff007224 */ /* 0x000fe400078e00ff */
        /* <DEDUP_REMOVED lines=22> */
.L_x_7664:
[----:B------:R-:W-:Y:S01]  /*1bb0*/  ULEA UR21, UR37, UR46, 0x3 ;  /* 0x0000002e25157291 */ /* 0x000fe2000f8e183f */
[----:B------:R-:W-:-:S05]  /*1bc0*/  IMAD.U32 R0, RZ, RZ, UR38 ;  /* 0x00000026ff007e24 */ /* 0x000fca000f8e00ff */
[----:B------:R-:W-:-:S04]  /*1bd0*/  SHF.L.U32 R0, R0, 0x1f, RZ ;  /* 0x0000001f00007819 */ /* 0x000fc800000006ff */
[----:B------:R-:W0:Y:S02]  /*1be0*/  SYNCS.PHASECHK.TRANS64.TRYWAIT P1, [UR21+0x28c50], R0 ;  /* 0x028c5000ff0075a7 */ /* 0x000e240008020155 */
[----:B0-----:R-:W-:Y:S05]  /*1bf0*/  @!P1 BRA `(.L_x_7665) ;  /* 0x0000011800009947 */ /* 0x001fea0003800000 */
.L_x_7855:
        /* <DEDUP_REMOVED lines=45> */
.L_x_7671:
        /* <DEDUP_REMOVED lines=143> */
.L_x_7667:
[----:B------:R-:W-:Y:S01]  /*27c0*/  ULEA UR21, UR37, UR46, 0x3 ;  /* 0x0000002e25157291 */ /* 0x000fe2000f8e183f */
[----:B------:R-:W-:-:S05]  /*27d0*/  IMAD.U32 R0, RZ, RZ, UR38 ;  /* 0x00000026ff007e24 */ /* 0x000fca000f8e00ff */
[----:B------:R-:W-:-:S04]  /*27e0*/  SHF.L.U32 R0, R0, 0x1f, RZ ;  /* 0x0000001f00007819 */ /* 0x000fc800000006ff */
[----:B------:R0:W1:Y:S01]  /*27f0*/  SYNCS.PHASECHK.TRANS64.TRYWAIT P1, [UR21+0x28c50], R0 ;  /* 0x028c5000ff0075a7 */ /* 0x0000620008020155 */
[----:B------:R-:W-:Y:S05]  /*2800*/  @!P0 BRA `(.L_x_7668) ;  /* 0x0000000000048947 */ /* 0x000fea0003800000 */
[----:B------:R-:W-:Y:S01]  /*2810*/  BPT.TRAP 0x1 ;  /* 0x000000040000795c */ /* 0x000fe20000300000 */
.L_x_7668:
[----:B-1----:R-:W-:Y:S05]  /*2820*/  @P1 BRA `(.L_x_7669) ;  /* 0x0000000000081947 */ /* 0x002fea0003800000 */
[----:B------:R-:W1:Y:S02]  /*2830*/  SYNCS.PHASECHK.TRANS64.TRYWAIT P1, [UR21+0x28c50], R0 ;  /* 0x028c5000ff0075a7 */ /* 0x000e640008020155 */
[----:B-1----:R-:W-:Y:S05]  /*2840*/  @!P1 BRA `(.L_x_7670) ;  /* 0x0000010c00049947 */ /* 0x002fea0003800000 */
.L_x_7669:
        /* <DEDUP_REMOVED lines=29> */
.L_x_7666:
        /* <DEDUP_REMOVED lines=144> */
.L_x_7662:
[----:B------:R-:W-:Y:S01]  /*3320*/  ULDC UR4, c[0x0][0x448] ;  /* 0x0001120000047ab9 */ /* 0x000fe20000000800 */
[----:B------:R-:W-:Y:S01]  /*3330*/  UIADD3 UR6, UR42, 0x3f, URZ ;  /* 0x0000003f2a067890 */ /* 0x000fe2000fffe03f */
[----:B------:R-:W-:Y:S01]  /*3340*/  PLOP3.LUT P0, PT, PT, PT, PT, 0x80, 0x0 ;  /* 0x000000000000781c */ /* 0x000fe20003f0f070 */
[----:B------:R-:W-:Y:S01]  /*3350*/  UISETP.NE.AND UP0, UPT, UR4, 0x1, UPT ;  /* 0x000000010400788c */ /* 0x000fe2000bf05270 */
[----:B------:R-:W-:Y:S01]  /*3360*/  IMAD.MOV.U32 R0, RZ, RZ, RZ ;  /* 0x000000ffff007224 */ /* 0x000fe200078e00ff */
[----:B------:R-:W-:Y:S01]  /*3370*/  UIADD3 UR7, UR50, 0x40, -UR51 ;  /* 0x0000004032077890 */ /* 0x000fe2000fffe833 */
        /* <DEDUP_REMOVED lines=8> */
[----:B------:R-:W-:Y:S01]  /*3400*/  @UP0 ULDC UR4, c[0x0][0x44c] ;  /* 0x0001130000040ab9 */ /* 0x000fe20000000800 */
[----:B------:R-:W-:Y:S01]  /*3410*/  @UP0 ULDC UR8, c[0x0][0x450] ;  /* 0x0001140000080ab9 */ /* 0x000fe20000000800 */
[----:B------:R-:W-:Y:S01]  /*3420*/  UIMAD.WIDE.U32 UR4, UR6, UR4, URZ ;  /* 0x00000004060472a5 */ /* 0x000fe2000f8e003f */
[----:B------:R-:W-:-:S02]  /*3430*/  CS2R R136, SRZ ;  /* 0x0000000000887805 */ /* 0x000fc4000001ff00 */
[----:B------:R-:W-:Y:S02]  /*3440*/  CS2R R134, SRZ ;  /* 0x0000000000867805 */ /* 0x000fe4000001ff00 */
[----:B------:R-:W-:Y:S01]  /*3450*/  CS2R R132, SRZ ;  /* 0x0000000000847805 */ /* 0x000fe2000001ff00 */
[----:B------:R-:W-:Y:S01]  /*3460*/  @UP0 USHF.R.U32.HI UR6, URZ, UR8, UR5 ;  /* 0x000000083f060299 */ /* 0x000fe20008011605 */
[----:B------:R-:W-:Y:S02]  /*3470*/  CS2R R130, SRZ ;  /* 0x0000000000827805 */ /* 0x000fe4000001ff00 */
[----:B------:R-:W-:Y:S02]  /*3480*/  CS2R R128, SRZ ;  /* 0x0000000000807805 */ /* 0x000fe4000001ff00 */
[----:B------:R-:W-:Y:S01]  /*3490*/  CS2R R126, SRZ ;  /* 0x00000000007e7805 */ /* 0x000fe2000001ff00 */
[----:B------:R-:W-:Y:S01]  /*34a0*/  UIADD3 UR6, UR7, UR6, URZ ;  /* 0x0000000607067290 */ /* 0x000fe2000fffe03f */
[----:B------:R-:W-:-:S02]  /*34b0*/  CS2R R124, SRZ ;  /* 0x00000000007c7805 */ /* 0x000fc4000001ff00 */
[----:B------:R-:W-:Y:S02]  /*34c0*/  CS2R R122, SRZ ;  /* 0x00000000007a7805 */ /* 0x000fe4000001ff00 */
[----:B------:R-:W-:Y:S01]  /*34d0*/  CS2R R120, SRZ ;  /* 0x0000000000787805 */ /* 0x000fe2000001ff00 */
[----:B------:R-:W-:Y:S01]  /*34e0*/  USHF.R.S32.HI UR4, URZ, 0x1f, UR6 ;  /* 0x0000001f3f047899 */ /* 0x000fe20008011406 */
[----:B------:R-:W-:Y:S02]  /*34f0*/  CS2R R166, SRZ ;  /* 0x0000000000a67805 */ /* 0x000fe4000001ff00 */
[----:B------:R-:W-:Y:S02]  /*3500*/  CS2R R116, SRZ ;  /* 0x0000000000747805 */ /* 0x000fe4000001ff00 */
[----:B------:R-:W-:Y:S01]  /*3510*/  CS2R R164, SRZ ;  /* 0x0000000000a47805 */ /* 0x000fe2000001ff00 */
[----:B------:R-:W-:Y:S01]  /*3520*/  ULEA.HI UR4, UR4, UR6, URZ, 0x6 ;  /* 0x0000000604047291 */ /* 0x000fe2000f8f303f */
[----:B------:R-:W-:-:S02]  /*3530*/  CS2R R162, SRZ ;  /* 0x0000000000a27805 */ /* 0x000fc4000001ff00 */
[----:B------:R-:W-:Y:S02]  /*3540*/  CS2R R112, SRZ ;  /* 0x0000000000707805 */ /* 0x000fe4000001ff00 */
[----:B------:R-:W-:Y:S01]  /*3550*/  CS2R R160, SRZ ;  /* 0x0000000000a07805 */ /* 0x000fe2000001ff00 */
[----:B------:R-:W-:Y:S01]  /*3560*/  USHF.R.S32.HI UR4, URZ, 0x6, UR4 ;  /* 0x000000063f047899 */ /* 0x000fe20008011404 */
[----:B------:R-:W-:Y:S02]  /*3570*/  CS2R R108, SRZ ;  /* 0x00000000006c7805 */ /* 0x000fe4000001ff00 */
[----:B------:R-:W-:Y:S02]  /*3580*/  CS2R R158, SRZ ;  /* 0x00000000009e7805 */ /* 0x000fe4000001ff00 */
[----:B------:R-:W-:Y:S01]  /*3590*/  CS2R R104, SRZ ;  /* 0x0000000000687805 */ /* 0x000fe2000001ff00 */
[----:B------:R-:W-:Y:S01]  /*35a0*/  UISETP.LT.AND UP0, UPT, UR52, UR4, UPT ;  /* 0x000000043400728c */ /* 0x000fe2000bf01270 */
[----:B------:R-:W-:-:S02]  /*35b0*/  CS2R R156, SRZ ;  /* 0x00000000009c7805 */ /* 0x000fc4000001ff00 */
[----:B------:R-:W-:Y:S02]  /*35c0*/  CS2R R154, SRZ ;  /* 0x00000000009a7805 */ /* 0x000fe4000001ff00 */
[----:B------:R-:W-:Y:S01]  /*35d0*/  CS2R R100, SRZ ;  /* 0x0000000000647805 */ /* 0x000fe2000001ff00 */
[----:B------:R-:W-:Y:S01]  /*35e0*/  USEL UR52, UR52, UR4, UP0 ;  /* 0x0000000434347287 */ /* 0x000fe20008000000 */
[----:B------:R-:W-:Y:S02]  /*35f0*/  CS2R R152, SRZ ;  /* 0x0000000000987805 */ /* 0x000fe4000001ff00 */
[----:B------:R-:W-:Y:S02]  /*3600*/  CS2R R96, SRZ ;  /* 0x0000000000607805 */ /* 0x000fe4000001ff00 */
[----:B------:R-:W-:Y:S01]  /*3610*/  CS2R R46, SRZ ;  /* 0x00000000002e7805 */ /* 0x000fe2000001ff00 */
[----:B------:R-:W-:Y:S01]  /*3620*/  UISETP.GE.AND UP0, UPT, UR52, 0x1, UPT ;  /* 0x000000013400788c */ /* 0x000fe2000bf06270 */
[----:B------:R-:W-:-:S02]  /*3630*/  CS2R R44, SRZ ;  /* 0x00000000002c7805 */ /* 0x000fc4000001ff00 */
[----:B------:R-:W-:Y:S02]  /*3640*/  CS2R R92, SRZ ;  /* 0x00000000005c7805 */ /* 0x000fe4000001ff00 */
[----:B------:R-:W-:Y:S02]  /*3650*/  CS2R R42, SRZ ;  /* 0x00000000002a7805 */ /* 0x000fe4000001ff00 */
[----:B------:R-:W-:Y:S02]  /*3660*/  CS2R R40, SRZ ;  /* 0x0000000000287805 */ /* 0x000fe4000001ff00 */
[----:B------:R-:W-:Y:S02]  /*3670*/  CS2R R88, SRZ ;  /* 0x0000000000587805 */ /* 0x000fe4000001ff00 */
[----:B------:R-:W-:Y:S02]  /*3680*/  PLOP3.LUT P1, PT, PT, PT, UP0, 0x80, 0x0 ;  /* 0x000000000000781c */ /* 0x000fe40003f2f008 */
        /* <DEDUP_REMOVED lines=60> */
.L_x_7672:
        /* <DEDUP_REMOVED lines=9> */
.L_x_7856:
[----:B------:R-:W-:Y:S05]  /*3ae0*/  @!P0 BRA `(.L_x_7674) ;  /* 0x0000000000048947 */ /* 0x000fea0003800000 */
[----:B------:R-:W-:Y:S01]  /*3af0*/  BPT.TRAP 0x1 ;  /* 0x000000040000795c */ /* 0x000fe20000300000 */
.L_x_7674:
[----:B------:R-:W-:Y:S02]  /*3b00*/  IMAD.U32 R7, RZ, RZ, UR37 ;  /* 0x00000025ff077e24 */ /* 0x000fe4000f8e00ff */
[----:B------:R-:W-:-:S03]  /*3b10*/  IMAD.U32 R8, RZ, RZ, UR38 ;  /* 0x00000026ff087e24 */ /* 0x000fc6000f8e00ff */
[----:B------:R-:W-:Y:S02]  /*3b20*/  LEA R7, R7, UR46, 0x3 ;  /* 0x0000002e07077c11 */ /* 0x000fe4000f8e18ff */
[----:B------:R-:W-:-:S04]  /*3b30*/  SHF.L.U32 R8, R8, 0x1f, RZ ;  /* 0x0000001f08087819 */ /* 0x000fc800000006ff */
[----:B------:R1:W2:Y:S01]  /*3b40*/  SYNCS.PHASECHK.TRANS64.TRYWAIT P1, [R7+URZ+0x28c30], R8 ;  /* 0x028c3008070075a7 */ /* 0x0002a2000802017f */
[----:B------:R-:W-:Y:S05]  /*3b50*/  @!P0 BRA `(.L_x_7675) ;  /* 0x0000000000048947 */ /* 0x000fea0003800000 */
[----:B------:R-:W-:Y:S01]  /*3b60*/  BPT.TRAP 0x1 ;  /* 0x000000040000795c */ /* 0x000fe20000300000 */
.L_x_7675:
[----:B--2---:R-:W-:Y:S05]  /*3b70*/  @P1 BRA `(.L_x_7676) ;  /* 0x0000000000081947 */ /* 0x004fea0003800000 */
[----:B------:R-:W2:Y:S02]  /*3b80*/  SYNCS.PHASECHK.TRANS64.TRYWAIT P1, [R7+URZ+0x28c30], R8 ;  /* 0x028c3008070075a7 */ /* 0x000ea4000802017f */
[----:B--2---:R-:W-:Y:S05]  /*3b90*/  @!P1 BRA `(.L_x_7677) ;  /* 0x000000f800609947 */ /* 0x004fea0003800000 */
.L_x_7676:
        /* <DEDUP_REMOVED lines=45> */
[----:B------:R-:W-:Y:S02]  /*3e70*/  UIADD3 UR7, UR50, 0x1, UR6 ;  /* 0x0000000132077890 */ /* 0x000fe4000fffe006 */
[----:B------:R-:W-:Y:S01]  /*3e80*/  IMAD.U32 R5, RZ, RZ, UR6 ;  /* 0x00000006ff057e24 */ /* 0x000fe2000f8e00ff */
[----:B------:R-:W3:Y:S03]  /*3e90*/  SHFL.IDX PT, R3, R3, RZ, 0x1c1f ;  /* 0x001c1fff03037589 */ /* 0x000ee600000e0000 */
[----:B------:R-:W-:Y:S01]  /*3ea0*/  IMAD.U32 R9, RZ, RZ, UR7 ;  /* 0x00000007ff097e24 */ /* 0x000fe2000f8e00ff */
[----:B------:R-:W-:-:S04]  /*3eb0*/  IADD3 R4, -R2, UR50, R5 ;  /* 0x0000003202047c10 */ /* 0x000fc8000fffe105 */
[----:B------:R-:W-:-:S04]  /*3ec0*/  IADD3 R5, R9, -UR51, -R2 ;  /* 0x8000003309057c10 */ /* 0x000fc8000fffe802 */
[----:B0-----:R-:W-:-:S04]  /*3ed0*/  VIADDMNMX R6, R6, R5, R4, PT ;  /* 0x0000000506067246 */ /* 0x001fc80003800104 */
[C---:B------:R-:W-:Y:S02]  /*3ee0*/  ISETP.GT.AND P3, PT, R6.reuse, RZ, PT ;  /* 0x000000ff0600720c */ /* 0x040fe40003f64270 */
[C---:B------:R-:W-:Y:S02]  /*3ef0*/  ISETP.GT.AND P4, PT, R6.reuse, 0x1, PT ;  /* 0x000000010600780c */ /* 0x040fe40003f84270 */
[----:B------:R-:W-:Y:S02]  /*3f00*/  ISETP.GT.AND P5, PT, R6, 0x8, PT ;  /* 0x000000080600780c */ /* 0x000fe40003fa4270 */
[----:B---3--:R-:W-:Y:S01]  /*3f10*/  VIADDMNMX R4, R3, R5, R4, PT ;  /* 0x0000000503047246 */ /* 0x008fe20003800104 */
[----:B------:R-:W-:Y:S02]  /*3f20*/  WARPGROUP.DEPBAR.LE gsb0, 0x0 ;  /* 0x00008000000079c5 */ /* 0x000fe40000010000 */
[----:B------:R-:W-:-:S06]  /*3f30*/  WARPGROUP.ARRIVE ;  /* 0x00000000000079c5 */ /* 0x000fcc0000000000 */
[----:B------:R-:W-:Y:S01]  /*3f40*/  HGMMA.64x64x16.F32 R24, gdesc[UR8], R24, gsb0 ;  /* 0x00e00000081879f0 */ /* 0x000fe20008000818 */
[----:B------:R-:W-:Y:S02]  /*3f50*/  ULDC UR10, c[0x0][0x988] ;  /* 0x00026200000a7ab9 */ /* 0x000fe40000000800 */
        /* <DEDUP_REMOVED lines=47> */
[C---:B------:R-:W-:Y:S02]  /*4250*/  ISETP.GT.AND P3, PT, R4.reuse, RZ, PT ;  /* 0x000000ff0400720c */ /* 0x040fe40003f64270 */
[----:B------:R-:W-:Y:S02]  /*4260*/  FMNMX.FTZ R6, R55, R6, !PT ;  /* 0x0000000637067209 */ /* 0x000fe40007810000 */
[----:B------:R-:W-:-:S02]  /*4270*/  ISETP.GT.AND P4, PT, R4, 0x1, PT ;  /* 0x000000010400780c */ /* 0x000fc40003f84270 */
[----:B------:R-:W-:Y:S01]  /*4280*/  ISETP.GT.AND P5, PT, R4, 0x8, PT ;  /* 0x000000080400780c */ /* 0x000fe20003fa4270 */
[----:B------:R-:W0:Y:S01]  /*4290*/  SHFL.BFLY PT, R9, R6, 0x2, 0x1f ;  /* 0x0c401f0006097f89 */ /* 0x000e2200000e0000 */
[----:B------:R-:W-:Y:S02]  /*42a0*/  FSEL R24, R24, -INF , P3 ;  /* 0xff80000018187808 */ /* 0x000fe40001800000 */
[----:B------:R-:W-:Y:S02]  /*42b0*/  FSEL R25, R25, -INF , P4 ;  /* 0xff80000019197808 */ /* 0x000fe40002000000 */
[----:B------:R-:W-:Y:S02]  /*42c0*/  ISETP.GT.AND P3, PT, R4, 0x9, PT ;  /* 0x000000090400780c */ /* 0x000fe40003f64270 */
[----:B------:R-:W-:Y:S02]  /*42d0*/  FSEL R28, R28, -INF , P5 ;  /* 0xff8000001c1c7808 */ /* 0x000fe40002800000 */
[----:B------:R-:W-:-:S02]  /*42e0*/  FMNMX.FTZ R3, R24, R25, !PT ;  /* 0x0000001918037209 */ /* 0x000fc40007810000 */
[C---:B------:R-:W-:Y:S02]  /*42f0*/  ISETP.GT.AND P4, PT, R4.reuse, 0x10, PT ;  /* 0x000000100400780c */ /* 0x040fe40003f84270 */
[----:B------:R-:W-:Y:S02]  /*4300*/  FSEL R29, R29, -INF , P3 ;  /* 0xff8000001d1d7808 */ /* 0x000fe40001800000 */
[----:B------:R-:W-:Y:S02]  /*4310*/  ISETP.GT.AND P3, PT, R4, 0x11, PT ;  /* 0x000000110400780c */ /* 0x000fe40003f64270 */
[----:B------:R-:W-:Y:S02]  /*4320*/  FSEL R32, R32, -INF , P4 ;  /* 0xff80000020207808 */ /* 0x000fe40002000000 */
[----:B------:R-:W-:Y:S02]  /*4330*/  ISETP.GT.AND P4, PT, R4, 0x18, PT ;  /* 0x000000180400780c */ /* 0x000fe40003f84270 */
[----:B------:R-:W-:-:S02]  /*4340*/  FSEL R33, R33, -INF , P3 ;  /* 0xff80000021217808 */ /* 0x000fc40001800000 */
[----:B------:R-:W-:Y:S02]  /*4350*/  ISETP.GT.AND P3, PT, R4, 0x19, PT ;  /* 0x000000190400780c */ /* 0x000fe40003f64270 */
[----:B0-----:R-:W-:Y:S02]  /*4360*/  FMNMX.FTZ R9, R6, R9, !PT ;  /* 0x0000000906097209 */ /* 0x001fe40007810000 */
[----:B------:R-:W-:Y:S02]  /*4370*/  FMNMX.FTZ R6, R28, R3, !PT ;  /* 0x000000031c067209 */ /* 0x000fe40007810000 */
[----:B------:R-:W-:Y:S01]  /*4380*/  FSEL R36, R36, -INF , P4 ;  /* 0xff80000024247808 */ /* 0x000fe20002000000 */
[----:B------:R-:W0:Y:S01]  /*4390*/  SHFL.BFLY PT, R10, R9, 0x1, 0x1f ;  /* 0x0c201f00090a7f89 */ /* 0x000e2200000e0000 */
[----:B------:R-:W-:Y:S02]  /*43a0*/  FMNMX.FTZ R3, R29, R6, !PT ;  /* 0x000000061d037209 */ /* 0x000fe40007810000 */
[----:B------:R-:W-:-:S02]  /*43b0*/  ISETP.GT.AND P4, PT, R4, 0x20, PT ;  /* 0x000000200400780c */ /* 0x000fc40003f84270 */
[----:B------:R-:W-:Y:S02]  /*43c0*/  FMNMX.FTZ R6, R32, R3, !PT ;  /* 0x0000000320067209 */ /* 0x000fe40007810000 */
[----:B------:R-:W-:Y:S02]  /*43d0*/  FSEL R37, R37, -INF , P3 ;  /* 0xff80000025257808 */ /* 0x000fe40001800000 */
[----:B------:R-:W-:Y:S02]  /*43e0*/  FMNMX.FTZ R3, R33, R6, !PT ;  /* 0x0000000621037209 */ /* 0x000fe40007810000 */
[----:B------:R-:W-:Y:S02]  /*43f0*/  ISETP.GT.AND P5, PT, R4, 0x21, PT ;  /* 0x000000210400780c */ /* 0x000fe40003fa4270 */
[----:B------:R-:W-:Y:S02]  /*4400*/  FSEL R40, R40, -INF , P4 ;  /* 0xff80000028287808 */ /* 0x000fe40002000000 */
[----:B------:R-:W-:-:S02]  /*4410*/  ISETP.GT.AND P4, PT, R4, 0x28, PT ;  /* 0x000000280400780c */ /* 0x000fc40003f84270 */
[----:B------:R-:W-:Y:S02]  /*4420*/  FSEL R41, R41, -INF , P5 ;  /* 0xff80000029297808 */ /* 0x000fe40002800000 */
[----:B------:R-:W-:Y:S02]  /*4430*/  ISETP.GT.AND P3, PT, R4, 0x29, PT ;  /* 0x000000290400780c */ /* 0x000fe40003f64270 */
[----:B------:R-:W-:Y:S02]  /*4440*/  FSEL R44, R44, -INF , P4 ;  /* 0xff8000002c2c7808 */ /* 0x000fe40002000000 */
[----:B------:R-:W-:Y:S02]  /*4450*/  ISETP.GT.AND P4, PT, R4, 0x30, PT ;  /* 0x000000300400780c */ /* 0x000fe40003f84270 */
[----:B0-----:R-:W-:Y:S02]  /*4460*/  FMNMX.FTZ R6, R9, R10, !PT ;  /* 0x0000000a09067209 */ /* 0x001fe40007810000 */
[----:B------:R-:W-:-:S02]  /*4470*/  FMNMX.FTZ R10, R36, R3, !PT ;  /* 0x00000003240a7209 */ /* 0x000fc40007810000 */
[----:B------:R-:W-:Y:S01]  /*4480*/  FSEL R45, R45, -INF , P3 ;  /* 0xff8000002d2d7808 */ /* 0x000fe20001800000 */
[----:B------:R-:W-:Y:S01]  /*4490*/  FMUL.FTZ R5, R6, UR10 ;  /* 0x0000000a06057c20 */ /* 0x000fe20008410000 */
        /* <DEDUP_REMOVED lines=15> */
[----:B------:R-:W-:Y:S02]  /*4590*/  FSETP.NEU.FTZ.AND P5, PT, R6, -INF , PT ;  /* 0xff8000000600780b */ /* 0x000fe40003fbd000 */
[----:B------:R-:W-:-:S02]  /*45a0*/  FMNMX.FTZ R4, R53, R4, !PT ;  /* 0x0000000435047209 */ /* 0x000fc40007810000 */
        /* <DEDUP_REMOVED lines=128> */
.L_x_7678:
[----:B------:R3:W4:Y:S01]  /*4db0*/  SYNCS.PHASECHK.TRANS64.TRYWAIT P3, [R7+URZ+0x28c50], R8 ;  /* 0x028c5008070075a7 */ /* 0x000722000806017f */
[----:B------:R-:W-:Y:S05]  /*4dc0*/  @!P0 BRA `(.L_x_7679) ;  /* 0x0000000000048947 */ /* 0x000fea0003800000 */
[----:B------:R-:W-:Y:S01]  /*4dd0*/  BPT.TRAP 0x1 ;  /* 0x000000040000795c */ /* 0x000fe20000300000 */
.L_x_7679:
[----:B----4-:R-:W-:Y:S05]  /*4de0*/  @P3 BRA `(.L_x_7680) ;  /* 0x0000000000083947 */ /* 0x010fea0003800000 */
[----:B------:R-:W4:Y:S02]  /*4df0*/  SYNCS.PHASECHK.TRANS64.TRYWAIT P3, [R7+URZ+0x28c50], R8 ;  /* 0x028c5008070075a7 */ /* 0x000f24000806017f */
[----:B----4-:R-:W-:Y:S05]  /*4e00*/  @!P3 BRA `(.L_x_7681) ;  /* 0x000000e400d8b947 */ /* 0x010fea0003800000 */
.L_x_7680:
[----:B------:R-:W-:Y:S01]  /*4e10*/  ULEA UR11, UR37, UR49, 0xc ;  /* 0x00000031250b7291 */ /* 0x000fe2000f8e603f */
[----:B------:R-:W-:Y:S01]  /*4e20*/  WARPGROUP.ARRIVE ;  /* 0x00000000000079c5 */ /* 0x000fe20000000000 */
[----:B------:R-:W-:Y:S01]  /*4e30*/  UMOV UR7, 0x40000040 ;  /* 0x4000004000077882 */ /* 0x000fe20000000000 */
[----:B------:R-:W-:Y:S01]  /*4e40*/  @UP0 ULDC UR14, c[0x0][0x450] ;  /* 0x00011400000e0ab9 */ /* 0x000fe20000000800 */
[----:B------:R-:W-:Y:S01]  /*4e50*/  UIADD3 UR21, UR52, -0x2, URZ ;  /* 0xfffffffe34157890 */ /* 0x000fe2000fffe03f */
        /* <DEDUP_REMOVED lines=48> */
[----:B------:R-:W-:-:S06]  /*5160*/  ULDC UR22, c[0x0][0x988] ;  /* 0x0002620000167ab9 */ /* 0x000fcc0000000800 */
.L_x_7691:
[----:B------:R-:W-:-:S04]  /*5170*/  UIADD3 UR37, UR23, 0x1, URZ ;  /* 0x0000000117257890 */ /* 0x000fc8000fffe03f */
[----:B------:R-:W-:-:S04]  /*5180*/  UISETP.NE.AND UP1, UPT, UR37, 0x2, UPT ;  /* 0x000000022500788c */ /* 0x000fc8000bf25270 */
[----:B------:R-:W-:Y:S02]  /*5190*/  USEL UR6, URZ, 0x1, UP1 ;  /* 0x000000013f067887 */ /* 0x000fe40008800000 */
[----:B------:R-:W-:Y:S02]  /*51a0*/  USEL UR37, UR37, URZ, UP1 ;  /* 0x0000003f25257287 */ /* 0x000fe40008800000 */
[----:B------:R-:W-:Y:S01]  /*51b0*/  ULOP3.LUT UR38, UR38, UR6, URZ, 0x3c, !UPT ;  /* 0x0000000626267292 */ /* 0x000fe2000f8e3c3f */
[----:B--23--:R-:W-:Y:S11]  /*51c0*/  @!P0 BRA `(.L_x_7683) ;  /* 0x0000000000048947 */ /* 0x00cff60003800000 */
[----:B------:R-:W-:Y:S01]  /*51d0*/  BPT.TRAP 0x1 ;  /* 0x000000040000795c */ /* 0x000fe20000300000 */
.L_x_7683:
[----:B------:R-:W-:Y:S01]  /*51e0*/  ULEA UR24, UR37, UR46, 0x3 ;  /* 0x0000002e25187291 */ /* 0x000fe2000f8e183f */
[----:B-1----:R-:W-:-:S05]  /*51f0*/  IMAD.U32 R7, RZ, RZ, UR38 ;  /* 0x00000026ff077e24 */ /* 0x002fca000f8e00ff */
[----:B------:R-:W-:-:S04]  /*5200*/  SHF.L.U32 R7, R7, 0x1f, RZ ;  /* 0x0000001f07077819 */ /* 0x000fc800000006ff */
[----:B------:R1:W2:Y:S01]  /*5210*/  SYNCS.PHASECHK.TRANS64.TRYWAIT P3, [UR24+0x28c30], R7 ;  /* 0x028c3007ff0075a7 */ /* 0x0002a20008060158 */
[----:B------:R-:W-:Y:S05]  /*5220*/  @!P0 BRA `(.L_x_7684) ;  /* 0x0000000000048947 */ /* 0x000fea0003800000 */
[----:B------:R-:W-:Y:S01]  /*5230*/  BPT.TRAP 0x1 ;  /* 0x000000040000795c */ /* 0x000fe20000300000 */
.L_x_7684:
[----:B--2---:R-:W-:Y:S05]  /*5240*/  @P3 BRA `(.L_x_7685) ;  /* 0x0000000000083947 */ /* 0x004fea0003800000 */
[----:B------:R-:W2:Y:S02]  /*5250*/  SYNCS.PHASECHK.TRANS64.TRYWAIT P3, [UR24+0x28c30], R7 ;  /* 0x028c3007ff0075a7 */ /* 0x000ea40008060158 */
[----:B--2---:R-:W-:Y:S05]  /*5260*/  @!P3 BRA `(.L_x_7686) ;  /* 0x000000e000d4b947 */ /* 0x004fea0003800000 */
.L_x_7685:
[----:B------:R-:W-:Y:S01]  /*5270*/  R2UR UR18, R0 ;  /* 0x00000000001272ca */ /* 0x000fe200000e0000 */
[----:B0-----:R-:W-:Y:S01]  /*5280*/  WARPGROUP.ARRIVE ;  /* 0x00000000000079c5 */ /* 0x001fe20000000000 */
[----:B------:R-:W-:Y:S01]  /*5290*/  UMOV UR19, 0x40000040 ;  /* 0x4000004000137882 */ /* 0x000fe20000000000 */
[----:B------:R-:W-:Y:S01]  /*52a0*/  UMOV UR7, 0x40000040 ;  /* 0x4000004000077882 */ /* 0x000fe20000000000 */
[----:B------:R-:W-:Y:S01]  /*52b0*/  UMOV UR11, 0x40000040 ;  /* 0x40000040000b7882 */ /* 0x000fe20000000000 */
[----:B------:R-:W-:Y:S01]  /*52c0*/  UMOV UR15, 0x40000040 ;  /* 0x40000040000f7882 */ /* 0x000fe20000000000 */
[----:B------:R-:W-:Y:S02]  /*52d0*/  VIADD R5, R185, UR42 ;  /* 0x0000002ab9057c36 */ /* 0x000fe40008000000 */
[----:B------:R-:W-:-:S05]  /*52e0*/  IMAD.U32 R13, RZ, RZ, UR50 ;  /* 0x00000032ff0d7e24 */ /* 0x000fca000f8e00ff */
        /* <DEDUP_REMOVED lines=14> */
[----:B------:R-:W0:Y:S04]  /*53d0*/  SHFL.IDX PT, R11, R5, RZ, 0x1c1f ;  /* 0x001c1fff050b7589 */ /* 0x000e2800000e0000 */
[----:B------:R-:W-:Y:S01]  /*53e0*/  IADD3 R6, R13, UR6, -R2 ;  /* 0x000000060d067c10 */ /* 0x000fe2000fffe802 */
[----:B------:R-:W2:Y:S04]  /*53f0*/  SHFL.IDX PT, R5, R5, 0x1, 0x1c1f ;  /* 0x003c1f0005057f89 */ /* 0x000ea800000e0000 */
[----:B------:R-:W-:-:S04]  /*5400*/  VIADD R6, R6, -UR51 ;  /* 0x8000003306067c36 */ /* 0x000fc80008000000 */
[----:B0-----:R-:W-:-:S05]  /*5410*/  IMAD.IADD R11, R6, 0x1, R11 ;  /* 0x00000001060b7824 */ /* 0x001fca00078e020b */
[C---:B------:R-:W-:Y:S01]  /*5420*/  ISETP.GT.AND P3, PT, R11.reuse, RZ, PT ;  /* 0x000000ff0b00720c */ /* 0x040fe20003f64270 */
[----:B--2---:R-:W-:Y:S01]  /*5430*/  IMAD.IADD R6, R6, 0x1, R5 ;  /* 0x0000000106067824 */ /* 0x004fe200078e0205 */
[----:B------:R-:W-:-:S04]  /*5440*/  ISETP.GT.AND P4, PT, R11, 0x1, PT ;  /* 0x000000010b00780c */ /* 0x000fc80003f84270 */
        /* <DEDUP_REMOVED lines=382> */
.L_x_7687:
[----:B------:R2:W3:Y:S01]  /*6c30*/  SYNCS.PHASECHK.TRANS64.TRYWAIT P3, [UR24+0x28c50], R7 ;  /* 0x028c5007ff0075a7 */ /* 0x0004e20008060158 */
[----:B------:R-:W-:Y:S05]  /*6c40*/  @!P0 BRA `(.L_x_7688) ;  /* 0x0000000000048947 */ /* 0x000fea0003800000 */
[----:B------:R-:W-:Y:S01]  /*6c50*/  BPT.TRAP 0x1 ;  /* 0x000000040000795c */ /* 0x000fe20000300000 */
.L_x_7688:
[----:B---3--:R-:W-:Y:S05]  /*6c60*/  @P3 BRA `(.L_x_7689) ;  /* 0x0000000000083947 */ /* 0x008fea0003800000 */
[----:B------:R-:W3:Y:S02]  /*6c70*/  SYNCS.PHASECHK.TRANS64.TRYWAIT P3, [UR24+0x28c50], R7 ;  /* 0x028c5007ff0075a7 */ /* 0x000ee40008060158 */
[----:B---3--:R-:W-:Y:S05]  /*6c80*/  @!P3 BRA `(.L_x_7690) ;  /* 0x000000c80064b947 */ /* 0x008fea0003800000 */
.L_x_7689:
        /* <DEDUP_REMOVED lines=42> */
.L_x_7682:
[----:B------:R-:W-:-:S13]  /*6f30*/  ISETP.LE.AND P2, PT, RZ, UR21, PT ;  /* 0x00000015ff007c0c */ /* 0x000fda000bf43270 */
[----:B------:R-:W-:Y:S05]  /*6f40*/  @!P2 BRA `(.L_x_7692) ;  /* 0x00000018002ca947 */ /* 0x000fea0003800000 */
[----:B------:R-:W-:Y:S01]  /*6f50*/  IMAD.MOV.U32 R9, RZ, RZ, R6 ;  /* 0x000000ffff097224 */ /* 0x000fe200078e0006 */
[----:B------:R-:W-:Y:S01]  /*6f60*/  UMOV UR22, UR37 ;  /* 0x0000002500167c82 */ /* 0x000fe20008000000 */
[----:B------:R-:W-:Y:S01]  /*6f70*/  IMAD.MOV.U32 R8, RZ, RZ, R5 ;  /* 0x000000ffff087224 */ /* 0x000fe200078e0005 */
[----:B------:R-:W-:-:S06]  /*6f80*/  ULDC UR20, c[0x0][0x988] ;  /* 0x0002620000147ab9 */ /* 0x000fcc0000000800 */
.L_x_7701:
[----:B------:R-:W-:-:S04]  /*6f90*/  UIADD3 UR37, UR22, 0x1, URZ ;  /* 0x0000000116257890 */ /* 0x000fc8000fffe03f */
[----:B------:R-:W-:-:S04]  /*6fa0*/  UISETP.NE.AND UP0, UPT, UR37, 0x2, UPT ;  /* 0x000000022500788c */ /* 0x000fc8000bf05270 */
[----:B------:R-:W-:Y:S02]  /*6fb0*/  USEL UR6, URZ, 0x1, UP0 ;  /* 0x000000013f067887 */ /* 0x000fe40008000000 */
[----:B------:R-:W-:Y:S02]  /*6fc0*/  USEL UR37, UR37, URZ, UP0 ;  /* 0x0000003f25257287 */ /* 0x000fe40008000000 */
[----:B------:R-:W-:Y:S01]  /*6fd0*/  ULOP3.LUT UR38, UR38, UR6, URZ, 0x3c, !UPT ;  /* 0x0000000626267292 */ /* 0x000fe2000f8e3c3f */
[----:B----4-:R-:W-:Y:S11]  /*6fe0*/  @!P0 BRA `(.L_x_7693) ;  /* 0x0000000000048947 */ /* 0x010ff60003800000 */
[----:B------:R-:W-:Y:S01]  /*6ff0*/  BPT.TRAP 0x1 ;  /* 0x000000040000795c */ /* 0x000fe20000300000 */
.L_x_7693:
[----:B------:R-:W-:Y:S01]  /*7000*/  ULEA UR23, UR37, UR46, 0x3 ;  /* 0x0000002e25177291 */ /* 0x000fe2000f8e183f */
[----:B-12---:R-:W-:-:S05]  /*7010*/  IMAD.U32 R7, RZ, RZ, UR38 ;  /* 0x00000026ff077e24 */ /* 0x006fca000f8e00ff */
[----:B------:R-:W-:-:S04]  /*7020*/  SHF.L.U32 R7, R7, 0x1f, RZ ;  /* 0x0000001f07077819 */ /* 0x000fc800000006ff */
[----:B------:R1:W2:Y:S01]  /*7030*/  SYNCS.PHASECHK.TRANS64.TRYWAIT P2, [UR23+0x28c30], R7 ;  /* 0x028c3007ff0075a7 */ /* 0x0002a20008040157 */
[----:B------:R-:W-:Y:S05]  /*7040*/  @!P0 BRA `(.L_x_7694) ;  /* 0x0000000000048947 */ /* 0x000fea0003800000 */
[----:B------:R-:W-:Y:S01]  /*7050*/  BPT.TRAP 0x1 ;  /* 0x000000040000795c */ /* 0x000fe20000300000 */
.L_x_7694:
[----:B--2---:R-:W-:Y:S05]  /*7060*/  @P2 BRA `(.L_x_7695) ;  /* 0x0000000000082947 */ /* 0x004fea0003800000 */
[----:B------:R-:W2:Y:S02]  /*7070*/  SYNCS.PHASECHK.TRANS64.TRYWAIT P2, [UR23+0x28c30], R7 ;  /* 0x028c3007ff0075a7 */ /* 0x000ea40008040157 */
[----:B--2---:R-:W-:Y:S05]  /*7080*/  @!P2 BRA `(.L_x_7696) ;  /* 0x000000c40078a947 */ /* 0x004fea0003800000 */
.L_x_7695:
        /* <DEDUP_REMOVED lines=328> */
.L_x_7697:
[----:B------:R2:W3:Y:S01]  /*8510*/  SYNCS.PHASECHK.TRANS64.TRYWAIT P2, [UR23+0x28c50], R7 ;  /* 0x028c5007ff0075a7 */ /* 0x0004e20008040157 */
[----:B------:R-:W-:Y:S05]  /*8520*/  @!P0 BRA `(.L_x_7698) ;  /* 0x0000000000048947 */ /* 0x000fea0003800000 */
[----:B------:R-:W-:Y:S01]  /*8530*/  BPT.TRAP 0x1 ;  /* 0x000000040000795c */ /* 0x000fe20000300000 */
.L_x_7698:
[----:B---3--:R-:W-:Y:S05]  /*8540*/  @P2 BRA `(.L_x_7699) ;  /* 0x0000000000082947 */ /* 0x008fea0003800000 */
[----:B------:R-:W3:Y:S02]  /*8550*/  SYNCS.PHASECHK.TRANS64.TRYWAIT P2, [UR23+0x28c50], R7 ;  /* 0x028c5007ff0075a7 */ /* 0x000ee40008040157 */
[----:B---3--:R-:W-:Y:S05]  /*8560*/  @!P2 BRA `(.L_x_7700) ;  /* 0x000000b00058a947 */ /* 0x008fea0003800000 */
.L_x_7699:
        /* <DEDUP_REMOVED lines=41> */
.L_x_7692:
        /* <DEDUP_REMOVED lines=20> */
[----:B------:R-:W-:Y:S02]  /*8940*/  FSETP.NE.FTZ.AND P1, PT, R13, RZ, PT ;  /* 0x000000ff0d00720b */ /* 0x000fe40003f35000 */
[----:B------:R-:W-:Y:S01]  /*8950*/  ISETP.NE.AND P0, PT, R2, R7, PT ;  /* 0x000000070200720c */ /* 0x000fe20003f05270 */
[----:B------:R-:W-:Y:S01]  /*8960*/  IMAD.MOV.U32 R7, RZ, RZ, RZ ;  /* 0x000000ffff077224 */ /* 0x000fe200078e00ff */
[----:B------:R-:W-:-:S09]  /*8970*/  FSETP.NE.FTZ.AND P2, PT, R11, RZ, PT ;  /* 0x000000ff0b00720b */ /* 0x000fd20003f55000 */
[----:B------:R-:W0:Y:S01]  /*8980*/  @P1 MUFU.RCP R7, R13 ;  /* 0x0000000d00071308 */ /* 0x000e220000001000 */
[----:B------:R-:W-:Y:S01]  /*8990*/  @P1 FMUL.FTZ R20, R20, 0.69314718246459960938 ;  /* 0x3f31721814141820 */ /* 0x000fe20000410000 */
[----:B------:R-:W-:Y:S02]  /*89a0*/  @!P0 IMAD R0, R3, 0x40, R16 ;  /* 0x0000004003008824 */ /* 0x000fe400078e0210 */
[----:B------:R-:W-:-:S03]  /*89b0*/  IMAD.MOV.U32 R3, RZ, RZ, -0x800000 ;  /* 0xff800000ff037424 */ /* 0x000fc600078e00ff */
        /* <DEDUP_REMOVED lines=70> */
[----:B-1----:R-:W-:Y:S01]  /*8e20*/  @P1 FMUL.FTZ R13, R13, 0.69314718246459960938 ;  /* 0x3f3172180d0d1820 */ /* 0x002fe20000410000 */
[-C--:B------:R-:W-:Y:S01]  /*8e30*/  FMUL.FTZ R26, R26, R4.reuse ;  /* 0x000000041a1a7220 */ /* 0x080fe20000410000 */
[----:B------:R1:W-:Y:S01]  /*8e40*/  @!P0 STS [R9+0x28820], R4 ;  /* 0x0288200409008388 */ /* 0x0003e20000000800 */
[----:B------:R-:W-:Y:S01]  /*8e50*/  @P2 FMUL.FTZ R24, R24, 0.69314718246459960938 ;  /* 0x3f31721818182820 */ /* 0x000fe20000410000 */
[----:B------:R-:W-:Y:S01]  /*8e60*/  PLOP3.LUT P0, PT, PT, PT, PT, 0x8, 0x0 ;  /* 0x000000000000781c */ /* 0x000fe20003f0e170 */
[-C--:B------:R-:W-:Y:S01]  /*8e70*/  FMUL.FTZ R27, R27, R4.reuse ;  /* 0x000000041b1b7220 */ /* 0x080fe20000410000 */
[-C--:B------:R-:W-:Y:S01]  /*8e80*/  FMUL.FTZ R30, R30, R4.reuse ;  /* 0x000000041e1e7220 */ /* 0x080fe20000410000 */
[-C--:B------:R-:W-:Y:S01]  /*8e90*/  FMUL.FTZ R31, R31, R4.reuse ;  /* 0x000000041f1f7220 */ /* 0x080fe20000410000 */
[----:B0-----:R0:W2:Y:S01]  /*8ea0*/  @P2 MUFU.LG2 R7, R11 ;  /* 0x0000000b00072308 */ /* 0x0010a20000000c00 */
        /* <DEDUP_REMOVED lines=64> */
.L_x_7663:
        /* <DEDUP_REMOVED lines=27> */
[----:B---34-:R-:W-:Y:S01]  /*9460*/  IMAD.U32 R170, RZ, RZ, UR8 ;  /* 0x00000008ffaa7e24 */ /* 0x018fe2000f8e00ff */
        /* <DEDUP_REMOVED lines=82> */
[----:B------:R-:W-:Y:S02]  /*9990*/  LOP3.LUT R110, R209, 0x380, RZ, 0xc0, !PT ;  /* 0x00000380d16e7812 */ /* 0x000fe400078ec0ff */
[----:B------:R-:W-:Y:S02]  /*99a0*/  LOP3.LUT R32, R32, R179, RZ, 0x3c, !PT ;  /* 0x000000b320207212 */ /* 0x000fe400078e3cff */
[----:B------:R-:W-:-:S02]  /*99b0*/  SHF.R.U64 R98, R98, 0x3, RZ ;  /* 0x0000000362627819 */ /* 0x000fc400000012ff */
[----:B------:R-:W-:Y:S02]  /*99c0*/  LOP3.LUT R118, R27, R118, RZ, 0x3c, !PT ;  /* 0x000000761b767212 */ /* 0x000fe400078e3cff */
[----:B------:R-:W-:Y:S02]  /*99d0*/  MOV R27, R20 ;  /* 0x00000014001b7202 */ /* 0x000fe40000000f00 */
[----:B0-----:R-:W-:Y:S02]  /*99e0*/  F2FP.F16.F32.PACK_AB R4, R156, R165 ;  /* 0x000000a59c04723e */ /* 0x001fe400000000ff */
[----:B------:R-:W-:Y:S02]  /*99f0*/  F2FP.F16.F32.PACK_AB R5, R35, R34 ;  /* 0x000000222305723e */ /* 0x000fe400000000ff */
[----:B------:R-:W-:Y:S02]  /*9a00*/  F2FP.F16.F32.PACK_AB R6, R8, R162 ;  /* 0x000000a20806723e */ /* 0x000fe400000000ff */
[----:B------:R-:W-:-:S02]  /*9a10*/  F2FP.F16.F32.PACK_AB R7, R39, R38 ;  /* 0x000000262707723e */ /* 0x000fc400000000ff */
[----:B------:R-:W-:Y:S02]  /*9a20*/  SHF.R.U64 R114, R114, 0x3, RZ ;  /* 0x0000000372727819 */ /* 0x000fe400000012ff */
[----:B------:R-:W-:Y:S01]  /*9a30*/  MOV R26, R24 ;  /* 0x00000018001a7202 */ /* 0x000fe20000000f00 */
[----:B------:R0:W-:Y:S01]  /*9a40*/  STSM.16.M88.4 [R27], R4 ;  /* 0x000000041b007844 */ /* 0x0001e20000000200 */
[----:B------:R-:W-:Y:S02]  /*9a50*/  F2FP.F16.F32.PACK_AB R8, R41, R154 ;  /* 0x0000009a2908723e */ /* 0x000fe400000000ff */
[----:B------:R-:W-:Y:S02]  /*9a60*/  LOP3.LUT R94, R94, R183, RZ, 0x3c, !PT ;  /* 0x000000b75e5e7212 */ /* 0x000fe400078e3cff */
[----:B------:R-:W-:Y:S01]  /*9a70*/  SHF.R.U64 R110, R110, 0x3, RZ ;  /* 0x000000036e6e7819 */ /* 0x000fe200000012ff */
[----:B------:R-:W-:Y:S01]  /*9a80*/  STSM.16.M88.4 [R26], R8 ;  /* 0x000000081a007844 */ /* 0x000fe20000000200 */
[----:B------:R-:W-:-:S02]  /*9a90*/  LOP3.LUT R169, R172, 0x380, RZ, 0xc0, !PT ;  /* 0x00000380aca97812 */ /* 0x000fc400078ec0ff */
[----:B------:R-:W-:Y:S02]  /*9aa0*/  MOV R28, R28 ;  /* 0x0000001c001c7202 */ /* 0x000fe40000000f00 */
[----:B------:R-:W-:Y:S02]  /*9ab0*/  LOP3.LUT R98, R98, R205, RZ, 0x3c, !PT ;  /* 0x000000cd62627212 */ /* 0x000fe400078e3cff */
[----:B------:R-:W-:Y:S01]  /*9ac0*/  MOV R32, R32 ;  /* 0x0000002000207202 */ /* 0x000fe20000000f00 */
[----:B------:R-:W-:Y:S01]  /*9ad0*/  STSM.16.M88.4 [R28], R48 ;  /* 0x000000301c007844 */ /* 0x000fe20000000200 */
[----:B------:R-:W-:Y:S01]  /*9ae0*/  MOV R36, R36 ;  /* 0x0000002400247202 */ /* 0x000fe20000000f00 */
[----:B0-----:R-:W-:Y:S01]  /*9af0*/  IMAD.U32 R4, RZ, RZ, UR8 ;  /* 0x00000008ff047e24 */ /* 0x001fe2000f8e00ff */
[----:B------:R-:W-:Y:S01]  /*9b00*/  F2FP.F16.F32.PACK_AB R80, R81, R80 ;  /* 0x000000505150723e */ /* 0x000fe200000000ff */
[----:B------:R-:W-:Y:S01]  /*9b10*/  STSM.16.M88.4 [R32], R56 ;  /* 0x0000003820007844 */ /* 0x000fe20000000200 */
[----:B------:R-:W-:Y:S01]  /*9b20*/  LOP3.LUT R114, R114, R211, RZ, 0x3c, !PT ;  /* 0x000000d372727212 */ /* 0x000fe200078e3cff */
[----:B------:R-:W-:Y:S01]  /*9b30*/  IMAD.U32 R5, RZ, RZ, UR9 ;  /* 0x00000009ff057e24 */ /* 0x000fe2000f8e00ff */
[----:B------:R-:W-:Y:S01]  /*9b40*/  MOV R25, R90 ;  /* 0x0000005a00197202 */ /* 0x000fe20000000f00 */
[----:B------:R-:W-:Y:S01]  /*9b50*/  STSM.16.M88.4 [R36], R64 ;  /* 0x0000004024007844 */ /* 0x000fe20000000200 */
[----:B------:R-:W-:Y:S01]  /*9b60*/  F2FP.F16.F32.PACK_AB R74, R77, R76 ;  /* 0x0000004c4d4a723e */ /* 0x000fe200000000ff */
[----:B------:R-:W-:Y:S01]  /*9b70*/  ULDC.64 UR8, c[0x0][0xc08] ;  /* 0x0003020000087ab9 */ /* 0x000fe20000000a00 */
[----:B------:R-:W-:-:S02]  /*9b80*/  F2FP.F16.F32.PACK_AB R75, R79, R78 ;  /* 0x0000004e4f4b723e */ /* 0x000fc400000000ff */
[----:B------:R-:W-:Y:S02]  /*9b90*/  F2FP.F16.F32.PACK_AB R81, R83, R82 ;  /* 0x000000525351723e */ /* 0x000fe400000000ff */
[----:B------:R-:W-:Y:S01]  /*9ba0*/  LOP3.LUT R110, R110, R209, RZ, 0x3c, !PT ;  /* 0x000000d16e6e7212 */ /* 0x000fe200078e3cff */
[----:B------:R-:W-:Y:S01]  /*9bb0*/  STSM.16.M88.4 [R25], R72 ;  /* 0x0000004819007844 */ /* 0x000fe20000000200 */
[----:B------:R-:W-:Y:S02]  /*9bc0*/  SHF.R.U64 R169, R169, 0x3, RZ ;  /* 0x00000003a9a97819 */ /* 0x000fe400000012ff */
[----:B------:R-:W-:Y:S02]  /*9bd0*/  MOV R94, R94 ;  /* 0x0000005e005e7202 */ /* 0x000fe40000000f00 */
        /* <DEDUP_REMOVED lines=9> */
[----:B------:R-:W-:Y:S01]  /*9c70*/  MOV R102, R102 ;  /* 0x0000006600667202 */ /* 0x000fe20000000f00 */
[----:B------:R-:W-:Y:S01]  /*9c80*/  STSM.16.M88.4 [R24], R88 ;  /* 0x0000005818007844 */ /* 0x000fe20000000200 */
[----:B------:R-:W-:Y:S02]  /*9c90*/  MOV R21, R106 ;  /* 0x0000006a00157202 */ /* 0x000fe40000000f00 */
[----:B------:R-:W-:Y:S02]  /*9ca0*/  F2FP.F16.F32.PACK_AB R97, R153, R152 ;  /* 0x000000989961723e */ /* 0x000fe400000000ff */
[----:B------:R-:W-:Y:S02]  /*9cb0*/  F2FP.F16.F32.PACK_AB R98, R101, R100 ;  /* 0x000000646562723e */ /* 0x000fe400000000ff */
[----:B------:R-:W-:Y:S02]  /*9cc0*/  F2FP.F16.F32.PACK_AB R99, R157, R155 ;  /* 0x0000009b9d63723e */ /* 0x000fe400000000ff */
[----:B------:R-:W-:-:S02]  /*9cd0*/  F2FP.F16.F32.PACK_AB R104, R105, R104 ;  /* 0x000000686968723e */ /* 0x000fc400000000ff */
[----:B------:R-:W-:Y:S01]  /*9ce0*/  LOP3.LUT R12, R12, R173, RZ, 0x3c, !PT ;  /* 0x000000ad0c0c7212 */ /* 0x000fe200078e3cff */
[----:B------:R-:W-:Y:S01]  /*9cf0*/  STSM.16.M88.4 [R102], R96 ;  /* 0x0000006066007844 */ /* 0x000fe20000000200 */
[----:B------:R-:W-:Y:S02]  /*9d00*/  MOV R20, R114 ;  /* 0x0000007200147202 */ /* 0x000fe40000000f00 */
[----:B------:R-:W-:Y:S02]  /*9d10*/  F2FP.F16.F32.PACK_AB R105, R159, R158 ;  /* 0x0000009e9f69723e */ /* 0x000fe400000000ff */
[----:B------:R-:W-:Y:S02]  /*9d20*/  F2FP.F16.F32.PACK_AB R106, R109, R108 ;  /* 0x0000006c6d6a723e */ /* 0x000fe400000000ff */
[----:B------:R-:W-:Y:S02]  /*9d30*/  F2FP.F16.F32.PACK_AB R107, R161, R160 ;  /* 0x000000a0a16b723e */ /* 0x000fe400000000ff */
[----:B------:R-:W-:-:S02]  /*9d40*/  F2FP.F16.F32.PACK_AB R112, R113, R112 ;  /* 0x000000707170723e */ /* 0x000fc400000000ff */
[----:B------:R-:W-:Y:S01]  /*9d50*/  F2FP.F16.F32.PACK_AB R120, R121, R120 ;  /* 0x000000787978723e */ /* 0x000fe200000000ff */
[----:B------:R-:W-:Y:S01]  /*9d60*/  STSM.16.M88.4 [R21], R104 ;  /* 0x0000006815007844 */ /* 0x000fe20000000200 */
[----:B------:R-:W-:Y:S02]  /*9d70*/  LOP3.LUT R14, R169, R172, RZ, 0x3c, !PT ;  /* 0x000000aca90e7212 */ /* 0x000fe400078e3cff */
        /* <DEDUP_REMOVED lines=32> */
[----:B------:R-:W-:-:S04]  /*9f80*/  @UP1 ULEA UR8, UP2, UR45, UR8, 0x2 ;  /* 0x000000082d081291 */ /* 0x000fc8000f84103f */
[----:B------:R-:W-:Y:S01]  /*9f90*/  @UP1 ULEA.HI.X UR9, UR45, UR9, UR44, 0x2, UP2 ;  /* 0x000000092d091291 */ /* 0x000fe200090f142c */
[----:B------:R-:W-:Y:S01]  /*9fa0*/  ULDC UR4, c[0x0][0xa88] ;  /* 0x0002a20000047ab9 */ /* 0x000fe20000000800 */
[----:B0-----:R-:W-:Y:S02]  /*9fb0*/  IMAD.U32 R14, RZ, RZ, UR8 ;  /* 0x00000008ff0e7e24 */ /* 0x001fe4000f8e00ff */
[----:B------:R-:W-:Y:S01]  /*9fc0*/  IMAD.U32 R76, RZ, RZ, UR4 ;  /* 0x00000004ff4c7e24 */ /* 0x000fe2000f8e00ff */
[----:B------:R-:W2:Y:S01]  /*9fd0*/  @P0 LDG.E R6, desc[UR40][R4.64] ;  /* 0x0000002804060981 */ /* 0x000ea2000c1e1900 */
[----:B------:R-:W-:Y:S02]  /*9fe0*/  IMAD.U32 R15, RZ, RZ, UR9 ;  /* 0x00000009ff0f7e24 */ /* 0x000fe4000f8e00ff */
        /* <DEDUP_REMOVED lines=35> */
.L_x_7704:
        /* <DEDUP_REMOVED lines=69> */
[----:B------:R-:W-:Y:S01]  /*a670*/  IMAD.MOV R21, RZ, RZ, -R18 ;  /* 0x000000ffff157224 */ /* 0x000fe200078e0a12 */
[----:B------:R-:W-:Y:S01]  /*a680*/  UIMAD.WIDE.U32 UR8, UR43, UR12, UR8 ;  /* 0x0000000c2b0872a5 */ /* 0x000fe2000f8e0008 */
[----:B------:R-:W-:Y:S01]  /*a690*/  VIADD R20, R16, UR42 ;  /* 0x0000002a10147c36 */ /* 0x000fe20008000000 */
[----:B------:R-:W-:-:S03]  /*a6a0*/  UIMAD UR10, UR43, UR13, UR10 ;  /* 0x0000000d2b0a72a4 */ /* 0x000fc6000f8e020a */
[----:B------:R-:W-:Y:S01]  /*a6b0*/  ULDC.64 UR12, c[0x0][0xb98] ;  /* 0x0002e600000c7ab9 */ /* 0x000fe20000000a00 */
[----:B------:R-:W-:Y:S02]  /*a6c0*/  UIADD3 UR9, UR9, UR10, URZ ;  /* 0x0000000a09097290 */ /* 0x000fe4000fffe03f */
[----:B------:R-:W-:Y:S02]  /*a6d0*/  UIMAD UR11, UR44, UR12, URZ ;  /* 0x0000000c2c0b72a4 */ /* 0x000fe4000f8e023f */
[----:B------:R-:W-:Y:S02]  /*a6e0*/  UIMAD.WIDE.U32 UR8, UR45, UR12, UR8 ;  /* 0x0000000c2d0872a5 */ /* 0x000fe4000f8e0008 */
[----:B------:R-:W-:Y:S01]  /*a6f0*/  UIMAD UR11, UR45, UR13, UR11 ;  /* 0x0000000d2d0b72a4 */ /* 0x000fe2000f8e020b */
        /* <DEDUP_REMOVED lines=31> */
.L_x_7705:
        /* <DEDUP_REMOVED lines=17> */
[----:B------:R-:W-:-:S03]  /*aa00*/  SEL R3, RZ, 0xffffffff, P0 ;  /* 0xffffffffff037807 */ /* 0x000fc60000000000 */
[----:B------:R-:W5:Y:S04]  /*aa10*/  LD.E.128 R36, desc[UR40][R36.64] ;  /* 0x0000002824247980 */ /* 0x000f68000c101d00 */
[----:B------:R-:W5:Y:S02]  /*aa20*/  LD.E.128 R40, desc[UR40][R40.64] ;  /* 0x0000002828287980 */ /* 0x000f64000c101d00 */
[----:B------:R-:W1:Y:S01]  /*aa30*/  @P2 LDC R21, c[0x0][0xbec] ;  /* 0x0002fb00ff152b82 */ /* 0x000e620000000800 */
[----:B------:R-:W-:Y:S01]  /*aa40*/  IMAD.SHL.U32 R3, R3, 0x4, RZ ;  /* 0x0000000403037824 */ /* 0x000fe200078e00ff */
[----:B------:R-:W-:Y:S01]  /*aa50*/  UIMAD UR10, UR14, UR12, URZ ;  /* 0x0000000c0e0a72a4 */ /* 0x000fe2000f8e023f */
[----:B------:R-:W-:Y:S01]  /*aa60*/  ISETP.GE.AND P0, PT, R188, UR16, PT ;  /* 0x00000010bc007c0c */ /* 0x000fe2000bf06270 */
[----:B------:R-:W5:Y:S04]  /*aa70*/  LD.E.128 R48, desc[UR40][R48.64] ;  /* 0x0000002830307980 */ /* 0x000f68000c101d00 */
[----:B------:R-:W2:Y:S01]  /*aa80*/  @P2 LDC R77, c[0x0][0xbf0] ;  /* 0x0002fc00ff4d2b82 */ /* 0x000ea20000000800 */
[----:B------:R-:W-:Y:S01]  /*aa90*/  LOP3.LUT R3, R3, 0x4, R0, 0xe2, !PT ;  /* 0x0000000403037812 */ /* 0x000fe200078ee200 */
[----:B------:R-:W-:Y:S01]  /*aaa0*/  UIMAD.WIDE.U32 UR8, UR4, UR12, URZ ;  /* 0x0000000c040872a5 */ /* 0x000fe2000f8e003f */
[----:B------:R-:W-:Y:S01]  /*aab0*/  SEL R20, RZ, 0xffffffff, P0 ;  /* 0xffffffffff147807 */ /* 0x000fe20000000000 */
[----:B------:R-:W-:Y:S01]  /*aac0*/  UIMAD UR10, UR4, UR13, UR10 ;  /* 0x0000000d040a72a4 */ /* 0x000fe2000f8e020a */
[----:B------:R-:W-:Y:S01]  /*aad0*/  IMAD R0, R191, 0x20, R192 ;  /* 0x00000020bf007824 */ /* 0x000fe200078e02c0 */
[----:B------:R-:W-:Y:S01]  /*aae0*/  ISETP.GE.AND P0, PT, R187, UR16, PT ;  /* 0x00000010bb007c0c */ /* 0x000fe2000bf06270 */
[----:B------:R-:W-:Y:S01]  /*aaf0*/  ULDC.64 UR12, c[0x0][0xae8] ;  /* 0x0002ba00000c7ab9 */ /* 0x000fe20000000a00 */
[----:B------:R-:W-:Y:S01]  /*ab00*/  UIADD3 UR9, UR9, UR10, URZ ;  /* 0x0000000a09097290 */ /* 0x000fe2000fffe03f */
[----:B------:R-:W-:Y:S01]  /*ab10*/  VIADD R82, R0, UR42 ;  /* 0x0000002a00527c36 */ /* 0x000fe20008000000 */
[----:B------:R-:W-:Y:S01]  /*ab20*/  UIMAD UR4, UR15, UR12, URZ ;  /* 0x0000000c0f0472a4 */ /* 0x000fe2000f8e023f */
[----:B------:R-:W-:Y:S01]  /*ab30*/  SEL R0, RZ, 0xffffffff, P0 ;  /* 0xffffffffff007807 */ /* 0x000fe20000000000 */
[----:B------:R-:W-:Y:S01]  /*ab40*/  UIMAD.WIDE.U32 UR8, UR43, UR12, UR8 ;  /* 0x0000000c2b0872a5 */ /* 0x000fe2000f8e0008 */
        /* <DEDUP_REMOVED lines=26> */
[----:B------:R-:W-:-:S02]  /*acf0*/  IMAD R77, R81, R79, R82 ;  /* 0x0000004f514d7224 */ /* 0x000fc400078e0252 */
[----:B------:R-:W-:Y:S01]  /*ad00*/  IMAD.U32 R21, RZ, RZ, UR4 ;  /* 0x00000004ff157e24 */ /* 0x000fe2000f8e00ff */
[----:B------:R-:W5:Y:S01]  /*ad10*/  LD.E.128 R60, desc[UR40][R60.64] ;  /* 0x000000283c3c7980 */ /* 0x000f62000c101d00 */
[----:B------:R-:W-:Y:S01]  /*ad20*/  IMAD.SHL.U32 R83, R0, 0x20, RZ ;  /* 0x0000002000537824 */ /* 0x000fe200078e00ff */
[----:B------:R-:W-:Y:S02]  /*ad30*/  SHF.R.S32.HI R0, RZ, 0x1f, R77 ;  /* 0x0000001fff007819 */ /* 0x000fe4000001144d */
[----:B------:R-:W5:Y:S01]  /*ad40*/  LD.E.128 R72, desc[UR40][R72.64] ;  /* 0x0000002848487980 */ /* 0x000f62000c101d00 */
[----:B------:R-:W-:-:S03]  /*ad50*/  ISETP.GE.AND P0, PT, R195, UR16, PT ;  /* 0x00000010c3007c0c */ /* 0x000fc6000bf06270 */
[----:B------:R-:W5:Y:S01]  /*ad60*/  LD.E.128 R68, desc[UR40][R68.64] ;  /* 0x0000002844447980 */ /* 0x000f62000c101d00 */
[C---:B------:R-:W-:Y:S01]  /*ad70*/  IMAD R79, R3.reuse, UR9, R80 ;  /* 0x00000009034f7c24 */ /* 0x040fe2000f8e0250 */
[----:B------:R-:W-:Y:S01]  /*ad80*/  UIADD3 UR4, UR46, 0x28c20, URZ ;  /* 0x00028c202e047890 */ /* 0x000fe2000fffe03f */
[----:B------:R-:W-:Y:S01]  /*ad90*/  IMAD.WIDE.U32 R20, R3, UR8, R20 ;  /* 0x0000000803147c25 */ /* 0x000fe2000f8e0014 */
[----:B------:R-:W-:Y:S01]  /*ada0*/  @!PT LDS RZ, [RZ] ;  /* 0x00000000fffff984 */ /* 0x000fe20000000800 */
[----:B------:R-:W-:Y:S01]  /*adb0*/  @!PT LDS RZ, [RZ] ;  /* 0x00000000fffff984 */ /* 0x000fe20000000800 */
[----:B------:R-:W-:Y:S01]  /*adc0*/  @!PT LDS RZ, [RZ] ;  /* 0x00000000fffff984 */ /* 0x000fe20000000800 */
[----:B------:R-:W-:Y:S01]  /*add0*/  @!PT LDS RZ, [RZ] ;  /* 0x00000000fffff984 */ /* 0x000fe20000000800 */
[----:B------:R1:W-:Y:S06]  /*ade0*/  MEMBAR.ALL.CTA ;  /* 0x0000000000007992 */ /* 0x0003ec0000008000 */
[----:B-1----:R-:W1:Y:S01]  /*adf0*/  FENCE.VIEW.ASYNC.S ;  /* 0x00000000000073c6 */ /* 0x002e620000000000 */
[----:B------:R-:W-:Y:S01]  /*ae00*/  ULDC.64 UR8, c[0x0][0xad8] ;  /* 0x0002b60000087ab9 */ /* 0x000fe20000000a00 */
[----:B------:R-:W-:Y:S01]  /*ae10*/  SEL R3, RZ, 0x40, P0 ;  /* 0x00000040ff037807 */ /* 0x000fe20000000000 */
[----:B------:R-:W-:Y:S01]  /*ae20*/  IMAD.IADD R21, R21, 0x1, R79 ;  /* 0x0000000115157824 */ /* 0x000fe200078e024f */
[----:B------:R-:W-:Y:S01]  /*ae30*/  ISETP.GE.AND P0, PT, R194, UR16, PT ;  /* 0x00000010c2007c0c */ /* 0x000fe2000bf06270 */
[----:B------:R-:W-:Y:S01]  /*ae40*/  IMAD R0, R0, UR8, RZ ;  /* 0x0000000800007c24 */ /* 0x000fe2000f8e02ff */
[----:B------:R-:W-:Y:S01]  /*ae50*/  UPRMT UR4, URZ, 0x654, UR4 ;  /* 0x000006543f047896 */ /* 0x000fe20008000004 */
[----:B-----5:R-:W-:Y:S01]  /*ae60*/  IMAD R87, R76, R81, RZ ;  /* 0x000000514c577224 */ /* 0x020fe200078e02ff */
[----:B------:R-:W-:Y:S01]  /*ae70*/  LOP3.LUT R78, R83, 0x20, R78, 0xe2, !PT ;  /* 0x00000020534e7812 */ /* 0x000fe200078ee24e */
[----:B------:R-:W-:Y:S01]  /*ae80*/  VIADD R86, R192, UR42 ;  /* 0x0000002ac0567c36 */ /* 0x000fe20008000000 */
[----:B------:R-:W-:Y:S01]  /*ae90*/  BSSY B1, `(.L_x_7706) ;  /* 0x000002e000017945 */ /* 0x000fe20003800000 */
[C---:B------:R-:W-:Y:S01]  /*aea0*/  IMAD R79, R77.reuse, UR9, R0 ;  /* 0x000000094d4f7c24 */ /* 0x040fe2000f8e0200 */
[----:B------:R-:W-:Y:S01]  /*aeb0*/  SEL R0, RZ, 0x80, P0 ;  /* 0x00000080ff007807 */ /* 0x000fe20000000000 */
[----:B------:R-:W-:Y:S01]  /*aec0*/  IMAD.WIDE.U32 R20, R77, UR8, R20 ;  /* 0x000000084d147c25 */ /* 0x000fe2000f8e0014 */
[----:B------:R-:W-:Y:S01]  /*aed0*/  ISETP.GE.AND P0, PT, R86, R87, PT ;  /* 0x000000575600720c */ /* 0x000fe20003f06270 */
[----:B------:R-:W-:Y:S01]  /*aee0*/  ULDC.64 UR8, c[0x0][0xa80] ;  /* 0x0002a00000087ab9 */ /* 0x000fe20000000a00 */
[----:B------:R-:W-:Y:S01]  /*aef0*/  LOP3.LUT R3, R78, R3, RZ, 0xfc, !PT ;  /* 0x000000034e037212 */ /* 0x000fe200078efcff */
[----:B------:R-:W-:Y:S01]  /*af00*/  IMAD.IADD R21, R21, 0x1, R79 ;  /* 0x0000000115157824 */ /* 0x000fe200078e024f */
[----:B------:R-:W-:-:S02]  /*af10*/  LEA R84, P1, R20, UR8, 0x1 ;  /* 0x0000000814547c11 */ /* 0x000fc4000f8208ff */
[----:B------:R-:W-:Y:S02]  /*af20*/  LOP3.LUT R0, R3, R0, RZ, 0xfc, !PT ;  /* 0x0000000003007212 */ /* 0x000fe400078efcff */
[----:B------:R-:W-:Y:S01]  /*af30*/  LEA.HI.X R85, R20, UR9, R21, 0x1, P1 ;  /* 0x0000000914557c11 */ /* 0x000fe200088f0c15 */
[----:B-1----:R0:W1:Y:S01]  /*af40*/  SHFL.IDX PT, R76, R84, RZ, 0x181f ;  /* 0x00181fff544c7589 */ /* 0x00206200000e0000 */
[----:B------:R-:W-:Y:S03]  /*af50*/  SYNCS.ARRIVE.TRANS64.RED.A1T0 RZ, [UR4], RZ ;  /* 0x000000ffffff79a7 */ /* 0x000fe60008100404 */
        /* <DEDUP_REMOVED lines=33> */
.L_x_7707:
[----:B------:R-:W-:Y:S05]  /*b170*/  BSYNC B1 ;  /* 0x0000000000017941 */ /* 0x000fea0003800000 */
.L_x_7706:
        /* <DEDUP_REMOVED lines=38> */
.L_x_7703:
        /* <DEDUP_REMOVED lines=33> */
.L_x_7709:
[----:B------:R-:W-:Y:S01]  /*b5f0*/  USEL UR45, UR45, URZ, !UP0 ;  /* 0x0000003f2d2d7287 */ /* 0x000fe2000c000000 */
[----:B------:R-:W-:Y:S01]  /*b600*/  BSSY B1, `(.L_x_7710) ;  /* 0x000002c000017945 */ /* 0x000fe20003800000 */
[----:B------:R-:W-:-:S03]  /*b610*/  USEL UR44, UR44, URZ, !UP0 ;  /* 0x0000003f2c2c7287 */ /* 0x000fc6000c000000 */
[----:B------:R-:W-:Y:S09]  /*b620*/  @P0 BRA `(.L_x_7711) ;  /* 0x0000000000a40947 */ /* 0x000ff20003800000 */
        /* <DEDUP_REMOVED lines=41> */
.L_x_7711:
[----:B------:R-:W-:Y:S05]  /*b8c0*/  BSYNC B1 ;  /* 0x0000000000017941 */ /* 0x000fea0003800000 */
.L_x_7710:
        /* <DEDUP_REMOVED lines=23> */
[----:B------:R-:W-:Y:S01]  /*ba40*/  VIADD R8, R3, UR42 ;  /* 0x0000002a03087c36 */ /* 0x000fe20008000000 */
        /* <DEDUP_REMOVED lines=11> */
[----:B------:R-:W-:Y:S01]  /*bb00*/  VIADD R26, R192, UR42 ;  /* 0x0000002ac01a7c36 */ /* 0x000fe20008000000 */
[----:B------:R-:W-:Y:S01]  /*bb10*/  ISETP.GE.AND P2, PT, R194, UR13, PT ;  /* 0x0000000dc2007c0c */ /* 0x000fe2000bf46270 */
[----:B0-----:R-:W-:Y:S01]  /*bb20*/  @P0 IMAD.HI.U32 R6, R8, R5, RZ ;  /* 0x0000000508060227 */ /* 0x001fe200078e00ff */
[----:B------:R-:W-:Y:S01]  /*bb30*/  UIADD3 UR4, UR9, UR4, URZ ;  /* 0x0000000409047290 */ /* 0x000fe2000fffe03f */
[----:B------:R-:W-:Y:S01]  /*bb40*/  LOP3.LUT R10, R10, 0x8, R9, 0xe2, !PT ;  /* 0x000000080a0a7812 */ /* 0x000fe200078ee209 */
[----:B------:R-:W-:Y:S01]  /*bb50*/  BSSY B1, `(.L_x_7712) ;  /* 0x0000046000017945 */ /* 0x000fe20003800000 */
[----:B------:R-:W-:Y:S01]  /*bb60*/  IMAD.U32 R4, RZ, RZ, UR8 ;  /* 0x00000008ff047e24 */ /* 0x000fe2000f8e00ff */
[----:B------:R-:W-:Y:S01]  /*bb70*/  SEL R0, RZ, 0x80, P2 ;  /* 0x00000080ff007807 */ /* 0x000fe20001000000 */
[----:B------:R-:W-:Y:S01]  /*bb80*/  IMAD.U32 R5, RZ, RZ, UR9 ;  /* 0x00000009ff057e24 */ /* 0x000fe2000f8e00ff */
[----:B------:R-:W-:Y:S01]  /*bb90*/  ULDC.64 UR8, c[0x0][0xae0] ;  /* 0x0002b80000087ab9 */ /* 0x000fe20000000a00 */
[----:B-1----:R-:W-:Y:S01]  /*bba0*/  @P0 SHF.R.U32.HI R3, RZ, R7, R6 ;  /* 0x00000007ff030219 */ /* 0x002fe20000011606 */
[----:B------:R-:W-:Y:S01]  /*bbb0*/  IMAD.U32 R5, RZ, RZ, UR4 ;  /* 0x00000004ff057e24 */ /* 0x000fe2000f8e00ff */
[----:B------:R-:W-:-:S02]  /*bbc0*/  ISETP.GE.AND P0, PT, R187, UR13, PT ;  /* 0x0000000dbb007c0c */ /* 0x000fc4000bf06270 */
        /* <DEDUP_REMOVED lines=62> */
.L_x_7713:
[----:B------:R-:W-:Y:S05]  /*bfb0*/  BSYNC B1 ;  /* 0x0000000000017941 */ /* 0x000fea0003800000 */
.L_x_7712:
[----:B------:R-:W-:Y:S01]  /*bfc0*/  VIADD R0, R26, 0x20 ;  /* 0x000000201a007836 */ /* 0x000fe20000000000 */
[----:B--2---:R2:W0:Y:S04]  /*bfd0*/  SHFL.IDX PT, R7, R3, 0x1, 0x181f ;  /* 0x00381f0003077f89 */ /* 0x00442800000e0000 */
        /* <DEDUP_REMOVED lines=9> */
[----:B0-----:R-:W-:Y:S02]  /*c070*/  @!P3 IMAD.WIDE R4, R17, 0x2, R6 ;  /* 0x000000021104b825 */ /* 0x001fe400078e0206 */
        /* <DEDUP_REMOVED lines=13> */
[-C--:B0-----:R-:W-:Y:S02]  /*c150*/  @!P2 LEA R4, P6, R186, R6.reuse, 0x1 ;  /* 0x00000006ba04a211 */ /* 0x081fe400078c08ff */
        /* <DEDUP_REMOVED lines=10> */
.L_x_7708:
[----:B------:R-:W-:Y:S05]  /*c200*/  BSYNC B0 ;  /* 0x0000000000007941 */ /* 0x000fea0003800000 */
.L_x_7702:
[----:B------:R-:W-:Y:S02]  /*c210*/  ULDC UR4, c[0x0][0xc3c] ;  /* 0x00030f0000047ab9 */ /* 0x000fe40000000800 */
[----:B------:R-:W-:-:S06]  /*c220*/  UISETP.GE.AND UP0, UPT, UR7, UR4, UPT ;  /* 0x000000040700728c */ /* 0x000fcc000bf06270 */
[----:B------:R-:W-:-:S13]  /*c230*/  PLOP3.LUT P0, PT, PT, PT, UP0, 0x80, 0x0 ;  /* 0x000000000000781c */ /* 0x000fda0003f0f008 */
[----:B------:R-:W-:Y:S05]  /*c240*/  @!P0 BRA `(.L_x_7714) ;  /* 0xffffff4c00808947 */ /* 0x000fea000383ffff */
[----:B------:R-:W-:Y:S05]  /*c250*/  EXIT ;  /* 0x000000000000794d */ /* 0x000fea0003800000 */
.L_x_7657:
[----:B------:R-:W-:-:S08]  /*c260*/  NOP ;  /* 0x0000000000007918 */ /* 0x000fd00000000000 */
[----:B------:R-:W0:-:S00]  /*c270*/  USETMAXREG.DEALLOC.CTAPOOL 0x18 ;  /* 0x00000018000079c8 */ /* 0x000e0000080e0500 */
        /* <DEDUP_REMOVED lines=14> */
.L_x_7715:
        /* <DEDUP_REMOVED lines=42> */
.L_x_7721:
        /* <DEDUP_REMOVED lines=12> */
.L_x_7720:
[----:B------:R-:W-:Y:S05]  /*c6c0*/  BSYNC B0 ;  /* 0x0000000000007941 */ /* 0x000fea0003800000 */
.L_x_7719:
        /* <DEDUP_REMOVED lines=21> */
.L_x_7717:
        /* <DEDUP_REMOVED lines=20> */
.L_x_7722:
[--C-:B-12---:R-:W-:Y:S02]  /*c960*/  IMAD.MOV R5, RZ, RZ, -R3.reuse ;  /* 0x000000ffff057224 */ /* 0x106fe400078e0a03 */
[----:B---3--:R-:W-:Y:S01]  /*c970*/  IMAD R16, R16, UR5, R6 ;  /* 0x0000000510107c24 */ /* 0x008fe2000f8e0206 */
[----:B------:R-:W-:Y:S01]  /*c980*/  IABS R6, R8 ;  /* 0x0000000800067213 */ /* 0x000fe20000000000 */
        /* <DEDUP_REMOVED lines=22> */
[----:B------:R-:W-:-:S04]  /*caf0*/  VIADDMNMX R9, R10, UR5, R9, PT ;  /* 0x000000050a097c46 */ /* 0x000fc8000b800109 */
[-C--:B------:R-:W-:Y:S02]  /*cb00*/  IABS R7, R9.reuse ;  /* 0x0000000900077213 */ /* 0x080fe40000000000 */
[----:B------:R-:W-:Y:S02]  /*cb10*/  IABS R8, R9 ;  /* 0x0000000900087213 */ /* 0x000fe40000000000 */
[----:B------:R-:W1:Y:S03]  /*cb20*/  I2F.RP R10, R7 ;  /* 0x00000007000a7306 */ /* 0x000e660000209400 */
[----:B------:R-:W-:-:S05]  /*cb30*/  IMAD.MOV R8, RZ, RZ, -R8 ;  /* 0x000000ffff087224 */ /* 0x000fca00078e0a08 */
        /* <DEDUP_REMOVED lines=26> */
.L_x_7718:
[----:B------:R-:W-:Y:S02]  /*cce0*/  IMAD.MOV.U32 R17, RZ, RZ, RZ ;  /* 0x000000ffff117224 */ /* 0x000fe400078e00ff */
[----:B------:R-:W-:Y:S02]  /*ccf0*/  IMAD.U32 R16, RZ, RZ, UR6 ;  /* 0x00000006ff107e24 */ /* 0x000fe4000f8e00ff */
[----:B------:R-:W-:-:S07]  /*cd00*/  IMAD.MOV.U32 R18, RZ, RZ, RZ ;  /* 0x000000ffff127224 */ /* 0x000fce00078e00ff */
.L_x_7723:
[----:B------:R-:W-:-:S13]  /*cd10*/  ISETP.NE.AND P0, PT, R0, RZ, PT ;  /* 0x000000ff0000720c */ /* 0x000fda0003f05270 */
[----:B------:R-:W1:Y:S01]  /*cd20*/  @!P0 S2R R3, SR_CgaCtaId ;  /* 0x0000000000038919 */ /* 0x000e620000008800 */
[----:B------:R-:W-:-:S04]  /*cd30*/  @!P0 MOV R0, 0x400 ;  /* 0x0000040000008802 */ /* 0x000fc80000000f00 */
[----:B-1----:R-:W-:-:S05]  /*cd40*/  @!P0 LEA R0, R3, R0, 0x18 ;  /* 0x0000000003008211 */ /* 0x002fca00078ec0ff */
[----:B------:R2:W-:Y:S01]  /*cd50*/  @!P0 STS.128 [R0+0x28cd0], R16 ;  /* 0x028cd01000008388 */ /* 0x0005e20000000c00 */
[----:B------:R-:W-:Y:S06]  /*cd60*/  BAR.ARV 0x5, 0x180 ;  /* 0x0146000000007b1d */ /* 0x000fec0000002000 */
.L_x_7716:
[----:B0-2---:R-:W-:Y:S01]  /*cd70*/  IMAD.MOV.U32 R0, RZ, RZ, 0x1 ;  /* 0x00000001ff007424 */ /* 0x005fe200078e00ff */
        /* <DEDUP_REMOVED lines=30> */
.L_x_7842:
        /* <DEDUP_REMOVED lines=56> */
.L_x_7725:
        /* <DEDUP_REMOVED lines=12> */
.L_x_7726:
[----:B------:R-:W-:Y:S05]  /*d3a0*/  @!P0 BRA `(.L_x_7727) ;  /* 0x00000000000c8947 */ /* 0x000fea0003800000 */
[----:B------:R-:W2:Y:S04]  /*d3b0*/  LDG.E R6, desc[UR40][R4.64] ;  /* 0x0000002804067981 */ /* 0x000ea8000c1e1900 */
[----:B------:R-:W2:Y:S02]  /*d3c0*/  LDG.E R4, desc[UR40][R4.64+0x4] ;  /* 0x0000042804047981 */ /* 0x000ea4000c1e1900 */
[----:B--2---:R-:W-:-:S07]  /*d3d0*/  IMAD.IADD R6, R4, 0x1, -R6 ;  /* 0x0000000104067824 */ /* 0x004fce00078e0a06 */
.L_x_7727:
        /* <DEDUP_REMOVED lines=40> */
.L_x_7729:
        /* <DEDUP_REMOVED lines=21> */
.L_x_7732:
[----:B------:R-:W-:Y:S05]  /*d7b0*/  BSYNC B6 ;  /* 0x0000000000067941 */ /* 0x000fea0003800000 */
.L_x_7731:
        /* <DEDUP_REMOVED lines=21> */
.L_x_7735:
        /* <DEDUP_REMOVED lines=16> */
.L_x_7734:
[----:B------:R-:W-:Y:S05]  /*da10*/  BSYNC B6 ;  /* 0x0000000000067941 */ /* 0x000fea0003800000 */
.L_x_7733:
        /* <DEDUP_REMOVED lines=25> */
.L_x_7859:
        /* <DEDUP_REMOVED lines=10> */
.L_x_7862:
        /* <DEDUP_REMOVED lines=25> */
.L_x_7739:
[----:B------:R-:W5:Y:S04]  /*dde0*/  LDL R7, [R1+0x4] ;  /* 0x0000040001077983 */ /* 0x000f680000100800 */
[----:B---34-:R-:W5:Y:S04]  /*ddf0*/  LDL R0, [R1+0x8] ;  /* 0x0000080001007983 */ /* 0x018f680000100800 */
[----:B------:R-:W3:Y:S01]  /*de00*/  LDL R2, [R1+0x10] ;  /* 0x0000100001027983 */ /* 0x000ee20000100800 */
[----:B-----5:R-:W-:Y:S01]  /*de10*/  IMAD R0, R0, 0x8, R7 ;  /* 0x0000000800007824 */ /* 0x020fe200078e0207 */
[----:B---3--:R-:W-:-:S04]  /*de20*/  SHF.L.U32 R2, R2, 0x1f, RZ ;  /* 0x0000001f02027819 */ /* 0x008fc800000006ff */
[----:B------:R-:W3:Y:S02]  /*de30*/  SYNCS.PHASECHK.TRANS64.TRYWAIT P0, [R0+URZ+0x28c40], R2 ;  /* 0x028c4002000075a7 */ /* 0x000ee4000800017f */
[----:B---3--:R-:W-:Y:S05]  /*de40*/  @!P0 BRA `(.L_x_7740) ;  /* 0x0000005800888947 */ /* 0x008fea0003800000 */
.L_x_7863:
        /* <DEDUP_REMOVED lines=11> */
.L_x_7741:
[----:B--2---:R-:W2:Y:S04]  /*df00*/  LDL R5, [R1+0x4] ;  /* 0x0000040001057983 */ /* 0x004ea80000100800 */
[----:B------:R-:W2:Y:S04]  /*df10*/  LDL R4, [R1+0x8] ;  /* 0x0000080001047983 */ /* 0x000ea80000100800 */
[----:B------:R-:W4:Y:S04]  /*df20*/  LDL R6, [R1+0x24] ;  /* 0x0000240001067983 */ /* 0x000f280000100800 */
[----:B------:R-:W5:Y:S04]  /*df30*/  LDL R3, [R1+0x1c] ;  /* 0x00001c0001037983 */ /* 0x000f680000100800 */
[----:B---3--:R-:W3:Y:S01]  /*df40*/  LDL R2, [R1] ;  /* 0x0000000001027983 */ /* 0x008ee20000100800 */
        /* <DEDUP_REMOVED lines=8> */
[----:B--2---:R-:W-:Y:S01]  /*dfd0*/  IMAD R0, R4, 0x2000, R5 ;  /* 0x0000200004007824 */ /* 0x004fe200078e0205 */
[----:B----4-:R-:W-:-:S04]  /*dfe0*/  R2UR UR11, R6 ;  /* 0x00000000060b72ca */ /* 0x010fc800000e0000 */
[----:B------:R-:W-:Y:S02]  /*dff0*/  R2UR UR8, R0 ;  /* 0x00000000000872ca */ /* 0x000fe400000e0000 */
[----:B-----5:R-:W-:Y:S02]  /*e000*/  R2UR UR4, R3 ;  /* 0x00000000030472ca */ /* 0x020fe400000e0000 */
[----:B---3--:R-:W-:Y:S02]  /*e010*/  R2UR UR13, R2 ;  /* 0x00000000020d72ca */ /* 0x008fe400000e0000 */
[----:B------:R-:W-:-:S07]  /*e020*/  P2R R0, PR, RZ, 0x1 ;  /* 0x00000001ff007803 */ /* 0x000fce0000000000 */
[----:B------:R-:W-:Y:S02]  /*e030*/  UIADD3 UR8, UR8, 0x22400, URZ ;  /* 0x0002240008087890 */ /* 0x000fe4000fffe03f */
[----:B------:R-:W-:Y:S01]  /*e040*/  ULEA UR11, UR11, UR4, 0x6 ;  /* 0x000000040b0b7291 */ /* 0x000fe2000f8e303f */
[----:B------:R4:W-:Y:S02]  /*e050*/  STL [R1+0x18], R0 ;  /* 0x0000180001007387 */ /* 0x0009e40000100800 */
[----:B------:R-:W-:-:S06]  /*e060*/  UMOV UR4, 0x0 ;  /* 0x0000000000047882 */ /* 0x000fcc0000000000 */
[----:B------:R4:W-:Y:S01]  /*e070*/  UTMALDG.4D [UR8], [UR6], desc[UR4] ;  /* 0x00000408060075b4 */ /* 0x0009e20008019000 */
[----:B------:R-:W-:Y:S02]  /*e080*/  NOP ;  /* 0x0000000000007918 */ /* 0x000fe40000000000 */
.L_x_7737:
[----:B------:R-:W5:Y:S04]  /*e090*/  LDL R2, [R1+0x4] ;  /* 0x0000040001027983 */ /* 0x000f680000100800 */
[----:B------:R-:W5:Y:S04]  /*e0a0*/  LDL.LU R3, [R1+0x2c] ;  /* 0x00002c0001037983 */ /* 0x000f680000300800 */
[----:B--2---:R-:W2:Y:S04]  /*e0b0*/  LDL.LU R5, [R1+0x20] ;  /* 0x0000200001057983 */ /* 0x004ea80000300800 */
[----:B---3--:R-:W3:Y:S01]  /*e0c0*/  LDL.LU R4, [R1+0x34] ;  /* 0x0000340001047983 */ /* 0x008ee20000300800 */
[----:B------:R-:W-:Y:S05]  /*e0d0*/  WARPSYNC.ALL ;  /* 0x0000000000007948 */ /* 0x000fea0003800000 */
[----:B----4-:R-:W-:Y:S01]  /*e0e0*/  ULDC.64 UR4, c[0x0][0x298] ;  /* 0x0000a60000047ab9 */ /* 0x010fe20000000a00 */
[----:B------:R-:W-:Y:S01]  /*e0f0*/  ULDC.64 UR6, c[0x0][0xa00] ;  /* 0x0002800000067ab9 */ /* 0x000fe20000000a00 */
[----:B------:R-:W-:Y:S01]  /*e100*/  BSSY B6, `(.L_x_7742) ;  /* 0x0000024000067945 */ /* 0x000fe20003800000 */
[----:B------:R-:W-:Y:S01]  /*e110*/  BAR.SYNC.DEFER_BLOCKING 0x8, 0x100 ;  /* 0x0204000000007b1d */ /* 0x000fe20000010000 */
[----:B------:R-:W-:-:S04]  /*e120*/  ISETP.NE.U32.AND P0, PT, RZ, UR6, PT ;  /* 0x00000006ff007c0c */ /* 0x000fc8000bf05070 */
[----:B------:R-:W-:Y:S01]  /*e130*/  ISETP.NE.AND.EX P0, PT, RZ, UR7, PT, P0 ;  /* 0x00000007ff007c0c */ /* 0x000fe2000bf05300 */
[----:B-----5:R-:W-:Y:S01]  /*e140*/  VIADD R2, R2, 0x20400 ;  /* 0x0002040002027836 */ /* 0x020fe20000000000 */
[----:B------:R-:W-:-:S04]  /*e150*/  SHF.R.S32.HI R0, RZ, 0x1f, R3 ;  /* 0x0000001fff007819 */ /* 0x000fc80000011403 */
        /* <DEDUP_REMOVED lines=30> */
.L_x_7743:
[----:B------:R-:W-:Y:S05]  /*e340*/  BSYNC B6 ;  /* 0x0000000000067941 */ /* 0x000fea0003800000 */
.L_x_7742:
[----:B---3--:R-:W2:Y:S01]  /*e350*/  LDL.LU R5, [R1+0x2c] ;  /* 0x00002c0001057983 */ /* 0x008ea20000300800 */
[----:B------:R-:W-:Y:S01]  /*e360*/  ULDC.64 UR4, c[0x0][0x2d8] ;  /* 0x0000b60000047ab9 */ /* 0x000fe20000000a00 */
[----:B------:R-:W3:Y:S01]  /*e370*/  LDC R7, c[0x0][0x448] ;  /* 0x00011200ff077b82 */ /* 0x000ee20000000800 */
[----:B------:R-:W-:Y:S01]  /*e380*/  ULDC UR6, c[0x0][0x2b8] ;  /* 0x0000ae0000067ab9 */ /* 0x000fe20000000800 */
[----:B------:R-:W2:Y:S04]  /*e390*/  LDL.LU.64 R2, [R1+0x40] ;  /* 0x0000400001027983 */ /* 0x000ea80000300a00 */
[----:B------:R-:W4:Y:S04]  /*e3a0*/  LDL.LU R0, [R1+0x34] ;  /* 0x0000340001007983 */ /* 0x000f280000300800 */
[----:B------:R-:W4:Y:S04]  /*e3b0*/  LDL.LU R6, [R1+0x4c] ;  /* 0x00004c0001067983 */ /* 0x000f280000300800 */
[----:B------:R-:W4:Y:S04]  /*e3c0*/  LDL.LU R4, [R1+0x20] ;  /* 0x0000200001047983 */ /* 0x000f280000300800 */
[----:B01----:R0:W5:Y:S01]  /*e3d0*/  LDL R9, [R1+0x48] ;  /* 0x0000480001097983 */ /* 0x0031620000100800 */
[----:B---3--:R-:W-:Y:S01]  /*e3e0*/  ISETP.NE.AND P0, PT, R7, 0x1, PT ;  /* 0x000000010700780c */ /* 0x008fe20003f05270 */
[----:B--2---:R-:W-:-:S02]  /*e3f0*/  IMAD.MOV.U32 R3, RZ, RZ, R5 ;  /* 0x000000ffff037224 */ /* 0x004fc400078e0005 */
[----:B------:R-:W1:Y:S01]  /*e400*/  S2R R5, SR_TID.X ;  /* 0x0000000000057919 */ /* 0x000e620000002100 */
[----:B----4-:R-:W-:Y:S02]  /*e410*/  IMAD R0, R0, UR4, RZ ;  /* 0x0000000400007c24 */ /* 0x010fe4000f8e02ff */
[----:B------:R-:W-:-:S04]  /*e420*/  IMAD.WIDE.U32 R2, R18, UR4, R2 ;  /* 0x0000000412027c25 */ /* 0x000fc8000f8e0002 */
[----:B------:R-:W-:Y:S01]  /*e430*/  IMAD R0, R18, UR5, R0 ;  /* 0x0000000512007c24 */ /* 0x000fe2000f8e0200 */
[----:B------:R-:W-:-:S03]  /*e440*/  ULDC.64 UR4, c[0x0][0x2e0] ;  /* 0x0000b80000047ab9 */ /* 0x000fc60000000a00 */
[----:B------:R-:W-:Y:S02]  /*e450*/  IMAD.IADD R3, R3, 0x1, R0 ;  /* 0x0000000103037824 */ /* 0x000fe400078e0200 */
[----:B------:R-:W-:Y:S02]  /*e460*/  IMAD R0, R6, UR4, RZ ;  /* 0x0000000406007c24 */ /* 0x000fe4000f8e02ff */
        /* <DEDUP_REMOVED lines=27> */
[----:B------:R-:W1:Y:S01]  /*e620*/  S2R R8, SR_TID.X ;  /* 0x0000000000087919 */ /* 0x000e620000002100 */
[----:B------:R-:W-:Y:S01]  /*e630*/  ULDC.64 UR4, c[0x0][0x280] ;  /* 0x0000a00000047ab9 */ /* 0x000fe20000000a00 */
[----:B------:R0:W5:Y:S01]  /*e640*/  LDL R6, [R1+0x30] ;  /* 0x0000300001067983 */ /* 0x0001620000100800 */
[----:B------:R-:W-:Y:S01]  /*e650*/  IMAD.IADD R0, R5, 0x1, R0 ;  /* 0x0000000105007824 */ /* 0x000fe200078e0200 */
[----:B------:R-:W-:Y:S01]  /*e660*/  LEA R3, P1, R4, UR4, 0x1 ;  /* 0x0000000404037c11 */ /* 0x000fe2000f8208ff */
[----:B------:R-:W-:-:S03]  /*e670*/  UMOV UR4, 0xffffffff ;  /* 0xffffffff00047882 */ /* 0x000fc60000000000 */
[----:B------:R-:W-:Y:S01]  /*e680*/  LEA.HI.X R2, R4, UR5, R0, 0x1, P1 ;  /* 0x0000000504027c11 */ /* 0x000fe200088f0c00 */
[C---:B-1----:R-:W-:Y:S01]  /*e690*/  IMAD.SHL.U32 R10, R8.reuse, 0x8, RZ ;  /* 0x00000008080a7824 */ /* 0x042fe200078e00ff */
[----:B------:R-:W-:-:S04]  /*e6a0*/  LOP3.LUT R8, R8, 0x7f, RZ, 0xc0, !PT ;  /* 0x0000007f08087812 */ /* 0x000fc800078ec0ff */
[----:B------:R-:W-:-:S04]  /*e6b0*/  LOP3.LUT R10, R10, 0x38, RZ, 0xc0, !PT ;  /* 0x000000380a0a7812 */ /* 0x000fc800078ec0ff */
[----:B------:R-:W-:Y:S02]  /*e6c0*/  ISETP.GE.AND P0, PT, R10, UR6, PT ;  /* 0x000000060a007c0c */ /* 0x000fe4000bf06270 */
[----:B------:R-:W-:Y:S01]  /*e6d0*/  SHF.R.U32.HI R8, RZ, 0x3, R8 ;  /* 0x00000003ff087819 */ /* 0x000fe20000011608 */
[----:B0-----:R-:W-:Y:S10]  /*e6e0*/  BRA.DIV UR4, `(.L_x_7744) ;  /* 0x0000005204747947 */ /* 0x001ff4000b800000 */
[----:B------:R-:W0:Y:S01]  /*e6f0*/  SHFL.IDX PT, R5, R3, RZ, 0x181f ;  /* 0x00181fff03057589 */ /* 0x000e2200000e0000 */
[----:B-----5:R-:W-:Y:S02]  /*e700*/  IMAD R0, R6, R7, RZ ;  /* 0x0000000706007224 */ /* 0x020fe400078e02ff */
[----:B------:R-:W-:Y:S01]  /*e710*/  IMAD R17, R17, 0x40, R8 ;  /* 0x0000004011117824 */ /* 0x000fe200078e0208 */
[----:B------:R-:W1:Y:S04]  /*e720*/  SHFL.IDX PT, R4, R2, RZ, 0x181f ;  /* 0x00181fff02047589 */ /* 0x000e6800000e0000 */
[----:B------:R-:W-:-:S13]  /*e730*/  ISETP.GE.AND P1, PT, R17, R0, PT ;  /* 0x000000001100720c */ /* 0x000fda0003f26270 */
[----:B0-----:R-:W-:-:S05]  /*e740*/  @!P1 LEA R5, P2, R10, R5, 0x1 ;  /* 0x000000050a059211 */ /* 0x001fca00078408ff */
[----:B-1----:R-:W-:-:S05]  /*e750*/  @!P1 IMAD.X R4, RZ, RZ, R4, P2 ;  /* 0x000000ffff049224 */ /* 0x002fca00010e0604 */
[----:B------:R-:W-:-:S04]  /*e760*/  @!P1 LOP3.LUT R5, R5, R4, RZ, 0x3c, !PT ;  /* 0x0000000405059212 */ /* 0x000fc800078e3cff */
[----:B------:R-:W-:-:S04]  /*e770*/  @!P1 LOP3.LUT R4, R5, R4, RZ, 0x3c, !PT ;  /* 0x0000000405049212 */ /* 0x000fc800078e3cff */
[----:B------:R-:W-:-:S05]  /*e780*/  @!P1 LOP3.LUT R5, R5, R4, RZ, 0x3c, !PT ;  /* 0x0000000405059212 */ /* 0x000fca00078e3cff */
[----:B------:R-:W-:Y:S01]  /*e790*/  @!PT LDS RZ, [RZ] ;  /* 0x00000000fffff984 */ /* 0x000fe20000000800 */
[----:B------:R0:W-:Y:S02]  /*e7a0*/  @!P1 LDGSTS.E.BYPASS.LTC128B.128 [R9+0x20400], desc[UR40][R4.64], !P0 ;  /* 0x2040000004099fae */ /* 0x0001e4000c101d68 */
[----:B0-----:R-:W-:Y:S02]  /*e7b0*/  VIADD R4, R17, 0x10 ;  /* 0x0000001011047836 */ /* 0x001fe40000000000 */
        /* <DEDUP_REMOVED lines=8> */
[----:B------:R0:W-:Y:S02]  /*e840*/  @!P1 LDGSTS.E.BYPASS.LTC128B.128 [R9+0x20c00], desc[UR40][R4.64], !P0 ;  /* 0x20c0000004099fae */ /* 0x0001e4000c101d68 */
[----:B0-----:R-:W-:Y:S02]  /*e850*/  VIADD R4, R17, 0x20 ;  /* 0x0000002011047836 */ /* 0x001fe40000000000 */
[----:B------:R-:W0:Y:S03]  /*e860*/  SHFL.IDX PT, R5, R3, 0x2, 0x181f ;  /* 0x00581f0003057f89 */ /* 0x000e2600000e0000 */
[----:B------:R-:W-:Y:S01]  /*e870*/  ISETP.GE.AND P1, PT, R4, R0, PT ;  /* 0x000000000400720c */ /* 0x000fe20003f26270 */
[----:B------:R-:W-:Y:S04]  /*e880*/  SHFL.IDX PT, R3, R3, 0x3, 0x181f ;  /* 0x00781f0003037f89 */ /* 0x000fe800000e0000 */
[----:B------:R-:W1:Y:S08]  /*e890*/  SHFL.IDX PT, R4, R2, 0x2, 0x181f ;  /* 0x00581f0002047f89 */ /* 0x000e7000000e0000 */
[----:B0-----:R-:W-:-:S05]  /*e8a0*/  @!P1 LEA R5, P2, R10, R5, 0x1 ;  /* 0x000000050a059211 */ /* 0x001fca00078408ff */
[----:B-1----:R-:W-:-:S05]  /*e8b0*/  @!P1 IMAD.X R4, RZ, RZ, R4, P2 ;  /* 0x000000ffff049224 */ /* 0x002fca00010e0604 */
[----:B------:R-:W-:-:S04]  /*e8c0*/  @!P1 LOP3.LUT R5, R5, R4, RZ, 0x3c, !PT ;  /* 0x0000000405059212 */ /* 0x000fc800078e3cff */
[----:B------:R-:W-:-:S04]  /*e8d0*/  @!P1 LOP3.LUT R4, R5, R4, RZ, 0x3c, !PT ;  /* 0x0000000405049212 */ /* 0x000fc800078e3cff */
[----:B------:R-:W-:-:S05]  /*e8e0*/  @!P1 LOP3.LUT R5, R5, R4, RZ, 0x3c, !PT ;  /* 0x0000000405059212 */ /* 0x000fca00078e3cff */
[----:B------:R0:W-:Y:S04]  /*e8f0*/  @!P1 LDGSTS.E.BYPASS.LTC128B.128 [R9+0x21400], desc[UR40][R4.64], !P0 ;  /* 0x2140000004099fae */ /* 0x0001e8000c101d68 */
[----:B0-----:R0:W1:Y:S02]  /*e900*/  SHFL.IDX PT, R4, R2, 0x3, 0x181f ;  /* 0x00781f0002047f89 */ /* 0x00106400000e0000 */
.L_x_7872:
[----:B------:R2:W5:Y:S01]  /*e910*/  LDL R8, [R1+0x4] ;  /* 0x0000040001087983 */ /* 0x0005620000100800 */
[----:B------:R-:W-:-:S05]  /*e920*/  VIADD R17, R17, 0x30 ;  /* 0x0000003011117836 */ /* 0x000fca0000000000 */
[----:B------:R-:W-:-:S13]  /*e930*/  ISETP.GE.AND P1, PT, R17, R0, PT ;  /* 0x000000001100720c */ /* 0x000fda0003f26270 */
[----:B0-----:R-:W-:-:S05]  /*e940*/  @!P1 LEA R2, P2, R10, R3, 0x1 ;  /* 0x000000030a029211 */ /* 0x001fca00078408ff */
[----:B-1----:R-:W-:-:S05]  /*e950*/  @!P1 IMAD.X R3, RZ, RZ, R4, P2 ;  /* 0x000000ffff039224 */ /* 0x002fca00010e0604 */
[----:B------:R-:W-:Y:S01]  /*e960*/  @!PT LDS RZ, [RZ] ;  /* 0x00000000fffff984 */ /* 0x000fe20000000800 */
[----:B------:R-:W-:Y:S01]  /*e970*/  @!PT LDS RZ, [RZ] ;  /* 0x00000000fffff984 */ /* 0x000fe20000000800 */
[----:B------:R-:W-:Y:S01]  /*e980*/  @!PT LDS RZ, [RZ] ;  /* 0x00000000fffff984 */ /* 0x000fe20000000800 */
[----:B------:R2:W-:Y:S01]  /*e990*/  @!P1 LDGSTS.E.BYPASS.LTC128B.128 [R9+0x21c00], desc[UR40][R2.64], !P0 ;  /* 0x21c0000002099fae */ /* 0x0005e2000c101d68 */
[----:B------:R-:W-:Y:S01]  /*e9a0*/  PLOP3.LUT P0, PT, PT, PT, PT, 0x80, 0x0 ;  /* 0x000000000000781c */ /* 0x000fe20003f0f070 */
[----:B------:R-:W-:-:S12]  /*e9b0*/  NOP ;  /* 0x0000000000007918 */ /* 0x000fd80000000000 */
.L_x_7745:
[----:B--2---:R-:W2:Y:S01]  /*e9c0*/  LDL R2, [R1+0x4] ;  /* 0x0000040001027983 */ /* 0x004ea20000100800 */
        /* <DEDUP_REMOVED lines=18> */
.L_x_7873:
[----:B------:R-:W-:Y:S05]  /*eaf0*/  BSYNC B0 ;  /* 0x0000000000007941 */ /* 0x000fea0003800000 */
.L_x_7746:
        /* <DEDUP_REMOVED lines=8> */
[----:B------:R-:W2:Y:S02]  /*eb80*/  LDL R2, [R1+0x10] ;  /* 0x0000100001027983 */ /* 0x000ea40000100800 */
[----:B---3--:R-:W-:Y:S01]  /*eb90*/  IMAD R0, R4, 0x8, R5 ;  /* 0x0000000804007824 */ /* 0x008fe200078e0205 */
[----:B0-----:R-:W-:Y:S01]  /*eba0*/  LOP3.LUT R3, R3, 0x7f, RZ, 0xc0, !PT ;  /* 0x0000007f03037812 */ /* 0x001fe200078ec0ff */
[----:B------:R-:W-:Y:S03]  /*ebb0*/  BSSY B1, `(.L_x_7750) ;  /* 0x0000005000017945 */ /* 0x000fe60003800000 */
[----:B------:R-:W-:-:S02]  /*ebc0*/  ISETP.NE.AND P1, PT, R3, RZ, PT ;  /* 0x000000ff0300720c */ /* 0x000fc40003f25270 */
[----:B--2---:R-:W-:-:S04]  /*ebd0*/  SHF.L.U32 R2, R2, 0x1f, RZ ;  /* 0x0000001f02027819 */ /* 0x004fc800000006ff */
[----:B------:R-:W0:Y:S02]  /*ebe0*/  SYNCS.PHASECHK.TRANS64.TRYWAIT P0, [R0+URZ+0x28c60], R2 ;  /* 0x028c6002000075a7 */ /* 0x000e24000800017f */
[----:B0-----:R-:W-:Y:S05]  /*ebf0*/  @!P0 BRA `(.L_x_7751) ;  /* 0x00000050008c8947 */ /* 0x001fea0003800000 */
.L_x_7874:
[----:B------:R-:W-:Y:S05]  /*ec00*/  BSYNC B1 ;  /* 0x0000000000017941 */ /* 0x000fea0003800000 */
.L_x_7750:
        /* <DEDUP_REMOVED lines=9> */
.L_x_7753:
[----:B------:R-:W-:Y:S05]  /*eca0*/  BSYNC B1 ;  /* 0x0000000000017941 */ /* 0x000fea0003800000 */
.L_x_7752:
[----:B------:R-:W2:Y:S04]  /*ecb0*/  LDL R5, [R1+0x1c] ;  /* 0x00001c0001057983 */ /* 0x000ea80000100800 */
        /* <DEDUP_REMOVED lines=13> */
.L_x_7754:
        /* <DEDUP_REMOVED lines=16> */
.L_x_7755:
        /* <DEDUP_REMOVED lines=16> */
.L_x_7756:
        /* <DEDUP_REMOVED lines=16> */
.L_x_7757:
        /* <DEDUP_REMOVED lines=16> */
.L_x_7758:
        /* <DEDUP_REMOVED lines=16> */
.L_x_7759:
        /* <DEDUP_REMOVED lines=16> */
.L_x_7760:
        /* <DEDUP_REMOVED lines=16> */
.L_x_7761:
        /* <DEDUP_REMOVED lines=11> */
.L_x_7749:
[----:B------:R-:W-:Y:S05]  /*f540*/  BSYNC B0 ;  /* 0x0000000000007941 */ /* 0x000fea0003800000 */
.L_x_7748:
[----:B------:R-:W2:Y:S01]  /*f550*/  LDL R4, [R1+0x28] ;  /* 0x0000280001047983 */ /* 0x000ea20000100800 */
        /* <DEDUP_REMOVED lines=10> */
[----:B------:R-:W3:Y:S04]  /*f600*/  LDL.LU R5, [R1+0x8] ;  /* 0x0000080001057983 */ /* 0x000ee80000300800 */
[----:B-----5:R-:W4:Y:S01]  /*f610*/  LDL.LU R8, [R1+0x10] ;  /* 0x0000100001087983 */ /* 0x020f220000300800 */
[----:B------:R-:W-:Y:S01]  /*f620*/  BSSY B1, `(.L_x_7766) ;  /* 0x00000e6000017945 */ /* 0x000fe20003800000 */
[----:B--2---:R-:W-:Y:S01]  /*f630*/  ISETP.NE.AND P2, PT, R6, RZ, PT ;  /* 0x000000ff0600720c */ /* 0x004fe20003f45270 */
[----:B---3--:R-:W-:-:S05]  /*f640*/  VIADD R0, R5, 0x1 ;  /* 0x0000000105007836 */ /* 0x008fca0000000000 */
[----:B------:R-:W-:-:S04]  /*f650*/  ISETP.NE.AND P0, PT, R0, 0x2, PT ;  /* 0x000000020000780c */ /* 0x000fc80003f05270 */
[----:B------:R-:W-:Y:S02]  /*f660*/  SEL R2, RZ, 0x1, P0 ;  /* 0x00000001ff027807 */ /* 0x000fe40000000000 */
[----:B------:R-:W-:Y:S02]  /*f670*/  SEL R9, R0, RZ, P0 ;  /* 0x000000ff00097207 */ /* 0x000fe40000000000 */
[----:B----4-:R-:W-:-:S05]  /*f680*/  LOP3.LUT R8, R8, R2, RZ, 0x3c, !PT ;  /* 0x0000000208087212 */ /* 0x010fca00078e3cff */
        /* <DEDUP_REMOVED lines=28> */
.L_x_7768:
        /* <DEDUP_REMOVED lines=9> */
.L_x_7875:
[----:B------:R-:W-:Y:S05]  /*f8e0*/  BSYNC B3 ;  /* 0x0000000000037941 */ /* 0x000fea0003800000 */
.L_x_7769:
        /* <DEDUP_REMOVED lines=9> */
.L_x_7772:
[----:B------:R-:W-:Y:S05]  /*f980*/  BSYNC B3 ;  /* 0x0000000000037941 */ /* 0x000fea0003800000 */
.L_x_7771:
[----:B------:R-:W2:Y:S04]  /*f990*/  LDL R7, [R1+0x4] ;  /* 0x0000040001077983 */ /* 0x000ea80000100800 */
[----:B------:R-:W2:Y:S04]  /*f9a0*/  LDL R5, [R1+0x8] ;  /* 0x0000080001057983 */ /* 0x000ea80000100800 */
[----:B------:R-:W3:Y:S01]  /*f9b0*/  LDL R6, [R1+0x1c] ;  /* 0x00001c0001067983 */ /* 0x000ee20000100800 */
[----:B0-----:R-:W-:Y:S01]  /*f9c0*/  IMAD.MOV.U32 R8, RZ, RZ, RZ ;  /* 0x000000ffff087224 */ /* 0x001fe200078e00ff */
        /* <DEDUP_REMOVED lines=10> */
.L_x_7773:
        /* <DEDUP_REMOVED lines=14> */
.L_x_7876:
[----:B------:R-:W-:Y:S05]  /*fb50*/  BSYNC B3 ;  /* 0x0000000000037941 */ /* 0x000fea0003800000 */
.L_x_7774:
        /* <DEDUP_REMOVED lines=11> */
.L_x_7777:
[----:B------:R-:W-:Y:S05]  /*fc10*/  BSYNC B3 ;  /* 0x0000000000037941 */ /* 0x000fea0003800000 */
.L_x_7776:
        /* <DEDUP_REMOVED lines=11> */
.L_x_7778:
        /* <DEDUP_REMOVED lines=16> */
.L_x_7779:
        /* <DEDUP_REMOVED lines=16> */
.L_x_7780:
        /* <DEDUP_REMOVED lines=16> */
.L_x_7781:
        /* <DEDUP_REMOVED lines=16> */
.L_x_7782:
        /* <DEDUP_REMOVED lines=16> */
.L_x_7783:
        /* <DEDUP_REMOVED lines=16> */
.L_x_7784:
        /* <DEDUP_REMOVED lines=16> */
.L_x_7785:
        /* <DEDUP_REMOVED lines=11> */
.L_x_7767:
[----:B------:R-:W-:Y:S05]  /*10480*/  BSYNC B1 ;  /* 0x0000000000017941 */ /* 0x000fea0003800000 */
.L_x_7766:
[----:B------:R-:W2:Y:S02]  /*10490*/  LDL.LU R5, [R1+0x28] ;  /* 0x0000280001057983 */ /* 0x000ea40000300800 */
[----:B--2---:R-:W-:-:S07]  /*104a0*/  VIADD R0, R5, 0xfffffffd ;  /* 0xfffffffd05007836 */ /* 0x004fce0000000000 */
.L_x_7765:
[----:B------:R-:W-:Y:S05]  /*104b0*/  BSYNC B2 ;  /* 0x0000000000027941 */ /* 0x000fea0003800000 */
.L_x_7764:
[----:B------:R-:W-:-:S13]  /*104c0*/  ISETP.NE.AND P0, PT, R4, RZ, PT ;  /* 0x000000ff0400720c */ /* 0x000fda0003f05270 */
[----:B------:R-:W-:Y:S05]  /*104d0*/  @!P0 BRA `(.L_x_7763) ;  /* 0x0000001c00488947 */ /* 0x000fea0003800000 */
.L_x_7826:
        /* <DEDUP_REMOVED lines=13> */
[----:B0----5:R-:W-:Y:S01]  /*105b0*/  IMAD.MOV.U32 R8, RZ, RZ, R0 ;  /* 0x000000ffff087224 */ /* 0x021fe200078e0000 */
        /* <DEDUP_REMOVED lines=23> */
.L_x_7788:
        /* <DEDUP_REMOVED lines=9> */
.L_x_7877:
[----:B------:R-:W-:Y:S05]  /*107c0*/  BSYNC B2 ;  /* 0x0000000000027941 */ /* 0x000fea0003800000 */
.L_x_7789:
        /* <DEDUP_REMOVED lines=9> */
.L_x_7792:
[----:B------:R-:W-:Y:S05]  /*10860*/  BSYNC B2 ;  /* 0x0000000000027941 */ /* 0x000fea0003800000 */
.L_x_7791:
        /* <DEDUP_REMOVED lines=13> */
.L_x_7793:
        /* <DEDUP_REMOVED lines=14> */
.L_x_7878:
[----:B------:R-:W-:Y:S05]  /*10a20*/  BSYNC B2 ;  /* 0x0000000000027941 */ /* 0x000fea0003800000 */
.L_x_7794:
        /* <DEDUP_REMOVED lines=11> */
.L_x_7797:
[----:B------:R-:W-:Y:S05]  /*10ae0*/  BSYNC B2 ;  /* 0x0000000000027941 */ /* 0x000fea0003800000 */
.L_x_7796:
        /* <DEDUP_REMOVED lines=10> */
.L_x_7798:
        /* <DEDUP_REMOVED lines=16> */
.L_x_7799:
        /* <DEDUP_REMOVED lines=16> */
.L_x_7800:
        /* <DEDUP_REMOVED lines=16> */
.L_x_7801:
        /* <DEDUP_REMOVED lines=16> */
.L_x_7802:
        /* <DEDUP_REMOVED lines=16> */
.L_x_7803:
        /* <DEDUP_REMOVED lines=16> */
.L_x_7804:
        /* <DEDUP_REMOVED lines=16> */
.L_x_7805:
        /* <DEDUP_REMOVED lines=11> */
.L_x_7787:
[----:B------:R-:W-:Y:S05]  /*11340*/  BSYNC B1 ;  /* 0x0000000000017941 */ /* 0x000fea0003800000 */
.L_x_7786:
[----:B------:R-:W2:Y:S01]  /*11350*/  LDL R2, [R1+0x18] ;  /* 0x0000180001027983 */ /* 0x000ea20000100800 */
[----:B------:R-:W-:Y:S01]  /*11360*/  VIADD R6, R6, 0x1 ;  /* 0x0000000106067836 */ /* 0x000fe20000000000 */
[----:B------:R-:W-:Y:S04]  /*11370*/  BSSY B1, `(.L_x_7806) ;  /* 0x00000e5000017945 */ /* 0x000fe80003800000 */
[----:B------:R-:W-:-:S04]  /*11380*/  ISETP.NE.AND P0, PT, R6, 0x2, PT ;  /* 0x000000020600780c */ /* 0x000fc80003f05270 */
[----:B0----5:R-:W-:Y:S02]  /*11390*/  SEL R8, R6, RZ, P0 ;  /* 0x000000ff06087207 */ /* 0x021fe40000000000 */
        /* <DEDUP_REMOVED lines=31> */
.L_x_7808:
        /* <DEDUP_REMOVED lines=9> */
.L_x_7879:
[----:B------:R-:W-:Y:S05]  /*11620*/  BSYNC B2 ;  /* 0x0000000000027941 */ /* 0x000fea0003800000 */
.L_x_7809:
        /* <DEDUP_REMOVED lines=9> */
.L_x_7812:
[----:B------:R-:W-:Y:S05]  /*116c0*/  BSYNC B2 ;  /* 0x0000000000027941 */ /* 0x000fea0003800000 */
.L_x_7811:
        /* <DEDUP_REMOVED lines=14> */
.L_x_7813:
        /* <DEDUP_REMOVED lines=14> */
.L_x_7880:
[----:B------:R-:W-:Y:S05]  /*11890*/  BSYNC B2 ;  /* 0x0000000000027941 */ /* 0x000fea0003800000 */
.L_x_7814:
        /* <DEDUP_REMOVED lines=11> */
.L_x_7817:
[----:B------:R-:W-:Y:S05]  /*11950*/  BSYNC B2 ;  /* 0x0000000000027941 */ /* 0x000fea0003800000 */
.L_x_7816:
        /* <DEDUP_REMOVED lines=11> */
.L_x_7818:
        /* <DEDUP_REMOVED lines=16> */
.L_x_7819:
        /* <DEDUP_REMOVED lines=16> */
.L_x_7820:
        /* <DEDUP_REMOVED lines=16> */
.L_x_7821:
        /* <DEDUP_REMOVED lines=16> */
.L_x_7822:
        /* <DEDUP_REMOVED lines=16> */
.L_x_7823:
        /* <DEDUP_REMOVED lines=16> */
.L_x_7824:
        /* <DEDUP_REMOVED lines=16> */
.L_x_7825:
        /* <DEDUP_REMOVED lines=11> */
.L_x_7807:
[----:B------:R-:W-:Y:S05]  /*121c0*/  BSYNC B1 ;  /* 0x0000000000017941 */ /* 0x000fea0003800000 */
.L_x_7806:
[C---:B------:R-:W-:Y:S01]  /*121d0*/  ISETP.GT.AND P0, PT, R0.reuse, 0x1, PT ;  /* 0x000000010000780c */ /* 0x040fe20003f04270 */
[----:B------:R-:W-:-:S12]  /*121e0*/  VIADD R0, R0, 0xfffffffe ;  /* 0xfffffffe00007836 */ /* 0x000fd80000000000 */
[----:B------:R-:W-:Y:S05]  /*121f0*/  @P0 BRA `(.L_x_7826) ;  /* 0xffffffe000b80947 */ /* 0x000fea000383ffff */
.L_x_7763:
[----:B------:R-:W-:Y:S05]  /*12200*/  BSYNC B0 ;  /* 0x0000000000007941 */ /* 0x000fea0003800000 */
.L_x_7762:
        /* <DEDUP_REMOVED lines=24> */
.L_x_7828:
[----:B------:R-:W-:Y:S05]  /*12390*/  BSYNC B0 ;  /* 0x0000000000007941 */ /* 0x000fea0003800000 */
.L_x_7827:
[----:B------:R-:W-:-:S05]  /*123a0*/  SEL R0, R0, RZ, P0 ;  /* 0x000000ff00007207 */ /* 0x000fca0000000000 */
[----:B------:R2:W-:Y:S02]  /*123b0*/  STL [R1+0x8], R0 ;  /* 0x0000080001007387 */ /* 0x0005e40000100800 */
.L_x_7730:
[----:B------:R-:W-:Y:S05]  /*123c0*/  BSYNC B7 ;  /* 0x0000000000077941 */ /* 0x000fea0003800000 */
.L_x_7728:
        /* <DEDUP_REMOVED lines=13> */
.L_x_7829:
        /* <DEDUP_REMOVED lines=36> */
.L_x_7890:
[----:B------:R-:W-:Y:S02]  /*126e0*/  ULDC UR4, c[0x0][0xc38] ;  /* 0x00030e0000047ab9 */ /* 0x000fe40000000800 */
[----:B------:R-:W-:-:S04]  /*126f0*/  IMAD.U32 R4, RZ, RZ, UR4 ;  /* 0x00000004ff047e24 */ /* 0x000fc8000f8e00ff */
[----:B--2---:R-:W-:-:S04]  /*12700*/  IMAD R5, R14, R4, RZ ;  /* 0x000000040e057224 */ /* 0x004fc800078e02ff */
[----:B------:R-:W-:-:S05]  /*12710*/  IMAD.IADD R16, R16, 0x1, R5 ;  /* 0x0000000110107824 */ /* 0x000fca00078e0205 */
[----:B------:R-:W-:-:S13]  /*12720*/  ISETP.GT.AND P6, PT, R16, R0, PT ;  /* 0x000000001000720c */ /* 0x000fda0003fc4270 */
[----:B------:R-:W-:Y:S05]  /*12730*/  @P6 BRA `(.L_x_7832) ;  /* 0x00000000009c6947 */ /* 0x000fea0003800000 */
.L_x_7837:
        /* <DEDUP_REMOVED lines=14> */
.L_x_7835:
[----:B------:R-:W-:Y:S05]  /*12820*/  BSYNC B0 ;  /* 0x0000000000007941 */ /* 0x000fea0003800000 */
.L_x_7834:
        /* <DEDUP_REMOVED lines=14> */
[----:B------:R-:W1:Y:S02]  /*12910*/  SHFL.UP PT, R14, R6, 0x10, RZ ;  /* 0x06000000060e7989 */ /* 0x000e6400000e00ff */
[----:B-12---:R-:W-:-:S05]  /*12920*/  SEL R3, R14, RZ, P5 ;  /* 0x000000ff0e037207 */ /* 0x006fca0002800000 */
[----:B------:R-:W-:-:S05]  /*12930*/  IMAD.IADD R3, R6, 0x1, R3 ;  /* 0x0000000106037824 */ /* 0x000fca00078e0203 */
[----:B------:R1:W2:Y:S02]  /*12940*/  SHFL.IDX PT, R14, R3, 0x1f, 0x1f ;  /* 0x03e01f00030e7f89 */ /* 0x0002a400000e0000 */
.L_x_7898:
[----:B------:R-:W-:Y:S02]  /*12950*/  ULDC UR4, c[0x0][0xc38] ;  /* 0x00030e0000047ab9 */ /* 0x000fe40000000800 */
[----:B------:R-:W-:-:S04]  /*12960*/  IMAD.U32 R4, RZ, RZ, UR4 ;  /* 0x00000004ff047e24 */ /* 0x000fc8000f8e00ff */
[----:B--2---:R-:W-:-:S04]  /*12970*/  IMAD R5, R14, R4, RZ ;  /* 0x000000040e057224 */ /* 0x004fc800078e02ff */
[----:B------:R-:W-:-:S05]  /*12980*/  IMAD.IADD R16, R5, 0x1, R16 ;  /* 0x0000000105107824 */ /* 0x000fca00078e0210 */
[----:B------:R-:W-:-:S13]  /*12990*/  ISETP.GT.AND P6, PT, R16, R0, PT ;  /* 0x000000001000720c */ /* 0x000fda0003fc4270 */
[----:B------:R-:W-:Y:S05]  /*129a0*/  @!P6 BRA `(.L_x_7837) ;  /* 0xfffffffc0064e947 */ /* 0x000fea000383ffff */
.L_x_7832:
        /* <DEDUP_REMOVED lines=8> */
.L_x_7902:
[----:B------:R-:W-:Y:S01]  /*12a30*/  ISETP.NE.AND P0, PT, R5, RZ, PT ;  /* 0x000000ff0500720c */ /* 0x000fe20003f05270 */
[----:B------:R-:W-:-:S12]  /*12a40*/  IMAD.MOV.U32 R5, RZ, RZ, RZ ;  /* 0x000000ffff057224 */ /* 0x000fd800078e00ff */
[----:B------:R-:W-:Y:S05]  /*12a50*/  @!P0 BRA `(.L_x_7839) ;  /* 0x0000000000108947 */ /* 0x000fea0003800000 */
[----:B------:R-:W-:Y:S01]  /*12a60*/  UMOV UR4, 0xffffffff ;  /* 0xffffffff00047882 */ /* 0x000fe20000000000 */
[----:B------:R-:W-:Y:S02]  /*12a70*/  VIADD R12, R6, 0xffffffff ;  /* 0xffffffff060c7836 */ /* 0x000fe40000000000 */
[----:B------:R-:W-:Y:S05]  /*12a80*/  BRA.DIV UR4, `(.L_x_7840) ;  /* 0x0000001e049c7947 */ /* 0x000fea000b800000 */
[----:B------:R4:W0:Y:S02]  /*12a90*/  SHFL.IDX PT, R5, R3, R12, 0x1f ;  /* 0x00001f0c03057589 */ /* 0x00082400000e0000 */
.L_x_7839:
[----:B-12-4-:R-:W1:Y:S01]  /*12aa0*/  LDC.64 R2, c[0x0][0xc90] ;  /* 0x00032400ff027b82 */ /* 0x016e620000000a00 */
[----:B------:R-:W-:-:S04]  /*12ab0*/  IMAD.IADD R19, R6, 0x1, R19 ;  /* 0x0000000106137824 */ /* 0x000fc800078e0213 */
[----:B-1----:R-:W-:-:S05]  /*12ac0*/  IMAD.WIDE R2, R19, 0x4, R2 ;  /* 0x0000000413027825 */ /* 0x002fca00078e0202 */
[----:B0-----:R-:W3:Y:S01]  /*12ad0*/  LDG.E R7, desc[UR40][R2.64] ;  /* 0x0000002802077981 */ /* 0x001ee2000c1e1900 */
[----:B------:R-:W-:-:S04]  /*12ae0*/  IMAD R16, R5, R4, R16 ;  /* 0x0000000405107224 */ /* 0x000fc800078e0210 */
[----:B------:R-:W-:Y:S02]  /*12af0*/  IMAD.IADD R0, R0, 0x1, -R16 ;  /* 0x0000000100007824 */ /* 0x000fe400078e0a10 */
[----:B---3--:R-:W-:-:S05]  /*12b00*/  IMAD R6, R17, R7, RZ ;  /* 0x0000000711067224 */ /* 0x008fca00078e02ff */
        /* <DEDUP_REMOVED lines=59> */
.L_x_7833:
[----:B------:R-:W-:Y:S01]  /*12ec0*/  UMOV UR4, URZ ;  /* 0x0000003f00047c82 */ /* 0x000fe20008000000 */
[----:B------:R-:W-:Y:S01]  /*12ed0*/  UMOV UR5, URZ ;  /* 0x0000003f00057c82 */ /* 0x000fe20008000000 */
[----:B------:R-:W-:Y:S01]  /*12ee0*/  ULDC UR6, c[0x0][0xc3c] ;  /* 0x00030f0000067ab9 */ /* 0x000fe20000000800 */
[----:B------:R-:W-:Y:S02]  /*12ef0*/  IMAD.MOV.U32 R16, RZ, RZ, R0 ;  /* 0x000000ffff107224 */ /* 0x000fe400078e0000 */
[----:B------:R-:W-:Y:S02]  /*12f00*/  IMAD.U32 R17, RZ, RZ, UR4 ;  /* 0x00000004ff117e24 */ /* 0x000fe4000f8e00ff */
[----:B------:R-:W-:Y:S02]  /*12f10*/  IMAD.U32 R18, RZ, RZ, UR5 ;  /* 0x00000005ff127e24 */ /* 0x000fe4000f8e00ff */
[----:B------:R-:W-:-:S07]  /*12f20*/  IMAD.U32 R19, RZ, RZ, UR6 ;  /* 0x00000006ff137e24 */ /* 0x000fce000f8e00ff */
.L_x_7841:
        /* <DEDUP_REMOVED lines=12> */
.L_x_7830:
[----:B------:R-:W-:Y:S02]  /*12ff0*/  ULDC UR4, c[0x0][0xc3c] ;  /* 0x00030f0000047ab9 */ /* 0x000fe40000000800 */
[----:B----4-:R-:W-:-:S13]  /*13000*/  ISETP.GE.AND P0, PT, R19, UR4, PT ;  /* 0x0000000413007c0c */ /* 0x010fda000bf06270 */
[----:B------:R-:W-:Y:S05]  /*13010*/  @!P0 BRA `(.L_x_7842) ;  /* 0xffffff9c00d08947 */ /* 0x000fea000383ffff */
[----:B------:R-:W-:Y:S05]  /*13020*/  BSYNC B8 ;  /* 0x0000000000087941 */ /* 0x000fea0003800000 */
.L_x_7724:
        /* <DEDUP_REMOVED lines=12> */
.L_x_7905:
[----:B------:R-:W-:Y:S05]  /*130f0*/  BSYNC B0 ;  /* 0x0000000000007941 */ /* 0x000fea0003800000 */
.L_x_7843:
[----:B------:R-:W-:-:S03]  /*13100*/  UMOV UR4, 0xffffffff ;  /* 0xffffffff00047882 */ /* 0x000fc60000000000 */
[----:B------:R-:W-:Y:S05]  /*13110*/  BRA.DIV UR4, `(.L_x_7845) ;  /* 0x0000001a04347947 */ /* 0x000fea000b800000 */
[----:B------:R-:W2:Y:S02]  /*13120*/  S2R R2, SR_TID.X ;  /* 0x0000000000027919 */ /* 0x000ea40000002100 */
[----:B--2---:R-:W-:-:S04]  /*13130*/  SHF.R.U32.HI R2, RZ, 0x5, R2 ;  /* 0x00000005ff027819 */ /* 0x004fc80000011602 */
[----:B------:R-:W-:-:S05]  /*13140*/  LOP3.LUT R2, R2, 0x3, RZ, 0xc0, !PT ;  /* 0x0000000302027812 */ /* 0x000fca00078ec0ff */
[----:B------:R2:W3:Y:S02]  /*13150*/  SHFL.IDX PT, R14, R2, RZ, 0x1f ;  /* 0x00001fff020e7589 */ /* 0x0004e400000e0000 */
.L_x_7908:
[----:B---3--:R-:W-:Y:S01]  /*13160*/  ISETP.NE.AND P0, PT, R14, RZ, PT ;  /* 0x000000ff0e00720c */ /* 0x008fe20003f05270 */
[----:B------:R-:W-:-:S12]  /*13170*/  BSSY B0, `(.L_x_7846) ;  /* 0x0000027000007945 */ /* 0x000fd80003800000 */
[----:B------:R-:W-:Y:S05]  /*13180*/  @P0 BRA `(.L_x_7847) ;  /* 0x0000000000940947 */ /* 0x000fea0003800000 */
[----:B------:R-:W-:-:S03]  /*13190*/  UMOV UR4, 0xffffffff ;  /* 0xffffffff00047882 */ /* 0x000fc60000000000 */
[----:B------:R-:W-:Y:S05]  /*131a0*/  BRA.DIV UR4, `(.L_x_7848) ;  /* 0x0000001a04447947 */ /* 0x000fea000b800000 */
[----:B------:R-:W-:-:S13]  /*131b0*/  ELECT P6, URZ, PT ;  /* 0x00000000003f782f */ /* 0x000fda00038c0000 */
.L_x_7911:
[----:B------:R-:W-:Y:S05]  /*131c0*/  @!P6 BRA `(.L_x_7847) ;  /* 0x000000000084e947 */ /* 0x000fea0003800000 */
[----:B------:R-:W-:-:S06]  /*131d0*/  ULOP3.LUT UR4, UR36, 0x2, URZ, 0xfc, !UPT ;  /* 0x0000000224047892 */ /* 0x000fcc000f8efc3f */
[----:B--2---:R-:W-:-:S05]  /*131e0*/  IMAD.U32 R2, RZ, RZ, UR4 ;  /* 0x00000004ff027e24 */ /* 0x004fca000f8e00ff */
[----:B------:R-:W-:-:S13]  /*131f0*/  ISETP.NE.AND P2, PT, R2, 0x3, PT ;  /* 0x000000030200780c */ /* 0x000fda0003f45270 */
[----:B------:R-:W-:Y:S05]  /*13200*/  @!P2 BRA `(.L_x_7849) ;  /* 0x000000000004a947 */ /* 0x000fea0003800000 */
[----:B------:R-:W-:Y:S01]  /*13210*/  BPT.TRAP 0x1 ;  /* 0x000000040000795c */ /* 0x000fe20000300000 */
.L_x_7849:
        /* <DEDUP_REMOVED lines=14> */
.L_x_7912:
[----:B------:R-:W1:Y:S02]  /*13300*/  SYNCS.PHASECHK.TRANS64.TRYWAIT P0, [R7+URZ], R2 ;  /* 0x00000002070075a7 */ /* 0x000e64000800017f */
[----:B-1----:R-:W-:Y:S05]  /*13310*/  @!P0 BRA `(.L_x_7851) ;  /* 0x00000018001c8947 */ /* 0x002fea0003800000 */
.L_x_7913:
[----:B------:R-:W-:Y:S05]  /*13320*/  @!P2 BRA `(.L_x_7852) ;  /* 0x000000000004a947 */ /* 0x000fea0003800000 */
[----:B------:R-:W-:Y:S01]  /*13330*/  BPT.TRAP 0x1 ;  /* 0x000000040000795c */ /* 0x000fe20000300000 */
.L_x_7852:
[----:B------:R-:W2:Y:S01]  /*13340*/  LDL.LU R4, [R1+0x8] ;  /* 0x0000080001047983 */ /* 0x000ea20000300800 */
[----:B------:R-:W-:-:S04]  /*13350*/  VIADD R0, R0, 0x28c60 ;  /* 0x00028c6000007836 */ /* 0x000fc80000000000 */
[----:B--2---:R-:W-:-:S04]  /*13360*/  IMAD R4, R4, 0x8, R0 ;  /* 0x0000000804047824 */ /* 0x004fc800078e0200 */
[----:B------:R-:W2:Y:S02]  /*13370*/  SYNCS.PHASECHK.TRANS64.TRYWAIT P0, [R4+URZ], R5 ;  /* 0x00000005040075a7 */ /* 0x000ea4000800017f */
[----:B--2---:R-:W-:Y:S05]  /*13380*/  @!P0 BRA `(.L_x_7853) ;  /* 0x0000001800148947 */ /* 0x004fea0003800000 */
.L_x_7914:
[----:B------:R-:W-:-:S07]  /*13390*/  IMAD R3, R3, 0x8, R0 ;  /* 0x0000000803037824 */ /* 0x000fce00078e0200 */
.L_x_7854:
[----:B---3--:R3:W4:Y:S02]  /*133a0*/  SYNCS.PHASECHK.TRANS64.TRYWAIT P0, [R3+URZ], R2 ;  /* 0x00000002030075a7 */ /* 0x008724000800017f */
[----:B----4-:R-:W-:Y:S05]  /*133b0*/  @!P0 NANOSLEEP.SYNCS 0x989680 ;  /* 0x009896800000895d */ /* 0x010fea0003900000 */
[----:B------:R-:W4:Y:S02]  /*133c0*/  @!P0 SYNCS.PHASECHK.TRANS64 P0, [R3+URZ], R2 ;  /* 0x00000002030085a7 */ /* 0x000f24000800007f */
[----:B----4-:R-:W-:Y:S05]  /*133d0*/  @!P0 BRA `(.L_x_7854) ;  /* 0xfffffffc00f08947 */ /* 0x010fea000383ffff */
.L_x_7847:
[----:B------:R-:W-:Y:S05]  /*133e0*/  BSYNC B0 ;  /* 0x0000000000007941 */ /* 0x000fea0003800000 */
.L_x_7846:
[----:B------:R-:W-:Y:S05]  /*133f0*/  EXIT ;  /* 0x000000000000794d */ /* 0x000fea0003800000 */
.L_x_7665:
[----:B0-----:R-:W-:-:S04]  /*13400*/  IMAD.U32 R3, RZ, RZ, UR21 ;  /* 0x00000015ff037e24 */ /* 0x001fc8000f8e00ff */
[----:B------:R0:W1:Y:S03]  /*13410*/  SYNCS.PHASECHK.TRANS64.TRYWAIT P1, [R3+URZ+0x28c50], R0 ;  /* 0x028c5000030075a7 */ /* 0x000066000802017f */
[----:B-1----:R-:W-:Y:S05]  /*13420*/  @!P1 NANOSLEEP.SYNCS 0x989680 ;  /* 0x009896800000995d */ /* 0x002fea0003900000 */
[----:B------:R-:W1:Y:S02]  /*13430*/  @!P1 SYNCS.PHASECHK.TRANS64 P1, [R3+URZ+0x28c50], R0 ;  /* 0x028c5000030095a7 */ /* 0x000e64000802007f */
[----:B-1----:R-:W-:Y:S05]  /*13440*/  @!P1 BRA `(.L_x_7665) ;  /* 0xfffffffc00ec9947 */ /* 0x002fea000383ffff */
[----:B------:R-:W-:Y:S05]  /*13450*/  BRA `(.L_x_7855) ;  /* 0xfffffee400e87947 */ /* 0x000fea000383ffff */
.L_x_7670:
[----:B-1----:R-:W-:-:S04]  /*13460*/  IMAD.U32 R3, RZ, RZ, UR21 ;  /* 0x00000015ff037e24 */ /* 0x002fc8000f8e00ff */
[----:B------:R1:W2:Y:S03]  /*13470*/  SYNCS.PHASECHK.TRANS64.TRYWAIT P1, [R3+URZ+0x28c50], R0 ;  /* 0x028c5000030075a7 */ /* 0x0002a6000802017f */
[----:B--2---:R-:W-:Y:S05]  /*13480*/  @!P1 NANOSLEEP.SYNCS 0x989680 ;  /* 0x009896800000995d */ /* 0x004fea0003900000 */
[----:B------:R-:W2:Y:S02]  /*13490*/  @!P1 SYNCS.PHASECHK.TRANS64 P1, [R3+URZ+0x28c50], R0 ;  /* 0x028c5000030095a7 */ /* 0x000ea4000802007f */
[----:B--2---:R-:W-:Y:S05]  /*134a0*/  @!P1 BRA `(.L_x_7670) ;  /* 0xfffffffc00ec9947 */ /* 0x004fea000383ffff */
[----:B------:R-:W-:Y:S05]  /*134b0*/  BRA `(.L_x_7669) ;  /* 0xfffffef000e47947 */ /* 0x000fea000383ffff */
.L_x_7673:
[----:B0-----:R-:W-:-:S04]  /*134c0*/  IMAD.U32 R3, RZ, RZ, UR46 ;  /* 0x0000002eff037e24 */ /* 0x001fc8000f8e00ff */
[----:B------:R0:W1:Y:S03]  /*134d0*/  SYNCS.PHASECHK.TRANS64.TRYWAIT P1, [R3+URZ+0x28c00], R0 ;  /* 0x028c0000030075a7 */ /* 0x000066000802017f */
[----:B-1----:R-:W-:Y:S05]  /*134e0*/  @!P1 NANOSLEEP.SYNCS 0x989680 ;  /* 0x009896800000995d */ /* 0x002fea0003900000 */
[----:B------:R-:W1:Y:S02]  /*134f0*/  @!P1 SYNCS.PHASECHK.TRANS64 P1, [R3+URZ+0x28c00], R0 ;  /* 0x028c0000030095a7 */ /* 0x000e64000802007f */
[----:B-1----:R-:W-:Y:S05]  /*13500*/  @!P1 BRA `(.L_x_7673) ;  /* 0xfffffffc00ec9947 */ /* 0x002fea000383ffff */
[----:B------:R-:W-:Y:S05]  /*13510*/  BRA `(.L_x_7856) ;  /* 0xffffff0400707947 */ /* 0x000fea000383ffff */
.L_x_7677:
[----:B--2---:R2:W3:Y:S02]  /*13520*/  SYNCS.PHASECHK.TRANS64.TRYWAIT P1, [R7+URZ+0x28c30], R8 ;  /* 0x028c3008070075a7 */ /* 0x0044e4000802017f */
[----:B---3--:R-:W-:Y:S05]  /*13530*/  @!P1 NANOSLEEP.SYNCS 0x989680 ;  /* 0x009896800000995d */ /* 0x008fea0003900000 */
[----:B------:R-:W3:Y:S02]  /*13540*/  @!P1 SYNCS.PHASECHK.TRANS64 P1, [R7+URZ+0x28c30], R8 ;  /* 0x028c3008070095a7 */ /* 0x000ee4000802007f */
[----:B---3--:R-:W-:Y:S05]  /*13550*/  @!P1 BRA `(.L_x_7677) ;  /* 0xfffffffc00f09947 */ /* 0x008fea000383ffff */
[----:B------:R-:W-:Y:S05]  /*13560*/  BRA `(.L_x_7676) ;  /* 0xffffff04008c7947 */ /* 0x000fea000383ffff */
.L_x_7681:
[----:B----4-:R4:W0:Y:S02]  /*13570*/  SYNCS.PHASECHK.TRANS64.TRYWAIT P3, [R7+URZ+0x28c50], R8 ;  /* 0x028c5008070075a7 */ /* 0x010824000806017f */
[----:B0-----:R-:W-:Y:S05]  /*13580*/  @!P3 NANOSLEEP.SYNCS 0x989680 ;  /* 0x009896800000b95d */ /* 0x001fea0003900000 */
[----:B------:R-:W0:Y:S02]  /*13590*/  @!P3 SYNCS.PHASECHK.TRANS64 P3, [R7+URZ+0x28c50], R8 ;  /* 0x028c50080700b5a7 */ /* 0x000e24000806007f */
[----:B0-----:R-:W-:Y:S05]  /*135a0*/  @!P3 BRA `(.L_x_7681) ;  /* 0xfffffffc00f0b947 */ /* 0x001fea000383ffff */
[----:B------:R-:W-:Y:S05]  /*135b0*/  BRA `(.L_x_7680) ;  /* 0xffffff1800147947 */ /* 0x000fea000383ffff */
.L_x_7686:
[----:B--2---:R-:W-:-:S04]  /*135c0*/  IMAD.U32 R6, RZ, RZ, UR24 ;  /* 0x00000018ff067e24 */ /* 0x004fc8000f8e00ff */
[----:B------:R2:W3:Y:S03]  /*135d0*/  SYNCS.PHASECHK.TRANS64.TRYWAIT P3, [R6+URZ+0x28c30], R7 ;  /* 0x028c3007060075a7 */ /* 0x0004e6000806017f */
[----:B---3--:R-:W-:Y:S05]  /*135e0*/  @!P3 NANOSLEEP.SYNCS 0x989680 ;  /* 0x009896800000b95d */ /* 0x008fea0003900000 */
[----:B------:R-:W3:Y:S02]  /*135f0*/  @!P3 SYNCS.PHASECHK.TRANS64 P3, [R6+URZ+0x28c30], R7 ;  /* 0x028c30070600b5a7 */ /* 0x000ee4000806007f */
[----:B---3--:R-:W-:Y:S05]  /*13600*/  @!P3 BRA `(.L_x_7686) ;  /* 0xfffffffc00ecb947 */ /* 0x008fea000383ffff */
[----:B------:R-:W-:Y:S05]  /*13610*/  BRA `(.L_x_7685) ;  /* 0xffffff1c00147947 */ /* 0x000fea000383ffff */
.L_x_7690:
[----:B---3--:R3:W4:Y:S02]  /*13620*/  SYNCS.PHASECHK.TRANS64.TRYWAIT P3, [R170+URZ+0x28c50], R7 ;  /* 0x028c5007aa0075a7 */ /* 0x008724000806017f */
[----:B----4-:R-:W-:Y:S05]  /*13630*/  @!P3 NANOSLEEP.SYNCS 0x989680 ;  /* 0x009896800000b95d */ /* 0x010fea0003900000 */
[----:B------:R-:W4:Y:S02]  /*13640*/  @!P3 SYNCS.PHASECHK.TRANS64 P3, [R170+URZ+0x28c50], R7 ;  /* 0x028c5007aa00b5a7 */ /* 0x000f24000806007f */
[----:B----4-:R-:W-:Y:S05]  /*13650*/  @!P3 BRA `(.L_x_7690) ;  /* 0xfffffffc00f0b947 */ /* 0x010fea000383ffff */
[----:B------:R-:W-:Y:S05]  /*13660*/  BRA `(.L_x_7689) ;  /* 0xffffff3400887947 */ /* 0x000fea000383ffff */
.L_x_7696:
[----:B--2---:R-:W-:-:S04]  /*13670*/  IMAD.U32 R6, RZ, RZ, UR23 ;  /* 0x00000017ff067e24 */ /* 0x004fc8000f8e00ff */
[----:B------:R2:W4:Y:S03]  /*13680*/  SYNCS.PHASECHK.TRANS64.TRYWAIT P2, [R6+URZ+0x28c30], R7 ;  /* 0x028c3007060075a7 */ /* 0x000526000804017f */
[----:B----4-:R-:W-:Y:S05]  /*13690*/  @!P2 NANOSLEEP.SYNCS 0x989680 ;  /* 0x009896800000a95d */ /* 0x010fea0003900000 */
[----:B------:R-:W4:Y:S02]  /*136a0*/  @!P2 SYNCS.PHASECHK.TRANS64 P2, [R6+URZ+0x28c30], R7 ;  /* 0x028c30070600a5a7 */ /* 0x000f24000804007f */
[----:B----4-:R-:W-:Y:S05]  /*136b0*/  @!P2 BRA `(.L_x_7696) ;  /* 0xfffffffc00eca947 */ /* 0x010fea000383ffff */
[----:B------:R-:W-:Y:S05]  /*136c0*/  BRA `(.L_x_7695) ;  /* 0xffffff3800707947 */ /* 0x000fea000383ffff */
.L_x_7700:
[----:B---3--:R3:W4:Y:S02]  /*136d0*/  SYNCS.PHASECHK.TRANS64.TRYWAIT P2, [R170+URZ+0x28c50], R7 ;  /* 0x028c5007aa0075a7 */ /* 0x008724000804017f */
[----:B----4-:R-:W-:Y:S05]  /*136e0*/  @!P2 NANOSLEEP.SYNCS 0x989680 ;  /* 0x009896800000a95d */ /* 0x010fea0003900000 */
[----:B------:R-:W4:Y:S02]  /*136f0*/  @!P2 SYNCS.PHASECHK.TRANS64 P2, [R170+URZ+0x28c50], R7 ;  /* 0x028c5007aa00a5a7 */ /* 0x000f24000804007f */
[----:B----4-:R-:W-:Y:S05]  /*13700*/  @!P2 BRA `(.L_x_7700) ;  /* 0xfffffffc00f0a947 */ /* 0x010fea000383ffff */
[----:B------:R-:W-:Y:S05]  /*13710*/  BRA `(.L_x_7699) ;  /* 0xffffff4c00947947 */ /* 0x000fea000383ffff */
.L_x_7736:
        /* <DEDUP_REMOVED lines=11> */
.L_x_7858:
[----:B------:R-:W-:Y:S05]  /*137d0*/  BSYNC B0 ;  /* 0x0000000000007941 */ /* 0x000fea0003800000 */
.L_x_7857:
[----:B------:R-:W-:Y:S05]  /*137e0*/  BRA `(.L_x_7859) ;  /* 0xffffffa000f07947 */ /* 0x000fea000383ffff */
.L_x_7738:
[----:B------:R-:W-:Y:S01]  /*137f0*/  BSSY B0, `(.L_x_7860) ;  /* 0x0000006000007945 */ /* 0x000fe20003800000 */
[----:B------:R-:W-:-:S07]  /*13800*/  IMAD.MOV.U32 R15, RZ, RZ, -0x1 ;  /* 0xffffffffff0f7424 */ /* 0x000fce00078e00ff */
[----:B0123--:R-:W-:Y:S05]  /*13810*/  WARPSYNC.COLLECTIVE R15, `(.L_x_7861) ;  /* 0x000000000f0c7348 */ /* 0x00ffea0003c00000 */
[----:B------:R-:W-:Y:S02]  /*13820*/  ELECT P6, UR62, PT ;  /* 0x00000000003e782f */ /* 0x000fe400038c0000 */
[----:B------:R-:W-:Y:S01]  /*13830*/  MOV R14, UR62 ;  /* 0x0000003e000e7c02 */ /* 0x000fe20008000f00 */
[----:B0123--:R-:W-:Y:S10]  /*13840*/  ENDCOLLECTIVE ;  /* 0x000000000000791b */ /* 0x00fff40003800000 */
.L_x_7861:
[----:B------:R-:W-:Y:S05]  /*13850*/  BSYNC B0 ;  /* 0x0000000000007941 */ /* 0x000fea0003800000 */
.L_x_7860:
[----:B------:R-:W-:Y:S05]  /*13860*/  BRA `(.L_x_7862) ;  /* 0xffffffa000f87947 */ /* 0x000fea000383ffff */
.L_x_7740:
[----:B---3--:R3:W4:Y:S02]  /*13870*/  SYNCS.PHASECHK.TRANS64.TRYWAIT P0, [R0+URZ+0x28c40], R2 ;  /* 0x028c4002000075a7 */ /* 0x008724000800017f */
[----:B----4-:R-:W-:Y:S05]  /*13880*/  @!P0 NANOSLEEP.SYNCS 0x989680 ;  /* 0x009896800000895d */ /* 0x010fea0003900000 */
[----:B------:R-:W4:Y:S02]  /*13890*/  @!P0 SYNCS.PHASECHK.TRANS64 P0, [R0+URZ+0x28c40], R2 ;  /* 0x028c4002000085a7 */ /* 0x000f24000800007f */
[----:B----4-:R-:W-:Y:S05]  /*138a0*/  @!P0 BRA `(.L_x_7740) ;  /* 0xfffffffc00f08947 */ /* 0x010fea000383ffff */
[----:B------:R-:W-:Y:S05]  /*138b0*/  BRA `(.L_x_7863) ;  /* 0xffffffa400647947 */ /* 0x000fea000383ffff */
.L_x_7744:
[----:B------:R-:W-:Y:S02]  /*138c0*/  IMAD.MOV.U32 R13, RZ, RZ, R2 ;  /* 0x000000ffff0d7224 */ /* 0x000fe400078e0002 */
[----:B------:R-:W-:Y:S02]  /*138d0*/  IMAD.MOV.U32 R12, RZ, RZ, RZ ;  /* 0x000000ffff0c7224 */ /* 0x000fe400078e00ff */
[----:B------:R-:W-:Y:S02]  /*138e0*/  IMAD.MOV.U32 R11, RZ, RZ, 0x181f ;  /* 0x0000181fff0b7424 */ /* 0x000fe400078e00ff */
[----:B------:R-:W-:Y:S02]  /*138f0*/  IMAD.MOV.U32 R15, RZ, RZ, -0x1 ;  /* 0xffffffffff0f7424 */ /* 0x000fe400078e00ff */
[----:B-----5:R-:W-:Y:S02]  /*13900*/  IMAD R0, R6, R7, RZ ;  /* 0x0000000706007224 */ /* 0x020fe400078e02ff */
[----:B------:R-:W-:-:S07]  /*13910*/  IMAD R17, R17, 0x40, R8 ;  /* 0x0000004011117824 */ /* 0x000fce00078e0208 */
[----:B------:R-:W-:Y:S05]  /*13920*/  WARPSYNC.COLLECTIVE R15, `(.L_x_7864) ;  /* 0x000000000f087348 */ /* 0x000fea0003c00000 */
[----:B------:R0:W1:Y:S02]  /*13930*/  SHFL.IDX P6, R14, R13, R12, R11 ;  /* 0x0000000c0d0e7389 */ /* 0x00006400000c000b */
[----:B01----:R-:W-:Y:S01]  /*13940*/  ENDCOLLECTIVE ;  /* 0x000000000000791b */ /* 0x003fe20003800000 */
.L_x_7864:
[C---:B------:R-:W-:Y:S01]  /*13950*/  VIADD R7, R17.reuse, 0x10 ;  /* 0x0000001011077836 */ /* 0x040fe20000000000 */
[----:B------:R-:W-:Y:S01]  /*13960*/  ISETP.GE.AND P1, PT, R17, R0, PT ;  /* 0x000000001100720c */ /* 0x000fe20003f26270 */
[----:B------:R-:W-:Y:S02]  /*13970*/  IMAD.MOV.U32 R13, RZ, RZ, R3 ;  /* 0x000000ffff0d7224 */ /* 0x000fe400078e0003 */
[----:B------:R-:W-:-:S10]  /*13980*/  IMAD.MOV.U32 R4, RZ, RZ, R14 ;  /* 0x000000ffff047224 */ /* 0x000fd400078e000e */
[----:B------:R-:W-:Y:S05]  /*13990*/  WARPSYNC.COLLECTIVE R15, `(.L_x_7865) ;  /* 0x000000000f087348 */ /* 0x000fea0003c00000 */
[----:B------:R0:W1:Y:S02]  /*139a0*/  SHFL.IDX P6, R14, R13, R12, R11 ;  /* 0x0000000c0d0e7389 */ /* 0x00006400000c000b */
[----:B01----:R-:W-:Y:S01]  /*139b0*/  ENDCOLLECTIVE ;  /* 0x000000000000791b */ /* 0x003fe20003800000 */
.L_x_7865:
[----:B------:R-:W-:Y:S02]  /*139c0*/  IMAD.MOV.U32 R13, RZ, RZ, R2 ;  /* 0x000000ffff0d7224 */ /* 0x000fe400078e0002 */
[----:B------:R-:W-:Y:S02]  /*139d0*/  IMAD.MOV.U32 R12, RZ, RZ, 0x1 ;  /* 0x00000001ff0c7424 */ /* 0x000fe400078e00ff */
[----:B------:R-:W-:-:S07]  /*139e0*/  IMAD.MOV.U32 R5, RZ, RZ, R14 ;  /* 0x000000ffff057224 */ /* 0x000fce00078e000e */
[----:B------:R-:W-:Y:S05]  /*139f0*/  WARPSYNC.COLLECTIVE R15, `(.L_x_7866) ;  /* 0x000000000f087348 */ /* 0x000fea0003c00000 */
[----:B------:R0:W1:Y:S02]  /*13a00*/  SHFL.IDX P6, R14, R13, R12, R11 ;  /* 0x0000000c0d0e7389 */ /* 0x00006400000c000b */
[----:B01----:R-:W-:Y:S01]  /*13a10*/  ENDCOLLECTIVE ;  /* 0x000000000000791b */ /* 0x003fe20003800000 */
.L_x_7866:
        /* <DEDUP_REMOVED lines=15> */
.L_x_7867:
[----:B------:R-:W-:Y:S02]  /*13b10*/  IMAD.MOV.U32 R13, RZ, RZ, R2 ;  /* 0x000000ffff0d7224 */ /* 0x000fe400078e0002 */
[----:B------:R-:W-:Y:S02]  /*13b20*/  IMAD.MOV.U32 R12, RZ, RZ, 0x2 ;  /* 0x00000002ff0c7424 */ /* 0x000fe400078e00ff */
[----:B------:R-:W-:-:S07]  /*13b30*/  IMAD.MOV.U32 R5, RZ, RZ, R14 ;  /* 0x000000ffff057224 */ /* 0x000fce00078e000e */
[----:B------:R-:W-:Y:S05]  /*13b40*/  WARPSYNC.COLLECTIVE R15, `(.L_x_7868) ;  /* 0x000000000f087348 */ /* 0x000fea0003c00000 */
[----:B------:R0:W1:Y:S02]  /*13b50*/  SHFL.IDX P6, R14, R13, R12, R11 ;  /* 0x0000000c0d0e7389 */ /* 0x00006400000c000b */
[----:B01----:R-:W-:Y:S01]  /*13b60*/  ENDCOLLECTIVE ;  /* 0x000000000000791b */ /* 0x003fe20003800000 */
.L_x_7868:
        /* <DEDUP_REMOVED lines=10> */
[----:B0-----:R-:W-:-:S05]  /*13c10*/  VIADD R4, R17, 0x20 ;  /* 0x0000002011047836 */ /* 0x001fca0000000000 */
[----:B------:R-:W-:Y:S01]  /*13c20*/  ISETP.GE.AND P1, PT, R4, R0, PT ;  /* 0x000000000400720c */ /* 0x000fe20003f26270 */
[----:B------:R-:W-:-:S12]  /*13c30*/  IMAD.MOV.U32 R4, RZ, RZ, R14 ;  /* 0x000000ffff047224 */ /* 0x000fd800078e000e */
[----:B------:R-:W-:Y:S05]  /*13c40*/  WARPSYNC.COLLECTIVE R15, `(.L_x_7869) ;  /* 0x000000000f087348 */ /* 0x000fea0003c00000 */
[----:B------:R0:W1:Y:S02]  /*13c50*/  SHFL.IDX P6, R14, R13, R12, R11 ;  /* 0x0000000c0d0e7389 */ /* 0x00006400000c000b */
[----:B01----:R-:W-:Y:S01]  /*13c60*/  ENDCOLLECTIVE ;  /* 0x000000000000791b */ /* 0x003fe20003800000 */
.L_x_7869:
[----:B------:R-:W-:Y:S02]  /*13c70*/  IMAD.MOV.U32 R13, RZ, RZ, R2 ;  /* 0x000000ffff0d7224 */ /* 0x000fe400078e0002 */
[----:B------:R-:W-:Y:S02]  /*13c80*/  IMAD.MOV.U32 R12, RZ, RZ, 0x3 ;  /* 0x00000003ff0c7424 */ /* 0x000fe400078e00ff */
[----:B------:R-:W-:-:S07]  /*13c90*/  IMAD.MOV.U32 R5, RZ, RZ, R14 ;  /* 0x000000ffff057224 */ /* 0x000fce00078e000e */
[----:B------:R-:W-:Y:S05]  /*13ca0*/  WARPSYNC.COLLECTIVE R15, `(.L_x_7870) ;  /* 0x000000000f087348 */ /* 0x000fea0003c00000 */
[----:B------:R0:W1:Y:S02]  /*13cb0*/  SHFL.IDX P6, R14, R13, R12, R11 ;  /* 0x0000000c0d0e7389 */ /* 0x00006400000c000b */
[----:B01----:R-:W-:Y:S01]  /*13cc0*/  ENDCOLLECTIVE ;  /* 0x000000000000791b */ /* 0x003fe20003800000 */
.L_x_7870:
        /* <DEDUP_REMOVED lines=14> */
.L_x_7871:
[----:B------:R-:W-:Y:S01]  /*13db0*/  IMAD.MOV.U32 R3, RZ, RZ, R14 ;  /* 0x000000ffff037224 */ /* 0x000fe200078e000e */
[----:B------:R-:W-:Y:S06]  /*13dc0*/  BRA `(.L_x_7872) ;  /* 0xffffffa800d07947 */ /* 0x000fec000383ffff */
.L_x_7747:
[----:B0-----:R-:W2:Y:S02]  /*13dd0*/  LDL R2, [R1+0x4] ;  /* 0x0000040001027983 */ /* 0x001ea40000100800 */
[----:B--2---:R0:W1:Y:S02]  /*13de0*/  SYNCS.PHASECHK.TRANS64.TRYWAIT P0, [R2+URZ+0x28c20], R0 ;  /* 0x028c2000020075a7 */ /* 0x004064000800017f */
[----:B-1----:R-:W-:Y:S05]  /*13df0*/  @!P0 NANOSLEEP.SYNCS 0x989680 ;  /* 0x009896800000895d */ /* 0x002fea0003900000 */
[----:B------:R-:W1:Y:S02]  /*13e00*/  @!P0 SYNCS.PHASECHK.TRANS64 P0, [R2+URZ+0x28c20], R0 ;  /* 0x028c2000020085a7 */ /* 0x000e64000800007f */
[----:B-1----:R-:W-:Y:S05]  /*13e10*/  @!P0 BRA `(.L_x_7747) ;  /* 0xfffffffc00ec8947 */ /* 0x002fea000383ffff */
[----:B------:R-:W-:Y:S05]  /*13e20*/  BRA `(.L_x_7873) ;  /* 0xffffffac00307947 */ /* 0x000fea000383ffff */
.L_x_7751:
[----:B0-----:R0:W1:Y:S02]  /*13e30*/  SYNCS.PHASECHK.TRANS64.TRYWAIT P0, [R0+URZ+0x28c60], R2 ;  /* 0x028c6002000075a7 */ /* 0x001064000800017f */
[----:B-1----:R-:W-:Y:S05]  /*13e40*/  @!P0 NANOSLEEP.SYNCS 0x989680 ;  /* 0x009896800000895d */ /* 0x002fea0003900000 */
[----:B------:R-:W1:Y:S02]  /*13e50*/  @!P0 SYNCS.PHASECHK.TRANS64 P0, [R0+URZ+0x28c60], R2 ;  /* 0x028c6002000085a7 */ /* 0x000e64000800007f */
[----:B-1----:R-:W-:Y:S05]  /*13e60*/  @!P0 BRA `(.L_x_7751) ;  /* 0xfffffffc00f08947 */ /* 0x002fea000383ffff */
[----:B------:R-:W-:Y:S05]  /*13e70*/  BRA `(.L_x_7874) ;  /* 0xffffffac00607947 */ /* 0x000fea000383ffff */
.L_x_7770:
[----:B-1----:R1:W2:Y:S02]  /*13e80*/  SYNCS.PHASECHK.TRANS64.TRYWAIT P0, [R3+URZ+0x28c40], R2 ;  /* 0x028c4002030075a7 */ /* 0x0022a4000800017f */
[----:B--2---:R-:W-:Y:S05]  /*13e90*/  @!P0 NANOSLEEP.SYNCS 0x989680 ;  /* 0x009896800000895d */ /* 0x004fea0003900000 */
[----:B------:R-:W2:Y:S02]  /*13ea0*/  @!P0 SYNCS.PHASECHK.TRANS64 P0, [R3+URZ+0x28c40], R2 ;  /* 0x028c4002030085a7 */ /* 0x000ea4000800007f */
[----:B--2---:R-:W-:Y:S05]  /*13eb0*/  @!P0 BRA `(.L_x_7770) ;  /* 0xfffffffc00f08947 */ /* 0x004fea000383ffff */
[----:B------:R-:W-:Y:S05]  /*13ec0*/  BRA `(.L_x_7875) ;  /* 0xffffffb800847947 */ /* 0x000fea000383ffff */
.L_x_7775:
[----:B0-----:R0:W2:Y:S02]  /*13ed0*/  SYNCS.PHASECHK.TRANS64.TRYWAIT P0, [R3+URZ+0x28c60], R2 ;  /* 0x028c6002030075a7 */ /* 0x0010a4000800017f */
[----:B--2---:R-:W-:Y:S05]  /*13ee0*/  @!P0 NANOSLEEP.SYNCS 0x989680 ;  /* 0x009896800000895d */ /* 0x004fea0003900000 */
[----:B------:R-:W2:Y:S02]  /*13ef0*/  @!P0 SYNCS.PHASECHK.TRANS64 P0, [R3+URZ+0x28c60], R2 ;  /* 0x028c6002030085a7 */ /* 0x000ea4000800007f */
[----:B--2---:R-:W-:Y:S05]  /*13f00*/  @!P0 BRA `(.L_x_7775) ;  /* 0xfffffffc00f08947 */ /* 0x004fea000383ffff */
[----:B------:R-:W-:Y:S05]  /*13f10*/  BRA `(.L_x_7876) ;  /* 0xffffffbc000c7947 */ /* 0x000fea000383ffff */
.L_x_7790:
[----:B0-----:R0:W1:Y:S02]  /*13f20*/  SYNCS.PHASECHK.TRANS64.TRYWAIT P0, [R4+URZ+0x28c40], R2 ;  /* 0x028c4002040075a7 */ /* 0x001064000800017f */
[----:B-1----:R-:W-:Y:S05]  /*13f30*/  @!P0 NANOSLEEP.SYNCS 0x989680 ;  /* 0x009896800000895d */ /* 0x002fea0003900000 */
[----:B------:R-:W1:Y:S02]  /*13f40*/  @!P0 SYNCS.PHASECHK.TRANS64 P0, [R4+URZ+0x28c40], R2 ;  /* 0x028c4002040085a7 */ /* 0x000e64000800007f */
[----:B-1----:R-:W-:Y:S05]  /*13f50*/  @!P0 BRA `(.L_x_7790) ;  /* 0xfffffffc00f08947 */ /* 0x002fea000383ffff */
[----:B------:R-:W-:Y:S05]  /*13f60*/  BRA `(.L_x_7877) ;  /* 0xffffffc800147947 */ /* 0x000fea000383ffff */
.L_x_7795:
[----:B-1----:R1:W2:Y:S02]  /*13f70*/  SYNCS.PHASECHK.TRANS64.TRYWAIT P0, [R4+URZ+0x28c60], R2 ;  /* 0x028c6002040075a7 */ /* 0x0022a4000800017f */
[----:B--2---:R-:W-:Y:S05]  /*13f80*/  @!P0 NANOSLEEP.SYNCS 0x989680 ;  /* 0x009896800000895d */ /* 0x004fea0003900000 */
[----:B------:R-:W2:Y:S02]  /*13f90*/  @!P0 SYNCS.PHASECHK.TRANS64 P0, [R4+URZ+0x28c60], R2 ;  /* 0x028c6002040085a7 */ /* 0x000ea4000800007f */
[----:B--2---:R-:W-:Y:S05]  /*13fa0*/  @!P0 BRA `(.L_x_7795) ;  /* 0xfffffffc00f08947 */ /* 0x004fea000383ffff */
[----:B------:R-:W-:Y:S05]  /*13fb0*/  BRA `(.L_x_7878) ;  /* 0xffffffc800987947 */ /* 0x000fea000383ffff */
.L_x_7810:
[----:B-1----:R1:W2:Y:S02]  /*13fc0*/  SYNCS.PHASECHK.TRANS64.TRYWAIT P0, [R4+URZ+0x28c40], R2 ;  /* 0x028c4002040075a7 */ /* 0x0022a4000800017f */
[----:B--2---:R-:W-:Y:S05]  /*13fd0*/  @!P0 NANOSLEEP.SYNCS 0x989680 ;  /* 0x009896800000895d */ /* 0x004fea0003900000 */
[----:B------:R-:W2:Y:S02]  /*13fe0*/  @!P0 SYNCS.PHASECHK.TRANS64 P0, [R4+URZ+0x28c40], R2 ;  /* 0x028c4002040085a7 */ /* 0x000ea4000800007f */
[----:B--2---:R-:W-:Y:S05]  /*13ff0*/  @!P0 BRA `(.L_x_7810) ;  /* 0xfffffffc00f08947 */ /* 0x004fea000383ffff */
[----:B------:R-:W-:Y:S05]  /*14000*/  BRA `(.L_x_7879) ;  /* 0xffffffd400847947 */ /* 0x000fea000383ffff */
.L_x_7815:
[----:B0-----:R0:W2:Y:S02]  /*14010*/  SYNCS.PHASECHK.TRANS64.TRYWAIT P0, [R4+URZ+0x28c60], R2 ;  /* 0x028c6002040075a7 */ /* 0x0010a4000800017f */
[----:B--2---:R-:W-:Y:S05]  /*14020*/  @!P0 NANOSLEEP.SYNCS 0x989680 ;  /* 0x009896800000895d */ /* 0x004fea0003900000 */
[----:B------:R-:W2:Y:S02]  /*14030*/  @!P0 SYNCS.PHASECHK.TRANS64 P0, [R4+URZ+0x28c60], R2 ;  /* 0x028c6002040085a7 */ /* 0x000ea4000800007f */
[----:B--2---:R-:W-:Y:S05]  /*14040*/  @!P0 BRA `(.L_x_7815) ;  /* 0xfffffffc00f08947 */ /* 0x004fea000383ffff */
[----:B------:R-:W-:Y:S05]  /*14050*/  BRA `(.L_x_7880) ;  /* 0xffffffd8000c7947 */ /* 0x000fea000383ffff */
.L_x_7831:
        /* <DEDUP_REMOVED lines=8> */
.L_x_7882:
[----:B------:R-:W-:Y:S05]  /*140e0*/  BSYNC B0 ;  /* 0x0000000000007941 */ /* 0x000fea0003800000 */
.L_x_7881:
        /* <DEDUP_REMOVED lines=9> */
.L_x_7883:
        /* <DEDUP_REMOVED lines=18> */
.L_x_7884:
[----:B------:R-:W-:Y:S01]  /*142a0*/  IMAD.MOV.U32 R12, RZ, RZ, 0x2 ;  /* 0x00000002ff0c7424 */ /* 0x000fe200078e00ff */
[----:B------:R-:W-:-:S05]  /*142b0*/  SEL R5, R14, RZ, P1 ;  /* 0x000000ff0e057207 */ /* 0x000fca0000800000 */
[----:B------:R-:W-:-:S04]  /*142c0*/  IMAD.IADD R3, R2, 0x1, R5 ;  /* 0x0000000102037824 */ /* 0x000fc800078e0205 */
[----:B------:R-:W-:-:S07]  /*142d0*/  IMAD.MOV.U32 R13, RZ, RZ, R3 ;  /* 0x000000ffff0d7224 */ /* 0x000fce00078e0003 */
[----:B------:R-:W-:Y:S05]  /*142e0*/  WARPSYNC.COLLECTIVE R15, `(.L_x_7885) ;  /* 0x000000000f087348 */ /* 0x000fea0003c00000 */
[----:B------:R0:W1:Y:S02]  /*142f0*/  SHFL.UP P6, R14, R13, R12, R11 ;  /* 0x0400000c0d0e7389 */ /* 0x00006400000c000b */
[----:B01----:R-:W-:Y:S01]  /*14300*/  ENDCOLLECTIVE ;  /* 0x000000000000791b */ /* 0x003fe20003800000 */
.L_x_7885:
[----:B------:R-:W-:Y:S01]  /*14310*/  IMAD.MOV.U32 R12, RZ, RZ, 0x4 ;  /* 0x00000004ff0c7424 */ /* 0x000fe200078e00ff */
[----:B------:R-:W-:-:S05]  /*14320*/  SEL R14, R14, RZ, P2 ;  /* 0x000000ff0e0e7207 */ /* 0x000fca0001000000 */
[----:B------:R-:W-:-:S04]  /*14330*/  IMAD.IADD R3, R3, 0x1, R14 ;  /* 0x0000000103037824 */ /* 0x000fc800078e020e */
[----:B------:R-:W-:-:S07]  /*14340*/  IMAD.MOV.U32 R13, RZ, RZ, R3 ;  /* 0x000000ffff0d7224 */ /* 0x000fce00078e0003 */
[----:B------:R-:W-:Y:S05]  /*14350*/  WARPSYNC.COLLECTIVE R15, `(.L_x_7886) ;  /* 0x000000000f087348 */ /* 0x000fea0003c00000 */
[----:B------:R0:W1:Y:S02]  /*14360*/  SHFL.UP P6, R14, R13, R12, R11 ;  /* 0x0400000c0d0e7389 */ /* 0x00006400000c000b */
[----:B01----:R-:W-:Y:S01]  /*14370*/  ENDCOLLECTIVE ;  /* 0x000000000000791b */ /* 0x003fe20003800000 */
.L_x_7886:
[----:B------:R-:W-:Y:S01]  /*14380*/  IMAD.MOV.U32 R12, RZ, RZ, 0x8 ;  /* 0x00000008ff0c7424 */ /* 0x000fe200078e00ff */
[----:B------:R-:W-:-:S05]  /*14390*/  SEL R14, R14, RZ, P3 ;  /* 0x000000ff0e0e7207 */ /* 0x000fca0001800000 */
[----:B------:R-:W-:-:S04]  /*143a0*/  IMAD.IADD R3, R3, 0x1, R14 ;  /* 0x0000000103037824 */ /* 0x000fc800078e020e */
[----:B------:R-:W-:-:S07]  /*143b0*/  IMAD.MOV.U32 R13, RZ, RZ, R3 ;  /* 0x000000ffff0d7224 */ /* 0x000fce00078e0003 */
[----:B------:R-:W-:Y:S05]  /*143c0*/  WARPSYNC.COLLECTIVE R15, `(.L_x_7887) ;  /* 0x000000000f087348 */ /* 0x000fea0003c00000 */
[----:B------:R0:W1:Y:S02]  /*143d0*/  SHFL.UP P6, R14, R13, R12, R11 ;  /* 0x0400000c0d0e7389 */ /* 0x00006400000c000b */
[----:B01----:R-:W-:Y:S01]  /*143e0*/  ENDCOLLECTIVE ;  /* 0x000000000000791b */ /* 0x003fe20003800000 */
.L_x_7887:
[----:B------:R-:W-:Y:S01]  /*143f0*/  IMAD.MOV.U32 R12, RZ, RZ, 0x10 ;  /* 0x00000010ff0c7424 */ /* 0x000fe200078e00ff */
[----:B------:R-:W-:-:S05]  /*14400*/  SEL R14, R14, RZ, P4 ;  /* 0x000000ff0e0e7207 */ /* 0x000fca0002000000 */
[----:B------:R-:W-:-:S04]  /*14410*/  IMAD.IADD R3, R3, 0x1, R14 ;  /* 0x0000000103037824 */ /* 0x000fc800078e020e */
[----:B------:R-:W-:-:S07]  /*14420*/  IMAD.MOV.U32 R13, RZ, RZ, R3 ;  /* 0x000000ffff0d7224 */ /* 0x000fce00078e0003 */
[----:B------:R-:W-:Y:S05]  /*14430*/  WARPSYNC.COLLECTIVE R15, `(.L_x_7888) ;  /* 0x000000000f087348 */ /* 0x000fea0003c00000 */
[----:B------:R0:W1:Y:S02]  /*14440*/  SHFL.UP P6, R14, R13, R12, R11 ;  /* 0x0400000c0d0e7389 */ /* 0x00006400000c000b */
[----:B01----:R-:W-:Y:S01]  /*14450*/  ENDCOLLECTIVE ;  /* 0x000000000000791b */ /* 0x003fe20003800000 */
.L_x_7888:
        /* <DEDUP_REMOVED lines=8> */
.L_x_7889:
[----:B------:R-:W-:Y:S05]  /*144e0*/  BRA `(.L_x_7890) ;  /* 0xffffffe0007c7947 */ /* 0x000fea000383ffff */
.L_x_7836:
        /* <DEDUP_REMOVED lines=8> */
.L_x_7892:
[----:B------:R-:W-:Y:S05]  /*14570*/  BSYNC B0 ;  /* 0x0000000000007941 */ /* 0x000fea0003800000 */
.L_x_7891:
        /* <DEDUP_REMOVED lines=8> */
.L_x_7893:
[----:B------:R-:W-:Y:S01]  /*14600*/  IMAD.MOV.U32 R12, RZ, RZ, 0x4 ;  /* 0x00000004ff0c7424 */ /* 0x000fe200078e00ff */
[----:B------:R-:W-:-:S05]  /*14610*/  SEL R4, R14, RZ, P2 ;  /* 0x000000ff0e047207 */ /* 0x000fca0001000000 */
[----:B------:R-:W-:-:S04]  /*14620*/  IMAD.IADD R4, R13, 0x1, R4 ;  /* 0x000000010d047824 */ /* 0x000fc800078e0204 */
[----:B------:R-:W-:-:S07]  /*14630*/  IMAD.MOV.U32 R13, RZ, RZ, R4 ;  /* 0x000000ffff0d7224 */ /* 0x000fce00078e0004 */
[----:B------:R-:W-:Y:S05]  /*14640*/  WARPSYNC.COLLECTIVE R15, `(.L_x_7894) ;  /* 0x000000000f087348 */ /* 0x000fea0003c00000 */
[----:B------:R0:W1:Y:S02]  /*14650*/  SHFL.UP P6, R14, R13, R12, R11 ;  /* 0x0400000c0d0e7389 */ /* 0x00006400000c000b */
[----:B01----:R-:W-:Y:S01]  /*14660*/  ENDCOLLECTIVE ;  /* 0x000000000000791b */ /* 0x003fe20003800000 */
.L_x_7894:
[----:B------:R-:W-:Y:S01]  /*14670*/  IMAD.MOV.U32 R12, RZ, RZ, 0x8 ;  /* 0x00000008ff0c7424 */ /* 0x000fe200078e00ff */
[----:B------:R-:W-:-:S05]  /*14680*/  SEL R5, R14, RZ, P3 ;  /* 0x000000ff0e057207 */ /* 0x000fca0001800000 */
[----:B------:R-:W-:-:S04]  /*14690*/  IMAD.IADD R5, R4, 0x1, R5 ;  /* 0x0000000104057824 */ /* 0x000fc800078e0205 */
[----:B------:R-:W-:-:S07]  /*146a0*/  IMAD.MOV.U32 R13, RZ, RZ, R5 ;  /* 0x000000ffff0d7224 */ /* 0x000fce00078e0005 */
[----:B------:R-:W-:Y:S05]  /*146b0*/  WARPSYNC.COLLECTIVE R15, `(.L_x_7895) ;  /* 0x000000000f087348 */ /* 0x000fea0003c00000 */
[----:B------:R0:W1:Y:S02]  /*146c0*/  SHFL.UP P6, R14, R13, R12, R11 ;  /* 0x0400000c0d0e7389 */ /* 0x00006400000c000b */
[----:B01----:R-:W-:Y:S01]  /*146d0*/  ENDCOLLECTIVE ;  /* 0x000000000000791b */ /* 0x003fe20003800000 */
.L_x_7895:
[----:B------:R-:W-:Y:S01]  /*146e0*/  IMAD.MOV.U32 R12, RZ, RZ, 0x10 ;  /* 0x00000010ff0c7424 */ /* 0x000fe200078e00ff */
[----:B------:R-:W-:-:S05]  /*146f0*/  SEL R6, R14, RZ, P4 ;  /* 0x000000ff0e067207 */ /* 0x000fca0002000000 */
[----:B------:R-:W-:-:S04]  /*14700*/  IMAD.IADD R6, R5, 0x1, R6 ;  /* 0x0000000105067824 */ /* 0x000fc800078e0206 */
[----:B------:R-:W-:-:S07]  /*14710*/  IMAD.MOV.U32 R13, RZ, RZ, R6 ;  /* 0x000000ffff0d7224 */ /* 0x000fce00078e0006 */
[----:B------:R-:W-:Y:S05]  /*14720*/  WARPSYNC.COLLECTIVE R15, `(.L_x_7896) ;  /* 0x000000000f087348 */ /* 0x000fea0003c00000 */
[----:B------:R0:W1:Y:S02]  /*14730*/  SHFL.UP P6, R14, R13, R12, R11 ;  /* 0x0400000c0d0e7389 */ /* 0x00006400000c000b */
[----:B01----:R-:W-:Y:S01]  /*14740*/  ENDCOLLECTIVE ;  /* 0x000000000000791b */ /* 0x003fe20003800000 */
.L_x_7896:
        /* <DEDUP_REMOVED lines=8> */
.L_x_7897:
[----:B------:R-:W-:Y:S05]  /*147d0*/  BRA `(.L_x_7898) ;  /* 0xffffffe0005c7947 */ /* 0x000fea000383ffff */
.L_x_7838:
[----:B------:R-:W-:Y:S01]  /*147e0*/  BSSY B0, `(.L_x_7899) ;  /* 0x0000006000007945 */ /* 0x000fe20003800000 */
[----:B------:R-:W-:Y:S01]  /*147f0*/  PLOP3.LUT P6, PT, P6, PT, PT, 0x8, 0x0 ;  /* 0x000000000000781c */ /* 0x000fe200037ce170 */
[----:B------:R-:W-:-:S12]  /*14800*/  IMAD.MOV.U32 R15, RZ, RZ, -0x1 ;  /* 0xffffffffff0f7424 */ /* 0x000fd800078e00ff */
[----:B01---5:R-:W-:Y:S05]  /*14810*/  WARPSYNC.COLLECTIVE R15, `(.L_x_7900) ;  /* 0x000000000f087348 */ /* 0x023fea0003c00000 */
[----:B------:R-:W-:Y:S01]  /*14820*/  VOTE.ANY R14, PT, P6 ;  /* 0x00000000000e7806 */ /* 0x000fe200030e0100 */
[----:B01---5:R-:W-:Y:S06]  /*14830*/  ENDCOLLECTIVE ;  /* 0x000000000000791b */ /* 0x023fec0003800000 */
.L_x_7900:
[----:B------:R-:W-:Y:S05]  /*14840*/  BSYNC B0 ;  /* 0x0000000000007941 */ /* 0x000fea0003800000 */
.L_x_7899:
        /* <DEDUP_REMOVED lines=9> */
.L_x_7901:
[----:B------:R-:W-:Y:S01]  /*148e0*/  IMAD.MOV.U32 R17, RZ, RZ, R14 ;  /* 0x000000ffff117224 */ /* 0x000fe200078e000e */
[----:B------:R-:W-:Y:S06]  /*148f0*/  BRA `(.L_x_7902) ;  /* 0xffffffe0004c7947 */ /* 0x000fec000383ffff */
.L_x_7840:
[----:B------:R-:W-:Y:S01]  /*14900*/  BSSY B0, `(.L_x_7903) ;  /* 0x0000007000007945 */ /* 0x000fe20003800000 */
[----:B------:R-:W-:Y:S02]  /*14910*/  IMAD.MOV.U32 R13, RZ, RZ, R3 ;  /* 0x000000ffff0d7224 */ /* 0x000fe400078e0003 */
[----:B------:R-:W-:Y:S02]  /*14920*/  IMAD.MOV.U32 R11, RZ, RZ, 0x1f ;  /* 0x0000001fff0b7424 */ /* 0x000fe400078e00ff */
[----:B------:R-:W-:-:S07]  /*14930*/  IMAD.MOV.U32 R15, RZ, RZ, -0x1 ;  /* 0xffffffffff0f7424 */ /* 0x000fce00078e00ff */
[----:B0123-5:R-:W-:Y:S05]  /*14940*/  WARPSYNC.COLLECTIVE R15, `(.L_x_7904) ;  /* 0x000000000f087348 */ /* 0x02ffea0003c00000 */
[----:B------:R4:W0:Y:S02]  /*14950*/  SHFL.IDX P6, R14, R13, R12, R11 ;  /* 0x0000000c0d0e7389 */ /* 0x00082400000c000b */
[----:B012345:R-:W-:Y:S01]  /*14960*/  ENDCOLLECTIVE ;  /* 0x000000000000791b */ /* 0x03ffe20003800000 */
.L_x_7904:
[----:B------:R-:W-:Y:S05]  /*14970*/  BSYNC B0 ;  /* 0x0000000000007941 */ /* 0x000fea0003800000 */
.L_x_7903:
[----:B------:R-:W-:Y:S01]  /*14980*/  IMAD.MOV.U32 R5, RZ, RZ, R14 ;  /* 0x000000ffff057224 */ /* 0x000fe200078e000e */
[----:B------:R-:W-:Y:S06]  /*14990*/  BRA `(.L_x_7839) ;  /* 0xffffffe000407947 */ /* 0x000fec000383ffff */
.L_x_7844:
[----:B-1----:R1:W2:Y:S02]  /*149a0*/  SYNCS.PHASECHK.TRANS64.TRYWAIT P0, [R0+URZ+0x28c20], R3 ;  /* 0x028c2003000075a7 */ /* 0x0022a4000800017f */
[----:B--2---:R-:W-:Y:S05]  /*149b0*/  @!P0 NANOSLEEP.SYNCS 0x989680 ;  /* 0x009896800000895d */ /* 0x004fea0003900000 */
[----:B------:R-:W2:Y:S02]  /*149c0*/  @!P0 SYNCS.PHASECHK.TRANS64 P0, [R0+URZ+0x28c20], R3 ;  /* 0x028c2003000085a7 */ /* 0x000ea4000800007f */
[----:B--2---:R-:W-:Y:S05]  /*149d0*/  @!P0 BRA `(.L_x_7844) ;  /* 0xfffffffc00f08947 */ /* 0x004fea000383ffff */
[----:B------:R-:W-:Y:S05]  /*149e0*/  BRA `(.L_x_7905) ;  /* 0xffffffe400c07947 */ /* 0x000fea000383ffff */
.L_x_7845:
        /* <DEDUP_REMOVED lines=8> */
[----:B01---5:R-:W-:Y:S05]  /*14a70*/  WARPSYNC.COLLECTIVE R15, `(.L_x_7907) ;  /* 0x000000000f087348 */ /* 0x023fea0003c00000 */
[----:B------:R2:W3:Y:S02]  /*14a80*/  SHFL.IDX P6, R14, R13, R12, R11 ;  /* 0x0000000c0d0e7389 */ /* 0x0004e400000c000b */
[----:B0123-5:R-:W-:Y:S01]  /*14a90*/  ENDCOLLECTIVE ;  /* 0x000000000000791b */ /* 0x02ffe20003800000 */
.L_x_7907:
[----:B------:R-:W-:Y:S05]  /*14aa0*/  BSYNC B0 ;  /* 0x0000000000007941 */ /* 0x000fea0003800000 */
.L_x_7906:
[----:B------:R-:W-:Y:S05]  /*14ab0*/  BRA `(.L_x_7908) ;  /* 0xffffffe400a87947 */ /* 0x000fea000383ffff */
.L_x_7848:
[----:B------:R-:W-:Y:S01]  /*14ac0*/  BSSY B1, `(.L_x_7909) ;  /* 0x0000006000017945 */ /* 0x000fe20003800000 */
[----:B------:R-:W-:-:S07]  /*14ad0*/  IMAD.MOV.U32 R15, RZ, RZ, -0x1 ;  /* 0xffffffffff0f7424 */ /* 0x000fce00078e00ff */
[----:B012--5:R-:W-:Y:S05]  /*14ae0*/  WARPSYNC.COLLECTIVE R15, `(.L_x_7910) ;  /* 0x000000000f0c7348 */ /* 0x027fea0003c00000 */
[----:B------:R-:W-:Y:S02]  /*14af0*/  ELECT P6, UR62, PT ;  /* 0x00000000003e782f */ /* 0x000fe400038c0000 */
[----:B------:R-:W-:Y:S01]  /*14b00*/  MOV R14, UR62 ;  /* 0x0000003e000e7c02 */ /* 0x000fe20008000f00 */
[----:B012--5:R-:W-:Y:S10]  /*14b10*/  ENDCOLLECTIVE ;  /* 0x000000000000791b */ /* 0x027ff40003800000 */
.L_x_7910:
[----:B------:R-:W-:Y:S05]  /*14b20*/  BSYNC B1 ;  /* 0x0000000000017941 */ /* 0x000fea0003800000 */
.L_x_7909:
[----:B------:R-:W-:Y:S05]  /*14b30*/  BRA `(.L_x_7911) ;  /* 0xffffffe400a07947 */ /* 0x000fea000383ffff */
.L_x_7850:
[----:B0-----:R0:W1:Y:S02]  /*14b40*/  SYNCS.PHASECHK.TRANS64.TRYWAIT P0, [R6+URZ], R5 ;  /* 0x00000005060075a7 */ /* 0x001064000800017f */
[----:B-1----:R-:W-:Y:S05]  /*14b50*/  @!P0 NANOSLEEP.SYNCS 0x989680 ;  /* 0x009896800000895d */ /* 0x002fea0003900000 */
[----:B------:R-:W1:Y:S02]  /*14b60*/  @!P0 SYNCS.PHASECHK.TRANS64 P0, [R6+URZ], R5 ;  /* 0x00000005060085a7 */ /* 0x000e64000800007f */
[----:B-1----:R-:W-:Y:S05]  /*14b70*/  @!P0 BRA `(.L_x_7850) ;  /* 0xfffffffc00f08947 */ /* 0x002fea000383ffff */
[----:B------:R-:W-:Y:S05]  /*14b80*/  BRA `(.L_x_7912) ;  /* 0xffffffe400dc7947 */ /* 0x000fea000383ffff */
.L_x_7851:
[----:B-1----:R1:W2:Y:S02]  /*14b90*/  SYNCS.PHASECHK.TRANS64.TRYWAIT P0, [R7+URZ], R2 ;  /* 0x00000002070075a7 */ /* 0x0022a4000800017f */
[----:B--2---:R-:W-:Y:S05]  /*14ba0*/  @!P0 NANOSLEEP.SYNCS 0x989680 ;  /* 0x009896800000895d */ /* 0x004fea0003900000 */
[----:B------:R-:W2:Y:S02]  /*14bb0*/  @!P0 SYNCS.PHASECHK.TRANS64 P0, [R7+URZ], R2 ;  /* 0x00000002070085a7 */ /* 0x000ea4000800007f */
[----:B--2---:R-:W-:Y:S05]  /*14bc0*/  @!P0 BRA `(.L_x_7851) ;  /* 0xfffffffc00f08947 */ /* 0x004fea000383ffff */
[----:B------:R-:W-:Y:S05]  /*14bd0*/  BRA `(.L_x_7913) ;  /* 0xffffffe400d07947 */ /* 0x000fea000383ffff */
.L_x_7853:
[----:B--2---:R2:W3:Y:S02]  /*14be0*/  SYNCS.PHASECHK.TRANS64.TRYWAIT P0, [R4+URZ], R5 ;  /* 0x00000005040075a7 */ /* 0x0044e4000800017f */
[----:B---3--:R-:W-:Y:S05]  /*14bf0*/  @!P0 NANOSLEEP.SYNCS 0x989680 ;  /* 0x009896800000895d */ /* 0x008fea0003900000 */
[----:B------:R-:W3:Y:S02]  /*14c00*/  @!P0 SYNCS.PHASECHK.TRANS64 P0, [R4+URZ], R5 ;  /* 0x00000005040085a7 */ /* 0x000ee4000800007f */
[----:B---3--:R-:W-:Y:S05]  /*14c10*/  @!P0 BRA `(.L_x_7853) ;  /* 0xfffffffc00f08947 */ /* 0x008fea000383ffff */
[----:B------:R-:W-:Y:S05]  /*14c20*/  BRA `(.L_x_7914) ;  /* 0xffffffe400d87947 */ /* 0x000fea000383ffff */
.L_x_7915:
        /* <DEDUP_REMOVED lines=13> */
.L_x_15130:


//--------------------- .text._ZN7cutlass13device_kernelIN5flash11enable_sm90INS1_16FlashAttnFwdSm90INS1_25CollectiveMainloopFwdSm90ILi2EN4cute5tupleIJNS5_1CILi1EEES8_S8_EEENS6_IJNS7_ILi64EEESA_SA_EEELi512ENS_6half_tEfNS_4arch4Sm90ELb1ELb0ELb0ELb1ELb0ELb1ELb0ELb0ELb0ELb1ELb0ELb0EEENS1_21CollectiveEpilogueFwdINS6_IJSA_NS7_ILi512EEESA_EEES9_SC_SE_Li256ELb1ELb1ELb0ELb0EEENS1_36VarlenDynamicPersistentTileSchedulerILi64ELi64ELi256ELi128ELb0ELb1ELb1ELb1ELb1ELb1EEEEEEEEEvNT_6ParamsE --------------------------
	.section	.text._ZN7cutlass13device_kernelIN5flash11enable_sm90INS1_16FlashAttnFwdSm90INS1_25CollectiveMainloopFwdSm90ILi2EN4cute5tupleIJNS5_1CILi1EEES8_S8_EEENS6_IJNS7_ILi64EEESA_SA_EEELi512ENS_6half_tEfNS_4arch4Sm90ELb1ELb0ELb0ELb1ELb0ELb1ELb0ELb0ELb0ELb1ELb0ELb0EEENS1_21CollectiveEpilogueFwdINS6_IJSA_NS7_ILi512EEESA_EEES9_SC_SE_Li256ELb1ELb1ELb0ELb0EEENS1_36VarlenDynamicPersistentTileSchedulerILi64ELi64ELi256ELi128ELb0ELb1ELb1ELb1ELb1ELb1EEEEEEEEEvNT_6ParamsE,"ax",@progbits
	.align	128
.text._ZN7cutlass13device_kernelIN5flash11enable_sm90INS1_16FlashAttnFwdSm90INS1_25CollectiveMainloopFwdSm90ILi2EN4cute5tupleIJNS5_1CILi1EEES8_S8_EEENS6_IJNS7_ILi64EEESA_SA_EEELi512ENS_6half_tEfNS_4arch4Sm90ELb1ELb0ELb0ELb1ELb0ELb1ELb0ELb0ELb0ELb1ELb0ELb0EEENS1_21CollectiveEpilogueFwdINS6_IJSA_NS7_ILi512EEESA_EEES9_SC_SE_Li256ELb1ELb1ELb0ELb0EEENS1_36VarlenDynamicPersistentTileSchedulerILi64ELi64ELi256ELi128ELb0ELb1ELb1ELb1ELb1ELb1EEEEEEEEEvNT_6ParamsE:
        .type           _ZN7cutlass13device_kernelIN5flash11enable_sm90INS1_16FlashAttnFwdSm90INS1_25CollectiveMainloopFwdSm90ILi2EN4cute5tupleIJNS5_1CILi1EEES8_S8_EEENS6_IJNS7_ILi64EEESA_SA_EEELi512ENS_6half_tEfNS_4arch4Sm90ELb1ELb0ELb0ELb1ELb0ELb1ELb0ELb0ELb0ELb1ELb0ELb0EEENS1_21CollectiveEpilogueFwdINS6_IJSA_NS7_ILi512EEESA_EEES9_SC_SE_Li256ELb1ELb1ELb0ELb0EEENS1_36VarlenDynamicPersistentTileSchedulerILi64ELi64ELi256ELi128ELb0ELb1ELb1ELb1ELb1ELb1EEEEEEEEEvNT_6ParamsE,@function
        .size           _ZN7cutlass13device_kernelIN5flash11enable_sm90INS1_16FlashAttnFwdSm90INS1_25CollectiveMainloopFwdSm90ILi2EN4cute5tupleIJNS5_1CILi1EEES8_S8_EEENS6_IJNS7_ILi64EEESA_SA_EEELi512ENS_6half_tEfNS_4arch4Sm90ELb1ELb0ELb0ELb1ELb0ELb1ELb0ELb0ELb0ELb1ELb0ELb0EEENS1_21CollectiveEpilogueFwdINS6_IJSA_NS7_ILi512EEESA_EEES9_SC_SE_Li256ELb1ELb1ELb0ELb0EEENS1_36VarlenDynamicPersistentTileSchedulerILi64ELi64ELi256ELi128ELb0ELb1ELb1ELb1ELb1ELb1EEEEEEEEEvNT_6ParamsE,(.L_x_15131 - _ZN7cutlass13device_kernelIN5flash11enable_sm90INS1_16FlashAttnFwdSm90INS1_25CollectiveMainloopFwdSm90ILi2EN4cute5tupleIJNS5_1CILi1EEES8_S8_EEENS6_IJNS7_ILi64EEESA_SA_EEELi512ENS_6half_tEfNS_4arch4Sm90ELb1ELb0ELb0ELb1ELb0ELb1ELb0ELb0ELb0ELb1ELb0ELb0EEENS1_21CollectiveEpilogueFwdINS6_IJSA_NS7_ILi512EEESA_EEES9_SC_SE_Li256ELb1ELb1ELb0ELb0EEENS1_36VarlenDynamicPersistentTileSchedulerILi64ELi64ELi256ELi128ELb0ELb1ELb1ELb1ELb1ELb1EEEEEEEEEvNT_6ParamsE)
        .other          _ZN7cutlass13device_kernelIN5flash11enable_sm90INS1_16FlashAttnFwdSm90INS1_25CollectiveMainloopFwdSm90ILi2EN4cute5tupleIJNS5_1CILi1EEES8_S8_EEENS6_IJNS7_ILi64EEESA_SA_EEELi512ENS_6half_tEfNS_4arch4Sm90ELb1ELb0ELb0ELb1ELb0ELb1ELb0ELb0ELb0ELb1ELb0ELb0EEENS1_21CollectiveEpilogueFwdINS6_IJSA_NS7_ILi512EEESA_EEES9_SC_SE_Li256ELb1ELb1ELb0ELb0EEENS1_36VarlenDynamicPersistentTileSchedulerILi64ELi64ELi256ELi128ELb0ELb1ELb1ELb1ELb1ELb1EEEEEEEEEvNT_6ParamsE,@"STO_CUDA_ENTRY STV_DEFAULT"
_ZN7cutlass13device_kernelIN5flash11enable_sm90INS1_16FlashAttnFwdSm90INS1_25CollectiveMainloopFwdSm90ILi2EN4cute5tupleIJNS5_1CILi1EEES8_S8_EEENS6_IJNS7_ILi64EEESA_SA_EEELi512ENS_6half_tEfNS_4arch4Sm90ELb1ELb0ELb0ELb1ELb0ELb1ELb0ELb0ELb0ELb1ELb0ELb0EEENS1_21CollectiveEpilogueFwdINS6_IJSA_NS7_ILi512EEESA_EEES9_SC_SE_Li256ELb1ELb1ELb0ELb0EEENS1_36VarlenDynamicPersistentTileSchedulerILi64ELi64ELi256ELi128ELb0ELb1ELb1ELb1ELb1ELb1EEEEEEEEEvNT_6ParamsE:
        /* <DEDUP_REMOVED lines=23> */
.L_x_7917:
[----:B------:R-:W-:Y:S05]  /*0170*/  BSYNC B0 ;  /* 0x0000000000007941 */ /* 0x000fea0003800000 */
.L_x_7916:
        /* <DEDUP_REMOVED lines=37> */
.L_x_7918:
        /* <DEDUP_REMOVED lines=22> */
.L_x_7919:
        /* <DEDUP_REMOVED lines=18> */
.L_x_7920:
        /* <DEDUP_REMOVED lines=22> */
.L_x_7921:
        /* <DEDUP_REMOVED lines=22> */
.L_x_7922:
        /* <DEDUP_REMOVED lines=9> */
.L_x_7925:
        /* <DEDUP_REMOVED lines=19> */
[----:B------:R-:W2:Y:S01]  /*0ad0*/  LDL.LU R18, [R1+0x58] ;  /* 0x0000580001127983 */ /* 0x000ea20000300800 */
[----:B------:R-:W-:Y:S02]  /*0ae0*/  VIADD R15, R4, 0xffffff80 ;  /* 0xffffff80040f7836 */ /* 0x000fe40000000000 */
[----:B------:R-:W-:Y:S02]  /*0af0*/  IMAD.MOV.U32 R199, RZ, RZ, 0x20 ;  /* 0x00000020ffc77424 */ /* 0x000fe400078e00ff */
[----:B------:R-:W-:Y:S01]  /*0b00*/  IMAD.MOV.U32 R212, RZ, RZ, RZ ;  /* 0x000000ffffd47224 */ /* 0x000fe200078e00ff */
[----:B------:R-:W-:Y:S01]  /*0b10*/  SHF.R.S32.HI R0, RZ, 0x1f, R15 ;  /* 0x0000001fff007819 */ /* 0x000fe2000001140f */
[----:B------:R-:W-:Y:S02]  /*0b20*/  IMAD.MOV.U32 R22, RZ, RZ, RZ ;  /* 0x000000ffff167224 */ /* 0x000fe400078e00ff */
[----:B------:R-:W-:Y:S01]  /*0b30*/  IMAD.MOV.U32 R187, RZ, RZ, RZ ;  /* 0x000000ffffbb7224 */ /* 0x000fe200078e00ff */
[----:B------:R-:W-:-:S02]  /*0b40*/  LEA.HI R3, R0, R15, RZ, 0x7 ;  /* 0x0000000f00037211 */ /* 0x000fc400078f38ff */
[-C--:B------:R-:W-:Y:S02]  /*0b50*/  LEA.HI R6, R0, R15.reuse, RZ, 0x4 ;  /* 0x0000000f00067211 */ /* 0x080fe400078f20ff */
        /* <DEDUP_REMOVED lines=15> */
[----:B------:R-:W-:Y:S01]  /*0c50*/  SHF.R.S32.HI R8, RZ, 0x1f, R6 ;  /* 0x0000001fff087819 */ /* 0x000fe20000011406 */
[----:B------:R-:W-:Y:S01]  /*0c60*/  IMAD.IADD R14, R11, 0x1, -R14 ;  /* 0x000000010b0e7824 */ /* 0x000fe200078e0a0e */
[----:B------:R-:W-:Y:S02]  /*0c70*/  LEA.HI R13, R12, R201, RZ, 0x2 ;  /* 0x000000c90c0d7211 */ /* 0x000fe400078f10ff */
[----:B------:R-:W-:Y:S01]  /*0c80*/  LEA.HI R8, R8, R7, RZ, 0x3 ;  /* 0x0000000708087211 */ /* 0x000fe200078f18ff */
[----:B------:R-:W-:Y:S01]  /*0c90*/  IMAD.SHL.U32 R14, R14, 0x8, RZ ;  /* 0x000000080e0e7824 */ /* 0x000fe200078e00ff */
[C---:B------:R-:W-:Y:S01]  /*0ca0*/  LOP3.LUT R12, R10.reuse, 0xfffffff8, RZ, 0xc0, !PT ;  /* 0xfffffff80a0c7812 */ /* 0x040fe200078ec0ff */
[----:B------:R-:W-:Y:S01]  /*0cb0*/  IMAD.SHL.U32 R10, R10, 0x40, RZ ;  /* 0x000000400a0a7824 */ /* 0x000fe200078e00ff */
[----:B------:R-:W-:-:S02]  /*0cc0*/  LOP3.LUT R8, R8, 0xfffffff8, RZ, 0xc0, !PT ;  /* 0xfffffff808087812 */ /* 0x000fc400078ec0ff */
[----:B------:R-:W-:Y:S01]  /*0cd0*/  SHF.R.S32.HI R218, RZ, 0x7, R3 ;  /* 0x00000007ffda7819 */ /* 0x000fe20000011403 */
[----:B------:R-:W-:Y:S01]  /*0ce0*/  IMAD.IADD R12, R9, 0x1, -R12 ;  /* 0x00000001090c7824 */ /* 0x000fe200078e0a0c */
[----:B------:R-:W-:Y:S01]  /*0cf0*/  LOP3.LUT R16, R13, 0x3ffffc, RZ, 0xc0, !PT ;  /* 0x003ffffc0d107812 */ /* 0x000fe200078ec0ff */
[----:B------:R-:W-:Y:S01]  /*0d00*/  IMAD.IADD R8, R7, 0x1, -R8 ;  /* 0x0000000107087824 */ /* 0x000fe200078e0a08 */
[----:B------:R-:W-:Y:S01]  /*0d10*/  LOP3.LUT R7, R6, 0x7ffffffc, RZ, 0xc0, !PT ;  /* 0x7ffffffc06077812 */ /* 0x000fe200078ec0ff */
[----:B------:R-:W-:Y:S01]  /*0d20*/  IMAD R13, R218, 0x100, R9 ;  /* 0x00000100da0d7824 */ /* 0x000fe200078e0209 */
[----:B------:R-:W-:Y:S01]  /*0d30*/  LEA.HI R5, R5, R4, RZ, 0x5 ;  /* 0x0000000405057211 */ /* 0x000fe200078f28ff */
[C---:B------:R-:W-:Y:S01]  /*0d40*/  IMAD.IADD R16, R201.reuse, 0x1, -R16 ;  /* 0x00000001c9107824 */ /* 0x040fe200078e0a10 */
[----:B------:R-:W-:Y:S01]  /*0d50*/  LOP3.LUT R10, R10, 0x7ffffe00, RZ, 0xc0, !PT ;  /* 0x7ffffe000a0a7812 */ /* 0x000fe200078ec0ff */
[----:B------:R-:W-:Y:S01]  /*0d60*/  IMAD.IADD R7, R4, 0x1, -R7 ;  /* 0x0000000104077824 */ /* 0x000fe200078e0a07 */
[-C--:B------:R-:W-:Y:S01]  /*0d70*/  LEA.HI R4, R0, R15.reuse, RZ, 0x3 ;  /* 0x0000000f00047211 */ /* 0x080fe200078f18ff */
[----:B------:R-:W-:Y:S01]  /*0d80*/  IMAD.SHL.U32 R9, R12, 0x40, RZ ;  /* 0x000000400c097824 */ /* 0x000fe200078e00ff */
[----:B------:R-:W-:Y:S01]  /*0d90*/  LEA.HI R0, R0, R15, RZ, 0x2 ;  /* 0x0000000f00007211 */ /* 0x000fe200078f10ff */
[----:B------:R-:W-:Y:S01]  /*0da0*/  IMAD R13, R16, 0x10, R13 ;  /* 0x00000010100d7824 */ /* 0x000fe200078e020d */
[----:B------:R-:W-:Y:S01]  /*0db0*/  LOP3.LUT R215, R4, 0xfffffff8, RZ, 0xc0, !PT ;  /* 0xfffffff804d77812 */ /* 0x000fe200078ec0ff */
[----:B------:R-:W-:Y:S01]  /*0dc0*/  IMAD R10, R201, 0x400, R10 ;  /* 0x00000400c90a7824 */ /* 0x000fe200078e020a */
[----:B------:R-:W-:Y:S01]  /*0dd0*/  SHF.R.S32.HI R23, RZ, 0x2, R0 ;  /* 0x00000002ff177819 */ /* 0x000fe20000011400 */
[--C-:B------:R-:W-:Y:S01]  /*0de0*/  IMAD.U32 R234, R13, 0x40, R14.reuse ;  /* 0x000000400dea7824 */ /* 0x100fe200078e000e */
[----:B------:R-:W-:Y:S01]  /*0df0*/  LOP3.LUT R9, R9, 0x1c0, RZ, 0xc0, !PT ;  /* 0x000001c009097812 */ /* 0x000fe200078ec0ff */
[----:B------:R-:W-:Y:S01]  /*0e00*/  IMAD.IADD R215, R15, 0x1, -R215 ;  /* 0x000000010fd77824 */ /* 0x000fe200078e0ad7 */
[----:B------:R-:W-:Y:S01]  /*0e10*/  LOP3.LUT R222, R0, 0xfffffffc, RZ, 0xc0, !PT ;  /* 0xfffffffc00de7812 */ /* 0x000fe200078ec0ff */
[----:B------:R-:W-:Y:S01]  /*0e20*/  VIADD R235, R23, 0x20 ;  /* 0x0000002017eb7836 */ /* 0x000fe20000000000 */
[----:B------:R-:W-:Y:S01]  /*0e30*/  LOP3.LUT R14, R9, 0x8, R14, 0xf8, !PT ;  /* 0x00000008090e7812 */ /* 0x000fe200078ef80e */
[----:B------:R-:W-:Y:S01]  /*0e40*/  IMAD.SHL.U32 R192, R215, 0x8, RZ ;  /* 0x00000008d7c07824 */ /* 0x000fe200078e00ff */
[----:B------:R-:W-:Y:S01]  /*0e50*/  SHF.R.U32.HI R9, RZ, 0x3, R9 ;  /* 0x00000003ff097819 */ /* 0x000fe20000011609 */
[----:B------:R-:W-:Y:S01]  /*0e60*/  IMAD.IADD R222, R15, 0x1, -R222 ;  /* 0x000000010fde7824 */ /* 0x000fe200078e0ade */
[----:B------:R-:W-:Y:S01]  /*0e70*/  SHF.R.S32.HI R6, RZ, 0x1f, R235 ;  /* 0x0000001fff067819 */ /* 0x000fe200000114eb */
[----:B------:R-:W-:Y:S01]  /*0e80*/  IMAD.SHL.U32 R230, R235, 0x40, RZ ;  /* 0x00000040ebe67824 */ /* 0x000fe200078e00ff */
[----:B------:R-:W-:Y:S01]  /*0e90*/  LOP3.LUT R9, R14, R9, RZ, 0x3c, !PT ;  /* 0x000000090e097212 */ /* 0x000fe200078e3cff */
[----:B------:R-:W-:Y:S01]  /*0ea0*/  IMAD.SHL.U32 R16, R222, 0x8, RZ ;  /* 0x00000008de107824 */ /* 0x000fe200078e00ff */
[----:B------:R-:W-:Y:S01]  /*0eb0*/  LEA.HI R3, R3, R218, RZ, 0x1 ;  /* 0x000000da03037211 */ /* 0x000fe200078f08ff */
[----:B------:R-:W-:Y:S01]  /*0ec0*/  VIADD R210, R192, 0x80 ;  /* 0x00000080c0d27836 */ /* 0x000fe20000000000 */
[----:B------:R-:W-:Y:S01]  /*0ed0*/  LEA.HI R6, R6, R235, RZ, 0x3 ;  /* 0x000000eb06067211 */ /* 0x000fe200078f18ff */
[----:B------:R-:W-:Y:S01]  /*0ee0*/  IMAD.IADD R9, R10, 0x1, R9 ;  /* 0x000000010a097824 */ /* 0x000fe200078e0209 */
[----:B------:R-:W-:Y:S01]  /*0ef0*/  R2P PR, R12, 0x6 ;  /* 0x000000060c007804 */ /* 0x000fe20000000000 */
[----:B------:R-:W-:Y:S01]  /*0f00*/  VIADD R207, R192, 0x140 ;  /* 0x00000140c0cf7836 */ /* 0x000fe20000000000 */
[----:B------:R-:W-:Y:S01]  /*0f10*/  LOP3.LUT R3, R3, 0xfffffe, RZ, 0xc0, !PT ;  /* 0x00fffffe03037812 */ /* 0x000fe200078ec0ff */
[----:B------:R-:W-:Y:S01]  /*0f20*/  IMAD.SHL.U32 R6, R6, 0x40, RZ ;  /* 0x0000004006067824 */ /* 0x000fe200078e00ff */
[----:B------:R-:W-:Y:S01]  /*0f30*/  SHF.R.S32.HI R5, RZ, 0x5, R5 ;  /* 0x00000005ff057819 */ /* 0x000fe20000011405 */
[----:B------:R-:W-:Y:S01]  /*0f40*/  IMAD R197, R9, 0x2, R2 ;  /* 0x0000000209c57824 */ /* 0x000fe200078e0202 */
[----:B------:R-:W-:Y:S01]  /*0f50*/  SHF.R.S32.HI R216, RZ, 0x3, R4 ;  /* 0x00000003ffd87819 */ /* 0x000fe20000011404 */
[----:B------:R-:W-:Y:S01]  /*0f60*/  IMAD.IADD R3, R218, 0x1, -R3 ;  /* 0x00000001da037824 */ /* 0x000fe200078e0a03 */
[----:B------:R-:W-:Y:S01]  /*0f70*/  SHF.R.S32.HI R4, RZ, 0x1f, R0 ;  /* 0x0000001fff047819 */ /* 0x000fe20000011400 */
[----:B------:R-:W-:Y:S01]  /*0f80*/  IMAD R190, R5, 0x10, R8 ;  /* 0x0000001005be7824 */ /* 0x000fe200078e0208 */
[C---:B------:R-:W-:Y:S01]  /*0f90*/  LEA.HI R0, R222.reuse, R222, RZ, 0x1 ;  /* 0x000000dede007211 */ /* 0x040fe200078f08ff */
[----:B------:R-:W-:Y:S01]  /*0fa0*/  IMAD.SHL.U32 R184, R222, 0x4, RZ ;  /* 0x00000004deb87824 */ /* 0x000fe200078e00ff */
[----:B------:R-:W-:Y:S01]  /*0fb0*/  LOP3.LUT R230, R230, 0x1c0, RZ, 0xc0, !PT ;  /* 0x000001c0e6e67812 */ /* 0x000fe200078ec0ff */
[----:B------:R-:W-:Y:S01]  /*0fc0*/  IMAD.SHL.U32 R196, R3, 0x100, RZ ;  /* 0x0000010003c47824 */ /* 0x000fe200078e00ff */
[----:B------:R-:W-:Y:S01]  /*0fd0*/  LEA.HI R4, R4, R23, RZ, 0x3 ;  /* 0x0000001704047211 */ /* 0x000fe200078f18ff */
[C---:B------:R-:W-:Y:S01]  /*0fe0*/  VIADD R200, R197.reuse, 0x26800 ;  /* 0x00026800c5c87836 */ /* 0x040fe20000000000 */
[----:B------:R-:W-:Y:S01]  /*0ff0*/  LOP3.LUT R5, R0, 0x1ffffffe, RZ, 0xc0, !PT ;  /* 0x1ffffffe00057812 */ /* 0x000fe200078ec0ff */
[----:B------:R-:W-:Y:S01]  /*1000*/  VIADD R211, R192, 0x40 ;  /* 0x00000040c0d37836 */ /* 0x000fe20000000000 */
[----:B------:R-:W-:Y:S01]  /*1010*/  LOP3.LUT R0, R230, 0x38, R16, 0xf8, !PT ;  /* 0x00000038e6007812 */ /* 0x000fe200078ef810 */
[----:B------:R-:W-:Y:S01]  /*1020*/  VIADD R191, R184, 0x10 ;  /* 0x00000010b8bf7836 */ /* 0x000fe20000000000 */
[----:B------:R-:W-:Y:S01]  /*1030*/  SHF.R.U32.HI R8, RZ, 0x3, R230 ;  /* 0x00000003ff087819 */ /* 0x000fe200000116e6 */
[----:B------:R-:W-:Y:S01]  /*1040*/  VIADD R209, R192, 0xc0 ;  /* 0x000000c0c0d17836 */ /* 0x000fe20000000000 */
[----:B------:R-:W-:Y:S01]  /*1050*/  LOP3.LUT R233, R6, 0xfffffe00, RZ, 0xc0, !PT ;  /* 0xfffffe0006e97812 */ /* 0x000fe200078ec0ff */
[----:B------:R-:W-:Y:S01]  /*1060*/  VIADD R208, R192, 0x100 ;  /* 0x00000100c0d07836 */ /* 0x000fe20000000000 */
[----:B------:R-:W-:Y:S01]  /*1070*/  LOP3.LUT R4, R4, 0xfffffff8, RZ, 0xc0, !PT ;  /* 0xfffffff804047812 */ /* 0x000fe200078ec0ff */
[C---:B------:R-:W-:Y:S01]  /*1080*/  VIADD R221, R192.reuse, 0x180 ;  /* 0x00000180c0dd7836 */ /* 0x040fe20000000000 */
[----:B------:R-:W-:Y:S01]  /*1090*/  SHF.R.S32.HI R3, RZ, 0x1f, R210 ;  /* 0x0000001fff037819 */ /* 0x000fe200000114d2 */
[----:B------:R-:W-:Y:S01]  /*10a0*/  VIADD R220, R192, 0x1c0 ;  /* 0x000001c0c0dc7836 */ /* 0x000fe20000000000 */
[----:B------:R-:W-:Y:S01]  /*10b0*/  SHF.R.S32.HI R3, RZ, 0x1f, R207 ;  /* 0x0000001fff037819 */ /* 0x000fe200000114cf */
[----:B------:R-:W-:Y:S01]  /*10c0*/  VIADD R198, R197, 0x26840 ;  /* 0x00026840c5c67836 */ /* 0x000fe20000000000 */
[----:B------:R-:W-:Y:S01]  /*10d0*/  SEL R199, R199, 0xffffffe0, !P1 ;  /* 0xffffffe0c7c77807 */ /* 0x000fe20004800000 */
[----:B------:R-:W-:Y:S01]  /*10e0*/  IMAD.IADD R5, R222, 0x1, -R5 ;  /* 0x00000001de057824 */ /* 0x000fe200078e0a05 */
[----:B------:R-:W-:Y:S01]  /*10f0*/  LOP3.LUT R3, R233, R0, R8, 0xf6, !PT ;  /* 0x00000000e9037212 */ /* 0x000fe200078ef608 */
[C---:B------:R-:W-:Y:S01]  /*1100*/  @P2 VIADD R198, R200.reuse, 0xffffffc0 ;  /* 0xffffffc0c8c62836 */ /* 0x040fe20000000000 */
[----:B------:R-:W-:Y:S01]  /*1110*/  SHF.R.S32.HI R227, RZ, 0x1f, R191 ;  /* 0x0000001fffe37819 */ /* 0x000fe200000114bf */
[----:B------:R-:W-:Y:S01]  /*1120*/  IMAD.IADD R188, R23, 0x1, -R4 ;  /* 0x0000000117bc7824 */ /* 0x000fe200078e0a04 */
        /* <DEDUP_REMOVED lines=10> */
[----:B--2---:R-:W-:-:S02]  /*11d0*/  LOP3.LUT R186, R18, 0x1, RZ, 0xfc, !PT ;  /* 0x0000000112ba7812 */ /* 0x004fc400078efcff */
[----:B------:R-:W-:-:S07]  /*11e0*/  CS2R R18, SRZ ;  /* 0x0000000000127805 */ /* 0x000fce000001ff00 */
.L_x_8064:
        /* <DEDUP_REMOVED lines=51> */
.L_x_7927:
[----:B------:R-:W-:Y:S02]  /*1520*/  IMAD.U32 R44, RZ, RZ, UR5 ;  /* 0x00000005ff2c7e24 */ /* 0x000fe4000f8e00ff */
[----:B------:R-:W-:Y:S01]  /*1530*/  IMAD.U32 R24, RZ, RZ, UR4 ;  /* 0x00000004ff187e24 */ /* 0x000fe2000f8e00ff */
[----:B------:R-:W-:Y:S06]  /*1540*/  @!P2 BRA `(.L_x_7928) ;  /* 0x000000000010a947 */ /* 0x000fec0003800000 */
[----:B------:R-:W-:-:S04]  /*1550*/  IADD3 R4, P0, R204, UR8, RZ ;  /* 0x00000008cc047c10 */ /* 0x000fc8000ff1e0ff */
[----:B------:R-:W-:-:S05]  /*1560*/  IADD3.X R5, R205, UR9, RZ, P0, !PT ;  /* 0x00000009cd057c10 */ /* 0x000fca00087fe4ff */
[----:B------:R0:W5:Y:S01]  /*1570*/  LDG.E R24, desc[UR40][R4.64] ;  /* 0x0000002804187981 */ /* 0x000162000c1e1900 */
[----:B------:R-:W-:Y:S05]  /*1580*/  BRA `(.L_x_7929) ;  /* 0x0000000000107947 */ /* 0x000fea0003800000 */
.L_x_7928:
[----:B------:R-:W-:Y:S05]  /*1590*/  @!P0 BRA `(.L_x_7929) ;  /* 0x00000000000c8947 */ /* 0x000fea0003800000 */
[----:B------:R-:W2:Y:S04]  /*15a0*/  LDG.E R5, desc[UR40][R8.64] ;  /* 0x0000002808057981 */ /* 0x000ea8000c1e1900 */
[----:B------:R-:W2:Y:S02]  /*15b0*/  LDG.E R24, desc[UR40][R8.64+0x4] ;  /* 0x0000042808187981 */ /* 0x000ea4000c1e1900 */
[----:B--2---:R-:W-:-:S07]  /*15c0*/  IMAD.IADD R24, R24, 0x1, -R5 ;  /* 0x0000000118187824 */ /* 0x004fce00078e0a05 */
.L_x_7929:
        /* <DEDUP_REMOVED lines=16> */
[----:B------:R-:W-:-:S04]  /*16d0*/  IMAD.SHL.U32 R195, R25, 0x40, RZ ;  /* 0x0000004019c37824 */ /* 0x000fc800078e00ff */
[----:B0-----:R-:W-:-:S08]  /*16e0*/  VIADD R4, R195, 0x3f ;  /* 0x0000003fc3047836 */ /* 0x001fd00000000000 */
[----:B------:R-:W0:Y:S08]  /*16f0*/  @P1 LDC R11, c[0x0][0x44c] ;  /* 0x00011300ff0b1b82 */ /* 0x000e300000000800 */
[----:B------:R-:W1:Y:S01]  /*1700*/  @P1 LDC R5, c[0x0][0x450] ;  /* 0x00011400ff051b82 */ /* 0x000e620000000800 */
[----:B--2---:R-:W-:Y:S02]  /*1710*/  @P0 IMAD.IADD R44, R9, 0x1, -R0 ;  /* 0x00000001092c0824 */ /* 0x004fe400078e0a00 */
[----:B------:R-:W-:-:S02]  /*1720*/  IMAD.IADD R9, R24, 0x1, -R3 ;  /* 0x0000000118097824 */ /* 0x000fc400078e0a03 */
[----:B0-----:R-:W-:-:S04]  /*1730*/  @P1 IMAD.HI.U32 R0, R4, R11, RZ ;  /* 0x0000000b04001227 */ /* 0x001fc800078e00ff */
[----:B------:R-:W-:Y:S01]  /*1740*/  IMAD.IADD R194, R9, 0x1, R44 ;  /* 0x0000000109c27824 */ /* 0x000fe200078e022c */
[----:B-1----:R-:W-:Y:S01]  /*1750*/  @P1 SHF.R.U32.HI R4, RZ, R5, R0 ;  /* 0x00000005ff041219 */ /* 0x002fe20000011600 */
[----:B------:R-:W-:Y:S02]  /*1760*/  IMAD.MOV R42, RZ, RZ, -R9 ;  /* 0x000000ffff2a7224 */ /* 0x000fe400078e0a09 */
[C---:B------:R-:W-:Y:S01]  /*1770*/  VIADD R0, R194.reuse, 0x3f ;  /* 0x0000003fc2007836 */ /* 0x040fe20000000000 */
[----:B------:R-:W-:Y:S02]  /*1780*/  IADD3 R43, R194, 0x40, -R193 ;  /* 0x00000040c22b7810 */ /* 0x000fe40007ffe8c1 */
[----:B------:R-:W-:Y:S02]  /*1790*/  VIMNMX R42, RZ, R42, !PT ;  /* 0x0000002aff2a7248 */ /* 0x000fe40007fe0100 */
[----:B------:R-:W-:Y:S01]  /*17a0*/  SHF.R.S32.HI R3, RZ, 0x1f, R0 ;  /* 0x0000001fff037819 */ /* 0x000fe20000011400 */
[----:B------:R-:W-:-:S03]  /*17b0*/  IMAD.IADD R4, R43, 0x1, R4 ;  /* 0x000000012b047824 */ /* 0x000fc600078e0204 */
[----:B------:R-:W-:Y:S02]  /*17c0*/  LEA.HI R3, R3, R0, RZ, 0x6 ;  /* 0x0000000003037211 */ /* 0x000fe400078f30ff */
[----:B------:R-:W-:Y:S02]  /*17d0*/  SHF.R.S32.HI R5, RZ, 0x1f, R4 ;  /* 0x0000001fff057819 */ /* 0x000fe40000011404 */
        /* <DEDUP_REMOVED lines=15> */
[----:B---3--:R-:W-:Y:S05]  /*18d0*/  @!P1 BRA `(.L_x_7930) ;  /* 0x0000002800489947 */ /* 0x008fea0003800000 */
        /* <DEDUP_REMOVED lines=20> */
.L_x_7932:
[----:B------:R-:W-:Y:S05]  /*1a20*/  BSYNC B6 ;  /* 0x0000000000067941 */ /* 0x000fea0003800000 */
.L_x_7931:
        /* <DEDUP_REMOVED lines=20> */
.L_x_7934:
[----:B------:R-:W-:Y:S05]  /*1b70*/  BSYNC B6 ;  /* 0x0000000000067941 */ /* 0x000fea0003800000 */
.L_x_7933:
[----:B------:R-:W-:Y:S01]  /*1b80*/  ULDC.64 UR4, c[0x0][0x9f8] ;  /* 0x00027e0000047ab9 */ /* 0x000fe20000000a00 */
[----:B------:R-:W0:Y:S01]  /*1b90*/  LDC.64 R4, c[0x0][0x300] ;  /* 0x0000c000ff047b82 */ /* 0x000e220000000a00 */
[----:B------:R-:W-:Y:S01]  /*1ba0*/  ISETP.NE.U32.AND P0, PT, RZ, UR4, PT ;  /* 0x00000004ff007c0c */ /* 0x000fe2000bf05070 */
[----:B------:R-:W-:Y:S01]  /*1bb0*/  IMAD.IADD R40, R29, 0x1, R24 ;  /* 0x000000011d287824 */ /* 0x000fe200078e0218 */
[----:B------:R-:W-:Y:S02]  /*1bc0*/  ULDC.64 UR6, c[0x0][0x330] ;  /* 0x0000cc0000067ab9 */ /* 0x000fe40000000a00 */
[----:B------:R-:W-:Y:S02]  /*1bd0*/  ISETP.NE.AND.EX P0, PT, RZ, UR5, PT, P0 ;  /* 0x00000005ff007c0c */ /* 0x000fe4000bf05300 */
[----:B------:R-:W-:Y:S01]  /*1be0*/  SHF.R.S32.HI R17, RZ, 0x1f, R16 ;  /* 0x0000001fff117819 */ /* 0x000fe20000011410 */
[----:B------:R-:W1:Y:S08]  /*1bf0*/  LDC R59, c[0x0][0x3f4] ;  /* 0x0000fd00ff3b7b82 */ /* 0x000e700000000800 */
[----:B------:R-:W2:Y:S02]  /*1c00*/  LDC.64 R54, c[0x0][0x3f8] ;  /* 0x0000fe00ff367b82 */ /* 0x000ea40000000a00 */
[----:B------:R-:W-:-:S04]  /*1c10*/  @P0 IADD3 R6, P1, R204, UR4, RZ ;  /* 0x00000004cc060c10 */ /* 0x000fc8000ff3e0ff */
[----:B------:R-:W-:Y:S02]  /*1c20*/  @P0 IADD3.X R7, R205, UR5, RZ, P1, !PT ;  /* 0x00000005cd070c10 */ /* 0x000fe40008ffe4ff */
[----:B------:R-:W-:Y:S01]  /*1c30*/  SHF.R.S32.HI R24, RZ, 0x1f, R40 ;  /* 0x0000001fff187819 */ /* 0x000fe20000011428 */
[-C--:B0-----:R-:W-:Y:S01]  /*1c40*/  IMAD.WIDE.U32 R8, R40, R4.reuse, RZ ;  /* 0x0000000428087225 */ /* 0x081fe200078e00ff */
[----:B------:R-:W-:Y:S01]  /*1c50*/  ULDC.64 UR4, c[0x0][0x308] ;  /* 0x0000c20000047ab9 */ /* 0x000fe20000000a00 */
[----:B------:R0:W3:Y:S01]  /*1c60*/  @P0 LDG.E R27, desc[UR40][R6.64] ;  /* 0x00000028061b0981 */ /* 0x0000e2000c1e1900 */
[----:B------:R-:W4:Y:S01]  /*1c70*/  LDC.64 R56, c[0x0][0x408] ;  /* 0x00010200ff387b82 */ /* 0x000f220000000a00 */
[-C--:B------:R-:W-:Y:S01]  /*1c80*/  IMAD R0, R24, R4.reuse, RZ ;  /* 0x0000000418007224 */ /* 0x080fe200078e02ff */
[----:B------:R-:W-:Y:S01]  /*1c90*/  SHF.R.S32.HI R185, RZ, 0x1f, R184 ;  /* 0x0000001fffb97819 */ /* 0x000fe200000114b8 */
[----:B------:R-:W-:Y:S01]  /*1ca0*/  IMAD.WIDE.U32 R10, R26, UR6, R16 ;  /* 0x000000061a0a7c25 */ /* 0x000fe2000f8e0010 */
[----:B-1----:R-:W-:Y:S01]  /*1cb0*/  ISETP.GE.AND P2, PT, R16, R59, PT ;  /* 0x0000003b1000720c */ /* 0x002fe20003f46270 */
[----:B------:R-:W1:Y:S01]  /*1cc0*/  S2R R41, SR_TID.X ;  /* 0x0000000000297919 */ /* 0x000e620000002100 */
[----:B------:R-:W-:Y:S01]  /*1cd0*/  SHF.L.U64.HI R48, R4, 0x6, R5 ;  /* 0x0000000604307819 */ /* 0x000fe20000010205 */
[----:B------:R-:W-:Y:S01]  /*1ce0*/  IMAD R3, R40, R5, R0 ;  /* 0x0000000528037224 */ /* 0x000fe200078e0200 */
[----:B------:R-:W-:Y:S01]  /*1cf0*/  SHF.R.S32.HI R0, RZ, 0x1f, R26 ;  /* 0x0000001fff007819 */ /* 0x000fe2000001141a */
[----:B------:R-:W-:Y:S01]  /*1d00*/  IMAD.WIDE.U32 R46, R23, R4, R16 ;  /* 0x00000004172e7225 */ /* 0x000fe200078e0010 */
[----:B------:R-:W-:-:S02]  /*1d10*/  SEL R15, R59, RZ, P2 ;  /* 0x000000ff3b0f7207 */ /* 0x000fc40001000000 */
[----:B--2---:R-:W-:Y:S01]  /*1d20*/  SHF.L.U64.HI R52, R54, 0x6, R55 ;  /* 0x0000000636347819 */ /* 0x004fe20000010237 */
[----:B------:R-:W-:Y:S01]  /*1d30*/  IMAD.IADD R9, R9, 0x1, R3 ;  /* 0x0000000109097824 */ /* 0x000fe200078e0203 */
[----:B------:R-:W-:Y:S01]  /*1d40*/  P2R R77, PR, RZ, 0x4 ;  /* 0x00000004ff4d7803 */ /* 0x000fe20000000000 */
[----:B------:R-:W-:Y:S02]  /*1d50*/  IMAD R3, R0, UR6, RZ ;  /* 0x0000000600037c24 */ /* 0x000fe4000f8e02ff */
[----:B------:R-:W-:Y:S02]  /*1d60*/  IMAD.IADD R15, R16, 0x1, R15 ;  /* 0x00000001100f7824 */ /* 0x000fe400078e020f */
[----:B0-----:R-:W-:Y:S01]  /*1d70*/  IMAD R7, R26, UR7, R3 ;  /* 0x000000071a077c24 */ /* 0x001fe2000f8e0203 */
[----:B------:R-:W-:Y:S01]  /*1d80*/  ULDC.64 UR6, c[0x0][0xa08] ;  /* 0x0002820000067ab9 */ /* 0x000fe20000000a00 */
[----:B------:R-:W-:Y:S01]  /*1d90*/  IMAD R3, R0, UR4, RZ ;  /* 0x0000000400037c24 */ /* 0x000fe2000f8e02ff */
[----:B------:R-:W-:Y:S01]  /*1da0*/  ISETP.NE.U32.AND P0, PT, RZ, UR6, PT ;  /* 0x00000006ff007c0c */ /* 0x000fe2000bf05070 */
[----:B------:R-:W-:Y:S01]  /*1db0*/  IMAD.IADD R11, R11, 0x1, R7 ;  /* 0x000000010b0b7824 */ /* 0x000fe200078e0207 */
[----:B------:R-:W-:Y:S01]  /*1dc0*/  SHF.R.S32.HI R14, RZ, 0x1f, R15 ;  /* 0x0000001fff0e7819 */ /* 0x000fe2000001140f */
[C---:B------:R-:W-:Y:S01]  /*1dd0*/  IMAD R3, R26.reuse, UR5, R3 ;  /* 0x000000051a037c24 */ /* 0x040fe2000f8e0203 */
[----:B------:R-:W-:Y:S01]  /*1de0*/  ISETP.NE.AND.EX P0, PT, RZ, UR7, PT, P0 ;  /* 0x00000007ff007c0c */ /* 0x000fe2000bf05300 */
[----:B------:R-:W-:Y:S01]  /*1df0*/  IMAD.WIDE.U32 R6, R26, UR4, R8 ;  /* 0x000000041a067c25 */ /* 0x000fe2000f8e0008 */
[----:B------:R-:W-:Y:S01]  /*1e00*/  ULDC.64 UR4, c[0x0][0x310] ;  /* 0x0000c40000047ab9 */ /* 0x000fe20000000a00 */
[----:B------:R-:W-:-:S02]  /*1e10*/  ULDC.64 UR6, c[0x0][0x338] ;  /* 0x0000ce0000067ab9 */ /* 0x000fc40000000a00 */
[----:B------:R-:W-:Y:S01]  /*1e20*/  IMAD.IADD R7, R7, 0x1, R3 ;  /* 0x0000000107077824 */ /* 0x000fe200078e0203 */
[----:B------:R-:W-:Y:S01]  /*1e30*/  SHF.R.S32.HI R3, RZ, 0x1f, R23 ;  /* 0x0000001fff037819 */ /* 0x000fe20000011417 */
[----:B------:R-:W-:Y:S02]  /*1e40*/  IMAD.SHL.U32 R53, R188, 0x40, RZ ;  /* 0x00000040bc357824 */ /* 0x000fe400078e00ff */
[----:B------:R-:W-:Y:S02]  /*1e50*/  IMAD.SHL.U32 R49, R4, 0x40, RZ ;  /* 0x0000004004317824 */ /* 0x000fe400078e00ff */
[----:B----4-:R-:W-:Y:S01]  /*1e60*/  IMAD R12, R3, R56, RZ ;  /* 0x00000038030c7224 */ /* 0x010fe200078e02ff */
[----:B------:R-:W-:Y:S01]  /*1e70*/  LOP3.LUT R53, R53, 0x1c0, RZ, 0xc0, !PT ;  /* 0x000001c035357812 */ /* 0x000fe200078ec0ff */
[----:B------:R-:W-:Y:S01]  /*1e80*/  VIADD R78, R16, 0x20 ;  /* 0x00000020104e7836 */ /* 0x000fe20000000000 */
[----:B-1----:R-:W-:Y:S01]  /*1e90*/  SHF.R.U32.HI R41, RZ, 0x7, R41 ;  /* 0x00000007ff297819 */ /* 0x002fe20000011629 */
[----:B------:R-:W-:-:S04]  /*1ea0*/  IMAD.SHL.U32 R59, R59, 0x2, RZ ;  /* 0x000000023b3b7824 */ /* 0x000fc800078e00ff */
[----:B------:R-:W-:Y:S01]  /*1eb0*/  VIADD R58, R41, 0x8 ;  /* 0x00000008293a7836 */ /* 0x000fe20000000000 */
[----:B---3--:R-:W-:Y:S02]  /*1ec0*/  SHF.R.S32.HI R0, RZ, 0x1f, R27 ;  /* 0x0000001fff007819 */ /* 0x008fe4000001141b */
[----:B------:R-:W-:Y:S01]  /*1ed0*/  SEL R9, R27, RZ, !P0 ;  /* 0x000000ff1b097207 */ /* 0x000fe20004000000 */
[C---:B------:R-:W-:Y:S01]  /*1ee0*/  IMAD R27, R23.reuse, R57, R12 ;  /* 0x00000039171b7224 */ /* 0x040fe200078e020c */
[----:B------:R-:W-:Y:S01]  /*1ef0*/  SEL R0, R0, RZ, !P0 ;  /* 0x000000ff00007207 */ /* 0x000fe20004000000 */
[----:B------:R-:W-:-:S04]  /*1f00*/  IMAD.WIDE.U32 R12, R23, R56, R16 ;  /* 0x00000038170c7225 */ /* 0x000fc800078e0010 */
[----:B------:R-:W-:-:S04]  /*1f10*/  IMAD.WIDE.U32 R20, R9, UR4, R6 ;  /* 0x0000000409147c25 */ /* 0x000fc8000f8e0006 */
[C---:B------:R-:W-:Y:S02]  /*1f20*/  IMAD R6, R0.reuse, UR6, RZ ;  /* 0x0000000600067c24 */ /* 0x040fe4000f8e02ff */
[----:B------:R-:W-:Y:S01]  /*1f30*/  IMAD R8, R0, UR4, RZ ;  /* 0x0000000400087c24 */ /* 0x000fe2000f8e02ff */
[----:B------:R-:W-:Y:S01]  /*1f40*/  ULDC UR4, c[0x0][0x2f4] ;  /* 0x0000bd0000047ab9 */ /* 0x000fe20000000800 */
[----:B------:R-:W-:Y:S01]  /*1f50*/  IMAD R69, R9, UR7, R6 ;  /* 0x0000000709457c24 */ /* 0x000fe2000f8e0206 */
[----:B------:R-:W-:Y:S01]  /*1f60*/  ISETP.GE.AND P4, PT, R16, UR4, PT ;  /* 0x0000000410007c0c */ /* 0x000fe2000bf86270 */
[----:B------:R-:W-:Y:S01]  /*1f70*/  IMAD R6, R3, R54, RZ ;  /* 0x0000003603067224 */ /* 0x000fe200078e02ff */
[----:B------:R-:W-:Y:S01]  /*1f80*/  ISETP.GE.AND P3, PT, R78, UR4, PT ;  /* 0x000000044e007c0c */ /* 0x000fe2000bf66270 */
[----:B------:R-:W-:Y:S02]  /*1f90*/  IMAD R45, R9, UR5, R8 ;  /* 0x00000005092d7c24 */ /* 0x000fe4000f8e0208 */
[----:B------:R-:W-:Y:S01]  /*1fa0*/  IMAD R0, R3, R4, RZ ;  /* 0x0000000403007224 */ /* 0x000fe200078e02ff */
[----:B------:R-:W-:Y:S01]  /*1fb0*/  LOP3.LUT R4, R53, 0x18, R16, 0xf8, !PT ;  /* 0x0000001835047812 */ /* 0x000fe200078ef810 */
[----:B------:R-:W-:-:S04]  /*1fc0*/  IMAD.WIDE.U32 R28, R9, UR6, R10 ;  /* 0x00000006091c7c25 */ /* 0x000fc8000f8e000a */
[C---:B------:R-:W-:Y:S02]  /*1fd0*/  IMAD R25, R23.reuse, R55, R6 ;  /* 0x0000003717197224 */ /* 0x040fe400078e0206 */
[----:B------:R-:W-:-:S04]  /*1fe0*/  IMAD.WIDE.U32 R6, R23, R54, R184 ;  /* 0x0000003617067225 */ /* 0x000fc800078e00b8 */
[----:B------:R-:W-:-:S04]  /*1ff0*/  IMAD.WIDE.U32 R10, R23, R54, R16 ;  /* 0x00000036170a7225 */ /* 0x000fc800078e0010 */
[----:B------:R-:W-:Y:S01]  /*2000*/  IMAD R8, R23, R5, R0 ;  /* 0x0000000517087224 */ /* 0x000fe200078e0200 */
[----:B------:R-:W-:Y:S01]  /*2010*/  IADD3 R0, P0, R20, R46, RZ ;  /* 0x0000002e14007210 */ /* 0x000fe20007f1e0ff */
[----:B------:R-:W-:Y:S02]  /*2020*/  IMAD.IADD R45, R21, 0x1, R45 ;  /* 0x00000001152d7824 */ /* 0x000fe400078e022d */
[----:B------:R-:W-:Y:S02]  /*2030*/  IMAD.IADD R7, R7, 0x1, R25 ;  /* 0x0000000107077824 */ /* 0x000fe400078e0219 */
[----:B------:R-:W-:Y:S01]  /*2040*/  IMAD.IADD R11, R25, 0x1, R11 ;  /* 0x00000001190b7824 */ /* 0x000fe200078e020b */
[----:B-----5:R-:W-:Y:S01]  /*2050*/  SHF.R.S32.HI R25, RZ, 0x1f, R30 ;  /* 0x0000001fff197819 */ /* 0x020fe2000001141e */
[----:B------:R-:W-:Y:S01]  /*2060*/  IMAD.IADD R13, R27, 0x1, R13 ;  /* 0x000000011b0d7824 */ /* 0x000fe200078e020d */
[----:B------:R-:W-:Y:S01]  /*2070*/  IADD3.X R46, R45, R47, R8, P0, !PT ;  /* 0x0000002f2d2e7210 */ /* 0x000fe200007fe408 */
[----:B------:R-:W-:Y:S01]  /*2080*/  IMAD.WIDE.U32 R8, R23, R56, R184 ;  /* 0x0000003817087225 */ /* 0x000fe200078e00b8 */
[----:B------:R-:W-:-:S02]  /*2090*/  LEA.HI R47, R14, R15, RZ, 0x3 ;  /* 0x0000000f0e2f7211 */ /* 0x000fc400078f18ff */
[----:B------:R-:W-:Y:S01]  /*20a0*/  IADD3 R40, P0, R23, R40, RZ ;  /* 0x0000002817287210 */ /* 0x000fe20007f1e0ff */
[----:B------:R-:W-:Y:S01]  /*20b0*/  IMAD R14, R25, R54, RZ ;  /* 0x00000036190e7224 */ /* 0x000fe200078e02ff */
[----:B------:R-:W-:Y:S01]  /*20c0*/  LOP3.LUT R63, R47, 0xfffffff8, RZ, 0xc0, !PT ;  /* 0xfffffff82f3f7812 */ /* 0x000fe200078ec0ff */
[----:B------:R-:W-:Y:S02]  /*20d0*/  IMAD R25, R25, R56, RZ ;  /* 0x0000003819197224 */ /* 0x000fe400078e02ff */
[----:B------:R-:W-:Y:S01]  /*20e0*/  IMAD R5, R30, R55, R14 ;  /* 0x000000371e057224 */ /* 0x000fe200078e020e */
[----:B------:R-:W-:Y:S01]  /*20f0*/  SHF.L.U64.HI R55, R56, 0x6, R57 ;  /* 0x0000000638377819 */ /* 0x000fe20000010239 */
[C---:B------:R-:W-:Y:S01]  /*2100*/  IMAD R25, R30.reuse, R57, R25 ;  /* 0x000000391e197224 */ /* 0x040fe200078e0219 */
[----:B------:R-:W-:Y:S01]  /*2110*/  SHF.R.U32.HI R57, RZ, 0x3, R53 ;  /* 0x00000003ff397819 */ /* 0x000fe20000011635 */
[----:B------:R-:W-:Y:S01]  /*2120*/  IMAD.IADD R9, R9, 0x1, R27 ;  /* 0x0000000109097824 */ /* 0x000fe200078e021b */
[----:B------:R-:W-:Y:S01]  /*2130*/  SHF.R.S32.HI R64, RZ, 0x1f, R63 ;  /* 0x0000001fff407819 */ /* 0x000fe2000001143f */
[----:B------:R-:W-:Y:S01]  /*2140*/  IMAD.WIDE.U32 R32, R30, R54, R6 ;  /* 0x000000361e207225 */ /* 0x000fe200078e0006 */
[----:B------:R-:W-:-:S03]  /*2150*/  LOP3.LUT R4, R4, R57, RZ, 0x3c, !PT ;  /* 0x0000003904047212 */ /* 0x000fc600078e3cff */
[----:B------:R-:W-:-:S04]  /*2160*/  IMAD.WIDE.U32 R34, R30, R54, R10 ;  /* 0x000000361e227225 */ /* 0x000fc800078e000a */
[----:B------:R-:W-:Y:S01]  /*2170*/  IMAD R61, R201, 0x200, R4 ;  /* 0x00000200c93d7824 */ /* 0x000fe200078e0204 */
[----:B------:R-:W-:Y:S01]  /*2180*/  LOP3.LUT R4, R53, 0x38, R47, 0xf8, !PT ;  /* 0x0000003835047812 */ /* 0x000fe200078ef82f */
[----:B------:R-:W-:-:S03]  /*2190*/  IMAD.WIDE.U32 R36, R30, R56, R8 ;  /* 0x000000381e247225 */ /* 0x000fc600078e0008 */
[----:B------:R-:W-:Y:S01]  /*21a0*/  LOP3.LUT R4, R4, R57, RZ, 0x3c, !PT ;  /* 0x0000003904047212 */ /* 0x000fe200078e3cff */
[----:B------:R-:W-:-:S04]  /*21b0*/  IMAD.WIDE.U32 R38, R30, R56, R12 ;  /* 0x000000381e267225 */ /* 0x000fc800078e000c */
[----:B------:R-:W-:Y:S02]  /*21c0*/  IMAD.SHL.U32 R54, R54, 0x40, RZ ;  /* 0x0000004036367824 */ /* 0x000fe400078e00ff */
[----:B------:R-:W-:Y:S02]  /*21d0*/  IMAD.SHL.U32 R56, R56, 0x40, RZ ;  /* 0x0000004038387824 */ /* 0x000fe400078e00ff */
[----:B------:R-:W-:Y:S02]  /*21e0*/  IMAD.X R41, R24, 0x1, R3, P0 ;  /* 0x0000000118297824 */ /* 0x000fe400000e0603 */
[----:B------:R-:W-:Y:S02]  /*21f0*/  IMAD.IADD R60, R33, 0x1, R5 ;  /* 0x00000001213c7824 */ /* 0x000fe400078e0205 */
[----:B------:R-:W-:Y:S02]  /*2200*/  IMAD.IADD R62, R5, 0x1, R35 ;  /* 0x00000001053e7824 */ /* 0x000fe400078e0223 */
[----:B------:R-:W-:-:S02]  /*2210*/  IMAD.IADD R65, R37, 0x1, R25 ;  /* 0x0000000125417824 */ /* 0x000fc400078e0219 */
[----:B------:R-:W-:Y:S02]  /*2220*/  IMAD.IADD R67, R25, 0x1, R39 ;  /* 0x0000000119437824 */ /* 0x000fe400078e0227 */
[----:B------:R-:W-:Y:S02]  /*2230*/  IMAD R66, R201, 0x200, R4 ;  /* 0x00000200c9427824 */ /* 0x000fe400078e0204 */
[----:B------:R-:W-:-:S07]  /*2240*/  IMAD.IADD R69, R29, 0x1, R69 ;  /* 0x000000011d457824 */ /* 0x000fce00078e0245 */
.L_x_7964:
[----:B0-2-4-:R-:W0:Y:S01]  /*2250*/  LDC R27, c[0x0][0x3f4] ;  /* 0x0000fd00ff1b7b82 */ /* 0x015e220000000800 */
[----:B------:R-:W-:Y:S01]  /*2260*/  VIADD R31, R31, 0xffffffff ;  /* 0xffffffff1f1f7836 */ /* 0x000fe20000000000 */
[----:B------:R-:W-:Y:S05]  /*2270*/  YIELD ;  /* 0x0000000000007946 */ /* 0x000fea0003800000 */
[----:B------:R-:W-:Y:S01]  /*2280*/  SHF.R.S32.HI R71, RZ, 0x1f, R31 ;  /* 0x0000001fff477819 */ /* 0x000fe2000001141f */
[----:B------:R-:W1:Y:S01]  /*2290*/  LDC.64 R50, c[0x0][0x2e8] ;  /* 0x0000ba00ff327b82 */ /* 0x000e620000000a00 */
        /* <DEDUP_REMOVED lines=35> */
[----:B------:R-:W-:Y:S01]  /*24d0*/  IMAD.MOV.U32 R7, RZ, RZ, R65 ;  /* 0x000000ffff077224 */ /* 0x000fe200078e0041 */
[----:B------:R-:W-:Y:S01]  /*24e0*/  ULDC.64 UR4, c[0x0][0x3e8] ;  /* 0x0000fa0000047ab9 */ /* 0x000fe20000000a00 */
[-C--:B------:R-:W-:Y:S01]  /*24f0*/  IMAD R5, R71, R56.reuse, R5 ;  /* 0x0000003847057224 */ /* 0x080fe200078e0205 */
[----:B------:R-:W-:Y:S01]  /*2500*/  CS2R R10, SRZ ;  /* 0x00000000000a7805 */ /* 0x000fe2000001ff00 */
[----:B------:R-:W-:-:S04]  /*2510*/  IMAD.WIDE.U32 R6, R31, R56, R6 ;  /* 0x000000381f067225 */ /* 0x000fc800078e0006 */
        /* <DEDUP_REMOVED lines=13> */
.L_x_7939:
[----:B------:R-:W-:Y:S05]  /*25f0*/  BSYNC B1 ;  /* 0x0000000000017941 */ /* 0x000fea0003800000 */
.L_x_7938:
        /* <DEDUP_REMOVED lines=15> */
.L_x_7940:
[----:B------:R-:W-:Y:S01]  /*26f0*/  IMAD R68, R22, 0x8, R2 ;  /* 0x0000000816447824 */ /* 0x000fe200078e0202 */
[----:B------:R-:W-:Y:S01]  /*2700*/  SHF.L.U32 R71, R187, 0x1f, RZ ;  /* 0x0000001fbb477819 */ /* 0x000fe200000006ff */
[----:B------:R-:W-:Y:S03]  /*2710*/  BSSY B1, `(.L_x_7941) ;  /* 0x0000003000017945 */ /* 0x000fe60003800000 */
[----:B------:R-:W0:Y:S02]  /*2720*/  SYNCS.PHASECHK.TRANS64.TRYWAIT P5, [R68+URZ+0x28c90], R71 ;  /* 0x028c9047440075a7 */ /* 0x000e2400080a017f */
[----:B0-----:R-:W-:Y:S05]  /*2730*/  @!P5 BRA `(.L_x_7942) ;  /* 0x00000188007cd947 */ /* 0x001fea0003800000 */
.L_x_8249:
[----:B------:R-:W-:Y:S05]  /*2740*/  BSYNC B1 ;  /* 0x0000000000017941 */ /* 0x000fea0003800000 */
.L_x_7941:
        /* <DEDUP_REMOVED lines=48> */
.L_x_7947:
[----:B------:R-:W-:Y:S05]  /*2a50*/  BSYNC B2 ;  /* 0x0000000000027941 */ /* 0x000fea0003800000 */
.L_x_7946:
[----:B--2---:R1:W-:Y:S02]  /*2a60*/  STG.E.128 desc[UR40][R12.64], R4 ;  /* 0x000000040c007986 */ /* 0x0043e4000c101d28 */
.L_x_7945:
[----:B------:R-:W-:Y:S05]  /*2a70*/  BSYNC B1 ;  /* 0x0000000000017941 */ /* 0x000fea0003800000 */
.L_x_7944:
        /* <DEDUP_REMOVED lines=51> */
.L_x_7949:
[----:B------:R-:W-:Y:S05]  /*2db0*/  BSYNC B1 ;  /* 0x0000000000017941 */ /* 0x000fea0003800000 */
.L_x_7948:
[----:B-1----:R1:W-:Y:S01]  /*2dc0*/  STG.E.128 desc[UR40][R12.64+0x40], R4 ;  /* 0x000040040c007986 */ /* 0x0023e2000c101d28 */
[----:B------:R-:W-:Y:S05]  /*2dd0*/  BRA `(.L_x_7943) ;  /* 0x0000000c001c7947 */ /* 0x000fea0003800000 */
.L_x_7937:
        /* <DEDUP_REMOVED lines=43> */
.L_x_7950:
[----:B------:R-:W-:Y:S01]  /*3090*/  IMAD R68, R22, 0x8, R2 ;  /* 0x0000000816447824 */ /* 0x000fe200078e0202 */
[----:B------:R-:W-:Y:S01]  /*30a0*/  SHF.L.U32 R71, R187, 0x1f, RZ ;  /* 0x0000001fbb477819 */ /* 0x000fe200000006ff */
[----:B------:R-:W0:Y:S01]  /*30b0*/  LDC R70, c[0x0][0x2f4] ;  /* 0x0000bd00ff467b82 */ /* 0x000e220000000800 */
[----:B------:R-:W-:Y:S02]  /*30c0*/  BSSY B1, `(.L_x_7951) ;  /* 0x0000003000017945 */ /* 0x000fe40003800000 */
[----:B------:R-:W1:Y:S02]  /*30d0*/  SYNCS.PHASECHK.TRANS64.TRYWAIT P5, [R68+URZ+0x28c90], R71 ;  /* 0x028c9047440075a7 */ /* 0x000e6400080a017f */
[----:B-1----:R-:W-:Y:S05]  /*30e0*/  @!P5 BRA `(.L_x_7952) ;  /* 0x000001800024d947 */ /* 0x002fea0003800000 */
.L_x_8250:
[----:B------:R-:W-:Y:S05]  /*30f0*/  BSYNC B1 ;  /* 0x0000000000017941 */ /* 0x000fea0003800000 */
.L_x_7951:
        /* <DEDUP_REMOVED lines=19> */
[----:B------:R-:W-:Y:S01]  /*3230*/  SHF.R.S32.HI R12, RZ, 0x4, R13 ;  /* 0x00000004ff0c7819 */ /* 0x000fe2000001140d */
[----:B------:R-:W-:-:S03]  /*3240*/  IMAD.IADD R13, R66, 0x1, R26 ;  /* 0x00000001420d7824 */ /* 0x000fc600078e021a */
[----:B------:R-:W-:Y:S01]  /*3250*/  LEA.HI.SX32 R12, R47, R12, 0x1d ;  /* 0x0000000c2f0c7211 */ /* 0x000fe200078feaff */
[----:B------:R-:W-:-:S04]  /*3260*/  IMAD R13, R13, 0x2, R2 ;  /* 0x000000020d0d7824 */ /* 0x000fc800078e0202 */
[----:B------:R-:W-:-:S05]  /*3270*/  IMAD.SHL.U32 R79, R12, 0x8, RZ ;  /* 0x000000080c4f7824 */ /* 0x000fca00078e00ff */
[----:B------:R-:W-:-:S04]  /*3280*/  LOP3.LUT R12, R53, 0x38, R79, 0xf8, !PT ;  /* 0x00000038350c7812 */ /* 0x000fc800078ef84f */
[----:B------:R-:W-:-:S05]  /*3290*/  LOP3.LUT R12, R12, R57, RZ, 0x3c, !PT ;  /* 0x000000390c0c7212 */ /* 0x000fca00078e3cff */
[----:B------:R-:W-:-:S04]  /*32a0*/  IMAD R15, R201, 0x200, R12 ;  /* 0x00000200c90f7824 */ /* 0x000fc800078e020c */
[----:B------:R-:W-:-:S04]  /*32b0*/  IMAD.IADD R15, R26, 0x1, R15 ;  /* 0x000000011a0f7824 */ /* 0x000fc800078e020f */
[----:B------:R-:W-:Y:S02]  /*32c0*/  IMAD R24, R15, 0x2, R2 ;  /* 0x000000020f187824 */ /* 0x000fe400078e0202 */
        /* <DEDUP_REMOVED lines=17> */
[CC--:B------:R-:W-:Y:S01]  /*33e0*/  FMUL.FTZ R82, R4.reuse, R7.reuse ;  /* 0x0000000704527220 */ /* 0x0c0fe20000410000 */
[----:B------:R-:W-:Y:S02]  /*33f0*/  HADD2.F32 R6, -RZ, R81.H1_H1 ;  /* 0x30000051ff067230 */ /* 0x000fe40000004100 */
[-C--:B------:R-:W-:Y:S01]  /*3400*/  FMUL.FTZ R84, R25, R10.reuse ;  /* 0x0000000a19547220 */ /* 0x080fe20000410000 */
[----:B------:R-:W-:Y:S02]  /*3410*/  HADD2.F32 R8, -RZ, R80.H0_H0 ;  /* 0x20000050ff087230 */ /* 0x000fe40000004100 */
[----:B------:R-:W-:Y:S01]  /*3420*/  FMUL.FTZ R9, R5, R7 ;  /* 0x0000000705097220 */ /* 0x000fe20000410000 */
[----:B------:R-:W-:Y:S01]  /*3430*/  FMUL.FTZ R10, R13, R10 ;  /* 0x0000000a0d0a7220 */ /* 0x000fe20000410000 */
[-C--:B------:R-:W-:Y:S01]  /*3440*/  FFMA.FTZ R82, R5, R6.reuse, R82 ;  /* 0x0000000605527223 */ /* 0x080fe20000010052 */
[--C-:B------:R-:W-:Y:S02]  /*3450*/  HADD2.F32 R5, -RZ, R27.reuse.H0_H0 ;  /* 0x2000001bff057230 */ /* 0x100fe40000004100 */
[----:B------:R-:W-:Y:S01]  /*3460*/  FFMA.FTZ R80, R4, R6, -R9 ;  /* 0x0000000604507223 */ /* 0x000fe20000010809 */
[----:B------:R-:W-:Y:S01]  /*3470*/  FFMA.FTZ R25, R25, R8, R10 ;  /* 0x0000000819197223 */ /* 0x000fe2000001000a */
[----:B------:R-:W-:-:S02]  /*3480*/  HADD2.F32 R27, -RZ, R27.H1_H1 ;  /* 0x3000001bff1b7230 */ /* 0x000fc40000004100 */
[----:B------:R-:W-:Y:S01]  /*3490*/  FFMA.FTZ R81, R13, R8, -R84 ;  /* 0x000000080d517223 */ /* 0x000fe20000010854 */
[----:B------:R-:W-:Y:S02]  /*34a0*/  HADD2.F32 R4, -RZ, R15.H0_H0 ;  /* 0x2000000fff047230 */ /* 0x000fe40000004100 */
[----:B------:R-:W-:Y:S01]  /*34b0*/  HADD2.F32 R10, -RZ, R11.H0_H0 ;  /* 0x2000000bff0a7230 */ /* 0x000fe20000004100 */
[----:B------:R-:W-:Y:S01]  /*34c0*/  F2FP.F16.F32.PACK_AB R25, R25, R82 ;  /* 0x000000521919723e */ /* 0x000fe200000000ff */
[----:B------:R-:W-:Y:S01]  /*34d0*/  HADD2.F32 R7, -RZ, R85.H0_H0 ;  /* 0x20000055ff077230 */ /* 0x000fe20000004100 */
[----:B------:R-:W-:Y:S01]  /*34e0*/  F2FP.F16.F32.PACK_AB R80, R81, R80 ;  /* 0x000000505150723e */ /* 0x000fe200000000ff */
[----:B------:R-:W-:Y:S02]  /*34f0*/  HADD2.F32 R15, -RZ, R15.H1_H1 ;  /* 0x3000000fff0f7230 */ /* 0x000fe40000004100 */
[----:B------:R-:W-:Y:S01]  /*3500*/  FMUL.FTZ R86, R27, R10 ;  /* 0x0000000a1b567220 */ /* 0x000fe20000410000 */
[----:B------:R-:W-:-:S02]  /*3510*/  HADD2.F32 R6, -RZ, R85.H1_H1 ;  /* 0x30000055ff067230 */ /* 0x000fc40000004100 */
[CC--:B------:R-:W-:Y:S01]  /*3520*/  FMUL.FTZ R84, R4.reuse, R7.reuse ;  /* 0x0000000704547220 */ /* 0x0c0fe20000410000 */
[----:B------:R-:W-:Y:S02]  /*3530*/  HADD2.F32 R8, -RZ, R83.H0_H0 ;  /* 0x20000053ff087230 */ /* 0x000fe40000004100 */
[----:B------:R-:W-:Y:S01]  /*3540*/  FMUL.FTZ R10, R15, R10 ;  /* 0x0000000a0f0a7220 */ /* 0x000fe20000410000 */
[C---:B------:R-:W-:Y:S01]  /*3550*/  FMUL.FTZ R9, R5.reuse, R7 ;  /* 0x0000000705097220 */ /* 0x040fe20000410000 */
[----:B------:R-:W-:Y:S01]  /*3560*/  FFMA.FTZ R84, R5, R6, R84 ;  /* 0x0000000605547223 */ /* 0x000fe20000010054 */
[----:B------:R-:W-:Y:S02]  /*3570*/  HADD2.F32 R5, -RZ, R24.H0_H0 ;  /* 0x20000018ff057230 */ /* 0x000fe40000004100 */
[-C--:B------:R-:W-:Y:S01]  /*3580*/  FFMA.FTZ R86, R15, R8.reuse, -R86 ;  /* 0x000000080f567223 */ /* 0x080fe20000010856 */
[----:B------:R-:W-:Y:S01]  /*3590*/  FFMA.FTZ R85, R27, R8, R10 ;  /* 0x000000081b557223 */ /* 0x000fe2000001000a */
[----:B------:R-:W-:Y:S01]  /*35a0*/  FFMA.FTZ R83, R4, R6, -R9 ;  /* 0x0000000604537223 */ /* 0x000fe20000010809 */
[----:B------:R-:W-:-:S02]  /*35b0*/  HADD2.F32 R8, -RZ, R91.H0_H0 ;  /* 0x2000005bff087230 */ /* 0x000fc40000004100 */
[----:B------:R-:W-:Y:S02]  /*35c0*/  HADD2.F32 R9, -RZ, R88.H0_H0 ;  /* 0x20000058ff097230 */ /* 0x000fe40000004100 */
[----:B------:R-:W-:Y:S02]  /*35d0*/  HADD2.F32 R4, -RZ, R12.H0_H0 ;  /* 0x2000000cff047230 */ /* 0x000fe40000004100 */
[-C--:B------:R-:W-:Y:S01]  /*35e0*/  FMUL.FTZ R11, R5, R8.reuse ;  /* 0x00000008050b7220 */ /* 0x080fe20000410000 */
[----:B------:R-:W-:Y:S01]  /*35f0*/  HADD2.F32 R24, -RZ, R24.H1_H1 ;  /* 0x30000018ff187230 */ /* 0x000fe20000004100 */
[----:B------:R-:W-:Y:S01]  /*3600*/  F2FP.F16.F32.PACK_AB R83, R86, R83 ;  /* 0x000000535653723e */ /* 0x000fe200000000ff */
[----:B------:R-:W-:Y:S02]  /*3610*/  HADD2.F32 R12, -RZ, R12.H1_H1 ;  /* 0x3000000cff0c7230 */ /* 0x000fe40000004100 */
[----:B------:R-:W-:Y:S01]  /*3620*/  FMUL.FTZ R8, R4, R8 ;  /* 0x0000000804087220 */ /* 0x000fe20000410000 */
[----:B------:R-:W-:-:S02]  /*3630*/  HADD2.F32 R6, -RZ, R92.H0_H0 ;  /* 0x2000005cff067230 */ /* 0x000fc40000004100 */
[-C--:B------:R-:W-:Y:S01]  /*3640*/  FMUL.FTZ R13, R24, R9.reuse ;  /* 0x00000009180d7220 */ /* 0x080fe20000410000 */
[----:B------:R-:W-:Y:S02]  /*3650*/  HADD2.F32 R7, -RZ, R90.H0_H0 ;  /* 0x2000005aff077230 */ /* 0x000fe40000004100 */
[----:B------:R-:W-:Y:S01]  /*3660*/  FMUL.FTZ R9, R12, R9 ;  /* 0x000000090c097220 */ /* 0x000fe20000410000 */
[-C--:B------:R-:W-:Y:S01]  /*3670*/  FFMA.FTZ R10, R5, R6.reuse, R8 ;  /* 0x00000006050a7223 */ /* 0x080fe20000010008 */
[----:B------:R-:W-:Y:S01]  /*3680*/  FFMA.FTZ R11, R4, R6, -R11 ;  /* 0x00000006040b7223 */ /* 0x000fe2000001080b */
[-C--:B------:R-:W-:Y:S01]  /*3690*/  FFMA.FTZ R12, R12, R7.reuse, -R13 ;  /* 0x000000070c0c7223 */ /* 0x080fe2000001080d */
        /* <DEDUP_REMOVED lines=24> */
.L_x_7954:
[----:B------:R-:W-:Y:S05]  /*3820*/  BSYNC B1 ;  /* 0x0000000000017941 */ /* 0x000fea0003800000 */
.L_x_7953:
        /* <DEDUP_REMOVED lines=10> */
.L_x_7936:
[----:B------:R-:W-:-:S13]  /*38d0*/  ISETP.NE.AND P0, PT, R186, 0x3, PT ;  /* 0x00000003ba00780c */ /* 0x000fda0003f05270 */
[----:B------:R-:W-:Y:S05]  /*38e0*/  @!P0 BRA `(.L_x_7955) ;  /* 0x0000000000048947 */ /* 0x000fea0003800000 */
[----:B------:R-:W-:Y:S01]  /*38f0*/  BPT.TRAP 0x1 ;  /* 0x000000040000795c */ /* 0x000fe20000300000 */
.L_x_7955:
        /* <DEDUP_REMOVED lines=8> */
.L_x_8251:
[----:B------:R-:W-:Y:S05]  /*3980*/  BSYNC B1 ;  /* 0x0000000000017941 */ /* 0x000fea0003800000 */
.L_x_7956:
        /* <DEDUP_REMOVED lines=12> */
.L_x_7943:
[----:B------:R-:W-:Y:S05]  /*3a50*/  BSYNC B0 ;  /* 0x0000000000007941 */ /* 0x000fea0003800000 */
.L_x_7935:
        /* <DEDUP_REMOVED lines=17> */
.L_x_7959:
[----:B------:R-:W-:Y:S05]  /*3b70*/  BSYNC B0 ;  /* 0x0000000000007941 */ /* 0x000fea0003800000 */
.L_x_7958:
[----:B------:R-:W5:Y:S01]  /*3b80*/  SYNCS.PHASECHK.TRANS64.TRYWAIT P0, [R68+URZ+0x28cb0], R71 ;  /* 0x028cb047440075a7 */ /* 0x000f62000800017f */
[----:B------:R-:W-:Y:S04]  /*3b90*/  BSSY B0, `(.L_x_7960) ;  /* 0x0000002000007945 */ /* 0x000fe80003800000 */
[----:B-----5:R-:W-:Y:S05]  /*3ba0*/  @!P0 BRA `(.L_x_7961) ;  /* 0x00000174009c8947 */ /* 0x020fea0003800000 */
.L_x_8252:
[----:B------:R-:W-:Y:S05]  /*3bb0*/  BSYNC B0 ;  /* 0x0000000000007941 */ /* 0x000fea0003800000 */
.L_x_7960:
        /* <DEDUP_REMOVED lines=18> */
[C---:B--2-4-:R-:W-:Y:S01]  /*3ce0*/  IMAD R25, R9.reuse, 0x2, R2 ;  /* 0x0000000209197824 */ /* 0x054fe200078e0202 */
[----:B------:R-:W-:Y:S01]  /*3cf0*/  @P0 IADD3 R15, R9, -0x20, RZ ;  /* 0xffffffe0090f0810 */ /* 0x000fe20007ffe0ff */
[C---:B------:R-:W-:Y:S01]  /*3d00*/  VIADD R14, R16.reuse, 0x80 ;  /* 0x00000080100e7836 */ /* 0x040fe20000000000 */
[C---:B------:R-:W-:Y:S01]  /*3d10*/  ISETP.GE.AND P1, PT, R16.reuse, UR4, PT ;  /* 0x0000000410007c0c */ /* 0x040fe2000bf26270 */
[----:B------:R-:W-:Y:S01]  /*3d20*/  VIADD R24, R16, 0xc0 ;  /* 0x000000c010187836 */ /* 0x000fe20000000000 */
[----:B------:R-:W-:-:S11]  /*3d30*/  ISETP.GE.AND P0, PT, R4, UR4, PT ;  /* 0x0000000404007c0c */ /* 0x000fd6000bf06270 */
        /* <DEDUP_REMOVED lines=58> */
.L_x_7963:
[----:B------:R-:W-:Y:S05]  /*40e0*/  BSYNC B0 ;  /* 0x0000000000007941 */ /* 0x000fea0003800000 */
.L_x_7962:
        /* <DEDUP_REMOVED lines=17> */
.L_x_7930:
[----:B------:R-:W2:Y:S01]  /*4200*/  LDL R4, [R1] ;  /* 0x0000000001047983 */ /* 0x000ea20000100800 */
[----:B------:R-:W-:Y:S01]  /*4210*/  BSSY B0, `(.L_x_7965) ;  /* 0x0000005000007945 */ /* 0x000fe20003800000 */
[----:B--2---:R-:W-:-:S03]  /*4220*/  ISETP.NE.AND P1, PT, R4, 0x1, PT ;  /* 0x000000010400780c */ /* 0x004fc60003f25270 */
[----:B------:R-:W-:Y:S10]  /*4230*/  @P0 BRA `(.L_x_7966) ;  /* 0x0000000000080947 */ /* 0x000ff40003800000 */
[----:B------:R-:W1:Y:S02]  /*4240*/  FENCE.VIEW.ASYNC.G ;  /* 0x00000000000073c6 */ /* 0x000e640000000100 */
[----:B-1----:R-:W-:Y:S06]  /*4250*/  BAR.ARV 0xc, 0x180 ;  /* 0x0306000000007b1d */ /* 0x002fec0000002000 */
.L_x_7966:
[----:B------:R-:W-:Y:S05]  /*4260*/  BSYNC B0 ;  /* 0x0000000000007941 */ /* 0x000fea0003800000 */
.L_x_7965:
[----:B------:R-:W-:Y:S04]  /*4270*/  BSSY B7, `(.L_x_7967) ;  /* 0x0000b08000077945 */ /* 0x000fe80003800000 */
[----:B------:R-:W-:Y:S05]  /*4280*/  @!P1 BRA `(.L_x_7968) ;  /* 0x0000001c00dc9947 */ /* 0x000fea0003800000 */
[----:B------:R-:W1:Y:S01]  /*4290*/  LDC R0, c[0x0][0x448] ;  /* 0x00011200ff007b82 */ /* 0x000e620000000800 */
        /* <DEDUP_REMOVED lines=36> */
[----:B------:R-:W1:Y:S01]  /*44e0*/  @P0 LDC R3, c[0x0][0x44c] ;  /* 0x00011300ff030b82 */ /* 0x000e620000000800 */
[----:B------:R-:W-:Y:S02]  /*44f0*/  CS2R R36, SRZ ;  /* 0x0000000000247805 */ /* 0x000fe4000001ff00 */
[----:B------:R-:W-:Y:S02]  /*4500*/  CS2R R154, SRZ ;  /* 0x00000000009a7805 */ /* 0x000fe4000001ff00 */
[----:B------:R-:W-:-:S02]  /*4510*/  CS2R R86, SRZ ;  /* 0x0000000000567805 */ /* 0x000fc4000001ff00 */
[----:B------:R-:W-:Y:S02]  /*4520*/  CS2R R156, SRZ ;  /* 0x00000000009c7805 */ /* 0x000fe4000001ff00 */
[----:B------:R-:W-:Y:S02]  /*4530*/  CS2R R82, SRZ ;  /* 0x0000000000527805 */ /* 0x000fe4000001ff00 */
[----:B------:R-:W-:Y:S02]  /*4540*/  CS2R R158, SRZ ;  /* 0x00000000009e7805 */ /* 0x000fe4000001ff00 */
[----:B------:R-:W-:Y:S01]  /*4550*/  CS2R R78, SRZ ;  /* 0x00000000004e7805 */ /* 0x000fe2000001ff00 */
[----:B------:R-:W2:Y:S01]  /*4560*/  @P0 LDC R4, c[0x0][0x450] ;  /* 0x00011400ff040b82 */ /* 0x000ea20000000800 */
[----:B------:R-:W-:Y:S02]  /*4570*/  CS2R R160, SRZ ;  /* 0x0000000000a07805 */ /* 0x000fe4000001ff00 */
[----:B---3--:R-:W-:-:S02]  /*4580*/  CS2R R74, SRZ ;  /* 0x00000000004a7805 */ /* 0x008fc4000001ff00 */
        /* <DEDUP_REMOVED lines=10> */
[----:B----4-:R-:W-:Y:S02]  /*4630*/  CS2R R50, SRZ ;  /* 0x0000000000327805 */ /* 0x010fe4000001ff00 */
[----:B------:R-:W-:Y:S02]  /*4640*/  CS2R R172, SRZ ;  /* 0x0000000000ac7805 */ /* 0x000fe4000001ff00 */
[----:B------:R-:W-:Y:S01]  /*4650*/  CS2R R46, SRZ ;  /* 0x00000000002e7805 */ /* 0x000fe2000001ff00 */
[----:B-1----:R-:W-:Y:S01]  /*4660*/  @P0 IMAD.HI.U32 R3, R0, R3, RZ ;  /* 0x0000000300030227 */ /* 0x002fe200078e00ff */
[----:B------:R-:W-:-:S02]  /*4670*/  CS2R R32, SRZ ;  /* 0x0000000000207805 */ /* 0x000fc4000001ff00 */
[----:B------:R-:W-:Y:S02]  /*4680*/  CS2R R174, SRZ ;  /* 0x0000000000ae7805 */ /* 0x000fe4000001ff00 */
[----:B------:R-:W-:Y:S02]  /*4690*/  CS2R R38, SRZ ;  /* 0x0000000000267805 */ /* 0x000fe4000001ff00 */
[----:B------:R-:W-:Y:S01]  /*46a0*/  CS2R R176, SRZ ;  /* 0x0000000000b07805 */ /* 0x000fe2000001ff00 */
[----:B------:R-:W-:Y:S01]  /*46b0*/  IMAD.MOV.U32 R35, RZ, RZ, RZ ;  /* 0x000000ffff237224 */ /* 0x000fe200078e00ff */
[----:B------:R-:W-:Y:S01]  /*46c0*/  CS2R R28, SRZ ;  /* 0x00000000001c7805 */ /* 0x000fe2000001ff00 */
[----:B------:R-:W-:Y:S01]  /*46d0*/  IMAD.MOV.U32 R31, RZ, RZ, RZ ;  /* 0x000000ffff1f7224 */ /* 0x000fe200078e00ff */
[----:B--2---:R-:W-:Y:S02]  /*46e0*/  @P0 SHF.R.U32.HI R0, RZ, R4, R3 ;  /* 0x00000004ff000219 */ /* 0x004fe40000011603 */
[----:B------:R-:W-:-:S02]  /*46f0*/  CS2R R6, SRZ ;  /* 0x0000000000067805 */ /* 0x000fc4000001ff00 */
[----:B------:R-:W-:Y:S02]  /*4700*/  PLOP3.LUT P0, PT, PT, PT, PT, 0x80, 0x0 ;  /* 0x000000000000781c */ /* 0x000fe40003f0f070 */
[----:B------:R-:W-:Y:S01]  /*4710*/  CS2R R178, SRZ ;  /* 0x0000000000b27805 */ /* 0x000fe2000001ff00 */
[----:B------:R-:W-:Y:S02]  /*4720*/  IMAD.MOV.U32 R5, RZ, RZ, RZ ;  /* 0x000000ffff057224 */ /* 0x000fe400078e00ff */
[----:B------:R-:W-:Y:S02]  /*4730*/  IMAD.IADD R0, R43, 0x1, R0 ;  /* 0x000000012b007824 */ /* 0x000fe400078e0200 */
[----:B------:R-:W-:Y:S02]  /*4740*/  IMAD.MOV.U32 R43, RZ, RZ, RZ ;  /* 0x000000ffff2b7224 */ /* 0x000fe400078e00ff */
[----:B------:R-:W-:Y:S01]  /*4750*/  IMAD.MOV.U32 R180, RZ, RZ, RZ ;  /* 0x000000ffffb47224 */ /* 0x000fe200078e00ff */
[----:B------:R-:W-:-:S04]  /*4760*/  SHF.R.S32.HI R3, RZ, 0x1f, R0 ;  /* 0x0000001fff037819 */ /* 0x000fc80000011400 */
[----:B------:R-:W-:Y:S01]  /*4770*/  LEA.HI R3, R3, R0, RZ, 0x6 ;  /* 0x0000000003037211 */ /* 0x000fe200078f30ff */
[----:B------:R-:W-:-:S03]  /*4780*/  IMAD.MOV.U32 R0, RZ, RZ, RZ ;  /* 0x000000ffff007224 */ /* 0x000fc600078e00ff */
[----:B------:R-:W-:Y:S01]  /*4790*/  SHF.R.S32.HI R4, RZ, 0x6, R3 ;  /* 0x00000006ff047819 */ /* 0x000fe20000011403 */
[----:B------:R-:W-:-:S03]  /*47a0*/  IMAD.MOV.U32 R3, RZ, RZ, RZ ;  /* 0x000000ffff037224 */ /* 0x000fc600078e00ff */
[----:B------:R-:W-:-:S04]  /*47b0*/  VIMNMX R4, R181, R4, PT ;  /* 0x00000004b5047248 */ /* 0x000fc80003fe0100 */
[----:B------:R-:W-:-:S13]  /*47c0*/  ISETP.GE.AND P1, PT, R4, 0x1, PT ;  /* 0x000000010400780c */ /* 0x000fda0003f26270 */
[----:B------:R-:W-:Y:S05]  /*47d0*/  @!P1 BRA `(.L_x_7969) ;  /* 0x000000a800c49947 */ /* 0x000fea0003800000 */
[----:B------:R-:W1:Y:S01]  /*47e0*/  SHFL.IDX PT, R0, R218, RZ, 0x1f ;  /* 0x00001fffda007589 */ /* 0x000e6200000e0000 */
[----:B------:R-:W-:Y:S02]  /*47f0*/  ISETP.NE.AND P0, PT, R186, 0x3, PT ;  /* 0x00000003ba00780c */ /* 0x000fe40003f05270 */
[----:B-1----:R-:W-:-:S04]  /*4800*/  LEA.HI R3, R0, R0, RZ, 0x1 ;  /* 0x0000000000037211 */ /* 0x002fc800078f08ff */
        /* <DEDUP_REMOVED lines=9> */
.L_x_7970:
        /* <DEDUP_REMOVED lines=11> */
.L_x_8253:
[----:B------:R-:W-:Y:S05]  /*4950*/  BSYNC B0 ;  /* 0x0000000000007941 */ /* 0x000fea0003800000 */
.L_x_7971:
        /* <DEDUP_REMOVED lines=12> */
[----:B------:R-:W-:Y:S01]  /*4a20*/  ISETP.GE.AND P2, PT, R4, 0x2, PT ;  /* 0x000000020400780c */ /* 0x000fe20003f46270 */
[----:B------:R-:W-:Y:S01]  /*4a30*/  IMAD.MOV.U32 R15, RZ, RZ, 0x40000040 ;  /* 0x40000040ff0f7424 */ /* 0x000fe200078e00ff */
[----:B------:R-:W-:Y:S01]  /*4a40*/  BSSY B0, `(.L_x_7973) ;  /* 0x00000ec000007945 */ /* 0x000fe20003800000 */
[----:B------:R-:W-:Y:S01]  /*4a50*/  IMAD.MOV.U32 R13, RZ, RZ, 0x40000040 ;  /* 0x40000040ff0d7424 */ /* 0x000fe200078e00ff */
[----:B0----5:R-:W-:-:S06]  /*4a60*/  WARPGROUP.ARRIVE ;  /* 0x00000000000079c5 */ /* 0x021fcc0000000000 */
        /* <DEDUP_REMOVED lines=37> */
[----:B0-----:R-:W-:-:S07]  /*4cc0*/  VIADD R0, R4, 0xfffffffe ;  /* 0xfffffffe04007836 */ /* 0x001fce0000000000 */
.L_x_7980:
[----:B------:R-:W-:Y:S01]  /*4cd0*/  BAR.SYNC.DEFER_BLOCKING 0xe, 0x100 ;  /* 0x0384000000007b1d */ /* 0x000fe20000010000 */
[----:B-12---:R-:W-:Y:S01]  /*4ce0*/  IMAD R3, R18, 0x40, R190 ;  /* 0x0000004012037824 */ /* 0x006fe200078e02be */
[----:B------:R-:W-:Y:S01]  /*4cf0*/  ISETP.GT.AND P3, PT, R0, RZ, PT ;  /* 0x000000ff0000720c */ /* 0x000fe20003f64270 */
[----:B------:R-:W-:Y:S02]  /*4d00*/  VIADD R18, R18, 0x1 ;  /* 0x0000000112127836 */ /* 0x000fe40000000000 */
[----:B------:R-:W-:Y:S02]  /*4d10*/  IMAD R3, R3, 0x4, R2 ;  /* 0x0000000403037824 */ /* 0x000fe400078e0202 */
[----:B------:R-:W-:Y:S01]  /*4d20*/  VIADD R0, R0, 0xffffffff ;  /* 0xffffffff00007836 */ /* 0x000fe20000000000 */
        /* <DEDUP_REMOVED lines=136> */
.L_x_7975:
[----:B------:R-:W-:Y:S01]  /*55b0*/  IMAD R3, R18, 0x8, R2 ;  /* 0x0000000812037824 */ /* 0x000fe200078e0202 */
[----:B------:R-:W-:-:S04]  /*55c0*/  SHF.L.U32 R4, R19, 0x1f, RZ ;  /* 0x0000001f13047819 */ /* 0x000fc800000006ff */
[----:B------:R0:W1:Y:S01]  /*55d0*/  SYNCS.PHASECHK.TRANS64.TRYWAIT P2, [R3+URZ+0x28c50], R4 ;  /* 0x028c5004030075a7 */ /* 0x000062000804017f */
[----:B------:R-:W-:Y:S05]  /*55e0*/  @!P0 BRA `(.L_x_7976) ;  /* 0x0000000000048947 */ /* 0x000fea0003800000 */
[----:B------:R-:W-:Y:S01]  /*55f0*/  BPT.TRAP 0x1 ;  /* 0x000000040000795c */ /* 0x000fe20000300000 */
.L_x_7976:
[----:B------:R-:W-:Y:S04]  /*5600*/  BSSY B1, `(.L_x_7977) ;  /* 0x0000004000017945 */ /* 0x000fe80003800000 */
[----:B-1----:R-:W-:Y:S05]  /*5610*/  @P2 BRA `(.L_x_7978) ;  /* 0x0000000000082947 */ /* 0x002fea0003800000 */
[----:B------:R-:W1:Y:S02]  /*5620*/  SYNCS.PHASECHK.TRANS64.TRYWAIT P2, [R3+URZ+0x28c50], R4 ;  /* 0x028c5004030075a7 */ /* 0x000e64000804017f */
[----:B-1----:R-:W-:Y:S05]  /*5630*/  @!P2 BRA `(.L_x_7979) ;  /* 0x0000015c0020a947 */ /* 0x002fea0003800000 */
.L_x_7978:
[----:B------:R-:W-:Y:S05]  /*5640*/  BSYNC B1 ;  /* 0x0000000000017941 */ /* 0x000fea0003800000 */
.L_x_7977:
[----:B01----:R-:W-:Y:S01]  /*5650*/  IMAD R4, R18, 0x1000, R21 ;  /* 0x0000100012047824 */ /* 0x003fe200078e0215 */
        /* <DEDUP_REMOVED lines=9> */
[----:B------:R-:W-:-:S05]  /*56f0*/  @!P1 VIADD R3, R3, 0x28c60 ;  /* 0x00028c6003039836 */ /* 0x000fca0000000000 */
        /* <DEDUP_REMOVED lines=32> */
.L_x_7974:
[----:B------:R-:W-:Y:S05]  /*5900*/  BSYNC B0 ;  /* 0x0000000000007941 */ /* 0x000fea0003800000 */
.L_x_7973:
[----:B------:R-:W-:Y:S01]  /*5910*/  BAR.SYNC.DEFER_BLOCKING 0xe, 0x100 ;  /* 0x0384000000007b1d */ /* 0x000fe20000010000 */
[C---:B-12---:R-:W-:Y:S01]  /*5920*/  IMAD R3, R18.reuse, 0x40, R190 ;  /* 0x0000004012037824 */ /* 0x046fe200078e02be */
[----:B------:R-:W-:Y:S01]  /*5930*/  PLOP3.LUT P0, PT, PT, PT, PT, 0x8, 0x0 ;  /* 0x000000000000781c */ /* 0x000fe20003f0e170 */
[----:B------:R-:W-:Y:S02]  /*5940*/  VIADD R18, R18, 0x1 ;  /* 0x0000000112127836 */ /* 0x000fe40000000000 */
[----:B------:R-:W-:Y:S02]  /*5950*/  IMAD R3, R3, 0x4, R2 ;  /* 0x0000000403037824 */ /* 0x000fe400078e0202 */
[----:B------:R-:W-:Y:S01]  /*5960*/  IMAD.MOV.U32 R20, RZ, RZ, RZ ;  /* 0x000000ffff147224 */ /* 0x000fe200078e00ff */
[----:B------:R-:W-:-:S04]  /*5970*/  ISETP.NE.AND P1, PT, R18, 0x2, PT ;  /* 0x000000021200780c */ /* 0x000fc80003f25270 */
[----:B------:R-:W-:Y:S02]  /*5980*/  SEL R4, RZ, 0x1, P1 ;  /* 0x00000001ff047807 */ /* 0x000fe40000800000 */
[----:B------:R-:W-:Y:S02]  /*5990*/  SEL R18, R18, RZ, P1 ;  /* 0x000000ff12127207 */ /* 0x000fe40000800000 */
[----:B------:R-:W-:Y:S01]  /*59a0*/  LOP3.LUT R19, R19, R4, RZ, 0x3c, !PT ;  /* 0x0000000413137212 */ /* 0x000fe200078e3cff */
[----:B0-----:R-:W0:Y:S04]  /*59b0*/  LDS R0, [R3+0x28800] ;  /* 0x0288000003007984 */ /* 0x001e280000000800 */
[----:B------:R1:W2:Y:S02]  /*59c0*/  LDS R2, [R3+0x28820] ;  /* 0x0288200003027984 */ /* 0x0002a40000000800 */
[----:B-1----:R-:W-:-:S02]  /*59d0*/  IMAD.MOV.U32 R3, RZ, RZ, RZ ;  /* 0x000000ffff037224 */ /* 0x002fc400078e00ff */
[-C--:B0-----:R-:W-:Y:S01]  /*59e0*/  FMUL.FTZ R179, R28, R0.reuse ;  /* 0x000000001cb37220 */ /* 0x081fe20000410000 */
[-C--:B------:R-:W-:Y:S01]  /*59f0*/  FMUL.FTZ R177, R32, R0.reuse ;  /* 0x0000000020b17220 */ /* 0x080fe20000410000 */
[-C--:B------:R-:W-:Y:S01]  /*5a00*/  FMUL.FTZ R176, R36, R0.reuse ;  /* 0x0000000024b07220 */ /* 0x080fe20000410000 */
[----:B------:R-:W-:Y:S01]  /*5a10*/  FMUL.FTZ R175, R40, R0 ;  /* 0x0000000028af7220 */ /* 0x000fe20000410000 */
[----:B--2---:R-:W-:Y:S01]  /*5a20*/  FMUL.FTZ R13, R66, R2 ;  /* 0x00000002420d7220 */ /* 0x004fe20000410000 */
        /* <DEDUP_REMOVED lines=125> */
.L_x_7968:
        /* <DEDUP_REMOVED lines=78> */
[----:B------:R-:W-:-:S04]  /*66e0*/  LEA.HI R3, R3, R0, RZ, 0x6 ;  /* 0x0000000003037211 */ /* 0x000fc800078f30ff */
[----:B------:R-:W-:Y:S01]  /*66f0*/  SHF.R.S32.HI R0, RZ, 0x6, R3 ;  /* 0x00000006ff007819 */ /* 0x000fe20000011403 */
[----:B------:R-:W-:-:S03]  /*6700*/  IMAD.MOV.U32 R3, RZ, RZ, RZ ;  /* 0x000000ffff037224 */ /* 0x000fc600078e00ff */
[----:B------:R-:W-:Y:S01]  /*6710*/  VIMNMX R181, R181, R0, PT ;  /* 0x00000000b5b57248 */ /* 0x000fe20003fe0100 */
[----:B------:R-:W-:-:S03]  /*6720*/  IMAD.MOV.U32 R0, RZ, RZ, RZ ;  /* 0x000000ffff007224 */ /* 0x000fc600078e00ff */
[----:B------:R-:W-:-:S13]  /*6730*/  ISETP.GE.AND P1, PT, R181, 0x1, PT ;  /* 0x00000001b500780c */ /* 0x000fda0003f26270 */
        /* <DEDUP_REMOVED lines=29> */
.L_x_7982:
[----:B------:R-:W-:Y:S05]  /*6910*/  BSYNC B6 ;  /* 0x0000000000067941 */ /* 0x000fea0003800000 */
.L_x_7981:
        /* <DEDUP_REMOVED lines=12> */
.L_x_7986:
[----:B--2---:R2:W3:Y:S02]  /*69e0*/  SYNCS.PHASECHK.TRANS64.TRYWAIT P0, [R2+URZ+0x28c00], R3 ;  /* 0x028c0003020075a7 */ /* 0x0044e4000800017f */
[----:B---3--:R-:W-:Y:S05]  /*69f0*/  @!P0 NANOSLEEP.SYNCS 0x989680 ;  /* 0x009896800000895d */ /* 0x008fea0003900000 */
[----:B------:R-:W3:Y:S02]  /*6a00*/  @!P0 SYNCS.PHASECHK.TRANS64 P0, [R2+URZ+0x28c00], R3 ;  /* 0x028c0003020085a7 */ /* 0x000ee4000800007f */
[----:B---3--:R-:W-:Y:S05]  /*6a10*/  @!P0 BRA `(.L_x_7986) ;  /* 0xfffffffc00f08947 */ /* 0x008fea000383ffff */
.L_x_7985:
[----:B------:R-:W-:Y:S05]  /*6a20*/  BSYNC B0 ;  /* 0x0000000000007941 */ /* 0x000fea0003800000 */
.L_x_7984:
[----:B------:R-:W-:Y:S05]  /*6a30*/  BRA `(.L_x_7987) ;  /* 0x0000002800d87947 */ /* 0x000fea0003800000 */
.L_x_7983:
[----:B------:R-:W-:Y:S01]  /*6a40*/  VIADD R4, R2, 0x20400 ;  /* 0x0002040002047836 */ /* 0x000fe20000000000 */
[----:B-----5:R-:W-:Y:S01]  /*6a50*/  SHF.R.S32.HI R0, RZ, 0x1f, R30 ;  /* 0x0000001fff007819 */ /* 0x020fe2000001141e */
[----:B------:R-:W-:Y:S01]  /*6a60*/  ULDC.64 UR4, c[0x0][0x3f8] ;  /* 0x0000fe0000047ab9 */ /* 0x000fe20000000a00 */
[----:B------:R-:W-:Y:S01]  /*6a70*/  ULDC.64 UR6, c[0x0][0x408] ;  /* 0x0001020000067ab9 */ /* 0x000fe20000000a00 */
[----:B------:R-:W-:Y:S01]  /*6a80*/  IMAD.WIDE.U32 R24, R30, UR4, RZ ;  /* 0x000000041e187c25 */ /* 0x000fe2000f8e00ff */
        /* <DEDUP_REMOVED lines=26> */
.L_x_7989:
[----:B------:R-:W-:Y:S05]  /*6c30*/  BSYNC B6 ;  /* 0x0000000000067941 */ /* 0x000fea0003800000 */
.L_x_7988:
        /* <DEDUP_REMOVED lines=39> */
.L_x_8259:
        /* <DEDUP_REMOVED lines=30> */
.L_x_7994:
[----:B------:R-:W-:Y:S05]  /*7090*/  BSYNC B1 ;  /* 0x0000000000017941 */ /* 0x000fea0003800000 */
.L_x_7993:
        /* <DEDUP_REMOVED lines=21> */
.L_x_8265:
        /* <DEDUP_REMOVED lines=34> */
.L_x_7997:
[----:B------:R-:W-:Y:S05]  /*7410*/  BSYNC B1 ;  /* 0x0000000000017941 */ /* 0x000fea0003800000 */
.L_x_7996:
        /* <DEDUP_REMOVED lines=25> */
[C---:B------:R-:W-:Y:S01]  /*75b0*/  VIADD R4, R14.reuse, 0x20400 ;  /* 0x000204000e047836 */ /* 0x040fe20000000000 */
[----:B------:R-:W-:Y:S01]  /*75c0*/  IADD3 R0, R14, 0x20440, RZ ;  /* 0x000204400e007810 */ /* 0x000fe20007ffe0ff */
[----:B-1----:R-:W-:Y:S06]  /*75d0*/  @!P0 BRA `(.L_x_7999) ;  /* 0x00000140002c8947 */ /* 0x002fec0003800000 */
.L_x_8266:
[----:B------:R-:W-:Y:S05]  /*75e0*/  BSYNC B1 ;  /* 0x0000000000017941 */ /* 0x000fea0003800000 */
.L_x_7998:
        /* <DEDUP_REMOVED lines=11> */
[--C-:B------:R-:W-:Y:S01]  /*76a0*/  HADD2.F32 R33, -RZ, R37.reuse.H0_H0 ;  /* 0x20000025ff217230 */ /* 0x100fe20000004100 */
        /* <DEDUP_REMOVED lines=39> */
.L_x_8003:
[----:B------:R-:W-:Y:S05]  /*7920*/  BSYNC B2 ;  /* 0x0000000000027941 */ /* 0x000fea0003800000 */
.L_x_8002:
        /* <DEDUP_REMOVED lines=43> */
.L_x_8001:
[----:B------:R-:W-:Y:S05]  /*7be0*/  BSYNC B1 ;  /* 0x0000000000017941 */ /* 0x000fea0003800000 */
.L_x_8000:
        /* <DEDUP_REMOVED lines=49> */
.L_x_8006:
[----:B------:R-:W-:Y:S05]  /*7f00*/  BSYNC B1 ;  /* 0x0000000000017941 */ /* 0x000fea0003800000 */
.L_x_8005:
        /* <DEDUP_REMOVED lines=44> */
.L_x_7991:
        /* <DEDUP_REMOVED lines=36> */
.L_x_8272:
        /* <DEDUP_REMOVED lines=16> */
.L_x_8009:
[----:B------:R-:W-:Y:S05]  /*8510*/  BSYNC B1 ;  /* 0x0000000000017941 */ /* 0x000fea0003800000 */
.L_x_8008:
        /* <DEDUP_REMOVED lines=23> */
.L_x_8278:
        /* <DEDUP_REMOVED lines=23> */
.L_x_8012:
[----:B------:R-:W-:Y:S05]  /*8800*/  BSYNC B1 ;  /* 0x0000000000017941 */ /* 0x000fea0003800000 */
.L_x_8011:
[----:B------:R-:W3:Y:S01]  /*8810*/  SYNCS.PHASECHK.TRANS64.TRYWAIT P1, [R2+URZ+0x28c00], R3 ;  /* 0x028c0003020075a7 */ /* 0x000ee2000802017f */
[----:B------:R-:W-:Y:S01]  /*8820*/  VIADDMNMX R0, R20, -R195, 0x40, PT ;  /* 0x0000004014007446 */ /* 0x000fe200038009c3 */
[----:B--2--5:R-:W-:Y:S01]  /*8830*/  IMAD.MOV.U32 R12, RZ, RZ, R4 ;  /* 0x000000ffff0c7224 */ /* 0x024fe200078e0004 */
[----:B0-----:R-:W-:Y:S01]  /*8840*/  ISETP.GE.AND P0, PT, R16, R21, PT ;  /* 0x000000151000720c */ /* 0x001fe20003f06270 */
[----:B------:R-:W-:Y:S01]  /*8850*/  IMAD.MOV.U32 R13, RZ, RZ, R5 ;  /* 0x000000ffff0d7224 */ /* 0x000fe200078e0005 */
[----:B------:R-:W-:Y:S01]  /*8860*/  BSSY B1, `(.L_x_8013) ;  /* 0x000000c000017945 */ /* 0x000fe20003800000 */
[----:B-1----:R-:W-:Y:S01]  /*8870*/  IMAD.MOV.U32 R14, RZ, RZ, R9 ;  /* 0x000000ffff0e7224 */ /* 0x002fe200078e0009 */
[-C--:B------:R-:W-:Y:S02]  /*8880*/  ISETP.GE.OR P2, PT, R23, R0.reuse, P0 ;  /* 0x000000001700720c */ /* 0x080fe40000746670 */
[----:B------:R-:W-:Y:S01]  /*8890*/  PRMT R51, R12, 0x5410, R13 ;  /* 0x000054100c337816 */ /* 0x000fe2000000000d */
[----:B------:R-:W-:Y:S01]  /*88a0*/  IMAD.MOV.U32 R12, RZ, RZ, R7 ;  /* 0x000000ffff0c7224 */ /* 0x000fe200078e0007 */
[----:B------:R-:W-:Y:S01]  /*88b0*/  ISETP.GE.OR P0, PT, R235, R0, P0 ;  /* 0x00000000eb00720c */ /* 0x000fe20000706670 */
[----:B------:R-:W-:-:S02]  /*88c0*/  IMAD.MOV.U32 R0, RZ, RZ, R6 ;  /* 0x000000ffff007224 */ /* 0x000fc400078e0006 */
[----:B------:R-:W-:-:S03]  /*88d0*/  IMAD.MOV.U32 R13, RZ, RZ, R8 ;  /* 0x000000ffff0d7224 */ /* 0x000fc600078e0008 */
[----:B------:R-:W-:Y:S01]  /*88e0*/  PRMT R52, R0, 0x5410, R12 ;  /* 0x0000541000347816 */ /* 0x000fe2000000000c */
[----:B------:R-:W-:Y:S01]  /*88f0*/  IMAD.IADD R0, R16, 0x1, R21 ;  /* 0x0000000110007824 */ /* 0x000fe200078e0215 */
[----:B------:R-:W-:Y:S01]  /*8900*/  PRMT R53, R13, 0x5410, R14 ;  /* 0x000054100d357816 */ /* 0x000fe2000000000e */
[----:B---3--:R-:W-:Y:S06]  /*8910*/  @!P1 BRA `(.L_x_8014) ;  /* 0x0000013000609947 */ /* 0x008fec0003800000 */
.L_x_8279:
[----:B------:R-:W-:Y:S05]  /*8920*/  BSYNC B1 ;  /* 0x0000000000017941 */ /* 0x000fea0003800000 */
.L_x_8013:
        /* <DEDUP_REMOVED lines=99> */
.L_x_8016:
[----:B------:R-:W-:Y:S05]  /*8f60*/  BSYNC B1 ;  /* 0x0000000000017941 */ /* 0x000fea0003800000 */
.L_x_8015:
        /* <DEDUP_REMOVED lines=90> */
.L_x_8004:
[----:B------:R-:W-:Y:S05]  /*9510*/  BSYNC B0 ;  /* 0x0000000000007941 */ /* 0x000fea0003800000 */
.L_x_7990:
        /* <DEDUP_REMOVED lines=8> */
.L_x_7987:
[----:B------:R-:W-:-:S13]  /*95a0*/  ISETP.NE.AND P0, PT, R186, 0x3, PT ;  /* 0x00000003ba00780c */ /* 0x000fda0003f05270 */
[----:B------:R-:W-:Y:S05]  /*95b0*/  @!P0 BRA `(.L_x_8017) ;  /* 0x0000000000048947 */ /* 0x000fea0003800000 */
[----:B------:R-:W-:Y:S01]  /*95c0*/  BPT.TRAP 0x1 ;  /* 0x000000040000795c */ /* 0x000fe20000300000 */
.L_x_8017:
[----:B------:R-:W-:Y:S01]  /*95d0*/  IMAD R21, R18, 0x8, R2 ;  /* 0x0000000812157824 */ /* 0x000fe200078e0202 */
[----:B------:R-:W-:-:S04]  /*95e0*/  SHF.L.U32 R58, R19, 0x1f, RZ ;  /* 0x0000001f133a7819 */ /* 0x000fc800000006ff */
[----:B------:R0:W0:Y:S01]  /*95f0*/  SYNCS.PHASECHK.TRANS64.TRYWAIT P2, [R21+URZ+0x28c30], R58 ;  /* 0x028c303a150075a7 */ /* 0x000022000804017f */
[----:B------:R-:W-:Y:S05]  /*9600*/  @!P0 BRA `(.L_x_8018) ;  /* 0x0000000000048947 */ /* 0x000fea0003800000 */
[----:B------:R-:W-:Y:S01]  /*9610*/  BPT.TRAP 0x1 ;  /* 0x000000040000795c */ /* 0x000fe20000300000 */
.L_x_8018:
[----:B-12-4-:R-:W1:Y:S01]  /*9620*/  S2R R3, SR_TID.X ;  /* 0x0000000000037919 */ /* 0x016e620000002100 */
[----:B---3--:R-:W-:-:S05]  /*9630*/  VIADD R0, R2, 0x22400 ;  /* 0x0002240002007836 */ /* 0x008fca0000000000 */
[----:B------:R-:W-:-:S04]  /*9640*/  SHF.R.U32.HI R0, RZ, 0x4, R0 ;  /* 0x00000004ff007819 */ /* 0x000fc80000011600 */
[----:B------:R-:W-:Y:S02]  /*9650*/  LOP3.LUT R0, R0, 0x3fff, RZ, 0xc0, !PT ;  /* 0x00003fff00007812 */ /* 0x000fe400078ec0ff */
[----:B-1----:R-:W-:-:S04]  /*9660*/  LOP3.LUT R3, R3, 0x7f, RZ, 0xc0, !PT ;  /* 0x0000007f03037812 */ /* 0x002fc800078ec0ff */
[----:B------:R-:W-:Y:S01]  /*9670*/  ISETP.NE.AND P1, PT, R3, RZ, PT ;  /* 0x000000ff0300720c */ /* 0x000fe20003f25270 */
[----:B0-----:R-:W-:-:S12]  /*9680*/  @P2 BRA `(.L_x_8019) ;  /* 0x0000000000082947 */ /* 0x001fd80003800000 */
[----:B------:R-:W0:Y:S02]  /*9690*/  SYNCS.PHASECHK.TRANS64.TRYWAIT P2, [R21+URZ+0x28c30], R58 ;  /* 0x028c303a150075a7 */ /* 0x000e24000804017f */
[----:B0-----:R-:W-:Y:S05]  /*96a0*/  @!P2 BRA `(.L_x_8020) ;  /* 0x000001240010a947 */ /* 0x001fea0003800000 */
.L_x_8019:
[----:B------:R-:W-:Y:S05]  /*96b0*/  WARPSYNC.ALL ;  /* 0x0000000000007948 */ /* 0x000fea0003800000 */
[----:B------:R-:W-:Y:S01]  /*96c0*/  LOP3.LUT R20, R0, 0x10000, RZ, 0xfc, !PT ;  /* 0x0001000000147812 */ /* 0x000fe200078efcff */
[----:B------:R-:W2:Y:S01]  /*96d0*/  LDL.LU R3, [R1+0x8] ;  /* 0x0000080001037983 */ /* 0x000ea20000300800 */
[----:B------:R-:W-:Y:S01]  /*96e0*/  VIADD R0, R2, 0x20400 ;  /* 0x0002040002007836 */ /* 0x000fe20000000000 */
[----:B-----5:R-:W-:Y:S02]  /*96f0*/  WARPGROUP.ARRIVE ;  /* 0x00000000000079c5 */ /* 0x020fe40000000000 */
[----:B------:R-:W-:Y:S01]  /*9700*/  IMAD R6, R18, 0x200, R20 ;  /* 0x0000020012067824 */ /* 0x000fe200078e0214 */
[----:B------:R-:W1:Y:S01]  /*9710*/  LDC R231, c[0x0][0x448] ;  /* 0x00011200ffe77b82 */ /* 0x000e620000000800 */
        /* <DEDUP_REMOVED lines=16> */
[----:B------:R-:W-:Y:S01]  /*9820*/  IMAD.IADD R0, R202, 0x1, R195 ;  /* 0x00000001ca007824 */ /* 0x000fe200078e02c3 */
[----:B-1----:R-:W-:-:S07]  /*9830*/  ISETP.NE.AND P2, PT, R231, 0x1, PT ;  /* 0x00000001e700780c */ /* 0x002fce0003f45270 */
[----:B------:R-:W-:Y:S01]  /*9840*/  HGMMA.64x64x16.F32 R24, gdesc[UR4], RZ, !UPT, gsb0 ;  /* 0x00e00000041879f0 */ /* 0x000fe2000c0008ff */
[----:B------:R-:W-:Y:S01]  /*9850*/  R2UR UR6, R8 ;  /* 0x00000000080672ca */ /* 0x000fe200000e0000 */
[----:B------:R-:W-:Y:S01]  /*9860*/  VIADD R8, R4, 0x4 ;  /* 0x0000000404087836 */ /* 0x000fe20000000000 */
        /* <DEDUP_REMOVED lines=17> */
[----:B------:R-:W-:Y:S02]  /*9980*/  R2UR UR6, R12 ;  /* 0x000000000c0672ca */ /* 0x000fe400000e0000 */
[----:B------:R-:W-:Y:S01]  /*9990*/  R2UR UR7, R13 ;  /* 0x000000000d0772ca */ /* 0x000fe200000e0000 */
[----:B------:R-:W1:Y:S01]  /*99a0*/  @P2 LDC R12, c[0x0][0x450] ;  /* 0x00011400ff0c2b82 */ /* 0x000e620000000800 */
[----:B------:R-:W-:Y:S02]  /*99b0*/  R2UR UR4, R6 ;  /* 0x00000000060472ca */ /* 0x000fe400000e0000 */
[----:B------:R-:W-:Y:S01]  /*99c0*/  R2UR UR5, R7 ;  /* 0x00000000070572ca */ /* 0x000fe200000e0000 */
[----:B------:R-:W-:Y:S02]  /*99d0*/  WARPGROUP.DEPBAR.LE gsb0, 0x0 ;  /* 0x00008000000079c5 */ /* 0x000fe40000010000 */
[----:B------:R-:W-:-:S10]  /*99e0*/  WARPGROUP.ARRIVE ;  /* 0x00000000000079c5 */ /* 0x000fd40000000000 */
[----:B------:R-:W-:Y:S01]  /*99f0*/  HGMMA.64x64x16.F32 R24, gdesc[UR4], R24, gsb0 ;  /* 0x00e00000041879f0 */ /* 0x000fe20008000818 */
[----:B------:R-:W-:Y:S01]  /*9a00*/  ULDC UR4, c[0x0][0x988] ;  /* 0x0002620000047ab9 */ /* 0x000fe20000000800 */
[----:B--2---:R-:W-:-:S04]  /*9a10*/  LOP3.LUT R3, R3, 0xf7ffffff, RZ, 0xc0, !PT ;  /* 0xf7ffffff03037812 */ /* 0x004fc800078ec0ff */
[----:B------:R-:W-:-:S05]  /*9a20*/  @P2 LOP3.LUT R3, R3, 0x8000000, RZ, 0xfc, !PT ;  /* 0x0800000003032812 */ /* 0x000fca00078efcff */
[----:B------:R2:W-:Y:S02]  /*9a30*/  STL [R1+0x8], R3 ;  /* 0x0000080301007387 */ /* 0x0005e40000100800 */
[----:B--2---:R-:W2:Y:S02]  /*9a40*/  @P2 LDC R3, c[0x0][0x44c] ;  /* 0x00011300ff032b82 */ /* 0x004ea40000000800 */
[----:B--2---:R-:W-:-:S05]  /*9a50*/  @P2 IMAD.HI.U32 R3, R0, R3, RZ ;  /* 0x0000000300032227 */ /* 0x004fca00078e00ff */
[----:B-1----:R-:W-:Y:S01]  /*9a60*/  @P2 SHF.R.U32.HI R0, RZ, R12, R3 ;  /* 0x0000000cff002219 */ /* 0x002fe20000011603 */
[----:B------:R-:W-:-:S04]  /*9a70*/  IMAD.MOV.U32 R12, RZ, RZ, -0x40 ;  /* 0xffffffc0ff0c7424 */ /* 0x000fc800078e00ff */
[----:B------:R-:W1:Y:S01]  /*9a80*/  SHFL.IDX PT, R13, R0, 0x1, 0x1c1f ;  /* 0x003c1f00000d7f89 */ /* 0x000e6200000e0000 */
[----:B------:R-:W-:-:S03]  /*9a90*/  IMAD R3, R181, R12, 0x40 ;  /* 0x00000040b5037424 */ /* 0x000fc600078e020c */
[----:B------:R-:W2:Y:S02]  /*9aa0*/  SHFL.IDX PT, R0, R0, RZ, 0x1c1f ;  /* 0x001c1fff00007589 */ /* 0x000ea400000e0000 */
[----:B------:R-:W-:Y:S01]  /*9ab0*/  IADD3 R12, R194, 0x1, R3 ;  /* 0x00000001c20c7810 */ /* 0x000fe20007ffe003 */
[----:B------:R-:W-:Y:S02]  /*9ac0*/  WARPGROUP.DEPBAR.LE gsb0, 0x0 ;  /* 0x00008000000079c5 */ /* 0x000fe40000010000 */
[----:B------:R-:W-:Y:S02]  /*9ad0*/  IADD3 R3, -R189, R3, R194 ;  /* 0x00000003bd037210 */ /* 0x000fe40007ffe1c2 */
[----:B------:R-:W-:-:S04]  /*9ae0*/  IADD3 R12, -R193, R12, -R189 ;  /* 0x0000000cc10c7210 */ /* 0x000fc80007ffe9bd */
[----:B-1----:R-:W-:-:S04]  /*9af0*/  VIADDMNMX R13, R13, R12, R3, PT ;  /* 0x0000000c0d0d7246 */ /* 0x002fc80003800103 */
[C---:B------:R-:W-:Y:S02]  /*9b00*/  ISETP.GT.AND P2, PT, R13.reuse, RZ, PT ;  /* 0x000000ff0d00720c */ /* 0x040fe40003f44270 */
[C---:B------:R-:W-:Y:S02]  /*9b10*/  ISETP.GT.AND P3, PT, R13.reuse, 0x1, PT ;  /* 0x000000010d00780c */ /* 0x040fe40003f64270 */
[----:B------:R-:W-:Y:S02]  /*9b20*/  FSEL R15, R26, -INF , P2 ;  /* 0xff8000001a0f7808 */ /* 0x000fe40001000000 */
[----:B------:R-:W-:Y:S02]  /*9b30*/  ISETP.GT.AND P4, PT, R13, 0x8, PT ;  /* 0x000000080d00780c */ /* 0x000fe40003f84270 */
[----:B------:R-:W-:Y:S02]  /*9b40*/  FSEL R26, R27, -INF , P3 ;  /* 0xff8000001b1a7808 */ /* 0x000fe40001800000 */
        /* <DEDUP_REMOVED lines=39> */
[----:B------:R-:W-:Y:S02]  /*9dc0*/  FSEL R55, R55, -INF , P2 ;  /* 0xff80000037377808 */ /* 0x000fe40001000000 */
[----:B------:R-:W-:Y:S02]  /*9dd0*/  FMNMX.FTZ R14, R79, R14, !PT ;  /* 0x0000000e4f0e7209 */ /* 0x000fe40007810000 */
[----:B--2---:R-:W-:Y:S01]  /*9de0*/  VIADDMNMX R3, R0, R12, R3, PT ;  /* 0x0000000c00037246 */ /* 0x004fe20003800103 */
[----:B------:R-:W-:Y:S01]  /*9df0*/  IMAD.U32 R12, RZ, RZ, UR4 ;  /* 0x00000004ff0c7e24 */ /* 0x000fe2000f8e00ff */
[----:B------:R-:W-:-:S02]  /*9e00*/  FMNMX.FTZ R14, R55, R14, !PT ;  /* 0x0000000e370e7209 */ /* 0x000fc40007810000 */
[C---:B------:R-:W-:Y:S02]  /*9e10*/  ISETP.GT.AND P2, PT, R3.reuse, RZ, PT ;  /* 0x000000ff0300720c */ /* 0x040fe40003f44270 */
[C---:B------:R-:W-:Y:S01]  /*9e20*/  ISETP.GT.AND P3, PT, R3.reuse, 0x1, PT ;  /* 0x000000010300780c */ /* 0x040fe20003f64270 */
[----:B------:R-:W1:Y:S01]  /*9e30*/  SHFL.BFLY PT, R13, R14, 0x2, 0x1f ;  /* 0x0c401f000e0d7f89 */ /* 0x000e6200000e0000 */
[----:B------:R-:W-:Y:S02]  /*9e40*/  ISETP.GT.AND P4, PT, R3, 0x8, PT ;  /* 0x000000080300780c */ /* 0x000fe40003f84270 */
[----:B------:R-:W-:Y:S02]  /*9e50*/  FSEL R25, R25, -INF , P3 ;  /* 0xff80000019197808 */ /* 0x000fe40001800000 */
[----:B------:R-:W-:Y:S02]  /*9e60*/  FSEL R27, R28, -INF , P4 ;  /* 0xff8000001c1b7808 */ /* 0x000fe40002000000 */
[----:B------:R-:W-:-:S02]  /*9e70*/  ISETP.GT.AND P3, PT, R3, 0x10, PT ;  /* 0x000000100300780c */ /* 0x000fc40003f64270 */
[C---:B------:R-:W-:Y:S02]  /*9e80*/  ISETP.GT.AND P4, PT, R3.reuse, 0x21, PT ;  /* 0x000000210300780c */ /* 0x040fe40003f84270 */
[----:B------:R-:W-:Y:S02]  /*9e90*/  FSEL R31, R32, -INF , P3 ;  /* 0xff800000201f7808 */ /* 0x000fe40001800000 */
[----:B------:R-:W-:Y:S02]  /*9ea0*/  ISETP.GT.AND P3, PT, R3, 0x18, PT ;  /* 0x000000180300780c */ /* 0x000fe40003f64270 */
[----:B------:R-:W-:Y:S02]  /*9eb0*/  FSEL R41, R41, -INF , P4 ;  /* 0xff80000029297808 */ /* 0x000fe40002000000 */
[----:B-1----:R-:W-:Y:S02]  /*9ec0*/  FMNMX.FTZ R30, R14, R13, !PT ;  /* 0x0000000d0e1e7209 */ /* 0x002fe40007810000 */
[----:B------:R-:W-:-:S02]  /*9ed0*/  FSEL R13, R24, -INF , P2 ;  /* 0xff800000180d7808 */ /* 0x000fc40001000000 */
[----:B------:R-:W-:Y:S01]  /*9ee0*/  ISETP.GT.AND P2, PT, R3, 0x9, PT ;  /* 0x000000090300780c */ /* 0x000fe20003f44270 */
[----:B------:R-:W1:Y:S01]  /*9ef0*/  SHFL.BFLY PT, R35, R30, 0x1, 0x1f ;  /* 0x0c201f001e237f89 */ /* 0x000e6200000e0000 */
        /* <DEDUP_REMOVED lines=10> */
[----:B------:R-:W-:-:S02]  /*9fa0*/  ISETP.GT.AND P2, PT, R3, 0x29, PT ;  /* 0x000000290300780c */ /* 0x000fc40003f44270 */
[----:B-1----:R-:W-:Y:S02]  /*9fb0*/  FMNMX.FTZ R14, R30, R35, !PT ;  /* 0x000000231e0e7209 */ /* 0x002fe40007810000 */
[----:B------:R-:W-:Y:S02]  /*9fc0*/  FSEL R35, R36, -INF , P3 ;  /* 0xff80000024237808 */ /* 0x000fe40001800000 */
[----:B------:R-:W-:Y:S01]  /*9fd0*/  ISETP.GT.AND P3, PT, R3, 0x20, PT ;  /* 0x000000200300780c */ /* 0x000fe20003f64270 */
[----:B------:R-:W-:Y:S01]  /*9fe0*/  FMUL.FTZ R24, R14, R12 ;  /* 0x0000000c0e187220 */ /* 0x000fe20000410000 */
        /* <DEDUP_REMOVED lines=16> */
[----:B------:R-:W-:Y:S02]  /*a0f0*/  FSETP.NEU.FTZ.AND P4, PT, R14, -INF , PT ;  /* 0xff8000000e00780b */ /* 0x000fe40003f9d000 */
[----:B------:R-:W-:Y:S02]  /*a100*/  ISETP.GT.AND P2, PT, R3, 0x39, PT ;  /* 0x000000390300780c */ /* 0x000fe40003f44270 */
[----:B------:R-:W-:Y:S02]  /*a110*/  FSEL R3, R52, -INF , P3 ;  /* 0xff80000034037808 */ /* 0x000fe40001800000 */
[----:B------:R-:W-:Y:S02]  /*a120*/  FMNMX.FTZ R0, R49, R0, !PT ;  /* 0x0000000031007209 */ /* 0x000fe40007810000 */
[----:B------:R-:W-:-:S02]  /*a130*/  FSEL R28, R24, RZ, P4 ;  /* 0x000000ff181c7208 */ /* 0x000fc40002000000 */
[----:B------:R-:W-:Y:S02]  /*a140*/  FSEL R53, R53, -INF , P2 ;  /* 0xff80000035357808 */ /* 0x000fe40001000000 */
[----:B------:R-:W-:Y:S01]  /*a150*/  FMNMX.FTZ R0, R3, R0, !PT ;  /* 0x0000000003007209 */ /* 0x000fe20007810000 */
[-CC-:B------:R-:W-:Y:S01]  /*a160*/  FFMA.FTZ R15, R15, R12.reuse, -R28.reuse ;  /* 0x0000000c0f0f7223 */ /* 0x180fe2000001081c */
[-CC-:B------:R-:W-:Y:S01]  /*a170*/  FFMA.FTZ R26, R26, R12.reuse, -R28.reuse ;  /* 0x0000000c1a1a7223 */ /* 0x180fe2000001081c */
[--C-:B------:R-:W-:Y:S01]  /*a180*/  FFMA.FTZ R57, R57, R12, -R28.reuse ;  /* 0x0000000c39397223 */ /* 0x100fe2000001081c */
[----:B------:R-:W-:Y:S01]  /*a190*/  FMNMX.FTZ R0, R53, R0, !PT ;  /* 0x0000000035007209 */ /* 0x000fe20007810000 */
        /* <DEDUP_REMOVED lines=9> */
[----:B-1----:R-:W1:Y:S01]  /*a230*/  SHFL.BFLY PT, R15, R0, 0x2, 0x1f ;  /* 0x0c401f00000f7f89 */ /* 0x002e6200000e0000 */
[-CC-:B------:R-:W-:Y:S01]  /*a240*/  FFMA.FTZ R73, R73, R12.reuse, -R28.reuse ;  /* 0x0000000c49497223 */ /* 0x180fe2000001081c */
[-CC-:B------:R-:W-:Y:S01]  /*a250*/  FFMA.FTZ R75, R75, R12.reuse, -R28.reuse ;  /* 0x0000000c4b4b7223 */ /* 0x180fe2000001081c */
[-CC-:B------:R-:W-:Y:S01]  /*a260*/  FFMA.FTZ R77, R77, R12.reuse, -R28.reuse ;  /* 0x0000000c4d4d7223 */ /* 0x180fe2000001081c */
[-CC-:B------:R-:W-:Y:S01]  /*a270*/  FFMA.FTZ R51, R51, R12.reuse, -R28.reuse ;  /* 0x0000000c33337223 */ /* 0x180fe2000001081c */
[-CC-:B------:R-:W-:Y:S01]  /*a280*/  FFMA.FTZ R79, R79, R12.reuse, -R28.reuse ;  /* 0x0000000c4f4f7223 */ /* 0x180fe2000001081c */
[----:B------:R-:W-:Y:S01]  /*a290*/  FFMA.FTZ R28, R55, R12, -R28 ;  /* 0x0000000c371c7223 */ /* 0x000fe2000001081c */
[----:B------:R-:W-:Y:S08]  /*a2a0*/  MUFU.EX2 R57, R57 ;  /* 0x0000003900397308 */ /* 0x000ff00000000800 */
[----:B------:R-:W2:Y:S08]  /*a2b0*/  MUFU.EX2 R32, R59 ;  /* 0x0000003b00207308 */ /* 0x000eb00000000800 */
[----:B------:R-:W-:Y:S01]  /*a2c0*/  MUFU.EX2 R61, R61 ;  /* 0x0000003d003d7308 */ /* 0x000fe20000000800 */
[----:B-1----:R-:W-:-:S05]  /*a2d0*/  FMNMX.FTZ R24, R0, R15, !PT ;  /* 0x0000000f00187209 */ /* 0x002fca0007810000 */
[----:B------:R-:W1:Y:S02]  /*a2e0*/  SHFL.BFLY PT, R15, R24, 0x1, 0x1f ;  /* 0x0c201f00180f7f89 */ /* 0x000e6400000e0000 */
[----:B------:R-:W3:Y:S01]  /*a2f0*/  MUFU.EX2 R34, R63 ;  /* 0x0000003f00227308 */ /* 0x000ee20000000800 */
[----:B--2---:R-:W-:-:S07]  /*a300*/  F2FP.F16.F32.PACK_AB R167, R32, R57 ;  /* 0x0000003920a7723e */ /* 0x004fce00000000ff */
[----:B------:R-:W-:Y:S08]  /*a310*/  MUFU.EX2 R65, R65 ;  /* 0x0000004100417308 */ /* 0x000ff00000000800 */
[----:B------:R-:W2:Y:S01]  /*a320*/  MUFU.EX2 R36, R67 ;  /* 0x0000004300247308 */ /* 0x000ea20000000800 */
[----:B---3--:R-:W-:Y:S02]  /*a330*/  F2FP.F16.F32.PACK_AB R153, R34, R61 ;  /* 0x0000003d2299723e */ /* 0x008fe400000000ff */
[----:B-1----:R-:W-:-:S05]  /*a340*/  FMNMX.FTZ R15, R24, R15, !PT ;  /* 0x0000000f180f7209 */ /* 0x002fca0007810000 */
[----:B------:R-:W-:Y:S01]  /*a350*/  MUFU.EX2 R69, R69 ;  /* 0x0000004500457308 */ /* 0x000fe20000000800 */
[C---:B------:R-:W-:Y:S01]  /*a360*/  FSETP.NEU.FTZ.AND P2, PT, R15.reuse, -INF , PT ;  /* 0xff8000000f00780b */ /* 0x040fe20003f5d000 */
[----:B------:R-:W-:-:S05]  /*a370*/  FMUL.FTZ R0, R15, R12 ;  /* 0x0000000c0f007220 */ /* 0x000fca0000410000 */
[----:B------:R-:W-:Y:S01]  /*a380*/  FSEL R24, R0, RZ, P2 ;  /* 0x000000ff00187208 */ /* 0x000fe20001000000 */
[----:B------:R-:W-:Y:S01]  /*a390*/  FADD.FTZ R0, R165, R30 ;  /* 0x0000001ea5007221 */ /* 0x000fe20000010000 */
[----:B------:R-:W1:Y:S01]  /*a3a0*/  MUFU.EX2 R38, R71 ;  /* 0x0000004700267308 */ /* 0x000e620000000800 */
[----:B------:R-:W-:Y:S02]  /*a3b0*/  F2FP.F16.F32.PACK_AB R165, R30, R165 ;  /* 0x000000a51ea5723e */ /* 0x000fe400000000ff */
        /* <DEDUP_REMOVED lines=12> */
[----:B------:R-:W-:Y:S01]  /*a480*/  FFMA.FTZ R45, R45, R12, -R24 ;  /* 0x0000000c2d2d7223 */ /* 0x000fe20000010818 */
[----:B------:R-:W4:Y:S01]  /*a490*/  MUFU.EX2 R13, R13 ;  /* 0x0000000d000d7308 */ /* 0x000f220000000800 */
[----:B---3--:R-:W-:Y:S01]  /*a4a0*/  FADD.FTZ R25, R57, R0 ;  /* 0x0000000039197221 */ /* 0x008fe20000010000 */
[----:B------:R-:W-:-:S02]  /*a4b0*/  @!P1 VIADD R0, R21, 0x28c40 ;  /* 0x00028c4015009836 */ /* 0x000fc40000000000 */
[-CC-:B------:R-:W-:Y:S01]  /*a4c0*/  FFMA.FTZ R47, R47, R12.reuse, -R24.reuse ;  /* 0x0000000c2f2f7223 */ /* 0x180fe20000010818 */
[-CC-:B------:R-:W-:Y:S01]  /*a4d0*/  FFMA.FTZ R49, R49, R12.reuse, -R24.reuse ;  /* 0x0000000c31317223 */ /* 0x180fe20000010818 */
[----:B------:R-:W-:Y:S01]  /*a4e0*/  FADD.FTZ R46, R32, R25 ;  /* 0x00000019202e7221 */ /* 0x000fe20000010000 */
[-C--:B------:R-:W-:Y:S01]  /*a4f0*/  FFMA.FTZ R3, R3, R12.reuse, -R24 ;  /* 0x0000000c03037223 */ /* 0x080fe20000010818 */
[----:B------:R-:W-:Y:S01]  /*a500*/  @!P1 PRMT R0, RZ, 0x654, R0 ;  /* 0x00000654ff009816 */ /* 0x000fe20000000000 */
[----:B------:R-:W3:Y:S01]  /*a510*/  MUFU.EX2 R27, R27 ;  /* 0x0000001b001b7308 */ /* 0x000ee20000000800 */
[----:B------:R-:W-:Y:S01]  /*a520*/  FFMA.FTZ R24, R53, R12, -R24 ;  /* 0x0000000c35187223 */ /* 0x000fe20000010818 */
[----:B--2---:R-:W-:Y:S01]  /*a530*/  F2FP.F16.F32.PACK_AB R155, R36, R65 ;  /* 0x00000041249b723e */ /* 0x004fe200000000ff */
[----:B------:R2:W-:Y:S01]  /*a540*/  @!P1 SYNCS.ARRIVE.TRANS64.RED.A1T0 RZ, [R0+URZ], RZ ;  /* 0x000000ff00ff99a7 */ /* 0x0005e2000810043f */
[----:B-1----:R-:W-:-:S04]  /*a550*/  F2FP.F16.F32.PACK_AB R157, R38, R69 ;  /* 0x00000045269d723e */ /* 0x002fc800000000ff */
[----:B------:R1:W0:Y:S01]  /*a560*/  MUFU.EX2 R166, R29 ;  /* 0x0000001d00a67308 */ /* 0x0002220000000800 */
[----:B----4-:R-:W-:Y:S01]  /*a570*/  FADD.FTZ R44, R13, R164 ;  /* 0x000000a40d2c7221 */ /* 0x010fe20000010000 */
[----:B------:R-:W-:-:S06]  /*a580*/  F2FP.F16.F32.PACK_AB R164, R164, R13 ;  /* 0x0000000da4a4723e */ /* 0x000fcc00000000ff */
[----:B------:R-:W4:Y:S01]  /*a590*/  MUFU.EX2 R31, R31 ;  /* 0x0000001f001f7308 */ /* 0x000f220000000800 */
[----:B---3--:R-:W-:Y:S01]  /*a5a0*/  FADD.FTZ R25, R27, R44 ;  /* 0x0000002c1b197221 */ /* 0x008fe20000010000 */
[----:B-1----:R-:W-:-:S04]  /*a5b0*/  FADD.FTZ R29, R61, R46 ;  /* 0x0000002e3d1d7221 */ /* 0x002fc80000010000 */
[----:B------:R-:W-:Y:S02]  /*a5c0*/  FADD.FTZ R46, R34, R29 ;  /* 0x0000001d222e7221 */ /* 0x000fe40000010000 */
[----:B------:R-:W1:Y:S01]  /*a5d0*/  MUFU.EX2 R152, R33 ;  /* 0x0000002100987308 */ /* 0x000e620000000800 */
[C---:B0-----:R-:W-:Y:S01]  /*a5e0*/  FADD.FTZ R44, R166.reuse, R25 ;  /* 0x00000019a62c7221 */ /* 0x041fe20000010000 */
[----:B------:R-:W-:Y:S01]  /*a5f0*/  FADD.FTZ R29, R65, R46 ;  /* 0x0000002e411d7221 */ /* 0x000fe20000010000 */
[----:B------:R-:W-:Y:S01]  /*a600*/  F2FP.F16.F32.PACK_AB R166, R166, R27 ;  /* 0x0000001ba6a6723e */ /* 0x000fe200000000ff */
[----:B------:R-:W-:Y:S01]  /*a610*/  BAR.SYNC.DEFER_BLOCKING 0xf, 0x100 ;  /* 0x03c4000000007b1d */ /* 0x000fe20000010000 */
[----:B----4-:R-:W-:-:S05]  /*a620*/  FADD.FTZ R25, R31, R44 ;  /* 0x0000002c1f197221 */ /* 0x010fca0000010000 */
[----:B------:R-:W0:Y:S01]  /*a630*/  MUFU.EX2 R35, R35 ;  /* 0x0000002300237308 */ /* 0x000e220000000800 */
[----:B------:R-:W-:-:S04]  /*a640*/  FADD.FTZ R44, R36, R29 ;  /* 0x0000001d242c7221 */ /* 0x000fc80000010000 */
[----:B------:R-:W-:Y:S01]  /*a650*/  FADD.FTZ R29, R69, R44 ;  /* 0x0000002c451d7221 */ /* 0x000fe20000010000 */
[----:B-1----:R-:W-:Y:S02]  /*a660*/  FADD.FTZ R30, R152, R25 ;  /* 0x00000019981e7221 */ /* 0x002fe40000010000 */
[----:B------:R-:W1:Y:S01]  /*a670*/  MUFU.EX2 R154, R37 ;  /* 0x00000025009a7308 */ /* 0x000e620000000800 */
[----:B------:R-:W-:Y:S01]  /*a680*/  FADD.FTZ R32, R38, R29 ;  /* 0x0000001d26207221 */ /* 0x000fe20000010000 */
[----:B------:R-:W-:-:S06]  /*a690*/  F2FP.F16.F32.PACK_AB R152, R152, R31 ;  /* 0x0000001f9898723e */ /* 0x000fcc00000000ff */
[----:B------:R-:W3:Y:S01]  /*a6a0*/  MUFU.EX2 R39, R39 ;  /* 0x0000002700277308 */ /* 0x000ee20000000800 */
[----:B0-----:R-:W-:Y:S01]  /*a6b0*/  FADD.FTZ R25, R35, R30 ;  /* 0x0000001e23197221 */ /* 0x001fe20000010000 */
[----:B------:R0:W-:Y:S06]  /*a6c0*/  STSM.16.M88.4 [R197+0x26800], R164 ;  /* 0x026800a4c5007844 */ /* 0x0001ec0000000200 */
[----:B------:R-:W4:Y:S01]  /*a6d0*/  MUFU.EX2 R156, R41 ;  /* 0x00000029009c7308 */ /* 0x000f220000000800 */
[C---:B-1----:R-:W-:Y:S01]  /*a6e0*/  FADD.FTZ R30, R154.reuse, R25 ;  /* 0x000000199a1e7221 */ /* 0x042fe20000010000 */
[----:B------:R-:W-:-:S05]  /*a6f0*/  F2FP.F16.F32.PACK_AB R154, R154, R35 ;  /* 0x000000239a9a723e */ /* 0x000fca00000000ff */
[----:B------:R0:W-:Y:S01]  /*a700*/  STSM.16.M88.4 [R200], R152 ;  /* 0x00000098c8007844 */ /* 0x0001e20000000200 */
[----:B------:R-:W1:Y:S01]  /*a710*/  MUFU.EX2 R73, R73 ;  /* 0x0000004900497308 */ /* 0x000e620000000800 */
[----:B---3--:R-:W-:-:S07]  /*a720*/  FADD.FTZ R13, R39, R30 ;  /* 0x0000001e270d7221 */ /* 0x008fce0000010000 */
[----:B------:R-:W3:Y:S01]  /*a730*/  MUFU.EX2 R43, R43 ;  /* 0x0000002b002b7308 */ /* 0x000ee20000000800 */
[C---:B----4-:R-:W-:Y:S01]  /*a740*/  FADD.FTZ R30, R156.reuse, R13 ;  /* 0x0000000d9c1e7221 */ /* 0x050fe20000010000 */
[----:B------:R-:W-:-:S06]  /*a750*/  F2FP.F16.F32.PACK_AB R156, R156, R39 ;  /* 0x000000279c9c723e */ /* 0x000fcc00000000ff */
[----:B------:R-:W4:Y:S01]  /*a760*/  MUFU.EX2 R40, R75 ;  /* 0x0000004b00287308 */ /* 0x000f220000000800 */
[----:B-1----:R-:W-:-:S07]  /*a770*/  FADD.FTZ R25, R73, R32 ;  /* 0x0000002049197221 */ /* 0x002fce0000010000 */
[----:B------:R-:W1:Y:S01]  /*a780*/  MUFU.EX2 R26, R45 ;  /* 0x0000002d001a7308 */ /* 0x000e620000000800 */
[----:B---3--:R-:W-:-:S07]  /*a790*/  FADD.FTZ R13, R43, R30 ;  /* 0x0000001e2b0d7221 */ /* 0x008fce0000010000 */
[----:B------:R-:W-:Y:S01]  /*a7a0*/  MUFU.EX2 R77, R77 ;  /* 0x0000004d004d7308 */ /* 0x000fe20000000800 */
[C---:B----4-:R-:W-:Y:S01]  /*a7b0*/  F2FP.F16.F32.PACK_AB R159, R40.reuse, R73 ;  /* 0x00000049289f723e */ /* 0x050fe200000000ff */
[----:B------:R-:W-:-:S06]  /*a7c0*/  FADD.FTZ R40, R40, R25 ;  /* 0x0000001928287221 */ /* 0x000fcc0000010000 */
[----:B------:R-:W3:Y:S01]  /*a7d0*/  MUFU.EX2 R42, R51 ;  /* 0x00000033002a7308 */ /* 0x000ee20000000800 */
[C---:B-1----:R-:W-:Y:S01]  /*a7e0*/  F2FP.F16.F32.PACK_AB R158, R26.reuse, R43 ;  /* 0x0000002b1a9e723e */ /* 0x042fe200000000ff */
[----:B------:R-:W-:-:S04]  /*a7f0*/  FADD.FTZ R26, R26, R13 ;  /* 0x0000000d1a1a7221 */ /* 0x000fc80000010000 */
[----:B------:R0:W-:Y:S02]  /*a800*/  STSM.16.M88.4 [R198], R156 ;  /* 0x0000009cc6007844 */ /* 0x0001e40000000200 */
[----:B------:R-:W-:Y:S08]  /*a810*/  MUFU.EX2 R47, R47 ;  /* 0x0000002f002f7308 */ /* 0x000ff00000000800 */
[----:B--2---:R-:W1:Y:S01]  /*a820*/  MUFU.EX2 R0, R49 ;  /* 0x0000003100007308 */ /* 0x004e620000000800 */
[----:B---3--:R-:W-:Y:S01]  /*a830*/  F2FP.F16.F32.PACK_AB R161, R42, R77 ;  /* 0x0000004d2aa1723e */ /* 0x008fe200000000ff */
[----:B------:R-:W-:-:S04]  /*a840*/  FADD.FTZ R77, R77, R40 ;  /* 0x000000284d4d7221 */ /* 0x000fc80000010000 */
[----:B------:R-:W-:Y:S02]  /*a850*/  FADD.FTZ R42, R42, R77 ;  /* 0x0000004d2a2a7221 */ /* 0x000fe40000010000 */
[----:B------:R-:W-:Y:S08]  /*a860*/  MUFU.EX2 R79, R79 ;  /* 0x0000004f004f7308 */ /* 0x000ff00000000800 */
[----:B------:R-:W2:Y:S01]  /*a870*/  MUFU.EX2 R28, R28 ;  /* 0x0000001c001c7308 */ /* 0x000ea20000000800 */
[----:B-1----:R-:W-:Y:S01]  /*a880*/  F2FP.F16.F32.PACK_AB R160, R0, R47 ;  /* 0x0000002f00a0723e */ /* 0x002fe200000000ff */
[----:B------:R-:W-:-:S04]  /*a890*/  FADD.FTZ R47, R47, R26 ;  /* 0x0000001a2f2f7221 */ /* 0x000fc80000010000 */
[----:B------:R-:W-:Y:S02]  /*a8a0*/  FADD.FTZ R0, R0, R47 ;  /* 0x0000002f00007221 */ /* 0x000fe40000010000 */
[----:B------:R-:W1:Y:S08]  /*a8b0*/  MUFU.EX2 R3, R3 ;  /* 0x0000000300037308 */ /* 0x000e700000000800 */
[----:B------:R-:W3:Y:S01]  /*a8c0*/  MUFU.EX2 R24, R24 ;  /* 0x0000001800187308 */ /* 0x000ee20000000800 */
[----:B--2---:R-:W-:Y:S01]  /*a8d0*/  F2FP.F16.F32.PACK_AB R163, R28, R79 ;  /* 0x0000004f1ca3723e */ /* 0x004fe200000000ff */
[----:B------:R-:W-:Y:S01]  /*a8e0*/  FADD.FTZ R79, R79, R42 ;  /* 0x0000002a4f4f7221 */ /* 0x000fe20000010000 */
[----:B-1----:R-:W-:Y:S01]  /*a8f0*/  FADD.FTZ R13, R3, R0 ;  /* 0x00000000030d7221 */ /* 0x002fe20000010000 */
[----:B---3--:R-:W-:-:S02]  /*a900*/  F2FP.F16.F32.PACK_AB R162, R24, R3 ;  /* 0x0000000318a2723e */ /* 0x008fc400000000ff */
[----:B------:R-:W-:Y:S01]  /*a910*/  FADD.FTZ R3, R28, R79 ;  /* 0x0000004f1c037221 */ /* 0x000fe20000010000 */
[----:B------:R-:W-:Y:S02]  /*a920*/  FADD.FTZ R0, R24, R13 ;  /* 0x0000000d18007221 */ /* 0x000fe40000010000 */
[----:B------:R0:W-:Y:S01]  /*a930*/  STSM.16.M88.4 [R199], R160 ;  /* 0x000000a0c7007844 */ /* 0x0001e20000000200 */
[----:B------:R-:W-:Y:S05]  /*a940*/  @!P0 BRA `(.L_x_8021) ;  /* 0x0000000000048947 */ /* 0x000fea0003800000 */
[----:B------:R-:W-:Y:S01]  /*a950*/  BPT.TRAP 0x1 ;  /* 0x000000040000795c */ /* 0x000fe20000300000 */
.L_x_8021:
[----:B------:R1:W2:Y:S01]  /*a960*/  SYNCS.PHASECHK.TRANS64.TRYWAIT P2, [R21+URZ+0x28c50], R58 ;  /* 0x028c503a150075a7 */ /* 0x0002a2000804017f */
[----:B------:R-:W-:Y:S05]  /*a970*/  @!P0 BRA `(.L_x_8022) ;  /* 0x0000000000048947 */ /* 0x000fea0003800000 */
[----:B------:R-:W-:Y:S01]  /*a980*/  BPT.TRAP 0x1 ;  /* 0x000000040000795c */ /* 0x000fe20000300000 */
.L_x_8022:
[----:B------:R-:W-:Y:S01]  /*a990*/  LOP3.LUT R13, R56, 0x2000000, RZ, 0xfc, !PT ;  /* 0x02000000380d7812 */ /* 0x000fe200078efcff */
[----:B------:R-:W-:Y:S01]  /*a9a0*/  ULDC UR36, c[0x0][0x988] ;  /* 0x0002620000247ab9 */ /* 0x000fe20000000800 */
[----:B------:R-:W-:Y:S01]  /*a9b0*/  ULDC UR37, c[0x0][0x988] ;  /* 0x0002620000257ab9 */ /* 0x000fe20000000800 */
[----:B------:R-:W-:Y:S01]  /*a9c0*/  BSSY B0, `(.L_x_8023) ;  /* 0x0000006000007945 */ /* 0x000fe20003800000 */
[----:B------:R-:W-:Y:S02]  /*a9d0*/  IMAD.MOV.U32 R169, RZ, RZ, 0x40000040 ;  /* 0x40000040ffa97424 */ /* 0x000fe400078e00ff */
[----:B------:R-:W-:Y:S01]  /*a9e0*/  IMAD R168, R18, 0x1000, R13 ;  /* 0x0000100012a87824 */ /* 0x000fe200078e020d */
[----:B--2---:R-:W-:Y:S06]  /*a9f0*/  @P2 BRA `(.L_x_8024) ;  /* 0x0000000000082947 */ /* 0x004fec0003800000 */
[----:B------:R-:W2:Y:S02]  /*aa00*/  SYNCS.PHASECHK.TRANS64.TRYWAIT P2, [R21+URZ+0x28c50], R58 ;  /* 0x028c503a150075a7 */ /* 0x000ea4000804017f */
[----:B--2---:R-:W-:Y:S05]  /*aa10*/  @!P2 BRA `(.L_x_8025) ;  /* 0x000001100048a947 */ /* 0x004fea0003800000 */
.L_x_8024:
[----:B------:R-:W-:Y:S05]  /*aa20*/  BSYNC B0 ;  /* 0x0000000000007941 */ /* 0x000fea0003800000 */
.L_x_8023:
[----:B------:R-:W-:Y:S01]  /*aa30*/  R2UR UR6, R168 ;  /* 0x00000000a80672ca */ /* 0x000fe200000e0000 */
[----:B-12---:R-:W-:Y:S01]  /*aa40*/  WARPGROUP.ARRIVE ;  /* 0x00000000000079c5 */ /* 0x006fe20000000000 */
[----:B------:R-:W-:Y:S01]  /*aa50*/  R2UR UR7, R169 ;  /* 0x00000000a90772ca */ /* 0x000fe200000e0000 */
[----:B------:R-:W-:Y:S01]  /*aa60*/  IMAD.MOV.U32 R169, RZ, RZ, 0x40000040 ;  /* 0x40000040ffa97424 */ /* 0x000fe200078e00ff */
[----:B------:R-:W-:Y:S01]  /*aa70*/  ISETP.NE.AND P2, PT, R231, 0x1, PT ;  /* 0x00000001e700780c */ /* 0x000fe20003f45270 */
[----:B------:R-:W-:Y:S01]  /*aa80*/  @!P1 VIADD R21, R21, 0x28c60 ;  /* 0x00028c6015159836 */ /* 0x000fe20000000000 */
[----:B------:R-:W-:Y:S01]  /*aa90*/  BSSY B0, `(.L_x_8026) ;  /* 0x0000239000007945 */ /* 0x000fe20003800000 */
[----:B------:R-:W-:-:S03]  /*aaa0*/  VIADD R213, R181, 0xfffffffe ;  /* 0xfffffffeb5d57836 */ /* 0x000fc60000000000 */
[----:B------:R-:W-:-:S05]  /*aab0*/  @!P1 PRMT R21, RZ, 0x654, R21 ;  /* 0x00000654ff159816 */ /* 0x000fca0000000015 */
[----:B------:R-:W-:Y:S03]  /*aac0*/  HGMMA.64x256x16.F32 R24, R164, gdesc[UR4].tnspB, RZ, !UPT, gsb0 ;  /* 0x43e00004a4187df0 */ /* 0x000fe6000c0008ff */
[----:B------:R-:W-:Y:S02]  /*aad0*/  WARPGROUP.DEPBAR.LE gsb0, 0x0 ;  /* 0x00008000000079c5 */ /* 0x000fe40000010000 */
[----:B0-----:R-:W-:Y:S01]  /*aae0*/  VIADD R164, R168, 0x80 ;  /* 0x00000080a8a47836 */ /* 0x001fe20000000000 */
        /* <DEDUP_REMOVED lines=9> */
[----:B------:R-:W-:Y:S01]  /*ab80*/  IMAD.MOV.U32 R153, RZ, RZ, 0x40000040 ;  /* 0x40000040ff997424 */ /* 0x000fe200078e00ff */
[----:B------:R-:W0:Y:S01]  /*ab90*/  @P2 LDC R154, c[0x0][0x450] ;  /* 0x00011400ff9a2b82 */ /* 0x000e220000000800 */
[----:B------:R-:W-:Y:S01]  /*aba0*/  VIADD R168, R168, 0x180 ;  /* 0x00000180a8a87836 */ /* 0x000fe20000000000 */
[----:B------:R-:W-:-:S02]  /*abb0*/  R2UR UR6, R152 ;  /* 0x00000000980672ca */ /* 0x000fc400000e0000 */
[----:B------:R-:W-:-:S04]  /*abc0*/  R2UR UR7, R153 ;  /* 0x00000000990772ca */ /* 0x000fc800000e0000 */
[----:B------:R-:W1:-:S12]  /*abd0*/  @P2 LDC R152, c[0x0][0x44c] ;  /* 0x00011300ff982b82 */ /* 0x000e580000000800 */
[----:B------:R-:W-:Y:S01]  /*abe0*/  HGMMA.64x256x16.F32 R24, R156, gdesc[UR4].tnspB, R24, gsb0 ;  /* 0x43e000049c187df0 */ /* 0x000fe20008000818 */
[----:B------:R-:W-:Y:S02]  /*abf0*/  R2UR UR6, R168 ;  /* 0x00000000a80672ca */ /* 0x000fe400000e0000 */
[----:B------:R-:W-:Y:S01]  /*ac00*/  R2UR UR7, R169 ;  /* 0x00000000a90772ca */ /* 0x000fe200000e0000 */
[----:B-1----:R-:W-:-:S04]  /*ac10*/  @P2 IMAD.HI.U32 R153, R195, R152, RZ ;  /* 0x00000098c3992227 */ /* 0x002fc800078e00ff */
[----:B------:R-:W-:Y:S01]  /*ac20*/  IMAD.MOV.U32 R152, RZ, RZ, R195 ;  /* 0x000000ffff987224 */ /* 0x000fe200078e00c3 */
[----:B0-----:R-:W-:-:S04]  /*ac30*/  @P2 SHF.R.U32.HI R152, RZ, R154, R153 ;  /* 0x0000009aff982219 */ /* 0x001fc80000011699 */
[----:B------:R-:W-:-:S04]  /*ac40*/  IADD3 R152, R152, R194, -R193 ;  /* 0x000000c298987210 */ /* 0x000fc80007ffe8c1 */
[----:B------:R-:W-:-:S04]  /*ac50*/  SHF.R.S32.HI R153, RZ, 0x1f, R152 ;  /* 0x0000001fff997819 */ /* 0x000fc80000011498 */
[----:B------:R-:W-:Y:S01]  /*ac60*/  LEA.HI R153, R153, R152, RZ, 0x6 ;  /* 0x0000009899997211 */ /* 0x000fe200078f30ff */
[----:B------:R-:W-:Y:S02]  /*ac70*/  WARPGROUP.DEPBAR.LE gsb0, 0x0 ;  /* 0x00008000000079c5 */ /* 0x000fe40000010000 */
[----:B------:R-:W-:-:S06]  /*ac80*/  WARPGROUP.ARRIVE ;  /* 0x00000000000079c5 */ /* 0x000fcc0000000000 */
        /* <DEDUP_REMOVED lines=11> */
[----:B0-----:R-:W-:-:S04]  /*ad40*/  SHF.R.S32.HI R21, RZ, 0x6, R153 ;  /* 0x00000006ff157819 */ /* 0x001fc80000011499 */
[----:B------:R-:W-:-:S04]  /*ad50*/  VIMNMX R21, RZ, R21, !PT ;  /* 0x00000015ff157248 */ /* 0x000fc80007fe0100 */
[----:B------:R-:W-:-:S13]  /*ad60*/  ISETP.GE.AND P2, PT, R213, R21, PT ;  /* 0x00000015d500720c */ /* 0x000fda0003f46270 */
[----:B------:R-:W-:Y:S05]  /*ad70*/  @!P2 BRA `(.L_x_8027) ;  /* 0x000000200028a947 */ /* 0x000fea0003800000 */
[----:B------:R-:W-:Y:S01]  /*ad80*/  BSSY B1, `(.L_x_8027) ;  /* 0x0000209000017945 */ /* 0x000fe20003800000 */
[----:B------:R-:W-:Y:S02]  /*ad90*/  IMAD.MOV.U32 R225, RZ, RZ, R14 ;  /* 0x000000ffffe17224 */ /* 0x000fe400078e000e */
[----:B------:R-:W-:Y:S02]  /*ada0*/  IMAD.MOV.U32 R223, RZ, RZ, R15 ;  /* 0x000000ffffdf7224 */ /* 0x000fe400078e000f */
[----:B------:R-:W-:-:S07]  /*adb0*/  IMAD.MOV.U32 R224, RZ, RZ, R18 ;  /* 0x000000ffffe07224 */ /* 0x000fce00078e0012 */
.L_x_8038:
[----:B------:R-:W-:-:S05]  /*adc0*/  VIADD R18, R224, 0x1 ;  /* 0x00000001e0127836 */ /* 0x000fca0000000000 */
[----:B------:R-:W-:-:S04]  /*add0*/  ISETP.NE.AND P2, PT, R18, 0x2, PT ;  /* 0x000000021200780c */ /* 0x000fc80003f45270 */
[----:B------:R-:W-:Y:S02]  /*ade0*/  SEL R12, RZ, 0x1, P2 ;  /* 0x00000001ff0c7807 */ /* 0x000fe40001000000 */
[----:B------:R-:W-:Y:S02]  /*adf0*/  SEL R18, R18, RZ, P2 ;  /* 0x000000ff12127207 */ /* 0x000fe40001000000 */
[----:B------:R-:W-:Y:S01]  /*ae00*/  LOP3.LUT R19, R19, R12, RZ, 0x3c, !PT ;  /* 0x0000000c13137212 */ /* 0x000fe200078e3cff */
[----:B0-----:R-:W-:Y:S06]  /*ae10*/  @!P0 BRA `(.L_x_8028) ;  /* 0x0000000000048947 */ /* 0x001fec0003800000 */
[----:B------:R-:W-:Y:S01]  /*ae20*/  BPT.TRAP 0x1 ;  /* 0x000000040000795c */ /* 0x000fe20000300000 */
.L_x_8028:
[----:B------:R-:W-:Y:S01]  /*ae30*/  IMAD R214, R18, 0x8, R2 ;  /* 0x0000000812d67824 */ /* 0x000fe200078e0202 */
[----:B------:R-:W-:-:S04]  /*ae40*/  SHF.L.U32 R219, R19, 0x1f, RZ ;  /* 0x0000001f13db7819 */ /* 0x000fc800000006ff */
[----:B------:R0:W1:Y:S01]  /*ae50*/  SYNCS.PHASECHK.TRANS64.TRYWAIT P2, [R214+URZ+0x28c30], R219 ;  /* 0x028c30dbd60075a7 */ /* 0x000062000804017f */
[----:B------:R-:W-:Y:S05]  /*ae60*/  @!P0 BRA `(.L_x_8029) ;  /* 0x0000000000048947 */ /* 0x000fea0003800000 */
[----:B------:R-:W-:Y:S01]  /*ae70*/  BPT.TRAP 0x1 ;  /* 0x000000040000795c */ /* 0x000fe20000300000 */
.L_x_8029:
[----:B------:R-:W-:Y:S01]  /*ae80*/  ISETP.NE.AND P3, PT, R231, 0x1, PT ;  /* 0x00000001e700780c */ /* 0x000fe20003f65270 */
[----:B------:R-:W-:Y:S01]  /*ae90*/  IMAD.IADD R12, R202, 0x1, R195 ;  /* 0x00000001ca0c7824 */ /* 0x000fe200078e02c3 */
[----:B------:R-:W-:Y:S11]  /*aea0*/  BSSY B2, `(.L_x_8030) ;  /* 0x0000008000027945 */ /* 0x000ff60003800000 */
[----:B------:R-:W2:Y:S08]  /*aeb0*/  @P3 LDC R15, c[0x0][0x44c] ;  /* 0x00011300ff0f3b82 */ /* 0x000eb00000000800 */
[----:B------:R-:W3:Y:S01]  /*aec0*/  @P3 LDC R14, c[0x0][0x450] ;  /* 0x00011400ff0e3b82 */ /* 0x000ee20000000800 */
[----:B--2---:R-:W-:-:S05]  /*aed0*/  @P3 IMAD.HI.U32 R15, R12, R15, RZ ;  /* 0x0000000f0c0f3227 */ /* 0x004fca00078e00ff */
[----:B---3--:R-:W-:Y:S01]  /*aee0*/  @P3 SHF.R.U32.HI R12, RZ, R14, R15 ;  /* 0x0000000eff0c3219 */ /* 0x008fe2000001160f */
[----:B-1----:R-:W-:Y:S06]  /*aef0*/  @P2 BRA `(.L_x_8031) ;  /* 0x0000000000082947 */ /* 0x002fec0003800000 */
[----:B------:R-:W1:Y:S02]  /*af00*/  SYNCS.PHASECHK.TRANS64.TRYWAIT P2, [R214+URZ+0x28c30], R219 ;  /* 0x028c30dbd60075a7 */ /* 0x000e64000804017f */
[----:B-1----:R-:W-:Y:S05]  /*af10*/  @!P2 BRA `(.L_x_8032) ;  /* 0x0000010c001ca947 */ /* 0x002fea0003800000 */
.L_x_8031:
[----:B------:R-:W-:Y:S05]  /*af20*/  BSYNC B2 ;  /* 0x0000000000027941 */ /* 0x000fea0003800000 */
.L_x_8030:
[----:B------:R-:W2:Y:S01]  /*af30*/  SHFL.IDX PT, R156, R12, 0x1, 0x1c1f ;  /* 0x003c1f000c9c7f89 */ /* 0x000ea200000e0000 */
[----:B------:R-:W-:-:S03]  /*af40*/  IMAD.MOV.U32 R14, RZ, RZ, -0x40 ;  /* 0xffffffc0ff0e7424 */ /* 0x000fc600078e00ff */
[----:B------:R-:W3:Y:S01]  /*af50*/  LDL.LU R231, [R1+0x8] ;  /* 0x0000080001e77983 */ /* 0x000ee20000300800 */
[----:B------:R-:W-:Y:S01]  /*af60*/  IMAD R14, R213, R14, 0x1 ;  /* 0x00000001d50e7424 */ /* 0x000fe200078e020e */
[----:B------:R-:W-:Y:S01]  /*af70*/  R2UR UR4, R4 ;  /* 0x00000000040472ca */ /* 0x000fe200000e0000 */
[----:B------:R-:W-:Y:S01]  /*af80*/  IMAD R154, R18, 0x200, R20 ;  /* 0x00000200129a7824 */ /* 0x000fe200078e0214 */
[----:B------:R-:W-:Y:S01]  /*af90*/  R2UR UR5, R5 ;  /* 0x00000000050572ca */ /* 0x000fe200000e0000 */
[----:B------:R-:W-:Y:S01]  /*afa0*/  IMAD.MOV.U32 R155, RZ, RZ, 0x40000040 ;  /* 0x40000040ff9b7424 */ /* 0x000fe200078e00ff */
[----:B------:R-:W-:Y:S01]  /*afb0*/  IADD3 R14, R194, R14, -R189 ;  /* 0x0000000ec20e7210 */ /* 0x000fe20007ffe8bd */
[C---:B------:R-:W-:Y:S01]  /*afc0*/  VIADD R152, R154.reuse, 0x2 ;  /* 0x000000029a987836 */ /* 0x040fe20000000000 */
[----:B------:R-:W-:Y:S01]  /*afd0*/  R2UR UR6, R154 ;  /* 0x000000009a0672ca */ /* 0x000fe200000e0000 */
[----:B------:R-:W-:Y:S01]  /*afe0*/  IMAD.MOV.U32 R153, RZ, RZ, 0x40000040 ;  /* 0x40000040ff997424 */ /* 0x000fe200078e00ff */
[----:B------:R-:W-:Y:S01]  /*aff0*/  R2UR UR7, R155 ;  /* 0x000000009b0772ca */ /* 0x000fe200000e0000 */
[----:B------:R-:W-:Y:S01]  /*b000*/  IMAD.IADD R15, R14, 0x1, -R193 ;  /* 0x000000010e0f7824 */ /* 0x000fe200078e0ac1 */
[----:B------:R2:W4:Y:S01]  /*b010*/  SHFL.IDX PT, R226, R12, RZ, 0x1c1f ;  /* 0x001c1fff0ce27589 */ /* 0x00052200000e0000 */
[----:B------:R-:W-:Y:S01]  /*b020*/  VIADD R14, R154, 0x4 ;  /* 0x000000049a0e7836 */ /* 0x000fe20000000000 */
[----:B------:R-:W-:Y:S01]  /*b030*/  R2UR UR10, R152 ;  /* 0x00000000980a72ca */ /* 0x000fe200000e0000 */
[----:B------:R-:W-:Y:S01]  /*b040*/  VIADD R154, R154, 0x6 ;  /* 0x000000069a9a7836 */ /* 0x000fe20000000000 */
[----:B------:R-:W-:-:S02]  /*b050*/  R2UR UR11, R153 ;  /* 0x00000000990b72ca */ /* 0x000fc400000e0000 */
[----:B------:R-:W-:Y:S01]  /*b060*/  R2UR UR19, R155 ;  /* 0x000000009b1372ca */ /* 0x000fe200000e0000 */
[----:B--2---:R-:W-:Y:S01]  /*b070*/  IMAD.IADD R12, R15, 0x1, R156 ;  /* 0x000000010f0c7824 */ /* 0x004fe200078e029c */
        /* <DEDUP_REMOVED lines=9> */
[----:B----4-:R-:W-:Y:S01]  /*b110*/  IMAD.IADD R226, R15, 0x1, R226 ;  /* 0x000000010fe27824 */ /* 0x010fe200078e02e2 */
[----:B------:R-:W-:Y:S01]  /*b120*/  R2UR UR17, R7 ;  /* 0x00000000071172ca */ /* 0x000fe200000e0000 */
[----:B------:R-:W-:Y:S01]  /*b130*/  IMAD.MOV.U32 R15, RZ, RZ, 0x40000040 ;  /* 0x40000040ff0f7424 */ /* 0x000fe200078e00ff */
[C---:B------:R-:W-:Y:S02]  /*b140*/  ISETP.GT.AND P2, PT, R12.reuse, 0x29, PT ;  /* 0x000000290c00780c */ /* 0x040fe40003f44270 */
[----:B------:R-:W-:Y:S02]  /*b150*/  ISETP.GT.AND P3, PT, R12, 0x30, PT ;  /* 0x000000300c00780c */ /* 0x000fe40003f64270 */
[----:B------:R-:W-:-:S02]  /*b160*/  R2UR UR15, R15 ;  /* 0x000000000f0f72ca */ /* 0x000fc400000e0000 */
[----:B------:R-:W-:Y:S02]  /*b170*/  LOP3.LUT R229, R229, 0xfffffffe, RZ, 0xc0, !PT ;  /* 0xfffffffee5e57812 */ /* 0x000fe400078ec0ff */
[C---:B------:R-:W-:Y:S02]  /*b180*/  ISETP.GT.AND P4, PT, R12.reuse, 0x31, PT ;  /* 0x000000310c00780c */ /* 0x040fe40003f84270 */
[C---:B------:R-:W-:Y:S02]  /*b190*/  ISETP.GT.AND P5, PT, R12.reuse, 0x38, PT ;  /* 0x000000380c00780c */ /* 0x040fe40003fa4270 */
[----:B------:R-:W-:Y:S02]  /*b1a0*/  ISETP.GT.AND P6, PT, R12, 0x39, PT ;  /* 0x000000390c00780c */ /* 0x000fe40003fc4270 */
[----:B------:R-:W-:Y:S02]  /*b1b0*/  @P2 LOP3.LUT R229, R229, 0x1, RZ, 0xfc, !PT ;  /* 0x00000001e5e52812 */ /* 0x000fe400078efcff */
[----:B------:R-:W-:-:S02]  /*b1c0*/  ISETP.GT.AND P2, PT, R226, 0x8, PT ;  /* 0x00000008e200780c */ /* 0x000fc40003f44270 */
[----:B------:R-:W-:-:S04]  /*b1d0*/  LOP3.LUT R229, R229, 0xfffffffd, RZ, 0xc0, !PT ;  /* 0xfffffffde5e57812 */ /* 0x000fc800078ec0ff */
[----:B------:R-:W-:Y:S02]  /*b1e0*/  @P3 LOP3.LUT R229, R229, 0x2, RZ, 0xfc, !PT ;  /* 0x00000002e5e53812 */ /* 0x000fe400078efcff */
        /* <DEDUP_REMOVED lines=9> */
[----:B------:R-:W-:Y:S01]  /*b280*/  HGMMA.64x64x16.F32 R152, gdesc[UR16], R152, gsb0 ;  /* 0x00e00000109879f0 */ /* 0x000fe20008000898 */
[----:B---3--:R-:W-:-:S04]  /*b290*/  LOP3.LUT R231, R231, 0xdfffffff, RZ, 0xc0, !PT ;  /* 0xdfffffffe7e77812 */ /* 0x008fc800078ec0ff */
[----:B------:R-:W-:Y:S02]  /*b2a0*/  @P1 LOP3.LUT R231, R231, 0x20000000, RZ, 0xfc, !PT ;  /* 0x20000000e7e71812 */ /* 0x000fe400078efcff */
[----:B------:R-:W-:Y:S02]  /*b2b0*/  ISETP.GT.AND P1, PT, R12, 0x21, PT ;  /* 0x000000210c00780c */ /* 0x000fe40003f24270 */
[----:B------:R-:W-:-:S04]  /*b2c0*/  LOP3.LUT R231, R231, 0xefffffff, RZ, 0xc0, !PT ;  /* 0xefffffffe7e77812 */ /* 0x000fc800078ec0ff */
[----:B------:R-:W-:Y:S02]  /*b2d0*/  @P0 LOP3.LUT R231, R231, 0x10000000, RZ, 0xfc, !PT ;  /* 0x10000000e7e70812 */ /* 0x000fe400078efcff */
[----:B------:R-:W-:Y:S02]  /*b2e0*/  ISETP.GT.AND P0, PT, R12, 0x28, PT ;  /* 0x000000280c00780c */ /* 0x000fe40003f04270 */
[----:B------:R-:W-:-:S04]  /*b2f0*/  LOP3.LUT R231, R231, 0xbfffffff, RZ, 0xc0, !PT ;  /* 0xbfffffffe7e77812 */ /* 0x000fc800078ec0ff */
[----:B------:R-:W-:Y:S02]  /*b300*/  @P1 LOP3.LUT R231, R231, 0x40000000, RZ, 0xfc, !PT ;  /* 0x40000000e7e71812 */ /* 0x000fe400078efcff */
[----:B------:R-:W-:Y:S02]  /*b310*/  ISETP.GT.AND P1, PT, R226, RZ, PT ;  /* 0x000000ffe200720c */ /* 0x000fe40003f24270 */
[----:B------:R-:W-:-:S04]  /*b320*/  LOP3.LUT R231, R231, 0x7fffffff, RZ, 0xc0, !PT ;  /* 0x7fffffffe7e77812 */ /* 0x000fc800078ec0ff */
[----:B------:R-:W-:Y:S02]  /*b330*/  @P0 LOP3.LUT R231, R231, 0x80000000, RZ, 0xfc, !PT ;  /* 0x80000000e7e70812 */ /* 0x000fe400078efcff */
[----:B------:R-:W-:-:S03]  /*b340*/  ISETP.GT.AND P0, PT, R226, 0x9, PT ;  /* 0x00000009e200780c */ /* 0x000fc60003f04270 */
[----:B------:R2:W-:Y:S01]  /*b350*/  STL [R1+0x8], R231 ;  /* 0x000008e701007387 */ /* 0x0005e20000100800 */
[----:B------:R-:W-:Y:S02]  /*b360*/  WARPGROUP.DEPBAR.LE gsb0, 0x0 ;  /* 0x00008000000079c5 */ /* 0x000fe40000010000 */
[----:B------:R-:W-:Y:S02]  /*b370*/  FSEL R152, R152, -INF , P1 ;  /* 0xff80000098987808 */ /* 0x000fe40000800000 */
[----:B------:R-:W-:Y:S02]  /*b380*/  ISETP.GT.AND P1, PT, R226, 0x10, PT ;  /* 0x00000010e200780c */ /* 0x000fe40003f24270 */
[----:B------:R-:W-:Y:S02]  /*b390*/  FSEL R232, R153, -INF , P3 ;  /* 0xff80000099e87808 */ /* 0x000fe40001800000 */
[----:B------:R-:W-:Y:S02]  /*b3a0*/  FSEL R156, R156, -INF , P2 ;  /* 0xff8000009c9c7808 */ /* 0x000fe40001000000 */
[----:B------:R-:W-:-:S02]  /*b3b0*/  FSEL R157, R157, -INF , P0 ;  /* 0xff8000009d9d7808 */ /* 0x000fc40000000000 */
[----:B------:R-:W-:Y:S02]  /*b3c0*/  FSEL R160, R160, -INF , P1 ;  /* 0xff800000a0a07808 */ /* 0x000fe40000800000 */
[C---:B------:R-:W-:Y:S02]  /*b3d0*/  ISETP.GT.AND P3, PT, R226.reuse, 0x11, PT ;  /* 0x00000011e200780c */ /* 0x040fe40003f64270 */
[C---:B------:R-:W-:Y:S02]  /*b3e0*/  ISETP.GT.AND P2, PT, R226.reuse, 0x18, PT ;  /* 0x00000018e200780c */ /* 0x040fe40003f44270 */
[----:B------:R-:W-:Y:S02]  /*b3f0*/  ISETP.GT.AND P0, PT, R226, 0x19, PT ;  /* 0x00000019e200780c */ /* 0x000fe40003f04270 */
[----:B------:R-:W-:Y:S02]  /*b400*/  ISETP.GT.AND P1, PT, R12, RZ, PT ;  /* 0x000000ff0c00720c */ /* 0x000fe40003f24270 */
[----:B------:R-:W-:-:S02]  /*b410*/  FSEL R161, R161, -INF , P3 ;  /* 0xff800000a1a17808 */ /* 0x000fc40001800000 */
[----:B------:R-:W-:Y:S02]  /*b420*/  FSEL R164, R164, -INF , P2 ;  /* 0xff800000a4a47808 */ /* 0x000fe40001000000 */
[----:B------:R-:W-:Y:S02]  /*b430*/  FSEL R165, R165, -INF , P0 ;  /* 0xff800000a5a57808 */ /* 0x000fe40000000000 */
[----:B------:R-:W-:Y:S02]  /*b440*/  FSEL R154, R154, -INF , P1 ;  /* 0xff8000009a9a7808 */ /* 0x000fe40000800000 */
[C---:B------:R-:W-:Y:S02]  /*b450*/  ISETP.GT.AND P3, PT, R12.reuse, 0x1, PT ;  /* 0x000000010c00780c */ /* 0x040fe40003f64270 */
[C---:B------:R-:W-:Y:S02]  /*b460*/  ISETP.GT.AND P2, PT, R12.reuse, 0x8, PT ;  /* 0x000000080c00780c */ /* 0x040fe40003f44270 */
[----:B------:R-:W-:-:S02]  /*b470*/  ISETP.GT.AND P0, PT, R12, 0x9, PT ;  /* 0x000000090c00780c */ /* 0x000fc40003f04270 */
[----:B------:R-:W-:Y:S02]  /*b480*/  ISETP.GT.AND P1, PT, R12, 0x10, PT ;  /* 0x000000100c00780c */ /* 0x000fe40003f24270 */
[----:B------:R-:W-:Y:S02]  /*b490*/  FSEL R155, R155, -INF , P3 ;  /* 0xff8000009b9b7808 */ /* 0x000fe40001800000 */
[----:B------:R-:W-:Y:S02]  /*b4a0*/  FSEL R158, R158, -INF , P2 ;  /* 0xff8000009e9e7808 */ /* 0x000fe40001000000 */
[----:B------:R-:W-:Y:S02]  /*b4b0*/  FSEL R159, R159, -INF , P0 ;  /* 0xff8000009f9f7808 */ /* 0x000fe40000000000 */
[----:B------:R-:W-:Y:S02]  /*b4c0*/  FSEL R162, R162, -INF , P1 ;  /* 0xff800000a2a27808 */ /* 0x000fe40000800000 */
[----:B------:R-:W-:-:S02]  /*b4d0*/  ISETP.GT.AND P3, PT, R12, 0x11, PT ;  /* 0x000000110c00780c */ /* 0x000fc40003f64270 */
[C---:B------:R-:W-:Y:S02]  /*b4e0*/  ISETP.GT.AND P2, PT, R12.reuse, 0x18, PT ;  /* 0x000000180c00780c */ /* 0x040fe40003f44270 */
[C---:B------:R-:W-:Y:S02]  /*b4f0*/  ISETP.GT.AND P0, PT, R12.reuse, 0x19, PT ;  /* 0x000000190c00780c */ /* 0x040fe40003f04270 */
[----:B------:R-:W-:Y:S02]  /*b500*/  ISETP.GT.AND P1, PT, R12, 0x20, PT ;  /* 0x000000200c00780c */ /* 0x000fe40003f24270 */
[----:B------:R-:W-:Y:S02]  /*b510*/  FMNMX.FTZ R12, R154, R225, !PT ;  /* 0x000000e19a0c7209 */ /* 0x000fe40007810000 */
[----:B------:R-:W-:Y:S02]  /*b520*/  FSEL R163, R163, -INF , P3 ;  /* 0xff800000a3a37808 */ /* 0x000fe40001800000 */
[----:B------:R-:W-:-:S02]  /*b530*/  FMNMX.FTZ R12, R155, R12, !PT ;  /* 0x0000000c9b0c7209 */ /* 0x000fc40007810000 */
[----:B------:R-:W-:Y:S02]  /*b540*/  FSEL R166, R166, -INF , P2 ;  /* 0xff800000a6a67808 */ /* 0x000fe40001000000 */
[----:B------:R-:W-:Y:S02]  /*b550*/  FMNMX.FTZ R12, R158, R12, !PT ;  /* 0x0000000c9e0c7209 */ /* 0x000fe40007810000 */
[----:B------:R-:W-:Y:S02]  /*b560*/  FSEL R167, R167, -INF , P0 ;  /* 0xff800000a7a77808 */ /* 0x000fe40000000000 */
[----:B------:R-:W-:Y:S02]  /*b570*/  FMNMX.FTZ R12, R159, R12, !PT ;  /* 0x0000000c9f0c7209 */ /* 0x000fe40007810000 */
[----:B------:R-:W-:Y:S02]  /*b580*/  FSEL R170, R170, -INF , P1 ;  /* 0xff800000aaaa7808 */ /* 0x000fe40000800000 */
[----:B------:R-:W-:-:S02]  /*b590*/  FMNMX.FTZ R12, R162, R12, !PT ;  /* 0x0000000ca20c7209 */ /* 0x000fc40007810000 */
[----:B------:R-:W-:Y:S02]  /*b5a0*/  LOP3.LUT P1, RZ, R231, 0x40000000, RZ, 0xc0, !PT ;  /* 0x40000000e7ff7812 */ /* 0x000fe4000782c0ff */
[----:B------:R-:W-:Y:S02]  /*b5b0*/  FMNMX.FTZ R12, R163, R12, !PT ;  /* 0x0000000ca30c7209 */ /* 0x000fe40007810000 */
[----:B------:R-:W-:Y:S02]  /*b5c0*/  LOP3.LUT P0, RZ, R231, 0x80000000, RZ, 0xc0, !PT ;  /* 0x80000000e7ff7812 */ /* 0x000fe4000780c0ff */
[----:B------:R-:W-:Y:S02]  /*b5d0*/  FMNMX.FTZ R12, R166, R12, !PT ;  /* 0x0000000ca60c7209 */ /* 0x000fe40007810000 */
[----:B------:R-:W-:Y:S02]  /*b5e0*/  FSEL R171, R171, -INF , P1 ;  /* 0xff800000abab7808 */ /* 0x000fe40000800000 */
[----:B------:R-:W-:-:S02]  /*b5f0*/  FMNMX.FTZ R12, R167, R12, !PT ;  /* 0x0000000ca70c7209 */ /* 0x000fc40007810000 */
[----:B------:R-:W-:Y:S02]  /*b600*/  LOP3.LUT P2, RZ, R229, 0x1, RZ, 0xc0, !PT ;  /* 0x00000001e5ff7812 */ /* 0x000fe4000784c0ff */
[----:B------:R-:W-:Y:S02]  /*b610*/  FMNMX.FTZ R12, R170, R12, !PT ;  /* 0x0000000caa0c7209 */ /* 0x000fe40007810000 */
[----:B------:R-:W-:Y:S02]  /*b620*/  FSEL R174, R174, -INF , P0 ;  /* 0xff800000aeae7808 */ /* 0x000fe40000000000 */
[----:B------:R-:W-:Y:S02]  /*b630*/  FMNMX.FTZ R12, R171, R12, !PT ;  /* 0x0000000cab0c7209 */ /* 0x000fe40007810000 */
[----:B------:R-:W-:Y:S02]  /*b640*/  LOP3.LUT P3, RZ, R229, 0x2, RZ, 0xc0, !PT ;  /* 0x00000002e5ff7812 */ /* 0x000fe4000786c0ff */
[----:B------:R-:W-:-:S02]  /*b650*/  FSEL R175, R175, -INF , P2 ;  /* 0xff800000afaf7808 */ /* 0x000fc40001000000 */
[----:B------:R-:W-:Y:S02]  /*b660*/  FMNMX.FTZ R12, R174, R12, !PT ;  /* 0x0000000cae0c7209 */ /* 0x000fe40007810000 */
[----:B------:R-:W-:Y:S02]  /*b670*/  FSEL R178, R178, -INF , P3 ;  /* 0xff800000b2b27808 */ /* 0x000fe40001800000 */
[----:B------:R-:W-:Y:S02]  /*b680*/  FMNMX.FTZ R12, R175, R12, !PT ;  /* 0x0000000caf0c7209 */ /* 0x000fe40007810000 */
[----:B------:R-:W-:Y:S02]  /*b690*/  FSEL R179, R179, -INF , P4 ;  /* 0xff800000b3b37808 */ /* 0x000fe40002000000 */
[----:B------:R-:W-:Y:S02]  /*b6a0*/  FMNMX.FTZ R12, R178, R12, !PT ;  /* 0x0000000cb20c7209 */ /* 0x000fe40007810000 */
[----:B------:R-:W-:-:S02]  /*b6b0*/  FSEL R182, R182, -INF , P5 ;  /* 0xff800000b6b67808 */ /* 0x000fc40002800000 */
[----:B------:R-:W-:Y:S02]  /*b6c0*/  FMNMX.FTZ R12, R179, R12, !PT ;  /* 0x0000000cb30c7209 */ /* 0x000fe40007810000 */
[----:B------:R-:W-:Y:S02]  /*b6d0*/  FSEL R183, R183, -INF , P6 ;  /* 0xff800000b7b77808 */ /* 0x000fe40003000000 */
[----:B------:R-:W-:Y:S02]  /*b6e0*/  FMNMX.FTZ R12, R182, R12, !PT ;  /* 0x0000000cb60c7209 */ /* 0x000fe40007810000 */
[----:B------:R-:W-:Y:S02]  /*b6f0*/  LOP3.LUT P1, RZ, R231, 0x20000000, RZ, 0xc0, !PT ;  /* 0x20000000e7ff7812 */ /* 0x000fe4000782c0ff */
[----:B------:R-:W-:Y:S02]  /*b700*/  FMNMX.FTZ R12, R183, R12, !PT ;  /* 0x0000000cb70c7209 */ /* 0x000fe40007810000 */
[----:B------:R-:W-:-:S02]  /*b710*/  ISETP.GT.AND P6, PT, R226, 0x20, PT ;  /* 0x00000020e200780c */ /* 0x000fc40003fc4270 */
[----:B------:R-:W-:Y:S01]  /*b720*/  ISETP.GT.AND P5, PT, R226, 0x21, PT ;  /* 0x00000021e200780c */ /* 0x000fe20003fa4270 */
[----:B------:R-:W3:Y:S01]  /*b730*/  SHFL.BFLY PT, R14, R12, 0x2, 0x1f ;  /* 0x0c401f000c0e7f89 */ /* 0x000ee200000e0000 */
[----:B------:R-:W-:Y:S02]  /*b740*/  FSEL R168, R168, -INF , P6 ;  /* 0xff800000a8a87808 */ /* 0x000fe40003000000 */
[C---:B------:R-:W-:Y:S02]  /*b750*/  ISETP.GT.AND P4, PT, R226.reuse, 0x28, PT ;  /* 0x00000028e200780c */ /* 0x040fe40003f84270 */
[----:B------:R-:W-:Y:S02]  /*b760*/  FSEL R169, R169, -INF , P5 ;  /* 0xff800000a9a97808 */ /* 0x000fe40002800000 */
[----:B------:R-:W-:Y:S02]  /*b770*/  ISETP.GT.AND P3, PT, R226, 0x29, PT ;  /* 0x00000029e200780c */ /* 0x000fe40003f64270 */
[----:B------:R-:W-:-:S02]  /*b780*/  FSEL R172, R172, -INF , P4 ;  /* 0xff800000acac7808 */ /* 0x000fc40002000000 */
[----:B------:R-:W-:Y:S02]  /*b790*/  FSEL R173, R173, -INF , P3 ;  /* 0xff800000adad7808 */ /* 0x000fe40001800000 */
[C---:B------:R-:W-:Y:S02]  /*b7a0*/  ISETP.GT.AND P4, PT, R226.reuse, 0x30, PT ;  /* 0x00000030e200780c */ /* 0x040fe40003f84270 */
[C---:B------:R-:W-:Y:S02]  /*b7b0*/  ISETP.GT.AND P3, PT, R226.reuse, 0x31, PT ;  /* 0x00000031e200780c */ /* 0x040fe40003f64270 */
[----:B------:R-:W-:Y:S02]  /*b7c0*/  LOP3.LUT P0, RZ, R231, 0x10000000, RZ, 0xc0, !PT ;  /* 0x10000000e7ff7812 */ /* 0x000fe4000780c0ff */
[----:B------:R-:W-:Y:S01]  /*b7d0*/  FSEL R177, R177, -INF , P3 ;  /* 0xff800000b1b17808 */ /* 0x000fe20001800000 */
[----:B--2---:R-:W2:Y:S01]  /*b7e0*/  LDC R231, c[0x0][0x448] ;  /* 0x00011200ffe77b82 */ /* 0x004ea20000000800 */
[----:B------:R-:W-:-:S02]  /*b7f0*/  ISETP.GT.AND P3, PT, R226, 0x39, PT ;  /* 0x00000039e200780c */ /* 0x000fc40003f64270 */
[----:B---3--:R-:W-:Y:S02]  /*b800*/  FMNMX.FTZ R14, R12, R14, !PT ;  /* 0x0000000e0c0e7209 */ /* 0x008fe40007810000 */
[----:B------:R-:W-:-:S03]  /*b810*/  FSEL R181, R181, -INF , P3 ;  /* 0xff800000b5b57808 */ /* 0x000fc60001800000 */
[----:B------:R-:W3:Y:S02]  /*b820*/  SHFL.BFLY PT, R12, R14, 0x1, 0x1f ;  /* 0x0c201f000e0c7f89 */ /* 0x000ee400000e0000 */
[----:B---3--:R-:W-:Y:S01]  /*b830*/  FMNMX.FTZ R14, R14, R12, !PT ;  /* 0x0000000c0e0e7209 */ /* 0x008fe20007810000 */
[----:B------:R-:W-:-:S03]  /*b840*/  IMAD.U32 R12, RZ, RZ, UR37 ;  /* 0x00000025ff0c7e24 */ /* 0x000fc6000f8e00ff */
[C---:B------:R-:W-:Y:S01]  /*b850*/  FSETP.NEU.FTZ.AND P2, PT, R14.reuse, -INF , PT ;  /* 0xff8000000e00780b */ /* 0x040fe20003f5d000 */
[----:B------:R-:W-:-:S03]  /*b860*/  FMUL.FTZ R15, R14, R12 ;  /* 0x0000000c0e0f7220 */ /* 0x000fc60000410000 */
[----:B------:R-:W-:Y:S02]  /*b870*/  FSEL R153, R14, RZ, P2 ;  /* 0x000000ff0e997208 */ /* 0x000fe40001000000 */
[----:B------:R-:W-:-:S03]  /*b880*/  FSEL R15, R15, RZ, P2 ;  /* 0x000000ff0f0f7208 */ /* 0x000fc60001000000 */
[----:B------:R-:W-:Y:S02]  /*b890*/  FADD.FTZ R153, -R153, R225 ;  /* 0x000000e199997221 */ /* 0x000fe40000010100 */
        /* <DEDUP_REMOVED lines=17> */
[----:B------:R-:W-:Y:S01]  /*b9b0*/  FMUL.FTZ R153, R153, R12 ;  /* 0x0000000c99997220 */ /* 0x000fe20000410000 */
[----:B------:R-:W-:Y:S02]  /*b9c0*/  MUFU.EX2 R154, R154 ;  /* 0x0000009a009a7308 */ /* 0x000fe40000000800 */
[----:B------:R-:W-:-:S04]  /*b9d0*/  @!P1 PRMT R15, RZ, 0x654, R15 ;  /* 0x00000654ff0f9816 */ /* 0x000fc8000000000f */
[----:B------:R3:W-:Y:S02]  /*b9e0*/  @!P1 SYNCS.ARRIVE.TRANS64.RED.A1T0 RZ, [R15+URZ], RZ ;  /* 0x000000ff0fff99a7 */ /* 0x0007e4000810043f */
[----:B------:R-:W4:Y:S01]  /*b9f0*/  MUFU.EX2 R170, R153 ;  /* 0x0000009900aa7308 */ /* 0x000f220000000800 */
[----:B---3--:R-:W-:-:S07]  /*ba00*/  FMNMX.FTZ R15, R152, R223, !PT ;  /* 0x000000df980f7209 */ /* 0x008fce0007810000 */
[----:B------:R-:W3:Y:S01]  /*ba10*/  MUFU.EX2 R153, R155 ;  /* 0x0000009b00997308 */ /* 0x000ee20000000800 */
[----:B------:R-:W-:-:S04]  /*ba20*/  FMNMX.FTZ R15, R232, R15, !PT ;  /* 0x0000000fe80f7209 */ /* 0x000fc80007810000 */
[----:B------:R-:W-:-:S03]  /*ba30*/  FMNMX.FTZ R15, R156, R15, !PT ;  /* 0x0000000f9c0f7209 */ /* 0x000fc60007810000 */
[----:B------:R-:W5:Y:S01]  /*ba40*/  MUFU.EX2 R155, R158 ;  /* 0x0000009e009b7308 */ /* 0x000f620000000800 */
[----:B----4-:R-:W-:Y:S01]  /*ba50*/  FFMA.FTZ R3, R170, R3, R154 ;  /* 0x00000003aa037223 */ /* 0x010fe2000001009a */
[-C--:B------:R-:W-:Y:S01]  /*ba60*/  FMUL.FTZ R26, R26, R170.reuse ;  /* 0x000000aa1a1a7220 */ /* 0x080fe20000410000 */
[----:B------:R-:W-:Y:S01]  /*ba70*/  FMNMX.FTZ R15, R157, R15, !PT ;  /* 0x0000000f9d0f7209 */ /* 0x000fe20007810000 */
[-C--:B------:R-:W-:Y:S01]  /*ba80*/  FMUL.FTZ R27, R27, R170.reuse ;  /* 0x000000aa1b1b7220 */ /* 0x080fe20000410000 */
[-C--:B------:R-:W-:Y:S01]  /*ba90*/  FMUL.FTZ R30, R30, R170.reuse ;  /* 0x000000aa1e1e7220 */ /* 0x080fe20000410000 */
[----:B------:R-:W-:Y:S01]  /*baa0*/  FMUL.FTZ R31, R31, R170 ;  /* 0x000000aa1f1f7220 */ /* 0x000fe20000410000 */
[----:B------:R-:W-:Y:S01]  /*bab0*/  FMNMX.FTZ R15, R160, R15, !PT ;  /* 0x0000000fa00f7209 */ /* 0x000fe20007810000 */
[----:B------:R-:W4:Y:S01]  /*bac0*/  MUFU.EX2 R159, R159 ;  /* 0x0000009f009f7308 */ /* 0x000f220000000800 */
[C---:B---3--:R-:W-:Y:S01]  /*bad0*/  FADD.FTZ R3, R153.reuse, R3 ;  /* 0x0000000399037221 */ /* 0x048fe20000010000 */
[----:B------:R-:W-:Y:S01]  /*bae0*/  F2FP.F16.F32.PACK_AB R153, R153, R154 ;  /* 0x0000009a9999723e */ /* 0x000fe200000000ff */
[-C--:B------:R-:W-:Y:S01]  /*baf0*/  FMUL.FTZ R34, R34, R170.reuse ;  /* 0x000000aa22227220 */ /* 0x080fe20000410000 */
[----:B------:R-:W-:Y:S01]  /*bb00*/  FMNMX.FTZ R15, R161, R15, !PT ;  /* 0x0000000fa10f7209 */ /* 0x000fe20007810000 */
[-C--:B------:R-:W-:Y:S01]  /*bb10*/  FMUL.FTZ R35, R35, R170.reuse ;  /* 0x000000aa23237220 */ /* 0x080fe20000410000 */
[----:B------:R-:W-:Y:S01]  /*bb20*/  FSEL R154, R176, -INF , P4 ;  /* 0xff800000b09a7808 */ /* 0x000fe20002000000 */
[-C--:B------:R-:W-:Y:S01]  /*bb30*/  FMUL.FTZ R38, R38, R170.reuse ;  /* 0x000000aa26267220 */ /* 0x080fe20000410000 */
[----:B------:R-:W-:Y:S01]  /*bb40*/  FMNMX.FTZ R15, R164, R15, !PT ;  /* 0x0000000fa40f7209 */ /* 0x000fe20007810000 */
[----:B-----5:R-:W-:Y:S01]  /*bb50*/  FADD.FTZ R3, R155, R3 ;  /* 0x000000039b037221 */ /* 0x020fe20000010000 */
[----:B------:R-:W-:Y:S01]  /*bb60*/  ISETP.GT.AND P4, PT, R226, 0x38, PT ;  /* 0x00000038e200780c */ /* 0x000fe20003f84270 */
[----:B------:R-:W3:Y:S01]  /*bb70*/  MUFU.EX2 R162, R162 ;  /* 0x000000a200a27308 */ /* 0x000ee20000000800 */
[----:B------:R-:W-:Y:S01]  /*bb80*/  FMNMX.FTZ R15, R165, R15, !PT ;  /* 0x0000000fa50f7209 */ /* 0x000fe20007810000 */
[-C--:B------:R-:W-:Y:S01]  /*bb90*/  FMUL.FTZ R39, R39, R170.reuse ;  /* 0x000000aa27277220 */ /* 0x080fe20000410000 */
[----:B------:R-:W-:Y:S01]  /*bba0*/  FSEL R180, R180, -INF , P4 ;  /* 0xff800000b4b47808 */ /* 0x000fe20002000000 */
[-C--:B------:R-:W-:Y:S01]  /*bbb0*/  FMUL.FTZ R42, R42, R170.reuse ;  /* 0x000000aa2a2a7220 */ /* 0x080fe20000410000 */
[----:B------:R-:W-:Y:S01]  /*bbc0*/  FMNMX.FTZ R15, R168, R15, !PT ;  /* 0x0000000fa80f7209 */ /* 0x000fe20007810000 */
[C---:B----4-:R-:W-:Y:S01]  /*bbd0*/  FADD.FTZ R3, R159.reuse, R3 ;  /* 0x000000039f037221 */ /* 0x050fe20000010000 */
[----:B------:R-:W-:Y:S01]  /*bbe0*/  F2FP.F16.F32.PACK_AB R155, R159, R155 ;  /* 0x0000009b9f9b723e */ /* 0x000fe200000000ff */
[----:B------:R-:W-:Y:S01]  /*bbf0*/  MUFU.EX2 R167, R167 ;  /* 0x000000a700a77308 */ /* 0x000fe20000000800 */
[----:B------:R-:W-:Y:S01]  /*bc00*/  FMNMX.FTZ R15, R169, R15, !PT ;  /* 0x0000000fa90f7209 */ /* 0x000fe20007810000 */
[-C--:B------:R-:W-:Y:S01]  /*bc10*/  FMUL.FTZ R43, R43, R170.reuse ;  /* 0x000000aa2b2b7220 */ /* 0x080fe20000410000 */
[-C--:B------:R-:W-:Y:S01]  /*bc20*/  FMUL.FTZ R46, R46, R170.reuse ;  /* 0x000000aa2e2e7220 */ /* 0x080fe20000410000 */
[-C--:B------:R-:W-:Y:S01]  /*bc30*/  FMUL.FTZ R47, R47, R170.reuse ;  /* 0x000000aa2f2f7220 */ /* 0x080fe20000410000 */
[----:B------:R-:W-:Y:S01]  /*bc40*/  FMNMX.FTZ R15, R172, R15, !PT ;  /* 0x0000000fac0f7209 */ /* 0x000fe20007810000 */
[-C--:B------:R-:W-:Y:S01]  /*bc50*/  FMUL.FTZ R50, R50, R170.reuse ;  /* 0x000000aa32327220 */ /* 0x080fe20000410000 */
[-C--:B------:R-:W-:Y:S01]  /*bc60*/  FMUL.FTZ R51, R51, R170.reuse ;  /* 0x000000aa33337220 */ /* 0x080fe20000410000 */
[----:B------:R-:W-:Y:S01]  /*bc70*/  MUFU.EX2 R225, R225 ;  /* 0x000000e100e17308 */ /* 0x000fe20000000800 */
[----:B------:R-:W-:Y:S01]  /*bc80*/  FMNMX.FTZ R15, R173, R15, !PT ;  /* 0x0000000fad0f7209 */ /* 0x000fe20007810000 */
[----:B---3--:R-:W-:Y:S01]  /*bc90*/  FADD.FTZ R3, R162, R3 ;  /* 0x00000003a2037221 */ /* 0x008fe20000010000 */
[-C--:B------:R-:W-:Y:S01]  /*bca0*/  FMUL.FTZ R54, R54, R170.reuse ;  /* 0x000000aa36367220 */ /* 0x080fe20000410000 */
[-C--:B------:R-:W-:Y:S01]  /*bcb0*/  FMUL.FTZ R55, R55, R170.reuse ;  /* 0x000000aa37377220 */ /* 0x080fe20000410000 */
[----:B------:R-:W-:Y:S01]  /*bcc0*/  FMNMX.FTZ R15, R154, R15, !PT ;  /* 0x0000000f9a0f7209 */ /* 0x000fe20007810000 */
[-C--:B------:R-:W-:Y:S01]  /*bcd0*/  FMUL.FTZ R58, R58, R170.reuse ;  /* 0x000000aa3a3a7220 */ /* 0x080fe20000410000 */
[-C--:B------:R-:W-:Y:S01]  /*bce0*/  FMUL.FTZ R59, R59, R170.reuse ;  /* 0x000000aa3b3b7220 */ /* 0x080fe20000410000 */
        /* <DEDUP_REMOVED lines=13> */
[-C--:B------:R-:W-:Y:S01]  /*bdc0*/  FMUL.FTZ R78, R78, R170.reuse ;  /* 0x000000aa4e4e7220 */ /* 0x080fe20000410000 */
[----:B------:R-:W3:Y:S01]  /*bdd0*/  SHFL.BFLY PT, R158, R15, 0x2, 0x1f ;  /* 0x0c401f000f9e7f89 */ /* 0x000ee200000e0000 */
        /* <DEDUP_REMOVED lines=23> */
[----:B---3--:R-:W-:Y:S01]  /*bf50*/  FMNMX.FTZ R15, R15, R158, !PT ;  /* 0x0000009e0f0f7209 */ /* 0x008fe20007810000 */
[-C--:B------:R-:W-:Y:S01]  /*bf60*/  FMUL.FTZ R119, R119, R170.reuse ;  /* 0x000000aa77777220 */ /* 0x080fe20000410000 */
[----:B------:R3:W4:Y:S01]  /*bf70*/  MUFU.EX2 R158, R163 ;  /* 0x000000a3009e7308 */ /* 0x0007220000000800 */
[-C--:B------:R-:W-:Y:S01]  /*bf80*/  FMUL.FTZ R122, R122, R170.reuse ;  /* 0x000000aa7a7a7220 */ /* 0x080fe20000410000 */
[-C--:B------:R-:W-:Y:S01]  /*bf90*/  FMUL.FTZ R123, R123, R170.reuse ;  /* 0x000000aa7b7b7220 */ /* 0x080fe20000410000 */
[----:B------:R-:W5:Y:S01]  /*bfa0*/  SHFL.BFLY PT, R159, R15, 0x1, 0x1f ;  /* 0x0c201f000f9f7f89 */ /* 0x000f6200000e0000 */
[-C--:B------:R-:W-:Y:S01]  /*bfb0*/  FMUL.FTZ R126, R126, R170.reuse ;  /* 0x000000aa7e7e7220 */ /* 0x080fe20000410000 */
[-C--:B------:R-:W-:Y:S01]  /*bfc0*/  FMUL.FTZ R127, R127, R170.reuse ;  /* 0x000000aa7f7f7220 */ /* 0x080fe20000410000 */
[-C--:B------:R-:W-:Y:S01]  /*bfd0*/  FMUL.FTZ R130, R130, R170.reuse ;  /* 0x000000aa82827220 */ /* 0x080fe20000410000 */
[-C--:B------:R-:W-:Y:S01]  /*bfe0*/  FMUL.FTZ R131, R131, R170.reuse ;  /* 0x000000aa83837220 */ /* 0x080fe20000410000 */
[----:B------:R-:W-:Y:S01]  /*bff0*/  FMUL.FTZ R134, R134, R170 ;  /* 0x000000aa86867220 */ /* 0x000fe20000410000 */
[----:B---3--:R-:W-:-:S02]  /*c000*/  IMAD.MOV R163, RZ, RZ, -R196 ;  /* 0x000000ffffa37224 */ /* 0x008fc400078e0ac4 */
[-C--:B------:R-:W-:Y:S01]  /*c010*/  FMUL.FTZ R135, R135, R170.reuse ;  /* 0x000000aa87877220 */ /* 0x080fe20000410000 */
[-C--:B------:R-:W-:Y:S01]  /*c020*/  FMUL.FTZ R138, R138, R170.reuse ;  /* 0x000000aa8a8a7220 */ /* 0x080fe20000410000 */
[-C--:B------:R-:W-:Y:S01]  /*c030*/  FMUL.FTZ R139, R139, R170.reuse ;  /* 0x000000aa8b8b7220 */ /* 0x080fe20000410000 */
[-C--:B------:R-:W-:Y:S01]  /*c040*/  FMUL.FTZ R142, R142, R170.reuse ;  /* 0x000000aa8e8e7220 */ /* 0x080fe20000410000 */
[----:B------:R-:W-:Y:S01]  /*c050*/  ISETP.NE.AND P2, PT, R189, R163, PT ;  /* 0x000000a3bd00720c */ /* 0x000fe20003f45270 */
[-C--:B------:R-:W-:Y:S01]  /*c060*/  FMUL.FTZ R143, R143, R170.reuse ;  /* 0x000000aa8f8f7220 */ /* 0x080fe20000410000 */
[-C--:B------:R-:W-:Y:S01]  /*c070*/  FMUL.FTZ R146, R146, R170.reuse ;  /* 0x000000aa92927220 */ /* 0x080fe20000410000 */
[----:B----4-:R-:W-:Y:S01]  /*c080*/  FADD.FTZ R3, R158, R3 ;  /* 0x000000039e037221 */ /* 0x010fe20000010000 */
[-C--:B------:R-:W-:Y:S01]  /*c090*/  FMUL.FTZ R147, R147, R170.reuse ;  /* 0x000000aa93937220 */ /* 0x080fe20000410000 */
[-C--:B------:R-:W-:Y:S01]  /*c0a0*/  FMUL.FTZ R150, R150, R170.reuse ;  /* 0x000000aa96967220 */ /* 0x080fe20000410000 */
[----:B------:R-:W-:Y:S01]  /*c0b0*/  FMUL.FTZ R151, R151, R170 ;  /* 0x000000aa97977220 */ /* 0x000fe20000410000 */
[----:B-----5:R-:W-:-:S02]  /*c0c0*/  FMNMX.FTZ R15, R15, R159, !PT ;  /* 0x0000009f0f0f7209 */ /* 0x020fc40007810000 */
[----:B------:R3:W4:Y:S02]  /*c0d0*/  MUFU.EX2 R159, R166 ;  /* 0x000000a6009f7308 */ /* 0x0007240000000800 */
[----:B------:R-:W-:-:S04]  /*c0e0*/  FSETP.NEU.FTZ.AND P3, PT, R15, -INF , PT ;  /* 0xff8000000f00780b */ /* 0x000fc80003f7d000 */
[----:B------:R-:W-:Y:S01]  /*c0f0*/  FSEL R163, R15, RZ, P3 ;  /* 0x000000ff0fa37208 */ /* 0x000fe20001800000 */
[----:B---3--:R-:W-:-:S04]  /*c100*/  @!P2 IMAD R166, R224, 0x40, R190 ;  /* 0x00000040e0a6a824 */ /* 0x008fc800078e02be */
[----:B------:R-:W-:Y:S01]  /*c110*/  FADD.FTZ R163, -R163, R223 ;  /* 0x000000dfa3a37221 */ /* 0x000fe20000010100 */
[----:B------:R-:W-:-:S03]  /*c120*/  @!P2 IMAD R166, R166, 0x4, R2 ;  /* 0x00000004a6a6a824 */ /* 0x000fc600078e0202 */
[----:B------:R-:W-:Y:S01]  /*c130*/  FMUL.FTZ R163, R163, R12 ;  /* 0x0000000ca3a37220 */ /* 0x000fe20000410000 */
[----:B----4-:R-:W-:Y:S01]  /*c140*/  FADD.FTZ R3, R159, R3 ;  /* 0x000000039f037221 */ /* 0x010fe20000010000 */
[----:B------:R-:W-:Y:S02]  /*c150*/  @!P2 STS [R166+0x28820], R170 ;  /* 0x028820aaa600a388 */ /* 0x000fe40000000800 */
[----:B------:R-:W3:Y:S01]  /*c160*/  MUFU.EX2 R176, R163 ;  /* 0x000000a300b07308 */ /* 0x000ee20000000800 */
[----:B------:R-:W-:-:S07]  /*c170*/  F2FP.F16.F32.PACK_AB R159, R167, R159 ;  /* 0x0000009fa79f723e */ /* 0x000fce00000000ff */
[----:B------:R-:W-:Y:S01]  /*c180*/  MUFU.EX2 R163, R174 ;  /* 0x000000ae00a37308 */ /* 0x000fe20000000800 */
        /* <DEDUP_REMOVED lines=10> */
[----:B---3--:R-:W-:Y:S01]  /*c230*/  FMUL.FTZ R166, R15, R12 ;  /* 0x0000000c0fa67220 */ /* 0x008fe20000410000 */
[-C--:B------:R-:W-:Y:S01]  /*c240*/  FMUL.FTZ R41, R41, R176.reuse ;  /* 0x000000b029297220 */ /* 0x080fe20000410000 */
[-C--:B------:R-:W-:Y:S01]  /*c250*/  FMUL.FTZ R44, R44, R176.reuse ;  /* 0x000000b02c2c7220 */ /* 0x080fe20000410000 */
[-C--:B------:R-:W-:Y:S01]  /*c260*/  FMUL.FTZ R45, R45, R176.reuse ;  /* 0x000000b02d2d7220 */ /* 0x080fe20000410000 */
[-C--:B------:R-:W-:Y:S01]  /*c270*/  FMUL.FTZ R48, R48, R176.reuse ;  /* 0x000000b030307220 */ /* 0x080fe20000410000 */
[----:B------:R-:W-:Y:S01]  /*c280*/  FSEL R166, R166, RZ, P3 ;  /* 0x000000ffa6a67208 */ /* 0x000fe20001800000 */
[-C--:B------:R-:W-:Y:S01]  /*c290*/  FMUL.FTZ R49, R49, R176.reuse ;  /* 0x000000b031317220 */ /* 0x080fe20000410000 */
[-C--:B------:R-:W-:Y:S01]  /*c2a0*/  FMUL.FTZ R52, R52, R176.reuse ;  /* 0x000000b034347220 */ /* 0x080fe20000410000 */
[-C--:B------:R-:W-:Y:S01]  /*c2b0*/  FMUL.FTZ R53, R53, R176.reuse ;  /* 0x000000b035357220 */ /* 0x080fe20000410000 */
[----:B------:R-:W-:Y:S01]  /*c2c0*/  FMUL.FTZ R56, R56, R176 ;  /* 0x000000b038387220 */ /* 0x000fe20000410000 */
[-CC-:B------:R-:W-:Y:S01]  /*c2d0*/  FFMA.FTZ R152, R152, R12.reuse, -R166.reuse ;  /* 0x0000000c98987223 */ /* 0x180fe200000108a6 */
[-CC-:B------:R-:W-:Y:S01]  /*c2e0*/  FFMA.FTZ R232, R232, R12.reuse, -R166.reuse ;  /* 0x0000000ce8e87223 */ /* 0x180fe200000108a6 */
[-CC-:B------:R-:W-:Y:S01]  /*c2f0*/  FFMA.FTZ R156, R156, R12.reuse, -R166.reuse ;  /* 0x0000000c9c9c7223 */ /* 0x180fe200000108a6 */
        /* <DEDUP_REMOVED lines=14> */
[----:B------:R-:W-:Y:S01]  /*c3e0*/  FFMA.FTZ R166, R181, R12, -R166 ;  /* 0x0000000cb5a67223 */ /* 0x000fe200000108a6 */
[-C--:B------:R-:W-:Y:S01]  /*c3f0*/  FMUL.FTZ R57, R57, R176.reuse ;  /* 0x000000b039397220 */ /* 0x080fe20000410000 */
[-C--:B------:R-:W-:Y:S01]  /*c400*/  FMUL.FTZ R60, R60, R176.reuse ;  /* 0x000000b03c3c7220 */ /* 0x080fe20000410000 */
[-C--:B------:R-:W-:Y:S01]  /*c410*/  FMUL.FTZ R61, R61, R176.reuse ;  /* 0x000000b03d3d7220 */ /* 0x080fe20000410000 */
[-C--:B------:R-:W-:Y:S01]  /*c420*/  FMUL.FTZ R64, R64, R176.reuse ;  /* 0x000000b040407220 */ /* 0x080fe20000410000 */
[----:B------:R-:W5:Y:S01]  /*c430*/  MUFU.EX2 R156, R156 ;  /* 0x0000009c009c7308 */ /* 0x000f620000000800 */
        /* <DEDUP_REMOVED lines=17> */
[----:B---3--:R-:W-:Y:S01]  /*c550*/  FFMA.FTZ R158, R176, R0, R152 ;  /* 0x00000000b09e7223 */ /* 0x008fe20000010098 */
[----:B------:R-:W-:Y:S01]  /*c560*/  FADD.FTZ R0, R167, R3 ;  /* 0x00000003a7007221 */ /* 0x000fe20000010000 */
[C---:B----4-:R-:W-:Y:S01]  /*c570*/  F2FP.F16.F32.PACK_AB R152, R232.reuse, R152 ;  /* 0x00000098e898723e */ /* 0x050fe200000000ff */
[-C--:B------:R-:W-:Y:S01]  /*c580*/  FMUL.FTZ R93, R93, R176.reuse ;  /* 0x000000b05d5d7220 */ /* 0x080fe20000410000 */
[----:B------:R-:W-:Y:S01]  /*c590*/  FADD.FTZ R158, R232, R158 ;  /* 0x0000009ee89e7221 */ /* 0x000fe20000010000 */
[-C--:B------:R-:W-:Y:S01]  /*c5a0*/  FMUL.FTZ R96, R96, R176.reuse ;  /* 0x000000b060607220 */ /* 0x080fe20000410000 */
[----:B------:R-:W0:Y:S01]  /*c5b0*/  MUFU.EX2 R161, R161 ;  /* 0x000000a100a17308 */ /* 0x000e220000000800 */
[-C--:B------:R-:W-:Y:S01]  /*c5c0*/  FMUL.FTZ R97, R97, R176.reuse ;  /* 0x000000b061617220 */ /* 0x080fe20000410000 */
[----:B-----5:R-:W-:Y:S01]  /*c5d0*/  FADD.FTZ R158, R156, R158 ;  /* 0x0000009e9c9e7221 */ /* 0x020fe20000010000 */
[-C--:B------:R-:W-:Y:S01]  /*c5e0*/  FMUL.FTZ R100, R100, R176.reuse ;  /* 0x000000b064647220 */ /* 0x080fe20000410000 */
[-C--:B------:R-:W-:Y:S01]  /*c5f0*/  FMUL.FTZ R101, R101, R176.reuse ;  /* 0x000000b065657220 */ /* 0x080fe20000410000 */
[-C--:B------:R-:W-:Y:S01]  /*c600*/  FMUL.FTZ R104, R104, R176.reuse ;  /* 0x000000b068687220 */ /* 0x080fe20000410000 */
[----:B-1----:R-:W-:Y:S01]  /*c610*/  FADD.FTZ R158, R174, R158 ;  /* 0x0000009eae9e7221 */ /* 0x002fe20000010000 */
[-C--:B------:R-:W-:Y:S01]  /*c620*/  FMUL.FTZ R105, R105, R176.reuse ;  /* 0x000000b069697220 */ /* 0x080fe20000410000 */
[----:B------:R-:W1:Y:S01]  /*c630*/  MUFU.EX2 R164, R164 ;  /* 0x000000a400a47308 */ /* 0x000e620000000800 */
[-C--:B------:R-:W-:Y:S01]  /*c640*/  FMUL.FTZ R108, R108, R176.reuse ;  /* 0x000000b06c6c7220 */ /* 0x080fe20000410000 */
[----:B--2---:R-:W-:Y:S01]  /*c650*/  FADD.FTZ R158, R160, R158 ;  /* 0x0000009ea09e7221 */ /* 0x004fe20000010000 */
        /* <DEDUP_REMOVED lines=25> */
[----:B------:R-:W-:-:S04]  /*c7f0*/  FMUL.FTZ R149, R149, R176 ;  /* 0x000000b095957220 */ /* 0x000fc80000410000 */
[----:B------:R-:W3:Y:S08]  /*c800*/  MUFU.EX2 R162, R172 ;  /* 0x000000ac00a27308 */ /* 0x000ef00000000800 */
[----:B------:R4:W-:Y:S08]  /*c810*/  MUFU.EX2 R3, R154 ;  /* 0x0000009a00037308 */ /* 0x0009f00000000800 */
[----:B------:R-:W5:Y:S01]  /*c820*/  MUFU.EX2 R173, R173 ;  /* 0x000000ad00ad7308 */ /* 0x000f620000000800 */
[----:B----4-:R-:W-:Y:S01]  /*c830*/  F2FP.F16.F32.PACK_AB R154, R174, R156 ;  /* 0x0000009cae9a723e */ /* 0x010fe200000000ff */
[----:B------:R-:W-:Y:S01]  /*c840*/  BAR.SYNC.DEFER_BLOCKING 0xf, 0x100 ;  /* 0x03c4000000007b1d */ /* 0x000fe20000010000 */
[----:B------:R-:W-:Y:S01]  /*c850*/  F2FP.F16.F32.PACK_AB R156, R161, R160 ;  /* 0x000000a0a19c723e */ /* 0x000fe200000000ff */
[C---:B--2---:R-:W-:Y:S01]  /*c860*/  FADD.FTZ R160, R165.reuse, R158 ;  /* 0x0000009ea5a07221 */ /* 0x044fe20000010000 */
[----:B------:R-:W-:Y:S01]  /*c870*/  F2FP.F16.F32.PACK_AB R158, R165, R164 ;  /* 0x000000a4a59e723e */ /* 0x000fe200000000ff */
[----:B------:R-:W-:Y:S01]  /*c880*/  FADD.FTZ R164, R225, R0 ;  /* 0x00000000e1a47221 */ /* 0x000fe20000010000 */
[C---:B------:R-:W-:Y:S01]  /*c890*/  F2FP.F16.F32.PACK_AB R161, R171.reuse, R225 ;  /* 0x000000e1aba1723e */ /* 0x040fe200000000ff */
[----:B0-----:R-:W-:Y:S01]  /*c8a0*/  FADD.FTZ R160, R168, R160 ;  /* 0x000000a0a8a07221 */ /* 0x001fe20000010000 */
[----:B------:R-:W0:Y:S01]  /*c8b0*/  MUFU.EX2 R177, R177 ;  /* 0x000000b100b17308 */ /* 0x000e220000000800 */
[----:B------:R-:W-:-:S02]  /*c8c0*/  FADD.FTZ R164, R171, R164 ;  /* 0x000000a4aba47221 */ /* 0x000fc40000010000 */
[C---:B-1----:R-:W-:Y:S01]  /*c8d0*/  FADD.FTZ R0, R169.reuse, R160 ;  /* 0x000000a0a9007221 */ /* 0x042fe20000010000 */
[----:B------:R-:W-:Y:S01]  /*c8e0*/  F2FP.F16.F32.PACK_AB R160, R169, R168 ;  /* 0x000000a8a9a0723e */ /* 0x000fe200000000ff */
[----:B------:R-:W-:Y:S01]  /*c8f0*/  FADD.FTZ R164, R163, R164 ;  /* 0x000000a4a3a47221 */ /* 0x000fe20000010000 */
[C---:B------:R-:W-:Y:S01]  /*c900*/  F2FP.F16.F32.PACK_AB R163, R175.reuse, R163 ;  /* 0x000000a3afa3723e */ /* 0x040fe200000000ff */
[----:B---3--:R-:W-:Y:S01]  /*c910*/  FADD.FTZ R0, R162, R0 ;  /* 0x00000000a2007221 */ /* 0x008fe20000010000 */
[----:B------:R-:W1:Y:S01]  /*c920*/  MUFU.EX2 R180, R180 ;  /* 0x000000b400b47308 */ /* 0x000e620000000800 */
[----:B------:R-:W-:Y:S01]  /*c930*/  FADD.FTZ R165, R175, R164 ;  /* 0x000000a4afa57221 */ /* 0x000fe20000010000 */
[C---:B-----5:R-:W-:Y:S01]  /*c940*/  F2FP.F16.F32.PACK_AB R162, R173.reuse, R162 ;  /* 0x000000a2ada2723e */ /* 0x060fe200000000ff */
[----:B------:R-:W-:Y:S02]  /*c950*/  FADD.FTZ R0, R173, R0 ;  /* 0x00000000ad007221 */ /* 0x000fe40000010000 */
[----:B------:R-:W-:Y:S01]  /*c960*/  FADD.FTZ R168, R178, R165 ;  /* 0x000000a5b2a87221 */ /* 0x000fe20000010000 */
[----:B------:R-:W-:Y:S01]  /*c970*/  F2FP.F16.F32.PACK_AB R165, R179, R178 ;  /* 0x000000b2b3a5723e */ /* 0x000fe200000000ff */
[----:B------:R-:W-:Y:S01]  /*c980*/  FADD.FTZ R0, R3, R0 ;  /* 0x0000000003007221 */ /* 0x000fe20000010000 */
[----:B------:R-:W2:Y:S01]  /*c990*/  MUFU.EX2 R166, R166 ;  /* 0x000000a600a67308 */ /* 0x000ea20000000800 */
[----:B0-----:R-:W-:Y:S01]  /*c9a0*/  F2FP.F16.F32.PACK_AB R164, R177, R3 ;  /* 0x00000003b1a4723e */ /* 0x001fe200000000ff */
[----:B------:R-:W-:Y:S01]  /*c9b0*/  FADD.FTZ R3, R179, R168 ;  /* 0x000000a8b3037221 */ /* 0x000fe20000010000 */
[----:B------:R-:W-:Y:S01]  /*c9c0*/  FADD.FTZ R169, R177, R0 ;  /* 0x00000000b1a97221 */ /* 0x000fe20000010000 */
[----:B------:R0:W-:Y:S02]  /*c9d0*/  STSM.16.M88.4 [R197+0x26800], R152 ;  /* 0x02680098c5007844 */ /* 0x0001e40000000200 */
[----:B------:R-:W-:-:S02]  /*c9e0*/  FADD.FTZ R168, R182, R3 ;  /* 0x00000003b6a87221 */ /* 0x000fc40000010000 */
[----:B------:R-:W3:Y:S01]  /*c9f0*/  MUFU.EX2 R167, R183 ;  /* 0x000000b700a77308 */ /* 0x000ee20000000800 */
[----:B-1----:R-:W-:Y:S01]  /*ca00*/  FADD.FTZ R169, R180, R169 ;  /* 0x000000a9b4a97221 */ /* 0x002fe20000010000 */
[----:B------:R0:W-:Y:S04]  /*ca10*/  STSM.16.M88.4 [R200], R156 ;  /* 0x0000009cc8007844 */ /* 0x0001e80000000200 */
[----:B------:R0:W-:Y:S01]  /*ca20*/  STSM.16.M88.4 [R198], R160 ;  /* 0x000000a0c6007844 */ /* 0x0001e20000000200 */
[C---:B--2---:R-:W-:Y:S01]  /*ca30*/  FADD.FTZ R0, R166.reuse, R169 ;  /* 0x000000a9a6007221 */ /* 0x044fe20000010000 */
[----:B------:R-:W-:Y:S01]  /*ca40*/  F2FP.F16.F32.PACK_AB R166, R166, R180 ;  /* 0x000000b4a6a6723e */ /* 0x000fe200000000ff */
[C---:B---3--:R-:W-:Y:S01]  /*ca50*/  FADD.FTZ R3, R167.reuse, R168 ;  /* 0x000000a8a7037221 */ /* 0x048fe20000010000 */
[----:B------:R-:W-:-:S05]  /*ca60*/  F2FP.F16.F32.PACK_AB R167, R167, R182 ;  /* 0x000000b6a7a7723e */ /* 0x000fca00000000ff */
[----:B------:R0:W-:Y:S01]  /*ca70*/  STSM.16.M88.4 [R199], R164 ;  /* 0x000000a4c7007844 */ /* 0x0001e20000000200 */
[----:B------:R-:W-:Y:S05]  /*ca80*/  @!P0 BRA `(.L_x_8033) ;  /* 0x0000000000048947 */ /* 0x000fea0003800000 */
[----:B------:R-:W-:Y:S01]  /*ca90*/  BPT.TRAP 0x1 ;  /* 0x000000040000795c */ /* 0x000fe20000300000 */
.L_x_8033:
[----:B------:R1:W2:Y:S01]  /*caa0*/  SYNCS.PHASECHK.TRANS64.TRYWAIT P2, [R214+URZ+0x28c50], R219 ;  /* 0x028c50dbd60075a7 */ /* 0x0002a2000804017f */
[----:B------:R-:W-:Y:S05]  /*cab0*/  @!P0 BRA `(.L_x_8034) ;  /* 0x0000000000048947 */ /* 0x000fea0003800000 */
[----:B------:R-:W-:Y:S01]  /*cac0*/  BPT.TRAP 0x1 ;  /* 0x000000040000795c */ /* 0x000fe20000300000 */
.L_x_8034:
[----:B------:R-:W-:Y:S04]  /*cad0*/  BSSY B2, `(.L_x_8035) ;  /* 0x0000004000027945 */ /* 0x000fe80003800000 */
[----:B--2---:R-:W-:Y:S05]  /*cae0*/  @P2 BRA `(.L_x_8036) ;  /* 0x0000000000082947 */ /* 0x004fea0003800000 */
[----:B------:R-:W2:Y:S02]  /*caf0*/  SYNCS.PHASECHK.TRANS64.TRYWAIT P2, [R214+URZ+0x28c50], R219 ;  /* 0x028c50dbd60075a7 */ /* 0x000ea4000804017f */
[----:B--2---:R-:W-:Y:S05]  /*cb00*/  @!P2 BRA `(.L_x_8037) ;  /* 0x000000f00034a947 */ /* 0x004fea0003800000 */
.L_x_8036:
[----:B------:R-:W-:Y:S05]  /*cb10*/  BSYNC B2 ;  /* 0x0000000000027941 */ /* 0x000fea0003800000 */
.L_x_8035:
[----:B------:R-:W-:Y:S01]  /*cb20*/  IMAD R168, R18, 0x1000, R13 ;  /* 0x0000100012a87824 */ /* 0x000fe200078e020d */
[----:B------:R-:W-:Y:S01]  /*cb30*/  WARPGROUP.ARRIVE ;  /* 0x00000000000079c5 */ /* 0x000fe20000000000 */
[----:B------:R-:W-:Y:S01]  /*cb40*/  IMAD.MOV.U32 R169, RZ, RZ, 0x40000040 ;  /* 0x40000040ffa97424 */ /* 0x000fe200078e00ff */
[C---:B------:R-:W-:Y:S01]  /*cb50*/  ISETP.GT.AND P2, PT, R213.reuse, R21, PT ;  /* 0x00000015d500720c */ /* 0x040fe20003f44270 */
[----:B-12---:R-:W-:Y:S01]  /*cb60*/  @!P1 VIADD R214, R214, 0x28c60 ;  /* 0x00028c60d6d69836 */ /* 0x006fe20000000000 */
        /* <DEDUP_REMOVED lines=43> */
.L_x_8027:
[----:B------:R-:W-:Y:S05]  /*ce20*/  BSYNC B0 ;  /* 0x0000000000007941 */ /* 0x000fea0003800000 */
.L_x_8026:
[----:B------:R-:W-:Y:S01]  /*ce30*/  ISETP.GE.AND P2, PT, R213, RZ, PT ;  /* 0x000000ffd500720c */ /* 0x000fe20003f46270 */
[----:B------:R-:W-:-:S12]  /*ce40*/  BSSY B0, `(.L_x_8039) ;  /* 0x00001a2000007945 */ /* 0x000fd80003800000 */
[----:B------:R-:W-:Y:S05]  /*ce50*/  @!P2 BRA `(.L_x_8040) ;  /* 0x000000180080a947 */ /* 0x000fea0003800000 */
[----:B------:R-:W-:Y:S02]  /*ce60*/  IMAD.MOV.U32 R194, RZ, RZ, R14 ;  /* 0x000000ffffc27224 */ /* 0x000fe400078e000e */
[----:B------:R-:W-:Y:S02]  /*ce70*/  IMAD.MOV.U32 R219, RZ, RZ, R15 ;  /* 0x000000ffffdb7224 */ /* 0x000fe400078e000f */
[----:B0-----:R-:W-:-:S07]  /*ce80*/  IMAD.MOV.U32 R214, RZ, RZ, R18 ;  /* 0x000000ffffd67224 */ /* 0x001fce00078e0012 */
.L_x_8051:
[----:B------:R-:W-:-:S05]  /*ce90*/  VIADD R18, R214, 0x1 ;  /* 0x00000001d6127836 */ /* 0x000fca0000000000 */
[----:B------:R-:W-:-:S04]  /*cea0*/  ISETP.NE.AND P2, PT, R18, 0x2, PT ;  /* 0x000000021200780c */ /* 0x000fc80003f45270 */
[----:B------:R-:W-:Y:S02]  /*ceb0*/  SEL R12, RZ, 0x1, P2 ;  /* 0x00000001ff0c7807 */ /* 0x000fe40001000000 */
[----:B------:R-:W-:Y:S02]  /*cec0*/  SEL R18, R18, RZ, P2 ;  /* 0x000000ff12127207 */ /* 0x000fe40001000000 */
[----:B------:R-:W-:Y:S01]  /*ced0*/  LOP3.LUT R19, R19, R12, RZ, 0x3c, !PT ;  /* 0x0000000c13137212 */ /* 0x000fe200078e3cff */
[----:B-1----:R-:W-:Y:S06]  /*cee0*/  @!P0 BRA `(.L_x_8041) ;  /* 0x0000000000048947 */ /* 0x002fec0003800000 */
[----:B------:R-:W-:Y:S01]  /*cef0*/  BPT.TRAP 0x1 ;  /* 0x000000040000795c */ /* 0x000fe20000300000 */
.L_x_8041:
[----:B------:R-:W-:Y:S01]  /*cf00*/  IMAD R21, R18, 0x8, R2 ;  /* 0x0000000812157824 */ /* 0x000fe200078e0202 */
[----:B------:R-:W-:-:S04]  /*cf10*/  SHF.L.U32 R193, R19, 0x1f, RZ ;  /* 0x0000001f13c17819 */ /* 0x000fc800000006ff */
[----:B------:R0:W1:Y:S01]  /*cf20*/  SYNCS.PHASECHK.TRANS64.TRYWAIT P2, [R21+URZ+0x28c30], R193 ;  /* 0x028c30c1150075a7 */ /* 0x000062000804017f */
[----:B------:R-:W-:Y:S05]  /*cf30*/  @!P0 BRA `(.L_x_8042) ;  /* 0x0000000000048947 */ /* 0x000fea0003800000 */
[----:B------:R-:W-:Y:S01]  /*cf40*/  BPT.TRAP 0x1 ;  /* 0x000000040000795c */ /* 0x000fe20000300000 */
.L_x_8042:
[----:B------:R-:W-:Y:S01]  /*cf50*/  BSSY B1, `(.L_x_8043) ;  /* 0x0000006000017945 */ /* 0x000fe20003800000 */
[----:B------:R-:W-:Y:S02]  /*cf60*/  IMAD R154, R18, 0x200, R20 ;  /* 0x00000200129a7824 */ /* 0x000fe400078e0214 */
[----:B------:R-:W-:Y:S01]  /*cf70*/  IMAD.MOV.U32 R155, RZ, RZ, 0x40000040 ;  /* 0x40000040ff9b7424 */ /* 0x000fe200078e00ff */
[----:B-1----:R-:W-:Y:S06]  /*cf80*/  @P2 BRA `(.L_x_8044) ;  /* 0x0000000000082947 */ /* 0x002fec0003800000 */
[----:B------:R-:W1:Y:S02]  /*cf90*/  SYNCS.PHASECHK.TRANS64.TRYWAIT P2, [R21+URZ+0x28c30], R193 ;  /* 0x028c30c1150075a7 */ /* 0x000e64000804017f */
[----:B-1----:R-:W-:Y:S05]  /*cfa0*/  @!P2 BRA `(.L_x_8045) ;  /* 0x000000ec0020a947 */ /* 0x002fea0003800000 */
.L_x_8044:
[----:B------:R-:W-:Y:S05]  /*cfb0*/  BSYNC B1 ;  /* 0x0000000000017941 */ /* 0x000fea0003800000 */
.L_x_8043:
        /* <DEDUP_REMOVED lines=19> */
[----:B------:R-:W-:Y:S02]  /*d0f0*/  R2UR UR15, R15 ;  /* 0x000000000f0f72ca */ /* 0x000fe400000e0000 */
        /* <DEDUP_REMOVED lines=31> */
[----:B--2---:R-:W-:Y:S01]  /*d2f0*/  FMNMX.FTZ R14, R12, R14, !PT ;  /* 0x0000000e0c0e7209 */ /* 0x004fe20007810000 */
[----:B------:R-:W-:-:S04]  /*d300*/  IMAD.U32 R12, RZ, RZ, UR36 ;  /* 0x00000024ff0c7e24 */ /* 0x000fc8000f8e00ff */
[----:B------:R-:W2:Y:S02]  /*d310*/  SHFL.BFLY PT, R15, R14, 0x1, 0x1f ;  /* 0x0c201f000e0f7f89 */ /* 0x000ea400000e0000 */
[----:B--2---:R-:W-:-:S05]  /*d320*/  FMNMX.FTZ R15, R14, R15, !PT ;  /* 0x0000000f0e0f7209 */ /* 0x004fca0007810000 */
        /* <DEDUP_REMOVED lines=20> */
[----:B------:R-:W2:Y:S04]  /*d470*/  MUFU.EX2 R168, R223 ;  /* 0x000000df00a87308 */ /* 0x000ea80000000800 */
[----:B------:R-:W-:-:S04]  /*d480*/  @!P1 PRMT R14, RZ, 0x654, R14 ;  /* 0x00000654ff0e9816 */ /* 0x000fc8000000000e */
[----:B------:R3:W-:Y:S01]  /*d490*/  @!P1 SYNCS.ARRIVE.TRANS64.RED.A1T0 RZ, [R14+URZ], RZ ;  /* 0x000000ff0eff99a7 */ /* 0x0007e2000810043f */
[----:B------:R-:W4:Y:S01]  /*d4a0*/  MUFU.EX2 R152, R152 ;  /* 0x0000009800987308 */ /* 0x000f220000000800 */
[----:B---3--:R-:W-:-:S07]  /*d4b0*/  IMAD.MOV R14, RZ, RZ, -R196 ;  /* 0x000000ffff0e7224 */ /* 0x008fce00078e0ac4 */
[----:B------:R-:W3:Y:S01]  /*d4c0*/  MUFU.EX2 R153, R153 ;  /* 0x0000009900997308 */ /* 0x000ee20000000800 */
[-C--:B--2---:R-:W-:Y:S01]  /*d4d0*/  FMUL.FTZ R24, R24, R168.reuse ;  /* 0x000000a818187220 */ /* 0x084fe20000410000 */
[-C--:B------:R-:W-:Y:S01]  /*d4e0*/  FMUL.FTZ R25, R25, R168.reuse ;  /* 0x000000a819197220 */ /* 0x080fe20000410000 */
[----:B------:R-:W-:Y:S01]  /*d4f0*/  FMUL.FTZ R28, R28, R168 ;  /* 0x000000a81c1c7220 */ /* 0x000fe20000410000 */
[----:B------:R-:W-:Y:S01]  /*d500*/  ISETP.NE.AND P2, PT, R189, R14, PT ;  /* 0x0000000ebd00720c */ /* 0x000fe20003f45270 */
[----:B------:R-:W-:Y:S01]  /*d510*/  FMUL.FTZ R29, R29, R168 ;  /* 0x000000a81d1d7220 */ /* 0x000fe20000410000 */
[----:B------:R-:W-:Y:S01]  /*d520*/  FMNMX.FTZ R14, R154, R194, !PT ;  /* 0x000000c29a0e7209 */ /* 0x000fe20007810000 */
[-C--:B------:R-:W-:Y:S01]  /*d530*/  FMUL.FTZ R32, R32, R168.reuse ;  /* 0x000000a820207220 */ /* 0x080fe20000410000 */
[----:B------:R-:W-:Y:S01]  /*d540*/  FMUL.FTZ R33, R33, R168 ;  /* 0x000000a821217220 */ /* 0x000fe20000410000 */
[----:B----4-:R-:W-:Y:S01]  /*d550*/  FFMA.FTZ R0, R168, R0, R152 ;  /* 0x00000000a8007223 */ /* 0x010fe20000010098 */
[----:B------:R-:W-:Y:S01]  /*d560*/  FMNMX.FTZ R14, R155, R14, !PT ;  /* 0x0000000e9b0e7209 */ /* 0x000fe20007810000 */
[-C--:B------:R-:W-:Y:S01]  /*d570*/  FMUL.FTZ R36, R36, R168.reuse ;  /* 0x000000a824247220 */ /* 0x080fe20000410000 */
[-C--:B------:R-:W-:Y:S01]  /*d580*/  FMUL.FTZ R37, R37, R168.reuse ;  /* 0x000000a825257220 */ /* 0x080fe20000410000 */
[----:B------:R-:W-:Y:S01]  /*d590*/  FMUL.FTZ R40, R40, R168 ;  /* 0x000000a828287220 */ /* 0x000fe20000410000 */
[----:B------:R-:W-:Y:S01]  /*d5a0*/  FMNMX.FTZ R14, R158, R14, !PT ;  /* 0x0000000e9e0e7209 */ /* 0x000fe20007810000 */
[-C--:B------:R-:W-:Y:S01]  /*d5b0*/  FMUL.FTZ R41, R41, R168.reuse ;  /* 0x000000a829297220 */ /* 0x080fe20000410000 */
[----:B------:R-:W-:Y:S01]  /*d5c0*/  FMUL.FTZ R44, R44, R168 ;  /* 0x000000a82c2c7220 */ /* 0x000fe20000410000 */
[----:B---3--:R-:W-:Y:S01]  /*d5d0*/  FADD.FTZ R0, R153, R0 ;  /* 0x0000000099007221 */ /* 0x008fe20000010000 */
[----:B------:R-:W-:Y:S01]  /*d5e0*/  FMNMX.FTZ R14, R159, R14, !PT ;  /* 0x0000000e9f0e7209 */ /* 0x000fe20007810000 */
[----:B------:R-:W-:Y:S01]  /*d5f0*/  FMUL.FTZ R45, R45, R168 ;  /* 0x000000a82d2d7220 */ /* 0x000fe20000410000 */
[----:B------:R-:W-:Y:S01]  /*d600*/  F2FP.F16.F32.PACK_AB R152, R153, R152 ;  /* 0x000000989998723e */ /* 0x000fe200000000ff */
[----:B------:R-:W-:Y:S01]  /*d610*/  @!P2 IMAD R153, R214, 0x40, R190 ;  /* 0x00000040d699a824 */ /* 0x000fe200078e02be */
[----:B------:R-:W-:Y:S01]  /*d620*/  FMNMX.FTZ R14, R162, R14, !PT ;  /* 0x0000000ea20e7209 */ /* 0x000fe20007810000 */
[-C--:B------:R-:W-:Y:S01]  /*d630*/  FMUL.FTZ R48, R48, R168.reuse ;  /* 0x000000a830307220 */ /* 0x080fe20000410000 */
[----:B------:R-:W-:Y:S01]  /*d640*/  FMUL.FTZ R49, R49, R168 ;  /* 0x000000a831317220 */ /* 0x000fe20000410000 */
        /* <DEDUP_REMOVED lines=63> */
[----:B------:R-:W2:Y:S03]  /*da40*/  MUFU.EX2 R156, R156 ;  /* 0x0000009c009c7308 */ /* 0x000ea60000000800 */
[----:B------:R-:W3:Y:S05]  /*da50*/  SHFL.BFLY PT, R168, R14, 0x2, 0x1f ;  /* 0x0c401f000ea87f89 */ /* 0x000eea00000e0000 */
[----:B------:R-:W4:Y:S08]  /*da60*/  MUFU.EX2 R157, R157 ;  /* 0x0000009d009d7308 */ /* 0x000f300000000800 */
[----:B------:R-:W5:Y:S01]  /*da70*/  MUFU.EX2 R160, R160 ;  /* 0x000000a000a07308 */ /* 0x000f620000000800 */
[----:B--2---:R-:W-:-:S07]  /*da80*/  FADD.FTZ R0, R156, R0 ;  /* 0x000000009c007221 */ /* 0x004fce0000010000 */
[----:B------:R-:W2:Y:S01]  /*da90*/  MUFU.EX2 R161, R161 ;  /* 0x000000a100a17308 */ /* 0x000ea20000000800 */
[----:B----4-:R-:W-:Y:S01]  /*daa0*/  FADD.FTZ R0, R157, R0 ;  /* 0x000000009d007221 */ /* 0x010fe20000010000 */
[----:B---3--:R-:W-:-:S05]  /*dab0*/  FMNMX.FTZ R14, R14, R168, !PT ;  /* 0x000000a80e0e7209 */ /* 0x008fca0007810000 */
[----:B------:R-:W3:Y:S01]  /*dac0*/  SHFL.BFLY PT, R168, R14, 0x1, 0x1f ;  /* 0x0c201f000ea87f89 */ /* 0x000ee200000e0000 */
[----:B------:R-:W4:Y:S01]  /*dad0*/  MUFU.EX2 R164, R164 ;  /* 0x000000a400a47308 */ /* 0x000f220000000800 */
[----:B-----5:R-:W-:-:S07]  /*dae0*/  FADD.FTZ R0, R160, R0 ;  /* 0x00000000a0007221 */ /* 0x020fce0000010000 */
[----:B------:R-:W5:Y:S01]  /*daf0*/  MUFU.EX2 R165, R165 ;  /* 0x000000a500a57308 */ /* 0x000f620000000800 */
[----:B--2---:R-:W-:-:S07]  /*db00*/  FADD.FTZ R0, R161, R0 ;  /* 0x00000000a1007221 */ /* 0x004fce0000010000 */
[----:B------:R-:W2:Y:S01]  /*db10*/  MUFU.EX2 R219, R219 ;  /* 0x000000db00db7308 */ /* 0x000ea20000000800 */
[----:B----4-:R-:W-:Y:S01]  /*db20*/  FADD.FTZ R0, R164, R0 ;  /* 0x00000000a4007221 */ /* 0x010fe20000010000 */
[----:B---3--:R-:W-:-:S06]  /*db30*/  FMNMX.FTZ R14, R14, R168, !PT ;  /* 0x000000a80e0e7209 */ /* 0x008fcc0007810000 */
[----:B------:R-:W-:Y:S01]  /*db40*/  MUFU.EX2 R169, R169 ;  /* 0x000000a900a97308 */ /* 0x000fe20000000800 */
[----:B-----5:R-:W-:Y:S01]  /*db50*/  FADD.FTZ R0, R165, R0 ;  /* 0x00000000a5007221 */ /* 0x020fe20000010000 */
[----:B------:R-:W-:-:S04]  /*db60*/  FADD.FTZ R168, -R14, R194 ;  /* 0x000000c20ea87221 */ /* 0x000fc80000010100 */
[----:B------:R-:W-:Y:S02]  /*db70*/  FMUL.FTZ R168, R168, R12 ;  /* 0x0000000ca8a87220 */ /* 0x000fe40000410000 */
[----:B------:R-:W-:Y:S01]  /*db80*/  MUFU.EX2 R172, R172 ;  /* 0x000000ac00ac7308 */ /* 0x000fe20000000800 */
[----:B--2---:R-:W-:-:S07]  /*db90*/  FADD.FTZ R0, R219, R0 ;  /* 0x00000000db007221 */ /* 0x004fce0000010000 */
[----:B------:R-:W2:Y:S08]  /*dba0*/  MUFU.EX2 R168, R168 ;  /* 0x000000a800a87308 */ /* 0x000eb00000000800 */
[----:B------:R-:W3:Y:S08]  /*dbb0*/  MUFU.EX2 R173, R173 ;  /* 0x000000ad00ad7308 */ /* 0x000ef00000000800 */
[----:B------:R-:W-:Y:S01]  /*dbc0*/  MUFU.EX2 R176, R176 ;  /* 0x000000b000b07308 */ /* 0x000fe20000000800 */
        /* <DEDUP_REMOVED lines=10> */
[----:B--2---:R-:W-:Y:S01]  /*dc70*/  FMUL.FTZ R153, R14, R12 ;  /* 0x0000000c0e997220 */ /* 0x004fe20000410000 */
        /* <DEDUP_REMOVED lines=37> */
[----:B------:R-:W-:Y:S01]  /*ded0*/  FADD.FTZ R157, R169, R0 ;  /* 0x00000000a99d7221 */ /* 0x000fe20000010000 */
[----:B------:R-:W-:Y:S01]  /*dee0*/  F2FP.F16.F32.PACK_AB R156, R161, R160 ;  /* 0x000000a0a19c723e */ /* 0x000fe200000000ff */
[-C--:B------:R-:W-:Y:S01]  /*def0*/  FMUL.FTZ R75, R75, R168.reuse ;  /* 0x000000a84b4b7220 */ /* 0x080fe20000410000 */
[----:B------:R-:W-:Y:S01]  /*df00*/  F2FP.F16.F32.PACK_AB R160, R169, R219 ;  /* 0x000000dba9a0723e */ /* 0x000fe200000000ff */
[----:B------:R-:W-:Y:S01]  /*df10*/  FADD.FTZ R0, R172, R157 ;  /* 0x0000009dac007221 */ /* 0x000fe20000010000 */
[-C--:B------:R-:W-:Y:S01]  /*df20*/  FMUL.FTZ R78, R78, R168.reuse ;  /* 0x000000a84e4e7220 */ /* 0x080fe20000410000 */
[----:B------:R2:W5:Y:S01]  /*df30*/  MUFU.EX2 R181, R158 ;  /* 0x0000009e00b57308 */ /* 0x0005620000000800 */
[-C--:B------:R-:W-:Y:S01]  /*df40*/  FMUL.FTZ R79, R79, R168.reuse ;  /* 0x000000a84f4f7220 */ /* 0x080fe20000410000 */
[----:B---3--:R-:W-:Y:S01]  /*df50*/  FADD.FTZ R157, R173, R0 ;  /* 0x00000000ad9d7221 */ /* 0x008fe20000010000 */
[----:B----4-:R-:W-:Y:S01]  /*df60*/  FFMA.FTZ R0, R168, R3, R153 ;  /* 0x00000003a8007223 */ /* 0x010fe20000010099 */
[----:B------:R-:W-:Y:S01]  /*df70*/  F2FP.F16.F32.PACK_AB R153, R155, R153 ;  /* 0x000000999b99723e */ /* 0x000fe200000000ff */
[-C--:B------:R-:W-:Y:S01]  /*df80*/  FMUL.FTZ R82, R82, R168.reuse ;  /* 0x000000a852527220 */ /* 0x080fe20000410000 */
[----:B------:R-:W-:Y:S01]  /*df90*/  FMUL.FTZ R83, R83, R168 ;  /* 0x000000a853537220 */ /* 0x000fe20000410000 */
[----:B------:R-:W-:Y:S01]  /*dfa0*/  FADD.FTZ R0, R155, R0 ;  /* 0x000000009b007221 */ /* 0x000fe20000010000 */
[----:B------:R-:W3:Y:S01]  /*dfb0*/  MUFU.EX2 R180, R180 ;  /* 0x000000b400b47308 */ /* 0x000ee20000000800 */
[----:B--2---:R-:W-:Y:S01]  /*dfc0*/  F2FP.F16.F32.PACK_AB R158, R165, R164 ;  /* 0x000000a4a59e723e */ /* 0x004fe200000000ff */
[----:B------:R-:W-:Y:S01]  /*dfd0*/  FADD.FTZ R164, R176, R157 ;  /* 0x0000009db0a47221 */ /* 0x000fe20000010000 */
[-C--:B------:R-:W-:Y:S01]  /*dfe0*/  FMUL.FTZ R86, R86, R168.reuse ;  /* 0x000000a856567220 */ /* 0x080fe20000410000 */
[-C--:B------:R-:W-:Y:S01]  /*dff0*/  FMUL.FTZ R87, R87, R168.reuse ;  /* 0x000000a857577220 */ /* 0x080fe20000410000 */
[----:B------:R-:W-:Y:S01]  /*e000*/  FMUL.FTZ R90, R90, R168 ;  /* 0x000000a85a5a7220 */ /* 0x000fe20000410000 */
[C---:B------:R-:W-:Y:S01]  /*e010*/  FADD.FTZ R3, R177.reuse, R164 ;  /* 0x000000a4b1037221 */ /* 0x040fe20000010000 */
[----:B------:R-:W-:Y:S01]  /*e020*/  F2FP.F16.F32.PACK_AB R164, R177, R176 ;  /* 0x000000b0b1a4723e */ /* 0x000fe200000000ff */
[----:B------:R-:W2:Y:S01]  /*e030*/  MUFU.EX2 R159, R159 ;  /* 0x0000009f009f7308 */ /* 0x000ea20000000800 */
[----:B-----5:R-:W-:Y:S01]  /*e040*/  FADD.FTZ R0, R181, R0 ;  /* 0x00000000b5007221 */ /* 0x020fe20000010000 */
[-C--:B------:R-:W-:Y:S01]  /*e050*/  FMUL.FTZ R91, R91, R168.reuse ;  /* 0x000000a85b5b7220 */ /* 0x080fe20000410000 */
[-C--:B------:R-:W-:Y:S01]  /*e060*/  FMUL.FTZ R94, R94, R168.reuse ;  /* 0x000000a85e5e7220 */ /* 0x080fe20000410000 */
[-C--:B------:R-:W-:Y:S01]  /*e070*/  FMUL.FTZ R95, R95, R168.reuse ;  /* 0x000000a85f5f7220 */ /* 0x080fe20000410000 */
[-C--:B------:R-:W-:Y:S01]  /*e080*/  FMUL.FTZ R98, R98, R168.reuse ;  /* 0x000000a862627220 */ /* 0x080fe20000410000 */
[-C--:B------:R-:W-:Y:S01]  /*e090*/  FMUL.FTZ R99, R99, R168.reuse ;  /* 0x000000a863637220 */ /* 0x080fe20000410000 */
[-C--:B------:R-:W-:Y:S01]  /*e0a0*/  FMUL.FTZ R102, R102, R168.reuse ;  /* 0x000000a866667220 */ /* 0x080fe20000410000 */
[----:B------:R4:W-:Y:S01]  /*e0b0*/  MUFU.EX2 R214, R162 ;  /* 0x000000a200d67308 */ /* 0x0009e20000000800 */
        /* <DEDUP_REMOVED lines=8> */
[----:B--2---:R-:W-:Y:S01]  /*e140*/  FADD.FTZ R3, R159, R0 ;  /* 0x000000009f037221 */ /* 0x004fe20000010000 */
[----:B----4-:R-:W-:Y:S01]  /*e150*/  F2FP.F16.F32.PACK_AB R162, R173, R172 ;  /* 0x000000acada2723e */ /* 0x010fe200000000ff */
        /* <DEDUP_REMOVED lines=14> */
[----:B---3--:R-:W-:Y:S01]  /*e240*/  F2FP.F16.F32.PACK_AB R157, R163, R214 ;  /* 0x000000d6a39d723e */ /* 0x008fe200000000ff */
        /* <DEDUP_REMOVED lines=11> */
[----:B------:R0:W-:Y:S01]  /*e300*/  STSM.16.M88.4 [R197+0x26800], R152 ;  /* 0x02680098c5007844 */ /* 0x0001e20000000200 */
[----:B------:R-:W-:-:S05]  /*e310*/  FMUL.FTZ R151, R151, R168 ;  /* 0x000000a897977220 */ /* 0x000fca0000410000 */
[----:B------:R-:W5:Y:S01]  /*e320*/  MUFU.EX2 R171, R171 ;  /* 0x000000ab00ab7308 */ /* 0x000f620000000800 */
[----:B---3--:R-:W-:Y:S01]  /*e330*/  FADD.FTZ R170, R214, R3 ;  /* 0x00000003d6aa7221 */ /* 0x008fe20000010000 */
[----:B--2---:R-:W-:-:S03]  /*e340*/  F2FP.F16.F32.PACK_AB R159, R167, R194 ;  /* 0x000000c2a79f723e */ /* 0x004fc600000000ff */
[----:B------:R-:W-:Y:S02]  /*e350*/  FADD.FTZ R3, R163, R170 ;  /* 0x000000aaa3037221 */ /* 0x000fe40000010000 */
[----:B------:R0:W-:Y:S01]  /*e360*/  STSM.16.M88.4 [R200], R156 ;  /* 0x0000009cc8007844 */ /* 0x0001e20000000200 */
[----:B------:R-:W2:Y:S01]  /*e370*/  MUFU.EX2 R174, R174 ;  /* 0x000000ae00ae7308 */ /* 0x000ea20000000800 */
[----:B------:R-:W-:-:S04]  /*e380*/  FADD.FTZ R172, R194, R3 ;  /* 0x00000003c2ac7221 */ /* 0x000fc80000010000 */
[----:B------:R-:W-:-:S03]  /*e390*/  FADD.FTZ R172, R167, R172 ;  /* 0x000000aca7ac7221 */ /* 0x000fc60000010000 */
[----:B------:R-:W3:Y:S01]  /*e3a0*/  MUFU.EX2 R175, R175 ;  /* 0x000000af00af7308 */ /* 0x000ee20000000800 */
[----:B----4-:R-:W-:Y:S01]  /*e3b0*/  FADD.FTZ R172, R161, R172 ;  /* 0x000000aca1ac7221 */ /* 0x010fe20000010000 */
[----:B-----5:R-:W-:-:S03]  /*e3c0*/  F2FP.F16.F32.PACK_AB R161, R171, R161 ;  /* 0x000000a1aba1723e */ /* 0x020fc600000000ff */
[----:B------:R-:W-:-:S03]  /*e3d0*/  FADD.FTZ R3, R171, R172 ;  /* 0x000000acab037221 */ /* 0x000fc60000010000 */
[----:B------:R-:W4:Y:S01]  /*e3e0*/  MUFU.EX2 R165, R178 ;  /* 0x000000b200a57308 */ /* 0x000f220000000800 */
[----:B--2---:R-:W-:-:S07]  /*e3f0*/  FADD.FTZ R172, R174, R3 ;  /* 0x00000003aeac7221 */ /* 0x004fce0000010000 */
[----:B------:R-:W2:Y:S01]  /*e400*/  MUFU.EX2 R170, R179 ;  /* 0x000000b300aa7308 */ /* 0x000ea20000000800 */
[C---:B---3--:R-:W-:Y:S01]  /*e410*/  FADD.FTZ R172, R175.reuse, R172 ;  /* 0x000000acafac7221 */ /* 0x048fe20000010000 */
[----:B------:R-:W-:-:S05]  /*e420*/  F2FP.F16.F32.PACK_AB R163, R175, R174 ;  /* 0x000000aeafa3723e */ /* 0x000fca00000000ff */
[----:B------:R0:W-:Y:S01]  /*e430*/  STSM.16.M88.4 [R198], R160 ;  /* 0x000000a0c6007844 */ /* 0x0001e20000000200 */
[----:B------:R-:W3:Y:S01]  /*e440*/  MUFU.EX2 R182, R182 ;  /* 0x000000b600b67308 */ /* 0x000ee20000000800 */
[----:B----4-:R-:W-:-:S07]  /*e450*/  FADD.FTZ R3, R165, R172 ;  /* 0x000000aca5037221 */ /* 0x010fce0000010000 */
        /* <DEDUP_REMOVED lines=9> */
.L_x_8046:
[----:B------:R2:W3:Y:S01]  /*e4f0*/  SYNCS.PHASECHK.TRANS64.TRYWAIT P2, [R21+URZ+0x28c50], R193 ;  /* 0x028c50c1150075a7 */ /* 0x0004e2000804017f */
[----:B------:R-:W-:Y:S05]  /*e500*/  @!P0 BRA `(.L_x_8047) ;  /* 0x0000000000048947 */ /* 0x000fea0003800000 */
[----:B------:R-:W-:Y:S01]  /*e510*/  BPT.TRAP 0x1 ;  /* 0x000000040000795c */ /* 0x000fe20000300000 */
.L_x_8047:
[----:B------:R-:W-:Y:S04]  /*e520*/  BSSY B1, `(.L_x_8048) ;  /* 0x0000004000017945 */ /* 0x000fe80003800000 */
[----:B---3--:R-:W-:Y:S05]  /*e530*/  @P2 BRA `(.L_x_8049) ;  /* 0x0000000000082947 */ /* 0x008fea0003800000 */
[----:B------:R-:W3:Y:S02]  /*e540*/  SYNCS.PHASECHK.TRANS64.TRYWAIT P2, [R21+URZ+0x28c50], R193 ;  /* 0x028c50c1150075a7 */ /* 0x000ee4000804017f */
[----:B---3--:R-:W-:Y:S05]  /*e550*/  @!P2 BRA `(.L_x_8050) ;  /* 0x000000d400c8a947 */ /* 0x008fea0003800000 */
.L_x_8049:
[----:B------:R-:W-:Y:S05]  /*e560*/  BSYNC B1 ;  /* 0x0000000000017941 */ /* 0x000fea0003800000 */
.L_x_8048:
[----:B------:R-:W-:Y:S01]  /*e570*/  IMAD R168, R18, 0x1000, R13 ;  /* 0x0000100012a87824 */ /* 0x000fe200078e020d */
[----:B------:R-:W-:Y:S01]  /*e580*/  WARPGROUP.ARRIVE ;  /* 0x00000000000079c5 */ /* 0x000fe20000000000 */
[----:B------:R-:W-:Y:S01]  /*e590*/  IMAD.MOV.U32 R169, RZ, RZ, 0x40000040 ;  /* 0x40000040ffa97424 */ /* 0x000fe200078e00ff */
[----:B------:R-:W-:Y:S01]  /*e5a0*/  ISETP.GT.AND P2, PT, R213, RZ, PT ;  /* 0x000000ffd500720c */ /* 0x000fe20003f44270 */
[----:B0123--:R-:W-:Y:S01]  /*e5b0*/  @!P1 VIADD R21, R21, 0x28c60 ;  /* 0x00028c6015159836 */ /* 0x00ffe20000000000 */
        /* <DEDUP_REMOVED lines=42> */
.L_x_8040:
[----:B------:R-:W-:Y:S05]  /*e860*/  BSYNC B0 ;  /* 0x0000000000007941 */ /* 0x000fea0003800000 */
.L_x_8039:
[----:B------:R-:W2:Y:S01]  /*e870*/  SHFL.BFLY PT, R5, R0, 0x2, 0x1f ;  /* 0x0c401f0000057f89 */ /* 0x000ea200000e0000 */
[----:B------:R-:W-:Y:S02]  /*e880*/  VIADD R181, R18, 0x1 ;  /* 0x0000000112b57836 */ /* 0x000fe40000000000 */
[----:B------:R-:W-:Y:S01]  /*e890*/  IMAD.MOV.U32 R20, RZ, RZ, -0x800000 ;  /* 0xff800000ff147424 */ /* 0x000fe200078e00ff */
[----:B------:R-:W3:Y:S01]  /*e8a0*/  SHFL.BFLY PT, R6, R3, 0x2, 0x1f ;  /* 0x0c401f0003067f89 */ /* 0x000ee200000e0000 */
[----:B------:R-:W-:Y:S01]  /*e8b0*/  VIADD R212, R212, 0x1 ;  /* 0x00000001d4d47836 */ /* 0x000fe20000000000 */
        /* <DEDUP_REMOVED lines=9> */
[----:B------:R-:W-:Y:S02]  /*e950*/  IMAD.MOV R4, RZ, RZ, -R196 ;  /* 0x000000ffff047224 */ /* 0x000fe400078e0ac4 */
[----:B---3--:R-:W-:Y:S02]  /*e960*/  FADD.FTZ R0, R6, R7 ;  /* 0x0000000706007221 */ /* 0x008fe40000010000 */
[----:B------:R-:W-:Y:S02]  /*e970*/  FSETP.NE.FTZ.AND P2, PT, R8, RZ, PT ;  /* 0x000000ff0800720b */ /* 0x000fe40003f55000 */
[----:B------:R-:W-:Y:S01]  /*e980*/  ISETP.NE.AND P0, PT, R189, R4, PT ;  /* 0x00000004bd00720c */ /* 0x000fe20003f05270 */
[----:B------:R-:W-:Y:S01]  /*e990*/  IMAD.MOV.U32 R4, RZ, RZ, RZ ;  /* 0x000000ffff047224 */ /* 0x000fe200078e00ff */
[----:B------:R-:W-:-:S02]  /*e9a0*/  FSETP.NE.FTZ.AND P3, PT, R0, RZ, PT ;  /* 0x000000ff0000720b */ /* 0x000fc40003f75000 */
[----:B------:R-:W-:-:S04]  /*e9b0*/  SEL R6, RZ, 0x1, P1 ;  /* 0x00000001ff067807 */ /* 0x000fc80000800000 */
[----:B------:R-:W-:-:S03]  /*e9c0*/  LOP3.LUT R19, R19, R6, RZ, 0x3c, !PT ;  /* 0x0000000613137212 */ /* 0x000fc600078e3cff */
[----:B------:R-:W2:Y:S02]  /*e9d0*/  @P2 MUFU.RCP R3, R8 ;  /* 0x0000000800032308 */ /* 0x000ea40000001000 */
[----:B------:R-:W-:-:S04]  /*e9e0*/  @!P0 IMAD R5, R18, 0x40, R190 ;  /* 0x0000004012058824 */ /* 0x000fc800078e02be */
[----:B------:R-:W-:Y:S02]  /*e9f0*/  @!P0 IMAD R5, R5, 0x4, R2 ;  /* 0x0000000405058824 */ /* 0x000fe400078e0202 */
[C---:B------:R-:W-:Y:S01]  /*ea00*/  @P2 FMUL.FTZ R2, R12.reuse, 0.69314718246459960938 ;  /* 0x3f3172180c022820 */ /* 0x040fe20000410000 */
[----:B------:R-:W3:Y:S01]  /*ea10*/  @P3 MUFU.RCP R4, R0 ;  /* 0x0000000000043308 */ /* 0x000ee20000001000 */
[----:B------:R-:W-:-:S07]  /*ea20*/  @P3 FMUL.FTZ R12, R12, 0.69314718246459960938 ;  /* 0x3f3172180c0c3820 */ /* 0x000fce0000410000 */
[----:B------:R-:W4:Y:S01]  /*ea30*/  @P2 MUFU.LG2 R18, R8 ;  /* 0x0000000800122308 */ /* 0x000f220000000c00 */
        /* <DEDUP_REMOVED lines=16> */
[-C--:B-----5:R-:W-:Y:S01]  /*eb40*/  FMUL.FTZ R0, R27, R4.reuse ;  /* 0x000000041b007220 */ /* 0x0a0fe20000410000 */
[----:B----4-:R-:W-:Y:S01]  /*eb50*/  @P2 FMUL.FTZ R25, R18, 0.69314718246459960938 ;  /* 0x3f31721812192820 */ /* 0x010fe20000410000 */
        /* <DEDUP_REMOVED lines=53> */
[----:B--2---:R-:W-:-:S02]  /*eeb0*/  IMAD.MOV.U32 R3, RZ, RZ, -0x800000 ;  /* 0xff800000ff037424 */ /* 0x004fc400078e00ff */
[-C--:B------:R-:W-:Y:S01]  /*eec0*/  FMUL.FTZ R9, R58, R4.reuse ;  /* 0x000000043a097220 */ /* 0x080fe20000410000 */
[-C--:B------:R-:W-:Y:S01]  /*eed0*/  FMUL.FTZ R11, R62, R4.reuse ;  /* 0x000000043e0b7220 */ /* 0x080fe20000410000 */
[-C--:B------:R-:W-:Y:S01]  /*eee0*/  FMUL.FTZ R66, R115, R4.reuse ;  /* 0x0000000473427220 */ /* 0x080fe20000410000 */
        /* <DEDUP_REMOVED lines=62> */
[----:B------:R-:W-:Y:S01]  /*f2d0*/  SEL R18, R181, RZ, P1 ;  /* 0x000000ffb5127207 */ /* 0x000fe20000800000 */
[----:B------:R-:W-:Y:S06]  /*f2e0*/  BAR.ARV 0xe, 0x100 ;  /* 0x0384000000007b1d */ /* 0x000fec0000002000 */
.L_x_7969:
[----:B------:R-:W-:Y:S05]  /*f2f0*/  BSYNC B7 ;  /* 0x0000000000077941 */ /* 0x000fea0003800000 */
.L_x_7967:
[----:B------:R-:W1:Y:S08]  /*f300*/  S2UR UR5, SR_CgaCtaId ;  /* 0x00000000000579c3 */ /* 0x000e700000008800 */
[----:B------:R-:W-:Y:S06]  /*f310*/  BAR.SYNC.DEFER_BLOCKING 0x5, 0x180 ;  /* 0x0146000000007b1d */ /* 0x000fec0000010000 */
[----:B------:R-:W-:Y:S01]  /*f320*/  UMOV UR4, 0x400 ;  /* 0x0000040000047882 */ /* 0x000fe20000000000 */
[----:B------:R-:W-:Y:S01]  /*f330*/  BSSY B0, `(.L_x_8052) ;  /* 0x00002e1000007945 */ /* 0x000fe20003800000 */
[----:B-1----:R-:W-:-:S06]  /*f340*/  ULEA UR4, UR5, UR4, 0x18 ;  /* 0x0000000405047291 */ /* 0x002fcc000f8ec03f */
[----:B------:R-:W-:-:S05]  /*f350*/  IMAD.U32 R2, RZ, RZ, UR4 ;  /* 0x00000004ff027e24 */ /* 0x000fca000f8e00ff */
[----:B------:R1:W2:Y:S01]  /*f360*/  LDS.128 R24, [R2+0x28cd0] ;  /* 0x028cd00002187984 */ /* 0x0002a20000000c00 */
        /* <DEDUP_REMOVED lines=27> */
[C---:B------:R-:W-:Y:S02]  /*f520*/  IADD3 R57, P0, R48.reuse, 0x40, RZ ;  /* 0x0000004030397810 */ /* 0x040fe40007f1e0ff */
[----:B------:R-:W-:-:S02]  /*f530*/  IADD3 R53, P1, R48, 0x20, RZ ;  /* 0x0000002030357810 */ /* 0x000fc40007f3e0ff */
[----:B------:R-:W-:Y:S02]  /*f540*/  IADD3 R61, P4, R48, 0x60, RZ ;  /* 0x00000060303d7810 */ /* 0x000fe40007f9e0ff */
[----:B------:R-:W-:Y:S02]  /*f550*/  LOP3.LUT R56, R57, 0x380, RZ, 0xc0, !PT ;  /* 0x0000038039387812 */ /* 0x000fe400078ec0ff */
[----:B------:R-:W-:Y:S02]  /*f560*/  LOP3.LUT R52, R53, 0x380, RZ, 0xc0, !PT ;  /* 0x0000038035347812 */ /* 0x000fe400078ec0ff */
[----:B------:R-:W-:Y:S02]  /*f570*/  LOP3.LUT R60, R61, 0x380, RZ, 0xc0, !PT ;  /* 0x000003803d3c7812 */ /* 0x000fe400078ec0ff */
[----:B------:R-:W-:Y:S02]  /*f580*/  SHF.R.U64 R56, R56, 0x3, RZ ;  /* 0x0000000338387819 */ /* 0x000fe400000012ff */
[----:B------:R-:W-:-:S02]  /*f590*/  SHF.R.U64 R52, R52, 0x3, RZ ;  /* 0x0000000334347819 */ /* 0x000fc400000012ff */
[----:B------:R-:W-:Y:S02]  /*f5a0*/  SHF.R.U64 R60, R60, 0x3, RZ ;  /* 0x000000033c3c7819 */ /* 0x000fe400000012ff */
[----:B------:R-:W-:Y:S02]  /*f5b0*/  LOP3.LUT R56, R56, R57, RZ, 0x3c, !PT ;  /* 0x0000003938387212 */ /* 0x000fe400078e3cff */
[----:B------:R-:W-:Y:S01]  /*f5c0*/  LOP3.LUT R52, R52, R53, RZ, 0x3c, !PT ;  /* 0x0000003534347212 */ /* 0x000fe200078e3cff */
[--C-:B------:R-:W-:Y:S01]  /*f5d0*/  IMAD.X R53, RZ, RZ, R49.reuse, P1 ;  /* 0x000000ffff357224 */ /* 0x100fe200008e0631 */
[----:B------:R-:W-:Y:S02]  /*f5e0*/  IADD3 R77, P2, R48, 0x2060, RZ ;  /* 0x00002060304d7810 */ /* 0x000fe40007f5e0ff */
[----:B------:R-:W-:Y:S02]  /*f5f0*/  IADD3.X R57, RZ, R49, RZ, P0, !PT ;  /* 0x00000031ff397210 */ /* 0x000fe400007fe4ff */
[----:B------:R-:W-:Y:S01]  /*f600*/  LOP3.LUT R60, R60, R61, RZ, 0x3c, !PT ;  /* 0x0000003d3c3c7212 */ /* 0x000fe200078e3cff */
[----:B------:R-:W-:Y:S01]  /*f610*/  IMAD.X R61, RZ, RZ, R49, P4 ;  /* 0x000000ffff3d7224 */ /* 0x000fe200020e0631 */
[----:B------:R-:W-:-:S02]  /*f620*/  IADD3 R15, P0, R48, 0x4020, RZ ;  /* 0x00004020300f7810 */ /* 0x000fc40007f1e0ff */
[C---:B------:R-:W-:Y:S02]  /*f630*/  IADD3 R81, P1, R48.reuse, 0x4000, RZ ;  /* 0x0000400030517810 */ /* 0x040fe40007f3e0ff */
[C---:B------:R-:W-:Y:S01]  /*f640*/  IADD3 R85, P4, R48.reuse, 0x4040, RZ ;  /* 0x0000404030557810 */ /* 0x040fe20007f9e0ff */
[----:B------:R-:W-:Y:S01]  /*f650*/  IMAD.X R31, RZ, RZ, R49, P0 ;  /* 0x000000ffff1f7224 */ /* 0x000fe200000e0631 */
[----:B------:R-:W-:Y:S02]  /*f660*/  LOP3.LUT R76, R77, 0x380, RZ, 0xc0, !PT ;  /* 0x000003804d4c7812 */ /* 0x000fe400078ec0ff */
[----:B-----5:R-:W-:Y:S02]  /*f670*/  LOP3.LUT R30, R15, 0x380, RZ, 0xc0, !PT ;  /* 0x000003800f1e7812 */ /* 0x020fe400078ec0ff */
[----:B------:R-:W-:Y:S02]  /*f680*/  LOP3.LUT R80, R81, 0x380, RZ, 0xc0, !PT ;  /* 0x0000038051507812 */ /* 0x000fe400078ec0ff */
[----:B------:R-:W-:-:S02]  /*f690*/  IADD3 R65, P3, R48, 0x2000, RZ ;  /* 0x0000200030417810 */ /* 0x000fc40007f7e0ff */
[----:B------:R-:W-:Y:S02]  /*f6a0*/  LOP3.LUT R84, R85, 0x380, RZ, 0xc0, !PT ;  /* 0x0000038055547812 */ /* 0x000fe400078ec0ff */
[----:B------:R-:W-:Y:S02]  /*f6b0*/  IADD3 R69, P6, R48, 0x2020, RZ ;  /* 0x0000202030457810 */ /* 0x000fe40007fde0ff */
[----:B------:R-:W-:Y:S02]  /*f6c0*/  SHF.R.U64 R76, R76, 0x3, RZ ;  /* 0x000000034c4c7819 */ /* 0x000fe400000012ff */
[----:B------:R-:W-:Y:S02]  /*f6d0*/  IADD3 R73, P5, R48, 0x2040, RZ ;  /* 0x0000204030497810 */ /* 0x000fe40007fbe0ff */
[----:B------:R-:W-:Y:S02]  /*f6e0*/  SHF.R.U64 R30, R30, 0x3, RZ ;  /* 0x000000031e1e7819 */ /* 0x000fe400000012ff */
[----:B------:R-:W-:-:S02]  /*f6f0*/  SHF.R.U64 R80, R80, 0x3, RZ ;  /* 0x0000000350507819 */ /* 0x000fc400000012ff */
[----:B------:R-:W-:Y:S02]  /*f700*/  LOP3.LUT R64, R65, 0x380, RZ, 0xc0, !PT ;  /* 0x0000038041407812 */ /* 0x000fe400078ec0ff */
[----:B------:R-:W-:Y:S02]  /*f710*/  SHF.R.U64 R84, R84, 0x3, RZ ;  /* 0x0000000354547819 */ /* 0x000fe400000012ff */
[----:B------:R-:W-:Y:S02]  /*f720*/  LOP3.LUT R107, R48, 0x380, RZ, 0xc0, !PT ;  /* 0x00000380306b7812 */ /* 0x000fe400078ec0ff */
[----:B0-----:R-:W-:Y:S02]  /*f730*/  LOP3.LUT R68, R69, 0x380, RZ, 0xc0, !PT ;  /* 0x0000038045447812 */ /* 0x001fe400078ec0ff */
[----:B------:R-:W-:Y:S01]  /*f740*/  LOP3.LUT R76, R76, R77, RZ, 0x3c, !PT ;  /* 0x0000004d4c4c7212 */ /* 0x000fe200078e3cff */
[----:B------:R-:W-:Y:S01]  /*f750*/  IMAD.X R77, RZ, RZ, R49, P2 ;  /* 0x000000ffff4d7224 */ /* 0x000fe200010e0631 */
[----:B------:R-:W-:-:S02]  /*f760*/  LOP3.LUT R72, R73, 0x380, RZ, 0xc0, !PT ;  /* 0x0000038049487812 */ /* 0x000fc400078ec0ff */
[----:B------:R-:W-:Y:S02]  /*f770*/  LOP3.LUT R30, R30, R15, RZ, 0x3c, !PT ;  /* 0x0000000f1e1e7212 */ /* 0x000fe400078e3cff */
[----:B------:R-:W-:Y:S01]  /*f780*/  LOP3.LUT R80, R80, R81, RZ, 0x3c, !PT ;  /* 0x0000005150507212 */ /* 0x000fe200078e3cff */
[----:B------:R-:W-:Y:S01]  /*f790*/  IMAD.X R81, RZ, RZ, R49, P1 ;  /* 0x000000ffff517224 */ /* 0x000fe200008e0631 */
[----:B------:R-:W-:Y:S02]  /*f7a0*/  IADD3 R15, P2, R48, 0x6040, RZ ;  /* 0x00006040300f7810 */ /* 0x000fe40007f5e0ff */
[----:B------:R-:W-:Y:S02]  /*f7b0*/  SHF.R.U64 R64, R64, 0x3, RZ ;  /* 0x0000000340407819 */ /* 0x000fe400000012ff */
[----:B------:R-:W-:Y:S02]  /*f7c0*/  LOP3.LUT R84, R84, R85, RZ, 0x3c, !PT ;  /* 0x0000005554547212 */ /* 0x000fe400078e3cff */
[----:B------:R-:W-:-:S02]  /*f7d0*/  SHF.R.U64 R107, R107, 0x3, RZ ;  /* 0x000000036b6b7819 */ /* 0x000fc400000012ff */
[----:B------:R-:W-:Y:S02]  /*f7e0*/  SHF.R.U64 R68, R68, 0x3, RZ ;  /* 0x0000000344447819 */ /* 0x000fe400000012ff */
[----:B------:R-:W-:Y:S02]  /*f7f0*/  IADD3 R85, P1, R48, 0x6060, RZ ;  /* 0x0000606030557810 */ /* 0x000fe40007f3e0ff */
[----:B------:R-:W-:Y:S02]  /*f800*/  SHF.R.U64 R72, R72, 0x3, RZ ;  /* 0x0000000348487819 */ /* 0x000fe400000012ff */
[----:B------:R-:W-:Y:S02]  /*f810*/  LOP3.LUT R14, R15, 0x380, RZ, 0xc0, !PT ;  /* 0x000003800f0e7812 */ /* 0x000fe400078ec0ff */
[----:B------:R-:W-:Y:S01]  /*f820*/  LOP3.LUT R64, R64, R65, RZ, 0x3c, !PT ;  /* 0x0000004140407212 */ /* 0x000fe200078e3cff */
[--C-:B------:R-:W-:Y:S01]  /*f830*/  IMAD.X R65, RZ, RZ, R49.reuse, P3 ;  /* 0x000000ffff417224 */ /* 0x100fe200018e0631 */
[----:B------:R-:W-:Y:S01]  /*f840*/  LOP3.LUT R106, R107, R48, RZ, 0x3c, !PT ;  /* 0x000000306b6a7212 */ /* 0x000fe200078e3cff */
[--C-:B------:R-:W-:Y:S01]  /*f850*/  IMAD.MOV.U32 R107, RZ, RZ, R49.reuse ;  /* 0x000000ffff6b7224 */ /* 0x100fe200078e0031 */
[----:B------:R-:W-:Y:S01]  /*f860*/  LOP3.LUT R68, R68, R69, RZ, 0x3c, !PT ;  /* 0x0000004544447212 */ /* 0x000fe200078e3cff */
[----:B------:R-:W-:Y:S01]  /*f870*/  IMAD.X R69, RZ, RZ, R49, P6 ;  /* 0x000000ffff457224 */ /* 0x000fe200030e0631 */
[----:B------:R-:W-:-:S02]  /*f880*/  LOP3.LUT R4, R85, 0x380, RZ, 0xc0, !PT ;  /* 0x0000038055047812 */ /* 0x000fc400078ec0ff */
[----:B------:R-:W-:Y:S01]  /*f890*/  LOP3.LUT R72, R72, R73, RZ, 0x3c, !PT ;  /* 0x0000004948487212 */ /* 0x000fe200078e3cff */
[----:B------:R-:W-:Y:S01]  /*f8a0*/  IMAD.X R73, RZ, RZ, R49, P5 ;  /* 0x000000ffff497224 */ /* 0x000fe200028e0631 */
[C---:B------:R-:W-:Y:S02]  /*f8b0*/  IADD3 R89, P3, R48.reuse, 0x4060, RZ ;  /* 0x0000406030597810 */ /* 0x040fe40007f7e0ff */
[----:B------:R-:W-:Y:S02]  /*f8c0*/  IADD3 R93, P6, R48, 0x6000, RZ ;  /* 0x00006000305d7810 */ /* 0x000fe40007fde0ff */
[----:B------:R-:W-:Y:S02]  /*f8d0*/  SHF.R.U64 R14, R14, 0x3, RZ ;  /* 0x000000030e0e7819 */ /* 0x000fe400000012ff */
[----:B------:R-:W-:Y:S02]  /*f8e0*/  IADD3 R99, P5, R48, 0x6020, RZ ;  /* 0x0000602030637810 */ /* 0x000fe40007fbe0ff */
[----:B------:R-:W-:-:S02]  /*f8f0*/  SHF.R.U64 R48, R4, 0x3, RZ ;  /* 0x0000000304307819 */ /* 0x000fc400000012ff */
[----:B------:R-:W-:Y:S02]  /*f900*/  LOP3.LUT R88, R89, 0x380, RZ, 0xc0, !PT ;  /* 0x0000038059587812 */ /* 0x000fe400078ec0ff */
[----:B------:R-:W-:Y:S02]  /*f910*/  MOV R106, R106 ;  /* 0x0000006a006a7202 */ /* 0x000fe40000000f00 */
[----:B------:R-:W-:Y:S01]  /*f920*/  F2FP.F16.F32.PACK_AB R4, R178, R180 ;  /* 0x000000b4b204723e */ /* 0x000fe200000000ff */
[----:B------:R-:W-:Y:S01]  /*f930*/  BAR.SYNC.DEFER_BLOCKING 0x1, 0x100 ;  /* 0x0044000000007b1d */ /* 0x000fe20000010000 */
[----:B------:R-:W-:Y:S02]  /*f940*/  LOP3.LUT R92, R93, 0x380, RZ, 0xc0, !PT ;  /* 0x000003805d5c7812 */ /* 0x000fe400078ec0ff */
[----:B------:R-:W-:Y:S01]  /*f950*/  LOP3.LUT R14, R14, R15, RZ, 0x3c, !PT ;  /* 0x0000000f0e0e7212 */ /* 0x000fe200078e3cff */
[----:B------:R-:W-:Y:S01]  /*f960*/  IMAD.X R15, RZ, RZ, R49, P2 ;  /* 0x000000ffff0f7224 */ /* 0x000fe200010e0631 */
[----:B------:R-:W-:-:S02]  /*f970*/  LOP3.LUT R98, R99, 0x380, RZ, 0xc0, !PT ;  /* 0x0000038063627812 */ /* 0x000fc400078ec0ff */
[----:B------:R-:W-:Y:S02]  /*f980*/  MOV R0, R30 ;  /* 0x0000001e00007202 */ /* 0x000fe40000000f00 */
[----:B------:R-:W-:Y:S02]  /*f990*/  MOV R52, R52 ;  /* 0x0000003400347202 */ /* 0x000fe40000000f00 */
[----:B------:R-:W-:Y:S02]  /*f9a0*/  F2FP.F16.F32.PACK_AB R30, R174, R176 ;  /* 0x000000b0ae1e723e */ /* 0x000fe400000000ff */
[----:B------:R-:W-:Y:S02]  /*f9b0*/  F2FP.F16.F32.PACK_AB R31, R39, R38 ;  /* 0x00000026271f723e */ /* 0x000fe400000000ff */
[----:B------:R-:W-:Y:S02]  /*f9c0*/  SHF.R.U64 R88, R88, 0x3, RZ ;  /* 0x0000000358587819 */ /* 0x000fe400000012ff */
[----:B------:R-:W-:-:S02]  /*f9d0*/  MOV R56, R56 ;  /* 0x0000003800387202 */ /* 0x000fc40000000f00 */
[----:B------:R-:W-:Y:S02]  /*f9e0*/  SHF.R.U64 R92, R92, 0x3, RZ ;  /* 0x000000035c5c7819 */ /* 0x000fe400000012ff */
[----:B------:R-:W-:Y:S02]  /*f9f0*/  SHF.R.U64 R98, R98, 0x3, RZ ;  /* 0x0000000362627819 */ /* 0x000fe400000012ff */
[----:B------:R-:W-:Y:S01]  /*fa00*/  MOV R60, R60 ;  /* 0x0000003c003c7202 */ /* 0x000fe20000000f00 */
[----:B------:R0:W-:Y:S01]  /*fa10*/  STSM.16.M88.4 [R106], R4 ;  /* 0x000000046a007844 */ /* 0x0001e20000000200 */
[----:B------:R-:W-:Y:S01]  /*fa20*/  LOP3.LUT R48, R48, R85, RZ, 0x3c, !PT ;  /* 0x0000005530307212 */ /* 0x000fe200078e3cff */
[----:B------:R-:W-:Y:S01]  /*fa30*/  IMAD.X R85, RZ, RZ, R49, P4 ;  /* 0x000000ffff557224 */ /* 0x000fe200020e0631 */
[----:B------:R-:W-:Y:S01]  /*fa40*/  MOV R64, R64 ;  /* 0x0000004000407202 */ /* 0x000fe20000000f00 */
[----:B------:R3:W-:Y:S01]  /*fa50*/  STSM.16.M88.4 [R52], R28 ;  /* 0x0000001c34007844 */ /* 0x0007e20000000200 */
[----:B--2---:R-:W-:-:S02]  /*fa60*/  MOV R24, R14 ;  /* 0x0000000e00187202 */ /* 0x004fc40000000f00 */
[----:B------:R-:W-:Y:S01]  /*fa70*/  LOP3.LUT R88, R88, R89, RZ, 0x3c, !PT ;  /* 0x0000005958587212 */ /* 0x000fe200078e3cff */
[--C-:B------:R-:W-:Y:S01]  /*fa80*/  IMAD.X R89, RZ, RZ, R49.reuse, P3 ;  /* 0x000000ffff597224 */ /* 0x100fe200018e0631 */
[----:B------:R-:W-:Y:S01]  /*fa90*/  MOV R68, R68 ;  /* 0x0000004400447202 */ /* 0x000fe20000000f00 */
[----:B------:R2:W-:Y:S01]  /*faa0*/  STSM.16.M88.4 [R56], R32 ;  /* 0x0000002038007844 */ /* 0x0005e20000000200 */
[----:B------:R-:W-:Y:S02]  /*fab0*/  F2FP.F16.F32.PACK_AB R14, R161, R164 ;  /* 0x000000a4a10e723e */ /* 0x000fe400000000ff */
[----:B------:R-:W-:Y:S02]  /*fac0*/  F2FP.F16.F32.PACK_AB R15, R71, R70 ;  /* 0x00000046470f723e */ /* 0x000fe400000000ff */
[----:B------:R-:W-:Y:S01]  /*fad0*/  LOP3.LUT R92, R92, R93, RZ, 0x3c, !PT ;  /* 0x0000005d5c5c7212 */ /* 0x000fe200078e3cff */
[----:B------:R-:W-:Y:S01]  /*fae0*/  IMAD.X R93, RZ, RZ, R49, P6 ;  /* 0x000000ffff5d7224 */ /* 0x000fe200030e0631 */
[----:B0-----:R-:W-:-:S02]  /*faf0*/  F2FP.F16.F32.PACK_AB R4, R169, R172 ;  /* 0x000000aca904723e */ /* 0x001fc400000000ff */
[----:B------:R-:W-:Y:S02]  /*fb00*/  F2FP.F16.F32.PACK_AB R5, R51, R50 ;  /* 0x000000323305723e */ /* 0x000fe400000000ff */
[----:B------:R-:W-:Y:S02]  /*fb10*/  F2FP.F16.F32.PACK_AB R6, R167, R170 ;  /* 0x000000aaa706723e */ /* 0x000fe400000000ff */
[----:B------:R-:W-:Y:S02]  /*fb20*/  F2FP.F16.F32.PACK_AB R7, R55, R54 ;  /* 0x000000363707723e */ /* 0x000fe400000000ff */
[----:B------:R-:W-:Y:S02]  /*fb30*/  MOV R72, R72 ;  /* 0x0000004800487202 */ /* 0x000fe40000000f00 */
[----:B---3--:R-:W-:Y:S01]  /*fb40*/  F2FP.F16.F32.PACK_AB R28, R159, R162 ;  /* 0x000000a29f1c723e */ /* 0x008fe200000000ff */
[----:B------:R-:W-:Y:S01]  /*fb50*/  STSM.16.M88.4 [R60], R4 ;  /* 0x000000043c007844 */ /* 0x000fe20000000200 */
[----:B------:R-:W-:-:S02]  /*fb60*/  F2FP.F16.F32.PACK_AB R29, R75, R74 ;  /* 0x0000004a4b1d723e */ /* 0x000fc400000000ff */
[----:B------:R-:W-:Y:S01]  /*fb70*/  F2FP.F16.F32.PACK_AB R30, R157, R160 ;  /* 0x000000a09d1e723e */ /* 0x000fe200000000ff */
[----:B------:R-:W-:Y:S01]  /*fb80*/  STSM.16.M88.4 [R64], R8 ;  /* 0x0000000840007844 */ /* 0x000fe20000000200 */
[----:B------:R-:W-:Y:S02]  /*fb90*/  F2FP.F16.F32.PACK_AB R31, R79, R78 ;  /* 0x0000004e4f1f723e */ /* 0x000fe400000000ff */
[----:B------:R-:W-:Y:S01]  /*fba0*/  LOP3.LUT R98, R98, R99, RZ, 0x3c, !PT ;  /* 0x0000006362627212 */ /* 0x000fe200078e3cff */
[--C-:B------:R-:W-:Y:S01]  /*fbb0*/  IMAD.X R99, RZ, RZ, R49.reuse, P5 ;  /* 0x000000ffff637224 */ /* 0x100fe200028e0631 */
[----:B------:R-:W-:Y:S01]  /*fbc0*/  MOV R76, R76 ;  /* 0x0000004c004c7202 */ /* 0x000fe20000000f00 */
[----:B------:R-:W-:Y:S01]  /*fbd0*/  IMAD.X R49, RZ, RZ, R49, P1 ;  /* 0x000000ffff317224 */ /* 0x000fe200008e0631 */
[----:B--2---:R-:W-:Y:S01]  /*fbe0*/  F2FP.F16.F32.PACK_AB R32, R155, R158 ;  /* 0x0000009e9b20723e */ /* 0x004fe200000000ff */
[----:B------:R-:W-:Y:S01]  /*fbf0*/  STSM.16.M88.4 [R68], R12 ;  /* 0x0000000c44007844 */ /* 0x000fe20000000200 */
[----:B------:R-:W-:-:S02]  /*fc00*/  F2FP.F16.F32.PACK_AB R33, R83, R82 ;  /* 0x000000525321723e */ /* 0x000fc400000000ff */
[----:B------:R-:W-:Y:S01]  /*fc10*/  F2FP.F16.F32.PACK_AB R34, R153, R156 ;  /* 0x0000009c9922723e */ /* 0x000fe200000000ff */
[----:B------:R-:W-:Y:S01]  /*fc20*/  STSM.16.M88.4 [R72], R28 ;  /* 0x0000001c48007844 */ /* 0x000fe20000000200 */
[----:B------:R-:W-:Y:S02]  /*fc30*/  F2FP.F16.F32.PACK_AB R35, R87, R86 ;  /* 0x000000565723723e */ /* 0x000fe400000000ff */
[----:B------:R-:W-:Y:S02]  /*fc40*/  MOV R80, R80 ;  /* 0x0000005000507202 */ /* 0x000fe40000000f00 */
[----:B------:R-:W-:Y:S01]  /*fc50*/  F2FP.F16.F32.PACK_AB R38, R40, R152 ;  /* 0x000000982826723e */ /* 0x000fe200000000ff */
[----:B------:R-:W-:Y:S01]  /*fc60*/  STSM.16.M88.4 [R76], R32 ;  /* 0x000000204c007844 */ /* 0x000fe20000000200 */
[----:B------:R-:W-:Y:S02]  /*fc70*/  F2FP.F16.F32.PACK_AB R39, R95, R94 ;  /* 0x0000005e5f27723e */ /* 0x000fe400000000ff */
[----:B------:R-:W-:-:S02]  /*fc80*/  F2FP.F16.F32.PACK_AB R40, R97, R96 ;  /* 0x000000606128723e */ /* 0x000fc400000000ff */
[----:B------:R-:W-:Y:S01]  /*fc90*/  F2FP.F16.F32.PACK_AB R104, R105, R104 ;  /* 0x000000686968723e */ /* 0x000fe200000000ff */
[----:B------:R0:W-:Y:S01]  /*fca0*/  STSM.16.M88.4 [R80], R36 ;  /* 0x0000002450007844 */ /* 0x0001e20000000200 */
        /* <DEDUP_REMOVED lines=8> */
[----:B------:R-:W-:Y:S01]  /*fd30*/  STSM.16.M88.4 [R84], R104 ;  /* 0x0000006854007844 */ /* 0x000fe20000000200 */
[----:B------:R-:W-:Y:S01]  /*fd40*/  MOV R88, R88 ;  /* 0x0000005800587202 */ /* 0x000fe20000000f00 */
[----:B0-----:R-:W-:Y:S01]  /*fd50*/  IMAD.MOV.U32 R80, RZ, RZ, RZ ;  /* 0x000000ffff507224 */ /* 0x001fe200078e00ff */
        /* <DEDUP_REMOVED lines=11> */
[----:B------:R-:W-:-:S02]  /*fe10*/  ISETP.NE.U32.AND P0, PT, RZ, UR4, PT ;  /* 0x00000004ff007c0c */ /* 0x000fc4000bf05070 */
[----:B------:R-:W-:Y:S02]  /*fe20*/  IADD3 R6, P1, R204, UR4, RZ ;  /* 0x00000004cc067c10 */ /* 0x000fe4000ff3e0ff */
[----:B------:R-:W-:Y:S02]  /*fe30*/  MOV R98, R98 ;  /* 0x0000006200627202 */ /* 0x000fe40000000f00 */
        /* <DEDUP_REMOVED lines=9> */
[----:B------:R-:W-:Y:S01]  /*fed0*/  STSM.16.M88.4 [R24], R136 ;  /* 0x0000008818007844 */ /* 0x000fe20000000200 */
[----:B------:R-:W-:Y:S02]  /*fee0*/  F2FP.F16.F32.PACK_AB R146, R149, R148 ;  /* 0x000000949592723e */ /* 0x000fe400000000ff */
[----:B------:R-:W-:Y:S02]  /*fef0*/  F2FP.F16.F32.PACK_AB R147, R151, R150 ;  /* 0x000000969793723e */ /* 0x000fe400000000ff */
[----:B------:R-:W-:-:S02]  /*ff00*/  ISETP.NE.AND.EX P0, PT, RZ, UR5, PT, P0 ;  /* 0x00000005ff007c0c */ /* 0x000fc4000bf05300 */
        /* <DEDUP_REMOVED lines=8> */
[----:B--2---:R-:W-:Y:S01]  /*ff90*/  IMAD.U32 R0, RZ, RZ, UR4 ;  /* 0x00000004ff007e24 */ /* 0x004fe2000f8e00ff */
        /* <DEDUP_REMOVED lines=35> */
[----:B0-----:R-:W-:Y:S02]  /*101d0*/  LOP3.LUT R48, R49, 0x380, RZ, 0xc0, !PT ;  /* 0x0000038031307812 */ /* 0x001fe400078ec0ff */
        /* <DEDUP_REMOVED lines=14> */
[----:B--2---:R-:W-:Y:S06]  /*102c0*/  @P6 BRA `(.L_x_8054) ;  /* 0x0000000000106947 */ /* 0x004fec0003800000 */
[----:B------:R-:W-:Y:S05]  /*102d0*/  @!P0 BRA `(.L_x_8054) ;  /* 0x00000000000c8947 */ /* 0x000fea0003800000 */
[----:B------:R-:W2:Y:S04]  /*102e0*/  LDG.E R11, desc[UR40][R6.64] ;  /* 0x00000028060b7981 */ /* 0x000ea8000c1e1900 */
[----:B-----5:R-:W2:Y:S02]  /*102f0*/  LDG.E R0, desc[UR40][R6.64+0x4] ;  /* 0x0000042806007981 */ /* 0x020ea4000c1e1900 */
[----:B--2---:R-:W-:-:S07]  /*10300*/  IMAD.IADD R0, R0, 0x1, -R11 ;  /* 0x0000000100007824 */ /* 0x004fce00078e0a0b */
.L_x_8054:
        /* <DEDUP_REMOVED lines=26> */
[----:B------:R-:W-:-:S02]  /*104b0*/  LOP3.LUT R6, R15, R4, RZ, 0x3c, !PT ;  /* 0x000000040f067212 */ /* 0x000fc400078e3cff */
[----:B------:R-:W-:Y:S01]  /*104c0*/  SHF.R.U64 R4, R7, 0x3, RZ ;  /* 0x0000000307047819 */ /* 0x000fe200000012ff */
[--C-:B------:R-:W-:Y:S01]  /*104d0*/  IMAD.MOV.U32 R7, RZ, RZ, R5.reuse ;  /* 0x000000ffff077224 */ /* 0x100fe200078e0005 */
        /* <DEDUP_REMOVED lines=16> */
[----:B------:R-:W-:Y:S02]  /*105e0*/  IMAD.IADD R24, R202, 0x1, R195 ;  /* 0x00000001ca187824 */ /* 0x000fe400078e02c3 */
[----:B------:R-:W-:Y:S02]  /*105f0*/  IMAD R10, R82, UR4, RZ ;  /* 0x00000004520a7c24 */ /* 0x000fe4000f8e02ff */
[----:B------:R-:W-:-:S04]  /*10600*/  IMAD.WIDE.U32 R4, R203, UR4, R80 ;  /* 0x00000004cb047c25 */ /* 0x000fc8000f8e0050 */
[----:B------:R-:W-:Y:S01]  /*10610*/  IMAD R15, R203, UR5, R10 ;  /* 0x00000005cb0f7c24 */ /* 0x000fe2000f8e020a */
[----:B------:R-:W-:-:S03]  /*10620*/  ULDC.64 UR4, c[0x0][0xb98] ;  /* 0x0002e60000047ab9 */ /* 0x000fc60000000a00 */
[----:B------:R-:W-:Y:S02]  /*10630*/  IMAD.IADD R5, R5, 0x1, R15 ;  /* 0x0000000105057824 */ /* 0x000fe400078e020f */
[----:B------:R-:W-:Y:S01]  /*10640*/  IMAD.WIDE.U32 R4, R83, UR4, R4 ;  /* 0x0000000453047c25 */ /* 0x000fe2000f8e0004 */
[----:B0-----:R-:W-:-:S13]  /*10650*/  ISETP.NE.AND P0, PT, R31, 0x1, PT ;  /* 0x000000011f00780c */ /* 0x001fda0003f05270 */
[----:B------:R-:W0:Y:S08]  /*10660*/  @P0 LDC R11, c[0x0][0xbec] ;  /* 0x0002fb00ff0b0b82 */ /* 0x000e300000000800 */
[----:B------:R-:W2:Y:S01]  /*10670*/  @P0 LDC R21, c[0x0][0xbf0] ;  /* 0x0002fc00ff150b82 */ /* 0x000ea20000000800 */
[----:B0-----:R-:W-:-:S04]  /*10680*/  @P0 IMAD.HI.U32 R10, R24, R11, RZ ;  /* 0x0000000b180a0227 */ /* 0x001fc800078e00ff */
        /* <DEDUP_REMOVED lines=9> */
[----:B------:R-:W-:Y:S01]  /*10720*/  IMAD.IADD R24, R190, 0x1, R195 ;  /* 0x00000001be187824 */ /* 0x000fe200078e02c3 */
[----:B------:R-:W-:Y:S01]  /*10730*/  SHF.R.S32.HI R10, RZ, 0x1f, R15 ;  /* 0x0000001fff0a7819 */ /* 0x000fe2000001140f */
[----:B------:R-:W-:Y:S01]  /*10740*/  IMAD R31, R0, R31, RZ ;  /* 0x0000001f001f7224 */ /* 0x000fe200078e02ff */
        /* <DEDUP_REMOVED lines=15> */
[----:B------:R-:W0:Y:S04]  /*10840*/  SHFL.IDX PT, R5, R21, RZ, 0x1c1f ;  /* 0x001c1fff15057589 */ /* 0x000e2800000e0000 */
[----:B------:R-:W2:Y:S06]  /*10850*/  SHFL.IDX PT, R11, R21, 0x1, 0x1c1f ;  /* 0x003c1f00150b7f89 */ /* 0x000eac00000e0000 */
[----:B0-----:R0:W-:Y:S04]  /*10860*/  @!P1 ST.E desc[UR40][R4.64], R20 ;  /* 0x0000001404009985 */ /* 0x0011e8000c101928 */
[----:B--2---:R0:W-:Y:S02]  /*10870*/  @!P0 ST.E desc[UR40][R10.64], R3 ;  /* 0x000000030a008985 */ /* 0x0041e4000c101928 */
.L_x_8055:
[----:B------:R-:W2:Y:S01]  /*10880*/  LDC R85, c[0x0][0xbe8] ;  /* 0x0002fa00ff557b82 */ /* 0x000ea20000000800 */
[----:B------:R-:W-:Y:S01]  /*10890*/  ULDC.64 UR4, c[0x0][0xaa0] ;  /* 0x0002a80000047ab9 */ /* 0x000fe20000000a00 */
[----:B0-----:R-:W5:Y:S01]  /*108a0*/  LD.E.128 R4, desc[UR40][R6.64] ;  /* 0x0000002806047980 */ /* 0x001f62000c101d00 */
[----:B------:R-:W-:-:S03]  /*108b0*/  IMAD R3, R81, UR4, RZ ;  /* 0x0000000451037c24 */ /* 0x000fc6000f8e02ff */
[----:B------:R-:W5:Y:S02]  /*108c0*/  LD.E.128 R8, desc[UR40][R8.64] ;  /* 0x0000002808087980 */ /* 0x000f64000c101d00 */
[----:B------:R-:W0:Y:S02]  /*108d0*/  LDC R88, c[0x0][0xac8] ;  /* 0x0002b200ff587b82 */ /* 0x000e240000000800 */
        /* <DEDUP_REMOVED lines=12> */
[----:B------:R-:W-:Y:S01]  /*109a0*/  IMAD R20, R82, UR4, RZ ;  /* 0x0000000452147c24 */ /* 0x000fe2000f8e02ff */
[----:B------:R-:W5:Y:S01]  /*109b0*/  LD.E.128 R52, desc[UR40][R52.64] ;  /* 0x0000002834347980 */ /* 0x000f62000c101d00 */
[----:B------:R-:W-:-:S03]  /*109c0*/  IMAD.IADD R81, R81, 0x1, R3 ;  /* 0x0000000151517824 */ /* 0x000fc600078e0203 */
[----:B------:R-:W5:Y:S02]  /*109d0*/  LD.E.128 R56, desc[UR40][R56.64] ;  /* 0x0000002838387980 */ /* 0x000f64000c101d00 */
[----:B------:R-:W3:Y:S01]  /*109e0*/  @P1 LDC R89, c[0x0][0xbf0] ;  /* 0x0002fc00ff591b82 */ /* 0x000ee20000000800 */
        /* <DEDUP_REMOVED lines=10> */
[----:B0-----:R-:W-:Y:S01]  /*10a90*/  ISETP.GE.AND P0, PT, R211, R88, PT ;  /* 0x00000058d300720c */ /* 0x001fe20003f06270 */
        /* <DEDUP_REMOVED lines=14> */
[----:B0-----:R-:W0:Y:S01]  /*10b80*/  FENCE.VIEW.ASYNC.S ;  /* 0x00000000000073c6 */ /* 0x001e220000000000 */
        /* <DEDUP_REMOVED lines=16> */
[----:B------:R-:W-:Y:S01]  /*10c90*/  IMAD.IADD R195, R216, 0x1, R195 ;  /* 0x00000001d8c37824 */ /* 0x000fe200078e02c3 */
        /* <DEDUP_REMOVED lines=25> */
[----:B0-----:R0:W-:Y:S01]  /*10e30*/  SYNCS.ARRIVE.TRANS64.RED.A1T0 RZ, [R0+URZ], RZ ;  /* 0x000000ff00ff79a7 */ /* 0x0011e2000810043f */
[----:B------:R-:W-:Y:S02]  /*10e40*/  SHF.R.S32.HI R92, RZ, 0x1f, R207 ;  /* 0x0000001fff5c7819 */ /* 0x000fe400000114cf */
[----:B------:R-:W-:Y:S01]  /*10e50*/  LOP3.LUT R24, R3, 0x20, R24, 0xe2, !PT ;  /* 0x0000002003187812 */ /* 0x000fe200078ee218 */
[----:B------:R0:W2:Y:S01]  /*10e60*/  SHFL.IDX PT, R80, R89, RZ, 0x181f ;  /* 0x00181fff59507589 */ /* 0x0000a200000e0000 */
[----:B------:R-:W-:-:S02]  /*10e70*/  SEL R3, RZ, 0x40, P0 ;  /* 0x00000040ff037807 */ /* 0x000fc40000000000 */
[----:B------:R-:W-:Y:S02]  /*10e80*/  ISETP.GE.AND P0, PT, R220, R88, PT ;  /* 0x00000058dc00720c */ /* 0x000fe40003f06270 */
[----:B------:R-:W-:Y:S02]  /*10e90*/  LEA.HI.X R90, R20, UR5, R21, 0x1, P2 ;  /* 0x00000005145a7c11 */ /* 0x000fe400090f0c15 */
[----:B------:R-:W-:Y:S02]  /*10ea0*/  LOP3.LUT R3, R24, R3, RZ, 0xfc, !PT ;  /* 0x0000000318037212 */ /* 0x000fe400078efcff */
[----:B------:R-:W-:Y:S01]  /*10eb0*/  SEL R24, RZ, 0x80, P0 ;  /* 0x00000080ff187807 */ /* 0x000fe20000000000 */
[----:B------:R0:W3:Y:S01]  /*10ec0*/  SHFL.IDX PT, R81, R90, RZ, 0x181f ;  /* 0x00181fff5a517589 */ /* 0x0000e200000e0000 */
[----:B------:R-:W-:Y:S02]  /*10ed0*/  SHF.R.S32.HI R93, RZ, 0x1f, R208 ;  /* 0x0000001fff5d7819 */ /* 0x000fe400000114d0 */
[----:B------:R-:W-:-:S02]  /*10ee0*/  LOP3.LUT R24, R3, R24, RZ, 0xfc, !PT ;  /* 0x0000001803187212 */ /* 0x000fc400078efcff */
[----:B------:R-:W-:Y:S02]  /*10ef0*/  SHF.R.S32.HI R94, RZ, 0x1f, R209 ;  /* 0x0000001fff5e7819 */ /* 0x000fe400000114d1 */
[----:B------:R-:W-:Y:S02]  /*10f00*/  SHF.R.S32.HI R95, RZ, 0x1f, R210 ;  /* 0x0000001fff5f7819 */ /* 0x000fe400000114d2 */
[----:B------:R-:W-:Y:S01]  /*10f10*/  SHF.R.S32.HI R96, RZ, 0x1f, R211 ;  /* 0x0000001fff607819 */ /* 0x000fe200000114d3 */
[----:B0-----:R-:W-:Y:S06]  /*10f20*/  @P1 BRA `(.L_x_8057) ;  /* 0x00000000007c1947 */ /* 0x001fec0003800000 */
        /* <DEDUP_REMOVED lines=31> */
.L_x_8057:
[----:B------:R-:W-:Y:S05]  /*11120*/  BSYNC B1 ;  /* 0x0000000000017941 */ /* 0x000fea0003800000 */
.L_x_8056:
        /* <DEDUP_REMOVED lines=38> */
.L_x_8053:
[----:B------:R-:W-:Y:S01]  /*11390*/  ULDC.64 UR4, c[0x0][0xc00] ;  /* 0x0003000000047ab9 */ /* 0x000fe20000000a00 */
[----:B------:R-:W-:Y:S01]  /*113a0*/  IMAD.MOV.U32 R3, RZ, RZ, RZ ;  /* 0x000000ffff037224 */ /* 0x000fe200078e00ff */
[----:B------:R-:W-:Y:S01]  /*113b0*/  ISETP.NE.U32.AND P0, PT, RZ, UR4, PT ;  /* 0x00000004ff007c0c */ /* 0x000fe2000bf05070 */
[----:B------:R-:W3:Y:S01]  /*113c0*/  S2R R6, SR_TID.X ;  /* 0x0000000000067919 */ /* 0x000ee20000002100 */
[----:B------:R-:W-:Y:S01]  /*113d0*/  IADD3 R4, P1, R204, UR4, RZ ;  /* 0x00000004cc047c10 */ /* 0x000fe2000ff3e0ff */
[----:B------:R-:W4:Y:S01]  /*113e0*/  LDC R21, c[0x0][0xbe8] ;  /* 0x0002fa00ff157b82 */ /* 0x000f220000000800 */
        /* <DEDUP_REMOVED lines=9> */
[----:B------:R-:W-:Y:S01]  /*11480*/  @P1 IADD3.X R205, R205, UR5, RZ, P2, !PT ;  /* 0x00000005cdcd1c10 */ /* 0x000fe200097fe4ff */
[----:B---3--:R-:W-:-:S04]  /*11490*/  VIADD R6, R6, 0xffffff80 ;  /* 0xffffff8006067836 */ /* 0x008fc80000000000 */
[----:B------:R0:W5:Y:S01]  /*114a0*/  @P1 LDG.E R0, desc[UR40][R204.64] ;  /* 0x00000028cc001981 */ /* 0x000162000c1e1900 */
[----:B------:R-:W-:Y:S01]  /*114b0*/  ISETP.GE.AND P2, PT, R6, 0x40, PT ;  /* 0x000000400600780c */ /* 0x000fe20003f46270 */
[----:B------:R-:W-:-:S12]  /*114c0*/  @P1 BRA `(.L_x_8059) ;  /* 0x0000000000101947 */ /* 0x000fd80003800000 */
[----:B------:R-:W-:Y:S05]  /*114d0*/  @!P0 BRA `(.L_x_8059) ;  /* 0x00000000000c8947 */ /* 0x000fea0003800000 */
[----:B------:R-:W3:Y:S04]  /*114e0*/  LDG.E R7, desc[UR40][R4.64] ;  /* 0x0000002804077981 */ /* 0x000ee8000c1e1900 */
[----:B-----5:R-:W3:Y:S02]  /*114f0*/  LDG.E R0, desc[UR40][R4.64+0x4] ;  /* 0x0000042804007981 */ /* 0x020ee4000c1e1900 */
[----:B---3--:R-:W-:-:S07]  /*11500*/  IMAD.IADD R0, R0, 0x1, -R7 ;  /* 0x0000000100007824 */ /* 0x008fce00078e0a07 */
.L_x_8059:
[----:B------:R-:W-:Y:S01]  /*11510*/  BSSY B1, `(.L_x_8060) ;  /* 0x000002d000017945 */ /* 0x000fe20003800000 */
[----:B------:R-:W-:Y:S02]  /*11520*/  SHF.R.S32.HI R12, RZ, 0x1f, R203 ;  /* 0x0000001fff0c7819 */ /* 0x000fe400000114cb */
[----:B------:R-:W-:Y:S02]  /*11530*/  SEL R13, R206, RZ, !P0 ;  /* 0x000000ffce0d7207 */ /* 0x000fe40004000000 */
[----:B------:R-:W-:Y:S02]  /*11540*/  SEL R217, R217, RZ, !P0 ;  /* 0x000000ffd9d97207 */ /* 0x000fe40004000000 */
[----:B-----5:R-:W-:Y:S01]  /*11550*/  SHF.R.S32.HI R10, RZ, 0x1f, R3 ;  /* 0x0000001fff0a7819 */ /* 0x020fe20000011403 */
[----:B------:R-:W-:Y:S06]  /*11560*/  @P2 BRA `(.L_x_8061) ;  /* 0x00000000009c2947 */ /* 0x000fec0003800000 */
[----:B------:R-:W3:Y:S01]  /*11570*/  S2R R6, SR_TID.X ;  /* 0x0000000000067919 */ /* 0x000ee20000002100 */
[----:B------:R-:W0:Y:S02]  /*11580*/  LDC R14, c[0x0][0xbe8] ;  /* 0x0002fa00ff0e7b82 */ /* 0x000e240000000800 */
[----:B0-----:R-:W-:Y:S01]  /*11590*/  IMAD R4, R0, R14, RZ ;  /* 0x0000000e00047224 */ /* 0x001fe200078e02ff */
[----:B---3--:R-:W-:-:S04]  /*115a0*/  IADD3 R11, R195, -0x80, R6 ;  /* 0xffffff80c30b7810 */ /* 0x008fc80007ffe006 */
        /* <DEDUP_REMOVED lines=35> */
.L_x_8061:
[----:B------:R-:W-:Y:S05]  /*117e0*/  BSYNC B1 ;  /* 0x0000000000017941 */ /* 0x000fea0003800000 */
.L_x_8060:
[----:B----4-:R-:W-:Y:S01]  /*117f0*/  ISETP.NE.AND P0, PT, R21, 0x1, PT ;  /* 0x000000011500780c */ /* 0x010fe20003f05270 */
[----:B--2---:R-:W2:Y:S01]  /*11800*/  LDC R24, c[0x0][0xac8] ;  /* 0x0002b200ff187b82 */ /* 0x004ea20000000800 */
[----:B------:R-:W-:Y:S01]  /*11810*/  ULDC.64 UR4, c[0x0][0xaa0] ;  /* 0x0002a80000047ab9 */ /* 0x000fe20000000a00 */
[----:B------:R-:W-:Y:S01]  /*11820*/  IMAD R29, R0, R21, RZ ;  /* 0x00000015001d7224 */ /* 0x000fe200078e02ff */
[----:B------:R-:W-:Y:S01]  /*11830*/  BSSY B1, `(.L_x_8062) ;  /* 0x000006c000017945 */ /* 0x000fe20003800000 */
[----:B---3--:R-:W-:Y:S01]  /*11840*/  IMAD R6, R10, UR4, RZ ;  /* 0x000000040a067c24 */ /* 0x008fe2000f8e02ff */
[----:B------:R-:W-:Y:S01]  /*11850*/  SHF.R.S32.HI R31, RZ, 0x1f, R207 ;  /* 0x0000001fff1f7819 */ /* 0x000fe200000114cf */
[C---:B0-----:R-:W-:Y:S01]  /*11860*/  IMAD.WIDE.U32 R4, R3.reuse, UR4, RZ ;  /* 0x0000000403047c25 */ /* 0x041fe2000f8e00ff */
[----:B------:R-:W-:Y:S02]  /*11870*/  SHF.R.S32.HI R32, RZ, 0x1f, R208 ;  /* 0x0000001fff207819 */ /* 0x000fe400000114d0 */
[----:B------:R-:W-:Y:S01]  /*11880*/  SHF.R.S32.HI R33, RZ, 0x1f, R209 ;  /* 0x0000001fff217819 */ /* 0x000fe200000114d1 */
[----:B------:R-:W-:Y:S01]  /*11890*/  IMAD R3, R3, UR5, R6 ;  /* 0x0000000503037c24 */ /* 0x000fe2000f8e0206 */
[----:B------:R-:W-:Y:S01]  /*118a0*/  ULDC.64 UR4, c[0x0][0xae8] ;  /* 0x0002ba0000047ab9 */ /* 0x000fe20000000a00 */
[----:B------:R-:W0:Y:S01]  /*118b0*/  @P0 LDC R7, c[0x0][0xbec] ;  /* 0x0002fb00ff070b82 */ /* 0x000e220000000800 */
[----:B------:R-:W-:Y:S01]  /*118c0*/  IMAD R6, R12, UR4, RZ ;  /* 0x000000040c067c24 */ /* 0x000fe2000f8e02ff */
[----:B------:R-:W-:Y:S01]  /*118d0*/  SHF.R.S32.HI R34, RZ, 0x1f, R210 ;  /* 0x0000001fff227819 */ /* 0x000fe200000114d2 */
[----:B------:R-:W-:Y:S01]  /*118e0*/  IMAD.IADD R5, R5, 0x1, R3 ;  /* 0x0000000105057824 */ /* 0x000fe200078e0203 */
[----:B------:R-:W-:Y:S01]  /*118f0*/  SHF.R.S32.HI R35, RZ, 0x1f, R211 ;  /* 0x0000001fff237819 */ /* 0x000fe200000114d3 */
[----:B------:R-:W-:-:S02]  /*11900*/  IMAD R3, R203, UR5, R6 ;  /* 0x00000005cb037c24 */ /* 0x000fc4000f8e0206 */
[----:B------:R-:W-:Y:S01]  /*11910*/  IMAD.WIDE.U32 R4, R203, UR4, R4 ;  /* 0x00000004cb047c25 */ /* 0x000fe2000f8e0004 */
[----:B------:R-:W3:Y:S01]  /*11920*/  @P0 LDC R9, c[0x0][0xbf0] ;  /* 0x0002fc00ff090b82 */ /* 0x000ee20000000800 */
[----:B------:R-:W-:Y:S02]  /*11930*/  ULDC.64 UR4, c[0x0][0xaf0] ;  /* 0x0002bc0000047ab9 */ /* 0x000fe40000000a00 */
[----:B------:R-:W-:Y:S01]  /*11940*/  IMAD R6, R215, 0x20, R216 ;  /* 0x00000020d7067824 */ /* 0x000fe200078e02d8 */
[-C--:B--2---:R-:W-:Y:S01]  /*11950*/  ISETP.GE.AND P1, PT, R211, R24.reuse, PT ;  /* 0x00000018d300720c */ /* 0x084fe20003f26270 */
[----:B------:R-:W-:Y:S01]  /*11960*/  IMAD.IADD R5, R5, 0x1, R3 ;  /* 0x0000000105057824 */ /* 0x000fe200078e0203 */
[-C--:B------:R-:W-:Y:S01]  /*11970*/  ISETP.GE.AND P2, PT, R192, R24.reuse, PT ;  /* 0x00000018c000720c */ /* 0x080fe20003f46270 */
[----:B------:R-:W-:Y:S01]  /*11980*/  IMAD R3, R217, UR4, RZ ;  /* 0x00000004d9037c24 */ /* 0x000fe2000f8e02ff */
[----:B------:R-:W-:Y:S01]  /*11990*/  SEL R10, RZ, 0xffffffff, P1 ;  /* 0xffffffffff0a7807 */ /* 0x000fe20000800000 */
[----:B------:R-:W-:Y:S01]  /*119a0*/  IMAD.IADD R8, R195, 0x1, R6 ;  /* 0x00000001c3087824 */ /* 0x000fe200078e0206 */
[----:B------:R-:W-:Y:S01]  /*119b0*/  ISETP.GE.AND P1, PT, R209, R24, PT ;  /* 0x00000018d100720c */ /* 0x000fe20003f26270 */
[----:B------:R-:W-:-:S02]  /*119c0*/  IMAD R3, R13, UR5, R3 ;  /* 0x000000050d037c24 */ /* 0x000fc4000f8e0203 */
[----:B------:R-:W-:Y:S01]  /*119d0*/  IMAD.WIDE.U32 R4, R13, UR4, R4 ;  /* 0x000000040d047c25 */ /* 0x000fe2000f8e0004 */
[----:B------:R-:W-:Y:S01]  /*119e0*/  SEL R11, RZ, 0xffffffff, P1 ;  /* 0xffffffffff0b7807 */ /* 0x000fe20000800000 */
[----:B------:R-:W-:Y:S02]  /*119f0*/  ULDC.64 UR4, c[0x0][0xae0] ;  /* 0x0002b80000047ab9 */ /* 0x000fe40000000a00 */
[----:B0-----:R-:W-:Y:S01]  /*11a00*/  @P0 IMAD.HI.U32 R6, R8, R7, RZ ;  /* 0x0000000708060227 */ /* 0x001fe200078e00ff */
[----:B------:R-:W-:Y:S02]  /*11a10*/  SEL R7, RZ, 0x1, P2 ;  /* 0x00000001ff077807 */ /* 0x000fe40001000000 */
[----:B------:R-:W-:Y:S01]  /*11a20*/  ISETP.GE.AND P2, PT, R210, R24, PT ;  /* 0x00000018d200720c */ /* 0x000fe20003f46270 */
[----:B------:R-:W-:Y:S02]  /*11a30*/  IMAD.SHL.U32 R10, R10, 0x2, RZ ;  /* 0x000000020a0a7824 */ /* 0x000fe400078e00ff */
[----:B------:R-:W-:-:S02]  /*11a40*/  IMAD.IADD R5, R5, 0x1, R3 ;  /* 0x0000000105057824 */ /* 0x000fc400078e0203 */
[----:B------:R-:W-:Y:S01]  /*11a50*/  IMAD.MOV.U32 R3, RZ, RZ, R8 ;  /* 0x000000ffff037224 */ /* 0x000fe200078e0008 */
[----:B---3--:R-:W-:Y:S01]  /*11a60*/  @P0 SHF.R.U32.HI R3, RZ, R9, R6 ;  /* 0x00000009ff030219 */ /* 0x008fe20000011606 */
[----:B------:R-:W-:Y:S01]  /*11a70*/  IMAD.SHL.U32 R11, R11, 0x8, RZ ;  /* 0x000000080b0b7824 */ /* 0x000fe200078e00ff */
[----:B------:R-:W-:Y:S01]  /*11a80*/  LOP3.LUT R9, R10, 0x2, R7, 0xe2, !PT ;  /* 0x000000020a097812 */ /* 0x000fe200078ee207 */
[----:B------:R-:W-:Y:S01]  /*11a90*/  IMAD.IADD R30, R216, 0x1, R195 ;  /* 0x00000001d81e7824 */ /* 0x000fe200078e02c3 */
[----:B------:R-:W-:Y:S01]  /*11aa0*/  SEL R10, RZ, 0xffffffff, P2 ;  /* 0xffffffffff0a7807 */ /* 0x000fe20001000000 */
[--C-:B------:R-:W-:Y:S01]  /*11ab0*/  IMAD.MOV R7, RZ, RZ, -R3.reuse ;  /* 0x000000ffff077224 */ /* 0x100fe200078e0a03 */
[----:B------:R-:W-:Y:S01]  /*11ac0*/  SHF.R.S32.HI R6, RZ, 0x1f, R3 ;  /* 0x0000001fff067819 */ /* 0x000fe20000011403 */
[----:B------:R-:W-:Y:S01]  /*11ad0*/  IMAD.WIDE.U32 R4, R3, UR4, R4 ;  /* 0x0000000403047c25 */ /* 0x000fe2000f8e0004 */
[-C--:B------:R-:W-:Y:S02]  /*11ae0*/  ISETP.GE.AND P0, PT, R208, R24.reuse, PT ;  /* 0x00000018d000720c */ /* 0x080fe40003f06270 */
[----:B------:R-:W-:Y:S01]  /*11af0*/  ISETP.GE.AND P2, PT, R220, R24, PT ;  /* 0x00000018dc00720c */ /* 0x000fe20003f46270 */
[----:B------:R-:W-:-:S02]  /*11b00*/  IMAD.SHL.U32 R10, R10, 0x4, RZ ;  /* 0x000000040a0a7824 */ /* 0x000fc400078e00ff */
        /* <DEDUP_REMOVED lines=62> */
.L_x_8063:
[----:B------:R-:W-:Y:S05]  /*11ef0*/  BSYNC B1 ;  /* 0x0000000000017941 */ /* 0x000fea0003800000 */
.L_x_8062:
        /* <DEDUP_REMOVED lines=36> */
.L_x_8058:
[----:B------:R-:W-:Y:S05]  /*12140*/  BSYNC B0 ;  /* 0x0000000000007941 */ /* 0x000fea0003800000 */
.L_x_8052:
[----:B------:R-:W-:Y:S02]  /*12150*/  ULDC UR4, c[0x0][0xc3c] ;  /* 0x00030f0000047ab9 */ /* 0x000fe40000000800 */
[----:B------:R-:W-:-:S13]  /*12160*/  ISETP.GE.AND P0, PT, R27, UR4, PT ;  /* 0x000000041b007c0c */ /* 0x000fda000bf06270 */
[----:B------:R-:W-:Y:S05]  /*12170*/  @!P0 BRA `(.L_x_8064) ;  /* 0xfffffef0001c8947 */ /* 0x000fea000383ffff */
[----:B------:R-:W-:Y:S05]  /*12180*/  BRA `(.L_x_7926) ;  /* 0x0000008c00e07947 */ /* 0x000fea0003800000 */
.L_x_7924:
        /* <DEDUP_REMOVED lines=18> */
.L_x_8065:
        /* <DEDUP_REMOVED lines=41> */
.L_x_8071:
        /* <DEDUP_REMOVED lines=12> */
.L_x_8070:
[----:B------:R-:W-:Y:S05]  /*12600*/  BSYNC B0 ;  /* 0x0000000000007941 */ /* 0x000fea0003800000 */
.L_x_8069:
        /* <DEDUP_REMOVED lines=21> */
.L_x_8067:
        /* <DEDUP_REMOVED lines=20> */
.L_x_8072:
        /* <DEDUP_REMOVED lines=56> */
.L_x_8068:
[----:B------:R-:W-:Y:S02]  /*12c20*/  IMAD.MOV.U32 R17, RZ, RZ, RZ ;  /* 0x000000ffff117224 */ /* 0x000fe400078e00ff */
[----:B------:R-:W-:Y:S02]  /*12c30*/  IMAD.U32 R16, RZ, RZ, UR6 ;  /* 0x00000006ff107e24 */ /* 0x000fe4000f8e00ff */
[----:B------:R-:W-:-:S07]  /*12c40*/  IMAD.MOV.U32 R18, RZ, RZ, RZ ;  /* 0x000000ffff127224 */ /* 0x000fce00078e00ff */
.L_x_8073:
[----:B------:R-:W-:-:S13]  /*12c50*/  ISETP.NE.AND P0, PT, R0, RZ, PT ;  /* 0x000000ff0000720c */ /* 0x000fda0003f05270 */
[----:B------:R-:W1:Y:S01]  /*12c60*/  @!P0 S2R R3, SR_CgaCtaId ;  /* 0x0000000000038919 */ /* 0x000e620000008800 */
[----:B------:R-:W-:-:S04]  /*12c70*/  @!P0 MOV R0, 0x400 ;  /* 0x0000040000008802 */ /* 0x000fc80000000f00 */
[----:B-1----:R-:W-:-:S05]  /*12c80*/  @!P0 LEA R0, R3, R0, 0x18 ;  /* 0x0000000003008211 */ /* 0x002fca00078ec0ff */
[----:B------:R1:W-:Y:S01]  /*12c90*/  @!P0 STS.128 [R0+0x28cd0], R16 ;  /* 0x028cd01000008388 */ /* 0x0003e20000000c00 */
[----:B------:R-:W-:Y:S06]  /*12ca0*/  BAR.ARV 0x5, 0x180 ;  /* 0x0146000000007b1d */ /* 0x000fec0000002000 */
.L_x_8066:
        /* <DEDUP_REMOVED lines=25> */
[----:B------:R0:W-:Y:S04]  /*12e40*/  STL [R1+0x4], R3 ;  /* 0x0000040301007387 */ /* 0x0001e80000100800 */
[----:B------:R0:W-:Y:S04]  /*12e50*/  STL [R1+0x54], R2 ;  /* 0x0000540201007387 */ /* 0x0001e80000100800 */
[----:B------:R0:W-:Y:S04]  /*12e60*/  STL [R1+0x3c], RZ ;  /* 0x00003cff01007387 */ /* 0x0001e80000100800 */
[----:B------:R0:W-:Y:S04]  /*12e70*/  STL [R1+0x18], R0 ;  /* 0x0000180001007387 */ /* 0x0001e80000100800 */
[----:B------:R0:W-:Y:S04]  /*12e80*/  STL [R1+0x10], RZ ;  /* 0x000010ff01007387 */ /* 0x0001e80000100800 */
[----:B------:R0:W-:Y:S04]  /*12e90*/  STL [R1+0xc], RZ ;  /* 0x00000cff01007387 */ /* 0x0001e80000100800 */
[----:B------:R0:W-:Y:S02]  /*12ea0*/  STL [R1+0x1c], R0 ;  /* 0x00001c0001007387 */ /* 0x0001e40000100800 */
.L_x_8238:
[----:B01----:R-:W0:Y:S02]  /*12eb0*/  LDC.64 R2, c[0x0][0xc88] ;  /* 0x00032200ff027b82 */ /* 0x003e240000000a00 */
[----:B0-----:R-:W-:-:S05]  /*12ec0*/  IMAD.WIDE R2, R19, 0x4, R2 ;  /* 0x0000000413027825 */ /* 0x001fca00078e0202 */
[----:B--2---:R0:W2:Y:S01]  /*12ed0*/  LDG.E R13, desc[UR40][R2.64] ;  /* 0x00000028020d7981 */ /* 0x0040a2000c1e1900 */
[----:B------:R-:W-:Y:S05]  /*12ee0*/  YIELD ;  /* 0x0000000000007946 */ /* 0x000fea0003800000 */
[----:B------:R-:W-:Y:S01]  /*12ef0*/  ULDC.64 UR4, c[0x0][0xa28] ;  /* 0x00028a0000047ab9 */ /* 0x000fe20000000a00 */
[----:B------:R-:W-:Y:S01]  /*12f00*/  IMAD.MOV.U32 R10, RZ, RZ, RZ ;  /* 0x000000ffff0a7224 */ /* 0x000fe200078e00ff */
[----:B------:R-:W-:Y:S01]  /*12f10*/  ISETP.NE.U32.AND P0, PT, RZ, UR4, PT ;  /* 0x00000004ff007c0c */ /* 0x000fe2000bf05070 */
[----:B------:R-:W-:Y:S01]  /*12f20*/  ULDC.64 UR10, c[0x0][0xa18] ;  /* 0x00028600000a7ab9 */ /* 0x000fe20000000a00 */
[----:B0-----:R-:W-:Y:S01]  /*12f30*/  CS2R R2, SRZ ;  /* 0x0000000000027805 */ /* 0x001fe2000001ff00 */
        /* <DEDUP_REMOVED lines=17> */
[C---:B------:R-:W-:Y:S02]  /*13050*/  IADD3 R8, P5, R0.reuse, UR6, RZ ;  /* 0x0000000600087c10 */ /* 0x040fe4000ffbe0ff */
[----:B------:R-:W-:Y:S01]  /*13060*/  ISETP.NE.AND.EX P3, PT, RZ, UR11, PT, P3 ;  /* 0x0000000bff007c0c */ /* 0x000fe2000bf65330 */
[----:B------:R-:W-:Y:S01]  /*13070*/  STL [R1+0x20], R15 ;  /* 0x0000200f01007387 */ /* 0x000fe20000100800 */
[----:B------:R-:W-:Y:S02]  /*13080*/  ISETP.NE.U32.AND P0, PT, RZ, UR6, PT ;  /* 0x00000006ff007c0c */ /* 0x000fe4000bf05070 */
[----:B-1----:R-:W-:-:S02]  /*13090*/  IADD3 R4, P4, R0, UR4, RZ ;  /* 0x0000000400047c10 */ /* 0x002fc4000ff9e0ff */
[----:B------:R-:W-:Y:S02]  /*130a0*/  ISETP.NE.U32.AND P1, PT, RZ, UR8, PT ;  /* 0x00000008ff007c0c */ /* 0x000fe4000bf25070 */
[C---:B------:R-:W-:Y:S02]  /*130b0*/  IADD3.X R5, R15.reuse, UR5, RZ, P4, !PT ;  /* 0x000000050f057c10 */ /* 0x040fe4000a7fe4ff */
[----:B0-----:R-:W-:Y:S01]  /*130c0*/  IADD3 R6, P4, R0, UR8, RZ ;  /* 0x0000000800067c10 */ /* 0x001fe2000ff9e0ff */
[----:B------:R-:W-:Y:S01]  /*130d0*/  ULDC UR4, c[0x0][0x288] ;  /* 0x0000a20000047ab9 */ /* 0x000fe20000000800 */
[----:B------:R-:W-:Y:S01]  /*130e0*/  ISETP.NE.AND.EX P0, PT, RZ, UR7, PT, P0 ;  /* 0x00000007ff007c0c */ /* 0x000fe2000bf05300 */
[----:B------:R-:W2:Y:S01]  /*130f0*/  @P2 LDG.E R10, desc[UR40][R4.64] ;  /* 0x00000028040a2981 */ /* 0x000ea2000c1e1900 */
[----:B------:R-:W-:Y:S02]  /*13100*/  IADD3.X R7, R15, UR9, RZ, P4, !PT ;  /* 0x000000090f077c10 */ /* 0x000fe4000a7fe4ff */
[----:B------:R-:W-:-:S02]  /*13110*/  ISETP.NE.AND.EX P1, PT, RZ, UR9, PT, P1 ;  /* 0x00000009ff007c0c */ /* 0x000fc4000bf25310 */
[----:B------:R-:W-:-:S07]  /*13120*/  IADD3.X R9, R15, UR7, RZ, P5, !PT ;  /* 0x000000070f097c10 */ /* 0x000fce000affe4ff */
[----:B------:R0:W5:Y:S04]  /*13130*/  @P0 LDG.E R12, desc[UR40][R8.64] ;  /* 0x00000028080c0981 */ /* 0x000168000c1e1900 */
[----:B------:R0:W5:Y:S04]  /*13140*/  @P1 LDG.E R3, desc[UR40][R6.64] ;  /* 0x0000002806031981 */ /* 0x000168000c1e1900 */
[----:B--2---:R1:W-:Y:S02]  /*13150*/  STL [R1+0x34], R10 ;  /* 0x0000340a01007387 */ /* 0x0043e40000100800 */
[----:B-1----:R-:W-:Y:S01]  /*13160*/  @P3 IADD3 R10, P4, R0, UR10, RZ ;  /* 0x0000000a000a3c10 */ /* 0x002fe2000ff9e0ff */
[----:B------:R-:W-:Y:S01]  /*13170*/  IMAD.U32 R0, RZ, RZ, UR4 ;  /* 0x00000004ff007e24 */ /* 0x000fe2000f8e00ff */
[----:B------:R-:W-:-:S02]  /*13180*/  ULDC.64 UR4, c[0x0][0x418] ;  /* 0x0001060000047ab9 */ /* 0x000fc40000000a00 */
[----:B------:R-:W-:-:S05]  /*13190*/  @P3 IADD3.X R11, R15, UR11, RZ, P4, !PT ;  /* 0x0000000b0f0b3c10 */ /* 0x000fca000a7fe4ff */
        /* <DEDUP_REMOVED lines=10> */
[----:B-1----:R-:W-:Y:S02]  /*13240*/  IMAD.U32 R0, RZ, RZ, UR5 ;  /* 0x00000005ff007e24 */ /* 0x002fe4000f8e00ff */
[----:B------:R-:W-:Y:S01]  /*13250*/  IMAD.U32 R10, RZ, RZ, UR4 ;  /* 0x00000004ff0a7e24 */ /* 0x000fe2000f8e00ff */
[----:B0-----:R-:W-:Y:S06]  /*13260*/  @P3 BRA `(.L_x_8075) ;  /* 0x0000000000143947 */ /* 0x001fec0003800000 */
[----:B------:R-:W-:Y:S05]  /*13270*/  @!P2 BRA `(.L_x_8075) ;  /* 0x000000000010a947 */ /* 0x000fea0003800000 */
[----:B------:R-:W2:Y:S04]  /*13280*/  LDG.E R11, desc[UR40][R4.64] ;  /* 0x00000028040b7981 */ /* 0x000ea8000c1e1900 */
[----:B------:R-:W2:Y:S02]  /*13290*/  LDG.E R4, desc[UR40][R4.64+0x4] ;  /* 0x0000042804047981 */ /* 0x000ea4000c1e1900 */
[----:B--2--5:R-:W-:-:S05]  /*132a0*/  IMAD.IADD R14, R4, 0x1, -R11 ;  /* 0x00000001040e7824 */ /* 0x024fca00078e0a0b */
[----:B------:R0:W-:Y:S02]  /*132b0*/  STL [R1+0x38], R14 ;  /* 0x0000380e01007387 */ /* 0x0001e40000100800 */
.L_x_8075:
[----:B-----5:R-:W-:Y:S01]  /*132c0*/  IMAD.IADD R4, R12, 0x1, R2 ;  /* 0x000000010c047824 */ /* 0x020fe200078e0202 */
[----:B------:R-:W-:Y:S01]  /*132d0*/  ULDC.64 UR4, c[0x0][0xa20] ;  /* 0x0002880000047ab9 */ /* 0x000fe20000000a00 */
[----:B------:R1:W-:Y:S01]  /*132e0*/  STL [R1+0x14], R13 ;  /* 0x0000140d01007387 */ /* 0x0003e20000100800 */
[----:B------:R-:W-:-:S03]  /*132f0*/  ISETP.NE.U32.AND P2, PT, RZ, UR4, PT ;  /* 0x00000004ff007c0c */ /* 0x000fc6000bf45070 */
[----:B------:R1:W-:Y:S01]  /*13300*/  STL [R1+0x24], R4 ;  /* 0x0000240401007387 */ /* 0x0003e20000100800 */
[----:B------:R-:W-:-:S13]  /*13310*/  ISETP.NE.AND.EX P2, PT, RZ, UR5, PT, P2 ;  /* 0x00000005ff007c0c */ /* 0x000fda000bf45320 */
[----:B-1----:R-:W-:Y:S05]  /*13320*/  @!P2 BRA `(.L_x_8076) ;  /* 0x000000000014a947 */ /* 0x002fea0003800000 */
[----:B------:R-:W2:Y:S02]  /*13330*/  LDL R4, [R1] ;  /* 0x0000000001047983 */ /* 0x000ea40000100800 */
[----:B--2---:R-:W-:-:S04]  /*13340*/  IADD3 R10, P0, R4, UR4, RZ ;  /* 0x00000004040a7c10 */ /* 0x004fc8000ff1e0ff */
[----:B------:R-:W-:-:S05]  /*13350*/  IADD3.X R11, R15, UR5, RZ, P0, !PT ;  /* 0x000000050f0b7c10 */ /* 0x000fca00087fe4ff */
[----:B------:R1:W5:Y:S01]  /*13360*/  LDG.E R10, desc[UR40][R10.64] ;  /* 0x000000280a0a7981 */ /* 0x000362000c1e1900 */
[----:B------:R-:W-:Y:S05]  /*13370*/  BRA `(.L_x_8077) ;  /* 0x0000000000107947 */ /* 0x000fea0003800000 */
.L_x_8076:
[----:B------:R-:W-:Y:S05]  /*13380*/  @!P0 BRA `(.L_x_8077) ;  /* 0x00000000000c8947 */ /* 0x000fea0003800000 */
[----:B------:R-:W2:Y:S04]  /*13390*/  LDG.E R10, desc[UR40][R8.64] ;  /* 0x00000028080a7981 */ /* 0x000ea8000c1e1900 */
[----:B------:R-:W2:Y:S02]  /*133a0*/  LDG.E R8, desc[UR40][R8.64+0x4] ;  /* 0x0000042808087981 */ /* 0x000ea4000c1e1900 */
[----:B--2---:R-:W-:-:S07]  /*133b0*/  IMAD.IADD R10, R8, 0x1, -R10 ;  /* 0x00000001080a7824 */ /* 0x004fce00078e0a0a */
.L_x_8077:
[----:B-----5:R-:W-:Y:S01]  /*133c0*/  IMAD.IADD R10, R10, 0x1, -R2 ;  /* 0x000000010a0a7824 */ /* 0x020fe200078e0a02 */
[----:B------:R-:W2:Y:S01]  /*133d0*/  LDC R4, c[0x0][0x448] ;  /* 0x00011200ff047b82 */ /* 0x000ea20000000800 */
[----:B------:R-:W3:Y:S04]  /*133e0*/  @P1 LDG.E R2, desc[UR40][R6.64] ;  /* 0x0000002806021981 */ /* 0x000ee8000c1e1900 */
[----:B------:R-:W3:Y:S01]  /*133f0*/  @P1 LDG.E R6, desc[UR40][R6.64+0x4] ;  /* 0x0000042806061981 */ /* 0x000ee2000c1e1900 */
[----:B------:R-:W-:Y:S01]  /*13400*/  BSSY B0, `(.L_x_8078) ;  /* 0x00001d2000007945 */ /* 0x000fe20003800000 */
[----:B--2---:R-:W-:-:S13]  /*13410*/  ISETP.NE.AND P0, PT, R4, 0x1, PT ;  /* 0x000000010400780c */ /* 0x004fda0003f05270 */
[----:B------:R-:W2:Y:S01]  /*13420*/  @P0 LDC R5, c[0x0][0x44c] ;  /* 0x00011300ff050b82 */ /* 0x000ea20000000800 */
[----:B---3--:R-:W-:Y:S01]  /*13430*/  @P1 IMAD.IADD R0, R6, 0x1, -R2 ;  /* 0x0000000106001824 */ /* 0x008fe200078e0a02 */
[----:B------:R-:W-:-:S06]  /*13440*/  SHF.L.U32 R2, R17, 0x6, RZ ;  /* 0x0000000611027819 */ /* 0x000fcc00000006ff */
[----:B------:R-:W3:Y:S01]  /*13450*/  @P0 LDC R6, c[0x0][0x450] ;  /* 0x00011400ff060b82 */ /* 0x000ee20000000800 */
[----:B------:R-:W-:-:S04]  /*13460*/  VIADD R2, R2, 0x3f ;  /* 0x0000003f02027836 */ /* 0x000fc80000000000 */
[----:B--2---:R-:W-:-:S04]  /*13470*/  @P0 IMAD.HI.U32 R5, R2, R5, RZ ;  /* 0x0000000502050227 */ /* 0x004fc800078e00ff */
[----:B------:R-:W-:Y:S02]  /*13480*/  IMAD.MOV.U32 R4, RZ, RZ, R2 ;  /* 0x000000ffff047224 */ /* 0x000fe400078e0002 */
[----:B------:R-:W-:-:S05]  /*13490*/  IMAD.IADD R2, R10, 0x1, R0 ;  /* 0x000000010a027824 */ /* 0x000fca00078e0200 */
[C---:B------:R-:W-:Y:S02]  /*134a0*/  IADD3 R21, R2.reuse, 0x40, -R14 ;  /* 0x0000004002157810 */ /* 0x040fe40007ffe80e */
[----:B---3--:R-:W-:Y:S01]  /*134b0*/  @P0 SHF.R.U32.HI R4, RZ, R6, R5 ;  /* 0x00000006ff040219 */ /* 0x008fe20000011605 */
[----:B------:R-:W-:-:S04]  /*134c0*/  VIADD R5, R2, 0x3f ;  /* 0x0000003f02057836 */ /* 0x000fc80000000000 */
[----:B------:R-:W-:Y:S01]  /*134d0*/  IMAD.IADD R2, R21, 0x1, R4 ;  /* 0x0000000115027824 */ /* 0x000fe200078e0204 */
[----:B------:R-:W-:-:S04]  /*134e0*/  SHF.R.S32.HI R4, RZ, 0x1f, R5 ;  /* 0x0000001fff047819 */ /* 0x000fc80000011405 */
[----:B------:R-:W-:Y:S02]  /*134f0*/  LEA.HI R20, R4, R5, RZ, 0x6 ;  /* 0x0000000504147211 */ /* 0x000fe400078f30ff */
[----:B------:R-:W-:Y:S02]  /*13500*/  SHF.R.S32.HI R4, RZ, 0x1f, R2 ;  /* 0x0000001fff047819 */ /* 0x000fe40000011402 */
[----:B------:R-:W-:Y:S02]  /*13510*/  SHF.R.S32.HI R20, RZ, 0x6, R20 ;  /* 0x00000006ff147819 */ /* 0x000fe40000011414 */
[----:B------:R-:W-:-:S04]  /*13520*/  LEA.HI R2, R4, R2, RZ, 0x6 ;  /* 0x0000000204027211 */ /* 0x000fc800078f30ff */
[----:B------:R-:W-:-:S04]  /*13530*/  SHF.R.S32.HI R2, RZ, 0x6, R2 ;  /* 0x00000006ff027819 */ /* 0x000fc80000011402 */
[----:B------:R-:W-:-:S05]  /*13540*/  VIMNMX R2, R20, R2, PT ;  /* 0x0000000214027248 */ /* 0x000fca0003fe0100 */
[--C-:B------:R-:W-:Y:S02]  /*13550*/  IMAD R2, R2, 0x40, -R10.reuse ;  /* 0x0000004002027824 */ /* 0x100fe400078e0a0a */
[----:B------:R-:W-:-:S03]  /*13560*/  IMAD.MOV R10, RZ, RZ, -R10 ;  /* 0x000000ffff0a7224 */ /* 0x000fc600078e0a0a */
[----:B------:R-:W-:Y:S02]  /*13570*/  VIMNMX R0, R2, R0, PT ;  /* 0x0000000002007248 */ /* 0x000fe40003fe0100 */
[----:B------:R-:W-:-:S04]  /*13580*/  VIMNMX R2, RZ, R10, !PT ;  /* 0x0000000aff027248 */ /* 0x000fc80007fe0100 */
        /* <DEDUP_REMOVED lines=13> */
[----:B------:R-:W2:Y:S02]  /*13660*/  S2R R4, SR_TID.X ;  /* 0x0000000000047919 */ /* 0x000ea40000002100 */
[----:B--2---:R-:W-:-:S04]  /*13670*/  SHF.R.U32.HI R4, RZ, 0x5, R4 ;  /* 0x00000005ff047819 */ /* 0x004fc80000011604 */
[----:B------:R-:W-:-:S05]  /*13680*/  LOP3.LUT R4, R4, 0x3, RZ, 0xc0, !PT ;  /* 0x0000000304047812 */ /* 0x000fca00078ec0ff */
[----:B0-----:R0:W2:Y:S02]  /*13690*/  SHFL.IDX PT, R14, R4, RZ, 0x1f ;  /* 0x00001fff040e7589 */ /* 0x0010a400000e0000 */
.L_x_8282:
[----:B--2---:R-:W-:Y:S02]  /*136a0*/  ISETP.NE.AND P0, PT, R14, RZ, PT ;  /* 0x000000ff0e00720c */ /* 0x004fe40003f05270 */
[----:B------:R-:W-:-:S11]  /*136b0*/  PLOP3.LUT P6, PT, PT, PT, PT, 0x8, 0x0 ;  /* 0x000000000000781c */ /* 0x000fd60003fce170 */
[----:B------:R-:W-:Y:S05]  /*136c0*/  @P0 BRA `(.L_x_8081) ;  /* 0x00000000000c0947 */ /* 0x000fea0003800000 */
[----:B------:R-:W-:-:S03]  /*136d0*/  UMOV UR4, 0xffffffff ;  /* 0xffffffff00047882 */ /* 0x000fc60000000000 */
[----:B------:R-:W-:Y:S05]  /*136e0*/  BRA.DIV UR4, `(.L_x_8082) ;  /* 0x0000008604ac7947 */ /* 0x000fea000b800000 */
[----:B------:R-:W-:-:S13]  /*136f0*/  ELECT P6, URZ, PT ;  /* 0x00000000003f782f */ /* 0x000fda00038c0000 */
.L_x_8081:
        /* <DEDUP_REMOVED lines=10> */
.L_x_8285:
[----:B------:R-:W-:Y:S05]  /*137a0*/  BSYNC B1 ;  /* 0x0000000000017941 */ /* 0x000fea0003800000 */
.L_x_8083:
[----:B------:R-:W-:Y:S04]  /*137b0*/  BSSY B1, `(.L_x_8085) ;  /* 0x00000be000017945 */ /* 0x000fe80003800000 */
[----:B------:R-:W-:Y:S05]  /*137c0*/  @!P6 BRA `(.L_x_8086) ;  /* 0x0000000800f0e947 */ /* 0x000fea0003800000 */
[----:B------:R-:W2:Y:S04]  /*137d0*/  LDL R9, [R1+0x4] ;  /* 0x0000040001097983 */ /* 0x000ea80000100800 */
        /* <DEDUP_REMOVED lines=10> */
.L_x_8286:
[----:B------:R-:W-:Y:S05]  /*13880*/  BSYNC B2 ;  /* 0x0000000000027941 */ /* 0x000fea0003800000 */
.L_x_8087:
        /* <DEDUP_REMOVED lines=9> */
.L_x_8090:
[----:B------:R-:W-:Y:S05]  /*13920*/  BSYNC B2 ;  /* 0x0000000000027941 */ /* 0x000fea0003800000 */
.L_x_8089:
        /* <DEDUP_REMOVED lines=14> */
.L_x_8091:
        /* <DEDUP_REMOVED lines=13> */
.L_x_8287:
[----:B------:R-:W-:Y:S05]  /*13ae0*/  BSYNC B2 ;  /* 0x0000000000027941 */ /* 0x000fea0003800000 */
.L_x_8092:
[----:B------:R-:W-:Y:S01]  /*13af0*/  BSSY B2, `(.L_x_8094) ;  /* 0x000000b000027945 */ /* 0x000fe20003800000 */
[----:B------:R-:W-:Y:S02]  /*13b00*/  IMAD.MOV.U32 R10, RZ, RZ, 0x0 ;  /* 0x00000000ff0a7424 */ /* 0x000fe400078e00ff */
[----:B-1----:R-:W-:Y:S01]  /*13b10*/  IMAD.MOV.U32 R11, RZ, RZ, 0x12f00000 ;  /* 0x12f00000ff0b7424 */ /* 0x002fe200078e00ff */
[----:B------:R-:W-:Y:S06]  /*13b20*/  @P1 BRA `(.L_x_8095) ;  /* 0x00000000001c1947 */ /* 0x000fec0003800000 */
[----:B------:R-:W1:Y:S01]  /*13b30*/  S2R R7, SR_TID.X ;  /* 0x0000000000077919 */ /* 0x000e620000002100 */
[----:B------:R-:W-:-:S04]  /*13b40*/  IMAD.MOV.U32 R6, RZ, RZ, 0x10000 ;  /* 0x00010000ff067424 */ /* 0x000fc800078e00ff */
[----:B------:R3:W-:Y:S01]  /*13b50*/  SYNCS.ARRIVE.TRANS64 RZ, [R5+URZ+0x28cb0], R6 ;  /* 0x028cb00605ff79a7 */ /* 0x0007e2000800003f */
[----:B-1----:R-:W-:-:S04]  /*13b60*/  LOP3.LUT R7, R7, 0x1f, RZ, 0xc0, !PT ;  /* 0x0000001f07077812 */ /* 0x002fc800078ec0ff */
[----:B------:R-:W-:-:S13]  /*13b70*/  ISETP.NE.AND P0, PT, R7, RZ, PT ;  /* 0x000000ff0700720c */ /* 0x000fda0003f05270 */
[----:B---3--:R-:W-:Y:S05]  /*13b80*/  @!P0 BRA `(.L_x_8095) ;  /* 0x0000000000048947 */ /* 0x008fea0003800000 */
[----:B------:R-:W-:Y:S01]  /*13b90*/  BPT.TRAP 0x1 ;  /* 0x000000040000795c */ /* 0x000fe20000300000 */
.L_x_8095:
[----:B------:R-:W-:Y:S05]  /*13ba0*/  BSYNC B2 ;  /* 0x0000000000027941 */ /* 0x000fea0003800000 */
.L_x_8094:
[----:B------:R-:W3:Y:S04]  /*13bb0*/  LDL R7, [R1+0x4] ;  /* 0x0000040001077983 */ /* 0x000ee80000100800 */
[----:B------:R-:W3:Y:S01]  /*13bc0*/  LDL R6, [R1+0x10] ;  /* 0x0000100001067983 */ /* 0x000ee20000100800 */
[----:B------:R-:W-:Y:S01]  /*13bd0*/  R2UR UR10, R12 ;  /* 0x000000000c0a72ca */ /* 0x000fe200000e0000 */
[----:B------:R-:W-:Y:S01]  /*13be0*/  UIADD3 UR4, UP0, UR38, 0x670, URZ ;  /* 0x0000067026047890 */ /* 0x000fe2000ff1e03f */
[----:B------:R-:W-:Y:S01]  /*13bf0*/  R2UR UR6, R10 ;  /* 0x000000000a0672ca */ /* 0x000fe200000e0000 */
[----:B0-2---:R-:W-:Y:S01]  /*13c00*/  VIADD R5, R5, 0x28cb0 ;  /* 0x00028cb005057836 */ /* 0x005fe20000000000 */
[----:B------:R-:W-:Y:S01]  /*13c10*/  R2UR UR7, R11 ;  /* 0x000000000b0772ca */ /* 0x000fe200000e0000 */
[----:B------:R-:W-:Y:S01]  /*13c20*/  UIADD3.X UR5, URZ, UR39, URZ, UP0, !UPT ;  /* 0x000000273f057290 */ /* 0x000fe200087fe43f */
[----:B------:R-:W-:Y:S01]  /*13c30*/  PLOP3.LUT P0, PT, PT, PT, PT, 0x80, 0x0 ;  /* 0x000000000000781c */ /* 0x000fe20003f0f070 */
[----:B---3--:R-:W-:-:S04]  /*13c40*/  IMAD R6, R6, 0x10000, R7 ;  /* 0x0001000006067824 */ /* 0x008fc800078e0207 */
[----:B------:R-:W-:-:S08]  /*13c50*/  VIADD R7, R6, 0x400 ;  /* 0x0000040006077836 */ /* 0x000fd00000000000 */
.L_x_8096:
        /* <DEDUP_REMOVED lines=15> */
.L_x_8097:
        /* <DEDUP_REMOVED lines=15> */
.L_x_8098:
        /* <DEDUP_REMOVED lines=15> */
.L_x_8099:
        /* <DEDUP_REMOVED lines=15> */
.L_x_8100:
        /* <DEDUP_REMOVED lines=15> */
.L_x_8101:
        /* <DEDUP_REMOVED lines=15> */
.L_x_8102:
        /* <DEDUP_REMOVED lines=15> */
.L_x_8103:
        /* <DEDUP_REMOVED lines=10> */
.L_x_8086:
[----:B------:R-:W-:Y:S05]  /*14390*/  BSYNC B1 ;  /* 0x0000000000017941 */ /* 0x000fea0003800000 */
.L_x_8085:
        /* <DEDUP_REMOVED lines=13> */
.L_x_8123:
[----:B------:R-:W-:Y:S05]  /*14470*/  YIELD ;  /* 0x0000000000007946 */ /* 0x000fea0003800000 */
[----:B------:R-:W-:Y:S04]  /*14480*/  BSSY B1, `(.L_x_8104) ;  /* 0x00000bd000017945 */ /* 0x000fe80003800000 */
[----:B---3--:R-:W-:Y:S05]  /*14490*/  @!P6 BRA `(.L_x_8105) ;  /* 0x0000000800ece947 */ /* 0x008fea0003800000 */
[----:B------:R-:W3:Y:S04]  /*144a0*/  LDL R8, [R1+0x4] ;  /* 0x0000040001087983 */ /* 0x000ee80000100800 */
[----:B--2---:R-:W3:Y:S04]  /*144b0*/  LDL R5, [R1+0x10] ;  /* 0x0000100001057983 */ /* 0x004ee80000100800 */
[----:B------:R-:W2:Y:S01]  /*144c0*/  LDL R6, [R1+0x1c] ;  /* 0x00001c0001067983 */ /* 0x000ea20000100800 */
[----:B------:R-:W-:Y:S01]  /*144d0*/  BSSY B2, `(.L_x_8106) ;  /* 0x0000008000027945 */ /* 0x000fe20003800000 */
[----:B------:R-:W0:Y:S02]  /*144e0*/  S2R R7, SR_TID.X ;  /* 0x0000000000077919 */ /* 0x000e240000002100 */
[----:B0-----:R-:W-:-:S04]  /*144f0*/  LOP3.LUT R7, R7, 0x7f, RZ, 0xc0, !PT ;  /* 0x0000007f07077812 */ /* 0x001fc800078ec0ff */
[----:B------:R-:W-:Y:S01]  /*14500*/  ISETP.NE.AND P2, PT, R7, RZ, PT ;  /* 0x000000ff0700720c */ /* 0x000fe20003f45270 */
[----:B---3--:R-:W-:Y:S01]  /*14510*/  IMAD R5, R5, 0x8, R8 ;  /* 0x0000000805057824 */ /* 0x008fe200078e0208 */
[----:B--2---:R-:W-:-:S04]  /*14520*/  SHF.L.U32 R6, R6, 0x1f, RZ ;  /* 0x0000001f06067819 */ /* 0x004fc800000006ff */
[----:B------:R-:W0:Y:S02]  /*14530*/  SYNCS.PHASECHK.TRANS64.TRYWAIT P1, [R5+URZ+0x28ca0], R6 ;  /* 0x028ca006050075a7 */ /* 0x000e24000802017f */
[----:B0-----:R-:W-:Y:S05]  /*14540*/  @!P1 BRA `(.L_x_8107) ;  /* 0x0000007800749947 */ /* 0x001fea0003800000 */
.L_x_8288:
[----:B------:R-:W-:Y:S05]  /*14550*/  BSYNC B2 ;  /* 0x0000000000027941 */ /* 0x000fea0003800000 */
.L_x_8106:
        /* <DEDUP_REMOVED lines=9> */
.L_x_8109:
[----:B------:R-:W-:Y:S05]  /*145f0*/  BSYNC B2 ;  /* 0x0000000000027941 */ /* 0x000fea0003800000 */
.L_x_8108:
        /* <DEDUP_REMOVED lines=13> */
.L_x_8110:
        /* <DEDUP_REMOVED lines=13> */
.L_x_8289:
[----:B------:R-:W-:Y:S05]  /*147a0*/  BSYNC B2 ;  /* 0x0000000000027941 */ /* 0x000fea0003800000 */
.L_x_8111:
[----:B------:R-:W-:Y:S01]  /*147b0*/  BSSY B2, `(.L_x_8113) ;  /* 0x000000b000027945 */ /* 0x000fe20003800000 */
[----:B------:R-:W-:Y:S02]  /*147c0*/  IMAD.MOV.U32 R10, RZ, RZ, 0x0 ;  /* 0x00000000ff0a7424 */ /* 0x000fe400078e00ff */
[----:B-1----:R-:W-:Y:S01]  /*147d0*/  IMAD.MOV.U32 R11, RZ, RZ, 0x12f00000 ;  /* 0x12f00000ff0b7424 */ /* 0x002fe200078e00ff */
[----:B------:R-:W-:Y:S06]  /*147e0*/  @P2 BRA `(.L_x_8114) ;  /* 0x00000000001c2947 */ /* 0x000fec0003800000 */
[----:B------:R-:W1:Y:S01]  /*147f0*/  S2R R7, SR_TID.X ;  /* 0x0000000000077919 */ /* 0x000e620000002100 */
[----:B0-2---:R-:W-:-:S04]  /*14800*/  IMAD.MOV.U32 R6, RZ, RZ, 0x10000 ;  /* 0x00010000ff067424 */ /* 0x005fc800078e00ff */
[----:B------:R3:W-:Y:S01]  /*14810*/  SYNCS.ARRIVE.TRANS64 RZ, [R5+URZ+0x28cb0], R6 ;  /* 0x028cb00605ff79a7 */ /* 0x0007e2000800003f */
[----:B-1----:R-:W-:-:S04]  /*14820*/  LOP3.LUT R7, R7, 0x1f, RZ, 0xc0, !PT ;  /* 0x0000001f07077812 */ /* 0x002fc800078ec0ff */
[----:B------:R-:W-:-:S13]  /*14830*/  ISETP.NE.AND P1, PT, R7, RZ, PT ;  /* 0x000000ff0700720c */ /* 0x000fda0003f25270 */
[----:B---3--:R-:W-:Y:S05]  /*14840*/  @!P1 BRA `(.L_x_8114) ;  /* 0x0000000000049947 */ /* 0x008fea0003800000 */
[----:B------:R-:W-:Y:S01]  /*14850*/  BPT.TRAP 0x1 ;  /* 0x000000040000795c */ /* 0x000fe20000300000 */
.L_x_8114:
[----:B------:R-:W-:Y:S05]  /*14860*/  BSYNC B2 ;  /* 0x0000000000027941 */ /* 0x000fea0003800000 */
.L_x_8113:
[----:B------:R-:W3:Y:S04]  /*14870*/  LDL R7, [R1+0x4] ;  /* 0x0000040001077983 */ /* 0x000ee80000100800 */
[----:B0-2---:R-:W3:Y:S01]  /*14880*/  LDL R6, [R1+0x10] ;  /* 0x0000100001067983 */ /* 0x005ee20000100800 */
        /* <DEDUP_REMOVED lines=9> */
.L_x_8115:
        /* <DEDUP_REMOVED lines=15> */
.L_x_8116:
        /* <DEDUP_REMOVED lines=15> */
.L_x_8117:
        /* <DEDUP_REMOVED lines=15> */
.L_x_8118:
        /* <DEDUP_REMOVED lines=15> */
.L_x_8119:
        /* <DEDUP_REMOVED lines=15> */
.L_x_8120:
        /* <DEDUP_REMOVED lines=15> */
.L_x_8121:
        /* <DEDUP_REMOVED lines=15> */
.L_x_8122:
        /* <DEDUP_REMOVED lines=10> */
.L_x_8105:
[----:B------:R-:W-:Y:S05]  /*15050*/  BSYNC B1 ;  /* 0x0000000000017941 */ /* 0x000fea0003800000 */
.L_x_8104:
[----:B------:R-:W3:Y:S04]  /*15060*/  LDL.LU R9, [R1+0x10] ;  /* 0x0000100001097983 */ /* 0x000ee80000300800 */
[----:B--2---:R-:W2:Y:S01]  /*15070*/  LDL.LU R7, [R1+0x1c] ;  /* 0x00001c0001077983 */ /* 0x004ea20000300800 */
[C---:B------:R-:W-:Y:S01]  /*15080*/  ISETP.GT.AND P2, PT, R4.reuse, R2, PT ;  /* 0x000000020400720c */ /* 0x040fe20003f44270 */
[----:B------:R-:W-:Y:S02]  /*15090*/  VIADD R4, R4, 0xffffffff ;  /* 0xffffffff04047836 */ /* 0x000fe40000000000 */
[----:B---3--:R-:W-:-:S05]  /*150a0*/  VIADD R5, R9, 0x1 ;  /* 0x0000000109057836 */ /* 0x008fca0000000000 */
[----:B------:R-:W-:-:S04]  /*150b0*/  ISETP.NE.AND P1, PT, R5, 0x2, PT ;  /* 0x000000020500780c */ /* 0x000fc80003f25270 */
[----:B------:R-:W-:Y:S02]  /*150c0*/  SEL R6, RZ, 0x1, P1 ;  /* 0x00000001ff067807 */ /* 0x000fe40000800000 */
[----:B------:R-:W-:Y:S02]  /*150d0*/  SEL R5, R5, RZ, P1 ;  /* 0x000000ff05057207 */ /* 0x000fe40000800000 */
[----:B--2---:R-:W-:-:S05]  /*150e0*/  LOP3.LUT R7, R7, R6, RZ, 0x3c, !PT ;  /* 0x0000000607077212 */ /* 0x004fca00078e3cff */
[----:B------:R3:W-:Y:S04]  /*150f0*/  STL [R1+0x1c], R7 ;  /* 0x00001c0701007387 */ /* 0x0007e80000100800 */
[----:B------:R3:W-:Y:S01]  /*15100*/  STL [R1+0x10], R5 ;  /* 0x0000100501007387 */ /* 0x0007e20000100800 */
[----:B------:R-:W-:Y:S05]  /*15110*/  @P2 BRA `(.L_x_8123) ;  /* 0xfffffff000d42947 */ /* 0x000fea000383ffff */
.L_x_8079:
[----:B------:R-:W-:Y:S05]  /*15120*/  BSYNC B0 ;  /* 0x0000000000007941 */ /* 0x000fea0003800000 */
.L_x_8078:
[----:B------:R-:W4:Y:S01]  /*15130*/  LDC R0, c[0x0][0x448] ;  /* 0x00011200ff007b82 */ /* 0x000f220000000800 */
[----:B------:R-:W-:Y:S05]  /*15140*/  @!P0 WARPSYNC.ALL ;  /* 0x0000000000008948 */ /* 0x000fea0003800000 */
[----:B------:R-:W-:Y:S02]  /*15150*/  BSSY B7, `(.L_x_8124) ;  /* 0x00004fa000077945 */ /* 0x000fe40003800000 */
[----:B------:R-:W-:Y:S01]  /*15160*/  @!P0 BAR.SYNC.DEFER_BLOCKING 0xc, 0x180 ;  /* 0x0306000000008b1d */ /* 0x000fe20000010000 */
[----:B----4-:R-:W-:Y:S02]  /*15170*/  ISETP.NE.AND P1, PT, R0, 0x1, PT ;  /* 0x000000010000780c */ /* 0x010fe40003f25270 */
[----:B------:R-:W-:-:S11]  /*15180*/  LEA R0, R17, 0x3f, 0x6 ;  /* 0x0000003f11007811 */ /* 0x000fd600078e30ff */
[----:B------:R-:W4:Y:S08]  /*15190*/  @P1 LDC R2, c[0x0][0x44c] ;  /* 0x00011300ff021b82 */ /* 0x000f300000000800 */
[----:B------:R-:W5:Y:S01]  /*151a0*/  @P1 LDC R3, c[0x0][0x450] ;  /* 0x00011400ff031b82 */ /* 0x000f620000000800 */
[----:B----4-:R-:W-:-:S05]  /*151b0*/  @P1 IMAD.HI.U32 R2, R0, R2, RZ ;  /* 0x0000000200021227 */ /* 0x010fca00078e00ff */
[----:B-----5:R-:W-:-:S05]  /*151c0*/  @P1 SHF.R.U32.HI R0, RZ, R3, R2 ;  /* 0x00000003ff001219 */ /* 0x020fca0000011602 */
[----:B------:R-:W-:-:S05]  /*151d0*/  IMAD.IADD R0, R21, 0x1, R0 ;  /* 0x0000000115007824 */ /* 0x000fca00078e0200 */
[----:B------:R-:W-:-:S04]  /*151e0*/  SHF.R.S32.HI R2, RZ, 0x1f, R0 ;  /* 0x0000001fff027819 */ /* 0x000fc80000011400 */
[----:B------:R-:W-:-:S04]  /*151f0*/  LEA.HI R0, R2, R0, RZ, 0x6 ;  /* 0x0000000002007211 */ /* 0x000fc800078f30ff */
[----:B------:R-:W-:-:S04]  /*15200*/  SHF.R.S32.HI R0, RZ, 0x6, R0 ;  /* 0x00000006ff007819 */ /* 0x000fc80000011400 */
[----:B------:R-:W-:-:S04]  /*15210*/  VIMNMX R4, R20, R0, PT ;  /* 0x0000000014047248 */ /* 0x000fc80003fe0100 */
[----:B------:R-:W-:Y:S01]  /*15220*/  ISETP.GT.AND P0, PT, R4, RZ, PT ;  /* 0x000000ff0400720c */ /* 0x000fe20003f04270 */
[----:B------:R4:W-:-:S12]  /*15230*/  STL [R1+0x30], R4 ;  /* 0x0000300401007387 */ /* 0x0009d80000100800 */
[----:B----4-:R-:W-:Y:S05]  /*15240*/  @P0 BRA `(.L_x_8125) ;  /* 0x0000000000440947 */ /* 0x010fea0003800000 */
[----:B--23--:R-:W2:Y:S02]  /*15250*/  S2R R5, SR_TID.X ;  /* 0x0000000000057919 */ /* 0x00cea40000002100 */
[----:B--2---:R-:W-:-:S04]  /*15260*/  LOP3.LUT R5, R5, 0x7f, RZ, 0xc0, !PT ;  /* 0x0000007f05057812 */ /* 0x004fc800078ec0ff */
[----:B------:R-:W-:-:S13]  /*15270*/  ISETP.NE.AND P0, PT, R5, RZ, PT ;  /* 0x000000ff0500720c */ /* 0x000fda0003f05270 */
[----:B------:R-:W-:Y:S05]  /*15280*/  @P0 BRA `(.L_x_8126) ;  /* 0x0000004c00980947 */ /* 0x000fea0003800000 */
[----:B------:R-:W2:Y:S01]  /*15290*/  S2R R3, SR_LANEID ;  /* 0x0000000000037919 */ /* 0x000ea20000000000 */
[----:B------:R-:W-:Y:S02]  /*152a0*/  VOTEU.ANY UR4, UPT, PT ;  /* 0x0000000000047886 */ /* 0x000fe400038e0100 */
[----:B------:R-:W2:Y:S08]  /*152b0*/  FLO.U32 R0, UR4 ;  /* 0x0000000400007d00 */ /* 0x000eb000080e0000 */
[----:B------:R-:W3:Y:S01]  /*152c0*/  POPC R5, UR4 ;  /* 0x0000000400057d09 */ /* 0x000ee20008000000 */
[----:B--2---:R-:W-:-:S02]  /*152d0*/  ISETP.EQ.U32.AND P0, PT, R0, R3, PT ;  /* 0x000000030000720c */ /* 0x004fc40003f02070 */
[----:B------:R-:W3:Y:S11]  /*152e0*/  LDC.64 R2, c[0x0][0xc60] ;  /* 0x00031800ff027b82 */ /* 0x000ef60000000a00 */
[----:B---3--:R-:W2:Y:S01]  /*152f0*/  @P0 ATOMG.E.ADD.STRONG.GPU PT, R3, desc[UR40][R2.64], R5 ;  /* 0x00000005020309a8 */ /* 0x008ea200081ee1e8 */
[----:B------:R-:W3:Y:S02]  /*15300*/  S2R R4, SR_LTMASK ;  /* 0x0000000000047919 */ /* 0x000ee40000003900 */
[----:B---3--:R-:W-:-:S04]  /*15310*/  LOP3.LUT R4, R4, UR4, RZ, 0xc0, !PT ;  /* 0x0000000404047c12 */ /* 0x008fc8000f8ec0ff */
[----:B------:R-:W3:Y:S01]  /*15320*/  POPC R7, R4 ;  /* 0x0000000400077309 */ /* 0x000ee20000000000 */
[----:B--2---:R-:W3:Y:S02]  /*15330*/  SHFL.IDX PT, R0, R3, R0, 0x1f ;  /* 0x00001f0003007589 */ /* 0x004ee400000e0000 */
[----:B---3--:R-:W-:Y:S01]  /*15340*/  IADD3 R16, R0, UR36, R7 ;  /* 0x0000002400107c10 */ /* 0x008fe2000fffe007 */
[----:B------:R-:W-:Y:S06]  /*15350*/  BRA `(.L_x_8126) ;  /* 0x0000004c00647947 */ /* 0x000fec0003800000 */
.L_x_8125:
[----:B------:R-:W4:Y:S01]  /*15360*/  LDL R0, [R1+0x4] ;  /* 0x0000040001007983 */ /* 0x000f220000100800 */
[----:B------:R-:W-:Y:S01]  /*15370*/  BSSY B6, `(.L_x_8127) ;  /* 0x0000014000067945 */ /* 0x000fe20003800000 */
[----:B----4-:R-:W-:-:S05]  /*15380*/  VIADD R0, R0, 0x22400 ;  /* 0x0002240000007836 */ /* 0x010fca0000000000 */
[----:B------:R-:W-:-:S13]  /*15390*/  LOP3.LUT P0, RZ, R0, 0x3ff, RZ, 0xc0, !PT ;  /* 0x000003ff00ff7812 */ /* 0x000fda000780c0ff */
[----:B------:R-:W-:Y:S05]  /*153a0*/  @!P0 BRA `(.L_x_8128) ;  /* 0x0000000000408947 */ /* 0x000fea0003800000 */
[----:B------:R-:W-:Y:S01]  /*153b0*/  MOV R2, 0x0 ;  /* 0x0000000000027802 */ /* 0x000fe20000000f00 */
[----:B------:R-:W-:Y:S01]  /*153c0*/  ULDC.64 UR6, c[0x4][0x118] ;  /* 0x0100460000067ab9 */ /* 0x000fe20000000a00 */
[----:B------:R-:W-:Y:S01]  /*153d0*/  ULDC.64 UR8, c[0x4][0x120] ;  /* 0x0100480000087ab9 */ /* 0x000fe20000000a00 */
[----:B------:R-:W-:Y:S01]  /*153e0*/  ULDC.64 UR4, c[0x4][0x40] ;  /* 0x0100100000047ab9 */ /* 0x000fe20000000a00 */
[----:B------:R-:W-:Y:S02]  /*153f0*/  IMAD.U32 R4, RZ, RZ, UR6 ;  /* 0x00000006ff047e24 */ /* 0x000fe4000f8e00ff */
[----:B------:R-:W4:Y:S01]  /*15400*/  LDC.64 R2, c[0x4][R2] ;  /* 0x0100000002027b82 */ /* 0x000f220000000a00 */
[----:B--23--:R-:W-:Y:S02]  /*15410*/  IMAD.U32 R5, RZ, RZ, UR7 ;  /* 0x00000007ff057e24 */ /* 0x00cfe4000f8e00ff */
[----:B------:R-:W-:Y:S02]  /*15420*/  IMAD.U32 R6, RZ, RZ, UR8 ;  /* 0x00000008ff067e24 */ /* 0x000fe4000f8e00ff */
[----:B------:R-:W-:-:S02]  /*15430*/  IMAD.U32 R7, RZ, RZ, UR9 ;  /* 0x00000009ff077e24 */ /* 0x000fc4000f8e00ff */
[----:B------:R-:W-:Y:S02]  /*15440*/  IMAD.U32 R10, RZ, RZ, UR4 ;  /* 0x00000004ff0a7e24 */ /* 0x000fe4000f8e00ff */
[----:B-1----:R-:W-:Y:S02]  /*15450*/  IMAD.U32 R11, RZ, RZ, UR5 ;  /* 0x00000005ff0b7e24 */ /* 0x002fe4000f8e00ff */
[----:B------:R-:W-:Y:S02]  /*15460*/  IMAD.MOV.U32 R8, RZ, RZ, 0x70 ;  /* 0x00000070ff087424 */ /* 0x000fe400078e00ff */
[----:B------:R-:W-:Y:S02]  /*15470*/  IMAD.MOV.U32 R12, RZ, RZ, 0x1 ;  /* 0x00000001ff0c7424 */ /* 0x000fe400078e00ff */
[----:B------:R-:W-:-:S07]  /*15480*/  IMAD.MOV.U32 R13, RZ, RZ, RZ ;  /* 0x000000ffff0d7224 */ /* 0x000fce00078e00ff */
[----:B------:R-:W-:-:S07]  /*15490*/  LEPC R20, `(.L_x_8128) ;  /* 0x000000001014794e */ /* 0x000fce0000000000 */
[----:B0---4-:R-:W-:Y:S05]  /*154a0*/  CALL.ABS.NOINC R2 ;  /* 0x0000000002007343 */ /* 0x011fea0003c00000 */
.L_x_8128:
[----:B------:R-:W-:Y:S05]  /*154b0*/  BSYNC B6 ;  /* 0x0000000000067941 */ /* 0x000fea0003800000 */
.L_x_8127:
        /* <DEDUP_REMOVED lines=9> */
[----:B------:R4:W0:Y:S01]  /*15550*/  LDC.64 R2, c[0x4][R0] ;  /* 0x0100000000027b82 */ /* 0x0008220000000a00 */
[----:B------:R-:W-:Y:S02]  /*15560*/  IMAD.U32 R4, RZ, RZ, UR6 ;  /* 0x00000006ff047e24 */ /* 0x000fe4000f8e00ff */
[----:B--23--:R-:W-:Y:S02]  /*15570*/  IMAD.U32 R5, RZ, RZ, UR7 ;  /* 0x00000007ff057e24 */ /* 0x00cfe4000f8e00ff */
[----:B------:R-:W-:Y:S02]  /*15580*/  IMAD.U32 R6, RZ, RZ, UR8 ;  /* 0x00000008ff067e24 */ /* 0x000fe4000f8e00ff */
[----:B------:R-:W-:-:S02]  /*15590*/  IMAD.U32 R7, RZ, RZ, UR9 ;  /* 0x00000009ff077e24 */ /* 0x000fc4000f8e00ff */
[----:B------:R-:W-:Y:S02]  /*155a0*/  IMAD.U32 R10, RZ, RZ, UR4 ;  /* 0x00000004ff0a7e24 */ /* 0x000fe4000f8e00ff */
[----:B-1----:R-:W-:Y:S02]  /*155b0*/  IMAD.U32 R11, RZ, RZ, UR5 ;  /* 0x00000005ff0b7e24 */ /* 0x002fe4000f8e00ff */
[----:B------:R-:W-:Y:S02]  /*155c0*/  IMAD.MOV.U32 R8, RZ, RZ, 0x70 ;  /* 0x00000070ff087424 */ /* 0x000fe400078e00ff */
[----:B------:R-:W-:Y:S02]  /*155d0*/  IMAD.MOV.U32 R12, RZ, RZ, 0x1 ;  /* 0x00000001ff0c7424 */ /* 0x000fe400078e00ff */
[----:B----4-:R-:W-:-:S07]  /*155e0*/  IMAD.MOV.U32 R13, RZ, RZ, RZ ;  /* 0x000000ffff0d7224 */ /* 0x010fce00078e00ff */
[----:B------:R-:W-:-:S07]  /*155f0*/  LEPC R20, `(.L_x_8131) ;  /* 0x000000001014794e */ /* 0x000fce0000000000 */
[----:B0-----:R-:W-:Y:S05]  /*15600*/  CALL.ABS.NOINC R2 ;  /* 0x0000000002007343 */ /* 0x001fea0003c00000 */
.L_x_8131:
        /* <DEDUP_REMOVED lines=16> */
.L_x_8130:
[----:B------:R-:W-:Y:S05]  /*15710*/  BSYNC B6 ;  /* 0x0000000000067941 */ /* 0x000fea0003800000 */
.L_x_8129:
[----:B------:R-:W4:Y:S01]  /*15720*/  LDL.LU R2, [R1] ;  /* 0x0000000001027983 */ /* 0x000f220000300800 */
[----:B------:R-:W-:-:S03]  /*15730*/  ULDC.64 UR4, c[0x0][0x9f8] ;  /* 0x00027e0000047ab9 */ /* 0x000fc60000000a00 */
[----:B------:R-:W5:Y:S04]  /*15740*/  LDL.LU R4, [R1+0x20] ;  /* 0x0000200001047983 */ /* 0x000f680000300800 */
[----:B--23--:R-:W2:Y:S01]  /*15750*/  LDL R7, [R1+0x14] ;  /* 0x0000140001077983 */ /* 0x00cea20000100800 */
[----:B------:R-:W-:-:S03]  /*15760*/  ISETP.NE.U32.AND P0, PT, RZ, UR4, PT ;  /* 0x00000004ff007c0c */ /* 0x000fc6000bf05070 */
[----:B------:R-:W3:Y:S01]  /*15770*/  LDL R0, [R1+0x30] ;  /* 0x0000300001007983 */ /* 0x000ee20000100800 */
[----:B------:R-:W-:-:S13]  /*15780*/  ISETP.NE.AND.EX P0, PT, RZ, UR5, PT, P0 ;  /* 0x00000005ff007c0c */ /* 0x000fda000bf05300 */
[----:B----4-:R-:W-:-:S04]  /*15790*/  @P0 IADD3 R2, P1, R2, UR4, RZ ;  /* 0x0000000402020c10 */ /* 0x010fc8000ff3e0ff */
[----:B-----5:R-:W-:Y:S01]  /*157a0*/  @P0 IADD3.X R3, R4, UR5, RZ, P1, !PT ;  /* 0x0000000504030c10 */ /* 0x020fe20008ffe4ff */
[----:B------:R-:W-:-:S04]  /*157b0*/  ULDC.64 UR4, c[0x0][0xa08] ;  /* 0x0002820000047ab9 */ /* 0x000fc80000000a00 */
[----:B--2---:R2:W4:Y:S02]  /*157c0*/  @P0 LDG.E R7, desc[UR40][R2.64] ;  /* 0x0000002802070981 */ /* 0x004524000c1e1900 */
[----:B--2---:R-:W2:Y:S01]  /*157d0*/  LDC.64 R2, c[0x0][0x418] ;  /* 0x00010600ff027b82 */ /* 0x004ea20000000a00 */
[----:B---3--:R-:W-:Y:S01]  /*157e0*/  VIADD R4, R0, 0xffffffff ;  /* 0xffffffff00047836 */ /* 0x008fe20000000000 */
[----:B----4-:R-:W-:Y:S01]  /*157f0*/  SHF.R.S32.HI R8, RZ, 0x1f, R7 ;  /* 0x0000001fff087819 */ /* 0x010fe20000011407 */
        /* <DEDUP_REMOVED lines=10> */
[----:B0-----:R0:W2:Y:S02]  /*158a0*/  SHFL.IDX PT, R14, R5, RZ, 0x1f ;  /* 0x00001fff050e7589 */ /* 0x0010a400000e0000 */
.L_x_8292:
[----:B0-----:R-:W3:Y:S01]  /*158b0*/  LDL.LU R5, [R1+0x8] ;  /* 0x0000080001057983 */ /* 0x001ee20000300800 */
        /* <DEDUP_REMOVED lines=11> */
.L_x_8295:
[----:B------:R-:W-:Y:S05]  /*15970*/  @!P6 BRA `(.L_x_8133) ;  /* 0x000000040014e947 */ /* 0x000fea0003800000 */
[----:B------:R-:W-:-:S04]  /*15980*/  ISETP.NE.U32.AND P0, PT, R2, RZ, PT ;  /* 0x000000ff0200720c */ /* 0x000fc80003f05070 */
[----:B------:R-:W-:-:S13]  /*15990*/  ISETP.NE.AND.EX P0, PT, R3, RZ, PT, P0 ;  /* 0x000000ff0300720c */ /* 0x000fda0003f05300 */
[----:B------:R-:W-:Y:S05]  /*159a0*/  @!P0 BRA `(.L_x_8135) ;  /* 0x0000000000548947 */ /* 0x000fea0003800000 */
[----:B------:R-:W2:Y:S01]  /*159b0*/  LDC R6, c[0x0][0x43c] ;  /* 0x00010f00ff067b82 */ /* 0x000ea20000000800 */
[----:B------:R-:W-:Y:S01]  /*159c0*/  IMAD.MOV.U32 R9, RZ, RZ, R4 ;  /* 0x000000ffff097224 */ /* 0x000fe200078e0004 */
[----:B------:R-:W-:-:S03]  /*159d0*/  ULDC.64 UR4, c[0x0][0x428] ;  /* 0x00010a0000047ab9 */ /* 0x000fc60000000a00 */
[----:B0-----:R-:W-:Y:S01]  /*159e0*/  IMAD.MOV.U32 R0, RZ, RZ, R9 ;  /* 0x000000ffff007224 */ /* 0x001fe200078e0009 */
[----:B--2---:R-:W-:-:S13]  /*159f0*/  ISETP.NE.AND P0, PT, R6, 0x1, PT ;  /* 0x000000010600780c */ /* 0x004fda0003f05270 */
        /* <DEDUP_REMOVED lines=14> */
[----:B------:R-:W3:Y:S04]  /*15ae0*/  LDG.E R0, desc[UR40][R2.64] ;  /* 0x0000002802007981 */ /* 0x000ee8000c1e1900 */
[----:B---3--:R2:W-:Y:S02]  /*15af0*/  STL [R1], R0 ;  /* 0x0000000001007387 */ /* 0x0085e40000100800 */
.L_x_8135:
[----:B------:R-:W3:Y:S04]  /*15b00*/  LDL R7, [R1+0x4] ;  /* 0x0000040001077983 */ /* 0x000ee80000100800 */
[----:B0-2---:R-:W3:Y:S04]  /*15b10*/  LDL R0, [R1+0xc] ;  /* 0x00000c0001007983 */ /* 0x005ee80000100800 */
[----:B------:R-:W2:Y:S01]  /*15b20*/  LDL R2, [R1+0x18] ;  /* 0x0000180001027983 */ /* 0x000ea20000100800 */
[----:B---3--:R-:W-:Y:S01]  /*15b30*/  IMAD R0, R0, 0x8, R7 ;  /* 0x0000000800007824 */ /* 0x008fe200078e0207 */
[----:B--2---:R-:W-:-:S04]  /*15b40*/  SHF.L.U32 R2, R2, 0x1f, RZ ;  /* 0x0000001f02027819 */ /* 0x004fc800000006ff */
[----:B------:R-:W0:Y:S02]  /*15b50*/  SYNCS.PHASECHK.TRANS64.TRYWAIT P0, [R0+URZ+0x28c40], R2 ;  /* 0x028c4002000075a7 */ /* 0x000e24000800017f */
[----:B0-----:R-:W-:Y:S05]  /*15b60*/  @!P0 BRA `(.L_x_8136) ;  /* 0x0000006400688947 */ /* 0x001fea0003800000 */
.L_x_8296:
        /* <DEDUP_REMOVED lines=11> */
.L_x_8137:
        /* <DEDUP_REMOVED lines=27> */
.L_x_8133:
[----:B--2---:R-:W2:Y:S04]  /*15dd0*/  LDL R2, [R1+0x4] ;  /* 0x0000040001027983 */ /* 0x004ea80000100800 */
[----:B------:R-:W3:Y:S04]  /*15de0*/  LDL.LU R3, [R1+0x34] ;  /* 0x0000340001037983 */ /* 0x000ee80000300800 */
[----:B0-----:R-:W4:Y:S04]  /*15df0*/  LDL.LU R5, [R1+0x28] ;  /* 0x0000280001057983 */ /* 0x001f280000300800 */
[----:B------:R-:W5:Y:S01]  /*15e00*/  LDL.LU R4, [R1+0x40] ;  /* 0x0000400001047983 */ /* 0x000f620000300800 */
        /* <DEDUP_REMOVED lines=38> */
[----:B0-----:R-:W-:Y:S05]  /*16070*/  CALL.ABS.NOINC R2 ;  /* 0x0000000002007343 */ /* 0x001fea0003c00000 */
.L_x_8139:
[----:B------:R-:W-:Y:S05]  /*16080*/  BSYNC B6 ;  /* 0x0000000000067941 */ /* 0x000fea0003800000 */
.L_x_8138:
[----:B------:R-:W3:Y:S01]  /*16090*/  LDL.LU R6, [R1+0x34] ;  /* 0x0000340001067983 */ /* 0x000ee20000300800 */
[----:B------:R-:W-:Y:S01]  /*160a0*/  ULDC.64 UR4, c[0x0][0x2d8] ;  /* 0x0000b60000047ab9 */ /* 0x000fe20000000a00 */
[----:B------:R-:W0:Y:S01]  /*160b0*/  LDC R7, c[0x0][0x448] ;  /* 0x00011200ff077b82 */ /* 0x000e220000000800 */
[----:B------:R-:W-:Y:S01]  /*160c0*/  ULDC UR6, c[0x0][0x2b8] ;  /* 0x0000ae0000067ab9 */ /* 0x000fe20000000800 */
[----:B--2---:R-:W3:Y:S04]  /*160d0*/  LDL.LU.64 R2, [R1+0x48] ;  /* 0x0000480001027983 */ /* 0x004ee80000300a00 */
[----:B------:R-:W2:Y:S04]  /*160e0*/  LDL.LU R0, [R1+0x40] ;  /* 0x0000400001007983 */ /* 0x000ea80000300800 */
[----:B------:R-:W4:Y:S04]  /*160f0*/  LDL.LU R4, [R1+0x50] ;  /* 0x0000500001047983 */ /* 0x000f280000300800 */
[----:B------:R-:W4:Y:S04]  /*16100*/  LDL.LU R5, [R1+0x28] ;  /* 0x0000280001057983 */ /* 0x000f280000300800 */
[----:B------:R0:W5:Y:S02]  /*16110*/  LDL R9, [R1+0x54] ;  /* 0x0000540001097983 */ /* 0x0001640000100800 */
[----:B0-----:R-:W-:Y:S01]  /*16120*/  ISETP.NE.AND P0, PT, R7, 0x1, PT ;  /* 0x000000010700780c */ /* 0x001fe20003f05270 */
[----:B------:R-:W0:Y:S01]  /*16130*/  S2R R10, SR_TID.X ;  /* 0x00000000000a7919 */ /* 0x000e220000002100 */
[----:B------:R-:W1:Y:S01]  /*16140*/  S2R R8, SR_TID.X ;  /* 0x0000000000087919 */ /* 0x000e620000002100 */
[----:B0-----:R-:W-:-:S05]  /*16150*/  IMAD.SHL.U32 R10, R10, 0x8, RZ ;  /* 0x000000080a0a7824 */ /* 0x001fca00078e00ff */
        /* <DEDUP_REMOVED lines=8> */
[----:B------:R-:W-:-:S03]  /*161e0*/  ULDC.64 UR4, c[0x0][0x2e0] ;  /* 0x0000b80000047ab9 */ /* 0x000fc60000000a00 */
[----:B------:R-:W-:Y:S02]  /*161f0*/  IMAD.IADD R3, R3, 0x1, R0 ;  /* 0x0000000103037824 */ /* 0x000fe400078e0200 */
[----:B----4-:R-:W-:Y:S02]  /*16200*/  IMAD R0, R4, UR4, RZ ;  /* 0x0000000404007c24 */ /* 0x010fe4000f8e02ff */
[----:B------:R-:W1:Y:S01]  /*16210*/  S2R R4, SR_TID.X ;  /* 0x0000000000047919 */ /* 0x000e620000002100 */
[----:B------:R-:W-:-:S04]  /*16220*/  IMAD.WIDE.U32 R2, R5, UR4, R2 ;  /* 0x0000000405027c25 */ /* 0x000fc8000f8e0002 */
[----:B------:R-:W-:Y:S01]  /*16230*/  IMAD R0, R5, UR5, R0 ;  /* 0x0000000505007c24 */ /* 0x000fe2000f8e0200 */
        /* <DEDUP_REMOVED lines=8> */
[----:B------:R-:W-:-:S04]  /*162c0*/  IMAD R0, R17, 0x40, R4 ;  /* 0x0000004011007824 */ /* 0x000fc800078e0204 */
[----:B------:R-:W-:Y:S02]  /*162d0*/  IMAD.MOV.U32 R4, RZ, RZ, R0 ;  /* 0x000000ffff047224 */ /* 0x000fe400078e0000 */
[----:B-1----:R-:W-:-:S05]  /*162e0*/  @P0 IMAD.HI.U32 R5, R0, R5, RZ ;  /* 0x0000000500050227 */ /* 0x002fca00078e00ff */
[----:B0-----:R-:W-:-:S05]  /*162f0*/  @P0 SHF.R.U32.HI R4, RZ, R6, R5 ;  /* 0x00000006ff040219 */ /* 0x001fca0000011605 */
        /* <DEDUP_REMOVED lines=18> */
[----:B------:R-:W-:Y:S09]  /*16420*/  BRA.DIV UR4, `(.L_x_8140) ;  /* 0x0000005e044c7947 */ /* 0x000ff2000b800000 */
        /* <DEDUP_REMOVED lines=34> */
.L_x_8305:
        /* <DEDUP_REMOVED lines=11> */
.L_x_8141:
        /* <DEDUP_REMOVED lines=19> */
.L_x_8306:
[----:B------:R-:W-:Y:S05]  /*16830*/  BSYNC B0 ;  /* 0x0000000000007941 */ /* 0x000fea0003800000 */
.L_x_8142:
[----:B0-----:R-:W2:Y:S01]  /*16840*/  LDL R2, [R1+0x8] ;  /* 0x0000080001027983 */ /* 0x001ea20000100800 */
[----:B------:R-:W-:Y:S01]  /*16850*/  BSSY B0, `(.L_x_8144) ;  /* 0x00000a2000007945 */ /* 0x000fe20003800000 */
[----:B--2---:R-:W-:-:S13]  /*16860*/  LOP3.LUT P0, RZ, R2, 0x1, RZ, 0xc0, !PT ;  /* 0x0000000102ff7812 */ /* 0x004fda000780c0ff */
[----:B------:R-:W-:Y:S05]  /*16870*/  @!P0 BRA `(.L_x_8145) ;  /* 0x00000008007c8947 */ /* 0x000fea0003800000 */
[----:B------:R-:W2:Y:S04]  /*16880*/  LDL R5, [R1+0x4] ;  /* 0x0000040001057983 */ /* 0x000ea80000100800 */
        /* <DEDUP_REMOVED lines=10> */
.L_x_8307:
[----:B------:R-:W-:Y:S05]  /*16930*/  BSYNC B1 ;  /* 0x0000000000017941 */ /* 0x000fea0003800000 */
.L_x_8146:
        /* <DEDUP_REMOVED lines=9> */
.L_x_8149:
[----:B------:R-:W-:Y:S05]  /*169d0*/  BSYNC B1 ;  /* 0x0000000000017941 */ /* 0x000fea0003800000 */
.L_x_8148:
        /* <DEDUP_REMOVED lines=14> */
.L_x_8150:
        /* <DEDUP_REMOVED lines=16> */
.L_x_8151:
        /* <DEDUP_REMOVED lines=16> */
.L_x_8152:
        /* <DEDUP_REMOVED lines=16> */
.L_x_8153:
        /* <DEDUP_REMOVED lines=16> */
.L_x_8154:
        /* <DEDUP_REMOVED lines=16> */
.L_x_8155:
        /* <DEDUP_REMOVED lines=16> */
.L_x_8156:
        /* <DEDUP_REMOVED lines=16> */
.L_x_8157:
        /* <DEDUP_REMOVED lines=11> */
.L_x_8145:
[----:B------:R-:W-:Y:S05]  /*17270*/  BSYNC B0 ;  /* 0x0000000000007941 */ /* 0x000fea0003800000 */
.L_x_8144:
        /* <DEDUP_REMOVED lines=14> */
[----:B--2---:R-:W-:Y:S01]  /*17360*/  LOP3.LUT P2, RZ, R6, 0x1, RZ, 0xc0, !PT ;  /* 0x0000000106ff7812 */ /* 0x004fe2000784c0ff */
        /* <DEDUP_REMOVED lines=33> */
.L_x_8164:
[----:B-1----:R-:W2:Y:S01]  /*17580*/  LDL R2, [R1+0x4] ;  /* 0x0000040001027983 */ /* 0x002ea20000100800 */
[----:B------:R-:W-:Y:S01]  /*17590*/  BSSY B3, `(.L_x_8165) ;  /* 0x0000008000037945 */ /* 0x000fe20003800000 */
[----:B------:R-:W1:Y:S02]  /*175a0*/  S2R R5, SR_TID.X ;  /* 0x0000000000057919 */ /* 0x000e640000002100 */
[----:B-1----:R-:W-:-:S04]  /*175b0*/  LOP3.LUT R5, R5, 0x7f, RZ, 0xc0, !PT ;  /* 0x0000007f05057812 */ /* 0x002fc800078ec0ff */
[----:B------:R-:W-:Y:S01]  /*175c0*/  ISETP.NE.AND P1, PT, R5, RZ, PT ;  /* 0x000000ff0500720c */ /* 0x000fe20003f25270 */
[----:B--2---:R-:W-:Y:S01]  /*175d0*/  IMAD R3, R9, 0x8, R2 ;  /* 0x0000000809037824 */ /* 0x004fe200078e0202 */
[----:B------:R-:W-:-:S04]  /*175e0*/  SHF.L.U32 R2, R8, 0x1f, RZ ;  /* 0x0000001f08027819 */ /* 0x000fc800000006ff */
[----:B------:R-:W1:Y:S02]  /*175f0*/  SYNCS.PHASECHK.TRANS64.TRYWAIT P0, [R3+URZ+0x28c40], R2 ;  /* 0x028c4002030075a7 */ /* 0x000e64000800017f */
[----:B-1----:R-:W-:Y:S05]  /*17600*/  @!P0 BRA `(.L_x_8166) ;  /* 0x0000005000488947 */ /* 0x002fea0003800000 */
.L_x_8308:
[----:B------:R-:W-:Y:S05]  /*17610*/  BSYNC B3 ;  /* 0x0000000000037941 */ /* 0x000fea0003800000 */
.L_x_8165:
        /* <DEDUP_REMOVED lines=9> */
.L_x_8168:
[----:B------:R-:W-:Y:S05]  /*176b0*/  BSYNC B3 ;  /* 0x0000000000037941 */ /* 0x000fea0003800000 */
.L_x_8167:
        /* <DEDUP_REMOVED lines=10> */
[----:B--2---:R-:W-:Y:S01]  /*17760*/  IMAD R5, R5, 0x2000, R7 ;  /* 0x0000200005057824 */ /* 0x004fe200078e0207 */
[----:B---3--:R-:W-:-:S03]  /*17770*/  LEA R0, R0, R6, 0x6 ;  /* 0x0000000600007211 */ /* 0x008fc600078e30ff */
[----:B------:R-:W-:Y:S02]  /*17780*/  VIADD R5, R5, 0x22400 ;  /* 0x0002240005057836 */ /* 0x000fe40000000000 */
[----:B------:R-:W-:-:S07]  /*17790*/  VIADD R6, R3, 0x28c30 ;  /* 0x00028c3003067836 */ /* 0x000fce0000000000 */
.L_x_8169:
        /* <DEDUP_REMOVED lines=14> */
.L_x_8309:
[----:B------:R-:W-:Y:S05]  /*17880*/  BSYNC B3 ;  /* 0x0000000000037941 */ /* 0x000fea0003800000 */
.L_x_8170:
        /* <DEDUP_REMOVED lines=11> */
.L_x_8173:
[----:B------:R-:W-:Y:S05]  /*17940*/  BSYNC B3 ;  /* 0x0000000000037941 */ /* 0x000fea0003800000 */
.L_x_8172:
        /* <DEDUP_REMOVED lines=11> */
.L_x_8174:
        /* <DEDUP_REMOVED lines=16> */
.L_x_8175:
        /* <DEDUP_REMOVED lines=16> */
.L_x_8176:
        /* <DEDUP_REMOVED lines=16> */
.L_x_8177:
        /* <DEDUP_REMOVED lines=16> */
.L_x_8178:
        /* <DEDUP_REMOVED lines=16> */
.L_x_8179:
        /* <DEDUP_REMOVED lines=16> */
.L_x_8180:
        /* <DEDUP_REMOVED lines=16> */
.L_x_8181:
        /* <DEDUP_REMOVED lines=11> */
.L_x_8163:
[----:B------:R-:W-:Y:S05]  /*181b0*/  BSYNC B1 ;  /* 0x0000000000017941 */ /* 0x000fea0003800000 */
.L_x_8162:
[----:B------:R-:W2:Y:S02]  /*181c0*/  LDL.LU R5, [R1+0x30] ;  /* 0x0000300001057983 */ /* 0x000ea40000300800 */
[----:B--2---:R-:W-:-:S07]  /*181d0*/  VIADD R0, R5, 0xfffffffd ;  /* 0xfffffffd05007836 */ /* 0x004fce0000000000 */
.L_x_8161:
[----:B------:R-:W-:Y:S05]  /*181e0*/  BSYNC B2 ;  /* 0x0000000000027941 */ /* 0x000fea0003800000 */
.L_x_8160:
[----:B------:R-:W-:-:S13]  /*181f0*/  ISETP.NE.AND P0, PT, R4, RZ, PT ;  /* 0x000000ff0400720c */ /* 0x000fda0003f05270 */
[----:B------:R-:W-:Y:S05]  /*18200*/  @!P0 BRA `(.L_x_8159) ;  /* 0x0000001c00488947 */ /* 0x000fea0003800000 */
.L_x_8222:
[----:B------:R-:W2:Y:S04]  /*18210*/  LDL R4, [R1+0x8] ;  /* 0x0000080001047983 */ /* 0x000ea80000100800 */
[----:B------:R-:W3:Y:S04]  /*18220*/  LDL.LU R3, [R1+0xc] ;  /* 0x00000c0001037983 */ /* 0x000ee80000300800 */
[----:B------:R-:W4:Y:S01]  /*18230*/  LDL.LU R2, [R1+0x18] ;  /* 0x0000180001027983 */ /* 0x000f220000300800 */
        /* <DEDUP_REMOVED lines=34> */
.L_x_8184:
[----:B0-----:R-:W2:Y:S01]  /*18460*/  LDL R2, [R1+0x4] ;  /* 0x0000040001027983 */ /* 0x001ea20000100800 */
[----:B------:R-:W-:Y:S01]  /*18470*/  BSSY B2, `(.L_x_8185) ;  /* 0x0000008000027945 */ /* 0x000fe20003800000 */
[----:B------:R-:W0:Y:S02]  /*18480*/  S2R R3, SR_TID.X ;  /* 0x0000000000037919 */ /* 0x000e240000002100 */
[----:B0-----:R-:W-:-:S04]  /*18490*/  LOP3.LUT R3, R3, 0x7f, RZ, 0xc0, !PT ;  /* 0x0000007f03037812 */ /* 0x001fc800078ec0ff */
[----:B------:R-:W-:Y:S01]  /*184a0*/  ISETP.NE.AND P1, PT, R3, RZ, PT ;  /* 0x000000ff0300720c */ /* 0x000fe20003f25270 */
[----:B--2---:R-:W-:Y:S01]  /*184b0*/  IMAD R4, R7, 0x8, R2 ;  /* 0x0000000807047824 */ /* 0x004fe200078e0202 */
[----:B------:R-:W-:-:S04]  /*184c0*/  SHF.L.U32 R2, R6, 0x1f, RZ ;  /* 0x0000001f06027819 */ /* 0x000fc800000006ff */
[----:B------:R-:W0:Y:S02]  /*184d0*/  SYNCS.PHASECHK.TRANS64.TRYWAIT P0, [R4+URZ+0x28c40], R2 ;  /* 0x028c4002040075a7 */ /* 0x000e24000800017f */
[----:B0-----:R-:W-:Y:S05]  /*184e0*/  @!P0 BRA `(.L_x_8186) ;  /* 0x0000004000b88947 */ /* 0x001fea0003800000 */
.L_x_8310:
[----:B------:R-:W-:Y:S05]  /*184f0*/  BSYNC B2 ;  /* 0x0000000000027941 */ /* 0x000fea0003800000 */
.L_x_8185:
        /* <DEDUP_REMOVED lines=9> */
.L_x_8188:
[----:B------:R-:W-:Y:S05]  /*18590*/  BSYNC B2 ;  /* 0x0000000000027941 */ /* 0x000fea0003800000 */
.L_x_8187:
        /* <DEDUP_REMOVED lines=13> */
.L_x_8189:
        /* <DEDUP_REMOVED lines=14> */
.L_x_8311:
[----:B------:R-:W-:Y:S05]  /*18750*/  BSYNC B2 ;  /* 0x0000000000027941 */ /* 0x000fea0003800000 */
.L_x_8190:
        /* <DEDUP_REMOVED lines=11> */
.L_x_8193:
[----:B------:R-:W-:Y:S05]  /*18810*/  BSYNC B2 ;  /* 0x0000000000027941 */ /* 0x000fea0003800000 */
.L_x_8192:
        /* <DEDUP_REMOVED lines=10> */
.L_x_8194:
        /* <DEDUP_REMOVED lines=16> */
.L_x_8195:
        /* <DEDUP_REMOVED lines=16> */
.L_x_8196:
        /* <DEDUP_REMOVED lines=16> */
.L_x_8197:
        /* <DEDUP_REMOVED lines=16> */
.L_x_8198:
        /* <DEDUP_REMOVED lines=16> */
.L_x_8199:
        /* <DEDUP_REMOVED lines=16> */
.L_x_8200:
        /* <DEDUP_REMOVED lines=16> */
.L_x_8201:
        /* <DEDUP_REMOVED lines=11> */
.L_x_8183:
[----:B------:R-:W-:Y:S05]  /*19070*/  BSYNC B1 ;  /* 0x0000000000017941 */ /* 0x000fea0003800000 */
.L_x_8182:
[----:B------:R-:W2:Y:S01]  /*19080*/  LDL R2, [R1+0x8] ;  /* 0x0000080001027983 */ /* 0x000ea20000100800 */
[----:B------:R-:W-:Y:S01]  /*19090*/  VIADD R7, R7, 0x1 ;  /* 0x0000000107077836 */ /* 0x000fe20000000000 */
[----:B------:R-:W-:Y:S04]  /*190a0*/  BSSY B1, `(.L_x_8202) ;  /* 0x00000e5000017945 */ /* 0x000fe80003800000 */
[----:B------:R-:W-:-:S04]  /*190b0*/  ISETP.NE.AND P0, PT, R7, 0x2, PT ;  /* 0x000000020700780c */ /* 0x000fc80003f05270 */
[----:B0-----:R-:W-:Y:S02]  /*190c0*/  SEL R9, R7, RZ, P0 ;  /* 0x000000ff07097207 */ /* 0x001fe40000000000 */
        /* <DEDUP_REMOVED lines=31> */
.L_x_8204:
        /* <DEDUP_REMOVED lines=9> */
.L_x_8312:
[----:B------:R-:W-:Y:S05]  /*19350*/  BSYNC B2 ;  /* 0x0000000000027941 */ /* 0x000fea0003800000 */
.L_x_8205:
        /* <DEDUP_REMOVED lines=9> */
.L_x_8208:
[----:B------:R-:W-:Y:S05]  /*193f0*/  BSYNC B2 ;  /* 0x0000000000027941 */ /* 0x000fea0003800000 */
.L_x_8207:
        /* <DEDUP_REMOVED lines=14> */
.L_x_8209:
        /* <DEDUP_REMOVED lines=14> */
.L_x_8313:
[----:B------:R-:W-:Y:S05]  /*195c0*/  BSYNC B2 ;  /* 0x0000000000027941 */ /* 0x000fea0003800000 */
.L_x_8210:
        /* <DEDUP_REMOVED lines=11> */
.L_x_8213:
[----:B------:R-:W-:Y:S05]  /*19680*/  BSYNC B2 ;  /* 0x0000000000027941 */ /* 0x000fea0003800000 */
.L_x_8212:
        /* <DEDUP_REMOVED lines=11> */
.L_x_8214:
        /* <DEDUP_REMOVED lines=16> */
.L_x_8215:
        /* <DEDUP_REMOVED lines=16> */
.L_x_8216:
        /* <DEDUP_REMOVED lines=16> */
.L_x_8217:
        /* <DEDUP_REMOVED lines=16> */
.L_x_8218:
        /* <DEDUP_REMOVED lines=16> */
.L_x_8219:
        /* <DEDUP_REMOVED lines=16> */
.L_x_8220:
        /* <DEDUP_REMOVED lines=16> */
.L_x_8221:
        /* <DEDUP_REMOVED lines=11> */
.L_x_8203:
[----:B------:R-:W-:Y:S05]  /*19ef0*/  BSYNC B1 ;  /* 0x0000000000017941 */ /* 0x000fea0003800000 */
.L_x_8202:
[C---:B------:R-:W-:Y:S01]  /*19f00*/  ISETP.GT.AND P0, PT, R0.reuse, 0x1, PT ;  /* 0x000000010000780c */ /* 0x040fe20003f04270 */
[----:B------:R-:W-:-:S12]  /*19f10*/  VIADD R0, R0, 0xfffffffe ;  /* 0xfffffffe00007836 */ /* 0x000fd80000000000 */
[----:B------:R-:W-:Y:S05]  /*19f20*/  @P0 BRA `(.L_x_8222) ;  /* 0xffffffe000b80947 */ /* 0x000fea000383ffff */
.L_x_8159:
[----:B------:R-:W-:Y:S05]  /*19f30*/  BSYNC B0 ;  /* 0x0000000000007941 */ /* 0x000fea0003800000 */
.L_x_8158:
        /* <DEDUP_REMOVED lines=23> */
[----:B-1----:R-:W-:-:S07]  /*1a0b0*/  IADD3 R16, R4, UR36, R7 ;  /* 0x0000002404107c10 */ /* 0x002fce000fffe007 */
.L_x_8224:
[----:B------:R-:W-:Y:S05]  /*1a0c0*/  BSYNC B0 ;  /* 0x0000000000007941 */ /* 0x000fea0003800000 */
.L_x_8223:
[----:B------:R-:W-:-:S05]  /*1a0d0*/  SEL R0, R0, RZ, P0 ;  /* 0x000000ff00007207 */ /* 0x000fca0000000000 */
[----:B------:R2:W-:Y:S02]  /*1a0e0*/  STL [R1+0xc], R0 ;  /* 0x00000c0001007387 */ /* 0x0005e40000100800 */
.L_x_8126:
[----:B------:R-:W-:Y:S05]  /*1a0f0*/  BSYNC B7 ;  /* 0x0000000000077941 */ /* 0x000fea0003800000 */
.L_x_8124:
        /* <DEDUP_REMOVED lines=13> */
.L_x_8225:
        /* <DEDUP_REMOVED lines=13> */
[----:B------:R-:W-:Y:S01]  /*1a2a0*/  SHFL.IDX PT, R4, R16, 0x1, 0x1f ;  /* 0x00201f0010047f89 */ /* 0x000fe200000e0000 */
[C---:B------:R-:W-:Y:S02]  /*1a2b0*/  ISETP.GE.U32.AND P4, PT, R7.reuse, 0x8, PT ;  /* 0x000000080700780c */ /* 0x040fe40003f86070 */
[C---:B------:R-:W-:Y:S01]  /*1a2c0*/  ISETP.GE.U32.AND P5, PT, R7.reuse, 0x10, PT ;  /* 0x000000100700780c */ /* 0x040fe20003fa6070 */
[----:B-1----:R-:W-:Y:S02]  /*1a2d0*/  IMAD.MOV.U32 R2, RZ, RZ, RZ ;  /* 0x000000ffff027224 */ /* 0x002fe400078e00ff */
[----:B--2---:R-:W-:Y:S01]  /*1a2e0*/  @!P1 IMAD.MOV.U32 R2, RZ, RZ, R3 ;  /* 0x000000ffff029224 */ /* 0x004fe200078e0003 */
[----:B------:R-:W-:-:S04]  /*1a2f0*/  ISETP.NE.AND P1, PT, R7, RZ, PT ;  /* 0x000000ff0700720c */ /* 0x000fc80003f25270 */
[----:B0-----:R-:W0:Y:S02]  /*1a300*/  SHFL.UP PT, R14, R2, 0x1, RZ ;  /* 0x04200000020e7989 */ /* 0x001e2400000e00ff */
        /* <DEDUP_REMOVED lines=16> */
.L_x_8323:
[----:B------:R-:W-:Y:S02]  /*1a410*/  ULDC UR4, c[0x0][0xc38] ;  /* 0x00030e0000047ab9 */ /* 0x000fe40000000800 */
[----:B------:R-:W-:-:S04]  /*1a420*/  IMAD.U32 R5, RZ, RZ, UR4 ;  /* 0x00000004ff057e24 */ /* 0x000fc8000f8e00ff */
[----:B0-2---:R-:W-:-:S04]  /*1a430*/  IMAD R16, R16, R5, RZ ;  /* 0x0000000510107224 */ /* 0x005fc800078e02ff */
[----:B------:R-:W-:-:S05]  /*1a440*/  IMAD.IADD R4, R4, 0x1, R16 ;  /* 0x0000000104047824 */ /* 0x000fca00078e0210 */
[----:B-1----:R-:W-:-:S13]  /*1a450*/  ISETP.GT.AND P6, PT, R4, R0, PT ;  /* 0x000000000400720c */ /* 0x002fda0003fc4270 */
[----:B------:R-:W-:Y:S05]  /*1a460*/  @P6 BRA `(.L_x_8228) ;  /* 0x00000000009c6947 */ /* 0x000fea0003800000 */
.L_x_8233:
        /* <DEDUP_REMOVED lines=14> */
.L_x_8231:
[----:B------:R-:W-:Y:S05]  /*1a550*/  BSYNC B0 ;  /* 0x0000000000007941 */ /* 0x000fea0003800000 */
.L_x_8230:
        /* <DEDUP_REMOVED lines=18> */
.L_x_8331:
[----:B------:R-:W-:Y:S02]  /*1a680*/  ULDC UR4, c[0x0][0xc38] ;  /* 0x00030e0000047ab9 */ /* 0x000fe40000000800 */
[----:B------:R-:W-:-:S04]  /*1a690*/  IMAD.U32 R5, RZ, RZ, UR4 ;  /* 0x00000004ff057e24 */ /* 0x000fc8000f8e00ff */
[----:B-1----:R-:W-:-:S04]  /*1a6a0*/  IMAD R16, R16, R5, RZ ;  /* 0x0000000510107224 */ /* 0x002fc800078e02ff */
[----:B------:R-:W-:-:S05]  /*1a6b0*/  IMAD.IADD R4, R16, 0x1, R4 ;  /* 0x0000000110047824 */ /* 0x000fca00078e0204 */
[----:B------:R-:W-:-:S13]  /*1a6c0*/  ISETP.GT.AND P6, PT, R4, R0, PT ;  /* 0x000000000400720c */ /* 0x000fda0003fc4270 */
[----:B------:R-:W-:Y:S05]  /*1a6d0*/  @!P6 BRA `(.L_x_8233) ;  /* 0xfffffffc0064e947 */ /* 0x000fea000383ffff */
.L_x_8228:
        /* <DEDUP_REMOVED lines=8> */
.L_x_8335:
[----:B------:R-:W-:Y:S01]  /*1a760*/  ISETP.NE.AND P0, PT, R4, RZ, PT ;  /* 0x000000ff0400720c */ /* 0x000fe20003f05270 */
[----:B------:R-:W-:-:S12]  /*1a770*/  IMAD.MOV.U32 R4, RZ, RZ, RZ ;  /* 0x000000ffff047224 */ /* 0x000fd800078e00ff */
[----:B------:R-:W-:Y:S05]  /*1a780*/  @!P0 BRA `(.L_x_8235) ;  /* 0x0000000000148947 */ /* 0x000fea0003800000 */
[----:B------:R-:W-:Y:S01]  /*1a790*/  UMOV UR4, 0xffffffff ;  /* 0xffffffff00047882 */ /* 0x000fe20000000000 */
[----:B------:R-:W-:Y:S02]  /*1a7a0*/  VIADD R12, R6, 0xffffffff ;  /* 0xffffffff060c7836 */ /* 0x000fe40000000000 */
[----:B------:R-:W-:Y:S05]  /*1a7b0*/  BRA.DIV UR4, `(.L_x_8236) ;  /* 0x0000002a04987947 */ /* 0x000fea000b800000 */
[----:B0-----:R0:W3:Y:S02]  /*1a7c0*/  SHFL.IDX PT, R3, R3, R12, 0x1f ;  /* 0x00001f0c03037589 */ /* 0x0010e400000e0000 */
.L_x_8338:
[----:B---3--:R-:W-:-:S07]  /*1a7d0*/  IMAD.MOV.U32 R4, RZ, RZ, R3 ;  /* 0x000000ffff047224 */ /* 0x008fce00078e0003 */
.L_x_8235:
[----:B01----:R-:W0:Y:S01]  /*1a7e0*/  LDC.64 R2, c[0x0][0xc90] ;  /* 0x00032400ff027b82 */ /* 0x003e220000000a00 */
[----:B------:R-:W-:-:S04]  /*1a7f0*/  IMAD.IADD R19, R6, 0x1, R19 ;  /* 0x0000000106137824 */ /* 0x000fc800078e0213 */
[----:B0-----:R-:W-:-:S05]  /*1a800*/  IMAD.WIDE R2, R19, 0x4, R2 ;  /* 0x0000000413027825 */ /* 0x001fca00078e0202 */
[----:B------:R-:W2:Y:S01]  /*1a810*/  LDG.E R7, desc[UR40][R2.64] ;  /* 0x0000002802077981 */ /* 0x000ea2000c1e1900 */
        /* <DEDUP_REMOVED lines=62> */
.L_x_8229:
[----:B------:R-:W-:Y:S01]  /*1ac00*/  UMOV UR4, URZ ;  /* 0x0000003f00047c82 */ /* 0x000fe20008000000 */
[----:B------:R-:W-:Y:S01]  /*1ac10*/  UMOV UR5, URZ ;  /* 0x0000003f00057c82 */ /* 0x000fe20008000000 */
[----:B------:R-:W-:Y:S01]  /*1ac20*/  ULDC UR6, c[0x0][0xc3c] ;  /* 0x00030f0000067ab9 */ /* 0x000fe20000000800 */
[----:B------:R-:W-:Y:S02]  /*1ac30*/  IMAD.MOV.U32 R16, RZ, RZ, R0 ;  /* 0x000000ffff107224 */ /* 0x000fe400078e0000 */
[----:B------:R-:W-:Y:S02]  /*1ac40*/  IMAD.U32 R17, RZ, RZ, UR4 ;  /* 0x00000004ff117e24 */ /* 0x000fe4000f8e00ff */
[----:B------:R-:W-:Y:S02]  /*1ac50*/  IMAD.U32 R18, RZ, RZ, UR5 ;  /* 0x00000005ff127e24 */ /* 0x000fe4000f8e00ff */
[----:B------:R-:W-:-:S07]  /*1ac60*/  IMAD.U32 R19, RZ, RZ, UR6 ;  /* 0x00000006ff137e24 */ /* 0x000fce000f8e00ff */
.L_x_8237:
        /* <DEDUP_REMOVED lines=12> */
.L_x_8226:
[----:B------:R-:W-:Y:S02]  /*1ad30*/  ULDC UR4, c[0x0][0xc3c] ;  /* 0x00030f0000047ab9 */ /* 0x000fe40000000800 */
[----:B---3--:R-:W-:-:S13]  /*1ad40*/  ISETP.GE.AND P0, PT, R19, UR4, PT ;  /* 0x0000000413007c0c */ /* 0x008fda000bf06270 */
[----:B------:R-:W-:Y:S05]  /*1ad50*/  @!P0 BRA `(.L_x_8238) ;  /* 0xffffff8000548947 */ /* 0x000fea000383ffff */
[----:B------:R-:W-:Y:S05]  /*1ad60*/  BSYNC B8 ;  /* 0x0000000000087941 */ /* 0x000fea0003800000 */
.L_x_8074:
        /* <DEDUP_REMOVED lines=12> */
.L_x_8339:
[----:B------:R-:W-:Y:S05]  /*1ae30*/  BSYNC B0 ;  /* 0x0000000000007941 */ /* 0x000fea0003800000 */
.L_x_8239:
[----:B------:R-:W-:-:S03]  /*1ae40*/  UMOV UR4, 0xffffffff ;  /* 0xffffffff00047882 */ /* 0x000fc60000000000 */
[----:B------:R-:W-:Y:S05]  /*1ae50*/  BRA.DIV UR4, `(.L_x_8241) ;  /* 0x00000026042c7947 */ /* 0x000fea000b800000 */
[----:B------:R-:W1:Y:S02]  /*1ae60*/  S2R R2, SR_TID.X ;  /* 0x0000000000027919 */ /* 0x000e640000002100 */
[----:B-1----:R-:W-:-:S04]  /*1ae70*/  SHF.R.U32.HI R2, RZ, 0x5, R2 ;  /* 0x00000005ff027819 */ /* 0x002fc80000011602 */
[----:B------:R-:W-:-:S05]  /*1ae80*/  LOP3.LUT R2, R2, 0x3, RZ, 0xc0, !PT ;  /* 0x0000000302027812 */ /* 0x000fca00078ec0ff */
[----:B------:R1:W2:Y:S02]  /*1ae90*/  SHFL.IDX PT, R14, R2, RZ, 0x1f ;  /* 0x00001fff020e7589 */ /* 0x0002a400000e0000 */
.L_x_8342:
[----:B--2---:R-:W-:-:S13]  /*1aea0*/  ISETP.NE.AND P0, PT, R14, RZ, PT ;  /* 0x000000ff0e00720c */ /* 0x004fda0003f05270 */
[----:B------:R-:W-:Y:S05]  /*1aeb0*/  @P0 BRA `(.L_x_7926) ;  /* 0x0000000000940947 */ /* 0x000fea0003800000 */
[----:B------:R-:W-:-:S03]  /*1aec0*/  UMOV UR4, 0xffffffff ;  /* 0xffffffff00047882 */ /* 0x000fc60000000000 */
[----:B------:R-:W-:Y:S05]  /*1aed0*/  BRA.DIV UR4, `(.L_x_8242) ;  /* 0x0000002604407947 */ /* 0x000fea000b800000 */
[----:B------:R-:W-:-:S13]  /*1aee0*/  ELECT P6, URZ, PT ;  /* 0x00000000003f782f */ /* 0x000fda00038c0000 */
.L_x_8345:
[----:B------:R-:W-:Y:S05]  /*1aef0*/  @!P6 BRA `(.L_x_7926) ;  /* 0x000000000084e947 */ /* 0x000fea0003800000 */
[----:B-1----:R-:W2:Y:S02]  /*1af00*/  LDL.LU R2, [R1+0x58] ;  /* 0x0000580001027983 */ /* 0x002ea40000300800 */
[----:B--2---:R-:W-:-:S04]  /*1af10*/  LOP3.LUT R2, R2, 0x2, RZ, 0xfc, !PT ;  /* 0x0000000202027812 */ /* 0x004fc800078efcff */
[----:B------:R-:W-:-:S13]  /*1af20*/  ISETP.NE.AND P2, PT, R2, 0x3, PT ;  /* 0x000000030200780c */ /* 0x000fda0003f45270 */
[----:B------:R-:W-:Y:S05]  /*1af30*/  @!P2 BRA `(.L_x_8243) ;  /* 0x000000000004a947 */ /* 0x000fea0003800000 */
[----:B------:R-:W-:Y:S01]  /*1af40*/  BPT.TRAP 0x1 ;  /* 0x000000040000795c */ /* 0x000fe20000300000 */
.L_x_8243:
        /* <DEDUP_REMOVED lines=14> */
.L_x_8346:
[----:B------:R-:W1:Y:S02]  /*1b030*/  SYNCS.PHASECHK.TRANS64.TRYWAIT P0, [R7+URZ], R2 ;  /* 0x00000002070075a7 */ /* 0x000e64000800017f */
[----:B-1----:R-:W-:Y:S05]  /*1b040*/  @!P0 BRA `(.L_x_8245) ;  /* 0x0000002400188947 */ /* 0x002fea0003800000 */
.L_x_8347:
[----:B------:R-:W-:Y:S05]  /*1b050*/  @!P2 BRA `(.L_x_8246) ;  /* 0x000000000004a947 */ /* 0x000fea0003800000 */
[----:B------:R-:W-:Y:S01]  /*1b060*/  BPT.TRAP 0x1 ;  /* 0x000000040000795c */ /* 0x000fe20000300000 */
.L_x_8246:
[----:B------:R-:W2:Y:S01]  /*1b070*/  LDL.LU R4, [R1+0xc] ;  /* 0x00000c0001047983 */ /* 0x000ea20000300800 */
[----:B------:R-:W-:-:S04]  /*1b080*/  VIADD R0, R0, 0x28c60 ;  /* 0x00028c6000007836 */ /* 0x000fc80000000000 */
[----:B--2---:R-:W-:-:S04]  /*1b090*/  IMAD R4, R4, 0x8, R0 ;  /* 0x0000000804047824 */ /* 0x004fc800078e0200 */
[----:B------:R-:W2:Y:S02]  /*1b0a0*/  SYNCS.PHASECHK.TRANS64.TRYWAIT P0, [R4+URZ], R5 ;  /* 0x00000005040075a7 */ /* 0x000ea4000800017f */
[----:B--2---:R-:W-:Y:S05]  /*1b0b0*/  @!P0 BRA `(.L_x_8247) ;  /* 0x0000002400108947 */ /* 0x004fea0003800000 */
.L_x_8348:
[----:B------:R-:W-:-:S07]  /*1b0c0*/  IMAD R3, R3, 0x8, R0 ;  /* 0x0000000803037824 */ /* 0x000fce00078e0200 */
.L_x_8248:
[----:B---3--:R3:W4:Y:S02]  /*1b0d0*/  SYNCS.PHASECHK.TRANS64.TRYWAIT P0, [R3+URZ], R2 ;  /* 0x00000002030075a7 */ /* 0x008724000800017f */
[----:B----4-:R-:W-:Y:S05]  /*1b0e0*/  @!P0 NANOSLEEP.SYNCS 0x989680 ;  /* 0x009896800000895d */ /* 0x010fea0003900000 */
[----:B------:R-:W4:Y:S02]  /*1b0f0*/  @!P0 SYNCS.PHASECHK.TRANS64 P0, [R3+URZ], R2 ;  /* 0x00000002030085a7 */ /* 0x000f24000800007f */
[----:B----4-:R-:W-:Y:S05]  /*1b100*/  @!P0 BRA `(.L_x_8248) ;  /* 0xfffffffc00f08947 */ /* 0x010fea000383ffff */
.L_x_7926:
[----:B------:R-:W-:Y:S05]  /*1b110*/  BSYNC B9 ;  /* 0x0000000000097941 */ /* 0x000fea0003800000 */
.L_x_7923:
[----:B------:R-:W-:Y:S05]  /*1b120*/  EXIT ;  /* 0x000000000000794d */ /* 0x000fea0003800000 */
.L_x_7942:
[----:B0-----:R0:W1:Y:S02]  /*1b130*/  SYNCS.PHASECHK.TRANS64.TRYWAIT P5, [R68+URZ+0x28c90], R71 ;  /* 0x028c9047440075a7 */ /* 0x00106400080a017f */
[----:B-1----:R-:W-:Y:S05]  /*1b140*/  @!P5 NANOSLEEP.SYNCS 0x989680 ;  /* 0x009896800000d95d */ /* 0x002fea0003900000 */
[----:B------:R-:W1:Y:S02]  /*1b150*/  @!P5 SYNCS.PHASECHK.TRANS64 P5, [R68+URZ+0x28c90], R71 ;  /* 0x028c90474400d5a7 */ /* 0x000e6400080a007f */
[----:B-1----:R-:W-:Y:S05]  /*1b160*/  @!P5 BRA `(.L_x_7942) ;  /* 0xfffffffc00f0d947 */ /* 0x002fea000383ffff */
[----:B------:R-:W-:Y:S05]  /*1b170*/  BRA `(.L_x_8249) ;  /* 0xfffffe7400707947 */ /* 0x000fea000383ffff */
.L_x_7952:
[----:B-1----:R1:W2:Y:S02]  /*1b180*/  SYNCS.PHASECHK.TRANS64.TRYWAIT P5, [R68+URZ+0x28c90], R71 ;  /* 0x028c9047440075a7 */ /* 0x0022a400080a017f */
[----:B--2---:R-:W-:Y:S05]  /*1b190*/  @!P5 NANOSLEEP.SYNCS 0x989680 ;  /* 0x009896800000d95d */ /* 0x004fea0003900000 */
[----:B------:R-:W2:Y:S02]  /*1b1a0*/  @!P5 SYNCS.PHASECHK.TRANS64 P5, [R68+URZ+0x28c90], R71 ;  /* 0x028c90474400d5a7 */ /* 0x000ea400080a007f */
[----:B--2---:R-:W-:Y:S05]  /*1b1b0*/  @!P5 BRA `(.L_x_7952) ;  /* 0xfffffffc00f0d947 */ /* 0x004fea000383ffff */
[----:B------:R-:W-:Y:S05]  /*1b1c0*/  BRA `(.L_x_8250) ;  /* 0xfffffe7c00c87947 */ /* 0x000fea000383ffff */
.L_x_7957:
[----:B0-----:R0:W1:Y:S02]  /*1b1d0*/  SYNCS.PHASECHK.TRANS64.TRYWAIT P5, [R68+URZ+0x28c90], R71 ;  /* 0x028c9047440075a7 */ /* 0x00106400080a017f */
[----:B-1----:R-:W-:Y:S05]  /*1b1e0*/  @!P5 NANOSLEEP.SYNCS 0x989680 ;  /* 0x009896800000d95d */ /* 0x002fea0003900000 */
[----:B------:R-:W1:Y:S02]  /*1b1f0*/  @!P5 SYNCS.PHASECHK.TRANS64 P5, [R68+URZ+0x28c90], R71 ;  /* 0x028c90474400d5a7 */ /* 0x000e6400080a007f */
[----:B-1----:R-:W-:Y:S05]  /*1b200*/  @!P5 BRA `(.L_x_7957) ;  /* 0xfffffffc00f0d947 */ /* 0x002fea000383ffff */
[----:B------:R-:W-:Y:S05]  /*1b210*/  BRA `(.L_x_8251) ;  /* 0xfffffe8400d87947 */ /* 0x000fea000383ffff */
.L_x_7961:
[----:B------:R0:W0:Y:S02]  /*1b220*/  SYNCS.PHASECHK.TRANS64.TRYWAIT P0, [R68+URZ+0x28cb0], R71 ;  /* 0x028cb047440075a7 */ /* 0x000024000800017f */
[----:B0-----:R-:W-:Y:S05]  /*1b230*/  @!P0 NANOSLEEP.SYNCS 0x989680 ;  /* 0x009896800000895d */ /* 0x001fea0003900000 */
[----:B------:R-:W0:Y:S02]  /*1b240*/  @!P0 SYNCS.PHASECHK.TRANS64 P0, [R68+URZ+0x28cb0], R71 ;  /* 0x028cb047440085a7 */ /* 0x000e24000800007f */
[----:B0-----:R-:W-:Y:S05]  /*1b250*/  @!P0 BRA `(.L_x_7961) ;  /* 0xfffffffc00f08947 */ /* 0x001fea000383ffff */
[----:B------:R-:W-:Y:S05]  /*1b260*/  BRA `(.L_x_8252) ;  /* 0xfffffe8800507947 */ /* 0x000fea000383ffff */
.L_x_7972:
[----:B-1----:R1:W2:Y:S02]  /*1b270*/  SYNCS.PHASECHK.TRANS64.TRYWAIT P1, [R20+URZ+0x28c50], R3 ;  /* 0x028c5003140075a7 */ /* 0x0022a4000802017f */
[----:B--2---:R-:W-:Y:S05]  /*1b280*/  @!P1 NANOSLEEP.SYNCS 0x989680 ;  /* 0x009896800000995d */ /* 0x004fea0003900000 */
[----:B------:R-:W2:Y:S02]  /*1b290*/  @!P1 SYNCS.PHASECHK.TRANS64 P1, [R20+URZ+0x28c50], R3 ;  /* 0x028c5003140095a7 */ /* 0x000ea4000802007f */
[----:B--2---:R-:W-:Y:S05]  /*1b2a0*/  @!P1 BRA `(.L_x_7972) ;  /* 0xfffffffc00f09947 */ /* 0x004fea000383ffff */
[----:B------:R-:W-:Y:S05]  /*1b2b0*/  BRA `(.L_x_8253) ;  /* 0xfffffe9400a47947 */ /* 0x000fea000383ffff */
.L_x_7979:
[----:B-1----:R1:W2:Y:S02]  /*1b2c0*/  SYNCS.PHASECHK.TRANS64.TRYWAIT P2, [R3+URZ+0x28c50], R4 ;  /* 0x028c5004030075a7 */ /* 0x0022a4000804017f */
[----:B--2---:R-:W-:Y:S05]  /*1b2d0*/  @!P2 NANOSLEEP.SYNCS 0x989680 ;  /* 0x009896800000a95d */ /* 0x004fea0003900000 */
[----:B------:R-:W2:Y:S02]  /*1b2e0*/  @!P2 SYNCS.PHASECHK.TRANS64 P2, [R3+URZ+0x28c50], R4 ;  /* 0x028c50040300a5a7 */ /* 0x000ea4000804007f */
[----:B--2---:R-:W-:Y:S05]  /*1b2f0*/  @!P2 BRA `(.L_x_7979) ;  /* 0xfffffffc00f0a947 */ /* 0x004fea000383ffff */
[----:B------:R-:W-:Y:S05]  /*1b300*/  BRA `(.L_x_7978) ;  /* 0xfffffea000cc7947 */ /* 0x000fea000383ffff */
.L_x_7992:
        /* <DEDUP_REMOVED lines=8> */
.L_x_8255:
[----:B------:R-:W-:Y:S05]  /*1b390*/  BSYNC B1 ;  /* 0x0000000000017941 */ /* 0x000fea0003800000 */
.L_x_8254:
        /* <DEDUP_REMOVED lines=8> */
.L_x_8256:
[----:B------:R-:W-:Y:S02]  /*1b420*/  IMAD.MOV.U32 R13, RZ, RZ, R8 ;  /* 0x000000ffff0d7224 */ /* 0x000fe400078e0008 */
[----:B------:R-:W-:-:S07]  /*1b430*/  IMAD.MOV.U32 R0, RZ, RZ, R14 ;  /* 0x000000ffff007224 */ /* 0x000fce00078e000e */
[----:B------:R-:W-:Y:S05]  /*1b440*/  WARPSYNC.COLLECTIVE R15, `(.L_x_8257) ;  /* 0x000000000f087348 */ /* 0x000fea0003c00000 */
[----:B------:R0:W1:Y:S02]  /*1b450*/  SHFL.IDX P6, R14, R13, R12, R11 ;  /* 0x0000000c0d0e7389 */ /* 0x00006400000c000b */
[----:B01----:R-:W-:Y:S01]  /*1b460*/  ENDCOLLECTIVE ;  /* 0x000000000000791b */ /* 0x003fe20003800000 */
.L_x_8257:
[----:B------:R-:W-:Y:S02]  /*1b470*/  IMAD.MOV.U32 R13, RZ, RZ, R7 ;  /* 0x000000ffff0d7224 */ /* 0x000fe400078e0007 */
[----:B------:R-:W-:-:S07]  /*1b480*/  IMAD.MOV.U32 R5, RZ, RZ, R14 ;  /* 0x000000ffff057224 */ /* 0x000fce00078e000e */
[----:B------:R-:W-:Y:S05]  /*1b490*/  WARPSYNC.COLLECTIVE R15, `(.L_x_8258) ;  /* 0x000000000f087348 */ /* 0x000fea0003c00000 */
[----:B------:R0:W1:Y:S02]  /*1b4a0*/  SHFL.IDX P6, R14, R13, R12, R11 ;  /* 0x0000000c0d0e7389 */ /* 0x00006400000c000b */
[----:B01----:R-:W-:Y:S01]  /*1b4b0*/  ENDCOLLECTIVE ;  /* 0x000000000000791b */ /* 0x003fe20003800000 */
.L_x_8258:
[----:B------:R-:W-:Y:S05]  /*1b4c0*/  BRA `(.L_x_8259) ;  /* 0xfffffeb800787947 */ /* 0x000fea000383ffff */
.L_x_7995:
        /* <DEDUP_REMOVED lines=8> */
.L_x_8261:
[----:B------:R-:W-:Y:S05]  /*1b550*/  BSYNC B1 ;  /* 0x0000000000017941 */ /* 0x000fea0003800000 */
.L_x_8260:
        /* <DEDUP_REMOVED lines=8> */
.L_x_8262:
[----:B------:R-:W-:Y:S02]  /*1b5e0*/  IMAD.MOV.U32 R13, RZ, RZ, R8 ;  /* 0x000000ffff0d7224 */ /* 0x000fe400078e0008 */
[----:B------:R-:W-:-:S07]  /*1b5f0*/  IMAD.MOV.U32 R0, RZ, RZ, R14 ;  /* 0x000000ffff007224 */ /* 0x000fce00078e000e */
[----:B------:R-:W-:Y:S05]  /*1b600*/  WARPSYNC.COLLECTIVE R15, `(.L_x_8263) ;  /* 0x000000000f087348 */ /* 0x000fea0003c00000 */
[----:B------:R0:W1:Y:S02]  /*1b610*/  SHFL.IDX P6, R14, R13, R12, R11 ;  /* 0x0000000c0d0e7389 */ /* 0x00006400000c000b */
[----:B01----:R-:W-:Y:S01]  /*1b620*/  ENDCOLLECTIVE ;  /* 0x000000000000791b */ /* 0x003fe20003800000 */
.L_x_8263:
[----:B------:R-:W-:Y:S02]  /*1b630*/  IMAD.MOV.U32 R13, RZ, RZ, R7 ;  /* 0x000000ffff0d7224 */ /* 0x000fe400078e0007 */
[----:B------:R-:W-:-:S07]  /*1b640*/  IMAD.MOV.U32 R5, RZ, RZ, R14 ;  /* 0x000000ffff057224 */ /* 0x000fce00078e000e */
[----:B------:R-:W-:Y:S05]  /*1b650*/  WARPSYNC.COLLECTIVE R15, `(.L_x_8264) ;  /* 0x000000000f087348 */ /* 0x000fea0003c00000 */
[----:B------:R0:W1:Y:S02]  /*1b660*/  SHFL.IDX P6, R14, R13, R12, R11 ;  /* 0x0000000c0d0e7389 */ /* 0x00006400000c000b */
[----:B01----:R-:W-:Y:S01]  /*1b670*/  ENDCOLLECTIVE ;  /* 0x000000000000791b */ /* 0x003fe20003800000 */
.L_x_8264:
[----:B------:R-:W-:Y:S05]  /*1b680*/  BRA `(.L_x_8265) ;  /* 0xfffffeb800d87947 */ /* 0x000fea000383ffff */
.L_x_7999:
[----:B0-----:R0:W1:Y:S02]  /*1b690*/  SYNCS.PHASECHK.TRANS64.TRYWAIT P0, [R2+URZ+0x28c00], R35 ;  /* 0x028c0023020075a7 */ /* 0x001064000800017f */
[----:B-1----:R-:W-:Y:S05]  /*1b6a0*/  @!P0 NANOSLEEP.SYNCS 0x989680 ;  /* 0x009896800000895d */ /* 0x002fea0003900000 */
[----:B------:R-:W1:Y:S02]  /*1b6b0*/  @!P0 SYNCS.PHASECHK.TRANS64 P0, [R2+URZ+0x28c00], R35 ;  /* 0x028c0023020085a7 */ /* 0x000e64000800007f */
[----:B-1----:R-:W-:Y:S05]  /*1b6c0*/  @!P0 BRA `(.L_x_7999) ;  /* 0xfffffffc00f08947 */ /* 0x002fea000383ffff */
[----:B------:R-:W-:Y:S05]  /*1b6d0*/  BRA `(.L_x_8266) ;  /* 0xfffffebc00c07947 */ /* 0x000fea000383ffff */
.L_x_8007:
        /* <DEDUP_REMOVED lines=8> */
.L_x_8268:
[----:B------:R-:W-:Y:S05]  /*1b760*/  BSYNC B1 ;  /* 0x0000000000017941 */ /* 0x000fea0003800000 */
.L_x_8267:
        /* <DEDUP_REMOVED lines=8> */
.L_x_8269:
[----:B------:R-:W-:Y:S02]  /*1b7f0*/  IMAD.MOV.U32 R13, RZ, RZ, R7 ;  /* 0x000000ffff0d7224 */ /* 0x000fe400078e0007 */
[----:B------:R-:W-:-:S07]  /*1b800*/  IMAD.MOV.U32 R0, RZ, RZ, R14 ;  /* 0x000000ffff007224 */ /* 0x000fce00078e000e */
[----:B------:R-:W-:Y:S05]  /*1b810*/  WARPSYNC.COLLECTIVE R15, `(.L_x_8270) ;  /* 0x000000000f087348 */ /* 0x000fea0003c00000 */
[----:B------:R0:W1:Y:S02]  /*1b820*/  SHFL.IDX P6, R14, R13, R12, R11 ;  /* 0x0000000c0d0e7389 */ /* 0x00006400000c000b */
[----:B01----:R-:W-:Y:S01]  /*1b830*/  ENDCOLLECTIVE ;  /* 0x000000000000791b */ /* 0x003fe20003800000 */
.L_x_8270:
[----:B------:R-:W-:Y:S02]  /*1b840*/  IMAD.MOV.U32 R10, RZ, RZ, R0 ;  /* 0x000000ffff0a7224 */ /* 0x000fe400078e0000 */
[----:B------:R-:W-:Y:S02]  /*1b850*/  IMAD.MOV.U32 R13, RZ, RZ, R9 ;  /* 0x000000ffff0d7224 */ /* 0x000fe400078e0009 */
[----:B------:R-:W-:-:S07]  /*1b860*/  IMAD.MOV.U32 R5, RZ, RZ, R14 ;  /* 0x000000ffff057224 */ /* 0x000fce00078e000e */
[----:B------:R-:W-:Y:S05]  /*1b870*/  WARPSYNC.COLLECTIVE R15, `(.L_x_8271) ;  /* 0x000000000f087348 */ /* 0x000fea0003c00000 */
[----:B------:R0:W1:Y:S02]  /*1b880*/  SHFL.IDX P6, R14, R13, R12, R11 ;  /* 0x0000000c0d0e7389 */ /* 0x00006400000c000b */
[----:B01----:R-:W-:Y:S01]  /*1b890*/  ENDCOLLECTIVE ;  /* 0x000000000000791b */ /* 0x003fe20003800000 */
.L_x_8271:
[----:B------:R-:W-:Y:S01]  /*1b8a0*/  IMAD.MOV.U32 R11, RZ, RZ, R3 ;  /* 0x000000ffff0b7224 */ /* 0x000fe200078e0003 */
[----:B------:R-:W-:Y:S06]  /*1b8b0*/  BRA `(.L_x_8272) ;  /* 0xfffffec800d47947 */ /* 0x000fec000383ffff */
.L_x_8010:
        /* <DEDUP_REMOVED lines=8> */
.L_x_8274:
[----:B------:R-:W-:Y:S05]  /*1b940*/  BSYNC B1 ;  /* 0x0000000000017941 */ /* 0x000fea0003800000 */
.L_x_8273:
        /* <DEDUP_REMOVED lines=8> */
.L_x_8275:
[----:B------:R-:W-:Y:S02]  /*1b9d0*/  IMAD.MOV.U32 R13, RZ, RZ, R7 ;  /* 0x000000ffff0d7224 */ /* 0x000fe400078e0007 */
[----:B------:R-:W-:-:S07]  /*1b9e0*/  IMAD.MOV.U32 R0, RZ, RZ, R14 ;  /* 0x000000ffff007224 */ /* 0x000fce00078e000e */
[----:B------:R-:W-:Y:S05]  /*1b9f0*/  WARPSYNC.COLLECTIVE R15, `(.L_x_8276) ;  /* 0x000000000f087348 */ /* 0x000fea0003c00000 */
[----:B------:R0:W1:Y:S02]  /*1ba00*/  SHFL.IDX P6, R14, R13, R12, R11 ;  /* 0x0000000c0d0e7389 */ /* 0x00006400000c000b */
[----:B01----:R-:W-:Y:S01]  /*1ba10*/  ENDCOLLECTIVE ;  /* 0x000000000000791b */ /* 0x003fe20003800000 */
.L_x_8276:
[----:B------:R-:W-:Y:S02]  /*1ba20*/  IMAD.MOV.U32 R13, RZ, RZ, R9 ;  /* 0x000000ffff0d7224 */ /* 0x000fe400078e0009 */
[----:B------:R-:W-:-:S07]  /*1ba30*/  IMAD.MOV.U32 R7, RZ, RZ, R14 ;  /* 0x000000ffff077224 */ /* 0x000fce00078e000e */
[----:B------:R-:W-:Y:S05]  /*1ba40*/  WARPSYNC.COLLECTIVE R15, `(.L_x_8277) ;  /* 0x000000000f087348 */ /* 0x000fea0003c00000 */
[----:B------:R0:W1:Y:S02]  /*1ba50*/  SHFL.IDX P6, R14, R13, R12, R11 ;  /* 0x0000000c0d0e7389 */ /* 0x00006400000c000b */
[----:B01----:R-:W-:Y:S01]  /*1ba60*/  ENDCOLLECTIVE ;  /* 0x000000000000791b */ /* 0x003fe20003800000 */
.L_x_8277:
[----:B------:R-:W-:Y:S02]  /*1ba70*/  IMAD.MOV.U32 R12, RZ, RZ, R0 ;  /* 0x000000ffff0c7224 */ /* 0x000fe400078e0000 */
[----:B------:R-:W-:Y:S01]  /*1ba80*/  IMAD.MOV.U32 R13, RZ, RZ, R3 ;  /* 0x000000ffff0d7224 */ /* 0x000fe200078e0003 */
[----:B------:R-:W-:Y:S06]  /*1ba90*/  BRA `(.L_x_8278) ;  /* 0xfffffec800fc7947 */ /* 0x000fec000383ffff */
.L_x_8014:
[----:B0-----:R0:W1:Y:S02]  /*1baa0*/  SYNCS.PHASECHK.TRANS64.TRYWAIT P1, [R2+URZ+0x28c00], R3 ;  /* 0x028c0003020075a7 */ /* 0x001064000802017f */
[----:B-1----:R-:W-:Y:S05]  /*1bab0*/  @!P1 NANOSLEEP.SYNCS 0x989680 ;  /* 0x009896800000995d */ /* 0x002fea0003900000 */
[----:B------:R-:W1:Y:S02]  /*1bac0*/  @!P1 SYNCS.PHASECHK.TRANS64 P1, [R2+URZ+0x28c00], R3 ;  /* 0x028c0003020095a7 */ /* 0x000e64000802007f */
[----:B-1----:R-:W-:Y:S05]  /*1bad0*/  @!P1 BRA `(.L_x_8014) ;  /* 0xfffffffc00f09947 */ /* 0x002fea000383ffff */
[----:B------:R-:W-:Y:S05]  /*1bae0*/  BRA `(.L_x_8279) ;  /* 0xfffffecc008c7947 */ /* 0x000fea000383ffff */
.L_x_8020:
[----:B0-----:R0:W1:Y:S02]  /*1baf0*/  SYNCS.PHASECHK.TRANS64.TRYWAIT P2, [R21+URZ+0x28c30], R58 ;  /* 0x028c303a150075a7 */ /* 0x001064000804017f */
[----:B-1----:R-:W-:Y:S05]  /*1bb00*/  @!P2 NANOSLEEP.SYNCS 0x989680 ;  /* 0x009896800000a95d */ /* 0x002fea0003900000 */
[----:B------:R-:W1:Y:S02]  /*1bb10*/  @!P2 SYNCS.PHASECHK.TRANS64 P2, [R21+URZ+0x28c30], R58 ;  /* 0x028c303a1500a5a7 */ /* 0x000e64000804007f */
[----:B-1----:R-:W-:Y:S05]  /*1bb20*/  @!P2 BRA `(.L_x_8020) ;  /* 0xfffffffc00f0a947 */ /* 0x002fea000383ffff */
[----:B------:R-:W-:Y:S05]  /*1bb30*/  BRA `(.L_x_8019) ;  /* 0xfffffed800dc7947 */ /* 0x000fea000383ffff */
.L_x_8025:
[----:B--2---:R2:W3:Y:S02]  /*1bb40*/  SYNCS.PHASECHK.TRANS64.TRYWAIT P2, [R21+URZ+0x28c50], R58 ;  /* 0x028c503a150075a7 */ /* 0x0044e4000804017f */
[----:B---3--:R-:W-:Y:S05]  /*1bb50*/  @!P2 NANOSLEEP.SYNCS 0x989680 ;  /* 0x009896800000a95d */ /* 0x008fea0003900000 */
[----:B------:R-:W3:Y:S02]  /*1bb60*/  @!P2 SYNCS.PHASECHK.TRANS64 P2, [R21+URZ+0x28c50], R58 ;  /* 0x028c503a1500a5a7 */ /* 0x000ee4000804007f */
[----:B---3--:R-:W-:Y:S05]  /*1bb70*/  @!P2 BRA `(.L_x_8025) ;  /* 0xfffffffc00f0a947 */ /* 0x008fea000383ffff */
[----:B------:R-:W-:Y:S05]  /*1bb80*/  BRA `(.L_x_8024) ;  /* 0xfffffeec00a47947 */ /* 0x000fea000383ffff */
.L_x_8032:
[----:B-1----:R1:W2:Y:S02]  /*1bb90*/  SYNCS.PHASECHK.TRANS64.TRYWAIT P2, [R214+URZ+0x28c30], R219 ;  /* 0x028c30dbd60075a7 */ /* 0x0022a4000804017f */
[----:B--2---:R-:W-:Y:S05]  /*1bba0*/  @!P2 NANOSLEEP.SYNCS 0x989680 ;  /* 0x009896800000a95d */ /* 0x004fea0003900000 */
[----:B------:R-:W2:Y:S02]  /*1bbb0*/  @!P2 SYNCS.PHASECHK.TRANS64 P2, [R214+URZ+0x28c30], R219 ;  /* 0x028c30dbd600a5a7 */ /* 0x000ea4000804007f */
[----:B--2---:R-:W-:Y:S05]  /*1bbc0*/  @!P2 BRA `(.L_x_8032) ;  /* 0xfffffffc00f0a947 */ /* 0x004fea000383ffff */
[----:B------:R-:W-:Y:S05]  /*1bbd0*/  BRA `(.L_x_8031) ;  /* 0xfffffef000d07947 */ /* 0x000fea000383ffff */
.L_x_8037:
[----:B--2---:R2:W3:Y:S02]  /*1bbe0*/  SYNCS.PHASECHK.TRANS64.TRYWAIT P2, [R214+URZ+0x28c50], R219 ;  /* 0x028c50dbd60075a7 */ /* 0x0044e4000804017f */
[----:B---3--:R-:W-:Y:S05]  /*1bbf0*/  @!P2 NANOSLEEP.SYNCS 0x989680 ;  /* 0x009896800000a95d */ /* 0x008fea0003900000 */
[----:B------:R-:W3:Y:S02]  /*1bc00*/  @!P2 SYNCS.PHASECHK.TRANS64 P2, [R214+URZ+0x28c50], R219 ;  /* 0x028c50dbd600a5a7 */ /* 0x000ee4000804007f */
[----:B---3--:R-:W-:Y:S05]  /*1bc10*/  @!P2 BRA `(.L_x_8037) ;  /* 0xfffffffc00f0a947 */ /* 0x008fea000383ffff */
[----:B------:R-:W-:Y:S05]  /*1bc20*/  BRA `(.L_x_8036) ;  /* 0xffffff0c00b87947 */ /* 0x000fea000383ffff */
.L_x_8045:
[----:B-1----:R1:W2:Y:S02]  /*1bc30*/  SYNCS.PHASECHK.TRANS64.TRYWAIT P2, [R21+URZ+0x28c30], R193 ;  /* 0x028c30c1150075a7 */ /* 0x0022a4000804017f */
[----:B--2---:R-:W-:Y:S05]  /*1bc40*/  @!P2 NANOSLEEP.SYNCS 0x989680 ;  /* 0x009896800000a95d */ /* 0x004fea0003900000 */
[----:B------:R-:W2:Y:S02]  /*1bc50*/  @!P2 SYNCS.PHASECHK.TRANS64 P2, [R21+URZ+0x28c30], R193 ;  /* 0x028c30c11500a5a7 */ /* 0x000ea4000804007f */
[----:B--2---:R-:W-:Y:S05]  /*1bc60*/  @!P2 BRA `(.L_x_8045) ;  /* 0xfffffffc00f0a947 */ /* 0x004fea000383ffff */
[----:B------:R-:W-:Y:S05]  /*1bc70*/  BRA `(.L_x_8044) ;  /* 0xffffff1000cc7947 */ /* 0x000fea000383ffff */
.L_x_8050:
[----:B---3--:R3:W4:Y:S02]  /*1bc80*/  SYNCS.PHASECHK.TRANS64.TRYWAIT P2, [R21+URZ+0x28c50], R193 ;  /* 0x028c50c1150075a7 */ /* 0x008724000804017f */
[----:B----4-:R-:W-:Y:S05]  /*1bc90*/  @!P2 NANOSLEEP.SYNCS 0x989680 ;  /* 0x009896800000a95d */ /* 0x010fea0003900000 */
[----:B------:R-:W4:Y:S02]  /*1bca0*/  @!P2 SYNCS.PHASECHK.TRANS64 P2, [R21+URZ+0x28c50], R193 ;  /* 0x028c50c11500a5a7 */ /* 0x000f24000804007f */
[----:B----4-:R-:W-:Y:S05]  /*1bcb0*/  @!P2 BRA `(.L_x_8050) ;  /* 0xfffffffc00f0a947 */ /* 0x010fea000383ffff */
[----:B------:R-:W-:Y:S05]  /*1bcc0*/  BRA `(.L_x_8049) ;  /* 0xffffff2800247947 */ /* 0x000fea000383ffff */
.L_x_8080:
[----:B------:R-:W2:Y:S01]  /*1bcd0*/  S2R R9, SR_TID.X ;  /* 0x0000000000097919 */ /* 0x000ea20000002100 */
[----:B------:R-:W-:Y:S01]  /*1bce0*/  BSSY B1, `(.L_x_8280) ;  /* 0x000000a000017945 */ /* 0x000fe20003800000 */
[----:B------:R-:W-:Y:S02]  /*1bcf0*/  IMAD.MOV.U32 R12, RZ, RZ, RZ ;  /* 0x000000ffff0c7224 */ /* 0x000fe400078e00ff */
[----:B-1----:R-:W-:Y:S02]  /*1bd00*/  IMAD.MOV.U32 R11, RZ, RZ, 0x1f ;  /* 0x0000001fff0b7424 */ /* 0x002fe400078e00ff */
[----:B------:R-:W-:Y:S01]  /*1bd10*/  IMAD.MOV.U32 R15, RZ, RZ, -0x1 ;  /* 0xffffffffff0f7424 */ /* 0x000fe200078e00ff */
[----:B--2---:R-:W-:-:S04]  /*1bd20*/  SHF.R.U32.HI R9, RZ, 0x5, R9 ;  /* 0x00000005ff097819 */ /* 0x004fc80000011609 */
[----:B------:R-:W-:-:S05]  /*1bd30*/  LOP3.LUT R9, R9, 0x3, RZ, 0xc0, !PT ;  /* 0x0000000309097812 */ /* 0x000fca00078ec0ff */
[----:B------:R-:W-:-:S07]  /*1bd40*/  IMAD.MOV.U32 R13, RZ, RZ, R9 ;  /* 0x000000ffff0d7224 */ /* 0x000fce00078e0009 */
[----:B0-----:R-:W-:Y:S05]  /*1bd50*/  WARPSYNC.COLLECTIVE R15, `(.L_x_8281) ;  /* 0x000000000f087348 */ /* 0x001fea0003c00000 */
[----:B0-----:R0:W1:Y:S02]  /*1bd60*/  SHFL.IDX P6, R14, R13, R12, R11 ;  /* 0x0000000c0d0e7389 */ /* 0x00106400000c000b */
[----:B01----:R-:W-:Y:S01]  /*1bd70*/  ENDCOLLECTIVE ;  /* 0x000000000000791b */ /* 0x003fe20003800000 */
.L_x_8281:
[----:B------:R-:W-:Y:S05]  /*1bd80*/  BSYNC B1 ;  /* 0x0000000000017941 */ /* 0x000fea0003800000 */
.L_x_8280:
[----:B------:R-:W-:Y:S05]  /*1bd90*/  BRA `(.L_x_8282) ;  /* 0xffffff7800407947 */ /* 0x000fea000383ffff */
.L_x_8082:
[----:B------:R-:W-:Y:S01]  /*1bda0*/  BSSY B1, `(.L_x_8283) ;  /* 0x0000006000017945 */ /* 0x000fe20003800000 */
[----:B------:R-:W-:-:S07]  /*1bdb0*/  IMAD.MOV.U32 R15, RZ, RZ, -0x1 ;  /* 0xffffffffff0f7424 */ /* 0x000fce00078e00ff */
[----:B01----:R-:W-:Y:S05]  /*1bdc0*/  WARPSYNC.COLLECTIVE R15, `(.L_x_8284) ;  /* 0x000000000f0c7348 */ /* 0x003fea0003c00000 */
[----:B------:R-:W-:Y:S02]  /*1bdd0*/  ELECT P6, UR62, PT ;  /* 0x00000000003e782f */ /* 0x000fe400038c0000 */
[----:B------:R-:W-:Y:S01]  /*1bde0*/  MOV R14, UR62 ;  /* 0x0000003e000e7c02 */ /* 0x000fe20008000f00 */
[----:B01----:R-:W-:Y:S10]  /*1bdf0*/  ENDCOLLECTIVE ;  /* 0x000000000000791b */ /* 0x003ff40003800000 */
.L_x_8284:
[----:B------:R-:W-:Y:S05]  /*1be00*/  BSYNC B1 ;  /* 0x0000000000017941 */ /* 0x000fea0003800000 */
.L_x_8283:
[----:B------:R-:W-:Y:S05]  /*1be10*/  BRA `(.L_x_8081) ;  /* 0xffffff7800387947 */ /* 0x000fea000383ffff */
.L_x_8084:
[----:B0-----:R-:W2:Y:S02]  /*1be20*/  LDL R5, [R1+0x4] ;  /* 0x0000040001057983 */ /* 0x001ea40000100800 */
[----:B--2---:R0:W2:Y:S02]  /*1be30*/  SYNCS.PHASECHK.TRANS64.TRYWAIT P0, [R5+URZ+0x28c20], R4 ;  /* 0x028c2004050075a7 */ /* 0x0040a4000800017f */
[----:B--2---:R-:W-:Y:S05]  /*1be40*/  @!P0 NANOSLEEP.SYNCS 0x989680 ;  /* 0x009896800000895d */ /* 0x004fea0003900000 */
[----:B------:R-:W2:Y:S02]  /*1be50*/  @!P0 SYNCS.PHASECHK.TRANS64 P0, [R5+URZ+0x28c20], R4 ;  /* 0x028c2004050085a7 */ /* 0x000ea4000800007f */
[----:B--2---:R-:W-:Y:S05]  /*1be60*/  @!P0 BRA `(.L_x_8084) ;  /* 0xfffffffc00ec8947 */ /* 0x004fea000383ffff */
[----:B------:R-:W-:Y:S05]  /*1be70*/  BRA `(.L_x_8285) ;  /* 0xffffff7800487947 */ /* 0x000fea000383ffff */
.L_x_8088:
[----:B0-----:R0:W2:Y:S02]  /*1be80*/  SYNCS.PHASECHK.TRANS64.TRYWAIT P0, [R5+URZ+0x28ca0], R9 ;  /* 0x028ca009050075a7 */ /* 0x0010a4000800017f */
[----:B--2---:R-:W-:Y:S05]  /*1be90*/  @!P0 NANOSLEEP.SYNCS 0x989680 ;  /* 0x009896800000895d */ /* 0x004fea0003900000 */
[----:B------:R-:W2:Y:S02]  /*1bea0*/  @!P0 SYNCS.PHASECHK.TRANS64 P0, [R5+URZ+0x28ca0], R9 ;  /* 0x028ca009050085a7 */ /* 0x000ea4000800007f */
[----:B--2---:R-:W-:Y:S05]  /*1beb0*/  @!P0 BRA `(.L_x_8088) ;  /* 0xfffffffc00f08947 */ /* 0x004fea000383ffff */
[----:B------:R-:W-:Y:S05]  /*1bec0*/  BRA `(.L_x_8286) ;  /* 0xffffff78006c7947 */ /* 0x000fea000383ffff */
.L_x_8093:
[----:B--2---:R2:W3:Y:S02]  /*1bed0*/  SYNCS.PHASECHK.TRANS64.TRYWAIT P0, [R5+URZ+0x28cc0], R9 ;  /* 0x028cc009050075a7 */ /* 0x0044e4000800017f */
[----:B---3--:R-:W-:Y:S05]  /*1bee0*/  @!P0 NANOSLEEP.SYNCS 0x989680 ;  /* 0x009896800000895d */ /* 0x008fea0003900000 */
[----:B------:R-:W3:Y:S02]  /*1bef0*/  @!P0 SYNCS.PHASECHK.TRANS64 P0, [R5+URZ+0x28cc0], R9 ;  /* 0x028cc009050085a7 */ /* 0x000ee4000800007f */
[----:B---3--:R-:W-:Y:S05]  /*1bf00*/  @!P0 BRA `(.L_x_8093) ;  /* 0xfffffffc00f08947 */ /* 0x008fea000383ffff */
[----:B------:R-:W-:Y:S05]  /*1bf10*/  BRA `(.L_x_8287) ;  /* 0xffffff7800f07947 */ /* 0x000fea000383ffff */
.L_x_8107:
[----:B0-----:R0:W2:Y:S02]  /*1bf20*/  SYNCS.PHASECHK.TRANS64.TRYWAIT P1, [R5+URZ+0x28ca0], R6 ;  /* 0x028ca006050075a7 */ /* 0x0010a4000802017f */
[----:B--2---:R-:W-:Y:S05]  /*1bf30*/  @!P1 NANOSLEEP.SYNCS 0x989680 ;  /* 0x009896800000995d */ /* 0x004fea0003900000 */
[----:B------:R-:W2:Y:S02]  /*1bf40*/  @!P1 SYNCS.PHASECHK.TRANS64 P1, [R5+URZ+0x28ca0], R6 ;  /* 0x028ca006050095a7 */ /* 0x000ea4000802007f */
[----:B--2---:R-:W-:Y:S05]  /*1bf50*/  @!P1 BRA `(.L_x_8107) ;  /* 0xfffffffc00f09947 */ /* 0x004fea000383ffff */
[----:B------:R-:W-:Y:S05]  /*1bf60*/  BRA `(.L_x_8288) ;  /* 0xffffff8400787947 */ /* 0x000fea000383ffff */
.L_x_8112:
[----:B--2---:R2:W3:Y:S02]  /*1bf70*/  SYNCS.PHASECHK.TRANS64.TRYWAIT P1, [R5+URZ+0x28cc0], R6 ;  /* 0x028cc006050075a7 */ /* 0x0044e4000802017f */
[----:B---3--:R-:W-:Y:S05]  /*1bf80*/  @!P1 NANOSLEEP.SYNCS 0x989680 ;  /* 0x009896800000995d */ /* 0x008fea0003900000 */
[----:B------:R-:W3:Y:S02]  /*1bf90*/  @!P1 SYNCS.PHASECHK.TRANS64 P1, [R5+URZ+0x28cc0], R6 ;  /* 0x028cc006050095a7 */ /* 0x000ee4000802007f */
[----:B---3--:R-:W-:Y:S05]  /*1bfa0*/  @!P1 BRA `(.L_x_8112) ;  /* 0xfffffffc00f09947 */ /* 0x008fea000383ffff */
[----:B------:R-:W-:Y:S05]  /*1bfb0*/  BRA `(.L_x_8289) ;  /* 0xffffff8400f87947 */ /* 0x000fea000383ffff */
.L_x_8132:
        /* <DEDUP_REMOVED lines=11> */
.L_x_8291:
[----:B------:R-:W-:Y:S05]  /*1c070*/  BSYNC B0 ;  /* 0x0000000000007941 */ /* 0x000fea0003800000 */
.L_x_8290:
[----:B------:R-:W-:Y:S05]  /*1c080*/  BRA `(.L_x_8292) ;  /* 0xffffff9800087947 */ /* 0x000fea000383ffff */
.L_x_8134:
[----:B------:R-:W-:Y:S01]  /*1c090*/  BSSY B0, `(.L_x_8293) ;  /* 0x0000006000007945 */ /* 0x000fe20003800000 */
[----:B------:R-:W-:-:S07]  /*1c0a0*/  IMAD.MOV.U32 R15, RZ, RZ, -0x1 ;  /* 0xffffffffff0f7424 */ /* 0x000fce00078e00ff */
[----:B01----:R-:W-:Y:S05]  /*1c0b0*/  WARPSYNC.COLLECTIVE R15, `(.L_x_8294) ;  /* 0x000000000f0c7348 */ /* 0x003fea0003c00000 */
[----:B------:R-:W-:Y:S02]  /*1c0c0*/  ELECT P6, UR62, PT ;  /* 0x00000000003e782f */ /* 0x000fe400038c0000 */
[----:B------:R-:W-:Y:S01]  /*1c0d0*/  MOV R14, UR62 ;  /* 0x0000003e000e7c02 */ /* 0x000fe20008000f00 */
[----:B01----:R-:W-:Y:S10]  /*1c0e0*/  ENDCOLLECTIVE ;  /* 0x000000000000791b */ /* 0x003ff40003800000 */
.L_x_8294:
[----:B------:R-:W-:Y:S05]  /*1c0f0*/  BSYNC B0 ;  /* 0x0000000000007941 */ /* 0x000fea0003800000 */
.L_x_8293:
[----:B------:R-:W-:Y:S05]  /*1c100*/  BRA `(.L_x_8295) ;  /* 0xffffff9800187947 */ /* 0x000fea000383ffff */
.L_x_8136:
[----:B0-----:R0:W2:Y:S02]  /*1c110*/  SYNCS.PHASECHK.TRANS64.TRYWAIT P0, [R0+URZ+0x28c40], R2 ;  /* 0x028c4002000075a7 */ /* 0x0010a4000800017f */
[----:B--2---:R-:W-:Y:S05]  /*1c120*/  @!P0 NANOSLEEP.SYNCS 0x989680 ;  /* 0x009896800000895d */ /* 0x004fea0003900000 */
[----:B------:R-:W2:Y:S02]  /*1c130*/  @!P0 SYNCS.PHASECHK.TRANS64 P0, [R0+URZ+0x28c40], R2 ;  /* 0x028c4002000085a7 */ /* 0x000ea4000800007f */
[----:B--2---:R-:W-:Y:S05]  /*1c140*/  @!P0 BRA `(.L_x_8136) ;  /* 0xfffffffc00f08947 */ /* 0x004fea000383ffff */
[----:B------:R-:W-:Y:S05]  /*1c150*/  BRA `(.L_x_8296) ;  /* 0xffffff9800847947 */ /* 0x000fea000383ffff */
.L_x_8140:
        /* <DEDUP_REMOVED lines=12> */
.L_x_8297:
[----:B------:R-:W-:Y:S02]  /*1c220*/  IMAD.MOV.U32 R13, RZ, RZ, R3 ;  /* 0x000000ffff0d7224 */ /* 0x000fe400078e0003 */
[----:B------:R-:W-:-:S07]  /*1c230*/  IMAD.MOV.U32 R4, RZ, RZ, R14 ;  /* 0x000000ffff047224 */ /* 0x000fce00078e000e */
[----:B------:R-:W-:Y:S05]  /*1c240*/  WARPSYNC.COLLECTIVE R15, `(.L_x_8298) ;  /* 0x000000000f087348 */ /* 0x000fea0003c00000 */
[----:B------:R0:W1:Y:S02]  /*1c250*/  SHFL.IDX P6, R14, R13, R12, R11 ;  /* 0x0000000c0d0e7389 */ /* 0x00006400000c000b */
[----:B01----:R-:W-:Y:S01]  /*1c260*/  ENDCOLLECTIVE ;  /* 0x000000000000791b */ /* 0x003fe20003800000 */
.L_x_8298:
[----:B------:R-:W-:Y:S02]  /*1c270*/  IMAD.MOV.U32 R13, RZ, RZ, R2 ;  /* 0x000000ffff0d7224 */ /* 0x000fe400078e0002 */
[----:B------:R-:W-:Y:S02]  /*1c280*/  IMAD.MOV.U32 R12, RZ, RZ, 0x1 ;  /* 0x00000001ff0c7424 */ /* 0x000fe400078e00ff */
[----:B------:R-:W-:-:S07]  /*1c290*/  IMAD.MOV.U32 R5, RZ, RZ, R14 ;  /* 0x000000ffff057224 */ /* 0x000fce00078e000e */
[----:B------:R-:W-:Y:S05]  /*1c2a0*/  WARPSYNC.COLLECTIVE R15, `(.L_x_8299) ;  /* 0x000000000f087348 */ /* 0x000fea0003c00000 */
[----:B------:R0:W1:Y:S02]  /*1c2b0*/  SHFL.IDX P6, R14, R13, R12, R11 ;  /* 0x0000000c0d0e7389 */ /* 0x00006400000c000b */
[----:B01----:R-:W-:Y:S01]  /*1c2c0*/  ENDCOLLECTIVE ;  /* 0x000000000000791b */ /* 0x003fe20003800000 */
.L_x_8299:
        /* <DEDUP_REMOVED lines=10> */
.L_x_8300:
        /* <DEDUP_REMOVED lines=11> */
.L_x_8301:
        /* <DEDUP_REMOVED lines=10> */
.L_x_8302:
        /* <DEDUP_REMOVED lines=12> */
.L_x_8303:
        /* <DEDUP_REMOVED lines=14> */
.L_x_8304:
[----:B------:R-:W-:Y:S01]  /*1c660*/  IMAD.MOV.U32 R3, RZ, RZ, R14 ;  /* 0x000000ffff037224 */ /* 0x000fe200078e000e */
[----:B------:R-:W-:Y:S06]  /*1c670*/  BRA `(.L_x_8305) ;  /* 0xffffff9c00f47947 */ /* 0x000fec000383ffff */
.L_x_8143:
[----:B0-----:R-:W2:Y:S02]  /*1c680*/  LDL R2, [R1+0x4] ;  /* 0x0000040001027983 */ /* 0x001ea40000100800 */
[----:B--2---:R0:W1:Y:S02]  /*1c690*/  SYNCS.PHASECHK.TRANS64.TRYWAIT P0, [R2+URZ+0x28c20], R0 ;  /* 0x028c2000020075a7 */ /* 0x004064000800017f */
[----:B-1----:R-:W-:Y:S05]  /*1c6a0*/  @!P0 NANOSLEEP.SYNCS 0x989680 ;  /* 0x009896800000895d */ /* 0x002fea0003900000 */
[----:B------:R-:W1:Y:S02]  /*1c6b0*/  @!P0 SYNCS.PHASECHK.TRANS64 P0, [R2+URZ+0x28c20], R0 ;  /* 0x028c2000020085a7 */ /* 0x000e64000800007f */
[----:B-1----:R-:W-:Y:S05]  /*1c6c0*/  @!P0 BRA `(.L_x_8143) ;  /* 0xfffffffc00ec8947 */ /* 0x002fea000383ffff */
[----:B------:R-:W-:Y:S05]  /*1c6d0*/  BRA `(.L_x_8306) ;  /* 0xffffffa000547947 */ /* 0x000fea000383ffff */
.L_x_8147:
[----:B0-----:R0:W1:Y:S02]  /*1c6e0*/  SYNCS.PHASECHK.TRANS64.TRYWAIT P0, [R0+URZ+0x28c60], R2 ;  /* 0x028c6002000075a7 */ /* 0x001064000800017f */
[----:B-1----:R-:W-:Y:S05]  /*1c6f0*/  @!P0 NANOSLEEP.SYNCS 0x989680 ;  /* 0x009896800000895d */ /* 0x002fea0003900000 */
[----:B------:R-:W1:Y:S02]  /*1c700*/  @!P0 SYNCS.PHASECHK.TRANS64 P0, [R0+URZ+0x28c60], R2 ;  /* 0x028c6002000085a7 */ /* 0x000e64000800007f */
[----:B-1----:R-:W-:Y:S05]  /*1c710*/  @!P0 BRA `(.L_x_8147) ;  /* 0xfffffffc00f08947 */ /* 0x002fea000383ffff */
[----:B------:R-:W-:Y:S05]  /*1c720*/  BRA `(.L_x_8307) ;  /* 0xffffffa000807947 */ /* 0x000fea000383ffff */
.L_x_8166:
[----:B-1----:R1:W2:Y:S02]  /*1c730*/  SYNCS.PHASECHK.TRANS64.TRYWAIT P0, [R3+URZ+0x28c40], R2 ;  /* 0x028c4002030075a7 */ /* 0x0022a4000800017f */
[----:B--2---:R-:W-:Y:S05]  /*1c740*/  @!P0 NANOSLEEP.SYNCS 0x989680 ;  /* 0x009896800000895d */ /* 0x004fea0003900000 */
[----:B------:R-:W2:Y:S02]  /*1c750*/  @!P0 SYNCS.PHASECHK.TRANS64 P0, [R3+URZ+0x28c40], R2 ;  /* 0x028c4002030085a7 */ /* 0x000ea4000800007f */
[----:B--2---:R-:W-:Y:S05]  /*1c760*/  @!P0 BRA `(.L_x_8166) ;  /* 0xfffffffc00f08947 */ /* 0x004fea000383ffff */
[----:B------:R-:W-:Y:S05]  /*1c770*/  BRA `(.L_x_8308) ;  /* 0xffffffac00a47947 */ /* 0x000fea000383ffff */
.L_x_8171:
[----:B0-----:R0:W2:Y:S02]  /*1c780*/  SYNCS.PHASECHK.TRANS64.TRYWAIT P0, [R3+URZ+0x28c60], R2 ;  /* 0x028c6002030075a7 */ /* 0x0010a4000800017f */
[----:B--2---:R-:W-:Y:S05]  /*1c790*/  @!P0 NANOSLEEP.SYNCS 0x989680 ;  /* 0x009896800000895d */ /* 0x004fea0003900000 */
[----:B------:R-:W2:Y:S02]  /*1c7a0*/  @!P0 SYNCS.PHASECHK.TRANS64 P0, [R3+URZ+0x28c60], R2 ;  /* 0x028c6002030085a7 */ /* 0x000ea4000800007f */
[----:B--2---:R-:W-:Y:S05]  /*1c7b0*/  @!P0 BRA `(.L_x_8171) ;  /* 0xfffffffc00f08947 */ /* 0x004fea000383ffff */
[----:B------:R-:W-:Y:S05]  /*1c7c0*/  BRA `(.L_x_8309) ;  /* 0xffffffb0002c7947 */ /* 0x000fea000383ffff */
.L_x_8186:
[----:B0-----:R0:W1:Y:S02]  /*1c7d0*/  SYNCS.PHASECHK.TRANS64.TRYWAIT P0, [R4+URZ+0x28c40], R2 ;  /* 0x028c4002040075a7 */ /* 0x001064000800017f */
[----:B-1----:R-:W-:Y:S05]  /*1c7e0*/  @!P0 NANOSLEEP.SYNCS 0x989680 ;  /* 0x009896800000895d */ /* 0x002fea0003900000 */
[----:B------:R-:W1:Y:S02]  /*1c7f0*/  @!P0 SYNCS.PHASECHK.TRANS64 P0, [R4+URZ+0x28c40], R2 ;  /* 0x028c4002040085a7 */ /* 0x000e64000800007f */
[----:B-1----:R-:W-:Y:S05]  /*1c800*/  @!P0 BRA `(.L_x_8186) ;  /* 0xfffffffc00f08947 */ /* 0x002fea000383ffff */
[----:B------:R-:W-:Y:S05]  /*1c810*/  BRA `(.L_x_8310) ;  /* 0xffffffbc00347947 */ /* 0x000fea000383ffff */
.L_x_8191:
[----:B-1----:R1:W2:Y:S02]  /*1c820*/  SYNCS.PHASECHK.TRANS64.TRYWAIT P0, [R4+URZ+0x28c60], R2 ;  /* 0x028c6002040075a7 */ /* 0x0022a4000800017f */
[----:B--2---:R-:W-:Y:S05]  /*1c830*/  @!P0 NANOSLEEP.SYNCS 0x989680 ;  /* 0x009896800000895d */ /* 0x004fea0003900000 */
[----:B------:R-:W2:Y:S02]  /*1c840*/  @!P0 SYNCS.PHASECHK.TRANS64 P0, [R4+URZ+0x28c60], R2 ;  /* 0x028c6002040085a7 */ /* 0x000ea4000800007f */
[----:B--2---:R-:W-:Y:S05]  /*1c850*/  @!P0 BRA `(.L_x_8191) ;  /* 0xfffffffc00f08947 */ /* 0x004fea000383ffff */
[----:B------:R-:W-:Y:S05]  /*1c860*/  BRA `(.L_x_8311) ;  /* 0xffffffbc00b87947 */ /* 0x000fea000383ffff */
.L_x_8206:
[----:B-1----:R1:W2:Y:S02]  /*1c870*/  SYNCS.PHASECHK.TRANS64.TRYWAIT P0, [R4+URZ+0x28c40], R2 ;  /* 0x028c4002040075a7 */ /* 0x0022a4000800017f */
[----:B--2---:R-:W-:Y:S05]  /*1c880*/  @!P0 NANOSLEEP.SYNCS 0x989680 ;  /* 0x009896800000895d */ /* 0x004fea0003900000 */
[----:B------:R-:W2:Y:S02]  /*1c890*/  @!P0 SYNCS.PHASECHK.TRANS64 P0, [R4+URZ+0x28c40], R2 ;  /* 0x028c4002040085a7 */ /* 0x000ea4000800007f */
[----:B--2---:R-:W-:Y:S05]  /*1c8a0*/  @!P0 BRA `(.L_x_8206) ;  /* 0xfffffffc00f08947 */ /* 0x004fea000383ffff */
[----:B------:R-:W-:Y:S05]  /*1c8b0*/  BRA `(.L_x_8312) ;  /* 0xffffffc800a47947 */ /* 0x000fea000383ffff */
.L_x_8211:
[----:B0-----:R0:W2:Y:S02]  /*1c8c0*/  SYNCS.PHASECHK.TRANS64.TRYWAIT P0, [R4+URZ+0x28c60], R2 ;  /* 0x028c6002040075a7 */ /* 0x0010a4000800017f */
[----:B--2---:R-:W-:Y:S05]  /*1c8d0*/  @!P0 NANOSLEEP.SYNCS 0x989680 ;  /* 0x009896800000895d */ /* 0x004fea0003900000 */
[----:B------:R-:W2:Y:S02]  /*1c8e0*/  @!P0 SYNCS.PHASECHK.TRANS64 P0, [R4+URZ+0x28c60], R2 ;  /* 0x028c6002040085a7 */ /* 0x000ea4000800007f */
[----:B--2---:R-:W-:Y:S05]  /*1c8f0*/  @!P0 BRA `(.L_x_8211) ;  /* 0xfffffffc00f08947 */ /* 0x004fea000383ffff */
[----:B------:R-:W-:Y:S05]  /*1c900*/  BRA `(.L_x_8313) ;  /* 0xffffffcc002c7947 */ /* 0x000fea000383ffff */
.L_x_8227:
[----:B------:R-:W-:Y:S01]  /*1c910*/  BSSY B0, `(.L_x_8314) ;  /* 0x0000008000007945 */ /* 0x000fe20003800000 */
[----:B------:R-:W-:Y:S02]  /*1c920*/  IMAD.MOV.U32 R13, RZ, RZ, R16 ;  /* 0x000000ffff0d7224 */ /* 0x000fe400078e0010 */
[----:B------:R-:W-:Y:S02]  /*1c930*/  IMAD.MOV.U32 R12, RZ, RZ, RZ ;  /* 0x000000ffff0c7224 */ /* 0x000fe400078e00ff */
[----:B-1----:R-:W-:Y:S02]  /*1c940*/  IMAD.MOV.U32 R11, RZ, RZ, 0x1f ;  /* 0x0000001fff0b7424 */ /* 0x002fe400078e00ff */
[----:B------:R-:W-:-:S07]  /*1c950*/  IMAD.MOV.U32 R15, RZ, RZ, -0x1 ;  /* 0xffffffffff0f7424 */ /* 0x000fce00078e00ff */
[----:B0----5:R-:W-:Y:S05]  /*1c960*/  WARPSYNC.COLLECTIVE R15, `(.L_x_8315) ;  /* 0x000000000f087348 */ /* 0x021fea0003c00000 */
[----:B0-----:R0:W1:Y:S02]  /*1c970*/  SHFL.IDX P6, R14, R13, R12, R11 ;  /* 0x0000000c0d0e7389 */ /* 0x00106400000c000b */
[----:B01---5:R-:W-:Y:S01]  /*1c980*/  ENDCOLLECTIVE ;  /* 0x000000000000791b */ /* 0x023fe20003800000 */
.L_x_8315:
[----:B------:R-:W-:Y:S05]  /*1c990*/  BSYNC B0 ;  /* 0x0000000000007941 */ /* 0x000fea0003800000 */
.L_x_8314:
        /* <DEDUP_REMOVED lines=9> */
.L_x_8316:
        /* <DEDUP_REMOVED lines=18> */
.L_x_8317:
[----:B------:R-:W-:Y:S01]  /*1cb50*/  IMAD.MOV.U32 R12, RZ, RZ, 0x2 ;  /* 0x00000002ff0c7424 */ /* 0x000fe200078e00ff */
[----:B------:R-:W-:-:S05]  /*1cb60*/  SEL R5, R14, RZ, P1 ;  /* 0x000000ff0e057207 */ /* 0x000fca0000800000 */
[----:B------:R-:W-:-:S04]  /*1cb70*/  IMAD.IADD R3, R2, 0x1, R5 ;  /* 0x0000000102037824 */ /* 0x000fc800078e0205 */
[----:B------:R-:W-:-:S07]  /*1cb80*/  IMAD.MOV.U32 R13, RZ, RZ, R3 ;  /* 0x000000ffff0d7224 */ /* 0x000fce00078e0003 */
[----:B------:R-:W-:Y:S05]  /*1cb90*/  WARPSYNC.COLLECTIVE R15, `(.L_x_8318) ;  /* 0x000000000f087348 */ /* 0x000fea0003c00000 */
[----:B------:R0:W1:Y:S02]  /*1cba0*/  SHFL.UP P6, R14, R13, R12, R11 ;  /* 0x0400000c0d0e7389 */ /* 0x00006400000c000b */
[----:B01----:R-:W-:Y:S01]  /*1cbb0*/  ENDCOLLECTIVE ;  /* 0x000000000000791b */ /* 0x003fe20003800000 */
.L_x_8318:
        /* <DEDUP_REMOVED lines=8> */
.L_x_8319:
        /* <DEDUP_REMOVED lines=8> */
.L_x_8320:
        /* <DEDUP_REMOVED lines=8> */
.L_x_8321:
        /* <DEDUP_REMOVED lines=9> */
.L_x_8322:
[----:B------:R-:W-:Y:S01]  /*1cdd0*/  IMAD.MOV.U32 R16, RZ, RZ, R14 ;  /* 0x000000ffff107224 */ /* 0x000fe200078e000e */
[----:B------:R-:W-:Y:S06]  /*1cde0*/  BRA `(.L_x_8323) ;  /* 0xffffffd400887947 */ /* 0x000fec000383ffff */
.L_x_8232:
        /* <DEDUP_REMOVED lines=8> */
.L_x_8325:
[----:B------:R-:W-:Y:S05]  /*1ce70*/  BSYNC B0 ;  /* 0x0000000000007941 */ /* 0x000fea0003800000 */
.L_x_8324:
        /* <DEDUP_REMOVED lines=9> */
.L_x_8326:
[----:B------:R-:W-:Y:S01]  /*1cf10*/  IMAD.MOV.U32 R12, RZ, RZ, 0x4 ;  /* 0x00000004ff0c7424 */ /* 0x000fe200078e00ff */
[----:B------:R-:W-:-:S05]  /*1cf20*/  SEL R14, R14, RZ, P2 ;  /* 0x000000ff0e0e7207 */ /* 0x000fca0001000000 */
[----:B------:R-:W-:-:S04]  /*1cf30*/  IMAD.IADD R3, R3, 0x1, R14 ;  /* 0x0000000103037824 */ /* 0x000fc800078e020e */
[----:B------:R-:W-:-:S07]  /*1cf40*/  IMAD.MOV.U32 R13, RZ, RZ, R3 ;  /* 0x000000ffff0d7224 */ /* 0x000fce00078e0003 */
[----:B------:R-:W-:Y:S05]  /*1cf50*/  WARPSYNC.COLLECTIVE R15, `(.L_x_8327) ;  /* 0x000000000f087348 */ /* 0x000fea0003c00000 */
[----:B------:R0:W1:Y:S02]  /*1cf60*/  SHFL.UP P6, R14, R13, R12, R11 ;  /* 0x0400000c0d0e7389 */ /* 0x00006400000c000b */
[----:B01----:R-:W-:Y:S01]  /*1cf70*/  ENDCOLLECTIVE ;  /* 0x000000000000791b */ /* 0x003fe20003800000 */
.L_x_8327:
[----:B------:R-:W-:Y:S01]  /*1cf80*/  IMAD.MOV.U32 R12, RZ, RZ, 0x8 ;  /* 0x00000008ff0c7424 */ /* 0x000fe200078e00ff */
[----:B------:R-:W-:-:S05]  /*1cf90*/  SEL R14, R14, RZ, P3 ;  /* 0x000000ff0e0e7207 */ /* 0x000fca0001800000 */
[----:B------:R-:W-:-:S04]  /*1cfa0*/  IMAD.IADD R3, R3, 0x1, R14 ;  /* 0x0000000103037824 */ /* 0x000fc800078e020e */
[----:B------:R-:W-:-:S07]  /*1cfb0*/  IMAD.MOV.U32 R13, RZ, RZ, R3 ;  /* 0x000000ffff0d7224 */ /* 0x000fce00078e0003 */
[----:B------:R-:W-:Y:S05]  /*1cfc0*/  WARPSYNC.COLLECTIVE R15, `(.L_x_8328) ;  /* 0x000000000f087348 */ /* 0x000fea0003c00000 */
[----:B------:R0:W1:Y:S02]  /*1cfd0*/  SHFL.UP P6, R14, R13, R12, R11 ;  /* 0x0400000c0d0e7389 */ /* 0x00006400000c000b */
[----:B01----:R-:W-:Y:S01]  /*1cfe0*/  ENDCOLLECTIVE ;  /* 0x000000000000791b */ /* 0x003fe20003800000 */
.L_x_8328:
[----:B------:R-:W-:Y:S01]  /*1cff0*/  IMAD.MOV.U32 R12, RZ, RZ, 0x10 ;  /* 0x00000010ff0c7424 */ /* 0x000fe200078e00ff */
[----:B------:R-:W-:-:S05]  /*1d000*/  SEL R14, R14, RZ, P4 ;  /* 0x000000ff0e0e7207 */ /* 0x000fca0002000000 */
[----:B------:R-:W-:-:S04]  /*1d010*/  IMAD.IADD R3, R3, 0x1, R14 ;  /* 0x0000000103037824 */ /* 0x000fc800078e020e */
[----:B------:R-:W-:-:S07]  /*1d020*/  IMAD.MOV.U32 R13, RZ, RZ, R3 ;  /* 0x000000ffff0d7224 */ /* 0x000fce00078e0003 */
[----:B------:R-:W-:Y:S05]  /*1d030*/  WARPSYNC.COLLECTIVE R15, `(.L_x_8329) ;  /* 0x000000000f087348 */ /* 0x000fea0003c00000 */
[----:B------:R0:W1:Y:S02]  /*1d040*/  SHFL.UP P6, R14, R13, R12, R11 ;  /* 0x0400000c0d0e7389 */ /* 0x00006400000c000b */
[----:B01----:R-:W-:Y:S01]  /*1d050*/  ENDCOLLECTIVE ;  /* 0x000000000000791b */ /* 0x003fe20003800000 */
.L_x_8329:
        /* <DEDUP_REMOVED lines=8> */
.L_x_8330:
[----:B------:R-:W-:Y:S01]  /*1d0e0*/  IMAD.MOV.U32 R16, RZ, RZ, R14 ;  /* 0x000000ffff107224 */ /* 0x000fe200078e000e */
[----:B------:R-:W-:Y:S06]  /*1d0f0*/  BRA `(.L_x_8331) ;  /* 0xffffffd400607947 */ /* 0x000fec000383ffff */
.L_x_8234:
[----:B------:R-:W-:Y:S01]  /*1d100*/  BSSY B0, `(.L_x_8332) ;  /* 0x0000006000007945 */ /* 0x000fe20003800000 */
[----:B------:R-:W-:Y:S01]  /*1d110*/  PLOP3.LUT P6, PT, P6, PT, PT, 0x8, 0x0 ;  /* 0x000000000000781c */ /* 0x000fe200037ce170 */
[----:B------:R-:W-:-:S12]  /*1d120*/  IMAD.MOV.U32 R15, RZ, RZ, -0x1 ;  /* 0xffffffffff0f7424 */ /* 0x000fd800078e00ff */
[----:B0----5:R-:W-:Y:S05]  /*1d130*/  WARPSYNC.COLLECTIVE R15, `(.L_x_8333) ;  /* 0x000000000f087348 */ /* 0x021fea0003c00000 */
[----:B------:R-:W-:Y:S01]  /*1d140*/  VOTE.ANY R14, PT, P6 ;  /* 0x00000000000e7806 */ /* 0x000fe200030e0100 */
[----:B0----5:R-:W-:Y:S06]  /*1d150*/  ENDCOLLECTIVE ;  /* 0x000000000000791b */ /* 0x021fec0003800000 */
.L_x_8333:
[----:B------:R-:W-:Y:S05]  /*1d160*/  BSYNC B0 ;  /* 0x0000000000007941 */ /* 0x000fea0003800000 */
.L_x_8332:
        /* <DEDUP_REMOVED lines=9> */
.L_x_8334:
[----:B------:R-:W-:Y:S01]  /*1d200*/  IMAD.MOV.U32 R17, RZ, RZ, R14 ;  /* 0x000000ffff117224 */ /* 0x000fe200078e000e */
[----:B------:R-:W-:Y:S06]  /*1d210*/  BRA `(.L_x_8335) ;  /* 0xffffffd400507947 */ /* 0x000fec000383ffff */
.L_x_8236:
[----:B------:R-:W-:Y:S01]  /*1d220*/  BSSY B0, `(.L_x_8336) ;  /* 0x0000007000007945 */ /* 0x000fe20003800000 */
[----:B------:R-:W-:Y:S02]  /*1d230*/  IMAD.MOV.U32 R13, RZ, RZ, R3 ;  /* 0x000000ffff0d7224 */ /* 0x000fe400078e0003 */
[----:B------:R-:W-:Y:S02]  /*1d240*/  IMAD.MOV.U32 R11, RZ, RZ, 0x1f ;  /* 0x0000001fff0b7424 */ /* 0x000fe400078e00ff */
[----:B------:R-:W-:-:S07]  /*1d250*/  IMAD.MOV.U32 R15, RZ, RZ, -0x1 ;  /* 0xffffffffff0f7424 */ /* 0x000fce00078e00ff */
[----:B012--5:R-:W-:Y:S05]  /*1d260*/  WARPSYNC.COLLECTIVE R15, `(.L_x_8337) ;  /* 0x000000000f087348 */ /* 0x027fea0003c00000 */
[----:B------:R3:W4:Y:S02]  /*1d270*/  SHFL.IDX P6, R14, R13, R12, R11 ;  /* 0x0000000c0d0e7389 */ /* 0x00072400000c000b */
[----:B012345:R-:W-:Y:S01]  /*1d280*/  ENDCOLLECTIVE ;  /* 0x000000000000791b */ /* 0x03ffe20003800000 */
.L_x_8337:
[----:B------:R-:W-:Y:S05]  /*1d290*/  BSYNC B0 ;  /* 0x0000000000007941 */ /* 0x000fea0003800000 */
.L_x_8336:
[----:B------:R-:W-:Y:S01]  /*1d2a0*/  IMAD.MOV.U32 R3, RZ, RZ, R14 ;  /* 0x000000ffff037224 */ /* 0x000fe200078e000e */
[----:B------:R-:W-:Y:S06]  /*1d2b0*/  BRA `(.L_x_8338) ;  /* 0xffffffd400447947 */ /* 0x000fec000383ffff */
.L_x_8240:
[----:B0-----:R0:W1:Y:S02]  /*1d2c0*/  SYNCS.PHASECHK.TRANS64.TRYWAIT P0, [R0+URZ+0x28c20], R3 ;  /* 0x028c2003000075a7 */ /* 0x001064000800017f */
[----:B-1----:R-:W-:Y:S05]  /*1d2d0*/  @!P0 NANOSLEEP.SYNCS 0x989680 ;  /* 0x009896800000895d */ /* 0x002fea0003900000 */
[----:B------:R-:W1:Y:S02]  /*1d2e0*/  @!P0 SYNCS.PHASECHK.TRANS64 P0, [R0+URZ+0x28c20], R3 ;  /* 0x028c2003000085a7 */ /* 0x000e64000800007f */
[----:B-1----:R-:W-:Y:S05]  /*1d2f0*/  @!P0 BRA `(.L_x_8240) ;  /* 0xfffffffc00f08947 */ /* 0x002fea000383ffff */
[----:B------:R-:W-:Y:S05]  /*1d300*/  BRA `(.L_x_8339) ;  /* 0xffffffd800c87947 */ /* 0x000fea000383ffff */
.L_x_8241:
        /* <DEDUP_REMOVED lines=11> */
.L_x_8341:
[----:B------:R-:W-:Y:S05]  /*1d3c0*/  BSYNC B0 ;  /* 0x0000000000007941 */ /* 0x000fea0003800000 */
.L_x_8340:
[----:B------:R-:W-:Y:S05]  /*1d3d0*/  BRA `(.L_x_8342) ;  /* 0xffffffd800b07947 */ /* 0x000fea000383ffff */
.L_x_8242:
[----:B------:R-:W-:Y:S01]  /*1d3e0*/  BSSY B0, `(.L_x_8343) ;  /* 0x0000006000007945 */ /* 0x000fe20003800000 */
[----:B------:R-:W-:-:S07]  /*1d3f0*/  IMAD.MOV.U32 R15, RZ, RZ, -0x1 ;  /* 0xffffffffff0f7424 */ /* 0x000fce00078e00ff */
[----:B01---5:R-:W-:Y:S05]  /*1d400*/  WARPSYNC.COLLECTIVE R15, `(.L_x_8344) ;  /* 0x000000000f0c7348 */ /* 0x023fea0003c00000 */
[----:B------:R-:W-:Y:S02]  /*1d410*/  ELECT P6, UR62, PT ;  /* 0x00000000003e782f */ /* 0x000fe400038c0000 */
[----:B------:R-:W-:Y:S01]  /*1d420*/  MOV R14, UR62 ;  /* 0x0000003e000e7c02 */ /* 0x000fe20008000f00 */
[----:B01---5:R-:W-:Y:S10]  /*1d430*/  ENDCOLLECTIVE ;  /* 0x000000000000791b */ /* 0x023ff40003800000 */
.L_x_8344:
[----:B------:R-:W-:Y:S05]  /*1d440*/  BSYNC B0 ;  /* 0x0000000000007941 */ /* 0x000fea0003800000 */
.L_x_8343:
[----:B------:R-:W-:Y:S05]  /*1d450*/  BRA `(.L_x_8345) ;  /* 0xffffffd800a47947 */ /* 0x000fea000383ffff */
.L_x_8244:
[----:B0-----:R0:W1:Y:S02]  /*1d460*/  SYNCS.PHASECHK.TRANS64.TRYWAIT P0, [R6+URZ], R5 ;  /* 0x00000005060075a7 */ /* 0x001064000800017f */
[----:B-1----:R-:W-:Y:S05]  /*1d470*/  @!P0 NANOSLEEP.SYNCS 0x989680 ;  /* 0x009896800000895d */ /* 0x002fea0003900000 */
[----:B------:R-:W1:Y:S02]  /*1d480*/  @!P0 SYNCS.PHASECHK.TRANS64 P0, [R6+URZ], R5 ;  /* 0x00000005060085a7 */ /* 0x000e64000800007f */
[----:B-1----:R-:W-:Y:S05]  /*1d490*/  @!P0 BRA `(.L_x_8244) ;  /* 0xfffffffc00f08947 */ /* 0x002fea000383ffff */
[----:B------:R-:W-:Y:S05]  /*1d4a0*/  BRA `(.L_x_8346) ;  /* 0xffffffd800e07947 */ /* 0x000fea000383ffff */
.L_x_8245:
[----:B-1----:R1:W2:Y:S02]  /*1d4b0*/  SYNCS.PHASECHK.TRANS64.TRYWAIT P0, [R7+URZ], R2 ;  /* 0x00000002070075a7 */ /* 0x0022a4000800017f */
[----:B--2---:R-:W-:Y:S05]  /*1d4c0*/  @!P0 NANOSLEEP.SYNCS 0x989680 ;  /* 0x009896800000895d */ /* 0x004fea0003900000 */
[----:B------:R-:W2:Y:S02]  /*1d4d0*/  @!P0 SYNCS.PHASECHK.TRANS64 P0, [R7+URZ], R2 ;  /* 0x00000002070085a7 */ /* 0x000ea4000800007f */
[----:B--2---:R-:W-:Y:S05]  /*1d4e0*/  @!P0 BRA `(.L_x_8245) ;  /* 0xfffffffc00f08947 */ /* 0x004fea000383ffff */
[----:B------:R-:W-:Y:S05]  /*1d4f0*/  BRA `(.L_x_8347) ;  /* 0xffffffd800d47947 */ /* 0x000fea000383ffff */
.L_x_8247:
[----:B--2---:R2:W3:Y:S02]  /*1d500*/  SYNCS.PHASECHK.TRANS64.TRYWAIT P0, [R4+URZ], R5 ;  /* 0x00000005040075a7 */ /* 0x0044e4000800017f */
[----:B---3--:R-:W-:Y:S05]  /*1d510*/  @!P0 NANOSLEEP.SYNCS 0x989680 ;  /* 0x009896800000895d */ /* 0x008fea0003900000 */
[----:B------:R-:W3:Y:S02]  /*1d520*/  @!P0 SYNCS.PHASECHK.TRANS64 P0, [R4+URZ], R5 ;  /* 0x00000005040085a7 */ /* 0x000ee4000800007f */
[----:B---3--:R-:W-:Y:S05]  /*1d530*/  @!P0 BRA `(.L_x_8247) ;  /* 0xfffffffc00f08947 */ /* 0x008fea000383ffff */
[----:B------:R-:W-:Y:S05]  /*1d540*/  BRA `(.L_x_8348) ;  /* 0xffffffd800dc7947 */ /* 0x000fea000383ffff */
.L_x_8349:
        /* <DEDUP_REMOVED lines=11> */
.L_x_15131:


//--------------------- .text._ZN7cutlass13device_kernelIN5flash11enable_sm90INS1_16FlashAttnFwdSm90INS1_25CollectiveMainloopFwdSm90ILi2EN4cute5tupleIJNS5_1CILi1EEES8_S8_EEENS6_IJNS7_ILi64EEESA_SA_EEELi512ENS_6half_tEfNS_4arch4Sm90ELb1ELb0ELb0ELb1ELb0ELb0ELb1ELb0ELb0ELb1ELb0ELb0EEENS1_21CollectiveEpilogueFwdINS6_IJSA_NS7_ILi512EEESA_EEES9_SC_SE_Li256ELb1ELb1ELb0ELb0EEENS1_36VarlenDynamicPersistentTileSchedulerILi64ELi64ELi256ELi128ELb0ELb1ELb1ELb1ELb1ELb1EEEEEEEEEvNT_6ParamsE --------------------------
	.section	.text._ZN7cutlass13device_kernelIN5flash11enable_sm90INS1_16FlashAttnFwdSm90INS1_25CollectiveMainloopFwdSm90ILi2EN4cute5tupleIJNS5_1CILi1EEES8_S8_EEENS6_IJNS7_ILi64EEESA_SA_EEELi512ENS_6half_tEfNS_4arch4Sm90ELb1ELb0ELb0ELb1ELb0ELb0ELb1ELb0ELb0ELb1ELb0ELb0EEENS1_21CollectiveEpilogueFwdINS6_IJSA_NS7_ILi512EEESA_EEES9_SC_SE_Li256ELb1ELb1ELb0ELb0EEENS1_36VarlenDynamicPersistentTileSchedulerILi64ELi64ELi256ELi128ELb0ELb1ELb1ELb1ELb1ELb1EEEEEEEEEvNT_6ParamsE,"ax",@progbits
	.align	128
.text._ZN7cutlass13device_kernelIN5flash11enable_sm90INS1_16FlashAttnFwdSm90INS1_25CollectiveMainloopFwdSm90ILi2EN4cute5tupleIJNS5_1CILi1EEES8_S8_EEENS6_IJNS7_ILi64EEESA_SA_EEELi512ENS_6half_tEfNS_4arch4Sm90ELb1ELb0ELb0ELb1ELb0ELb0ELb1ELb0ELb0ELb1ELb0ELb0EEENS1_21CollectiveEpilogueFwdINS6_IJSA_NS7_ILi512EEESA_EEES9_SC_SE_Li256ELb1ELb1ELb0ELb0EEENS1_36VarlenDynamicPersistentTileSchedulerILi64ELi64ELi256ELi128ELb0ELb1ELb1ELb1ELb1ELb1EEEEEEEEEvNT_6ParamsE:
        .type           _ZN7cutlass13device_kernelIN5flash11enable_sm90INS1_16FlashAttnFwdSm90INS1_25CollectiveMainloopFwdSm90ILi2EN4cute5tupleIJNS5_1CILi1EEES8_S8_EEENS6_IJNS7_ILi64EEESA_SA_EEELi512ENS_6half_tEfNS_4arch4Sm90ELb1ELb0ELb0ELb1ELb0ELb0ELb1ELb0ELb0ELb1ELb0ELb0EEENS1_21CollectiveEpilogueFwdINS6_IJSA_NS7_ILi512EEESA_EEES9_SC_SE_Li256ELb1ELb1ELb0ELb0EEENS1_36VarlenDynamicPersistentTileSchedulerILi64ELi64ELi256ELi128ELb0ELb1ELb1ELb1ELb1ELb1EEEEEEEEEvNT_6ParamsE,@function
        .size           _ZN7cutlass13device_kernelIN5flash11enable_sm90INS1_16FlashAttnFwdSm90INS1_25CollectiveMainloopFwdSm90ILi2EN4cute5tupleIJNS5_1CILi1EEES8_S8_EEENS6_IJNS7_ILi64EEESA_SA_EEELi512ENS_6half_tEfNS_4arch4Sm90ELb1ELb0ELb0ELb1ELb0ELb0ELb1ELb0ELb0ELb1ELb0ELb0EEENS1_21CollectiveEpilogueFwdINS6_IJSA_NS7_ILi512EEESA_EEES9_SC_SE_Li256ELb1ELb1ELb0ELb0EEENS1_36VarlenDynamicPersistentTileSchedulerILi64ELi64ELi256ELi128ELb0ELb1ELb1ELb1ELb1ELb1EEEEEEEEEvNT_6ParamsE,(.L_x_15132 - _ZN7cutlass13device_kernelIN5flash11enable_sm90INS1_16FlashAttnFwdSm90INS1_25CollectiveMainloopFwdSm90ILi2EN4cute5tupleIJNS5_1CILi1EEES8_S8_EEENS6_IJNS7_ILi64EEESA_SA_EEELi512ENS_6half_tEfNS_4arch4Sm90ELb1ELb0ELb0ELb1ELb0ELb0ELb1ELb0ELb0ELb1ELb0ELb0EEENS1_21CollectiveEpilogueFwdINS6_IJSA_NS7_ILi512EEESA_EEES9_SC_SE_Li256ELb1ELb1ELb0ELb0EEENS1_36VarlenDynamicPersistentTileSchedulerILi64ELi64ELi256ELi128ELb0ELb1ELb1ELb1ELb1ELb1EEEEEEEEEvNT_6ParamsE)
        .other          _ZN7cutlass13device_kernelIN5flash11enable_sm90INS1_16FlashAttnFwdSm90INS1_25CollectiveMainloopFwdSm90ILi2EN4cute5tupleIJNS5_1CILi1EEES8_S8_EEENS6_IJNS7_ILi64EEESA_SA_EEELi512ENS_6half_tEfNS_4arch4Sm90ELb1ELb0ELb0ELb1ELb0ELb0ELb1ELb0ELb0ELb1ELb0ELb0EEENS1_21CollectiveEpilogueFwdINS6_IJSA_NS7_ILi512EEESA_EEES9_SC_SE_Li256ELb1ELb1ELb0ELb0EEENS1_36VarlenDynamicPersistentTileSchedulerILi64ELi64ELi256ELi128ELb0ELb1ELb1ELb1ELb1ELb1EEEEEEEEEvNT_6ParamsE,@"STO_CUDA_ENTRY STV_DEFAULT"
_ZN7cutlass13device_kernelIN5flash11enable_sm90INS1_16FlashAttnFwdSm90INS1_25CollectiveMainloopFwdSm90ILi2EN4cute5tupleIJNS5_1CILi1EEES8_S8_EEENS6_IJNS7_ILi64EEESA_SA_EEELi512ENS_6half_tEfNS_4arch4Sm90ELb1ELb0ELb0ELb1ELb0ELb0ELb1ELb0ELb0ELb1ELb0ELb0EEENS1_21CollectiveEpilogueFwdINS6_IJSA_NS7_ILi512EEESA_EEES9_SC_SE_Li256ELb1ELb1ELb0ELb0EEENS1_36VarlenDynamicPersistentTileSchedulerILi64ELi64ELi256ELi128ELb0ELb1ELb1ELb1ELb1ELb1EEEEEEEEEvNT_6ParamsE:
        /* <DEDUP_REMOVED lines=18> */
.L_x_8351:
[----:B------:R-:W-:Y:S05]  /*0120*/  BSYNC B0 ;  /* 0x0000000000007941 */ /* 0x000fea0003800000 */
.L_x_8350:
        /* <DEDUP_REMOVED lines=39> */
.L_x_8352:
        /* <DEDUP_REMOVED lines=22> */
.L_x_8353:
        /* <DEDUP_REMOVED lines=18> */
.L_x_8354:
        /* <DEDUP_REMOVED lines=22> */
.L_x_8355:
        /* <DEDUP_REMOVED lines=22> */
.L_x_8356:
[----:B------:R-:W-:Y:S01]  /*08e0*/  PLOP3.LUT P0, PT, PT, PT, UP0, 0x80, 0x0 ;  /* 0x000000000000781c */ /* 0x000fe20003f0f008 */
[----:B------:R-:W-:Y:S01]  /*08f0*/  UMOV UR36, 0x1 ;  /* 0x0000000100247882 */ /* 0x000fe20000000000 */
[----:B------:R-:W-:Y:S01]  /*0900*/  NOP ;  /* 0x0000000000007918 */ /* 0x000fe20000000000 */
[----:B------:R-:W-:Y:S01]  /*0910*/  USEL UR36, UR36, 0x2, !UP0 ;  /* 0x0000000224247887 */ /* 0x000fe2000c000000 */
[----:B------:R-:W-:Y:S01]  /*0920*/  ULDC.64 UR44, c[0x0][0x208] ;  /* 0x00008200002c7ab9 */ /* 0x000fe20000000a00 */
[----:B0123--:R-:W-:Y:S08]  /*0930*/  BAR.SYNC.DEFER_BLOCKING 0x0 ;  /* 0x0000000000007b1d */ /* 0x00fff00000010000 */
[----:B------:R-:W-:Y:S05]  /*0940*/  @!P0 BRA `(.L_x_8357) ;  /* 0x000000f400508947 */ /* 0x000fea0003800000 */
.L_x_8358:
        /* <DEDUP_REMOVED lines=9> */
[----:B0-----:R-:W-:Y:S01]  /*09e0*/  LOP3.LUT R0, R2, 0xffffff80, RZ, 0xc0, !PT ;  /* 0xffffff8002007812 */ /* 0x001fe200078ec0ff */
[----:B------:R-:W-:-:S03]  /*09f0*/  ULDC UR4, c[0x0][0xd3c] ;  /* 0x00034f0000047ab9 */ /* 0x000fc60000000800 */
[----:B------:R-:W-:-:S13]  /*0a00*/  ISETP.NE.AND P0, PT, R0, 0x80, PT ;  /* 0x000000800000780c */ /* 0x000fda0003f05270 */
[----:B------:R-:W-:Y:S06]  /*0a10*/  @!P0 BAR.ARV 0x8, 0x100 ;  /* 0x0204000000008b1d */ /* 0x000fec0000002000 */
[----:B------:R-:W-:-:S13]  /*0a20*/  ISETP.GE.U32.AND P0, PT, R2, 0x100, PT ;  /* 0x000001000200780c */ /* 0x000fda0003f06070 */
[----:B------:R-:W-:Y:S08]  /*0a30*/  @P0 BAR.ARV 0xf, 0x100 ;  /* 0x03c4000000000b1d */ /* 0x000ff00000002000 */
[----:B------:R-:W-:Y:S06]  /*0a40*/  BAR.SYNC.DEFER_BLOCKING 0x5, 0x180 ;  /* 0x0146000000007b1d */ /* 0x000fec0000010000 */
[----:B------:R-:W0:Y:S02]  /*0a50*/  LDS.128 R12, [R17+0x388d0] ;  /* 0x0388d000110c7984 */ /* 0x000e240000000c00 */
        /* <DEDUP_REMOVED lines=9> */
[----:B------:R-:W-:Y:S01]  /*0af0*/  ULOP3.LUT UR42, UR36, 0x1, URZ, 0xfc, !UPT ;  /* 0x00000001242a7892 */ /* 0x000fe2000f8efc3f */
[----:B------:R-:W-:Y:S02]  /*0b00*/  UMOV UR37, URZ ;  /* 0x0000003f00257c82 */ /* 0x000fe40008000000 */
[CC--:B------:R-:W-:Y:S02]  /*0b10*/  LEA.HI R3, R0.reuse, R203.reuse, RZ, 0x4 ;  /* 0x000000cb00037211 */ /* 0x0c0fe400078f20ff */
[----:B------:R-:W-:-:S02]  /*0b20*/  LEA.HI R198, R0, R203, RZ, 0x3 ;  /* 0x000000cb00c67211 */ /* 0x000fc400078f18ff */
[----:B------:R-:W-:Y:S02]  /*0b30*/  SHF.R.S32.HI R2, RZ, 0x4, R3 ;  /* 0x00000004ff027819 */ /* 0x000fe40000011403 */
[C---:B------:R-:W-:Y:S02]  /*0b40*/  LOP3.LUT R6, R3.reuse, 0xfffffff0, RZ, 0xc0, !PT ;  /* 0xfffffff003067812 */ /* 0x040fe400078ec0ff */
[----:B------:R-:W-:-:S03]  /*0b50*/  LEA.HI R4, R3, R2, RZ, 0x1 ;  /* 0x0000000203047211 */ /* 0x000fc600078f08ff */
[----:B------:R-:W-:Y:S01]  /*0b60*/  IMAD.IADD R6, R203, 0x1, -R6 ;  /* 0x00000001cb067824 */ /* 0x000fe200078e0a06 */
[----:B------:R-:W-:Y:S02]  /*0b70*/  LOP3.LUT R5, R4, 0x1ffffffe, RZ, 0xc0, !PT ;  /* 0x1ffffffe04057812 */ /* 0x000fe400078ec0ff */
[----:B------:R-:W-:-:S03]  /*0b80*/  LEA.HI R4, R0, R203, RZ, 0x5 ;  /* 0x000000cb00047211 */ /* 0x000fc600078f28ff */
[----:B------:R-:W-:Y:S01]  /*0b90*/  IMAD.IADD R8, R2, 0x1, -R5 ;  /* 0x0000000102087824 */ /* 0x000fe200078e0a05 */
[-C--:B------:R-:W-:Y:S02]  /*0ba0*/  LEA.HI R2, R0, R203.reuse, RZ, 0x7 ;  /* 0x000000cb00027211 */ /* 0x080fe400078f38ff */
[--C-:B------:R-:W-:Y:S01]  /*0bb0*/  SHF.R.S32.HI R10, RZ, 0x5, R4.reuse ;  /* 0x00000005ff0a7819 */ /* 0x100fe20000011404 */
[----:B------:R-:W-:Y:S01]  /*0bc0*/  IMAD.SHL.U32 R8, R8, 0x8, RZ ;  /* 0x0000000808087824 */ /* 0x000fe200078e00ff */
[----:B------:R-:W-:Y:S02]  /*0bd0*/  SHF.R.S32.HI R3, RZ, 0x1f, R4 ;  /* 0x0000001fff037819 */ /* 0x000fe40000011404 */
[----:B------:R-:W-:Y:S02]  /*0be0*/  LOP3.LUT R4, R2, 0xffffff80, RZ, 0xc0, !PT ;  /* 0xffffff8002047812 */ /* 0x000fe400078ec0ff */
[----:B------:R-:W-:Y:S02]  /*0bf0*/  LEA.HI R5, R0, R203, RZ, 0x2 ;  /* 0x000000cb00057211 */ /* 0x000fe400078f10ff */
[----:B------:R-:W-:Y:S01]  /*0c00*/  LEA.HI R3, R3, R10, RZ, 0x2 ;  /* 0x0000000a03037211 */ /* 0x000fe200078f10ff */
[----:B------:R-:W-:Y:S01]  /*0c10*/  IMAD.IADD R4, R203, 0x1, -R4 ;  /* 0x00000001cb047824 */ /* 0x000fe200078e0a04 */
[----:B------:R-:W-:-:S02]  /*0c20*/  LOP3.LUT R12, R5, 0xfffffffc, RZ, 0xc0, !PT ;  /* 0xfffffffc050c7812 */ /* 0x000fc400078ec0ff */
[----:B------:R-:W-:Y:S02]  /*0c30*/  SHF.R.S32.HI R199, RZ, 0x7, R2 ;  /* 0x00000007ffc77819 */ /* 0x000fe40000011402 */
[----:B------:R-:W-:Y:S01]  /*0c40*/  LOP3.LUT R9, R3, 0x3ffffc, RZ, 0xc0, !PT ;  /* 0x003ffffc03097812 */ /* 0x000fe200078ec0ff */
[----:B------:R-:W-:Y:S01]  /*0c50*/  IMAD.IADD R12, R203, 0x1, -R12 ;  /* 0x00000001cb0c7824 */ /* 0x000fe200078e0a0c */
[--C-:B------:R-:W-:Y:S01]  /*0c60*/  SHF.R.S32.HI R5, RZ, 0x1f, R6.reuse ;  /* 0x0000001fff057819 */ /* 0x100fe20000011406 */
[----:B------:R-:W-:Y:S01]  /*0c70*/  IMAD R14, R199, 0x100, R6 ;  /* 0x00000100c70e7824 */ /* 0x000fe200078e0206 */
[----:B------:R-:W-:Y:S01]  /*0c80*/  SHF.R.S32.HI R3, RZ, 0x1f, R4 ;  /* 0x0000001fff037819 */ /* 0x000fe20000011404 */
[----:B------:R-:W-:Y:S01]  /*0c90*/  IMAD.IADD R11, R10, 0x1, -R9 ;  /* 0x000000010a0b7824 */ /* 0x000fe200078e0a09 */
[----:B------:R-:W-:Y:S02]  /*0ca0*/  LEA.HI R7, R5, R6, RZ, 0x3 ;  /* 0x0000000605077211 */ /* 0x000fe400078f18ff */
[-C--:B------:R-:W-:Y:S01]  /*0cb0*/  LEA.HI R5, R3, R4.reuse, RZ, 0x2 ;  /* 0x0000000403057211 */ /* 0x080fe200078f10ff */
[----:B------:R-:W-:Y:S01]  /*0cc0*/  IMAD R19, R11, 0x10, R14 ;  /* 0x000000100b137824 */ /* 0x000fe200078e020e */
[C---:B------:R-:W-:Y:S01]  /*0cd0*/  LOP3.LUT R9, R7.reuse, 0xfffffff8, RZ, 0xc0, !PT ;  /* 0xfffffff807097812 */ /* 0x040fe200078ec0ff */
[----:B------:R-:W-:Y:S01]  /*0ce0*/  IMAD.SHL.U32 R7, R7, 0x40, RZ ;  /* 0x0000004007077824 */ /* 0x000fe200078e00ff */
[----:B------:R-:W-:Y:S01]  /*0cf0*/  LOP3.LUT R11, R5, 0x7ffffffc, RZ, 0xc0, !PT ;  /* 0x7ffffffc050b7812 */ /* 0x000fe200078ec0ff */
[----:B------:R-:W-:Y:S01]  /*0d00*/  IMAD.U32 R202, R19, 0x40, R8 ;  /* 0x0000004013ca7824 */ /* 0x000fe200078e0008 */
[----:B------:R-:W-:Y:S01]  /*0d10*/  LOP3.LUT R0, R198, 0xfffffff8, RZ, 0xc0, !PT ;  /* 0xfffffff8c6007812 */ /* 0x000fe200078ec0ff */
[----:B------:R-:W-:Y:S01]  /*0d20*/  IMAD.IADD R9, R6, 0x1, -R9 ;  /* 0x0000000106097824 */ /* 0x000fe200078e0a09 */
[----:B------:R-:W-:Y:S01]  /*0d30*/  LEA.HI R6, R3, R4, RZ, 0x5 ;  /* 0x0000000403067211 */ /* 0x000fe200078f28ff */
[----:B------:R-:W-:Y:S01]  /*0d40*/  IMAD.IADD R11, R4, 0x1, -R11 ;  /* 0x00000001040b7824 */ /* 0x000fe200078e0a0b */
[--C-:B------:R-:W-:Y:S01]  /*0d50*/  SHF.R.S32.HI R3, RZ, 0x2, R5.reuse ;  /* 0x00000002ff037819 */ /* 0x100fe20000011405 */
        /* <DEDUP_REMOVED lines=15> */
[----:B------:R-:W-:Y:S01]  /*0e50*/  LEA.HI R13, R12, R12, RZ, 0x1 ;  /* 0x0000000c0c0d7211 */ /* 0x000fe200078f08ff */
[C---:B------:R-:W-:Y:S01]  /*0e60*/  VIADD R193, R23.reuse, 0x100 ;  /* 0x0000010017c17836 */ /* 0x040fe20000000000 */
[----:B------:R-:W-:Y:S01]  /*0e70*/  LOP3.LUT R8, R8, R5, RZ, 0x3c, !PT ;  /* 0x0000000508087212 */ /* 0x000fe200078e3cff */
[C---:B------:R-:W-:Y:S01]  /*0e80*/  VIADD R192, R23.reuse, 0x140 ;  /* 0x0000014017c07836 */ /* 0x040fe20000000000 */
[----:B------:R-:W-:Y:S01]  /*0e90*/  LOP3.LUT R4, R4, 0xfffffff8, RZ, 0xc0, !PT ;  /* 0xfffffff804047812 */ /* 0x000fe200078ec0ff */
[----:B------:R-:W-:Y:S01]  /*0ea0*/  VIADD R201, R23, 0x180 ;  /* 0x0000018017c97836 */ /* 0x000fe20000000000 */
[----:B------:R-:W-:Y:S01]  /*0eb0*/  LEA.HI R2, R2, R199, RZ, 0x1 ;  /* 0x000000c702027211 */ /* 0x000fe200078f08ff */
[----:B------:R-:W-:Y:S01]  /*0ec0*/  IMAD.IADD R8, R7, 0x1, R8 ;  /* 0x0000000107087824 */ /* 0x000fe200078e0208 */
[----:B------:R-:W-:Y:S01]  /*0ed0*/  LOP3.LUT R13, R13, 0x1ffffffe, RZ, 0xc0, !PT ;  /* 0x1ffffffe0d0d7812 */ /* 0x000fe200078ec0ff */
[----:B------:R-:W-:Y:S01]  /*0ee0*/  IMAD.IADD R3, R3, 0x1, -R4 ;  /* 0x0000000103037824 */ /* 0x000fe200078e0a04 */
[----:B------:R-:W-:Y:S01]  /*0ef0*/  SHF.R.S32.HI R6, RZ, 0x5, R6 ;  /* 0x00000005ff067819 */ /* 0x000fe20000011406 */
[----:B------:R-:W-:Y:S01]  /*0f00*/  IMAD R185, R8, 0x2, R17 ;  /* 0x0000000208b97824 */ /* 0x000fe200078e0211 */
[----:B------:R-:W-:Y:S01]  /*0f10*/  LOP3.LUT R0, R2, 0xfffffe, RZ, 0xc0, !PT ;  /* 0x00fffffe02007812 */ /* 0x000fe200078ec0ff */
[----:B------:R-:W-:Y:S01]  /*0f20*/  VIADD R200, R23, 0x1c0 ;  /* 0x000001c017c87836 */ /* 0x000fe20000000000 */
[----:B------:R-:W-:Y:S01]  /*0f30*/  SEL R189, R189, 0xffffffe0, !P1 ;  /* 0xffffffe0bdbd7807 */ /* 0x000fe20004800000 */
[C---:B------:R-:W-:Y:S01]  /*0f40*/  VIADD R190, R185.reuse, 0x36400 ;  /* 0x00036400b9be7836 */ /* 0x040fe20000000000 */
[----:B------:R-:W-:Y:S01]  /*0f50*/  SHF.R.S32.HI R198, RZ, 0x3, R198 ;  /* 0x00000003ffc67819 */ /* 0x000fe200000114c6 */
[----:B------:R-:W-:Y:S01]  /*0f60*/  VIADD R186, R185, 0x36440 ;  /* 0x00036440b9ba7836 */ /* 0x000fe20000000000 */
[----:B------:R-:W-:Y:S01]  /*0f70*/  SHF.R.S32.HI R210, RZ, 0x1f, R196 ;  /* 0x0000001fffd27819 */ /* 0x000fe200000114c4 */
[----:B------:R-:W-:Y:S01]  /*0f80*/  IMAD.IADD R13, R12, 0x1, -R13 ;  /* 0x000000010c0d7824 */ /* 0x000fe200078e0a0d */
[----:B------:R-:W-:Y:S01]  /*0f90*/  SHF.R.S32.HI R209, RZ, 0x1f, R195 ;  /* 0x0000001fffd17819 */ /* 0x000fe200000114c3 */
[----:B------:R-:W-:Y:S01]  /*0fa0*/  IMAD R22, R6, 0x10, R3 ;  /* 0x0000001006167824 */ /* 0x000fe200078e0203 */
[----:B------:R-:W-:Y:S01]  /*0fb0*/  SHF.R.S32.HI R208, RZ, 0x1f, R194 ;  /* 0x0000001fffd07819 */ /* 0x000fe200000114c2 */
[----:B------:R-:W-:Y:S01]  /*0fc0*/  IMAD.IADD R0, R199, 0x1, -R0 ;  /* 0x00000001c7007824 */ /* 0x000fe200078e0a00 */
[----:B------:R-:W-:Y:S01]  /*0fd0*/  SHF.R.S32.HI R207, RZ, 0x1f, R193 ;  /* 0x0000001fffcf7819 */ /* 0x000fe200000114c1 */
[C---:B------:R-:W-:Y:S01]  /*0fe0*/  @P2 VIADD R186, R190.reuse, 0xffffffc0 ;  /* 0xffffffc0beba2836 */ /* 0x040fe20000000000 */
[----:B------:R-:W-:Y:S01]  /*0ff0*/  SHF.R.S32.HI R206, RZ, 0x1f, R192 ;  /* 0x0000001fffce7819 */ /* 0x000fe200000114c0 */
[----:B------:R-:W-:Y:S01]  /*1000*/  IMAD.IADD R190, R190, 0x1, R189 ;  /* 0x00000001bebe7824 */ /* 0x000fe200078e02bd */
[----:B------:R-:W-:Y:S01]  /*1010*/  SHF.R.S32.HI R205, RZ, 0x1f, R201 ;  /* 0x0000001fffcd7819 */ /* 0x000fe200000114c9 */
[----:B------:R-:W-:Y:S01]  /*1020*/  IMAD.MOV.U32 R7, RZ, RZ, R15 ;  /* 0x000000ffff077224 */ /* 0x000fe200078e000f */
[----:B------:R-:W-:Y:S01]  /*1030*/  SHF.R.S32.HI R204, RZ, 0x1f, R200 ;  /* 0x0000001fffcc7819 */ /* 0x000fe200000114c8 */
[----:B------:R-:W-:-:S02]  /*1040*/  IMAD.MOV.U32 R2, RZ, RZ, RZ ;  /* 0x000000ffff027224 */ /* 0x000fc400078e00ff */
[----:B------:R-:W-:Y:S02]  /*1050*/  IMAD.SHL.U32 R184, R0, 0x100, RZ ;  /* 0x0000010000b87824 */ /* 0x000fe400078e00ff */
[----:B------:R-:W-:Y:S02]  /*1060*/  IMAD R191, R13, 0x8, R22 ;  /* 0x000000080dbf7824 */ /* 0x000fe400078e0216 */
[----:B------:R-:W-:-:S07]  /*1070*/  IMAD.IADD R189, R189, 0x1, R186 ;  /* 0x00000001bdbd7824 */ /* 0x000fce00078e02ba */
.L_x_8409:
[----:B012---:R-:W0:Y:S01]  /*1080*/  LDC.64 R4, c[0x0][0xd88] ;  /* 0x00036200ff047b82 */ /* 0x007e220000000a00 */
[----:B------:R-:W-:Y:S01]  /*1090*/  ULDC.64 UR8, c[0x0][0xb20] ;  /* 0x0002c80000087ab9 */ /* 0x000fe20000000a00 */
[----:B------:R-:W-:-:S06]  /*10a0*/  ULDC.64 UR10, c[0x0][0xb10] ;  /* 0x0002c400000a7ab9 */ /* 0x000fcc0000000a00 */
[----:B------:R-:W1:Y:S08]  /*10b0*/  LDC R187, c[0x0][0x288] ;  /* 0x0000a200ffbb7b82 */ /* 0x000e700000000800 */
[----:B---34-:R-:W2:Y:S01]  /*10c0*/  LDC.64 R8, c[0x0][0x418] ;  /* 0x00010600ff087b82 */ /* 0x018ea20000000a00 */
[----:B0-----:R-:W-:-:S07]  /*10d0*/  IMAD.WIDE R4, R7, 0x4, R4 ;  /* 0x0000000407047825 */ /* 0x001fce00078e0204 */
[----:B------:R-:W0:Y:S01]  /*10e0*/  LDC R0, c[0x0][0x424] ;  /* 0x00010900ff007b82 */ /* 0x000e220000000800 */
[----:B------:R-:W3:Y:S01]  /*10f0*/  LDG.E R4, desc[UR44][R4.64] ;  /* 0x0000002c04047981 */ /* 0x000ee2000c1e1900 */
[----:B------:R-:W-:Y:S01]  /*1100*/  UISETP.NE.U32.AND UP0, UPT, UR8, URZ, UPT ;  /* 0x0000003f0800728c */ /* 0x000fe2000bf05070 */
[----:B------:R-:W-:Y:S01]  /*1110*/  IMAD.MOV.U32 R3, RZ, RZ, RZ ;  /* 0x000000ffff037224 */ /* 0x000fe200078e00ff */
[----:B------:R-:W-:-:S04]  /*1120*/  UISETP.NE.U32.AND UP1, UPT, UR10, URZ, UPT ;  /* 0x0000003f0a00728c */ /* 0x000fc8000bf25070 */
[----:B------:R-:W4:Y:S01]  /*1130*/  LDC R11, c[0x0][0x2f0] ;  /* 0x0000bc00ff0b7b82 */ /* 0x000f220000000800 */
[----:B------:R-:W-:Y:S02]  /*1140*/  UISETP.NE.AND.EX UP0, UPT, UR9, URZ, UPT, UP0 ;  /* 0x0000003f0900728c */ /* 0x000fe4000bf05300 */
[----:B------:R-:W-:-:S04]  /*1150*/  UISETP.NE.AND.EX UP1, UPT, UR11, URZ, UPT, UP1 ;  /* 0x0000003f0b00728c */ /* 0x000fc8000bf25310 */
[----:B------:R-:W-:Y:S02]  /*1160*/  PLOP3.LUT P0, PT, PT, PT, UP0, 0x80, 0x0 ;  /* 0x000000000000781c */ /* 0x000fe40003f0f008 */
[----:B------:R-:W-:Y:S02]  /*1170*/  PLOP3.LUT P2, PT, PT, PT, UP1, 0x80, 0x0 ;  /* 0x000000000000781c */ /* 0x000fe40003f4f018 */
[----:B---3--:R-:W-:-:S13]  /*1180*/  R2UR UR41, R4 ;  /* 0x00000000042972ca */ /* 0x008fda00000e0000 */
        /* <DEDUP_REMOVED lines=9> */
[----:B------:R-:W-:Y:S01]  /*1220*/  IMAD.U32 R7, RZ, RZ, UR11 ;  /* 0x0000000bff077e24 */ /* 0x000fe2000f8e00ff */
[----:B------:R3:W5:Y:S04]  /*1230*/  @P0 LDG.E R3, desc[UR44][R4.64] ;  /* 0x0000002c04030981 */ /* 0x000768000c1e1900 */
[----:B-1----:R3:W5:Y:S01]  /*1240*/  @P2 LDG.E R187, desc[UR44][R6.64] ;  /* 0x0000002c06bb2981 */ /* 0x002762000c1e1900 */
[----:B--2---:R-:W-:Y:S01]  /*1250*/  ISETP.NE.U32.AND P0, PT, R8, RZ, PT ;  /* 0x000000ff0800720c */ /* 0x004fe20003f05070 */
[----:B------:R-:W-:Y:S01]  /*1260*/  UMOV UR39, UR6 ;  /* 0x0000000600277c82 */ /* 0x000fe20008000000 */
[----:B------:R-:W-:Y:S02]  /*1270*/  ISETP.NE.U32.AND P1, PT, RZ, UR8, PT ;  /* 0x00000008ff007c0c */ /* 0x000fe4000bf25070 */
[----:B------:R-:W-:-:S02]  /*1280*/  ISETP.NE.AND.EX P0, PT, R9, RZ, PT, P0 ;  /* 0x000000ff0900720c */ /* 0x000fc40003f05300 */
[----:B------:R-:W-:Y:S02]  /*1290*/  ISETP.NE.AND.EX P1, PT, RZ, UR9, PT, P1 ;  /* 0x00000009ff007c0c */ /* 0x000fe4000bf25310 */
[----:B0-----:R-:W-:Y:S01]  /*12a0*/  SEL R0, R0, 0x1, P0 ;  /* 0x0000000100007807 */ /* 0x001fe20000000000 */
[----:B---34-:R-:W-:Y:S10]  /*12b0*/  @P2 BRA `(.L_x_8359) ;  /* 0x00000000002c2947 */ /* 0x018ff40003800000 */
        /* <DEDUP_REMOVED lines=8> */
[----:B-----5:R-:W2:Y:S04]  /*1340*/  LDG.E R187, desc[UR44][R4.64] ;  /* 0x0000002c04bb7981 */ /* 0x020ea8000c1e1900 */
[----:B------:R-:W2:Y:S02]  /*1350*/  LDG.E R6, desc[UR44][R4.64+0x4] ;  /* 0x0000042c04067981 */ /* 0x000ea4000c1e1900 */
[----:B--2---:R-:W-:-:S07]  /*1360*/  IMAD.IADD R187, R6, 0x1, -R187 ;  /* 0x0000000106bb7824 */ /* 0x004fce00078e0abb */
.L_x_8359:
[----:B------:R-:W-:Y:S01]  /*1370*/  IMAD R188, R0, R11, RZ ;  /* 0x0000000b00bc7224 */ /* 0x000fe200078e02ff */
[----:B------:R-:W-:Y:S06]  /*1380*/  @!P1 BRA `(.L_x_8360) ;  /* 0x0000000000189947 */ /* 0x000fec0003800000 */
[----:B------:R-:W-:-:S04]  /*1390*/  ULEA UR4, UP0, UR41, UR8, 0x2 ;  /* 0x0000000829047291 */ /* 0x000fc8000f80103f */
[----:B------:R-:W-:Y:S02]  /*13a0*/  ULEA.HI.X UR6, UR41, UR9, UR40, 0x2, UP0 ;  /* 0x0000000929067291 */ /* 0x000fe400080f1428 */
[----:B------:R-:W-:-:S04]  /*13b0*/  IMAD.U32 R4, RZ, RZ, UR4 ;  /* 0x00000004ff047e24 */ /* 0x000fc8000f8e00ff */
[----:B------:R-:W-:-:S05]  /*13c0*/  IMAD.U32 R5, RZ, RZ, UR6 ;  /* 0x00000006ff057e24 */ /* 0x000fca000f8e00ff */
[----:B------:R0:W5:Y:S01]  /*13d0*/  LDG.E R188, desc[UR44][R4.64] ;  /* 0x0000002c04bc7981 */ /* 0x000162000c1e1900 */
[----:B------:R-:W-:Y:S05]  /*13e0*/  BRA `(.L_x_8361) ;  /* 0x00000000002c7947 */ /* 0x000fea0003800000 */
.L_x_8360:
        /* <DEDUP_REMOVED lines=9> */
[----:B------:R-:W2:Y:S02]  /*1480*/  LDG.E R7, desc[UR44][R4.64+0x4] ;  /* 0x0000042c04077981 */ /* 0x000ea4000c1e1900 */
[----:B--2---:R-:W-:-:S07]  /*1490*/  IMAD.IADD R188, R7, 0x1, -R188 ;  /* 0x0000000107bc7824 */ /* 0x004fce00078e0abc */
.L_x_8361:
[----:B------:R-:W-:Y:S01]  /*14a0*/  UISETP.NE.AND UP0, UPT, UR43, 0x1, UPT ;  /* 0x000000012b00788c */ /* 0x000fe2000bf05270 */
[----:B-----5:R-:W-:Y:S01]  /*14b0*/  IMAD.IADD R188, R188, 0x1, -R3 ;  /* 0x00000001bcbc7824 */ /* 0x020fe200078e0a03 */
[----:B------:R-:W-:-:S03]  /*14c0*/  USHF.L.U32 UR38, UR5, 0x6, URZ ;  /* 0x0000000605267899 */ /* 0x000fc6000800063f */
[----:B------:R-:W-:Y:S01]  /*14d0*/  VIADD R0, R188, 0x3f ;  /* 0x0000003fbc007836 */ /* 0x000fe20000000000 */
[----:B------:R-:W-:-:S04]  /*14e0*/  PLOP3.LUT P0, PT, PT, PT, UP0, 0x80, 0x0 ;  /* 0x000000000000781c */ /* 0x000fc80003f0f008 */
[----:B------:R-:W-:-:S04]  /*14f0*/  SHF.R.S32.HI R3, RZ, 0x1f, R0 ;  /* 0x0000001fff037819 */ /* 0x000fc80000011400 */
[----:B------:R-:W-:-:S04]  /*1500*/  LEA.HI R3, R3, R0, RZ, 0x6 ;  /* 0x0000000003037211 */ /* 0x000fc800078f30ff */
[----:B0-----:R-:W-:Y:S01]  /*1510*/  SHF.R.S32.HI R5, RZ, 0x6, R3 ;  /* 0x00000006ff057819 */ /* 0x001fe20000011403 */
[----:B------:R-:W-:Y:S06]  /*1520*/  @!P0 BRA `(.L_x_8362) ;  /* 0x0000001c003c8947 */ /* 0x000fec0003800000 */
[----:B------:R-:W0:Y:S01]  /*1530*/  LDC R0, c[0x0][0x448] ;  /* 0x00011200ff007b82 */ /* 0x000e220000000800 */
[----:B------:R-:W-:Y:S01]  /*1540*/  UIADD3 UR4, UR38, 0x3f, URZ ;  /* 0x0000003f26047890 */ /* 0x000fe2000fffe03f */
[----:B------:R-:W-:Y:S01]  /*1550*/  IADD3 R187, R188, 0x40, -R187 ;  /* 0x00000040bcbb7810 */ /* 0x000fe20007ffe8bb */
        /* <DEDUP_REMOVED lines=62> */
[----:B------:R-:W-:Y:S01]  /*1940*/  CS2R R38, SRZ ;  /* 0x0000000000267805 */ /* 0x000fe2000001ff00 */
[----:B------:R-:W-:Y:S01]  /*1950*/  IMAD.MOV.U32 R169, RZ, RZ, RZ ;  /* 0x000000ffffa97224 */ /* 0x000fe200078e00ff */
[----:B------:R-:W-:-:S02]  /*1960*/  CS2R R172, SRZ ;  /* 0x0000000000ac7805 */ /* 0x000fc4000001ff00 */
[----:B------:R-:W-:Y:S02]  /*1970*/  CS2R R34, SRZ ;  /* 0x0000000000227805 */ /* 0x000fe4000001ff00 */
[----:B-1----:R-:W-:Y:S01]  /*1980*/  @P0 SHF.R.U32.HI R0, RZ, R4, R3 ;  /* 0x00000004ff000219 */ /* 0x002fe20000011603 */
[----:B------:R-:W-:Y:S01]  /*1990*/  IMAD.MOV.U32 R31, RZ, RZ, RZ ;  /* 0x000000ffff1f7224 */ /* 0x000fe200078e00ff */
[----:B------:R-:W-:Y:S02]  /*19a0*/  PLOP3.LUT P0, PT, PT, PT, PT, 0x80, 0x0 ;  /* 0x000000000000781c */ /* 0x000fe40003f0f070 */
[----:B------:R-:W-:Y:S02]  /*19b0*/  CS2R R10, SRZ ;  /* 0x00000000000a7805 */ /* 0x000fe4000001ff00 */
[----:B------:R-:W-:Y:S01]  /*19c0*/  CS2R R174, SRZ ;  /* 0x0000000000ae7805 */ /* 0x000fe2000001ff00 */
[----:B------:R-:W-:Y:S02]  /*19d0*/  IMAD.IADD R0, R187, 0x1, R0 ;  /* 0x00000001bb007824 */ /* 0x000fe400078e0200 */
[----:B------:R-:W-:-:S02]  /*19e0*/  IMAD.MOV.U32 R27, RZ, RZ, RZ ;  /* 0x000000ffff1b7224 */ /* 0x000fc400078e00ff */
[----:B------:R-:W-:Y:S01]  /*19f0*/  IMAD.MOV.U32 R9, RZ, RZ, RZ ;  /* 0x000000ffff097224 */ /* 0x000fe200078e00ff */
[----:B------:R-:W-:Y:S01]  /*1a00*/  SHF.R.S32.HI R3, RZ, 0x1f, R0 ;  /* 0x0000001fff037819 */ /* 0x000fe20000011400 */
[----:B------:R-:W-:-:S03]  /*1a10*/  IMAD.MOV.U32 R20, RZ, RZ, RZ ;  /* 0x000000ffff147224 */ /* 0x000fc600078e00ff */
[----:B------:R-:W-:Y:S01]  /*1a20*/  LEA.HI R3, R3, R0, RZ, 0x6 ;  /* 0x0000000003037211 */ /* 0x000fe200078f30ff */
[----:B------:R-:W-:-:S03]  /*1a30*/  IMAD.MOV.U32 R0, RZ, RZ, RZ ;  /* 0x000000ffff007224 */ /* 0x000fc600078e00ff */
[----:B------:R-:W-:Y:S01]  /*1a40*/  SHF.R.S32.HI R4, RZ, 0x6, R3 ;  /* 0x00000006ff047819 */ /* 0x000fe20000011403 */
[----:B------:R-:W-:-:S03]  /*1a50*/  IMAD.MOV.U32 R3, RZ, RZ, RZ ;  /* 0x000000ffff037224 */ /* 0x000fc600078e00ff */
[----:B------:R-:W-:-:S04]  /*1a60*/  VIMNMX R4, R5, R4, PT ;  /* 0x0000000405047248 */ /* 0x000fc80003fe0100 */
        /* <DEDUP_REMOVED lines=64> */
.L_x_8365:
        /* <DEDUP_REMOVED lines=172> */
.L_x_8364:
[----:B------:R-:W-:Y:S01]  /*2930*/  BAR.SYNC.DEFER_BLOCKING 0xe, 0x100 ;  /* 0x0384000000007b1d */ /* 0x000fe20000010000 */
[C---:B01----:R-:W-:Y:S01]  /*2940*/  IMAD R0, R2.reuse, 0x40, R22 ;  /* 0x0000004002007824 */ /* 0x043fe200078e0216 */
[----:B------:R-:W-:Y:S01]  /*2950*/  PLOP3.LUT P0, PT, PT, PT, PT, 0x8, 0x0 ;  /* 0x000000000000781c */ /* 0x000fe20003f0e170 */
[----:B------:R-:W-:Y:S02]  /*2960*/  VIADD R4, R2, 0x1 ;  /* 0x0000000102047836 */ /* 0x000fe40000000000 */
[----:B------:R-:W-:Y:S02]  /*2970*/  IMAD R17, R0, 0x4, R17 ;  /* 0x0000000400117824 */ /* 0x000fe400078e0211 */
[----:B------:R-:W-:Y:S01]  /*2980*/  IMAD.MOV.U32 R19, RZ, RZ, RZ ;  /* 0x000000ffff137224 */ /* 0x000fe200078e00ff */
[----:B------:R-:W-:-:S04]  /*2990*/  ISETP.NE.AND P1, PT, R4, 0x2, PT ;  /* 0x000000020400780c */ /* 0x000fc80003f25270 */
[----:B------:R-:W-:-:S04]  /*29a0*/  SEL R3, RZ, 0x1, P1 ;  /* 0x00000001ff037807 */ /* 0x000fc80000800000 */
[----:B------:R-:W-:Y:S01]  /*29b0*/  LOP3.LUT R16, R16, R3, RZ, 0x3c, !PT ;  /* 0x0000000310107212 */ /* 0x000fe200078e3cff */
[----:B------:R-:W-:Y:S01]  /*29c0*/  IMAD.MOV.U32 R3, RZ, RZ, RZ ;  /* 0x000000ffff037224 */ /* 0x000fe200078e00ff */
        /* <DEDUP_REMOVED lines=130> */
[----:B------:R-:W-:Y:S01]  /*31f0*/  SEL R2, R4, RZ, P1 ;  /* 0x000000ff04027207 */ /* 0x000fe20000800000 */
[----:B------:R-:W-:Y:S06]  /*3200*/  BAR.ARV 0xf, 0x100 ;  /* 0x03c4000000007b1d */ /* 0x000fec0000002000 */
[----:B------:R-:W-:Y:S05]  /*3210*/  BRA `(.L_x_8363) ;  /* 0x0000009c003c7947 */ /* 0x000fea0003800000 */
.L_x_8362:
        /* <DEDUP_REMOVED lines=24> */
[----:B0-----:R-:W-:Y:S02]  /*33a0*/  ISETP.NE.AND P0, PT, R0, 0x1, PT ;  /* 0x000000010000780c */ /* 0x001fe40003f05270 */
        /* <DEDUP_REMOVED lines=12> */
[----:B------:R-:W0:Y:S01]  /*3470*/  @P0 LDC R0, c[0x0][0x44c] ;  /* 0x00011300ff000b82 */ /* 0x000e220000000800 */
[----:B------:R-:W-:-:S02]  /*3480*/  CS2R R42, SRZ ;  /* 0x00000000002a7805 */ /* 0x000fc4000001ff00 */
[----:B------:R-:W-:Y:S02]  /*3490*/  CS2R R92, SRZ ;  /* 0x00000000005c7805 */ /* 0x000fe4000001ff00 */
        /* <DEDUP_REMOVED lines=24> */
[----:B------:R-:W-:Y:S01]  /*3620*/  CS2R R38, SRZ ;  /* 0x0000000000267805 */ /* 0x000fe2000001ff00 */
[----:B------:R-:W-:Y:S01]  /*3630*/  IMAD.U32 R0, RZ, RZ, UR4 ;  /* 0x00000004ff007e24 */ /* 0x000fe2000f8e00ff */
[----:B------:R-:W-:Y:S01]  /*3640*/  CS2R R172, SRZ ;  /* 0x0000000000ac7805 */ /* 0x000fe2000001ff00 */
[----:B------:R-:W-:Y:S01]  /*3650*/  IMAD.MOV.U32 R169, RZ, RZ, RZ ;  /* 0x000000ffffa97224 */ /* 0x000fe200078e00ff */
[----:B------:R-:W-:-:S02]  /*3660*/  CS2R R34, SRZ ;  /* 0x0000000000227805 */ /* 0x000fc4000001ff00 */
[----:B-1----:R-:W-:Y:S01]  /*3670*/  @P0 SHF.R.U32.HI R0, RZ, R4, R3 ;  /* 0x00000004ff000219 */ /* 0x002fe20000011603 */
[----:B------:R-:W-:Y:S01]  /*3680*/  IMAD.MOV.U32 R31, RZ, RZ, RZ ;  /* 0x000000ffff1f7224 */ /* 0x000fe200078e00ff */
[----:B------:R-:W-:Y:S02]  /*3690*/  PLOP3.LUT P0, PT, PT, PT, PT, 0x80, 0x0 ;  /* 0x000000000000781c */ /* 0x000fe40003f0f070 */
[----:B------:R-:W-:Y:S02]  /*36a0*/  CS2R R10, SRZ ;  /* 0x00000000000a7805 */ /* 0x000fe4000001ff00 */
[----:B------:R-:W-:Y:S01]  /*36b0*/  CS2R R174, SRZ ;  /* 0x0000000000ae7805 */ /* 0x000fe2000001ff00 */
[----:B------:R-:W-:Y:S02]  /*36c0*/  IMAD.IADD R0, R7, 0x1, R0 ;  /* 0x0000000107007824 */ /* 0x000fe400078e0200 */
[----:B------:R-:W-:Y:S02]  /*36d0*/  IMAD.MOV.U32 R27, RZ, RZ, RZ ;  /* 0x000000ffff1b7224 */ /* 0x000fe400078e00ff */
        /* <DEDUP_REMOVED lines=38> */
.L_x_8366:
        /* <DEDUP_REMOVED lines=9> */
.L_x_8556:
[----:B------:R-:W-:Y:S05]  /*39d0*/  @!P0 BRA `(.L_x_8368) ;  /* 0x0000000000048947 */ /* 0x000fea0003800000 */
[----:B------:R-:W-:Y:S01]  /*39e0*/  BPT.TRAP 0x1 ;  /* 0x000000040000795c */ /* 0x000fe20000300000 */
.L_x_8368:
[----:B------:R-:W-:Y:S01]  /*39f0*/  IMAD R5, R2, 0x8, R17 ;  /* 0x0000000802057824 */ /* 0x000fe200078e0211 */
[----:B------:R-:W-:-:S04]  /*3a00*/  SHF.L.U32 R8, R16, 0x1f, RZ ;  /* 0x0000001f10087819 */ /* 0x000fc800000006ff */
[----:B------:R1:W2:Y:S01]  /*3a10*/  SYNCS.PHASECHK.TRANS64.TRYWAIT P1, [R5+URZ+0x38830], R8 ;  /* 0x03883008050075a7 */ /* 0x0002a2000802017f */
[----:B------:R-:W-:Y:S05]  /*3a20*/  @!P0 BRA `(.L_x_8369) ;  /* 0x0000000000048947 */ /* 0x000fea0003800000 */
[----:B------:R-:W-:Y:S01]  /*3a30*/  BPT.TRAP 0x1 ;  /* 0x000000040000795c */ /* 0x000fe20000300000 */
.L_x_8369:
[----:B------:R-:W-:-:S05]  /*3a40*/  VIADD R0, R17, 0x22400 ;  /* 0x0002240011007836 */ /* 0x000fca0000000000 */
[----:B------:R-:W-:-:S04]  /*3a50*/  SHF.R.U32.HI R0, RZ, 0x4, R0 ;  /* 0x00000004ff007819 */ /* 0x000fc80000011600 */
[----:B------:R-:W-:Y:S01]  /*3a60*/  LOP3.LUT R0, R0, 0x3fff, RZ, 0xc0, !PT ;  /* 0x00003fff00007812 */ /* 0x000fe200078ec0ff */
[----:B--2---:R-:W-:Y:S06]  /*3a70*/  @P1 BRA `(.L_x_8370) ;  /* 0x0000000000081947 */ /* 0x004fec0003800000 */
[----:B------:R-:W2:Y:S02]  /*3a80*/  SYNCS.PHASECHK.TRANS64.TRYWAIT P1, [R5+URZ+0x38830], R8 ;  /* 0x03883008050075a7 */ /* 0x000ea4000802017f */
[----:B--2---:R-:W-:Y:S05]  /*3a90*/  @!P1 BRA `(.L_x_8371) ;  /* 0x0000014400d09947 */ /* 0x004fea0003800000 */
.L_x_8370:
        /* <DEDUP_REMOVED lines=18> */
[C---:B------:R-:W-:Y:S02]  /*3bc0*/  VIADD R6, R3.reuse, 0x2 ;  /* 0x0000000203067836 */ /* 0x040fe40000000000 */
        /* <DEDUP_REMOVED lines=21> */
.L_x_8557:
[----:B------:R-:W-:Y:S05]  /*3d20*/  @!P0 BRA `(.L_x_8373) ;  /* 0x0000000000048947 */ /* 0x000fea0003800000 */
[----:B------:R-:W-:Y:S01]  /*3d30*/  BPT.TRAP 0x1 ;  /* 0x000000040000795c */ /* 0x000fe20000300000 */
.L_x_8373:
[----:B------:R4:W0:Y:S01]  /*3d40*/  SYNCS.PHASECHK.TRANS64.TRYWAIT P1, [R5+URZ+0x38850], R8 ;  /* 0x03885008050075a7 */ /* 0x000822000802017f */
[----:B------:R-:W-:Y:S05]  /*3d50*/  @!P0 BRA `(.L_x_8374) ;  /* 0x0000000000048947 */ /* 0x000fea0003800000 */
[----:B------:R-:W-:Y:S01]  /*3d60*/  BPT.TRAP 0x1 ;  /* 0x000000040000795c */ /* 0x000fe20000300000 */
.L_x_8374:
        /* <DEDUP_REMOVED lines=12> */
.L_x_8375:
[----:B------:R-:W-:Y:S01]  /*3e30*/  R2UR UR20, R4 ;  /* 0x00000000041472ca */ /* 0x000fe200000e0000 */
[----:B------:R-:W-:Y:S01]  /*3e40*/  WARPGROUP.ARRIVE ;  /* 0x00000000000079c5 */ /* 0x000fe20000000000 */
[----:B------:R-:W-:Y:S01]  /*3e50*/  R2UR UR22, R6 ;  /* 0x00000000061672ca */ /* 0x000fe200000e0000 */
[----:B------:R-:W-:Y:S01]  /*3e60*/  UMOV UR21, 0x40000040 ;  /* 0x4000004000157882 */ /* 0x000fe20000000000 */
[----:B------:R-:W-:Y:S01]  /*3e70*/  UMOV UR23, 0x40000040 ;  /* 0x4000004000177882 */ /* 0x000fe20000000000 */
[----:B012-4-:R-:W-:Y:S01]  /*3e80*/  VIADD R8, R4, 0x2 ;  /* 0x0000000204087836 */ /* 0x017fe20000000000 */
[----:B------:R-:W-:Y:S01]  /*3e90*/  UMOV UR25, 0x40000040 ;  /* 0x4000004000197882 */ /* 0x000fe20000000000 */
[----:B------:R-:W-:Y:S01]  /*3ea0*/  VIADD R7, R6, 0x2 ;  /* 0x0000000206077836 */ /* 0x000fe20000000000 */
        /* <DEDUP_REMOVED lines=8> */
[----:B------:R-:W-:-:S02]  /*3f30*/  VIADD R10, R6, 0x800 ;  /* 0x00000800060a7836 */ /* 0x000fc40000000000 */
[----:B------:R-:W1:Y:S01]  /*3f40*/  S2R R57, SR_TID.X ;  /* 0x0000000000397919 */ /* 0x000e620000002100 */
[----:B------:R-:W-:Y:S01]  /*3f50*/  IMAD R217, R2, 0x1000, R19 ;  /* 0x0000100002d97824 */ /* 0x000fe200078e0213 */
[----:B------:R-:W-:-:S03]  /*3f60*/  UMOV UR7, 0x40000040 ;  /* 0x4000004000077882 */ /* 0x000fc60000000000 */
[C---:B------:R-:W-:Y:S01]  /*3f70*/  VIADD R219, R217.reuse, 0x80 ;  /* 0x00000080d9db7836 */ /* 0x040fe20000000000 */
[----:B------:R-:W-:Y:S02]  /*3f80*/  R2UR UR6, R217 ;  /* 0x00000000d90672ca */ /* 0x000fe400000e0000 */
        /* <DEDUP_REMOVED lines=277> */
[----:B------:R-:W-:-:S02]  /*50e0*/  IMAD.IADD R10, R11, 0x1, R10 ;  /* 0x000000010b0a7824 */ /* 0x000fc400078e020a */
        /* <DEDUP_REMOVED lines=17> */
[----:B------:R-:W-:Y:S01]  /*5200*/  IMAD.MOV.U32 R8, RZ, RZ, 0x1000 ;  /* 0x00001000ff087424 */ /* 0x000fe200078e00ff */
[----:B------:R-:W0:Y:S04]  /*5210*/  LDC R10, c[0x0][0x448] ;  /* 0x00011200ff0a7b82 */ /* 0x000e280000000800 */
[----:B------:R-:W-:-:S04]  /*5220*/  SEL R8, R8, 0xf80, P1 ;  /* 0x00000f8008087807 */ /* 0x000fc80000800000 */
[----:B------:R-:W-:-:S04]  /*5230*/  LOP3.LUT R8, R8, 0x1e00, RZ, 0xc0, !PT ;  /* 0x00001e0008087812 */ /* 0x000fc800078ec0ff */
[CC--:B------:R-:W-:Y:S02]  /*5240*/  IADD3 R9, R7.reuse, R8.reuse, R4 ;  /* 0x0000000807097210 */ /* 0x0c0fe40007ffe004 */
[----:B------:R-:W-:Y:S02]  /*5250*/  IADD3 R6, R7, R8, R6 ;  /* 0x0000000807067210 */ /* 0x000fe40007ffe006 */
[----:B0-----:R-:W-:-:S13]  /*5260*/  ISETP.NE.AND P1, PT, R10, 0x1, PT ;  /* 0x000000010a00780c */ /* 0x001fda0003f25270 */
[----:B------:R-:W0:Y:S08]  /*5270*/  @P1 LDC R7, c[0x0][0x44c] ;  /* 0x00011300ff071b82 */ /* 0x000e300000000800 */
[----:B------:R-:W1:Y:S01]  /*5280*/  @P1 LDC R8, c[0x0][0x450] ;  /* 0x00011400ff081b82 */ /* 0x000e620000000800 */
        /* <DEDUP_REMOVED lines=8> */
[----:B0-----:R-:W-:-:S05]  /*5310*/  @P1 IMAD.HI.U32 R7, R6, R7, RZ ;  /* 0x0000000706071227 */ /* 0x001fca00078e00ff */
[----:B-1----:R-:W-:Y:S01]  /*5320*/  @P1 SHF.R.U32.HI R6, RZ, R8, R7 ;  /* 0x00000008ff061219 */ /* 0x002fe20000011607 */
[C---:B------:R-:W-:Y:S02]  /*5330*/  IMAD R7, R168.reuse, -0x40, R11 ;  /* 0xffffffc0a8077824 */ /* 0x040fe400078e020b */
[----:B------:R-:W-:Y:S02]  /*5340*/  VIADD R168, R168, 0xfffffffe ;  /* 0xfffffffea8a87836 */ /* 0x000fe40000000000 */
[----:B------:R-:W0:Y:S01]  /*5350*/  SHFL.IDX PT, R9, R6, RZ, 0x1c1f ;  /* 0x001c1fff06097589 */ /* 0x000e2200000e0000 */
[----:B------:R-:W-:Y:S02]  /*5360*/  IADD3 R8, R188, 0x1, R7 ;  /* 0x00000001bc087810 */ /* 0x000fe40007ffe007 */
[----:B------:R-:W-:Y:S01]  /*5370*/  IADD3 R7, -R18, R7, R188 ;  /* 0x0000000712077210 */ /* 0x000fe20007ffe1bc */
[----:B------:R-:W1:Y:S01]  /*5380*/  SHFL.IDX PT, R6, R6, 0x1, 0x1c1f ;  /* 0x003c1f0006067f89 */ /* 0x000e6200000e0000 */
[----:B------:R-:W-:-:S02]  /*5390*/  IADD3 R8, -R187, R8, -R18 ;  /* 0x00000008bb087210 */ /* 0x000fc40007ffe912 */
[----:B------:R-:W-:Y:S02]  /*53a0*/  R2UR UR30, R168 ;  /* 0x00000000a81e72ca */ /* 0x000fe400000e0000 */
[----:B0-----:R-:W-:-:S04]  /*53b0*/  VIADDMNMX R9, R9, R8, R7, PT ;  /* 0x0000000809097246 */ /* 0x001fc80003800107 */
[C---:B------:R-:W-:Y:S02]  /*53c0*/  ISETP.GT.AND P2, PT, R9.reuse, RZ, PT ;  /* 0x000000ff0900720c */ /* 0x040fe40003f44270 */
[C---:B------:R-:W-:Y:S02]  /*53d0*/  ISETP.GT.AND P3, PT, R9.reuse, 0x1, PT ;  /* 0x000000010900780c */ /* 0x040fe40003f64270 */
[----:B------:R-:W-:Y:S02]  /*53e0*/  ISETP.GT.AND P4, PT, R9, 0x8, PT ;  /* 0x000000080900780c */ /* 0x000fe40003f84270 */
[----:B-1----:R-:W-:Y:S01]  /*53f0*/  VIADDMNMX R8, R6, R8, R7, PT ;  /* 0x0000000806087246 */ /* 0x002fe20003800107 */
        /* <DEDUP_REMOVED lines=64> */
[----:B0-----:R-:W-:Y:S02]  /*5800*/  FMNMX.FTZ R11, R10, R9, !PT ;  /* 0x000000090a0b7209 */ /* 0x001fe40007810000 */
[----:B------:R-:W-:Y:S02]  /*5810*/  FSEL R35, R35, -INF , P2 ;  /* 0xff80000023237808 */ /* 0x000fe40001000000 */
[----:B------:R-:W-:Y:S01]  /*5820*/  FMNMX.FTZ R6, R34, R7, !PT ;  /* 0x0000000722067209 */ /* 0x000fe20007810000 */
[----:B------:R-:W0:Y:S01]  /*5830*/  SHFL.BFLY PT, R12, R11, 0x1, 0x1f ;  /* 0x0c201f000b0c7f89 */ /* 0x000e2200000e0000 */
        /* <DEDUP_REMOVED lines=15> */
[----:B0-----:R-:W-:Y:S02]  /*5930*/  FMNMX.FTZ R7, R11, R12, !PT ;  /* 0x0000000c0b077209 */ /* 0x001fe40007810000 */
[----:B------:R-:W-:Y:S02]  /*5940*/  ISETP.GT.AND P2, PT, R8, 0x30, PT ;  /* 0x000000300800780c */ /* 0x000fe40003f44270 */
[----:B------:R-:W-:Y:S01]  /*5950*/  FSEL R47, R47, -INF , P4 ;  /* 0xff8000002f2f7808 */ /* 0x000fe20002000000 */
[C---:B------:R-:W-:Y:S01]  /*5960*/  FMUL.FTZ R10, R7.reuse, UR28 ;  /* 0x0000001c070a7c20 */ /* 0x040fe20008410000 */
        /* <DEDUP_REMOVED lines=12> */
[----:B------:R-:W-:Y:S01]  /*5a30*/  MUFU.EX2 R6, R24 ;  /* 0x0000001800067308 */ /* 0x000fe20000000800 */
        /* <DEDUP_REMOVED lines=14> */
[--C-:B------:R-:W-:Y:S01]  /*5b20*/  FFMA.FTZ R171, R48, UR28, -R56.reuse ;  /* 0x0000001c30ab7c23 */ /* 0x100fe20008010838 */
[----:B------:R-:W0:Y:S01]  /*5b30*/  SHFL.BFLY PT, R21, R8, 0x2, 0x1f ;  /* 0x0c401f0008157f89 */ /* 0x000e2200000e0000 */
[--C-:B------:R-:W-:Y:S01]  /*5b40*/  FFMA.FTZ R172, R49, UR28, -R56.reuse ;  /* 0x0000001c31ac7c23 */ /* 0x100fe20008010838 */
[--C-:B------:R-:W-:Y:S01]  /*5b50*/  FFMA.FTZ R173, R52, UR28, -R56.reuse ;  /* 0x0000001c34ad7c23 */ /* 0x100fe20008010838 */
[--C-:B------:R-:W-:Y:S01]  /*5b60*/  FFMA.FTZ R174, R53, UR28, -R56.reuse ;  /* 0x0000001c35ae7c23 */ /* 0x100fe20008010838 */
[----:B------:R-:W1:Y:S08]  /*5b70*/  MUFU.EX2 R9, R9 ;  /* 0x0000000900097308 */ /* 0x000e700000000800 */
[----:B------:R-:W-:Y:S08]  /*5b80*/  MUFU.EX2 R10, R10 ;  /* 0x0000000a000a7308 */ /* 0x000ff00000000800 */
[----:B------:R-:W2:Y:S01]  /*5b90*/  MUFU.EX2 R11, R11 ;  /* 0x0000000b000b7308 */ /* 0x000ea20000000800 */
[----:B-1----:R-:W-:Y:S01]  /*5ba0*/  F2FP.F16.F32.PACK_AB R152, R9, R6 ;  /* 0x000000060998723e */ /* 0x002fe200000000ff */
[----:B------:R-:W-:Y:S01]  /*5bb0*/  FADD.FTZ R9, R6, R9 ;  /* 0x0000000906097221 */ /* 0x000fe20000010000 */
[----:B------:R-:W-:Y:S01]  /*5bc0*/  IMAD.U32 R6, RZ, RZ, UR38 ;  /* 0x00000026ff067e24 */ /* 0x000fe2000f8e00ff */
[----:B0-----:R-:W-:Y:S01]  /*5bd0*/  FMNMX.FTZ R24, R8, R21, !PT ;  /* 0x0000001508187209 */ /* 0x001fe20007810000 */
[----:B------:R-:W-:-:S03]  /*5be0*/  FFMA.FTZ R21, R41, UR28, -R56 ;  /* 0x0000001c29157c23 */ /* 0x000fc60008010838 */
        /* <DEDUP_REMOVED lines=8> */
[----:B0-----:R-:W-:-:S02]  /*5c70*/  FMNMX.FTZ R8, R24, R25, !PT ;  /* 0x0000001918087209 */ /* 0x001fc40007810000 */
[C---:B-1----:R-:W-:Y:S01]  /*5c80*/  F2FP.F16.F32.PACK_AB R156, R13.reuse, R12 ;  /* 0x0000000c0d9c723e */ /* 0x042fe200000000ff */
[----:B------:R-:W-:Y:S01]  /*5c90*/  FADD.FTZ R12, R12, R11 ;  /* 0x0000000b0c0c7221 */ /* 0x000fe20000010000 */
[C---:B------:R-:W-:Y:S01]  /*5ca0*/  FSETP.NEU.FTZ.AND P2, PT, R8.reuse, -INF , PT ;  /* 0xff8000000800780b */ /* 0x040fe20003f5d000 */
[----:B------:R-:W-:Y:S02]  /*5cb0*/  FMUL.FTZ R24, R8, UR28 ;  /* 0x0000001c08187c20 */ /* 0x000fe40008410000 */
[----:B------:R-:W-:Y:S01]  /*5cc0*/  MUFU.EX2 R20, R20 ;  /* 0x0000001400147308 */ /* 0x000fe20000000800 */
[----:B------:R-:W-:Y:S02]  /*5cd0*/  FADD.FTZ R13, R13, R12 ;  /* 0x0000000c0d0d7221 */ /* 0x000fe40000010000 */
[----:B------:R-:W-:Y:S02]  /*5ce0*/  FSEL R25, R24, RZ, P2 ;  /* 0x000000ff18197208 */ /* 0x000fe40001000000 */
        /* <DEDUP_REMOVED lines=21> */
[----:B--2---:R-:W-:Y:S01]  /*5e40*/  F2FP.F16.F32.PACK_AB R158, R15, R14 ;  /* 0x0000000e0f9e723e */ /* 0x004fe200000000ff */
[----:B------:R-:W-:Y:S01]  /*5e50*/  FADD.FTZ R14, R14, R13 ;  /* 0x0000000d0e0e7221 */ /* 0x000fe20000010000 */
[----:B------:R-:W-:-:S03]  /*5e60*/  @!P2 VIADD R5, R5, 0x38860 ;  /* 0x000388600505a836 */ /* 0x000fc60000000000 */
[----:B------:R-:W-:Y:S01]  /*5e70*/  FADD.FTZ R15, R15, R14 ;  /* 0x0000000e0f0f7221 */ /* 0x000fe20000010000 */
[----:B------:R-:W1:Y:S01]  /*5e80*/  MUFU.EX2 R176, R176 ;  /* 0x000000b000b07308 */ /* 0x000e620000000800 */
[----:B------:R-:W-:-:S07]  /*5e90*/  @!P2 PRMT R5, RZ, 0x654, R5 ;  /* 0x00000654ff05a816 */ /* 0x000fce0000000005 */
[----:B------:R-:W-:Y:S08]  /*5ea0*/  MUFU.EX2 R177, R177 ;  /* 0x000000b100b17308 */ /* 0x000ff00000000800 */
[----:B------:R-:W2:Y:S01]  /*5eb0*/  MUFU.EX2 R178, R178 ;  /* 0x000000b200b27308 */ /* 0x000ea20000000800 */
[----:B-1----:R-:W-:Y:S01]  /*5ec0*/  F2FP.F16.F32.PACK_AB R153, R176, R175 ;  /* 0x000000afb099723e */ /* 0x002fe200000000ff */
[----:B------:R-:W-:-:S06]  /*5ed0*/  FADD.FTZ R176, R175, R176 ;  /* 0x000000b0afb07221 */ /* 0x000fcc0000010000 */
[----:B------:R-:W-:Y:S08]  /*5ee0*/  MUFU.EX2 R179, R179 ;  /* 0x000000b300b37308 */ /* 0x000ff00000000800 */
[----:B------:R-:W1:Y:S01]  /*5ef0*/  MUFU.EX2 R180, R180 ;  /* 0x000000b400b47308 */ /* 0x000e620000000800 */
[----:B--2---:R-:W-:Y:S01]  /*5f00*/  F2FP.F16.F32.PACK_AB R155, R178, R177 ;  /* 0x000000b1b29b723e */ /* 0x004fe200000000ff */
[----:B------:R-:W-:Y:S01]  /*5f10*/  BAR.SYNC.DEFER_BLOCKING 0xf, 0x100 ;  /* 0x03c4000000007b1d */ /* 0x000fe20000010000 */
[----:B------:R-:W-:-:S04]  /*5f20*/  FADD.FTZ R177, R177, R176 ;  /* 0x000000b0b1b17221 */ /* 0x000fc80000010000 */
[----:B------:R-:W-:Y:S01]  /*5f30*/  FADD.FTZ R178, R178, R177 ;  /* 0x000000b1b2b27221 */ /* 0x000fe20000010000 */
[----:B------:R-:W-:Y:S08]  /*5f40*/  MUFU.EX2 R181, R181 ;  /* 0x000000b500b57308 */ /* 0x000ff00000000800 */
[----:B------:R-:W2:Y:S01]  /*5f50*/  MUFU.EX2 R182, R182 ;  /* 0x000000b600b67308 */ /* 0x000ea20000000800 */
[----:B-1----:R-:W-:Y:S01]  /*5f60*/  F2FP.F16.F32.PACK_AB R157, R180, R179 ;  /* 0x000000b3b49d723e */ /* 0x002fe200000000ff */
[----:B------:R-:W-:-:S04]  /*5f70*/  FADD.FTZ R179, R179, R178 ;  /* 0x000000b2b3b37221 */ /* 0x000fc80000010000 */
[----:B------:R-:W-:Y:S02]  /*5f80*/  FADD.FTZ R180, R180, R179 ;  /* 0x000000b3b4b47221 */ /* 0x000fe40000010000 */
[----:B------:R-:W1:Y:S01]  /*5f90*/  MUFU.EX2 R21, R21 ;  /* 0x0000001500157308 */ /* 0x000e620000000800 */
[----:B------:R3:W-:Y:S07]  /*5fa0*/  STSM.16.M88.4 [R185+0x36400], R152 ;  /* 0x03640098b9007844 */ /* 0x0007ee0000000200 */
[----:B------:R-:W-:Y:S01]  /*5fb0*/  MUFU.EX2 R169, R169 ;  /* 0x000000a900a97308 */ /* 0x000fe20000000800 */
[----:B--2---:R-:W-:Y:S01]  /*5fc0*/  F2FP.F16.F32.PACK_AB R159, R182, R181 ;  /* 0x000000b5b69f723e */ /* 0x004fe200000000ff */
[----:B------:R-:W-:-:S04]  /*5fd0*/  FADD.FTZ R181, R181, R180 ;  /* 0x000000b4b5b57221 */ /* 0x000fc80000010000 */
[----:B------:R2:W-:Y:S01]  /*5fe0*/  STSM.16.M88.4 [R190], R156 ;  /* 0x0000009cbe007844 */ /* 0x0005e20000000200 */
[----:B------:R-:W-:Y:S01]  /*5ff0*/  FADD.FTZ R182, R182, R181 ;  /* 0x000000b5b6b67221 */ /* 0x000fe20000010000 */
[----:B------:R-:W4:Y:S01]  /*6000*/  MUFU.EX2 R170, R170 ;  /* 0x000000aa00aa7308 */ /* 0x000f220000000800 */
[----:B-1----:R-:W-:Y:S01]  /*6010*/  F2FP.F16.F32.PACK_AB R160, R21, R20 ;  /* 0x0000001415a0723e */ /* 0x002fe200000000ff */
[----:B------:R-:W-:-:S04]  /*6020*/  FADD.FTZ R20, R20, R15 ;  /* 0x0000000f14147221 */ /* 0x000fc80000010000 */
[----:B------:R-:W-:Y:S02]  /*6030*/  FADD.FTZ R20, R21, R20 ;  /* 0x0000001415147221 */ /* 0x000fe40000010000 */
[----:B------:R-:W-:Y:S08]  /*6040*/  MUFU.EX2 R183, R183 ;  /* 0x000000b700b77308 */ /* 0x000ff00000000800 */
[----:B------:R-:W1:Y:S01]  /*6050*/  MUFU.EX2 R212, R212 ;  /* 0x000000d400d47308 */ /* 0x000e620000000800 */
[----:B----4-:R-:W-:Y:S01]  /*6060*/  F2FP.F16.F32.PACK_AB R162, R170, R169 ;  /* 0x000000a9aaa2723e */ /* 0x010fe200000000ff */
[----:B------:R-:W-:-:S04]  /*6070*/  FADD.FTZ R169, R169, R20 ;  /* 0x00000014a9a97221 */ /* 0x000fc80000010000 */
[----:B------:R-:W-:Y:S02]  /*6080*/  FADD.FTZ R170, R170, R169 ;  /* 0x000000a9aaaa7221 */ /* 0x000fe40000010000 */
[----:B------:R-:W-:Y:S08]  /*6090*/  MUFU.EX2 R211, R211 ;  /* 0x000000d300d37308 */ /* 0x000ff00000000800 */
        /* <DEDUP_REMOVED lines=8> */
[----:B------:R2:W-:Y:S01]  /*6120*/  STSM.16.M88.4 [R186], R160 ;  /* 0x000000a0ba007844 */ /* 0x0005e20000000200 */
[----:B------:R-:W-:Y:S01]  /*6130*/  FADD.FTZ R214, R214, R211 ;  /* 0x000000d3d6d67221 */ /* 0x000fe20000010000 */
[----:B------:R-:W-:Y:S08]  /*6140*/  MUFU.EX2 R173, R173 ;  /* 0x000000ad00ad7308 */ /* 0x000ff00000000800 */
[----:B------:R-:W4:Y:S01]  /*6150*/  MUFU.EX2 R174, R174 ;  /* 0x000000ae00ae7308 */ /* 0x000f220000000800 */
[----:B-1----:R-:W-:Y:S01]  /*6160*/  F2FP.F16.F32.PACK_AB R164, R172, R171 ;  /* 0x000000abaca4723e */ /* 0x002fe200000000ff */
[----:B------:R-:W-:-:S04]  /*6170*/  FADD.FTZ R171, R171, R170 ;  /* 0x000000aaabab7221 */ /* 0x000fc80000010000 */
[----:B------:R-:W-:Y:S02]  /*6180*/  FADD.FTZ R172, R172, R171 ;  /* 0x000000abacac7221 */ /* 0x000fe40000010000 */
[----:B------:R-:W-:Y:S08]  /*6190*/  MUFU.EX2 R213, R213 ;  /* 0x000000d500d57308 */ /* 0x000ff00000000800 */
[----:B------:R-:W1:Y:S01]  /*61a0*/  MUFU.EX2 R216, R216 ;  /* 0x000000d800d87308 */ /* 0x000e620000000800 */
[----:B----4-:R-:W-:-:S07]  /*61b0*/  F2FP.F16.F32.PACK_AB R166, R174, R173 ;  /* 0x000000adaea6723e */ /* 0x010fce00000000ff */
[----:B------:R-:W-:Y:S08]  /*61c0*/  MUFU.EX2 R215, R215 ;  /* 0x000000d700d77308 */ /* 0x000ff00000000800 */
[----:B------:R-:W4:Y:S01]  /*61d0*/  MUFU.EX2 R218, R218 ;  /* 0x000000da00da7308 */ /* 0x000f220000000800 */
[----:B-1----:R-:W-:Y:S01]  /*61e0*/  F2FP.F16.F32.PACK_AB R165, R216, R213 ;  /* 0x000000d5d8a5723e */ /* 0x002fe200000000ff */
[----:B------:R-:W-:-:S04]  /*61f0*/  FADD.FTZ R213, R213, R214 ;  /* 0x000000d6d5d57221 */ /* 0x000fc80000010000 */
[----:B------:R-:W-:Y:S01]  /*6200*/  FADD.FTZ R216, R216, R213 ;  /* 0x000000d5d8d87221 */ /* 0x000fe20000010000 */
[----:B----4-:R-:W-:-:S03]  /*6210*/  F2FP.F16.F32.PACK_AB R167, R218, R215 ;  /* 0x000000d7daa7723e */ /* 0x010fc600000000ff */
[----:B------:R-:W-:Y:S02]  /*6220*/  FADD.FTZ R215, R215, R216 ;  /* 0x000000d8d7d77221 */ /* 0x000fe40000010000 */
[----:B------:R2:W-:Y:S01]  /*6230*/  STSM.16.M88.4 [R189], R164 ;  /* 0x000000a4bd007844 */ /* 0x0005e20000000200 */
[----:B0-----:R-:W-:-:S06]  /*6240*/  WARPGROUP.ARRIVE ;  /* 0x00000000000079c5 */ /* 0x001fcc0000000000 */
[----:B------:R-:W-:Y:S01]  /*6250*/  HGMMA.64x256x16.F32 R24, R152, gdesc[UR4].tnspB, RZ, !UPT, gsb0 ;  /* 0x43e0000498187df0 */ /* 0x000fe2000c0008ff */
[----:B------:R-:W-:Y:S01]  /*6260*/  R2UR UR6, R219 ;  /* 0x00000000db0672ca */ /* 0x000fe200000e0000 */
[----:B------:R-:W-:Y:S01]  /*6270*/  UMOV UR7, 0x40000040 ;  /* 0x4000004000077882 */ /* 0x000fe20000000000 */
[C---:B------:R-:W-:Y:S02]  /*6280*/  VIADD R219, R217.reuse, 0x100 ;  /* 0x00000100d9db7836 */ /* 0x040fe40000000000 */
[----:B------:R-:W-:Y:S01]  /*6290*/  VIADD R217, R217, 0x180 ;  /* 0x00000180d9d97836 */ /* 0x000fe20000000000 */
[----:B------:R-:W-:Y:S02]  /*62a0*/  WARPGROUP.DEPBAR.LE gsb0, 0x0 ;  /* 0x00008000000079c5 */ /* 0x000fe40000010000 */
[----:B------:R-:W-:Y:S01]  /*62b0*/  WARPGROUP.ARRIVE ;  /* 0x00000000000079c5 */ /* 0x000fe20000000000 */
[----:B---3--:R-:W0:-:S15]  /*62c0*/  @P1 LDC R152, c[0x0][0x44c] ;  /* 0x00011300ff981b82 */ /* 0x008e1e0000000800 */
[----:B------:R-:W-:-:S04]  /*62d0*/  NOP ;  /* 0x0000000000007918 */ /* 0x000fc80000000000 */
[----:B------:R-:W-:Y:S01]  /*62e0*/  HGMMA.64x256x16.F32 R24, R156, gdesc[UR4].tnspB, R24, gsb0 ;  /* 0x43e000049c187df0 */ /* 0x000fe20008000818 */
[----:B------:R-:W-:Y:S01]  /*62f0*/  R2UR UR6, R219 ;  /* 0x00000000db0672ca */ /* 0x000fe200000e0000 */
[----:B------:R-:W-:Y:S01]  /*6300*/  UMOV UR7, 0x40000040 ;  /* 0x4000004000077882 */ /* 0x000fe20000000000 */
[----:B------:R-:W1:Y:S01]  /*6310*/  @P1 LDC R154, c[0x0][0x450] ;  /* 0x00011400ff9a1b82 */ /* 0x000e620000000800 */
[----:B0-----:R-:W-:-:S05]  /*6320*/  @P1 IMAD.HI.U32 R9, R152, UR38, RZ ;  /* 0x0000002698091c27 */ /* 0x001fca000f8e00ff */
[----:B-1----:R-:W-:-:S04]  /*6330*/  @P1 SHF.R.U32.HI R6, RZ, R154, R9 ;  /* 0x0000009aff061219 */ /* 0x002fc80000011609 */
[----:B------:R-:W-:-:S04]  /*6340*/  IADD3 R6, R6, R188, -R187 ;  /* 0x000000bc06067210 */ /* 0x000fc80007ffe8bb */
[----:B------:R-:W-:-:S04]  /*6350*/  SHF.R.S32.HI R9, RZ, 0x1f, R6 ;  /* 0x0000001fff097819 */ /* 0x000fc80000011406 */
[----:B------:R-:W-:Y:S01]  /*6360*/  LEA.HI R9, R9, R6, RZ, 0x6 ;  /* 0x0000000609097211 */ /* 0x000fe200078f30ff */
[----:B------:R-:W-:-:S03]  /*6370*/  FADD.FTZ R6, R218, R215 ;  /* 0x000000d7da067221 */ /* 0x000fc60000010000 */
[----:B------:R-:W-:-:S04]  /*6380*/  SHF.R.S32.HI R9, RZ, 0x6, R9 ;  /* 0x00000006ff097819 */ /* 0x000fc80000011409 */
[----:B------:R-:W-:-:S13]  /*6390*/  R2UR UR29, R9 ;  /* 0x00000000091d72ca */ /* 0x000fda00000e0000 */
[----:B------:R-:W-:-:S04]  /*63a0*/  UISETP.LT.AND UP0, UPT, URZ, UR29, UPT ;  /* 0x0000001d3f00728c */ /* 0x000fc8000bf01270 */
[----:B------:R-:W-:-:S04]  /*63b0*/  USEL UR29, URZ, UR29, !UP0 ;  /* 0x0000001d3f1d7287 */ /* 0x000fc8000c000000 */
[----:B------:R-:W-:-:S06]  /*63c0*/  UISETP.GE.AND UP0, UPT, UR30, UR29, UPT ;  /* 0x0000001d1e00728c */ /* 0x000fcc000bf06270 */
[----:B------:R-:W-:Y:S01]  /*63d0*/  PLOP3.LUT P3, PT, PT, PT, UP0, 0x80, 0x0 ;  /* 0x000000000000781c */ /* 0x000fe20003f6f008 */
        /* <DEDUP_REMOVED lines=19> */
[----:B0-----:R-:W-:-:S04]  /*6510*/  FADD.FTZ R5, R173, R172 ;  /* 0x000000acad057221 */ /* 0x001fc80000010000 */
[----:B------:R-:W-:Y:S01]  /*6520*/  FADD.FTZ R5, R174, R5 ;  /* 0x00000005ae057221 */ /* 0x000fe20000010000 */
[----:B--2---:R-:W-:Y:S06]  /*6530*/  @!P3 BRA `(.L_x_8377) ;  /* 0x000000300088b947 */ /* 0x004fec0003800000 */
[----:B------:R-:W-:Y:S01]  /*6540*/  IMAD.MOV.U32 R10, RZ, RZ, R8 ;  /* 0x000000ffff0a7224 */ /* 0x000fe200078e0008 */
[----:B------:R-:W-:Y:S01]  /*6550*/  ULDC UR28, c[0x0][0xa80] ;  /* 0x0002a000001c7ab9 */ /* 0x000fe20000000800 */
[----:B------:R-:W-:Y:S02]  /*6560*/  IMAD.MOV.U32 R11, RZ, RZ, R7 ;  /* 0x000000ffff0b7224 */ /* 0x000fe400078e0007 */
[----:B------:R-:W-:-:S07]  /*6570*/  IMAD.MOV.U32 R13, RZ, RZ, R2 ;  /* 0x000000ffff0d7224 */ /* 0x000fce00078e0002 */
.L_x_8386:
[----:B------:R-:W-:-:S05]  /*6580*/  VIADD R2, R13, 0x1 ;  /* 0x000000010d027836 */ /* 0x000fca0000000000 */
[----:B------:R-:W-:-:S04]  /*6590*/  ISETP.NE.AND P3, PT, R2, 0x2, PT ;  /* 0x000000020200780c */ /* 0x000fc80003f65270 */
[----:B------:R-:W-:Y:S02]  /*65a0*/  SEL R7, RZ, 0x1, P3 ;  /* 0x00000001ff077807 */ /* 0x000fe40001800000 */
[----:B------:R-:W-:Y:S02]  /*65b0*/  SEL R2, R2, RZ, P3 ;  /* 0x000000ff02027207 */ /* 0x000fe40001800000 */
[----:B------:R-:W-:Y:S01]  /*65c0*/  LOP3.LUT R16, R16, R7, RZ, 0x3c, !PT ;  /* 0x0000000710107212 */ /* 0x000fe200078e3cff */
[----:B0-----:R-:W-:Y:S06]  /*65d0*/  @!P0 BRA `(.L_x_8378) ;  /* 0x0000000000048947 */ /* 0x001fec0003800000 */
[----:B------:R-:W-:Y:S01]  /*65e0*/  BPT.TRAP 0x1 ;  /* 0x000000040000795c */ /* 0x000fe20000300000 */
.L_x_8378:
[----:B------:R-:W-:Y:S01]  /*65f0*/  IMAD R9, R2, 0x8, R17 ;  /* 0x0000000802097824 */ /* 0x000fe200078e0211 */
[----:B------:R-:W-:-:S04]  /*6600*/  SHF.L.U32 R8, R16, 0x1f, RZ ;  /* 0x0000001f10087819 */ /* 0x000fc800000006ff */
[----:B------:R0:W1:Y:S01]  /*6610*/  SYNCS.PHASECHK.TRANS64.TRYWAIT P3, [R9+URZ+0x38830], R8 ;  /* 0x03883008090075a7 */ /* 0x000062000806017f */
[----:B------:R-:W-:Y:S05]  /*6620*/  @!P0 BRA `(.L_x_8379) ;  /* 0x0000000000048947 */ /* 0x000fea0003800000 */
[----:B------:R-:W-:Y:S01]  /*6630*/  BPT.TRAP 0x1 ;  /* 0x000000040000795c */ /* 0x000fe20000300000 */
.L_x_8379:
[----:B------:R-:W-:Y:S01]  /*6640*/  IMAD R7, R2, 0x200, R0 ;  /* 0x0000020002077824 */ /* 0x000fe200078e0200 */
[----:B-1----:R-:W-:Y:S06]  /*6650*/  @P3 BRA `(.L_x_8380) ;  /* 0x0000000000083947 */ /* 0x002fec0003800000 */
[----:B------:R-:W1:Y:S02]  /*6660*/  SYNCS.PHASECHK.TRANS64.TRYWAIT P3, [R9+URZ+0x38830], R8 ;  /* 0x03883008090075a7 */ /* 0x000e64000806017f */
[----:B-1----:R-:W-:Y:S05]  /*6670*/  @!P3 BRA `(.L_x_8381) ;  /* 0x0000011c0014b947 */ /* 0x002fea0003800000 */
.L_x_8380:
        /* <DEDUP_REMOVED lines=22> */
.L_x_8382:
[----:B------:R2:W3:Y:S01]  /*67e0*/  SYNCS.PHASECHK.TRANS64.TRYWAIT P3, [R9+URZ+0x38850], R8 ;  /* 0x03885008090075a7 */ /* 0x0004e2000806017f */
[----:B------:R-:W-:Y:S05]  /*67f0*/  @!P0 BRA `(.L_x_8383) ;  /* 0x0000000000048947 */ /* 0x000fea0003800000 */
[----:B------:R-:W-:Y:S01]  /*6800*/  BPT.TRAP 0x1 ;  /* 0x000000040000795c */ /* 0x000fe20000300000 */
.L_x_8383:
[----:B---3--:R-:W-:Y:S05]  /*6810*/  @P3 BRA `(.L_x_8384) ;  /* 0x0000000000083947 */ /* 0x008fea0003800000 */
[----:B------:R-:W3:Y:S02]  /*6820*/  SYNCS.PHASECHK.TRANS64.TRYWAIT P3, [R9+URZ+0x38850], R8 ;  /* 0x03885008090075a7 */ /* 0x000ee4000806017f */
[----:B---3--:R-:W-:Y:S05]  /*6830*/  @!P3 BRA `(.L_x_8385) ;  /* 0x0000011800b8b947 */ /* 0x008fea0003800000 */
.L_x_8384:
        /* <DEDUP_REMOVED lines=13> */
[----:B------:R-:W-:Y:S01]  /*6910*/  UMOV UR6, 0xffffffc0 ;  /* 0xffffffc000067882 */ /* 0x000fe20000000000 */
[----:B------:R-:W-:Y:S01]  /*6920*/  VIADD R21, R4, 0x800 ;  /* 0x0000080004157836 */ /* 0x000fe20000000000 */
[----:B------:R-:W-:Y:S01]  /*6930*/  UIMAD UR6, UR30, UR6, 0x1 ;  /* 0x000000011e0674a4 */ /* 0x000fe2000f8e0206 */
[----:B------:R-:W-:Y:S01]  /*6940*/  VIADD R15, R7, 0x800 ;  /* 0x00000800070f7836 */ /* 0x000fe20000000000 */
[----:B------:R-:W-:Y:S01]  /*6950*/  UMOV UR7, 0x40000040 ;  /* 0x4000004000077882 */ /* 0x000fe20000000000 */
[----:B------:R-:W-:Y:S01]  /*6960*/  HGMMA.64x64x16.F32 R152, gdesc[UR20], R152, gsb0 ;  /* 0x00e00000149879f0 */ /* 0x000fe20008000898 */
[----:B------:R-:W-:Y:S01]  /*6970*/  IMAD R223, R2, 0x1000, R19 ;  /* 0x0000100002df7824 */ /* 0x000fe200078e0213 */
[----:B------:R-:W-:-:S02]  /*6980*/  UISETP.GT.AND UP0, UPT, UR30, UR29, UPT ;  /* 0x0000001d1e00728c */ /* 0x000fc4000bf04270 */
[----:B------:R-:W-:Y:S01]  /*6990*/  UIADD3 UR30, UR30, -0x1, URZ ;  /* 0xffffffff1e1e7890 */ /* 0x000fe2000fffe03f */
        /* <DEDUP_REMOVED lines=297> */
[----:B------:R-:W-:Y:S02]  /*7c30*/  IADD3 R7, R8, R15, R7 ;  /* 0x0000000f08077210 */ /* 0x000fe40007ffe007 */
[----:B------:R-:W0:Y:S08]  /*7c40*/  @P1 LDC R8, c[0x0][0x44c] ;  /* 0x00011300ff081b82 */ /* 0x000e300000000800 */
[----:B------:R-:W1:Y:S01]  /*7c50*/  @P1 LDC R15, c[0x0][0x450] ;  /* 0x00011400ff0f1b82 */ /* 0x000e620000000800 */
[----:B------:R-:W-:-:S02]  /*7c60*/  WARPGROUP.DEPBAR.LE gsb0, 0x0 ;  /* 0x00008000000079c5 */ /* 0x000fc40000010000 */
[----:B------:R-:W-:-:S06]  /*7c70*/  WARPGROUP.ARRIVE ;  /* 0x00000000000079c5 */ /* 0x000fcc0000000000 */
[----:B------:R-:W-:Y:S01]  /*7c80*/  HGMMA.64x64x16.F32 R152, gdesc[UR24], R152, gsb0 ;  /* 0x00e00000189879f0 */ /* 0x000fe20008000898 */
[----:B------:R-:W-:Y:S01]  /*7c90*/  R2UR UR24, R12 ;  /* 0x000000000c1872ca */ /* 0x000fe200000e0000 */
[----:B------:R-:W-:Y:S01]  /*7ca0*/  UMOV UR25, 0x40000040 ;  /* 0x4000004000197882 */ /* 0x000fe20000000000 */
[----:B------:R-:W-:Y:S01]  /*7cb0*/  R2UR UR26, R7 ;  /* 0x00000000071a72ca */ /* 0x000fe200000e0000 */
[----:B------:R-:W-:Y:S01]  /*7cc0*/  UMOV UR27, 0x40000040 ;  /* 0x40000040001b7882 */ /* 0x000fe20000000000 */
[----:B------:R-:W-:Y:S01]  /*7cd0*/  VIADD R7, R191, UR38 ;  /* 0x00000026bf077c36 */ /* 0x000fe20008000000 */
[----:B------:R-:W-:Y:S02]  /*7ce0*/  IADD3 R12, R188, UR6, -R18 ;  /* 0x00000006bc0c7c10 */ /* 0x000fe4000fffe812 */
[----:B------:R-:W-:Y:S01]  /*7cf0*/  R2UR UR6, R223 ;  /* 0x00000000df0672ca */ /* 0x000fe200000e0000 */
[----:B0-----:R-:W-:-:S04]  /*7d00*/  @P1 IMAD.HI.U32 R8, R7, R8, RZ ;  /* 0x0000000807081227 */ /* 0x001fc800078e00ff */
[----:B------:R-:W-:Y:S01]  /*7d10*/  IMAD.IADD R12, R12, 0x1, -R187 ;  /* 0x000000010c0c7824 */ /* 0x000fe200078e0abb */
[----:B-1----:R-:W-:-:S05]  /*7d20*/  @P1 SHF.R.U32.HI R7, RZ, R15, R8 ;  /* 0x0000000fff071219 */ /* 0x002fca0000011608 */
[----:B------:R-:W0:Y:S04]  /*7d30*/  SHFL.IDX PT, R15, R7, RZ, 0x1c1f ;  /* 0x001c1fff070f7589 */ /* 0x000e2800000e0000 */
[----:B------:R-:W1:Y:S01]  /*7d40*/  SHFL.IDX PT, R7, R7, 0x1, 0x1c1f ;  /* 0x003c1f0007077f89 */ /* 0x000e6200000e0000 */
[----:B0-----:R-:W-:-:S05]  /*7d50*/  IMAD.IADD R15, R12, 0x1, R15 ;  /* 0x000000010c0f7824 */ /* 0x001fca00078e020f */
        /* <DEDUP_REMOVED lines=50> */
[----:B------:R-:W-:-:S04]  /*8080*/  FMNMX.FTZ R14, R180, R15, !PT ;  /* 0x0000000fb40e7209 */ /* 0x000fc80007810000 */
[----:B------:R-:W-:Y:S01]  /*8090*/  FMNMX.FTZ R20, R181, R14, !PT ;  /* 0x0000000eb5147209 */ /* 0x000fe20007810000 */
[----:B-1----:R-:W-:-:S04]  /*80a0*/  IMAD.IADD R14, R12, 0x1, R7 ;  /* 0x000000010c0e7824 */ /* 0x002fc800078e0207 */
[----:B------:R-:W0:Y:S01]  /*80b0*/  SHFL.BFLY PT, R15, R20, 0x2, 0x1f ;  /* 0x0c401f00140f7f89 */ /* 0x000e2200000e0000 */
[C---:B------:R-:W-:Y:S02]  /*80c0*/  ISETP.GT.AND P3, PT, R14.reuse, RZ, PT ;  /* 0x000000ff0e00720c */ /* 0x040fe40003f64270 */
[C---:B------:R-:W-:Y:S02]  /*80d0*/  ISETP.GT.AND P4, PT, R14.reuse, 0x1, PT ;  /* 0x000000010e00780c */ /* 0x040fe40003f84270 */
[C---:B------:R-:W-:Y:S02]  /*80e0*/  ISETP.GT.AND P5, PT, R14.reuse, 0x28, PT ;  /* 0x000000280e00780c */ /* 0x040fe40003fa4270 */
[----:B------:R-:W-:Y:S02]  /*80f0*/  FSEL R155, R155, -INF , P4 ;  /* 0xff8000009b9b7808 */ /* 0x000fe40002000000 */
[----:B------:R-:W-:Y:S02]  /*8100*/  ISETP.GT.AND P4, PT, R14, 0x9, PT ;  /* 0x000000090e00780c */ /* 0x000fe40003f84270 */
[----:B------:R-:W-:-:S02]  /*8110*/  FSEL R174, R174, -INF , P5 ;  /* 0xff800000aeae7808 */ /* 0x000fc40002800000 */
[----:B------:R-:W-:Y:S02]  /*8120*/  FSEL R159, R159, -INF , P4 ;  /* 0xff8000009f9f7808 */ /* 0x000fe40002000000 */
[C---:B------:R-:W-:Y:S02]  /*8130*/  ISETP.GT.AND P4, PT, R14.reuse, 0x11, PT ;  /* 0x000000110e00780c */ /* 0x040fe40003f84270 */
[C---:B------:R-:W-:Y:S02]  /*8140*/  ISETP.GT.AND P5, PT, R14.reuse, 0x30, PT ;  /* 0x000000300e00780c */ /* 0x040fe40003fa4270 */
[----:B------:R-:W-:Y:S02]  /*8150*/  FSEL R163, R163, -INF , P4 ;  /* 0xff800000a3a37808 */ /* 0x000fe40002000000 */
[----:B------:R-:W-:Y:S02]  /*8160*/  ISETP.GT.AND P4, PT, R14, 0x19, PT ;  /* 0x000000190e00780c */ /* 0x000fe40003f84270 */
[----:B------:R-:W-:-:S02]  /*8170*/  FSEL R178, R178, -INF , P5 ;  /* 0xff800000b2b27808 */ /* 0x000fc40002800000 */
[----:B0-----:R-:W-:Y:S02]  /*8180*/  FMNMX.FTZ R152, R20, R15, !PT ;  /* 0x0000000f14987209 */ /* 0x001fe40007810000 */
[----:B------:R-:W-:Y:S02]  /*8190*/  FSEL R15, R154, -INF , P3 ;  /* 0xff8000009a0f7808 */ /* 0x000fe40001800000 */
[----:B------:R-:W-:Y:S01]  /*81a0*/  ISETP.GT.AND P3, PT, R14, 0x8, PT ;  /* 0x000000080e00780c */ /* 0x000fe20003f64270 */
[----:B------:R-:W0:Y:S01]  /*81b0*/  SHFL.BFLY PT, R211, R152, 0x1, 0x1f ;  /* 0x0c201f0098d37f89 */ /* 0x000e2200000e0000 */
        /* <DEDUP_REMOVED lines=19> */
[----:B------:R-:W-:Y:S02]  /*82f0*/  FSEL R154, R171, -INF , P4 ;  /* 0xff800000ab9a7808 */ /* 0x000fe40002000000 */
[----:B------:R-:W-:Y:S02]  /*8300*/  FMNMX.FTZ R21, R152, R21, !PT ;  /* 0x0000001598157209 */ /* 0x000fe40007810000 */
[----:B------:R-:W-:-:S02]  /*8310*/  ISETP.GT.AND P3, PT, R14, 0x29, PT ;  /* 0x000000290e00780c */ /* 0x000fc40003f64270 */
[----:B------:R-:W-:Y:S02]  /*8320*/  FMNMX.FTZ R21, R154, R21, !PT ;  /* 0x000000159a157209 */ /* 0x000fe40007810000 */
[----:B------:R-:W-:Y:S02]  /*8330*/  FSEL R211, R175, -INF , P3 ;  /* 0xff800000afd37808 */ /* 0x000fe40001800000 */
[----:B------:R-:W-:Y:S02]  /*8340*/  FMNMX.FTZ R12, R174, R21, !PT ;  /* 0x00000015ae0c7209 */ /* 0x000fe40007810000 */
[----:B------:R-:W-:Y:S02]  /*8350*/  FSETP.NEU.FTZ.AND P4, PT, R7, -INF , PT ;  /* 0xff8000000700780b */ /* 0x000fe40003f9d000 */
[----:B------:R-:W-:Y:S02]  /*8360*/  ISETP.GT.AND P3, PT, R14, 0x31, PT ;  /* 0x000000310e00780c */ /* 0x000fe40003f64270 */
[----:B------:R-:W-:-:S02]  /*8370*/  FMNMX.FTZ R21, R211, R12, !PT ;  /* 0x0000000cd3157209 */ /* 0x000fc40007810000 */
        /* <DEDUP_REMOVED lines=9> */
[----:B------:R-:W-:Y:S01]  /*8410*/  IMAD.MOV R157, RZ, RZ, -R184 ;  /* 0x000000ffff9d7224 */ /* 0x000fe200078e0ab8 */
[----:B------:R-:W-:Y:S01]  /*8420*/  FMNMX.FTZ R153, R212, R21, !PT ;  /* 0x00000015d4997209 */ /* 0x000fe20007810000 */
[----:B------:R0:W-:Y:S01]  /*8430*/  MUFU.EX2 R12, R20 ;  /* 0x00000014000c7308 */ /* 0x0001e20000000800 */
[----:B------:R-:W-:Y:S01]  /*8440*/  FSEL R183, R183, -INF , P3 ;  /* 0xff800000b7b77808 */ /* 0x000fe20001800000 */
[--C-:B------:R-:W-:Y:S01]  /*8450*/  FFMA.FTZ R14, R156, UR28, -R213.reuse ;  /* 0x0000001c9c0e7c23 */ /* 0x100fe200080108d5 */
[----:B------:R-:W-:Y:S01]  /*8460*/  FMNMX.FTZ R8, R182, R153, !PT ;  /* 0x00000099b6087209 */ /* 0x000fe20007810000 */
[--C-:B------:R-:W-:Y:S01]  /*8470*/  FFMA.FTZ R175, R161, UR28, -R213.reuse ;  /* 0x0000001ca1af7c23 */ /* 0x100fe200080108d5 */
[--C-:B------:R-:W-:Y:S01]  /*8480*/  FFMA.FTZ R179, R165, UR28, -R213.reuse ;  /* 0x0000001ca5b37c23 */ /* 0x100fe200080108d5 */
[--C-:B------:R-:W-:Y:S01]  /*8490*/  FFMA.FTZ R168, R168, UR28, -R213.reuse ;  /* 0x0000001ca8a87c23 */ /* 0x100fe200080108d5 */
[----:B------:R-:W-:Y:S01]  /*84a0*/  FMNMX.FTZ R8, R183, R8, !PT ;  /* 0x00000008b7087209 */ /* 0x000fe20007810000 */
[----:B------:R1:W-:Y:S01]  /*84b0*/  MUFU.EX2 R21, R170 ;  /* 0x000000aa00157308 */ /* 0x0003e20000000800 */
[--C-:B0-----:R-:W-:Y:S01]  /*84c0*/  FFMA.FTZ R20, R160, UR28, -R213.reuse ;  /* 0x0000001ca0147c23 */ /* 0x101fe200080108d5 */
[--C-:B------:R-:W-:Y:S01]  /*84d0*/  FFMA.FTZ R169, R169, UR28, -R213.reuse ;  /* 0x0000001ca9a97c23 */ /* 0x100fe200080108d5 */
[--C-:B------:R-:W-:Y:S01]  /*84e0*/  FFMA.FTZ R172, R172, UR28, -R213.reuse ;  /* 0x0000001cacac7c23 */ /* 0x100fe200080108d5 */
[----:B------:R-:W0:Y:S01]  /*84f0*/  SHFL.BFLY PT, R153, R8, 0x2, 0x1f ;  /* 0x0c401f0008997f89 */ /* 0x000e2200000e0000 */
[--C-:B------:R-:W-:Y:S01]  /*8500*/  FFMA.FTZ R173, R173, UR28, -R213.reuse ;  /* 0x0000001cadad7c23 */ /* 0x100fe200080108d5 */
[--C-:B------:R-:W-:Y:S01]  /*8510*/  FFMA.FTZ R176, R176, UR28, -R213.reuse ;  /* 0x0000001cb0b07c23 */ /* 0x100fe200080108d5 */
[--C-:B------:R-:W-:Y:S01]  /*8520*/  FFMA.FTZ R177, R177, UR28, -R213.reuse ;  /* 0x0000001cb1b17c23 */ /* 0x100fe200080108d5 */
[--C-:B------:R-:W-:Y:S01]  /*8530*/  FFMA.FTZ R180, R180, UR28, -R213.reuse ;  /* 0x0000001cb4b47c23 */ /* 0x100fe200080108d5 */
[--C-:B-1----:R-:W-:Y:S01]  /*8540*/  FFMA.FTZ R170, R164, UR28, -R213.reuse ;  /* 0x0000001ca4aa7c23 */ /* 0x102fe200080108d5 */
[----:B------:R-:W-:Y:S01]  /*8550*/  FFMA.FTZ R181, R181, UR28, -R213 ;  /* 0x0000001cb5b57c23 */ /* 0x000fe200080108d5 */
[----:B------:R-:W-:Y:S08]  /*8560*/  MUFU.EX2 R14, R14 ;  /* 0x0000000e000e7308 */ /* 0x000ff00000000800 */
[----:B------:R-:W-:Y:S08]  /*8570*/  MUFU.EX2 R171, R171 ;  /* 0x000000ab00ab7308 */ /* 0x000ff00000000800 */
[----:B------:R-:W-:Y:S01]  /*8580*/  MUFU.EX2 R20, R20 ;  /* 0x0000001400147308 */ /* 0x000fe20000000800 */
[----:B0-----:R-:W-:-:S05]  /*8590*/  FMNMX.FTZ R153, R8, R153, !PT ;  /* 0x0000009908997209 */ /* 0x001fca0007810000 */
[----:B------:R-:W0:Y:S02]  /*85a0*/  SHFL.BFLY PT, R8, R153, 0x1, 0x1f ;  /* 0x0c201f0099087f89 */ /* 0x000e2400000e0000 */
[----:B------:R-:W1:Y:S08]  /*85b0*/  MUFU.EX2 R175, R175 ;  /* 0x000000af00af7308 */ /* 0x000e700000000800 */
[----:B------:R-:W-:Y:S08]  /*85c0*/  MUFU.EX2 R170, R170 ;  /* 0x000000aa00aa7308 */ /* 0x000ff00000000800 */
[----:B------:R-:W2:Y:S01]  /*85d0*/  MUFU.EX2 R179, R179 ;  /* 0x000000b300b37308 */ /* 0x000ea20000000800 */
[----:B-1----:R-:W-:-:S02]  /*85e0*/  F2FP.F16.F32.PACK_AB R156, R175, R20 ;  /* 0x00000014af9c723e */ /* 0x002fc400000000ff */
[----:B0-----:R-:W-:-:S05]  /*85f0*/  FMNMX.FTZ R8, R153, R8, !PT ;  /* 0x0000000899087209 */ /* 0x001fca0007810000 */
[----:B------:R-:W-:Y:S01]  /*8600*/  MUFU.EX2 R168, R168 ;  /* 0x000000a800a87308 */ /* 0x000fe20000000800 */
[C---:B------:R-:W-:Y:S01]  /*8610*/  FSETP.NEU.FTZ.AND P3, PT, R8.reuse, -INF , PT ;  /* 0xff8000000800780b */ /* 0x040fe20003f7d000 */
[----:B------:R-:W-:-:S05]  /*8620*/  FMUL.FTZ R153, R8, UR28 ;  /* 0x0000001c08997c20 */ /* 0x000fca0008410000 */
[----:B------:R-:W-:Y:S01]  /*8630*/  FSEL R153, R153, RZ, P3 ;  /* 0x000000ff99997208 */ /* 0x000fe20001800000 */
[----:B------:R-:W-:Y:S04]  /*8640*/  MUFU.EX2 R169, R169 ;  /* 0x000000a900a97308 */ /* 0x000fe80000000800 */
[--C-:B------:R-:W-:Y:S01]  /*8650*/  FFMA.FTZ R214, R155, UR28, -R153.reuse ;  /* 0x0000001c9bd67c23 */ /* 0x100fe20008010899 */
        /* <DEDUP_REMOVED lines=16> */
[----:B------:R-:W0:Y:S01]  /*8760*/  MUFU.EX2 R221, R221 ;  /* 0x000000dd00dd7308 */ /* 0x000e220000000800 */
[----:B------:R-:W-:Y:S01]  /*8770*/  @!P2 PRMT R152, RZ, 0x654, R152 ;  /* 0x00000654ff98a816 */ /* 0x000fe20000000098 */
[----:B------:R-:W-:Y:S02]  /*8780*/  @!P3 IMAD R154, R13, 0x40, R22 ;  /* 0x000000400d9ab824 */ /* 0x000fe400078e0216 */
[--C-:B------:R-:W-:Y:S01]  /*8790*/  FFMA.FTZ R220, R167, UR28, -R153.reuse ;  /* 0x0000001ca7dc7c23 */ /* 0x100fe20008010899 */
[--C-:B------:R-:W-:Y:S01]  /*87a0*/  FFMA.FTZ R174, R174, UR28, -R153.reuse ;  /* 0x0000001caeae7c23 */ /* 0x100fe20008010899 */
[----:B------:R-:W-:Y:S01]  /*87b0*/  FFMA.FTZ R211, R211, UR28, -R153 ;  /* 0x0000001cd3d37c23 */ /* 0x000fe20008010899 */
[----:B------:R-:W-:-:S02]  /*87c0*/  @!P3 IMAD R160, R154, 0x4, R17 ;  /* 0x000000049aa0b824 */ /* 0x000fc400078e0211 */
[--C-:B------:R-:W-:Y:S01]  /*87d0*/  FFMA.FTZ R13, R182, UR28, -R153.reuse ;  /* 0x0000001cb60d7c23 */ /* 0x100fe20008010899 */
[----:B------:R-:W1:Y:S01]  /*87e0*/  MUFU.EX2 R10, R10 ;  /* 0x0000000a000a7308 */ /* 0x000e620000000800 */
[----:B------:R3:W-:Y:S01]  /*87f0*/  @!P2 SYNCS.ARRIVE.TRANS64.RED.A1T0 RZ, [R152+URZ], RZ ;  /* 0x000000ff98ffa9a7 */ /* 0x0007e2000810043f */
[--C-:B------:R-:W-:Y:S01]  /*8800*/  FFMA.FTZ R178, R178, UR28, -R153.reuse ;  /* 0x0000001cb2b27c23 */ /* 0x100fe20008010899 */
[--C-:B------:R-:W-:Y:S01]  /*8810*/  FFMA.FTZ R182, R183, UR28, -R153.reuse ;  /* 0x0000001cb7b67c23 */ /* 0x100fe20008010899 */
[----:B------:R-:W-:Y:S01]  /*8820*/  FFMA.FTZ R212, R212, UR28, -R153 ;  /* 0x0000001cd4d47c23 */ /* 0x000fe20008010899 */
[----:B------:R-:W-:Y:S01]  /*8830*/  F2FP.F16.F32.PACK_AB R154, R171, R14 ;  /* 0x0000000eab9a723e */ /* 0x000fe200000000ff */
[----:B------:R-:W-:Y:S01]  /*8840*/  VIADD R183, R223, 0x80 ;  /* 0x00000080dfb77836 */ /* 0x000fe20000000000 */
[----:B--2---:R-:W-:Y:S01]  /*8850*/  F2FP.F16.F32.PACK_AB R158, R179, R170 ;  /* 0x000000aab39e723e */ /* 0x004fe200000000ff */
[----:B------:R-:W-:Y:S01]  /*8860*/  MUFU.EX2 R15, R15 ;  /* 0x0000000f000f7308 */ /* 0x000fe20000000800 */
[----:B0-----:R-:W-:Y:S01]  /*8870*/  @!P3 STS [R160+0x38400], R221 ;  /* 0x038400dda000b388 */ /* 0x001fe20000000800 */
[----:B---3--:R-:W-:Y:S01]  /*8880*/  F2FP.F16.F32.PACK_AB R152, R21, R12 ;  /* 0x0000000c1598723e */ /* 0x008fe200000000ff */
[-C--:B------:R-:W-:Y:S01]  /*8890*/  FMUL.FTZ R24, R24, R221.reuse ;  /* 0x000000dd18187220 */ /* 0x080fe20000410000 */
[-C--:B------:R-:W-:Y:S01]  /*88a0*/  FMUL.FTZ R25, R25, R221.reuse ;  /* 0x000000dd19197220 */ /* 0x080fe20000410000 */
[-C--:B------:R-:W-:Y:S01]  /*88b0*/  FMUL.FTZ R28, R28, R221.reuse ;  /* 0x000000dd1c1c7220 */ /* 0x080fe20000410000 */
[-C--:B------:R-:W-:Y:S01]  /*88c0*/  FMUL.FTZ R29, R29, R221.reuse ;  /* 0x000000dd1d1d7220 */ /* 0x080fe20000410000 */
[-C--:B------:R-:W-:Y:S01]  /*88d0*/  FMUL.FTZ R32, R32, R221.reuse ;  /* 0x000000dd20207220 */ /* 0x080fe20000410000 */
[----:B------:R-:W0:Y:S01]  /*88e0*/  MUFU.EX2 R214, R214 ;  /* 0x000000d600d67308 */ /* 0x000e220000000800 */
[----:B-1----:R1:W-:Y:S01]  /*88f0*/  @!P3 STS [R160+0x38420], R10 ;  /* 0x0384200aa000b388 */ /* 0x0023e20000000800 */
        /* <DEDUP_REMOVED lines=9> */
[----:B-1----:R-:W-:Y:S01]  /*8990*/  F2FP.F16.F32.PACK_AB R160, R169, R168 ;  /* 0x000000a8a9a0723e */ /* 0x002fe200000000ff */
        /* <DEDUP_REMOVED lines=138> */
[-C--:B------:R-:W-:Y:S01]  /*9240*/  FMUL.FTZ R150, R150, R10.reuse ;  /* 0x0000000a96967220 */ /* 0x080fe20000410000 */
[----:B------:R-:W-:Y:S01]  /*9250*/  FMUL.FTZ R151, R151, R10 ;  /* 0x0000000a97977220 */ /* 0x000fe20000410000 */
[----:B------:R-:W-:Y:S01]  /*9260*/  MUFU.EX2 R13, R13 ;  /* 0x0000000d000d7308 */ /* 0x000fe20000000800 */
[----:B0-----:R-:W-:Y:S01]  /*9270*/  F2FP.F16.F32.PACK_AB R164, R177, R176 ;  /* 0x000000b0b1a4723e */ /* 0x001fe200000000ff */
[----:B------:R0:W-:Y:S01]  /*9280*/  STSM.16.M88.4 [R185+0x36400], R152 ;  /* 0x03640098b9007844 */ /* 0x0001e20000000200 */
[----:B-1----:R-:W-:Y:S01]  /*9290*/  F2FP.F16.F32.PACK_AB R166, R181, R180 ;  /* 0x000000b4b5a6723e */ /* 0x002fe200000000ff */
[----:B------:R-:W-:Y:S01]  /*92a0*/  FFMA.FTZ R15, R10, R6, R15 ;  /* 0x000000060a0f7223 */ /* 0x000fe2000001000f */
[----:B------:R-:W-:Y:S01]  /*92b0*/  FFMA.FTZ R12, R221, R5, R12 ;  /* 0x00000005dd0c7223 */ /* 0x000fe2000001000c */
[----:B------:R0:W-:Y:S01]  /*92c0*/  STSM.16.M88.4 [R190], R156 ;  /* 0x0000009cbe007844 */ /* 0x0001e20000000200 */
[----:B------:R-:W-:Y:S01]  /*92d0*/  PLOP3.LUT P3, PT, PT, PT, UP0, 0x80, 0x0 ;  /* 0x000000000000781c */ /* 0x000fe20003f6f008 */
[----:B------:R-:W1:Y:S01]  /*92e0*/  MUFU.EX2 R182, R182 ;  /* 0x000000b600b67308 */ /* 0x000e620000000800 */
[----:B--2---:R-:W-:Y:S01]  /*92f0*/  F2FP.F16.F32.PACK_AB R165, R178, R11 ;  /* 0x0000000bb2a5723e */ /* 0x004fe200000000ff */
[----:B------:R0:W-:Y:S01]  /*9300*/  STSM.16.M88.4 [R186], R160 ;  /* 0x000000a0ba007844 */ /* 0x0001e20000000200 */
[----:B------:R-:W-:Y:S01]  /*9310*/  FADD.FTZ R214, R214, R15 ;  /* 0x0000000fd6d67221 */ /* 0x000fe20000010000 */
[----:B------:R-:W-:Y:S01]  /*9320*/  FADD.FTZ R21, R21, R12 ;  /* 0x0000000c15157221 */ /* 0x000fe20000010000 */
[----:B------:R-:W-:-:S02]  /*9330*/  @!P2 VIADD R9, R9, 0x38860 ;  /* 0x000388600909a836 */ /* 0x000fc40000000000 */
[----:B------:R-:W-:Y:S01]  /*9340*/  FADD.FTZ R213, R213, R214 ;  /* 0x000000d6d5d57221 */ /* 0x000fe20000010000 */
[----:B------:R-:W-:Y:S01]  /*9350*/  FADD.FTZ R14, R14, R21 ;  /* 0x000000150e0e7221 */ /* 0x000fe20000010000 */
[----:B------:R-:W-:Y:S01]  /*9360*/  IMAD.MOV.U32 R10, RZ, RZ, R8 ;  /* 0x000000ffff0a7224 */ /* 0x000fe200078e0008 */
[----:B------:R-:W-:Y:S01]  /*9370*/  @!P2 PRMT R9, RZ, 0x654, R9 ;  /* 0x00000654ff09a816 */ /* 0x000fe20000000009 */
        /* <DEDUP_REMOVED lines=29> */
[----:B------:R-:W-:Y:S02]  /*9550*/  IMAD.MOV.U32 R11, RZ, RZ, R7 ;  /* 0x000000ffff0b7224 */ /* 0x000fe400078e0007 */
[----:B------:R-:W-:Y:S01]  /*9560*/  FADD.FTZ R177, R177, R176 ;  /* 0x000000b0b1b17221 */ /* 0x000fe20000010000 */
[----:B------:R-:W-:-:S03]  /*9570*/  FADD.FTZ R13, R13, R178 ;  /* 0x000000b20d0d7221 */ /* 0x000fc60000010000 */
[----:B------:R-:W-:Y:S01]  /*9580*/  FADD.FTZ R180, R180, R177 ;  /* 0x000000b1b4b47221 */ /* 0x000fe20000010000 */
[----:B------:R-:W-:Y:S01]  /*9590*/  FADD.FTZ R6, R182, R13 ;  /* 0x0000000db6067221 */ /* 0x000fe20000010000 */
[----:B------:R-:W-:Y:S02]  /*95a0*/  IMAD.MOV.U32 R13, RZ, RZ, R2 ;  /* 0x000000ffff0d7224 */ /* 0x000fe400078e0002 */
        /* <DEDUP_REMOVED lines=27> */
.L_x_8377:
[----:B------:R-:W-:-:S13]  /*9760*/  ISETP.LE.AND P1, PT, RZ, UR30, PT ;  /* 0x0000001eff007c0c */ /* 0x000fda000bf23270 */
[----:B------:R-:W-:Y:S05]  /*9770*/  @!P1 BRA `(.L_x_8387) ;  /* 0x0000002c003c9947 */ /* 0x000fea0003800000 */
[----:B------:R-:W-:Y:S01]  /*9780*/  IMAD.MOV.U32 R211, RZ, RZ, R8 ;  /* 0x000000ffffd37224 */ /* 0x000fe200078e0008 */
[----:B------:R-:W-:Y:S01]  /*9790*/  ULDC UR28, c[0x0][0xa80] ;  /* 0x0002a000001c7ab9 */ /* 0x000fe20000000800 */
[----:B------:R-:W-:Y:S02]  /*97a0*/  IMAD.MOV.U32 R10, RZ, RZ, R7 ;  /* 0x000000ffff0a7224 */ /* 0x000fe400078e0007 */
[----:B------:R-:W-:-:S07]  /*97b0*/  IMAD.MOV.U32 R187, RZ, RZ, R2 ;  /* 0x000000ffffbb7224 */ /* 0x000fce00078e0002 */
.L_x_8396:
[----:B------:R-:W-:-:S05]  /*97c0*/  VIADD R2, R187, 0x1 ;  /* 0x00000001bb027836 */ /* 0x000fca0000000000 */
[----:B------:R-:W-:-:S04]  /*97d0*/  ISETP.NE.AND P1, PT, R2, 0x2, PT ;  /* 0x000000020200780c */ /* 0x000fc80003f25270 */
[----:B------:R-:W-:Y:S02]  /*97e0*/  SEL R7, RZ, 0x1, P1 ;  /* 0x00000001ff077807 */ /* 0x000fe40000800000 */
[----:B------:R-:W-:Y:S02]  /*97f0*/  SEL R2, R2, RZ, P1 ;  /* 0x000000ff02027207 */ /* 0x000fe40000800000 */
[----:B------:R-:W-:Y:S01]  /*9800*/  LOP3.LUT R16, R16, R7, RZ, 0x3c, !PT ;  /* 0x0000000710107212 */ /* 0x000fe200078e3cff */
[----:B--2---:R-:W-:Y:S06]  /*9810*/  @!P0 BRA `(.L_x_8388) ;  /* 0x0000000000048947 */ /* 0x004fec0003800000 */
[----:B------:R-:W-:Y:S01]  /*9820*/  BPT.TRAP 0x1 ;  /* 0x000000040000795c */ /* 0x000fe20000300000 */
.L_x_8388:
[----:B0-----:R-:W-:Y:S01]  /*9830*/  IMAD R9, R2, 0x8, R17 ;  /* 0x0000000802097824 */ /* 0x001fe200078e0211 */
[----:B------:R-:W-:-:S04]  /*9840*/  SHF.L.U32 R8, R16, 0x1f, RZ ;  /* 0x0000001f10087819 */ /* 0x000fc800000006ff */
[----:B------:R0:W1:Y:S01]  /*9850*/  SYNCS.PHASECHK.TRANS64.TRYWAIT P1, [R9+URZ+0x38830], R8 ;  /* 0x03883008090075a7 */ /* 0x000062000802017f */
[----:B------:R-:W-:Y:S05]  /*9860*/  @!P0 BRA `(.L_x_8389) ;  /* 0x0000000000048947 */ /* 0x000fea0003800000 */
[----:B------:R-:W-:Y:S01]  /*9870*/  BPT.TRAP 0x1 ;  /* 0x000000040000795c */ /* 0x000fe20000300000 */
.L_x_8389:
[----:B------:R-:W-:Y:S01]  /*9880*/  IMAD R7, R2, 0x200, R0 ;  /* 0x0000020002077824 */ /* 0x000fe200078e0200 */
[----:B-1----:R-:W-:Y:S06]  /*9890*/  @P1 BRA `(.L_x_8390) ;  /* 0x0000000000081947 */ /* 0x002fec0003800000 */
[----:B------:R-:W1:Y:S02]  /*98a0*/  SYNCS.PHASECHK.TRANS64.TRYWAIT P1, [R9+URZ+0x38830], R8 ;  /* 0x03883008090075a7 */ /* 0x000e64000802017f */
[----:B-1----:R-:W-:Y:S05]  /*98b0*/  @!P1 BRA `(.L_x_8391) ;  /* 0x000000e800ac9947 */ /* 0x002fea0003800000 */
.L_x_8390:
        /* <DEDUP_REMOVED lines=22> */
.L_x_8392:
[----:B------:R2:W3:Y:S01]  /*9a20*/  SYNCS.PHASECHK.TRANS64.TRYWAIT P1, [R9+URZ+0x38850], R8 ;  /* 0x03885008090075a7 */ /* 0x0004e2000802017f */
[----:B------:R-:W-:Y:S05]  /*9a30*/  @!P0 BRA `(.L_x_8393) ;  /* 0x0000000000048947 */ /* 0x000fea0003800000 */
[----:B------:R-:W-:Y:S01]  /*9a40*/  BPT.TRAP 0x1 ;  /* 0x000000040000795c */ /* 0x000fe20000300000 */
.L_x_8393:
[----:B---3--:R-:W-:Y:S05]  /*9a50*/  @P1 BRA `(.L_x_8394) ;  /* 0x0000000000081947 */ /* 0x008fea0003800000 */
[----:B------:R-:W3:Y:S02]  /*9a60*/  SYNCS.PHASECHK.TRANS64.TRYWAIT P1, [R9+URZ+0x38850], R8 ;  /* 0x03885008090075a7 */ /* 0x000ee4000802017f */
[----:B---3--:R-:W-:Y:S05]  /*9a70*/  @!P1 BRA `(.L_x_8395) ;  /* 0x000000e800509947 */ /* 0x008fea0003800000 */
.L_x_8394:
        /* <DEDUP_REMOVED lines=12> */
[----:B------:R-:W-:Y:S01]  /*9b40*/  VIADD R8, R7, 0x4 ;  /* 0x0000000407087836 */ /* 0x000fe20000000000 */
[----:B------:R-:W-:Y:S01]  /*9b50*/  UMOV UR7, 0x40000040 ;  /* 0x4000004000077882 */ /* 0x000fe20000000000 */
[----:B------:R-:W-:-:S02]  /*9b60*/  VIADD R15, R4, 0x800 ;  /* 0x00000800040f7836 */ /* 0x000fc40000000000 */
[----:B------:R-:W-:Y:S02]  /*9b70*/  VIADD R13, R7, 0x800 ;  /* 0x00000800070d7836 */ /* 0x000fe40000000000 */
        /* <DEDUP_REMOVED lines=655> */
.L_x_8387:
[----:B------:R-:W1:Y:S01]  /*c470*/  SHFL.BFLY PT, R0, R5, 0x2, 0x1f ;  /* 0x0c401f0005007f89 */ /* 0x000e6200000e0000 */
[----:B------:R-:W-:Y:S01]  /*c480*/  IMAD.MOV R13, RZ, RZ, -R184 ;  /* 0x000000ffff0d7224 */ /* 0x000fe200078e0ab8 */
[----:B------:R-:W-:Y:S01]  /*c490*/  UIADD3 UR37, UR37, 0x1, URZ ;  /* 0x0000000125257890 */ /* 0x000fe2000fffe03f */
[----:B------:R-:W-:Y:S01]  /*c4a0*/  IMAD.MOV.U32 R19, RZ, RZ, -0x800000 ;  /* 0xff800000ff137424 */ /* 0x000fe200078e00ff */
[----:B0-2---:R-:W0:Y:S01]  /*c4b0*/  SHFL.BFLY PT, R9, R6, 0x2, 0x1f ;  /* 0x0c401f0006097f89 */ /* 0x005e2200000e0000 */
[----:B------:R-:W-:Y:S08]  /*c4c0*/  BAR.ARV 0x8, 0x100 ;  /* 0x0204000000007b1d */ /* 0x000ff00000002000 */
[----:B------:R-:W-:Y:S01]  /*c4d0*/  BAR.SYNC.DEFER_BLOCKING 0xf, 0x100 ;  /* 0x03c4000000007b1d */ /* 0x000fe20000010000 */
[----:B------:R-:W-:Y:S01]  /*c4e0*/  ISETP.NE.AND P0, PT, R18, R13, PT ;  /* 0x0000000d1200720c */ /* 0x000fe20003f05270 */
[----:B-1----:R-:W-:Y:S01]  /*c4f0*/  FADD.FTZ R3, R0, R5 ;  /* 0x0000000500037221 */ /* 0x002fe20000010000 */
[----:B------:R-:W-:-:S02]  /*c500*/  VIADD R5, R2, 0x1 ;  /* 0x0000000102057836 */ /* 0x000fc40000000000 */
[----:B0-----:R-:W-:Y:S02]  /*c510*/  FADD.FTZ R9, R9, R6 ;  /* 0x0000000609097221 */ /* 0x001fe40000010000 */
[----:B------:R-:W0:Y:S01]  /*c520*/  SHFL.BFLY PT, R0, R3, 0x1, 0x1f ;  /* 0x0c201f0003007f89 */ /* 0x000e2200000e0000 */
[----:B------:R-:W-:Y:S01]  /*c530*/  IMAD.MOV.U32 R6, RZ, RZ, RZ ;  /* 0x000000ffff067224 */ /* 0x000fe200078e00ff */
[----:B------:R-:W-:-:S05]  /*c540*/  ISETP.NE.AND P1, PT, R5, 0x2, PT ;  /* 0x000000020500780c */ /* 0x000fca0003f25270 */
[----:B------:R-:W-:Y:S01]  /*c550*/  @!P0 IMAD R2, R2, 0x40, R22 ;  /* 0x0000004002028824 */ /* 0x000fe200078e0216 */
[----:B------:R-:W1:Y:S03]  /*c560*/  SHFL.BFLY PT, R4, R9, 0x1, 0x1f ;  /* 0x0c201f0009047f89 */ /* 0x000e6600000e0000 */
[----:B------:R-:W-:Y:S02]  /*c570*/  @!P0 IMAD R17, R2, 0x4, R17 ;  /* 0x0000000402118824 */ /* 0x000fe400078e0211 */
[----:B------:R-:W-:Y:S02]  /*c580*/  IMAD.U32 R2, RZ, RZ, UR28 ;  /* 0x0000001cff027e24 */ /* 0x000fe4000f8e00ff */
[----:B0-----:R-:W-:Y:S01]  /*c590*/  FADD.FTZ R11, R3, R0 ;  /* 0x00000000030b7221 */ /* 0x001fe20000010000 */
[----:B------:R-:W-:Y:S01]  /*c5a0*/  SEL R3, RZ, 0x1, P1 ;  /* 0x00000001ff037807 */ /* 0x000fe20000800000 */
[----:B-1----:R-:W-:-:S03]  /*c5b0*/  FADD.FTZ R0, R9, R4 ;  /* 0x0000000409007221 */ /* 0x002fc60000010000 */
[----:B------:R-:W-:Y:S01]  /*c5c0*/  FSETP.NE.FTZ.AND P2, PT, R11, RZ, PT ;  /* 0x000000ff0b00720b */ /* 0x000fe20003f55000 */
[----:B------:R-:W-:Y:S01]  /*c5d0*/  IMAD.MOV.U32 R4, RZ, RZ, RZ ;  /* 0x000000ffff047224 */ /* 0x000fe200078e00ff */
[----:B------:R-:W-:Y:S01]  /*c5e0*/  LOP3.LUT R16, R16, R3, RZ, 0x3c, !PT ;  /* 0x0000000310107212 */ /* 0x000fe200078e3cff */
[----:B------:R-:W-:Y:S01]  /*c5f0*/  IMAD.MOV.U32 R3, RZ, RZ, -0x800000 ;  /* 0xff800000ff037424 */ /* 0x000fe200078e00ff */
[----:B------:R-:W-:-:S09]  /*c600*/  FSETP.NE.FTZ.AND P3, PT, R0, RZ, PT ;  /* 0x000000ff0000720b */ /* 0x000fd20003f75000 */
[----:B------:R-:W0:Y:S01]  /*c610*/  @P2 MUFU.RCP R6, R11 ;  /* 0x0000000b00062308 */ /* 0x000e220000001000 */
[----:B------:R-:W-:-:S07]  /*c620*/  @P2 FMUL.FTZ R2, R2, 0.69314718246459960938 ;  /* 0x3f31721802022820 */ /* 0x000fce0000410000 */
[----:B------:R-:W1:Y:S08]  /*c630*/  @P3 MUFU.RCP R4, R0 ;  /* 0x0000000000043308 */ /* 0x000e700000001000 */
[----:B------:R-:W2:Y:S01]  /*c640*/  @P3 MUFU.LG2 R21, R0 ;  /* 0x0000000000153308 */ /* 0x000ea20000000c00 */
[-C--:B0-----:R-:W-:Y:S01]  /*c650*/  FMUL.FTZ R175, R24, R6.reuse ;  /* 0x0000000618af7220 */ /* 0x081fe20000410000 */
[-C--:B------:R-:W-:Y:S01]  /*c660*/  FMUL.FTZ R174, R28, R6.reuse ;  /* 0x000000061cae7220 */ /* 0x080fe20000410000 */
[----:B------:R0:W-:Y:S01]  /*c670*/  @!P0 STS [R17+0x38400], R6 ;  /* 0x0384000611008388 */ /* 0x0001e20000000800 */
        /* <DEDUP_REMOVED lines=62> */
[----:B-1----:R1:W-:Y:S01]  /*ca60*/  @!P0 STS [R17+0x38420], R4 ;  /* 0x0384200411008388 */ /* 0x0023e20000000800 */
[----:B0-----:R0:W1:Y:S01]  /*ca70*/  @P2 MUFU.LG2 R6, R11 ;  /* 0x0000000b00062308 */ /* 0x0010620000000c00 */
[----:B------:R-:W-:-:S02]  /*ca80*/  IMAD.U32 R32, RZ, RZ, UR28 ;  /* 0x0000001cff207e24 */ /* 0x000fc4000f8e00ff */
[----:B--2---:R-:W-:Y:S01]  /*ca90*/  @P3 FMUL.FTZ R21, R21, 0.69314718246459960938 ;  /* 0x3f31721815153820 */ /* 0x004fe20000410000 */
[-C--:B------:R-:W-:Y:S01]  /*caa0*/  FMUL.FTZ R0, R83, R4.reuse ;  /* 0x0000000453007220 */ /* 0x080fe20000410000 */
[-C--:B------:R-:W-:Y:S01]  /*cab0*/  FMUL.FTZ R13, R42, R4.reuse ;  /* 0x000000042a0d7220 */ /* 0x080fe20000410000 */
[----:B------:R-:W-:Y:S01]  /*cac0*/  @P3 FMUL.FTZ R32, R32, 0.69314718246459960938 ;  /* 0x3f31721820203820 */ /* 0x000fe20000410000 */
[-C--:B------:R-:W-:Y:S01]  /*cad0*/  FMUL.FTZ R15, R46, R4.reuse ;  /* 0x000000042e0f7220 */ /* 0x080fe20000410000 */
[-C--:B------:R-:W-:Y:S01]  /*cae0*/  FMUL.FTZ R25, R50, R4.reuse ;  /* 0x0000000432197220 */ /* 0x080fe20000410000 */
[-C--:B------:R-:W-:Y:S01]  /*caf0*/  FMUL.FTZ R29, R58, R4.reuse ;  /* 0x000000043a1d7220 */ /* 0x080fe20000410000 */
[-C--:B------:R-:W-:Y:S01]  /*cb00*/  FMUL.FTZ R83, R86, R4.reuse ;  /* 0x0000000456537220 */ /* 0x080fe20000410000 */
[----:B------:R-:W-:Y:S01]  /*cb10*/  PLOP3.LUT P0, PT, PT, PT, PT, 0x8, 0x0 ;  /* 0x000000000000781c */ /* 0x000fe20003f0e170 */
[-C--:B------:R-:W-:Y:S01]  /*cb20*/  FMUL.FTZ R9, R26, R4.reuse ;  /* 0x000000041a097220 */ /* 0x080fe20000410000 */
[-C--:B------:R-:W-:Y:S01]  /*cb30*/  FMUL.FTZ R27, R27, R4.reuse ;  /* 0x000000041b1b7220 */ /* 0x080fe20000410000 */
[-C--:B0-----:R-:W-:Y:S01]  /*cb40*/  FMUL.FTZ R11, R30, R4.reuse ;  /* 0x000000041e0b7220 */ /* 0x081fe20000410000 */
[-C--:B------:R-:W-:Y:S01]  /*cb50*/  FMUL.FTZ R31, R31, R4.reuse ;  /* 0x000000041f1f7220 */ /* 0x080fe20000410000 */
[-C--:B------:R-:W-:Y:S01]  /*cb60*/  FMUL.FTZ R34, R34, R4.reuse ;  /* 0x0000000422227220 */ /* 0x080fe20000410000 */
[-C--:B------:R-:W-:Y:S01]  /*cb70*/  FMUL.FTZ R35, R35, R4.reuse ;  /* 0x0000000423237220 */ /* 0x080fe20000410000 */
[----:B-1----:R-:W-:Y:S01]  /*cb80*/  @P2 FMUL.FTZ R17, R6, 0.69314718246459960938 ;  /* 0x3f31721806112820 */ /* 0x002fe20000410000 */
[-C--:B------:R-:W-:Y:S01]  /*cb90*/  FMUL.FTZ R38, R38, R4.reuse ;  /* 0x0000000426267220 */ /* 0x080fe20000410000 */
[-C--:B------:R-:W-:Y:S01]  /*cba0*/  FMUL.FTZ R39, R39, R4.reuse ;  /* 0x0000000427277220 */ /* 0x080fe20000410000 */
[-C--:B------:R-:W-:Y:S01]  /*cbb0*/  FMUL.FTZ R43, R43, R4.reuse ;  /* 0x000000042b2b7220 */ /* 0x080fe20000410000 */
[----:B------:R-:W-:Y:S01]  /*cbc0*/  @P2 FFMA.FTZ R19, R2, R7, R17 ;  /* 0x0000000702132223 */ /* 0x000fe20000010011 */
        /* <DEDUP_REMOVED lines=52> */
.L_x_8363:
        /* <DEDUP_REMOVED lines=15> */
[----:B------:R-:W-:Y:S02]  /*d000*/  F2FP.F16.F32.PACK_AB R11, R31, R11 ;  /* 0x0000000b1f0b723e */ /* 0x000fe400000000ff */
        /* <DEDUP_REMOVED lines=17> */
[----:B0-----:R-:W-:Y:S02]  /*d120*/  MOV R5, R6 ;  /* 0x0000000600057202 */ /* 0x001fe40000000f00 */
[----:B------:R-:W-:Y:S02]  /*d130*/  F2FP.F16.F32.PACK_AB R73, R75, R74 ;  /* 0x0000004a4b49723e */ /* 0x000fe400000000ff */
[----:B------:R-:W-:Y:S01]  /*d140*/  F2FP.F16.F32.PACK_AB R80, R81, R80 ;  /* 0x000000505150723e */ /* 0x000fe200000000ff */
[----:B------:R-:W-:Y:S01]  /*d150*/  IMAD.WIDE R126, R202, 0x2, R4 ;  /* 0x00000002ca7e7825 */ /* 0x000fe200078e0204 */
[----:B------:R-:W-:-:S02]  /*d160*/  F2FP.F16.F32.PACK_AB R74, R77, R76 ;  /* 0x0000004c4d4a723e */ /* 0x000fc400000000ff */
[----:B------:R-:W-:Y:S02]  /*d170*/  F2FP.F16.F32.PACK_AB R75, R79, R78 ;  /* 0x0000004e4f4b723e */ /* 0x000fe400000000ff */
[C---:B------:R-:W-:Y:S02]  /*d180*/  IADD3 R177, P1, R126.reuse, 0x20, RZ ;  /* 0x000000207eb17810 */ /* 0x040fe40007f3e0ff */
[C---:B------:R-:W-:Y:S02]  /*d190*/  IADD3 R179, P0, R126.reuse, 0x40, RZ ;  /* 0x000000407eb37810 */ /* 0x040fe40007f1e0ff */
[----:B------:R-:W-:Y:S01]  /*d1a0*/  LOP3.LUT R36, R177, 0x380, RZ, 0xc0, !PT ;  /* 0x00000380b1247812 */ /* 0x000fe200078ec0ff */
[--C-:B------:R-:W-:Y:S01]  /*d1b0*/  IMAD.X R37, RZ, RZ, R127.reuse, P1 ;  /* 0x000000ffff257224 */ /* 0x100fe200008e067f */
[----:B------:R-:W-:Y:S01]  /*d1c0*/  IADD3 R183, P3, R126, 0x2000, RZ ;  /* 0x000020007eb77810 */ /* 0x000fe20007f7e0ff */
[----:B------:R-:W-:Y:S01]  /*d1d0*/  IMAD.X R41, RZ, RZ, R127, P0 ;  /* 0x000000ffff297224 */ /* 0x000fe200000e067f */
[----:B------:R-:W-:-:S02]  /*d1e0*/  SHF.R.U64 R36, R36, 0x3, RZ ;  /* 0x0000000324247819 */ /* 0x000fc400000012ff */
[C---:B------:R-:W-:Y:S01]  /*d1f0*/  IADD3 R8, P0, R126.reuse, 0x4020, RZ ;  /* 0x000040207e087810 */ /* 0x040fe20007f1e0ff */
[--C-:B------:R-:W-:Y:S01]  /*d200*/  IMAD.X R49, RZ, RZ, R127.reuse, P3 ;  /* 0x000000ffff317224 */ /* 0x100fe200018e067f */
[C---:B------:R-:W-:Y:S02]  /*d210*/  LOP3.LUT R21, R126.reuse, 0x380, RZ, 0xc0, !PT ;  /* 0x000003807e157812 */ /* 0x040fe400078ec0ff */
[C---:B------:R-:W-:Y:S01]  /*d220*/  IADD3 R181, P4, R126.reuse, 0x60, RZ ;  /* 0x000000607eb57810 */ /* 0x040fe20007f9e0ff */
[--C-:B------:R-:W-:Y:S01]  /*d230*/  IMAD.X R107, RZ, RZ, R127.reuse, P0 ;  /* 0x000000ffff6b7224 */ /* 0x100fe200000e067f */
[C---:B------:R-:W-:Y:S02]  /*d240*/  IADD3 R187, P6, R126.reuse, 0x2020, RZ ;  /* 0x000020207ebb7810 */ /* 0x040fe40007fde0ff */
        /* <DEDUP_REMOVED lines=8> */
[----:B------:R-:W-:Y:S01]  /*d2d0*/  LOP3.LUT R36, R36, R177, RZ, 0x3c, !PT ;  /* 0x000000b124247212 */ /* 0x000fe200078e3cff */
[----:B------:R-:W-:Y:S01]  /*d2e0*/  IMAD.X R103, RZ, RZ, R127, P1 ;  /* 0x000000ffff677224 */ /* 0x000fe200008e067f */
[----:B------:R-:W-:-:S02]  /*d2f0*/  LOP3.LUT R177, R8, 0x380, RZ, 0xc0, !PT ;  /* 0x0000038008b17812 */ /* 0x000fc400078ec0ff */
[----:B------:R-:W-:Y:S02]  /*d300*/  SHF.R.U64 R21, R21, 0x3, RZ ;  /* 0x0000000315157819 */ /* 0x000fe400000012ff */
[----:B------:R-:W-:Y:S02]  /*d310*/  SHF.R.U64 R48, R48, 0x3, RZ ;  /* 0x0000000330307819 */ /* 0x000fe400000012ff */
        /* <DEDUP_REMOVED lines=9> */
[----:B------:R-:W-:Y:S01]  /*d3b0*/  IMAD.X R123, RZ, RZ, R127, P5 ;  /* 0x000000ffff7b7224 */ /* 0x000fe200028e067f */
[----:B------:R-:W-:-:S02]  /*d3c0*/  LOP3.LUT R40, R179, 0x380, RZ, 0xc0, !PT ;  /* 0x00000380b3287812 */ /* 0x000fc400078ec0ff */
[----:B------:R-:W-:Y:S01]  /*d3d0*/  LOP3.LUT R44, R181, 0x380, RZ, 0xc0, !PT ;  /* 0x00000380b52c7812 */ /* 0x000fe200078ec0ff */
[--C-:B------:R-:W-:Y:S01]  /*d3e0*/  IMAD.X R33, RZ, RZ, R127.reuse, P1 ;  /* 0x000000ffff217224 */ /* 0x100fe200008e067f */
[----:B------:R-:W-:Y:S02]  /*d3f0*/  SHF.R.U64 R177, R177, 0x3, RZ ;  /* 0x00000003b1b17819 */ /* 0x000fe400000012ff */
[----:B------:R-:W-:Y:S01]  /*d400*/  LOP3.LUT R126, R21, R126, RZ, 0x3c, !PT ;  /* 0x0000007e157e7212 */ /* 0x000fe200078e3cff */
[----:B------:R-:W-:Y:S01]  /*d410*/  IMAD.X R21, RZ, RZ, R127, P2 ;  /* 0x000000ffff157224 */ /* 0x000fe200010e067f */
[----:B------:R-:W-:Y:S02]  /*d420*/  LOP3.LUT R48, R48, R183, RZ, 0x3c, !PT ;  /* 0x000000b730307212 */ /* 0x000fe400078e3cff */
[----:B------:R-:W-:Y:S02]  /*d430*/  SHF.R.U64 R40, R40, 0x3, RZ ;  /* 0x0000000328287819 */ /* 0x000fe400000012ff */
[----:B------:R-:W-:-:S02]  /*d440*/  SHF.R.U64 R44, R44, 0x3, RZ ;  /* 0x000000032c2c7819 */ /* 0x000fc400000012ff */
[----:B------:R-:W-:Y:S02]  /*d450*/  LOP3.LUT R52, R187, 0x380, RZ, 0xc0, !PT ;  /* 0x00000380bb347812 */ /* 0x000fe400078ec0ff */
[----:B------:R-:W-:Y:S02]  /*d460*/  LOP3.LUT R183, R32, 0x380, RZ, 0xc0, !PT ;  /* 0x0000038020b77812 */ /* 0x000fe400078ec0ff */
[----:B------:R-:W-:Y:S02]  /*d470*/  LOP3.LUT R106, R177, R8, RZ, 0x3c, !PT ;  /* 0x00000008b16a7212 */ /* 0x000fe400078e3cff */
[----:B------:R-:W-:Y:S02]  /*d480*/  LOP3.LUT R94, R211, 0x380, RZ, 0xc0, !PT ;  /* 0x00000380d35e7812 */ /* 0x000fe400078ec0ff */
[----:B------:R-:W-:Y:S02]  /*d490*/  F2FP.F16.F32.PACK_AB R8, R20, R175 ;  /* 0x000000af1408723e */ /* 0x000fe400000000ff */
[----:B------:R-:W-:-:S02]  /*d4a0*/  LOP3.LUT R27, R6, 0x380, RZ, 0xc0, !PT ;  /* 0x00000380061b7812 */ /* 0x000fc400078ec0ff */
[----:B------:R-:W-:Y:S02]  /*d4b0*/  LOP3.LUT R177, R26, 0x380, RZ, 0xc0, !PT ;  /* 0x000003801ab17812 */ /* 0x000fe400078ec0ff */
[----:B------:R-:W-:Y:S02]  /*d4c0*/  LOP3.LUT R98, R213, 0x380, RZ, 0xc0, !PT ;  /* 0x00000380d5627812 */ /* 0x000fe400078ec0ff */
[----:B------:R-:W-:Y:S01]  /*d4d0*/  MOV R127, R126 ;  /* 0x0000007e007f7202 */ /* 0x000fe20000000f00 */
[----:B------:R-:W-:Y:S01]  /*d4e0*/  BAR.SYNC.DEFER_BLOCKING 0x1, 0x100 ;  /* 0x0044000000007b1d */ /* 0x000fe20000010000 */
[----:B------:R-:W-:Y:S02]  /*d4f0*/  LOP3.LUT R175, R30, 0x380, RZ, 0xc0, !PT ;  /* 0x000003801eaf7812 */ /* 0x000fe400078ec0ff */
[----:B------:R-:W-:Y:S02]  /*d500*/  LOP3.LUT R102, R215, 0x380, RZ, 0xc0, !PT ;  /* 0x00000380d7667812 */ /* 0x000fe400078ec0ff */
[----:B------:R-:W-:-:S02]  /*d510*/  LOP3.LUT R40, R40, R179, RZ, 0x3c, !PT ;  /* 0x000000b328287212 */ /* 0x000fc400078e3cff */
[----:B------:R-:W-:Y:S02]  /*d520*/  LOP3.LUT R44, R44, R181, RZ, 0x3c, !PT ;  /* 0x000000b52c2c7212 */ /* 0x000fe400078e3cff */
[----:B------:R-:W-:Y:S02]  /*d530*/  SHF.R.U64 R52, R52, 0x3, RZ ;  /* 0x0000000334347819 */ /* 0x000fe400000012ff */
[----:B------:R-:W-:Y:S02]  /*d540*/  SHF.R.U64 R183, R183, 0x3, RZ ;  /* 0x00000003b7b77819 */ /* 0x000fe400000012ff */
[----:B------:R-:W-:Y:S02]  /*d550*/  SHF.R.U64 R94, R94, 0x3, RZ ;  /* 0x000000035e5e7819 */ /* 0x000fe400000012ff */
[----:B------:R-:W-:Y:S02]  /*d560*/  LOP3.LUT R179, R110, 0x380, RZ, 0xc0, !PT ;  /* 0x000003806eb37812 */ /* 0x000fe400078ec0ff */
[----:B------:R-:W-:-:S02]  /*d570*/  LOP3.LUT R181, R114, 0x380, RZ, 0xc0, !PT ;  /* 0x0000038072b57812 */ /* 0x000fc400078ec0ff */
[----:B------:R-:W-:Y:S02]  /*d580*/  SHF.R.U64 R27, R27, 0x3, RZ ;  /* 0x000000031b1b7819 */ /* 0x000fe400000012ff */
[----:B------:R-:W-:Y:S02]  /*d590*/  SHF.R.U64 R177, R177, 0x3, RZ ;  /* 0x00000003b1b17819 */ /* 0x000fe400000012ff */
[----:B------:R-:W-:Y:S01]  /*d5a0*/  SHF.R.U64 R98, R98, 0x3, RZ ;  /* 0x0000000362627819 */ /* 0x000fe200000012ff */
[----:B------:R0:W-:Y:S01]  /*d5b0*/  STSM.16.M88.4 [R127], R8 ;  /* 0x000000087f007844 */ /* 0x0001e20000000200 */
[----:B------:R-:W-:Y:S02]  /*d5c0*/  SHF.R.U64 R175, R175, 0x3, RZ ;  /* 0x00000003afaf7819 */ /* 0x000fe400000012ff */
[----:B------:R-:W-:Y:S02]  /*d5d0*/  SHF.R.U64 R102, R102, 0x3, RZ ;  /* 0x0000000366667819 */ /* 0x000fe400000012ff */
[----:B------:R-:W-:-:S02]  /*d5e0*/  LOP3.LUT R52, R52, R187, RZ, 0x3c, !PT ;  /* 0x000000bb34347212 */ /* 0x000fc400078e3cff */
[----:B------:R-:W-:Y:S02]  /*d5f0*/  LOP3.LUT R118, R183, R32, RZ, 0x3c, !PT ;  /* 0x00000020b7767212 */ /* 0x000fe400078e3cff */
[----:B------:R-:W-:Y:S02]  /*d600*/  MOV R126, R36 ;  /* 0x00000024007e7202 */ /* 0x000fe40000000f00 */
[----:B------:R-:W-:Y:S02]  /*d610*/  LOP3.LUT R94, R94, R211, RZ, 0x3c, !PT ;  /* 0x000000d35e5e7212 */ /* 0x000fe400078e3cff */
[----:B------:R-:W-:Y:S02]  /*d620*/  SHF.R.U64 R179, R179, 0x3, RZ ;  /* 0x00000003b3b37819 */ /* 0x000fe400000012ff */
[----:B------:R-:W-:Y:S02]  /*d630*/  SHF.R.U64 R181, R181, 0x3, RZ ;  /* 0x00000003b5b57819 */ /* 0x000fe400000012ff */
[----:B0-----:R-:W-:-:S02]  /*d640*/  F2FP.F16.F32.PACK_AB R8, R171, R173 ;  /* 0x000000adab08723e */ /* 0x001fc400000000ff */
[----:B------:R-:W-:Y:S02]  /*d650*/  F2FP.F16.F32.PACK_AB R9, R35, R34 ;  /* 0x000000222309723e */ /* 0x000fe400000000ff */
[----:B------:R-:W-:Y:S02]  /*d660*/  F2FP.F16.F32.PACK_AB R10, R169, R172 ;  /* 0x000000aca90a723e */ /* 0x000fe400000000ff */
[----:B------:R-:W-:Y:S02]  /*d670*/  F2FP.F16.F32.PACK_AB R11, R39, R38 ;  /* 0x00000026270b723e */ /* 0x000fe400000000ff */
[----:B------:R-:W-:Y:S02]  /*d680*/  LOP3.LUT R122, R27, R6, RZ, 0x3c, !PT ;  /* 0x000000061b7a7212 */ /* 0x000fe400078e3cff */
[----:B------:R-:W-:Y:S01]  /*d690*/  LOP3.LUT R32, R177, R26, RZ, 0x3c, !PT ;  /* 0x0000001ab1207212 */ /* 0x000fe200078e3cff */
[----:B------:R0:W-:Y:S01]  /*d6a0*/  STSM.16.M88.4 [R126], R8 ;  /* 0x000000087e007844 */ /* 0x0001e20000000200 */
[----:B------:R-:W-:-:S02]  /*d6b0*/  MOV R41, R40 ;  /* 0x0000002800297202 */ /* 0x000fc40000000f00 */
[----:B------:R-:W-:Y:S02]  /*d6c0*/  LOP3.LUT R98, R98, R213, RZ, 0x3c, !PT ;  /* 0x000000d562627212 */ /* 0x000fe400078e3cff */
[----:B------:R-:W-:Y:S01]  /*d6d0*/  LOP3.LUT R20, R175, R30, RZ, 0x3c, !PT ;  /* 0x0000001eaf147212 */ /* 0x000fe200078e3cff */
[----:B------:R1:W-:Y:S01]  /*d6e0*/  STSM.16.M88.4 [R41], R12 ;  /* 0x0000000c29007844 */ /* 0x0003e20000000200 */
[----:B------:R-:W-:Y:S02]  /*d6f0*/  MOV R44, R44 ;  /* 0x0000002c002c7202 */ /* 0x000fe40000000f00 */
[----:B------:R-:W-:Y:S02]  /*d700*/  F2FP.F16.F32.PACK_AB R26, R28, R161 ;  /* 0x000000a11c1a723e */ /* 0x000fe400000000ff */
[----:B------:R-:W-:Y:S02]  /*d710*/  F2FP.F16.F32.PACK_AB R27, R55, R54 ;  /* 0x00000036371b723e */ /* 0x000fe400000000ff */
[----:B------:R-:W-:-:S02]  /*d720*/  LOP3.LUT R102, R102, R215, RZ, 0x3c, !PT ;  /* 0x000000d766667212 */ /* 0x000fc400078e3cff */
[----:B------:R-:W-:Y:S01]  /*d730*/  MOV R48, R48 ;  /* 0x0000003000307202 */ /* 0x000fe20000000f00 */
[----:B------:R2:W-:Y:S01]  /*d740*/  STSM.16.M88.4 [R44], R24 ;  /* 0x000000182c007844 */ /* 0x0005e20000000200 */
[----:B------:R-:W-:Y:S01]  /*d750*/  F2FP.F16.F32.PACK_AB R28, R57, R158 ;  /* 0x0000009e391c723e */ /* 0x000fe200000000ff */
[----:B0-----:R-:W-:Y:S01]  /*d760*/  IMAD.U32 R8, RZ, RZ, UR8 ;  /* 0x00000008ff087e24 */ /* 0x001fe2000f8e00ff */
[----:B------:R-:W-:Y:S01]  /*d770*/  F2FP.F16.F32.PACK_AB R30, R61, R60 ;  /* 0x0000003c3d1e723e */ /* 0x000fe200000000ff */
[----:B------:R-:W-:Y:S01]  /*d780*/  IMAD.U32 R9, RZ, RZ, UR9 ;  /* 0x00000009ff097e24 */ /* 0x000fe2000f8e00ff */
[----:B------:R-:W-:Y:S01]  /*d790*/  MOV R52, R52 ;  /* 0x0000003400347202 */ /* 0x000fe20000000f00 */
[----:B------:R-:W-:Y:S01]  /*d7a0*/  ULDC.64 UR8, c[0x0][0xd08] ;  /* 0x0003420000087ab9 */ /* 0x000fe20000000a00 */
[----:B------:R-:W-:Y:S01]  /*d7b0*/  LOP3.LUT R110, R179, R110, RZ, 0x3c, !PT ;  /* 0x0000006eb36e7212 */ /* 0x000fe200078e3cff */
[----:B------:R-:W-:Y:S01]  /*d7c0*/  STSM.16.M88.4 [R48], R28 ;  /* 0x0000001c30007844 */ /* 0x000fe20000000200 */
[----:B------:R-:W-:-:S02]  /*d7d0*/  LOP3.LUT R114, R181, R114, RZ, 0x3c, !PT ;  /* 0x00000072b5727212 */ /* 0x000fc400078e3cff */
[----:B------:R-:W-:Y:S01]  /*d7e0*/  MOV R94, R94 ;  /* 0x0000005e005e7202 */ /* 0x000fe20000000f00 */
[----:B------:R-:W-:Y:S01]  /*d7f0*/  STSM.16.M88.4 [R52], R64 ;  /* 0x0000004034007844 */ /* 0x000fe20000000200 */
[----:B------:R-:W-:Y:S02]  /*d800*/  F2FP.F16.F32.PACK_AB R81, R0, R82 ;  /* 0x000000520051723e */ /* 0x000fe400000000ff */
[----:B------:R-:W-:Y:S01]  /*d810*/  F2FP.F16.F32.PACK_AB R88, R89, R88 ;  /* 0x000000585958723e */ /* 0x000fe200000000ff */
[----:B------:R-:W-:Y:S01]  /*d820*/  STSM.16.M88.4 [R94], R72 ;  /* 0x000000485e007844 */ /* 0x000fe20000000200 */
        /* <DEDUP_REMOVED lines=14> */
[----:B------:R-:W-:Y:S02]  /*d910*/  F2FP.F16.F32.PACK_AB R104, R105, R104 ;  /* 0x000000686968723e */ /* 0x000fe400000000ff */
[----:B------:R-:W-:Y:S01]  /*d920*/  MOV R110, R110 ;  /* 0x0000006e006e7202 */ /* 0x000fe20000000f00 */
[----:B------:R-:W-:Y:S01]  /*d930*/  STSM.16.M88.4 [R37], R96 ;  /* 0x0000006025007844 */ /* 0x000fe20000000200 */
[----:B------:R-:W-:Y:S02]  /*d940*/  MOV R36, R114 ;  /* 0x0000007200247202 */ /* 0x000fe40000000f00 */
[----:B------:R-:W-:-:S02]  /*d950*/  F2FP.F16.F32.PACK_AB R105, R153, R152 ;  /* 0x000000989969723e */ /* 0x000fc400000000ff */
[----:B------:R-:W-:Y:S02]  /*d960*/  F2FP.F16.F32.PACK_AB R106, R109, R108 ;  /* 0x0000006c6d6a723e */ /* 0x000fe400000000ff */
[----:B------:R-:W-:Y:S02]  /*d970*/  F2FP.F16.F32.PACK_AB R107, R155, R154 ;  /* 0x0000009a9b6b723e */ /* 0x000fe400000000ff */
[----:B------:R-:W-:Y:S02]  /*d980*/  F2FP.F16.F32.PACK_AB R112, R113, R112 ;  /* 0x000000707170723e */ /* 0x000fe400000000ff */
[----:B------:R-:W-:Y:S01]  /*d990*/  MOV R6, R122 ;  /* 0x0000007a00067202 */ /* 0x000fe20000000f00 */
[----:B------:R-:W-:Y:S01]  /*d9a0*/  STSM.16.M88.4 [R110], R104 ;  /* 0x000000686e007844 */ /* 0x000fe20000000200 */
[----:B------:R-:W-:Y:S02]  /*d9b0*/  F2FP.F16.F32.PACK_AB R113, R157, R156 ;  /* 0x0000009c9d71723e */ /* 0x000fe400000000ff */
        /* <DEDUP_REMOVED lines=15> */
[----:B------:R-:W-:Y:S01]  /*dab0*/  F2FP.F16.F32.PACK_AB R144, R145, R144 ;  /* 0x000000909190723e */ /* 0x000fe200000000ff */
[----:B------:R0:W-:Y:S01]  /*dac0*/  STSM.16.M88.4 [R6], R128 ;  /* 0x0000008006007844 */ /* 0x0001e20000000200 */
[----:B------:R-:W-:Y:S02]  /*dad0*/  MOV R20, R20 ;  /* 0x0000001400147202 */ /* 0x000fe40000000f00 */
[----:B------:R-:W-:Y:S02]  /*dae0*/  F2FP.F16.F32.PACK_AB R138, R141, R140 ;  /* 0x0000008c8d8a723e */ /* 0x000fe400000000ff */
[----:B------:R-:W-:Y:S02]  /*daf0*/  F2FP.F16.F32.PACK_AB R139, R143, R142 ;  /* 0x0000008e8f8b723e */ /* 0x000fe400000000ff */
[----:B------:R-:W-:Y:S02]  /*db00*/  F2FP.F16.F32.PACK_AB R145, R147, R146 ;  /* 0x000000929391723e */ /* 0x000fe400000000ff */
[----:B------:R-:W-:Y:S01]  /*db10*/  MOV R32, R32 ;  /* 0x0000002000207202 */ /* 0x000fe20000000f00 */
[----:B------:R-:W-:Y:S01]  /*db20*/  STSM.16.M88.4 [R20], R136 ;  /* 0x0000008814007844 */ /* 0x000fe20000000200 */
[----:B------:R-:W-:-:S02]  /*db30*/  F2FP.F16.F32.PACK_AB R146, R149, R148 ;  /* 0x000000949592723e */ /* 0x000fc400000000ff */
        /* <DEDUP_REMOVED lines=10> */
[----:B-1----:R-:W-:Y:S02]  /*dbe0*/  IMAD.U32 R14, RZ, RZ, UR8 ;  /* 0x00000008ff0e7e24 */ /* 0x002fe4000f8e00ff */
[----:B------:R-:W-:Y:S01]  /*dbf0*/  IMAD.U32 R0, RZ, RZ, UR4 ;  /* 0x00000004ff007e24 */ /* 0x000fe2000f8e00ff */
[----:B------:R-:W4:Y:S01]  /*dc00*/  @P0 LDG.E R10, desc[UR44][R8.64] ;  /* 0x0000002c080a0981 */ /* 0x000f22000c1e1900 */
[----:B------:R-:W-:Y:S02]  /*dc10*/  IMAD.U32 R15, RZ, RZ, UR9 ;  /* 0x00000009ff0f7e24 */ /* 0x000fe4000f8e00ff */
[----:B------:R-:W-:-:S03]  /*dc20*/  IMAD R11, R198, 0x40, R23 ;  /* 0x00000040c60b7824 */ /* 0x000fc600078e0217 */
[----:B------:R1:W5:Y:S01]  /*dc30*/  @P6 LDG.E R0, desc[UR44][R14.64] ;  /* 0x0000002c0e006981 */ /* 0x000362000c1e1900 */
[----:B------:R-:W-:-:S03]  /*dc40*/  IMAD.WIDE R4, R11, 0x2, R4 ;  /* 0x000000020b047825 */ /* 0x000fc600078e0204 */
[C---:B------:R-:W-:Y:S02]  /*dc50*/  IADD3 R13, P2, R4.reuse, 0x1000, RZ ;  /* 0x00001000040d7810 */ /* 0x040fe40007f5e0ff */
[C---:B--2---:R-:W-:Y:S02]  /*dc60*/  IADD3 R25, P1, R4.reuse, 0x2000, RZ ;  /* 0x0000200004197810 */ /* 0x044fe40007f3e0ff */
[----:B0-----:R-:W-:Y:S02]  /*dc70*/  P2R R6, PR, RZ, 0x4 ;  /* 0x00000004ff067803 */ /* 0x001fe40000000000 */
[C---:B------:R-:W-:Y:S02]  /*dc80*/  IADD3 R29, P2, R4.reuse, 0x3000, RZ ;  /* 0x00003000041d7810 */ /* 0x040fe40007f5e0ff */
[C---:B------:R-:W-:Y:S02]  /*dc90*/  IADD3 R33, P3, R4.reuse, 0x4000, RZ ;  /* 0x0000400004217810 */ /* 0x040fe40007f7e0ff */
[----:B------:R-:W-:-:S02]  /*dca0*/  IADD3 R37, P4, R4, 0x5000, RZ ;  /* 0x0000500004257810 */ /* 0x000fc40007f9e0ff */
[----:B------:R-:W-:Y:S02]  /*dcb0*/  IADD3 R41, P5, R4, 0x6000, RZ ;  /* 0x0000600004297810 */ /* 0x000fe40007fbe0ff */
[----:B------:R-:W-:Y:S02]  /*dcc0*/  LOP3.LUT R12, R13, 0x380, RZ, 0xc0, !PT ;  /* 0x000003800d0c7812 */ /* 0x000fe400078ec0ff */
[----:B------:R-:W-:Y:S02]  /*dcd0*/  LOP3.LUT R24, R25, 0x380, RZ, 0xc0, !PT ;  /* 0x0000038019187812 */ /* 0x000fe400078ec0ff */
[----:B------:R-:W-:Y:S02]  /*dce0*/  LOP3.LUT R28, R29, 0x380, RZ, 0xc0, !PT ;  /* 0x000003801d1c7812 */ /* 0x000fe400078ec0ff */
[----:B---3--:R-:W-:Y:S02]  /*dcf0*/  LOP3.LUT R32, R33, 0x380, RZ, 0xc0, !PT ;  /* 0x0000038021207812 */ /* 0x008fe400078ec0ff */
        /* <DEDUP_REMOVED lines=15> */
[----:B----4-:R-:W-:Y:S01]  /*ddf0*/  @P0 R2UR UR4, R10 ;  /* 0x000000000a0402ca */ /* 0x010fe200000e0000 */
[----:B-1----:R-:W-:-:S14]  /*de00*/  @P6 BRA `(.L_x_8399) ;  /* 0x0000000000106947 */ /* 0x002fdc0003800000 */
[----:B------:R-:W-:Y:S05]  /*de10*/  @!P0 BRA `(.L_x_8399) ;  /* 0x00000000000c8947 */ /* 0x000fea0003800000 */
[----:B------:R-:W2:Y:S04]  /*de20*/  LDG.E R11, desc[UR44][R8.64] ;  /* 0x0000002c080b7981 */ /* 0x000ea8000c1e1900 */
[----:B-----5:R-:W2:Y:S02]  /*de30*/  LDG.E R0, desc[UR44][R8.64+0x4] ;  /* 0x0000042c08007981 */ /* 0x020ea4000c1e1900 */
[----:B--2---:R-:W-:-:S07]  /*de40*/  IMAD.IADD R0, R0, 0x1, -R11 ;  /* 0x0000000100007824 */ /* 0x004fce00078e0a0b */
.L_x_8399:
[----:B------:R-:W-:Y:S01]  /*de50*/  ISETP.NE.AND P6, PT, R6, RZ, PT ;  /* 0x000000ff0600720c */ /* 0x000fe20003fc5270 */
[--C-:B------:R-:W-:Y:S01]  /*de60*/  IMAD.X R25, RZ, RZ, R5.reuse, P1 ;  /* 0x000000ffff197224 */ /* 0x100fe200008e0605 */
[----:B------:R-:W0:Y:S01]  /*de70*/  SHFL.IDX PT, R6, R199, RZ, 0x1f ;  /* 0x00001fffc7067589 */ /* 0x000e2200000e0000 */
        /* <DEDUP_REMOVED lines=21> */
[--C-:B------:R-:W-:Y:S01]  /*dfd0*/  IMAD.X R45, RZ, RZ, R5.reuse, P0 ;  /* 0x000000ffff2d7224 */ /* 0x100fe200000e0605 */
[----:B------:R-:W-:Y:S01]  /*dfe0*/  LOP3.LUT R52, R52, R53, RZ, 0x3c, !PT ;  /* 0x0000003534347212 */ /* 0x000fe200078e3cff */
[----:B------:R-:W-:Y:S01]  /*dff0*/  IMAD.X R53, RZ, RZ, R5, P1 ;  /* 0x000000ffff357224 */ /* 0x000fe200008e0605 */
[----:B0-----:R-:W-:-:S02]  /*e000*/  ISETP.NE.AND P6, PT, R6, RZ, PT ;  /* 0x000000ff0600720c */ /* 0x001fc40003fc5270 */
[C---:B------:R-:W-:Y:S02]  /*e010*/  IADD3 R57, P2, R4.reuse, 0xa000, RZ ;  /* 0x0000a00004397810 */ /* 0x040fe40007f5e0ff */
[C---:B------:R-:W-:Y:S02]  /*e020*/  IADD3 R61, P3, R4.reuse, 0xb000, RZ ;  /* 0x0000b000043d7810 */ /* 0x040fe40007f7e0ff */
[C---:B------:R-:W-:Y:S02]  /*e030*/  IADD3 R65, P4, R4.reuse, 0xc000, RZ ;  /* 0x0000c00004417810 */ /* 0x040fe40007f9e0ff */
[C---:B------:R-:W-:Y:S02]  /*e040*/  IADD3 R69, P5, R4.reuse, 0xd000, RZ ;  /* 0x0000d00004457810 */ /* 0x040fe40007fbe0ff */
[C---:B------:R-:W-:Y:S02]  /*e050*/  IADD3 R77, P0, R4.reuse, 0xe000, RZ ;  /* 0x0000e000044d7810 */ /* 0x040fe40007f1e0ff */
[----:B------:R-:W-:-:S02]  /*e060*/  LOP3.LUT R9, R4, 0x380, RZ, 0xc0, !PT ;  /* 0x0000038004097812 */ /* 0x000fc400078ec0ff */
[----:B------:R-:W-:Y:S02]  /*e070*/  IADD3 R11, P1, R4, 0xf000, RZ ;  /* 0x0000f000040b7810 */ /* 0x000fe40007f3e0ff */
[----:B------:R-:W-:Y:S02]  /*e080*/  LOP3.LUT R56, R57, 0x380, RZ, 0xc0, !PT ;  /* 0x0000038039387812 */ /* 0x000fe400078ec0ff */
[----:B------:R-:W-:Y:S01]  /*e090*/  LOP3.LUT R60, R61, 0x380, RZ, 0xc0, !PT ;  /* 0x000003803d3c7812 */ /* 0x000fe200078ec0ff */
[----:B------:R-:W-:Y:S01]  /*e0a0*/  IMAD.X R73, RZ, RZ, R5, P1 ;  /* 0x000000ffff497224 */ /* 0x000fe200008e0605 */
[----:B------:R-:W-:Y:S02]  /*e0b0*/  LOP3.LUT R64, R65, 0x380, RZ, 0xc0, !PT ;  /* 0x0000038041407812 */ /* 0x000fe400078ec0ff */
[----:B------:R-:W-:Y:S02]  /*e0c0*/  LOP3.LUT R68, R69, 0x380, RZ, 0xc0, !PT ;  /* 0x0000038045447812 */ /* 0x000fe400078ec0ff */
[----:B------:R-:W-:-:S02]  /*e0d0*/  LOP3.LUT R76, R77, 0x380, RZ, 0xc0, !PT ;  /* 0x000003804d4c7812 */ /* 0x000fc400078ec0ff */
[----:B------:R-:W-:Y:S02]  /*e0e0*/  SHF.R.U64 R9, R9, 0x3, RZ ;  /* 0x0000000309097819 */ /* 0x000fe400000012ff */
[----:B------:R-:W-:Y:S02]  /*e0f0*/  LOP3.LUT R6, R11, 0x380, RZ, 0xc0, !PT ;  /* 0x000003800b067812 */ /* 0x000fe400078ec0ff */
[----:B------:R-:W-:Y:S02]  /*e100*/  SHF.R.U64 R56, R56, 0x3, RZ ;  /* 0x0000000338387819 */ /* 0x000fe400000012ff */
[----:B------:R-:W-:Y:S02]  /*e110*/  SHF.R.U64 R60, R60, 0x3, RZ ;  /* 0x000000033c3c7819 */ /* 0x000fe400000012ff */
[----:B------:R-:W-:Y:S02]  /*e120*/  SHF.R.U64 R64, R64, 0x3, RZ ;  /* 0x0000000340407819 */ /* 0x000fe400000012ff */
[----:B------:R-:W-:-:S02]  /*e130*/  SHF.R.U64 R68, R68, 0x3, RZ ;  /* 0x0000000344447819 */ /* 0x000fc400000012ff */
[----:B------:R-:W-:Y:S02]  /*e140*/  SHF.R.U64 R76, R76, 0x3, RZ ;  /* 0x000000034c4c7819 */ /* 0x000fe400000012ff */
[----:B------:R-:W-:Y:S01]  /*e150*/  LOP3.LUT R8, R9, R4, RZ, 0x3c, !PT ;  /* 0x0000000409087212 */ /* 0x000fe200078e3cff */
[--C-:B------:R-:W-:Y:S01]  /*e160*/  IMAD.MOV.U32 R9, RZ, RZ, R5.reuse ;  /* 0x000000ffff097224 */ /* 0x100fe200078e0005 */
        /* <DEDUP_REMOVED lines=46> */
[----:B------:R-:W-:Y:S01]  /*e450*/  ULDC.64 UR8, c[0x0][0xc50] ;  /* 0x0003140000087ab9 */ /* 0x000fe20000000a00 */
[----:B------:R-:W-:Y:S01]  /*e460*/  VIADD R6, R26, 0x8 ;  /* 0x000000081a067836 */ /* 0x000fe20000000000 */
        /* <DEDUP_REMOVED lines=12> */
.L_x_8400:
[----:B------:R-:W1:Y:S01]  /*e530*/  LDC R81, c[0x0][0xce8] ;  /* 0x00033a00ff517b82 */ /* 0x000e620000000800 */
[----:B------:R-:W-:Y:S01]  /*e540*/  ULDC UR12, c[0x0][0xbc8] ;  /* 0x0002f200000c7ab9 */ /* 0x000fe20000000800 */
[----:B------:R-:W-:Y:S01]  /*e550*/  ULDC.64 UR10, c[0x0][0xba0] ;  /* 0x0002e800000a7ab9 */ /* 0x000fe20000000a00 */
[----:B------:R-:W-:Y:S01]  /*e560*/  ISETP.GE.AND P0, PT, R196, UR12, PT ;  /* 0x0000000cc4007c0c */ /* 0x000fe2000bf06270 */
[----:B0-----:R-:W5:Y:S01]  /*e570*/  LD.E.128 R8, desc[UR44][R8.64] ;  /* 0x0000002c08087980 */ /* 0x001f62000c101d00 */
[----:B------:R-:W-:Y:S02]  /*e580*/  ISETP.GE.AND P1, PT, R23, UR12, PT ;  /* 0x0000000c17007c0c */ /* 0x000fe4000bf26270 */
[----:B------:R-:W-:Y:S01]  /*e590*/  SEL R4, RZ, 0xffffffff, P0 ;  /* 0xffffffffff047807 */ /* 0x000fe20000000000 */
[----:B------:R-:W5:Y:S01]  /*e5a0*/  LD.E.128 R12, desc[UR44][R12.64] ;  /* 0x0000002c0c0c7980 */ /* 0x000f62000c101d00 */
[----:B------:R-:W-:-:S03]  /*e5b0*/  SEL R3, RZ, 0x1, P1 ;  /* 0x00000001ff037807 */ /* 0x000fc60000800000 */
[----:B------:R-:W-:Y:S01]  /*e5c0*/  IMAD.SHL.U32 R4, R4, 0x2, RZ ;  /* 0x0000000204047824 */ /* 0x000fe200078e00ff */
[----:B------:R-:W5:Y:S04]  /*e5d0*/  LD.E.128 R24, desc[UR44][R24.64] ;  /* 0x0000002c18187980 */ /* 0x000f68000c101d00 */
[----:B------:R-:W5:Y:S04]  /*e5e0*/  LD.E.128 R28, desc[UR44][R28.64] ;  /* 0x0000002c1c1c7980 */ /* 0x000f68000c101d00 */
[----:B------:R-:W5:Y:S01]  /*e5f0*/  LD.E.128 R32, desc[UR44][R32.64] ;  /* 0x0000002c20207980 */ /* 0x000f62000c101d00 */
[----:B-1----:R-:W-:-:S03]  /*e600*/  ISETP.NE.AND P2, PT, R81, 0x1, PT ;  /* 0x000000015100780c */ /* 0x002fc60003f45270 */
[----:B------:R-:W5:Y:S01]  /*e610*/  LD.E.128 R36, desc[UR44][R36.64] ;  /* 0x0000002c24247980 */ /* 0x000f62000c101d00 */
[----:B------:R-:W-:Y:S02]  /*e620*/  ISETP.GE.AND P0, PT, R195, UR12, PT ;  /* 0x0000000cc3007c0c */ /* 0x000fe4000bf06270 */
[----:B------:R-:W-:Y:S01]  /*e630*/  LOP3.LUT R3, R4, 0x2, R3, 0xe2, !PT ;  /* 0x0000000204037812 */ /* 0x000fe200078ee203 */
[----:B------:R-:W5:Y:S01]  /*e640*/  LD.E.128 R40, desc[UR44][R40.64] ;  /* 0x0000002c28287980 */ /* 0x000f62000c101d00 */
[----:B------:R-:W-:-:S03]  /*e650*/  SEL R4, RZ, 0xffffffff, P0 ;  /* 0xffffffffff047807 */ /* 0x000fc60000000000 */
[----:B------:R-:W5:Y:S02]  /*e660*/  LD.E.128 R44, desc[UR44][R44.64] ;  /* 0x0000002c2c2c7980 */ /* 0x000f64000c101d00 */
[----:B------:R-:W0:Y:S01]  /*e670*/  @P2 LDC R19, c[0x0][0xcec] ;  /* 0x00033b00ff132b82 */ /* 0x000e220000000800 */
[----:B------:R-:W-:Y:S01]  /*e680*/  UIMAD UR7, UR14, UR10, URZ ;  /* 0x0000000a0e0772a4 */ /* 0x000fe2000f8e023f */
[----:B------:R-:W-:Y:S01]  /*e690*/  ISETP.GE.AND P0, PT, R194, UR12, PT ;  /* 0x0000000cc2007c0c */ /* 0x000fe2000bf06270 */
[----:B------:R-:W-:Y:S01]  /*e6a0*/  IMAD.SHL.U32 R4, R4, 0x4, RZ ;  /* 0x0000000404047824 */ /* 0x000fe200078e00ff */
[----:B------:R-:W5:Y:S04]  /*e6b0*/  LD.E.128 R48, desc[UR44][R48.64] ;  /* 0x0000002c30307980 */ /* 0x000f68000c101d00 */
[----:B------:R-:W1:Y:S01]  /*e6c0*/  @P2 LDC R21, c[0x0][0xcf0] ;  /* 0x00033c00ff152b82 */ /* 0x000e620000000800 */
[----:B------:R-:W-:Y:S01]  /*e6d0*/  UIMAD.WIDE.U32 UR8, UR4, UR10, URZ ;  /* 0x0000000a040872a5 */ /* 0x000fe2000f8e003f */
[----:B------:R-:W-:Y:S01]  /*e6e0*/  SEL R5, RZ, 0xffffffff, P0 ;  /* 0xffffffffff057807 */ /* 0x000fe20000000000 */
[----:B------:R-:W-:Y:S01]  /*e6f0*/  UIMAD UR7, UR4, UR11, UR7 ;  /* 0x0000000b040772a4 */ /* 0x000fe2000f8e0207 */
[----:B------:R-:W-:Y:S01]  /*e700*/  LOP3.LUT R4, R4, 0x4, R3, 0xe2, !PT ;  /* 0x0000000404047812 */ /* 0x000fe200078ee203 */
[----:B------:R-:W-:Y:S01]  /*e710*/  IMAD R3, R197, 0x20, R198 ;  /* 0x00000020c5037824 */ /* 0x000fe200078e02c6 */
[----:B------:R-:W-:Y:S01]  /*e720*/  ULDC.64 UR10, c[0x0][0xbe8] ;  /* 0x0002fa00000a7ab9 */ /* 0x000fe20000000a00 */
[----:B------:R-:W-:Y:S01]  /*e730*/  UIADD3 UR9, UR9, UR7, URZ ;  /* 0x0000000709097290 */ /* 0x000fe2000fffe03f */
[----:B------:R-:W-:Y:S01]  /*e740*/  IMAD.SHL.U32 R5, R5, 0x8, RZ ;  /* 0x0000000805057824 */ /* 0x000fe200078e00ff */
[----:B------:R-:W-:Y:S01]  /*e750*/  UIMAD UR4, UR15, UR10, URZ ;  /* 0x0000000a0f0472a4 */ /* 0x000fe2000f8e023f */
[----:B------:R-:W-:Y:S01]  /*e760*/  ISETP.GE.AND P0, PT, R193, UR12, PT ;  /* 0x0000000cc1007c0c */ /* 0x000fe2000bf06270 */
[----:B------:R-:W-:Y:S01]  /*e770*/  VIADD R82, R3, UR38 ;  /* 0x0000002603527c36 */ /* 0x000fe20008000000 */
[----:B------:R-:W-:Y:S01]  /*e780*/  UIMAD.WIDE.U32 UR8, UR39, UR10, UR8 ;  /* 0x0000000a270872a5 */ /* 0x000fe2000f8e0008 */
[----:B------:R-:W5:Y:S01]  /*e790*/  LD.E.128 R52, desc[UR44][R52.64] ;  /* 0x0000002c34347980 */ /* 0x000f62000c101d00 */
[----:B------:R-:W-:Y:S01]  /*e7a0*/  UIMAD UR4, UR39, UR11, UR4 ;  /* 0x0000000b270472a4 */ /* 0x000fe2000f8e0204 */
[----:B------:R-:W-:-:S02]  /*e7b0*/  SEL R3, RZ, 0xffffffff, P0 ;  /* 0xffffffffff037807 */ /* 0x000fc40000000000 */
[----:B------:R-:W-:Y:S01]  /*e7c0*/  LOP3.LUT R5, R5, 0x8, R4, 0xe2, !PT ;  /* 0x0000000805057812 */ /* 0x000fe200078ee204 */
[----:B0-----:R-:W-:Y:S01]  /*e7d0*/  @P2 IMAD.HI.U32 R4, R82, R19, RZ ;  /* 0x0000001352042227 */ /* 0x001fe200078e00ff */
[----:B------:R-:W-:Y:S01]  /*e7e0*/  ULDC.64 UR10, c[0x0][0xbf0] ;  /* 0x0002fc00000a7ab9 */ /* 0x000fe20000000a00 */
[----:B------:R-:W-:Y:S01]  /*e7f0*/  UIADD3 UR9, UR9, UR4, URZ ;  /* 0x0000000409097290 */ /* 0x000fe2000fffe03f */
[----:B------:R-:W5:Y:S01]  /*e800*/  LD.E.128 R56, desc[UR44][R56.64] ;  /* 0x0000002c38387980 */ /* 0x000f62000c101d00 */
[----:B------:R-:W-:Y:S01]  /*e810*/  UIMAD UR4, UR40, UR10, URZ ;  /* 0x0000000a280472a4 */ /* 0x000fe2000f8e023f */
[----:B------:R-:W-:Y:S01]  /*e820*/  IMAD.SHL.U32 R6, R3, 0x10, RZ ;  /* 0x0000001003067824 */ /* 0x000fe200078e00ff */
[----:B------:R-:W-:Y:S01]  /*e830*/  UIMAD.WIDE.U32 UR8, UR41, UR10, UR8 ;  /* 0x0000000a290872a5 */ /* 0x000fe2000f8e0008 */
[----:B------:R-:W-:Y:S01]  /*e840*/  IMAD.MOV.U32 R3, RZ, RZ, R82 ;  /* 0x000000ffff037224 */ /* 0x000fe200078e0052 */
[----:B-1----:R-:W-:Y:S01]  /*e850*/  @P2 SHF.R.U32.HI R3, RZ, R21, R4 ;  /* 0x00000015ff032219 */ /* 0x002fe20000011604 */
        /* <DEDUP_REMOVED lines=20> */
[----:B------:R-:W-:Y:S01]  /*e9a0*/  IMAD R21, R3, UR9, R80 ;  /* 0x0000000903157c24 */ /* 0x000fe2000f8e0250 */
[----:B------:R-:W-:Y:S01]  /*e9b0*/  ISETP.GE.AND P0, PT, R201, UR12, PT ;  /* 0x0000000cc9007c0c */ /* 0x000fe2000bf06270 */
[----:B------:R-:W-:Y:S01]  /*e9c0*/  IMAD.WIDE.U32 R4, R3, UR8, R4 ;  /* 0x0000000803047c25 */ /* 0x000fe2000f8e0004 */
[----:B------:R-:W-:Y:S01]  /*e9d0*/  @!PT LDS RZ, [RZ] ;  /* 0x00000000fffff984 */ /* 0x000fe20000000800 */
[----:B------:R-:W-:Y:S01]  /*e9e0*/  @!PT LDS RZ, [RZ] ;  /* 0x00000000fffff984 */ /* 0x000fe20000000800 */
[----:B------:R-:W-:Y:S01]  /*e9f0*/  @!PT LDS RZ, [RZ] ;  /* 0x00000000fffff984 */ /* 0x000fe20000000800 */
[----:B------:R-:W-:Y:S01]  /*ea00*/  @!PT LDS RZ, [RZ] ;  /* 0x00000000fffff984 */ /* 0x000fe20000000800 */
[----:B------:R0:W-:Y:S06]  /*ea10*/  MEMBAR.ALL.CTA ;  /* 0x0000000000007992 */ /* 0x0001ec0000008000 */
[----:B0-----:R-:W0:Y:S01]  /*ea20*/  FENCE.VIEW.ASYNC.S ;  /* 0x00000000000073c6 */ /* 0x001e220000000000 */
[----:B------:R-:W-:Y:S01]  /*ea30*/  ULDC.64 UR8, c[0x0][0xbd8] ;  /* 0x0002f60000087ab9 */ /* 0x000fe20000000a00 */
[----:B------:R-:W-:Y:S01]  /*ea40*/  LOP3.LUT R6, R83, 0x20, R6, 0xe2, !PT ;  /* 0x0000002053067812 */ /* 0x000fe200078ee206 */
[----:B------:R-:W-:Y:S01]  /*ea50*/  IMAD.IADD R5, R5, 0x1, R21 ;  /* 0x0000000105057824 */ /* 0x000fe200078e0215 */
[----:B------:R-:W-:Y:S01]  /*ea60*/  SEL R3, RZ, 0x40, P0 ;  /* 0x00000040ff037807 */ /* 0x000fe20000000000 */
[----:B------:R-:W-:Y:S01]  /*ea70*/  IMAD R20, R20, UR8, RZ ;  /* 0x0000000814147c24 */ /* 0x000fe2000f8e02ff */
[----:B------:R-:W-:Y:S01]  /*ea80*/  ISETP.GE.AND P0, PT, R200, UR12, PT ;  /* 0x0000000cc8007c0c */ /* 0x000fe2000bf06270 */
[----:B-----5:R-:W-:Y:S01]  /*ea90*/  IMAD R88, R0, R81, RZ ;  /* 0x0000005100587224 */ /* 0x020fe200078e02ff */
        /* <DEDUP_REMOVED lines=8> */
[----:B------:R-:W-:Y:S01]  /*eb20*/  LOP3.LUT R6, R3, R6, RZ, 0xfc, !PT ;  /* 0x0000000603067212 */ /* 0x000fe200078efcff */
[----:B------:R-:W-:Y:S01]  /*eb30*/  IMAD.IADD R5, R5, 0x1, R21 ;  /* 0x0000000105057824 */ /* 0x000fe200078e0215 */
[----:B------:R-:W-:Y:S01]  /*eb40*/  LEA R19, P2, R4, UR8, 0x1 ;  /* 0x0000000804137c11 */ /* 0x000fe2000f8408ff */
[----:B------:R-:W-:-:S03]  /*eb50*/  VIADD R0, R17, 0x38820 ;  /* 0x0003882011007836 */ /* 0x000fc60000000000 */
[----:B------:R-:W-:Y:S01]  /*eb60*/  LEA.HI.X R86, R4, UR9, R5, 0x1, P2 ;  /* 0x0000000904567c11 */ /* 0x000fe200090f0c05 */
[----:B0-----:R0:W1:Y:S01]  /*eb70*/  SHFL.IDX PT, R20, R19, RZ, 0x181f ;  /* 0x00181fff13147589 */ /* 0x00106200000e0000 */
[----:B------:R-:W-:-:S03]  /*eb80*/  PRMT R0, RZ, 0x654, R0 ;  /* 0x00000654ff007816 */ /* 0x000fc60000000000 */
[----:B------:R0:W2:Y:S01]  /*eb90*/  SHFL.IDX PT, R21, R86, RZ, 0x181f ;  /* 0x00181fff56157589 */ /* 0x0000a200000e0000 */
[----:B------:R0:W-:Y:S01]  /*eba0*/  SYNCS.ARRIVE.TRANS64.RED.A1T0 RZ, [R0+URZ], RZ ;  /* 0x000000ff00ff79a7 */ /* 0x0001e2000810043f */
        /* <DEDUP_REMOVED lines=32> */
.L_x_8402:
[----:B------:R-:W-:Y:S05]  /*edb0*/  BSYNC B1 ;  /* 0x0000000000017941 */ /* 0x000fea0003800000 */
.L_x_8401:
[----:B0-----:R-:W-:Y:S01]  /*edc0*/  VIADD R0, R87, 0x20 ;  /* 0x0000002057007836 */ /* 0x001fe20000000000 */
[----:B---3--:R0:W3:Y:S04]  /*edd0*/  SHFL.IDX PT, R9, R86, 0x1, 0x181f ;  /* 0x00381f0056097f89 */ /* 0x0080e800000e0000 */
[----:B------:R-:W-:Y:S01]  /*ede0*/  ISETP.GE.AND P0, PT, R0, R88, PT ;  /* 0x000000580000720c */ /* 0x000fe20003f06270 */
[----:B------:R0:W4:-:S12]  /*edf0*/  SHFL.IDX PT, R8, R19, 0x1, 0x181f ;  /* 0x00381f0013087f89 */ /* 0x00011800000e0000 */
[----:B0-----:R-:W-:Y:S05]  /*ee00*/  @P0 BRA `(.L_x_8403) ;  /* 0x00000010000c0947 */ /* 0x001fea0003800000 */
[----:B------:R-:W-:Y:S02]  /*ee10*/  ISETP.GE.AND P0, PT, R23, UR12, PT ;  /* 0x0000000c17007c0c */ /* 0x000fe4000bf06270 */
[----:B------:R-:W-:Y:S02]  /*ee20*/  ISETP.GE.AND P5, PT, R196, UR12, PT ;  /* 0x0000000cc4007c0c */ /* 0x000fe4000bfa6270 */
[----:B------:R-:W-:Y:S02]  /*ee30*/  ISETP.GE.AND P3, PT, R195, UR12, PT ;  /* 0x0000000cc3007c0c */ /* 0x000fe4000bf66270 */
[----:B------:R-:W-:Y:S02]  /*ee40*/  ISETP.GE.AND P2, PT, R194, UR12, PT ;  /* 0x0000000cc2007c0c */ /* 0x000fe4000bf46270 */
[----:B------:R-:W-:-:S05]  /*ee50*/  ISETP.GE.AND P1, PT, R193, UR12, PT ;  /* 0x0000000cc1007c0c */ /* 0x000fca000bf26270 */
[----:B---34-:R-:W-:Y:S02]  /*ee60*/  @!P0 IMAD.WIDE R4, R23, 0x2, R8 ;  /* 0x0000000217048825 */ /* 0x018fe400078e0208 */
        /* <DEDUP_REMOVED lines=27> */
.L_x_8398:
        /* <DEDUP_REMOVED lines=33> */
.L_x_8404:
        /* <DEDUP_REMOVED lines=45> */
.L_x_8406:
[----:B------:R-:W-:Y:S05]  /*f500*/  BSYNC B1 ;  /* 0x0000000000017941 */ /* 0x000fea0003800000 */
.L_x_8405:
        /* <DEDUP_REMOVED lines=110> */
.L_x_8408:
[----:B------:R-:W-:Y:S05]  /*fbf0*/  BSYNC B1 ;  /* 0x0000000000017941 */ /* 0x000fea0003800000 */
.L_x_8407:
        /* <DEDUP_REMOVED lines=36> */
.L_x_8403:
[----:B------:R-:W-:Y:S05]  /*fe40*/  BSYNC B0 ;  /* 0x0000000000007941 */ /* 0x000fea0003800000 */
.L_x_8397:
[----:B------:R-:W-:Y:S02]  /*fe50*/  ULDC UR4, c[0x0][0xd3c] ;  /* 0x00034f0000047ab9 */ /* 0x000fe40000000800 */
[----:B------:R-:W-:-:S13]  /*fe60*/  ISETP.GE.AND P0, PT, R7, UR4, PT ;  /* 0x0000000407007c0c */ /* 0x000fda000bf06270 */
[----:B------:R-:W-:Y:S05]  /*fe70*/  @!P0 BRA `(.L_x_8409) ;  /* 0xffffff1000808947 */ /* 0x000fea000383ffff */
[----:B------:R-:W-:Y:S05]  /*fe80*/  EXIT ;  /* 0x000000000000794d */ /* 0x000fea0003800000 */
.L_x_8357:
        /* <DEDUP_REMOVED lines=18> */
.L_x_8410:
        /* <DEDUP_REMOVED lines=42> */
.L_x_8416:
        /* <DEDUP_REMOVED lines=12> */
.L_x_8415:
[----:B------:R-:W-:Y:S05]  /*10310*/  BSYNC B0 ;  /* 0x0000000000007941 */ /* 0x000fea0003800000 */
.L_x_8414:
        /* <DEDUP_REMOVED lines=21> */
.L_x_8412:
        /* <DEDUP_REMOVED lines=20> */
.L_x_8417:
        /* <DEDUP_REMOVED lines=56> */
.L_x_8413:
[----:B------:R-:W-:Y:S02]  /*10930*/  IMAD.MOV.U32 R17, RZ, RZ, RZ ;  /* 0x000000ffff117224 */ /* 0x000fe400078e00ff */
[----:B------:R-:W-:Y:S02]  /*10940*/  IMAD.U32 R16, RZ, RZ, UR6 ;  /* 0x00000006ff107e24 */ /* 0x000fe4000f8e00ff */
[----:B------:R-:W-:-:S07]  /*10950*/  IMAD.MOV.U32 R18, RZ, RZ, RZ ;  /* 0x000000ffff127224 */ /* 0x000fce00078e00ff */
.L_x_8418:
[----:B------:R-:W-:-:S13]  /*10960*/  ISETP.NE.AND P0, PT, R0, RZ, PT ;  /* 0x000000ff0000720c */ /* 0x000fda0003f05270 */
[----:B------:R-:W1:Y:S01]  /*10970*/  @!P0 S2R R3, SR_CgaCtaId ;  /* 0x0000000000038919 */ /* 0x000e620000008800 */
[----:B------:R-:W-:-:S04]  /*10980*/  @!P0 MOV R0, 0x400 ;  /* 0x0000040000008802 */ /* 0x000fc80000000f00 */
[----:B-1----:R-:W-:-:S05]  /*10990*/  @!P0 LEA R0, R3, R0, 0x18 ;  /* 0x0000000003008211 */ /* 0x002fca00078ec0ff */
[----:B------:R2:W-:Y:S01]  /*109a0*/  @!P0 STS.128 [R0+0x388d0], R16 ;  /* 0x0388d01000008388 */ /* 0x0005e20000000c00 */
[----:B------:R-:W-:Y:S06]  /*109b0*/  BAR.ARV 0x5, 0x180 ;  /* 0x0146000000007b1d */ /* 0x000fec0000002000 */
.L_x_8411:
        /* <DEDUP_REMOVED lines=39> */
.L_x_8543:
        /* <DEDUP_REMOVED lines=56> */
.L_x_8420:
        /* <DEDUP_REMOVED lines=12> */
.L_x_8421:
[----:B------:R-:W-:Y:S05]  /*11070*/  @!P0 BRA `(.L_x_8422) ;  /* 0x00000000000c8947 */ /* 0x000fea0003800000 */
[----:B------:R-:W2:Y:S04]  /*11080*/  LDG.E R6, desc[UR44][R4.64] ;  /* 0x0000002c04067981 */ /* 0x000ea8000c1e1900 */
[----:B------:R-:W2:Y:S02]  /*11090*/  LDG.E R4, desc[UR44][R4.64+0x4] ;  /* 0x0000042c04047981 */ /* 0x000ea4000c1e1900 */
[----:B--2---:R-:W-:-:S07]  /*110a0*/  IMAD.IADD R6, R4, 0x1, -R6 ;  /* 0x0000000104067824 */ /* 0x004fce00078e0a06 */
.L_x_8422:
        /* <DEDUP_REMOVED lines=9> */
[----:B----4-:R-:W-:Y:S01]  /*11140*/  @P0 SHF.R.U32.HI R0, RZ, R3, R2 ;  /* 0x00000003ff000219 */ /* 0x010fe20000011602 */
[C---:B------:R-:W-:Y:S01]  /*11150*/  VIADD R3, R6.reuse, 0x3f ;  /* 0x0000003f06037836 */ /* 0x040fe20000000000 */
[----:B------:R-:W-:-:S05]  /*11160*/  IADD3 R2, R6, 0x40, -R9 ;  /* 0x0000004006027810 */ /* 0x000fca0007ffe809 */
[----:B------:R-:W-:Y:S01]  /*11170*/  IMAD.IADD R0, R2, 0x1, R0 ;  /* 0x0000000102007824 */ /* 0x000fe200078e0200 */
[----:B------:R-:W-:-:S04]  /*11180*/  SHF.R.S32.HI R2, RZ, 0x1f, R3 ;  /* 0x0000001fff027819 */ /* 0x000fc80000011403 */
[----:B------:R-:W-:Y:S02]  /*11190*/  LEA.HI R3, R2, R3, RZ, 0x6 ;  /* 0x0000000302037211 */ /* 0x000fe400078f30ff */
[----:B------:R-:W-:Y:S02]  /*111a0*/  SHF.R.S32.HI R2, RZ, 0x1f, R0 ;  /* 0x0000001fff027819 */ /* 0x000fe40000011400 */
[----:B------:R-:W-:Y:S02]  /*111b0*/  SHF.R.S32.HI R3, RZ, 0x6, R3 ;  /* 0x00000006ff037819 */ /* 0x000fe40000011403 */
[----:B------:R-:W-:-:S04]  /*111c0*/  LEA.HI R2, R2, R0, RZ, 0x6 ;  /* 0x0000000002027211 */ /* 0x000fc800078f30ff */
        /* <DEDUP_REMOVED lines=15> */
[----:B----4-:R-:W3:Y:S04]  /*112c0*/  @P0 ATOMG.E.ADD.STRONG.GPU PT, R2, desc[UR44][R2.64], R4 ;  /* 0x00000004020209a8 */ /* 0x010ee800081ee1ec */
[----:B---3--:R3:W4:Y:S02]  /*112d0*/  SHFL.IDX PT, R2, R2, R0, 0x1f ;  /* 0x00001f0002027589 */ /* 0x00872400000e0000 */
[----:B---3--:R-:W3:Y:S02]  /*112e0*/  S2R R0, SR_LTMASK ;  /* 0x0000000000007919 */ /* 0x008ee40000003900 */
[----:B---3--:R-:W-:-:S06]  /*112f0*/  LOP3.LUT R0, R0, UR4, RZ, 0xc0, !PT ;  /* 0x0000000400007c12 */ /* 0x008fcc000f8ec0ff */
[----:B------:R-:W4:Y:S02]  /*11300*/  POPC R0, R0 ;  /* 0x0000000000007309 */ /* 0x000f240000000000 */
[----:B----4-:R-:W-:Y:S01]  /*11310*/  IADD3 R16, R2, UR37, R0 ;  /* 0x0000002502107c10 */ /* 0x010fe2000fffe000 */
[----:B------:R-:W-:Y:S06]  /*11320*/  BRA `(.L_x_8425) ;  /* 0x0000005c00847947 */ /* 0x000fec0003800000 */
.L_x_8424:
        /* <DEDUP_REMOVED lines=21> */
.L_x_8427:
[----:B------:R-:W-:Y:S05]  /*11480*/  BSYNC B6 ;  /* 0x0000000000067941 */ /* 0x000fea0003800000 */
.L_x_8426:
        /* <DEDUP_REMOVED lines=21> */
.L_x_8430:
        /* <DEDUP_REMOVED lines=16> */
.L_x_8429:
[----:B------:R-:W-:Y:S05]  /*116e0*/  BSYNC B6 ;  /* 0x0000000000067941 */ /* 0x000fea0003800000 */
.L_x_8428:
        /* <DEDUP_REMOVED lines=25> */
.L_x_8560:
[----:B--2---:R-:W2:Y:S01]  /*11880*/  LDL.LU R5, [R1+0x8] ;  /* 0x0000080001057983 */ /* 0x004ea20000300800 */
[----:B------:R-:W-:Y:S02]  /*11890*/  PLOP3.LUT P1, PT, PT, PT, PT, 0x8, 0x0 ;  /* 0x000000000000781c */ /* 0x000fe40003f2e170 */
[----:B---3--:R-:W-:Y:S01]  /*118a0*/  ISETP.NE.AND P0, PT, R14, RZ, PT ;  /* 0x000000ff0e00720c */ /* 0x008fe20003f05270 */
[----:B------:R3:W-:Y:S04]  /*118b0*/  STL [R1], R0 ;  /* 0x0000000001007387 */ /* 0x0007e80000100800 */
[----:B------:R3:W-:Y:S01]  /*118c0*/  STL [R1+0x2c], R4 ;  /* 0x00002c0401007387 */ /* 0x0007e20000100800 */
[----:B--2---:R-:W-:-:S05]  /*118d0*/  LOP3.LUT R5, R5, 0xfffffffe, RZ, 0xc0, !PT ;  /* 0xfffffffe05057812 */ /* 0x004fca00078ec0ff */
[----:B------:R-:W-:-:S05]  /*118e0*/  @P1 LOP3.LUT R5, R5, 0x1, RZ, 0xfc, !PT ;  /* 0x0000000105051812 */ /* 0x000fca00078efcff */
[----:B------:R3:W-:Y:S01]  /*118f0*/  STL [R1+0x8], R5 ;  /* 0x0000080501007387 */ /* 0x0007e20000100800 */
[----:B------:R-:W-:Y:S05]  /*11900*/  @P0 BRA `(.L_x_8432) ;  /* 0x0000000400240947 */ /* 0x000fea0003800000 */
[----:B------:R-:W-:-:S03]  /*11910*/  UMOV UR4, 0xffffffff ;  /* 0xffffffff00047882 */ /* 0x000fc60000000000 */
[----:B------:R-:W-:Y:S05]  /*11920*/  BRA.DIV UR4, `(.L_x_8433) ;  /* 0x0000006a04ec7947 */ /* 0x000fea000b800000 */
[----:B------:R-:W-:-:S13]  /*11930*/  ELECT P6, URZ, PT ;  /* 0x00000000003f782f */ /* 0x000fda00038c0000 */
.L_x_8563:
[----:B------:R-:W-:Y:S05]  /*11940*/  @!P6 BRA `(.L_x_8432) ;  /* 0x000000040014e947 */ /* 0x000fea0003800000 */
[----:B------:R-:W-:-:S04]  /*11950*/  ISETP.NE.U32.AND P0, PT, R2, RZ, PT ;  /* 0x000000ff0200720c */ /* 0x000fc80003f05070 */
[----:B------:R-:W-:-:S13]  /*11960*/  ISETP.NE.AND.EX P0, PT, R3, RZ, PT, P0 ;  /* 0x000000ff0300720c */ /* 0x000fda0003f05300 */
[----:B------:R-:W-:Y:S05]  /*11970*/  @!P0 BRA `(.L_x_8434) ;  /* 0x0000000000548947 */ /* 0x000fea0003800000 */
[----:B------:R-:W2:Y:S01]  /*11980*/  LDC R6, c[0x0][0x43c] ;  /* 0x00010f00ff067b82 */ /* 0x000ea20000000800 */
[----:B01----:R-:W-:Y:S01]  /*11990*/  IMAD.MOV.U32 R9, RZ, RZ, R4 ;  /* 0x000000ffff097224 */ /* 0x003fe200078e0004 */
[----:B------:R-:W-:-:S03]  /*119a0*/  ULDC.64 UR4, c[0x0][0x428] ;  /* 0x00010a0000047ab9 */ /* 0x000fc60000000a00 */
[----:B---3--:R-:W-:Y:S01]  /*119b0*/  IMAD.MOV.U32 R0, RZ, RZ, R9 ;  /* 0x000000ffff007224 */ /* 0x008fe200078e0009 */
        /* <DEDUP_REMOVED lines=17> */
.L_x_8434:
[----:B------:R-:W4:Y:S04]  /*11ad0*/  LDL R7, [R1+0x4] ;  /* 0x0000040001077983 */ /* 0x000f280000100800 */
[----:B--23--:R-:W4:Y:S04]  /*11ae0*/  LDL R0, [R1+0xc] ;  /* 0x00000c0001007983 */ /* 0x00cf280000100800 */
[----:B------:R-:W2:Y:S01]  /*11af0*/  LDL R2, [R1+0x18] ;  /* 0x0000180001027983 */ /* 0x000ea20000100800 */
[----:B----4-:R-:W-:Y:S01]  /*11b00*/  IMAD R0, R0, 0x8, R7 ;  /* 0x0000000800007824 */ /* 0x010fe200078e0207 */
[----:B--2---:R-:W-:-:S04]  /*11b10*/  SHF.L.U32 R2, R2, 0x1f, RZ ;  /* 0x0000001f02027819 */ /* 0x004fc800000006ff */
[----:B------:R-:W2:Y:S02]  /*11b20*/  SYNCS.PHASECHK.TRANS64.TRYWAIT P0, [R0+URZ+0x38840], R2 ;  /* 0x03884002000075a7 */ /* 0x000ea4000800017f */
[----:B--2---:R-:W-:Y:S05]  /*11b30*/  @!P0 BRA `(.L_x_8435) ;  /* 0x0000006800888947 */ /* 0x004fea0003800000 */
.L_x_8564:
        /* <DEDUP_REMOVED lines=11> */
.L_x_8436:
[----:B------:R-:W3:Y:S04]  /*11bf0*/  LDL R6, [R1+0x4] ;  /* 0x0000040001067983 */ /* 0x000ee80000100800 */
[----:B------:R-:W3:Y:S04]  /*11c00*/  LDL R5, [R1+0xc] ;  /* 0x00000c0001057983 */ /* 0x000ee80000100800 */
[----:B------:R-:W4:Y:S04]  /*11c10*/  LDL R7, [R1+0x2c] ;  /* 0x00002c0001077983 */ /* 0x000f280000100800 */
[----:B------:R-:W5:Y:S04]  /*11c20*/  LDL R4, [R1+0x20] ;  /* 0x0000200001047983 */ /* 0x000f680000100800 */
[----:B------:R-:W5:Y:S04]  /*11c30*/  LDL R3, [R1] ;  /* 0x0000000001037983 */ /* 0x000f680000100800 */
[----:B--2---:R-:W2:Y:S01]  /*11c40*/  LDL.LU R2, [R1+0x8] ;  /* 0x0000080001027983 */ /* 0x004ea20000300800 */
        /* <DEDUP_REMOVED lines=8> */
[----:B---3--:R-:W-:Y:S01]  /*11cd0*/  IMAD R0, R5, 0x2000, R6 ;  /* 0x0000200005007824 */ /* 0x008fe200078e0206 */
[----:B----4-:R-:W-:-:S04]  /*11ce0*/  R2UR UR11, R7 ;  /* 0x00000000070b72ca */ /* 0x010fc800000e0000 */
[----:B------:R-:W-:Y:S02]  /*11cf0*/  R2UR UR8, R0 ;  /* 0x00000000000872ca */ /* 0x000fe400000e0000 */
[----:B-----5:R-:W-:Y:S02]  /*11d00*/  R2UR UR4, R4 ;  /* 0x00000000040472ca */ /* 0x020fe400000e0000 */
[----:B------:R-:W-:Y:S02]  /*11d10*/  R2UR UR13, R3 ;  /* 0x00000000030d72ca */ /* 0x000fe400000e0000 */
[----:B--2---:R-:W-:-:S07]  /*11d20*/  LOP3.LUT R2, R2, 0xfffffffe, RZ, 0xc0, !PT ;  /* 0xfffffffe02027812 */ /* 0x004fce00078ec0ff */
[----:B------:R-:W-:Y:S02]  /*11d30*/  UIADD3 UR8, UR8, 0x22400, URZ ;  /* 0x0002240008087890 */ /* 0x000fe4000fffe03f */
[----:B------:R-:W-:Y:S01]  /*11d40*/  ULEA UR11, UR11, UR4, 0x6 ;  /* 0x000000040b0b7291 */ /* 0x000fe2000f8e303f */
[----:B------:R-:W-:Y:S02]  /*11d50*/  @P0 LOP3.LUT R2, R2, 0x1, RZ, 0xfc, !PT ;  /* 0x0000000102020812 */ /* 0x000fe400078efcff */
[----:B------:R-:W-:-:S03]  /*11d60*/  UMOV UR4, 0x0 ;  /* 0x0000000000047882 */ /* 0x000fc60000000000 */
[----:B------:R2:W-:Y:S03]  /*11d70*/  STL [R1+0x8], R2 ;  /* 0x0000080201007387 */ /* 0x0005e60000100800 */
[----:B------:R2:W-:Y:S01]  /*11d80*/  UTMALDG.4D [UR8], [UR6], desc[UR4] ;  /* 0x00000408060075b4 */ /* 0x0005e20008019000 */
[----:B------:R-:W-:Y:S02]  /*11d90*/  NOP ;  /* 0x0000000000007918 */ /* 0x000fe40000000000 */
.L_x_8432:
[----:B---3--:R-:W3:Y:S04]  /*11da0*/  LDL R0, [R1+0x4] ;  /* 0x0000040001007983 */ /* 0x008ee80000100800 */
        /* <DEDUP_REMOVED lines=16> */
[----:B---3--:R-:W-:-:S05]  /*11eb0*/  SHF.R.S32.HI R0, RZ, 0x1f, R18 ;  /* 0x0000001fff007819 */ /* 0x008fca0000011412 */
        /* <DEDUP_REMOVED lines=19> */
.L_x_8438:
[----:B------:R-:W-:Y:S05]  /*11ff0*/  BSYNC B6 ;  /* 0x0000000000067941 */ /* 0x000fea0003800000 */
.L_x_8437:
[----:B------:R-:W3:Y:S01]  /*12000*/  LDL R4, [R1+0x40] ;  /* 0x0000400001047983 */ /* 0x000ee20000100800 */
[----:B------:R-:W4:Y:S01]  /*12010*/  LDC R7, c[0x0][0x448] ;  /* 0x00011200ff077b82 */ /* 0x000f220000000800 */
[----:B------:R-:W-:Y:S01]  /*12020*/  ULDC.64 UR4, c[0x0][0x298] ;  /* 0x0000a60000047ab9 */ /* 0x000fe20000000a00 */
[----:B------:R-:W-:Y:S01]  /*12030*/  ULDC.64 UR6, c[0x0][0x280] ;  /* 0x0000a00000067ab9 */ /* 0x000fe20000000a00 */
[----:B------:R-:W3:Y:S04]  /*12040*/  LDL R10, [R1+0x28] ;  /* 0x00002800010a7983 */ /* 0x000ee80000100800 */
[----:B01----:R-:W3:Y:S01]  /*12050*/  LDL R9, [R1+0x4c] ;  /* 0x00004c0001097983 */ /* 0x003ee20000100800 */
[----:B--2---:R-:W0:Y:S01]  /*12060*/  S2R R2, SR_TID.X ;  /* 0x0000000000027919 */ /* 0x004e220000002100 */
[----:B------:R-:W1:Y:S02]  /*12070*/  S2R R0, SR_TID.X ;  /* 0x0000000000007919 */ /* 0x000e640000002100 */
[----:B------:R-:W2:Y:S04]  /*12080*/  LDL R8, [R1+0x50] ;  /* 0x0000500001087983 */ /* 0x000ea80000100800 */
[----:B------:R-:W2:Y:S01]  /*12090*/  LDL R6, [R1+0x38] ;  /* 0x0000380001067983 */ /* 0x000ea20000100800 */
[----:B----4-:R-:W-:-:S13]  /*120a0*/  ISETP.NE.AND P0, PT, R7, 0x1, PT ;  /* 0x000000010700780c */ /* 0x010fda0003f05270 */
[----:B------:R-:W4:Y:S01]  /*120b0*/  @P0 LDC R3, c[0x0][0x450] ;  /* 0x00011400ff030b82 */ /* 0x000f220000000800 */
[----:B0-----:R-:W-:-:S04]  /*120c0*/  LOP3.LUT R2, R2, 0x7f, RZ, 0xc0, !PT ;  /* 0x0000007f02027812 */ /* 0x001fc800078ec0ff */
[----:B------:R-:W-:Y:S01]  /*120d0*/  SHF.R.U32.HI R2, RZ, 0x3, R2 ;  /* 0x00000003ff027819 */ /* 0x000fe20000011602 */
[----:B-1----:R-:W-:-:S05]  /*120e0*/  IMAD.SHL.U32 R0, R0, 0x10, RZ ;  /* 0x0000001000007824 */ /* 0x002fca00078e00ff */
[----:B------:R-:W-:Y:S02]  /*120f0*/  LOP3.LUT R0, R2, 0x70, R0, 0xf8, !PT ;  /* 0x0000007002007812 */ /* 0x000fe400078ef800 */
[----:B------:R-:W0:Y:S03]  /*12100*/  @P0 LDC R2, c[0x0][0x44c] ;  /* 0x00011300ff020b82 */ /* 0x000e260000000800 */
[----:B------:R-:W-:-:S04]  /*12110*/  IMAD R5, R17, 0x40, R0 ;  /* 0x0000004011057824 */ /* 0x000fc800078e0200 */
[----:B------:R-:W-:Y:S01]  /*12120*/  IMAD.MOV.U32 R0, RZ, RZ, R5 ;  /* 0x000000ffff007224 */ /* 0x000fe200078e0005 */
[----:B------:R1:W-:Y:S01]  /*12130*/  STL [R1+0x24], R5 ;  /* 0x0000240501007387 */ /* 0x0003e20000100800 */
[----:B0-----:R-:W-:-:S05]  /*12140*/  @P0 IMAD.HI.U32 R2, R5, R2, RZ ;  /* 0x0000000205020227 */ /* 0x001fca00078e00ff */
[----:B----4-:R-:W-:Y:S01]  /*12150*/  @P0 SHF.R.U32.HI R0, RZ, R3, R2 ;  /* 0x00000003ff000219 */ /* 0x010fe20000011602 */
[----:B---3--:R-:W-:-:S04]  /*12160*/  IMAD R2, R4, UR4, RZ ;  /* 0x0000000404027c24 */ /* 0x008fc8000f8e02ff */
[C---:B------:R-:W-:Y:S02]  /*12170*/  IMAD R4, R10.reuse, UR5, R2 ;  /* 0x000000050a047c24 */ /* 0x040fe4000f8e0202 */
        /* <DEDUP_REMOVED lines=9> */
[----:B--2---:R-:W-:Y:S02]  /*12210*/  IMAD R4, R8, UR4, RZ ;  /* 0x0000000408047c24 */ /* 0x004fe4000f8e02ff */
[----:B------:R-:W2:Y:S01]  /*12220*/  S2R R8, SR_TID.X ;  /* 0x0000000000087919 */ /* 0x000ea20000002100 */
        /* <DEDUP_REMOVED lines=15> */
[----:B-1----:R-:W-:Y:S01]  /*12320*/  IMAD.WIDE.U32 R4, R0, UR4, R2 ;  /* 0x0000000400047c25 */ /* 0x002fe2000f8e0002 */
        /* <DEDUP_REMOVED lines=47> */
.L_x_8573:
        /* <DEDUP_REMOVED lines=12> */
.L_x_8440:
        /* <DEDUP_REMOVED lines=38> */
.L_x_8442:
[----:B------:R-:W-:Y:S05]  /*12940*/  BSYNC B6 ;  /* 0x0000000000067941 */ /* 0x000fea0003800000 */
.L_x_8441:
        /* <DEDUP_REMOVED lines=188> */
.L_x_8583:
        /* <DEDUP_REMOVED lines=31> */
.L_x_8445:
[----:B------:R-:W-:Y:S05]  /*13700*/  BSYNC B0 ;  /* 0x0000000000007941 */ /* 0x000fea0003800000 */
.L_x_8444:
[----:B--2---:R2:W5:Y:S01]  /*13710*/  LDL R0, [R1+0x4] ;  /* 0x0000040001007983 */ /* 0x0045620000100800 */
[----:B------:R-:W-:Y:S01]  /*13720*/  PLOP3.LUT P0, PT, PT, PT, PT, 0x80, 0x0 ;  /* 0x000000000000781c */ /* 0x000fe20003f0f070 */
[----:B------:R-:W-:-:S12]  /*13730*/  NOP ;  /* 0x0000000000007918 */ /* 0x000fd80000000000 */
.L_x_8446:
        /* <DEDUP_REMOVED lines=19> */
.L_x_8584:
[----:B------:R-:W-:Y:S05]  /*13870*/  BSYNC B0 ;  /* 0x0000000000007941 */ /* 0x000fea0003800000 */
.L_x_8447:
        /* <DEDUP_REMOVED lines=8> */
[----:B------:R-:W3:Y:S02]  /*13900*/  LDL R2, [R1+0x18] ;  /* 0x0000180001027983 */ /* 0x000ee40000100800 */
[----:B----4-:R-:W-:Y:S01]  /*13910*/  IMAD R0, R4, 0x8, R5 ;  /* 0x0000000804007824 */ /* 0x010fe200078e0205 */
[----:B0-----:R-:W-:Y:S01]  /*13920*/  LOP3.LUT R3, R3, 0x7f, RZ, 0xc0, !PT ;  /* 0x0000007f03037812 */ /* 0x001fe200078ec0ff */
[----:B------:R-:W-:Y:S03]  /*13930*/  BSSY B1, `(.L_x_8451) ;  /* 0x0000005000017945 */ /* 0x000fe60003800000 */
[----:B------:R-:W-:-:S02]  /*13940*/  ISETP.NE.AND P1, PT, R3, RZ, PT ;  /* 0x000000ff0300720c */ /* 0x000fc40003f25270 */
[----:B---3--:R-:W-:-:S04]  /*13950*/  SHF.L.U32 R2, R2, 0x1f, RZ ;  /* 0x0000001f02027819 */ /* 0x008fc800000006ff */
[----:B------:R-:W0:Y:S02]  /*13960*/  SYNCS.PHASECHK.TRANS64.TRYWAIT P0, [R0+URZ+0x38860], R2 ;  /* 0x03886002000075a7 */ /* 0x000e24000800017f */
[----:B0-----:R-:W-:Y:S05]  /*13970*/  @!P0 BRA `(.L_x_8452) ;  /* 0x0000005c00588947 */ /* 0x001fea0003800000 */
.L_x_8585:
[----:B------:R-:W-:Y:S05]  /*13980*/  BSYNC B1 ;  /* 0x0000000000017941 */ /* 0x000fea0003800000 */
.L_x_8451:
        /* <DEDUP_REMOVED lines=9> */
.L_x_8454:
[----:B------:R-:W-:Y:S05]  /*13a20*/  BSYNC B1 ;  /* 0x0000000000017941 */ /* 0x000fea0003800000 */
.L_x_8453:
[----:B------:R-:W3:Y:S04]  /*13a30*/  LDL R5, [R1+0x20] ;  /* 0x0000200001057983 */ /* 0x000ee80000100800 */
[----:B------:R-:W3:Y:S04]  /*13a40*/  LDL.LU R3, [R1+0x2c] ;  /* 0x00002c0001037983 */ /* 0x000ee80000300800 */
[----:B------:R-:W4:Y:S04]  /*13a50*/  LDL R4, [R1+0x4] ;  /* 0x0000040001047983 */ /* 0x000f280000100800 */
        /* <DEDUP_REMOVED lines=11> */
.L_x_8455:
        /* <DEDUP_REMOVED lines=16> */
.L_x_8456:
        /* <DEDUP_REMOVED lines=16> */
.L_x_8457:
        /* <DEDUP_REMOVED lines=16> */
.L_x_8458:
        /* <DEDUP_REMOVED lines=16> */
.L_x_8459:
        /* <DEDUP_REMOVED lines=16> */
.L_x_8460:
        /* <DEDUP_REMOVED lines=16> */
.L_x_8461:
        /* <DEDUP_REMOVED lines=16> */
.L_x_8462:
        /* <DEDUP_REMOVED lines=11> */
.L_x_8450:
[----:B------:R-:W-:Y:S05]  /*142c0*/  BSYNC B0 ;  /* 0x0000000000007941 */ /* 0x000fea0003800000 */
.L_x_8449:
[----:B-1----:R-:W3:Y:S01]  /*142d0*/  LDL R4, [R1+0x30] ;  /* 0x0000300001047983 */ /* 0x002ee20000100800 */
[----:B------:R-:W-:Y:S01]  /*142e0*/  BSSY B0, `(.L_x_8463) ;  /* 0x00002ca000007945 */ /* 0x000fe20003800000 */
[----:B---3--:R-:W-:-:S13]  /*142f0*/  ISETP.GE.AND P0, PT, R4, 0x2, PT ;  /* 0x000000020400780c */ /* 0x008fda0003f06270 */
[----:B------:R-:W-:Y:S05]  /*14300*/  @!P0 BRA `(.L_x_8464) ;  /* 0x0000002c001c8947 */ /* 0x000fea0003800000 */
[C---:B------:R-:W-:Y:S01]  /*14310*/  LOP3.LUT R0, R4.reuse, 0x1, RZ, 0xc0, !PT ;  /* 0x0000000104007812 */ /* 0x040fe200078ec0ff */
[----:B------:R-:W-:Y:S01]  /*14320*/  VIADD R4, R4, 0xfffffffe ;  /* 0xfffffffe04047836 */ /* 0x000fe20000000000 */
[----:B------:R-:W-:Y:S02]  /*14330*/  BSSY B2, `(.L_x_8465) ;  /* 0x00000f0000027945 */ /* 0x000fe40003800000 */
[----:B------:R-:W-:Y:S01]  /*14340*/  ISETP.NE.U32.AND P0, PT, R0, 0x1, PT ;  /* 0x000000010000780c */ /* 0x000fe20003f05070 */
[----:B------:R-:W-:-:S12]  /*14350*/  IMAD.MOV.U32 R0, RZ, RZ, R4 ;  /* 0x000000ffff007224 */ /* 0x000fd800078e0004 */
[----:B------:R-:W-:Y:S05]  /*14360*/  @!P0 BRA `(.L_x_8466) ;  /* 0x0000000c00b08947 */ /* 0x000fea0003800000 */
        /* <DEDUP_REMOVED lines=38> */
.L_x_8469:
        /* <DEDUP_REMOVED lines=9> */
.L_x_8586:
[----:B------:R-:W-:Y:S05]  /*14660*/  BSYNC B3 ;  /* 0x0000000000037941 */ /* 0x000fea0003800000 */
.L_x_8470:
        /* <DEDUP_REMOVED lines=9> */
.L_x_8473:
[----:B------:R-:W-:Y:S05]  /*14700*/  BSYNC B3 ;  /* 0x0000000000037941 */ /* 0x000fea0003800000 */
.L_x_8472:
[----:B------:R-:W3:Y:S04]  /*14710*/  LDL R7, [R1+0x4] ;  /* 0x0000040001077983 */ /* 0x000ee80000100800 */
[----:B------:R-:W3:Y:S04]  /*14720*/  LDL R5, [R1+0xc] ;  /* 0x00000c0001057983 */ /* 0x000ee80000100800 */
[----:B------:R-:W4:Y:S01]  /*14730*/  LDL R6, [R1+0x20] ;  /* 0x0000200001067983 */ /* 0x000f220000100800 */
[----:B0-----:R-:W-:Y:S01]  /*14740*/  IMAD.MOV.U32 R8, RZ, RZ, RZ ;  /* 0x000000ffff087224 */ /* 0x001fe200078e00ff */
        /* <DEDUP_REMOVED lines=10> */
.L_x_8474:
        /* <DEDUP_REMOVED lines=14> */
.L_x_8587:
[----:B------:R-:W-:Y:S05]  /*148d0*/  BSYNC B3 ;  /* 0x0000000000037941 */ /* 0x000fea0003800000 */
.L_x_8475:
        /* <DEDUP_REMOVED lines=11> */
.L_x_8478:
[----:B------:R-:W-:Y:S05]  /*14990*/  BSYNC B3 ;  /* 0x0000000000037941 */ /* 0x000fea0003800000 */
.L_x_8477:
        /* <DEDUP_REMOVED lines=11> */
.L_x_8479:
        /* <DEDUP_REMOVED lines=16> */
.L_x_8480:
        /* <DEDUP_REMOVED lines=16> */
.L_x_8481:
        /* <DEDUP_REMOVED lines=16> */
.L_x_8482:
        /* <DEDUP_REMOVED lines=16> */
.L_x_8483:
        /* <DEDUP_REMOVED lines=16> */
.L_x_8484:
        /* <DEDUP_REMOVED lines=16> */
.L_x_8485:
        /* <DEDUP_REMOVED lines=16> */
.L_x_8486:
        /* <DEDUP_REMOVED lines=11> */
.L_x_8468:
[----:B------:R-:W-:Y:S05]  /*15200*/  BSYNC B1 ;  /* 0x0000000000017941 */ /* 0x000fea0003800000 */
.L_x_8467:
[----:B------:R-:W3:Y:S02]  /*15210*/  LDL.LU R5, [R1+0x30] ;  /* 0x0000300001057983 */ /* 0x000ee40000300800 */
[----:B---3--:R-:W-:-:S07]  /*15220*/  VIADD R0, R5, 0xfffffffd ;  /* 0xfffffffd05007836 */ /* 0x008fce0000000000 */
.L_x_8466:
[----:B------:R-:W-:Y:S05]  /*15230*/  BSYNC B2 ;  /* 0x0000000000027941 */ /* 0x000fea0003800000 */
.L_x_8465:
[----:B------:R-:W-:-:S13]  /*15240*/  ISETP.NE.AND P0, PT, R4, RZ, PT ;  /* 0x000000ff0400720c */ /* 0x000fda0003f05270 */
[----:B------:R-:W-:Y:S05]  /*15250*/  @!P0 BRA `(.L_x_8464) ;  /* 0x0000001c00488947 */ /* 0x000fea0003800000 */
.L_x_8527:
[----:B------:R-:W3:Y:S04]  /*15260*/  LDL R4, [R1+0x8] ;  /* 0x0000080001047983 */ /* 0x000ee80000100800 */
[----:B------:R-:W4:Y:S04]  /*15270*/  LDL.LU R3, [R1+0xc] ;  /* 0x00000c0001037983 */ /* 0x000f280000300800 */
[----:B------:R-:W5:Y:S01]  /*15280*/  LDL.LU R2, [R1+0x18] ;  /* 0x0000180001027983 */ /* 0x000f620000300800 */
[----:B------:R-:W-:Y:S05]  /*15290*/  YIELD ;  /* 0x0000000000007946 */ /* 0x000fea0003800000 */
[----:B------:R-:W-:Y:S01]  /*152a0*/  BSSY B1, `(.L_x_8487) ;  /* 0x00000e2000017945 */ /* 0x000fe20003800000 */
[----:B---3--:R-:W-:Y:S01]  /*152b0*/  LOP3.LUT P1, RZ, R4, 0x1, RZ, 0xc0, !PT ;  /* 0x0000000104ff7812 */ /* 0x008fe2000782c0ff */
[----:B----4-:R-:W-:-:S05]  /*152c0*/  VIADD R7, R3, 0x1 ;  /* 0x0000000103077836 */ /* 0x010fca0000000000 */
[----:B------:R-:W-:-:S04]  /*152d0*/  ISETP.NE.AND P0, PT, R7, 0x2, PT ;  /* 0x000000020700780c */ /* 0x000fc80003f05270 */
[----:B------:R-:W-:Y:S02]  /*152e0*/  SEL R6, RZ, 0x1, P0 ;  /* 0x00000001ff067807 */ /* 0x000fe40000000000 */
[----:B------:R-:W-:Y:S02]  /*152f0*/  SEL R7, R7, RZ, P0 ;  /* 0x000000ff07077207 */ /* 0x000fe40000000000 */
[----:B-----5:R-:W-:Y:S01]  /*15300*/  LOP3.LUT R6, R2, R6, RZ, 0x3c, !PT ;  /* 0x0000000602067212 */ /* 0x020fe200078e3cff */
[----:B------:R-:W-:Y:S06]  /*15310*/  @!P1 BRA `(.L_x_8488) ;  /* 0x0000000c00689947 */ /* 0x000fec0003800000 */
[----:B------:R-:W-:Y:S01]  /*15320*/  ULDC.64 UR4, c[0x0][0x418] ;  /* 0x0001060000047ab9 */ /* 0x000fe20000000a00 */
[----:B0-----:R-:W-:Y:S01]  /*15330*/  IMAD.MOV.U32 R8, RZ, RZ, R0 ;  /* 0x000000ffff087224 */ /* 0x001fe200078e0000 */
        /* <DEDUP_REMOVED lines=23> */
.L_x_8489:
        /* <DEDUP_REMOVED lines=9> */
.L_x_8588:
[----:B------:R-:W-:Y:S05]  /*15540*/  BSYNC B2 ;  /* 0x0000000000027941 */ /* 0x000fea0003800000 */
.L_x_8490:
        /* <DEDUP_REMOVED lines=9> */
.L_x_8493:
[----:B------:R-:W-:Y:S05]  /*155e0*/  BSYNC B2 ;  /* 0x0000000000027941 */ /* 0x000fea0003800000 */
.L_x_8492:
        /* <DEDUP_REMOVED lines=13> */
.L_x_8494:
        /* <DEDUP_REMOVED lines=14> */
.L_x_8589:
[----:B------:R-:W-:Y:S05]  /*157a0*/  BSYNC B2 ;  /* 0x0000000000027941 */ /* 0x000fea0003800000 */
.L_x_8495:
        /* <DEDUP_REMOVED lines=11> */
.L_x_8498:
[----:B------:R-:W-:Y:S05]  /*15860*/  BSYNC B2 ;  /* 0x0000000000027941 */ /* 0x000fea0003800000 */
.L_x_8497:
        /* <DEDUP_REMOVED lines=10> */
.L_x_8499:
        /* <DEDUP_REMOVED lines=16> */
.L_x_8500:
        /* <DEDUP_REMOVED lines=16> */
.L_x_8501:
        /* <DEDUP_REMOVED lines=16> */
.L_x_8502:
        /* <DEDUP_REMOVED lines=16> */
.L_x_8503:
        /* <DEDUP_REMOVED lines=16> */
.L_x_8504:
        /* <DEDUP_REMOVED lines=16> */
.L_x_8505:
        /* <DEDUP_REMOVED lines=16> */
.L_x_8506:
        /* <DEDUP_REMOVED lines=11> */
.L_x_8488:
[----:B------:R-:W-:Y:S05]  /*160c0*/  BSYNC B1 ;  /* 0x0000000000017941 */ /* 0x000fea0003800000 */
.L_x_8487:
[----:B------:R-:W3:Y:S01]  /*160d0*/  LDL R2, [R1+0x8] ;  /* 0x0000080001027983 */ /* 0x000ee20000100800 */
[----:B------:R-:W-:Y:S01]  /*160e0*/  VIADD R7, R7, 0x1 ;  /* 0x0000000107077836 */ /* 0x000fe20000000000 */
[----:B------:R-:W-:Y:S04]  /*160f0*/  BSSY B1, `(.L_x_8507) ;  /* 0x00000e5000017945 */ /* 0x000fe80003800000 */
[----:B------:R-:W-:-:S04]  /*16100*/  ISETP.NE.AND P0, PT, R7, 0x2, PT ;  /* 0x000000020700780c */ /* 0x000fc80003f05270 */
[----:B0-----:R-:W-:Y:S02]  /*16110*/  SEL R9, R7, RZ, P0 ;  /* 0x000000ff07097207 */ /* 0x001fe40000000000 */
        /* <DEDUP_REMOVED lines=31> */
.L_x_8509:
        /* <DEDUP_REMOVED lines=9> */
.L_x_8590:
[----:B------:R-:W-:Y:S05]  /*163a0*/  BSYNC B2 ;  /* 0x0000000000027941 */ /* 0x000fea0003800000 */
.L_x_8510:
        /* <DEDUP_REMOVED lines=9> */
.L_x_8513:
[----:B------:R-:W-:Y:S05]  /*16440*/  BSYNC B2 ;  /* 0x0000000000027941 */ /* 0x000fea0003800000 */
.L_x_8512:
        /* <DEDUP_REMOVED lines=14> */
.L_x_8514:
        /* <DEDUP_REMOVED lines=14> */
.L_x_8591:
[----:B------:R-:W-:Y:S05]  /*16610*/  BSYNC B2 ;  /* 0x0000000000027941 */ /* 0x000fea0003800000 */
.L_x_8515:
        /* <DEDUP_REMOVED lines=11> */
.L_x_8518:
[----:B------:R-:W-:Y:S05]  /*166d0*/  BSYNC B2 ;  /* 0x0000000000027941 */ /* 0x000fea0003800000 */
.L_x_8517:
        /* <DEDUP_REMOVED lines=11> */
.L_x_8519:
        /* <DEDUP_REMOVED lines=16> */
.L_x_8520:
        /* <DEDUP_REMOVED lines=16> */
.L_x_8521:
        /* <DEDUP_REMOVED lines=16> */
.L_x_8522:
        /* <DEDUP_REMOVED lines=16> */
.L_x_8523:
        /* <DEDUP_REMOVED lines=16> */
.L_x_8524:
        /* <DEDUP_REMOVED lines=16> */
.L_x_8525:
        /* <DEDUP_REMOVED lines=16> */
.L_x_8526:
        /* <DEDUP_REMOVED lines=11> */
.L_x_8508:
[----:B------:R-:W-:Y:S05]  /*16f40*/  BSYNC B1 ;  /* 0x0000000000017941 */ /* 0x000fea0003800000 */
.L_x_8507:
[C---:B------:R-:W-:Y:S01]  /*16f50*/  ISETP.GT.AND P0, PT, R0.reuse, 0x1, PT ;  /* 0x000000010000780c */ /* 0x040fe20003f04270 */
[----:B------:R-:W-:-:S12]  /*16f60*/  VIADD R0, R0, 0xfffffffe ;  /* 0xfffffffe00007836 */ /* 0x000fd80000000000 */
[----:B------:R-:W-:Y:S05]  /*16f70*/  @P0 BRA `(.L_x_8527) ;  /* 0xffffffe000b80947 */ /* 0x000fea000383ffff */
.L_x_8464:
[----:B------:R-:W-:Y:S05]  /*16f80*/  BSYNC B0 ;  /* 0x0000000000007941 */ /* 0x000fea0003800000 */
.L_x_8463:
        /* <DEDUP_REMOVED lines=12> */
[----:B------:R-:W3:Y:S01]  /*17050*/  S2R R2, SR_LANEID ;  /* 0x0000000000027919 */ /* 0x000ee20000000000 */
[----:B------:R-:W-:Y:S02]  /*17060*/  VOTEU.ANY UR4, UPT, PT ;  /* 0x0000000000047886 */ /* 0x000fe400038e0100 */
[----:B------:R-:W3:Y:S08]  /*17070*/  FLO.U32 R4, UR4 ;  /* 0x0000000400047d00 */ /* 0x000ef000080e0000 */
[----:B------:R-:W4:Y:S01]  /*17080*/  POPC R5, UR4 ;  /* 0x0000000400057d09 */ /* 0x000f220008000000 */
[----:B---3--:R-:W-:-:S02]  /*17090*/  ISETP.EQ.U32.AND P1, PT, R4, R2, PT ;  /* 0x000000020400720c */ /* 0x008fc40003f22070 */
[----:B-1----:R-:W4:Y:S11]  /*170a0*/  LDC.64 R2, c[0x0][0xd60] ;  /* 0x00035800ff027b82 */ /* 0x002f360000000a00 */
[----:B----4-:R1:W3:Y:S02]  /*170b0*/  @P1 ATOMG.E.ADD.STRONG.GPU PT, R2, desc[UR44][R2.64], R5 ;  /* 0x00000005020219a8 */ /* 0x0102e400081ee1ec */
[----:B-1----:R-:W1:Y:S02]  /*170c0*/  S2R R3, SR_LTMASK ;  /* 0x0000000000037919 */ /* 0x002e640000003900 */
[----:B-1----:R-:W-:-:S06]  /*170d0*/  LOP3.LUT R3, R3, UR4, RZ, 0xc0, !PT ;  /* 0x0000000403037c12 */ /* 0x002fcc000f8ec0ff */
[----:B------:R-:W1:Y:S01]  /*170e0*/  POPC R3, R3 ;  /* 0x0000000300037309 */ /* 0x000e620000000000 */
[----:B---3--:R-:W1:Y:S02]  /*170f0*/  SHFL.IDX PT, R2, R2, R4, 0x1f ;  /* 0x00001f0402027589 */ /* 0x008e6400000e0000 */
[----:B-1----:R-:W-:-:S07]  /*17100*/  IADD3 R16, R2, UR37, R3 ;  /* 0x0000002502107c10 */ /* 0x002fce000fffe003 */
.L_x_8529:
[----:B------:R-:W-:Y:S05]  /*17110*/  BSYNC B0 ;  /* 0x0000000000007941 */ /* 0x000fea0003800000 */
.L_x_8528:
[----:B------:R-:W-:-:S05]  /*17120*/  SEL R0, R0, RZ, P0 ;  /* 0x000000ff00007207 */ /* 0x000fca0000000000 */
[----:B------:R3:W-:Y:S02]  /*17130*/  STL [R1+0xc], R0 ;  /* 0x00000c0001007387 */ /* 0x0007e40000100800 */
.L_x_8425:
[----:B------:R-:W-:Y:S05]  /*17140*/  BSYNC B7 ;  /* 0x0000000000077941 */ /* 0x000fea0003800000 */
.L_x_8423:
        /* <DEDUP_REMOVED lines=13> */
.L_x_8530:
        /* <DEDUP_REMOVED lines=36> */
.L_x_8601:
[----:B------:R-:W-:Y:S02]  /*17460*/  ULDC UR4, c[0x0][0xd38] ;  /* 0x00034e0000047ab9 */ /* 0x000fe40000000800 */
[----:B------:R-:W-:-:S04]  /*17470*/  IMAD.U32 R4, RZ, RZ, UR4 ;  /* 0x00000004ff047e24 */ /* 0x000fc8000f8e00ff */
[----:B---3--:R-:W-:-:S04]  /*17480*/  IMAD R16, R16, R4, RZ ;  /* 0x0000000410107224 */ /* 0x008fc800078e02ff */
[----:B------:R-:W-:-:S05]  /*17490*/  IMAD.IADD R5, R5, 0x1, R16 ;  /* 0x0000000105057824 */ /* 0x000fca00078e0210 */
[----:B------:R-:W-:-:S13]  /*174a0*/  ISETP.GT.AND P6, PT, R5, R0, PT ;  /* 0x000000000500720c */ /* 0x000fda0003fc4270 */
[----:B------:R-:W-:Y:S05]  /*174b0*/  @P6 BRA `(.L_x_8533) ;  /* 0x00000000009c6947 */ /* 0x000fea0003800000 */
.L_x_8538:
        /* <DEDUP_REMOVED lines=14> */
.L_x_8536:
[----:B------:R-:W-:Y:S05]  /*175a0*/  BSYNC B0 ;  /* 0x0000000000007941 */ /* 0x000fea0003800000 */
.L_x_8535:
        /* <DEDUP_REMOVED lines=18> */
.L_x_8609:
[----:B------:R-:W-:Y:S02]  /*176d0*/  ULDC UR4, c[0x0][0xd38] ;  /* 0x00034e0000047ab9 */ /* 0x000fe40000000800 */
[----:B------:R-:W-:-:S04]  /*176e0*/  IMAD.U32 R4, RZ, RZ, UR4 ;  /* 0x00000004ff047e24 */ /* 0x000fc8000f8e00ff */
[----:B---3--:R-:W-:-:S04]  /*176f0*/  IMAD R16, R16, R4, RZ ;  /* 0x0000000410107224 */ /* 0x008fc800078e02ff */
[----:B------:R-:W-:-:S05]  /*17700*/  IMAD.IADD R5, R16, 0x1, R5 ;  /* 0x0000000110057824 */ /* 0x000fca00078e0205 */
[----:B------:R-:W-:-:S13]  /*17710*/  ISETP.GT.AND P6, PT, R5, R0, PT ;  /* 0x000000000500720c */ /* 0x000fda0003fc4270 */
[----:B------:R-:W-:Y:S05]  /*17720*/  @!P6 BRA `(.L_x_8538) ;  /* 0xfffffffc0064e947 */ /* 0x000fea000383ffff */
.L_x_8533:
        /* <DEDUP_REMOVED lines=8> */
.L_x_8613:
[----:B------:R-:W-:Y:S01]  /*177b0*/  ISETP.NE.AND P0, PT, R5, RZ, PT ;  /* 0x000000ff0500720c */ /* 0x000fe20003f05270 */
[----:B------:R-:W-:-:S12]  /*177c0*/  IMAD.MOV.U32 R5, RZ, RZ, RZ ;  /* 0x000000ffff057224 */ /* 0x000fd800078e00ff */
[----:B------:R-:W-:Y:S05]  /*177d0*/  @!P0 BRA `(.L_x_8540) ;  /* 0x0000000000148947 */ /* 0x000fea0003800000 */
[----:B------:R-:W-:Y:S01]  /*177e0*/  UMOV UR4, 0xffffffff ;  /* 0xffffffff00047882 */ /* 0x000fe20000000000 */
[----:B------:R-:W-:Y:S02]  /*177f0*/  VIADD R12, R6, 0xffffffff ;  /* 0xffffffff060c7836 */ /* 0x000fe40000000000 */
[----:B------:R-:W-:Y:S05]  /*17800*/  BRA.DIV UR4, `(.L_x_8541) ;  /* 0x0000002a049c7947 */ /* 0x000fea000b800000 */
[----:B-1----:R1:W0:Y:S02]  /*17810*/  SHFL.IDX PT, R3, R3, R12, 0x1f ;  /* 0x00001f0c03037589 */ /* 0x00222400000e0000 */
.L_x_8616:
[----:B0-----:R-:W-:-:S07]  /*17820*/  IMAD.MOV.U32 R5, RZ, RZ, R3 ;  /* 0x000000ffff057224 */ /* 0x001fce00078e0003 */
.L_x_8540:
[----:B-1-3--:R-:W1:Y:S01]  /*17830*/  LDC.64 R2, c[0x0][0xd90] ;  /* 0x00036400ff027b82 */ /* 0x00ae620000000a00 */
[----:B------:R-:W-:-:S04]  /*17840*/  IMAD.IADD R19, R6, 0x1, R19 ;  /* 0x0000000106137824 */ /* 0x000fc800078e0213 */
[----:B-1----:R-:W-:-:S05]  /*17850*/  IMAD.WIDE R2, R19, 0x4, R2 ;  /* 0x0000000413027825 */ /* 0x002fca00078e0202 */
[----:B--2---:R-:W4:Y:S01]  /*17860*/  LDG.E R7, desc[UR44][R2.64] ;  /* 0x0000002c02077981 */ /* 0x004f22000c1e1900 */
[----:B------:R-:W-:-:S04]  /*17870*/  IMAD R16, R5, R4, R16 ;  /* 0x0000000405107224 */ /* 0x000fc800078e0210 */
[----:B------:R-:W-:Y:S02]  /*17880*/  IMAD.IADD R0, R0, 0x1, -R16 ;  /* 0x0000000100007824 */ /* 0x000fe400078e0a10 */
[----:B----4-:R-:W-:-:S05]  /*17890*/  IMAD R6, R17, R7, RZ ;  /* 0x0000000711067224 */ /* 0x010fca00078e02ff */
[----:B0-----:R-:W-:-:S04]  /*178a0*/  IABS R8, R6 ;  /* 0x0000000600087213 */ /* 0x001fc80000000000 */
        /* <DEDUP_REMOVED lines=58> */
.L_x_8534:
[----:B------:R-:W-:Y:S01]  /*17c50*/  UMOV UR4, URZ ;  /* 0x0000003f00047c82 */ /* 0x000fe20008000000 */
[----:B------:R-:W-:Y:S01]  /*17c60*/  UMOV UR5, URZ ;  /* 0x0000003f00057c82 */ /* 0x000fe20008000000 */
[----:B------:R-:W-:Y:S01]  /*17c70*/  ULDC UR6, c[0x0][0xd3c] ;  /* 0x00034f0000067ab9 */ /* 0x000fe20000000800 */
[----:B------:R-:W-:Y:S02]  /*17c80*/  IMAD.MOV.U32 R16, RZ, RZ, R0 ;  /* 0x000000ffff107224 */ /* 0x000fe400078e0000 */
[----:B------:R-:W-:Y:S02]  /*17c90*/  IMAD.U32 R17, RZ, RZ, UR4 ;  /* 0x00000004ff117e24 */ /* 0x000fe4000f8e00ff */
[----:B------:R-:W-:Y:S02]  /*17ca0*/  IMAD.U32 R18, RZ, RZ, UR5 ;  /* 0x00000005ff127e24 */ /* 0x000fe4000f8e00ff */
[----:B------:R-:W-:-:S07]  /*17cb0*/  IMAD.U32 R19, RZ, RZ, UR6 ;  /* 0x00000006ff137e24 */ /* 0x000fce000f8e00ff */
.L_x_8542:
[----:B-1----:R1:W3:Y:S01]  /*17cc0*/  LDL R3, [R1+0x4] ;  /* 0x0000040001037983 */ /* 0x0022e20000100800 */
        /* <DEDUP_REMOVED lines=11> */
.L_x_8531:
[----:B------:R-:W-:Y:S02]  /*17d80*/  ULDC UR4, c[0x0][0xd3c] ;  /* 0x00034f0000047ab9 */ /* 0x000fe40000000800 */
[----:B----4-:R-:W-:-:S13]  /*17d90*/  ISETP.GE.AND P0, PT, R19, UR4, PT ;  /* 0x0000000413007c0c */ /* 0x010fda000bf06270 */
[----:B------:R-:W-:Y:S05]  /*17da0*/  @!P0 BRA `(.L_x_8543) ;  /* 0xffffff8c00a08947 */ /* 0x000fea000383ffff */
[----:B------:R-:W-:Y:S05]  /*17db0*/  BSYNC B8 ;  /* 0x0000000000087941 */ /* 0x000fea0003800000 */
.L_x_8419:
        /* <DEDUP_REMOVED lines=12> */
.L_x_8617:
[----:B------:R-:W-:Y:S05]  /*17e80*/  BSYNC B0 ;  /* 0x0000000000007941 */ /* 0x000fea0003800000 */
.L_x_8544:
[----:B------:R-:W-:-:S03]  /*17e90*/  UMOV UR4, 0xffffffff ;  /* 0xffffffff00047882 */ /* 0x000fc60000000000 */
[----:B------:R-:W-:Y:S05]  /*17ea0*/  BRA.DIV UR4, `(.L_x_8546) ;  /* 0x0000002604307947 */ /* 0x000fea000b800000 */
[----:B------:R-:W1:Y:S02]  /*17eb0*/  S2R R2, SR_TID.X ;  /* 0x0000000000027919 */ /* 0x000e640000002100 */
[----:B-1----:R-:W-:-:S04]  /*17ec0*/  SHF.R.U32.HI R2, RZ, 0x5, R2 ;  /* 0x00000005ff027819 */ /* 0x002fc80000011602 */
[----:B------:R-:W-:-:S05]  /*17ed0*/  LOP3.LUT R2, R2, 0x3, RZ, 0xc0, !PT ;  /* 0x0000000302027812 */ /* 0x000fca00078ec0ff */
[----:B------:R1:W3:Y:S02]  /*17ee0*/  SHFL.IDX PT, R14, R2, RZ, 0x1f ;  /* 0x00001fff020e7589 */ /* 0x0002e400000e0000 */
.L_x_8620:
[----:B---3--:R-:W-:Y:S01]  /*17ef0*/  ISETP.NE.AND P0, PT, R14, RZ, PT ;  /* 0x000000ff0e00720c */ /* 0x008fe20003f05270 */
[----:B------:R-:W-:-:S12]  /*17f00*/  BSSY B0, `(.L_x_8547) ;  /* 0x0000027000007945 */ /* 0x000fd80003800000 */
[----:B------:R-:W-:Y:S05]  /*17f10*/  @P0 BRA `(.L_x_8548) ;  /* 0x0000000000940947 */ /* 0x000fea0003800000 */
[----:B------:R-:W-:-:S03]  /*17f20*/  UMOV UR4, 0xffffffff ;  /* 0xffffffff00047882 */ /* 0x000fc60000000000 */
[----:B------:R-:W-:Y:S05]  /*17f30*/  BRA.DIV UR4, `(.L_x_8549) ;  /* 0x0000002604407947 */ /* 0x000fea000b800000 */
[----:B------:R-:W-:-:S13]  /*17f40*/  ELECT P6, URZ, PT ;  /* 0x00000000003f782f */ /* 0x000fda00038c0000 */
.L_x_8623:
[----:B------:R-:W-:Y:S05]  /*17f50*/  @!P6 BRA `(.L_x_8548) ;  /* 0x000000000084e947 */ /* 0x000fea0003800000 */
[----:B------:R-:W-:-:S06]  /*17f60*/  ULOP3.LUT UR4, UR36, 0x2, URZ, 0xfc, !UPT ;  /* 0x0000000224047892 */ /* 0x000fcc000f8efc3f */
[----:B-1----:R-:W-:-:S05]  /*17f70*/  IMAD.U32 R2, RZ, RZ, UR4 ;  /* 0x00000004ff027e24 */ /* 0x002fca000f8e00ff */
[----:B------:R-:W-:-:S13]  /*17f80*/  ISETP.NE.AND P2, PT, R2, 0x3, PT ;  /* 0x000000030200780c */ /* 0x000fda0003f45270 */
[----:B------:R-:W-:Y:S05]  /*17f90*/  @!P2 BRA `(.L_x_8550) ;  /* 0x000000000004a947 */ /* 0x000fea0003800000 */
[----:B------:R-:W-:Y:S01]  /*17fa0*/  BPT.TRAP 0x1 ;  /* 0x000000040000795c */ /* 0x000fe20000300000 */
.L_x_8550:
        /* <DEDUP_REMOVED lines=14> */
.L_x_8624:
[----:B------:R-:W1:Y:S02]  /*18090*/  SYNCS.PHASECHK.TRANS64.TRYWAIT P0, [R7+URZ], R2 ;  /* 0x00000002070075a7 */ /* 0x000e64000800017f */
[----:B-1----:R-:W-:Y:S05]  /*180a0*/  @!P0 BRA `(.L_x_8552) ;  /* 0x0000002400188947 */ /* 0x002fea0003800000 */
.L_x_8625:
[----:B------:R-:W-:Y:S05]  /*180b0*/  @!P2 BRA `(.L_x_8553) ;  /* 0x000000000004a947 */ /* 0x000fea0003800000 */
[----:B------:R-:W-:Y:S01]  /*180c0*/  BPT.TRAP 0x1 ;  /* 0x000000040000795c */ /* 0x000fe20000300000 */
.L_x_8553:
[----:B------:R-:W2:Y:S01]  /*180d0*/  LDL.LU R4, [R1+0xc] ;  /* 0x00000c0001047983 */ /* 0x000ea20000300800 */
[----:B------:R-:W-:-:S04]  /*180e0*/  VIADD R0, R0, 0x38860 ;  /* 0x0003886000007836 */ /* 0x000fc80000000000 */
[----:B--2---:R-:W-:-:S04]  /*180f0*/  IMAD R4, R4, 0x8, R0 ;  /* 0x0000000804047824 */ /* 0x004fc800078e0200 */
[----:B------:R-:W2:Y:S02]  /*18100*/  SYNCS.PHASECHK.TRANS64.TRYWAIT P0, [R4+URZ], R5 ;  /* 0x00000005040075a7 */ /* 0x000ea4000800017f */
[----:B--2---:R-:W-:Y:S05]  /*18110*/  @!P0 BRA `(.L_x_8554) ;  /* 0x0000002400108947 */ /* 0x004fea0003800000 */
.L_x_8626:
[----:B------:R-:W-:-:S07]  /*18120*/  IMAD R3, R3, 0x8, R0 ;  /* 0x0000000803037824 */ /* 0x000fce00078e0200 */
.L_x_8555:
[----:B---3--:R3:W4:Y:S02]  /*18130*/  SYNCS.PHASECHK.TRANS64.TRYWAIT P0, [R3+URZ], R2 ;  /* 0x00000002030075a7 */ /* 0x008724000800017f */
[----:B----4-:R-:W-:Y:S05]  /*18140*/  @!P0 NANOSLEEP.SYNCS 0x989680 ;  /* 0x009896800000895d */ /* 0x010fea0003900000 */
[----:B------:R-:W4:Y:S02]  /*18150*/  @!P0 SYNCS.PHASECHK.TRANS64 P0, [R3+URZ], R2 ;  /* 0x00000002030085a7 */ /* 0x000f24000800007f */
[----:B----4-:R-:W-:Y:S05]  /*18160*/  @!P0 BRA `(.L_x_8555) ;  /* 0xfffffffc00f08947 */ /* 0x010fea000383ffff */
.L_x_8548:
[----:B------:R-:W-:Y:S05]  /*18170*/  BSYNC B0 ;  /* 0x0000000000007941 */ /* 0x000fea0003800000 */
.L_x_8547:
[----:B------:R-:W-:Y:S05]  /*18180*/  EXIT ;  /* 0x000000000000794d */ /* 0x000fea0003800000 */
.L_x_8367:
[----:B0-----:R0:W1:Y:S02]  /*18190*/  SYNCS.PHASECHK.TRANS64.TRYWAIT P1, [R17+URZ+0x38800], R4 ;  /* 0x03880004110075a7 */ /* 0x001064000802017f */
[----:B-1----:R-:W-:Y:S05]  /*181a0*/  @!P1 NANOSLEEP.SYNCS 0x989680 ;  /* 0x009896800000995d */ /* 0x002fea0003900000 */
[----:B------:R-:W1:Y:S02]  /*181b0*/  @!P1 SYNCS.PHASECHK.TRANS64 P1, [R17+URZ+0x38800], R4 ;  /* 0x03880004110095a7 */ /* 0x000e64000802007f */
[----:B-1----:R-:W-:Y:S05]  /*181c0*/  @!P1 BRA `(.L_x_8367) ;  /* 0xfffffffc00f09947 */ /* 0x002fea000383ffff */
[----:B------:R-:W-:Y:S05]  /*181d0*/  BRA `(.L_x_8556) ;  /* 0xfffffeb400fc7947 */ /* 0x000fea000383ffff */
.L_x_8371:
[----:B--2---:R2:W3:Y:S02]  /*181e0*/  SYNCS.PHASECHK.TRANS64.TRYWAIT P1, [R5+URZ+0x38830], R8 ;  /* 0x03883008050075a7 */ /* 0x0044e4000802017f */
[----:B---3--:R-:W-:Y:S05]  /*181f0*/  @!P1 NANOSLEEP.SYNCS 0x989680 ;  /* 0x009896800000995d */ /* 0x008fea0003900000 */
[----:B------:R-:W3:Y:S02]  /*18200*/  @!P1 SYNCS.PHASECHK.TRANS64 P1, [R5+URZ+0x38830], R8 ;  /* 0x03883008050095a7 */ /* 0x000ee4000802007f */
[----:B---3--:R-:W-:Y:S05]  /*18210*/  @!P1 BRA `(.L_x_8371) ;  /* 0xfffffffc00f09947 */ /* 0x008fea000383ffff */
[----:B------:R-:W-:Y:S05]  /*18220*/  BRA `(.L_x_8370) ;  /* 0xfffffeb8001c7947 */ /* 0x000fea000383ffff */
.L_x_8372:
[----:B---3--:R3:W4:Y:S02]  /*18230*/  SYNCS.PHASECHK.TRANS64.TRYWAIT P1, [R17+URZ+0x38810], R4 ;  /* 0x03881004110075a7 */ /* 0x008724000802017f */
[----:B----4-:R-:W-:Y:S05]  /*18240*/  @!P1 NANOSLEEP.SYNCS 0x989680 ;  /* 0x009896800000995d */ /* 0x010fea0003900000 */
[----:B------:R-:W4:Y:S02]  /*18250*/  @!P1 SYNCS.PHASECHK.TRANS64 P1, [R17+URZ+0x38810], R4 ;  /* 0x03881004110095a7 */ /* 0x000f24000802007f */
[----:B----4-:R-:W-:Y:S05]  /*18260*/  @!P1 BRA `(.L_x_8372) ;  /* 0xfffffffc00f09947 */ /* 0x010fea000383ffff */
[----:B------:R-:W-:Y:S05]  /*18270*/  BRA `(.L_x_8557) ;  /* 0xfffffeb800a87947 */ /* 0x000fea000383ffff */
.L_x_8376:
[----:B0-----:R0:W3:Y:S02]  /*18280*/  SYNCS.PHASECHK.TRANS64.TRYWAIT P1, [R5+URZ+0x38850], R8 ;  /* 0x03885008050075a7 */ /* 0x0010e4000802017f */
[----:B---3--:R-:W-:Y:S05]  /*18290*/  @!P1 NANOSLEEP.SYNCS 0x989680 ;  /* 0x009896800000995d */ /* 0x008fea0003900000 */
[----:B------:R-:W3:Y:S02]  /*182a0*/  @!P1 SYNCS.PHASECHK.TRANS64 P1, [R5+URZ+0x38850], R8 ;  /* 0x03885008050095a7 */ /* 0x000ee4000802007f */
[----:B---3--:R-:W-:Y:S05]  /*182b0*/  @!P1 BRA `(.L_x_8376) ;  /* 0xfffffffc00f09947 */ /* 0x008fea000383ffff */
[----:B------:R-:W-:Y:S05]  /*182c0*/  BRA `(.L_x_8375) ;  /* 0xfffffeb800d87947 */ /* 0x000fea000383ffff */
.L_x_8381:
[----:B-1----:R1:W2:Y:S02]  /*182d0*/  SYNCS.PHASECHK.TRANS64.TRYWAIT P3, [R9+URZ+0x38830], R8 ;  /* 0x03883008090075a7 */ /* 0x0022a4000806017f */
[----:B--2---:R-:W-:Y:S05]  /*182e0*/  @!P3 NANOSLEEP.SYNCS 0x989680 ;  /* 0x009896800000b95d */ /* 0x004fea0003900000 */
[----:B------:R-:W2:Y:S02]  /*182f0*/  @!P3 SYNCS.PHASECHK.TRANS64 P3, [R9+URZ+0x38830], R8 ;  /* 0x038830080900b5a7 */ /* 0x000ea4000806007f */
[----:B--2---:R-:W-:Y:S05]  /*18300*/  @!P3 BRA `(.L_x_8381) ;  /* 0xfffffffc00f0b947 */ /* 0x004fea000383ffff */
[----:B------:R-:W-:Y:S05]  /*18310*/  BRA `(.L_x_8380) ;  /* 0xfffffee000d87947 */ /* 0x000fea000383ffff */
.L_x_8385:
[----:B---3--:R3:W4:Y:S02]  /*18320*/  SYNCS.PHASECHK.TRANS64.TRYWAIT P3, [R9+URZ+0x38850], R8 ;  /* 0x03885008090075a7 */ /* 0x008724000806017f */
[----:B----4-:R-:W-:Y:S05]  /*18330*/  @!P3 NANOSLEEP.SYNCS 0x989680 ;  /* 0x009896800000b95d */ /* 0x010fea0003900000 */
[----:B------:R-:W4:Y:S02]  /*18340*/  @!P3 SYNCS.PHASECHK.TRANS64 P3, [R9+URZ+0x38850], R8 ;  /* 0x038850080900b5a7 */ /* 0x000f24000806007f */
[----:B----4-:R-:W-:Y:S05]  /*18350*/  @!P3 BRA `(.L_x_8385) ;  /* 0xfffffffc00f0b947 */ /* 0x010fea000383ffff */
[----:B------:R-:W-:Y:S05]  /*18360*/  BRA `(.L_x_8384) ;  /* 0xfffffee400347947 */ /* 0x000fea000383ffff */
.L_x_8391:
[----:B-1----:R1:W2:Y:S02]  /*18370*/  SYNCS.PHASECHK.TRANS64.TRYWAIT P1, [R9+URZ+0x38830], R8 ;  /* 0x03883008090075a7 */ /* 0x0022a4000802017f */
[----:B--2---:R-:W-:Y:S05]  /*18380*/  @!P1 NANOSLEEP.SYNCS 0x989680 ;  /* 0x009896800000995d */ /* 0x004fea0003900000 */
[----:B------:R-:W2:Y:S02]  /*18390*/  @!P1 SYNCS.PHASECHK.TRANS64 P1, [R9+URZ+0x38830], R8 ;  /* 0x03883008090095a7 */ /* 0x000ea4000802007f */
[----:B--2---:R-:W-:Y:S05]  /*183a0*/  @!P1 BRA `(.L_x_8391) ;  /* 0xfffffffc00f09947 */ /* 0x004fea000383ffff */
[----:B------:R-:W-:Y:S05]  /*183b0*/  BRA `(.L_x_8390) ;  /* 0xffffff1400407947 */ /* 0x000fea000383ffff */
.L_x_8395:
[----:B---3--:R3:W4:Y:S02]  /*183c0*/  SYNCS.PHASECHK.TRANS64.TRYWAIT P1, [R9+URZ+0x38850], R8 ;  /* 0x03885008090075a7 */ /* 0x008724000802017f */
[----:B----4-:R-:W-:Y:S05]  /*183d0*/  @!P1 NANOSLEEP.SYNCS 0x989680 ;  /* 0x009896800000995d */ /* 0x010fea0003900000 */
[----:B------:R-:W4:Y:S02]  /*183e0*/  @!P1 SYNCS.PHASECHK.TRANS64 P1, [R9+URZ+0x38850], R8 ;  /* 0x03885008090095a7 */ /* 0x000f24000802007f */
[----:B----4-:R-:W-:Y:S05]  /*183f0*/  @!P1 BRA `(.L_x_8395) ;  /* 0xfffffffc00f09947 */ /* 0x010fea000383ffff */
[----:B------:R-:W-:Y:S05]  /*18400*/  BRA `(.L_x_8394) ;  /* 0xffffff14009c7947 */ /* 0x000fea000383ffff */
.L_x_8431:
        /* <DEDUP_REMOVED lines=11> */
.L_x_8559:
[----:B------:R-:W-:Y:S05]  /*184c0*/  BSYNC B0 ;  /* 0x0000000000007941 */ /* 0x000fea0003800000 */
.L_x_8558:
[----:B------:R-:W-:Y:S05]  /*184d0*/  BRA `(.L_x_8560) ;  /* 0xffffff9000e87947 */ /* 0x000fea000383ffff */
.L_x_8433:
[----:B------:R-:W-:Y:S01]  /*184e0*/  BSSY B0, `(.L_x_8561) ;  /* 0x0000006000007945 */ /* 0x000fe20003800000 */
[----:B------:R-:W-:-:S07]  /*184f0*/  IMAD.MOV.U32 R15, RZ, RZ, -0x1 ;  /* 0xffffffffff0f7424 */ /* 0x000fce00078e00ff */
[----:B01-3--:R-:W-:Y:S05]  /*18500*/  WARPSYNC.COLLECTIVE R15, `(.L_x_8562) ;  /* 0x000000000f0c7348 */ /* 0x00bfea0003c00000 */
[----:B------:R-:W-:Y:S02]  /*18510*/  ELECT P6, UR62, PT ;  /* 0x00000000003e782f */ /* 0x000fe400038c0000 */
[----:B------:R-:W-:Y:S01]  /*18520*/  MOV R14, UR62 ;  /* 0x0000003e000e7c02 */ /* 0x000fe20008000f00 */
[----:B01-3--:R-:W-:Y:S10]  /*18530*/  ENDCOLLECTIVE ;  /* 0x000000000000791b */ /* 0x00bff40003800000 */
.L_x_8562:
[----:B------:R-:W-:Y:S05]  /*18540*/  BSYNC B0 ;  /* 0x0000000000007941 */ /* 0x000fea0003800000 */
.L_x_8561:
[----:B------:R-:W-:Y:S05]  /*18550*/  BRA `(.L_x_8563) ;  /* 0xffffff9000f87947 */ /* 0x000fea000383ffff */
.L_x_8435:
[----:B--2---:R2:W3:Y:S02]  /*18560*/  SYNCS.PHASECHK.TRANS64.TRYWAIT P0, [R0+URZ+0x38840], R2 ;  /* 0x03884002000075a7 */ /* 0x0044e4000800017f */
[----:B---3--:R-:W-:Y:S05]  /*18570*/  @!P0 NANOSLEEP.SYNCS 0x989680 ;  /* 0x009896800000895d */ /* 0x008fea0003900000 */
[----:B------:R-:W3:Y:S02]  /*18580*/  @!P0 SYNCS.PHASECHK.TRANS64 P0, [R0+URZ+0x38840], R2 ;  /* 0x03884002000085a7 */ /* 0x000ee4000800007f */
[----:B---3--:R-:W-:Y:S05]  /*18590*/  @!P0 BRA `(.L_x_8435) ;  /* 0xfffffffc00f08947 */ /* 0x008fea000383ffff */
[----:B------:R-:W-:Y:S05]  /*185a0*/  BRA `(.L_x_8564) ;  /* 0xffffff9400647947 */ /* 0x000fea000383ffff */
.L_x_8439:
        /* <DEDUP_REMOVED lines=9> */
.L_x_8565:
[----:B------:R-:W-:Y:S02]  /*18640*/  IMAD.MOV.U32 R13, RZ, RZ, R3 ;  /* 0x000000ffff0d7224 */ /* 0x000fe400078e0003 */
[----:B------:R-:W-:-:S07]  /*18650*/  IMAD.MOV.U32 R4, RZ, RZ, R14 ;  /* 0x000000ffff047224 */ /* 0x000fce00078e000e */
[----:B------:R-:W-:Y:S05]  /*18660*/  WARPSYNC.COLLECTIVE R15, `(.L_x_8566) ;  /* 0x000000000f087348 */ /* 0x000fea0003c00000 */
[----:B------:R0:W1:Y:S02]  /*18670*/  SHFL.IDX P6, R14, R13, R12, R11 ;  /* 0x0000000c0d0e7389 */ /* 0x00006400000c000b */
[----:B01----:R-:W-:Y:S01]  /*18680*/  ENDCOLLECTIVE ;  /* 0x000000000000791b */ /* 0x003fe20003800000 */
.L_x_8566:
[----:B------:R-:W-:Y:S02]  /*18690*/  IMAD.MOV.U32 R13, RZ, RZ, R2 ;  /* 0x000000ffff0d7224 */ /* 0x000fe400078e0002 */
[----:B------:R-:W-:Y:S02]  /*186a0*/  IMAD.MOV.U32 R12, RZ, RZ, 0x1 ;  /* 0x00000001ff0c7424 */ /* 0x000fe400078e00ff */
[----:B------:R-:W-:-:S07]  /*186b0*/  IMAD.MOV.U32 R5, RZ, RZ, R14 ;  /* 0x000000ffff057224 */ /* 0x000fce00078e000e */
[----:B------:R-:W-:Y:S05]  /*186c0*/  WARPSYNC.COLLECTIVE R15, `(.L_x_8567) ;  /* 0x000000000f087348 */ /* 0x000fea0003c00000 */
[----:B------:R0:W1:Y:S02]  /*186d0*/  SHFL.IDX P6, R14, R13, R12, R11 ;  /* 0x0000000c0d0e7389 */ /* 0x00006400000c000b */
[----:B01----:R-:W-:Y:S01]  /*186e0*/  ENDCOLLECTIVE ;  /* 0x000000000000791b */ /* 0x003fe20003800000 */
.L_x_8567:
[----:B------:R-:W-:Y:S02]  /*186f0*/  IMAD.MOV.U32 R13, RZ, RZ, R3 ;  /* 0x000000ffff0d7224 */ /* 0x000fe400078e0003 */
[----:B------:R-:W-:Y:S02]  /*18700*/  IMAD R0, R6, R7, RZ ;  /* 0x0000000706007224 */ /* 0x000fe400078e02ff */
[----:B------:R-:W-:-:S07]  /*18710*/  IMAD.MOV.U32 R6, RZ, RZ, R14 ;  /* 0x000000ffff067224 */ /* 0x000fce00078e000e */
[----:B------:R-:W-:Y:S05]  /*18720*/  WARPSYNC.COLLECTIVE R15, `(.L_x_8568) ;  /* 0x000000000f087348 */ /* 0x000fea0003c00000 */
[----:B------:R0:W1:Y:S02]  /*18730*/  SHFL.IDX P6, R14, R13, R12, R11 ;  /* 0x0000000c0d0e7389 */ /* 0x00006400000c000b */
[----:B01----:R-:W-:Y:S01]  /*18740*/  ENDCOLLECTIVE ;  /* 0x000000000000791b */ /* 0x003fe20003800000 */
.L_x_8568:
        /* <DEDUP_REMOVED lines=21> */
.L_x_8569:
        /* <DEDUP_REMOVED lines=10> */
.L_x_8570:
        /* <DEDUP_REMOVED lines=11> */
.L_x_8571:
        /* <DEDUP_REMOVED lines=14> */
.L_x_8572:
[----:B------:R-:W-:Y:S01]  /*18ad0*/  IMAD.MOV.U32 R3, RZ, RZ, R14 ;  /* 0x000000ffff037224 */ /* 0x000fe200078e000e */
[----:B------:R-:W-:Y:S06]  /*18ae0*/  BRA `(.L_x_8573) ;  /* 0xffffff9800cc7947 */ /* 0x000fec000383ffff */
.L_x_8443:
        /* <DEDUP_REMOVED lines=27> */
.L_x_8575:
[----:B------:R-:W-:Y:S05]  /*18ca0*/  BSYNC B0 ;  /* 0x0000000000007941 */ /* 0x000fea0003800000 */
.L_x_8574:
        /* <DEDUP_REMOVED lines=11> */
.L_x_8576:
        /* <DEDUP_REMOVED lines=43> */
.L_x_8577:
        /* <DEDUP_REMOVED lines=18> */
.L_x_8578:
        /* <DEDUP_REMOVED lines=29> */
.L_x_8579:
        /* <DEDUP_REMOVED lines=13> */
.L_x_8580:
        /* <DEDUP_REMOVED lines=32> */
.L_x_8581:
        /* <DEDUP_REMOVED lines=9> */
.L_x_8582:
[----:B------:R-:W-:Y:S01]  /*19660*/  IMAD.MOV.U32 R0, RZ, RZ, R14 ;  /* 0x000000ffff007224 */ /* 0x000fe200078e000e */
[----:B------:R-:W-:Y:S06]  /*19670*/  BRA `(.L_x_8583) ;  /* 0xffffff9c00a47947 */ /* 0x000fec000383ffff */
.L_x_8448:
[----:B0-----:R-:W3:Y:S02]  /*19680*/  LDL R2, [R1+0x4] ;  /* 0x0000040001027983 */ /* 0x001ee40000100800 */
[----:B---3--:R0:W3:Y:S02]  /*19690*/  SYNCS.PHASECHK.TRANS64.TRYWAIT P0, [R2+URZ+0x38820], R0 ;  /* 0x03882000020075a7 */ /* 0x0080e4000800017f */
[----:B---3--:R-:W-:Y:S05]  /*196a0*/  @!P0 NANOSLEEP.SYNCS 0x989680 ;  /* 0x009896800000895d */ /* 0x008fea0003900000 */
[----:B------:R-:W3:Y:S02]  /*196b0*/  @!P0 SYNCS.PHASECHK.TRANS64 P0, [R2+URZ+0x38820], R0 ;  /* 0x03882000020085a7 */ /* 0x000ee4000800007f */
[----:B---3--:R-:W-:Y:S05]  /*196c0*/  @!P0 BRA `(.L_x_8448) ;  /* 0xfffffffc00ec8947 */ /* 0x008fea000383ffff */
[----:B------:R-:W-:Y:S05]  /*196d0*/  BRA `(.L_x_8584) ;  /* 0xffffffa000647947 */ /* 0x000fea000383ffff */
.L_x_8452:
[----:B0-----:R0:W1:Y:S02]  /*196e0*/  SYNCS.PHASECHK.TRANS64.TRYWAIT P0, [R0+URZ+0x38860], R2 ;  /* 0x03886002000075a7 */ /* 0x001064000800017f */
[----:B-1----:R-:W-:Y:S05]  /*196f0*/  @!P0 NANOSLEEP.SYNCS 0x989680 ;  /* 0x009896800000895d */ /* 0x002fea0003900000 */
[----:B------:R-:W1:Y:S02]  /*19700*/  @!P0 SYNCS.PHASECHK.TRANS64 P0, [R0+URZ+0x38860], R2 ;  /* 0x03886002000085a7 */ /* 0x000e64000800007f */
[----:B-1----:R-:W-:Y:S05]  /*19710*/  @!P0 BRA `(.L_x_8452) ;  /* 0xfffffffc00f08947 */ /* 0x002fea000383ffff */
[----:B------:R-:W-:Y:S05]  /*19720*/  BRA `(.L_x_8585) ;  /* 0xffffffa000947947 */ /* 0x000fea000383ffff */
.L_x_8471:
[----:B-1----:R1:W3:Y:S02]  /*19730*/  SYNCS.PHASECHK.TRANS64.TRYWAIT P0, [R3+URZ+0x38840], R2 ;  /* 0x03884002030075a7 */ /* 0x0022e4000800017f */
[----:B---3--:R-:W-:Y:S05]  /*19740*/  @!P0 NANOSLEEP.SYNCS 0x989680 ;  /* 0x009896800000895d */ /* 0x008fea0003900000 */
[----:B------:R-:W3:Y:S02]  /*19750*/  @!P0 SYNCS.PHASECHK.TRANS64 P0, [R3+URZ+0x38840], R2 ;  /* 0x03884002030085a7 */ /* 0x000ee4000800007f */
[----:B---3--:R-:W-:Y:S05]  /*19760*/  @!P0 BRA `(.L_x_8471) ;  /* 0xfffffffc00f08947 */ /* 0x008fea000383ffff */
[----:B------:R-:W-:Y:S05]  /*19770*/  BRA `(.L_x_8586) ;  /* 0xffffffac00b87947 */ /* 0x000fea000383ffff */
.L_x_8476:
[----:B0-----:R0:W3:Y:S02]  /*19780*/  SYNCS.PHASECHK.TRANS64.TRYWAIT P0, [R3+URZ+0x38860], R2 ;  /* 0x03886002030075a7 */ /* 0x0010e4000800017f */
[----:B---3--:R-:W-:Y:S05]  /*19790*/  @!P0 NANOSLEEP.SYNCS 0x989680 ;  /* 0x009896800000895d */ /* 0x008fea0003900000 */
[----:B------:R-:W3:Y:S02]  /*197a0*/  @!P0 SYNCS.PHASECHK.TRANS64 P0, [R3+URZ+0x38860], R2 ;  /* 0x03886002030085a7 */ /* 0x000ee4000800007f */
[----:B---3--:R-:W-:Y:S05]  /*197b0*/  @!P0 BRA `(.L_x_8476) ;  /* 0xfffffffc00f08947 */ /* 0x008fea000383ffff */
[----:B------:R-:W-:Y:S05]  /*197c0*/  BRA `(.L_x_8587) ;  /* 0xffffffb000407947 */ /* 0x000fea000383ffff */
.L_x_8491:
[----:B0-----:R0:W1:Y:S02]  /*197d0*/  SYNCS.PHASECHK.TRANS64.TRYWAIT P0, [R4+URZ+0x38840], R2 ;  /* 0x03884002040075a7 */ /* 0x001064000800017f */
[----:B-1----:R-:W-:Y:S05]  /*197e0*/  @!P0 NANOSLEEP.SYNCS 0x989680 ;  /* 0x009896800000895d */ /* 0x002fea0003900000 */
[----:B------:R-:W1:Y:S02]  /*197f0*/  @!P0 SYNCS.PHASECHK.TRANS64 P0, [R4+URZ+0x38840], R2 ;  /* 0x03884002040085a7 */ /* 0x000e64000800007f */
[----:B-1----:R-:W-:Y:S05]  /*19800*/  @!P0 BRA `(.L_x_8491) ;  /* 0xfffffffc00f08947 */ /* 0x002fea000383ffff */
[----:B------:R-:W-:Y:S05]  /*19810*/  BRA `(.L_x_8588) ;  /* 0xffffffbc00487947 */ /* 0x000fea000383ffff */
.L_x_8496:
[----:B-1----:R1:W3:Y:S02]  /*19820*/  SYNCS.PHASECHK.TRANS64.TRYWAIT P0, [R4+URZ+0x38860], R2 ;  /* 0x03886002040075a7 */ /* 0x0022e4000800017f */
[----:B---3--:R-:W-:Y:S05]  /*19830*/  @!P0 NANOSLEEP.SYNCS 0x989680 ;  /* 0x009896800000895d */ /* 0x008fea0003900000 */
[----:B------:R-:W3:Y:S02]  /*19840*/  @!P0 SYNCS.PHASECHK.TRANS64 P0, [R4+URZ+0x38860], R2 ;  /* 0x03886002040085a7 */ /* 0x000ee4000800007f */
[----:B---3--:R-:W-:Y:S05]  /*19850*/  @!P0 BRA `(.L_x_8496) ;  /* 0xfffffffc00f08947 */ /* 0x008fea000383ffff */
[----:B------:R-:W-:Y:S05]  /*19860*/  BRA `(.L_x_8589) ;  /* 0xffffffbc00cc7947 */ /* 0x000fea000383ffff */
.L_x_8511:
[----:B-1----:R1:W3:Y:S02]  /*19870*/  SYNCS.PHASECHK.TRANS64.TRYWAIT P0, [R4+URZ+0x38840], R2 ;  /* 0x03884002040075a7 */ /* 0x0022e4000800017f */
[----:B---3--:R-:W-:Y:S05]  /*19880*/  @!P0 NANOSLEEP.SYNCS 0x989680 ;  /* 0x009896800000895d */ /* 0x008fea0003900000 */
[----:B------:R-:W3:Y:S02]  /*19890*/  @!P0 SYNCS.PHASECHK.TRANS64 P0, [R4+URZ+0x38840], R2 ;  /* 0x03884002040085a7 */ /* 0x000ee4000800007f */
[----:B---3--:R-:W-:Y:S05]  /*198a0*/  @!P0 BRA `(.L_x_8511) ;  /* 0xfffffffc00f08947 */ /* 0x008fea000383ffff */
[----:B------:R-:W-:Y:S05]  /*198b0*/  BRA `(.L_x_8590) ;  /* 0xffffffc800b87947 */ /* 0x000fea000383ffff */
.L_x_8516:
[----:B0-----:R0:W3:Y:S02]  /*198c0*/  SYNCS.PHASECHK.TRANS64.TRYWAIT P0, [R4+URZ+0x38860], R2 ;  /* 0x03886002040075a7 */ /* 0x0010e4000800017f */
[----:B---3--:R-:W-:Y:S05]  /*198d0*/  @!P0 NANOSLEEP.SYNCS 0x989680 ;  /* 0x009896800000895d */ /* 0x008fea0003900000 */
[----:B------:R-:W3:Y:S02]  /*198e0*/  @!P0 SYNCS.PHASECHK.TRANS64 P0, [R4+URZ+0x38860], R2 ;  /* 0x03886002040085a7 */ /* 0x000ee4000800007f */
[----:B---3--:R-:W-:Y:S05]  /*198f0*/  @!P0 BRA `(.L_x_8516) ;  /* 0xfffffffc00f08947 */ /* 0x008fea000383ffff */
[----:B------:R-:W-:Y:S05]  /*19900*/  BRA `(.L_x_8591) ;  /* 0xffffffcc00407947 */ /* 0x000fea000383ffff */
.L_x_8532:
        /* <DEDUP_REMOVED lines=8> */
.L_x_8593:
[----:B------:R-:W-:Y:S05]  /*19990*/  BSYNC B0 ;  /* 0x0000000000007941 */ /* 0x000fea0003800000 */
.L_x_8592:
        /* <DEDUP_REMOVED lines=9> */
.L_x_8594:
        /* <DEDUP_REMOVED lines=18> */
.L_x_8595:
        /* <DEDUP_REMOVED lines=8> */
.L_x_8596:
        /* <DEDUP_REMOVED lines=8> */
.L_x_8597:
        /* <DEDUP_REMOVED lines=8> */
.L_x_8598:
        /* <DEDUP_REMOVED lines=8> */
.L_x_8599:
        /* <DEDUP_REMOVED lines=9> */
.L_x_8600:
[----:B------:R-:W-:Y:S01]  /*19de0*/  IMAD.MOV.U32 R16, RZ, RZ, R14 ;  /* 0x000000ffff107224 */ /* 0x000fe200078e000e */
[----:B------:R-:W-:Y:S06]  /*19df0*/  BRA `(.L_x_8601) ;  /* 0xffffffd400987947 */ /* 0x000fec000383ffff */
.L_x_8537:
        /* <DEDUP_REMOVED lines=8> */
.L_x_8603:
[----:B------:R-:W-:Y:S05]  /*19e80*/  BSYNC B0 ;  /* 0x0000000000007941 */ /* 0x000fea0003800000 */
.L_x_8602:
        /* <DEDUP_REMOVED lines=10> */
.L_x_8604:
        /* <DEDUP_REMOVED lines=8> */
.L_x_8605:
        /* <DEDUP_REMOVED lines=8> */
.L_x_8606:
        /* <DEDUP_REMOVED lines=8> */
.L_x_8607:
        /* <DEDUP_REMOVED lines=9> */
.L_x_8608:
[----:B------:R-:W-:Y:S01]  /*1a140*/  IMAD.MOV.U32 R16, RZ, RZ, R14 ;  /* 0x000000ffff107224 */ /* 0x000fe200078e000e */
[----:B------:R-:W-:Y:S06]  /*1a150*/  BRA `(.L_x_8609) ;  /* 0xffffffd4005c7947 */ /* 0x000fec000383ffff */
.L_x_8539:
[----:B------:R-:W-:Y:S01]  /*1a160*/  BSSY B0, `(.L_x_8610) ;  /* 0x0000006000007945 */ /* 0x000fe20003800000 */
[----:B------:R-:W-:Y:S01]  /*1a170*/  PLOP3.LUT P6, PT, P6, PT, PT, 0x8, 0x0 ;  /* 0x000000000000781c */ /* 0x000fe200037ce170 */
[----:B------:R-:W-:-:S12]  /*1a180*/  IMAD.MOV.U32 R15, RZ, RZ, -0x1 ;  /* 0xffffffffff0f7424 */ /* 0x000fd800078e00ff */
[----:B012---:R-:W-:Y:S05]  /*1a190*/  WARPSYNC.COLLECTIVE R15, `(.L_x_8611) ;  /* 0x000000000f087348 */ /* 0x007fea0003c00000 */
[----:B------:R-:W-:Y:S01]  /*1a1a0*/  VOTE.ANY R14, PT, P6 ;  /* 0x00000000000e7806 */ /* 0x000fe200030e0100 */
[----:B012---:R-:W-:Y:S06]  /*1a1b0*/  ENDCOLLECTIVE ;  /* 0x000000000000791b */ /* 0x007fec0003800000 */
.L_x_8611:
[----:B------:R-:W-:Y:S05]  /*1a1c0*/  BSYNC B0 ;  /* 0x0000000000007941 */ /* 0x000fea0003800000 */
.L_x_8610:
        /* <DEDUP_REMOVED lines=9> */
.L_x_8612:
[----:B------:R-:W-:Y:S01]  /*1a260*/  IMAD.MOV.U32 R17, RZ, RZ, R14 ;  /* 0x000000ffff117224 */ /* 0x000fe200078e000e */
[----:B------:R-:W-:Y:S06]  /*1a270*/  BRA `(.L_x_8613) ;  /* 0xffffffd4004c7947 */ /* 0x000fec000383ffff */
.L_x_8541:
[----:B------:R-:W-:Y:S01]  /*1a280*/  BSSY B0, `(.L_x_8614) ;  /* 0x0000007000007945 */ /* 0x000fe20003800000 */
[----:B------:R-:W-:Y:S02]  /*1a290*/  IMAD.MOV.U32 R13, RZ, RZ, R3 ;  /* 0x000000ffff0d7224 */ /* 0x000fe400078e0003 */
[----:B------:R-:W-:Y:S02]  /*1a2a0*/  IMAD.MOV.U32 R11, RZ, RZ, 0x1f ;  /* 0x0000001fff0b7424 */ /* 0x000fe400078e00ff */
[----:B------:R-:W-:-:S07]  /*1a2b0*/  IMAD.MOV.U32 R15, RZ, RZ, -0x1 ;  /* 0xffffffffff0f7424 */ /* 0x000fce00078e00ff */
[----:B01234-:R-:W-:Y:S05]  /*1a2c0*/  WARPSYNC.COLLECTIVE R15, `(.L_x_8615) ;  /* 0x000000000f087348 */ /* 0x01ffea0003c00000 */
[----:B------:R0:W0:Y:S02]  /*1a2d0*/  SHFL.IDX P6, R14, R13, R12, R11 ;  /* 0x0000000c0d0e7389 */ /* 0x00002400000c000b */
[----:B01234-:R-:W-:Y:S01]  /*1a2e0*/  ENDCOLLECTIVE ;  /* 0x000000000000791b */ /* 0x01ffe20003800000 */
.L_x_8615:
[----:B------:R-:W-:Y:S05]  /*1a2f0*/  BSYNC B0 ;  /* 0x0000000000007941 */ /* 0x000fea0003800000 */
.L_x_8614:
[----:B------:R-:W-:Y:S01]  /*1a300*/  IMAD.MOV.U32 R3, RZ, RZ, R14 ;  /* 0x000000ffff037224 */ /* 0x000fe200078e000e */
[----:B------:R-:W-:Y:S06]  /*1a310*/  BRA `(.L_x_8616) ;  /* 0xffffffd400407947 */ /* 0x000fec000383ffff */
.L_x_8545:
[----:B0-----:R0:W1:Y:S02]  /*1a320*/  SYNCS.PHASECHK.TRANS64.TRYWAIT P0, [R0+URZ+0x38820], R3 ;  /* 0x03882003000075a7 */ /* 0x001064000800017f */
[----:B-1----:R-:W-:Y:S05]  /*1a330*/  @!P0 NANOSLEEP.SYNCS 0x989680 ;  /* 0x009896800000895d */ /* 0x002fea0003900000 */
[----:B------:R-:W1:Y:S02]  /*1a340*/  @!P0 SYNCS.PHASECHK.TRANS64 P0, [R0+URZ+0x38820], R3 ;  /* 0x03882003000085a7 */ /* 0x000e64000800007f */
[----:B-1----:R-:W-:Y:S05]  /*1a350*/  @!P0 BRA `(.L_x_8545) ;  /* 0xfffffffc00f08947 */ /* 0x002fea000383ffff */
[----:B------:R-:W-:Y:S05]  /*1a360*/  BRA `(.L_x_8617) ;  /* 0xffffffd800c47947 */ /* 0x000fea000383ffff */
.L_x_8546:
        /* <DEDUP_REMOVED lines=11> */
.L_x_8619:
[----:B------:R-:W-:Y:S05]  /*1a420*/  BSYNC B0 ;  /* 0x0000000000007941 */ /* 0x000fea0003800000 */
.L_x_8618:
[----:B------:R-:W-:Y:S05]  /*1a430*/  BRA `(.L_x_8620) ;  /* 0xffffffd800ac7947 */ /* 0x000fea000383ffff */
.L_x_8549:
[----:B------:R-:W-:Y:S01]  /*1a440*/  BSSY B1, `(.L_x_8621) ;  /* 0x0000006000017945 */ /* 0x000fe20003800000 */
[----:B------:R-:W-:-:S07]  /*1a450*/  IMAD.MOV.U32 R15, RZ, RZ, -0x1 ;  /* 0xffffffffff0f7424 */ /* 0x000fce00078e00ff */
[----:B012---:R-:W-:Y:S05]  /*1a460*/  WARPSYNC.COLLECTIVE R15, `(.L_x_8622) ;  /* 0x000000000f0c7348 */ /* 0x007fea0003c00000 */
[----:B------:R-:W-:Y:S02]  /*1a470*/  ELECT P6, UR62, PT ;  /* 0x00000000003e782f */ /* 0x000fe400038c0000 */
[----:B------:R-:W-:Y:S01]  /*1a480*/  MOV R14, UR62 ;  /* 0x0000003e000e7c02 */ /* 0x000fe20008000f00 */
[----:B012---:R-:W-:Y:S10]  /*1a490*/  ENDCOLLECTIVE ;  /* 0x000000000000791b */ /* 0x007ff40003800000 */
.L_x_8622:
[----:B------:R-:W-:Y:S05]  /*1a4a0*/  BSYNC B1 ;  /* 0x0000000000017941 */ /* 0x000fea0003800000 */
.L_x_8621:
[----:B------:R-:W-:Y:S05]  /*1a4b0*/  BRA `(.L_x_8623) ;  /* 0xffffffd800a47947 */ /* 0x000fea000383ffff */
.L_x_8551:
[----:B0-----:R0:W1:Y:S02]  /*1a4c0*/  SYNCS.PHASECHK.TRANS64.TRYWAIT P0, [R6+URZ], R5 ;  /* 0x00000005060075a7 */ /* 0x001064000800017f */
[----:B-1----:R-:W-:Y:S05]  /*1a4d0*/  @!P0 NANOSLEEP.SYNCS 0x989680 ;  /* 0x009896800000895d */ /* 0x002fea0003900000 */
[----:B------:R-:W1:Y:S02]  /*1a4e0*/  @!P0 SYNCS.PHASECHK.TRANS64 P0, [R6+URZ], R5 ;  /* 0x00000005060085a7 */ /* 0x000e64000800007f */
[----:B-1----:R-:W-:Y:S05]  /*1a4f0*/  @!P0 BRA `(.L_x_8551) ;  /* 0xfffffffc00f08947 */ /* 0x002fea000383ffff */
[----:B------:R-:W-:Y:S05]  /*1a500*/  BRA `(.L_x_8624) ;  /* 0xffffffd800e07947 */ /* 0x000fea000383ffff */
.L_x_8552:
[----:B-1----:R1:W2:Y:S02]  /*1a510*/  SYNCS.PHASECHK.TRANS64.TRYWAIT P0, [R7+URZ], R2 ;  /* 0x00000002070075a7 */ /* 0x0022a4000800017f */
[----:B--2---:R-:W-:Y:S05]  /*1a520*/  @!P0 NANOSLEEP.SYNCS 0x989680 ;  /* 0x009896800000895d */ /* 0x004fea0003900000 */
[----:B------:R-:W2:Y:S02]  /*1a530*/  @!P0 SYNCS.PHASECHK.TRANS64 P0, [R7+URZ], R2 ;  /* 0x00000002070085a7 */ /* 0x000ea4000800007f */
[----:B--2---:R-:W-:Y:S05]  /*1a540*/  @!P0 BRA `(.L_x_8552) ;  /* 0xfffffffc00f08947 */ /* 0x004fea000383ffff */
[----:B------:R-:W-:Y:S05]  /*1a550*/  BRA `(.L_x_8625) ;  /* 0xffffffd800d47947 */ /* 0x000fea000383ffff */
.L_x_8554:
[----:B--2---:R2:W3:Y:S02]  /*1a560*/  SYNCS.PHASECHK.TRANS64.TRYWAIT P0, [R4+URZ], R5 ;  /* 0x00000005040075a7 */ /* 0x0044e4000800017f */
[----:B---3--:R-:W-:Y:S05]  /*1a570*/  @!P0 NANOSLEEP.SYNCS 0x989680 ;  /* 0x009896800000895d */ /* 0x008fea0003900000 */
[----:B------:R-:W3:Y:S02]  /*1a580*/  @!P0 SYNCS.PHASECHK.TRANS64 P0, [R4+URZ], R5 ;  /* 0x00000005040085a7 */ /* 0x000ee4000800007f */
[----:B---3--:R-:W-:Y:S05]  /*1a590*/  @!P0 BRA `(.L_x_8554) ;  /* 0xfffffffc00f08947 */ /* 0x008fea000383ffff */
[----:B------:R-:W-:Y:S05]  /*1a5a0*/  BRA `(.L_x_8626) ;  /* 0xffffffd800dc7947 */ /* 0x000fea000383ffff */
.L_x_8627:
        /* <DEDUP_REMOVED lines=13> */
.L_x_15132:


//--------------------- .text._ZN7cutlass13device_kernelIN5flash11enable_sm90INS1_16FlashAttnFwdSm90INS1_25CollectiveMainloopFwdSm90ILi2EN4cute5tupleIJNS5_1CILi1EEES8_S8_EEENS6_IJNS7_ILi64EEESA_SA_EEELi512ENS_6half_tEfNS_4arch4Sm90ELb1ELb0ELb0ELb1ELb0ELb1ELb1ELb0ELb0ELb1ELb0ELb0EEENS1_21CollectiveEpilogueFwdINS6_IJSA_NS7_ILi512EEESA_EEES9_SC_SE_Li256ELb1ELb1ELb0ELb0EEENS1_36VarlenDynamicPersistentTileSchedulerILi64ELi64ELi256ELi128ELb0ELb1ELb1ELb1ELb1ELb1EEEEEEEEEvNT_6ParamsE --------------------------
	.section	.text._ZN7cutlass13device_kernelIN5flash11enable_sm90INS1_16FlashAttnFwdSm90INS1_25CollectiveMainloopFwdSm90ILi2EN4cute5tupleIJNS5_1CILi1EEES8_S8_EEENS6_IJNS7_ILi64EEESA_SA_EEELi512ENS_6half_tEfNS_4arch4Sm90ELb1ELb0ELb0ELb1ELb0ELb1ELb1ELb0ELb0ELb1ELb0ELb0EEENS1_21CollectiveEpilogueFwdINS6_IJSA_NS7_ILi512EEESA_EEES9_SC_SE_Li256ELb1ELb1ELb0ELb0EEENS1_36VarlenDynamicPersistentTileSchedulerILi64ELi64ELi256ELi128ELb0ELb1ELb1ELb1ELb1ELb1EEEEEEEEEvNT_6ParamsE,"ax",@progbits
	.align	128
.text._ZN7cutlass13device_kernelIN5flash11enable_sm90INS1_16FlashAttnFwdSm90INS1_25CollectiveMainloopFwdSm90ILi2EN4cute5tupleIJNS5_1CILi1EEES8_S8_EEENS6_IJNS7_ILi64EEESA_SA_EEELi512ENS_6half_tEfNS_4arch4Sm90ELb1ELb0ELb0ELb1ELb0ELb1ELb1ELb0ELb0ELb1ELb0ELb0EEENS1_21CollectiveEpilogueFwdINS6_IJSA_NS7_ILi512EEESA_EEES9_SC_SE_Li256ELb1ELb1ELb0ELb0EEENS1_36VarlenDynamicPersistentTileSchedulerILi64ELi64ELi256ELi128ELb0ELb1ELb1ELb1ELb1ELb1EEEEEEEEEvNT_6ParamsE:
        .type           _ZN7cutlass13device_kernelIN5flash11enable_sm90INS1_16FlashAttnFwdSm90INS1_25CollectiveMainloopFwdSm90ILi2EN4cute5tupleIJNS5_1CILi1EEES8_S8_EEENS6_IJNS7_ILi64EEESA_SA_EEELi512ENS_6half_tEfNS_4arch4Sm90ELb1ELb0ELb0ELb1ELb0ELb1ELb1ELb0ELb0ELb1ELb0ELb0EEENS1_21CollectiveEpilogueFwdINS6_IJSA_NS7_ILi512EEESA_EEES9_SC_SE_Li256ELb1ELb1ELb0ELb0EEENS1_36VarlenDynamicPersistentTileSchedulerILi64ELi64ELi256ELi128ELb0ELb1ELb1ELb1ELb1ELb1EEEEEEEEEvNT_6ParamsE,@function
        .size           _ZN7cutlass13device_kernelIN5flash11enable_sm90INS1_16FlashAttnFwdSm90INS1_25CollectiveMainloopFwdSm90ILi2EN4cute5tupleIJNS5_1CILi1EEES8_S8_EEENS6_IJNS7_ILi64EEESA_SA_EEELi512ENS_6half_tEfNS_4arch4Sm90ELb1ELb0ELb0ELb1ELb0ELb1ELb1ELb0ELb0ELb1ELb0ELb0EEENS1_21CollectiveEpilogueFwdINS6_IJSA_NS7_ILi512EEESA_EEES9_SC_SE_Li256ELb1ELb1ELb0ELb0EEENS1_36VarlenDynamicPersistentTileSchedulerILi64ELi64ELi256ELi128ELb0ELb1ELb1ELb1ELb1ELb1EEEEEEEEEvNT_6ParamsE,(.L_x_15133 - _ZN7cutlass13device_kernelIN5flash11enable_sm90INS1_16FlashAttnFwdSm90INS1_25CollectiveMainloopFwdSm90ILi2EN4cute5tupleIJNS5_1CILi1EEES8_S8_EEENS6_IJNS7_ILi64EEESA_SA_EEELi512ENS_6half_tEfNS_4arch4Sm90ELb1ELb0ELb0ELb1ELb0ELb1ELb1ELb0ELb0ELb1ELb0ELb0EEENS1_21CollectiveEpilogueFwdINS6_IJSA_NS7_ILi512EEESA_EEES9_SC_SE_Li256ELb1ELb1ELb0ELb0EEENS1_36VarlenDynamicPersistentTileSchedulerILi64ELi64ELi256ELi128ELb0ELb1ELb1ELb1ELb1ELb1EEEEEEEEEvNT_6ParamsE)
        .other          _ZN7cutlass13device_kernelIN5flash11enable_sm90INS1_16FlashAttnFwdSm90INS1_25CollectiveMainloopFwdSm90ILi2EN4cute5tupleIJNS5_1CILi1EEES8_S8_EEENS6_IJNS7_ILi64EEESA_SA_EEELi512ENS_6half_tEfNS_4arch4Sm90ELb1ELb0ELb0ELb1ELb0ELb1ELb1ELb0ELb0ELb1ELb0ELb0EEENS1_21CollectiveEpilogueFwdINS6_IJSA_NS7_ILi512EEESA_EEES9_SC_SE_Li256ELb1ELb1ELb0ELb0EEENS1_36VarlenDynamicPersistentTileSchedulerILi64ELi64ELi256ELi128ELb0ELb1ELb1ELb1ELb1ELb1EEEEEEEEEvNT_6ParamsE,@"STO_CUDA_ENTRY STV_DEFAULT"
_ZN7cutlass13device_kernelIN5flash11enable_sm90INS1_16FlashAttnFwdSm90INS1_25CollectiveMainloopFwdSm90ILi2EN4cute5tupleIJNS5_1CILi1EEES8_S8_EEENS6_IJNS7_ILi64EEESA_SA_EEELi512ENS_6half_tEfNS_4arch4Sm90ELb1ELb0ELb0ELb1ELb0ELb1ELb1ELb0ELb0ELb1ELb0ELb0EEENS1_21CollectiveEpilogueFwdINS6_IJSA_NS7_ILi512EEESA_EEES9_SC_SE_Li256ELb1ELb1ELb0ELb0EEENS1_36VarlenDynamicPersistentTileSchedulerILi64ELi64ELi256ELi128ELb0ELb1ELb1ELb1ELb1ELb1EEEEEEEEEvNT_6ParamsE:
        /* <DEDUP_REMOVED lines=23> */
.L_x_8629:
[----:B------:R-:W-:Y:S05]  /*0170*/  BSYNC B0 ;  /* 0x0000000000007941 */ /* 0x000fea0003800000 */
.L_x_8628:
        /* <DEDUP_REMOVED lines=39> */
.L_x_8630:
        /* <DEDUP_REMOVED lines=22> */
.L_x_8631:
        /* <DEDUP_REMOVED lines=18> */
.L_x_8632:
        /* <DEDUP_REMOVED lines=22> */
.L_x_8633:
        /* <DEDUP_REMOVED lines=22> */
.L_x_8634:
        /* <DEDUP_REMOVED lines=9> */
.L_x_8637:
        /* <DEDUP_REMOVED lines=25> */
[-C--:B------:R-:W-:Y:S02]  /*0b50*/  LEA.HI R5, R0, R16.reuse, RZ, 0x4 ;  /* 0x0000001000057211 */ /* 0x080fe400078f20ff */
[----:B------:R-:W-:Y:S02]  /*0b60*/  LOP3.LUT R3, R4, 0xffffff80, RZ, 0xc0, !PT ;  /* 0xffffff8004037812 */ /* 0x000fe400078ec0ff */
[C---:B------:R-:W-:Y:S02]  /*0b70*/  LOP3.LUT R6, R5.reuse, 0xfffffff0, RZ, 0xc0, !PT ;  /* 0xfffffff005067812 */ /* 0x040fe400078ec0ff */
[----:B------:R-:W-:Y:S01]  /*0b80*/  SHF.R.S32.HI R12, RZ, 0x4, R5 ;  /* 0x00000004ff0c7819 */ /* 0x000fe20000011405 */
[----:B------:R-:W-:Y:S01]  /*0b90*/  IMAD.IADD R3, R16, 0x1, -R3 ;  /* 0x0000000110037824 */ /* 0x000fe200078e0a03 */
[----:B------:R-:W-:Y:S01]  /*0ba0*/  LEA.HI R7, R0, R16, RZ, 0x5 ;  /* 0x0000001000077211 */ /* 0x000fe200078f28ff */
[----:B------:R-:W-:Y:S01]  /*0bb0*/  IMAD.IADD R10, R16, 0x1, -R6 ;  /* 0x00000001100a7824 */ /* 0x000fe200078e0a06 */
[----:B------:R-:W-:-:S02]  /*0bc0*/  LEA.HI R8, R5, R12, RZ, 0x1 ;  /* 0x0000000c05087211 */ /* 0x000fc400078f08ff */
[----:B------:R-:W-:Y:S02]  /*0bd0*/  SHF.R.S32.HI R6, RZ, 0x1f, R3 ;  /* 0x0000001fff067819 */ /* 0x000fe40000011403 */
[--C-:B------:R-:W-:Y:S02]  /*0be0*/  SHF.R.S32.HI R215, RZ, 0x5, R7.reuse ;  /* 0x00000005ffd77819 */ /* 0x100fe40000011407 */
[----:B------:R-:W-:Y:S02]  /*0bf0*/  SHF.R.S32.HI R14, RZ, 0x1f, R7 ;  /* 0x0000001fff0e7819 */ /* 0x000fe40000011407 */
[----:B------:R-:W-:Y:S02]  /*0c00*/  SHF.R.S32.HI R7, RZ, 0x1f, R10 ;  /* 0x0000001fff077819 */ /* 0x000fe4000001140a */
[----:B------:R-:W-:Y:S02]  /*0c10*/  LEA.HI R5, R6, R3, RZ, 0x2 ;  /* 0x0000000306057211 */ /* 0x000fe400078f10ff */
[----:B------:R-:W-:-:S02]  /*0c20*/  LOP3.LUT R13, R8, 0x1ffffffe, RZ, 0xc0, !PT ;  /* 0x1ffffffe080d7812 */ /* 0x000fc400078ec0ff */
[----:B------:R-:W-:Y:S02]  /*0c30*/  LEA.HI R9, R7, R10, RZ, 0x3 ;  /* 0x0000000a07097211 */ /* 0x000fe400078f18ff */
[----:B------:R-:W-:Y:S01]  /*0c40*/  SHF.R.S32.HI R7, RZ, 0x2, R5 ;  /* 0x00000002ff077819 */ /* 0x000fe20000011405 */
[----:B------:R-:W-:Y:S01]  /*0c50*/  IMAD.IADD R13, R12, 0x1, -R13 ;  /* 0x000000010c0d7824 */ /* 0x000fe200078e0a0d */
[----:B------:R-:W-:Y:S02]  /*0c60*/  SHF.R.S32.HI R8, RZ, 0x1f, R5 ;  /* 0x0000001fff087819 */ /* 0x000fe40000011405 */
[----:B------:R-:W-:Y:S02]  /*0c70*/  LOP3.LUT R12, R5, 0x7ffffffc, RZ, 0xc0, !PT ;  /* 0x7ffffffc050c7812 */ /* 0x000fe400078ec0ff */
[----:B------:R-:W-:Y:S02]  /*0c80*/  LEA.HI R8, R8, R7, RZ, 0x3 ;  /* 0x0000000708087211 */ /* 0x000fe400078f18ff */
[----:B------:R-:W-:Y:S01]  /*0c90*/  LEA.HI R6, R6, R3, RZ, 0x5 ;  /* 0x0000000306067211 */ /* 0x000fe200078f28ff */
[----:B------:R-:W-:Y:S01]  /*0ca0*/  IMAD.IADD R12, R3, 0x1, -R12 ;  /* 0x00000001030c7824 */ /* 0x000fe200078e0a0c */
[----:B------:R-:W-:-:S02]  /*0cb0*/  LOP3.LUT R8, R8, 0xfffffff8, RZ, 0xc0, !PT ;  /* 0xfffffff808087812 */ /* 0x000fc400078ec0ff */
[CC--:B------:R-:W-:Y:S02]  /*0cc0*/  LEA.HI R3, R0.reuse, R16.reuse, RZ, 0x3 ;  /* 0x0000001000037211 */ /* 0x0c0fe400078f18ff */
[----:B------:R-:W-:Y:S01]  /*0cd0*/  LEA.HI R0, R0, R16, RZ, 0x2 ;  /* 0x0000001000007211 */ /* 0x000fe200078f10ff */
[----:B------:R-:W-:Y:S01]  /*0ce0*/  IMAD.IADD R7, R7, 0x1, -R8 ;  /* 0x0000000107077824 */ /* 0x000fe200078e0a08 */
[----:B------:R-:W-:Y:S02]  /*0cf0*/  SHF.R.S32.HI R6, RZ, 0x5, R6 ;  /* 0x00000005ff067819 */ /* 0x000fe40000011406 */
[----:B------:R-:W-:Y:S02]  /*0d00*/  SHF.R.S32.HI R23, RZ, 0x2, R0 ;  /* 0x00000002ff177819 */ /* 0x000fe40000011400 */
[----:B------:R-:W-:Y:S01]  /*0d10*/  LEA.HI R14, R14, R215, RZ, 0x2 ;  /* 0x000000d70e0e7211 */ /* 0x000fe200078f10ff */
[----:B------:R-:W-:Y:S01]  /*0d20*/  IMAD R190, R6, 0x10, R7 ;  /* 0x0000001006be7824 */ /* 0x000fe200078e0207 */
[----:B------:R-:W-:Y:S01]  /*0d30*/  SHF.R.S32.HI R231, RZ, 0x7, R4 ;  /* 0x00000007ffe77819 */ /* 0x000fe20000011404 */
[----:B------:R-:W-:Y:S01]  /*0d40*/  VIADD R7, R23, 0x20 ;  /* 0x0000002017077836 */ /* 0x000fe20000000000 */
[----:B------:R-:W-:-:S02]  /*0d50*/  LOP3.LUT R228, R3, 0xfffffff8, RZ, 0xc0, !PT ;  /* 0xfffffff803e47812 */ /* 0x000fc400078ec0ff */
[----:B------:R-:W-:Y:S02]  /*0d60*/  LOP3.LUT R11, R9, 0xfffffff8, RZ, 0xc0, !PT ;  /* 0xfffffff8090b7812 */ /* 0x000fe400078ec0ff */
[----:B------:R-:W-:Y:S01]  /*0d70*/  LOP3.LUT R14, R14, 0x3ffffc, RZ, 0xc0, !PT ;  /* 0x003ffffc0e0e7812 */ /* 0x000fe200078ec0ff */
[----:B------:R-:W-:Y:S01]  /*0d80*/  IMAD.IADD R228, R16, 0x1, -R228 ;  /* 0x0000000110e47824 */ /* 0x000fe200078e0ae4 */
[----:B------:R-:W-:Y:S01]  /*0d90*/  LEA.HI R4, R4, R231, RZ, 0x1 ;  /* 0x000000e704047211 */ /* 0x000fe200078f08ff */
[----:B------:R-:W-:Y:S01]  /*0da0*/  IMAD.IADD R11, R10, 0x1, -R11 ;  /* 0x000000010a0b7824 */ /* 0x000fe200078e0a0b */
[----:B------:R-:W-:Y:S01]  /*0db0*/  SHF.R.S32.HI R5, RZ, 0x1f, R7 ;  /* 0x0000001fff057819 */ /* 0x000fe20000011407 */
[----:B------:R-:W-:Y:S02]  /*0dc0*/  IMAD R15, R231, 0x100, R10 ;  /* 0x00000100e70f7824 */ /* 0x000fe400078e020a */
[----:B------:R-:W-:Y:S01]  /*0dd0*/  IMAD.IADD R14, R215, 0x1, -R14 ;  /* 0x00000001d70e7824 */ /* 0x000fe200078e0a0e */
[----:B------:R-:W-:Y:S01]  /*0de0*/  LOP3.LUT R4, R4, 0xfffffe, RZ, 0xc0, !PT ;  /* 0x00fffffe04047812 */ /* 0x000fe200078ec0ff */
[----:B------:R-:W-:Y:S01]  /*0df0*/  IMAD.SHL.U32 R192, R228, 0x8, RZ ;  /* 0x00000008e4c07824 */ /* 0x000fe200078e00ff */
[----:B------:R-:W-:Y:S01]  /*0e00*/  LEA.HI R5, R5, R7, RZ, 0x3 ;  /* 0x0000000705057211 */ /* 0x000fe200078f18ff */
[----:B------:R-:W-:-:S02]  /*0e10*/  IMAD.SHL.U32 R10, R11, 0x40, RZ ;  /* 0x000000400b0a7824 */ /* 0x000fc400078e00ff */
[----:B------:R-:W-:Y:S02]  /*0e20*/  IMAD R14, R14, 0x10, R15 ;  /* 0x000000100e0e7824 */ /* 0x000fe400078e020f */
[----:B------:R-:W-:Y:S02]  /*0e30*/  IMAD.SHL.U32 R13, R13, 0x8, RZ ;  /* 0x000000080d0d7824 */ /* 0x000fe400078e00ff */
[----:B------:R-:W-:Y:S02]  /*0e40*/  IMAD.IADD R4, R231, 0x1, -R4 ;  /* 0x00000001e7047824 */ /* 0x000fe400078e0a04 */
[----:B------:R-:W-:Y:S01]  /*0e50*/  VIADD R224, R192, 0x80 ;  /* 0x00000080c0e07836 */ /* 0x000fe20000000000 */
[----:B------:R-:W-:Y:S01]  /*0e60*/  LOP3.LUT R10, R10, 0x1c0, RZ, 0xc0, !PT ;  /* 0x000001c00a0a7812 */ /* 0x000fe200078ec0ff */
[----:B------:R-:W-:Y:S02]  /*0e70*/  IMAD.U32 R8, R14, 0x40, R13 ;  /* 0x000000400e087824 */ /* 0x000fe400078e000d */
[----:B------:R-:W-:-:S02]  /*0e80*/  VIADD R221, R192, 0x140 ;  /* 0x00000140c0dd7836 */ /* 0x000fc40000000000 */
[----:B------:R-:W-:Y:S02]  /*0e90*/  IMAD.SHL.U32 R9, R9, 0x40, RZ ;  /* 0x0000004009097824 */ /* 0x000fe400078e00ff */
[----:B------:R-:W-:Y:S02]  /*0ea0*/  IMAD.SHL.U32 R5, R5, 0x40, RZ ;  /* 0x0000004005057824 */ /* 0x000fe400078e00ff */
[----:B------:R-:W-:Y:S01]  /*0eb0*/  IMAD.SHL.U32 R195, R4, 0x100, RZ ;  /* 0x0000010004c37824 */ /* 0x000fe200078e00ff */
[----:B------:R-:W-:Y:S01]  /*0ec0*/  SHF.R.S32.HI R4, RZ, 0x1f, R224 ;  /* 0x0000001fff047819 */ /* 0x000fe200000114e0 */
[----:B------:R0:W-:Y:S01]  /*0ed0*/  STL [R1+0xc], R8 ;  /* 0x00000c0801007387 */ /* 0x0001e20000100800 */
[----:B------:R-:W-:Y:S02]  /*0ee0*/  LOP3.LUT R13, R10, 0x8, R13, 0xf8, !PT ;  /* 0x000000080a0d7812 */ /* 0x000fe400078ef80d */
[----:B------:R-:W-:Y:S02]  /*0ef0*/  SHF.R.S32.HI R4, RZ, 0x1f, R221 ;  /* 0x0000001fff047819 */ /* 0x000fe400000114dd */
[----:B------:R-:W-:-:S02]  /*0f00*/  SHF.R.U32.HI R10, RZ, 0x3, R10 ;  /* 0x00000003ff0a7819 */ /* 0x000fc4000001160a */
[----:B------:R-:W-:Y:S02]  /*0f10*/  LOP3.LUT R4, R5, 0xfffffe00, RZ, 0xc0, !PT ;  /* 0xfffffe0005047812 */ /* 0x000fe400078ec0ff */
[----:B------:R-:W-:Y:S02]  /*0f20*/  LOP3.LUT R234, R0, 0xfffffffc, RZ, 0xc0, !PT ;  /* 0xfffffffc00ea7812 */ /* 0x000fe400078ec0ff */
[----:B0-----:R-:W-:Y:S02]  /*0f30*/  LOP3.LUT R8, R9, 0x7ffffe00, RZ, 0xc0, !PT ;  /* 0x7ffffe0009087812 */ /* 0x001fe400078ec0ff */
[----:B------:R-:W-:Y:S01]  /*0f40*/  SHF.R.S32.HI R6, RZ, 0x1f, R0 ;  /* 0x0000001fff067819 */ /* 0x000fe20000011400 */
[----:B------:R0:W-:Y:S01]  /*0f50*/  STL [R1+0x8], R4 ;  /* 0x0000080401007387 */ /* 0x0001e20000100800 */
[----:B------:R-:W-:Y:S01]  /*0f60*/  LOP3.LUT R13, R13, R10, RZ, 0x3c, !PT ;  /* 0x0000000a0d0d7212 */ /* 0x000fe200078e3cff */
[----:B------:R-:W-:Y:S01]  /*0f70*/  IMAD R8, R215, 0x400, R8 ;  /* 0x00000400d7087824 */ /* 0x000fe200078e0208 */
[----:B------:R-:W-:Y:S01]  /*0f80*/  LEA.HI R6, R6, R23, RZ, 0x3 ;  /* 0x0000001706067211 */ /* 0x000fe200078f18ff */
[----:B------:R-:W-:Y:S01]  /*0f90*/  IMAD.IADD R234, R16, 0x1, -R234 ;  /* 0x0000000110ea7824 */ /* 0x000fe200078e0aea */
[----:B------:R-:W-:Y:S01]  /*0fa0*/  R2P PR, R11, 0x6 ;  /* 0x000000060b007804 */ /* 0x000fe20000000000 */
[----:B------:R-:W-:Y:S01]  /*0fb0*/  IMAD.SHL.U32 R237, R7, 0x40, RZ ;  /* 0x0000004007ed7824 */ /* 0x000fe200078e00ff */
[----:B------:R-:W-:Y:S01]  /*0fc0*/  LOP3.LUT R6, R6, 0xfffffff8, RZ, 0xc0, !PT ;  /* 0xfffffff806067812 */ /* 0x000fe200078ec0ff */
[----:B------:R-:W-:Y:S01]  /*0fd0*/  IMAD.IADD R13, R8, 0x1, R13 ;  /* 0x00000001080d7824 */ /* 0x000fe200078e020d */
[C---:B------:R-:W-:Y:S01]  /*0fe0*/  LEA.HI R0, R234.reuse, R234, RZ, 0x1 ;  /* 0x000000eaea007211 */ /* 0x040fe200078f08ff */
[----:B------:R-:W-:Y:S01]  /*0ff0*/  IMAD.SHL.U32 R16, R234, 0x8, RZ ;  /* 0x00000008ea107824 */ /* 0x000fe200078e00ff */
[----:B------:R-:W-:Y:S01]  /*1000*/  LOP3.LUT R237, R237, 0x1c0, RZ, 0xc0, !PT ;  /* 0x000001c0eded7812 */ /* 0x000fe200078ec0ff */
[----:B------:R-:W-:Y:S01]  /*1010*/  IMAD R210, R13, 0x2, R2 ;  /* 0x000000020dd27824 */ /* 0x000fe200078e0202 */
[----:B------:R-:W-:Y:S01]  /*1020*/  SHF.R.S32.HI R229, RZ, 0x3, R3 ;  /* 0x00000003ffe57819 */ /* 0x000fe20000011403 */
[----:B------:R-:W-:Y:S01]  /*1030*/  IMAD.MOV.U32 R213, RZ, RZ, 0x20 ;  /* 0x00000020ffd57424 */ /* 0x000fe200078e00ff */
[----:B------:R-:W-:Y:S01]  /*1040*/  LOP3.LUT R3, R0, 0x1ffffffe, RZ, 0xc0, !PT ;  /* 0x1ffffffe00037812 */ /* 0x000fe200078ec0ff */
[----:B------:R-:W-:Y:S01]  /*1050*/  VIADD R232, R192, 0x1c0 ;  /* 0x000001c0c0e87836 */ /* 0x000fe20000000000 */
[----:B------:R-:W-:Y:S01]  /*1060*/  LOP3.LUT R0, R237, 0x38, R16, 0xf8, !PT ;  /* 0x00000038ed007812 */ /* 0x000fe200078ef810 */
[----:B------:R-:W-:Y:S01]  /*1070*/  IMAD.IADD R188, R23, 0x1, -R6 ;  /* 0x0000000117bc7824 */ /* 0x000fe200078e0a06 */
[----:B------:R-:W-:Y:S01]  /*1080*/  SHF.R.U32.HI R6, RZ, 0x3, R237 ;  /* 0x00000003ff067819 */ /* 0x000fe200000116ed */
[----:B------:R-:W-:-:S02]  /*1090*/  IMAD.SHL.U32 R184, R234, 0x4, RZ ;  /* 0x00000004eab87824 */ /* 0x000fc400078e00ff */
[----:B------:R-:W-:Y:S01]  /*10a0*/  VIADD R214, R210, 0x36400 ;  /* 0x00036400d2d67836 */ /* 0x000fe20000000000 */
[----:B------:R-:W-:Y:S01]  /*10b0*/  SHF.R.S32.HI R5, RZ, 0x1f, R232 ;  /* 0x0000001fff057819 */ /* 0x000fe200000114e8 */
[C---:B------:R-:W-:Y:S01]  /*10c0*/  VIADD R225, R192.reuse, 0x40 ;  /* 0x00000040c0e17836 */ /* 0x040fe20000000000 */
[----:B------:R-:W-:Y:S01]  /*10d0*/  SEL R213, R213, 0xffffffe0, !P1 ;  /* 0xffffffe0d5d57807 */ /* 0x000fe20004800000 */
[----:B------:R-:W-:Y:S01]  /*10e0*/  VIADD R222, R192, 0x100 ;  /* 0x00000100c0de7836 */ /* 0x000fe20000000000 */
[----:B------:R-:W-:Y:S01]  /*10f0*/  LOP3.LUT R5, R4, R0, R6, 0xf6, !PT ;  /* 0x0000000004057212 */ /* 0x000fe200078ef606 */
[----:B------:R-:W-:Y:S02]  /*1100*/  VIADD R191, R184, 0x10 ;  /* 0x00000010b8bf7836 */ /* 0x000fe40000000000 */
[C---:B------:R-:W-:Y:S02]  /*1110*/  VIADD R223, R192.reuse, 0xc0 ;  /* 0x000000c0c0df7836 */ /* 0x040fe40000000000 */
[----:B------:R-:W-:-:S02]  /*1120*/  VIADD R233, R192, 0x180 ;  /* 0x00000180c0e97836 */ /* 0x000fc40000000000 */
[----:B------:R-:W-:Y:S02]  /*1130*/  VIADD R211, R210, 0x36440 ;  /* 0x00036440d2d37836 */ /* 0x000fe40000000000 */
[----:B------:R-:W-:Y:S02]  /*1140*/  IMAD.IADD R3, R234, 0x1, -R3 ;  /* 0x00000001ea037824 */ /* 0x000fe400078e0a03 */
[C---:B------:R-:W-:Y:S01]  /*1150*/  @P2 VIADD R211, R214.reuse, 0xffffffc0 ;  /* 0xffffffc0d6d32836 */ /* 0x040fe20000000000 */
        /* <DEDUP_REMOVED lines=9> */
[----:B------:R-:W-:-:S02]  /*11f0*/  IMAD.SHL.U32 R189, R12, 0x2, RZ ;  /* 0x000000020cbd7824 */ /* 0x000fc400078e00ff */
[----:B------:R-:W-:Y:S02]  /*1200*/  IMAD R236, R5, 0x2, R2 ;  /* 0x0000000205ec7824 */ /* 0x000fe400078e0202 */
[----:B------:R-:W-:Y:S02]  /*1210*/  IMAD R216, R3, 0x8, R190 ;  /* 0x0000000803d87824 */ /* 0x000fe400078e02be */
[----:B------:R-:W-:Y:S01]  /*1220*/  IMAD.IADD R213, R213, 0x1, R211 ;  /* 0x00000001d5d57824 */ /* 0x000fe200078e02d3 */
[----:B--2---:R-:W-:Y:S02]  /*1230*/  LOP3.LUT R187, R18, 0x1, RZ, 0xfc, !PT ;  /* 0x0000000112bb7812 */ /* 0x004fe400078efcff */
[----:B0-----:R-:W-:-:S07]  /*1240*/  CS2R R18, SRZ ;  /* 0x0000000000127805 */ /* 0x001fce000001ff00 */
.L_x_8770:
        /* <DEDUP_REMOVED lines=51> */
.L_x_8639:
[----:B------:R-:W-:Y:S02]  /*1580*/  IMAD.U32 R44, RZ, RZ, UR5 ;  /* 0x00000005ff2c7e24 */ /* 0x000fe4000f8e00ff */
[----:B------:R-:W-:Y:S01]  /*1590*/  IMAD.U32 R24, RZ, RZ, UR4 ;  /* 0x00000004ff187e24 */ /* 0x000fe2000f8e00ff */
[----:B------:R-:W-:Y:S06]  /*15a0*/  @!P2 BRA `(.L_x_8640) ;  /* 0x000000000010a947 */ /* 0x000fec0003800000 */
[----:B------:R-:W-:-:S04]  /*15b0*/  IADD3 R4, P0, R218, UR8, RZ ;  /* 0x00000008da047c10 */ /* 0x000fc8000ff1e0ff */
[----:B------:R-:W-:-:S05]  /*15c0*/  IADD3.X R5, R219, UR9, RZ, P0, !PT ;  /* 0x00000009db057c10 */ /* 0x000fca00087fe4ff */
[----:B------:R0:W5:Y:S01]  /*15d0*/  LDG.E R24, desc[UR40][R4.64] ;  /* 0x0000002804187981 */ /* 0x000162000c1e1900 */
[----:B------:R-:W-:Y:S05]  /*15e0*/  BRA `(.L_x_8641) ;  /* 0x0000000000107947 */ /* 0x000fea0003800000 */
.L_x_8640:
[----:B------:R-:W-:Y:S05]  /*15f0*/  @!P0 BRA `(.L_x_8641) ;  /* 0x00000000000c8947 */ /* 0x000fea0003800000 */
[----:B------:R-:W2:Y:S04]  /*1600*/  LDG.E R5, desc[UR40][R8.64] ;  /* 0x0000002808057981 */ /* 0x000ea8000c1e1900 */
[----:B------:R-:W2:Y:S02]  /*1610*/  LDG.E R24, desc[UR40][R8.64+0x4] ;  /* 0x0000042808187981 */ /* 0x000ea4000c1e1900 */
[----:B--2---:R-:W-:-:S07]  /*1620*/  IMAD.IADD R24, R24, 0x1, -R5 ;  /* 0x0000000118187824 */ /* 0x004fce00078e0a05 */
.L_x_8641:
        /* <DEDUP_REMOVED lines=69> */
.L_x_8644:
[----:B------:R-:W-:Y:S05]  /*1a80*/  BSYNC B6 ;  /* 0x0000000000067941 */ /* 0x000fea0003800000 */
.L_x_8643:
        /* <DEDUP_REMOVED lines=20> */
.L_x_8646:
[----:B------:R-:W-:Y:S05]  /*1bd0*/  BSYNC B6 ;  /* 0x0000000000067941 */ /* 0x000fea0003800000 */
.L_x_8645:
        /* <DEDUP_REMOVED lines=50> */
[----:B------:R-:W-:-:S02]  /*1f00*/  IMAD R27, R23, R57, R12 ;  /* 0x00000039171b7224 */ /* 0x000fc400078e020c */
[----:B------:R-:W-:-:S04]  /*1f10*/  IMAD.WIDE.U32 R12, R23, R56, R16 ;  /* 0x00000038170c7225 */ /* 0x000fc800078e0010 */
[----:B------:R-:W-:Y:S02]  /*1f20*/  IMAD.IADD R13, R27, 0x1, R13 ;  /* 0x000000011b0d7824 */ /* 0x000fe400078e020d */
[----:B------:R-:W-:Y:S02]  /*1f30*/  VIADD R58, R26, 0x8 ;  /* 0x000000081a3a7836 */ /* 0x000fe40000000000 */
[----:B-----5:R-:W-:-:S04]  /*1f40*/  IMAD.WIDE.U32 R38, R30, R56, R12 ;  /* 0x000000381e267225 */ /* 0x020fc800078e000c */
[----:B------:R-:W-:Y:S01]  /*1f50*/  IMAD.SHL.U32 R59, R59, 0x2, RZ ;  /* 0x000000023b3b7824 */ /* 0x000fe200078e00ff */
[----:B---3--:R-:W-:Y:S02]  /*1f60*/  SHF.R.S32.HI R0, RZ, 0x1f, R25 ;  /* 0x0000001fff007819 */ /* 0x008fe40000011419 */
        /* <DEDUP_REMOVED lines=22> */
[----:B------:R-:W-:Y:S01]  /*20d0*/  SHF.R.S32.HI R25, RZ, 0x1f, R30 ;  /* 0x0000001fff197819 */ /* 0x000fe2000001141e */
[-C--:B------:R-:W-:Y:S01]  /*20e0*/  IMAD.WIDE.U32 R32, R30, R54.reuse, R6 ;  /* 0x000000361e207225 */ /* 0x080fe200078e0006 */
[----:B------:R-:W-:Y:S02]  /*20f0*/  IADD3.X R46, R45, R47, R8, P0, !PT ;  /* 0x0000002f2d2e7210 */ /* 0x000fe400007fe408 */
[----:B------:R-:W-:Y:S01]  /*2100*/  LEA.HI R47, R14, R15, RZ, 0x3 ;  /* 0x0000000f0e2f7211 */ /* 0x000fe200078f18ff */
[----:B------:R-:W-:Y:S01]  /*2110*/  IMAD R14, R25, R54, RZ ;  /* 0x00000036190e7224 */ /* 0x000fe200078e02ff */
[----:B------:R-:W-:Y:S01]  /*2120*/  IADD3 R40, P0, R23, R40, RZ ;  /* 0x0000002817287210 */ /* 0x000fe20007f1e0ff */
[-C--:B------:R-:W-:Y:S01]  /*2130*/  IMAD R25, R25, R56.reuse, RZ ;  /* 0x0000003819197224 */ /* 0x080fe200078e02ff */
[----:B------:R-:W-:Y:S01]  /*2140*/  LOP3.LUT R63, R47, 0xfffffff8, RZ, 0xc0, !PT ;  /* 0xfffffff82f3f7812 */ /* 0x000fe200078ec0ff */
[----:B------:R-:W-:Y:S01]  /*2150*/  IMAD R5, R30, R55, R14 ;  /* 0x000000371e057224 */ /* 0x000fe200078e020e */
[----:B------:R-:W-:Y:S01]  /*2160*/  SHF.L.U64.HI R55, R56, 0x6, R57 ;  /* 0x0000000638377819 */ /* 0x000fe20000010239 */
[----:B------:R-:W-:Y:S01]  /*2170*/  IMAD R25, R30, R57, R25 ;  /* 0x000000391e197224 */ /* 0x000fe200078e0219 */
[----:B------:R-:W-:Y:S01]  /*2180*/  SHF.R.U32.HI R57, RZ, 0x3, R53 ;  /* 0x00000003ff397819 */ /* 0x000fe20000011635 */
[----:B------:R-:W-:Y:S01]  /*2190*/  IMAD.WIDE.U32 R8, R23, R56, R184 ;  /* 0x0000003817087225 */ /* 0x000fe200078e00b8 */
[----:B------:R-:W-:-:S02]  /*21a0*/  SHF.R.S32.HI R64, RZ, 0x1f, R63 ;  /* 0x0000001fff407819 */ /* 0x000fc4000001143f */
[----:B------:R-:W-:Y:S01]  /*21b0*/  LOP3.LUT R4, R4, R57, RZ, 0x3c, !PT ;  /* 0x0000003904047212 */ /* 0x000fe200078e3cff */
[----:B------:R-:W-:Y:S02]  /*21c0*/  IMAD.IADD R9, R9, 0x1, R27 ;  /* 0x0000000109097824 */ /* 0x000fe400078e021b */
[----:B------:R-:W-:-:S04]  /*21d0*/  IMAD.WIDE.U32 R34, R30, R54, R10 ;  /* 0x000000361e227225 */ /* 0x000fc800078e000a */
[----:B------:R-:W-:Y:S01]  /*21e0*/  IMAD R61, R215, 0x200, R4 ;  /* 0x00000200d73d7824 */ /* 0x000fe200078e0204 */
[----:B------:R-:W-:Y:S01]  /*21f0*/  LOP3.LUT R4, R53, 0x38, R47, 0xf8, !PT ;  /* 0x0000003835047812 */ /* 0x000fe200078ef82f */
[----:B------:R-:W-:-:S03]  /*2200*/  IMAD.WIDE.U32 R36, R30, R56, R8 ;  /* 0x000000381e247225 */ /* 0x000fc600078e0008 */
[----:B------:R-:W-:Y:S01]  /*2210*/  LOP3.LUT R4, R4, R57, RZ, 0x3c, !PT ;  /* 0x0000003904047212 */ /* 0x000fe200078e3cff */
        /* <DEDUP_REMOVED lines=9> */
.L_x_8676:
        /* <DEDUP_REMOVED lines=58> */
.L_x_8651:
[----:B------:R-:W-:Y:S05]  /*2650*/  BSYNC B1 ;  /* 0x0000000000017941 */ /* 0x000fea0003800000 */
.L_x_8650:
        /* <DEDUP_REMOVED lines=15> */
.L_x_8652:
[----:B------:R-:W-:Y:S01]  /*2750*/  IMAD R68, R22, 0x8, R2 ;  /* 0x0000000816447824 */ /* 0x000fe200078e0202 */
[----:B------:R-:W-:Y:S01]  /*2760*/  SHF.L.U32 R71, R186, 0x1f, RZ ;  /* 0x0000001fba477819 */ /* 0x000fe200000006ff */
[----:B------:R-:W-:Y:S03]  /*2770*/  BSSY B1, `(.L_x_8653) ;  /* 0x0000003000017945 */ /* 0x000fe60003800000 */
[----:B------:R-:W0:Y:S02]  /*2780*/  SYNCS.PHASECHK.TRANS64.TRYWAIT P5, [R68+URZ+0x38890], R71 ;  /* 0x03889047440075a7 */ /* 0x000e2400080a017f */
[----:B0-----:R-:W-:Y:S05]  /*2790*/  @!P5 BRA `(.L_x_8654) ;  /* 0x000001e000bcd947 */ /* 0x001fea0003800000 */
.L_x_8961:
[----:B------:R-:W-:Y:S05]  /*27a0*/  BSYNC B1 ;  /* 0x0000000000017941 */ /* 0x000fea0003800000 */
.L_x_8653:
        /* <DEDUP_REMOVED lines=48> */
.L_x_8659:
[----:B------:R-:W-:Y:S05]  /*2ab0*/  BSYNC B2 ;  /* 0x0000000000027941 */ /* 0x000fea0003800000 */
.L_x_8658:
[----:B--2---:R1:W-:Y:S02]  /*2ac0*/  STG.E.128 desc[UR40][R12.64], R4 ;  /* 0x000000040c007986 */ /* 0x0043e4000c101d28 */
.L_x_8657:
[----:B------:R-:W-:Y:S05]  /*2ad0*/  BSYNC B1 ;  /* 0x0000000000017941 */ /* 0x000fea0003800000 */
.L_x_8656:
        /* <DEDUP_REMOVED lines=51> */
.L_x_8661:
[----:B------:R-:W-:Y:S05]  /*2e10*/  BSYNC B1 ;  /* 0x0000000000017941 */ /* 0x000fea0003800000 */
.L_x_8660:
[----:B-1----:R1:W-:Y:S01]  /*2e20*/  STG.E.128 desc[UR40][R12.64+0x40], R4 ;  /* 0x000040040c007986 */ /* 0x0023e2000c101d28 */
[----:B------:R-:W-:Y:S05]  /*2e30*/  BRA `(.L_x_8655) ;  /* 0x0000000c001c7947 */ /* 0x000fea0003800000 */
.L_x_8649:
        /* <DEDUP_REMOVED lines=43> */
.L_x_8662:
[----:B------:R-:W-:Y:S01]  /*30f0*/  IMAD R68, R22, 0x8, R2 ;  /* 0x0000000816447824 */ /* 0x000fe200078e0202 */
[----:B------:R-:W-:Y:S01]  /*3100*/  SHF.L.U32 R71, R186, 0x1f, RZ ;  /* 0x0000001fba477819 */ /* 0x000fe200000006ff */
[----:B------:R-:W0:Y:S01]  /*3110*/  LDC R70, c[0x0][0x2f4] ;  /* 0x0000bd00ff467b82 */ /* 0x000e220000000800 */
[----:B------:R-:W-:Y:S02]  /*3120*/  BSSY B1, `(.L_x_8663) ;  /* 0x0000003000017945 */ /* 0x000fe40003800000 */
[----:B------:R-:W1:Y:S02]  /*3130*/  SYNCS.PHASECHK.TRANS64.TRYWAIT P5, [R68+URZ+0x38890], R71 ;  /* 0x03889047440075a7 */ /* 0x000e6400080a017f */
[----:B-1----:R-:W-:Y:S05]  /*3140*/  @!P5 BRA `(.L_x_8664) ;  /* 0x000001d80064d947 */ /* 0x002fea0003800000 */
.L_x_8962:
[----:B------:R-:W-:Y:S05]  /*3150*/  BSYNC B1 ;  /* 0x0000000000017941 */ /* 0x000fea0003800000 */
.L_x_8663:
        /* <DEDUP_REMOVED lines=114> */
.L_x_8666:
[----:B------:R-:W-:Y:S05]  /*3880*/  BSYNC B1 ;  /* 0x0000000000017941 */ /* 0x000fea0003800000 */
.L_x_8665:
        /* <DEDUP_REMOVED lines=10> */
.L_x_8648:
[----:B------:R-:W-:-:S13]  /*3930*/  ISETP.NE.AND P0, PT, R187, 0x3, PT ;  /* 0x00000003bb00780c */ /* 0x000fda0003f05270 */
[----:B------:R-:W-:Y:S05]  /*3940*/  @!P0 BRA `(.L_x_8667) ;  /* 0x0000000000048947 */ /* 0x000fea0003800000 */
[----:B------:R-:W-:Y:S01]  /*3950*/  BPT.TRAP 0x1 ;  /* 0x000000040000795c */ /* 0x000fe20000300000 */
.L_x_8667:
        /* <DEDUP_REMOVED lines=8> */
.L_x_8963:
[----:B------:R-:W-:Y:S05]  /*39e0*/  BSYNC B1 ;  /* 0x0000000000017941 */ /* 0x000fea0003800000 */
.L_x_8668:
        /* <DEDUP_REMOVED lines=12> */
.L_x_8655:
[----:B------:R-:W-:Y:S05]  /*3ab0*/  BSYNC B0 ;  /* 0x0000000000007941 */ /* 0x000fea0003800000 */
.L_x_8647:
        /* <DEDUP_REMOVED lines=17> */
.L_x_8671:
[----:B------:R-:W-:Y:S05]  /*3bd0*/  BSYNC B0 ;  /* 0x0000000000007941 */ /* 0x000fea0003800000 */
.L_x_8670:
[----:B------:R-:W5:Y:S01]  /*3be0*/  SYNCS.PHASECHK.TRANS64.TRYWAIT P0, [R68+URZ+0x388b0], R71 ;  /* 0x0388b047440075a7 */ /* 0x000f62000800017f */
[----:B------:R-:W-:Y:S04]  /*3bf0*/  BSSY B0, `(.L_x_8672) ;  /* 0x0000002000007945 */ /* 0x000fe80003800000 */
[----:B-----5:R-:W-:Y:S05]  /*3c00*/  @!P0 BRA `(.L_x_8673) ;  /* 0x000001cc00dc8947 */ /* 0x020fea0003800000 */
.L_x_8964:
[----:B------:R-:W-:Y:S05]  /*3c10*/  BSYNC B0 ;  /* 0x0000000000007941 */ /* 0x000fea0003800000 */
.L_x_8672:
        /* <DEDUP_REMOVED lines=82> */
.L_x_8675:
[----:B------:R-:W-:Y:S05]  /*4140*/  BSYNC B0 ;  /* 0x0000000000007941 */ /* 0x000fea0003800000 */
.L_x_8674:
        /* <DEDUP_REMOVED lines=17> */
.L_x_8642:
[----:B------:R-:W2:Y:S01]  /*4260*/  LDL R4, [R1+0x4] ;  /* 0x0000040001047983 */ /* 0x000ea20000100800 */
[----:B------:R-:W-:Y:S01]  /*4270*/  BSSY B0, `(.L_x_8677) ;  /* 0x0000005000007945 */ /* 0x000fe20003800000 */
[----:B--2---:R-:W-:-:S03]  /*4280*/  ISETP.NE.AND P1, PT, R4, 0x1, PT ;  /* 0x000000010400780c */ /* 0x004fc60003f25270 */
[----:B------:R-:W-:Y:S10]  /*4290*/  @P0 BRA `(.L_x_8678) ;  /* 0x0000000000080947 */ /* 0x000ff40003800000 */
[----:B------:R-:W1:Y:S02]  /*42a0*/  FENCE.VIEW.ASYNC.G ;  /* 0x00000000000073c6 */ /* 0x000e640000000100 */
[----:B-1----:R-:W-:Y:S06]  /*42b0*/  BAR.ARV 0xc, 0x180 ;  /* 0x0306000000007b1d */ /* 0x002fec0000002000 */
.L_x_8678:
[----:B------:R-:W-:Y:S05]  /*42c0*/  BSYNC B0 ;  /* 0x0000000000007941 */ /* 0x000fea0003800000 */
.L_x_8677:
        /* <DEDUP_REMOVED lines=39> */
[----:B------:R-:W1:Y:S01]  /*4540*/  @P0 LDC R3, c[0x0][0x44c] ;  /* 0x00011300ff030b82 */ /* 0x000e620000000800 */
[----:B------:R-:W-:Y:S02]  /*4550*/  CS2R R88, SRZ ;  /* 0x0000000000587805 */ /* 0x000fe4000001ff00 */
[----:B------:R-:W-:-:S02]  /*4560*/  CS2R R86, SRZ ;  /* 0x0000000000567805 */ /* 0x000fc4000001ff00 */
[----:B------:R-:W-:Y:S02]  /*4570*/  CS2R R84, SRZ ;  /* 0x0000000000547805 */ /* 0x000fe4000001ff00 */
[----:B------:R-:W-:Y:S02]  /*4580*/  CS2R R82, SRZ ;  /* 0x0000000000527805 */ /* 0x000fe4000001ff00 */
[----:B------:R-:W-:Y:S02]  /*4590*/  CS2R R80, SRZ ;  /* 0x0000000000507805 */ /* 0x000fe4000001ff00 */
[----:B------:R-:W-:Y:S02]  /*45a0*/  CS2R R78, SRZ ;  /* 0x00000000004e7805 */ /* 0x000fe4000001ff00 */
[----:B------:R-:W-:Y:S01]  /*45b0*/  CS2R R76, SRZ ;  /* 0x00000000004c7805 */ /* 0x000fe2000001ff00 */
[----:B------:R-:W2:Y:S01]  /*45c0*/  @P0 LDC R4, c[0x0][0x450] ;  /* 0x00011400ff040b82 */ /* 0x000ea20000000800 */
[----:B---3--:R-:W-:-:S02]  /*45d0*/  CS2R R74, SRZ ;  /* 0x00000000004a7805 */ /* 0x008fc4000001ff00 */
[----:B------:R-:W-:Y:S01]  /*45e0*/  CS2R R152, SRZ ;  /* 0x0000000000987805 */ /* 0x000fe2000001ff00 */
        /* <DEDUP_REMOVED lines=10> */
[----:B----4-:R-:W-:Y:S02]  /*4690*/  CS2R R50, SRZ ;  /* 0x0000000000327805 */ /* 0x010fe4000001ff00 */
[----:B------:R-:W-:-:S02]  /*46a0*/  CS2R R162, SRZ ;  /* 0x0000000000a27805 */ /* 0x000fc4000001ff00 */
[----:B------:R-:W-:Y:S01]  /*46b0*/  CS2R R46, SRZ ;  /* 0x00000000002e7805 */ /* 0x000fe2000001ff00 */
[----:B-1----:R-:W-:Y:S01]  /*46c0*/  @P0 IMAD.HI.U32 R3, R0, R3, RZ ;  /* 0x0000000300030227 */ /* 0x002fe200078e00ff */
[----:B------:R-:W-:Y:S02]  /*46d0*/  CS2R R164, SRZ ;  /* 0x0000000000a47805 */ /* 0x000fe4000001ff00 */
[----:B------:R-:W-:Y:S02]  /*46e0*/  CS2R R166, SRZ ;  /* 0x0000000000a67805 */ /* 0x000fe4000001ff00 */
[----:B------:R-:W-:Y:S01]  /*46f0*/  CS2R R38, SRZ ;  /* 0x0000000000267805 */ /* 0x000fe2000001ff00 */
[----:B------:R-:W-:Y:S01]  /*4700*/  IMAD.MOV.U32 R169, RZ, RZ, RZ ;  /* 0x000000ffffa97224 */ /* 0x000fe200078e00ff */
[----:B------:R-:W-:Y:S01]  /*4710*/  CS2R R26, SRZ ;  /* 0x00000000001a7805 */ /* 0x000fe2000001ff00 */
[----:B------:R-:W-:Y:S01]  /*4720*/  IMAD.MOV.U32 R170, RZ, RZ, RZ ;  /* 0x000000ffffaa7224 */ /* 0x000fe200078e00ff */
[----:B------:R-:W-:-:S02]  /*4730*/  CS2R R28, SRZ ;  /* 0x00000000001c7805 */ /* 0x000fc4000001ff00 */
[----:B--2---:R-:W-:Y:S01]  /*4740*/  @P0 SHF.R.U32.HI R0, RZ, R4, R3 ;  /* 0x00000004ff000219 */ /* 0x004fe20000011603 */
[----:B------:R-:W-:Y:S01]  /*4750*/  IMAD.MOV.U32 R4, RZ, RZ, RZ ;  /* 0x000000ffff047224 */ /* 0x000fe200078e00ff */
[----:B------:R-:W-:Y:S01]  /*4760*/  PLOP3.LUT P0, PT, PT, PT, PT, 0x80, 0x0 ;  /* 0x000000000000781c */ /* 0x000fe20003f0f070 */
[----:B------:R-:W-:Y:S01]  /*4770*/  IMAD.MOV.U32 R31, RZ, RZ, RZ ;  /* 0x000000ffff1f7224 */ /* 0x000fe200078e00ff */
[----:B------:R-:W-:Y:S01]  /*4780*/  CS2R R24, SRZ ;  /* 0x0000000000187805 */ /* 0x000fe2000001ff00 */
[----:B------:R-:W-:Y:S01]  /*4790*/  IMAD.IADD R0, R43, 0x1, R0 ;  /* 0x000000012b007824 */ /* 0x000fe200078e0200 */
[----:B------:R-:W-:-:S04]  /*47a0*/  CS2R R42, SRZ ;  /* 0x00000000002a7805 */ /* 0x000fc8000001ff00 */
[----:B------:R-:W-:-:S04]  /*47b0*/  SHF.R.S32.HI R3, RZ, 0x1f, R0 ;  /* 0x0000001fff037819 */ /* 0x000fc80000011400 */
[----:B------:R-:W-:-:S04]  /*47c0*/  LEA.HI R3, R3, R0, RZ, 0x6 ;  /* 0x0000000003037211 */ /* 0x000fc800078f30ff */
[----:B------:R-:W-:Y:S01]  /*47d0*/  SHF.R.S32.HI R0, RZ, 0x6, R3 ;  /* 0x00000006ff007819 */ /* 0x000fe20000011403 */
[----:B------:R-:W-:-:S03]  /*47e0*/  IMAD.MOV.U32 R3, RZ, RZ, RZ ;  /* 0x000000ffff037224 */ /* 0x000fc600078e00ff */
[----:B------:R-:W-:-:S04]  /*47f0*/  VIMNMX R0, R197, R0, PT ;  /* 0x00000000c5007248 */ /* 0x000fc80003fe0100 */
[----:B------:R-:W-:-:S13]  /*4800*/  ISETP.GE.AND P1, PT, R0, 0x1, PT ;  /* 0x000000010000780c */ /* 0x000fda0003f26270 */
        /* <DEDUP_REMOVED lines=72> */
.L_x_8684:
[----:B------:R-:W-:Y:S01]  /*4c90*/  BAR.SYNC.DEFER_BLOCKING 0xe, 0x100 ;  /* 0x0384000000007b1d */ /* 0x000fe20000010000 */
[----:B01----:R-:W-:Y:S01]  /*4ca0*/  IMAD R3, R18, 0x40, R190 ;  /* 0x0000004012037824 */ /* 0x003fe200078e02be */
[----:B------:R-:W-:Y:S01]  /*4cb0*/  R2UR UR4, R8 ;  /* 0x00000000080472ca */ /* 0x000fe200000e0000 */
[----:B------:R-:W-:Y:S01]  /*4cc0*/  VIADD R18, R18, 0x1 ;  /* 0x0000000112127836 */ /* 0x000fe20000000000 */
[----:B------:R-:W-:Y:S01]  /*4cd0*/  R2UR UR5, R9 ;  /* 0x00000000090572ca */ /* 0x000fe200000e0000 */
[----:B------:R-:W-:Y:S01]  /*4ce0*/  IMAD R3, R3, 0x4, R2 ;  /* 0x0000000403037824 */ /* 0x000fe200078e0202 */
[----:B------:R-:W-:Y:S01]  /*4cf0*/  ISETP.GT.AND P1, PT, R0, RZ, PT ;  /* 0x000000ff0000720c */ /* 0x000fe20003f24270 */
        /* <DEDUP_REMOVED lines=176> */
.L_x_8683:
[----:B------:R-:W-:Y:S05]  /*5800*/  BSYNC B0 ;  /* 0x0000000000007941 */ /* 0x000fea0003800000 */
.L_x_8682:
[----:B------:R-:W-:Y:S01]  /*5810*/  BAR.SYNC.DEFER_BLOCKING 0xe, 0x100 ;  /* 0x0384000000007b1d */ /* 0x000fe20000010000 */
[C---:B01----:R-:W-:Y:S01]  /*5820*/  IMAD R3, R18.reuse, 0x40, R190 ;  /* 0x0000004012037824 */ /* 0x043fe200078e02be */
        /* <DEDUP_REMOVED lines=8> */
[----:B------:R-:W0:Y:S04]  /*58b0*/  LDS R0, [R3+0x38420] ;  /* 0x0384200003007984 */ /* 0x000e280000000800 */
[----:B------:R0:W1:Y:S02]  /*58c0*/  LDS R2, [R3+0x38400] ;  /* 0x0384000003027984 */ /* 0x0000640000000800 */
[-C--:B0-----:R-:W-:Y:S01]  /*58d0*/  FMUL.FTZ R3, R27, R0.reuse ;  /* 0x000000001b037220 */ /* 0x081fe20000410000 */
        /* <DEDUP_REMOVED lines=129> */
.L_x_8680:
        /* <DEDUP_REMOVED lines=111> */
.L_x_8686:
[----:B------:R-:W-:Y:S05]  /*67e0*/  BSYNC B6 ;  /* 0x0000000000067941 */ /* 0x000fea0003800000 */
.L_x_8685:
        /* <DEDUP_REMOVED lines=12> */
.L_x_8690:
[----:B--2---:R2:W3:Y:S02]  /*68b0*/  SYNCS.PHASECHK.TRANS64.TRYWAIT P0, [R2+URZ+0x38800], R3 ;  /* 0x03880003020075a7 */ /* 0x0044e4000800017f */
[----:B---3--:R-:W-:Y:S05]  /*68c0*/  @!P0 NANOSLEEP.SYNCS 0x989680 ;  /* 0x009896800000895d */ /* 0x008fea0003900000 */
[----:B------:R-:W3:Y:S02]  /*68d0*/  @!P0 SYNCS.PHASECHK.TRANS64 P0, [R2+URZ+0x38800], R3 ;  /* 0x03880003020085a7 */ /* 0x000ee4000800007f */
[----:B---3--:R-:W-:Y:S05]  /*68e0*/  @!P0 BRA `(.L_x_8690) ;  /* 0xfffffffc00f08947 */ /* 0x008fea000383ffff */
.L_x_8689:
[----:B------:R-:W-:Y:S05]  /*68f0*/  BSYNC B0 ;  /* 0x0000000000007941 */ /* 0x000fea0003800000 */
.L_x_8688:
[----:B------:R-:W-:Y:S05]  /*6900*/  BRA `(.L_x_8691) ;  /* 0x0000002800dc7947 */ /* 0x000fea0003800000 */
.L_x_8687:
        /* <DEDUP_REMOVED lines=31> */
.L_x_8693:
[----:B------:R-:W-:Y:S05]  /*6b00*/  BSYNC B6 ;  /* 0x0000000000067941 */ /* 0x000fea0003800000 */
.L_x_8692:
        /* <DEDUP_REMOVED lines=39> */
.L_x_8970:
        /* <DEDUP_REMOVED lines=30> */
.L_x_8698:
[----:B------:R-:W-:Y:S05]  /*6f60*/  BSYNC B1 ;  /* 0x0000000000017941 */ /* 0x000fea0003800000 */
.L_x_8697:
[----:B---3-5:R-:W-:Y:S01]  /*6f70*/  IMAD.MOV.U32 R0, RZ, RZ, R32 ;  /* 0x000000ffff007224 */ /* 0x028fe200078e0020 */
[----:B------:R-:W-:Y:S01]  /*6f80*/  UMOV UR4, 0xffffffff ;  /* 0xffffffff00047882 */ /* 0x000fe20000000000 */
[----:B--2---:R-:W-:Y:S01]  /*6f90*/  IMAD.MOV.U32 R3, RZ, RZ, R33 ;  /* 0x000000ffff037224 */ /* 0x004fe200078e0021 */
[----:B0-----:R-:W-:Y:S01]  /*6fa0*/  CS2R R28, SRZ ;  /* 0x00000000001c7805 */ /* 0x001fe2000001ff00 */
[----:B----4-:R-:W-:Y:S02]  /*6fb0*/  IMAD.MOV.U32 R5, RZ, RZ, R24 ;  /* 0x000000ffff057224 */ /* 0x010fe400078e0018 */
        /* <DEDUP_REMOVED lines=14> */
.L_x_8976:
        /* <DEDUP_REMOVED lines=34> */
.L_x_8701:
[----:B------:R-:W-:Y:S05]  /*72c0*/  BSYNC B1 ;  /* 0x0000000000017941 */ /* 0x000fea0003800000 */
.L_x_8700:
        /* <DEDUP_REMOVED lines=15> */
[----:B------:R-:W-:Y:S01]  /*73c0*/  IMAD.MOV.U32 R4, RZ, RZ, R10 ;  /* 0x000000ffff047224 */ /* 0x000fe200078e000a */
[----:B------:R-:W-:Y:S01]  /*73d0*/  PRMT R45, R45, 0x5410, R3 ;  /* 0x000054102d2d7816 */ /* 0x000fe20000000003 */
[----:B------:R-:W-:Y:S01]  /*73e0*/  IMAD R3, R215, 0x200, R0 ;  /* 0x00000200d7037824 */ /* 0x000fe200078e0200 */
[----:B------:R-:W-:Y:S01]  /*73f0*/  LOP3.LUT P2, RZ, R188, 0x4, RZ, 0xc0, !PT ;  /* 0x00000004bcff7812 */ /* 0x000fe2000784c0ff */
[----:B------:R-:W-:Y:S01]  /*7400*/  IMAD.MOV.U32 R0, RZ, RZ, R13 ;  /* 0x000000ffff007224 */ /* 0x000fe200078e000d */
[----:B------:R-:W-:Y:S01]  /*7410*/  PRMT R48, R4, 0x7610, R48 ;  /* 0x0000761004307816 */ /* 0x000fe20000000030 */
[----:B------:R-:W-:Y:S01]  /*7420*/  IMAD R3, R3, 0x2, R2 ;  /* 0x0000000203037824 */ /* 0x000fe200078e0202 */
[----:B------:R-:W-:Y:S01]  /*7430*/  ISETP.GE.AND P1, PT, R23, R40, PT ;  /* 0x000000281700720c */ /* 0x000fe20003f26270 */
[----:B------:R-:W-:Y:S01]  /*7440*/  IMAD.MOV.U32 R5, RZ, RZ, R11 ;  /* 0x000000ffff057224 */ /* 0x000fe200078e000b */
[----:B------:R-:W-:Y:S01]  /*7450*/  PRMT R47, R47, 0x5410, R0 ;  /* 0x000054102f2f7816 */ /* 0x000fe20000000000 */
[----:B------:R-:W-:-:S02]  /*7460*/  VIADD R4, R3, 0x20400 ;  /* 0x0002040003047836 */ /* 0x000fc40000000000 */
[----:B------:R-:W-:Y:S01]  /*7470*/  VIADD R0, R3, 0x20440 ;  /* 0x0002044003007836 */ /* 0x000fe20000000000 */
[----:B-1----:R-:W-:Y:S07]  /*7480*/  @!P0 BRA `(.L_x_8703) ;  /* 0x0000019800b08947 */ /* 0x002fee0003800000 */
.L_x_8977:
[----:B------:R-:W-:Y:S05]  /*7490*/  BSYNC B1 ;  /* 0x0000000000017941 */ /* 0x000fea0003800000 */
.L_x_8702:
        /* <DEDUP_REMOVED lines=11> */
[----:B------:R-:W-:Y:S02]  /*7550*/  SHF.R.U32.HI R34, RZ, 0x10, R33 ;  /* 0x00000010ff227819 */ /* 0x000fe40000011621 */
[----:B------:R-:W-:Y:S01]  /*7560*/  SHF.R.U64 R39, R30, 0x10, R31 ;  /* 0x000000101e277819 */ /* 0x000fe2000000121f */
[----:B------:R-:W-:Y:S01]  /*7570*/  HADD2.F32 R31, -RZ, R43.H0_H0 ;  /* 0x2000002bff1f7230 */ /* 0x000fe20000004100 */
[----:B------:R-:W-:Y:S01]  /*7580*/  SHF.R.U64 R38, R32, 0x10, R33 ;  /* 0x0000001020267819 */ /* 0x000fe20000001221 */
[----:B------:R-:W-:Y:S02]  /*7590*/  HADD2.F32 R34, -RZ, R34.H0_H0 ;  /* 0x20000022ff227230 */ /* 0x000fe40000004100 */
[----:B------:R-:W-:-:S02]  /*75a0*/  HADD2.F32 R32, -RZ, R14.H0_H0 ;  /* 0x2000000eff207230 */ /* 0x000fc40000004100 */
[----:B------:R-:W-:Y:S02]  /*75b0*/  HADD2.F32 R33, -RZ, R41.H0_H0 ;  /* 0x20000029ff217230 */ /* 0x000fe40000004100 */
[--C-:B0-----:R-:W-:Y:S02]  /*75c0*/  HADD2.F32 R21, -RZ, R7.reuse.H0_H0 ;  /* 0x20000007ff157230 */ /* 0x101fe40000004100 */
        /* <DEDUP_REMOVED lines=13> */
[----:B------:R-:W-:Y:S02]  /*76a0*/  HADD2.F32 R31, -RZ, R41.H1_H1 ;  /* 0x30000029ff1f7230 */ /* 0x000fe40000004100 */
        /* <DEDUP_REMOVED lines=18> */
.L_x_8707:
[----:B------:R-:W-:Y:S05]  /*77d0*/  BSYNC B2 ;  /* 0x0000000000027941 */ /* 0x000fea0003800000 */
.L_x_8706:
[----:B------:R-:W-:Y:S05]  /*77e0*/  @P1 BRA `(.L_x_8705) ;  /* 0x0000000000a81947 */ /* 0x000fea0003800000 */
[----:B-1----:R-:W0:Y:S01]  /*77f0*/  LDS.128 R4, [R0] ;  /* 0x0000000000047984 */ /* 0x002e220000000c00 */
[--C-:B------:R-:W-:Y:S02]  /*7800*/  SHF.R.U64 R35, R26, 0x10, R27.reuse ;  /* 0x000000101a237819 */ /* 0x100fe4000000121b */
[----:B------:R-:W-:Y:S01]  /*7810*/  SHF.R.U32.HI R26, RZ, 0x10, R27 ;  /* 0x00000010ff1a7819 */ /* 0x000fe2000001161b */
[----:B------:R-:W-:Y:S01]  /*7820*/  HADD2.F32 R27, -RZ, R42.H0_H0 ;  /* 0x2000002aff1b7230 */ /* 0x000fe20000004100 */
[--C-:B------:R-:W-:Y:S02]  /*7830*/  SHF.R.U32.HI R30, RZ, 0x10, R25.reuse ;  /* 0x00000010ff1e7819 */ /* 0x100fe40000011619 */
        /* <DEDUP_REMOVED lines=36> */
[----:B------:R2:W-:Y:S02]  /*7a80*/  STS.128 [R0], R4 ;  /* 0x0000000400007388 */ /* 0x0005e40000000c00 */
.L_x_8705:
[----:B------:R-:W-:Y:S05]  /*7a90*/  BSYNC B1 ;  /* 0x0000000000017941 */ /* 0x000fea0003800000 */
.L_x_8704:
[----:B-12---:R-:W-:-:S05]  /*7aa0*/  VIADD R4, R23, 0x20 ;  /* 0x0000002017047836 */ /* 0x006fca0000000000 */
[----:B------:R-:W-:-:S13]  /*7ab0*/  ISETP.GE.AND P0, PT, R4, R40, PT ;  /* 0x000000280400720c */ /* 0x000fda0003f06270 */
        /* <DEDUP_REMOVED lines=9> */
[----:B------:R-:W-:Y:S01]  /*7b50*/  SHF.R.U32.HI R24, RZ, 0x10, R13 ;  /* 0x00000010ff187819 */ /* 0x000fe2000001160d */
[----:B0-----:R-:W-:Y:S01]  /*7b60*/  HADD2.F32 R21, -RZ, R47.H0_H0 ;  /* 0x2000002fff157230 */ /* 0x001fe20000004100 */
[----:B------:R-:W-:Y:S01]  /*7b70*/  SHF.R.U64 R31, R28, 0x10, R29 ;  /* 0x000000101c1f7819 */ /* 0x000fe2000000121d */
[----:B------:R-:W-:Y:S01]  /*7b80*/  HADD2.F32 R26, -RZ, R26.H0_H0 ;  /* 0x2000001aff1a7230 */ /* 0x000fe20000004100 */
[----:B------:R-:W-:Y:S01]  /*7b90*/  SHF.R.U64 R32, R12, 0x10, R13 ;  /* 0x000000100c207819 */ /* 0x000fe2000000120d */
[----:B------:R-:W-:Y:S02]  /*7ba0*/  HADD2.F32 R24, -RZ, R24.H0_H0 ;  /* 0x20000018ff187230 */ /* 0x000fe40000004100 */
[----:B-1----:R-:W-:-:S02]  /*7bb0*/  HADD2.F32 R14, -RZ, R7.H0_H0 ;  /* 0x20000007ff0e7230 */ /* 0x002fc40000004100 */
[----:B------:R-:W-:Y:S02]  /*7bc0*/  HADD2.F32 R15, -RZ, R7.H1_H1 ;  /* 0x30000007ff0f7230 */ /* 0x000fe40000004100 */
[--C-:B------:R-:W-:Y:S02]  /*7bd0*/  HADD2.F32 R7, -RZ, R4.reuse.H0_H0 ;  /* 0x20000004ff077230 */ /* 0x100fe40000004100 */
[----:B------:R-:W-:Y:S02]  /*7be0*/  HADD2.F32 R4, -RZ, R4.H1_H1 ;  /* 0x30000004ff047230 */ /* 0x000fe40000004100 */
[C---:B------:R-:W-:Y:S01]  /*7bf0*/  FMUL.FTZ R27, R15.reuse, R26 ;  /* 0x0000001a0f1b7220 */ /* 0x040fe20000410000 */
[----:B------:R-:W-:Y:S01]  /*7c00*/  FMUL.FTZ R15, R15, R24 ;  /* 0x000000180f0f7220 */ /* 0x000fe20000410000 */
[--C-:B------:R-:W-:Y:S02]  /*7c10*/  HADD2.F32 R12, -RZ, R6.reuse.H0_H0 ;  /* 0x20000006ff0c7230 */ /* 0x100fe40000004100 */
[----:B------:R-:W-:Y:S01]  /*7c20*/  FMUL.FTZ R28, R4, R25 ;  /* 0x00000019041c7220 */ /* 0x000fe20000410000 */
[----:B------:R-:W-:-:S02]  /*7c30*/  HADD2.F32 R13, -RZ, R6.H1_H1 ;  /* 0x30000006ff0d7230 */ /* 0x000fc40000004100 */
[C---:B------:R-:W-:Y:S01]  /*7c40*/  FFMA.FTZ R29, R14.reuse, R24, -R27 ;  /* 0x000000180e1d7223 */ /* 0x040fe2000001081b */
[--C-:B------:R-:W-:Y:S02]  /*7c50*/  HADD2.F32 R6, -RZ, R5.reuse.H0_H0 ;  /* 0x20000005ff067230 */ /* 0x100fe40000004100 */
[----:B------:R-:W-:Y:S01]  /*7c60*/  FFMA.FTZ R30, R14, R26, R15 ;  /* 0x0000001a0e1e7223 */ /* 0x000fe2000001000f */
[-C--:B------:R-:W-:Y:S01]  /*7c70*/  FMUL.FTZ R24, R4, R21.reuse ;  /* 0x0000001504187220 */ /* 0x080fe20000410000 */
[C---:B------:R-:W-:Y:S01]  /*7c80*/  FFMA.FTZ R28, R7.reuse, R21, -R28 ;  /* 0x00000015071c7223 */ /* 0x040fe2000001081c */
[----:B------:R-:W-:Y:S02]  /*7c90*/  HADD2.F32 R5, -RZ, R5.H1_H1 ;  /* 0x30000005ff057230 */ /* 0x000fe40000004100 */
[----:B------:R-:W-:Y:S02]  /*7ca0*/  HADD2.F32 R21, -RZ, R45.H1_H1 ;  /* 0x3000002dff157230 */ /* 0x000fe40000004100 */
[----:B------:R-:W-:Y:S01]  /*7cb0*/  FFMA.FTZ R25, R7, R25, R24 ;  /* 0x0000001907197223 */ /* 0x000fe20000010018 */
[----:B------:R-:W-:-:S02]  /*7cc0*/  HADD2.F32 R14, -RZ, R47.H1_H1 ;  /* 0x3000002fff0e7230 */ /* 0x000fc40000004100 */
        /* <DEDUP_REMOVED lines=15> */
.L_x_8710:
[----:B------:R-:W-:Y:S05]  /*7dc0*/  BSYNC B1 ;  /* 0x0000000000017941 */ /* 0x000fea0003800000 */
.L_x_8709:
[----:B------:R-:W-:Y:S05]  /*7dd0*/  @P1 BRA `(.L_x_8708) ;  /* 0x0000001400841947 */ /* 0x000fea0003800000 */
[----:B-1----:R-:W1:Y:S01]  /*7de0*/  LDS.128 R4, [R0+0x1000] ;  /* 0x0010000000047984 */ /* 0x002e620000000c00 */
[----:B------:R-:W-:Y:S01]  /*7df0*/  SHF.R.U32.HI R12, RZ, 0x10, R11 ;  /* 0x00000010ff0c7819 */ /* 0x000fe2000001160b */
[----:B------:R-:W-:Y:S01]  /*7e00*/  HADD2.F32 R13, -RZ, R46.H0_H0 ;  /* 0x2000002eff0d7230 */ /* 0x000fe20000004100 */
[----:B------:R-:W-:Y:S02]  /*7e10*/  SHF.R.U32.HI R14, RZ, 0x10, R9 ;  /* 0x00000010ff0e7819 */ /* 0x000fe40000011609 */
[----:B------:R-:W-:Y:S01]  /*7e20*/  SHF.R.U64 R26, R10, 0x10, R11 ;  /* 0x000000100a1a7819 */ /* 0x000fe2000000120b */
[----:B------:R-:W-:Y:S01]  /*7e30*/  HADD2.F32 R12, -RZ, R12.H0_H0 ;  /* 0x2000000cff0c7230 */ /* 0x000fe20000004100 */
[----:B------:R-:W-:Y:S01]  /*7e40*/  SHF.R.U64 R25, R8, 0x10, R9 ;  /* 0x0000001008197819 */ /* 0x000fe20000001209 */
[----:B------:R-:W-:Y:S02]  /*7e50*/  HADD2.F32 R14, -RZ, R14.H0_H0 ;  /* 0x2000000eff0e7230 */ /* 0x000fe40000004100 */
[----:B------:R-:W-:-:S02]  /*7e60*/  HADD2.F32 R11, -RZ, R48.H0_H0 ;  /* 0x20000030ff0b7230 */ /* 0x000fc40000004100 */
[--C-:B-1----:R-:W-:Y:S02]  /*7e70*/  HADD2.F32 R10, -RZ, R7.reuse.H1_H1 ;  /* 0x30000007ff0a7230 */ /* 0x102fe40000004100 */
        /* <DEDUP_REMOVED lines=8> */
[C---:B------:R-:W-:Y:S01]  /*7f00*/  FFMA.FTZ R24, R9.reuse, R12, -R24 ;  /* 0x0000000c09187223 */ /* 0x040fe20000010818 */
[----:B0-----:R-:W-:Y:S01]  /*7f10*/  FFMA.FTZ R21, R9, R14, R15 ;  /* 0x0000000e09157223 */ /* 0x001fe2000001000f */
[-C--:B------:R-:W-:Y:S01]  /*7f20*/  FMUL.FTZ R14, R4, R11.reuse ;  /* 0x0000000b040e7220 */ /* 0x080fe20000410000 */
[C---:B------:R-:W-:Y:S01]  /*7f30*/  FFMA.FTZ R12, R3.reuse, R11, -R10 ;  /* 0x0000000b030c7223 */ /* 0x040fe2000001080a */
[--C-:B------:R-:W-:Y:S02]  /*7f40*/  HADD2.F32 R6, -RZ, R5.reuse.H0_H0 ;  /* 0x20000005ff067230 */ /* 0x100fe40000004100 */
[----:B------:R-:W-:Y:S02]  /*7f50*/  HADD2.F32 R11, -RZ, R46.H1_H1 ;  /* 0x3000002eff0b7230 */ /* 0x000fe40000004100 */
        /* <DEDUP_REMOVED lines=17> */
[----:B------:R2:W-:Y:S01]  /*8070*/  STS.128 [R0+0x1000], R4 ;  /* 0x0010000400007388 */ /* 0x0005e20000000c00 */
[----:B------:R-:W-:Y:S05]  /*8080*/  BRA `(.L_x_8708) ;  /* 0x0000001000d87947 */ /* 0x000fea0003800000 */
.L_x_8695:
        /* <DEDUP_REMOVED lines=36> */
.L_x_8983:
        /* <DEDUP_REMOVED lines=16> */
.L_x_8713:
[----:B------:R-:W-:Y:S05]  /*83d0*/  BSYNC B1 ;  /* 0x0000000000017941 */ /* 0x000fea0003800000 */
.L_x_8712:
        /* <DEDUP_REMOVED lines=23> */
.L_x_8989:
        /* <DEDUP_REMOVED lines=23> */
.L_x_8716:
[----:B------:R-:W-:Y:S05]  /*86c0*/  BSYNC B1 ;  /* 0x0000000000017941 */ /* 0x000fea0003800000 */
.L_x_8715:
[----:B------:R-:W3:Y:S01]  /*86d0*/  SYNCS.PHASECHK.TRANS64.TRYWAIT P1, [R2+URZ+0x38800], R3 ;  /* 0x03880003020075a7 */ /* 0x000ee2000802017f */
[----:B------:R-:W-:Y:S01]  /*86e0*/  VIADDMNMX R0, R21, -R194, 0x40, PT ;  /* 0x0000004015007446 */ /* 0x000fe200038009c2 */
[----:B--2--5:R-:W-:Y:S01]  /*86f0*/  IMAD.MOV.U32 R12, RZ, RZ, R4 ;  /* 0x000000ffff0c7224 */ /* 0x024fe200078e0004 */
[----:B0-----:R-:W-:Y:S01]  /*8700*/  ISETP.GE.AND P0, PT, R16, R33, PT ;  /* 0x000000211000720c */ /* 0x001fe20003f06270 */
[----:B------:R-:W-:Y:S01]  /*8710*/  IMAD.MOV.U32 R13, RZ, RZ, R5 ;  /* 0x000000ffff0d7224 */ /* 0x000fe200078e0005 */
[----:B------:R-:W-:Y:S01]  /*8720*/  BSSY B1, `(.L_x_8717) ;  /* 0x000000d000017945 */ /* 0x000fe20003800000 */
[C---:B-1----:R-:W-:Y:S01]  /*8730*/  VIADD R14, R23.reuse, 0x20 ;  /* 0x00000020170e7836 */ /* 0x042fe20000000000 */
        /* <DEDUP_REMOVED lines=10> */
[----:B---3--:R-:W-:Y:S06]  /*87e0*/  @!P1 BRA `(.L_x_8718) ;  /* 0x0000018800dc9947 */ /* 0x008fec0003800000 */
.L_x_8990:
[----:B------:R-:W-:Y:S05]  /*87f0*/  BSYNC B1 ;  /* 0x0000000000017941 */ /* 0x000fea0003800000 */
.L_x_8717:
[----:B------:R-:W-:Y:S01]  /*8800*/  BSSY B1, `(.L_x_8719) ;  /* 0x0000063000017945 */ /* 0x000fe20003800000 */
[----:B------:R-:W-:Y:S01]  /*8810*/  IMAD.MOV.U32 R57, RZ, RZ, R10 ;  /* 0x000000ffff397224 */ /* 0x000fe200078e000a */
[----:B------:R-:W-:Y:S01]  /*8820*/  LOP3.LUT R0, R0, 0x38, RZ, 0xc0, !PT ;  /* 0x0000003800007812 */ /* 0x000fe200078ec0ff */
[----:B------:R-:W-:Y:S01]  /*8830*/  IMAD.MOV.U32 R58, RZ, RZ, R11 ;  /* 0x000000ffff3a7224 */ /* 0x000fe200078e000b */
[----:B------:R-:W-:Y:S06]  /*8840*/  @P2 BRA `(.L_x_8720) ;  /* 0x0000000400782947 */ /* 0x000fec0003800000 */
[----:B0-----:R-:W-:Y:S01]  /*8850*/  IMAD.SHL.U32 R3, R188, 0x40, RZ ;  /* 0x00000040bc037824 */ /* 0x001fe200078e00ff */
[----:B------:R-:W-:Y:S01]  /*8860*/  SHF.R.U64 R45, R30, 0x10, R31 ;  /* 0x000000101e2d7819 */ /* 0x000fe2000000121f */
[--C-:B------:R-:W-:Y:S01]  /*8870*/  HADD2.F32 R30, -RZ, R36.reuse.H1_H1 ;  /* 0x30000024ff1e7230 */ /* 0x100fe20000004100 */
[--C-:B------:R-:W-:Y:S01]  /*8880*/  SHF.R.U64 R49, R26, 0x10, R27.reuse ;  /* 0x000000101a317819 */ /* 0x100fe2000000121b */
[----:B------:R-:W-:Y:S01]  /*8890*/  HADD2.F32 R36, -RZ, R36.H0_H0 ;  /* 0x20000024ff247230 */ /* 0x000fe20000004100 */
[----:B------:R-:W-:Y:S02]  /*88a0*/  LOP3.LUT R13, R3, 0x1c0, RZ, 0xc0, !PT ;  /* 0x000001c0030d7812 */ /* 0x000fe400078ec0ff */
[----:B------:R-:W-:Y:S02]  /*88b0*/  SHF.R.U32.HI R48, RZ, 0x10, R27 ;  /* 0x00000010ff307819 */ /* 0x000fe4000001161b */
[----:B------:R-:W-:Y:S02]  /*88c0*/  LOP3.LUT R3, R13, 0x38, R16, 0xf8, !PT ;  /* 0x000000380d037812 */ /* 0x000fe400078ef810 */
[----:B------:R-:W-:-:S02]  /*88d0*/  SHF.R.U32.HI R32, RZ, 0x3, R13 ;  /* 0x00000003ff207819 */ /* 0x000fc4000001160d */
[----:B------:R-:W-:Y:S02]  /*88e0*/  SHF.R.U32.HI R38, RZ, 0x10, R29 ;  /* 0x00000010ff267819 */ /* 0x000fe4000001161d */
[----:B------:R-:W-:Y:S02]  /*88f0*/  LOP3.LUT R12, R3, R32, RZ, 0x3c, !PT ;  /* 0x00000020030c7212 */ /* 0x000fe400078e3cff */
[----:B------:R-:W-:Y:S01]  /*8900*/  LOP3.LUT R32, R32, R0, R13, 0x1e, !PT ;  /* 0x0000000020207212 */ /* 0x000fe200078e1e0d */
[----:B------:R-:W-:Y:S01]  /*8910*/  HADD2.F32 R38, -RZ, R38.H0_H0 ;  /* 0x20000026ff267230 */ /* 0x000fe20000004100 */
[----:B------:R-:W-:Y:S01]  /*8920*/  SHF.R.U32.HI R37, RZ, 0x10, R25 ;  /* 0x00000010ff257819 */ /* 0x000fe20000011619 */
[----:B------:R-:W-:Y:S01]  /*8930*/  IMAD R3, R215, 0x200, R12 ;  /* 0x00000200d7037824 */ /* 0x000fe200078e020c */
[----:B------:R-:W-:Y:S02]  /*8940*/  SHF.R.U64 R47, R28, 0x10, R29 ;  /* 0x000000101c2f7819 */ /* 0x000fe4000000121d */
        /* <DEDUP_REMOVED lines=14> */
[----:B------:R-:W-:Y:S01]  /*8a30*/  FMUL.FTZ R42, R27, R30 ;  /* 0x0000001e1b2a7220 */ /* 0x000fe20000410000 */
[----:B------:R-:W-:Y:S02]  /*8a40*/  HADD2.F32 R27, -RZ, R44.H0_H0 ;  /* 0x2000002cff1b7230 */ /* 0x000fe40000004100 */
[----:B------:R-:W-:Y:S01]  /*8a50*/  FMUL.FTZ R44, R33, R38 ;  /* 0x00000026212c7220 */ /* 0x000fe20000410000 */
[C---:B------:R-:W-:Y:S01]  /*8a60*/  FFMA.FTZ R40, R21.reuse, R30, -R40 ;  /* 0x0000001e15287223 */ /* 0x040fe20000010828 */
[----:B------:R-:W-:Y:S02]  /*8a70*/  HADD2.F32 R30, -RZ, R37.H0_H0 ;  /* 0x20000025ff1e7230 */ /* 0x000fe40000004100 */
[----:B------:R-:W-:Y:S01]  /*8a80*/  FFMA.FTZ R42, R21, R36, R42 ;  /* 0x00000024152a7223 */ /* 0x000fe2000001002a */
[----:B------:R-:W-:Y:S02]  /*8a90*/  HADD2.F32 R21, -RZ, R46.H0_H0 ;  /* 0x2000002eff157230 */ /* 0x000fe40000004100 */
[----:B------:R-:W-:Y:S01]  /*8aa0*/  FMUL.FTZ R37, R29, R27 ;  /* 0x0000001b1d257220 */ /* 0x000fe20000410000 */
[----:B------:R-:W-:-:S02]  /*8ab0*/  HADD2.F32 R35, -RZ, R35.H1_H1 ;  /* 0x30000023ff237230 */ /* 0x000fc40000004100 */
[-C--:B------:R-:W-:Y:S01]  /*8ac0*/  FFMA.FTZ R31, R13, R30.reuse, -R44 ;  /* 0x0000001e0d1f7223 */ /* 0x080fe2000001082c */
[----:B------:R-:W-:Y:S01]  /*8ad0*/  FMUL.FTZ R46, R33, R30 ;  /* 0x0000001e212e7220 */ /* 0x000fe20000410000 */
[----:B------:R-:W-:Y:S02]  /*8ae0*/  HADD2.F32 R36, -RZ, R39.H0_H0 ;  /* 0x20000027ff247230 */ /* 0x000fe40000004100 */
[-C--:B------:R-:W-:Y:S01]  /*8af0*/  FMUL.FTZ R44, R29, R21.reuse ;  /* 0x000000151d2c7220 */ /* 0x080fe20000410000 */
[----:B------:R-:W-:Y:S02]  /*8b00*/  HADD2.F32 R25, -RZ, R15.H1_H1 ;  /* 0x3000000fff197230 */ /* 0x000fe40000004100 */
[----:B------:R-:W-:Y:S01]  /*8b10*/  FFMA.FTZ R33, R13, R38, R46 ;  /* 0x000000260d217223 */ /* 0x000fe2000001002e */
[C---:B------:R-:W-:Y:S01]  /*8b20*/  FFMA.FTZ R37, R24.reuse, R21, -R37 ;  /* 0x0000001518257223 */ /* 0x040fe20000010825 */
[----:B------:R-:W-:Y:S02]  /*8b30*/  HADD2.F32 R30, -RZ, R48.H0_H0 ;  /* 0x20000030ff1e7230 */ /* 0x000fe40000004100 */
[----:B------:R-:W-:Y:S01]  /*8b40*/  FFMA.FTZ R44, R24, R27, R44 ;  /* 0x0000001b182c7223 */ /* 0x000fe2000001002c */
[----:B------:R-:W-:-:S02]  /*8b50*/  HADD2.F32 R26, -RZ, R32.H0_H0 ;  /* 0x20000020ff1a7230 */ /* 0x000fc40000004100 */
[C---:B------:R-:W-:Y:S01]  /*8b60*/  FMUL.FTZ R38, R35.reuse, R36 ;  /* 0x0000002423267220 */ /* 0x040fe20000410000 */
[----:B------:R-:W-:Y:S02]  /*8b70*/  HADD2.F32 R13, -RZ, R52.H0_H0 ;  /* 0x20000034ff0d7230 */ /* 0x000fe40000004100 */
[-C--:B------:R-:W-:Y:S01]  /*8b80*/  FMUL.FTZ R46, R35, R30.reuse ;  /* 0x0000001e232e7220 */ /* 0x080fe20000410000 */
[--C-:B------:R-:W-:Y:S02]  /*8b90*/  HADD2.F32 R24, -RZ, R51.reuse.H0_H0 ;  /* 0x20000033ff187230 */ /* 0x100fe40000004100 */
[----:B------:R-:W-:Y:S01]  /*8ba0*/  FFMA.FTZ R38, R25, R30, -R38 ;  /* 0x0000001e19267223 */ /* 0x000fe20000010826 */
[----:B------:R-:W-:Y:S02]  /*8bb0*/  HADD2.F32 R28, -RZ, R34.H0_H0 ;  /* 0x20000022ff1c7230 */ /* 0x000fe40000004100 */
[----:B------:R-:W-:Y:S01]  /*8bc0*/  FMUL.FTZ R29, R26, R13 ;  /* 0x0000000d1a1d7220 */ /* 0x000fe20000410000 */
[----:B------:R-:W-:-:S02]  /*8bd0*/  HADD2.F32 R27, -RZ, R51.H1_H1 ;  /* 0x30000033ff1b7230 */ /* 0x000fc40000004100 */
[----:B------:R-:W-:Y:S01]  /*8be0*/  FMUL.FTZ R30, R26, R24 ;  /* 0x000000181a1e7220 */ /* 0x000fe20000410000 */
[----:B------:R-:W-:Y:S02]  /*8bf0*/  HADD2.F32 R15, -RZ, R14.H0_H0 ;  /* 0x2000000eff0f7230 */ /* 0x000fe40000004100 */
[----:B------:R-:W-:Y:S01]  /*8c00*/  FFMA.FTZ R39, R25, R36, R46 ;  /* 0x0000002419277223 */ /* 0x000fe2000001002e */
[----:B------:R-:W-:Y:S02]  /*8c10*/  HADD2.F32 R21, -RZ, R52.H1_H1 ;  /* 0x30000034ff157230 */ /* 0x000fe40000004100 */
[C---:B------:R-:W-:Y:S01]  /*8c20*/  FMUL.FTZ R26, R28.reuse, R27 ;  /* 0x0000001b1c1a7220 */ /* 0x040fe20000410000 */
[----:B------:R-:W-:Y:S02]  /*8c30*/  HADD2.F32 R3, -RZ, R12.H0_H0 ;  /* 0x2000000cff037230 */ /* 0x000fe40000004100 */
[----:B------:R-:W-:Y:S02]  /*8c40*/  HADD2.F32 R32, -RZ, R32.H1_H1 ;  /* 0x30000020ff207230 */ /* 0x000fe40000004100 */
[-C--:B------:R-:W-:Y:S01]  /*8c50*/  FMUL.FTZ R28, R28, R21.reuse ;  /* 0x000000151c1c7220 */ /* 0x080fe20000410000 */
[----:B------:R-:W-:Y:S01]  /*8c60*/  FFMA.FTZ R26, R15, R21, -R26 ;  /* 0x000000150f1a7223 */ /* 0x000fe2000001081a */
[----:B------:R-:W-:-:S02]  /*8c70*/  HADD2.F32 R34, -RZ, R34.H1_H1 ;  /* 0x30000022ff227230 */ /* 0x000fc40000004100 */
[C---:B------:R-:W-:Y:S01]  /*8c80*/  FFMA.FTZ R30, R3.reuse, R13, -R30 ;  /* 0x0000000d031e7223 */ /* 0x040fe2000001081e */
[----:B------:R-:W-:Y:S01]  /*8c90*/  FFMA.FTZ R24, R3, R24, R29 ;  /* 0x0000001803187223 */ /* 0x000fe2000001001d */
        /* <DEDUP_REMOVED lines=25> */
.L_x_8720:
[----:B------:R-:W-:Y:S05]  /*8e30*/  BSYNC B1 ;  /* 0x0000000000017941 */ /* 0x000fea0003800000 */
.L_x_8719:
[----:B------:R-:W-:Y:S01]  /*8e40*/  PRMT R40, R57, 0x5410, R58 ;  /* 0x0000541039287816 */ /* 0x000fe2000000003a */
[----:B------:R-:W-:Y:S06]  /*8e50*/  @P0 BRA `(.L_x_8708) ;  /* 0x0000000400640947 */ /* 0x000fec0003800000 */
[----:B0-----:R-:W2:Y:S01]  /*8e60*/  LDL R3, [R1+0x8] ;  /* 0x0000080001037983 */ /* 0x001ea20000100800 */
[----:B-1----:R-:W-:-:S04]  /*8e70*/  SHF.R.U32.HI R12, RZ, 0x3, R237 ;  /* 0x00000003ff0c7819 */ /* 0x002fc800000116ed */
[----:B------:R-:W-:Y:S02]  /*8e80*/  LOP3.LUT R0, R12, R0, R237, 0x1e, !PT ;  /* 0x000000000c007212 */ /* 0x000fe400078e1eed */
[----:B------:R-:W0:Y:S01]  /*8e90*/  LDS.128 R12, [R236+0x20400] ;  /* 0x02040000ec0c7984 */ /* 0x000e220000000c00 */
[----:B------:R-:W-:Y:S01]  /*8ea0*/  SHF.R.U64 R39, R8, 0x10, R9 ;  /* 0x0000001008277819 */ /* 0x000fe20000001209 */
[----:B------:R-:W-:Y:S01]  /*8eb0*/  HADD2.F32 R21, -RZ, R53.H1_H1 ;  /* 0x30000035ff157230 */ /* 0x000fe20000004100 */
[--C-:B------:R-:W-:Y:S02]  /*8ec0*/  SHF.R.U64 R38, R10, 0x10, R11.reuse ;  /* 0x000000100a267819 */ /* 0x100fe4000000120b */
[----:B------:R-:W-:Y:S01]  /*8ed0*/  SHF.R.U32.HI R36, RZ, 0x10, R11 ;  /* 0x00000010ff247819 */ /* 0x000fe2000001160b */
[----:B------:R-:W-:Y:S01]  /*8ee0*/  HADD2.F32 R11, -RZ, R55.H1_H1 ;  /* 0x30000037ff0b7230 */ /* 0x000fe20000004100 */
[--C-:B------:R-:W-:Y:S02]  /*8ef0*/  SHF.R.U32.HI R28, RZ, 0x10, R5.reuse ;  /* 0x00000010ff1c7819 */ /* 0x100fe40000011605 */
[----:B------:R-:W-:-:S02]  /*8f00*/  SHF.R.U64 R37, R4, 0x10, R5 ;  /* 0x0000001004257819 */ /* 0x000fc40000001205 */
[----:B------:R-:W-:Y:S01]  /*8f10*/  SHF.R.U32.HI R30, RZ, 0x10, R9 ;  /* 0x00000010ff1e7819 */ /* 0x000fe20000011609 */
[----:B------:R-:W-:Y:S01]  /*8f20*/  HADD2.F32 R28, -RZ, R28.H0_H0 ;  /* 0x2000001cff1c7230 */ /* 0x000fe20000004100 */
[--C-:B------:R-:W-:Y:S02]  /*8f30*/  SHF.R.U64 R35, R6, 0x10, R7.reuse ;  /* 0x0000001006237819 */ /* 0x100fe40000001207 */
[----:B------:R-:W-:Y:S01]  /*8f40*/  SHF.R.U32.HI R33, RZ, 0x10, R7 ;  /* 0x00000010ff217819 */ /* 0x000fe20000011607 */
[--C-:B0-----:R-:W-:Y:S02]  /*8f50*/  HADD2.F32 R4, -RZ, R13.reuse.H0_H0 ;  /* 0x2000000dff047230 */ /* 0x101fe40000004100 */
[----:B------:R-:W-:Y:S02]  /*8f60*/  HADD2.F32 R13, -RZ, R13.H1_H1 ;  /* 0x3000000dff0d7230 */ /* 0x000fe40000004100 */
[----:B------:R-:W-:Y:S02]  /*8f70*/  HADD2.F32 R5, -RZ, R14.H0_H0 ;  /* 0x2000000eff057230 */ /* 0x000fe40000004100 */
[----:B------:R-:W-:-:S02]  /*8f80*/  HADD2.F32 R6, -RZ, R15.H0_H0 ;  /* 0x2000000fff067230 */ /* 0x000fc40000004100 */
[----:B------:R-:W-:Y:S02]  /*8f90*/  HADD2.F32 R15, -RZ, R15.H1_H1 ;  /* 0x3000000fff0f7230 */ /* 0x000fe40000004100 */
[----:B------:R-:W-:Y:S02]  /*8fa0*/  HADD2.F32 R14, -RZ, R14.H1_H1 ;  /* 0x3000000eff0e7230 */ /* 0x000fe40000004100 */
[----:B--2---:R-:W-:-:S04]  /*8fb0*/  IMAD.IADD R3, R3, 0x1, R0 ;  /* 0x0000000103037824 */ /* 0x004fc800078e0200 */
[----:B------:R-:W-:-:S05]  /*8fc0*/  IMAD R3, R3, 0x2, R2 ;  /* 0x0000000203037824 */ /* 0x000fca00078e0202 */
[----:B------:R-:W0:Y:S01]  /*8fd0*/  LDS.128 R24, [R3+0x20400] ;  /* 0x0204000003187984 */ /* 0x000e220000000c00 */
[--C-:B------:R-:W-:Y:S02]  /*8fe0*/  HADD2.F32 R0, -RZ, R12.reuse.H0_H0 ;  /* 0x2000000cff007230 */ /* 0x100fe40000004100 */
[----:B------:R-:W-:Y:S02]  /*8ff0*/  HADD2.F32 R12, -RZ, R12.H1_H1 ;  /* 0x3000000cff0c7230 */ /* 0x000fe40000004100 */
[--C-:B0-----:R-:W-:Y:S02]  /*9000*/  HADD2.F32 R8, -RZ, R25.reuse.H0_H0 ;  /* 0x20000019ff087230 */ /* 0x101fe40000004100 */
[----:B------:R-:W-:-:S03]  /*9010*/  HADD2.F32 R25, -RZ, R25.H1_H1 ;  /* 0x30000019ff197230 */ /* 0x000fc60000004100 */
[C---:B------:R-:W-:Y:S01]  /*9020*/  FMUL.FTZ R29, R8.reuse, R21 ;  /* 0x00000015081d7220 */ /* 0x040fe20000410000 */
        /* <DEDUP_REMOVED lines=8> */
[-C--:B------:R-:W-:Y:S01]  /*90b0*/  FMUL.FTZ R34, R25, R8.reuse ;  /* 0x0000000819227220 */ /* 0x080fe20000410000 */
[----:B------:R-:W-:Y:S02]  /*90c0*/  HADD2.F32 R9, -RZ, R26.H0_H0 ;  /* 0x2000001aff097230 */ /* 0x000fe40000004100 */
[----:B------:R-:W-:Y:S01]  /*90d0*/  FFMA.FTZ R32, R13, R8, -R30 ;  /* 0x000000080d207223 */ /* 0x000fe2000001081e */
[CC--:B------:R-:W-:Y:S01]  /*90e0*/  FMUL.FTZ R21, R7.reuse, R11.reuse ;  /* 0x0000000b07157220 */ /* 0x0c0fe20000410000 */
[----:B------:R-:W-:Y:S02]  /*90f0*/  HADD2.F32 R8, -RZ, R54.H0_H0 ;  /* 0x20000036ff087230 */ /* 0x000fe40000004100 */
[-C--:B------:R-:W-:Y:S01]  /*9100*/  FMUL.FTZ R30, R7, R4.reuse ;  /* 0x00000004071e7220 */ /* 0x080fe20000410000 */
[C---:B------:R-:W-:Y:S01]  /*9110*/  FFMA.FTZ R21, R0.reuse, R4, -R21 ;  /* 0x0000000400157223 */ /* 0x040fe20000010815 */
[----:B------:R-:W-:Y:S02]  /*9120*/  HADD2.F32 R4, -RZ, R40.H0_H0 ;  /* 0x20000028ff047230 */ /* 0x000fe40000004100 */
[----:B------:R-:W-:Y:S01]  /*9130*/  FFMA.FTZ R30, R0, R11, R30 ;  /* 0x0000000b001e7223 */ /* 0x000fe2000001001e */
[----:B------:R-:W-:Y:S01]  /*9140*/  FMUL.FTZ R0, R9, R8 ;  /* 0x0000000809007220 */ /* 0x000fe20000410000 */
[----:B------:R-:W-:-:S02]  /*9150*/  HADD2.F32 R10, -RZ, R27.H0_H0 ;  /* 0x2000001bff0a7230 */ /* 0x000fc40000004100 */
[----:B------:R-:W-:Y:S02]  /*9160*/  HADD2.F32 R7, -RZ, R40.H1_H1 ;  /* 0x30000028ff077230 */ /* 0x000fe40000004100 */
[----:B------:R-:W-:Y:S02]  /*9170*/  HADD2.F32 R11, -RZ, R54.H1_H1 ;  /* 0x30000036ff0b7230 */ /* 0x000fe40000004100 */
[----:B------:R-:W-:Y:S01]  /*9180*/  FFMA.FTZ R34, R13, R28, R34 ;  /* 0x0000001c0d227223 */ /* 0x000fe20000010022 */
[-C--:B------:R-:W-:Y:S01]  /*9190*/  FFMA.FTZ R25, R5, R4.reuse, -R0 ;  /* 0x0000000405197223 */ /* 0x080fe20000010800 */
[----:B------:R-:W-:Y:S01]  /*91a0*/  FMUL.FTZ R28, R9, R4 ;  /* 0x00000004091c7220 */ /* 0x000fe20000410000 */
[----:B------:R-:W-:Y:S02]  /*91b0*/  HADD2.F32 R0, -RZ, R36.H0_H0 ;  /* 0x20000024ff007230 */ /* 0x000fe40000004100 */
[----:B------:R-:W-:Y:S01]  /*91c0*/  FMUL.FTZ R9, R10, R11 ;  /* 0x0000000b0a097220 */ /* 0x000fe20000410000 */
[----:B------:R-:W-:-:S02]  /*91d0*/  HADD2.F32 R27, -RZ, R27.H1_H1 ;  /* 0x3000001bff1b7230 */ /* 0x000fc40000004100 */
[-C--:B------:R-:W-:Y:S01]  /*91e0*/  FMUL.FTZ R36, R10, R7.reuse ;  /* 0x000000070a247220 */ /* 0x080fe20000410000 */
[----:B------:R-:W-:Y:S02]  /*91f0*/  HADD2.F32 R4, -RZ, R33.H0_H0 ;  /* 0x20000021ff047230 */ /* 0x000fe40000004100 */
[----:B------:R-:W-:Y:S01]  /*9200*/  FFMA.FTZ R10, R5, R8, R28 ;  /* 0x00000008050a7223 */ /* 0x000fe2000001001c */
[C---:B------:R-:W-:Y:S01]  /*9210*/  FFMA.FTZ R8, R6.reuse, R7, -R9 ;  /* 0x0000000706087223 */ /* 0x040fe20000010809 */
[----:B------:R-:W-:Y:S01]  /*9220*/  FFMA.FTZ R36, R6, R11, R36 ;  /* 0x0000000b06247223 */ /* 0x000fe20000010024 */
[----:B------:R-:W-:Y:S02]  /*9230*/  HADD2.F32 R24, -RZ, R24.H1_H1 ;  /* 0x30000018ff187230 */ /* 0x000fe40000004100 */
[C---:B------:R-:W-:Y:S01]  /*9240*/  FMUL.FTZ R28, R27.reuse, R4 ;  /* 0x000000041b1c7220 */ /* 0x040fe20000410000 */
[----:B------:R-:W-:Y:S02]  /*9250*/  HADD2.F32 R26, -RZ, R26.H1_H1 ;  /* 0x3000001aff1a7230 */ /* 0x000fe40000004100 */
[----:B------:R-:W-:Y:S01]  /*9260*/  FMUL.FTZ R6, R27, R0 ;  /* 0x000000001b067220 */ /* 0x000fe20000410000 */
[----:B------:R-:W-:-:S02]  /*9270*/  HADD2.F32 R9, -RZ, R37.H0_H0 ;  /* 0x20000025ff097230 */ /* 0x000fc40000004100 */
[----:B------:R-:W-:Y:S02]  /*9280*/  HADD2.F32 R11, -RZ, R35.H0_H0 ;  /* 0x20000023ff0b7230 */ /* 0x000fe40000004100 */
[----:B------:R-:W-:Y:S02]  /*9290*/  HADD2.F32 R5, -RZ, R39.H0_H0 ;  /* 0x20000027ff057230 */ /* 0x000fe40000004100 */
[----:B------:R-:W-:Y:S02]  /*92a0*/  HADD2.F32 R7, -RZ, R38.H0_H0 ;  /* 0x20000026ff077230 */ /* 0x000fe40000004100 */
[C---:B------:R-:W-:Y:S01]  /*92b0*/  FFMA.FTZ R27, R15.reuse, R0, -R28 ;  /* 0x000000000f1b7223 */ /* 0x040fe2000001081c */
[----:B------:R-:W-:Y:S01]  /*92c0*/  FFMA.FTZ R33, R15, R4, R6 ;  /* 0x000000040f217223 */ /* 0x000fe20000010006 */
[----:B------:R-:W-:Y:S01]  /*92d0*/  FMUL.FTZ R13, R24, R9 ;  /* 0x00000009180d7220 */ /* 0x000fe20000410000 */
        /* <DEDUP_REMOVED lines=17> */
.L_x_8708:
[----:B------:R-:W-:Y:S05]  /*93f0*/  BSYNC B0 ;  /* 0x0000000000007941 */ /* 0x000fea0003800000 */
.L_x_8694:
[----:B------:R-:W-:Y:S01]  /*9400*/  @!PT LDS RZ, [RZ] ;  /* 0x00000000fffff984 */ /* 0x000fe20000000800 */
[----:B------:R-:W-:Y:S01]  /*9410*/  @!PT LDS RZ, [RZ] ;  /* 0x00000000fffff984 */ /* 0x000fe20000000800 */
[----:B------:R-:W-:Y:S01]  /*9420*/  @!PT LDS RZ, [RZ] ;  /* 0x00000000fffff984 */ /* 0x000fe20000000800 */
[----:B------:R-:W-:Y:S01]  /*9430*/  @!PT LDS RZ, [RZ] ;  /* 0x00000000fffff984 */ /* 0x000fe20000000800 */
[----:B------:R4:W-:Y:S06]  /*9440*/  MEMBAR.ALL.CTA ;  /* 0x0000000000007992 */ /* 0x0009ec0000008000 */
[----:B----4-:R-:W4:Y:S01]  /*9450*/  FENCE.VIEW.ASYNC.S ;  /* 0x00000000000073c6 */ /* 0x010f220000000000 */
[----:B------:R-:W-:Y:S05]  /*9460*/  WARPSYNC.ALL ;  /* 0x0000000000007948 */ /* 0x000fea0003800000 */
[----:B----4-:R-:W-:Y:S06]  /*9470*/  BAR.SYNC.DEFER_BLOCKING 0xd, 0x80 ;  /* 0x0342000000007b1d */ /* 0x010fec0000010000 */
.L_x_8691:
[----:B------:R-:W-:-:S13]  /*9480*/  ISETP.NE.AND P0, PT, R187, 0x3, PT ;  /* 0x00000003bb00780c */ /* 0x000fda0003f05270 */
[----:B------:R-:W-:Y:S05]  /*9490*/  @!P0 BRA `(.L_x_8721) ;  /* 0x0000000000048947 */ /* 0x000fea0003800000 */
[----:B------:R-:W-:Y:S01]  /*94a0*/  BPT.TRAP 0x1 ;  /* 0x000000040000795c */ /* 0x000fe20000300000 */
.L_x_8721:
[----:B0-----:R-:W-:Y:S01]  /*94b0*/  IMAD R21, R18, 0x8, R2 ;  /* 0x0000000812157824 */ /* 0x001fe200078e0202 */
[----:B-1----:R-:W-:-:S04]  /*94c0*/  SHF.L.U32 R14, R19, 0x1f, RZ ;  /* 0x0000001f130e7819 */ /* 0x002fc800000006ff */
[----:B------:R0:W1:Y:S01]  /*94d0*/  SYNCS.PHASECHK.TRANS64.TRYWAIT P1, [R21+URZ+0x38830], R14 ;  /* 0x0388300e150075a7 */ /* 0x000062000802017f */
[----:B------:R-:W-:Y:S05]  /*94e0*/  @!P0 BRA `(.L_x_8722) ;  /* 0x0000000000048947 */ /* 0x000fea0003800000 */
[----:B------:R-:W-:Y:S01]  /*94f0*/  BPT.TRAP 0x1 ;  /* 0x000000040000795c */ /* 0x000fe20000300000 */
.L_x_8722:
[C---:B--2---:R-:W-:Y:S02]  /*9500*/  VIADD R0, R2.reuse, 0x22400 ;  /* 0x0002240002007836 */ /* 0x044fe40000000000 */
[----:B---3--:R-:W-:-:S03]  /*9510*/  VIADD R3, R2, 0x20400 ;  /* 0x0002040002037836 */ /* 0x008fc60000000000 */
[----:B------:R-:W-:Y:S02]  /*9520*/  SHF.R.U32.HI R0, RZ, 0x4, R0 ;  /* 0x00000004ff007819 */ /* 0x000fe40000011600 */
[----:B------:R-:W-:Y:S02]  /*9530*/  SHF.R.U32.HI R3, RZ, 0x4, R3 ;  /* 0x00000004ff037819 */ /* 0x000fe40000011603 */
[----:B------:R-:W-:Y:S02]  /*9540*/  LOP3.LUT R0, R0, 0x3fff, RZ, 0xc0, !PT ;  /* 0x00003fff00007812 */ /* 0x000fe400078ec0ff */
[----:B------:R-:W-:Y:S02]  /*9550*/  LOP3.LUT R3, R3, 0x3fff, RZ, 0xc0, !PT ;  /* 0x00003fff03037812 */ /* 0x000fe400078ec0ff */
[----:B------:R-:W-:Y:S01]  /*9560*/  LOP3.LUT R15, R0, 0x10000, RZ, 0xfc, !PT ;  /* 0x00010000000f7812 */ /* 0x000fe200078efcff */
[----:B-1----:R-:W-:Y:S06]  /*9570*/  @P1 BRA `(.L_x_8723) ;  /* 0x0000000000081947 */ /* 0x002fec0003800000 */
[----:B------:R-:W1:Y:S02]  /*9580*/  SYNCS.PHASECHK.TRANS64.TRYWAIT P1, [R21+URZ+0x38830], R14 ;  /* 0x0388300e150075a7 */ /* 0x000e64000802017f */
[----:B-1----:R-:W-:Y:S05]  /*9590*/  @!P1 BRA `(.L_x_8724) ;  /* 0x0000017c00849947 */ /* 0x002fea0003800000 */
.L_x_8723:
        /* <DEDUP_REMOVED lines=13> */
[----:B------:R-:W-:Y:S01]  /*9670*/  SHF.L.U32 R3, R20, 0x1f, RZ ;  /* 0x0000001f14037819 */ /* 0x000fe200000006ff */
[----:B------:R-:W-:Y:S01]  /*9680*/  IMAD.MOV.U32 R9, RZ, RZ, 0x40000040 ;  /* 0x40000040ff097424 */ /* 0x000fe200078e00ff */
[----:B------:R-:W-:Y:S01]  /*9690*/  BSSY B0, `(.L_x_8725) ;  /* 0x0000022000007945 */ /* 0x000fe20003800000 */
[----:B------:R-:W-:-:S02]  /*96a0*/  VIADD R10, R4, 0x4 ;  /* 0x00000004040a7836 */ /* 0x000fc40000000000 */
[----:B------:R-:W-:Y:S02]  /*96b0*/  IMAD.MOV.U32 R11, RZ, RZ, 0x40000040 ;  /* 0x40000040ff0b7424 */ /* 0x000fe400078e00ff */
[----:B------:R-:W-:-:S04]  /*96c0*/  IMAD.MOV.U32 R7, RZ, RZ, 0x40000040 ;  /* 0x40000040ff077424 */ /* 0x000fc800078e00ff */
[----:B------:R-:W-:Y:S01]  /*96d0*/  HGMMA.64x64x16.F32 R24, gdesc[UR4], RZ, !UPT, gsb0 ;  /* 0x00e00000041879f0 */ /* 0x000fe2000c0008ff */
        /* <DEDUP_REMOVED lines=27> */
[----:B------:R-:W2:Y:S02]  /*9890*/  SYNCS.PHASECHK.TRANS64.TRYWAIT P1, [R2+URZ+0x38810], R3 ;  /* 0x03881003020075a7 */ /* 0x000ea4000802017f */
[----:B--2---:R-:W-:Y:S05]  /*98a0*/  @!P1 BRA `(.L_x_8726) ;  /* 0x0000017800d49947 */ /* 0x004fea0003800000 */
.L_x_8991:
[----:B------:R-:W-:Y:S05]  /*98b0*/  BSYNC B0 ;  /* 0x0000000000007941 */ /* 0x000fea0003800000 */
.L_x_8725:
[----:B------:R-:W-:Y:S05]  /*98c0*/  @!P0 BRA `(.L_x_8727) ;  /* 0x0000000000048947 */ /* 0x000fea0003800000 */
[----:B------:R-:W-:Y:S01]  /*98d0*/  BPT.TRAP 0x1 ;  /* 0x000000040000795c */ /* 0x000fe20000300000 */
.L_x_8727:
[----:B------:R3:W4:Y:S01]  /*98e0*/  SYNCS.PHASECHK.TRANS64.TRYWAIT P2, [R21+URZ+0x38850], R14 ;  /* 0x0388500e150075a7 */ /* 0x000722000804017f */
[----:B------:R-:W-:Y:S05]  /*98f0*/  @!P0 BRA `(.L_x_8728) ;  /* 0x0000000000048947 */ /* 0x000fea0003800000 */
[----:B------:R-:W-:Y:S01]  /*9900*/  BPT.TRAP 0x1 ;  /* 0x000000040000795c */ /* 0x000fe20000300000 */
.L_x_8728:
[----:B------:R-:W2:Y:S01]  /*9910*/  S2R R0, SR_TID.X ;  /* 0x0000000000007919 */ /* 0x000ea20000002100 */
[----:B------:R-:W-:Y:S01]  /*9920*/  BSSY B0, `(.L_x_8729) ;  /* 0x0000009000007945 */ /* 0x000fe20003800000 */
[----:B--2---:R-:W-:Y:S01]  /*9930*/  LOP3.LUT R3, R0, 0x7f, RZ, 0xc0, !PT ;  /* 0x0000007f00037812 */ /* 0x004fe200078ec0ff */
[----:B------:R-:W-:-:S03]  /*9940*/  VIADD R0, R2, 0x400 ;  /* 0x0000040002007836 */ /* 0x000fc60000000000 */
[----:B------:R-:W-:Y:S02]  /*9950*/  ISETP.NE.AND P1, PT, R3, RZ, PT ;  /* 0x000000ff0300720c */ /* 0x000fe40003f25270 */
[----:B------:R-:W-:-:S04]  /*9960*/  SHF.R.U32.HI R0, RZ, 0x4, R0 ;  /* 0x00000004ff007819 */ /* 0x000fc80000011600 */
[----:B------:R-:W-:Y:S01]  /*9970*/  LOP3.LUT R0, R0, 0x3fff, RZ, 0xc0, !PT ;  /* 0x00003fff00007812 */ /* 0x000fe200078ec0ff */
[----:B----4-:R-:W-:Y:S06]  /*9980*/  @P2 BRA `(.L_x_8730) ;  /* 0x0000000000082947 */ /* 0x010fec0003800000 */
[----:B------:R-:W2:Y:S02]  /*9990*/  SYNCS.PHASECHK.TRANS64.TRYWAIT P2, [R21+URZ+0x38850], R14 ;  /* 0x0388500e150075a7 */ /* 0x000ea4000804017f */
[----:B--2---:R-:W-:Y:S05]  /*99a0*/  @!P2 BRA `(.L_x_8731) ;  /* 0x0000017800a8a947 */ /* 0x004fea0003800000 */
.L_x_8730:
[----:B------:R-:W-:Y:S05]  /*99b0*/  BSYNC B0 ;  /* 0x0000000000007941 */ /* 0x000fea0003800000 */
.L_x_8729:
[----:B------:R-:W-:Y:S05]  /*99c0*/  WARPSYNC.ALL ;  /* 0x0000000000007948 */ /* 0x000fea0003800000 */
[----:B------:R-:W-:Y:S01]  /*99d0*/  LOP3.LUT R20, R0, 0x10000, RZ, 0xfc, !PT ;  /* 0x0001000000147812 */ /* 0x000fe200078efcff */
[----:B------:R-:W-:Y:S01]  /*99e0*/  VIADD R0, R2, 0x26400 ;  /* 0x0002640002007836 */ /* 0x000fe20000000000 */
[----:B------:R-:W-:-:S03]  /*99f0*/  WARPGROUP.ARRIVE ;  /* 0x00000000000079c5 */ /* 0x000fc60000000000 */
[----:B------:R-:W-:-:S03]  /*9a00*/  IMAD R58, R18, 0x1000, R20 ;  /* 0x00001000123a7824 */ /* 0x000fc600078e0214 */
[----:B------:R-:W4:Y:S01]  /*9a10*/  S2R R3, SR_TID.X ;  /* 0x0000000000037919 */ /* 0x000f220000002100 */
        /* <DEDUP_REMOVED lines=15> */
[----:B------:R-:W-:Y:S01]  /*9b10*/  ULDC UR36, c[0x0][0xa80] ;  /* 0x0002a00000247ab9 */ /* 0x000fe20000000800 */
[----:B------:R-:W-:Y:S01]  /*9b20*/  IMAD.MOV.U32 R69, RZ, RZ, 0x40000040 ;  /* 0x40000040ff457424 */ /* 0x000fe200078e00ff */
[----:B------:R-:W-:Y:S01]  /*9b30*/  ULDC UR37, c[0x0][0xa80] ;  /* 0x0002a00000257ab9 */ /* 0x000fe20000000800 */
[----:B------:R-:W-:Y:S01]  /*9b40*/  IMAD.MOV.U32 R67, RZ, RZ, 0x40000040 ;  /* 0x40000040ff437424 */ /* 0x000fe200078e00ff */
[----:B------:R-:W-:Y:S01]  /*9b50*/  BSSY B0, `(.L_x_8732) ;  /* 0x000061f000007945 */ /* 0x000fe20003800000 */
[----:B------:R-:W-:-:S06]  /*9b60*/  IMAD.MOV.U32 R171, RZ, RZ, 0x40000040 ;  /* 0x40000040ffab7424 */ /* 0x000fcc00078e00ff */
        /* <DEDUP_REMOVED lines=9> */
[----:B----4-:R-:W-:-:S05]  /*9c00*/  SHF.R.U32.HI R3, RZ, 0x7, R3 ;  /* 0x00000007ff037819 */ /* 0x010fca0000011603 */
[----:B------:R4:W5:Y:S02]  /*9c10*/  SHFL.IDX PT, R0, R3, RZ, 0x1f ;  /* 0x00001fff03007589 */ /* 0x00096400000e0000 */
[----:B----4-:R-:W-:Y:S01]  /*9c20*/  VIADD R3, R6, 0x800 ;  /* 0x0000080006037836 */ /* 0x010fe20000000000 */
[----:B-----5:R-:W-:-:S04]  /*9c30*/  ISETP.GT.AND P2, PT, R0, 0x7f, PT ;  /* 0x0000007f0000780c */ /* 0x020fc80003f44270 */
[----:B------:R-:W-:Y:S02]  /*9c40*/  SEL R0, RZ, 0x2, !P2 ;  /* 0x00000002ff007807 */ /* 0x000fe40005000000 */
[C---:B0123--:R-:W-:Y:S02]  /*9c50*/  SEL R14, R64.reuse, 0x2, P2 ;  /* 0x00000002400e7807 */ /* 0x04ffe40001000000 */
        /* <DEDUP_REMOVED lines=177> */
[----:B------:R-:W-:-:S02]  /*a770*/  IMAD.MOV.U32 R3, RZ, RZ, 0x28 ;  /* 0x00000028ff037424 */ /* 0x000fc400078e00ff */
        /* <DEDUP_REMOVED lines=14> */
[CC--:B------:R-:W-:Y:S02]  /*a860*/  IADD3 R62, R3.reuse, R57.reuse, R6 ;  /* 0x00000039033e7210 */ /* 0x0c0fe40007ffe006 */
[----:B------:R-:W-:Y:S01]  /*a870*/  IADD3 R60, R3, R57, R58 ;  /* 0x00000039033c7210 */ /* 0x000fe20007ffe03a */
        /* <DEDUP_REMOVED lines=11> */
[----:B------:R-:W-:Y:S01]  /*a930*/  VIADD R63, R58, 0xa00 ;  /* 0x00000a003a3f7836 */ /* 0x000fe20000000000 */
[----:B------:R-:W-:Y:S02]  /*a940*/  R2UR UR6, R60 ;  /* 0x000000003c0672ca */ /* 0x000fe400000e0000 */
[----:B------:R-:W-:Y:S01]  /*a950*/  R2UR UR7, R61 ;  /* 0x000000003d0772ca */ /* 0x000fe200000e0000 */
[----:B------:R-:W-:Y:S02]  /*a960*/  VIADD R61, R6, 0xa00 ;  /* 0x00000a00063d7836 */ /* 0x000fe40000000000 */
[----:B------:R-:W-:-:S02]  /*a970*/  IMAD.IADD R68, R0, 0x1, R63 ;  /* 0x0000000100447824 */ /* 0x000fc400078e023f */
[----:B------:R-:W-:Y:S02]  /*a980*/  IMAD.IADD R66, R0, 0x1, R61 ;  /* 0x0000000100427824 */ /* 0x000fe400078e023d */
[C---:B------:R-:W-:Y:S02]  /*a990*/  IMAD.IADD R62, R64.reuse, 0x1, R63 ;  /* 0x00000001403e7824 */ /* 0x040fe400078e023f */
[----:B------:R-:W-:Y:S01]  /*a9a0*/  IMAD.IADD R60, R64, 0x1, R61 ;  /* 0x00000001403c7824 */ /* 0x000fe200078e023d */
        /* <DEDUP_REMOVED lines=11> */
[----:B------:R-:W-:-:S02]  /*aa60*/  IMAD.MOV.U32 R63, RZ, RZ, 0x40000040 ;  /* 0x40000040ff3f7424 */ /* 0x000fc400078e00ff */
[----:B------:R-:W-:Y:S01]  /*aa70*/  IMAD.MOV.U32 R61, RZ, RZ, 0x40000040 ;  /* 0x40000040ff3d7424 */ /* 0x000fe200078e00ff */
        /* <DEDUP_REMOVED lines=71> */
[----:B------:R-:W-:Y:S01]  /*aef0*/  VIADD R3, R6, 0xe00 ;  /* 0x00000e0006037836 */ /* 0x000fe20000000000 */
[----:B------:R-:W0:Y:S01]  /*af00*/  LDC R57, c[0x0][0x448] ;  /* 0x00011200ff397b82 */ /* 0x000e220000000800 */
[----:B------:R-:W-:-:S02]  /*af10*/  WARPGROUP.DEPBAR.LE gsb0, 0x0 ;  /* 0x00008000000079c5 */ /* 0x000fc40000010000 */
[----:B------:R-:W-:-:S06]  /*af20*/  WARPGROUP.ARRIVE ;  /* 0x00000000000079c5 */ /* 0x000fcc0000000000 */
[----:B------:R-:W-:Y:S01]  /*af30*/  HGMMA.64x64x16.F32 R24, gdesc[UR4], R24, gsb0 ;  /* 0x00e00000041879f0 */ /* 0x000fe20008000818 */
[----:B------:R-:W-:Y:S02]  /*af40*/  R2UR UR4, R62 ;  /* 0x000000003e0472ca */ /* 0x000fe400000e0000 */
[----:B------:R-:W-:Y:S01]  /*af50*/  R2UR UR5, R63 ;  /* 0x000000003f0572ca */ /* 0x000fe200000e0000 */
[----:B------:R-:W-:Y:S01]  /*af60*/  VIADD R63, R58, 0xe00 ;  /* 0x00000e003a3f7836 */ /* 0x000fe20000000000 */
[----:B------:R-:W-:Y:S01]  /*af70*/  R2UR UR6, R60 ;  /* 0x000000003c0672ca */ /* 0x000fe200000e0000 */
[C---:B------:R-:W-:Y:S01]  /*af80*/  IMAD.IADD R60, R0.reuse, 0x1, R3 ;  /* 0x00000001003c7824 */ /* 0x040fe200078e0203 */
[----:B------:R-:W-:Y:S01]  /*af90*/  R2UR UR7, R61 ;  /* 0x000000003d0772ca */ /* 0x000fe200000e0000 */
[----:B------:R-:W-:Y:S02]  /*afa0*/  IMAD.IADD R66, R0, 0x1, R63 ;  /* 0x0000000100427824 */ /* 0x000fe400078e023f */
[----:B------:R-:W-:-:S02]  /*afb0*/  IMAD.MOV.U32 R61, RZ, RZ, 0x40000040 ;  /* 0x40000040ff3d7424 */ /* 0x000fc400078e00ff */
        /* <DEDUP_REMOVED lines=13> */
[----:B------:R-:W-:-:S05]  /*b090*/  IMAD.MOV.U32 R14, RZ, RZ, 0x40 ;  /* 0x00000040ff0e7424 */ /* 0x000fca00078e00ff */
[----:B------:R-:W-:Y:S01]  /*b0a0*/  SEL R0, R14, 0x3e, P2 ;  /* 0x0000003e0e007807 */ /* 0x000fe20001000000 */
[C---:B------:R-:W-:Y:S02]  /*b0b0*/  IMAD R14, R197.reuse, -0x40, R14 ;  /* 0xffffffc0c50e7824 */ /* 0x040fe400078e020e */
[----:B------:R-:W-:Y:S01]  /*b0c0*/  VIADD R197, R197, 0xfffffffe ;  /* 0xfffffffec5c57836 */ /* 0x000fe20000000000 */
[----:B------:R-:W-:Y:S01]  /*b0d0*/  LOP3.LUT R59, R0, 0x6, RZ, 0xc0, !PT ;  /* 0x00000006003b7812 */ /* 0x000fe200078ec0ff */
[----:B------:R-:W-:Y:S01]  /*b0e0*/  IMAD.IADD R0, R216, 0x1, R194 ;  /* 0x00000001d8007824 */ /* 0x000fe200078e02c2 */
        /* <DEDUP_REMOVED lines=8> */
[----:B------:R-:W-:Y:S02]  /*b170*/  IMAD.MOV.U32 R61, RZ, RZ, 0x40000040 ;  /* 0x40000040ff3d7424 */ /* 0x000fe400078e00ff */
[----:B------:R-:W-:-:S05]  /*b180*/  IMAD.MOV.U32 R3, RZ, RZ, 0x1000 ;  /* 0x00001000ff037424 */ /* 0x000fca00078e00ff */
[----:B------:R-:W-:Y:S02]  /*b190*/  SEL R3, R3, 0xf80, P2 ;  /* 0x00000f8003037807 */ /* 0x000fe40001000000 */
[----:B0-----:R-:W-:Y:S02]  /*b1a0*/  ISETP.NE.AND P2, PT, R57, 0x1, PT ;  /* 0x000000013900780c */ /* 0x001fe40003f45270 */
        /* <DEDUP_REMOVED lines=12> */
[----:B------:R-:W0:Y:S02]  /*b270*/  @P2 LDC R3, c[0x0][0x44c] ;  /* 0x00011300ff032b82 */ /* 0x000e240000000800 */
[----:B0-----:R-:W-:Y:S01]  /*b280*/  @P2 IMAD.HI.U32 R3, R0, R3, RZ ;  /* 0x0000000300032227 */ /* 0x001fe200078e00ff */
[----:B------:R-:W-:-:S02]  /*b290*/  WARPGROUP.DEPBAR.LE gsb0, 0x0 ;  /* 0x00008000000079c5 */ /* 0x000fc40000010000 */
[----:B------:R-:W-:-:S06]  /*b2a0*/  WARPGROUP.ARRIVE ;  /* 0x00000000000079c5 */ /* 0x000fcc0000000000 */
[----:B------:R-:W-:Y:S01]  /*b2b0*/  HGMMA.64x64x16.F32 R24, gdesc[UR4], R24, gsb0 ;  /* 0x00e00000041879f0 */ /* 0x000fe20008000818 */
[----:B------:R-:W-:Y:S02]  /*b2c0*/  R2UR UR4, R60 ;  /* 0x000000003c0472ca */ /* 0x000fe400000e0000 */
[----:B------:R-:W-:Y:S02]  /*b2d0*/  R2UR UR5, R61 ;  /* 0x000000003d0572ca */ /* 0x000fe400000e0000 */
[----:B------:R-:W-:Y:S02]  /*b2e0*/  R2UR UR6, R58 ;  /* 0x000000003a0672ca */ /* 0x000fe400000e0000 */
[----:B------:R-:W-:Y:S01]  /*b2f0*/  R2UR UR7, R59 ;  /* 0x000000003b0772ca */ /* 0x000fe200000e0000 */
[----:B------:R-:W0:Y:S02]  /*b300*/  @P2 LDC R58, c[0x0][0x450] ;  /* 0x00011400ff3a2b82 */ /* 0x000e240000000800 */
[----:B0-----:R-:W-:-:S02]  /*b310*/  @P2 SHF.R.U32.HI R0, RZ, R58, R3 ;  /* 0x0000003aff002219 */ /* 0x001fc40000011603 */
[----:B------:R-:W-:Y:S02]  /*b320*/  IADD3 R58, R203, 0x1, R14 ;  /* 0x00000001cb3a7810 */ /* 0x000fe40007ffe00e */
[----:B------:R-:W-:Y:S01]  /*b330*/  IADD3 R14, -R189, R14, R203 ;  /* 0x0000000ebd0e7210 */ /* 0x000fe20007ffe1cb */
[----:B------:R-:W0:Y:S01]  /*b340*/  SHFL.IDX PT, R57, R0, RZ, 0x1c1f ;  /* 0x001c1fff00397589 */ /* 0x000e2200000e0000 */
[----:B------:R-:W-:-:S03]  /*b350*/  IADD3 R3, -R193, R58, -R189 ;  /* 0x0000003ac1037210 */ /* 0x000fc60007ffe9bd */
[----:B------:R-:W1:Y:S01]  /*b360*/  SHFL.IDX PT, R0, R0, 0x1, 0x1c1f ;  /* 0x003c1f0000007f89 */ /* 0x000e6200000e0000 */
[----:B0-----:R-:W-:-:S04]  /*b370*/  VIADDMNMX R57, R57, R3, R14, PT ;  /* 0x0000000339397246 */ /* 0x001fc8000380010e */
[C---:B------:R-:W-:Y:S02]  /*b380*/  ISETP.GT.AND P3, PT, R57.reuse, RZ, PT ;  /* 0x000000ff3900720c */ /* 0x040fe40003f64270 */
[C---:B------:R-:W-:Y:S02]  /*b390*/  ISETP.GT.AND P4, PT, R57.reuse, 0x1, PT ;  /* 0x000000013900780c */ /* 0x040fe40003f84270 */
[----:B------:R-:W-:Y:S02]  /*b3a0*/  ISETP.GT.AND P5, PT, R57, 0x8, PT ;  /* 0x000000083900780c */ /* 0x000fe40003fa4270 */
[----:B-1----:R-:W-:Y:S01]  /*b3b0*/  VIADDMNMX R14, R0, R3, R14, PT ;  /* 0x00000003000e7246 */ /* 0x002fe2000380010e */
[----:B------:R-:W-:Y:S02]  /*b3c0*/  WARPGROUP.DEPBAR.LE gsb0, 0x0 ;  /* 0x00008000000079c5 */ /* 0x000fe40000010000 */
[----:B------:R-:W-:-:S06]  /*b3d0*/  WARPGROUP.ARRIVE ;  /* 0x00000000000079c5 */ /* 0x000fcc0000000000 */
[----:B------:R-:W-:Y:S01]  /*b3e0*/  HGMMA.64x64x16.F32 R24, gdesc[UR4], R24, gsb0 ;  /* 0x00e00000041879f0 */ /* 0x000fe20008000818 */
[----:B------:R-:W-:Y:S01]  /*b3f0*/  ULDC UR4, c[0x0][0xa80] ;  /* 0x0002a00000047ab9 */ /* 0x000fe20000000800 */
[----:B------:R-:W-:Y:S01]  /*b400*/  R2UR UR7, R171 ;  /* 0x00000000ab0772ca */ /* 0x000fe200000e0000 */
        /* <DEDUP_REMOVED lines=44> */
[----:B------:R-:W-:Y:S02]  /*b6d0*/  ISETP.GT.AND P3, PT, R14, RZ, PT ;  /* 0x000000ff0e00720c */ /* 0x000fe40003f64270 */
        /* <DEDUP_REMOVED lines=10> */
[----:B------:R-:W-:Y:S02]  /*b780*/  FMNMX.FTZ R3, R30, R3, !PT ;  /* 0x000000031e037209 */ /* 0x000fe40007810000 */
[----:B------:R-:W-:Y:S02]  /*b790*/  FSEL R34, R34, -INF , P4 ;  /* 0xff80000022227808 */ /* 0x000fe40002000000 */
[C---:B------:R-:W-:Y:S02]  /*b7a0*/  ISETP.GT.AND P4, PT, R14.reuse, 0x18, PT ;  /* 0x000000180e00780c */ /* 0x040fe40003f84270 */
[----:B------:R-:W-:Y:S02]  /*b7b0*/  ISETP.GT.AND P5, PT, R14, 0x21, PT ;  /* 0x000000210e00780c */ /* 0x000fe40003fa4270 */
[----:B------:R-:W-:-:S02]  /*b7c0*/  FSEL R38, R38, -INF , P4 ;  /* 0xff80000026267808 */ /* 0x000fc40002000000 */
[C---:B------:R-:W-:Y:S02]  /*b7d0*/  ISETP.GT.AND P4, PT, R14.reuse, 0x20, PT ;  /* 0x000000200e00780c */ /* 0x040fe40003f84270 */
[----:B0-----:R-:W-:Y:S02]  /*b7e0*/  FMNMX.FTZ R29, R59, R72, !PT ;  /* 0x000000483b1d7209 */ /* 0x001fe40007810000 */
[----:B------:R-:W-:Y:S02]  /*b7f0*/  FSEL R72, R31, -INF , P3 ;  /* 0xff8000001f487808 */ /* 0x000fe40001800000 */
[----:B------:R-:W-:Y:S01]  /*b800*/  ISETP.GT.AND P3, PT, R14, 0x11, PT ;  /* 0x000000110e00780c */ /* 0x000fe20003f64270 */
[----:B------:R-:W0:Y:S01]  /*b810*/  SHFL.BFLY PT, R76, R29, 0x1, 0x1f ;  /* 0x0c201f001d4c7f89 */ /* 0x000e2200000e0000 */
[----:B------:R-:W-:Y:S02]  /*b820*/  FMNMX.FTZ R3, R72, R3, !PT ;  /* 0x0000000348037209 */ /* 0x000fe40007810000 */
[----:B------:R-:W-:-:S02]  /*b830*/  FSEL R74, R35, -INF , P3 ;  /* 0xff800000234a7808 */ /* 0x000fc40001800000 */
[----:B------:R-:W-:Y:S02]  /*b840*/  FMNMX.FTZ R3, R34, R3, !PT ;  /* 0x0000000322037209 */ /* 0x000fe40007810000 */
[----:B------:R-:W-:Y:S02]  /*b850*/  ISETP.GT.AND P3, PT, R14, 0x19, PT ;  /* 0x000000190e00780c */ /* 0x000fe40003f64270 */
[----:B------:R-:W-:Y:S02]  /*b860*/  FMNMX.FTZ R3, R74, R3, !PT ;  /* 0x000000034a037209 */ /* 0x000fe40007810000 */
[----:B------:R-:W-:Y:S02]  /*b870*/  FSEL R42, R42, -INF , P4 ;  /* 0xff8000002a2a7808 */ /* 0x000fe40002000000 */
[----:B------:R-:W-:Y:S02]  /*b880*/  ISETP.GT.AND P4, PT, R14, 0x28, PT ;  /* 0x000000280e00780c */ /* 0x000fe40003f84270 */
[----:B------:R-:W-:-:S02]  /*b890*/  FSEL R78, R43, -INF , P5 ;  /* 0xff8000002b4e7808 */ /* 0x000fc40002800000 */
[----:B------:R-:W-:Y:S02]  /*b8a0*/  FSEL R46, R46, -INF , P4 ;  /* 0xff8000002e2e7808 */ /* 0x000fe40002000000 */
[----:B------:R-:W-:-:S04]  /*b8b0*/  ISETP.GT.AND P4, PT, R14, 0x30, PT ;  /* 0x000000300e00780c */ /* 0x000fc80003f84270 */
[----:B------:R-:W-:Y:S02]  /*b8c0*/  FSEL R50, R50, -INF , P4 ;  /* 0xff80000032327808 */ /* 0x000fe40002000000 */
[----:B0-----:R-:W-:Y:S02]  /*b8d0*/  FMNMX.FTZ R0, R29, R76, !PT ;  /* 0x0000004c1d007209 */ /* 0x001fe40007810000 */
[----:B------:R-:W-:Y:S02]  /*b8e0*/  FSEL R76, R39, -INF , P3 ;  /* 0xff800000274c7808 */ /* 0x000fe40001800000 */
[----:B------:R-:W-:Y:S01]  /*b8f0*/  FMNMX.FTZ R29, R38, R3, !PT ;  /* 0x00000003261d7209 */ /* 0x000fe20007810000 */
[----:B------:R-:W-:Y:S01]  /*b900*/  IMAD.U32 R3, RZ, RZ, UR4 ;  /* 0x00000004ff037e24 */ /* 0x000fe2000f8e00ff */
[----:B------:R-:W-:Y:S02]  /*b910*/  ISETP.GT.AND P3, PT, R14, 0x29, PT ;  /* 0x000000290e00780c */ /* 0x000fe40003f64270 */
[----:B------:R-:W-:Y:S01]  /*b920*/  FMNMX.FTZ R29, R76, R29, !PT ;  /* 0x0000001d4c1d7209 */ /* 0x000fe20007810000 */
[----:B------:R-:W-:Y:S01]  /*b930*/  FMUL.FTZ R31, R0, R3 ;  /* 0x00000003001f7220 */ /* 0x000fe20000410000 */
[----:B------:R-:W-:-:S02]  /*b940*/  FSEL R80, R47, -INF , P3 ;  /* 0xff8000002f507808 */ /* 0x000fc40001800000 */
[----:B------:R-:W-:Y:S02]  /*b950*/  FMNMX.FTZ R29, R42, R29, !PT ;  /* 0x0000001d2a1d7209 */ /* 0x000fe40007810000 */
[----:B------:R-:W-:Y:S02]  /*b960*/  ISETP.GT.AND P3, PT, R14, 0x31, PT ;  /* 0x000000310e00780c */ /* 0x000fe40003f64270 */
        /* <DEDUP_REMOVED lines=32> */
[----:B------:R-:W-:-:S03]  /*bb70*/  FFMA.FTZ R173, R70, R3, -R31 ;  /* 0x0000000346ad7223 */ /* 0x000fc6000001081f */
[----:B------:R-:W-:Y:S01]  /*bb80*/  MUFU.EX2 R28, R28 ;  /* 0x0000001c001c7308 */ /* 0x000fe20000000800 */
[----:B0-----:R-:W-:-:S05]  /*bb90*/  FMNMX.FTZ R14, R29, R14, !PT ;  /* 0x0000000e1d0e7209 */ /* 0x001fca0007810000 */
[----:B-1----:R-:W0:Y:S02]  /*bba0*/  SHFL.BFLY PT, R25, R14, 0x1, 0x1f ;  /* 0x0c201f000e197f89 */ /* 0x002e2400000e0000 */
[----:B------:R-:W1:Y:S08]  /*bbb0*/  MUFU.EX2 R35, R58 ;  /* 0x0000003a00237308 */ /* 0x000e700000000800 */
[----:B------:R-:W-:Y:S08]  /*bbc0*/  MUFU.EX2 R32, R32 ;  /* 0x0000002000207308 */ /* 0x000ff00000000800 */
[----:B------:R-:W2:Y:S01]  /*bbd0*/  MUFU.EX2 R37, R60 ;  /* 0x0000003c00257308 */ /* 0x000ea20000000800 */
[----:B-1----:R-:W-:-:S02]  /*bbe0*/  F2FP.F16.F32.PACK_AB R154, R35, R28 ;  /* 0x0000001c239a723e */ /* 0x002fc400000000ff */
[----:B0-----:R-:W-:-:S05]  /*bbf0*/  FMNMX.FTZ R168, R14, R25, !PT ;  /* 0x000000190ea87209 */ /* 0x001fca0007810000 */
[----:B------:R-:W-:Y:S01]  /*bc00*/  MUFU.EX2 R36, R36 ;  /* 0x0000002400247308 */ /* 0x000fe20000000800 */
[C---:B------:R-:W-:Y:S01]  /*bc10*/  FSETP.NEU.FTZ.AND P3, PT, R168.reuse, -INF , PT ;  /* 0xff800000a800780b */ /* 0x040fe20003f7d000 */
[----:B------:R-:W-:-:S06]  /*bc20*/  FMUL.FTZ R14, R168, R3 ;  /* 0x00000003a80e7220 */ /* 0x000fcc0000410000 */
[----:B------:R-:W-:Y:S01]  /*bc30*/  MUFU.EX2 R39, R62 ;  /* 0x0000003e00277308 */ /* 0x000fe20000000800 */
[----:B------:R-:W-:Y:S01]  /*bc40*/  FSEL R25, R14, RZ, P3 ;  /* 0x000000ff0e197208 */ /* 0x000fe20001800000 */
[----:B------:R-:W-:Y:S01]  /*bc50*/  @!P1 VIADD R14, R21, 0x38840 ;  /* 0x00038840150e9836 */ /* 0x000fe20000000000 */
[----:B--2---:R-:W-:Y:S01]  /*bc60*/  F2FP.F16.F32.PACK_AB R156, R37, R32 ;  /* 0x00000020259c723e */ /* 0x004fe200000000ff */
[----:B------:R-:W-:Y:S02]  /*bc70*/  @!P1 VIADD R21, R21, 0x38860 ;  /* 0x0003886015159836 */ /* 0x000fe40000000000 */
        /* <DEDUP_REMOVED lines=17> */
[----:B------:R-:W-:Y:S01]  /*bd90*/  FFMA.FTZ R196, R84, R3, -R25 ;  /* 0x0000000354c47223 */ /* 0x000fe20000010819 */
[----:B------:R-:W-:Y:S01]  /*bda0*/  FADD.FTZ R25, R152, R33 ;  /* 0x0000002198197221 */ /* 0x000fe20000010000 */
[----:B------:R-:W-:-:S02]  /*bdb0*/  @!P1 PRMT R24, RZ, 0x654, R14 ;  /* 0x00000654ff189816 */ /* 0x000fc4000000000e */
[----:B------:R-:W-:Y:S01]  /*bdc0*/  LOP3.LUT R14, R56, 0x2000000, RZ, 0xfc, !PT ;  /* 0x02000000380e7812 */ /* 0x000fe200078efcff */
[----:B------:R-:W1:Y:S01]  /*bdd0*/  MUFU.EX2 R30, R30 ;  /* 0x0000001e001e7308 */ /* 0x000e620000000800 */
[----:B------:R-:W-:Y:S01]  /*bde0*/  FADD.FTZ R42, R28, R25 ;  /* 0x000000191c2a7221 */ /* 0x000fe20000010000 */
[----:B------:R-:W-:Y:S01]  /*bdf0*/  IMAD.MOV.U32 R25, RZ, RZ, 0x40000040 ;  /* 0x40000040ff197424 */ /* 0x000fe200078e00ff */
[----:B------:R2:W-:Y:S01]  /*be00*/  @!P1 SYNCS.ARRIVE.TRANS64.RED.A1T0 RZ, [R24+URZ], RZ ;  /* 0x000000ff18ff99a7 */ /* 0x0005e2000810043f */
[----:B------:R-:W-:Y:S01]  /*be10*/  IMAD R170, R18, 0x1000, R14 ;  /* 0x0000100012aa7824 */ /* 0x000fe200078e020e */
[----:B------:R-:W-:Y:S02]  /*be20*/  F2FP.F16.F32.PACK_AB R152, R33, R152 ;  /* 0x000000982198723e */ /* 0x000fe400000000ff */
[----:B------:R-:W-:Y:S01]  /*be30*/  R2UR UR11, R25 ;  /* 0x00000000190b72ca */ /* 0x000fe200000e0000 */
[----:B------:R-:W3:Y:S01]  /*be40*/  MUFU.EX2 R155, R72 ;  /* 0x00000048009b7308 */ /* 0x000ee20000000800 */
[----:B0-----:R-:W-:Y:S01]  /*be50*/  FADD.FTZ R29, R26, R27 ;  /* 0x0000001b1a1d7221 */ /* 0x001fe20000010000 */
[----:B------:R-:W-:Y:S01]  /*be60*/  F2FP.F16.F32.PACK_AB R153, R27, R26 ;  /* 0x0000001a1b99723e */ /* 0x000fe200000000ff */
[----:B--2---:R-:W-:Y:S01]  /*be70*/  VIADD R24, R170, 0x80 ;  /* 0x00000080aa187836 */ /* 0x004fe20000000000 */
[----:B------:R-:W-:-:S02]  /*be80*/  F2FP.F16.F32.PACK_AB R158, R39, R36 ;  /* 0x00000024279e723e */ /* 0x000fc400000000ff */
[----:B------:R-:W-:Y:S02]  /*be90*/  R2UR UR6, R170 ;  /* 0x00000000aa0672ca */ /* 0x000fe400000e0000 */
[----:B------:R-:W0:Y:S01]  /*bea0*/  MUFU.EX2 R34, R34 ;  /* 0x0000002200227308 */ /* 0x000e220000000800 */
[----:B-1----:R-:W-:Y:S01]  /*beb0*/  FADD.FTZ R44, R30, R29 ;  /* 0x0000001d1e2c7221 */ /* 0x002fe20000010000 */
[----:B------:R-:W-:Y:S01]  /*bec0*/  FADD.FTZ R29, R35, R42 ;  /* 0x0000002a231d7221 */ /* 0x000fe20000010000 */
[----:B------:R-:W-:Y:S02]  /*bed0*/  R2UR UR10, R24 ;  /* 0x00000000180a72ca */ /* 0x000fe400000e0000 */
[----:B------:R-:W-:Y:S01]  /*bee0*/  @!P1 PRMT R21, RZ, 0x654, R21 ;  /* 0x00000654ff159816 */ /* 0x000fe20000000015 */
[----:B------:R-:W-:Y:S02]  /*bef0*/  FADD.FTZ R24, R32, R29 ;  /* 0x0000001d20187221 */ /* 0x000fe40000010000 */
[----:B------:R-:W1:Y:S01]  /*bf00*/  MUFU.EX2 R157, R74 ;  /* 0x0000004a009d7308 */ /* 0x000e620000000800 */
[C---:B---3--:R-:W-:Y:S01]  /*bf10*/  FADD.FTZ R25, R155.reuse, R44 ;  /* 0x0000002c9b197221 */ /* 0x048fe20000010000 */
[----:B------:R-:W-:Y:S01]  /*bf20*/  F2FP.F16.F32.PACK_AB R155, R155, R30 ;  /* 0x0000001e9b9b723e */ /* 0x000fe200000000ff */
[----:B------:R-:W-:Y:S06]  /*bf30*/  BAR.SYNC.DEFER_BLOCKING 0xf, 0x100 ;  /* 0x03c4000000007b1d */ /* 0x000fec0000010000 */
[----:B------:R-:W2:Y:S01]  /*bf40*/  MUFU.EX2 R38, R38 ;  /* 0x0000002600267308 */ /* 0x000ea20000000800 */
[----:B0-----:R-:W-:Y:S01]  /*bf50*/  FADD.FTZ R28, R34, R25 ;  /* 0x00000019221c7221 */ /* 0x001fe20000010000 */
[----:B------:R-:W-:-:S04]  /*bf60*/  FADD.FTZ R25, R37, R24 ;  /* 0x0000001825197221 */ /* 0x000fc80000010000 */
[----:B------:R-:W-:Y:S02]  /*bf70*/  FADD.FTZ R24, R36, R25 ;  /* 0x0000001924187221 */ /* 0x000fe40000010000 */
[----:B------:R-:W0:Y:S01]  /*bf80*/  MUFU.EX2 R159, R76 ;  /* 0x0000004c009f7308 */ /* 0x000e220000000800 */
[C---:B-1----:R-:W-:Y:S01]  /*bf90*/  FADD.FTZ R27, R157.reuse, R28 ;  /* 0x0000001c9d1b7221 */ /* 0x042fe20000010000 */
[----:B------:R-:W-:Y:S01]  /*bfa0*/  F2FP.F16.F32.PACK_AB R157, R157, R34 ;  /* 0x000000229d9d723e */ /* 0x000fe200000000ff */
[----:B------:R-:W-:-:S05]  /*bfb0*/  FADD.FTZ R199, R39, R24 ;  /* 0x0000001827c77221 */ /* 0x000fca0000010000 */
[----:B------:R-:W1:Y:S01]  /*bfc0*/  MUFU.EX2 R40, R40 ;  /* 0x0000002800287308 */ /* 0x000e620000000800 */
[----:B--2---:R-:W-:Y:S01]  /*bfd0*/  FADD.FTZ R26, R38, R27 ;  /* 0x0000001b261a7221 */ /* 0x004fe20000010000 */
[----:B------:R2:W-:Y:S06]  /*bfe0*/  STSM.16.M88.4 [R210+0x36400], R152 ;  /* 0x03640098d2007844 */ /* 0x0005ec0000000200 */
[----:B------:R-:W3:Y:S01]  /*bff0*/  MUFU.EX2 R181, R181 ;  /* 0x000000b500b57308 */ /* 0x000ee20000000800 */
[C---:B0-----:R-:W-:Y:S01]  /*c000*/  FADD.FTZ R171, R159.reuse, R26 ;  /* 0x0000001a9fab7221 */ /* 0x041fe20000010000 */
[----:B------:R-:W-:-:S05]  /*c010*/  F2FP.F16.F32.PACK_AB R159, R159, R38 ;  /* 0x000000269f9f723e */ /* 0x000fca00000000ff */
[----:B------:R0:W-:Y:S01]  /*c020*/  STSM.16.M88.4 [R214], R156 ;  /* 0x0000009cd6007844 */ /* 0x0001e20000000200 */
[----:B------:R-:W-:Y:S01]  /*c030*/  MUFU.EX2 R182, R182 ;  /* 0x000000b600b67308 */ /* 0x000fe20000000800 */
[----:B-1----:R-:W-:-:S07]  /*c040*/  FADD.FTZ R199, R40, R199 ;  /* 0x000000c728c77221 */ /* 0x002fce0000010000 */
[----:B------:R-:W1:Y:S01]  /*c050*/  MUFU.EX2 R176, R176 ;  /* 0x000000b000b07308 */ /* 0x000e620000000800 */
[C---:B---3--:R-:W-:Y:S01]  /*c060*/  F2FP.F16.F32.PACK_AB R160, R181.reuse, R40 ;  /* 0x00000028b5a0723e */ /* 0x048fe200000000ff */
[----:B------:R-:W-:-:S06]  /*c070*/  FADD.FTZ R199, R181, R199 ;  /* 0x000000c7b5c77221 */ /* 0x000fcc0000010000 */
[----:B------:R-:W3:Y:S08]  /*c080*/  MUFU.EX2 R183, R183 ;  /* 0x000000b700b77308 */ /* 0x000ef00000000800 */
[----:B------:R-:W4:Y:S01]  /*c090*/  MUFU.EX2 R198, R198 ;  /* 0x000000c600c67308 */ /* 0x000f220000000800 */
[----:B-1----:R-:W-:Y:S01]  /*c0a0*/  F2FP.F16.F32.PACK_AB R162, R176, R182 ;  /* 0x000000b6b0a2723e */ /* 0x002fe200000000ff */
[----:B------:R-:W-:-:S04]  /*c0b0*/  FADD.FTZ R182, R182, R199 ;  /* 0x000000c7b6b67221 */ /* 0x000fc80000010000 */
[----:B------:R-:W-:Y:S02]  /*c0c0*/  FADD.FTZ R182, R176, R182 ;  /* 0x000000b6b0b67221 */ /* 0x000fe40000010000 */
[----:B------:R-:W1:Y:S01]  /*c0d0*/  MUFU.EX2 R178, R178 ;  /* 0x000000b200b27308 */ /* 0x000e620000000800 */
[----:B---3--:R-:W-:-:S07]  /*c0e0*/  FADD.FTZ R171, R183, R171 ;  /* 0x000000abb7ab7221 */ /* 0x008fce0000010000 */
[----:B------:R-:W3:Y:S01]  /*c0f0*/  MUFU.EX2 R179, R179 ;  /* 0x000000b300b37308 */ /* 0x000ee20000000800 */
[C---:B----4-:R-:W-:Y:S01]  /*c100*/  F2FP.F16.F32.PACK_AB R161, R198.reuse, R183 ;  /* 0x000000b7c6a1723e */ /* 0x050fe200000000ff */
[----:B------:R-:W-:Y:S02]  /*c110*/  FADD.FTZ R198, R198, R171 ;  /* 0x000000abc6c67221 */ /* 0x000fe40000010000 */
[----:B------:R-:W4:Y:S04]  /*c120*/  @P2 LDC R171, c[0x0][0x44c] ;  /* 0x00011300ffab2b82 */ /* 0x000f280000000800 */
[----:B------:R-:W5:Y:S01]  /*c130*/  MUFU.EX2 R177, R177 ;  /* 0x000000b100b17308 */ /* 0x000f620000000800 */
[----:B-1----:R-:W-:-:S07]  /*c140*/  FADD.FTZ R198, R178, R198 ;  /* 0x000000c6b2c67221 */ /* 0x002fce0000010000 */
[----:B------:R-:W1:Y:S01]  /*c150*/  MUFU.EX2 R169, R169 ;  /* 0x000000a900a97308 */ /* 0x000e620000000800 */
[C---:B---3--:R-:W-:Y:S01]  /*c160*/  F2FP.F16.F32.PACK_AB R163, R179.reuse, R178 ;  /* 0x000000b2b3a3723e */ /* 0x048fe200000000ff */
[----:B------:R-:W-:-:S04]  /*c170*/  FADD.FTZ R179, R179, R198 ;  /* 0x000000c6b3b37221 */ /* 0x000fc80000010000 */
[----:B------:R0:W-:Y:S02]  /*c180*/  STSM.16.M88.4 [R211], R160 ;  /* 0x000000a0d3007844 */ /* 0x0001e40000000200 */
[----:B------:R-:W-:Y:S01]  /*c190*/  MUFU.EX2 R172, R172 ;  /* 0x000000ac00ac7308 */ /* 0x000fe20000000800 */
[----:B-----5:R-:W-:-:S07]  /*c1a0*/  FADD.FTZ R182, R177, R182 ;  /* 0x000000b6b1b67221 */ /* 0x020fce0000010000 */
[----:B------:R-:W3:Y:S01]  /*c1b0*/  MUFU.EX2 R173, R173 ;  /* 0x000000ad00ad7308 */ /* 0x000ee20000000800 */
[C---:B-1----:R-:W-:Y:S01]  /*c1c0*/  F2FP.F16.F32.PACK_AB R164, R169.reuse, R177 ;  /* 0x000000b1a9a4723e */ /* 0x042fe200000000ff */
[----:B------:R-:W-:-:S06]  /*c1d0*/  FADD.FTZ R169, R169, R182 ;  /* 0x000000b6a9a97221 */ /* 0x000fcc0000010000 */
[----:B------:R-:W1:Y:S08]  /*c1e0*/  MUFU.EX2 R180, R180 ;  /* 0x000000b400b47308 */ /* 0x000e700000000800 */
[----:B------:R-:W5:Y:S01]  /*c1f0*/  MUFU.EX2 R174, R174 ;  /* 0x000000ae00ae7308 */ /* 0x000f620000000800 */
[----:B---3--:R-:W-:Y:S01]  /*c200*/  F2FP.F16.F32.PACK_AB R166, R173, R172 ;  /* 0x000000acada6723e */ /* 0x008fe200000000ff */
[----:B------:R-:W-:-:S06]  /*c210*/  FADD.FTZ R172, R172, R169 ;  /* 0x000000a9acac7221 */ /* 0x000fcc0000010000 */
[----:B------:R-:W-:Y:S01]  /*c220*/  MUFU.EX2 R175, R175 ;  /* 0x000000af00af7308 */ /* 0x000fe20000000800 */
[----:B-1----:R-:W-:-:S07]  /*c230*/  FADD.FTZ R179, R180, R179 ;  /* 0x000000b3b4b37221 */ /* 0x002fce0000010000 */
[----:B------:R-:W1:Y:S01]  /*c240*/  MUFU.EX2 R196, R196 ;  /* 0x000000c400c47308 */ /* 0x000e620000000800 */
[C---:B-----5:R-:W-:Y:S01]  /*c250*/  F2FP.F16.F32.PACK_AB R165, R174.reuse, R180 ;  /* 0x000000b4aea5723e */ /* 0x060fe200000000ff */
        /* <DEDUP_REMOVED lines=8> */
[----:B------:R-:W-:Y:S01]  /*c2e0*/  WARPGROUP.ARRIVE ;  /* 0x00000000000079c5 */ /* 0x000fe20000000000 */
[----:B--2---:R-:W1:Y:S01]  /*c2f0*/  @P2 LDC R152, c[0x0][0x450] ;  /* 0x00011400ff982b82 */ /* 0x004e620000000800 */
[----:B----4-:R-:W-:-:S15]  /*c300*/  @P2 IMAD.HI.U32 R153, R194, R171, RZ ;  /* 0x000000abc2992227 */ /* 0x010fde00078e00ff */
[----:B------:R-:W-:-:S06]  /*c310*/  NOP ;  /* 0x0000000000007918 */ /* 0x000fcc0000000000 */
[----:B------:R-:W-:Y:S01]  /*c320*/  HGMMA.64x256x16.F32 R24, R156, gdesc[UR8].tnspB, R24, gsb0 ;  /* 0x43e000089c187df0 */ /* 0x000fe20008000818 */
[----:B------:R-:W-:Y:S02]  /*c330*/  IMAD.MOV.U32 R154, RZ, RZ, R194 ;  /* 0x000000ffff9a7224 */ /* 0x000fe400078e00c2 */
[----:B------:R-:W-:Y:S01]  /*c340*/  IMAD.MOV.U32 R171, RZ, RZ, 0x40000040 ;  /* 0x40000040ffab7424 */ /* 0x000fe200078e00ff */
[----:B-1----:R-:W-:Y:S01]  /*c350*/  @P2 SHF.R.U32.HI R154, RZ, R152, R153 ;  /* 0x00000098ff9a2219 */ /* 0x002fe20000011699 */
[C---:B------:R-:W-:Y:S02]  /*c360*/  VIADD R152, R170.reuse, 0x100 ;  /* 0x00000100aa987836 */ /* 0x040fe40000000000 */
[----:B------:R-:W-:Y:S02]  /*c370*/  IMAD.MOV.U32 R153, RZ, RZ, 0x40000040 ;  /* 0x40000040ff997424 */ /* 0x000fe400078e00ff */
[----:B------:R-:W-:Y:S01]  /*c380*/  VIADD R170, R170, 0x180 ;  /* 0x00000180aaaa7836 */ /* 0x000fe20000000000 */
[----:B------:R-:W-:-:S02]  /*c390*/  R2UR UR6, R152 ;  /* 0x00000000980672ca */ /* 0x000fc400000e0000 */
[----:B------:R-:W-:Y:S02]  /*c3a0*/  R2UR UR7, R153 ;  /* 0x00000000990772ca */ /* 0x000fe400000e0000 */
[----:B------:R-:W-:-:S04]  /*c3b0*/  IADD3 R152, R154, R203, -R193 ;  /* 0x000000cb9a987210 */ /* 0x000fc80007ffe8c1 */
[----:B------:R-:W-:-:S04]  /*c3c0*/  SHF.R.S32.HI R153, RZ, 0x1f, R152 ;  /* 0x0000001fff997819 */ /* 0x000fc80000011498 */
[----:B------:R-:W-:-:S04]  /*c3d0*/  LEA.HI R153, R153, R152, RZ, 0x6 ;  /* 0x0000009899997211 */ /* 0x000fc800078f30ff */
[----:B------:R-:W-:-:S04]  /*c3e0*/  SHF.R.S32.HI R153, RZ, 0x6, R153 ;  /* 0x00000006ff997819 */ /* 0x000fc80000011499 */
[----:B------:R-:W-:-:S04]  /*c3f0*/  VIMNMX R212, RZ, R153, !PT ;  /* 0x00000099ffd47248 */ /* 0x000fc80007fe0100 */
[----:B------:R-:W-:Y:S01]  /*c400*/  ISETP.GE.AND P3, PT, R197, R212, PT ;  /* 0x000000d4c500720c */ /* 0x000fe20003f66270 */
[----:B------:R-:W-:Y:S02]  /*c410*/  WARPGROUP.DEPBAR.LE gsb0, 0x0 ;  /* 0x00008000000079c5 */ /* 0x000fe40000010000 */
[----:B------:R-:W-:-:S06]  /*c420*/  WARPGROUP.ARRIVE ;  /* 0x00000000000079c5 */ /* 0x000fcc0000000000 */
        /* <DEDUP_REMOVED lines=19> */
[----:B------:R-:W-:Y:S01]  /*c560*/  BSSY B1, `(.L_x_8733) ;  /* 0x000037d000017945 */ /* 0x000fe20003800000 */
[----:B------:R-:W-:Y:S02]  /*c570*/  IMAD.MOV.U32 R201, RZ, RZ, R168 ;  /* 0x000000ffffc97224 */ /* 0x000fe400078e00a8 */
[----:B------:R-:W-:Y:S02]  /*c580*/  IMAD.MOV.U32 R199, RZ, RZ, R0 ;  /* 0x000000ffffc77224 */ /* 0x000fe400078e0000 */
[----:B------:R-:W-:Y:S02]  /*c590*/  IMAD.MOV.U32 R198, RZ, RZ, R197 ;  /* 0x000000ffffc67224 */ /* 0x000fe400078e00c5 */
[----:B------:R-:W-:-:S07]  /*c5a0*/  IMAD.MOV.U32 R200, RZ, RZ, R18 ;  /* 0x000000ffffc87224 */ /* 0x000fce00078e0012 */
.L_x_8744:
[----:B------:R-:W-:-:S05]  /*c5b0*/  VIADD R18, R200, 0x1 ;  /* 0x00000001c8127836 */ /* 0x000fca0000000000 */
[----:B------:R-:W-:-:S04]  /*c5c0*/  ISETP.NE.AND P3, PT, R18, 0x2, PT ;  /* 0x000000021200780c */ /* 0x000fc80003f65270 */
[----:B------:R-:W-:Y:S02]  /*c5d0*/  SEL R0, RZ, 0x1, P3 ;  /* 0x00000001ff007807 */ /* 0x000fe40001800000 */
[----:B------:R-:W-:Y:S02]  /*c5e0*/  SEL R18, R18, RZ, P3 ;  /* 0x000000ff12127207 */ /* 0x000fe40001800000 */
[----:B------:R-:W-:Y:S01]  /*c5f0*/  LOP3.LUT R19, R19, R0, RZ, 0x3c, !PT ;  /* 0x0000000013137212 */ /* 0x000fe200078e3cff */
[----:B------:R-:W-:Y:S06]  /*c600*/  @!P0 BRA `(.L_x_8734) ;  /* 0x0000000000048947 */ /* 0x000fec0003800000 */
[----:B------:R-:W-:Y:S01]  /*c610*/  BPT.TRAP 0x1 ;  /* 0x000000040000795c */ /* 0x000fe20000300000 */
.L_x_8734:
[----:B------:R-:W-:Y:S01]  /*c620*/  IMAD R197, R18, 0x8, R2 ;  /* 0x0000000812c57824 */ /* 0x000fe200078e0202 */
[----:B------:R-:W-:-:S04]  /*c630*/  SHF.L.U32 R0, R19, 0x1f, RZ ;  /* 0x0000001f13007819 */ /* 0x000fc800000006ff */
[----:B------:R0:W1:Y:S01]  /*c640*/  SYNCS.PHASECHK.TRANS64.TRYWAIT P3, [R197+URZ+0x38830], R0 ;  /* 0x03883000c50075a7 */ /* 0x000062000806017f */
[----:B------:R-:W-:Y:S05]  /*c650*/  @!P0 BRA `(.L_x_8735) ;  /* 0x0000000000048947 */ /* 0x000fea0003800000 */
[----:B------:R-:W-:Y:S01]  /*c660*/  BPT.TRAP 0x1 ;  /* 0x000000040000795c */ /* 0x000fe20000300000 */
.L_x_8735:
[----:B------:R-:W-:Y:S01]  /*c670*/  BSSY B2, `(.L_x_8736) ;  /* 0x0000006000027945 */ /* 0x000fe20003800000 */
[----:B------:R-:W-:Y:S02]  /*c680*/  IMAD R156, R18, 0x200, R15 ;  /* 0x00000200129c7824 */ /* 0x000fe400078e020f */
[----:B------:R-:W-:Y:S01]  /*c690*/  IMAD.MOV.U32 R157, RZ, RZ, 0x40000040 ;  /* 0x40000040ff9d7424 */ /* 0x000fe200078e00ff */
[----:B-1----:R-:W-:Y:S06]  /*c6a0*/  @P3 BRA `(.L_x_8737) ;  /* 0x0000000000083947 */ /* 0x002fec0003800000 */
[----:B------:R-:W1:Y:S02]  /*c6b0*/  SYNCS.PHASECHK.TRANS64.TRYWAIT P3, [R197+URZ+0x38830], R0 ;  /* 0x03883000c50075a7 */ /* 0x000e64000806017f */
[----:B-1----:R-:W-:Y:S05]  /*c6c0*/  @!P3 BRA `(.L_x_8738) ;  /* 0x0000014c0074b947 */ /* 0x002fea0003800000 */
.L_x_8737:
[----:B------:R-:W-:Y:S05]  /*c6d0*/  BSYNC B2 ;  /* 0x0000000000027941 */ /* 0x000fea0003800000 */
.L_x_8736:
        /* <DEDUP_REMOVED lines=36> */
.L_x_8739:
[----:B------:R2:W3:Y:S01]  /*c920*/  SYNCS.PHASECHK.TRANS64.TRYWAIT P3, [R197+URZ+0x38850], R0 ;  /* 0x03885000c50075a7 */ /* 0x0004e2000806017f */
[----:B------:R-:W-:Y:S05]  /*c930*/  @!P0 BRA `(.L_x_8740) ;  /* 0x0000000000048947 */ /* 0x000fea0003800000 */
[----:B------:R-:W-:Y:S01]  /*c940*/  BPT.TRAP 0x1 ;  /* 0x000000040000795c */ /* 0x000fe20000300000 */
.L_x_8740:
[----:B------:R-:W-:Y:S04]  /*c950*/  BSSY B2, `(.L_x_8741) ;  /* 0x0000004000027945 */ /* 0x000fe80003800000 */
[----:B---3--:R-:W-:Y:S05]  /*c960*/  @P3 BRA `(.L_x_8742) ;  /* 0x0000000000083947 */ /* 0x008fea0003800000 */
[----:B------:R-:W3:Y:S02]  /*c970*/  SYNCS.PHASECHK.TRANS64.TRYWAIT P3, [R197+URZ+0x38850], R0 ;  /* 0x03885000c50075a7 */ /* 0x000ee4000806017f */
[----:B---3--:R-:W-:Y:S05]  /*c980*/  @!P3 BRA `(.L_x_8743) ;  /* 0x0000014800d8b947 */ /* 0x008fea0003800000 */
.L_x_8742:
[----:B------:R-:W-:Y:S05]  /*c990*/  BSYNC B2 ;  /* 0x0000000000027941 */ /* 0x000fea0003800000 */
.L_x_8741:
        /* <DEDUP_REMOVED lines=346> */
[----:B------:R-:W0:Y:S02]  /*df40*/  @P2 LDC R0, c[0x0][0x44c] ;  /* 0x00011300ff002b82 */ /* 0x000e240000000800 */
        /* <DEDUP_REMOVED lines=10> */
[----:B------:R-:W-:Y:S02]  /*dff0*/  IMAD.MOV.U32 R207, RZ, RZ, 0x40000040 ;  /* 0x40000040ffcf7424 */ /* 0x000fe400078e00ff */
[----:B------:R-:W-:Y:S01]  /*e000*/  IMAD.IADD R208, R3, 0x1, R208 ;  /* 0x0000000103d07824 */ /* 0x000fe200078e02d0 */
[----:B------:R-:W-:Y:S01]  /*e010*/  R2UR UR6, R206 ;  /* 0x00000000ce0672ca */ /* 0x000fe200000e0000 */
[----:B------:R-:W-:Y:S01]  /*e020*/  IMAD.IADD R206, R205, 0x1, R3 ;  /* 0x00000001cdce7824 */ /* 0x000fe200078e0203 */
[----:B------:R-:W-:Y:S01]  /*e030*/  R2UR UR7, R207 ;  /* 0x00000000cf0772ca */ /* 0x000fe200000e0000 */
[----:B------:R-:W-:Y:S01]  /*e040*/  IMAD.MOV.U32 R207, RZ, RZ, 0x40000040 ;  /* 0x40000040ffcf7424 */ /* 0x000fe200078e00ff */
[----:B------:R-:W1:Y:S01]  /*e050*/  @P2 LDC R3, c[0x0][0x450] ;  /* 0x00011400ff032b82 */ /* 0x000e620000000800 */
[----:B------:R-:W-:-:S04]  /*e060*/  IMAD.IADD R202, R216, 0x1, R194 ;  /* 0x00000001d8ca7824 */ /* 0x000fc800078e02c2 */
[----:B0-----:R-:W-:-:S04]  /*e070*/  @P2 IMAD.HI.U32 R205, R202, R0, RZ ;  /* 0x00000000cacd2227 */ /* 0x001fc800078e00ff */
[----:B------:R-:W-:Y:S01]  /*e080*/  IMAD.MOV.U32 R0, RZ, RZ, R202 ;  /* 0x000000ffff007224 */ /* 0x000fe200078e00ca */
[----:B-1----:R-:W-:Y:S01]  /*e090*/  @P2 SHF.R.U32.HI R0, RZ, R3, R205 ;  /* 0x00000003ff002219 */ /* 0x002fe200000116cd */
[----:B------:R-:W-:Y:S02]  /*e0a0*/  IMAD.MOV.U32 R205, RZ, RZ, 0x40000040 ;  /* 0x40000040ffcd7424 */ /* 0x000fe400078e00ff */
[----:B------:R-:W-:-:S04]  /*e0b0*/  IMAD.MOV.U32 R3, RZ, RZ, -0x40 ;  /* 0xffffffc0ff037424 */ /* 0x000fc800078e00ff */
[----:B------:R-:W-:-:S05]  /*e0c0*/  IMAD R3, R198, R3, 0x1 ;  /* 0x00000001c6037424 */ /* 0x000fca00078e0203 */
[----:B------:R-:W-:-:S05]  /*e0d0*/  IADD3 R3, R203, R3, -R189 ;  /* 0x00000003cb037210 */ /* 0x000fca0007ffe8bd */
[----:B------:R-:W-:Y:S01]  /*e0e0*/  IMAD.IADD R3, R3, 0x1, -R193 ;  /* 0x0000000103037824 */ /* 0x000fe200078e0ac1 */
[----:B------:R-:W-:Y:S02]  /*e0f0*/  WARPGROUP.DEPBAR.LE gsb0, 0x0 ;  /* 0x00008000000079c5 */ /* 0x000fe40000010000 */
[----:B------:R-:W-:-:S06]  /*e100*/  WARPGROUP.ARRIVE ;  /* 0x00000000000079c5 */ /* 0x000fcc0000000000 */
[----:B------:R-:W-:Y:S01]  /*e110*/  HGMMA.64x64x16.F32 R152, gdesc[UR4], R152, gsb0 ;  /* 0x00e00000049879f0 */ /* 0x000fe20008000898 */
[----:B------:R-:W-:Y:S01]  /*e120*/  R2UR UR4, R206 ;  /* 0x00000000ce0472ca */ /* 0x000fe200000e0000 */
[----:B------:R-:W-:Y:S01]  /*e130*/  IMAD.MOV.U32 R206, RZ, RZ, 0x40 ;  /* 0x00000040ffce7424 */ /* 0x000fe200078e00ff */
[----:B------:R-:W-:Y:S01]  /*e140*/  R2UR UR5, R207 ;  /* 0x00000000cf0572ca */ /* 0x000fe200000e0000 */
[----:B------:R-:W-:Y:S01]  /*e150*/  IMAD.MOV.U32 R207, RZ, RZ, 0x1000 ;  /* 0x00001000ffcf7424 */ /* 0x000fe200078e00ff */
[----:B------:R-:W-:Y:S02]  /*e160*/  R2UR UR6, R208 ;  /* 0x00000000d00672ca */ /* 0x000fe400000e0000 */
[----:B------:R-:W-:Y:S02]  /*e170*/  R2UR UR7, R209 ;  /* 0x00000000d10772ca */ /* 0x000fe400000e0000 */
[----:B------:R-:W-:Y:S02]  /*e180*/  SEL R206, R206, 0x3e, P3 ;  /* 0x0000003ecece7807 */ /* 0x000fe40001800000 */
[----:B------:R-:W-:-:S02]  /*e190*/  SEL R207, R207, 0xf80, P3 ;  /* 0x00000f80cfcf7807 */ /* 0x000fc40001800000 */
        /* <DEDUP_REMOVED lines=9> */
[----:B------:R-:W-:Y:S02]  /*e230*/  R2UR UR5, R207 ;  /* 0x00000000cf0572ca */ /* 0x000fe400000e0000 */
[----:B------:R-:W-:Y:S02]  /*e240*/  R2UR UR6, R204 ;  /* 0x00000000cc0672ca */ /* 0x000fe400000e0000 */
[----:B------:R-:W-:Y:S02]  /*e250*/  R2UR UR7, R205 ;  /* 0x00000000cd0772ca */ /* 0x000fe400000e0000 */
[----:B------:R-:W0:Y:S02]  /*e260*/  SHFL.IDX PT, R205, R0, RZ, 0x1c1f ;  /* 0x001c1fff00cd7589 */ /* 0x000e2400000e0000 */
[----:B0-----:R-:W-:-:S05]  /*e270*/  IMAD.IADD R205, R3, 0x1, R205 ;  /* 0x0000000103cd7824 */ /* 0x001fca00078e02cd */
[C---:B------:R-:W-:Y:S02]  /*e280*/  ISETP.GT.AND P3, PT, R205.reuse, RZ, PT ;  /* 0x000000ffcd00720c */ /* 0x040fe40003f64270 */
[C---:B------:R-:W-:Y:S02]  /*e290*/  ISETP.GT.AND P4, PT, R205.reuse, 0x1, PT ;  /* 0x00000001cd00780c */ /* 0x040fe40003f84270 */
[C---:B------:R-:W-:Y:S02]  /*e2a0*/  ISETP.GT.AND P6, PT, R205.reuse, 0x28, PT ;  /* 0x00000028cd00780c */ /* 0x040fe40003fc4270 */
        /* <DEDUP_REMOVED lines=32> */
[----:B------:R-:W-:-:S02]  /*e4b0*/  FSEL R202, R172, -INF , P6 ;  /* 0xff800000acca7808 */ /* 0x000fc40003000000 */
[----:B------:R-:W-:Y:S02]  /*e4c0*/  FMNMX.FTZ R172, R169, R204, !PT ;  /* 0x000000cca9ac7209 */ /* 0x000fe40007810000 */
[----:B------:R-:W-:Y:S02]  /*e4d0*/  ISETP.GT.AND P3, PT, R205, 0x30, PT ;  /* 0x00000030cd00780c */ /* 0x000fe40003f64270 */
[----:B------:R-:W-:Y:S02]  /*e4e0*/  FSEL R204, R173, -INF , P5 ;  /* 0xff800000adcc7808 */ /* 0x000fe40002800000 */
[----:B------:R-:W-:Y:S01]  /*e4f0*/  FMNMX.FTZ R172, R202, R172, !PT ;  /* 0x000000accaac7209 */ /* 0x000fe20007810000 */
[----:B------:R-:W0:Y:S01]  /*e500*/  SHFL.IDX PT, R173, R0, 0x1, 0x1c1f ;  /* 0x003c1f0000ad7f89 */ /* 0x000e2200000e0000 */
        /* <DEDUP_REMOVED lines=10> */
[----:B------:R-:W-:Y:S01]  /*e5b0*/  FMNMX.FTZ R172, R180, R172, !PT ;  /* 0x000000acb4ac7209 */ /* 0x000fe20007810000 */
[----:B0-----:R-:W-:-:S03]  /*e5c0*/  IMAD.IADD R3, R3, 0x1, R173 ;  /* 0x0000000103037824 */ /* 0x001fc600078e02ad */
[----:B------:R-:W-:Y:S01]  /*e5d0*/  FMNMX.FTZ R205, R181, R172, !PT ;  /* 0x000000acb5cd7209 */ /* 0x000fe20007810000 */
[----:B------:R-:W-:Y:S02]  /*e5e0*/  IMAD.MOV.U32 R173, RZ, RZ, 0x40000040 ;  /* 0x40000040ffad7424 */ /* 0x000fe400078e00ff */
[----:B------:R-:W-:Y:S01]  /*e5f0*/  IMAD R172, R18, 0x1000, R14 ;  /* 0x0000100012ac7824 */ /* 0x000fe200078e020e */
[C---:B------:R-:W-:Y:S01]  /*e600*/  ISETP.GT.AND P4, PT, R3.reuse, RZ, PT ;  /* 0x000000ff0300720c */ /* 0x040fe20003f84270 */
[----:B------:R-:W0:Y:S01]  /*e610*/  SHFL.BFLY PT, R0, R205, 0x2, 0x1f ;  /* 0x0c401f00cd007f89 */ /* 0x000e2200000e0000 */
[C---:B------:R-:W-:Y:S02]  /*e620*/  ISETP.GT.AND P5, PT, R3.reuse, 0x1, PT ;  /* 0x000000010300780c */ /* 0x040fe40003fa4270 */
[----:B------:R-:W-:Y:S02]  /*e630*/  FSEL R154, R154, -INF , P4 ;  /* 0xff8000009a9a7808 */ /* 0x000fe40002000000 */
[----:B------:R-:W-:-:S02]  /*e640*/  ISETP.GT.AND P4, PT, R3, 0x10, PT ;  /* 0x000000100300780c */ /* 0x000fc40003f84270 */
[C---:B------:R-:W-:Y:S02]  /*e650*/  ISETP.GT.AND P6, PT, R3.reuse, 0x8, PT ;  /* 0x000000080300780c */ /* 0x040fe40003fc4270 */
[----:B------:R-:W-:Y:S02]  /*e660*/  FSEL R162, R162, -INF , P4 ;  /* 0xff800000a2a27808 */ /* 0x000fe40002000000 */
[----:B------:R-:W-:Y:S02]  /*e670*/  ISETP.GT.AND P4, PT, R3, 0x20, PT ;  /* 0x000000200300780c */ /* 0x000fe40003f84270 */
[----:B------:R-:W-:Y:S02]  /*e680*/  FSEL R155, R155, -INF , P5 ;  /* 0xff8000009b9b7808 */ /* 0x000fe40002800000 */
[----:B------:R-:W-:Y:S02]  /*e690*/  FMNMX.FTZ R206, R154, R201, !PT ;  /* 0x000000c99ace7209 */ /* 0x000fe40007810000 */
[----:B------:R-:W-:-:S02]  /*e6a0*/  ISETP.GT.AND P3, PT, R3, 0x9, PT ;  /* 0x000000090300780c */ /* 0x000fc40003f64270 */
[----:B------:R-:W-:Y:S02]  /*e6b0*/  FSEL R158, R158, -INF , P6 ;  /* 0xff8000009e9e7808 */ /* 0x000fe40003000000 */
[----:B------:R-:W-:Y:S02]  /*e6c0*/  FSEL R159, R159, -INF , P3 ;  /* 0xff8000009f9f7808 */ /* 0x000fe40001800000 */
[----:B------:R-:W-:Y:S02]  /*e6d0*/  ISETP.GT.AND P5, PT, R3, 0x11, PT ;  /* 0x000000110300780c */ /* 0x000fe40003fa4270 */
[----:B0-----:R-:W-:Y:S02]  /*e6e0*/  FMNMX.FTZ R0, R205, R0, !PT ;  /* 0x00000000cd007209 */ /* 0x001fe40007810000 */
        /* <DEDUP_REMOVED lines=14> */
[----:B------:R-:W-:Y:S02]  /*e7d0*/  ISETP.GT.AND P6, PT, R3, 0x28, PT ;  /* 0x000000280300780c */ /* 0x000fe40003fc4270 */
[----:B------:R-:W-:Y:S02]  /*e7e0*/  FSEL R206, R171, -INF , P5 ;  /* 0xff800000abce7808 */ /* 0x000fe40002800000 */
[----:B------:R-:W-:Y:S02]  /*e7f0*/  FMNMX.FTZ R170, R205, R170, !PT ;  /* 0x000000aacdaa7209 */ /* 0x000fe40007810000 */
[----:B------:R-:W-:Y:S02]  /*e800*/  R2UR UR7, R173 ;  /* 0x00000000ad0772ca */ /* 0x000fe400000e0000 */
        /* <DEDUP_REMOVED lines=13> */
[----:B------:R-:W-:Y:S01]  /*e8e0*/  ISETP.GT.AND P3, PT, R3, 0x39, PT ;  /* 0x000000390300780c */ /* 0x000fe20003f64270 */
[----:B------:R-:W-:Y:S01]  /*e8f0*/  IMAD.U32 R3, RZ, RZ, UR37 ;  /* 0x00000025ff037e24 */ /* 0x000fe2000f8e00ff */
[----:B------:R-:W-:-:S02]  /*e900*/  FSEL R226, R182, -INF , P6 ;  /* 0xff800000b6e27808 */ /* 0x000fc40003000000 */
[----:B------:R-:W-:Y:S02]  /*e910*/  FMNMX.FTZ R170, R179, R170, !PT ;  /* 0x000000aab3aa7209 */ /* 0x000fe40007810000 */
[----:B------:R-:W-:Y:S02]  /*e920*/  FSEL R183, R183, -INF , P3 ;  /* 0xff800000b7b77808 */ /* 0x000fe40001800000 */
[----:B------:R-:W-:Y:S02]  /*e930*/  FMNMX.FTZ R170, R226, R170, !PT ;  /* 0x000000aae2aa7209 */ /* 0x000fe40007810000 */
[----:B0-----:R-:W-:Y:S02]  /*e940*/  FMNMX.FTZ R0, R0, R173, !PT ;  /* 0x000000ad00007209 */ /* 0x001fe40007810000 */
[----:B------:R-:W-:Y:S02]  /*e950*/  FMNMX.FTZ R173, R183, R170, !PT ;  /* 0x000000aab7ad7209 */ /* 0x000fe40007810000 */
[C---:B------:R-:W-:Y:S01]  /*e960*/  FSETP.NEU.FTZ.AND P4, PT, R0.reuse, -INF , PT ;  /* 0xff8000000000780b */ /* 0x040fe20003f9d000 */
[----:B------:R-:W-:Y:S01]  /*e970*/  FMUL.FTZ R178, R0, R3 ;  /* 0x0000000300b27220 */ /* 0x000fe20000410000 */
[----:B------:R-:W-:Y:S01]  /*e980*/  R2UR UR6, R172 ;  /* 0x00000000ac0672ca */ /* 0x000fe200000e0000 */
[----:B------:R-:W0:Y:S03]  /*e990*/  SHFL.BFLY PT, R174, R173, 0x2, 0x1f ;  /* 0x0c401f00adae7f89 */ /* 0x000e2600000e0000 */
[----:B------:R-:W-:-:S05]  /*e9a0*/  FSEL R178, R178, RZ, P4 ;  /* 0x000000ffb2b27208 */ /* 0x000fca0002000000 */
        /* <DEDUP_REMOVED lines=14> */
[----:B0-----:R-:W-:Y:S01]  /*ea90*/  FMNMX.FTZ R168, R173, R174, !PT ;  /* 0x000000aeada87209 */ /* 0x001fe20007810000 */
[-CC-:B------:R-:W-:Y:S01]  /*eaa0*/  FFMA.FTZ R173, R202, R3.reuse, -R178.reuse ;  /* 0x00000003caad7223 */ /* 0x180fe200000108b2 */
[-CC-:B------:R-:W-:Y:S01]  /*eab0*/  FFMA.FTZ R174, R204, R3.reuse, -R178.reuse ;  /* 0x00000003ccae7223 */ /* 0x180fe200000108b2 */
[----:B------:R-:W-:-:S02]  /*eac0*/  FFMA.FTZ R178, R181, R3, -R178 ;  /* 0x00000003b5b27223 */ /* 0x000fc400000108b2 */
        /* <DEDUP_REMOVED lines=11> */
[----:B------:R-:W-:Y:S01]  /*eb80*/  FSEL R166, R168, RZ, P3 ;  /* 0x000000ffa8a67208 */ /* 0x000fe20001800000 */
[-CC-:B------:R-:W-:Y:S01]  /*eb90*/  FFMA.FTZ R165, R155, R3.reuse, -R164.reuse ;  /* 0x000000039ba57223 */ /* 0x180fe200000108a4 */
[-CC-:B------:R-:W-:Y:S01]  /*eba0*/  FFMA.FTZ R155, R158, R3.reuse, -R164.reuse ;  /* 0x000000039e9b7223 */ /* 0x180fe200000108a4 */
[-CC-:B------:R-:W-:Y:S01]  /*ebb0*/  FFMA.FTZ R158, R162, R3.reuse, -R164.reuse ;  /* 0x00000003a29e7223 */ /* 0x180fe200000108a4 */
[-CC-:B------:R-:W-:Y:S01]  /*ebc0*/  FFMA.FTZ R162, R163, R3.reuse, -R164.reuse ;  /* 0x00000003a3a27223 */ /* 0x180fe200000108a4 */
[----:B------:R-:W-:Y:S01]  /*ebd0*/  FSEL R163, R0, RZ, P4 ;  /* 0x000000ff00a37208 */ /* 0x000fe20002000000 */
[----:B------:R-:W-:Y:S01]  /*ebe0*/  FADD.FTZ R166, -R166, R201 ;  /* 0x000000c9a6a67221 */ /* 0x000fe20000010100 */
[-CC-:B------:R-:W-:Y:S01]  /*ebf0*/  FFMA.FTZ R154, R154, R3.reuse, -R164.reuse ;  /* 0x000000039a9a7223 */ /* 0x180fe200000108a4 */
[----:B------:R-:W-:Y:S01]  /*ec00*/  FFMA.FTZ R181, R167, R3, -R164 ;  /* 0x00000003a7b57223 */ /* 0x000fe200000108a4 */
[----:B------:R-:W-:-:S02]  /*ec10*/  IMAD.MOV R167, RZ, RZ, -R195 ;  /* 0x000000ffffa77224 */ /* 0x000fc400078e0ac3 */
[-C--:B------:R-:W-:Y:S01]  /*ec20*/  FMUL.FTZ R166, R166, R3.reuse ;  /* 0x00000003a6a67220 */ /* 0x080fe20000410000 */
[----:B------:R-:W-:Y:S01]  /*ec30*/  FADD.FTZ R163, -R163, R199 ;  /* 0x000000c7a3a37221 */ /* 0x000fe20000010100 */
[----:B------:R-:W-:Y:S01]  /*ec40*/  MUFU.EX2 R165, R165 ;  /* 0x000000a500a57308 */ /* 0x000fe20000000800 */
[--C-:B------:R-:W-:Y:S01]  /*ec50*/  FFMA.FTZ R159, R159, R3, -R164.reuse ;  /* 0x000000039f9f7223 */ /* 0x100fe200000108a4 */
[----:B------:R-:W-:Y:S01]  /*ec60*/  ISETP.NE.AND P3, PT, R189, R167, PT ;  /* 0x000000a7bd00720c */ /* 0x000fe20003f65270 */
[-C--:B------:R-:W-:Y:S01]  /*ec70*/  FMUL.FTZ R163, R163, R3.reuse ;  /* 0x00000003a3a37220 */ /* 0x080fe20000410000 */
[----:B------:R-:W-:Y:S02]  /*ec80*/  @!P1 VIADD R167, R197, 0x38840 ;  /* 0x00038840c5a79836 */ /* 0x000fe40000000000 */
[-CC-:B------:R-:W-:Y:S01]  /*ec90*/  FFMA.FTZ R205, R205, R3.reuse, -R164.reuse ;  /* 0x00000003cdcd7223 */ /* 0x180fe200000108a4 */
[-CC-:B------:R-:W-:Y:S01]  /*eca0*/  FFMA.FTZ R201, R206, R3.reuse, -R164.reuse ;  /* 0x00000003cec97223 */ /* 0x180fe200000108a4 */
[-CC-:B------:R-:W-:Y:S01]  /*ecb0*/  FFMA.FTZ R208, R208, R3.reuse, -R164.reuse ;  /* 0x00000003d0d07223 */ /* 0x180fe200000108a4 */
[----:B------:R-:W-:Y:S01]  /*ecc0*/  MUFU.EX2 R154, R154 ;  /* 0x0000009a009a7308 */ /* 0x000fe20000000800 */
[----:B------:R-:W-:Y:S01]  /*ecd0*/  @!P1 PRMT R167, RZ, 0x654, R167 ;  /* 0x00000654ffa79816 */ /* 0x000fe200000000a7 */
[-CC-:B------:R-:W-:Y:S01]  /*ece0*/  FFMA.FTZ R209, R209, R3.reuse, -R164.reuse ;  /* 0x00000003d1d17223 */ /* 0x180fe200000108a4 */
[-CC-:B------:R-:W-:Y:S01]  /*ecf0*/  FFMA.FTZ R226, R226, R3.reuse, -R164.reuse ;  /* 0x00000003e2e27223 */ /* 0x180fe200000108a4 */
[----:B------:R-:W-:Y:S01]  /*ed00*/  FFMA.FTZ R202, R183, R3, -R164 ;  /* 0x00000003b7ca7223 */ /* 0x000fe200000108a4 */
[----:B------:R0:W-:Y:S01]  /*ed10*/  @!P1 SYNCS.ARRIVE.TRANS64.RED.A1T0 RZ, [R167+URZ], RZ ;  /* 0x000000ffa7ff99a7 */ /* 0x0001e2000810043f */
[----:B------:R-:W-:-:S02]  /*ed20*/  @!P1 VIADD R197, R197, 0x38860 ;  /* 0x00038860c5c59836 */ /* 0x000fc40000000000 */
[----:B------:R-:W1:Y:S01]  /*ed30*/  MUFU.EX2 R166, R166 ;  /* 0x000000a600a67308 */ /* 0x000e620000000800 */
[----:B------:R-:W-:Y:S02]  /*ed40*/  @!P3 IMAD R204, R200, 0x40, R190 ;  /* 0x00000040c8ccb824 */ /* 0x000fe400078e02be */
[-CC-:B------:R-:W-:Y:S01]  /*ed50*/  FFMA.FTZ R200, R207, R3.reuse, -R164.reuse ;  /* 0x00000003cfc87223 */ /* 0x180fe200000108a4 */
[----:B------:R-:W-:Y:S01]  /*ed60*/  @!P1 PRMT R197, RZ, 0x654, R197 ;  /* 0x00000654ffc59816 */ /* 0x000fe200000000c5 */
[----:B0-----:R-:W-:Y:S01]  /*ed70*/  FFMA.FTZ R167, R179, R3, -R164 ;  /* 0x00000003b3a77223 */ /* 0x001fe200000108a4 */
[----:B------:R-:W-:Y:S02]  /*ed80*/  @!P3 IMAD R204, R204, 0x4, R2 ;  /* 0x00000004ccccb824 */ /* 0x000fe400078e0202 */
[----:B------:R-:W0:Y:S08]  /*ed90*/  MUFU.EX2 R163, R163 ;  /* 0x000000a300a37308 */ /* 0x000e300000000800 */
[----:B------:R-:W2:Y:S01]  /*eda0*/  MUFU.EX2 R155, R155 ;  /* 0x0000009b009b7308 */ /* 0x000ea20000000800 */
[----:B-1----:R-:W-:Y:S01]  /*edb0*/  FFMA.FTZ R196, R166, R196, R154 ;  /* 0x000000c4a6c47223 */ /* 0x002fe2000001009a */
[----:B------:R-:W-:Y:S01]  /*edc0*/  @!P3 STS [R204+0x38420], R166 ;  /* 0x038420a6cc00b388 */ /* 0x000fe20000000800 */
[-C--:B------:R-:W-:Y:S01]  /*edd0*/  FMUL.FTZ R26, R26, R166.reuse ;  /* 0x000000a61a1a7220 */ /* 0x080fe20000410000 */
[-C--:B------:R-:W-:Y:S01]  /*ede0*/  FMUL.FTZ R27, R27, R166.reuse ;  /* 0x000000a61b1b7220 */ /* 0x080fe20000410000 */
[----:B------:R-:W-:Y:S01]  /*edf0*/  FADD.FTZ R196, R165, R196 ;  /* 0x000000c4a5c47221 */ /* 0x000fe20000010000 */
[-C--:B------:R-:W-:Y:S01]  /*ee00*/  FMUL.FTZ R30, R30, R166.reuse ;  /* 0x000000a61e1e7220 */ /* 0x080fe20000410000 */
[----:B------:R-:W-:Y:S01]  /*ee10*/  FMUL.FTZ R31, R31, R166 ;  /* 0x000000a61f1f7220 */ /* 0x000fe20000410000 */
[----:B------:R-:W1:Y:S01]  /*ee20*/  MUFU.EX2 R159, R159 ;  /* 0x0000009f009f7308 */ /* 0x000e620000000800 */
[----:B0-----:R-:W-:Y:S01]  /*ee30*/  FFMA.FTZ R164, R163, R21, R152 ;  /* 0x00000015a3a47223 */ /* 0x001fe20000010098 */
[----:B------:R0:W-:Y:S01]  /*ee40*/  @!P3 STS [R204+0x38400], R163 ;  /* 0x038400a3cc00b388 */ /* 0x0001e20000000800 */
[C---:B------:R-:W-:Y:S01]  /*ee50*/  F2FP.F16.F32.PACK_AB R152, R153.reuse, R152 ;  /* 0x000000989998723e */ /* 0x040fe200000000ff */
[-C--:B------:R-:W-:Y:S01]  /*ee60*/  FMUL.FTZ R24, R24, R163.reuse ;  /* 0x000000a318187220 */ /* 0x080fe20000410000 */
[----:B------:R-:W-:Y:S01]  /*ee70*/  FADD.FTZ R164, R153, R164 ;  /* 0x000000a499a47221 */ /* 0x000fe20000010000 */
[----:B------:R-:W-:Y:S01]  /*ee80*/  F2FP.F16.F32.PACK_AB R153, R165, R154 ;  /* 0x0000009aa599723e */ /* 0x000fe200000000ff */
[-C--:B------:R-:W-:Y:S01]  /*ee90*/  FMUL.FTZ R25, R25, R163.reuse ;  /* 0x000000a319197220 */ /* 0x080fe20000410000 */
[----:B------:R-:W3:Y:S01]  /*eea0*/  MUFU.EX2 R158, R158 ;  /* 0x0000009e009e7308 */ /* 0x000ee20000000800 */
[----:B--2---:R-:W-:Y:S01]  /*eeb0*/  FADD.FTZ R196, R155, R196 ;  /* 0x000000c49bc47221 */ /* 0x004fe20000010000 */
[----:B------:R-:W-:Y:S01]  /*eec0*/  FADD.FTZ R164, R156, R164 ;  /* 0x000000a49ca47221 */ /* 0x000fe20000010000 */
[----:B------:R-:W-:Y:S01]  /*eed0*/  F2FP.F16.F32.PACK_AB R154, R182, R156 ;  /* 0x0000009cb69a723e */ /* 0x000fe200000000ff */
[----:B------:R-:W-:Y:S01]  /*eee0*/  FMUL.FTZ R28, R28, R163 ;  /* 0x000000a31c1c7220 */ /* 0x000fe20000410000 */
[----:B------:R-:W-:Y:S01]  /*eef0*/  F2FP.F16.F32.PACK_AB R156, R161, R157 ;  /* 0x0000009da19c723e */ /* 0x000fe200000000ff */
[----:B------:R-:W-:Y:S01]  /*ef00*/  FADD.FTZ R164, R182, R164 ;  /* 0x000000a4b6a47221 */ /* 0x000fe20000010000 */
[----:B------:R-:W-:Y:S01]  /*ef10*/  FMUL.FTZ R29, R29, R163 ;  /* 0x000000a31d1d7220 */ /* 0x000fe20000410000 */
[----:B------:R-:W2:Y:S01]  /*ef20*/  MUFU.EX2 R162, R162 ;  /* 0x000000a200a27308 */ /* 0x000ea20000000800 */
[----:B-1----:R-:W-:Y:S01]  /*ef30*/  FADD.FTZ R196, R159, R196 ;  /* 0x000000c49fc47221 */ /* 0x002fe20000010000 */
[----:B------:R-:W-:Y:S01]  /*ef40*/  FADD.FTZ R164, R157, R164 ;  /* 0x000000a49da47221 */ /* 0x000fe20000010000 */
[----:B------:R-:W-:Y:S01]  /*ef50*/  F2FP.F16.F32.PACK_AB R155, R159, R155 ;  /* 0x0000009b9f9b723e */ /* 0x000fe200000000ff */
[----:B------:R-:W-:Y:S01]  /*ef60*/  BAR.SYNC.DEFER_BLOCKING 0xf, 0x100 ;  /* 0x03c4000000007b1d */ /* 0x000fe20000010000 */
[-C--:B------:R-:W-:Y:S01]  /*ef70*/  FMUL.FTZ R32, R32, R163.reuse ;  /* 0x000000a320207220 */ /* 0x080fe20000410000 */
[----:B0-----:R-:W-:Y:S01]  /*ef80*/  FADD.FTZ R204, R161, R164 ;  /* 0x000000a4a1cc7221 */ /* 0x001fe20000010000 */
[-C--:B------:R-:W-:Y:S01]  /*ef90*/  FMUL.FTZ R33, R33, R163.reuse ;  /* 0x000000a321217220 */ /* 0x080fe20000410000 */
[-C--:B------:R-:W-:Y:S01]  /*efa0*/  FMUL.FTZ R36, R36, R163.reuse ;  /* 0x000000a324247220 */ /* 0x080fe20000410000 */
[----:B---3--:R-:W-:Y:S01]  /*efb0*/  FADD.FTZ R183, R158, R196 ;  /* 0x000000c49eb77221 */ /* 0x008fe20000010000 */
[----:B------:R-:W0:Y:S01]  /*efc0*/  MUFU.EX2 R160, R160 ;  /* 0x000000a000a07308 */ /* 0x000e220000000800 */
[-C--:B------:R-:W-:Y:S01]  /*efd0*/  FMUL.FTZ R37, R37, R163.reuse ;  /* 0x000000a325257220 */ /* 0x080fe20000410000 */
[-C--:B------:R-:W-:Y:S01]  /*efe0*/  FMUL.FTZ R40, R40, R163.reuse ;  /* 0x000000a328287220 */ /* 0x080fe20000410000 */
[-C--:B------:R-:W-:Y:S01]  /*eff0*/  FMUL.FTZ R41, R41, R163.reuse ;  /* 0x000000a329297220 */ /* 0x080fe20000410000 */
[-C--:B------:R-:W-:Y:S01]  /*f000*/  FMUL.FTZ R44, R44, R163.reuse ;  /* 0x000000a32c2c7220 */ /* 0x080fe20000410000 */
[-C--:B------:R-:W-:Y:S01]  /*f010*/  FMUL.FTZ R45, R45, R163.reuse ;  /* 0x000000a32d2d7220 */ /* 0x080fe20000410000 */
[-C--:B------:R-:W-:Y:S01]  /*f020*/  FMUL.FTZ R48, R48, R163.reuse ;  /* 0x000000a330307220 */ /* 0x080fe20000410000 */
[C---:B--2---:R-:W-:Y:S01]  /*f030*/  F2FP.F16.F32.PACK_AB R157, R162.reuse, R158 ;  /* 0x0000009ea29d723e */ /* 0x044fe200000000ff */
[----:B------:R-:W1:Y:S01]  /*f040*/  MUFU.EX2 R170, R170 ;  /* 0x000000aa00aa7308 */ /* 0x000e620000000800 */
[----:B------:R-:W-:Y:S01]  /*f050*/  FADD.FTZ R183, R162, R183 ;  /* 0x000000b7a2b77221 */ /* 0x000fe20000010000 */
        /* <DEDUP_REMOVED lines=58> */
[----:B0-----:R-:W-:Y:S01]  /*f400*/  FADD.FTZ R204, R160, R204 ;  /* 0x000000cca0cc7221 */ /* 0x001fe20000010000 */
[----:B-1----:R-:W-:Y:S01]  /*f410*/  F2FP.F16.F32.PACK_AB R158, R170, R160 ;  /* 0x000000a0aa9e723e */ /* 0x002fe200000000ff */
[----:B------:R-:W-:Y:S01]  /*f420*/  FMUL.FTZ R34, R34, R166 ;  /* 0x000000a622227220 */ /* 0x000fe20000410000 */
[----:B--2---:R-:W-:Y:S01]  /*f430*/  F2FP.F16.F32.PACK_AB R159, R181, R180 ;  /* 0x000000b4b59f723e */ /* 0x004fe200000000ff */
        /* <DEDUP_REMOVED lines=65> */
[-C--:B------:R-:W-:Y:S01]  /*f850*/  FMUL.FTZ R147, R147, R166.reuse ;  /* 0x000000a693937220 */ /* 0x080fe20000410000 */
[-C--:B------:R-:W-:Y:S01]  /*f860*/  FMUL.FTZ R150, R150, R166.reuse ;  /* 0x000000a696967220 */ /* 0x080fe20000410000 */
[----:B------:R-:W-:Y:S01]  /*f870*/  FMUL.FTZ R151, R151, R166 ;  /* 0x000000a697977220 */ /* 0x000fe20000410000 */
[----:B---3--:R-:W-:Y:S01]  /*f880*/  F2FP.F16.F32.PACK_AB R160, R169, R171 ;  /* 0x000000aba9a0723e */ /* 0x008fe200000000ff */
[----:B------:R3:W-:Y:S01]  /*f890*/  STSM.16.M88.4 [R210+0x36400], R152 ;  /* 0x03640098d2007844 */ /* 0x0007e20000000200 */
[----:B0-----:R-:W-:Y:S01]  /*f8a0*/  F2FP.F16.F32.PACK_AB R161, R201, R199 ;  /* 0x000000c7c9a1723e */ /* 0x001fe200000000ff */
[----:B------:R-:W-:Y:S01]  /*f8b0*/  FADD.FTZ R180, R180, R183 ;  /* 0x000000b7b4b47221 */ /* 0x000fe20000010000 */
[----:B------:R-:W-:Y:S01]  /*f8c0*/  MUFU.EX2 R196, R226 ;  /* 0x000000e200c47308 */ /* 0x000fe20000000800 */
[----:B------:R-:W-:Y:S01]  /*f8d0*/  F2FP.F16.F32.PACK_AB R162, R174, R173 ;  /* 0x000000adaea2723e */ /* 0x000fe200000000ff */
[----:B------:R0:W-:Y:S01]  /*f8e0*/  STSM.16.M88.4 [R214], R156 ;  /* 0x0000009cd6007844 */ /* 0x0001e20000000200 */
[----:B-1----:R-:W-:Y:S01]  /*f8f0*/  F2FP.F16.F32.PACK_AB R163, R179, R200 ;  /* 0x000000c8b3a3723e */ /* 0x002fe200000000ff */
[----:B------:R-:W-:Y:S01]  /*f900*/  FADD.FTZ R204, R170, R204 ;  /* 0x000000ccaacc7221 */ /* 0x000fe20000010000 */
[----:B--2---:R-:W-:Y:S01]  /*f910*/  F2FP.F16.F32.PACK_AB R164, R176, R175 ;  /* 0x000000afb0a4723e */ /* 0x004fe200000000ff */
[----:B------:R-:W-:Y:S01]  /*f920*/  FADD.FTZ R180, R181, R180 ;  /* 0x000000b4b5b47221 */ /* 0x000fe20000010000 */
[----:B----4-:R-:W-:Y:S01]  /*f930*/  F2FP.F16.F32.PACK_AB R166, R178, R177 ;  /* 0x000000b1b2a6723e */ /* 0x010fe200000000ff */
[----:B------:R-:W1:Y:S01]  /*f940*/  MUFU.EX2 R202, R202 ;  /* 0x000000ca00ca7308 */ /* 0x000e620000000800 */
[----:B-----5:R-:W-:Y:S01]  /*f950*/  F2FP.F16.F32.PACK_AB R165, R182, R21 ;  /* 0x00000015b6a5723e */ /* 0x020fe200000000ff */
[----:B------:R0:W-:Y:S01]  /*f960*/  STSM.16.M88.4 [R211], R160 ;  /* 0x000000a0d3007844 */ /* 0x0001e20000000200 */
[----:B------:R-:W-:Y:S01]  /*f970*/  FADD.FTZ R204, R171, R204 ;  /* 0x000000ccabcc7221 */ /* 0x000fe20000010000 */
[----:B------:R-:W-:Y:S01]  /*f980*/  FADD.FTZ R180, R199, R180 ;  /* 0x000000b4c7b47221 */ /* 0x000fe20000010000 */
[----:B------:R-:W-:Y:S01]  /*f990*/  ISETP.GT.AND P3, PT, R198, R212, PT ;  /* 0x000000d4c600720c */ /* 0x000fe20003f64270 */
[----:B------:R-:W-:-:S02]  /*f9a0*/  IMAD.MOV.U32 R199, RZ, RZ, R0 ;  /* 0x000000ffffc77224 */ /* 0x000fc400078e0000 */
[----:B------:R-:W-:Y:S01]  /*f9b0*/  FADD.FTZ R204, R169, R204 ;  /* 0x000000cca9cc7221 */ /* 0x000fe20000010000 */
[----:B------:R-:W-:-:S03]  /*f9c0*/  FADD.FTZ R201, R201, R180 ;  /* 0x000000b4c9c97221 */ /* 0x000fc60000010000 */
[----:B------:R-:W-:Y:S01]  /*f9d0*/  FADD.FTZ R173, R173, R204 ;  /* 0x000000ccadad7221 */ /* 0x000fe20000010000 */
[----:B------:R-:W-:Y:S01]  /*f9e0*/  FADD.FTZ R200, R200, R201 ;  /* 0x000000c9c8c87221 */ /* 0x000fe20000010000 */
[----:B------:R-:W-:Y:S02]  /*f9f0*/  IMAD.MOV.U32 R201, RZ, RZ, R168 ;  /* 0x000000ffffc97224 */ /* 0x000fe400078e00a8 */
[----:B------:R-:W-:Y:S01]  /*fa00*/  FADD.FTZ R174, R174, R173 ;  /* 0x000000adaeae7221 */ /* 0x000fe20000010000 */
[----:B------:R-:W-:Y:S01]  /*fa10*/  FADD.FTZ R200, R179, R200 ;  /* 0x000000c8b3c87221 */ /* 0x000fe20000010000 */
[----:B-1----:R-:W-:Y:S02]  /*fa20*/  F2FP.F16.F32.PACK_AB R167, R202, R196 ;  /* 0x000000c4caa7723e */ /* 0x002fe400000000ff */
[----:B------:R-:W-:Y:S01]  /*fa30*/  FADD.FTZ R175, R175, R174 ;  /* 0x000000aeafaf7221 */ /* 0x000fe20000010000 */
[----:B------:R-:W-:Y:S01]  /*fa40*/  FADD.FTZ R21, R21, R200 ;  /* 0x000000c815157221 */ /* 0x000fe20000010000 */
[----:B------:R-:W-:Y:S01]  /*fa50*/  IMAD.MOV.U32 R200, RZ, RZ, R18 ;  /* 0x000000ffffc87224 */ /* 0x000fe200078e0012 */
[----:B------:R0:W-:Y:S01]  /*fa60*/  STSM.16.M88.4 [R213], R164 ;  /* 0x000000a4d5007844 */ /* 0x0001e20000000200 */
[----:B------:R-:W-:Y:S01]  /*fa70*/  WARPGROUP.ARRIVE ;  /* 0x00000000000079c5 */ /* 0x000fe20000000000 */
[----:B------:R-:W-:Y:S01]  /*fa80*/  FADD.FTZ R176, R176, R175 ;  /* 0x000000afb0b07221 */ /* 0x000fe20000010000 */
[----:B------:R-:W-:-:S03]  /*fa90*/  FADD.FTZ R21, R182, R21 ;  /* 0x00000015b6157221 */ /* 0x000fc60000010000 */
[----:B------:R-:W-:Y:S01]  /*faa0*/  FADD.FTZ R177, R177, R176 ;  /* 0x000000b0b1b17221 */ /* 0x000fe20000010000 */
[----:B------:R-:W-:Y:S03]  /*fab0*/  HGMMA.64x256x16.F32 R24, R152, gdesc[UR4].tnspB, R24, gsb0 ;  /* 0x43e0000498187df0 */ /* 0x000fe60008000818 */
[----:B------:R-:W-:Y:S02]  /*fac0*/  WARPGROUP.DEPBAR.LE gsb0, 0x0 ;  /* 0x00008000000079c5 */ /* 0x000fe40000010000 */
[----:B---3--:R-:W-:Y:S01]  /*fad0*/  VIADD R152, R172, 0x80 ;  /* 0x00000080ac987836 */ /* 0x008fe20000000000 */
        /* <DEDUP_REMOVED lines=17> */
[----:B------:R-:W-:Y:S01]  /*fbf0*/  FADD.FTZ R153, R196, R21 ;  /* 0x00000015c4997221 */ /* 0x000fe20000010000 */
[----:B------:R-:W-:-:S03]  /*fc00*/  FADD.FTZ R21, R178, R177 ;  /* 0x000000b1b2157221 */ /* 0x000fc60000010000 */
[----:B------:R-:W-:Y:S01]  /*fc10*/  FADD.FTZ R196, R202, R153 ;  /* 0x00000099cac47221 */ /* 0x000fe20000010000 */
[----:B------:R-:W-:Y:S02]  /*fc20*/  WARPGROUP.DEPBAR.LE gsb0, 0x0 ;  /* 0x00008000000079c5 */ /* 0x000fe40000010000 */
[----:B------:R-:W-:-:S15]  /*fc30*/  WARPGROUP.ARRIVE ;  /* 0x00000000000079c5 */ /* 0x000fde0000000000 */
[----:B------:R-:W-:-:S02]  /*fc40*/  NOP ;  /* 0x0000000000007918 */ /* 0x000fc40000000000 */
        /* <DEDUP_REMOVED lines=14> */
[----:B------:R-:W-:Y:S05]  /*fd30*/  BSYNC B1 ;  /* 0x0000000000017941 */ /* 0x000fea0003800000 */
.L_x_8733:
[----:B------:R-:W-:Y:S05]  /*fd40*/  BSYNC B0 ;  /* 0x0000000000007941 */ /* 0x000fea0003800000 */
.L_x_8732:
[----:B------:R-:W-:Y:S01]  /*fd50*/  ISETP.GE.AND P2, PT, R197, RZ, PT ;  /* 0x000000ffc500720c */ /* 0x000fe20003f46270 */
[----:B------:R-:W-:-:S12]  /*fd60*/  BSSY B0, `(.L_x_8745) ;  /* 0x0000329000007945 */ /* 0x000fd80003800000 */
[----:B------:R-:W-:Y:S05]  /*fd70*/  @!P2 BRA `(.L_x_8746) ;  /* 0x00000030009ca947 */ /* 0x000fea0003800000 */
[----:B------:R-:W-:Y:S02]  /*fd80*/  IMAD.MOV.U32 R202, RZ, RZ, R168 ;  /* 0x000000ffffca7224 */ /* 0x000fe400078e00a8 */
[----:B------:R-:W-:Y:S02]  /*fd90*/  IMAD.MOV.U32 R200, RZ, RZ, R0 ;  /* 0x000000ffffc87224 */ /* 0x000fe400078e0000 */
[----:B------:R-:W-:-:S07]  /*fda0*/  IMAD.MOV.U32 R201, RZ, RZ, R18 ;  /* 0x000000ffffc97224 */ /* 0x000fce00078e0012 */
.L_x_8757:
[----:B------:R-:W-:-:S05]  /*fdb0*/  VIADD R18, R201, 0x1 ;  /* 0x00000001c9127836 */ /* 0x000fca0000000000 */
[----:B------:R-:W-:-:S04]  /*fdc0*/  ISETP.NE.AND P2, PT, R18, 0x2, PT ;  /* 0x000000021200780c */ /* 0x000fc80003f45270 */
[----:B------:R-:W-:Y:S02]  /*fdd0*/  SEL R0, RZ, 0x1, P2 ;  /* 0x00000001ff007807 */ /* 0x000fe40001000000 */
[----:B------:R-:W-:Y:S02]  /*fde0*/  SEL R18, R18, RZ, P2 ;  /* 0x000000ff12127207 */ /* 0x000fe40001000000 */
[----:B------:R-:W-:Y:S01]  /*fdf0*/  LOP3.LUT R19, R19, R0, RZ, 0x3c, !PT ;  /* 0x0000000013137212 */ /* 0x000fe200078e3cff */
[----:B--2---:R-:W-:Y:S06]  /*fe00*/  @!P0 BRA `(.L_x_8747) ;  /* 0x0000000000048947 */ /* 0x004fec0003800000 */
[----:B------:R-:W-:Y:S01]  /*fe10*/  BPT.TRAP 0x1 ;  /* 0x000000040000795c */ /* 0x000fe20000300000 */
.L_x_8747:
[----:B------:R-:W-:Y:S01]  /*fe20*/  IMAD R193, R18, 0x8, R2 ;  /* 0x0000000812c17824 */ /* 0x000fe200078e0202 */
[----:B------:R-:W-:-:S04]  /*fe30*/  SHF.L.U32 R0, R19, 0x1f, RZ ;  /* 0x0000001f13007819 */ /* 0x000fc800000006ff */
[----:B------:R0:W1:Y:S01]  /*fe40*/  SYNCS.PHASECHK.TRANS64.TRYWAIT P2, [R193+URZ+0x38830], R0 ;  /* 0x03883000c10075a7 */ /* 0x000062000804017f */
[----:B------:R-:W-:Y:S05]  /*fe50*/  @!P0 BRA `(.L_x_8748) ;  /* 0x0000000000048947 */ /* 0x000fea0003800000 */
[----:B------:R-:W-:Y:S01]  /*fe60*/  BPT.TRAP 0x1 ;  /* 0x000000040000795c */ /* 0x000fe20000300000 */
.L_x_8748:
[----:B------:R-:W-:Y:S01]  /*fe70*/  BSSY B1, `(.L_x_8749) ;  /* 0x0000006000017945 */ /* 0x000fe20003800000 */
[----:B------:R-:W-:Y:S02]  /*fe80*/  IMAD R156, R18, 0x200, R15 ;  /* 0x00000200129c7824 */ /* 0x000fe400078e020f */
[----:B------:R-:W-:Y:S01]  /*fe90*/  IMAD.MOV.U32 R157, RZ, RZ, 0x40000040 ;  /* 0x40000040ff9d7424 */ /* 0x000fe200078e00ff */
[----:B-1----:R-:W-:Y:S06]  /*fea0*/  @P2 BRA `(.L_x_8750) ;  /* 0x0000000000082947 */ /* 0x002fec0003800000 */
[----:B------:R-:W1:Y:S02]  /*feb0*/  SYNCS.PHASECHK.TRANS64.TRYWAIT P2, [R193+URZ+0x38830], R0 ;  /* 0x03883000c10075a7 */ /* 0x000e64000804017f */
[----:B-1----:R-:W-:Y:S05]  /*fec0*/  @!P2 BRA `(.L_x_8751) ;  /* 0x00000114009ca947 */ /* 0x002fea0003800000 */
.L_x_8750:
[----:B------:R-:W-:Y:S05]  /*fed0*/  BSYNC B1 ;  /* 0x0000000000017941 */ /* 0x000fea0003800000 */
.L_x_8749:
        /* <DEDUP_REMOVED lines=36> */
.L_x_8752:
[----:B------:R2:W3:Y:S01]  /*10120*/  SYNCS.PHASECHK.TRANS64.TRYWAIT P2, [R193+URZ+0x38850], R0 ;  /* 0x03885000c10075a7 */ /* 0x0004e2000804017f */
[----:B------:R-:W-:Y:S05]  /*10130*/  @!P0 BRA `(.L_x_8753) ;  /* 0x0000000000048947 */ /* 0x000fea0003800000 */
[----:B------:R-:W-:Y:S01]  /*10140*/  BPT.TRAP 0x1 ;  /* 0x000000040000795c */ /* 0x000fe20000300000 */
.L_x_8753:
[----:B------:R-:W-:Y:S04]  /*10150*/  BSSY B1, `(.L_x_8754) ;  /* 0x0000004000017945 */ /* 0x000fe80003800000 */
[----:B---3--:R-:W-:Y:S05]  /*10160*/  @P2 BRA `(.L_x_8755) ;  /* 0x0000000000082947 */ /* 0x008fea0003800000 */
[----:B------:R-:W3:Y:S02]  /*10170*/  SYNCS.PHASECHK.TRANS64.TRYWAIT P2, [R193+URZ+0x38850], R0 ;  /* 0x03885000c10075a7 */ /* 0x000ee4000804017f */
[----:B---3--:R-:W-:Y:S05]  /*10180*/  @!P2 BRA `(.L_x_8756) ;  /* 0x000001140000a947 */ /* 0x008fea0003800000 */
.L_x_8755:
[----:B------:R-:W-:Y:S05]  /*10190*/  BSYNC B1 ;  /* 0x0000000000017941 */ /* 0x000fea0003800000 */
.L_x_8754:
        /* <DEDUP_REMOVED lines=197> */
[C---:B------:R-:W-:Y:S02]  /*10df0*/  SEL R198, R3.reuse, 0x2, P2 ;  /* 0x0000000203c67807 */ /* 0x040fe40001000000 */
[----:B------:R-:W-:-:S03]  /*10e00*/  SEL R3, R3, 0x6, !P2 ;  /* 0x0000000603037807 */ /* 0x000fc60005000000 */
[----:B------:R-:W-:Y:S01]  /*10e10*/  IMAD.IADD R206, R203, 0x1, R198 ;  /* 0x00000001cbce7824 */ /* 0x000fe200078e02c6 */
        /* <DEDUP_REMOVED lines=115> */
[----:B------:R-:W-:Y:S01]  /*11550*/  IMAD.MOV.U32 R199, RZ, RZ, 0x40000040 ;  /* 0x40000040ffc77424 */ /* 0x000fe200078e00ff */
        /* <DEDUP_REMOVED lines=29> */
[----:B------:R-:W-:Y:S02]  /*11730*/  IMAD.MOV.U32 R207, RZ, RZ, 0x40000040 ;  /* 0x40000040ffcf7424 */ /* 0x000fe400078e00ff */
[----:B------:R-:W-:Y:S01]  /*11740*/  IMAD.MOV.U32 R0, RZ, RZ, 0x1000 ;  /* 0x00001000ff007424 */ /* 0x000fe200078e00ff */
[----:B------:R-:W-:Y:S01]  /*11750*/  R2UR UR4, R206 ;  /* 0x00000000ce0472ca */ /* 0x000fe200000e0000 */
[----:B------:R-:W-:Y:S01]  /*11760*/  IMAD.IADD R206, R205, 0x1, R198 ;  /* 0x00000001cdce7824 */ /* 0x000fe200078e02c6 */
[----:B------:R-:W-:Y:S01]  /*11770*/  R2UR UR5, R207 ;  /* 0x00000000cf0572ca */ /* 0x000fe200000e0000 */
[----:B------:R-:W-:Y:S01]  /*11780*/  IMAD.MOV.U32 R207, RZ, RZ, 0x40000040 ;  /* 0x40000040ffcf7424 */ /* 0x000fe200078e00ff */
[----:B------:R-:W-:Y:S01]  /*11790*/  SEL R0, R0, 0xf80, P2 ;  /* 0x00000f8000007807 */ /* 0x000fe20001000000 */
[----:B------:R-:W-:-:S03]  /*117a0*/  IMAD.IADD R198, R198, 0x1, R203 ;  /* 0x00000001c6c67824 */ /* 0x000fc600078e02cb */
        /* <DEDUP_REMOVED lines=74> */
[----:B------:R-:W-:Y:S01]  /*11c50*/  SHFL.BFLY PT, R207, R206, 0x2, 0x1f ;  /* 0x0c401f00cecf7f89 */ /* 0x000fe200000e0000 */
[----:B0-----:R-:W-:-:S05]  /*11c60*/  FMNMX.FTZ R0, R0, R3, !PT ;  /* 0x0000000300007209 */ /* 0x001fca0007810000 */
[----:B------:R-:W0:Y:S02]  /*11c70*/  SHFL.BFLY PT, R3, R0, 0x1, 0x1f ;  /* 0x0c201f0000037f89 */ /* 0x000e2400000e0000 */
[----:B0-----:R-:W-:Y:S01]  /*11c80*/  FMNMX.FTZ R0, R0, R3, !PT ;  /* 0x0000000300007209 */ /* 0x001fe20007810000 */
[----:B------:R-:W-:-:S04]  /*11c90*/  IMAD.U32 R3, RZ, RZ, UR36 ;  /* 0x00000024ff037e24 */ /* 0x000fc8000f8e00ff */
[C---:B------:R-:W-:Y:S01]  /*11ca0*/  FADD.FTZ R200, -R0.reuse, R200 ;  /* 0x000000c800c87221 */ /* 0x040fe20000010100 */
[----:B------:R-:W-:-:S03]  /*11cb0*/  FMUL.FTZ R204, R0, R3 ;  /* 0x0000000300cc7220 */ /* 0x000fc60000410000 */
[-C--:B------:R-:W-:Y:S01]  /*11cc0*/  FMUL.FTZ R200, R200, R3.reuse ;  /* 0x00000003c8c87220 */ /* 0x080fe20000410000 */
[-CC-:B------:R-:W-:Y:S01]  /*11cd0*/  FFMA.FTZ R205, R156, R3.reuse, -R204.reuse ;  /* 0x000000039ccd7223 */ /* 0x180fe200000108cc */
        /* <DEDUP_REMOVED lines=11> */
[--C-:B0-----:R-:W-:Y:S01]  /*11d90*/  FFMA.FTZ R200, R168, R3, -R204.reuse ;  /* 0x00000003a8c87223 */ /* 0x101fe200000108cc */
[----:B------:R-:W-:Y:S01]  /*11da0*/  FMNMX.FTZ R168, R206, R207, !PT ;  /* 0x000000cfcea87209 */ /* 0x000fe20007810000 */
[-CC-:B------:R-:W-:Y:S01]  /*11db0*/  FFMA.FTZ R173, R173, R3.reuse, -R204.reuse ;  /* 0x00000003adad7223 */ /* 0x180fe200000108cc */
[-CC-:B------:R-:W-:Y:S01]  /*11dc0*/  FFMA.FTZ R176, R176, R3.reuse, -R204.reuse ;  /* 0x00000003b0b07223 */ /* 0x180fe200000108cc */
[-CC-:B------:R-:W-:Y:S01]  /*11dd0*/  FFMA.FTZ R177, R177, R3.reuse, -R204.reuse ;  /* 0x00000003b1b17223 */ /* 0x180fe200000108cc */
[-CC-:B------:R-:W-:Y:S01]  /*11de0*/  FFMA.FTZ R180, R180, R3.reuse, -R204.reuse ;  /* 0x00000003b4b47223 */ /* 0x180fe200000108cc */
[----:B------:R-:W0:Y:S01]  /*11df0*/  SHFL.BFLY PT, R164, R168, 0x1, 0x1f ;  /* 0x0c201f00a8a47f89 */ /* 0x000e2200000e0000 */
[----:B------:R-:W-:Y:S01]  /*11e00*/  MUFU.EX2 R153, R153 ;  /* 0x0000009900997308 */ /* 0x000fe20000000800 */
[----:B------:R-:W-:Y:S01]  /*11e10*/  FFMA.FTZ R181, R181, R3, -R204 ;  /* 0x00000003b5b57223 */ /* 0x000fe200000108cc */
[-C--:B-1----:R-:W-:Y:S01]  /*11e20*/  FMUL.FTZ R24, R24, R203.reuse ;  /* 0x000000cb18187220 */ /* 0x082fe20000410000 */
        /* <DEDUP_REMOVED lines=24> */
[----:B------:R-:W-:Y:S01]  /*11fb0*/  FMUL.FTZ R65, R65, R203 ;  /* 0x000000cb41417220 */ /* 0x000fe20000410000 */
[C---:B------:R-:W-:Y:S01]  /*11fc0*/  FADD.FTZ R164, -R168.reuse, R202 ;  /* 0x000000caa8a47221 */ /* 0x040fe20000010100 */
[----:B------:R-:W-:Y:S01]  /*11fd0*/  FMUL.FTZ R206, R168, R3 ;  /* 0x00000003a8ce7220 */ /* 0x000fe20000410000 */
        /* <DEDUP_REMOVED lines=17> */
[-C--:B------:R-:W-:Y:S01]  /*120f0*/  FFMA.FTZ R171, R171, R3.reuse, -R206 ;  /* 0x00000003abab7223 */ /* 0x080fe200000108ce */
        /* <DEDUP_REMOVED lines=10> */
[----:B------:R-:W-:Y:S01]  /*121a0*/  FMUL.FTZ R30, R30, R164 ;  /* 0x000000a41e1e7220 */ /* 0x000fe20000410000 */
        /* <DEDUP_REMOVED lines=27> */
[----:B------:R-:W-:Y:S01]  /*12360*/  MUFU.EX2 R161, R161 ;  /* 0x000000a100a17308 */ /* 0x000fe20000000800 */
[----:B--2---:R-:W-:Y:S01]  /*12370*/  FADD.FTZ R196, R165, R196 ;  /* 0x000000c4a5c47221 */ /* 0x004fe20000010000 */
[----:B------:R-:W-:Y:S01]  /*12380*/  F2FP.F16.F32.PACK_AB R154, R157, R205 ;  /* 0x000000cd9d9a723e */ /* 0x000fe200000000ff */
[-C--:B------:R-:W-:Y:S01]  /*12390*/  FMUL.FTZ R55, R55, R164.reuse ;  /* 0x000000a437377220 */ /* 0x080fe20000410000 */
[----:B------:R-:W-:Y:S01]  /*123a0*/  F2FP.F16.F32.PACK_AB R155, R165, R155 ;  /* 0x0000009ba59b723e */ /* 0x000fe200000000ff */
[----:B------:R-:W-:Y:S01]  /*123b0*/  BAR.SYNC.DEFER_BLOCKING 0xf, 0x100 ;  /* 0x03c4000000007b1d */ /* 0x000fe20000010000 */
[-C--:B------:R-:W-:Y:S01]  /*123c0*/  FMUL.FTZ R58, R58, R164.reuse ;  /* 0x000000a43a3a7220 */ /* 0x080fe20000410000 */
[-C--:B------:R-:W-:Y:S01]  /*123d0*/  FMUL.FTZ R59, R59, R164.reuse ;  /* 0x000000a43b3b7220 */ /* 0x080fe20000410000 */
[-C--:B------:R-:W-:Y:S01]  /*123e0*/  FMUL.FTZ R62, R62, R164.reuse ;  /* 0x000000a43e3e7220 */ /* 0x080fe20000410000 */
[----:B---3--:R-:W-:Y:S01]  /*123f0*/  FADD.FTZ R179, R158, R196 ;  /* 0x000000c49eb37221 */ /* 0x008fe20000010000 */
        /* <DEDUP_REMOVED lines=50> */
[----:B--2---:R-:W-:Y:S01]  /*12720*/  FADD.FTZ R162, R205, R163 ;  /* 0x000000a3cda27221 */ /* 0x004fe20000010000 */
[-C--:B------:R-:W-:Y:S01]  /*12730*/  FMUL.FTZ R147, R147, R164.reuse ;  /* 0x000000a493937220 */ /* 0x080fe20000410000 */
[-C--:B------:R-:W-:Y:S01]  /*12740*/  FMUL.FTZ R150, R150, R164.reuse ;  /* 0x000000a496967220 */ /* 0x080fe20000410000 */
[----:B------:R-:W-:Y:S01]  /*12750*/  FMUL.FTZ R151, R151, R164 ;  /* 0x000000a497977220 */ /* 0x000fe20000410000 */
[----:B------:R-:W-:Y:S01]  /*12760*/  FADD.FTZ R162, R157, R162 ;  /* 0x000000a29da27221 */ /* 0x000fe20000010000 */
[----:B------:R-:W-:Y:S01]  /*12770*/  F2FP.F16.F32.PACK_AB R157, R159, R158 ;  /* 0x0000009e9f9d723e */ /* 0x000fe200000000ff */
[-C--:B------:R-:W-:Y:S01]  /*12780*/  FMUL.FTZ R72, R72, R203.reuse ;  /* 0x000000cb48487220 */ /* 0x080fe20000410000 */
[----:B------:R-:W-:Y:S01]  /*12790*/  MUFU.EX2 R169, R169 ;  /* 0x000000a900a97308 */ /* 0x000fe20000000800 */
[----:B------:R-:W-:Y:S01]  /*127a0*/  FADD.FTZ R162, R156, R162 ;  /* 0x000000a29ca27221 */ /* 0x000fe20000010000 */
[----:B------:R-:W-:Y:S01]  /*127b0*/  F2FP.F16.F32.PACK_AB R156, R161, R156 ;  /* 0x0000009ca19c723e */ /* 0x000fe200000000ff */
[-C--:B------:R-:W-:Y:S01]  /*127c0*/  FMUL.FTZ R73, R73, R203.reuse ;  /* 0x000000cb49497220 */ /* 0x080fe20000410000 */
[----:B-1----:R-:W-:Y:S01]  /*127d0*/  F2FP.F16.F32.PACK_AB R158, R199, R160 ;  /* 0x000000a0c79e723e */ /* 0x002fe200000000ff */
[----:B------:R-:W-:Y:S01]  /*127e0*/  FADD.FTZ R162, R161, R162 ;  /* 0x000000a2a1a27221 */ /* 0x000fe20000010000 */
[----:B0-----:R-:W-:Y:S01]  /*127f0*/  F2FP.F16.F32.PACK_AB R159, R204, R202 ;  /* 0x000000cacc9f723e */ /* 0x001fe200000000ff */
        /* <DEDUP_REMOVED lines=46> */
[----:B------:R-:W-:Y:S01]  /*12ae0*/  FADD.FTZ R179, R202, R179 ;  /* 0x000000b3cab37221 */ /* 0x000fe20000010000 */
[----:B------:R-:W-:Y:S01]  /*12af0*/  ISETP.GT.AND P2, PT, R197, RZ, PT ;  /* 0x000000ffc500720c */ /* 0x000fe20003f44270 */
[----:B------:R-:W-:Y:S01]  /*12b00*/  @!P1 VIADD R193, R193, 0x38860 ;  /* 0x00038860c1c19836 */ /* 0x000fe20000000000 */
[----:B------:R-:W-:Y:S01]  /*12b10*/  MUFU.EX2 R176, R176 ;  /* 0x000000b000b07308 */ /* 0x000fe20000000800 */
[----:B------:R2:W-:Y:S01]  /*12b20*/  STSM.16.M88.4 [R214], R156 ;  /* 0x0000009cd6007844 */ /* 0x0005e20000000200 */
[----:B------:R-:W-:Y:S01]  /*12b30*/  FADD.FTZ R179, R204, R179 ;  /* 0x000000b3ccb37221 */ /* 0x000fe20000010000 */
[----:B------:R-:W-:Y:S01]  /*12b40*/  IMAD.MOV.U32 R201, RZ, RZ, R18 ;  /* 0x000000ffffc97224 */ /* 0x000fe200078e0012 */
[----:B------:R-:W-:Y:S01]  /*12b50*/  @!P1 PRMT R193, RZ, 0x654, R193 ;  /* 0x00000654ffc19816 */ /* 0x000fe200000000c1 */
[----:B------:R-:W-:-:S02]  /*12b60*/  IMAD.MOV.U32 R202, RZ, RZ, R168 ;  /* 0x000000ffffca7224 */ /* 0x000fc400078e00a8 */
[----:B------:R-:W-:Y:S01]  /*12b70*/  FADD.FTZ R170, R170, R179 ;  /* 0x000000b3aaaa7221 */ /* 0x000fe20000010000 */
[----:B------:R-:W3:Y:S01]  /*12b80*/  MUFU.EX2 R177, R177 ;  /* 0x000000b100b17308 */ /* 0x000ee20000000800 */
[----:B-1----:R-:W-:Y:S02]  /*12b90*/  F2FP.F16.F32.PACK_AB R163, R175, R174 ;  /* 0x000000aeafa3723e */ /* 0x002fe400000000ff */
[----:B------:R-:W-:-:S04]  /*12ba0*/  FADD.FTZ R171, R171, R170 ;  /* 0x000000aaabab7221 */ /* 0x000fc80000010000 */
[----:B------:R-:W-:Y:S01]  /*12bb0*/  FADD.FTZ R174, R174, R171 ;  /* 0x000000abaeae7221 */ /* 0x000fe20000010000 */
[----:B------:R-:W-:Y:S03]  /*12bc0*/  MUFU.EX2 R180, R180 ;  /* 0x000000b400b47308 */ /* 0x000fe60000000800 */
[----:B------:R-:W-:-:S05]  /*12bd0*/  FADD.FTZ R174, R175, R174 ;  /* 0x000000aeafae7221 */ /* 0x000fca0000010000 */
[----:B------:R-:W1:Y:S01]  /*12be0*/  MUFU.EX2 R181, R181 ;  /* 0x000000b500b57308 */ /* 0x000e620000000800 */
[----:B---3--:R-:W-:-:S07]  /*12bf0*/  F2FP.F16.F32.PACK_AB R164, R177, R176 ;  /* 0x000000b0b1a4723e */ /* 0x008fce00000000ff */
[----:B------:R-:W3:Y:S08]  /*12c00*/  MUFU.EX2 R178, R178 ;  /* 0x000000b200b27308 */ /* 0x000ef00000000800 */
[----:B------:R-:W-:Y:S01]  /*12c10*/  MUFU.EX2 R182, R182 ;  /* 0x000000b600b67308 */ /* 0x000fe20000000800 */
[----:B-1----:R-:W-:-:S07]  /*12c20*/  F2FP.F16.F32.PACK_AB R166, R181, R180 ;  /* 0x000000b4b5a6723e */ /* 0x002fce00000000ff */
[----:B------:R1:W4:Y:S01]  /*12c30*/  MUFU.EX2 R196, R183 ;  /* 0x000000b700c47308 */ /* 0x0003220000000800 */
[----:B---3--:R-:W-:Y:S01]  /*12c40*/  F2FP.F16.F32.PACK_AB R165, R178, R21 ;  /* 0x00000015b2a5723e */ /* 0x008fe200000000ff */
[----:B------:R-:W-:-:S04]  /*12c50*/  FADD.FTZ R21, R21, R174 ;  /* 0x000000ae15157221 */ /* 0x000fc80000010000 */
[----:B------:R-:W-:Y:S01]  /*12c60*/  FADD.FTZ R21, R178, R21 ;  /* 0x00000015b2157221 */ /* 0x000fe20000010000 */
[----:B-1----:R-:W-:Y:S01]  /*12c70*/  FADD.FTZ R183, R160, R162 ;  /* 0x000000a2a0b77221 */ /* 0x002fe20000010000 */
[----:B------:R-:W-:Y:S02]  /*12c80*/  F2FP.F16.F32.PACK_AB R160, R169, R200 ;  /* 0x000000c8a9a0723e */ /* 0x000fe400000000ff */
[----:B------:R-:W-:Y:S01]  /*12c90*/  F2FP.F16.F32.PACK_AB R162, R173, R172 ;  /* 0x000000acada2723e */ /* 0x000fe200000000ff */
[----:B------:R-:W-:Y:S01]  /*12ca0*/  FADD.FTZ R183, R199, R183 ;  /* 0x000000b7c7b77221 */ /* 0x000fe20000010000 */
[----:B----4-:R-:W-:-:S03]  /*12cb0*/  F2FP.F16.F32.PACK_AB R167, R196, R182 ;  /* 0x000000b6c4a7723e */ /* 0x010fc600000000ff */
[----:B------:R2:W-:Y:S01]  /*12cc0*/  STSM.16.M88.4 [R211], R160 ;  /* 0x000000a0d3007844 */ /* 0x0005e20000000200 */
[----:B------:R-:W-:-:S03]  /*12cd0*/  FADD.FTZ R200, R200, R183 ;  /* 0x000000b7c8c87221 */ /* 0x000fc60000010000 */
[----:B------:R2:W-:Y:S01]  /*12ce0*/  STSM.16.M88.4 [R213], R164 ;  /* 0x000000a4d5007844 */ /* 0x0005e20000000200 */
[----:B------:R-:W-:Y:S01]  /*12cf0*/  WARPGROUP.ARRIVE ;  /* 0x00000000000079c5 */ /* 0x000fe20000000000 */
[----:B------:R-:W-:Y:S01]  /*12d00*/  FADD.FTZ R169, R169, R200 ;  /* 0x000000c8a9a97221 */ /* 0x000fe20000010000 */
[----:B------:R-:W-:-:S03]  /*12d10*/  IMAD.MOV.U32 R200, RZ, RZ, R0 ;  /* 0x000000ffffc87224 */ /* 0x000fc600078e0000 */
[----:B------:R-:W-:Y:S01]  /*12d20*/  FADD.FTZ R172, R172, R169 ;  /* 0x000000a9acac7221 */ /* 0x000fe20000010000 */
[----:B------:R-:W-:Y:S03]  /*12d30*/  HGMMA.64x256x16.F32 R24, R152, gdesc[UR4].tnspB, R24, gsb0 ;  /* 0x43e0000498187df0 */ /* 0x000fe60008000818 */
[----:B------:R-:W-:-:S04]  /*12d40*/  FADD.FTZ R173, R173, R172 ;  /* 0x000000acadad7221 */ /* 0x000fc80000010000 */
[----:B------:R-:W-:-:S04]  /*12d50*/  FADD.FTZ R176, R176, R173 ;  /* 0x000000adb0b07221 */ /* 0x000fc80000010000 */
[----:B------:R-:W-:-:S04]  /*12d60*/  FADD.FTZ R177, R177, R176 ;  /* 0x000000b0b1b17221 */ /* 0x000fc80000010000 */
[----:B------:R-:W-:Y:S01]  /*12d70*/  FADD.FTZ R180, R180, R177 ;  /* 0x000000b1b4b47221 */ /* 0x000fe20000010000 */
[----:B------:R-:W-:Y:S02]  /*12d80*/  WARPGROUP.DEPBAR.LE gsb0, 0x0 ;  /* 0x00008000000079c5 */ /* 0x000fe40000010000 */
[----:B0-----:R-:W-:Y:S01]  /*12d90*/  VIADD R152, R198, 0x80 ;  /* 0x00000080c6987836 */ /* 0x001fe20000000000 */
[----:B------:R-:W-:Y:S01]  /*12da0*/  WARPGROUP.ARRIVE ;  /* 0x00000000000079c5 */ /* 0x000fe20000000000 */
[----:B------:R-:W-:-:S03]  /*12db0*/  IMAD.MOV.U32 R153, RZ, RZ, 0x40000040 ;  /* 0x40000040ff997424 */ /* 0x000fc600078e00ff */
[----:B------:R-:W-:Y:S01]  /*12dc0*/  R2UR UR6, R152 ;  /* 0x00000000980672ca */ /* 0x000fe200000e0000 */
[----:B------:R-:W-:Y:S01]  /*12dd0*/  VIADD R152, R198, 0x100 ;  /* 0x00000100c6987836 */ /* 0x000fe20000000000 */
[----:B------:R-:W-:Y:S01]  /*12de0*/  R2UR UR7, R153 ;  /* 0x00000000990772ca */ /* 0x000fe200000e0000 */
[----:B------:R-:W-:-:S12]  /*12df0*/  IMAD.MOV.U32 R153, RZ, RZ, 0x40000040 ;  /* 0x40000040ff997424 */ /* 0x000fd800078e00ff */
        /* <DEDUP_REMOVED lines=9> */
[----:B------:R-:W-:Y:S01]  /*12e90*/  R2UR UR6, R152 ;  /* 0x00000000980672ca */ /* 0x000fe200000e0000 */
[----:B------:R-:W-:Y:S01]  /*12ea0*/  VIADD R152, R197, 0xffffffff ;  /* 0xffffffffc5987836 */ /* 0x000fe20000000000 */
[----:B------:R-:W-:Y:S01]  /*12eb0*/  R2UR UR7, R153 ;  /* 0x00000000990772ca */ /* 0x000fe200000e0000 */
[----:B------:R-:W-:Y:S01]  /*12ec0*/  FADD.FTZ R153, R182, R21 ;  /* 0x00000015b6997221 */ /* 0x000fe20000010000 */
[----:B------:R-:W-:Y:S01]  /*12ed0*/  FADD.FTZ R21, R181, R180 ;  /* 0x000000b4b5157221 */ /* 0x000fe20000010000 */
[----:B------:R-:W-:Y:S02]  /*12ee0*/  IMAD.MOV.U32 R197, RZ, RZ, R152 ;  /* 0x000000ffffc57224 */ /* 0x000fe400078e0098 */
        /* <DEDUP_REMOVED lines=16> */
.L_x_8746:
[----:B------:R-:W-:Y:S05]  /*12ff0*/  BSYNC B0 ;  /* 0x0000000000007941 */ /* 0x000fea0003800000 */
.L_x_8745:
[----:B------:R-:W0:Y:S01]  /*13000*/  SHFL.BFLY PT, R4, R21, 0x2, 0x1f ;  /* 0x0c401f0015047f89 */ /* 0x000e2200000e0000 */
[----:B------:R-:W-:Y:S02]  /*13010*/  VIADD R171, R18, 0x1 ;  /* 0x0000000112ab7836 */ /* 0x000fe40000000000 */
[----:B------:R-:W-:Y:S01]  /*13020*/  IMAD.MOV.U32 R20, RZ, RZ, -0x800000 ;  /* 0xff800000ff147424 */ /* 0x000fe200078e00ff */
[----:B------:R-:W1:Y:S01]  /*13030*/  SHFL.BFLY PT, R7, R196, 0x2, 0x1f ;  /* 0x0c401f00c4077f89 */ /* 0x000e6200000e0000 */
[----:B------:R-:W-:Y:S01]  /*13040*/  VIADD R227, R227, 0x1 ;  /* 0x00000001e3e37836 */ /* 0x000fe20000000000 */
[----:B------:R-:W-:Y:S08]  /*13050*/  BAR.ARV 0x8, 0x100 ;  /* 0x0204000000007b1d */ /* 0x000ff00000002000 */
[----:B------:R-:W-:Y:S01]  /*13060*/  BAR.SYNC.DEFER_BLOCKING 0xf, 0x100 ;  /* 0x03c4000000007b1d */ /* 0x000fe20000010000 */
[----:B------:R-:W-:-:S04]  /*13070*/  ISETP.NE.AND P1, PT, R171, 0x2, PT ;  /* 0x00000002ab00780c */ /* 0x000fc80003f25270 */
[----:B------:R-:W-:Y:S01]  /*13080*/  SEL R8, RZ, 0x1, P1 ;  /* 0x00000001ff087807 */ /* 0x000fe20000800000 */
[----:B0-----:R-:W-:-:S03]  /*13090*/  FADD.FTZ R5, R4, R21 ;  /* 0x0000001504057221 */ /* 0x001fc60000010000 */
[----:B------:R-:W-:Y:S01]  /*130a0*/  LOP3.LUT R19, R19, R8, RZ, 0x3c, !PT ;  /* 0x0000000813137212 */ /* 0x000fe200078e3cff */
[----:B------:R-:W-:Y:S02]  /*130b0*/  IMAD.MOV.U32 R21, RZ, RZ, -0x800000 ;  /* 0xff800000ff157424 */ /* 0x000fe400078e00ff */
[----:B-1----:R-:W-:Y:S01]  /*130c0*/  FADD.FTZ R7, R7, R196 ;  /* 0x000000c407077221 */ /* 0x002fe20000010000 */
[----:B------:R-:W0:Y:S04]  /*130d0*/  SHFL.BFLY PT, R4, R5, 0x1, 0x1f ;  /* 0x0c201f0005047f89 */ /* 0x000e2800000e0000 */
[----:B------:R-:W1:Y:S01]  /*130e0*/  SHFL.BFLY PT, R6, R7, 0x1, 0x1f ;  /* 0x0c201f0007067f89 */ /* 0x000e6200000e0000 */
[----:B0-----:R-:W-:Y:S01]  /*130f0*/  FADD.FTZ R9, R5, R4 ;  /* 0x0000000405097221 */ /* 0x001fe20000010000 */
[----:B------:R-:W-:-:S02]  /*13100*/  IMAD.MOV.U32 R5, RZ, RZ, RZ ;  /* 0x000000ffff057224 */ /* 0x000fc400078e00ff */
[----:B-1----:R-:W-:Y:S02]  /*13110*/  FADD.FTZ R4, R7, R6 ;  /* 0x0000000607047221 */ /* 0x002fe40000010000 */
[----:B------:R-:W-:Y:S01]  /*13120*/  FSETP.NE.FTZ.AND P2, PT, R9, RZ, PT ;  /* 0x000000ff0900720b */ /* 0x000fe20003f55000 */
[----:B------:R-:W-:Y:S02]  /*13130*/  IMAD.MOV R6, RZ, RZ, -R195 ;  /* 0x000000ffff067224 */ /* 0x000fe400078e0ac3 */
[----:B------:R-:W-:-:S03]  /*13140*/  FSETP.NE.FTZ.AND P3, PT, R4, RZ, PT ;  /* 0x000000ff0400720b */ /* 0x000fc60003f75000 */
[----:B------:R-:W-:Y:S01]  /*13150*/  ISETP.NE.AND P0, PT, R189, R6, PT ;  /* 0x00000006bd00720c */ /* 0x000fe20003f05270 */
[----:B------:R-:W-:-:S06]  /*13160*/  IMAD.MOV.U32 R6, RZ, RZ, RZ ;  /* 0x000000ffff067224 */ /* 0x000fcc00078e00ff */
[----:B------:R-:W2:Y:S06]  /*13170*/  @P2 MUFU.RCP R6, R9 ;  /* 0x0000000900062308 */ /* 0x000eac0000001000 */
[----:B------:R-:W-:Y:S02]  /*13180*/  @!P0 IMAD R7, R18, 0x40, R190 ;  /* 0x0000004012078824 */ /* 0x000fe400078e02be */
[----:B------:R-:W-:Y:S01]  /*13190*/  @P2 FMUL.FTZ R18, R3, 0.69314718246459960938 ;  /* 0x3f31721803122820 */ /* 0x000fe20000410000 */
[----:B------:R-:W0:Y:S01]  /*131a0*/  @P3 MUFU.RCP R5, R4 ;  /* 0x0000000400053308 */ /* 0x000e220000001000 */
[----:B------:R-:W-:-:S07]  /*131b0*/  @!P0 IMAD R7, R7, 0x4, R2 ;  /* 0x0000000407078824 */ /* 0x000fce00078e0202 */
[----:B------:R-:W1:Y:S01]  /*131c0*/  @P2 MUFU.LG2 R2, R9 ;  /* 0x0000000900022308 */ /* 0x000e620000000c00 */
[-C--:B--2---:R-:W-:Y:S01]  /*131d0*/  FMUL.FTZ R167, R33, R6.reuse ;  /* 0x0000000621a77220 */ /* 0x084fe20000410000 */
[----:B------:R2:W-:Y:S01]  /*131e0*/  @!P0 STS [R7+0x38400], R6 ;  /* 0x0384000607008388 */ /* 0x0005e20000000800 */
[-C--:B------:R-:W-:Y:S01]  /*131f0*/  FMUL.FTZ R24, R24, R6.reuse ;  /* 0x0000000618187220 */ /* 0x080fe20000410000 */
[-C--:B------:R-:W-:Y:S01]  /*13200*/  FMUL.FTZ R25, R25, R6.reuse ;  /* 0x0000000619197220 */ /* 0x080fe20000410000 */
[-C--:B------:R-:W-:Y:S01]  /*13210*/  FMUL.FTZ R28, R28, R6.reuse ;  /* 0x000000061c1c7220 */ /* 0x080fe20000410000 */
[-C--:B------:R-:W-:Y:S01]  /*13220*/  FMUL.FTZ R29, R29, R6.reuse ;  /* 0x000000061d1d7220 */ /* 0x080fe20000410000 */
[-C--:B------:R-:W-:Y:S01]  /*13230*/  FMUL.FTZ R170, R32, R6.reuse ;  /* 0x0000000620aa7220 */ /* 0x080fe20000410000 */
[----:B------:R-:W3:Y:S01]  /*13240*/  @P3 MUFU.LG2 R33, R4 ;  /* 0x0000000400213308 */ /* 0x000ee20000000c00 */
[----:B0-----:R0:W-:Y:S01]  /*13250*/  @!P0 STS [R7+0x38420], R5 ;  /* 0x0384200507008388 */ /* 0x0011e20000000800 */
        /* <DEDUP_REMOVED lines=59> */
[----:B-1----:R-:W-:Y:S01]  /*13610*/  @P2 FMUL.FTZ R35, R2, 0.69314718246459960938 ;  /* 0x3f31721802232820 */ /* 0x002fe20000410000 */
[----:B------:R-:W-:Y:S01]  /*13620*/  @P3 FMUL.FTZ R32, R3, 0.69314718246459960938 ;  /* 0x3f31721803203820 */ /* 0x000fe20000410000 */
[----:B---3--:R-:W-:Y:S01]  /*13630*/  @P3 FMUL.FTZ R33, R33, 0.69314718246459960938 ;  /* 0x3f31721821213820 */ /* 0x008fe20000410000 */
[-C--:B------:R-:W-:Y:S01]  /*13640*/  FMUL.FTZ R3, R27, R5.reuse ;  /* 0x000000051b037220 */ /* 0x080fe20000410000 */
[-C--:B0-----:R-:W-:Y:S01]  /*13650*/  FMUL.FTZ R7, R54, R5.reuse ;  /* 0x0000000536077220 */ /* 0x081fe20000410000 */
        /* <DEDUP_REMOVED lines=66> */
.L_x_8681:
[----:B------:R-:W-:Y:S05]  /*13a80*/  BSYNC B7 ;  /* 0x0000000000077941 */ /* 0x000fea0003800000 */
.L_x_8679:
        /* <DEDUP_REMOVED lines=9> */
[----:B------:R-:W3:Y:S01]  /*13b20*/  LDL R0, [R1+0xc] ;  /* 0x00000c0001007983 */ /* 0x000ee20000100800 */
[----:B------:R-:W-:Y:S01]  /*13b30*/  F2FP.F16.F32.PACK_AB R24, R25, R24 ;  /* 0x000000181918723e */ /* 0x000fe200000000ff */
[----:B------:R-:W-:Y:S01]  /*13b40*/  ULDC.64 UR4, c[0x0][0xd00] ;  /* 0x0003400000047ab9 */ /* 0x000fe20000000a00 */
[----:B------:R-:W-:Y:S01]  /*13b50*/  F2FP.F16.F32.PACK_AB R25, R3, R26 ;  /* 0x0000001a0319723e */ /* 0x000fe200000000ff */
[----:B------:R-:W4:Y:S01]  /*13b60*/  S2R R5, SR_SWINHI ;  /* 0x0000000000057919 */ /* 0x000f220000002f00 */
        /* <DEDUP_REMOVED lines=17> */
[----:B----4-:R-:W-:Y:S02]  /*13c80*/  MOV R37, R5 ;  /* 0x0000000500257202 */ /* 0x010fe40000000f00 */
        /* <DEDUP_REMOVED lines=25> */
[----:B------:R-:W-:Y:S01]  /*13e20*/  BAR.SYNC.DEFER_BLOCKING 0x1, 0x100 ;  /* 0x0044000000007b1d */ /* 0x000fe20000010000 */
[----:B---3--:R-:W-:-:S03]  /*13e30*/  IMAD.WIDE R40, R0, 0x2, R36 ;  /* 0x0000000200287825 */ /* 0x008fc600078e0224 */
[C---:B------:R-:W-:Y:S02]  /*13e40*/  LOP3.LUT R45, R40.reuse, 0x380, RZ, 0xc0, !PT ;  /* 0x00000380282d7812 */ /* 0x040fe400078ec0ff */
[C---:B------:R-:W-:Y:S02]  /*13e50*/  IADD3 R0, P1, R40.reuse, 0x20, RZ ;  /* 0x0000002028007810 */ /* 0x040fe40007f3e0ff */
[----:B------:R-:W-:Y:S02]  /*13e60*/  SHF.R.U64 R45, R45, 0x3, RZ ;  /* 0x000000032d2d7819 */ /* 0x000fe400000012ff */
[----:B------:R-:W-:Y:S02]  /*13e70*/  IADD3 R3, P0, R40, 0x40, RZ ;  /* 0x0000004028037810 */ /* 0x000fe40007f1e0ff */
[----:B------:R-:W-:Y:S01]  /*13e80*/  LOP3.LUT R44, R45, R40, RZ, 0x3c, !PT ;  /* 0x000000282d2c7212 */ /* 0x000fe200078e3cff */
[----:B------:R-:W-:Y:S01]  /*13e90*/  IMAD.MOV.U32 R45, RZ, RZ, R41 ;  /* 0x000000ffff2d7224 */ /* 0x000fe200078e0029 */
[----:B------:R-:W-:-:S02]  /*13ea0*/  LOP3.LUT R171, R0, 0x380, RZ, 0xc0, !PT ;  /* 0x0000038000ab7812 */ /* 0x000fc400078ec0ff */
[C---:B------:R-:W-:Y:S02]  /*13eb0*/  IADD3 R5, P5, R40.reuse, 0x2040, RZ ;  /* 0x0000204028057810 */ /* 0x040fe40007fbe0ff */
[----:B------:R-:W-:Y:S02]  /*13ec0*/  MOV R44, R44 ;  /* 0x0000002c002c7202 */ /* 0x000fe40000000f00 */
[----:B------:R-:W-:Y:S01]  /*13ed0*/  SHF.R.U64 R171, R171, 0x3, RZ ;  /* 0x00000003abab7819 */ /* 0x000fe200000012ff */
[--C-:B------:R-:W-:Y:S01]  /*13ee0*/  IMAD.X R53, RZ, RZ, R41.reuse, P5 ;  /* 0x000000ffff357224 */ /* 0x100fe200028e0629 */
[C---:B------:R-:W-:Y:S01]  /*13ef0*/  IADD3 R48, P6, R40.reuse, 0x2020, RZ ;  /* 0x0000202028307810 */ /* 0x040fe20007fde0ff */
[----:B------:R3:W-:Y:S01]  /*13f00*/  STSM.16.M88.4 [R44], R24 ;  /* 0x000000182c007844 */ /* 0x0007e20000000200 */
[C---:B-----5:R-:W-:Y:S02]  /*13f10*/  IADD3 R30, P3, R40.reuse, 0x2000, RZ ;  /* 0x00002000281e7810 */ /* 0x060fe40007f7e0ff */
[C---:B------:R-:W-:Y:S01]  /*13f20*/  IADD3 R28, P4, R40.reuse, 0x60, RZ ;  /* 0x00000060281c7810 */ /* 0x040fe20007f9e0ff */
[--C-:B------:R-:W-:Y:S01]  /*13f30*/  IMAD.X R49, RZ, RZ, R41.reuse, P6 ;  /* 0x000000ffff317224 */ /* 0x100fe200030e0629 */
[----:B------:R-:W-:Y:S01]  /*13f40*/  IADD3 R56, P2, R40, 0x2060, RZ ;  /* 0x0000206028387810 */ /* 0x000fe20007f5e0ff */
[--C-:B------:R-:W-:Y:S01]  /*13f50*/  IMAD.X R31, RZ, RZ, R41.reuse, P3 ;  /* 0x000000ffff1f7224 */ /* 0x100fe200018e0629 */
[----:B------:R-:W-:Y:S01]  /*13f60*/  LOP3.LUT R173, R28, 0x380, RZ, 0xc0, !PT ;  /* 0x000003801cad7812 */ /* 0x000fe200078ec0ff */
[--C-:B------:R-:W-:Y:S01]  /*13f70*/  IMAD.X R29, RZ, RZ, R41.reuse, P4 ;  /* 0x000000ffff1d7224 */ /* 0x100fe200020e0629 */
[----:B0-----:R-:W-:Y:S01]  /*13f80*/  IADD3 R68, P4, R40, 0x4040, RZ ;  /* 0x0000404028447810 */ /* 0x001fe20007f9e0ff */
[----:B------:R-:W-:Y:S01]  /*13f90*/  IMAD.X R57, RZ, RZ, R41, P2 ;  /* 0x000000ffff397224 */ /* 0x000fe200010e0629 */
[----:B------:R-:W-:-:S02]  /*13fa0*/  SHF.R.U64 R173, R173, 0x3, RZ ;  /* 0x00000003adad7819 */ /* 0x000fc400000012ff */
[----:B------:R-:W-:Y:S01]  /*13fb0*/  IADD3 R70, P2, R40, 0x6040, RZ ;  /* 0x0000604028467810 */ /* 0x000fe20007f5e0ff */
[--C-:B------:R-:W-:Y:S01]  /*13fc0*/  IMAD.X R69, RZ, RZ, R41.reuse, P4 ;  /* 0x000000ffff457224 */ /* 0x100fe200020e0629 */
[----:B------:R-:W-:Y:S01]  /*13fd0*/  LOP3.LUT R28, R173, R28, RZ, 0x3c, !PT ;  /* 0x0000001cad1c7212 */ /* 0x000fe200078e3cff */
[--C-:B---3--:R-:W-:Y:S01]  /*13fe0*/  IMAD.X R27, RZ, RZ, R41.reuse, P0 ;  /* 0x000000ffff1b7224 */ /* 0x108fe200000e0629 */
[----:B------:R-:W-:Y:S01]  /*13ff0*/  LOP3.LUT R26, R3, 0x380, RZ, 0xc0, !PT ;  /* 0x00000380031a7812 */ /* 0x000fe200078ec0ff */
[--C-:B------:R-:W-:Y:S01]  /*14000*/  IMAD.X R25, RZ, RZ, R41.reuse, P1 ;  /* 0x000000ffff197224 */ /* 0x100fe200008e0629 */
[----:B------:R-:W-:Y:S01]  /*14010*/  LOP3.LUT R24, R171, R0, RZ, 0x3c, !PT ;  /* 0x00000000ab187212 */ /* 0x000fe200078e3cff */
[----:B------:R-:W-:Y:S01]  /*14020*/  IMAD.X R45, RZ, RZ, R41, P2 ;  /* 0x000000ffff2d7224 */ /* 0x000fe200010e0629 */
[----:B------:R-:W-:Y:S02]  /*14030*/  SHF.R.U64 R26, R26, 0x3, RZ ;  /* 0x000000031a1a7819 */ /* 0x000fe400000012ff */
[----:B------:R-:W-:-:S02]  /*14040*/  LOP3.LUT R0, R5, 0x380, RZ, 0xc0, !PT ;  /* 0x0000038005007812 */ /* 0x000fc400078ec0ff */
[----:B------:R-:W-:Y:S02]  /*14050*/  LOP3.LUT R26, R26, R3, RZ, 0x3c, !PT ;  /* 0x000000031a1a7212 */ /* 0x000fe400078e3cff */
[----:B------:R-:W-:Y:S02]  /*14060*/  LOP3.LUT R171, R48, 0x380, RZ, 0xc0, !PT ;  /* 0x0000038030ab7812 */ /* 0x000fe400078ec0ff */
[----:B------:R-:W-:Y:S02]  /*14070*/  LOP3.LUT R3, R30, 0x380, RZ, 0xc0, !PT ;  /* 0x000003801e037812 */ /* 0x000fe400078ec0ff */
[----:B------:R-:W-:Y:S02]  /*14080*/  SHF.R.U64 R0, R0, 0x3, RZ ;  /* 0x0000000300007819 */ /* 0x000fe400000012ff */
[----:B------:R-:W-:Y:S02]  /*14090*/  IADD3 R64, P0, R40, 0x4020, RZ ;  /* 0x0000402028407810 */ /* 0x000fe40007f1e0ff */
[----:B------:R-:W-:-:S02]  /*140a0*/  SHF.R.U64 R171, R171, 0x3, RZ ;  /* 0x00000003abab7819 */ /* 0x000fc400000012ff */
[----:B------:R-:W-:Y:S01]  /*140b0*/  SHF.R.U64 R3, R3, 0x3, RZ ;  /* 0x0000000303037819 */ /* 0x000fe200000012ff */
[--C-:B------:R-:W-:Y:S01]  /*140c0*/  IMAD.X R65, RZ, RZ, R41.reuse, P0 ;  /* 0x000000ffff417224 */ /* 0x100fe200000e0629 */
[----:B------:R-:W-:Y:S02]  /*140d0*/  IADD3 R60, P1, R40, 0x4000, RZ ;  /* 0x00004000283c7810 */ /* 0x000fe40007f3e0ff */
[----:B------:R-:W-:Y:S02]  /*140e0*/  LOP3.LUT R52, R0, R5, RZ, 0x3c, !PT ;  /* 0x0000000500347212 */ /* 0x000fe400078e3cff */
[----:B------:R-:W-:Y:S01]  /*140f0*/  LOP3.LUT R48, R171, R48, RZ, 0x3c, !PT ;  /* 0x00000030ab307212 */ /* 0x000fe200078e3cff */
[----:B------:R-:W-:Y:S01]  /*14100*/  IMAD.X R61, RZ, RZ, R41, P1 ;  /* 0x000000ffff3d7224 */ /* 0x000fe200008e0629 */
[----:B------:R-:W-:Y:S02]  /*14110*/  LOP3.LUT R5, R64, 0x380, RZ, 0xc0, !PT ;  /* 0x0000038040057812 */ /* 0x000fe400078ec0ff */
[----:B------:R-:W-:-:S02]  /*14120*/  LOP3.LUT R30, R3, R30, RZ, 0x3c, !PT ;  /* 0x0000001e031e7212 */ /* 0x000fc400078e3cff */
[----:B------:R-:W-:Y:S02]  /*14130*/  LOP3.LUT R171, R68, 0x380, RZ, 0xc0, !PT ;  /* 0x0000038044ab7812 */ /* 0x000fe400078ec0ff */
[----:B------:R-:W-:Y:S02]  /*14140*/  LOP3.LUT R3, R60, 0x380, RZ, 0xc0, !PT ;  /* 0x000003803c037812 */ /* 0x000fe400078ec0ff */
[----:B------:R-:W-:Y:S02]  /*14150*/  SHF.R.U64 R5, R5, 0x3, RZ ;  /* 0x0000000305057819 */ /* 0x000fe400000012ff */
[----:B------:R-:W-:Y:S02]  /*14160*/  IADD3 R44, P5, R40, 0x6020, RZ ;  /* 0x00006020282c7810 */ /* 0x000fe40007fbe0ff */
[----:B------:R-:W-:Y:S02]  /*14170*/  LOP3.LUT R173, R56, 0x380, RZ, 0xc0, !PT ;  /* 0x0000038038ad7812 */ /* 0x000fe400078ec0ff */
[----:B------:R-:W-:Y:S01]  /*14180*/  SHF.R.U64 R171, R171, 0x3, RZ ;  /* 0x00000003abab7819 */ /* 0x000fe200000012ff */
[----:B------:R-:W-:Y:S01]  /*14190*/  IMAD.X R119, RZ, RZ, R41, P5 ;  /* 0x000000ffff777224 */ /* 0x000fe200028e0629 */
[----:B------:R-:W-:-:S02]  /*141a0*/  SHF.R.U64 R3, R3, 0x3, RZ ;  /* 0x0000000303037819 */ /* 0x000fc400000012ff */
[----:B--2---:R-:W-:Y:S02]  /*141b0*/  IADD3 R32, P6, R40, 0x6000, RZ ;  /* 0x0000600028207810 */ /* 0x004fe40007fde0ff */
[----:B------:R-:W-:Y:S02]  /*141c0*/  LOP3.LUT R64, R5, R64, RZ, 0x3c, !PT ;  /* 0x0000004005407212 */ /* 0x000fe400078e3cff */
[----:B------:R-:W-:Y:S01]  /*141d0*/  SHF.R.U64 R173, R173, 0x3, RZ ;  /* 0x00000003adad7819 */ /* 0x000fe200000012ff */
[----:B------:R-:W-:Y:S01]  /*141e0*/  IMAD.X R115, RZ, RZ, R41, P6 ;  /* 0x000000ffff737224 */ /* 0x000fe200030e0629 */
[----:B------:R-:W-:Y:S02]  /*141f0*/  LOP3.LUT R68, R171, R68, RZ, 0x3c, !PT ;  /* 0x00000044ab447212 */ /* 0x000fe400078e3cff */
[----:B------:R-:W-:Y:S02]  /*14200*/  LOP3.LUT R5, R44, 0x380, RZ, 0xc0, !PT ;  /* 0x000003802c057812 */ /* 0x000fe400078ec0ff */
[----:B------:R-:W-:-:S02]  /*14210*/  IADD3 R72, P3, R40, 0x4060, RZ ;  /* 0x0000406028487810 */ /* 0x000fc40007f7e0ff */
[----:B------:R-:W-:Y:S02]  /*14220*/  LOP3.LUT R60, R3, R60, RZ, 0x3c, !PT ;  /* 0x0000003c033c7212 */ /* 0x000fe400078e3cff */
[----:B------:R-:W-:Y:S01]  /*14230*/  LOP3.LUT R171, R70, 0x380, RZ, 0xc0, !PT ;  /* 0x0000038046ab7812 */ /* 0x000fe200078ec0ff */
[----:B------:R-:W-:Y:S01]  /*14240*/  IMAD.X R73, RZ, RZ, R41, P3 ;  /* 0x000000ffff497224 */ /* 0x000fe200018e0629 */
[----:B------:R-:W-:Y:S02]  /*14250*/  LOP3.LUT R3, R32, 0x380, RZ, 0xc0, !PT ;  /* 0x0000038020037812 */ /* 0x000fe400078ec0ff */
[----:B------:R-:W-:Y:S02]  /*14260*/  LOP3.LUT R56, R173, R56, RZ, 0x3c, !PT ;  /* 0x00000038ad387212 */ /* 0x000fe400078e3cff */
[----:B------:R-:W-:Y:S02]  /*14270*/  SHF.R.U64 R5, R5, 0x3, RZ ;  /* 0x0000000305057819 */ /* 0x000fe400000012ff */
[----:B------:R-:W-:-:S02]  /*14280*/  LOP3.LUT R173, R72, 0x380, RZ, 0xc0, !PT ;  /* 0x0000038048ad7812 */ /* 0x000fc400078ec0ff */
[----:B------:R-:W-:Y:S02]  /*14290*/  SHF.R.U64 R171, R171, 0x3, RZ ;  /* 0x00000003abab7819 */ /* 0x000fe400000012ff */
[----:B------:R-:W-:Y:S02]  /*142a0*/  SHF.R.U64 R3, R3, 0x3, RZ ;  /* 0x0000000303037819 */ /* 0x000fe400000012ff */
[----:B------:R-:W-:Y:S02]  /*142b0*/  LOP3.LUT R118, R5, R44, RZ, 0x3c, !PT ;  /* 0x0000002c05767212 */ /* 0x000fe400078e3cff */
[----:B------:R-:W-:Y:S02]  /*142c0*/  SHF.R.U64 R173, R173, 0x3, RZ ;  /* 0x00000003adad7819 */ /* 0x000fe400000012ff */
[----:B------:R-:W-:Y:S02]  /*142d0*/  LOP3.LUT R44, R171, R70, RZ, 0x3c, !PT ;  /* 0x00000046ab2c7212 */ /* 0x000fe400078e3cff */
[----:B------:R-:W-:-:S02]  /*142e0*/  IADD3 R40, P1, R40, 0x6060, RZ ;  /* 0x0000606028287810 */ /* 0x000fc40007f3e0ff */
[----:B------:R-:W-:Y:S02]  /*142f0*/  LOP3.LUT R114, R3, R32, RZ, 0x3c, !PT ;  /* 0x0000002003727212 */ /* 0x000fe400078e3cff */
[----:B------:R-:W-:Y:S01]  /*14300*/  MOV R70, R24 ;  /* 0x0000001800467202 */ /* 0x000fe20000000f00 */
[----:B------:R-:W-:Y:S01]  /*14310*/  IMAD.X R41, RZ, RZ, R41, P1 ;  /* 0x000000ffff297224 */ /* 0x000fe200008e0629 */
[----:B------:R-:W-:Y:S02]  /*14320*/  MOV R168, R26 ;  /* 0x0000001a00a87202 */ /* 0x000fe40000000f00 */
[----:B------:R-:W-:Y:S02]  /*14330*/  MOV R3, R28 ;  /* 0x0000001c00037202 */ /* 0x000fe40000000f00 */
[----:B------:R-:W-:Y:S02]  /*14340*/  MOV R32, R30 ;  /* 0x0000001e00207202 */ /* 0x000fe40000000f00 */
[----:B------:R-:W-:-:S02]  /*14350*/  F2FP.F16.F32.PACK_AB R24, R167, R170 ;  /* 0x000000aaa718723e */ /* 0x000fc400000000ff */
        /* <DEDUP_REMOVED lines=8> */
[----:B------:R-:W-:Y:S02]  /*143e0*/  LOP3.LUT R72, R173, R72, RZ, 0x3c, !PT ;  /* 0x00000048ad487212 */ /* 0x000fe400078e3cff */
[----:B------:R-:W-:Y:S01]  /*143f0*/  LOP3.LUT R173, R40, 0x380, RZ, 0xc0, !PT ;  /* 0x0000038028ad7812 */ /* 0x000fe200078ec0ff */
[----:B------:R2:W-:Y:S01]  /*14400*/  STSM.16.M88.4 [R168], R28 ;  /* 0x0000001ca8007844 */ /* 0x0005e20000000200 */
[----:B------:R-:W-:Y:S02]  /*14410*/  F2FP.F16.F32.PACK_AB R4, R159, R162 ;  /* 0x000000a29f04723e */ /* 0x000fe400000000ff */
[----:B------:R-:W-:Y:S02]  /*14420*/  F2FP.F16.F32.PACK_AB R5, R51, R50 ;  /* 0x000000323305723e */ /* 0x000fe400000000ff */
[----:B------:R-:W-:-:S02]  /*14430*/  F2FP.F16.F32.PACK_AB R6, R157, R160 ;  /* 0x000000a09d06723e */ /* 0x000fc400000000ff */
[----:B------:R-:W-:Y:S02]  /*14440*/  MOV R48, R48 ;  /* 0x0000003000307202 */ /* 0x000fe40000000f00 */
[----:B------:R-:W-:Y:S01]  /*14450*/  MOV R52, R52 ;  /* 0x0000003400347202 */ /* 0x000fe20000000f00 */
[----:B------:R-:W-:Y:S01]  /*14460*/  STSM.16.M88.4 [R3], R4 ;  /* 0x0000000403007844 */ /* 0x000fe20000000200 */
[----:B0-----:R-:W-:Y:S02]  /*14470*/  F2FP.F16.F32.PACK_AB R24, R152, R153 ;  /* 0x000000999818723e */ /* 0x001fe400000000ff */
[----:B------:R-:W-:Y:S01]  /*14480*/  F2FP.F16.F32.PACK_AB R25, R75, R74 ;  /* 0x0000004a4b19723e */ /* 0x000fe200000000ff */
[----:B------:R0:W-:Y:S01]  /*14490*/  STSM.16.M88.4 [R32], R8 ;  /* 0x0000000820007844 */ /* 0x0001e20000000200 */
[----:B------:R-:W-:Y:S02]  /*144a0*/  F2FP.F16.F32.PACK_AB R26, R77, R76 ;  /* 0x0000004c4d1a723e */ /* 0x000fe400000000ff */
[----:B------:R-:W-:Y:S01]  /*144b0*/  F2FP.F16.F32.PACK_AB R27, R79, R78 ;  /* 0x0000004e4f1b723e */ /* 0x000fe200000000ff */
[----:B------:R-:W-:Y:S01]  /*144c0*/  STSM.16.M88.4 [R48], R12 ;  /* 0x0000000c30007844 */ /* 0x000fe20000000200 */
[----:B------:R-:W-:-:S02]  /*144d0*/  SHF.R.U64 R173, R173, 0x3, RZ ;  /* 0x00000003adad7819 */ /* 0x000fc400000012ff */
[----:B------:R-:W-:Y:S01]  /*144e0*/  MOV R56, R56 ;  /* 0x0000003800387202 */ /* 0x000fe20000000f00 */
[----:B------:R-:W-:Y:S01]  /*144f0*/  STSM.16.M88.4 [R52], R24 ;  /* 0x0000001834007844 */ /* 0x000fe20000000200 */
[----:B--2---:R-:W-:Y:S02]  /*14500*/  F2FP.F16.F32.PACK_AB R28, R81, R80 ;  /* 0x00000050511c723e */ /* 0x004fe400000000ff */
[----:B------:R-:W-:Y:S02]  /*14510*/  F2FP.F16.F32.PACK_AB R29, R83, R82 ;  /* 0x00000052531d723e */ /* 0x000fe400000000ff */
[----:B------:R-:W-:Y:S02]  /*14520*/  F2FP.F16.F32.PACK_AB R30, R85, R84 ;  /* 0x00000054551e723e */ /* 0x000fe400000000ff */
[----:B------:R-:W-:Y:S01]  /*14530*/  F2FP.F16.F32.PACK_AB R31, R87, R86 ;  /* 0x00000056571f723e */ /* 0x000fe200000000ff */
[----:B0-----:R-:W-:Y:S01]  /*14540*/  IMAD.MOV.U32 R32, RZ, RZ, RZ ;  /* 0x000000ffff207224 */ /* 0x001fe200078e00ff */
[----:B------:R-:W-:-:S02]  /*14550*/  MOV R60, R60 ;  /* 0x0000003c003c7202 */ /* 0x000fc40000000f00 */
[----:B------:R-:W-:Y:S01]  /*14560*/  MOV R64, R64 ;  /* 0x0000004000407202 */ /* 0x000fe20000000f00 */
[----:B------:R-:W-:Y:S01]  /*14570*/  STSM.16.M88.4 [R56], R28 ;  /* 0x0000001c38007844 */ /* 0x000fe20000000200 */
[----:B------:R-:W-:Y:S02]  /*14580*/  MOV R68, R68 ;  /* 0x0000004400447202 */ /* 0x000fe40000000f00 */
[----:B------:R-:W-:Y:S01]  /*14590*/  MOV R0, R114 ;  /* 0x0000007200007202 */ /* 0x000fe20000000f00 */
[----:B------:R-:W-:Y:S01]  /*145a0*/  STSM.16.M88.4 [R60], R88 ;  /* 0x000000583c007844 */ /* 0x000fe20000000200 */
[----:B------:R-:W-:Y:S02]  /*145b0*/  LOP3.LUT R40, R173, R40, RZ, 0x3c, !PT ;  /* 0x00000028ad287212 */ /* 0x000fe400078e3cff */
[----:B------:R-:W-:Y:S01]  /*145c0*/  MOV R72, R72 ;  /* 0x0000004800487202 */ /* 0x000fe20000000f00 */
[----:B------:R-:W-:Y:S01]  /*145d0*/  STSM.16.M88.4 [R64], R96 ;  /* 0x0000006040007844 */ /* 0x000fe20000000200 */
[----:B------:R-:W-:-:S02]  /*145e0*/  F2FP.F16.F32.PACK_AB R114, R117, R116 ;  /* 0x000000747572723e */ /* 0x000fc400000000ff */
[----:B------:R-:W-:Y:S01]  /*145f0*/  F2FP.F16.F32.PACK_AB R115, R66, R62 ;  /* 0x0000003e4273723e */ /* 0x000fe200000000ff */
[----:B------:R-:W-:Y:S01]  /*14600*/  STSM.16.M88.4 [R68], R104 ;  /* 0x0000006844007844 */ /* 0x000fe20000000200 */
[----:B------:R-:W-:Y:S02]  /*14610*/  ISETP.NE.U32.AND P0, PT, RZ, UR4, PT ;  /* 0x00000004ff007c0c */ /* 0x000fe4000bf05070 */
[----:B------:R-:W-:Y:S01]  /*14620*/  IADD3 R6, P1, R218, UR4, RZ ;  /* 0x00000004da067c10 */ /* 0x000fe2000ff3e0ff */
[----:B------:R-:W-:Y:S01]  /*14630*/  STSM.16.M88.4 [R72], R112 ;  /* 0x0000007048007844 */ /* 0x000fe20000000200 */
[----:B------:R-:W-:Y:S02]  /*14640*/  MOV R118, R118 ;  /* 0x0000007600767202 */ /* 0x000fe40000000f00 */
[----:B------:R-:W-:Y:S01]  /*14650*/  MOV R44, R44 ;  /* 0x0000002c002c7202 */ /* 0x000fe20000000f00 */
[----:B------:R0:W-:Y:S01]  /*14660*/  STSM.16.M88.4 [R0], R120 ;  /* 0x0000007800007844 */ /* 0x0001e20000000200 */
[----:B------:R-:W-:-:S02]  /*14670*/  MOV R40, R40 ;  /* 0x0000002800287202 */ /* 0x000fc40000000f00 */
[----:B------:R-:W-:Y:S01]  /*14680*/  ISETP.NE.AND.EX P0, PT, RZ, UR5, PT, P0 ;  /* 0x00000005ff007c0c */ /* 0x000fe2000bf05300 */
[----:B------:R-:W-:Y:S01]  /*14690*/  STSM.16.M88.4 [R118], R128 ;  /* 0x0000008076007844 */ /* 0x000fe20000000200 */
[----:B------:R-:W-:Y:S01]  /*146a0*/  IADD3.X R7, R219, UR5, RZ, P1, !PT ;  /* 0x00000005db077c10 */ /* 0x000fe20008ffe4ff */
[----:B------:R-:W-:Y:S02]  /*146b0*/  ULDC.64 UR4, c[0x0][0xd08] ;  /* 0x0003420000047ab9 */ /* 0x000fe40000000a00 */
[----:B------:R-:W-:Y:S01]  /*146c0*/  STSM.16.M88.4 [R44], R136 ;  /* 0x000000882c007844 */ /* 0x000fe20000000200 */
[----:B------:R-:W-:-:S03]  /*146d0*/  ISETP.NE.U32.AND P6, PT, RZ, UR4, PT ;  /* 0x00000004ff007c0c */ /* 0x000fc6000bfc5070 */
[----:B------:R2:W-:Y:S01]  /*146e0*/  STSM.16.M88.4 [R40], R144 ;  /* 0x0000009028007844 */ /* 0x0005e20000000200 */
[----:B------:R-:W-:Y:S01]  /*146f0*/  BAR.SYNC.DEFER_BLOCKING 0x1, 0x100 ;  /* 0x0044000000007b1d */ /* 0x000fe20000010000 */
        /* <DEDUP_REMOVED lines=59> */
.L_x_8760:
        /* <DEDUP_REMOVED lines=89> */
.L_x_8761:
[----:B------:R-:W2:Y:S01]  /*15040*/  LDC R85, c[0x0][0xce8] ;  /* 0x00033a00ff557b82 */ /* 0x000ea20000000800 */
[----:B------:R-:W-:Y:S01]  /*15050*/  ULDC.64 UR4, c[0x0][0xba0] ;  /* 0x0002e80000047ab9 */ /* 0x000fe20000000a00 */
[----:B0-----:R-:W5:Y:S01]  /*15060*/  LD.E.128 R4, desc[UR40][R6.64] ;  /* 0x0000002806047980 */ /* 0x001f62000c101d00 */
[----:B------:R-:W-:Y:S02]  /*15070*/  IMAD R3, R81, UR4, RZ ;  /* 0x0000000451037c24 */ /* 0x000fe4000f8e02ff */
[C---:B------:R-:W-:Y:S01]  /*15080*/  IMAD.WIDE.U32 R20, R32.reuse, UR4, RZ ;  /* 0x0000000420147c25 */ /* 0x040fe2000f8e00ff */
[----:B------:R-:W5:Y:S02]  /*15090*/  LD.E.128 R8, desc[UR40][R8.64] ;  /* 0x0000002808087980 */ /* 0x000f64000c101d00 */
[----:B------:R-:W0:Y:S02]  /*150a0*/  LDC R88, c[0x0][0xbc8] ;  /* 0x0002f200ff587b82 */ /* 0x000e240000000800 */
[----:B------:R-:W5:Y:S04]  /*150b0*/  LD.E.128 R12, desc[UR40][R12.64] ;  /* 0x000000280c0c7980 */ /* 0x000f68000c101d00 */
[----:B------:R-:W5:Y:S04]  /*150c0*/  LD.E.128 R24, desc[UR40][R24.64] ;  /* 0x0000002818187980 */ /* 0x000f68000c101d00 */
[----:B------:R-:W5:Y:S04]  /*150d0*/  LD.E.128 R28, desc[UR40][R28.64] ;  /* 0x000000281c1c7980 */ /* 0x000f68000c101d00 */
[----:B------:R-:W5:Y:S01]  /*150e0*/  LD.E.128 R36, desc[UR40][R36.64] ;  /* 0x0000002824247980 */ /* 0x000f62000c101d00 */
[----:B--2---:R-:W-:Y:S01]  /*150f0*/  ISETP.NE.AND P1, PT, R85, 0x1, PT ;  /* 0x000000015500780c */ /* 0x004fe20003f25270 */
[----:B------:R-:W-:Y:S01]  /*15100*/  IMAD R3, R32, UR5, R3 ;  /* 0x0000000520037c24 */ /* 0x000fe2000f8e0203 */
[----:B------:R-:W-:Y:S01]  /*15110*/  ULDC.64 UR4, c[0x0][0xbe8] ;  /* 0x0002fa0000047ab9 */ /* 0x000fe20000000a00 */
[----:B------:R-:W5:Y:S01]  /*15120*/  LD.E.128 R40, desc[UR40][R40.64] ;  /* 0x0000002828287980 */ /* 0x000f62000c101d00 */
[----:B------:R-:W-:-:S02]  /*15130*/  IMAD R32, R80, UR4, RZ ;  /* 0x0000000450207c24 */ /* 0x000fc4000f8e02ff */
[----:B------:R-:W-:Y:S01]  /*15140*/  IMAD.IADD R21, R21, 0x1, R3 ;  /* 0x0000000115157824 */ /* 0x000fe200078e0203 */
[----:B------:R-:W5:Y:S04]  /*15150*/  LD.E.128 R44, desc[UR40][R44.64] ;  /* 0x000000282c2c7980 */ /* 0x000f68000c101d00 */
[----:B------:R-:W5:Y:S02]  /*15160*/  LD.E.128 R48, desc[UR40][R48.64] ;  /* 0x0000002830307980 */ /* 0x000f64000c101d00 */
[----:B------:R-:W2:Y:S01]  /*15170*/  @P1 LDC R87, c[0x0][0xcec] ;  /* 0x00033b00ff571b82 */ /* 0x000ea20000000800 */
[C---:B------:R-:W-:Y:S01]  /*15180*/  IMAD R3, R217.reuse, UR5, R32 ;  /* 0x00000005d9037c24 */ /* 0x040fe2000f8e0220 */
[----:B------:R-:W5:Y:S04]  /*15190*/  LD.E.128 R52, desc[UR40][R52.64] ;  /* 0x0000002834347980 */ /* 0x000f68000c101d00 */
[----:B------:R-:W5:Y:S02]  /*151a0*/  LD.E.128 R56, desc[UR40][R56.64] ;  /* 0x0000002838387980 */ /* 0x000f64000c101d00 */
[----:B------:R-:W3:Y:S01]  /*151b0*/  @P1 LDC R89, c[0x0][0xcf0] ;  /* 0x00033c00ff591b82 */ /* 0x000ee20000000800 */
        /* <DEDUP_REMOVED lines=8> */
[-C--:B0-----:R-:W-:Y:S01]  /*15240*/  ISETP.GE.AND P0, PT, R225, R88.reuse, PT ;  /* 0x00000058e100720c */ /* 0x081fe20003f06270 */
[----:B------:R-:W-:Y:S01]  /*15250*/  IMAD R81, R83, UR5, R32 ;  /* 0x0000000553517c24 */ /* 0x000fe2000f8e0220 */
[----:B------:R-:W5:Y:S01]  /*15260*/  LD.E.128 R68, desc[UR40][R68.64] ;  /* 0x0000002844447980 */ /* 0x000f62000c101d00 */
[----:B--2---:R-:W-:Y:S01]  /*15270*/  @P1 IMAD.HI.U32 R32, R82, R87, RZ ;  /* 0x0000005752201227 */ /* 0x004fe200078e00ff */
[----:B------:R-:W-:Y:S02]  /*15280*/  SEL R80, RZ, 0xffffffff, P0 ;  /* 0xffffffffff507807 */ /* 0x000fe40000000000 */
[----:B------:R-:W5:Y:S01]  /*15290*/  LD.E.128 R72, desc[UR40][R72.64] ;  /* 0x0000002848487980 */ /* 0x000f62000c101d00 */
[----:B------:R-:W-:Y:S01]  /*152a0*/  IMAD.MOV.U32 R3, RZ, RZ, R82 ;  /* 0x000000ffff037224 */ /* 0x000fe200078e0052 */
[----:B------:R-:W-:-:S02]  /*152b0*/  ISETP.GE.AND P0, PT, R224, R88, PT ;  /* 0x00000058e000720c */ /* 0x000fc40003f06270 */
[----:B------:R-:W5:Y:S01]  /*152c0*/  LD.E.128 R76, desc[UR40][R76.64] ;  /* 0x000000284c4c7980 */ /* 0x000f62000c101d00 */
[----:B------:R-:W-:Y:S01]  /*152d0*/  IMAD.WIDE.U32 R20, R83, UR4, R20 ;  /* 0x0000000453147c25 */ /* 0x000fe2000f8e0014 */
[----:B---3--:R-:W-:Y:S01]  /*152e0*/  @P1 SHF.R.U32.HI R3, RZ, R89, R32 ;  /* 0x00000059ff031219 */ /* 0x008fe20000011620 */
[----:B------:R-:W-:Y:S01]  /*152f0*/  ULDC.64 UR4, c[0x0][0xbe0] ;  /* 0x0002f80000047ab9 */ /* 0x000fe20000000a00 */
[-C--:B------:R-:W-:Y:S01]  /*15300*/  ISETP.GE.AND P1, PT, R192, R88.reuse, PT ;  /* 0x00000058c000720c */ /* 0x080fe20003f26270 */
[----:B------:R-:W-:Y:S01]  /*15310*/  IMAD.SHL.U32 R83, R80, 0x2, RZ ;  /* 0x0000000250537824 */ /* 0x000fe200078e00ff */
        /* <DEDUP_REMOVED lines=58> */
[----:B------:R-:W-:Y:S02]  /*156c0*/  LOP3.LUT R32, R3, R32, RZ, 0xfc, !PT ;  /* 0x0000002003207212 */ /* 0x000fe400078efcff */
        /* <DEDUP_REMOVED lines=35> */
.L_x_8763:
[----:B------:R-:W-:Y:S05]  /*15900*/  BSYNC B1 ;  /* 0x0000000000017941 */ /* 0x000fea0003800000 */
.L_x_8762:
        /* <DEDUP_REMOVED lines=38> */
.L_x_8759:
        /* <DEDUP_REMOVED lines=21> */
[----:B------:R-:W3:Y:S04]  /*15cc0*/  LDG.E R7, desc[UR40][R4.64] ;  /* 0x0000002804077981 */ /* 0x000ee8000c1e1900 */
[----:B-----5:R-:W3:Y:S02]  /*15cd0*/  LDG.E R0, desc[UR40][R4.64+0x4] ;  /* 0x0000042804007981 */ /* 0x020ee4000c1e1900 */
[----:B---3--:R-:W-:-:S07]  /*15ce0*/  IMAD.IADD R0, R0, 0x1, -R7 ;  /* 0x0000000100007824 */ /* 0x008fce00078e0a07 */
.L_x_8765:
        /* <DEDUP_REMOVED lines=8> */
[----:B---3--:R-:W-:Y:S01]  /*15d70*/  IMAD R4, R0, R14, RZ ;  /* 0x0000000e00047224 */ /* 0x008fe200078e02ff */
        /* <DEDUP_REMOVED lines=36> */
.L_x_8767:
[----:B------:R-:W-:Y:S05]  /*15fc0*/  BSYNC B1 ;  /* 0x0000000000017941 */ /* 0x000fea0003800000 */
.L_x_8766:
[----:B----4-:R-:W-:Y:S01]  /*15fd0*/  ISETP.NE.AND P0, PT, R21, 0x1, PT ;  /* 0x000000011500780c */ /* 0x010fe20003f05270 */
[----:B------:R-:W4:Y:S01]  /*15fe0*/  LDC R24, c[0x0][0xbc8] ;  /* 0x0002f200ff187b82 */ /* 0x000f220000000800 */
[----:B------:R-:W-:Y:S01]  /*15ff0*/  ULDC.64 UR4, c[0x0][0xba0] ;  /* 0x0002e80000047ab9 */ /* 0x000fe20000000a00 */
[----:B---3--:R-:W-:Y:S01]  /*16000*/  IMAD R7, R228, 0x20, R229 ;  /* 0x00000020e4077824 */ /* 0x008fe200078e02e5 */
[----:B------:R-:W-:Y:S01]  /*16010*/  BSSY B1, `(.L_x_8768) ;  /* 0x000006e000017945 */ /* 0x000fe20003800000 */
[----:B------:R-:W-:Y:S01]  /*16020*/  IMAD R6, R10, UR4, RZ ;  /* 0x000000040a067c24 */ /* 0x000fe2000f8e02ff */
        /* <DEDUP_REMOVED lines=11> */
[C---:B------:R-:W-:Y:S01]  /*160e0*/  IMAD R3, R217.reuse, UR5, R6 ;  /* 0x00000005d9037c24 */ /* 0x040fe2000f8e0206 */
[----:B--2---:R-:W-:Y:S01]  /*160f0*/  SHF.R.S32.HI R32, RZ, 0x1f, R224 ;  /* 0x0000001fff207819 */ /* 0x004fe200000114e0 */
[----:B------:R-:W-:Y:S01]  /*16100*/  IMAD.WIDE.U32 R4, R217, UR4, R4 ;  /* 0x00000004d9047c25 */ /* 0x000fe2000f8e0004 */
[----:B------:R-:W2:Y:S01]  /*16110*/  @P0 LDC R11, c[0x0][0xcf0] ;  /* 0x00033c00ff0b0b82 */ /* 0x000ea20000000800 */
[----:B------:R-:W-:Y:S01]  /*16120*/  ULDC.64 UR4, c[0x0][0xbf0] ;  /* 0x0002fc0000047ab9 */ /* 0x000fe20000000a00 */
[----:B------:R-:W-:Y:S01]  /*16130*/  SHF.R.S32.HI R36, RZ, 0x1f, R225 ;  /* 0x0000001fff247819 */ /* 0x000fe200000114e1 */
[----:B------:R-:W-:Y:S01]  /*16140*/  IMAD.IADD R5, R5, 0x1, R3 ;  /* 0x0000000105057824 */ /* 0x000fe200078e0203 */
[-C--:B----4-:R-:W-:Y:S01]  /*16150*/  ISETP.GE.AND P1, PT, R225, R24.reuse, PT ;  /* 0x00000018e100720c */ /* 0x090fe20003f26270 */
[----:B------:R-:W-:Y:S01]  /*16160*/  IMAD R3, R230, UR4, RZ ;  /* 0x00000004e6037c24 */ /* 0x000fe2000f8e02ff */
[-C--:B------:R-:W-:Y:S01]  /*16170*/  ISETP.GE.AND P2, PT, R192, R24.reuse, PT ;  /* 0x00000018c000720c */ /* 0x080fe20003f46270 */
[----:B------:R-:W-:Y:S01]  /*16180*/  IMAD.IADD R8, R194, 0x1, R7 ;  /* 0x00000001c2087824 */ /* 0x000fe200078e0207 */
[----:B------:R-:W-:Y:S01]  /*16190*/  SEL R10, RZ, 0xffffffff, P1 ;  /* 0xffffffffff0a7807 */ /* 0x000fe20000800000 */
[C---:B------:R-:W-:Y:S01]  /*161a0*/  IMAD R3, R13.reuse, UR5, R3 ;  /* 0x000000050d037c24 */ /* 0x040fe2000f8e0203 */
[----:B------:R-:W-:Y:S01]  /*161b0*/  SEL R7, RZ, 0x1, P2 ;  /* 0x00000001ff077807 */ /* 0x000fe20001000000 */
[----:B------:R-:W-:Y:S01]  /*161c0*/  IMAD.WIDE.U32 R4, R13, UR4, R4 ;  /* 0x000000040d047c25 */ /* 0x000fe2000f8e0004 */
[-C--:B------:R-:W-:Y:S01]  /*161d0*/  ISETP.GE.AND P2, PT, R224, R24.reuse, PT ;  /* 0x00000018e000720c */ /* 0x080fe20003f46270 */
[----:B------:R-:W-:Y:S01]  /*161e0*/  ULDC.64 UR4, c[0x0][0xbe0] ;  /* 0x0002f80000047ab9 */ /* 0x000fe20000000a00 */
[----:B------:R-:W-:Y:S01]  /*161f0*/  ISETP.GE.AND P1, PT, R223, R24, PT ;  /* 0x00000018df00720c */ /* 0x000fe20003f26270 */
[----:B------:R-:W-:-:S02]  /*16200*/  IMAD.SHL.U32 R10, R10, 0x2, RZ ;  /* 0x000000020a0a7824 */ /* 0x000fc400078e00ff */
[----:B0-----:R-:W-:-:S03]  /*16210*/  @P0 IMAD.HI.U32 R6, R8, R9, RZ ;  /* 0x0000000908060227 */ /* 0x001fc600078e00ff */
[----:B------:R-:W-:Y:S01]  /*16220*/  LOP3.LUT R9, R10, 0x2, R7, 0xe2, !PT ;  /* 0x000000020a097812 */ /* 0x000fe200078ee207 */
[----:B------:R-:W-:Y:S01]  /*16230*/  IMAD.IADD R5, R5, 0x1, R3 ;  /* 0x0000000105057824 */ /* 0x000fe200078e0203 */
[----:B------:R-:W-:Y:S01]  /*16240*/  SEL R10, RZ, 0xffffffff, P2 ;  /* 0xffffffffff0a7807 */ /* 0x000fe20001000000 */
[----:B------:R-:W-:Y:S01]  /*16250*/  IMAD.MOV.U32 R3, RZ, RZ, R8 ;  /* 0x000000ffff037224 */ /* 0x000fe200078e0008 */
[----:B--2---:R-:W-:Y:S01]  /*16260*/  @P0 SHF.R.U32.HI R3, RZ, R11, R6 ;  /* 0x0000000bff030219 */ /* 0x004fe20000011606 */
[----:B------:R-:W-:Y:S01]  /*16270*/  IMAD R27, R0, R21, RZ ;  /* 0x00000015001b7224 */ /* 0x000fe200078e02ff */
[----:B------:R-:W-:Y:S01]  /*16280*/  SEL R11, RZ, 0xffffffff, P1 ;  /* 0xffffffffff0b7807 */ /* 0x000fe20000800000 */
[----:B------:R-:W-:Y:S01]  /*16290*/  IMAD.SHL.U32 R10, R10, 0x4, RZ ;  /* 0x000000040a0a7824 */ /* 0x000fe200078e00ff */
[--C-:B------:R-:W-:Y:S01]  /*162a0*/  SHF.R.S32.HI R6, RZ, 0x1f, R3.reuse ;  /* 0x0000001fff067819 */ /* 0x100fe20000011403 */
[----:B------:R-:W-:Y:S01]  /*162b0*/  IMAD.MOV R7, RZ, RZ, -R3 ;  /* 0x000000ffff077224 */ /* 0x000fe200078e0a03 */
[-C--:B------:R-:W-:Y:S01]  /*162c0*/  ISETP.GE.AND P0, PT, R222, R24.reuse, PT ;  /* 0x00000018de00720c */ /* 0x080fe20003f06270 */
[----:B------:R-:W-:Y:S01]  /*162d0*/  IMAD.SHL.U32 R11, R11, 0x8, RZ ;  /* 0x000000080b0b7824 */ /* 0x000fe200078e00ff */
[----:B------:R-:W-:Y:S01]  /*162e0*/  LOP3.LUT R0, R10, 0x4, R9, 0xe2, !PT ;  /* 0x000000040a007812 */ /* 0x000fe200078ee209 */
[----:B------:R-:W-:Y:S01]  /*162f0*/  IMAD R6, R6, UR4, RZ ;  /* 0x0000000406067c24 */ /* 0x000fe2000f8e02ff */
[----:B------:R-:W-:Y:S01]  /*16300*/  ISETP.GE.AND P2, PT, R232, R24, PT ;  /* 0x00000018e800720c */ /* 0x000fe20003f46270 */
[----:B------:R-:W-:-:S02]  /*16310*/  IMAD R7, R21, R7, R8 ;  /* 0x0000000715077224 */ /* 0x000fc400078e0208 */
[C---:B------:R-:W-:Y:S01]  /*16320*/  IMAD R9, R3.reuse, UR5, R6 ;  /* 0x0000000503097c24 */ /* 0x040fe2000f8e0206 */
[----:B------:R-:W-:Y:S01]  /*16330*/  SEL R6, RZ, 0xffffffff, P0 ;  /* 0xffffffffff067807 */ /* 0x000fe20000000000 */
[----:B------:R-:W-:Y:S01]  /*16340*/  IMAD.WIDE.U32 R4, R3, UR4, R4 ;  /* 0x0000000403047c25 */ /* 0x000fe2000f8e0004 */
[----:B------:R-:W-:Y:S01]  /*16350*/  LOP3.LUT R3, R11, 0x8, R0, 0xe2, !PT ;  /* 0x000000080b037812 */ /* 0x000fe200078ee200 */
[----:B------:R-:W-:Y:S01]  /*16360*/  ULDC.64 UR4, c[0x0][0xbd8] ;  /* 0x0002f60000047ab9 */ /* 0x000fe20000000a00 */
[----:B------:R-:W-:Y:S01]  /*16370*/  SHF.R.S32.HI R0, RZ, 0x1f, R7 ;  /* 0x0000001fff007819 */ /* 0x000fe20000011407 */
[----:B------:R-:W-:Y:S01]  /*16380*/  IMAD.SHL.U32 R6, R6, 0x10, RZ ;  /* 0x0000001006067824 */ /* 0x000fe200078e00ff */
[-C--:B------:R-:W-:Y:S01]  /*16390*/  ISETP.GE.AND P0, PT, R221, R24.reuse, PT ;  /* 0x00000018dd00720c */ /* 0x080fe20003f06270 */
[----:B------:R-:W-:Y:S02]  /*163a0*/  IMAD.IADD R5, R5, 0x1, R9 ;  /* 0x0000000105057824 */ /* 0x000fe400078e0209 */
[----:B------:R-:W-:Y:S01]  /*163b0*/  IMAD R0, R0, UR4, RZ ;  /* 0x0000000400007c24 */ /* 0x000fe2000f8e02ff */
[----:B------:R-:W-:Y:S01]  /*163c0*/  SEL R8, RZ, 0xffffffff, P0 ;  /* 0xffffffffff087807 */ /* 0x000fe20000000000 */
[----:B------:R-:W-:Y:S01]  /*163d0*/  IMAD.IADD R194, R229, 0x1, R194 ;  /* 0x00000001e5c27824 */ /* 0x000fe200078e02c2 */
[----:B------:R-:W-:Y:S01]  /*163e0*/  ISETP.GE.AND P0, PT, R233, R24, PT ;  /* 0x00000018e900720c */ /* 0x000fe20003f06270 */
[----:B------:R-:W-:Y:S01]  /*163f0*/  IMAD.WIDE.U32 R4, R7, UR4, R4 ;  /* 0x0000000407047c25 */ /* 0x000fe2000f8e0004 */
[----:B------:R-:W-:-:S03]  /*16400*/  LOP3.LUT R6, R6, 0x10, R3, 0xe2, !PT ;  /* 0x0000001006067812 */ /* 0x000fc600078ee203 */
[----:B------:R-:W-:Y:S01]  /*16410*/  IMAD R3, R7, UR5, R0 ;  /* 0x0000000507037c24 */ /* 0x000fe2000f8e0200 */
[----:B------:R-:W-:Y:S01]  /*16420*/  SEL R7, RZ, 0x40, P0 ;  /* 0x00000040ff077807 */ /* 0x000fe20000000000 */
[----:B------:R-:W-:Y:S01]  /*16430*/  IMAD.SHL.U32 R9, R8, 0x20, RZ ;  /* 0x0000002008097824 */ /* 0x000fe200078e00ff */
[----:B------:R-:W-:Y:S01]  /*16440*/  ISETP.GE.AND P0, PT, R194, R27, PT ;  /* 0x0000001bc200720c */ /* 0x000fe20003f06270 */
[----:B------:R-:W-:Y:S01]  /*16450*/  ULDC.64 UR4, c[0x0][0xb80] ;  /* 0x0002e00000047ab9 */ /* 0x000fe20000000a00 */
[----:B------:R-:W-:Y:S01]  /*16460*/  IMAD.IADD R3, R5, 0x1, R3 ;  /* 0x0000000105037824 */ /* 0x000fe200078e0203 */
[C---:B------:R-:W-:Y:S02]  /*16470*/  LEA R20, P1, R4.reuse, UR4, 0x1 ;  /* 0x0000000404147c11 */ /* 0x040fe4000f8208ff */
[----:B------:R-:W-:Y:S02]  /*16480*/  LOP3.LUT R6, R9, 0x20, R6, 0xe2, !PT ;  /* 0x0000002009067812 */ /* 0x000fe400078ee206 */
[----:B------:R-:W-:-:S02]  /*16490*/  LEA.HI.X R3, R4, UR5, R3, 0x1, P1 ;  /* 0x0000000504037c11 */ /* 0x000fc400088f0c03 */
        /* <DEDUP_REMOVED lines=37> */
.L_x_8769:
[----:B------:R-:W-:Y:S05]  /*166f0*/  BSYNC B1 ;  /* 0x0000000000017941 */ /* 0x000fea0003800000 */
.L_x_8768:
        /* <DEDUP_REMOVED lines=36> */
.L_x_8764:
[----:B------:R-:W-:Y:S05]  /*16940*/  BSYNC B0 ;  /* 0x0000000000007941 */ /* 0x000fea0003800000 */
.L_x_8758:
[----:B------:R-:W-:Y:S02]  /*16950*/  ULDC UR4, c[0x0][0xd3c] ;  /* 0x00034f0000047ab9 */ /* 0x000fe40000000800 */
[----:B------:R-:W-:-:S13]  /*16960*/  ISETP.GE.AND P0, PT, R35, UR4, PT ;  /* 0x0000000423007c0c */ /* 0x000fda000bf06270 */
[----:B------:R-:W-:Y:S05]  /*16970*/  @!P0 BRA `(.L_x_8770) ;  /* 0xfffffea800348947 */ /* 0x000fea000383ffff */
[----:B------:R-:W-:Y:S05]  /*16980*/  BRA `(.L_x_8638) ;  /* 0x000000a000387947 */ /* 0x000fea0003800000 */
.L_x_8636:
        /* <DEDUP_REMOVED lines=18> */
.L_x_8771:
        /* <DEDUP_REMOVED lines=42> */
.L_x_8777:
        /* <DEDUP_REMOVED lines=12> */
.L_x_8776:
[----:B------:R-:W-:Y:S05]  /*16e10*/  BSYNC B0 ;  /* 0x0000000000007941 */ /* 0x000fea0003800000 */
.L_x_8775:
        /* <DEDUP_REMOVED lines=21> */
.L_x_8773:
        /* <DEDUP_REMOVED lines=20> */
.L_x_8778:
        /* <DEDUP_REMOVED lines=57> */
.L_x_8774:
[----:B------:R-:W-:Y:S02]  /*17440*/  IMAD.MOV.U32 R17, RZ, RZ, RZ ;  /* 0x000000ffff117224 */ /* 0x000fe400078e00ff */
[----:B------:R-:W-:Y:S02]  /*17450*/  IMAD.U32 R16, RZ, RZ, UR6 ;  /* 0x00000006ff107e24 */ /* 0x000fe4000f8e00ff */
[----:B------:R-:W-:-:S07]  /*17460*/  IMAD.MOV.U32 R18, RZ, RZ, RZ ;  /* 0x000000ffff127224 */ /* 0x000fce00078e00ff */
.L_x_8779:
[----:B------:R-:W-:-:S13]  /*17470*/  ISETP.NE.AND P0, PT, R0, RZ, PT ;  /* 0x000000ff0000720c */ /* 0x000fda0003f05270 */
[----:B------:R-:W1:Y:S01]  /*17480*/  @!P0 S2R R3, SR_CgaCtaId ;  /* 0x0000000000038919 */ /* 0x000e620000008800 */
[----:B------:R-:W-:-:S04]  /*17490*/  @!P0 MOV R0, 0x400 ;  /* 0x0000040000008802 */ /* 0x000fc80000000f00 */
[----:B-1----:R-:W-:-:S05]  /*174a0*/  @!P0 LEA R0, R3, R0, 0x18 ;  /* 0x0000000003008211 */ /* 0x002fca00078ec0ff */
[----:B------:R2:W-:Y:S01]  /*174b0*/  @!P0 STS.128 [R0+0x388d0], R16 ;  /* 0x0388d01000008388 */ /* 0x0005e20000000c00 */
[----:B------:R-:W-:Y:S06]  /*174c0*/  BAR.ARV 0x5, 0x180 ;  /* 0x0146000000007b1d */ /* 0x000fec0000002000 */
.L_x_8772:
        /* <DEDUP_REMOVED lines=41> */
.L_x_8950:
        /* <DEDUP_REMOVED lines=26> */
[C---:B------:R-:W-:Y:S01]  /*17900*/  IADD3 R6, P5, R8.reuse, UR6, RZ ;  /* 0x0000000608067c10 */ /* 0x040fe2000ffbe0ff */
[----:B------:R-:W-:Y:S01]  /*17910*/  IMAD.MOV.U32 R9, RZ, RZ, RZ ;  /* 0x000000ffff097224 */ /* 0x000fe200078e00ff */
        /* <DEDUP_REMOVED lines=38> */
.L_x_8781:
        /* <DEDUP_REMOVED lines=12> */
.L_x_8782:
[----:B------:R-:W-:Y:S05]  /*17c40*/  @!P0 BRA `(.L_x_8783) ;  /* 0x00000000000c8947 */ /* 0x000fea0003800000 */
[----:B------:R-:W2:Y:S04]  /*17c50*/  LDG.E R10, desc[UR40][R6.64] ;  /* 0x00000028060a7981 */ /* 0x000ea8000c1e1900 */
[----:B------:R-:W2:Y:S02]  /*17c60*/  LDG.E R6, desc[UR40][R6.64+0x4] ;  /* 0x0000042806067981 */ /* 0x000ea4000c1e1900 */
[----:B--2---:R-:W-:-:S07]  /*17c70*/  IMAD.IADD R10, R6, 0x1, -R10 ;  /* 0x00000001060a7824 */ /* 0x004fce00078e0a0a */
.L_x_8783:
[----:B------:R-:W2:Y:S01]  /*17c80*/  @P1 LDG.E R2, desc[UR40][R4.64] ;  /* 0x0000002804021981 */ /* 0x000ea2000c1e1900 */
[----:B------:R-:W3:Y:S01]  /*17c90*/  LDC R3, c[0x0][0x448] ;  /* 0x00011200ff037b82 */ /* 0x000ee20000000800 */
[----:B-----5:R-:W-:Y:S02]  /*17ca0*/  IMAD.IADD R0, R10, 0x1, -R0 ;  /* 0x000000010a007824 */ /* 0x020fe400078e0a00 */
[----:B------:R4:W2:Y:S01]  /*17cb0*/  @P1 LDG.E R4, desc[UR40][R4.64+0x4] ;  /* 0x0000042804041981 */ /* 0x0008a2000c1e1900 */
[----:B---3--:R-:W-:-:S13]  /*17cc0*/  ISETP.NE.AND P0, PT, R3, 0x1, PT ;  /* 0x000000010300780c */ /* 0x008fda0003f05270 */
[----:B----4-:R-:W3:Y:S01]  /*17cd0*/  @P0 LDC R5, c[0x0][0x450] ;  /* 0x00011400ff050b82 */ /* 0x010ee20000000800 */
[----:B------:R-:W-:Y:S01]  /*17ce0*/  BSSY B0, `(.L_x_8784) ;  /* 0x00001d1000007945 */ /* 0x000fe20003800000 */
[----:B--2---:R-:W-:-:S06]  /*17cf0*/  @P1 IMAD.IADD R8, R4, 0x1, -R2 ;  /* 0x0000000104081824 */ /* 0x004fcc00078e0a02 */
[----:B------:R-:W2:Y:S01]  /*17d00*/  @P0 LDC R4, c[0x0][0x44c] ;  /* 0x00011300ff040b82 */ /* 0x000ea20000000800 */
[----:B------:R-:W-:-:S04]  /*17d10*/  IMAD.SHL.U32 R2, R17, 0x40, RZ ;  /* 0x0000004011027824 */ /* 0x000fc800078e00ff */
[----:B------:R-:W-:-:S04]  /*17d20*/  VIADD R2, R2, 0x3f ;  /* 0x0000003f02027836 */ /* 0x000fc80000000000 */
[----:B------:R-:W-:Y:S02]  /*17d30*/  IMAD.MOV.U32 R3, RZ, RZ, R2 ;  /* 0x000000ffff037224 */ /* 0x000fe400078e0002 */
[----:B--2---:R-:W-:-:S04]  /*17d40*/  @P0 IMAD.HI.U32 R4, R2, R4, RZ ;  /* 0x0000000402040227 */ /* 0x004fc800078e00ff */
[----:B------:R-:W-:Y:S01]  /*17d50*/  IMAD.IADD R2, R0, 0x1, R8 ;  /* 0x0000000100027824 */ /* 0x000fe200078e0208 */
[----:B---3--:R-:W-:-:S03]  /*17d60*/  @P0 SHF.R.U32.HI R3, RZ, R5, R4 ;  /* 0x00000005ff030219 */ /* 0x008fc60000011604 */
[C---:B------:R-:W-:Y:S01]  /*17d70*/  VIADD R4, R2.reuse, 0x3f ;  /* 0x0000003f02047836 */ /* 0x040fe20000000000 */
[----:B------:R-:W-:-:S05]  /*17d80*/  IADD3 R21, R2, 0x40, -R14 ;  /* 0x0000004002157810 */ /* 0x000fca0007ffe80e */
[----:B------:R-:W-:Y:S01]  /*17d90*/  IMAD.IADD R2, R21, 0x1, R3 ;  /* 0x0000000115027824 */ /* 0x000fe200078e0203 */
[----:B------:R-:W-:-:S04]  /*17da0*/  SHF.R.S32.HI R3, RZ, 0x1f, R4 ;  /* 0x0000001fff037819 */ /* 0x000fc80000011404 */
[----:B------:R-:W-:Y:S02]  /*17db0*/  LEA.HI R20, R3, R4, RZ, 0x6 ;  /* 0x0000000403147211 */ /* 0x000fe400078f30ff */
[----:B------:R-:W-:-:S04]  /*17dc0*/  SHF.R.S32.HI R3, RZ, 0x1f, R2 ;  /* 0x0000001fff037819 */ /* 0x000fc80000011402 */
[----:B------:R-:W-:Y:S02]  /*17dd0*/  LEA.HI R2, R3, R2, RZ, 0x6 ;  /* 0x0000000203027211 */ /* 0x000fe400078f30ff */
[----:B------:R-:W-:Y:S02]  /*17de0*/  SHF.R.S32.HI R20, RZ, 0x6, R20 ;  /* 0x00000006ff147819 */ /* 0x000fe40000011414 */
[----:B------:R-:W-:-:S04]  /*17df0*/  SHF.R.S32.HI R2, RZ, 0x6, R2 ;  /* 0x00000006ff027819 */ /* 0x000fc80000011402 */
[----:B------:R-:W-:Y:S01]  /*17e00*/  VIMNMX R2, R20, R2, PT ;  /* 0x0000000214027248 */ /* 0x000fe20003fe0100 */
[----:B------:R-:W-:-:S04]  /*17e10*/  IMAD.MOV R3, RZ, RZ, -R0 ;  /* 0x000000ffff037224 */ /* 0x000fc800078e0a00 */
[----:B------:R-:W-:-:S05]  /*17e20*/  IMAD R2, R2, 0x40, -R0 ;  /* 0x0000004002027824 */ /* 0x000fca00078e0a00 */
[----:B------:R-:W-:Y:S02]  /*17e30*/  VIMNMX R0, R2, R8, PT ;  /* 0x0000000802007248 */ /* 0x000fe40003fe0100 */
[----:B------:R-:W-:-:S04]  /*17e40*/  VIMNMX R2, RZ, R3, !PT ;  /* 0x00000003ff027248 */ /* 0x000fc80007fe0100 */
[----:B------:R-:W-:Y:S02]  /*17e50*/  ISETP.GT.AND P0, PT, R0, R2, PT ;  /* 0x000000020000720c */ /* 0x000fe40003f04270 */
[----:B------:R-:W-:-:S11]  /*17e60*/  SHF.R.U32.HI R2, RZ, 0x6, R2 ;  /* 0x00000006ff027819 */ /* 0x000fd60000011602 */
[----:B------:R-:W-:-:S05]  /*17e70*/  @P0 VIADD R0, R0, 0x3f ;  /* 0x0000003f00000836 */ /* 0x000fca0000000000 */
[----:B------:R-:W-:Y:S01]  /*17e80*/  @P0 SHF.R.S32.HI R3, RZ, 0x1f, R0 ;  /* 0x0000001fff030819 */ /* 0x000fe20000011400 */
[----:B------:R-:W-:-:S03]  /*17e90*/  IMAD.MOV.U32 R7, RZ, RZ, R2 ;  /* 0x000000ffff077224 */ /* 0x000fc600078e0002 */
[----:B------:R-:W-:-:S04]  /*17ea0*/  @P0 LEA.HI R0, R3, R0, RZ, 0x6 ;  /* 0x0000000003000211 */ /* 0x000fc800078f30ff */
[----:B------:R-:W-:-:S04]  /*17eb0*/  @P0 SHF.R.S32.HI R7, RZ, 0x6, R0 ;  /* 0x00000006ff070819 */ /* 0x000fc80000011400 */
[----:B------:R-:W-:Y:S02]  /*17ec0*/  ISETP.GT.AND P2, PT, R7, R2, PT ;  /* 0x000000020700720c */ /* 0x000fe40003f44270 */
[----:B------:R-:W-:-:S11]  /*17ed0*/  PLOP3.LUT P0, PT, PT, PT, PT, 0x80, 0x0 ;  /* 0x000000000000781c */ /* 0x000fd60003f0f070 */
        /* <DEDUP_REMOVED lines=8> */
.L_x_8994:
[----:B--2---:R-:W-:Y:S02]  /*17f60*/  ISETP.NE.AND P0, PT, R14, RZ, PT ;  /* 0x000000ff0e00720c */ /* 0x004fe40003f05270 */
[----:B------:R-:W-:-:S11]  /*17f70*/  PLOP3.LUT P6, PT, PT, PT, PT, 0x8, 0x0 ;  /* 0x000000000000781c */ /* 0x000fd60003fce170 */
[----:B------:R-:W-:Y:S05]  /*17f80*/  @P0 BRA `(.L_x_8787) ;  /* 0x00000000000c0947 */ /* 0x000fea0003800000 */
[----:B------:R-:W-:-:S03]  /*17f90*/  UMOV UR4, 0xffffffff ;  /* 0xffffffff00047882 */ /* 0x000fc60000000000 */
[----:B------:R-:W-:Y:S05]  /*17fa0*/  BRA.DIV UR4, `(.L_x_8788) ;  /* 0x0000009604c07947 */ /* 0x000fea000b800000 */
[----:B------:R-:W-:-:S13]  /*17fb0*/  ELECT P6, URZ, PT ;  /* 0x00000000003f782f */ /* 0x000fda00038c0000 */
.L_x_8787:
        /* <DEDUP_REMOVED lines=10> */
.L_x_8997:
[----:B------:R-:W-:Y:S05]  /*18060*/  BSYNC B1 ;  /* 0x0000000000017941 */ /* 0x000fea0003800000 */
.L_x_8789:
        /* <DEDUP_REMOVED lines=14> */
.L_x_8998:
[----:B------:R-:W-:Y:S05]  /*18150*/  BSYNC B2 ;  /* 0x0000000000027941 */ /* 0x000fea0003800000 */
.L_x_8793:
        /* <DEDUP_REMOVED lines=9> */
.L_x_8796:
[----:B------:R-:W-:Y:S05]  /*181f0*/  BSYNC B2 ;  /* 0x0000000000027941 */ /* 0x000fea0003800000 */
.L_x_8795:
        /* <DEDUP_REMOVED lines=14> */
.L_x_8797:
        /* <DEDUP_REMOVED lines=13> */
.L_x_8999:
[----:B------:R-:W-:Y:S05]  /*183b0*/  BSYNC B2 ;  /* 0x0000000000027941 */ /* 0x000fea0003800000 */
.L_x_8798:
[----:B------:R-:W-:Y:S01]  /*183c0*/  BSSY B2, `(.L_x_8800) ;  /* 0x000000b000027945 */ /* 0x000fe20003800000 */
[----:B------:R-:W-:Y:S02]  /*183d0*/  IMAD.MOV.U32 R10, RZ, RZ, 0x0 ;  /* 0x00000000ff0a7424 */ /* 0x000fe400078e00ff */
[----:B-1----:R-:W-:Y:S01]  /*183e0*/  IMAD.MOV.U32 R11, RZ, RZ, 0x12f00000 ;  /* 0x12f00000ff0b7424 */ /* 0x002fe200078e00ff */
        /* <DEDUP_REMOVED lines=8> */
.L_x_8801:
[----:B------:R-:W-:Y:S05]  /*18470*/  BSYNC B2 ;  /* 0x0000000000027941 */ /* 0x000fea0003800000 */
.L_x_8800:
        /* <DEDUP_REMOVED lines=11> */
.L_x_8802:
        /* <DEDUP_REMOVED lines=15> */
.L_x_8803:
        /* <DEDUP_REMOVED lines=15> */
.L_x_8804:
        /* <DEDUP_REMOVED lines=15> */
.L_x_8805:
        /* <DEDUP_REMOVED lines=15> */
.L_x_8806:
        /* <DEDUP_REMOVED lines=15> */
.L_x_8807:
        /* <DEDUP_REMOVED lines=15> */
.L_x_8808:
        /* <DEDUP_REMOVED lines=15> */
.L_x_8809:
        /* <DEDUP_REMOVED lines=10> */
.L_x_8792:
[----:B------:R-:W-:Y:S05]  /*18c60*/  BSYNC B1 ;  /* 0x0000000000017941 */ /* 0x000fea0003800000 */
.L_x_8791:
        /* <DEDUP_REMOVED lines=13> */
.L_x_8829:
[----:B------:R-:W-:Y:S05]  /*18d40*/  YIELD ;  /* 0x0000000000007946 */ /* 0x000fea0003800000 */
[----:B------:R-:W-:Y:S04]  /*18d50*/  BSSY B1, `(.L_x_8810) ;  /* 0x00000bd000017945 */ /* 0x000fe80003800000 */
[----:B---3--:R-:W-:Y:S05]  /*18d60*/  @!P6 BRA `(.L_x_8811) ;  /* 0x0000000800ece947 */ /* 0x008fea0003800000 */
[----:B------:R-:W3:Y:S04]  /*18d70*/  LDL R7, [R1+0x4] ;  /* 0x0000040001077983 */ /* 0x000ee80000100800 */
[----:B--2---:R-:W3:Y:S04]  /*18d80*/  LDL R4, [R1+0x10] ;  /* 0x0000100001047983 */ /* 0x004ee80000100800 */
[----:B------:R-:W2:Y:S01]  /*18d90*/  LDL R5, [R1+0x20] ;  /* 0x0000200001057983 */ /* 0x000ea20000100800 */
[----:B------:R-:W0:Y:S01]  /*18da0*/  S2R R6, SR_TID.X ;  /* 0x0000000000067919 */ /* 0x000e220000002100 */
[----:B------:R-:W-:Y:S01]  /*18db0*/  BSSY B2, `(.L_x_8812) ;  /* 0x0000007000027945 */ /* 0x000fe20003800000 */
[----:B0-----:R-:W-:-:S04]  /*18dc0*/  LOP3.LUT R6, R6, 0x7f, RZ, 0xc0, !PT ;  /* 0x0000007f06067812 */ /* 0x001fc800078ec0ff */
[----:B------:R-:W-:Y:S01]  /*18dd0*/  ISETP.NE.AND P2, PT, R6, RZ, PT ;  /* 0x000000ff0600720c */ /* 0x000fe20003f45270 */
[----:B---3--:R-:W-:Y:S01]  /*18de0*/  IMAD R4, R4, 0x8, R7 ;  /* 0x0000000804047824 */ /* 0x008fe200078e0207 */
[----:B--2---:R-:W-:-:S04]  /*18df0*/  SHF.L.U32 R5, R5, 0x1f, RZ ;  /* 0x0000001f05057819 */ /* 0x004fc800000006ff */
[----:B------:R-:W0:Y:S02]  /*18e00*/  SYNCS.PHASECHK.TRANS64.TRYWAIT P1, [R4+URZ+0x388a0], R5 ;  /* 0x0388a005040075a7 */ /* 0x000e24000802017f */
[----:B0-----:R-:W-:Y:S05]  /*18e10*/  @!P1 BRA `(.L_x_8813) ;  /* 0x0000008800849947 */ /* 0x001fea0003800000 */
.L_x_9000:
[----:B------:R-:W-:Y:S05]  /*18e20*/  BSYNC B2 ;  /* 0x0000000000027941 */ /* 0x000fea0003800000 */
.L_x_8812:
        /* <DEDUP_REMOVED lines=9> */
.L_x_8815:
[----:B------:R-:W-:Y:S05]  /*18ec0*/  BSYNC B2 ;  /* 0x0000000000027941 */ /* 0x000fea0003800000 */
.L_x_8814:
        /* <DEDUP_REMOVED lines=13> */
.L_x_8816:
        /* <DEDUP_REMOVED lines=13> */
.L_x_9001:
[----:B------:R-:W-:Y:S05]  /*19070*/  BSYNC B2 ;  /* 0x0000000000027941 */ /* 0x000fea0003800000 */
.L_x_8817:
        /* <DEDUP_REMOVED lines=11> */
.L_x_8820:
[----:B------:R-:W-:Y:S05]  /*19130*/  BSYNC B2 ;  /* 0x0000000000027941 */ /* 0x000fea0003800000 */
.L_x_8819:
        /* <DEDUP_REMOVED lines=11> */
.L_x_8821:
        /* <DEDUP_REMOVED lines=15> */
.L_x_8822:
        /* <DEDUP_REMOVED lines=15> */
.L_x_8823:
        /* <DEDUP_REMOVED lines=15> */
.L_x_8824:
        /* <DEDUP_REMOVED lines=15> */
.L_x_8825:
        /* <DEDUP_REMOVED lines=15> */
.L_x_8826:
        /* <DEDUP_REMOVED lines=15> */
.L_x_8827:
        /* <DEDUP_REMOVED lines=15> */
.L_x_8828:
        /* <DEDUP_REMOVED lines=10> */
.L_x_8811:
[----:B------:R-:W-:Y:S05]  /*19920*/  BSYNC B1 ;  /* 0x0000000000017941 */ /* 0x000fea0003800000 */
.L_x_8810:
        /* <DEDUP_REMOVED lines=12> */
.L_x_8785:
[----:B------:R-:W-:Y:S05]  /*199f0*/  BSYNC B0 ;  /* 0x0000000000007941 */ /* 0x000fea0003800000 */
.L_x_8784:
        /* <DEDUP_REMOVED lines=14> */
[----:B--23--:R-:W-:-:S04]  /*19ae0*/  VIMNMX R4, R20, R0, PT ;  /* 0x0000000014047248 */ /* 0x00cfc80003fe0100 */
[----:B------:R-:W-:Y:S01]  /*19af0*/  ISETP.GT.AND P0, PT, R4, RZ, PT ;  /* 0x000000ff0400720c */ /* 0x000fe20003f04270 */
[----:B------:R2:W-:-:S12]  /*19b00*/  STL [R1+0x34], R4 ;  /* 0x0000340401007387 */ /* 0x0005d80000100800 */
[----:B--2---:R-:W-:Y:S05]  /*19b10*/  @P0 BRA `(.L_x_8831) ;  /* 0x0000000000440947 */ /* 0x004fea0003800000 */
[----:B------:R-:W2:Y:S02]  /*19b20*/  S2R R4, SR_TID.X ;  /* 0x0000000000047919 */ /* 0x000ea40000002100 */
        /* <DEDUP_REMOVED lines=16> */
.L_x_8831:
        /* <DEDUP_REMOVED lines=20> */
[----:B0-2---:R-:W-:Y:S05]  /*19d70*/  CALL.ABS.NOINC R2 ;  /* 0x0000000002007343 */ /* 0x005fea0003c00000 */
.L_x_8834:
[----:B------:R-:W-:Y:S05]  /*19d80*/  BSYNC B6 ;  /* 0x0000000000067941 */ /* 0x000fea0003800000 */
.L_x_8833:
        /* <DEDUP_REMOVED lines=15> */
[----:B-1----:R-:W-:Y:S02]  /*19e80*/  IMAD.U32 R11, RZ, RZ, UR5 ;  /* 0x00000005ff0b7e24 */ /* 0x002fe4000f8e00ff */
[----:B------:R-:W-:Y:S02]  /*19e90*/  IMAD.MOV.U32 R8, RZ, RZ, 0x70 ;  /* 0x00000070ff087424 */ /* 0x000fe400078e00ff */
[----:B------:R-:W-:Y:S02]  /*19ea0*/  IMAD.MOV.U32 R12, RZ, RZ, 0x1 ;  /* 0x00000001ff0c7424 */ /* 0x000fe400078e00ff */
[----:B--2---:R-:W-:-:S07]  /*19eb0*/  IMAD.MOV.U32 R13, RZ, RZ, RZ ;  /* 0x000000ffff0d7224 */ /* 0x004fce00078e00ff */
[----:B------:R-:W-:-:S07]  /*19ec0*/  LEPC R20, `(.L_x_8837) ;  /* 0x000000001014794e */ /* 0x000fce0000000000 */
[----:B0--3--:R-:W-:Y:S05]  /*19ed0*/  CALL.ABS.NOINC R2 ;  /* 0x0000000002007343 */ /* 0x009fea0003c00000 */
.L_x_8837:
        /* <DEDUP_REMOVED lines=16> */
.L_x_8836:
[----:B------:R-:W-:Y:S05]  /*19fe0*/  BSYNC B6 ;  /* 0x0000000000067941 */ /* 0x000fea0003800000 */
.L_x_8835:
        /* <DEDUP_REMOVED lines=10> */
[----:B----4-:R2:W3:Y:S02]  /*1a090*/  @P0 LDG.E R7, desc[UR40][R2.64] ;  /* 0x0000002802070981 */ /* 0x0104e4000c1e1900 */
        /* <DEDUP_REMOVED lines=14> */
.L_x_9004:
        /* <DEDUP_REMOVED lines=12> */
.L_x_9007:
        /* <DEDUP_REMOVED lines=25> */
.L_x_8841:
[----:B------:R-:W3:Y:S04]  /*1a3d0*/  LDL R7, [R1+0x4] ;  /* 0x0000040001077983 */ /* 0x000ee80000100800 */
[----:B0-2---:R-:W3:Y:S04]  /*1a3e0*/  LDL R0, [R1+0xc] ;  /* 0x00000c0001007983 */ /* 0x005ee80000100800 */
[----:B------:R-:W2:Y:S01]  /*1a3f0*/  LDL R2, [R1+0x1c] ;  /* 0x00001c0001027983 */ /* 0x000ea20000100800 */
[----:B---3--:R-:W-:Y:S01]  /*1a400*/  IMAD R0, R0, 0x8, R7 ;  /* 0x0000000800007824 */ /* 0x008fe200078e0207 */
[----:B--2---:R-:W-:-:S04]  /*1a410*/  SHF.L.U32 R2, R2, 0x1f, RZ ;  /* 0x0000001f02027819 */ /* 0x004fc800000006ff */
[----:B------:R-:W0:Y:S02]  /*1a420*/  SYNCS.PHASECHK.TRANS64.TRYWAIT P0, [R0+URZ+0x38840], R2 ;  /* 0x03884002000075a7 */ /* 0x000e24000800017f */
[----:B0-----:R-:W-:Y:S05]  /*1a430*/  @!P0 BRA `(.L_x_8842) ;  /* 0x0000007400788947 */ /* 0x001fea0003800000 */
.L_x_9008:
        /* <DEDUP_REMOVED lines=11> */
.L_x_8843:
        /* <DEDUP_REMOVED lines=27> */
.L_x_8839:
[----:B0-----:R-:W3:Y:S04]  /*1a6a0*/  LDL R0, [R1+0x4] ;  /* 0x0000040001007983 */ /* 0x001ee80000100800 */
        /* <DEDUP_REMOVED lines=16> */
[----:B0-----:R-:W-:-:S05]  /*1a7b0*/  SHF.R.S32.HI R0, RZ, 0x1f, R18 ;  /* 0x0000001fff007819 */ /* 0x001fca0000011412 */
        /* <DEDUP_REMOVED lines=19> */
.L_x_8845:
[----:B------:R-:W-:Y:S05]  /*1a8f0*/  BSYNC B6 ;  /* 0x0000000000067941 */ /* 0x000fea0003800000 */
.L_x_8844:
[----:B------:R-:W3:Y:S01]  /*1a900*/  LDL R4, [R1+0x48] ;  /* 0x0000480001047983 */ /* 0x000ee20000100800 */
[----:B------:R-:W0:Y:S01]  /*1a910*/  LDC R7, c[0x0][0x448] ;  /* 0x00011200ff077b82 */ /* 0x000e220000000800 */
[----:B------:R-:W-:Y:S01]  /*1a920*/  ULDC.64 UR4, c[0x0][0x298] ;  /* 0x0000a60000047ab9 */ /* 0x000fe20000000a00 */
[----:B------:R-:W-:Y:S01]  /*1a930*/  ULDC.64 UR6, c[0x0][0x280] ;  /* 0x0000a00000067ab9 */ /* 0x000fe20000000a00 */
[----:B------:R-:W4:Y:S04]  /*1a940*/  LDL R10, [R1+0x38] ;  /* 0x00003800010a7983 */ /* 0x000f280000100800 */
[----:B------:R-:W4:Y:S01]  /*1a950*/  LDL R9, [R1+0x54] ;  /* 0x0000540001097983 */ /* 0x000f220000100800 */
[----:B--2---:R-:W2:Y:S01]  /*1a960*/  S2R R2, SR_TID.X ;  /* 0x0000000000027919 */ /* 0x004ea20000002100 */
[----:B------:R-:W1:Y:S02]  /*1a970*/  S2R R0, SR_TID.X ;  /* 0x0000000000007919 */ /* 0x000e640000002100 */
[----:B------:R-:W4:Y:S04]  /*1a980*/  LDL R8, [R1+0x58] ;  /* 0x0000580001087983 */ /* 0x000f280000100800 */
[----:B------:R-:W4:Y:S01]  /*1a990*/  LDL R6, [R1+0x3c] ;  /* 0x00003c0001067983 */ /* 0x000f220000100800 */
[----:B0-----:R-:W-:-:S13]  /*1a9a0*/  ISETP.NE.AND P0, PT, R7, 0x1, PT ;  /* 0x000000010700780c */ /* 0x001fda0003f05270 */
[----:B------:R-:W0:Y:S01]  /*1a9b0*/  @P0 LDC R3, c[0x0][0x450] ;  /* 0x00011400ff030b82 */ /* 0x000e220000000800 */
[----:B--2---:R-:W-:-:S04]  /*1a9c0*/  LOP3.LUT R2, R2, 0x7f, RZ, 0xc0, !PT ;  /* 0x0000007f02027812 */ /* 0x004fc800078ec0ff */
[----:B------:R-:W-:Y:S01]  /*1a9d0*/  SHF.R.U32.HI R2, RZ, 0x3, R2 ;  /* 0x00000003ff027819 */ /* 0x000fe20000011602 */
[----:B-1----:R-:W-:-:S05]  /*1a9e0*/  IMAD.SHL.U32 R0, R0, 0x10, RZ ;  /* 0x0000001000007824 */ /* 0x002fca00078e00ff */
[----:B------:R-:W-:Y:S02]  /*1a9f0*/  LOP3.LUT R0, R2, 0x70, R0, 0xf8, !PT ;  /* 0x0000007002007812 */ /* 0x000fe400078ef800 */
[----:B------:R-:W1:Y:S03]  /*1aa00*/  @P0 LDC R2, c[0x0][0x44c] ;  /* 0x00011300ff020b82 */ /* 0x000e660000000800 */
[----:B------:R-:W-:-:S04]  /*1aa10*/  IMAD R5, R17, 0x40, R0 ;  /* 0x0000004011057824 */ /* 0x000fc800078e0200 */
[----:B------:R-:W-:Y:S01]  /*1aa20*/  IMAD.MOV.U32 R0, RZ, RZ, R5 ;  /* 0x000000ffff007224 */ /* 0x000fe200078e0005 */
[----:B------:R2:W-:Y:S01]  /*1aa30*/  STL [R1+0x2c], R5 ;  /* 0x00002c0501007387 */ /* 0x0005e20000100800 */
[----:B-1----:R-:W-:-:S05]  /*1aa40*/  @P0 IMAD.HI.U32 R2, R5, R2, RZ ;  /* 0x0000000205020227 */ /* 0x002fca00078e00ff */
[----:B0-----:R-:W-:Y:S01]  /*1aa50*/  @P0 SHF.R.U32.HI R0, RZ, R3, R2 ;  /* 0x00000003ff000219 */ /* 0x001fe20000011602 */
        /* <DEDUP_REMOVED lines=76> */
.L_x_9017:
        /* <DEDUP_REMOVED lines=12> */
.L_x_8847:
        /* <DEDUP_REMOVED lines=38> */
.L_x_8849:
[----:B------:R-:W-:Y:S05]  /*1b240*/  BSYNC B6 ;  /* 0x0000000000067941 */ /* 0x000fea0003800000 */
.L_x_8848:
        /* <DEDUP_REMOVED lines=188> */
.L_x_9027:
        /* <DEDUP_REMOVED lines=31> */
.L_x_8852:
[----:B------:R-:W-:Y:S05]  /*1c000*/  BSYNC B0 ;  /* 0x0000000000007941 */ /* 0x000fea0003800000 */
.L_x_8851:
[----:B--2---:R2:W5:Y:S01]  /*1c010*/  LDL R0, [R1+0x4] ;  /* 0x0000040001007983 */ /* 0x0045620000100800 */
[----:B------:R-:W-:Y:S01]  /*1c020*/  PLOP3.LUT P0, PT, PT, PT, PT, 0x80, 0x0 ;  /* 0x000000000000781c */ /* 0x000fe20003f0f070 */
[----:B------:R-:W-:-:S12]  /*1c030*/  NOP ;  /* 0x0000000000007918 */ /* 0x000fd80000000000 */
.L_x_8853:
        /* <DEDUP_REMOVED lines=19> */
.L_x_9028:
[----:B------:R-:W-:Y:S05]  /*1c170*/  BSYNC B0 ;  /* 0x0000000000007941 */ /* 0x000fea0003800000 */
.L_x_8854:
        /* <DEDUP_REMOVED lines=16> */
.L_x_9029:
[----:B------:R-:W-:Y:S05]  /*1c280*/  BSYNC B1 ;  /* 0x0000000000017941 */ /* 0x000fea0003800000 */
.L_x_8858:
        /* <DEDUP_REMOVED lines=9> */
.L_x_8861:
[----:B------:R-:W-:Y:S05]  /*1c320*/  BSYNC B1 ;  /* 0x0000000000017941 */ /* 0x000fea0003800000 */
.L_x_8860:
        /* <DEDUP_REMOVED lines=14> */
.L_x_8862:
        /* <DEDUP_REMOVED lines=16> */
.L_x_8863:
        /* <DEDUP_REMOVED lines=16> */
.L_x_8864:
        /* <DEDUP_REMOVED lines=16> */
.L_x_8865:
        /* <DEDUP_REMOVED lines=16> */
.L_x_8866:
        /* <DEDUP_REMOVED lines=16> */
.L_x_8867:
        /* <DEDUP_REMOVED lines=16> */
.L_x_8868:
        /* <DEDUP_REMOVED lines=16> */
.L_x_8869:
        /* <DEDUP_REMOVED lines=11> */
.L_x_8857:
[----:B------:R-:W-:Y:S05]  /*1cbc0*/  BSYNC B0 ;  /* 0x0000000000007941 */ /* 0x000fea0003800000 */
.L_x_8856:
        /* <DEDUP_REMOVED lines=29> */
[----:B------:R-:W1:Y:S03]  /*1cda0*/  LDC R6, c[0x0][0x43c] ;  /* 0x00010f00ff067b82 */ /* 0x000e660000000800 */
[----:B------:R-:W4:Y:S01]  /*1cdb0*/  LDL R7, [R1+0x14] ;  /* 0x0000140001077983 */ /* 0x000f220000100800 */
[----:B------:R-:W-:Y:S01]  /*1cdc0*/  IMAD.MOV.U32 R0, RZ, RZ, R4 ;  /* 0x000000ffff007224 */ /* 0x000fe200078e0004 */
[----:B------:R-:W-:Y:S01]  /*1cdd0*/  ULDC.64 UR6, c[0x0][0x428] ;  /* 0x00010a0000067ab9 */ /* 0x000fe20000000a00 */
[----:B-1----:R-:W-:-:S13]  /*1cde0*/  ISETP.NE.AND P0, PT, R6, 0x1, PT ;  /* 0x000000010600780c */ /* 0x002fda0003f05270 */
[----:B------:R-:W1:Y:S02]  /*1cdf0*/  @P0 LDC.64 R2, c[0x0][0x440] ;  /* 0x00011000ff020b82 */ /* 0x000e640000000a00 */
[----:B-1----:R-:W-:-:S05]  /*1ce00*/  @P0 IMAD.HI.U32 R2, R4, R2, RZ ;  /* 0x0000000204020227 */ /* 0x002fca00078e00ff */
[----:B------:R-:W-:-:S04]  /*1ce10*/  @P0 SHF.R.U32.HI R0, RZ, R3, R2 ;  /* 0x00000003ff000219 */ /* 0x000fc80000011602 */
[--C-:B------:R-:W-:Y:S01]  /*1ce20*/  SHF.R.S32.HI R3, RZ, 0x1f, R0.reuse ;  /* 0x0000001fff037819 */ /* 0x100fe20000011400 */
[----:B------:R-:W-:-:S04]  /*1ce30*/  IMAD.MOV R5, RZ, RZ, -R0 ;  /* 0x000000ffff057224 */ /* 0x000fc800078e0a00 */
[----:B------:R-:W-:Y:S02]  /*1ce40*/  IMAD R5, R6, R5, R4 ;  /* 0x0000000506057224 */ /* 0x000fe400078e0204 */
[----:B---3--:R-:W-:-:S04]  /*1ce50*/  IMAD R2, R10, UR6, RZ ;  /* 0x000000060a027c24 */ /* 0x008fc8000f8e02ff */
[----:B----4-:R-:W-:Y:S02]  /*1ce60*/  IMAD R6, R7, UR7, R2 ;  /* 0x0000000707067c24 */ /* 0x010fe4000f8e0202 */
[----:B------:R-:W-:-:S04]  /*1ce70*/  IMAD.MOV.U32 R2, RZ, RZ, R0 ;  /* 0x000000ffff027224 */ /* 0x000fc800078e0000 */
[----:B------:R-:W-:-:S04]  /*1ce80*/  IMAD.WIDE.U32 R2, R7, UR6, R2 ;  /* 0x0000000607027c25 */ /* 0x000fc8000f8e0002 */
[----:B------:R-:W-:Y:S01]  /*1ce90*/  IMAD.IADD R0, R6, 0x1, R3 ;  /* 0x0000000106007824 */ /* 0x000fe200078e0203 */
[----:B------:R-:W-:-:S04]  /*1cea0*/  LEA R6, P0, R2, UR4, 0x2 ;  /* 0x0000000402067c11 */ /* 0x000fc8000f8010ff */
[----:B------:R-:W-:-:S05]  /*1ceb0*/  LEA.HI.X R7, R2, UR5, R0, 0x2, P0 ;  /* 0x0000000502077c11 */ /* 0x000fca00080f1400 */
[----:B------:R-:W3:Y:S04]  /*1cec0*/  LDG.E R0, desc[UR40][R6.64] ;  /* 0x0000002806007981 */ /* 0x000ee8000c1e1900 */
[----:B---3--:R1:W-:Y:S02]  /*1ced0*/  STL [R1], R0 ;  /* 0x0000000001007387 */ /* 0x0083e40000100800 */
.L_x_8876:
        /* <DEDUP_REMOVED lines=9> */
.L_x_9030:
[----:B------:R-:W-:Y:S05]  /*1cf70*/  BSYNC B3 ;  /* 0x0000000000037941 */ /* 0x000fea0003800000 */
.L_x_8877:
        /* <DEDUP_REMOVED lines=9> */
.L_x_8880:
[----:B------:R-:W-:Y:S05]  /*1d010*/  BSYNC B3 ;  /* 0x0000000000037941 */ /* 0x000fea0003800000 */
.L_x_8879:
        /* <DEDUP_REMOVED lines=14> */
.L_x_8881:
        /* <DEDUP_REMOVED lines=14> */
.L_x_9031:
[----:B------:R-:W-:Y:S05]  /*1d1e0*/  BSYNC B3 ;  /* 0x0000000000037941 */ /* 0x000fea0003800000 */
.L_x_8882:
        /* <DEDUP_REMOVED lines=11> */
.L_x_8885:
[----:B------:R-:W-:Y:S05]  /*1d2a0*/  BSYNC B3 ;  /* 0x0000000000037941 */ /* 0x000fea0003800000 */
.L_x_8884:
        /* <DEDUP_REMOVED lines=11> */
.L_x_8886:
        /* <DEDUP_REMOVED lines=16> */
.L_x_8887:
        /* <DEDUP_REMOVED lines=16> */
.L_x_8888:
        /* <DEDUP_REMOVED lines=16> */
.L_x_8889:
        /* <DEDUP_REMOVED lines=16> */
.L_x_8890:
        /* <DEDUP_REMOVED lines=16> */
.L_x_8891:
        /* <DEDUP_REMOVED lines=16> */
.L_x_8892:
        /* <DEDUP_REMOVED lines=16> */
.L_x_8893:
        /* <DEDUP_REMOVED lines=11> */
.L_x_8875:
[----:B------:R-:W-:Y:S05]  /*1db10*/  BSYNC B1 ;  /* 0x0000000000017941 */ /* 0x000fea0003800000 */
.L_x_8874:
[----:B------:R-:W3:Y:S02]  /*1db20*/  LDL.LU R5, [R1+0x34] ;  /* 0x0000340001057983 */ /* 0x000ee40000300800 */
[----:B---3--:R-:W-:-:S07]  /*1db30*/  VIADD R0, R5, 0xfffffffd ;  /* 0xfffffffd05007836 */ /* 0x008fce0000000000 */
.L_x_8873:
[----:B------:R-:W-:Y:S05]  /*1db40*/  BSYNC B2 ;  /* 0x0000000000027941 */ /* 0x000fea0003800000 */
.L_x_8872:
[----:B------:R-:W-:-:S13]  /*1db50*/  ISETP.NE.AND P0, PT, R4, RZ, PT ;  /* 0x000000ff0400720c */ /* 0x000fda0003f05270 */
[----:B------:R-:W-:Y:S05]  /*1db60*/  @!P0 BRA `(.L_x_8871) ;  /* 0x0000001c00488947 */ /* 0x000fea0003800000 */
.L_x_8934:
        /* <DEDUP_REMOVED lines=37> */
.L_x_8896:
        /* <DEDUP_REMOVED lines=9> */
.L_x_9032:
[----:B------:R-:W-:Y:S05]  /*1de50*/  BSYNC B2 ;  /* 0x0000000000027941 */ /* 0x000fea0003800000 */
.L_x_8897:
        /* <DEDUP_REMOVED lines=9> */
.L_x_8900:
[----:B------:R-:W-:Y:S05]  /*1def0*/  BSYNC B2 ;  /* 0x0000000000027941 */ /* 0x000fea0003800000 */
.L_x_8899:
        /* <DEDUP_REMOVED lines=13> */
.L_x_8901:
        /* <DEDUP_REMOVED lines=14> */
.L_x_9033:
[----:B------:R-:W-:Y:S05]  /*1e0b0*/  BSYNC B2 ;  /* 0x0000000000027941 */ /* 0x000fea0003800000 */
.L_x_8902:
        /* <DEDUP_REMOVED lines=11> */
.L_x_8905:
[----:B------:R-:W-:Y:S05]  /*1e170*/  BSYNC B2 ;  /* 0x0000000000027941 */ /* 0x000fea0003800000 */
.L_x_8904:
        /* <DEDUP_REMOVED lines=10> */
.L_x_8906:
        /* <DEDUP_REMOVED lines=16> */
.L_x_8907:
        /* <DEDUP_REMOVED lines=16> */
.L_x_8908:
        /* <DEDUP_REMOVED lines=16> */
.L_x_8909:
        /* <DEDUP_REMOVED lines=16> */
.L_x_8910:
        /* <DEDUP_REMOVED lines=16> */
.L_x_8911:
        /* <DEDUP_REMOVED lines=16> */
.L_x_8912:
        /* <DEDUP_REMOVED lines=16> */
.L_x_8913:
        /* <DEDUP_REMOVED lines=11> */
.L_x_8895:
[----:B------:R-:W-:Y:S05]  /*1e9d0*/  BSYNC B1 ;  /* 0x0000000000017941 */ /* 0x000fea0003800000 */
.L_x_8894:
[----:B------:R-:W3:Y:S01]  /*1e9e0*/  LDL R5, [R1+0x8] ;  /* 0x0000080001057983 */ /* 0x000ee20000100800 */
[----:B------:R-:W-:Y:S01]  /*1e9f0*/  VIADD R7, R7, 0x1 ;  /* 0x0000000107077836 */ /* 0x000fe20000000000 */
[----:B------:R-:W-:Y:S04]  /*1ea00*/  BSSY B1, `(.L_x_8914) ;  /* 0x00000e5000017945 */ /* 0x000fe80003800000 */
[----:B------:R-:W-:-:S04]  /*1ea10*/  ISETP.NE.AND P0, PT, R7, 0x2, PT ;  /* 0x000000020700780c */ /* 0x000fc80003f05270 */
[----:B------:R-:W-:Y:S02]  /*1ea20*/  SEL R2, RZ, 0x1, P0 ;  /* 0x00000001ff027807 */ /* 0x000fe40000000000 */
[----:B0-----:R-:W-:Y:S02]  /*1ea30*/  SEL R9, R7, RZ, P0 ;  /* 0x000000ff07097207 */ /* 0x001fe40000000000 */
        /* <DEDUP_REMOVED lines=30> */
.L_x_8916:
        /* <DEDUP_REMOVED lines=9> */
.L_x_9034:
[----:B------:R-:W-:Y:S05]  /*1ecb0*/  BSYNC B2 ;  /* 0x0000000000027941 */ /* 0x000fea0003800000 */
.L_x_8917:
        /* <DEDUP_REMOVED lines=9> */
.L_x_8920:
[----:B------:R-:W-:Y:S05]  /*1ed50*/  BSYNC B2 ;  /* 0x0000000000027941 */ /* 0x000fea0003800000 */
.L_x_8919:
        /* <DEDUP_REMOVED lines=14> */
.L_x_8921:
        /* <DEDUP_REMOVED lines=14> */
.L_x_9035:
[----:B------:R-:W-:Y:S05]  /*1ef20*/  BSYNC B2 ;  /* 0x0000000000027941 */ /* 0x000fea0003800000 */
.L_x_8922:
        /* <DEDUP_REMOVED lines=11> */
.L_x_8925:
[----:B------:R-:W-:Y:S05]  /*1efe0*/  BSYNC B2 ;  /* 0x0000000000027941 */ /* 0x000fea0003800000 */
.L_x_8924:
        /* <DEDUP_REMOVED lines=11> */
.L_x_8926:
        /* <DEDUP_REMOVED lines=16> */
.L_x_8927:
        /* <DEDUP_REMOVED lines=16> */
.L_x_8928:
        /* <DEDUP_REMOVED lines=16> */
.L_x_8929:
        /* <DEDUP_REMOVED lines=16> */
.L_x_8930:
        /* <DEDUP_REMOVED lines=16> */
.L_x_8931:
        /* <DEDUP_REMOVED lines=16> */
.L_x_8932:
        /* <DEDUP_REMOVED lines=16> */
.L_x_8933:
        /* <DEDUP_REMOVED lines=11> */
.L_x_8915:
[----:B------:R-:W-:Y:S05]  /*1f850*/  BSYNC B1 ;  /* 0x0000000000017941 */ /* 0x000fea0003800000 */
.L_x_8914:
[C---:B------:R-:W-:Y:S01]  /*1f860*/  ISETP.GT.AND P0, PT, R0.reuse, 0x1, PT ;  /* 0x000000010000780c */ /* 0x040fe20003f04270 */
[----:B------:R-:W-:-:S12]  /*1f870*/  VIADD R0, R0, 0xfffffffe ;  /* 0xfffffffe00007836 */ /* 0x000fd80000000000 */
[----:B------:R-:W-:Y:S05]  /*1f880*/  @P0 BRA `(.L_x_8934) ;  /* 0xffffffe000b80947 */ /* 0x000fea000383ffff */
.L_x_8871:
[----:B------:R-:W-:Y:S05]  /*1f890*/  BSYNC B0 ;  /* 0x0000000000007941 */ /* 0x000fea0003800000 */
.L_x_8870:
        /* <DEDUP_REMOVED lines=24> */
.L_x_8936:
[----:B------:R-:W-:Y:S05]  /*1fa20*/  BSYNC B0 ;  /* 0x0000000000007941 */ /* 0x000fea0003800000 */
.L_x_8935:
[----:B------:R-:W-:-:S05]  /*1fa30*/  SEL R0, R0, RZ, P0 ;  /* 0x000000ff00007207 */ /* 0x000fca0000000000 */
[----:B------:R3:W-:Y:S02]  /*1fa40*/  STL [R1+0xc], R0 ;  /* 0x00000c0001007387 */ /* 0x0007e40000100800 */
.L_x_8832:
[----:B------:R-:W-:Y:S05]  /*1fa50*/  BSYNC B7 ;  /* 0x0000000000077941 */ /* 0x000fea0003800000 */
.L_x_8830:
        /* <DEDUP_REMOVED lines=13> */
.L_x_8937:
        /* <DEDUP_REMOVED lines=36> */
.L_x_9045:
[----:B------:R-:W-:Y:S02]  /*1fd70*/  ULDC UR4, c[0x0][0xd38] ;  /* 0x00034e0000047ab9 */ /* 0x000fe40000000800 */
[----:B------:R-:W-:-:S04]  /*1fd80*/  IMAD.U32 R4, RZ, RZ, UR4 ;  /* 0x00000004ff047e24 */ /* 0x000fc8000f8e00ff */
[----:B---3--:R-:W-:-:S04]  /*1fd90*/  IMAD R16, R16, R4, RZ ;  /* 0x0000000410107224 */ /* 0x008fc800078e02ff */
[----:B------:R-:W-:-:S05]  /*1fda0*/  IMAD.IADD R5, R5, 0x1, R16 ;  /* 0x0000000105057824 */ /* 0x000fca00078e0210 */
[----:B------:R-:W-:-:S13]  /*1fdb0*/  ISETP.GT.AND P6, PT, R5, R0, PT ;  /* 0x000000000500720c */ /* 0x000fda0003fc4270 */
[----:B------:R-:W-:Y:S05]  /*1fdc0*/  @P6 BRA `(.L_x_8940) ;  /* 0x00000000009c6947 */ /* 0x000fea0003800000 */
.L_x_8945:
        /* <DEDUP_REMOVED lines=14> */
.L_x_8943:
[----:B------:R-:W-:Y:S05]  /*1feb0*/  BSYNC B0 ;  /* 0x0000000000007941 */ /* 0x000fea0003800000 */
.L_x_8942:
        /* <DEDUP_REMOVED lines=18> */
.L_x_9053:
[----:B------:R-:W-:Y:S02]  /*1ffe0*/  ULDC UR4, c[0x0][0xd38] ;  /* 0x00034e0000047ab9 */ /* 0x000fe40000000800 */
[----:B------:R-:W-:-:S04]  /*1fff0*/  IMAD.U32 R4, RZ, RZ, UR4 ;  /* 0x00000004ff047e24 */ /* 0x000fc8000f8e00ff */
[----:B---3--:R-:W-:-:S04]  /*20000*/  IMAD R16, R16, R4, RZ ;  /* 0x0000000410107224 */ /* 0x008fc800078e02ff */
[----:B------:R-:W-:-:S05]  /*20010*/  IMAD.IADD R5, R16, 0x1, R5 ;  /* 0x0000000110057824 */ /* 0x000fca00078e0205 */
[----:B------:R-:W-:-:S13]  /*20020*/  ISETP.GT.AND P6, PT, R5, R0, PT ;  /* 0x000000000500720c */ /* 0x000fda0003fc4270 */
[----:B------:R-:W-:Y:S05]  /*20030*/  @!P6 BRA `(.L_x_8945) ;  /* 0xfffffffc0064e947 */ /* 0x000fea000383ffff */
.L_x_8940:
        /* <DEDUP_REMOVED lines=8> */
.L_x_9057:
[----:B------:R-:W-:Y:S01]  /*200c0*/  ISETP.NE.AND P0, PT, R5, RZ, PT ;  /* 0x000000ff0500720c */ /* 0x000fe20003f05270 */
[----:B------:R-:W-:-:S12]  /*200d0*/  IMAD.MOV.U32 R5, RZ, RZ, RZ ;  /* 0x000000ffff057224 */ /* 0x000fd800078e00ff */
[----:B------:R-:W-:Y:S05]  /*200e0*/  @!P0 BRA `(.L_x_8947) ;  /* 0x0000000000148947 */ /* 0x000fea0003800000 */
[----:B------:R-:W-:Y:S01]  /*200f0*/  UMOV UR4, 0xffffffff ;  /* 0xffffffff00047882 */ /* 0x000fe20000000000 */
[----:B------:R-:W-:Y:S02]  /*20100*/  VIADD R12, R6, 0xffffffff ;  /* 0xffffffff060c7836 */ /* 0x000fe40000000000 */
[----:B------:R-:W-:Y:S05]  /*20110*/  BRA.DIV UR4, `(.L_x_8948) ;  /* 0x0000003604887947 */ /* 0x000fea000b800000 */
[----:B-1----:R1:W0:Y:S02]  /*20120*/  SHFL.IDX PT, R2, R2, R12, 0x1f ;  /* 0x00001f0c02027589 */ /* 0x00222400000e0000 */
.L_x_9060:
[----:B0-----:R-:W-:-:S07]  /*20130*/  IMAD.MOV.U32 R5, RZ, RZ, R2 ;  /* 0x000000ffff057224 */ /* 0x001fce00078e0002 */
.L_x_8947:
[----:B-1-3--:R-:W1:Y:S01]  /*20140*/  LDC.64 R2, c[0x0][0xd90] ;  /* 0x00036400ff027b82 */ /* 0x00ae620000000a00 */
[----:B------:R-:W-:-:S04]  /*20150*/  IMAD.IADD R19, R6, 0x1, R19 ;  /* 0x0000000106137824 */ /* 0x000fc800078e0213 */
[----:B-1----:R-:W-:-:S05]  /*20160*/  IMAD.WIDE R2, R19, 0x4, R2 ;  /* 0x0000000413027825 */ /* 0x002fca00078e0202 */
[----:B------:R-:W4:Y:S01]  /*20170*/  LDG.E R7, desc[UR40][R2.64] ;  /* 0x0000002802077981 */ /* 0x000f22000c1e1900 */
        /* <DEDUP_REMOVED lines=62> */
.L_x_8941:
[----:B------:R-:W-:Y:S01]  /*20560*/  UMOV UR4, URZ ;  /* 0x0000003f00047c82 */ /* 0x000fe20008000000 */
[----:B------:R-:W-:Y:S01]  /*20570*/  UMOV UR5, URZ ;  /* 0x0000003f00057c82 */ /* 0x000fe20008000000 */
[----:B------:R-:W-:Y:S01]  /*20580*/  ULDC UR6, c[0x0][0xd3c] ;  /* 0x00034f0000067ab9 */ /* 0x000fe20000000800 */
[----:B------:R-:W-:Y:S02]  /*20590*/  IMAD.MOV.U32 R16, RZ, RZ, R0 ;  /* 0x000000ffff107224 */ /* 0x000fe400078e0000 */
[----:B------:R-:W-:Y:S02]  /*205a0*/  IMAD.U32 R17, RZ, RZ, UR4 ;  /* 0x00000004ff117e24 */ /* 0x000fe4000f8e00ff */
[----:B------:R-:W-:Y:S02]  /*205b0*/  IMAD.U32 R18, RZ, RZ, UR5 ;  /* 0x00000005ff127e24 */ /* 0x000fe4000f8e00ff */
[----:B------:R-:W-:-:S07]  /*205c0*/  IMAD.U32 R19, RZ, RZ, UR6 ;  /* 0x00000006ff137e24 */ /* 0x000fce000f8e00ff */
.L_x_8949:
[----:B------:R1:W3:Y:S01]  /*205d0*/  LDL R3, [R1+0x4] ;  /* 0x0000040001037983 */ /* 0x0002e20000100800 */
        /* <DEDUP_REMOVED lines=11> */
.L_x_8938:
[----:B------:R-:W-:Y:S02]  /*20690*/  ULDC UR4, c[0x0][0xd3c] ;  /* 0x00034f0000047ab9 */ /* 0x000fe40000000800 */
[----:B----4-:R-:W-:-:S13]  /*206a0*/  ISETP.GE.AND P0, PT, R19, UR4, PT ;  /* 0x0000000413007c0c */ /* 0x010fda000bf06270 */
[----:B------:R-:W-:Y:S05]  /*206b0*/  @!P0 BRA `(.L_x_8950) ;  /* 0xffffff7000288947 */ /* 0x000fea000383ffff */
[----:B------:R-:W-:Y:S05]  /*206c0*/  BSYNC B8 ;  /* 0x0000000000087941 */ /* 0x000fea0003800000 */
.L_x_8780:
        /* <DEDUP_REMOVED lines=12> */
.L_x_9061:
[----:B------:R-:W-:Y:S05]  /*20790*/  BSYNC B0 ;  /* 0x0000000000007941 */ /* 0x000fea0003800000 */
.L_x_8951:
[----:B------:R-:W-:-:S03]  /*207a0*/  UMOV UR4, 0xffffffff ;  /* 0xffffffff00047882 */ /* 0x000fc60000000000 */
[----:B------:R-:W-:Y:S05]  /*207b0*/  BRA.DIV UR4, `(.L_x_8953) ;  /* 0x00000032041c7947 */ /* 0x000fea000b800000 */
[----:B------:R-:W1:Y:S02]  /*207c0*/  S2R R2, SR_TID.X ;  /* 0x0000000000027919 */ /* 0x000e640000002100 */
[----:B-1----:R-:W-:-:S04]  /*207d0*/  SHF.R.U32.HI R2, RZ, 0x5, R2 ;  /* 0x00000005ff027819 */ /* 0x002fc80000011602 */
[----:B------:R-:W-:-:S05]  /*207e0*/  LOP3.LUT R2, R2, 0x3, RZ, 0xc0, !PT ;  /* 0x0000000302027812 */ /* 0x000fca00078ec0ff */
[----:B------:R1:W3:Y:S02]  /*207f0*/  SHFL.IDX PT, R14, R2, RZ, 0x1f ;  /* 0x00001fff020e7589 */ /* 0x0002e400000e0000 */
.L_x_9064:
[----:B---3--:R-:W-:-:S13]  /*20800*/  ISETP.NE.AND P0, PT, R14, RZ, PT ;  /* 0x000000ff0e00720c */ /* 0x008fda0003f05270 */
[----:B------:R-:W-:Y:S05]  /*20810*/  @P0 BRA `(.L_x_8638) ;  /* 0x0000000000940947 */ /* 0x000fea0003800000 */
[----:B------:R-:W-:-:S03]  /*20820*/  UMOV UR4, 0xffffffff ;  /* 0xffffffff00047882 */ /* 0x000fc60000000000 */
[----:B------:R-:W-:Y:S05]  /*20830*/  BRA.DIV UR4, `(.L_x_8954) ;  /* 0x0000003204307947 */ /* 0x000fea000b800000 */
[----:B------:R-:W-:-:S13]  /*20840*/  ELECT P6, URZ, PT ;  /* 0x00000000003f782f */ /* 0x000fda00038c0000 */
.L_x_9067:
[----:B------:R-:W-:Y:S05]  /*20850*/  @!P6 BRA `(.L_x_8638) ;  /* 0x000000000084e947 */ /* 0x000fea0003800000 */
[----:B-1----:R-:W3:Y:S02]  /*20860*/  LDL.LU R2, [R1+0x68] ;  /* 0x0000680001027983 */ /* 0x002ee40000300800 */
[----:B---3--:R-:W-:-:S04]  /*20870*/  LOP3.LUT R2, R2, 0x2, RZ, 0xfc, !PT ;  /* 0x0000000202027812 */ /* 0x008fc800078efcff */
[----:B------:R-:W-:-:S13]  /*20880*/  ISETP.NE.AND P2, PT, R2, 0x3, PT ;  /* 0x000000030200780c */ /* 0x000fda0003f45270 */
[----:B------:R-:W-:Y:S05]  /*20890*/  @!P2 BRA `(.L_x_8955) ;  /* 0x000000000004a947 */ /* 0x000fea0003800000 */
[----:B------:R-:W-:Y:S01]  /*208a0*/  BPT.TRAP 0x1 ;  /* 0x000000040000795c */ /* 0x000fe20000300000 */
.L_x_8955:
        /* <DEDUP_REMOVED lines=14> */
.L_x_9068:
[----:B------:R-:W1:Y:S02]  /*20990*/  SYNCS.PHASECHK.TRANS64.TRYWAIT P0, [R7+URZ], R2 ;  /* 0x00000002070075a7 */ /* 0x000e64000800017f */
[----:B-1----:R-:W-:Y:S05]  /*209a0*/  @!P0 BRA `(.L_x_8957) ;  /* 0x0000003000088947 */ /* 0x002fea0003800000 */
.L_x_9069:
[----:B------:R-:W-:Y:S05]  /*209b0*/  @!P2 BRA `(.L_x_8958) ;  /* 0x000000000004a947 */ /* 0x000fea0003800000 */
[----:B------:R-:W-:Y:S01]  /*209c0*/  BPT.TRAP 0x1 ;  /* 0x000000040000795c */ /* 0x000fe20000300000 */
.L_x_8958:
[----:B------:R-:W3:Y:S01]  /*209d0*/  LDL.LU R4, [R1+0xc] ;  /* 0x00000c0001047983 */ /* 0x000ee20000300800 */
[----:B------:R-:W-:-:S04]  /*209e0*/  VIADD R0, R0, 0x38860 ;  /* 0x0003886000007836 */ /* 0x000fc80000000000 */
[----:B---3--:R-:W-:-:S04]  /*209f0*/  IMAD R4, R4, 0x8, R0 ;  /* 0x0000000804047824 */ /* 0x008fc800078e0200 */
[----:B------:R-:W3:Y:S02]  /*20a00*/  SYNCS.PHASECHK.TRANS64.TRYWAIT P0, [R4+URZ], R5 ;  /* 0x00000005040075a7 */ /* 0x000ee4000800017f */
[----:B---3--:R-:W-:Y:S05]  /*20a10*/  @!P0 BRA `(.L_x_8959) ;  /* 0x0000003000008947 */ /* 0x008fea0003800000 */
.L_x_9070:
[----:B------:R-:W-:-:S07]  /*20a20*/  IMAD R3, R3, 0x8, R0 ;  /* 0x0000000803037824 */ /* 0x000fce00078e0200 */
.L_x_8960:
[----:B----4-:R4:W0:Y:S02]  /*20a30*/  SYNCS.PHASECHK.TRANS64.TRYWAIT P0, [R3+URZ], R2 ;  /* 0x00000002030075a7 */ /* 0x010824000800017f */
[----:B0-----:R-:W-:Y:S05]  /*20a40*/  @!P0 NANOSLEEP.SYNCS 0x989680 ;  /* 0x009896800000895d */ /* 0x001fea0003900000 */
[----:B------:R-:W0:Y:S02]  /*20a50*/  @!P0 SYNCS.PHASECHK.TRANS64 P0, [R3+URZ], R2 ;  /* 0x00000002030085a7 */ /* 0x000e24000800007f */
[----:B0-----:R-:W-:Y:S05]  /*20a60*/  @!P0 BRA `(.L_x_8960) ;  /* 0xfffffffc00f08947 */ /* 0x001fea000383ffff */
.L_x_8638:
[----:B------:R-:W-:Y:S05]  /*20a70*/  BSYNC B9 ;  /* 0x0000000000097941 */ /* 0x000fea0003800000 */
.L_x_8635:
[----:B------:R-:W-:Y:S05]  /*20a80*/  EXIT ;  /* 0x000000000000794d */ /* 0x000fea0003800000 */
.L_x_8654:
[----:B0-----:R0:W1:Y:S02]  /*20a90*/  SYNCS.PHASECHK.TRANS64.TRYWAIT P5, [R68+URZ+0x38890], R71 ;  /* 0x03889047440075a7 */ /* 0x00106400080a017f */
[----:B-1----:R-:W-:Y:S05]  /*20aa0*/  @!P5 NANOSLEEP.SYNCS 0x989680 ;  /* 0x009896800000d95d */ /* 0x002fea0003900000 */
[----:B------:R-:W1:Y:S02]  /*20ab0*/  @!P5 SYNCS.PHASECHK.TRANS64 P5, [R68+URZ+0x38890], R71 ;  /* 0x038890474400d5a7 */ /* 0x000e6400080a007f */
[----:B-1----:R-:W-:Y:S05]  /*20ac0*/  @!P5 BRA `(.L_x_8654) ;  /* 0xfffffffc00f0d947 */ /* 0x002fea000383ffff */
[----:B------:R-:W-:Y:S05]  /*20ad0*/  BRA `(.L_x_8961) ;  /* 0xfffffe1c00307947 */ /* 0x000fea000383ffff */
.L_x_8664:
[----:B-1----:R1:W2:Y:S02]  /*20ae0*/  SYNCS.PHASECHK.TRANS64.TRYWAIT P5, [R68+URZ+0x38890], R71 ;  /* 0x03889047440075a7 */ /* 0x0022a400080a017f */
[----:B--2---:R-:W-:Y:S05]  /*20af0*/  @!P5 NANOSLEEP.SYNCS 0x989680 ;  /* 0x009896800000d95d */ /* 0x004fea0003900000 */
[----:B------:R-:W2:Y:S02]  /*20b00*/  @!P5 SYNCS.PHASECHK.TRANS64 P5, [R68+URZ+0x38890], R71 ;  /* 0x038890474400d5a7 */ /* 0x000ea400080a007f */
[----:B--2---:R-:W-:Y:S05]  /*20b10*/  @!P5 BRA `(.L_x_8664) ;  /* 0xfffffffc00f0d947 */ /* 0x004fea000383ffff */
[----:B------:R-:W-:Y:S05]  /*20b20*/  BRA `(.L_x_8962) ;  /* 0xfffffe2400887947 */ /* 0x000fea000383ffff */
.L_x_8669:
[----:B0-----:R0:W1:Y:S02]  /*20b30*/  SYNCS.PHASECHK.TRANS64.TRYWAIT P5, [R68+URZ+0x38890], R71 ;  /* 0x03889047440075a7 */ /* 0x00106400080a017f */
[----:B-1----:R-:W-:Y:S05]  /*20b40*/  @!P5 NANOSLEEP.SYNCS 0x989680 ;  /* 0x009896800000d95d */ /* 0x002fea0003900000 */
[----:B------:R-:W1:Y:S02]  /*20b50*/  @!P5 SYNCS.PHASECHK.TRANS64 P5, [R68+URZ+0x38890], R71 ;  /* 0x038890474400d5a7 */ /* 0x000e6400080a007f */
[----:B-1----:R-:W-:Y:S05]  /*20b60*/  @!P5 BRA `(.L_x_8669) ;  /* 0xfffffffc00f0d947 */ /* 0x002fea000383ffff */
[----:B------:R-:W-:Y:S05]  /*20b70*/  BRA `(.L_x_8963) ;  /* 0xfffffe2c00987947 */ /* 0x000fea000383ffff */
.L_x_8673:
[----:B------:R0:W0:Y:S02]  /*20b80*/  SYNCS.PHASECHK.TRANS64.TRYWAIT P0, [R68+URZ+0x388b0], R71 ;  /* 0x0388b047440075a7 */ /* 0x000024000800017f */
[----:B0-----:R-:W-:Y:S05]  /*20b90*/  @!P0 NANOSLEEP.SYNCS 0x989680 ;  /* 0x009896800000895d */ /* 0x001fea0003900000 */
[----:B------:R-:W0:Y:S02]  /*20ba0*/  @!P0 SYNCS.PHASECHK.TRANS64 P0, [R68+URZ+0x388b0], R71 ;  /* 0x0388b047440085a7 */ /* 0x000e24000800007f */
[----:B0-----:R-:W-:Y:S05]  /*20bb0*/  @!P0 BRA `(.L_x_8673) ;  /* 0xfffffffc00f08947 */ /* 0x001fea000383ffff */
[----:B------:R-:W-:Y:S05]  /*20bc0*/  BRA `(.L_x_8964) ;  /* 0xfffffe3000107947 */ /* 0x000fea000383ffff */
.L_x_8696:
        /* <DEDUP_REMOVED lines=8> */
.L_x_8966:
[----:B------:R-:W-:Y:S05]  /*20c50*/  BSYNC B1 ;  /* 0x0000000000017941 */ /* 0x000fea0003800000 */
.L_x_8965:
        /* <DEDUP_REMOVED lines=8> */
.L_x_8967:
[----:B------:R-:W-:Y:S02]  /*20ce0*/  IMAD.MOV.U32 R13, RZ, RZ, R8 ;  /* 0x000000ffff0d7224 */ /* 0x000fe400078e0008 */
[----:B------:R-:W-:-:S07]  /*20cf0*/  IMAD.MOV.U32 R0, RZ, RZ, R14 ;  /* 0x000000ffff007224 */ /* 0x000fce00078e000e */
[----:B------:R-:W-:Y:S05]  /*20d00*/  WARPSYNC.COLLECTIVE R15, `(.L_x_8968) ;  /* 0x000000000f087348 */ /* 0x000fea0003c00000 */
[----:B------:R0:W1:Y:S02]  /*20d10*/  SHFL.IDX P6, R14, R13, R12, R11 ;  /* 0x0000000c0d0e7389 */ /* 0x00006400000c000b */
[----:B01----:R-:W-:Y:S01]  /*20d20*/  ENDCOLLECTIVE ;  /* 0x000000000000791b */ /* 0x003fe20003800000 */
.L_x_8968:
[----:B------:R-:W-:Y:S02]  /*20d30*/  IMAD.MOV.U32 R13, RZ, RZ, R7 ;  /* 0x000000ffff0d7224 */ /* 0x000fe400078e0007 */
[----:B------:R-:W-:-:S07]  /*20d40*/  IMAD.MOV.U32 R5, RZ, RZ, R14 ;  /* 0x000000ffff057224 */ /* 0x000fce00078e000e */
[----:B------:R-:W-:Y:S05]  /*20d50*/  WARPSYNC.COLLECTIVE R15, `(.L_x_8969) ;  /* 0x000000000f087348 */ /* 0x000fea0003c00000 */
[----:B------:R0:W1:Y:S02]  /*20d60*/  SHFL.IDX P6, R14, R13, R12, R11 ;  /* 0x0000000c0d0e7389 */ /* 0x00006400000c000b */
[----:B01----:R-:W-:Y:S01]  /*20d70*/  ENDCOLLECTIVE ;  /* 0x000000000000791b */ /* 0x003fe20003800000 */
.L_x_8969:
[----:B------:R-:W-:Y:S05]  /*20d80*/  BRA `(.L_x_8970) ;  /* 0xfffffe5c00fc7947 */ /* 0x000fea000383ffff */
.L_x_8699:
        /* <DEDUP_REMOVED lines=8> */
.L_x_8972:
[----:B------:R-:W-:Y:S05]  /*20e10*/  BSYNC B1 ;  /* 0x0000000000017941 */ /* 0x000fea0003800000 */
.L_x_8971:
        /* <DEDUP_REMOVED lines=8> */
.L_x_8973:
[----:B------:R-:W-:Y:S02]  /*20ea0*/  IMAD.MOV.U32 R13, RZ, RZ, R8 ;  /* 0x000000ffff0d7224 */ /* 0x000fe400078e0008 */
[----:B------:R-:W-:-:S07]  /*20eb0*/  IMAD.MOV.U32 R0, RZ, RZ, R14 ;  /* 0x000000ffff007224 */ /* 0x000fce00078e000e */
[----:B------:R-:W-:Y:S05]  /*20ec0*/  WARPSYNC.COLLECTIVE R15, `(.L_x_8974) ;  /* 0x000000000f087348 */ /* 0x000fea0003c00000 */
[----:B------:R0:W1:Y:S02]  /*20ed0*/  SHFL.IDX P6, R14, R13, R12, R11 ;  /* 0x0000000c0d0e7389 */ /* 0x00006400000c000b */
[----:B01----:R-:W-:Y:S01]  /*20ee0*/  ENDCOLLECTIVE ;  /* 0x000000000000791b */ /* 0x003fe20003800000 */
.L_x_8974:
[----:B------:R-:W-:Y:S02]  /*20ef0*/  IMAD.MOV.U32 R13, RZ, RZ, R7 ;  /* 0x000000ffff0d7224 */ /* 0x000fe400078e0007 */
[----:B------:R-:W-:-:S07]  /*20f00*/  IMAD.MOV.U32 R5, RZ, RZ, R14 ;  /* 0x000000ffff057224 */ /* 0x000fce00078e000e */
[----:B------:R-:W-:Y:S05]  /*20f10*/  WARPSYNC.COLLECTIVE R15, `(.L_x_8975) ;  /* 0x000000000f087348 */ /* 0x000fea0003c00000 */
[----:B------:R0:W1:Y:S02]  /*20f20*/  SHFL.IDX P6, R14, R13, R12, R11 ;  /* 0x0000000c0d0e7389 */ /* 0x00006400000c000b */
[----:B01----:R-:W-:Y:S01]  /*20f30*/  ENDCOLLECTIVE ;  /* 0x000000000000791b */ /* 0x003fe20003800000 */
.L_x_8975:
[----:B------:R-:W-:Y:S05]  /*20f40*/  BRA `(.L_x_8976) ;  /* 0xfffffe6000547947 */ /* 0x000fea000383ffff */
.L_x_8703:
[----:B0-----:R0:W1:Y:S02]  /*20f50*/  SYNCS.PHASECHK.TRANS64.TRYWAIT P0, [R2+URZ+0x38800], R21 ;  /* 0x03880015020075a7 */ /* 0x001064000800017f */
[----:B-1----:R-:W-:Y:S05]  /*20f60*/  @!P0 NANOSLEEP.SYNCS 0x989680 ;  /* 0x009896800000895d */ /* 0x002fea0003900000 */
[----:B------:R-:W1:Y:S02]  /*20f70*/  @!P0 SYNCS.PHASECHK.TRANS64 P0, [R2+URZ+0x38800], R21 ;  /* 0x03880015020085a7 */ /* 0x000e64000800007f */
[----:B-1----:R-:W-:Y:S05]  /*20f80*/  @!P0 BRA `(.L_x_8703) ;  /* 0xfffffffc00f08947 */ /* 0x002fea000383ffff */
[----:B------:R-:W-:Y:S05]  /*20f90*/  BRA `(.L_x_8977) ;  /* 0xfffffe64003c7947 */ /* 0x000fea000383ffff */
.L_x_8711:
        /* <DEDUP_REMOVED lines=8> */
.L_x_8979:
[----:B------:R-:W-:Y:S05]  /*21020*/  BSYNC B1 ;  /* 0x0000000000017941 */ /* 0x000fea0003800000 */
.L_x_8978:
        /* <DEDUP_REMOVED lines=8> */
.L_x_8980:
[----:B------:R-:W-:Y:S02]  /*210b0*/  IMAD.MOV.U32 R13, RZ, RZ, R7 ;  /* 0x000000ffff0d7224 */ /* 0x000fe400078e0007 */
[----:B------:R-:W-:-:S07]  /*210c0*/  IMAD.MOV.U32 R0, RZ, RZ, R14 ;  /* 0x000000ffff007224 */ /* 0x000fce00078e000e */
[----:B------:R-:W-:Y:S05]  /*210d0*/  WARPSYNC.COLLECTIVE R15, `(.L_x_8981) ;  /* 0x000000000f087348 */ /* 0x000fea0003c00000 */
[----:B------:R0:W1:Y:S02]  /*210e0*/  SHFL.IDX P6, R14, R13, R12, R11 ;  /* 0x0000000c0d0e7389 */ /* 0x00006400000c000b */
[----:B01----:R-:W-:Y:S01]  /*210f0*/  ENDCOLLECTIVE ;  /* 0x000000000000791b */ /* 0x003fe20003800000 */
.L_x_8981:
[----:B------:R-:W-:Y:S02]  /*21100*/  IMAD.MOV.U32 R10, RZ, RZ, R0 ;  /* 0x000000ffff0a7224 */ /* 0x000fe400078e0000 */
[----:B------:R-:W-:Y:S02]  /*21110*/  IMAD.MOV.U32 R13, RZ, RZ, R9 ;  /* 0x000000ffff0d7224 */ /* 0x000fe400078e0009 */
[----:B------:R-:W-:-:S07]  /*21120*/  IMAD.MOV.U32 R5, RZ, RZ, R14 ;  /* 0x000000ffff057224 */ /* 0x000fce00078e000e */
[----:B------:R-:W-:Y:S05]  /*21130*/  WARPSYNC.COLLECTIVE R15, `(.L_x_8982) ;  /* 0x000000000f087348 */ /* 0x000fea0003c00000 */
[----:B------:R0:W1:Y:S02]  /*21140*/  SHFL.IDX P6, R14, R13, R12, R11 ;  /* 0x0000000c0d0e7389 */ /* 0x00006400000c000b */
[----:B01----:R-:W-:Y:S01]  /*21150*/  ENDCOLLECTIVE ;  /* 0x000000000000791b */ /* 0x003fe20003800000 */
.L_x_8982:
[----:B------:R-:W-:Y:S01]  /*21160*/  IMAD.MOV.U32 R11, RZ, RZ, R3 ;  /* 0x000000ffff0b7224 */ /* 0x000fe200078e0003 */
[----:B------:R-:W-:Y:S06]  /*21170*/  BRA `(.L_x_8983) ;  /* 0xfffffe7000547947 */ /* 0x000fec000383ffff */
.L_x_8714:
        /* <DEDUP_REMOVED lines=8> */
.L_x_8985:
[----:B------:R-:W-:Y:S05]  /*21200*/  BSYNC B1 ;  /* 0x0000000000017941 */ /* 0x000fea0003800000 */
.L_x_8984:
        /* <DEDUP_REMOVED lines=8> */
.L_x_8986:
[----:B------:R-:W-:Y:S02]  /*21290*/  IMAD.MOV.U32 R13, RZ, RZ, R7 ;  /* 0x000000ffff0d7224 */ /* 0x000fe400078e0007 */
[----:B------:R-:W-:-:S07]  /*212a0*/  IMAD.MOV.U32 R0, RZ, RZ, R14 ;  /* 0x000000ffff007224 */ /* 0x000fce00078e000e */
[----:B------:R-:W-:Y:S05]  /*212b0*/  WARPSYNC.COLLECTIVE R15, `(.L_x_8987) ;  /* 0x000000000f087348 */ /* 0x000fea0003c00000 */
[----:B------:R0:W1:Y:S02]  /*212c0*/  SHFL.IDX P6, R14, R13, R12, R11 ;  /* 0x0000000c0d0e7389 */ /* 0x00006400000c000b */
[----:B01----:R-:W-:Y:S01]  /*212d0*/  ENDCOLLECTIVE ;  /* 0x000000000000791b */ /* 0x003fe20003800000 */
.L_x_8987:
[----:B------:R-:W-:Y:S02]  /*212e0*/  IMAD.MOV.U32 R13, RZ, RZ, R9 ;  /* 0x000000ffff0d7224 */ /* 0x000fe400078e0009 */
[----:B------:R-:W-:-:S07]  /*212f0*/  IMAD.MOV.U32 R7, RZ, RZ, R14 ;  /* 0x000000ffff077224 */ /* 0x000fce00078e000e */
[----:B------:R-:W-:Y:S05]  /*21300*/  WARPSYNC.COLLECTIVE R15, `(.L_x_8988) ;  /* 0x000000000f087348 */ /* 0x000fea0003c00000 */
[----:B------:R0:W1:Y:S02]  /*21310*/  SHFL.IDX P6, R14, R13, R12, R11 ;  /* 0x0000000c0d0e7389 */ /* 0x00006400000c000b */
[----:B01----:R-:W-:Y:S01]  /*21320*/  ENDCOLLECTIVE ;  /* 0x000000000000791b */ /* 0x003fe20003800000 */
.L_x_8988:
[----:B------:R-:W-:Y:S02]  /*21330*/  IMAD.MOV.U32 R12, RZ, RZ, R0 ;  /* 0x000000ffff0c7224 */ /* 0x000fe400078e0000 */
[----:B------:R-:W-:Y:S01]  /*21340*/  IMAD.MOV.U32 R13, RZ, RZ, R3 ;  /* 0x000000ffff0d7224 */ /* 0x000fe200078e0003 */
[----:B------:R-:W-:Y:S06]  /*21350*/  BRA `(.L_x_8989) ;  /* 0xfffffe70007c7947 */ /* 0x000fec000383ffff */
.L_x_8718:
[----:B0-----:R0:W1:Y:S02]  /*21360*/  SYNCS.PHASECHK.TRANS64.TRYWAIT P1, [R2+URZ+0x38800], R3 ;  /* 0x03880003020075a7 */ /* 0x001064000802017f */
[----:B-1----:R-:W-:Y:S05]  /*21370*/  @!P1 NANOSLEEP.SYNCS 0x989680 ;  /* 0x009896800000995d */ /* 0x002fea0003900000 */
[----:B------:R-:W1:Y:S02]  /*21380*/  @!P1 SYNCS.PHASECHK.TRANS64 P1, [R2+URZ+0x38800], R3 ;  /* 0x03880003020095a7 */ /* 0x000e64000802007f */
[----:B-1----:R-:W-:Y:S05]  /*21390*/  @!P1 BRA `(.L_x_8718) ;  /* 0xfffffffc00f09947 */ /* 0x002fea000383ffff */
[----:B------:R-:W-:Y:S05]  /*213a0*/  BRA `(.L_x_8990) ;  /* 0xfffffe7400107947 */ /* 0x000fea000383ffff */
.L_x_8724:
[----:B-1----:R1:W2:Y:S02]  /*213b0*/  SYNCS.PHASECHK.TRANS64.TRYWAIT P1, [R21+URZ+0x38830], R14 ;  /* 0x0388300e150075a7 */ /* 0x0022a4000802017f */
[----:B--2---:R-:W-:Y:S05]  /*213c0*/  @!P1 NANOSLEEP.SYNCS 0x989680 ;  /* 0x009896800000995d */ /* 0x004fea0003900000 */
[----:B------:R-:W2:Y:S02]  /*213d0*/  @!P1 SYNCS.PHASECHK.TRANS64 P1, [R21+URZ+0x38830], R14 ;  /* 0x0388300e150095a7 */ /* 0x000ea4000802007f */
[----:B--2---:R-:W-:Y:S05]  /*213e0*/  @!P1 BRA `(.L_x_8724) ;  /* 0xfffffffc00f09947 */ /* 0x004fea000383ffff */
[----:B------:R-:W-:Y:S05]  /*213f0*/  BRA `(.L_x_8723) ;  /* 0xfffffe8000687947 */ /* 0x000fea000383ffff */
.L_x_8726:
[----:B--2---:R2:W3:Y:S02]  /*21400*/  SYNCS.PHASECHK.TRANS64.TRYWAIT P1, [R2+URZ+0x38810], R3 ;  /* 0x03881003020075a7 */ /* 0x0044e4000802017f */
[----:B---3--:R-:W-:Y:S05]  /*21410*/  @!P1 NANOSLEEP.SYNCS 0x989680 ;  /* 0x009896800000995d */ /* 0x008fea0003900000 */
[----:B------:R-:W3:Y:S02]  /*21420*/  @!P1 SYNCS.PHASECHK.TRANS64 P1, [R2+URZ+0x38810], R3 ;  /* 0x03881003020095a7 */ /* 0x000ee4000802007f */
[----:B---3--:R-:W-:Y:S05]  /*21430*/  @!P1 BRA `(.L_x_8726) ;  /* 0xfffffffc00f09947 */ /* 0x008fea000383ffff */
[----:B------:R-:W-:Y:S05]  /*21440*/  BRA `(.L_x_8991) ;  /* 0xfffffe8400187947 */ /* 0x000fea000383ffff */
.L_x_8731:
[----:B--2---:R2:W4:Y:S02]  /*21450*/  SYNCS.PHASECHK.TRANS64.TRYWAIT P2, [R21+URZ+0x38850], R14 ;  /* 0x0388500e150075a7 */ /* 0x004524000804017f */
[----:B----4-:R-:W-:Y:S05]  /*21460*/  @!P2 NANOSLEEP.SYNCS 0x989680 ;  /* 0x009896800000a95d */ /* 0x010fea0003900000 */
[----:B------:R-:W4:Y:S02]  /*21470*/  @!P2 SYNCS.PHASECHK.TRANS64 P2, [R21+URZ+0x38850], R14 ;  /* 0x0388500e1500a5a7 */ /* 0x000f24000804007f */
[----:B----4-:R-:W-:Y:S05]  /*21480*/  @!P2 BRA `(.L_x_8731) ;  /* 0xfffffffc00f0a947 */ /* 0x010fea000383ffff */
[----:B------:R-:W-:Y:S05]  /*21490*/  BRA `(.L_x_8730) ;  /* 0xfffffe8400447947 */ /* 0x000fea000383ffff */
.L_x_8738:
[----:B-1----:R1:W2:Y:S02]  /*214a0*/  SYNCS.PHASECHK.TRANS64.TRYWAIT P3, [R197+URZ+0x38830], R0 ;  /* 0x03883000c50075a7 */ /* 0x0022a4000806017f */
[----:B--2---:R-:W-:Y:S05]  /*214b0*/  @!P3 NANOSLEEP.SYNCS 0x989680 ;  /* 0x009896800000b95d */ /* 0x004fea0003900000 */
[----:B------:R-:W2:Y:S02]  /*214c0*/  @!P3 SYNCS.PHASECHK.TRANS64 P3, [R197+URZ+0x38830], R0 ;  /* 0x03883000c500b5a7 */ /* 0x000ea4000806007f */
[----:B--2---:R-:W-:Y:S05]  /*214d0*/  @!P3 BRA `(.L_x_8738) ;  /* 0xfffffffc00f0b947 */ /* 0x004fea000383ffff */
[----:B------:R-:W-:Y:S05]  /*214e0*/  BRA `(.L_x_8737) ;  /* 0xfffffeb000787947 */ /* 0x000fea000383ffff */
.L_x_8743:
[----:B---3--:R3:W4:Y:S02]  /*214f0*/  SYNCS.PHASECHK.TRANS64.TRYWAIT P3, [R197+URZ+0x38850], R0 ;  /* 0x03885000c50075a7 */ /* 0x008724000806017f */
[----:B----4-:R-:W-:Y:S05]  /*21500*/  @!P3 NANOSLEEP.SYNCS 0x989680 ;  /* 0x009896800000b95d */ /* 0x010fea0003900000 */
[----:B------:R-:W4:Y:S02]  /*21510*/  @!P3 SYNCS.PHASECHK.TRANS64 P3, [R197+URZ+0x38850], R0 ;  /* 0x03885000c500b5a7 */ /* 0x000f24000806007f */
[----:B----4-:R-:W-:Y:S05]  /*21520*/  @!P3 BRA `(.L_x_8743) ;  /* 0xfffffffc00f0b947 */ /* 0x010fea000383ffff */
[----:B------:R-:W-:Y:S05]  /*21530*/  BRA `(.L_x_8742) ;  /* 0xfffffeb400147947 */ /* 0x000fea000383ffff */
.L_x_8751:
[----:B-1----:R1:W2:Y:S02]  /*21540*/  SYNCS.PHASECHK.TRANS64.TRYWAIT P2, [R193+URZ+0x38830], R0 ;  /* 0x03883000c10075a7 */ /* 0x0022a4000804017f */
[----:B--2---:R-:W-:Y:S05]  /*21550*/  @!P2 NANOSLEEP.SYNCS 0x989680 ;  /* 0x009896800000a95d */ /* 0x004fea0003900000 */
[----:B------:R-:W2:Y:S02]  /*21560*/  @!P2 SYNCS.PHASECHK.TRANS64 P2, [R193+URZ+0x38830], R0 ;  /* 0x03883000c100a5a7 */ /* 0x000ea4000804007f */
[----:B--2---:R-:W-:Y:S05]  /*21570*/  @!P2 BRA `(.L_x_8751) ;  /* 0xfffffffc00f0a947 */ /* 0x004fea000383ffff */
[----:B------:R-:W-:Y:S05]  /*21580*/  BRA `(.L_x_8750) ;  /* 0xfffffee800507947 */ /* 0x000fea000383ffff */
.L_x_8756:
[----:B---3--:R3:W4:Y:S02]  /*21590*/  SYNCS.PHASECHK.TRANS64.TRYWAIT P2, [R193+URZ+0x38850], R0 ;  /* 0x03885000c10075a7 */ /* 0x008724000804017f */
[----:B----4-:R-:W-:Y:S05]  /*215a0*/  @!P2 NANOSLEEP.SYNCS 0x989680 ;  /* 0x009896800000a95d */ /* 0x010fea0003900000 */
[----:B------:R-:W4:Y:S02]  /*215b0*/  @!P2 SYNCS.PHASECHK.TRANS64 P2, [R193+URZ+0x38850], R0 ;  /* 0x03885000c100a5a7 */ /* 0x000f24000804007f */
[----:B----4-:R-:W-:Y:S05]  /*215c0*/  @!P2 BRA `(.L_x_8756) ;  /* 0xfffffffc00f0a947 */ /* 0x010fea000383ffff */
[----:B------:R-:W-:Y:S05]  /*215d0*/  BRA `(.L_x_8755) ;  /* 0xfffffee800ec7947 */ /* 0x000fea000383ffff */
.L_x_8786:
        /* <DEDUP_REMOVED lines=11> */
.L_x_8993:
[----:B------:R-:W-:Y:S05]  /*21690*/  BSYNC B1 ;  /* 0x0000000000017941 */ /* 0x000fea0003800000 */
.L_x_8992:
[----:B------:R-:W-:Y:S05]  /*216a0*/  BRA `(.L_x_8994) ;  /* 0xffffff68002c7947 */ /* 0x000fea000383ffff */
.L_x_8788:
[----:B------:R-:W-:Y:S01]  /*216b0*/  BSSY B1, `(.L_x_8995) ;  /* 0x0000006000017945 */ /* 0x000fe20003800000 */
[----:B------:R-:W-:-:S07]  /*216c0*/  IMAD.MOV.U32 R15, RZ, RZ, -0x1 ;  /* 0xffffffffff0f7424 */ /* 0x000fce00078e00ff */
[----:B01----:R-:W-:Y:S05]  /*216d0*/  WARPSYNC.COLLECTIVE R15, `(.L_x_8996) ;  /* 0x000000000f0c7348 */ /* 0x003fea0003c00000 */
[----:B------:R-:W-:Y:S02]  /*216e0*/  ELECT P6, UR62, PT ;  /* 0x00000000003e782f */ /* 0x000fe400038c0000 */
[----:B------:R-:W-:Y:S01]  /*216f0*/  MOV R14, UR62 ;  /* 0x0000003e000e7c02 */ /* 0x000fe20008000f00 */
[----:B01----:R-:W-:Y:S10]  /*21700*/  ENDCOLLECTIVE ;  /* 0x000000000000791b */ /* 0x003ff40003800000 */
.L_x_8996:
[----:B------:R-:W-:Y:S05]  /*21710*/  BSYNC B1 ;  /* 0x0000000000017941 */ /* 0x000fea0003800000 */
.L_x_8995:
[----:B------:R-:W-:Y:S05]  /*21720*/  BRA `(.L_x_8787) ;  /* 0xffffff6800247947 */ /* 0x000fea000383ffff */
.L_x_8790:
[----:B0-----:R-:W2:Y:S02]  /*21730*/  LDL R4, [R1+0x4] ;  /* 0x0000040001047983 */ /* 0x001ea40000100800 */
[----:B--2---:R0:W2:Y:S02]  /*21740*/  SYNCS.PHASECHK.TRANS64.TRYWAIT P0, [R4+URZ+0x38820], R3 ;  /* 0x03882003040075a7 */ /* 0x0040a4000800017f */
[----:B--2---:R-:W-:Y:S05]  /*21750*/  @!P0 NANOSLEEP.SYNCS 0x989680 ;  /* 0x009896800000895d */ /* 0x004fea0003900000 */
[----:B------:R-:W2:Y:S02]  /*21760*/  @!P0 SYNCS.PHASECHK.TRANS64 P0, [R4+URZ+0x38820], R3 ;  /* 0x03882003040085a7 */ /* 0x000ea4000800007f */
[----:B--2---:R-:W-:Y:S05]  /*21770*/  @!P0 BRA `(.L_x_8790) ;  /* 0xfffffffc00ec8947 */ /* 0x004fea000383ffff */
[----:B------:R-:W-:Y:S05]  /*21780*/  BRA `(.L_x_8997) ;  /* 0xffffff6800347947 */ /* 0x000fea000383ffff */
.L_x_8794:
[----:B0-----:R0:W2:Y:S02]  /*21790*/  SYNCS.PHASECHK.TRANS64.TRYWAIT P0, [R4+URZ+0x388a0], R8 ;  /* 0x0388a008040075a7 */ /* 0x0010a4000800017f */
[----:B--2---:R-:W-:Y:S05]  /*217a0*/  @!P0 NANOSLEEP.SYNCS 0x989680 ;  /* 0x009896800000895d */ /* 0x004fea0003900000 */
[----:B------:R-:W2:Y:S02]  /*217b0*/  @!P0 SYNCS.PHASECHK.TRANS64 P0, [R4+URZ+0x388a0], R8 ;  /* 0x0388a008040085a7 */ /* 0x000ea4000800007f */
[----:B--2---:R-:W-:Y:S05]  /*217c0*/  @!P0 BRA `(.L_x_8794) ;  /* 0xfffffffc00f08947 */ /* 0x004fea000383ffff */
[----:B------:R-:W-:Y:S05]  /*217d0*/  BRA `(.L_x_8998) ;  /* 0xffffff68005c7947 */ /* 0x000fea000383ffff */
.L_x_8799:
[----:B--2---:R2:W3:Y:S02]  /*217e0*/  SYNCS.PHASECHK.TRANS64.TRYWAIT P0, [R4+URZ+0x388c0], R8 ;  /* 0x0388c008040075a7 */ /* 0x0044e4000800017f */
[----:B---3--:R-:W-:Y:S05]  /*217f0*/  @!P0 NANOSLEEP.SYNCS 0x989680 ;  /* 0x009896800000895d */ /* 0x008fea0003900000 */
[----:B------:R-:W3:Y:S02]  /*21800*/  @!P0 SYNCS.PHASECHK.TRANS64 P0, [R4+URZ+0x388c0], R8 ;  /* 0x0388c008040085a7 */ /* 0x000ee4000800007f */
[----:B---3--:R-:W-:Y:S05]  /*21810*/  @!P0 BRA `(.L_x_8799) ;  /* 0xfffffffc00f08947 */ /* 0x008fea000383ffff */
[----:B------:R-:W-:Y:S05]  /*21820*/  BRA `(.L_x_8999) ;  /* 0xffffff6800e07947 */ /* 0x000fea000383ffff */
.L_x_8813:
[----:B0-----:R0:W2:Y:S02]  /*21830*/  SYNCS.PHASECHK.TRANS64.TRYWAIT P1, [R4+URZ+0x388a0], R5 ;  /* 0x0388a005040075a7 */ /* 0x0010a4000802017f */
[----:B--2---:R-:W-:Y:S05]  /*21840*/  @!P1 NANOSLEEP.SYNCS 0x989680 ;  /* 0x009896800000995d */ /* 0x004fea0003900000 */
[----:B------:R-:W2:Y:S02]  /*21850*/  @!P1 SYNCS.PHASECHK.TRANS64 P1, [R4+URZ+0x388a0], R5 ;  /* 0x0388a005040095a7 */ /* 0x000ea4000802007f */
[----:B--2---:R-:W-:Y:S05]  /*21860*/  @!P1 BRA `(.L_x_8813) ;  /* 0xfffffffc00f09947 */ /* 0x004fea000383ffff */
[----:B------:R-:W-:Y:S05]  /*21870*/  BRA `(.L_x_9000) ;  /* 0xffffff7400687947 */ /* 0x000fea000383ffff */
.L_x_8818:
[----:B--2---:R2:W3:Y:S02]  /*21880*/  SYNCS.PHASECHK.TRANS64.TRYWAIT P1, [R4+URZ+0x388c0], R5 ;  /* 0x0388c005040075a7 */ /* 0x0044e4000802017f */
[----:B---3--:R-:W-:Y:S05]  /*21890*/  @!P1 NANOSLEEP.SYNCS 0x989680 ;  /* 0x009896800000995d */ /* 0x008fea0003900000 */
[----:B------:R-:W3:Y:S02]  /*218a0*/  @!P1 SYNCS.PHASECHK.TRANS64 P1, [R4+URZ+0x388c0], R5 ;  /* 0x0388c005040095a7 */ /* 0x000ee4000802007f */
[----:B---3--:R-:W-:Y:S05]  /*218b0*/  @!P1 BRA `(.L_x_8818) ;  /* 0xfffffffc00f09947 */ /* 0x008fea000383ffff */
[----:B------:R-:W-:Y:S05]  /*218c0*/  BRA `(.L_x_9001) ;  /* 0xffffff7400e87947 */ /* 0x000fea000383ffff */
.L_x_8838:
        /* <DEDUP_REMOVED lines=11> */
.L_x_9003:
[----:B------:R-:W-:Y:S05]  /*21980*/  BSYNC B0 ;  /* 0x0000000000007941 */ /* 0x000fea0003800000 */
.L_x_9002:
[----:B------:R-:W-:Y:S05]  /*21990*/  BRA `(.L_x_9004) ;  /* 0xffffff8400f87947 */ /* 0x000fea000383ffff */
.L_x_8840:
[----:B------:R-:W-:Y:S01]  /*219a0*/  BSSY B0, `(.L_x_9005) ;  /* 0x0000006000007945 */ /* 0x000fe20003800000 */
[----:B------:R-:W-:-:S07]  /*219b0*/  IMAD.MOV.U32 R15, RZ, RZ, -0x1 ;  /* 0xffffffffff0f7424 */ /* 0x000fce00078e00ff */
[----:B01----:R-:W-:Y:S05]  /*219c0*/  WARPSYNC.COLLECTIVE R15, `(.L_x_9006) ;  /* 0x000000000f0c7348 */ /* 0x003fea0003c00000 */
[----:B------:R-:W-:Y:S02]  /*219d0*/  ELECT P6, UR62, PT ;  /* 0x00000000003e782f */ /* 0x000fe400038c0000 */
[----:B------:R-:W-:Y:S01]  /*219e0*/  MOV R14, UR62 ;  /* 0x0000003e000e7c02 */ /* 0x000fe20008000f00 */
[----:B01----:R-:W-:Y:S10]  /*219f0*/  ENDCOLLECTIVE ;  /* 0x000000000000791b */ /* 0x003ff40003800000 */
.L_x_9006:
[----:B------:R-:W-:Y:S05]  /*21a00*/  BSYNC B0 ;  /* 0x0000000000007941 */ /* 0x000fea0003800000 */
.L_x_9005:
[----:B------:R-:W-:Y:S05]  /*21a10*/  BRA `(.L_x_9007) ;  /* 0xffffff8800087947 */ /* 0x000fea000383ffff */
.L_x_8842:
[----:B0-----:R0:W2:Y:S02]  /*21a20*/  SYNCS.PHASECHK.TRANS64.TRYWAIT P0, [R0+URZ+0x38840], R2 ;  /* 0x03884002000075a7 */ /* 0x0010a4000800017f */
[----:B--2---:R-:W-:Y:S05]  /*21a30*/  @!P0 NANOSLEEP.SYNCS 0x989680 ;  /* 0x009896800000895d */ /* 0x004fea0003900000 */
[----:B------:R-:W2:Y:S02]  /*21a40*/  @!P0 SYNCS.PHASECHK.TRANS64 P0, [R0+URZ+0x38840], R2 ;  /* 0x03884002000085a7 */ /* 0x000ea4000800007f */
[----:B--2---:R-:W-:Y:S05]  /*21a50*/  @!P0 BRA `(.L_x_8842) ;  /* 0xfffffffc00f08947 */ /* 0x004fea000383ffff */
[----:B------:R-:W-:Y:S05]  /*21a60*/  BRA `(.L_x_9008) ;  /* 0xffffff8800747947 */ /* 0x000fea000383ffff */
.L_x_8846:
        /* <DEDUP_REMOVED lines=9> */
.L_x_9009:
[----:B------:R-:W-:Y:S02]  /*21b00*/  IMAD.MOV.U32 R13, RZ, RZ, R3 ;  /* 0x000000ffff0d7224 */ /* 0x000fe400078e0003 */
[----:B------:R-:W-:-:S07]  /*21b10*/  IMAD.MOV.U32 R4, RZ, RZ, R14 ;  /* 0x000000ffff047224 */ /* 0x000fce00078e000e */
[----:B------:R-:W-:Y:S05]  /*21b20*/  WARPSYNC.COLLECTIVE R15, `(.L_x_9010) ;  /* 0x000000000f087348 */ /* 0x000fea0003c00000 */
[----:B------:R0:W1:Y:S02]  /*21b30*/  SHFL.IDX P6, R14, R13, R12, R11 ;  /* 0x0000000c0d0e7389 */ /* 0x00006400000c000b */
[----:B01----:R-:W-:Y:S01]  /*21b40*/  ENDCOLLECTIVE ;  /* 0x000000000000791b */ /* 0x003fe20003800000 */
.L_x_9010:
[----:B------:R-:W-:Y:S02]  /*21b50*/  IMAD.MOV.U32 R13, RZ, RZ, R2 ;  /* 0x000000ffff0d7224 */ /* 0x000fe400078e0002 */
[----:B------:R-:W-:Y:S02]  /*21b60*/  IMAD.MOV.U32 R12, RZ, RZ, 0x1 ;  /* 0x00000001ff0c7424 */ /* 0x000fe400078e00ff */
[----:B------:R-:W-:-:S07]  /*21b70*/  IMAD.MOV.U32 R5, RZ, RZ, R14 ;  /* 0x000000ffff057224 */ /* 0x000fce00078e000e */
[----:B------:R-:W-:Y:S05]  /*21b80*/  WARPSYNC.COLLECTIVE R15, `(.L_x_9011) ;  /* 0x000000000f087348 */ /* 0x000fea0003c00000 */
[----:B------:R0:W1:Y:S02]  /*21b90*/  SHFL.IDX P6, R14, R13, R12, R11 ;  /* 0x0000000c0d0e7389 */ /* 0x00006400000c000b */
[----:B01----:R-:W-:Y:S01]  /*21ba0*/  ENDCOLLECTIVE ;  /* 0x000000000000791b */ /* 0x003fe20003800000 */
.L_x_9011:
[----:B------:R-:W-:Y:S02]  /*21bb0*/  IMAD.MOV.U32 R13, RZ, RZ, R3 ;  /* 0x000000ffff0d7224 */ /* 0x000fe400078e0003 */
[----:B------:R-:W-:Y:S02]  /*21bc0*/  IMAD R0, R6, R7, RZ ;  /* 0x0000000706007224 */ /* 0x000fe400078e02ff */
[----:B------:R-:W-:-:S07]  /*21bd0*/  IMAD.MOV.U32 R6, RZ, RZ, R14 ;  /* 0x000000ffff067224 */ /* 0x000fce00078e000e */
[----:B------:R-:W-:Y:S05]  /*21be0*/  WARPSYNC.COLLECTIVE R15, `(.L_x_9012) ;  /* 0x000000000f087348 */ /* 0x000fea0003c00000 */
[----:B------:R0:W1:Y:S02]  /*21bf0*/  SHFL.IDX P6, R14, R13, R12, R11 ;  /* 0x0000000c0d0e7389 */ /* 0x00006400000c000b */
[----:B01----:R-:W-:Y:S01]  /*21c00*/  ENDCOLLECTIVE ;  /* 0x000000000000791b */ /* 0x003fe20003800000 */
.L_x_9012:
        /* <DEDUP_REMOVED lines=21> */
.L_x_9013:
        /* <DEDUP_REMOVED lines=10> */
.L_x_9014:
        /* <DEDUP_REMOVED lines=11> */
.L_x_9015:
        /* <DEDUP_REMOVED lines=14> */
.L_x_9016:
[----:B------:R-:W-:Y:S01]  /*21f90*/  IMAD.MOV.U32 R3, RZ, RZ, R14 ;  /* 0x000000ffff037224 */ /* 0x000fe200078e000e */
[----:B------:R-:W-:Y:S06]  /*21fa0*/  BRA `(.L_x_9017) ;  /* 0xffffff8c00dc7947 */ /* 0x000fec000383ffff */
.L_x_8850:
        /* <DEDUP_REMOVED lines=27> */
.L_x_9019:
[----:B------:R-:W-:Y:S05]  /*22160*/  BSYNC B0 ;  /* 0x0000000000007941 */ /* 0x000fea0003800000 */
.L_x_9018:
        /* <DEDUP_REMOVED lines=11> */
.L_x_9020:
        /* <DEDUP_REMOVED lines=43> */
.L_x_9021:
        /* <DEDUP_REMOVED lines=18> */
.L_x_9022:
        /* <DEDUP_REMOVED lines=29> */
.L_x_9023:
        /* <DEDUP_REMOVED lines=13> */
.L_x_9024:
        /* <DEDUP_REMOVED lines=32> */
.L_x_9025:
        /* <DEDUP_REMOVED lines=9> */
.L_x_9026:
[----:B------:R-:W-:Y:S01]  /*22b20*/  IMAD.MOV.U32 R0, RZ, RZ, R14 ;  /* 0x000000ffff007224 */ /* 0x000fe200078e000e */
[----:B------:R-:W-:Y:S06]  /*22b30*/  BRA `(.L_x_9027) ;  /* 0xffffff9000b47947 */ /* 0x000fec000383ffff */
.L_x_8855:
[----:B0-----:R-:W3:Y:S02]  /*22b40*/  LDL R2, [R1+0x4] ;  /* 0x0000040001027983 */ /* 0x001ee40000100800 */
[----:B---3--:R0:W3:Y:S02]  /*22b50*/  SYNCS.PHASECHK.TRANS64.TRYWAIT P0, [R2+URZ+0x38820], R0 ;  /* 0x03882000020075a7 */ /* 0x0080e4000800017f */
[----:B---3--:R-:W-:Y:S05]  /*22b60*/  @!P0 NANOSLEEP.SYNCS 0x989680 ;  /* 0x009896800000895d */ /* 0x008fea0003900000 */
[----:B------:R-:W3:Y:S02]  /*22b70*/  @!P0 SYNCS.PHASECHK.TRANS64 P0, [R2+URZ+0x38820], R0 ;  /* 0x03882000020085a7 */ /* 0x000ee4000800007f */
[----:B---3--:R-:W-:Y:S05]  /*22b80*/  @!P0 BRA `(.L_x_8855) ;  /* 0xfffffffc00ec8947 */ /* 0x008fea000383ffff */
[----:B------:R-:W-:Y:S05]  /*22b90*/  BRA `(.L_x_9028) ;  /* 0xffffff9400747947 */ /* 0x000fea000383ffff */
.L_x_8859:
[----:B0-----:R0:W1:Y:S02]  /*22ba0*/  SYNCS.PHASECHK.TRANS64.TRYWAIT P0, [R0+URZ+0x38860], R2 ;  /* 0x03886002000075a7 */ /* 0x001064000800017f */
[----:B-1----:R-:W-:Y:S05]  /*22bb0*/  @!P0 NANOSLEEP.SYNCS 0x989680 ;  /* 0x009896800000895d */ /* 0x002fea0003900000 */
[----:B------:R-:W1:Y:S02]  /*22bc0*/  @!P0 SYNCS.PHASECHK.TRANS64 P0, [R0+URZ+0x38860], R2 ;  /* 0x03886002000085a7 */ /* 0x000e64000800007f */
[----:B-1----:R-:W-:Y:S05]  /*22bd0*/  @!P0 BRA `(.L_x_8859) ;  /* 0xfffffffc00f08947 */ /* 0x002fea000383ffff */
[----:B------:R-:W-:Y:S05]  /*22be0*/  BRA `(.L_x_9029) ;  /* 0xffffff9400a47947 */ /* 0x000fea000383ffff */
.L_x_8878:
[----:B-1----:R1:W3:Y:S02]  /*22bf0*/  SYNCS.PHASECHK.TRANS64.TRYWAIT P0, [R0+URZ+0x38840], R6 ;  /* 0x03884006000075a7 */ /* 0x0022e4000800017f */
[----:B---3--:R-:W-:Y:S05]  /*22c00*/  @!P0 NANOSLEEP.SYNCS 0x989680 ;  /* 0x009896800000895d */ /* 0x008fea0003900000 */
[----:B------:R-:W3:Y:S02]  /*22c10*/  @!P0 SYNCS.PHASECHK.TRANS64 P0, [R0+URZ+0x38840], R6 ;  /* 0x03884006000085a7 */ /* 0x000ee4000800007f */
[----:B---3--:R-:W-:Y:S05]  /*22c20*/  @!P0 BRA `(.L_x_8878) ;  /* 0xfffffffc00f08947 */ /* 0x008fea000383ffff */
[----:B------:R-:W-:Y:S05]  /*22c30*/  BRA `(.L_x_9030) ;  /* 0xffffffa000cc7947 */ /* 0x000fea000383ffff */
.L_x_8883:
[----:B0-----:R0:W3:Y:S02]  /*22c40*/  SYNCS.PHASECHK.TRANS64.TRYWAIT P0, [R0+URZ+0x38860], R6 ;  /* 0x03886006000075a7 */ /* 0x0010e4000800017f */
[----:B---3--:R-:W-:Y:S05]  /*22c50*/  @!P0 NANOSLEEP.SYNCS 0x989680 ;  /* 0x009896800000895d */ /* 0x008fea0003900000 */
[----:B------:R-:W3:Y:S02]  /*22c60*/  @!P0 SYNCS.PHASECHK.TRANS64 P0, [R0+URZ+0x38860], R6 ;  /* 0x03886006000085a7 */ /* 0x000ee4000800007f */
[----:B---3--:R-:W-:Y:S05]  /*22c70*/  @!P0 BRA `(.L_x_8883) ;  /* 0xfffffffc00f08947 */ /* 0x008fea000383ffff */
[----:B------:R-:W-:Y:S05]  /*22c80*/  BRA `(.L_x_9031) ;  /* 0xffffffa400547947 */ /* 0x000fea000383ffff */
.L_x_8898:
[----:B0-----:R0:W1:Y:S02]  /*22c90*/  SYNCS.PHASECHK.TRANS64.TRYWAIT P0, [R2+URZ+0x38840], R3 ;  /* 0x03884003020075a7 */ /* 0x001064000800017f */
[----:B-1----:R-:W-:Y:S05]  /*22ca0*/  @!P0 NANOSLEEP.SYNCS 0x989680 ;  /* 0x009896800000895d */ /* 0x002fea0003900000 */
[----:B------:R-:W1:Y:S02]  /*22cb0*/  @!P0 SYNCS.PHASECHK.TRANS64 P0, [R2+URZ+0x38840], R3 ;  /* 0x03884003020085a7 */ /* 0x000e64000800007f */
[----:B-1----:R-:W-:Y:S05]  /*22cc0*/  @!P0 BRA `(.L_x_8898) ;  /* 0xfffffffc00f08947 */ /* 0x002fea000383ffff */
[----:B------:R-:W-:Y:S05]  /*22cd0*/  BRA `(.L_x_9032) ;  /* 0xffffffb0005c7947 */ /* 0x000fea000383ffff */
.L_x_8903:
[----:B-1----:R1:W3:Y:S02]  /*22ce0*/  SYNCS.PHASECHK.TRANS64.TRYWAIT P0, [R2+URZ+0x38860], R3 ;  /* 0x03886003020075a7 */ /* 0x0022e4000800017f */
[----:B---3--:R-:W-:Y:S05]  /*22cf0*/  @!P0 NANOSLEEP.SYNCS 0x989680 ;  /* 0x009896800000895d */ /* 0x008fea0003900000 */
[----:B------:R-:W3:Y:S02]  /*22d00*/  @!P0 SYNCS.PHASECHK.TRANS64 P0, [R2+URZ+0x38860], R3 ;  /* 0x03886003020085a7 */ /* 0x000ee4000800007f */
[----:B---3--:R-:W-:Y:S05]  /*22d10*/  @!P0 BRA `(.L_x_8903) ;  /* 0xfffffffc00f08947 */ /* 0x008fea000383ffff */
[----:B------:R-:W-:Y:S05]  /*22d20*/  BRA `(.L_x_9033) ;  /* 0xffffffb000e07947 */ /* 0x000fea000383ffff */
.L_x_8918:
[----:B0-----:R0:W1:Y:S02]  /*22d30*/  SYNCS.PHASECHK.TRANS64.TRYWAIT P0, [R2+URZ+0x38840], R3 ;  /* 0x03884003020075a7 */ /* 0x001064000800017f */
[----:B-1----:R-:W-:Y:S05]  /*22d40*/  @!P0 NANOSLEEP.SYNCS 0x989680 ;  /* 0x009896800000895d */ /* 0x002fea0003900000 */
[----:B------:R-:W1:Y:S02]  /*22d50*/  @!P0 SYNCS.PHASECHK.TRANS64 P0, [R2+URZ+0x38840], R3 ;  /* 0x03884003020085a7 */ /* 0x000e64000800007f */
[----:B-1----:R-:W-:Y:S05]  /*22d60*/  @!P0 BRA `(.L_x_8918) ;  /* 0xfffffffc00f08947 */ /* 0x002fea000383ffff */
[----:B------:R-:W-:Y:S05]  /*22d70*/  BRA `(.L_x_9034) ;  /* 0xffffffbc00cc7947 */ /* 0x000fea000383ffff */
.L_x_8923:
[----:B-1----:R1:W3:Y:S02]  /*22d80*/  SYNCS.PHASECHK.TRANS64.TRYWAIT P0, [R2+URZ+0x38860], R3 ;  /* 0x03886003020075a7 */ /* 0x0022e4000800017f */
[----:B---3--:R-:W-:Y:S05]  /*22d90*/  @!P0 NANOSLEEP.SYNCS 0x989680 ;  /* 0x009896800000895d */ /* 0x008fea0003900000 */
[----:B------:R-:W3:Y:S02]  /*22da0*/  @!P0 SYNCS.PHASECHK.TRANS64 P0, [R2+URZ+0x38860], R3 ;  /* 0x03886003020085a7 */ /* 0x000ee4000800007f */
[----:B---3--:R-:W-:Y:S05]  /*22db0*/  @!P0 BRA `(.L_x_8923) ;  /* 0xfffffffc00f08947 */ /* 0x008fea000383ffff */
[----:B------:R-:W-:Y:S05]  /*22dc0*/  BRA `(.L_x_9035) ;  /* 0xffffffc000547947 */ /* 0x000fea000383ffff */
.L_x_8939:
[----:B------:R-:W-:Y:S01]  /*22dd0*/  BSSY B0, `(.L_x_9036) ;  /* 0x0000008000007945 */ /* 0x000fe20003800000 */
[----:B------:R-:W-:Y:S02]  /*22de0*/  IMAD.MOV.U32 R13, RZ, RZ, R16 ;  /* 0x000000ffff0d7224 */ /* 0x000fe400078e0010 */
[----:B------:R-:W-:Y:S02]  /*22df0*/  IMAD.MOV.U32 R12, RZ, RZ, RZ ;  /* 0x000000ffff0c7224 */ /* 0x000fe400078e00ff */
[----:B-1----:R-:W-:Y:S02]  /*22e00*/  IMAD.MOV.U32 R11, RZ, RZ, 0x1f ;  /* 0x0000001fff0b7424 */ /* 0x002fe400078e00ff */
[----:B------:R-:W-:-:S07]  /*22e10*/  IMAD.MOV.U32 R15, RZ, RZ, -0x1 ;  /* 0xffffffffff0f7424 */ /* 0x000fce00078e00ff */
[----:B0-2---:R-:W-:Y:S05]  /*22e20*/  WARPSYNC.COLLECTIVE R15, `(.L_x_9037) ;  /* 0x000000000f087348 */ /* 0x005fea0003c00000 */
[----:B0-----:R0:W1:Y:S02]  /*22e30*/  SHFL.IDX P6, R14, R13, R12, R11 ;  /* 0x0000000c0d0e7389 */ /* 0x00106400000c000b */
[----:B012---:R-:W-:Y:S01]  /*22e40*/  ENDCOLLECTIVE ;  /* 0x000000000000791b */ /* 0x007fe20003800000 */
.L_x_9037:
[----:B------:R-:W-:Y:S05]  /*22e50*/  BSYNC B0 ;  /* 0x0000000000007941 */ /* 0x000fea0003800000 */
.L_x_9036:
        /* <DEDUP_REMOVED lines=9> */
.L_x_9038:
        /* <DEDUP_REMOVED lines=18> */
.L_x_9039:
        /* <DEDUP_REMOVED lines=8> */
.L_x_9040:
        /* <DEDUP_REMOVED lines=8> */
.L_x_9041:
        /* <DEDUP_REMOVED lines=8> */
.L_x_9042:
        /* <DEDUP_REMOVED lines=8> */
.L_x_9043:
        /* <DEDUP_REMOVED lines=9> */
.L_x_9044:
[----:B------:R-:W-:Y:S01]  /*232a0*/  IMAD.MOV.U32 R16, RZ, RZ, R14 ;  /* 0x000000ffff107224 */ /* 0x000fe200078e000e */
[----:B------:R-:W-:Y:S06]  /*232b0*/  BRA `(.L_x_9045) ;  /* 0xffffffc800ac7947 */ /* 0x000fec000383ffff */
.L_x_8944:
[----:B------:R-:W-:Y:S01]  /*232c0*/  BSSY B0, `(.L_x_9046) ;  /* 0x0000008000007945 */ /* 0x000fe20003800000 */
[----:B-----5:R-:W-:Y:S02]  /*232d0*/  IMAD.MOV.U32 R13, RZ, RZ, R3 ;  /* 0x000000ffff0d7224 */ /* 0x020fe400078e0003 */
[----:B------:R-:W-:Y:S02]  /*232e0*/  IMAD.MOV.U32 R12, RZ, RZ, 0x1 ;  /* 0x00000001ff0c7424 */ /* 0x000fe400078e00ff */
[----:B------:R-:W-:Y:S02]  /*232f0*/  IMAD.MOV.U32 R11, RZ, RZ, RZ ;  /* 0x000000ffff0b7224 */ /* 0x000fe400078e00ff */
[----:B------:R-:W-:-:S07]  /*23300*/  IMAD.MOV.U32 R15, RZ, RZ, -0x1 ;  /* 0xffffffffff0f7424 */ /* 0x000fce00078e00ff */
[----:B012---:R-:W-:Y:S05]  /*23310*/  WARPSYNC.COLLECTIVE R15, `(.L_x_9047) ;  /* 0x000000000f087348 */ /* 0x007fea0003c00000 */
[----:B0-----:R0:W3:Y:S02]  /*23320*/  SHFL.UP P6, R14, R13, R12, R11 ;  /* 0x0400000c0d0e7389 */ /* 0x0010e400000c000b */
[----:B0123--:R-:W-:Y:S01]  /*23330*/  ENDCOLLECTIVE ;  /* 0x000000000000791b */ /* 0x00ffe20003800000 */
.L_x_9047:
[----:B------:R-:W-:Y:S05]  /*23340*/  BSYNC B0 ;  /* 0x0000000000007941 */ /* 0x000fea0003800000 */
.L_x_9046:
        /* <DEDUP_REMOVED lines=10> */
.L_x_9048:
        /* <DEDUP_REMOVED lines=8> */
.L_x_9049:
        /* <DEDUP_REMOVED lines=8> */
.L_x_9050:
        /* <DEDUP_REMOVED lines=8> */
.L_x_9051:
        /* <DEDUP_REMOVED lines=9> */
.L_x_9052:
[----:B------:R-:W-:Y:S01]  /*23600*/  IMAD.MOV.U32 R16, RZ, RZ, R14 ;  /* 0x000000ffff107224 */ /* 0x000fe200078e000e */
[----:B------:R-:W-:Y:S06]  /*23610*/  BRA `(.L_x_9053) ;  /* 0xffffffc800707947 */ /* 0x000fec000383ffff */
.L_x_8946:
[----:B------:R-:W-:Y:S01]  /*23620*/  BSSY B0, `(.L_x_9054) ;  /* 0x0000006000007945 */ /* 0x000fe20003800000 */
[----:B------:R-:W-:Y:S01]  /*23630*/  PLOP3.LUT P6, PT, P6, PT, PT, 0x8, 0x0 ;  /* 0x000000000000781c */ /* 0x000fe200037ce170 */
[----:B------:R-:W-:-:S12]  /*23640*/  IMAD.MOV.U32 R15, RZ, RZ, -0x1 ;  /* 0xffffffffff0f7424 */ /* 0x000fd800078e00ff */
[----:B012---:R-:W-:Y:S05]  /*23650*/  WARPSYNC.COLLECTIVE R15, `(.L_x_9055) ;  /* 0x000000000f087348 */ /* 0x007fea0003c00000 */
[----:B0-----:R-:W-:Y:S01]  /*23660*/  VOTE.ANY R14, PT, P6 ;  /* 0x00000000000e7806 */ /* 0x001fe200030e0100 */
[----:B-12---:R-:W-:Y:S06]  /*23670*/  ENDCOLLECTIVE ;  /* 0x000000000000791b */ /* 0x006fec0003800000 */
.L_x_9055:
[----:B------:R-:W-:Y:S05]  /*23680*/  BSYNC B0 ;  /* 0x0000000000007941 */ /* 0x000fea0003800000 */
.L_x_9054:
        /* <DEDUP_REMOVED lines=9> */
.L_x_9056:
[----:B------:R-:W-:Y:S01]  /*23720*/  IMAD.MOV.U32 R17, RZ, RZ, R14 ;  /* 0x000000ffff117224 */ /* 0x000fe200078e000e */
[----:B------:R-:W-:Y:S06]  /*23730*/  BRA `(.L_x_9057) ;  /* 0xffffffc800607947 */ /* 0x000fec000383ffff */
.L_x_8948:
[----:B------:R-:W-:Y:S01]  /*23740*/  BSSY B0, `(.L_x_9058) ;  /* 0x0000007000007945 */ /* 0x000fe20003800000 */
[----:B------:R-:W-:Y:S02]  /*23750*/  IMAD.MOV.U32 R13, RZ, RZ, R2 ;  /* 0x000000ffff0d7224 */ /* 0x000fe400078e0002 */
[----:B------:R-:W-:Y:S02]  /*23760*/  IMAD.MOV.U32 R11, RZ, RZ, 0x1f ;  /* 0x0000001fff0b7424 */ /* 0x000fe400078e00ff */
[----:B------:R-:W-:-:S07]  /*23770*/  IMAD.MOV.U32 R15, RZ, RZ, -0x1 ;  /* 0xffffffffff0f7424 */ /* 0x000fce00078e00ff */
[----:B01234-:R-:W-:Y:S05]  /*23780*/  WARPSYNC.COLLECTIVE R15, `(.L_x_9059) ;  /* 0x000000000f087348 */ /* 0x01ffea0003c00000 */
[----:B0-----:R0:W0:Y:S02]  /*23790*/  SHFL.IDX P6, R14, R13, R12, R11 ;  /* 0x0000000c0d0e7389 */ /* 0x00102400000c000b */
[----:B01234-:R-:W-:Y:S01]  /*237a0*/  ENDCOLLECTIVE ;  /* 0x000000000000791b */ /* 0x01ffe20003800000 */
.L_x_9059:
[----:B------:R-:W-:Y:S05]  /*237b0*/  BSYNC B0 ;  /* 0x0000000000007941 */ /* 0x000fea0003800000 */
.L_x_9058:
[----:B------:R-:W-:Y:S01]  /*237c0*/  IMAD.MOV.U32 R2, RZ, RZ, R14 ;  /* 0x000000ffff027224 */ /* 0x000fe200078e000e */
[----:B------:R-:W-:Y:S06]  /*237d0*/  BRA `(.L_x_9060) ;  /* 0xffffffc800547947 */ /* 0x000fec000383ffff */
.L_x_8952:
[----:B0-----:R0:W1:Y:S02]  /*237e0*/  SYNCS.PHASECHK.TRANS64.TRYWAIT P0, [R0+URZ+0x38820], R3 ;  /* 0x03882003000075a7 */ /* 0x001064000800017f */
[----:B-1----:R-:W-:Y:S05]  /*237f0*/  @!P0 NANOSLEEP.SYNCS 0x989680 ;  /* 0x009896800000895d */ /* 0x002fea0003900000 */
[----:B------:R-:W1:Y:S02]  /*23800*/  @!P0 SYNCS.PHASECHK.TRANS64 P0, [R0+URZ+0x38820], R3 ;  /* 0x03882003000085a7 */ /* 0x000e64000800007f */
[----:B-1----:R-:W-:Y:S05]  /*23810*/  @!P0 BRA `(.L_x_8952) ;  /* 0xfffffffc00f08947 */ /* 0x002fea000383ffff */
[----:B------:R-:W-:Y:S05]  /*23820*/  BRA `(.L_x_9061) ;  /* 0xffffffcc00d87947 */ /* 0x000fea000383ffff */
.L_x_8953:
        /* <DEDUP_REMOVED lines=11> */
.L_x_9063:
[----:B------:R-:W-:Y:S05]  /*238e0*/  BSYNC B0 ;  /* 0x0000000000007941 */ /* 0x000fea0003800000 */
.L_x_9062:
[----:B------:R-:W-:Y:S05]  /*238f0*/  BRA `(.L_x_9064) ;  /* 0xffffffcc00c07947 */ /* 0x000fea000383ffff */
.L_x_8954:
[----:B------:R-:W-:Y:S01]  /*23900*/  BSSY B0, `(.L_x_9065) ;  /* 0x0000006000007945 */ /* 0x000fe20003800000 */
[----:B------:R-:W-:-:S07]  /*23910*/  IMAD.MOV.U32 R15, RZ, RZ, -0x1 ;  /* 0xffffffffff0f7424 */ /* 0x000fce00078e00ff */
[----:B012---:R-:W-:Y:S05]  /*23920*/  WARPSYNC.COLLECTIVE R15, `(.L_x_9066) ;  /* 0x000000000f0c7348 */ /* 0x007fea0003c00000 */
[----:B------:R-:W-:Y:S02]  /*23930*/  ELECT P6, UR62, PT ;  /* 0x00000000003e782f */ /* 0x000fe400038c0000 */
[----:B------:R-:W-:Y:S01]  /*23940*/  MOV R14, UR62 ;  /* 0x0000003e000e7c02 */ /* 0x000fe20008000f00 */
[----:B012---:R-:W-:Y:S10]  /*23950*/  ENDCOLLECTIVE ;  /* 0x000000000000791b */ /* 0x007ff40003800000 */
.L_x_9066:
[----:B------:R-:W-:Y:S05]  /*23960*/  BSYNC B0 ;  /* 0x0000000000007941 */ /* 0x000fea0003800000 */
.L_x_9065:
[----:B------:R-:W-:Y:S05]  /*23970*/  BRA `(.L_x_9067) ;  /* 0xffffffcc00b47947 */ /* 0x000fea000383ffff */
.L_x_8956:
[----:B0-----:R0:W1:Y:S02]  /*23980*/  SYNCS.PHASECHK.TRANS64.TRYWAIT P0, [R6+URZ], R5 ;  /* 0x00000005060075a7 */ /* 0x001064000800017f */
[----:B-1----:R-:W-:Y:S05]  /*23990*/  @!P0 NANOSLEEP.SYNCS 0x989680 ;  /* 0x009896800000895d */ /* 0x002fea0003900000 */
[----:B------:R-:W1:Y:S02]  /*239a0*/  @!P0 SYNCS.PHASECHK.TRANS64 P0, [R6+URZ], R5 ;  /* 0x00000005060085a7 */ /* 0x000e64000800007f */
[----:B-1----:R-:W-:Y:S05]  /*239b0*/  @!P0 BRA `(.L_x_8956) ;  /* 0xfffffffc00f08947 */ /* 0x002fea000383ffff */
[----:B------:R-:W-:Y:S05]  /*239c0*/  BRA `(.L_x_9068) ;  /* 0xffffffcc00f07947 */ /* 0x000fea000383ffff */
.L_x_8957:
[----:B-1----:R1:W3:Y:S02]  /*239d0*/  SYNCS.PHASECHK.TRANS64.TRYWAIT P0, [R7+URZ], R2 ;  /* 0x00000002070075a7 */ /* 0x0022e4000800017f */
[----:B---3--:R-:W-:Y:S05]  /*239e0*/  @!P0 NANOSLEEP.SYNCS 0x989680 ;  /* 0x009896800000895d */ /* 0x008fea0003900000 */
[----:B------:R-:W3:Y:S02]  /*239f0*/  @!P0 SYNCS.PHASECHK.TRANS64 P0, [R7+URZ], R2 ;  /* 0x00000002070085a7 */ /* 0x000ee4000800007f */
[----:B---3--:R-:W-:Y:S05]  /*23a00*/  @!P0 BRA `(.L_x_8957) ;  /* 0xfffffffc00f08947 */ /* 0x008fea000383ffff */
[----:B------:R-:W-:Y:S05]  /*23a10*/  BRA `(.L_x_9069) ;  /* 0xffffffcc00e47947 */ /* 0x000fea000383ffff */
.L_x_8959:
[----:B---3--:R3:W4:Y:S02]  /*23a20*/  SYNCS.PHASECHK.TRANS64.TRYWAIT P0, [R4+URZ], R5 ;  /* 0x00000005040075a7 */ /* 0x008724000800017f */
[----:B----4-:R-:W-:Y:S05]  /*23a30*/  @!P0 NANOSLEEP.SYNCS 0x989680 ;  /* 0x009896800000895d */ /* 0x010fea0003900000 */
[----:B------:R-:W4:Y:S02]  /*23a40*/  @!P0 SYNCS.PHASECHK.TRANS64 P0, [R4+URZ], R5 ;  /* 0x00000005040085a7 */ /* 0x000f24000800007f */
[----:B----4-:R-:W-:Y:S05]  /*23a50*/  @!P0 BRA `(.L_x_8959) ;  /* 0xfffffffc00f08947 */ /* 0x010fea000383ffff */
[----:B------:R-:W-:Y:S05]  /*23a60*/  BRA `(.L_x_9070) ;  /* 0xffffffcc00ec7947 */ /* 0x000fea000383ffff */
.L_x_9071:
        /* <DEDUP_REMOVED lines=9> */
.L_x_15133:


//--------------------- .text._ZN7cutlass13device_kernelIN5flash11enable_sm90INS1_16FlashAttnFwdSm90INS1_25CollectiveMainloopFwdSm90ILi2EN4cute5tupleIJNS5_1CILi1EEES8_S8_EEENS6_IJNS7_ILi128EEENS7_ILi96EEENS7_ILi64EEEEEELi256ENS_6half_tEfNS_4arch4Sm90ELb0ELb0ELb0ELb0ELb0ELb0ELb0ELb1ELb0ELb1ELb0ELb0EEENS1_21CollectiveEpilogueFwdINS6_IJSA_NS7_ILi256EEESB_EEES9_SE_SG_Li256ELb0ELb1ELb0ELb0EEENS1_29StaticPersistentTileSchedulerILb0EEEEEEEEEvNT_6ParamsE --------------------------
	.section	.text._ZN7cutlass13device_kernelIN5flash11enable_sm90INS1_16FlashAttnFwdSm90INS1_25CollectiveMainloopFwdSm90ILi2EN4cute5tupleIJNS5_1CILi1EEES8_S8_EEENS6_IJNS7_ILi128EEENS7_ILi96EEENS7_ILi64EEEEEELi256ENS_6half_tEfNS_4arch4Sm90ELb0ELb0ELb0ELb0ELb0ELb0ELb0ELb1ELb0ELb1ELb0ELb0EEENS1_21CollectiveEpilogueFwdINS6_IJSA_NS7_ILi256EEESB_EEES9_SE_SG_Li256ELb0ELb1ELb0ELb0EEENS1_29StaticPersistentTileSchedulerILb0EEEEEEEEEvNT_6ParamsE,"ax",@progbits
	.align	128
.text._ZN7cutlass13device_kernelIN5flash11enable_sm90INS1_16FlashAttnFwdSm90INS1_25CollectiveMainloopFwdSm90ILi2EN4cute5tupleIJNS5_1CILi1EEES8_S8_EEENS6_IJNS7_ILi128EEENS7_ILi96EEENS7_ILi64EEEEEELi256ENS_6half_tEfNS_4arch4Sm90ELb0ELb0ELb0ELb0ELb0ELb0ELb0ELb1ELb0ELb1ELb0ELb0EEENS1_21CollectiveEpilogueFwdINS6_IJSA_NS7_ILi256EEESB_EEES9_SE_SG_Li256ELb0ELb1ELb0ELb0EEENS1_29StaticPersistentTileSchedulerILb0EEEEEEEEEvNT_6ParamsE:
        .type           _ZN7cutlass13device_kernelIN5flash11enable_sm90INS1_16FlashAttnFwdSm90INS1_25CollectiveMainloopFwdSm90ILi2EN4cute5tupleIJNS5_1CILi1EEES8_S8_EEENS6_IJNS7_ILi128EEENS7_ILi96EEENS7_ILi64EEEEEELi256ENS_6half_tEfNS_4arch4Sm90ELb0ELb0ELb0ELb0ELb0ELb0ELb0ELb1ELb0ELb1ELb0ELb0EEENS1_21CollectiveEpilogueFwdINS6_IJSA_NS7_ILi256EEESB_EEES9_SE_SG_Li256ELb0ELb1ELb0ELb0EEENS1_29StaticPersistentTileSchedulerILb0EEEEEEEEEvNT_6ParamsE,@function
        .size           _ZN7cutlass13device_kernelIN5flash11enable_sm90INS1_16FlashAttnFwdSm90INS1_25CollectiveMainloopFwdSm90ILi2EN4cute5tupleIJNS5_1CILi1EEES8_S8_EEENS6_IJNS7_ILi128EEENS7_ILi96EEENS7_ILi64EEEEEELi256ENS_6half_tEfNS_4arch4Sm90ELb0ELb0ELb0ELb0ELb0ELb0ELb0ELb1ELb0ELb1ELb0ELb0EEENS1_21CollectiveEpilogueFwdINS6_IJSA_NS7_ILi256EEESB_EEES9_SE_SG_Li256ELb0ELb1ELb0ELb0EEENS1_29StaticPersistentTileSchedulerILb0EEEEEEEEEvNT_6ParamsE,(.L_x_15134 - _ZN7cutlass13device_kernelIN5flash11enable_sm90INS1_16FlashAttnFwdSm90INS1_25CollectiveMainloopFwdSm90ILi2EN4cute5tupleIJNS5_1CILi1EEES8_S8_EEENS6_IJNS7_ILi128EEENS7_ILi96EEENS7_ILi64EEEEEELi256ENS_6half_tEfNS_4arch4Sm90ELb0ELb0ELb0ELb0ELb0ELb0ELb0ELb1ELb0ELb1ELb0ELb0EEENS1_21CollectiveEpilogueFwdINS6_IJSA_NS7_ILi256EEESB_EEES9_SE_SG_Li256ELb0ELb1ELb0ELb0EEENS1_29StaticPersistentTileSchedulerILb0EEEEEEEEEvNT_6ParamsE)
        .other          _ZN7cutlass13device_kernelIN5flash11enable_sm90INS1_16FlashAttnFwdSm90INS1_25CollectiveMainloopFwdSm90ILi2EN4cute5tupleIJNS5_1CILi1EEES8_S8_EEENS6_IJNS7_ILi128EEENS7_ILi96EEENS7_ILi64EEEEEELi256ENS_6half_tEfNS_4arch4Sm90ELb0ELb0ELb0ELb0ELb0ELb0ELb0ELb1ELb0ELb1ELb0ELb0EEENS1_21CollectiveEpilogueFwdINS6_IJSA_NS7_ILi256EEESB_EEES9_SE_SG_Li256ELb0ELb1ELb0ELb0EEENS1_29StaticPersistentTileSchedulerILb0EEEEEEEEEvNT_6ParamsE,@"STO_CUDA_ENTRY STV_DEFAULT"
_ZN7cutlass13device_kernelIN5flash11enable_sm90INS1_16FlashAttnFwdSm90INS1_25CollectiveMainloopFwdSm90ILi2EN4cute5tupleIJNS5_1CILi1EEES8_S8_EEENS6_IJNS7_ILi128EEENS7_ILi96EEENS7_ILi64EEEEEELi256ENS_6half_tEfNS_4arch4Sm90ELb0ELb0ELb0ELb0ELb0ELb0ELb0ELb1ELb0ELb1ELb0ELb0EEENS1_21CollectiveEpilogueFwdINS6_IJSA_NS7_ILi256EEESB_EEES9_SE_SG_Li256ELb0ELb1ELb0ELb0EEENS1_29StaticPersistentTileSchedulerILb0EEEEEEEEEvNT_6ParamsE:
        /* <DEDUP_REMOVED lines=18> */
.L_x_9073:
[----:B------:R-:W-:Y:S05]  /*0120*/  BSYNC B0 ;  /* 0x0000000000007941 */ /* 0x000fea0003800000 */
.L_x_9072:
        /* <DEDUP_REMOVED lines=41> */
.L_x_9074:
        /* <DEDUP_REMOVED lines=22> */
.L_x_9075:
        /* <DEDUP_REMOVED lines=18> */
.L_x_9076:
        /* <DEDUP_REMOVED lines=22> */
.L_x_9077:
        /* <DEDUP_REMOVED lines=22> */
.L_x_9078:
[----:B------:R-:W-:Y:S01]  /*0900*/  PLOP3.LUT P0, PT, PT, PT, UP0, 0x80, 0x0 ;  /* 0x000000000000781c */ /* 0x000fe20003f0f008 */
[----:B------:R-:W-:Y:S01]  /*0910*/  UMOV UR37, 0x1 ;  /* 0x0000000100257882 */ /* 0x000fe20000000000 */
[----:B------:R-:W-:Y:S01]  /*0920*/  NOP ;  /* 0x0000000000007918 */ /* 0x000fe20000000000 */
[----:B------:R-:W-:Y:S01]  /*0930*/  USEL UR37, UR37, 0x2, !UP0 ;  /* 0x0000000225257887 */ /* 0x000fe2000c000000 */
[----:B------:R-:W-:Y:S01]  /*0940*/  ULDC.64 UR42, c[0x0][0x208] ;  /* 0x00008200002a7ab9 */ /* 0x000fe20000000a00 */
[----:B012-4-:R-:W-:Y:S08]  /*0950*/  BAR.SYNC.DEFER_BLOCKING 0x0 ;  /* 0x0000000000007b1d */ /* 0x017ff00000010000 */
[----:B------:R-:W-:Y:S05]  /*0960*/  @!P0 BRA `(.L_x_9079) ;  /* 0x0000006400f48947 */ /* 0x000fea0003800000 */
.L_x_9080:
[----:B------:R-:W-:-:S08]  /*0970*/  NOP ;  /* 0x0000000000007918 */ /* 0x000fd00000000000 */
[----:B------:R-:W0:Y:S02]  /*0980*/  USETMAXREG.TRY_ALLOC.CTAPOOL UP0, 0xf0 ;  /* 0x000000f0000079c8 */ /* 0x000e240008000600 */
[----:B0-----:R-:W-:-:S13]  /*0990*/  PLOP3.LUT P0, PT, PT, PT, UP0, 0x80, 0x0 ;  /* 0x000000000000781c */ /* 0x001fda0003f0f008 */
[----:B------:R-:W-:Y:S05]  /*09a0*/  @!P0 BRA `(.L_x_9080) ;  /* 0xfffffffc00f08947 */ /* 0x000fea000383ffff */
[----:B------:R-:W-:Y:S01]  /*09b0*/  SHF.R.U32.HI R2, RZ, 0x7, R0 ;  /* 0x00000007ff027819 */ /* 0x000fe20000011600 */
[----:B------:R-:W0:Y:S08]  /*09c0*/  S2UR UR39, SR_CTAID.X ;  /* 0x00000000002779c3 */ /* 0x000e300000002500 */
[----:B------:R-:W-:Y:S06]  /*09d0*/  BAR.ARV 0x8, 0x180 ;  /* 0x0206000000007b1d */ /* 0x000fec0000002000 */
[----:B------:R-:W-:-:S02]  /*09e0*/  ISETP.NE.AND P0, PT, R2, 0x1, PT ;  /* 0x000000010200780c */ /* 0x000fc40003f05270 */
[----:B------:R-:W0:Y:S11]  /*09f0*/  LDC R2, c[0x0][0xc34] ;  /* 0x00030d00ff027b82 */ /* 0x000e360000000800 */
[----:B------:R-:W-:Y:S06]  /*0a00*/  @!P0 BAR.ARV 0x9, 0x100 ;  /* 0x0244000000008b1d */ /* 0x000fec0000002000 */
[----:B0-----:R-:W-:-:S13]  /*0a10*/  ISETP.LE.AND P0, PT, R2, UR39, PT ;  /* 0x0000002702007c0c */ /* 0x001fda000bf03270 */
[----:B------:R-:W-:Y:S05]  /*0a20*/  @P0 EXIT ;  /* 0x000000000000094d */ /* 0x000fea0003800000 */
[----:B------:R-:W-:Y:S01]  /*0a30*/  VIADD R0, R0, 0xffffff80 ;  /* 0xffffff8000007836 */ /* 0x000fe20000000000 */
[----:B------:R-:W-:Y:S01]  /*0a40*/  ULOP3.LUT UR48, UR37, 0x1, URZ, 0xfc, !UPT ;  /* 0x0000000125307892 */ /* 0x000fe2000f8efc3f */
[----:B------:R-:W-:Y:S01]  /*0a50*/  UMOV UR47, URZ ;  /* 0x0000003f002f7c82 */ /* 0x000fe20008000000 */
[----:B------:R-:W-:Y:S02]  /*0a60*/  UMOV UR38, URZ ;  /* 0x0000003f00267c82 */ /* 0x000fe40008000000 */
[----:B------:R-:W-:Y:S01]  /*0a70*/  SHF.R.S32.HI R3, RZ, 0x1f, R0 ;  /* 0x0000001fff037819 */ /* 0x000fe20000011400 */
[----:B------:R-:W-:-:S03]  /*0a80*/  UMOV UR36, URZ ;  /* 0x0000003f00247c82 */ /* 0x000fc60008000000 */
[CC--:B------:R-:W-:Y:S02]  /*0a90*/  LEA.HI R2, R3.reuse, R0.reuse, RZ, 0x7 ;  /* 0x0000000003027211 */ /* 0x0c0fe400078f38ff */
[CC--:B------:R-:W-:Y:S02]  /*0aa0*/  LEA.HI R4, R3.reuse, R0.reuse, RZ, 0x4 ;  /* 0x0000000003047211 */ /* 0x0c0fe400078f20ff */
[----:B------:R-:W-:Y:S02]  /*0ab0*/  LOP3.LUT R205, R2, 0xffffff80, RZ, 0xc0, !PT ;  /* 0xffffff8002cd7812 */ /* 0x000fe400078ec0ff */
[CC--:B------:R-:W-:Y:S02]  /*0ac0*/  LEA.HI R5, R3.reuse, R0.reuse, RZ, 0x5 ;  /* 0x0000000003057211 */ /* 0x0c0fe400078f28ff */
[----:B------:R-:W-:Y:S01]  /*0ad0*/  SHF.R.S32.HI R7, RZ, 0x4, R4 ;  /* 0x00000004ff077819 */ /* 0x000fe20000011404 */
[----:B------:R-:W-:Y:S01]  /*0ae0*/  IMAD.IADD R205, R0, 0x1, -R205 ;  /* 0x0000000100cd7824 */ /* 0x000fe200078e0acd */
[----:B------:R-:W-:Y:S01]  /*0af0*/  LEA.HI R12, R3, R0, RZ, 0x2 ;  /* 0x00000000030c7211 */ /* 0x000fe200078f10ff */
[----:B------:R-:W-:Y:S01]  /*0b00*/  IMAD.SHL.U32 R6, R5, 0x20, RZ ;  /* 0x0000002005067824 */ /* 0x000fe200078e00ff */
[----:B------:R-:W-:-:S02]  /*0b10*/  LOP3.LUT R5, R4, 0x3fffff0, RZ, 0xc0, !PT ;  /* 0x03fffff004057812 */ /* 0x000fc400078ec0ff */
[----:B------:R-:W-:Y:S02]  /*0b20*/  SHF.R.S32.HI R8, RZ, 0x1f, R205 ;  /* 0x0000001fff087819 */ /* 0x000fe400000114cd */
[----:B------:R-:W-:Y:S01]  /*0b30*/  LEA.HI R4, R4, R7, RZ, 0x1 ;  /* 0x0000000704047211 */ /* 0x000fe200078f08ff */
[----:B------:R-:W-:Y:S01]  /*0b40*/  IMAD.IADD R5, R0, 0x1, -R5 ;  /* 0x0000000100057824 */ /* 0x000fe200078e0a05 */
[----:B------:R-:W-:Y:S02]  /*0b50*/  LEA.HI R9, R8, R205, RZ, 0x2 ;  /* 0x000000cd08097211 */ /* 0x000fe400078f10ff */
[----:B------:R-:W-:Y:S02]  /*0b60*/  LOP3.LUT R4, R4, 0x1ffffffe, RZ, 0xc0, !PT ;  /* 0x1ffffffe04047812 */ /* 0x000fe400078ec0ff */
[--C-:B------:R-:W-:Y:S02]  /*0b70*/  SHF.R.S32.HI R10, RZ, 0x2, R9.reuse ;  /* 0x00000002ff0a7819 */ /* 0x100fe40000011409 */
[----:B------:R-:W-:Y:S01]  /*0b80*/  SHF.R.S32.HI R11, RZ, 0x1f, R9 ;  /* 0x0000001fff0b7819 */ /* 0x000fe20000011409 */
[----:B------:R-:W-:Y:S01]  /*0b90*/  IMAD.IADD R4, R7, 0x1, -R4 ;  /* 0x0000000107047824 */ /* 0x000fe200078e0a04 */
[----:B------:R-:W-:-:S02]  /*0ba0*/  SHF.R.S32.HI R207, RZ, 0x7, R2 ;  /* 0x00000007ffcf7819 */ /* 0x000fc40000011402 */
[----:B------:R-:W-:Y:S02]  /*0bb0*/  LEA.HI R11, R11, R10, RZ, 0x3 ;  /* 0x0000000a0b0b7211 */ /* 0x000fe400078f18ff */
[----:B------:R-:W-:Y:S02]  /*0bc0*/  LOP3.LUT R7, R12, 0xfffffffc, RZ, 0xc0, !PT ;  /* 0xfffffffc0c077812 */ /* 0x000fe400078ec0ff */
[----:B------:R-:W-:Y:S02]  /*0bd0*/  LOP3.LUT R11, R11, 0xfffffff8, RZ, 0xc0, !PT ;  /* 0xfffffff80b0b7812 */ /* 0x000fe400078ec0ff */
[----:B------:R-:W-:Y:S01]  /*0be0*/  LEA.HI R8, R8, R205, RZ, 0x5 ;  /* 0x000000cd08087211 */ /* 0x000fe200078f28ff */
[----:B------:R-:W-:Y:S01]  /*0bf0*/  IMAD.IADD R7, R0, 0x1, -R7 ;  /* 0x0000000100077824 */ /* 0x000fe200078e0a07 */
[----:B------:R-:W-:Y:S01]  /*0c00*/  LEA.HI R2, R2, R207, RZ, 0x1 ;  /* 0x000000cf02027211 */ /* 0x000fe200078f08ff */
[----:B------:R-:W-:Y:S01]  /*0c10*/  IMAD.IADD R11, R10, 0x1, -R11 ;  /* 0x000000010a0b7824 */ /* 0x000fe200078e0a0b */
[----:B------:R-:W-:-:S02]  /*0c20*/  LEA.HI R22, R3, R0, RZ, 0x3 ;  /* 0x0000000003167211 */ /* 0x000fc400078f18ff */
[----:B------:R-:W-:Y:S02]  /*0c30*/  SHF.R.S32.HI R8, RZ, 0x5, R8 ;  /* 0x00000005ff087819 */ /* 0x000fe40000011408 */
[----:B------:R-:W-:Y:S02]  /*0c40*/  LOP3.LUT R2, R2, 0x3fffffe, RZ, 0xc0, !PT ;  /* 0x03fffffe02027812 */ /* 0x000fe400078ec0ff */
[----:B------:R-:W-:Y:S01]  /*0c50*/  LOP3.LUT R19, R22, 0xfffffff8, RZ, 0xc0, !PT ;  /* 0xfffffff816137812 */ /* 0x000fe200078ec0ff */
[----:B------:R-:W-:Y:S01]  /*0c60*/  IMAD R11, R8, 0x10, R11 ;  /* 0x00000010080b7824 */ /* 0x000fe200078e020b */
[----:B------:R-:W-:Y:S01]  /*0c70*/  LOP3.LUT R6, R6, 0xfffffc00, RZ, 0xc0, !PT ;  /* 0xfffffc0006067812 */ /* 0x000fe200078ec0ff */
[----:B------:R-:W-:Y:S01]  /*0c80*/  IMAD.IADD R2, R207, 0x1, -R2 ;  /* 0x00000001cf027824 */ /* 0x000fe200078e0a02 */
[----:B------:R-:W-:Y:S01]  /*0c90*/  LEA.HI R3, R7, R7, RZ, 0x1 ;  /* 0x0000000707037211 */ /* 0x000fe200078f08ff */
[----:B------:R-:W-:Y:S01]  /*0ca0*/  IMAD.IADD R19, R0, 0x1, -R19 ;  /* 0x0000000100137824 */ /* 0x000fe200078e0a13 */
[----:B------:R-:W-:Y:S01]  /*0cb0*/  LOP3.LUT R0, R9, 0x7ffffffc, RZ, 0xc0, !PT ;  /* 0x7ffffffc09007812 */ /* 0x000fe200078ec0ff */
[----:B------:R-:W-:Y:S01]  /*0cc0*/  IMAD R5, R5, 0x40, R6 ;  /* 0x0000004005057824 */ /* 0x000fe200078e0206 */
[----:B------:R-:W-:Y:S01]  /*0cd0*/  LOP3.LUT R6, R3, 0x1ffffffe, RZ, 0xc0, !PT ;  /* 0x1ffffffe03067812 */ /* 0x000fe200078ec0ff */
[----:B------:R-:W-:Y:S01]  /*0ce0*/  IMAD R208, R2, 0x40, R11 ;  /* 0x0000004002d07824 */ /* 0x000fe200078e020b */
[----:B------:R-:W-:Y:S01]  /*0cf0*/  SHF.R.S32.HI R22, RZ, 0x3, R22 ;  /* 0x00000003ff167819 */ /* 0x000fe20000011416 */
[----:B------:R-:W-:-:S02]  /*0d00*/  IMAD.SHL.U32 R2, R19, 0x8, RZ ;  /* 0x0000000813027824 */ /* 0x000fc400078e00ff */
[----:B------:R-:W-:Y:S02]  /*0d10*/  IMAD.IADD R7, R7, 0x1, -R6 ;  /* 0x0000000107077824 */ /* 0x000fe400078e0a06 */
[C---:B------:R-:W-:Y:S02]  /*0d20*/  VIADD R18, R2.reuse, 0x40 ;  /* 0x0000004002127836 */ /* 0x040fe40000000000 */
[C---:B------:R-:W-:Y:S02]  /*0d30*/  VIADD R17, R2.reuse, 0x80 ;  /* 0x0000008002117836 */ /* 0x040fe40000000000 */
[----:B------:R-:W-:Y:S01]  /*0d40*/  VIADD R16, R2, 0xc0 ;  /* 0x000000c002107836 */ /* 0x000fe20000000000 */
[----:B------:R-:W-:Y:S01]  /*0d50*/  SHF.R.S32.HI R214, RZ, 0x1f, R18 ;  /* 0x0000001fffd67819 */ /* 0x000fe20000011412 */
[----:B------:R-:W-:Y:S01]  /*0d60*/  IMAD R211, R4, 0x8, R5 ;  /* 0x0000000804d37824 */ /* 0x000fe200078e0205 */
[----:B------:R-:W-:Y:S01]  /*0d70*/  SHF.R.S32.HI R213, RZ, 0x1f, R17 ;  /* 0x0000001fffd57819 */ /* 0x000fe20000011411 */
[----:B------:R-:W-:Y:S01]  /*0d80*/  IMAD.IADD R209, R205, 0x1, -R0 ;  /* 0x00000001cdd17824 */ /* 0x000fe200078e0a00 */
[----:B------:R-:W-:Y:S01]  /*0d90*/  SHF.R.S32.HI R212, RZ, 0x1f, R16 ;  /* 0x0000001fffd47819 */ /* 0x000fe20000011410 */
[----:B------:R-:W-:-:S07]  /*0da0*/  IMAD R210, R7, 0x8, R208 ;  /* 0x0000000807d27824 */ /* 0x000fce00078e02d0 */
.L_x_9109:
[----:B0-----:R-:W0:Y:S01]  /*0db0*/  SHFL.IDX PT, R0, R207, RZ, 0x1f ;  /* 0x00001fffcf007589 */ /* 0x001e2200000e0000 */
[----:B-1----:R-:W1:Y:S01]  /*0dc0*/  S2UR UR4, SR_CgaCtaId ;  /* 0x00000000000479c3 */ /* 0x002e620000008800 */
[----:B------:R-:W-:Y:S01]  /*0dd0*/  ULDC.64 UR6, c[0x0][0x418] ;  /* 0x0001060000067ab9 */ /* 0x000fe20000000a00 */
[----:B------:R-:W-:Y:S01]  /*0de0*/  ULDC UR5, c[0x0][0xc38] ;  /* 0x00030e0000057ab9 */ /* 0x000fe20000000800 */
[----:B------:R-:W-:Y:S02]  /*0df0*/  UISETP.NE.U32.AND UP0, UPT, UR6, URZ, UPT ;  /* 0x0000003f0600728c */ /* 0x000fe4000bf05070 */
[----:B------:R-:W-:Y:S01]  /*0e00*/  UISETP.NE.AND UP1, UPT, UR5, 0x1, UPT ;  /* 0x000000010500788c */ /* 0x000fe2000bf25270 */
[----:B------:R-:W-:Y:S02]  /*0e10*/  UMOV UR45, 0x400 ;  /* 0x00000400002d7882 */ /* 0x000fe40000000000 */
[----:B------:R-:W-:Y:S01]  /*0e20*/  ULDC UR5, c[0x0][0xc44] ;  /* 0x0003110000057ab9 */ /* 0x000fe20000000800 */
[----:B------:R-:W-:-:S02]  /*0e30*/  UISETP.NE.AND.EX UP0, UPT, UR7, URZ, UPT, UP0 ;  /* 0x0000003f0700728c */ /* 0x000fc4000bf05300 */
[----:B------:R-:W-:Y:S01]  /*0e40*/  UISETP.NE.AND UP2, UPT, UR5, 0x1, UPT ;  /* 0x000000010500788c */ /* 0x000fe2000bf45270 */
[----:B------:R-:W-:Y:S01]  /*0e50*/  ULDC UR44, c[0x0][0x424] ;  /* 0x00010900002c7ab9 */ /* 0x000fe20000000800 */
[----:B------:R-:W-:Y:S01]  /*0e60*/  ULDC UR10, c[0x0][0x2f0] ;  /* 0x0000bc00000a7ab9 */ /* 0x000fe20000000800 */
[----:B------:R-:W-:Y:S02]  /*0e70*/  USEL UR44, UR44, 0x1, UP0 ;  /* 0x000000012c2c7887 */ /* 0x000fe40008000000 */
[----:B------:R-:W-:Y:S01]  /*0e80*/  @UP1 ULDC UR12, c[0x0][0xc40] ;  /* 0x00031000000c1ab9 */ /* 0x000fe20000000800 */
[----:B------:R-:W-:Y:S01]  /*0e90*/  UMOV UR46, UR39 ;  /* 0x00000027002e7c82 */ /* 0x000fe20008000000 */
[----:B------:R-:W-:-:S04]  /*0ea0*/  UIMAD UR44, UR44, UR10, URZ ;  /* 0x0000000a2c2c72a4 */ /* 0x000fc8000f8e023f */
[----:B------:R-:W-:Y:S01]  /*0eb0*/  @UP2 ULDC.64 UR8, c[0x0][0xc48] ;  /* 0x0003120000082ab9 */ /* 0x000fe20000000a00 */
[----:B0-----:R-:W-:Y:S01]  /*0ec0*/  R2UR UR6, R0 ;  /* 0x00000000000672ca */ /* 0x001fe200000e0000 */
[----:B-1----:R-:W-:-:S03]  /*0ed0*/  ULEA UR45, UR4, UR45, 0x18 ;  /* 0x0000002d042d7291 */ /* 0x002fc6000f8ec03f */
[----:B------:R-:W-:Y:S01]  /*0ee0*/  @UP1 ULDC UR4, c[0x0][0xc3c] ;  /* 0x00030f0000041ab9 */ /* 0x000fe20000000800 */
[----:B------:R-:W-:Y:S02]  /*0ef0*/  UIADD3 UR11, UR45, 0x18400, URZ ;  /* 0x000184002d0b7890 */ /* 0x000fe4000fffe03f */
[----:B------:R-:W-:Y:S02]  /*0f00*/  UIMAD.WIDE.U32 UR4, UR39, UR4, URZ ;  /* 0x00000004270472a5 */ /* 0x000fe4000f8e003f */
[----:B------:R-:W-:Y:S02]  /*0f10*/  ULOP3.LUT UP0, URZ, UR11, 0x1bf, URZ, 0xc0, !UPT ;  /* 0x000001bf0b3f7892 */ /* 0x000fe4000f80c03f */
[----:B------:R-:W-:Y:S02]  /*0f20*/  @UP1 USHF.R.U32.HI UR46, URZ, UR12, UR5 ;  /* 0x0000000c3f2e1299 */ /* 0x000fe40008011605 */
[----:B------:R-:W-:Y:S02]  /*0f30*/  ULEA.HI UR7, UR6, UR6, URZ, 0x1 ;  /* 0x0000000606077291 */ /* 0x000fe4000f8f083f */
[----:B------:R-:W-:Y:S01]  /*0f40*/  PLOP3.LUT P0, PT, PT, PT, UP0, 0x80, 0x0 ;  /* 0x000000000000781c */ /* 0x000fe20003f0f008 */
[----:B------:R-:W-:-:S02]  /*0f50*/  UIMAD.WIDE.U32 UR4, UR46, UR8, URZ ;  /* 0x000000082e0472a5 */ /* 0x000fc4000f8e003f */
[----:B------:R-:W-:Y:S01]  /*0f60*/  ULOP3.LUT UR7, UR7, 0x1e, URZ, 0xc0, !UPT ;  /* 0x0000001e07077892 */ /* 0x000fe2000f8ec03f */
[----:B------:R-:W-:Y:S01]  /*0f70*/  UMOV UR41, UR46 ;  /* 0x0000002e00297c82 */ /* 0x000fe20008000000 */
[----:B------:R-:W-:Y:S02]  /*0f80*/  @UP2 USHF.R.U32.HI UR41, URZ, UR9, UR5 ;  /* 0x000000093f292299 */ /* 0x000fe40008011605 */
[----:B------:R-:W-:Y:S02]  /*0f90*/  UIADD3 UR7, UR6, -UR7, URZ ;  /* 0x8000000706077290 */ /* 0x000fe4000fffe03f */
[----:B------:R-:W-:Y:S02]  /*0fa0*/  UIADD3 UR6, UR44, 0x5f, URZ ;  /* 0x0000005f2c067890 */ /* 0x000fe4000fffe03f */
[----:B------:R-:W-:Y:S02]  /*0fb0*/  ULEA UR8, UR7, UR11, 0xd ;  /* 0x0000000b07087291 */ /* 0x000fe4000f8e683f */
[----:B------:R-:W-:-:S02]  /*0fc0*/  UIMAD.WIDE UR6, UR6, 0x2aaaaaab, URZ ;  /* 0x2aaaaaab060678a5 */ /* 0x000fc4000f8e023f */
[----:B------:R-:W-:Y:S02]  /*0fd0*/  USHF.R.U32.HI UR8, URZ, 0x4, UR8 ;  /* 0x000000043f087899 */ /* 0x000fe40008011608 */
[----:B------:R-:W-:Y:S02]  /*0fe0*/  USHF.R.U32.HI UR40, URZ, 0x1f, UR7 ;  /* 0x0000001f3f287899 */ /* 0x000fe40008011607 */
[----:B------:R-:W-:Y:S02]  /*0ff0*/  ULOP3.LUT UR49, UR8, 0x3fff, URZ, 0xc0, !UPT ;  /* 0x00003fff08317892 */ /* 0x000fe4000f8ec03f */
[----:B------:R-:W-:Y:S01]  /*1000*/  ULEA.HI.SX32 UR40, UR7, UR40, 0x1c ;  /* 0x0000002807287291 */ /* 0x000fe2000f8fe23f */
[----:B--234-:R-:W-:Y:S11]  /*1010*/  @!P0 BRA `(.L_x_9081) ;  /* 0x0000000000408947 */ /* 0x01cff60003800000 */
        /* <DEDUP_REMOVED lines=16> */
.L_x_9081:
[----:B------:R-:W-:Y:S01]  /*1120*/  ULOP3.LUT UR4, UR47, 0x1, URZ, 0xc0, !UPT ;  /* 0x000000012f047892 */ /* 0x000fe2000f8ec03f */
[----:B------:R-:W0:Y:S05]  /*1130*/  S2R R20, SR_TID.X ;  /* 0x0000000000147919 */ /* 0x000e2a0000002100 */
[----:B------:R-:W-:-:S05]  /*1140*/  IMAD.U32 R0, RZ, RZ, UR4 ;  /* 0x00000004ff007e24 */ /* 0x000fca000f8e00ff */
[----:B------:R-:W-:-:S04]  /*1150*/  SHF.L.U32 R0, R0, 0x1f, RZ ;  /* 0x0000001f00007819 */ /* 0x000fc800000006ff */
[----:B------:R-:W1:Y:S01]  /*1160*/  SYNCS.PHASECHK.TRANS64.TRYWAIT P0, [UR45+0x22800], R0 ;  /* 0x02280000ff0075a7 */ /* 0x000e62000800016d */
[----:B0-----:R-:W-:-:S05]  /*1170*/  SHF.R.U32.HI R20, RZ, 0x7, R20 ;  /* 0x00000007ff147819 */ /* 0x001fca0000011614 */
[----:B------:R-:W-:Y:S01]  /*1180*/  VIADD R6, R20, 0x8 ;  /* 0x0000000814067836 */ /* 0x000fe20000000000 */
[----:B-1----:R-:W-:Y:S06]  /*1190*/  @!P0 BRA `(.L_x_9082) ;  /* 0x000000a0001c8947 */ /* 0x002fec0003800000 */
.L_x_9199:
[----:B0-----:R-:W-:Y:S01]  /*11a0*/  IMAD.U32 R0, RZ, RZ, UR48 ;  /* 0x00000030ff007e24 */ /* 0x001fe2000f8e00ff */
[----:B------:R-:W-:Y:S05]  /*11b0*/  WARPSYNC.ALL ;  /* 0x0000000000007948 */ /* 0x000fea0003800000 */
[----:B------:R0:W-:Y:S01]  /*11c0*/  BAR.SYNC.DEFER_BLOCKING R6, 0x100 ;  /* 0x000400060000751d */ /* 0x0001e20000010000 */
[----:B------:R-:W-:-:S13]  /*11d0*/  ISETP.NE.AND P0, PT, R0, 0x3, PT ;  /* 0x000000030000780c */ /* 0x000fda0003f05270 */
[----:B0-----:R-:W-:Y:S05]  /*11e0*/  @!P0 BRA `(.L_x_9083) ;  /* 0x0000000000048947 */ /* 0x001fea0003800000 */
[----:B------:R-:W-:Y:S01]  /*11f0*/  BPT.TRAP 0x1 ;  /* 0x000000040000795c */ /* 0x000fe20000300000 */
.L_x_9083:
[----:B------:R-:W-:Y:S01]  /*1200*/  ULEA UR21, UR36, UR45, 0x3 ;  /* 0x0000002d24157291 */ /* 0x000fe2000f8e183f */
[----:B------:R-:W-:-:S05]  /*1210*/  IMAD.U32 R7, RZ, RZ, UR38 ;  /* 0x00000026ff077e24 */ /* 0x000fca000f8e00ff */
[----:B------:R-:W-:-:S04]  /*1220*/  SHF.L.U32 R7, R7, 0x1f, RZ ;  /* 0x0000001f07077819 */ /* 0x000fc800000006ff */
[----:B------:R0:W1:Y:S01]  /*1230*/  SYNCS.PHASECHK.TRANS64.TRYWAIT P1, [UR21+0x22830], R7 ;  /* 0x02283007ff0075a7 */ /* 0x0000620008020155 */
[----:B------:R-:W-:Y:S05]  /*1240*/  @!P0 BRA `(.L_x_9084) ;  /* 0x0000000000048947 */ /* 0x000fea0003800000 */
[----:B------:R-:W-:Y:S01]  /*1250*/  BPT.TRAP 0x1 ;  /* 0x000000040000795c */ /* 0x000fe20000300000 */
.L_x_9084:
[----:B-1----:R-:W-:Y:S05]  /*1260*/  @P1 BRA `(.L_x_9085) ;  /* 0x0000000000081947 */ /* 0x002fea0003800000 */
[----:B------:R-:W1:Y:S02]  /*1270*/  SYNCS.PHASECHK.TRANS64.TRYWAIT P1, [UR21+0x22830], R7 ;  /* 0x02283007ff0075a7 */ /* 0x000e640008020155 */
[----:B-1----:R-:W-:Y:S05]  /*1280*/  @!P1 BRA `(.L_x_9086) ;  /* 0x0000009c00f89947 */ /* 0x002fea0003800000 */
.L_x_9085:
[----:B------:R-:W-:Y:S01]  /*1290*/  UIADD3 UR4, UR45, 0x1c400, URZ ;  /* 0x0001c4002d047890 */ /* 0x000fe2000fffe03f */
[----:B------:R-:W-:Y:S01]  /*12a0*/  WARPGROUP.ARRIVE ;  /* 0x00000000000079c5 */ /* 0x000fe20000000000 */
[----:B------:R-:W-:Y:S01]  /*12b0*/  UMOV UR5, 0x40000040 ;  /* 0x4000004000057882 */ /* 0x000fe20000000000 */
[----:B------:R-:W-:Y:S01]  /*12c0*/  UMOV UR7, 0x40000040 ;  /* 0x4000004000077882 */ /* 0x000fe20000000000 */
[----:B------:R-:W-:Y:S01]  /*12d0*/  USHF.R.U32.HI UR4, URZ, 0x4, UR4 ;  /* 0x000000043f047899 */ /* 0x000fe20008011604 */
[----:B------:R-:W-:Y:S01]  /*12e0*/  P2R R10, PR, RZ, 0x1 ;  /* 0x00000001ff0a7803 */ /* 0x000fe20000000000 */
[----:B------:R-:W-:Y:S01]  /*12f0*/  UMOV UR9, 0x40000040 ;  /* 0x4000004000097882 */ /* 0x000fe20000000000 */
[----:B------:R-:W-:Y:S01]  /*1300*/  UMOV UR11, 0x40000040 ;  /* 0x40000040000b7882 */ /* 0x000fe20000000000 */
[----:B------:R-:W-:Y:S01]  /*1310*/  ULOP3.LUT UR4, UR4, 0x3fff, URZ, 0xc0, !UPT ;  /* 0x00003fff04047892 */ /* 0x000fe2000f8ec03f */
[----:B------:R-:W2:Y:S01]  /*1320*/  S2R R12, SR_TID.X ;  /* 0x00000000000c7919 */ /* 0x000ea20000002100 */
[----:B------:R-:W-:Y:S01]  /*1330*/  UMOV UR13, 0x40000040 ;  /* 0x40000040000d7882 */ /* 0x000fe20000000000 */
[----:B------:R-:W-:Y:S01]  /*1340*/  UMOV UR15, 0x40000040 ;  /* 0x40000040000f7882 */ /* 0x000fe20000000000 */
[----:B------:R-:W-:-:S02]  /*1350*/  ULOP3.LUT UR20, UR4, 0x10000, URZ, 0xfc, !UPT ;  /* 0x0001000004147892 */ /* 0x000fc4000f8efc3f */
[----:B------:R-:W-:Y:S02]  /*1360*/  ULOP3.LUT UR4, UR49, 0x10000, URZ, 0xfc, !UPT ;  /* 0x0001000031047892 */ /* 0x000fe4000f8efc3f */
[----:B------:R-:W-:Y:S02]  /*1370*/  UIMAD UR6, UR36, 0x300, UR20 ;  /* 0x00000300240678a4 */ /* 0x000fe4000f8e0214 */
[----:B------:R-:W-:Y:S02]  /*1380*/  UIADD3 UR8, UR4, 0x2, URZ ;  /* 0x0000000204087890 */ /* 0x000fe4000fffe03f */
[----:B------:R-:W-:Y:S02]  /*1390*/  UIADD3 UR10, UR6, 0x2, URZ ;  /* 0x00000002060a7890 */ /* 0x000fe4000fffe03f */
[----:B------:R-:W-:Y:S02]  /*13a0*/  UIADD3 UR12, UR4, 0x4, URZ ;  /* 0x00000004040c7890 */ /* 0x000fe4000fffe03f */
[----:B------:R-:W-:-:S02]  /*13b0*/  UIADD3 UR14, UR6, 0x4, URZ ;  /* 0x00000004060e7890 */ /* 0x000fc4000fffe03f */
[----:B------:R-:W-:Y:S01]  /*13c0*/  HGMMA.64x96x16.F32 R24, gdesc[UR4], RZ, !UPT, gsb0 ;  /* 0x01600000041879f0 */ /* 0x000fe2000c0008ff */
[----:B------:R-:W-:Y:S02]  /*13d0*/  UIADD3 UR16, UR4, 0x6, URZ ;  /* 0x0000000604107890 */ /* 0x000fe4000fffe03f */
[----:B------:R-:W-:Y:S01]  /*13e0*/  UIADD3 UR18, UR6, 0x6, URZ ;  /* 0x0000000606127890 */ /* 0x000fe2000fffe03f */
[----:B------:R-:W-:Y:S01]  /*13f0*/  UMOV UR17, 0x40000040 ;  /* 0x4000004000117882 */ /* 0x000fe20000000000 */
[----:B------:R-:W-:Y:S01]  /*1400*/  UMOV UR19, 0x40000040 ;  /* 0x4000004000137882 */ /* 0x000fe20000000000 */
[----:B------:R-:W-:-:S04]  /*1410*/  UIMAD UR6, UR40, -0x60, UR44 ;  /* 0xffffffa0280678a4 */ /* 0x000fc8000f8e022c */
[----:B------:R-:W-:Y:S01]  /*1420*/  UIADD3 UR6, UR6, 0x60, URZ ;  /* 0x0000006006067890 */ /* 0x000fe2000fffe03f */
[----:B--2---:R-:W-:-:S05]  /*1430*/  LOP3.LUT R12, R12, 0x7f, RZ, 0xc0, !PT ;  /* 0x0000007f0c0c7812 */ /* 0x004fca00078ec0ff */
[----:B-1----:R-:W-:-:S04]  /*1440*/  IMAD.U32 R0, RZ, RZ, UR6 ;  /* 0x00000006ff007e24 */ /* 0x002fc8000f8e00ff */
[----:B------:R-:W-:-:S05]  /*1450*/  IMAD R0, R209, -0x2, R0 ;  /* 0xfffffffed1007824 */ /* 0x000fca00078e0200 */
        /* <DEDUP_REMOVED lines=8> */
[----:B------:R-:W-:Y:S01]  /*14e0*/  HGMMA.64x96x16.F32 R24, gdesc[UR8], R24, gsb0 ;  /* 0x01600000081879f0 */ /* 0x000fe20008000818 */
[----:B------:R-:W-:Y:S02]  /*14f0*/  ULDC UR10, c[0x0][0x988] ;  /* 0x00026200000a7ab9 */ /* 0x000fe40000000800 */
[----:B------:R-:W-:Y:S02]  /*1500*/  WARPGROUP.DEPBAR.LE gsb0, 0x0 ;  /* 0x00008000000079c5 */ /* 0x000fe40000010000 */
[----:B------:R-:W-:-:S06]  /*1510*/  WARPGROUP.ARRIVE ;  /* 0x00000000000079c5 */ /* 0x000fcc0000000000 */
[----:B------:R-:W-:Y:S03]  /*1520*/  HGMMA.64x96x16.F32 R24, gdesc[UR12], R24, gsb0 ;  /* 0x016000000c1879f0 */ /* 0x000fe60008000818 */
[----:B------:R-:W-:Y:S02]  /*1530*/  WARPGROUP.DEPBAR.LE gsb0, 0x0 ;  /* 0x00008000000079c5 */ /* 0x000fe40000010000 */
[----:B------:R-:W-:-:S06]  /*1540*/  WARPGROUP.ARRIVE ;  /* 0x00000000000079c5 */ /* 0x000fcc0000000000 */
[----:B------:R-:W-:Y:S03]  /*1550*/  HGMMA.64x96x16.F32 R24, gdesc[UR16], R24, gsb0 ;  /* 0x01600000101879f0 */ /* 0x000fe60008000818 */
        /* <DEDUP_REMOVED lines=87> */
[----:B------:R-:W1:Y:S01]  /*1ad0*/  SHFL.BFLY PT, R0, R5, 0x2, 0x1f ;  /* 0x0c401f0005007f89 */ /* 0x000e6200000e0000 */
[----:B------:R-:W-:Y:S02]  /*1ae0*/  FSEL R67, R67, -INF , P3 ;  /* 0xff80000043437808 */ /* 0x000fe40001800000 */
[----:B------:R-:W-:-:S02]  /*1af0*/  FSEL R70, R70, -INF , P2 ;  /* 0xff80000046467808 */ /* 0x000fc40001000000 */
[----:B------:R-:W-:Y:S02]  /*1b00*/  FSEL R71, R71, -INF , P1 ;  /* 0xff80000047477808 */ /* 0x000fe40000800000 */
[----:B-1----:R-:W-:-:S05]  /*1b10*/  FMNMX.FTZ R8, R5, R0, !PT ;  /* 0x0000000005087209 */ /* 0x002fca0007810000 */
[----:B------:R-:W1:Y:S02]  /*1b20*/  SHFL.BFLY PT, R3, R8, 0x1, 0x1f ;  /* 0x0c201f0008037f89 */ /* 0x000e6400000e0000 */
[----:B-1----:R-:W-:Y:S01]  /*1b30*/  FMNMX.FTZ R0, R8, R3, !PT ;  /* 0x0000000308007209 */ /* 0x002fe20007810000 */
[----:B------:R-:W-:-:S03]  /*1b40*/  IMAD.U32 R8, RZ, RZ, UR21 ;  /* 0x00000015ff087e24 */ /* 0x000fc6000f8e00ff */
[C---:B------:R-:W-:Y:S01]  /*1b50*/  FSETP.NEU.FTZ.AND P0, PT, R0.reuse, -INF , PT ;  /* 0xff8000000000780b */ /* 0x040fe20003f1d000 */
[----:B------:R-:W-:-:S05]  /*1b60*/  FMUL.FTZ R3, R0, UR10 ;  /* 0x0000000a00037c20 */ /* 0x000fca0008410000 */
[----:B------:R-:W-:Y:S02]  /*1b70*/  FSEL R9, R3, RZ, P0 ;  /* 0x000000ff03097208 */ /* 0x000fe40000000000 */
[----:B------:R-:W-:Y:S02]  /*1b80*/  FMNMX.FTZ R3, R26, R27, !PT ;  /* 0x0000001b1a037209 */ /* 0x000fe40007810000 */
[----:B------:R-:W-:Y:S01]  /*1b90*/  ISETP.NE.AND P0, PT, R10, RZ, PT ;  /* 0x000000ff0a00720c */ /* 0x000fe20003f05270 */
        /* <DEDUP_REMOVED lines=14> */
[----:B------:R-:W1:Y:S01]  /*1c80*/  MUFU.EX2 R25, R25 ;  /* 0x0000001900197308 */ /* 0x000e620000000800 */
[--C-:B------:R-:W-:Y:S01]  /*1c90*/  FFMA.FTZ R41, R41, UR10, -R9.reuse ;  /* 0x0000000a29297c23 */ /* 0x100fe20008010809 */
        /* <DEDUP_REMOVED lines=12> */
[----:B------:R-:W-:Y:S01]  /*1d60*/  FFMA.FTZ R60, R60, UR10, -R9 ;  /* 0x0000000a3c3c7c23 */ /* 0x000fe20008010809 */
[----:B------:R-:W-:Y:S01]  /*1d70*/  FMNMX.FTZ R3, R43, R4, !PT ;  /* 0x000000042b037209 */ /* 0x000fe20007810000 */
[----:B------:R-:W2:Y:S01]  /*1d80*/  MUFU.EX2 R29, R29 ;  /* 0x0000001d001d7308 */ /* 0x000ea20000000800 */
[----:B-1----:R-:W-:Y:S01]  /*1d90*/  FADD.FTZ R11, R24, R25 ;  /* 0x00000019180b7221 */ /* 0x002fe20000010000 */
[--C-:B------:R-:W-:Y:S01]  /*1da0*/  FFMA.FTZ R61, R61, UR10, -R9.reuse ;  /* 0x0000000a3d3d7c23 */ /* 0x100fe20008010809 */
[----:B------:R-:W-:Y:S01]  /*1db0*/  FMNMX.FTZ R4, R46, R3, !PT ;  /* 0x000000032e047209 */ /* 0x000fe20007810000 */
[--C-:B------:R-:W-:Y:S01]  /*1dc0*/  FFMA.FTZ R64, R64, UR10, -R9.reuse ;  /* 0x0000000a40407c23 */ /* 0x100fe20008010809 */
[--C-:B------:R-:W-:Y:S01]  /*1dd0*/  FFMA.FTZ R65, R65, UR10, -R9.reuse ;  /* 0x0000000a41417c23 */ /* 0x100fe20008010809 */
[--C-:B------:R-:W-:Y:S01]  /*1de0*/  FFMA.FTZ R68, R68, UR10, -R9.reuse ;  /* 0x0000000a44447c23 */ /* 0x100fe20008010809 */
[----:B------:R-:W-:Y:S01]  /*1df0*/  FMNMX.FTZ R3, R47, R4, !PT ;  /* 0x000000042f037209 */ /* 0x000fe20007810000 */
[----:B------:R-:W-:Y:S01]  /*1e00*/  MUFU.EX2 R32, R32 ;  /* 0x0000002000207308 */ /* 0x000fe20000000800 */
[----:B------:R-:W-:Y:S01]  /*1e10*/  FFMA.FTZ R9, R69, UR10, -R9 ;  /* 0x0000000a45097c23 */ /* 0x000fe20008010809 */
[----:B------:R-:W-:-:S02]  /*1e20*/  F2FP.F16.F32.PACK_AB R152, R25, R24 ;  /* 0x000000181998723e */ /* 0x000fc400000000ff */
[----:B------:R-:W-:-:S04]  /*1e30*/  FMNMX.FTZ R4, R50, R3, !PT ;  /* 0x0000000332047209 */ /* 0x000fc80007810000 */
[----:B------:R-:W-:Y:S01]  /*1e40*/  FMNMX.FTZ R3, R51, R4, !PT ;  /* 0x0000000433037209 */ /* 0x000fe20007810000 */
[----:B------:R-:W1:Y:S01]  /*1e50*/  MUFU.EX2 R33, R33 ;  /* 0x0000002100217308 */ /* 0x000e620000000800 */
[----:B--2---:R-:W-:Y:S02]  /*1e60*/  F2FP.F16.F32.PACK_AB R154, R29, R28 ;  /* 0x0000001c1d9a723e */ /* 0x004fe400000000ff */
[----:B------:R-:W-:-:S04]  /*1e70*/  FMNMX.FTZ R4, R54, R3, !PT ;  /* 0x0000000336047209 */ /* 0x000fc80007810000 */
[----:B------:R-:W-:Y:S01]  /*1e80*/  FMNMX.FTZ R3, R55, R4, !PT ;  /* 0x0000000437037209 */ /* 0x000fe20007810000 */
[----:B------:R-:W-:Y:S03]  /*1e90*/  MUFU.EX2 R36, R36 ;  /* 0x0000002400247308 */ /* 0x000fe60000000800 */
[----:B------:R-:W-:-:S04]  /*1ea0*/  FMNMX.FTZ R4, R58, R3, !PT ;  /* 0x000000033a047209 */ /* 0x000fc80007810000 */
[----:B------:R-:W-:Y:S01]  /*1eb0*/  FMNMX.FTZ R3, R59, R4, !PT ;  /* 0x000000043b037209 */ /* 0x000fe20007810000 */
[----:B------:R-:W2:Y:S01]  /*1ec0*/  MUFU.EX2 R37, R37 ;  /* 0x0000002500257308 */ /* 0x000ea20000000800 */
[----:B-1----:R-:W-:Y:S02]  /*1ed0*/  F2FP.F16.F32.PACK_AB R156, R33, R32 ;  /* 0x00000020219c723e */ /* 0x002fe400000000ff */
[----:B------:R-:W-:-:S04]  /*1ee0*/  FMNMX.FTZ R4, R62, R3, !PT ;  /* 0x000000033e047209 */ /* 0x000fc80007810000 */
[----:B------:R-:W-:Y:S01]  /*1ef0*/  FMNMX.FTZ R3, R63, R4, !PT ;  /* 0x000000043f037209 */ /* 0x000fe20007810000 */
[----:B------:R-:W-:Y:S03]  /*1f00*/  MUFU.EX2 R40, R40 ;  /* 0x0000002800287308 */ /* 0x000fe60000000800 */
[----:B------:R-:W-:-:S04]  /*1f10*/  FMNMX.FTZ R4, R66, R3, !PT ;  /* 0x0000000342047209 */ /* 0x000fc80007810000 */
[----:B------:R-:W-:Y:S01]  /*1f20*/  FMNMX.FTZ R3, R67, R4, !PT ;  /* 0x0000000443037209 */ /* 0x000fe20007810000 */
[----:B------:R-:W1:Y:S01]  /*1f30*/  MUFU.EX2 R41, R41 ;  /* 0x0000002900297308 */ /* 0x000e620000000800 */
[----:B--2---:R-:W-:Y:S02]  /*1f40*/  F2FP.F16.F32.PACK_AB R158, R37, R36 ;  /* 0x00000024259e723e */ /* 0x004fe400000000ff */
[----:B------:R-:W-:-:S04]  /*1f50*/  FMNMX.FTZ R4, R70, R3, !PT ;  /* 0x0000000346047209 */ /* 0x000fc80007810000 */
[----:B------:R-:W-:Y:S01]  /*1f60*/  FMNMX.FTZ R4, R71, R4, !PT ;  /* 0x0000000447047209 */ /* 0x000fe20007810000 */
[----:B------:R-:W-:Y:S04]  /*1f70*/  MUFU.EX2 R44, R44 ;  /* 0x0000002c002c7308 */ /* 0x000fe80000000800 */
[----:B------:R-:W2:Y:S04]  /*1f80*/  SHFL.BFLY PT, R3, R4, 0x2, 0x1f ;  /* 0x0c401f0004037f89 */ /* 0x000ea800000e0000 */
[----:B------:R-:W3:Y:S01]  /*1f90*/  MUFU.EX2 R45, R45 ;  /* 0x0000002d002d7308 */ /* 0x000ee20000000800 */
[----:B-1----:R-:W-:-:S07]  /*1fa0*/  F2FP.F16.F32.PACK_AB R160, R41, R40 ;  /* 0x0000002829a0723e */ /* 0x002fce00000000ff */
[----:B------:R-:W-:Y:S08]  /*1fb0*/  MUFU.EX2 R48, R48 ;  /* 0x0000003000307308 */ /* 0x000ff00000000800 */
[----:B------:R-:W1:Y:S01]  /*1fc0*/  MUFU.EX2 R49, R49 ;  /* 0x0000003100317308 */ /* 0x000e620000000800 */
[----:B---3--:R-:W-:Y:S02]  /*1fd0*/  F2FP.F16.F32.PACK_AB R162, R45, R44 ;  /* 0x0000002c2da2723e */ /* 0x008fe400000000ff */
[----:B--2---:R-:W-:-:S05]  /*1fe0*/  FMNMX.FTZ R5, R4, R3, !PT ;  /* 0x0000000304057209 */ /* 0x004fca0007810000 */
[----:B------:R-:W-:Y:S01]  /*1ff0*/  MUFU.EX2 R52, R52 ;  /* 0x0000003400347308 */ /* 0x000fe20000000800 */
[----:B------:R-:W2:Y:S07]  /*2000*/  SHFL.BFLY PT, R4, R5, 0x1, 0x1f ;  /* 0x0c201f0005047f89 */ /* 0x000eae00000e0000 */
[----:B------:R-:W3:Y:S01]  /*2010*/  MUFU.EX2 R53, R53 ;  /* 0x0000003500357308 */ /* 0x000ee20000000800 */
[----:B-1----:R-:W-:-:S07]  /*2020*/  F2FP.F16.F32.PACK_AB R164, R49, R48 ;  /* 0x0000003031a4723e */ /* 0x002fce00000000ff */
[----:B------:R-:W-:Y:S08]  /*2030*/  MUFU.EX2 R56, R56 ;  /* 0x0000003800387308 */ /* 0x000ff00000000800 */
[----:B------:R-:W-:Y:S01]  /*2040*/  MUFU.EX2 R57, R57 ;  /* 0x0000003900397308 */ /* 0x000fe20000000800 */
[----:B--2---:R-:W-:Y:S02]  /*2050*/  FMNMX.FTZ R3, R5, R4, !PT ;  /* 0x0000000405037209 */ /* 0x004fe40007810000 */
[----:B---3--:R-:W-:-:S02]  /*2060*/  F2FP.F16.F32.PACK_AB R166, R53, R52 ;  /* 0x0000003435a6723e */ /* 0x008fc400000000ff */
[C---:B------:R-:W-:Y:S01]  /*2070*/  FSETP.NEU.FTZ.AND P1, PT, R3.reuse, -INF , PT ;  /* 0xff8000000300780b */ /* 0x040fe20003f3d000 */
[----:B------:R-:W-:Y:S02]  /*2080*/  FMUL.FTZ R4, R3, UR10 ;  /* 0x0000000a03047c20 */ /* 0x000fe40008410000 */
[----:B------:R-:W-:Y:S03]  /*2090*/  MUFU.EX2 R60, R60 ;  /* 0x0000003c003c7308 */ /* 0x000fe60000000800 */
[----:B------:R-:W-:Y:S01]  /*20a0*/  FSEL R5, R4, RZ, P1 ;  /* 0x000000ff04057208 */ /* 0x000fe20000800000 */
[----:B------:R-:W-:Y:S01]  /*20b0*/  FADD.FTZ R4, R28, R11 ;  /* 0x0000000b1c047221 */ /* 0x000fe20000010000 */
[----:B------:R-:W-:Y:S02]  /*20c0*/  ISETP.NE.AND P1, PT, R12, RZ, PT ;  /* 0x000000ff0c00720c */ /* 0x000fe40003f25270 */
[----:B------:R-:W1:Y:S01]  /*20d0*/  S2R R12, SR_TID.X ;  /* 0x00000000000c7919 */ /* 0x000e620000002100 */
[--C-:B------:R-:W-:Y:S01]  /*20e0*/  FFMA.FTZ R26, R26, UR10, -R5.reuse ;  /* 0x0000000a1a1a7c23 */ /* 0x100fe20008010805 */
[--C-:B------:R-:W-:Y:S01]  /*20f0*/  FFMA.FTZ R27, R27, UR10, -R5.reuse ;  /* 0x0000000a1b1b7c23 */ /* 0x100fe20008010805 */
[--C-:B------:R-:W-:Y:S01]  /*2100*/  FFMA.FTZ R30, R30, UR10, -R5.reuse ;  /* 0x0000000a1e1e7c23 */ /* 0x100fe20008010805 */
[--C-:B------:R-:W-:Y:S01]  /*2110*/  FFMA.FTZ R31, R31, UR10, -R5.reuse ;  /* 0x0000000a1f1f7c23 */ /* 0x100fe20008010805 */
[--C-:B------:R-:W-:Y:S01]  /*2120*/  FFMA.FTZ R34, R34, UR10, -R5.reuse ;  /* 0x0000000a22227c23 */ /* 0x100fe20008010805 */
[--C-:B------:R-:W-:Y:S01]  /*2130*/  FFMA.FTZ R35, R35, UR10, -R5.reuse ;  /* 0x0000000a23237c23 */ /* 0x100fe20008010805 */
[----:B------:R-:W-:Y:S01]  /*2140*/  MUFU.EX2 R26, R26 ;  /* 0x0000001a001a7308 */ /* 0x000fe20000000800 */
[----:B------:R-:W-:Y:S01]  /*2150*/  FADD.FTZ R11, R29, R4 ;  /* 0x000000041d0b7221 */ /* 0x000fe20000010000 */
[--C-:B------:R-:W-:Y:S01]  /*2160*/  FFMA.FTZ R38, R38, UR10, -R5.reuse ;  /* 0x0000000a26267c23 */ /* 0x100fe20008010805 */
[--C-:B------:R-:W-:Y:S01]  /*2170*/  FFMA.FTZ R39, R39, UR10, -R5.reuse ;  /* 0x0000000a27277c23 */ /* 0x100fe20008010805 */
[----:B------:R-:W-:Y:S01]  /*2180*/  FFMA.FTZ R42, R42, UR10, -R5 ;  /* 0x0000000a2a2a7c23 */ /* 0x000fe20008010805 */
[----:B------:R-:W-:Y:S01]  /*2190*/  FADD.FTZ R4, R32, R11 ;  /* 0x0000000b20047221 */ /* 0x000fe20000010000 */
[--C-:B------:R-:W-:Y:S01]  /*21a0*/  FFMA.FTZ R43, R43, UR10, -R5.reuse ;  /* 0x0000000a2b2b7c23 */ /* 0x100fe20008010805 */
[--C-:B------:R-:W-:Y:S01]  /*21b0*/  FFMA.FTZ R46, R46, UR10, -R5.reuse ;  /* 0x0000000a2e2e7c23 */ /* 0x100fe20008010805 */
[----:B------:R-:W2:Y:S01]  /*21c0*/  MUFU.EX2 R27, R27 ;  /* 0x0000001b001b7308 */ /* 0x000ea20000000800 */
[----:B------:R-:W-:Y:S01]  /*21d0*/  FADD.FTZ R13, R33, R4 ;  /* 0x00000004210d7221 */ /* 0x000fe20000010000 */
[--C-:B------:R-:W-:Y:S01]  /*21e0*/  FFMA.FTZ R47, R47, UR10, -R5.reuse ;  /* 0x0000000a2f2f7c23 */ /* 0x100fe20008010805 */
[--C-:B------:R-:W-:Y:S01]  /*21f0*/  FFMA.FTZ R50, R50, UR10, -R5.reuse ;  /* 0x0000000a32327c23 */ /* 0x100fe20008010805 */
[----:B------:R-:W-:Y:S01]  /*2200*/  FFMA.FTZ R51, R51, UR10, -R5 ;  /* 0x0000000a33337c23 */ /* 0x000fe20008010805 */
[----:B------:R-:W-:Y:S01]  /*2210*/  FADD.FTZ R10, R36, R13 ;  /* 0x0000000d240a7221 */ /* 0x000fe20000010000 */
[--C-:B------:R-:W-:Y:S01]  /*2220*/  FFMA.FTZ R54, R54, UR10, -R5.reuse ;  /* 0x0000000a36367c23 */ /* 0x100fe20008010805 */
[--C-:B------:R-:W-:Y:S01]  /*2230*/  FFMA.FTZ R55, R55, UR10, -R5.reuse ;  /* 0x0000000a37377c23 */ /* 0x100fe20008010805 */
[----:B------:R-:W3:Y:S01]  /*2240*/  MUFU.EX2 R30, R30 ;  /* 0x0000001e001e7308 */ /* 0x000ee20000000800 */
[----:B------:R-:W-:Y:S01]  /*2250*/  FADD.FTZ R13, R37, R10 ;  /* 0x0000000a250d7221 */ /* 0x000fe20000010000 */
[--C-:B------:R-:W-:Y:S01]  /*2260*/  FFMA.FTZ R58, R58, UR10, -R5.reuse ;  /* 0x0000000a3a3a7c23 */ /* 0x100fe20008010805 */
[--C-:B------:R-:W-:Y:S01]  /*2270*/  FFMA.FTZ R59, R59, UR10, -R5.reuse ;  /* 0x0000000a3b3b7c23 */ /* 0x100fe20008010805 */
[--C-:B------:R-:W-:Y:S01]  /*2280*/  FFMA.FTZ R62, R62, UR10, -R5.reuse ;  /* 0x0000000a3e3e7c23 */ /* 0x100fe20008010805 */
[--C-:B------:R-:W-:Y:S01]  /*2290*/  FFMA.FTZ R63, R63, UR10, -R5.reuse ;  /* 0x0000000a3f3f7c23 */ /* 0x100fe20008010805 */
[--C-:B------:R-:W-:Y:S01]  /*22a0*/  FFMA.FTZ R66, R66, UR10, -R5.reuse ;  /* 0x0000000a42427c23 */ /* 0x100fe20008010805 */
[----:B------:R-:W-:Y:S01]  /*22b0*/  FFMA.FTZ R67, R67, UR10, -R5 ;  /* 0x0000000a43437c23 */ /* 0x000fe20008010805 */
[----:B------:R-:W4:Y:S01]  /*22c0*/  MUFU.EX2 R31, R31 ;  /* 0x0000001f001f7308 */ /* 0x000f220000000800 */
[----:B--2---:R-:W-:Y:S01]  /*22d0*/  FADD.FTZ R11, R26, R27 ;  /* 0x0000001b1a0b7221 */ /* 0x004fe20000010000 */
[----:B-1----:R-:W-:Y:S01]  /*22e0*/  SHF.R.U32.HI R12, RZ, 0x7, R12 ;  /* 0x00000007ff0c7819 */ /* 0x002fe2000001160c */
[--C-:B------:R-:W-:Y:S01]  /*22f0*/  FFMA.FTZ R70, R70, UR10, -R5.reuse ;  /* 0x0000000a46467c23 */ /* 0x100fe20008010805 */
[----:B------:R-:W-:Y:S01]  /*2300*/  FFMA.FTZ R71, R71, UR10, -R5 ;  /* 0x0000000a47477c23 */ /* 0x000fe20008010805 */
[----:B------:R-:W-:-:S02]  /*2310*/  F2FP.F16.F32.PACK_AB R168, R57, R56 ;  /* 0x0000003839a8723e */ /* 0x000fc400000000ff */
[----:B------:R-:W-:Y:S01]  /*2320*/  IADD3 R176, -R12, 0xb, RZ ;  /* 0x0000000b0cb07810 */ /* 0x000fe20007ffe1ff */
[----:B------:R-:W1:Y:S01]  /*2330*/  MUFU.EX2 R34, R34 ;  /* 0x0000002200227308 */ /* 0x000e620000000800 */
[----:B---3--:R-:W-:Y:S01]  /*2340*/  FADD.FTZ R4, R30, R11 ;  /* 0x0000000b1e047221 */ /* 0x008fe20000010000 */
[----:B------:R-:W-:Y:S01]  /*2350*/  FADD.FTZ R12, R40, R13 ;  /* 0x0000000d280c7221 */ /* 0x000fe20000010000 */
[----:B------:R-:W-:-:S03]  /*2360*/  F2FP.F16.F32.PACK_AB R153, R27, R26 ;  /* 0x0000001a1b99723e */ /* 0x000fc600000000ff */
[----:B------:R-:W-:Y:S02]  /*2370*/  FADD.FTZ R13, R41, R12 ;  /* 0x0000000c290d7221 */ /* 0x000fe40000010000 */
[----:B------:R-:W2:Y:S01]  /*2380*/  MUFU.EX2 R35, R35 ;  /* 0x0000002300237308 */ /* 0x000ea20000000800 */
[C---:B----4-:R-:W-:Y:S01]  /*2390*/  FADD.FTZ R11, R31.reuse, R4 ;  /* 0x000000041f0b7221 */ /* 0x050fe20000010000 */
[----:B------:R-:W-:Y:S02]  /*23a0*/  @!P1 VIADD R4, R8, 0x22840 ;  /* 0x0002284008049836 */ /* 0x000fe40000000000 */
[----:B------:R-:W-:Y:S01]  /*23b0*/  FADD.FTZ R12, R44, R13 ;  /* 0x0000000d2c0c7221 */ /* 0x000fe20000010000 */
[----:B------:R-:W-:Y:S02]  /*23c0*/  F2FP.F16.F32.PACK_AB R155, R31, R30 ;  /* 0x0000001e1f9b723e */ /* 0x000fe400000000ff */
[----:B------:R-:W-:Y:S01]  /*23d0*/  @!P1 PRMT R4, RZ, 0x654, R4 ;  /* 0x00000654ff049816 */ /* 0x000fe20000000004 */
[----:B------:R-:W3:Y:S01]  /*23e0*/  MUFU.EX2 R38, R38 ;  /* 0x0000002600267308 */ /* 0x000ee20000000800 */
[----:B-1----:R-:W-:Y:S01]  /*23f0*/  FADD.FTZ R10, R34, R11 ;  /* 0x0000000b220a7221 */ /* 0x002fe20000010000 */
[----:B------:R1:W-:Y:S06]  /*2400*/  BAR.ARV R176, 0x100 ;  /* 0x000400b00000751d */ /* 0x0003ec0000002000 */
[----:B------:R-:W4:Y:S01]  /*2410*/  MUFU.EX2 R39, R39 ;  /* 0x0000002700277308 */ /* 0x000f220000000800 */
[----:B--2---:R-:W-:Y:S01]  /*2420*/  FADD.FTZ R11, R35, R10 ;  /* 0x0000000a230b7221 */ /* 0x004fe20000010000 */
[----:B------:R-:W-:Y:S01]  /*2430*/  FADD.FTZ R13, R45, R12 ;  /* 0x0000000c2d0d7221 */ /* 0x000fe20000010000 */
[----:B------:R2:W-:Y:S01]  /*2440*/  @!P1 SYNCS.ARRIVE.TRANS64.RED.A1T0 RZ, [R4+URZ], RZ ;  /* 0x000000ff04ff99a7 */ /* 0x0005e2000810043f */
[----:B------:R-:W-:-:S04]  /*2450*/  F2FP.F16.F32.PACK_AB R157, R35, R34 ;  /* 0x00000022239d723e */ /* 0x000fc800000000ff */
[----:B------:R-:W2:Y:S01]  /*2460*/  MUFU.EX2 R42, R42 ;  /* 0x0000002a002a7308 */ /* 0x000ea20000000800 */
[----:B---3--:R-:W-:-:S07]  /*2470*/  FADD.FTZ R10, R38, R11 ;  /* 0x0000000b260a7221 */ /* 0x008fce0000010000 */
[----:B------:R-:W3:Y:S01]  /*2480*/  MUFU.EX2 R43, R43 ;  /* 0x0000002b002b7308 */ /* 0x000ee20000000800 */
[C---:B----4-:R-:W-:Y:S01]  /*2490*/  FADD.FTZ R11, R39.reuse, R10 ;  /* 0x0000000a270b7221 */ /* 0x050fe20000010000 */
[----:B------:R-:W-:Y:S01]  /*24a0*/  FADD.FTZ R10, R48, R13 ;  /* 0x0000000d300a7221 */ /* 0x000fe20000010000 */
[----:B------:R-:W-:-:S03]  /*24b0*/  F2FP.F16.F32.PACK_AB R159, R39, R38 ;  /* 0x00000026279f723e */ /* 0x000fc600000000ff */
[----:B------:R-:W-:Y:S02]  /*24c0*/  FADD.FTZ R13, R49, R10 ;  /* 0x0000000a310d7221 */ /* 0x000fe40000010000 */
[----:B------:R-:W4:Y:S01]  /*24d0*/  MUFU.EX2 R46, R46 ;  /* 0x0000002e002e7308 */ /* 0x000f220000000800 */
[----:B--2---:R-:W-:Y:S01]  /*24e0*/  FADD.FTZ R4, R42, R11 ;  /* 0x0000000b2a047221 */ /* 0x004fe20000010000 */
[----:B------:R-:W-:-:S04]  /*24f0*/  FADD.FTZ R10, R52, R13 ;  /* 0x0000000d340a7221 */ /* 0x000fc80000010000 */
[----:B------:R-:W-:Y:S02]  /*2500*/  FADD.FTZ R13, R53, R10 ;  /* 0x0000000a350d7221 */ /* 0x000fe40000010000 */
[----:B------:R-:W2:Y:S01]  /*2510*/  MUFU.EX2 R47, R47 ;  /* 0x0000002f002f7308 */ /* 0x000ea20000000800 */
[C---:B---3--:R-:W-:Y:S01]  /*2520*/  FADD.FTZ R11, R43.reuse, R4 ;  /* 0x000000042b0b7221 */ /* 0x048fe20000010000 */
[----:B------:R-:W-:Y:S01]  /*2530*/  FADD.FTZ R10, R56, R13 ;  /* 0x0000000d380a7221 */ /* 0x000fe20000010000 */
[----:B------:R-:W-:-:S05]  /*2540*/  F2FP.F16.F32.PACK_AB R161, R43, R42 ;  /* 0x0000002a2ba1723e */ /* 0x000fca00000000ff */
[----:B------:R-:W3:Y:S01]  /*2550*/  MUFU.EX2 R50, R50 ;  /* 0x0000003200327308 */ /* 0x000ee20000000800 */
[----:B----4-:R-:W-:-:S07]  /*2560*/  FADD.FTZ R4, R46, R11 ;  /* 0x0000000b2e047221 */ /* 0x010fce0000010000 */
[----:B------:R-:W4:Y:S01]  /*2570*/  MUFU.EX2 R51, R51 ;  /* 0x0000003300337308 */ /* 0x000f220000000800 */
[C---:B--2---:R-:W-:Y:S01]  /*2580*/  FADD.FTZ R11, R47.reuse, R4 ;  /* 0x000000042f0b7221 */ /* 0x044fe20000010000 */
[----:B------:R-:W-:-:S06]  /*2590*/  F2FP.F16.F32.PACK_AB R163, R47, R46 ;  /* 0x0000002e2fa3723e */ /* 0x000fcc00000000ff */
[----:B------:R-:W2:Y:S01]  /*25a0*/  MUFU.EX2 R54, R54 ;  /* 0x0000003600367308 */ /* 0x000ea20000000800 */
[----:B---3--:R-:W-:Y:S01]  /*25b0*/  FADD.FTZ R4, R50, R11 ;  /* 0x0000000b32047221 */ /* 0x008fe20000010000 */
[----:B------:R-:W-:-:S04]  /*25c0*/  FADD.FTZ R11, R57, R10 ;  /* 0x0000000a390b7221 */ /* 0x000fc80000010000 */
[----:B------:R-:W-:Y:S02]  /*25d0*/  FADD.FTZ R10, R60, R11 ;  /* 0x0000000b3c0a7221 */ /* 0x000fe40000010000 */
[----:B------:R-:W3:Y:S01]  /*25e0*/  MUFU.EX2 R55, R55 ;  /* 0x0000003700377308 */ /* 0x000ee20000000800 */
[C---:B----4-:R-:W-:Y:S01]  /*25f0*/  FADD.FTZ R5, R51.reuse, R4 ;  /* 0x0000000433057221 */ /* 0x050fe20000010000 */
[----:B------:R-:W-:-:S06]  /*2600*/  F2FP.F16.F32.PACK_AB R165, R51, R50 ;  /* 0x0000003233a5723e */ /* 0x000fcc00000000ff */
[----:B------:R-:W4:Y:S01]  /*2610*/  MUFU.EX2 R61, R61 ;  /* 0x0000003d003d7308 */ /* 0x000f220000000800 */
[----:B--2---:R-:W-:-:S07]  /*2620*/  FADD.FTZ R4, R54, R5 ;  /* 0x0000000536047221 */ /* 0x004fce0000010000 */
[----:B------:R-:W2:Y:S01]  /*2630*/  MUFU.EX2 R58, R58 ;  /* 0x0000003a003a7308 */ /* 0x000ea20000000800 */
[C---:B---3--:R-:W-:Y:S01]  /*2640*/  FADD.FTZ R5, R55.reuse, R4 ;  /* 0x0000000437057221 */ /* 0x048fe20000010000 */
[----:B------:R-:W-:-:S06]  /*2650*/  F2FP.F16.F32.PACK_AB R167, R55, R54 ;  /* 0x0000003637a7723e */ /* 0x000fcc00000000ff */
[----:B------:R-:W3:Y:S01]  /*2660*/  MUFU.EX2 R64, R64 ;  /* 0x0000004000407308 */ /* 0x000ee20000000800 */
[C---:B----4-:R-:W-:Y:S01]  /*2670*/  FADD.FTZ R11, R61.reuse, R10 ;  /* 0x0000000a3d0b7221 */ /* 0x050fe20000010000 */
[----:B------:R-:W-:-:S06]  /*2680*/  F2FP.F16.F32.PACK_AB R170, R61, R60 ;  /* 0x0000003c3daa723e */ /* 0x000fcc00000000ff */
[----:B------:R-:W4:Y:S01]  /*2690*/  MUFU.EX2 R59, R59 ;  /* 0x0000003b003b7308 */ /* 0x000f220000000800 */
[----:B--2---:R-:W-:-:S07]  /*26a0*/  FADD.FTZ R4, R58, R5 ;  /* 0x000000053a047221 */ /* 0x004fce0000010000 */
[----:B------:R-:W2:Y:S01]  /*26b0*/  MUFU.EX2 R65, R65 ;  /* 0x0000004100417308 */ /* 0x000ea20000000800 */
[----:B---3--:R-:W-:-:S07]  /*26c0*/  FADD.FTZ R10, R64, R11 ;  /* 0x0000000b400a7221 */ /* 0x008fce0000010000 */
[----:B------:R-:W3:Y:S01]  /*26d0*/  MUFU.EX2 R62, R62 ;  /* 0x0000003e003e7308 */ /* 0x000ee20000000800 */
[C---:B----4-:R-:W-:Y:S01]  /*26e0*/  FADD.FTZ R5, R59.reuse, R4 ;  /* 0x000000043b057221 */ /* 0x050fe20000010000 */
[----:B------:R-:W-:-:S06]  /*26f0*/  F2FP.F16.F32.PACK_AB R169, R59, R58 ;  /* 0x0000003a3ba9723e */ /* 0x000fcc00000000ff */
[----:B------:R-:W4:Y:S01]  /*2700*/  MUFU.EX2 R68, R68 ;  /* 0x0000004400447308 */ /* 0x000f220000000800 */
[C---:B--2---:R-:W-:Y:S01]  /*2710*/  FADD.FTZ R11, R65.reuse, R10 ;  /* 0x0000000a410b7221 */ /* 0x044fe20000010000 */
[----:B------:R-:W-:-:S06]  /*2720*/  F2FP.F16.F32.PACK_AB R172, R65, R64 ;  /* 0x0000004041ac723e */ /* 0x000fcc00000000ff */
[----:B------:R-:W2:Y:S01]  /*2730*/  MUFU.EX2 R63, R63 ;  /* 0x0000003f003f7308 */ /* 0x000ea20000000800 */
[----:B---3--:R-:W-:-:S07]  /*2740*/  FADD.FTZ R4, R62, R5 ;  /* 0x000000053e047221 */ /* 0x008fce0000010000 */
[----:B------:R-:W3:Y:S01]  /*2750*/  MUFU.EX2 R66, R66 ;  /* 0x0000004200427308 */ /* 0x000ee20000000800 */
[----:B----4-:R-:W-:-:S07]  /*2760*/  FADD.FTZ R10, R68, R11 ;  /* 0x0000000b440a7221 */ /* 0x010fce0000010000 */
[----:B------:R-:W4:Y:S01]  /*2770*/  MUFU.EX2 R9, R9 ;  /* 0x0000000900097308 */ /* 0x000f220000000800 */
[C---:B--2---:R-:W-:Y:S01]  /*2780*/  FADD.FTZ R11, R63.reuse, R4 ;  /* 0x000000043f0b7221 */ /* 0x044fe20000010000 */
[----:B------:R-:W-:-:S06]  /*2790*/  F2FP.F16.F32.PACK_AB R171, R63, R62 ;  /* 0x0000003e3fab723e */ /* 0x000fcc00000000ff */
[----:B------:R-:W2:Y:S01]  /*27a0*/  MUFU.EX2 R67, R67 ;  /* 0x0000004300437308 */ /* 0x000ea20000000800 */
[----:B---3--:R-:W-:-:S07]  /*27b0*/  FADD.FTZ R4, R66, R11 ;  /* 0x0000000b42047221 */ /* 0x008fce0000010000 */
[----:B------:R-:W3:Y:S01]  /*27c0*/  MUFU.EX2 R70, R70 ;  /* 0x0000004600467308 */ /* 0x000ee20000000800 */
[C---:B----4-:R-:W-:Y:S01]  /*27d0*/  FADD.FTZ R5, R9.reuse, R10 ;  /* 0x0000000a09057221 */ /* 0x050fe20000010000 */
[----:B------:R-:W-:-:S06]  /*27e0*/  F2FP.F16.F32.PACK_AB R174, R9, R68 ;  /* 0x0000004409ae723e */ /* 0x000fcc00000000ff */
[----:B------:R-:W4:Y:S01]  /*27f0*/  MUFU.EX2 R71, R71 ;  /* 0x0000004700477308 */ /* 0x000f220000000800 */
[C---:B--2---:R-:W-:Y:S01]  /*2800*/  FADD.FTZ R9, R67.reuse, R4 ;  /* 0x0000000443097221 */ /* 0x044fe20000010000 */
[----:B------:R-:W-:-:S03]  /*2810*/  F2FP.F16.F32.PACK_AB R173, R67, R66 ;  /* 0x0000004243ad723e */ /* 0x000fc600000000ff */
[----:B---3--:R-:W-:-:S04]  /*2820*/  FADD.FTZ R4, R70, R9 ;  /* 0x0000000946047221 */ /* 0x008fc80000010000 */
[C---:B----4-:R-:W-:Y:S01]  /*2830*/  FADD.FTZ R4, R71.reuse, R4 ;  /* 0x0000000447047221 */ /* 0x050fe20000010000 */
[----:B------:R-:W-:Y:S01]  /*2840*/  F2FP.F16.F32.PACK_AB R175, R71, R70 ;  /* 0x0000004647af723e */ /* 0x000fe200000000ff */
[----:B-1----:R-:W-:Y:S06]  /*2850*/  @!P0 BRA `(.L_x_9087) ;  /* 0x0000000000048947 */ /* 0x002fec0003800000 */
[----:B------:R-:W-:Y:S01]  /*2860*/  BPT.TRAP 0x1 ;  /* 0x000000040000795c */ /* 0x000fe20000300000 */
.L_x_9087:
[----:B------:R1:W2:Y:S01]  /*2870*/  SYNCS.PHASECHK.TRANS64.TRYWAIT P2, [UR21+0x22850], R7 ;  /* 0x02285007ff0075a7 */ /* 0x0002a20008040155 */
[----:B------:R-:W-:Y:S05]  /*2880*/  @!P0 BRA `(.L_x_9088) ;  /* 0x0000000000048947 */ /* 0x000fea0003800000 */
[----:B------:R-:W-:Y:S01]  /*2890*/  BPT.TRAP 0x1 ;  /* 0x000000040000795c */ /* 0x000fe20000300000 */
.L_x_9088:
[----:B--2---:R-:W-:Y:S05]  /*28a0*/  @P2 BRA `(.L_x_9089) ;  /* 0x0000000000082947 */ /* 0x004fea0003800000 */
[----:B------:R-:W2:Y:S02]  /*28b0*/  SYNCS.PHASECHK.TRANS64.TRYWAIT P2, [UR21+0x22850], R7 ;  /* 0x02285007ff0075a7 */ /* 0x000ea40008040155 */
[----:B--2---:R-:W-:Y:S05]  /*28c0*/  @!P2 BRA `(.L_x_9090) ;  /* 0x000000880080a947 */ /* 0x004fea0003800000 */
.L_x_9089:
[----:B------:R3:W-:Y:S01]  /*28d0*/  BAR.SYNC.DEFER_BLOCKING R6, 0x100 ;  /* 0x000400060000751d */ /* 0x0007e20000010000 */
[----:B------:R-:W-:Y:S01]  /*28e0*/  UIADD3 UR45, UR45, 0x400, URZ ;  /* 0x000004002d2d7890 */ /* 0x000fe2000fffe03f */
[----:B--2---:R-:W-:Y:S01]  /*28f0*/  @!P1 VIADD R8, R8, 0x22860 ;  /* 0x0002286008089836 */ /* 0x004fe20000000000 */
[----:B------:R-:W-:Y:S02]  /*2900*/  UISETP.GE.AND UP0, UPT, UR44, 0x61, UPT ;  /* 0x000000612c00788c */ /* 0x000fe4000bf06270 */
[----:B------:R-:W-:Y:S01]  /*2910*/  USHF.R.U32.HI UR45, URZ, 0x4, UR45 ;  /* 0x000000043f2d7899 */ /* 0x000fe2000801162d */
[----:B------:R-:W-:Y:S01]  /*2920*/  UMOV UR7, 0x40000040 ;  /* 0x4000004000077882 */ /* 0x000fe20000000000 */
[----:B------:R-:W-:Y:S02]  /*2930*/  @!P1 PRMT R8, RZ, 0x654, R8 ;  /* 0x00000654ff089816 */ /* 0x000fe40000000008 */
[----:B------:R-:W-:Y:S01]  /*2940*/  ULOP3.LUT UR21, UR45, 0x3fff, URZ, 0xc0, !UPT ;  /* 0x00003fff2d157892 */ /* 0x000fe2000f8ec03f */
[----:B------:R-:W-:-:S03]  /*2950*/  PLOP3.LUT P2, PT, PT, PT, UP0, 0x80, 0x0 ;  /* 0x000000000000781c */ /* 0x000fc60003f4f008 */
[----:B------:R-:W-:-:S04]  /*2960*/  ULOP3.LUT UR21, UR21, 0x3000000, URZ, 0xfc, !UPT ;  /* 0x0300000015157892 */ /* 0x000fc8000f8efc3f */
[----:B------:R-:W-:Y:S01]  /*2970*/  UIMAD UR11, UR36, 0xc00, UR21 ;  /* 0x00000c00240b78a4 */ /* 0x000fe2000f8e0215 */
[----:B------:R-:W-:-:S06]  /*2980*/  WARPGROUP.ARRIVE ;  /* 0x00000000000079c5 */ /* 0x000fcc0000000000 */
[----:B------:R-:W-:Y:S02]  /*2990*/  UMOV UR6, UR11 ;  /* 0x0000000b00067c82 */ /* 0x000fe40008000000 */
        /* <DEDUP_REMOVED lines=32> */
[----:B------:R3:W-:Y:S01]  /*2ba0*/  @!P1 SYNCS.ARRIVE.TRANS64.RED.A1T0 RZ, [R8+URZ], RZ ;  /* 0x000000ff08ff99a7 */ /* 0x0007e2000810043f */
[----:B------:R-:W-:Y:S05]  /*2bb0*/  @!P2 BRA `(.L_x_9091) ;  /* 0x0000001c0068a947 */ /* 0x000fea0003800000 */
[----:B------:R-:W-:Y:S01]  /*2bc0*/  IMAD.MOV.U32 R200, RZ, RZ, R3 ;  /* 0x000000ffffc87224 */ /* 0x000fe200078e0003 */
[----:B------:R-:W-:Y:S01]  /*2bd0*/  UIADD3 UR40, UR40, -0x2, URZ ;  /* 0xfffffffe28287890 */ /* 0x000fe2000fffe03f */
[----:B01----:R-:W-:Y:S01]  /*2be0*/  IMAD.MOV.U32 R7, RZ, RZ, R0 ;  /* 0x000000ffff077224 */ /* 0x003fe200078e0000 */
[----:B------:R-:W-:-:S10]  /*2bf0*/  ULDC UR22, c[0x0][0x988] ;  /* 0x0002620000167ab9 */ /* 0x000fd40000000800 */
.L_x_9100:
        /* <DEDUP_REMOVED lines=8> */
[----:B--2---:R-:W-:Y:S11]  /*2c80*/  @!P0 BRA `(.L_x_9092) ;  /* 0x0000000000048947 */ /* 0x004ff60003800000 */
[----:B------:R-:W-:Y:S01]  /*2c90*/  BPT.TRAP 0x1 ;  /* 0x000000040000795c */ /* 0x000fe20000300000 */
.L_x_9092:
[----:B------:R-:W0:Y:S01]  /*2ca0*/  S2UR UR7, SR_CgaCtaId ;  /* 0x00000000000779c3 */ /* 0x000e220000008800 */
[----:B------:R-:W-:Y:S01]  /*2cb0*/  IMAD.U32 R0, RZ, RZ, UR38 ;  /* 0x00000026ff007e24 */ /* 0x000fe2000f8e00ff */
[----:B------:R-:W-:-:S04]  /*2cc0*/  UMOV UR6, 0x400 ;  /* 0x0000040000067882 */ /* 0x000fc80000000000 */
[----:B------:R-:W-:-:S04]  /*2cd0*/  SHF.L.U32 R0, R0, 0x1f, RZ ;  /* 0x0000001f00007819 */ /* 0x000fc800000006ff */
[----:B------:R-:W-:-:S13]  /*2ce0*/  R2UR UR24, R0 ;  /* 0x00000000001872ca */ /* 0x000fda00000e0000 */
[----:B------:R-:W-:Y:S01]  /*2cf0*/  IMAD.U32 R0, RZ, RZ, UR24 ;  /* 0x00000018ff007e24 */ /* 0x000fe2000f8e00ff */
[----:B0-----:R-:W-:-:S04]  /*2d00*/  ULEA UR6, UR7, UR6, 0x18 ;  /* 0x0000000607067291 */ /* 0x001fc8000f8ec03f */
[----:B------:R-:W-:-:S09]  /*2d10*/  ULEA UR23, UR36, UR6, 0x3 ;  /* 0x0000000624177291 */ /* 0x000fd2000f8e183f */
[----:B------:R0:W1:Y:S01]  /*2d20*/  SYNCS.PHASECHK.TRANS64.TRYWAIT P3, [UR23+0x22830], R0 ;  /* 0x02283000ff0075a7 */ /* 0x0000620008060157 */
[----:B------:R-:W-:Y:S05]  /*2d30*/  @!P0 BRA `(.L_x_9093) ;  /* 0x0000000000048947 */ /* 0x000fea0003800000 */
[----:B------:R-:W-:Y:S01]  /*2d40*/  BPT.TRAP 0x1 ;  /* 0x000000040000795c */ /* 0x000fe20000300000 */
.L_x_9093:
[----:B-1----:R-:W-:Y:S05]  /*2d50*/  @P3 BRA `(.L_x_9094) ;  /* 0x00000000000c3947 */ /* 0x002fea0003800000 */
[----:B0-----:R-:W-:-:S04]  /*2d60*/  IMAD.U32 R0, RZ, RZ, UR24 ;  /* 0x00000018ff007e24 */ /* 0x001fc8000f8e00ff */
[----:B------:R-:W0:Y:S02]  /*2d70*/  SYNCS.PHASECHK.TRANS64.TRYWAIT P3, [UR23+0x22830], R0 ;  /* 0x02283000ff0075a7 */ /* 0x000e240008060157 */
[----:B0-----:R-:W-:Y:S05]  /*2d80*/  @!P3 BRA `(.L_x_9095) ;  /* 0x000000840064b947 */ /* 0x001fea0003800000 */
.L_x_9094:
[----:B------:R-:W-:Y:S01]  /*2d90*/  UIMAD UR6, UR36, 0x300, UR20 ;  /* 0x00000300240678a4 */ /* 0x000fe2000f8e0214 */
[----:B------:R-:W-:Y:S01]  /*2da0*/  WARPGROUP.ARRIVE ;  /* 0x00000000000079c5 */ /* 0x000fe20000000000 */
[----:B------:R-:W-:Y:S01]  /*2db0*/  UMOV UR7, 0x40000040 ;  /* 0x4000004000077882 */ /* 0x000fe20000000000 */
[----:B------:R-:W-:Y:S01]  /*2dc0*/  UMOV UR11, 0x40000040 ;  /* 0x40000040000b7882 */ /* 0x000fe20000000000 */
[----:B------:R-:W-:-:S03]  /*2dd0*/  UIADD3 UR10, UR6, 0x2, URZ ;  /* 0x00000002060a7890 */ /* 0x000fc6000fffe03f */
[----:B------:R-:W1:Y:S01]  /*2de0*/  S2R R203, SR_TID.X ;  /* 0x0000000000cb7919 */ /* 0x000e620000002100 */
[----:B------:R-:W-:Y:S01]  /*2df0*/  UIADD3 UR14, UR6, 0x4, URZ ;  /* 0x00000004060e7890 */ /* 0x000fe2000fffe03f */
[----:B------:R-:W-:Y:S01]  /*2e00*/  UMOV UR15, 0x40000040 ;  /* 0x40000040000f7882 */ /* 0x000fe20000000000 */
[----:B------:R-:W-:Y:S01]  /*2e10*/  HGMMA.64x96x16.F32 R152, gdesc[UR4], RZ, !UPT, gsb0 ;  /* 0x01600000049879f0 */ /* 0x000fe2000c0008ff */
[----:B------:R-:W-:Y:S01]  /*2e20*/  UIADD3 UR18, UR6, 0x6, URZ ;  /* 0x0000000606127890 */ /* 0x000fe2000fffe03f */
[----:B------:R-:W-:Y:S01]  /*2e30*/  UMOV UR19, 0x40000040 ;  /* 0x4000004000137882 */ /* 0x000fe20000000000 */
[----:B-1----:R-:W-:Y:S01]  /*2e40*/  SHF.R.U32.HI R203, RZ, 0x7, R203 ;  /* 0x00000007ffcb7819 */ /* 0x002fe200000116cb */
[----:B------:R-:W-:Y:S02]  /*2e50*/  WARPGROUP.DEPBAR.LE gsb0, 0x0 ;  /* 0x00008000000079c5 */ /* 0x000fe40000010000 */
[----:B------:R-:W-:-:S06]  /*2e60*/  WARPGROUP.ARRIVE ;  /* 0x00000000000079c5 */ /* 0x000fcc0000000000 */
[----:B------:R-:W-:Y:S01]  /*2e70*/  HGMMA.64x96x16.F32 R152, gdesc[UR8], R152, gsb0 ;  /* 0x01600000089879f0 */ /* 0x000fe20008000898 */
[----:B------:R-:W-:Y:S02]  /*2e80*/  UMOV UR10, UR22 ;  /* 0x00000016000a7c82 */ /* 0x000fe40008000000 */
[----:B------:R-:W-:Y:S02]  /*2e90*/  WARPGROUP.DEPBAR.LE gsb0, 0x0 ;  /* 0x00008000000079c5 */ /* 0x000fe40000010000 */
[----:B------:R-:W-:-:S06]  /*2ea0*/  WARPGROUP.ARRIVE ;  /* 0x00000000000079c5 */ /* 0x000fcc0000000000 */
[----:B------:R-:W-:Y:S03]  /*2eb0*/  HGMMA.64x96x16.F32 R152, gdesc[UR12], R152, gsb0 ;  /* 0x016000000c9879f0 */ /* 0x000fe60008000898 */
[----:B------:R-:W-:Y:S02]  /*2ec0*/  WARPGROUP.DEPBAR.LE gsb0, 0x0 ;  /* 0x00008000000079c5 */ /* 0x000fe40000010000 */
[----:B------:R-:W-:-:S06]  /*2ed0*/  WARPGROUP.ARRIVE ;  /* 0x00000000000079c5 */ /* 0x000fcc0000000000 */
[----:B------:R-:W-:Y:S03]  /*2ee0*/  HGMMA.64x96x16.F32 R152, gdesc[UR16], R152, gsb0 ;  /* 0x01600000109879f0 */ /* 0x000fe60008000898 */
[----:B------:R-:W-:Y:S02]  /*2ef0*/  WARPGROUP.DEPBAR.LE gsb0, 0x0 ;  /* 0x00008000000079c5 */ /* 0x000fe40000010000 */
[----:B0-----:R-:W-:Y:S02]  /*2f00*/  FMNMX.FTZ R0, R152, R7, !PT ;  /* 0x0000000798007209 */ /* 0x001fe40007810000 */
[----:B---3--:R-:W-:Y:S02]  /*2f10*/  FMNMX.FTZ R8, R154, R200, !PT ;  /* 0x000000c89a087209 */ /* 0x008fe40007810000 */
        /* <DEDUP_REMOVED lines=52> */
[----:B------:R-:W-:Y:S01]  /*3260*/  FMUL.FTZ R6, R6, UR10 ;  /* 0x0000000a06067c20 */ /* 0x000fe20008410000 */
[----:B------:R0:W-:Y:S01]  /*3270*/  MUFU.EX2 R10, R164 ;  /* 0x000000a4000a7308 */ /* 0x0001e20000000800 */
[--C-:B------:R-:W-:Y:S01]  /*3280*/  FFMA.FTZ R23, R177, UR10, -R201.reuse ;  /* 0x0000000ab1177c23 */ /* 0x100fe200080108c9 */
[----:B------:R-:W-:Y:S01]  /*3290*/  FMNMX.FTZ R12, R182, R3, !PT ;  /* 0x00000003b60c7209 */ /* 0x000fe20007810000 */
[--C-:B------:R-:W-:Y:S01]  /*32a0*/  FFMA.FTZ R9, R157, UR10, -R201.reuse ;  /* 0x0000000a9d097c23 */ /* 0x100fe200080108c9 */
[--C-:B------:R-:W-:Y:S01]  /*32b0*/  FFMA.FTZ R172, R172, UR10, -R201.reuse ;  /* 0x0000000aacac7c23 */ /* 0x100fe200080108c9 */
[--C-:B------:R-:W-:Y:S01]  /*32c0*/  FFMA.FTZ R161, R161, UR10, -R201.reuse ;  /* 0x0000000aa1a17c23 */ /* 0x100fe200080108c9 */
[----:B------:R-:W-:Y:S01]  /*32d0*/  FMNMX.FTZ R3, R183, R12, !PT ;  /* 0x0000000cb7037209 */ /* 0x000fe20007810000 */
[--C-:B------:R-:W-:Y:S01]  /*32e0*/  FFMA.FTZ R196, R196, UR10, -R201.reuse ;  /* 0x0000000ac4c47c23 */ /* 0x100fe200080108c9 */
[----:B------:R-:W1:Y:S01]  /*32f0*/  MUFU.EX2 R6, R6 ;  /* 0x0000000600067308 */ /* 0x000e620000000800 */
[--C-:B0-----:R-:W-:Y:S01]  /*3300*/  FFMA.FTZ R164, R176, UR10, -R201.reuse ;  /* 0x0000000ab0a47c23 */ /* 0x101fe200080108c9 */
[----:B------:R-:W-:Y:S01]  /*3310*/  FMNMX.FTZ R12, R186, R3, !PT ;  /* 0x00000003ba0c7209 */ /* 0x000fe20007810000 */
[--C-:B------:R-:W-:Y:S01]  /*3320*/  FFMA.FTZ R13, R165, UR10, -R201.reuse ;  /* 0x0000000aa50d7c23 */ /* 0x100fe200080108c9 */
[--C-:B------:R-:W-:Y:S01]  /*3330*/  FFMA.FTZ R157, R185, UR10, -R201.reuse ;  /* 0x0000000ab99d7c23 */ /* 0x100fe200080108c9 */
[----:B------:R-:W-:Y:S01]  /*3340*/  FFMA.FTZ R165, R193, UR10, -R201 ;  /* 0x0000000ac1a57c23 */ /* 0x000fe200080108c9 */
[----:B------:R-:W-:-:S02]  /*3350*/  FMNMX.FTZ R3, R187, R12, !PT ;  /* 0x0000000cbb037209 */ /* 0x000fc40007810000 */
[----:B------:R-:W0:Y:S02]  /*3360*/  MUFU.EX2 R7, R7 ;  /* 0x0000000700077308 */ /* 0x000e240000000800 */
[----:B------:R-:W-:-:S04]  /*3370*/  FMNMX.FTZ R12, R190, R3, !PT ;  /* 0x00000003be0c7209 */ /* 0x000fc80007810000 */
[----:B------:R-:W-:Y:S02]  /*3380*/  FMNMX.FTZ R3, R191, R12, !PT ;  /* 0x0000000cbf037209 */ /* 0x000fe40007810000 */
[----:B------:R-:W2:Y:S01]  /*3390*/  MUFU.EX2 R152, R152 ;  /* 0x0000009800987308 */ /* 0x000ea20000000800 */
[-C--:B-1----:R-:W-:Y:S01]  /*33a0*/  FMUL.FTZ R24, R24, R6.reuse ;  /* 0x0000000618187220 */ /* 0x082fe20000410000 */
[----:B------:R-:W-:Y:S01]  /*33b0*/  FMNMX.FTZ R12, R194, R3, !PT ;  /* 0x00000003c20c7209 */ /* 0x000fe20007810000 */
[-C--:B------:R-:W-:Y:S01]  /*33c0*/  FMUL.FTZ R25, R25, R6.reuse ;  /* 0x0000000619197220 */ /* 0x080fe20000410000 */
[-C--:B------:R-:W-:Y:S01]  /*33d0*/  FMUL.FTZ R28, R28, R6.reuse ;  /* 0x000000061c1c7220 */ /* 0x080fe20000410000 */
[----:B------:R-:W-:Y:S01]  /*33e0*/  FMUL.FTZ R29, R29, R6 ;  /* 0x000000061d1d7220 */ /* 0x000fe20000410000 */
[----:B------:R-:W-:Y:S01]  /*33f0*/  FMNMX.FTZ R3, R195, R12, !PT ;  /* 0x0000000cc3037209 */ /* 0x000fe20007810000 */
[-C--:B------:R-:W-:Y:S01]  /*3400*/  FMUL.FTZ R32, R32, R6.reuse ;  /* 0x0000000620207220 */ /* 0x080fe20000410000 */
[----:B------:R-:W-:Y:S01]  /*3410*/  MUFU.EX2 R8, R11 ;  /* 0x0000000b00087308 */ /* 0x000fe20000000800 */
[----:B0-----:R-:W-:Y:S01]  /*3420*/  FFMA.FTZ R5, R6, R5, R7 ;  /* 0x0000000506057223 */ /* 0x001fe20000010007 */
[----:B------:R-:W-:Y:S01]  /*3430*/  FMNMX.FTZ R14, R198, R3, !PT ;  /* 0x00000003c60e7209 */ /* 0x000fe20007810000 */
[-C--:B------:R-:W-:Y:S01]  /*3440*/  FMUL.FTZ R33, R33, R6.reuse ;  /* 0x0000000621217220 */ /* 0x080fe20000410000 */
[-C--:B------:R-:W-:Y:S01]  /*3450*/  FMUL.FTZ R36, R36, R6.reuse ;  /* 0x0000000624247220 */ /* 0x080fe20000410000 */
[----:B------:R-:W-:Y:S01]  /*3460*/  FMUL.FTZ R37, R37, R6 ;  /* 0x0000000625257220 */ /* 0x000fe20000410000 */
[----:B------:R-:W-:Y:S01]  /*3470*/  FMNMX.FTZ R3, R199, R14, !PT ;  /* 0x0000000ec7037209 */ /* 0x000fe20007810000 */
[----:B------:R-:W-:Y:S01]  /*3480*/  FFMA.FTZ R14, R180, UR10, -R201 ;  /* 0x0000000ab40e7c23 */ /* 0x000fe200080108c9 */
[----:B------:R-:W-:Y:S01]  /*3490*/  MUFU.EX2 R9, R9 ;  /* 0x0000000900097308 */ /* 0x000fe20000000800 */
[C---:B--2---:R-:W-:Y:S01]  /*34a0*/  FADD.FTZ R5, R152.reuse, R5 ;  /* 0x0000000598057221 */ /* 0x044fe20000010000 */
[----:B------:R-:W-:Y:S01]  /*34b0*/  F2FP.F16.F32.PACK_AB R152, R152, R7 ;  /* 0x000000079898723e */ /* 0x000fe200000000ff */
[----:B------:R-:W0:Y:S01]  /*34c0*/  SHFL.BFLY PT, R20, R3, 0x2, 0x1f ;  /* 0x0c401f0003147f89 */ /* 0x000e2200000e0000 */
        /* <DEDUP_REMOVED lines=13> */
[--C-:B-1----:R-:W-:Y:S01]  /*35a0*/  FFMA.FTZ R172, R192, UR10, -R201.reuse ;  /* 0x0000000ac0ac7c23 */ /* 0x102fe200080108c9 */
        /* <DEDUP_REMOVED lines=8> */
[----:B------:R-:W-:Y:S01]  /*3630*/  FMUL.FTZ R76, R76, R6 ;  /* 0x000000064c4c7220 */ /* 0x000fe20000410000 */
[----:B0-----:R-:W-:Y:S01]  /*3640*/  FMNMX.FTZ R169, R3, R20, !PT ;  /* 0x0000001403a97209 */ /* 0x001fe20007810000 */
[--C-:B------:R-:W-:Y:S01]  /*3650*/  FFMA.FTZ R20, R188, UR10, -R201.reuse ;  /* 0x0000000abc147c23 */ /* 0x100fe200080108c9 */
[-C--:B------:R-:W-:Y:S01]  /*3660*/  FMUL.FTZ R77, R77, R6.reuse ;  /* 0x000000064d4d7220 */ /* 0x080fe20000410000 */
[-C--:B------:R-:W-:Y:S01]  /*3670*/  FMUL.FTZ R80, R80, R6.reuse ;  /* 0x0000000650507220 */ /* 0x080fe20000410000 */
[-C--:B------:R-:W-:Y:S01]  /*3680*/  FMUL.FTZ R81, R81, R6.reuse ;  /* 0x0000000651517220 */ /* 0x080fe20000410000 */
[----:B------:R-:W0:Y:S01]  /*3690*/  SHFL.BFLY PT, R176, R169, 0x1, 0x1f ;  /* 0x0c201f00a9b07f89 */ /* 0x000e2200000e0000 */
[----:B------:R-:W-:Y:S01]  /*36a0*/  MUFU.EX2 R13, R13 ;  /* 0x0000000d000d7308 */ /* 0x000fe20000000800 */
[----:B-1----:R-:W-:Y:S01]  /*36b0*/  FFMA.FTZ R161, R189, UR10, -R201 ;  /* 0x0000000abda17c23 */ /* 0x002fe200080108c9 */
        /* <DEDUP_REMOVED lines=22> */
[----:B------:R-:W-:Y:S01]  /*3820*/  MUFU.EX2 R21, R21 ;  /* 0x0000001500157308 */ /* 0x000fe20000000800 */
[----:B------:R-:W-:Y:S01]  /*3830*/  IADD3 R176, -R203, 0xb, RZ ;  /* 0x0000000bcbb07810 */ /* 0x000fe20007ffe1ff */
[-C--:B------:R-:W-:Y:S01]  /*3840*/  FMUL.FTZ R121, R121, R6.reuse ;  /* 0x0000000679797220 */ /* 0x080fe20000410000 */
[-C--:B------:R-:W-:Y:S01]  /*3850*/  FMUL.FTZ R124, R124, R6.reuse ;  /* 0x000000067c7c7220 */ /* 0x080fe20000410000 */
[C---:B------:R-:W-:Y:S01]  /*3860*/  FADD.FTZ R173, -R3.reuse, R200 ;  /* 0x000000c803ad7221 */ /* 0x040fe20000010100 */
[----:B------:R-:W-:Y:S01]  /*3870*/  FMUL.FTZ R181, R3, UR10 ;  /* 0x0000000a03b57c20 */ /* 0x000fe20008410000 */
[-C--:B------:R-:W-:Y:S01]  /*3880*/  FMUL.FTZ R125, R125, R6.reuse ;  /* 0x000000067d7d7220 */ /* 0x080fe20000410000 */
        /* <DEDUP_REMOVED lines=12> */
[----:B------:R-:W-:Y:S01]  /*3950*/  FFMA.FTZ R182, R183, UR10, -R181 ;  /* 0x0000000ab7b67c23 */ /* 0x000fe200080108b5 */
[----:B------:R-:W-:-:S02]  /*3960*/  IMAD.U32 R183, RZ, RZ, UR23 ;  /* 0x00000017ffb77e24 */ /* 0x000fc4000f8e00ff */
[--C-:B------:R-:W-:Y:S01]  /*3970*/  FFMA.FTZ R192, R163, UR10, -R181.reuse ;  /* 0x0000000aa3c07c23 */ /* 0x100fe200080108b5 */
[----:B------:R-:W0:Y:S01]  /*3980*/  MUFU.EX2 R184, R184 ;  /* 0x000000b800b87308 */ /* 0x000e220000000800 */
[--C-:B------:R-:W-:Y:S01]  /*3990*/  FFMA.FTZ R163, R166, UR10, -R181.reuse ;  /* 0x0000000aa6a37c23 */ /* 0x100fe200080108b5 */
[----:B------:R-:W-:Y:S02]  /*39a0*/  @!P1 VIADD R154, R183, 0x22840 ;  /* 0x00022840b79a9836 */ /* 0x000fe40000000000 */
[--C-:B------:R-:W-:Y:S01]  /*39b0*/  FFMA.FTZ R200, R171, UR10, -R181.reuse ;  /* 0x0000000aabc87c23 */ /* 0x100fe200080108b5 */
[--C-:B------:R-:W-:Y:S01]  /*39c0*/  FFMA.FTZ R171, R174, UR10, -R181.reuse ;  /* 0x0000000aaeab7c23 */ /* 0x100fe200080108b5 */
[--C-:B------:R-:W-:Y:S01]  /*39d0*/  FFMA.FTZ R185, R186, UR10, -R181.reuse ;  /* 0x0000000abab97c23 */ /* 0x100fe200080108b5 */
[--C-:B------:R-:W-:Y:S01]  /*39e0*/  FFMA.FTZ R186, R187, UR10, -R181.reuse ;  /* 0x0000000abbba7c23 */ /* 0x100fe200080108b5 */
[----:B------:R-:W-:Y:S01]  /*39f0*/  @!P1 PRMT R154, RZ, 0x654, R154 ;  /* 0x00000654ff9a9816 */ /* 0x000fe2000000009a */
[----:B------:R-:W1:Y:S01]  /*3a00*/  MUFU.EX2 R155, R155 ;  /* 0x0000009b009b7308 */ /* 0x000e620000000800 */
[----:B------:R2:W-:Y:S06]  /*3a10*/  BAR.ARV R176, 0x100 ;  /* 0x000400b00000751d */ /* 0x0005ec0000002000 */
[----:B------:R3:W-:Y:S01]  /*3a20*/  @!P1 SYNCS.ARRIVE.TRANS64.RED.A1T0 RZ, [R154+URZ], RZ ;  /* 0x000000ff9aff99a7 */ /* 0x0007e2000810043f */
[----:B------:R-:W4:Y:S01]  /*3a30*/  MUFU.EX2 R177, R177 ;  /* 0x000000b100b17308 */ /* 0x000f220000000800 */
[----:B0-----:R-:W-:Y:S01]  /*3a40*/  FFMA.FTZ R4, R173, R4, R184 ;  /* 0x00000004ad047223 */ /* 0x001fe200000100b8 */
[--C-:B------:R-:W-:Y:S01]  /*3a50*/  FFMA.FTZ R187, R190, UR10, -R181.reuse ;  /* 0x0000000abebb7c23 */ /* 0x100fe200080108b5 */
[--C-:B------:R-:W-:Y:S01]  /*3a60*/  FFMA.FTZ R190, R191, UR10, -R181.reuse ;  /* 0x0000000abfbe7c23 */ /* 0x100fe200080108b5 */
[--C-:B------:R-:W-:Y:S01]  /*3a70*/  FFMA.FTZ R194, R194, UR10, -R181.reuse ;  /* 0x0000000ac2c27c23 */ /* 0x100fe200080108b5 */
[--C-:B------:R-:W-:Y:S01]  /*3a80*/  FFMA.FTZ R195, R195, UR10, -R181.reuse ;  /* 0x0000000ac3c37c23 */ /* 0x100fe200080108b5 */
[----:B------:R-:W-:Y:S01]  /*3a90*/  FFMA.FTZ R198, R198, UR10, -R181 ;  /* 0x0000000ac6c67c23 */ /* 0x000fe200080108b5 */
[----:B---3--:R-:W-:Y:S01]  /*3aa0*/  FADD.FTZ R154, R8, R5 ;  /* 0x00000005089a7221 */ /* 0x008fe20000010000 */
[----:B------:R-:W0:Y:S01]  /*3ab0*/  MUFU.EX2 R188, R188 ;  /* 0x000000bc00bc7308 */ /* 0x000e220000000800 */
[----:B-1----:R-:W-:Y:S01]  /*3ac0*/  FADD.FTZ R4, R155, R4 ;  /* 0x000000049b047221 */ /* 0x002fe20000010000 */
[----:B------:R-:W-:Y:S01]  /*3ad0*/  FFMA.FTZ R199, R199, UR10, -R181 ;  /* 0x0000000ac7c77c23 */ /* 0x000fe200080108b5 */
[----:B------:R-:W-:Y:S01]  /*3ae0*/  FADD.FTZ R5, R9, R154 ;  /* 0x0000009a09057221 */ /* 0x000fe20000010000 */
[-C--:B------:R-:W-:Y:S01]  /*3af0*/  FMUL.FTZ R129, R129, R6.reuse ;  /* 0x0000000681817220 */ /* 0x080fe20000410000 */
[-C--:B------:R-:W-:Y:S01]  /*3b00*/  FMUL.FTZ R132, R132, R6.reuse ;  /* 0x0000000684847220 */ /* 0x080fe20000410000 */
[-C--:B------:R-:W-:Y:S01]  /*3b10*/  FMUL.FTZ R133, R133, R6.reuse ;  /* 0x0000000685857220 */ /* 0x080fe20000410000 */
[----:B------:R-:W-:Y:S01]  /*3b20*/  FADD.FTZ R154, R156, R5 ;  /* 0x000000059c9a7221 */ /* 0x000fe20000010000 */
[----:B------:R-:W1:Y:S01]  /*3b30*/  MUFU.EX2 R159, R159 ;  /* 0x0000009f009f7308 */ /* 0x000e620000000800 */
[----:B----4-:R-:W-:Y:S01]  /*3b40*/  FADD.FTZ R7, R177, R4 ;  /* 0x00000004b1077221 */ /* 0x010fe20000010000 */
[-C--:B------:R-:W-:Y:S01]  /*3b50*/  FMUL.FTZ R136, R136, R6.reuse ;  /* 0x0000000688887220 */ /* 0x080fe20000410000 */
[----:B------:R-:W-:Y:S01]  /*3b60*/  FADD.FTZ R5, R11, R154 ;  /* 0x0000009a0b057221 */ /* 0x000fe20000010000 */
[-C--:B------:R-:W-:Y:S01]  /*3b70*/  FMUL.FTZ R137, R137, R6.reuse ;  /* 0x0000000689897220 */ /* 0x080fe20000410000 */
[-C--:B------:R-:W-:Y:S01]  /*3b80*/  FMUL.FTZ R140, R140, R6.reuse ;  /* 0x000000068c8c7220 */ /* 0x080fe20000410000 */
[-C--:B------:R-:W-:Y:S01]  /*3b90*/  FMUL.FTZ R141, R141, R6.reuse ;  /* 0x000000068d8d7220 */ /* 0x080fe20000410000 */
[----:B------:R-:W-:Y:S01]  /*3ba0*/  FADD.FTZ R154, R10, R5 ;  /* 0x000000050a9a7221 */ /* 0x000fe20000010000 */
[----:B------:R-:W3:Y:S01]  /*3bb0*/  MUFU.EX2 R192, R192 ;  /* 0x000000c000c07308 */ /* 0x000ee20000000800 */
[----:B0-----:R-:W-:Y:S01]  /*3bc0*/  FADD.FTZ R4, R188, R7 ;  /* 0x00000007bc047221 */ /* 0x001fe20000010000 */
[-C--:B------:R-:W-:Y:S01]  /*3bd0*/  FMUL.FTZ R144, R144, R6.reuse ;  /* 0x0000000690907220 */ /* 0x080fe20000410000 */
[----:B------:R-:W-:Y:S01]  /*3be0*/  FADD.FTZ R5, R13, R154 ;  /* 0x0000009a0d057221 */ /* 0x000fe20000010000 */
[-C--:B------:R-:W-:Y:S01]  /*3bf0*/  FMUL.FTZ R145, R145, R6.reuse ;  /* 0x0000000691917220 */ /* 0x080fe20000410000 */
[-C--:B------:R-:W-:Y:S01]  /*3c00*/  FMUL.FTZ R148, R148, R6.reuse ;  /* 0x0000000694947220 */ /* 0x080fe20000410000 */
[----:B------:R-:W-:Y:S01]  /*3c10*/  FMUL.FTZ R149, R149, R6 ;  /* 0x0000000695957220 */ /* 0x000fe20000410000 */
[----:B------:R-:W-:Y:S01]  /*3c20*/  FADD.FTZ R154, R160, R5 ;  /* 0x00000005a09a7221 */ /* 0x000fe20000010000 */
[----:B------:R0:W-:Y:S01]  /*3c30*/  MUFU.EX2 R169, R196 ;  /* 0x000000c400a97308 */ /* 0x0001e20000000800 */
        /* <DEDUP_REMOVED lines=8> */
[--C-:B0-----:R-:W-:Y:S01]  /*3cc0*/  FFMA.FTZ R196, R167, UR10, -R181.reuse ;  /* 0x0000000aa7c47c23 */ /* 0x101fe200080108b5 */
[----:B------:R-:W-:Y:S01]  /*3cd0*/  FFMA.FTZ R167, R170, UR10, -R181 ;  /* 0x0000000aaaa77c23 */ /* 0x000fe200080108b5 */
[----:B---3--:R-:W-:Y:S01]  /*3ce0*/  FADD.FTZ R4, R192, R7 ;  /* 0x00000007c0047221 */ /* 0x008fe20000010000 */
[----:B------:R-:W-:Y:S01]  /*3cf0*/  FADD.FTZ R5, R21, R154 ;  /* 0x0000009a15057221 */ /* 0x000fe20000010000 */
        /* <DEDUP_REMOVED lines=79> */
[----:B------:R-:W-:Y:S01]  /*41f0*/  FMUL.FTZ R151, R151, R173 ;  /* 0x000000ad97977220 */ /* 0x000fe20000410000 */
[----:B------:R-:W-:-:S02]  /*4200*/  F2FP.F16.F32.PACK_AB R156, R11, R156 ;  /* 0x0000009c0b9c723e */ /* 0x000fc400000000ff */
[----:B------:R-:W-:Y:S01]  /*4210*/  F2FP.F16.F32.PACK_AB R158, R13, R10 ;  /* 0x0000000a0d9e723e */ /* 0x000fe200000000ff */
[----:B------:R-:W3:Y:S01]  /*4220*/  MUFU.EX2 R179, R179 ;  /* 0x000000b300b37308 */ /* 0x000ee20000000800 */
[----:B-1----:R-:W-:Y:S01]  /*4230*/  FADD.FTZ R4, R178, R7 ;  /* 0x00000007b2047221 */ /* 0x002fe20000010000 */
[----:B------:R-:W-:Y:S02]  /*4240*/  F2FP.F16.F32.PACK_AB R160, R15, R160 ;  /* 0x000000a00fa0723e */ /* 0x000fe400000000ff */
[----:B------:R-:W-:Y:S02]  /*4250*/  F2FP.F16.F32.PACK_AB R162, R21, R12 ;  /* 0x0000000c15a2723e */ /* 0x000fe400000000ff */
[----:B------:R-:W-:Y:S02]  /*4260*/  F2FP.F16.F32.PACK_AB R164, R23, R164 ;  /* 0x000000a417a4723e */ /* 0x000fe400000000ff */
[----:B------:R-:W1:Y:S01]  /*4270*/  MUFU.EX2 R153, R153 ;  /* 0x0000009900997308 */ /* 0x000e620000000800 */
[----:B0-----:R-:W-:-:S07]  /*4280*/  FADD.FTZ R154, R14, R5 ;  /* 0x000000050e9a7221 */ /* 0x001fce0000010000 */
[----:B------:R-:W0:Y:S01]  /*4290*/  MUFU.EX2 R182, R182 ;  /* 0x000000b600b67308 */ /* 0x000e220000000800 */
[----:B---3--:R-:W-:-:S07]  /*42a0*/  FADD.FTZ R7, R179, R4 ;  /* 0x00000004b3077221 */ /* 0x008fce0000010000 */
[----:B------:R-:W3:Y:S01]  /*42b0*/  MUFU.EX2 R168, R168 ;  /* 0x000000a800a87308 */ /* 0x000ee20000000800 */
[C---:B-1----:R-:W-:Y:S01]  /*42c0*/  FADD.FTZ R5, R153.reuse, R154 ;  /* 0x0000009a99057221 */ /* 0x042fe20000010000 */
        /* <DEDUP_REMOVED lines=8> */
[----:B-1----:R-:W-:-:S07]  /*4350*/  FADD.FTZ R7, R185, R4 ;  /* 0x00000004b9077221 */ /* 0x002fce0000010000 */
[----:B------:R-:W1:Y:S01]  /*4360*/  MUFU.EX2 R20, R20 ;  /* 0x0000001400147308 */ /* 0x000e620000000800 */
[C---:B0-----:R-:W-:Y:S01]  /*4370*/  FADD.FTZ R5, R157.reuse, R154 ;  /* 0x0000009a9d057221 */ /* 0x041fe20000010000 */
[----:B------:R-:W-:Y:S02]  /*4380*/  F2FP.F16.F32.PACK_AB R168, R157, R168 ;  /* 0x000000a89da8723e */ /* 0x000fe400000000ff */
[----:B------:R-:W-:Y:S02]  /*4390*/  F2FP.F16.F32.PACK_AB R157, R192, R159 ;  /* 0x0000009fc09d723e */ /* 0x000fe400000000ff */
[----:B------:R-:W-:Y:S02]  /*43a0*/  F2FP.F16.F32.PACK_AB R159, R196, R163 ;  /* 0x000000a3c49f723e */ /* 0x000fe400000000ff */
[----:B------:R-:W0:Y:S01]  /*43b0*/  MUFU.EX2 R187, R187 ;  /* 0x000000bb00bb7308 */ /* 0x000e220000000800 */
[----:B---3--:R-:W-:Y:S01]  /*43c0*/  FADD.FTZ R4, R186, R7 ;  /* 0x00000007ba047221 */ /* 0x008fe20000010000 */
[----:B------:R-:W-:-:S06]  /*43d0*/  F2FP.F16.F32.PACK_AB R163, R202, R171 ;  /* 0x000000abcaa3723e */ /* 0x000fcc00000000ff */
[----:B------:R-:W3:Y:S01]  /*43e0*/  MUFU.EX2 R161, R161 ;  /* 0x000000a100a17308 */ /* 0x000ee20000000800 */
[----:B-1----:R-:W-:-:S07]  /*43f0*/  FADD.FTZ R154, R20, R5 ;  /* 0x00000005149a7221 */ /* 0x002fce0000010000 */
[----:B------:R-:W1:Y:S01]  /*4400*/  MUFU.EX2 R190, R190 ;  /* 0x000000be00be7308 */ /* 0x000e620000000800 */
[----:B0-----:R-:W-:-:S07]  /*4410*/  FADD.FTZ R7, R187, R4 ;  /* 0x00000004bb077221 */ /* 0x001fce0000010000 */
[----:B------:R-:W0:Y:S01]  /*4420*/  MUFU.EX2 R172, R172 ;  /* 0x000000ac00ac7308 */ /* 0x000e220000000800 */
[----:B---3--:R-:W-:Y:S01]  /*4430*/  FADD.FTZ R5, R161, R154 ;  /* 0x0000009aa1057221 */ /* 0x008fe20000010000 */
[----:B------:R-:W-:Y:S02]  /*4440*/  F2FP.F16.F32.PACK_AB R154, R9, R8 ;  /* 0x00000008099a723e */ /* 0x000fe400000000ff */
[----:B------:R-:W-:Y:S02]  /*4450*/  F2FP.F16.F32.PACK_AB R170, R161, R20 ;  /* 0x00000014a1aa723e */ /* 0x000fe400000000ff */
[----:B------:R-:W-:Y:S02]  /*4460*/  F2FP.F16.F32.PACK_AB R161, R200, R167 ;  /* 0x000000a7c8a1723e */ /* 0x000fe400000000ff */
[----:B------:R-:W3:Y:S01]  /*4470*/  MUFU.EX2 R181, R194 ;  /* 0x000000c200b57308 */ /* 0x000ee20000000800 */
[----:B-1----:R-:W-:Y:S01]  /*4480*/  FADD.FTZ R4, R190, R7 ;  /* 0x00000007be047221 */ /* 0x002fe20000010000 */
[----:B------:R-:W-:-:S02]  /*4490*/  F2FP.F16.F32.PACK_AB R167, R182, R179 ;  /* 0x000000b3b6a7723e */ /* 0x000fc400000000ff */
[----:B------:R-:W-:-:S04]  /*44a0*/  F2FP.F16.F32.PACK_AB R171, R190, R187 ;  /* 0x000000bbbeab723e */ /* 0x000fc800000000ff */
[----:B------:R-:W1:Y:S01]  /*44b0*/  MUFU.EX2 R165, R165 ;  /* 0x000000a500a57308 */ /* 0x000e620000000800 */
[----:B0-----:R-:W-:-:S07]  /*44c0*/  FADD.FTZ R8, R172, R5 ;  /* 0x00000005ac087221 */ /* 0x001fce0000010000 */
[----:B------:R-:W0:Y:S01]  /*44d0*/  MUFU.EX2 R6, R195 ;  /* 0x000000c300067308 */ /* 0x000e220000000800 */
[----:B---3--:R-:W-:-:S07]  /*44e0*/  FADD.FTZ R7, R181, R4 ;  /* 0x00000004b5077221 */ /* 0x008fce0000010000 */
[----:B------:R-:W3:Y:S01]  /*44f0*/  MUFU.EX2 R198, R198 ;  /* 0x000000c600c67308 */ /* 0x000ee20000000800 */
[C---:B-1----:R-:W-:Y:S01]  /*4500*/  FADD.FTZ R8, R165.reuse, R8 ;  /* 0x00000008a5087221 */ /* 0x042fe20000010000 */
[----:B------:R-:W-:Y:S02]  /*4510*/  F2FP.F16.F32.PACK_AB R172, R165, R172 ;  /* 0x000000aca5ac723e */ /* 0x000fe400000000ff */
[----:B------:R-:W-:Y:S01]  /*4520*/  F2FP.F16.F32.PACK_AB R165, R178, R175 ;  /* 0x000000afb2a5723e */ /* 0x000fe200000000ff */
[----:B------:R-:W-:-:S03]  /*4530*/  FADD.FTZ R5, R169, R8 ;  /* 0x00000008a9057221 */ /* 0x000fc60000010000 */
[----:B------:R-:W1:Y:S01]  /*4540*/  MUFU.EX2 R180, R180 ;  /* 0x000000b400b47308 */ /* 0x000e620000000800 */
[C---:B0-----:R-:W-:Y:S01]  /*4550*/  FADD.FTZ R7, R6.reuse, R7 ;  /* 0x0000000706077221 */ /* 0x041fe20000010000 */
[----:B------:R-:W-:-:S06]  /*4560*/  F2FP.F16.F32.PACK_AB R173, R6, R181 ;  /* 0x000000b506ad723e */ /* 0x000fcc00000000ff */
[----:B------:R-:W0:Y:S01]  /*4570*/  MUFU.EX2 R199, R199 ;  /* 0x000000c700c77308 */ /* 0x000e220000000800 */
[----:B---3--:R-:W-:Y:S01]  /*4580*/  FADD.FTZ R4, R198, R7 ;  /* 0x00000007c6047221 */ /* 0x008fe20000010000 */
[C---:B-1----:R-:W-:Y:S01]  /*4590*/  F2FP.F16.F32.PACK_AB R174, R180.reuse, R169 ;  /* 0x000000a9b4ae723e */ /* 0x042fe200000000ff */
[----:B------:R-:W-:Y:S01]  /*45a0*/  FADD.FTZ R5, R180, R5 ;  /* 0x00000005b4057221 */ /* 0x000fe20000010000 */
[----:B------:R-:W-:Y:S01]  /*45b0*/  F2FP.F16.F32.PACK_AB R169, R186, R185 ;  /* 0x000000b9baa9723e */ /* 0x000fe200000000ff */
[C---:B0-----:R-:W-:Y:S01]  /*45c0*/  FADD.FTZ R4, R199.reuse, R4 ;  /* 0x00000004c7047221 */ /* 0x041fe20000010000 */
[----:B------:R-:W-:Y:S01]  /*45d0*/  F2FP.F16.F32.PACK_AB R175, R199, R198 ;  /* 0x000000c6c7af723e */ /* 0x000fe200000000ff */
[----:B--2---:R-:W-:Y:S06]  /*45e0*/  @!P0 BRA `(.L_x_9096) ;  /* 0x0000000000048947 */ /* 0x004fec0003800000 */
[----:B------:R-:W-:Y:S01]  /*45f0*/  BPT.TRAP 0x1 ;  /* 0x000000040000795c */ /* 0x000fe20000300000 */
.L_x_9096:
[----:B------:R-:W-:-:S04]  /*4600*/  IMAD.U32 R6, RZ, RZ, UR24 ;  /* 0x00000018ff067e24 */ /* 0x000fc8000f8e00ff */
[----:B------:R0:W1:Y:S01]  /*4610*/  SYNCS.PHASECHK.TRANS64.TRYWAIT P3, [UR23+0x22850], R6 ;  /* 0x02285006ff0075a7 */ /* 0x0000620008060157 */
[----:B------:R-:W-:Y:S05]  /*4620*/  @!P0 BRA `(.L_x_9097) ;  /* 0x0000000000048947 */ /* 0x000fea0003800000 */
[----:B------:R-:W-:Y:S01]  /*4630*/  BPT.TRAP 0x1 ;  /* 0x000000040000795c */ /* 0x000fe20000300000 */
.L_x_9097:
[----:B-1----:R-:W-:Y:S05]  /*4640*/  @P3 BRA `(.L_x_9098) ;  /* 0x00000000000c3947 */ /* 0x002fea0003800000 */
[----:B0-----:R-:W-:-:S04]  /*4650*/  IMAD.U32 R6, RZ, RZ, UR24 ;  /* 0x00000018ff067e24 */ /* 0x001fc8000f8e00ff */
[----:B------:R-:W0:Y:S02]  /*4660*/  SYNCS.PHASECHK.TRANS64.TRYWAIT P3, [UR23+0x22850], R6 ;  /* 0x02285006ff0075a7 */ /* 0x000e240008060157 */
[----:B0-----:R-:W-:Y:S05]  /*4670*/  @!P3 BRA `(.L_x_9099) ;  /* 0x0000006c0044b947 */ /* 0x001fea0003800000 */
.L_x_9098:
[----:B0-----:R-:W0:Y:S01]  /*4680*/  S2R R6, SR_TID.X ;  /* 0x0000000000067919 */ /* 0x001e220000002100 */
[----:B------:R-:W-:Y:S01]  /*4690*/  UIMAD UR11, UR36, 0xc00, UR21 ;  /* 0x00000c00240b78a4 */ /* 0x000fe2000f8e0215 */
[----:B------:R-:W-:Y:S01]  /*46a0*/  @!P1 VIADD R183, R183, 0x22860 ;  /* 0x00022860b7b79836 */ /* 0x000fe20000000000 */
[----:B------:R-:W-:Y:S01]  /*46b0*/  UMOV UR7, 0x40000040 ;  /* 0x4000004000077882 */ /* 0x000fe20000000000 */
[----:B------:R-:W-:Y:S02]  /*46c0*/  IMAD.MOV.U32 R200, RZ, RZ, R3 ;  /* 0x000000ffffc87224 */ /* 0x000fe400078e0003 */
[----:B------:R-:W-:Y:S01]  /*46d0*/  IMAD.MOV.U32 R7, RZ, RZ, R0 ;  /* 0x000000ffff077224 */ /* 0x000fe200078e0000 */
[----:B------:R-:W-:Y:S01]  /*46e0*/  @!P1 PRMT R183, RZ, 0x654, R183 ;  /* 0x00000654ffb79816 */ /* 0x000fe200000000b7 */
[----:B------:R-:W-:Y:S01]  /*46f0*/  UMOV UR6, UR11 ;  /* 0x0000000b00067c82 */ /* 0x000fe20008000000 */
[----:B0-----:R-:W-:-:S05]  /*4700*/  SHF.R.U32.HI R6, RZ, 0x7, R6 ;  /* 0x00000007ff067819 */ /* 0x001fca0000011606 */
[----:B------:R-:W-:-:S05]  /*4710*/  VIADD R6, R6, 0x8 ;  /* 0x0000000806067836 */ /* 0x000fca0000000000 */
[----:B------:R2:W-:Y:S06]  /*4720*/  BAR.SYNC.DEFER_BLOCKING R6, 0x100 ;  /* 0x000400060000751d */ /* 0x0005ec0000010000 */
        /* <DEDUP_REMOVED lines=34> */
[----:B------:R-:W-:Y:S05]  /*4950*/  @P2 BRA `(.L_x_9100) ;  /* 0xffffffe000a82947 */ /* 0x000fea000383ffff */
.L_x_9091:
[----:B--23--:R-:W2:Y:S01]  /*4960*/  SHFL.BFLY PT, R6, R5, 0x2, 0x1f ;  /* 0x0c401f0005067f89 */ /* 0x00cea200000e0000 */
[----:B------:R-:W-:Y:S01]  /*4970*/  MOV R206, 0x400 ;  /* 0x0000040000ce7802 */ /* 0x000fe20000000f00 */
[----:B------:R-:W-:Y:S02]  /*4980*/  UIADD3 UR4, -UR41, URZ, URZ ;  /* 0x0000003f29047290 */ /* 0x000fe4000fffe13f */
[----:B------:R-:W3:Y:S01]  /*4990*/  SHFL.BFLY PT, R9, R4, 0x2, 0x1f ;  /* 0x0c401f0004097f89 */ /* 0x000ee200000e0000 */
[----:B------:R-:W-:Y:S01]  /*49a0*/  ULDC.64 UR6, c[0x0][0xb90] ;  /* 0x0002e40000067ab9 */ /* 0x000fe20000000a00 */
[----:B------:R-:W-:Y:S01]  /*49b0*/  ULDC.64 UR8, c[0x0][0xae8] ;  /* 0x0002ba0000087ab9 */ /* 0x000fe20000000a00 */
[----:B------:R-:W4:Y:S01]  /*49c0*/  S2R R11, SR_CgaCtaId ;  /* 0x00000000000b7919 */ /* 0x000f220000008800 */
[----:B------:R-:W4:Y:S01]  /*49d0*/  S2R R13, SR_SWINHI ;  /* 0x00000000000d7919 */ /* 0x000f220000002f00 */
[----:B--2---:R-:W-:Y:S01]  /*49e0*/  FADD.FTZ R6, R6, R5 ;  /* 0x0000000506067221 */ /* 0x004fe20000010000 */
[----:B------:R-:W-:-:S02]  /*49f0*/  IMAD.MOV.U32 R5, RZ, RZ, -0x800000 ;  /* 0xff800000ff057424 */ /* 0x000fc400078e00ff */
[----:B---3--:R-:W-:Y:S02]  /*4a00*/  FADD.FTZ R9, R9, R4 ;  /* 0x0000000409097221 */ /* 0x008fe40000010000 */
[----:B01----:R-:W0:Y:S01]  /*4a10*/  SHFL.BFLY PT, R7, R6, 0x1, 0x1f ;  /* 0x0c201f0006077f89 */ /* 0x003e2200000e0000 */
[----:B------:R-:W-:-:S03]  /*4a20*/  IMAD.MOV.U32 R4, RZ, RZ, RZ ;  /* 0x000000ffff047224 */ /* 0x000fc600078e00ff */
[----:B------:R-:W1:Y:S01]  /*4a30*/  SHFL.BFLY PT, R8, R9, 0x1, 0x1f ;  /* 0x0c201f0009087f89 */ /* 0x000e6200000e0000 */
[----:B----4-:R-:W-:-:S04]  /*4a40*/  LEA R206, R11, R206, 0x18 ;  /* 0x000000ce0bce7211 */ /* 0x010fc800078ec0ff */
[----:B------:R-:W-:Y:S02]  /*4a50*/  MOV R10, R206 ;  /* 0x000000ce000a7202 */ /* 0x000fe40000000f00 */
[----:B------:R-:W-:Y:S01]  /*4a60*/  MOV R11, R13 ;  /* 0x0000000d000b7202 */ /* 0x000fe20000000f00 */
[----:B------:R-:W-:Y:S02]  /*4a70*/  IMAD.U32 R13, RZ, RZ, UR10 ;  /* 0x0000000aff0d7e24 */ /* 0x000fe4000f8e00ff */
[----:B0-----:R-:W-:Y:S01]  /*4a80*/  FADD.FTZ R12, R6, R7 ;  /* 0x00000007060c7221 */ /* 0x001fe20000010000 */
[----:B------:R-:W-:Y:S02]  /*4a90*/  IMAD.MOV.U32 R7, RZ, RZ, RZ ;  /* 0x000000ffff077224 */ /* 0x000fe400078e00ff */
[----:B------:R-:W-:Y:S02]  /*4aa0*/  IMAD.MOV.U32 R6, RZ, RZ, -0x800000 ;  /* 0xff800000ff067424 */ /* 0x000fe400078e00ff */
[----:B-1----:R-:W-:Y:S01]  /*4ab0*/  FADD.FTZ R14, R9, R8 ;  /* 0x00000008090e7221 */ /* 0x002fe20000010000 */
[----:B------:R0:W-:Y:S08]  /*4ac0*/  BAR.ARV R176, 0x100 ;  /* 0x000400b00000751d */ /* 0x0001f00000002000 */
[----:B------:R-:W-:Y:S08]  /*4ad0*/  BAR.ARV 0x8, 0x180 ;  /* 0x0206000000007b1d */ /* 0x000ff00000002000 */
[----:B------:R-:W-:Y:S01]  /*4ae0*/  BAR.SYNC.DEFER_BLOCKING 0x1, 0x100 ;  /* 0x0044000000007b1d */ /* 0x000fe20000010000 */
[----:B------:R-:W-:Y:S01]  /*4af0*/  FSETP.NE.FTZ.AND P0, PT, R12, RZ, PT ;  /* 0x000000ff0c00720b */ /* 0x000fe20003f15000 */
[----:B------:R-:W-:Y:S01]  /*4b00*/  IMAD R9, R22, 0x40, R2 ;  /* 0x0000004016097824 */ /* 0x000fe200078e0202 */
[----:B------:R-:W-:-:S03]  /*4b10*/  FSETP.NE.FTZ.AND P1, PT, R14, RZ, PT ;  /* 0x000000ff0e00720b */ /* 0x000fc60003f35000 */
[----:B------:R-:W-:-:S04]  /*4b20*/  IMAD.WIDE R8, R9, 0x2, R10 ;  /* 0x0000000209087825 */ /* 0x000fc800078e020a */
[----:B------:R-:W-:-:S04]  /*4b30*/  IMAD.WIDE R10, R211, 0x2, R10 ;  /* 0x00000002d30a7825 */ /* 0x000fc800078e020a */
[----:B------:R-:W1:Y:S01]  /*4b40*/  @P0 MUFU.RCP R7, R12 ;  /* 0x0000000c00070308 */ /* 0x000e620000001000 */
[C---:B------:R-:W-:Y:S01]  /*4b50*/  IADD3 R21, P3, R10.reuse, 0xc060, RZ ;  /* 0x0000c0600a157810 */ /* 0x040fe20007f7e0ff */
[----:B------:R-:W-:Y:S01]  /*4b60*/  @P0 FMUL.FTZ R13, R13, 0.69314718246459960938 ;  /* 0x3f3172180d0d0820 */ /* 0x000fe20000410000 */
[----:B------:R-:W-:Y:S02]  /*4b70*/  LOP3.LUT R171, R10, 0x380, RZ, 0xc0, !PT ;  /* 0x000003800aab7812 */ /* 0x000fe400078ec0ff */
[----:B------:R-:W-:Y:S02]  /*4b80*/  LOP3.LUT R15, R21, 0x380, RZ, 0xc0, !PT ;  /* 0x00000380150f7812 */ /* 0x000fe400078ec0ff */
[----:B------:R-:W-:Y:S01]  /*4b90*/  SHF.R.U64 R171, R171, 0x3, RZ ;  /* 0x00000003abab7819 */ /* 0x000fe200000012ff */
[----:B------:R-:W-:Y:S03]  /*4ba0*/  @P1 MUFU.RCP R4, R14 ;  /* 0x0000000e00041308 */ /* 0x000fe60000001000 */
[----:B------:R-:W-:Y:S01]  /*4bb0*/  LOP3.LUT R170, R171, R10, RZ, 0x3c, !PT ;  /* 0x0000000aabaa7212 */ /* 0x000fe200078e3cff */
[----:B------:R-:W-:-:S04]  /*4bc0*/  IMAD.MOV.U32 R171, RZ, RZ, R11 ;  /* 0x000000ffffab7224 */ /* 0x000fc800078e000b */
[----:B------:R-:W2:Y:S01]  /*4bd0*/  @P0 MUFU.LG2 R12, R12 ;  /* 0x0000000c000c0308 */ /* 0x000ea20000000c00 */
[-C--:B-1----:R-:W-:Y:S01]  /*4be0*/  FMUL.FTZ R204, R53, R7.reuse ;  /* 0x0000000735cc7220 */ /* 0x082fe20000410000 */
[----:B------:R-:W-:Y:S02]  /*4bf0*/  IMAD.U32 R53, RZ, RZ, UR10 ;  /* 0x0000000aff357e24 */ /* 0x000fe4000f8e00ff */
[-C--:B------:R-:W-:Y:S01]  /*4c00*/  FMUL.FTZ R25, R25, R7.reuse ;  /* 0x0000000719197220 */ /* 0x080fe20000410000 */
[-C--:B------:R-:W-:Y:S01]  /*4c10*/  FMUL.FTZ R24, R24, R7.reuse ;  /* 0x0000000718187220 */ /* 0x080fe20000410000 */
[-C--:B------:R-:W-:Y:S01]  /*4c20*/  FMUL.FTZ R187, R29, R7.reuse ;  /* 0x000000071dbb7220 */ /* 0x080fe20000410000 */
[----:B------:R-:W-:Y:S01]  /*4c30*/  @P1 FMUL.FTZ R53, R53, 0.69314718246459960938 ;  /* 0x3f31721835351820 */ /* 0x000fe20000410000 */
[-C--:B------:R-:W-:Y:S01]  /*4c40*/  FMUL.FTZ R28, R28, R7.reuse ;  /* 0x000000071c1c7220 */ /* 0x080fe20000410000 */
[----:B------:R-:W1:Y:S01]  /*4c50*/  @P1 MUFU.LG2 R14, R14 ;  /* 0x0000000e000e1308 */ /* 0x000e620000000c00 */
        /* <DEDUP_REMOVED lines=62> */
[-C--:B0-----:R-:W-:Y:S01]  /*5040*/  FMUL.FTZ R176, R131, R4.reuse ;  /* 0x0000000483b07220 */ /* 0x081fe20000410000 */
[-C--:B------:R-:W-:Y:S01]  /*5050*/  FMUL.FTZ R23, R90, R4.reuse ;  /* 0x000000045a177220 */ /* 0x080fe20000410000 */
[-C--:B------:R-:W-:Y:S01]  /*5060*/  FMUL.FTZ R61, R94, R4.reuse ;  /* 0x000000045e3d7220 */ /* 0x080fe20000410000 */
[----:B------:R-:W-:Y:S01]  /*5070*/  FMUL.FTZ R77, R98, R4 ;  /* 0x00000004624d7220 */ /* 0x000fe20000410000 */
[----:B------:R-:W-:Y:S01]  /*5080*/  @P0 FFMA.FTZ R6, R13, R0, R12 ;  /* 0x000000000d060223 */ /* 0x000fe2000001000c */
[----:B------:R-:W-:Y:S01]  /*5090*/  @P1 FFMA.FTZ R5, R53, R3, R14 ;  /* 0x0000000335051223 */ /* 0x000fe2000001000e */
[----:B------:R-:W-:Y:S01]  /*50a0*/  IADD3 R91, P5, R10, 0xc020, RZ ;  /* 0x0000c0200a5b7810 */ /* 0x000fe20007fbe0ff */
[----:B------:R-:W-:-:S02]  /*50b0*/  IMAD.X R131, RZ, RZ, R11, P3 ;  /* 0x000000ffff837224 */ /* 0x000fc400018e060b */
[-C--:B------:R-:W-:Y:S01]  /*50c0*/  FMUL.FTZ R177, R130, R4.reuse ;  /* 0x0000000482b17220 */ /* 0x080fe20000410000 */
[C---:B------:R-:W-:Y:S01]  /*50d0*/  IADD3 R98, P4, R10.reuse, 0xc040, RZ ;  /* 0x0000c0400a627810 */ /* 0x040fe20007f9e0ff */
        /* <DEDUP_REMOVED lines=9> */
[----:B------:R-:W-:Y:S01]  /*5170*/  IADD3 R56, P3, R10, 0x8020, RZ ;  /* 0x000080200a387810 */ /* 0x000fe20007f7e0ff */
[--C-:B------:R-:W-:Y:S01]  /*5180*/  IMAD.X R135, RZ, RZ, R11.reuse, P4 ;  /* 0x000000ffff877224 */ /* 0x100fe200020e060b */
[----:B------:R-:W-:Y:S01]  /*5190*/  SHF.R.U64 R130, R15, 0x3, RZ ;  /* 0x000000030f827819 */ /* 0x000fe200000012ff */
[--C-:B------:R-:W-:Y:S01]  /*51a0*/  IMAD.X R139, RZ, RZ, R11.reuse, P5 ;  /* 0x000000ffff8b7224 */ /* 0x100fe200028e060b */
[----:B------:R-:W-:Y:S01]  /*51b0*/  LOP3.LUT R57, R91, 0x380, RZ, 0xc0, !PT ;  /* 0x000003805b397812 */ /* 0x000fe200078ec0ff */
        /* <DEDUP_REMOVED lines=10> */
[-C--:B------:R-:W-:Y:S01]  /*5260*/  FMUL.FTZ R181, R138, R4.reuse ;  /* 0x000000048ab57220 */ /* 0x080fe20000410000 */
[----:B------:R-:W-:Y:S01]  /*5270*/  IADD3 R13, P1, R10, 0x4020, RZ ;  /* 0x000040200a0d7810 */ /* 0x000fe20007f3e0ff */
[-C--:B------:R-:W-:Y:S01]  /*5280*/  FMUL.FTZ R183, R142, R4.reuse ;  /* 0x000000048eb77220 */ /* 0x080fe20000410000 */
[C---:B------:R-:W-:Y:S01]  /*5290*/  IADD3 R21, P2, R10.reuse, 0x4000, RZ ;  /* 0x000040000a157810 */ /* 0x040fe20007f5e0ff */
[-C--:B------:R-:W-:Y:S01]  /*52a0*/  FMUL.FTZ R27, R27, R4.reuse ;  /* 0x000000041b1b7220 */ /* 0x080fe20000410000 */
[----:B------:R-:W-:Y:S01]  /*52b0*/  IADD3 R0, P3, R10, 0x60, RZ ;  /* 0x000000600a007810 */ /* 0x000fe20007f7e0ff */
[-C--:B------:R-:W-:Y:S01]  /*52c0*/  FMUL.FTZ R26, R26, R4.reuse ;  /* 0x000000041a1a7220 */ /* 0x080fe20000410000 */
[----:B------:R-:W-:Y:S01]  /*52d0*/  SHF.R.U64 R10, R57, 0x3, RZ ;  /* 0x00000003390a7819 */ /* 0x000fe200000012ff */
[-C--:B------:R-:W-:Y:S01]  /*52e0*/  FMUL.FTZ R31, R31, R4.reuse ;  /* 0x000000041f1f7220 */ /* 0x080fe20000410000 */
[----:B------:R-:W-:Y:S01]  /*52f0*/  LOP3.LUT R3, R94, 0x380, RZ, 0xc0, !PT ;  /* 0x000003805e037812 */ /* 0x000fe200078ec0ff */
[-C--:B------:R-:W-:Y:S01]  /*5300*/  FMUL.FTZ R30, R30, R4.reuse ;  /* 0x000000041e1e7220 */ /* 0x080fe20000410000 */
[----:B------:R-:W-:Y:S01]  /*5310*/  LOP3.LUT R138, R10, R91, RZ, 0x3c, !PT ;  /* 0x0000005b0a8a7212 */ /* 0x000fe200078e3cff */
[-C--:B------:R-:W-:Y:S01]  /*5320*/  FMUL.FTZ R35, R35, R4.reuse ;  /* 0x0000000423237220 */ /* 0x080fe20000410000 */
[----:B------:R-:W-:Y:S01]  /*5330*/  LOP3.LUT R10, R53, 0x380, RZ, 0xc0, !PT ;  /* 0x00000380350a7812 */ /* 0x000fe200078ec0ff */
[-C--:B------:R-:W-:Y:S01]  /*5340*/  FMUL.FTZ R34, R34, R4.reuse ;  /* 0x0000000422227220 */ /* 0x080fe20000410000 */
[----:B------:R-:W-:Y:S01]  /*5350*/  SHF.R.U64 R3, R3, 0x3, RZ ;  /* 0x0000000303037819 */ /* 0x000fe200000012ff */
[-C--:B------:R-:W-:Y:S01]  /*5360*/  FMUL.FTZ R39, R39, R4.reuse ;  /* 0x0000000427277220 */ /* 0x080fe20000410000 */
[----:B------:R-:W-:Y:S01]  /*5370*/  SHF.R.U64 R10, R10, 0x3, RZ ;  /* 0x000000030a0a7819 */ /* 0x000fe200000012ff */
[----:B------:R-:W-:Y:S01]  /*5380*/  FMUL.FTZ R38, R38, R4 ;  /* 0x0000000426267220 */ /* 0x000fe20000410000 */
[----:B------:R-:W-:Y:S01]  /*5390*/  LOP3.LUT R142, R3, R94, RZ, 0x3c, !PT ;  /* 0x0000005e038e7212 */ /* 0x000fe200078e3cff */
[-C--:B------:R-:W-:Y:S01]  /*53a0*/  FMUL.FTZ R43, R43, R4.reuse ;  /* 0x000000042b2b7220 */ /* 0x080fe20000410000 */
[----:B------:R-:W-:Y:S01]  /*53b0*/  LOP3.LUT R152, R10, R53, RZ, 0x3c, !PT ;  /* 0x000000350a987212 */ /* 0x000fe200078e3cff */
[-C--:B------:R-:W-:Y:S01]  /*53c0*/  FMUL.FTZ R42, R42, R4.reuse ;  /* 0x000000042a2a7220 */ /* 0x080fe20000410000 */
[----:B------:R-:W-:Y:S01]  /*53d0*/  LOP3.LUT R10, R15, 0x380, RZ, 0xc0, !PT ;  /* 0x000003800f0a7812 */ /* 0x000fe200078ec0ff */
[-C--:B------:R-:W-:Y:S01]  /*53e0*/  FMUL.FTZ R47, R47, R4.reuse ;  /* 0x000000042f2f7220 */ /* 0x080fe20000410000 */
[----:B------:R-:W-:Y:S01]  /*53f0*/  LOP3.LUT R3, R12, 0x380, RZ, 0xc0, !PT ;  /* 0x000003800c037812 */ /* 0x000fe200078ec0ff */
        /* <DEDUP_REMOVED lines=9> */
[-C--:B------:R-:W-:Y:S01]  /*5490*/  FMUL.FTZ R59, R59, R4.reuse ;  /* 0x000000043b3b7220 */ /* 0x080fe20000410000 */
[-C--:B------:R-:W-:Y:S01]  /*54a0*/  FMUL.FTZ R58, R58, R4.reuse ;  /* 0x000000043a3a7220 */ /* 0x080fe20000410000 */
[----:B------:R-:W-:Y:S01]  /*54b0*/  SHF.R.U64 R10, R10, 0x3, RZ ;  /* 0x000000030a0a7819 */ /* 0x000fe200000012ff */
        /* <DEDUP_REMOVED lines=33> */
[--C-:B------:R-:W-:Y:S01]  /*56d0*/  IMAD.X R169, RZ, RZ, R11.reuse, P3 ;  /* 0x000000ffffa97224 */ /* 0x100fe200018e060b */
[----:B------:R-:W-:Y:S01]  /*56e0*/  LOP3.LUT R164, R10, R13, RZ, 0x3c, !PT ;  /* 0x0000000d0aa47212 */ /* 0x000fe200078e3cff */
[--C-:B------:R-:W-:Y:S01]  /*56f0*/  IMAD.X R167, RZ, RZ, R11.reuse, P2 ;  /* 0x000000ffffa77224 */ /* 0x100fe200010e060b */
[----:B------:R-:W-:Y:S01]  /*5700*/  LOP3.LUT R150, R3, R12, RZ, 0x3c, !PT ;  /* 0x0000000c03967212 */ /* 0x000fe200078e3cff */
[--C-:B------:R-:W-:Y:S01]  /*5710*/  IMAD.X R157, RZ, RZ, R11.reuse, P4 ;  /* 0x000000ffff9d7224 */ /* 0x100fe200020e060b */
[----:B------:R-:W-:Y:S01]  /*5720*/  IADD3 R13, P3, R8, 0x1000, RZ ;  /* 0x00001000080d7810 */ /* 0x000fe20007f7e0ff */
[--C-:B------:R-:W-:Y:S01]  /*5730*/  IMAD.X R159, RZ, RZ, R11.reuse, P5 ;  /* 0x000000ffff9f7224 */ /* 0x100fe200028e060b */
[----:B------:R-:W-:Y:S01]  /*5740*/  LOP3.LUT R3, R52, 0x380, RZ, 0xc0, !PT ;  /* 0x0000038034037812 */ /* 0x000fe200078ec0ff */
[--C-:B------:R-:W-:Y:S01]  /*5750*/  IMAD.X R161, RZ, RZ, R11.reuse, P6 ;  /* 0x000000ffffa17224 */ /* 0x100fe200030e060b */
[----:B------:R-:W-:Y:S01]  /*5760*/  LOP3.LUT R12, R13, 0x380, RZ, 0xc0, !PT ;  /* 0x000003800d0c7812 */ /* 0x000fe200078ec0ff */
[--C-:B------:R-:W-:Y:S01]  /*5770*/  IMAD.X R163, RZ, RZ, R11.reuse, P0 ;  /* 0x000000ffffa37224 */ /* 0x100fe200000e060b */
[----:B------:R-:W-:Y:S01]  /*5780*/  SHF.R.U64 R3, R3, 0x3, RZ ;  /* 0x0000000303037819 */ /* 0x000fe200000012ff */
[----:B------:R-:W-:Y:S01]  /*5790*/  IMAD.X R165, RZ, RZ, R11, P1 ;  /* 0x000000ffffa57224 */ /* 0x000fe200008e060b */
[----:B------:R-:W-:Y:S01]  /*57a0*/  SHF.R.U64 R12, R12, 0x3, RZ ;  /* 0x000000030c0c7819 */ /* 0x000fe200000012ff */
[----:B------:R-:W-:Y:S01]  /*57b0*/  ULDC UR10, c[0x0][0xc44] ;  /* 0x00031100000a7ab9 */ /* 0x000fe20000000800 */
[----:B------:R-:W-:Y:S01]  /*57c0*/  LOP3.LUT R95, R98, 0x380, RZ, 0xc0, !PT ;  /* 0x00000380625f7812 */ /* 0x000fe200078ec0ff */
[----:B------:R-:W-:Y:S01]  /*57d0*/  UIMAD UR10, UR10, UR4, UR46 ;  /* 0x000000040a0a72a4 */ /* 0x000fe2000f8e022e */
[----:B------:R-:W-:-:S02]  /*57e0*/  LOP3.LUT R158, R3, R52, RZ, 0x3c, !PT ;  /* 0x00000034039e7212 */ /* 0x000fc400078e3cff */
[----:B------:R-:W-:Y:S01]  /*57f0*/  LOP3.LUT R3, R14, 0x380, RZ, 0xc0, !PT ;  /* 0x000003800e037812 */ /* 0x000fe200078ec0ff */
[----:B------:R-:W-:Y:S01]  /*5800*/  USHF.R.S32.HI UR11, URZ, 0x1f, UR10 ;  /* 0x0000001f3f0b7899 */ /* 0x000fe2000801140a */
[----:B------:R-:W-:Y:S01]  /*5810*/  LOP3.LUT R12, R12, R13, RZ, 0x3c, !PT ;  /* 0x0000000d0c0c7212 */ /* 0x000fe200078e3cff */
[----:B------:R-:W-:Y:S01]  /*5820*/  IMAD.X R13, RZ, RZ, R9, P3 ;  /* 0x000000ffff0d7224 */ /* 0x000fe200018e0609 */
[----:B------:R-:W-:Y:S01]  /*5830*/  SHF.R.U64 R95, R95, 0x3, RZ ;  /* 0x000000035f5f7819 */ /* 0x000fe200000012ff */
[----:B------:R-:W-:Y:S01]  /*5840*/  UIMAD.WIDE.U32 UR4, UR10, UR6, URZ ;  /* 0x000000060a0472a5 */ /* 0x000fe2000f8e003f */
[----:B------:R-:W-:Y:S01]  /*5850*/  SHF.R.U64 R3, R3, 0x3, RZ ;  /* 0x0000000303037819 */ /* 0x000fe200000012ff */
[----:B------:R-:W-:Y:S01]  /*5860*/  UIMAD UR6, UR11, UR6, URZ ;  /* 0x000000060b0672a4 */ /* 0x000fe2000f8e023f */
[----:B------:R-:W-:Y:S02]  /*5870*/  IADD3 R99, P3, R8, 0x8000, RZ ;  /* 0x0000800008637810 */ /* 0x000fe40007f7e0ff */
[----:B------:R-:W-:Y:S01]  /*5880*/  LOP3.LUT R134, R95, R98, RZ, 0x3c, !PT ;  /* 0x000000625f867212 */ /* 0x000fe200078e3cff */
[----:B------:R-:W-:Y:S01]  /*5890*/  UIMAD UR6, UR10, UR7, UR6 ;  /* 0x000000070a0672a4 */ /* 0x000fe2000f8e0206 */
[----:B------:R-:W-:Y:S01]  /*58a0*/  LOP3.LUT R160, R3, R14, RZ, 0x3c, !PT ;  /* 0x0000000e03a07212 */ /* 0x000fe200078e3cff */
[----:B------:R-:W-:Y:S01]  /*58b0*/  IMAD.U32 R10, RZ, RZ, UR4 ;  /* 0x00000004ff0a7e24 */ /* 0x000fe2000f8e00ff */
[----:B------:R-:W-:Y:S01]  /*58c0*/  LOP3.LUT R98, R99, 0x380, RZ, 0xc0, !PT ;  /* 0x0000038063627812 */ /* 0x000fe200078ec0ff */
[----:B------:R-:W-:Y:S01]  /*58d0*/  UIADD3 UR4, UR5, UR6, URZ ;  /* 0x0000000605047290 */ /* 0x000fe2000fffe03f */
[----:B------:R-:W-:Y:S01]  /*58e0*/  LOP3.LUT R3, R0, 0x380, RZ, 0xc0, !PT ;  /* 0x0000038000037812 */ /* 0x000fe200078ec0ff */
[----:B------:R-:W-:Y:S01]  /*58f0*/  USHF.R.S32.HI UR7, URZ, 0x1f, UR41 ;  /* 0x0000001f3f077899 */ /* 0x000fe20008011429 */
[----:B------:R-:W-:Y:S01]  /*5900*/  SHF.R.U64 R98, R98, 0x3, RZ ;  /* 0x0000000362627819 */ /* 0x000fe200000012ff */
[----:B------:R-:W-:Y:S01]  /*5910*/  ULDC UR6, c[0x0][0xa88] ;  /* 0x0002a20000067ab9 */ /* 0x000fe20000000800 */
[----:B------:R-:W-:-:S02]  /*5920*/  SHF.R.U64 R3, R3, 0x3, RZ ;  /* 0x0000000303037819 */ /* 0x000fc400000012ff */
[----:B------:R-:W-:Y:S01]  /*5930*/  LOP3.LUT R98, R98, R99, RZ, 0x3c, !PT ;  /* 0x0000006362627212 */ /* 0x000fe200078e3cff */
[--C-:B------:R-:W-:Y:S01]  /*5940*/  IMAD.X R99, RZ, RZ, R9.reuse, P3 ;  /* 0x000000ffff637224 */ /* 0x100fe200018e0609 */
[----:B------:R-:W-:Y:S02]  /*5950*/  LOP3.LUT R168, R3, R0, RZ, 0x3c, !PT ;  /* 0x0000000003a87212 */ /* 0x000fe400078e3cff */
[C---:B------:R-:W-:Y:S02]  /*5960*/  IADD3 R3, P3, R8.reuse, 0xf000, RZ ;  /* 0x0000f00008037810 */ /* 0x040fe40007f7e0ff */
[----:B------:R-:W-:Y:S02]  /*5970*/  IADD3 R95, P2, R8, 0x7000, RZ ;  /* 0x00007000085f7810 */ /* 0x000fe40007f5e0ff */
[----:B------:R-:W-:Y:S01]  /*5980*/  LOP3.LUT R0, R3, 0x380, RZ, 0xc0, !PT ;  /* 0x0000038003007812 */ /* 0x000fe200078ec0ff */
[----:B------:R-:W-:Y:S01]  /*5990*/  IMAD.X R127, RZ, RZ, R9, P3 ;  /* 0x000000ffff7f7224 */ /* 0x000fe200018e0609 */
[----:B------:R-:W-:-:S02]  /*59a0*/  LOP3.LUT R94, R95, 0x380, RZ, 0xc0, !PT ;  /* 0x000003805f5e7812 */ /* 0x000fc400078ec0ff */
[----:B------:R-:W-:Y:S02]  /*59b0*/  SHF.R.U64 R0, R0, 0x3, RZ ;  /* 0x0000000300007819 */ /* 0x000fe400000012ff */
[----:B------:R-:W-:Y:S02]  /*59c0*/  SHF.R.U64 R94, R94, 0x3, RZ ;  /* 0x000000035e5e7819 */ /* 0x000fe400000012ff */
[----:B------:R-:W-:Y:S01]  /*59d0*/  LOP3.LUT R126, R0, R3, RZ, 0x3c, !PT ;  /* 0x00000003007e7212 */ /* 0x000fe200078e3cff */
[----:B------:R-:W-:Y:S01]  /*59e0*/  IMAD R3, RZ, RZ, -UR46 ;  /* 0x8000002eff037e24 */ /* 0x000fe2000f8e02ff */
[----:B------:R-:W0:Y:S01]  /*59f0*/  LDC R0, c[0x0][0xbe8] ;  /* 0x0002fa00ff007b82 */ /* 0x000e220000000800 */
[----:B------:R-:W-:Y:S01]  /*5a00*/  LOP3.LUT R94, R94, R95, RZ, 0x3c, !PT ;  /* 0x0000005f5e5e7212 */ /* 0x000fe200078e3cff */
[----:B------:R-:W-:Y:S01]  /*5a10*/  IMAD.X R95, RZ, RZ, R9, P2 ;  /* 0x000000ffff5f7224 */ /* 0x000fe200010e0609 */
[----:B------:R-:W-:Y:S02]  /*5a20*/  IADD3 R123, P2, R8, 0xe000, RZ ;  /* 0x0000e000087b7810 */ /* 0x000fe40007f5e0ff */
[----:B------:R-:W-:-:S02]  /*5a30*/  F2FP.F16.F32.PACK_AB R24, R25, R24 ;  /* 0x000000181918723e */ /* 0x000fc400000000ff */
[----:B------:R-:W-:Y:S02]  /*5a40*/  LOP3.LUT R122, R123, 0x380, RZ, 0xc0, !PT ;  /* 0x000003807b7a7812 */ /* 0x000fe400078ec0ff */
[----:B------:R-:W-:Y:S02]  /*5a50*/  F2FP.F16.F32.PACK_AB R25, R27, R26 ;  /* 0x0000001a1b19723e */ /* 0x000fe400000000ff */
[----:B------:R-:W-:Y:S02]  /*5a60*/  SHF.R.U64 R122, R122, 0x3, RZ ;  /* 0x000000037a7a7819 */ /* 0x000fe400000012ff */
[----:B------:R-:W-:Y:S02]  /*5a70*/  F2FP.F16.F32.PACK_AB R26, R187, R28 ;  /* 0x0000001cbb1a723e */ /* 0x000fe400000000ff */
[----:B------:R-:W-:Y:S01]  /*5a80*/  LOP3.LUT R122, R122, R123, RZ, 0x3c, !PT ;  /* 0x0000007b7a7a7212 */ /* 0x000fe200078e3cff */
[----:B------:R-:W-:Y:S01]  /*5a90*/  IMAD.X R123, RZ, RZ, R9, P2 ;  /* 0x000000ffff7b7224 */ /* 0x000fe200010e0609 */
[----:B------:R-:W1:Y:S01]  /*5aa0*/  LDC R28, c[0x0][0xc38] ;  /* 0x00030e00ff1c7b82 */ /* 0x000e620000000800 */
[----:B------:R-:W-:-:S02]  /*5ab0*/  MOV R170, R170 ;  /* 0x000000aa00aa7202 */ /* 0x000fc40000000f00 */
[----:B------:R-:W-:Y:S02]  /*5ac0*/  F2FP.F16.F32.PACK_AB R27, R31, R30 ;  /* 0x0000001e1f1b723e */ /* 0x000fe400000000ff */
[----:B------:R-:W-:Y:S02]  /*5ad0*/  LOP3.LUT R57, R90, 0x380, RZ, 0xc0, !PT ;  /* 0x000003805a397812 */ /* 0x000fe400078ec0ff */
[----:B0-----:R-:W-:Y:S01]  /*5ae0*/  ISETP.NE.AND P2, PT, R0, 0x1, PT ;  /* 0x000000010000780c */ /* 0x001fe20003f45270 */
[----:B------:R0:W-:Y:S01]  /*5af0*/  STSM.16.M88.4 [R170], R24 ;  /* 0x00000018aa007844 */ /* 0x0001e20000000200 */
[----:B------:R-:W-:Y:S01]  /*5b00*/  LOP3.LUT R11, R56, 0x380, RZ, 0xc0, !PT ;  /* 0x00000380380b7812 */ /* 0x000fe200078ec0ff */
[----:B------:R-:W2:Y:S01]  /*5b10*/  LDC.64 R30, c[0x0][0xb98] ;  /* 0x0002e600ff1e7b82 */ /* 0x000ea20000000a00 */
[----:B------:R-:W-:Y:S02]  /*5b20*/  SHF.R.U64 R57, R57, 0x3, RZ ;  /* 0x0000000339397819 */ /* 0x000fe400000012ff */
[----:B------:R-:W-:-:S02]  /*5b30*/  SHF.R.U64 R11, R11, 0x3, RZ ;  /* 0x000000030b0b7819 */ /* 0x000fc400000012ff */
[----:B------:R-:W-:Y:S02]  /*5b40*/  LOP3.LUT R146, R57, R90, RZ, 0x3c, !PT ;  /* 0x0000005a39927212 */ /* 0x000fe400078e3cff */
[----:B------:R-:W-:Y:S02]  /*5b50*/  LOP3.LUT R154, R11, R56, RZ, 0x3c, !PT ;  /* 0x000000380b9a7212 */ /* 0x000fe400078e3cff */
[----:B------:R-:W-:Y:S02]  /*5b60*/  LOP3.LUT R11, R20, 0x380, RZ, 0xc0, !PT ;  /* 0x00000380140b7812 */ /* 0x000fe400078ec0ff */
[----:B------:R-:W-:Y:S02]  /*5b70*/  IADD3 R57, P0, R8, 0x5000, RZ ;  /* 0x0000500008397810 */ /* 0x000fe40007f1e0ff */
[----:B------:R-:W-:Y:S01]  /*5b80*/  F2FP.F16.F32.PACK_AB R32, R33, R32 ;  /* 0x000000202120723e */ /* 0x000fe200000000ff */
[----:B0-----:R-:W0:Y:S01]  /*5b90*/  @P2 LDC R24, c[0x0][0xbec] ;  /* 0x0002fb00ff182b82 */ /* 0x001e220000000800 */
[----:B-1----:R-:W-:Y:S01]  /*5ba0*/  IMAD R3, R28, R3, UR39 ;  /* 0x000000271c037e24 */ /* 0x002fe2000f8e0203 */
[----:B------:R-:W-:-:S02]  /*5bb0*/  F2FP.F16.F32.PACK_AB R33, R35, R34 ;  /* 0x000000222321723e */ /* 0x000fc400000000ff */
[----:B------:R-:W-:Y:S02]  /*5bc0*/  SHF.R.U64 R11, R11, 0x3, RZ ;  /* 0x000000030b0b7819 */ /* 0x000fe400000012ff */
[----:B------:R-:W-:Y:S02]  /*5bd0*/  IADD3 R91, P1, R8, 0x6000, RZ ;  /* 0x00006000085b7810 */ /* 0x000fe40007f3e0ff */
[----:B------:R-:W1:Y:S01]  /*5be0*/  @P2 LDC R25, c[0x0][0xbf0] ;  /* 0x0002fc00ff192b82 */ /* 0x000e620000000800 */
[----:B------:R-:W-:Y:S01]  /*5bf0*/  LOP3.LUT R56, R57, 0x380, RZ, 0xc0, !PT ;  /* 0x0000038039387812 */ /* 0x000fe200078ec0ff */
[----:B--2---:R-:W-:Y:S01]  /*5c00*/  IMAD R28, R30, UR7, RZ ;  /* 0x000000071e1c7c24 */ /* 0x004fe2000f8e02ff */
[----:B------:R-:W-:Y:S01]  /*5c10*/  F2FP.F16.F32.PACK_AB R35, R39, R38 ;  /* 0x000000262723723e */ /* 0x000fe200000000ff */
[----:B------:R-:W-:Y:S01]  /*5c20*/  IMAD R39, R3, 0x80, R210 ;  /* 0x0000008003277824 */ /* 0x000fe200078e02d2 */
[----:B------:R-:W-:Y:S01]  /*5c30*/  LOP3.LUT R162, R11, R20, RZ, 0x3c, !PT ;  /* 0x000000140ba27212 */ /* 0x000fe200078e3cff */
[----:B------:R-:W-:Y:S01]  /*5c40*/  IMAD.U32 R11, RZ, RZ, UR5 ;  /* 0x00000005ff0b7e24 */ /* 0x000fe2000f8e00ff */
[----:B------:R-:W-:Y:S01]  /*5c50*/  LOP3.LUT R90, R91, 0x380, RZ, 0xc0, !PT ;  /* 0x000003805b5a7812 */ /* 0x000fe200078ec0ff */
[----:B------:R-:W-:Y:S01]  /*5c60*/  IMAD.U32 R11, RZ, RZ, UR4 ;  /* 0x00000004ff0b7e24 */ /* 0x000fe2000f8e00ff */
[----:B------:R-:W-:Y:S01]  /*5c70*/  SHF.R.U64 R56, R56, 0x3, RZ ;  /* 0x0000000338387819 */ /* 0x000fe200000012ff */
[----:B------:R-:W-:Y:S01]  /*5c80*/  IMAD R28, R31, UR41, R28 ;  /* 0x000000291f1c7c24 */ /* 0x000fe2000f8e021c */
[----:B------:R-:W-:Y:S01]  /*5c90*/  LOP3.LUT R20, R21, 0x380, RZ, 0xc0, !PT ;  /* 0x0000038015147812 */ /* 0x000fe200078ec0ff */
[----:B------:R-:W-:Y:S01]  /*5ca0*/  IMAD.WIDE.U32 R10, R30, UR41, R10 ;  /* 0x000000291e0a7c25 */ /* 0x000fe2000f8e000a */
[----:B------:R-:W-:Y:S01]  /*5cb0*/  SHF.R.U64 R90, R90, 0x3, RZ ;  /* 0x000000035a5a7819 */ /* 0x000fe200000012ff */
[----:B------:R-:W-:Y:S01]  /*5cc0*/  ULDC.64 UR4, c[0x0][0xb88] ;  /* 0x0002e20000047ab9 */ /* 0x000fe20000000a00 */
[----:B------:R-:W-:Y:S01]  /*5cd0*/  LOP3.LUT R56, R56, R57, RZ, 0x3c, !PT ;  /* 0x0000003938387212 */ /* 0x000fe200078e3cff */
[----:B0-----:R-:W-:Y:S01]  /*5ce0*/  @P2 IMAD.HI.U32 R24, R39, R24, RZ ;  /* 0x0000001827182227 */ /* 0x001fe200078e00ff */
[----:B------:R-:W-:-:S02]  /*5cf0*/  F2FP.F16.F32.PACK_AB R34, R37, R36 ;  /* 0x000000242522723e */ /* 0x000fc400000000ff */
[----:B------:R-:W-:Y:S01]  /*5d00*/  SHF.R.U64 R20, R20, 0x3, RZ ;  /* 0x0000000314147819 */ /* 0x000fe200000012ff */
[----:B------:R-:W-:Y:S01]  /*5d10*/  IMAD.X R57, RZ, RZ, R9, P0 ;  /* 0x000000ffff397224 */ /* 0x000fe200000e0609 */
[----:B------:R-:W-:Y:S01]  /*5d20*/  MOV R150, R150 ;  /* 0x0000009600967202 */ /* 0x000fe20000000f00 */
[----:B------:R-:W-:Y:S01]  /*5d30*/  IMAD.MOV.U32 R37, RZ, RZ, R39 ;  /* 0x000000ffff257224 */ /* 0x000fe200078e0027 */
[----:B------:R-:W-:Y:S02]  /*5d40*/  IADD3 R115, P0, R8, 0xc000, RZ ;  /* 0x0000c00008737810 */ /* 0x000fe40007f1e0ff */
[----:B-1----:R-:W-:Y:S01]  /*5d50*/  @P2 SHF.R.U32.HI R37, RZ, R25, R24 ;  /* 0x00000019ff252219 */ /* 0x002fe20000011618 */
[----:B------:R0:W-:Y:S01]  /*5d60*/  STSM.16.M88.4 [R150], R32 ;  /* 0x0000002096007844 */ /* 0x0001e20000000200 */
[----:B------:R-:W-:Y:S01]  /*5d70*/  LOP3.LUT R90, R90, R91, RZ, 0x3c, !PT ;  /* 0x0000005b5a5a7212 */ /* 0x000fe200078e3cff */
[----:B------:R-:W-:Y:S01]  /*5d80*/  IMAD.X R91, RZ, RZ, R9, P1 ;  /* 0x000000ffff5b7224 */ /* 0x000fe200008e0609 */
[----:B------:R-:W-:-:S02]  /*5d90*/  LOP3.LUT R166, R20, R21, RZ, 0x3c, !PT ;  /* 0x0000001514a67212 */ /* 0x000fc400078e3cff */
[----:B------:R-:W-:Y:S02]  /*5da0*/  F2FP.F16.F32.PACK_AB R40, R41, R40 ;  /* 0x000000282928723e */ /* 0x000fe400000000ff */
[----:B------:R-:W-:Y:S02]  /*5db0*/  IADD3 R119, P1, R8, 0xd000, RZ ;  /* 0x0000d00008777810 */ /* 0x000fe40007f3e0ff */
[----:B------:R-:W-:Y:S02]  /*5dc0*/  LOP3.LUT R114, R115, 0x380, RZ, 0xc0, !PT ;  /* 0x0000038073727812 */ /* 0x000fe400078ec0ff */
[----:B------:R-:W-:Y:S02]  /*5dd0*/  F2FP.F16.F32.PACK_AB R41, R43, R42 ;  /* 0x0000002a2b29723e */ /* 0x000fe400000000ff */
[----:B------:R-:W-:Y:S02]  /*5de0*/  F2FP.F16.F32.PACK_AB R48, R49, R48 ;  /* 0x000000303130723e */ /* 0x000fe400000000ff */
[----:B------:R-:W-:Y:S01]  /*5df0*/  MOV R160, R160 ;  /* 0x000000a000a07202 */ /* 0x000fe20000000f00 */
[----:B0-----:R-:W-:Y:S01]  /*5e00*/  IMAD.MOV R33, RZ, RZ, -R37 ;  /* 0x000000ffff217224 */ /* 0x001fe200078e0a25 */
[----:B------:R-:W-:Y:S01]  /*5e10*/  F2FP.F16.F32.PACK_AB R42, R45, R44 ;  /* 0x0000002c2d2a723e */ /* 0x000fe200000000ff */
[----:B------:R-:W-:Y:S01]  /*5e20*/  IMAD R32, R3, 0x80, R208 ;  /* 0x0000008003207824 */ /* 0x000fe200078e02d0 */
[----:B------:R-:W-:Y:S01]  /*5e30*/  F2FP.F16.F32.PACK_AB R43, R47, R46 ;  /* 0x0000002e2f2b723e */ /* 0x000fe200000000ff */
[----:B------:R-:W-:Y:S01]  /*5e40*/  IMAD R33, R0, R33, R39 ;  /* 0x0000002100217224 */ /* 0x000fe200078e0227 */
[----:B------:R-:W-:-:S02]  /*5e50*/  F2FP.F16.F32.PACK_AB R49, R51, R50 ;  /* 0x000000323331723e */ /* 0x000fc400000000ff */
[----:B------:R-:W-:Y:S01]  /*5e60*/  MOV R168, R168 ;  /* 0x000000a800a87202 */ /* 0x000fe20000000f00 */
        /* <DEDUP_REMOVED lines=9> */
[----:B------:R-:W-:Y:S02]  /*5f00*/  LOP3.LUT R118, R119, 0x380, RZ, 0xc0, !PT ;  /* 0x0000038077767812 */ /* 0x000fe400078ec0ff */
[----:B------:R-:W-:Y:S01]  /*5f10*/  SHF.R.U64 R114, R114, 0x3, RZ ;  /* 0x0000000372727819 */ /* 0x000fe200000012ff */
[----:B------:R0:W-:Y:S01]  /*5f20*/  STSM.16.M88.4 [R166], R24 ;  /* 0x00000018a6007844 */ /* 0x0001e20000000200 */
[C---:B------:R-:W-:Y:S02]  /*5f30*/  IADD3 R15, P4, R8.reuse, 0x2000, RZ ;  /* 0x00002000080f7810 */ /* 0x040fe40007f9e0ff */
[----:B------:R-:W-:-:S02]  /*5f40*/  IADD3 R21, P5, R8, 0x3000, RZ ;  /* 0x0000300008157810 */ /* 0x000fc40007fbe0ff */
[----:B------:R-:W-:Y:S02]  /*5f50*/  IADD3 R53, P6, R8, 0x4000, RZ ;  /* 0x0000400008357810 */ /* 0x000fe40007fde0ff */
[----:B------:R-:W-:Y:S02]  /*5f60*/  SHF.R.U64 R118, R118, 0x3, RZ ;  /* 0x0000000376767819 */ /* 0x000fe400000012ff */
[----:B------:R-:W-:Y:S01]  /*5f70*/  LOP3.LUT R114, R114, R115, RZ, 0x3c, !PT ;  /* 0x0000007372727212 */ /* 0x000fe200078e3cff */
[----:B------:R-:W-:Y:S01]  /*5f80*/  IMAD.X R115, RZ, RZ, R9, P0 ;  /* 0x000000ffff737224 */ /* 0x000fe200000e0609 */
[----:B------:R-:W-:Y:S02]  /*5f90*/  F2FP.F16.F32.PACK_AB R64, R65, R64 ;  /* 0x000000404140723e */ /* 0x000fe400000000ff */
[----:B------:R-:W-:Y:S02]  /*5fa0*/  F2FP.F16.F32.PACK_AB R65, R67, R66 ;  /* 0x000000424341723e */ /* 0x000fe400000000ff */
[----:B------:R-:W-:-:S02]  /*5fb0*/  F2FP.F16.F32.PACK_AB R72, R73, R72 ;  /* 0x000000484948723e */ /* 0x000fc400000000ff */
[----:B0-----:R-:W-:Y:S02]  /*5fc0*/  F2FP.F16.F32.PACK_AB R25, R7, R23 ;  /* 0x000000170719723e */ /* 0x001fe400000000ff */
[----:B------:R-:W-:Y:S02]  /*5fd0*/  LOP3.LUT R14, R15, 0x380, RZ, 0xc0, !PT ;  /* 0x000003800f0e7812 */ /* 0x000fe400078ec0ff */
[----:B------:R-:W-:Y:S02]  /*5fe0*/  LOP3.LUT R20, R21, 0x380, RZ, 0xc0, !PT ;  /* 0x0000038015147812 */ /* 0x000fe400078ec0ff */
[----:B------:R-:W-:Y:S02]  /*5ff0*/  LOP3.LUT R52, R53, 0x380, RZ, 0xc0, !PT ;  /* 0x0000038035347812 */ /* 0x000fe400078ec0ff */
[----:B------:R-:W-:Y:S02]  /*6000*/  MOV R164, R164 ;  /* 0x000000a400a47202 */ /* 0x000fe40000000f00 */
[----:B------:R-:W-:-:S02]  /*6010*/  F2FP.F16.F32.PACK_AB R66, R201, R68 ;  /* 0x00000044c942723e */ /* 0x000fc400000000ff */
[----:B------:R-:W-:Y:S02]  /*6020*/  F2FP.F16.F32.PACK_AB R67, R71, R70 ;  /* 0x000000464743723e */ /* 0x000fe400000000ff */
[----:B------:R-:W-:Y:S02]  /*6030*/  F2FP.F16.F32.PACK_AB R73, R75, R74 ;  /* 0x0000004a4b49723e */ /* 0x000fe400000000ff */
[----:B------:R-:W-:Y:S01]  /*6040*/  F2FP.F16.F32.PACK_AB R80, R81, R80 ;  /* 0x000000505150723e */ /* 0x000fe200000000ff */
[----:B------:R-:W-:Y:S01]  /*6050*/  STSM.16.M88.4 [R164], R64 ;  /* 0x00000040a4007844 */ /* 0x000fe20000000200 */
[----:B------:R-:W-:Y:S02]  /*6060*/  SHF.R.S32.HI R23, RZ, 0x1f, R37 ;  /* 0x0000001fff177819 */ /* 0x000fe40000011425 */
[----:B------:R-:W-:Y:S02]  /*6070*/  SHF.R.S32.HI R7, RZ, 0x1f, R33 ;  /* 0x0000001fff077819 */ /* 0x000fe40000011421 */
[----:B------:R-:W-:-:S02]  /*6080*/  IADD3 R10, P0, R37, R10, RZ ;  /* 0x0000000a250a7210 */ /* 0x000fc40007f1e0ff */
[----:B------:R-:W-:Y:S02]  /*6090*/  MOV R162, R162 ;  /* 0x000000a200a27202 */ /* 0x000fe40000000f00 */
[----:B------:R-:W-:Y:S02]  /*60a0*/  F2FP.F16.F32.PACK_AB R74, R200, R76 ;  /* 0x0000004cc84a723e */ /* 0x000fe400000000ff */
[----:B------:R-:W-:Y:S02]  /*60b0*/  F2FP.F16.F32.PACK_AB R75, R79, R78 ;  /* 0x0000004e4f4b723e */ /* 0x000fe400000000ff */
[----:B------:R-:W-:Y:S02]  /*60c0*/  F2FP.F16.F32.PACK_AB R81, R83, R82 ;  /* 0x000000525351723e */ /* 0x000fe400000000ff */
[----:B------:R-:W-:Y:S01]  /*60d0*/  LOP3.LUT R118, R118, R119, RZ, 0x3c, !PT ;  /* 0x0000007776767212 */ /* 0x000fe200078e3cff */
[----:B------:R-:W-:Y:S01]  /*60e0*/  STSM.16.M88.4 [R162], R72 ;  /* 0x00000048a2007844 */ /* 0x000fe20000000200 */
[----:B------:R-:W-:-:S02]  /*60f0*/  MOV R158, R158 ;  /* 0x0000009e009e7202 */ /* 0x000fc40000000f00 */
[----:B------:R-:W-:Y:S02]  /*6100*/  F2FP.F16.F32.PACK_AB R82, R199, R84 ;  /* 0x00000054c752723e */ /* 0x000fe400000000ff */
[----:B------:R-:W-:Y:S02]  /*6110*/  F2FP.F16.F32.PACK_AB R83, R87, R86 ;  /* 0x000000565753723e */ /* 0x000fe400000000ff */
[----:B------:R-:W-:Y:S02]  /*6120*/  LOP3.LUT R119, R8, 0x380, RZ, 0xc0, !PT ;  /* 0x0000038008777812 */ /* 0x000fe400078ec0ff */
[----:B------:R-:W-:Y:S01]  /*6130*/  MOV R156, R156 ;  /* 0x0000009c009c7202 */ /* 0x000fe20000000f00 */
[----:B------:R-:W-:Y:S01]  /*6140*/  STSM.16.M88.4 [R158], R80 ;  /* 0x000000509e007844 */ /* 0x000fe20000000200 */
[----:B------:R-:W-:Y:S02]  /*6150*/  F2FP.F16.F32.PACK_AB R24, R198, R88 ;  /* 0x00000058c618723e */ /* 0x000fe400000000ff */
[----:B------:R-:W-:-:S02]  /*6160*/  F2FP.F16.F32.PACK_AB R26, R197, R92 ;  /* 0x0000005cc51a723e */ /* 0x000fc400000000ff */
[----:B------:R-:W-:Y:S02]  /*6170*/  F2FP.F16.F32.PACK_AB R27, R29, R61 ;  /* 0x0000003d1d1b723e */ /* 0x000fe400000000ff */
[----:B------:R-:W-:Y:S02]  /*6180*/  SHF.R.U64 R14, R14, 0x3, RZ ;  /* 0x000000030e0e7819 */ /* 0x000fe400000012ff */
[----:B------:R-:W-:Y:S01]  /*6190*/  SHF.R.U64 R20, R20, 0x3, RZ ;  /* 0x0000000314147819 */ /* 0x000fe200000012ff */
[----:B------:R0:W-:Y:S01]  /*61a0*/  STSM.16.M88.4 [R156], R24 ;  /* 0x000000189c007844 */ /* 0x0001e20000000200 */
[----:B------:R-:W-:Y:S02]  /*61b0*/  SHF.R.U64 R52, R52, 0x3, RZ ;  /* 0x0000000334347819 */ /* 0x000fe400000012ff */
[----:B------:R-:W-:Y:S01]  /*61c0*/  IADD3.X R11, R23, R11, R28, P0, !PT ;  /* 0x0000000b170b7210 */ /* 0x000fe200007fe41c */
[----:B------:R-:W-:Y:S01]  /*61d0*/  IMAD R28, R7, UR4, RZ ;  /* 0x00000004071c7c24 */ /* 0x000fe2000f8e02ff */
[----:B------:R-:W-:Y:S01]  /*61e0*/  SHF.R.U64 R119, R119, 0x3, RZ ;  /* 0x0000000377777819 */ /* 0x000fe200000012ff */
[----:B------:R-:W-:Y:S01]  /*61f0*/  IMAD R7, R0, UR6, RZ ;  /* 0x0000000600077c24 */ /* 0x000fe2000f8e02ff */
[----:B------:R-:W-:Y:S01]  /*6200*/  LOP3.LUT R14, R14, R15, RZ, 0x3c, !PT ;  /* 0x0000000f0e0e7212 */ /* 0x000fe200078e3cff */
[--C-:B------:R-:W-:Y:S01]  /*6210*/  IMAD.X R15, RZ, RZ, R9.reuse, P4 ;  /* 0x000000ffff0f7224 */ /* 0x100fe200020e0609 */
[----:B------:R-:W-:Y:S01]  /*6220*/  LOP3.LUT R20, R20, R21, RZ, 0x3c, !PT ;  /* 0x0000001514147212 */ /* 0x000fe200078e3cff */
[--C-:B------:R-:W-:Y:S01]  /*6230*/  IMAD.X R21, RZ, RZ, R9.reuse, P5 ;  /* 0x000000ffff157224 */ /* 0x100fe200028e0609 */
[----:B------:R-:W-:Y:S01]  /*6240*/  LOP3.LUT R52, R52, R53, RZ, 0x3c, !PT ;  /* 0x0000003534347212 */ /* 0x000fe200078e3cff */
[----:B------:R-:W-:Y:S01]  /*6250*/  IMAD.X R53, RZ, RZ, R9, P6 ;  /* 0x000000ffff357224 */ /* 0x000fe200030e0609 */
[----:B------:R-:W-:Y:S01]  /*6260*/  MOV R154, R154 ;  /* 0x0000009a009a7202 */ /* 0x000fe20000000f00 */
[----:B------:R-:W-:Y:S01]  /*6270*/  IMAD R23, R33, UR5, R28 ;  /* 0x0000000521177c24 */ /* 0x000fe2000f8e021c */
[----:B------:R-:W-:Y:S01]  /*6280*/  F2FP.F16.F32.PACK_AB R68, R196, R96 ;  /* 0x00000060c444723e */ /* 0x000fe200000000ff */
[----:B0-----:R-:W-:Y:S01]  /*6290*/  VIADD R24, R32, 0x8 ;  /* 0x0000000820187836 */ /* 0x001fe20000000000 */
[----:B------:R-:W-:Y:S01]  /*62a0*/  F2FP.F16.F32.PACK_AB R69, R69, R77 ;  /* 0x0000004d4545723e */ /* 0x000fe200000000ff */
[----:B------:R-:W-:Y:S01]  /*62b0*/  IMAD.WIDE.U32 R10, R33, UR4, R10 ;  /* 0x00000004210a7c25 */ /* 0x000fe2000f8e000a */
[----:B------:R-:W-:Y:S01]  /*62c0*/  F2FP.F16.F32.PACK_AB R70, R195, R100 ;  /* 0x00000064c346723e */ /* 0x000fe200000000ff */
[----:B------:R-:W-:Y:S01]  /*62d0*/  ULDC.64 UR4, c[0x0][0xb50] ;  /* 0x0002d40000047ab9 */ /* 0x000fe20000000a00 */
[----:B------:R-:W-:Y:S01]  /*62e0*/  F2FP.F16.F32.PACK_AB R71, R85, R89 ;  /* 0x000000595547723e */ /* 0x000fe200000000ff */
[----:B------:R-:W-:Y:S01]  /*62f0*/  IMAD.IADD R11, R11, 0x1, R23 ;  /* 0x000000010b0b7824 */ /* 0x000fe200078e0217 */
[----:B------:R-:W-:-:S02]  /*6300*/  LOP3.LUT P0, RZ, R205, 0x3, RZ, 0xc0, !PT ;  /* 0x00000003cdff7812 */ /* 0x000fc4000780c0ff */
[C---:B------:R-:W-:Y:S01]  /*6310*/  IADD3 R103, P4, R8.reuse, 0x9000, RZ ;  /* 0x0000900008677810 */ /* 0x040fe20007f9e0ff */
[----:B------:R-:W-:Y:S01]  /*6320*/  STSM.16.M88.4 [R154], R68 ;  /* 0x000000449a007844 */ /* 0x000fe20000000200 */
[C---:B------:R-:W-:Y:S02]  /*6330*/  IADD3 R107, P5, R8.reuse, 0xa000, RZ ;  /* 0x0000a000086b7810 */ /* 0x040fe40007fbe0ff */
[----:B------:R-:W-:Y:S02]  /*6340*/  IADD3 R111, P6, R8, 0xb000, RZ ;  /* 0x0000b000086f7810 */ /* 0x000fe40007fde0ff */
[----:B------:R-:W-:Y:S02]  /*6350*/  MOV R152, R152 ;  /* 0x0000009800987202 */ /* 0x000fe40000000f00 */
[----:B------:R-:W-:Y:S02]  /*6360*/  F2FP.F16.F32.PACK_AB R28, R194, R104 ;  /* 0x00000068c21c723e */ /* 0x000fe400000000ff */
[----:B------:R-:W-:-:S02]  /*6370*/  F2FP.F16.F32.PACK_AB R29, R93, R97 ;  /* 0x000000615d1d723e */ /* 0x000fc400000000ff */
[----:B------:R-:W-:Y:S02]  /*6380*/  F2FP.F16.F32.PACK_AB R30, R193, R108 ;  /* 0x0000006cc11e723e */ /* 0x000fe400000000ff */
[----:B------:R-:W-:Y:S02]  /*6390*/  F2FP.F16.F32.PACK_AB R31, R101, R105 ;  /* 0x00000069651f723e */ /* 0x000fe400000000ff */
[----:B------:R-:W-:Y:S01]  /*63a0*/  LOP3.LUT R8, R119, R8, RZ, 0x3c, !PT ;  /* 0x0000000877087212 */ /* 0x000fe200078e3cff */
[----:B------:R-:W-:Y:S01]  /*63b0*/  IMAD.X R119, RZ, RZ, R9, P1 ;  /* 0x000000ffff777224 */ /* 0x000fe200008e0609 */
[-C--:B------:R-:W-:Y:S01]  /*63c0*/  ISETP.GE.OR P1, PT, R32, R7.reuse, P0 ;  /* 0x000000072000720c */ /* 0x080fe20000726670 */
[----:B------:R0:W-:Y:S01]  /*63d0*/  STSM.16.M88.4 [R152], R28 ;  /* 0x0000001c98007844 */ /* 0x0001e20000000200 */
[----:B------:R-:W-:Y:S02]  /*63e0*/  ISETP.GE.OR P0, PT, R24, R7, P0 ;  /* 0x000000071800720c */ /* 0x000fe40000706670 */
[----:B------:R-:W-:-:S02]  /*63f0*/  MOV R146, R146 ;  /* 0x0000009200927202 */ /* 0x000fc40000000f00 */
[----:B------:R-:W-:Y:S02]  /*6400*/  F2FP.F16.F32.PACK_AB R24, R192, R112 ;  /* 0x00000070c018723e */ /* 0x000fe400000000ff */
[----:B------:R-:W-:Y:S02]  /*6410*/  F2FP.F16.F32.PACK_AB R25, R109, R113 ;  /* 0x000000716d19723e */ /* 0x000fe400000000ff */
[----:B------:R-:W-:Y:S02]  /*6420*/  F2FP.F16.F32.PACK_AB R26, R191, R116 ;  /* 0x00000074bf1a723e */ /* 0x000fe400000000ff */
[----:B------:R-:W-:Y:S02]  /*6430*/  F2FP.F16.F32.PACK_AB R27, R117, R121 ;  /* 0x00000079751b723e */ /* 0x000fe400000000ff */
[----:B------:R-:W-:Y:S02]  /*6440*/  MOV R142, R142 ;  /* 0x0000008e008e7202 */ /* 0x000fe40000000f00 */
[----:B------:R-:W-:Y:S01]  /*6450*/  LEA R23, P3, R10, UR4, 0x2 ;  /* 0x000000040a177c11 */ /* 0x000fe2000f8610ff */
[----:B------:R-:W-:Y:S01]  /*6460*/  STSM.16.M88.4 [R146], R24 ;  /* 0x0000001892007844 */ /* 0x000fe20000000200 */
[----:B0-----:R-:W-:-:S02]  /*6470*/  F2FP.F16.F32.PACK_AB R28, R190, R120 ;  /* 0x00000078be1c723e */ /* 0x001fc400000000ff */
[----:B------:R-:W-:Y:S01]  /*6480*/  F2FP.F16.F32.PACK_AB R29, R172, R173 ;  /* 0x000000adac1d723e */ /* 0x000fe200000000ff */
[----:B------:R-:W-:Y:S01]  /*6490*/  SHFL.IDX PT, R48, R23, RZ, 0x1c1f ;  /* 0x001c1fff17307589 */ /* 0x000fe200000e0000 */
[----:B------:R-:W-:Y:S02]  /*64a0*/  F2FP.F16.F32.PACK_AB R30, R125, R124 ;  /* 0x0000007c7d1e723e */ /* 0x000fe400000000ff */
[----:B------:R-:W-:Y:S01]  /*64b0*/  F2FP.F16.F32.PACK_AB R31, R174, R175 ;  /* 0x000000afae1f723e */ /* 0x000fe200000000ff */
[----:B------:R-:W-:Y:S01]  /*64c0*/  SHFL.IDX PT, R50, R23, 0x1, 0x1c1f ;  /* 0x003c1f0017327f89 */ /* 0x000fe200000e0000 */
        /* <DEDUP_REMOVED lines=18> */
[----:B------:R-:W-:Y:S01]  /*65f0*/  LEA.HI.X R11, R10, UR5, R11, 0x2, P3 ;  /* 0x000000050a0b7c11 */ /* 0x000fe200098f140b */
[----:B------:R-:W-:Y:S01]  /*6600*/  UIMAD UR6, UR11, UR8, URZ ;  /* 0x000000080b0672a4 */ /* 0x000fe2000f8e023f */
[----:B------:R-:W-:Y:S01]  /*6610*/  LOP3.LUT R102, R103, 0x380, RZ, 0xc0, !PT ;  /* 0x0000038067667812 */ /* 0x000fe200078ec0ff */
[----:B------:R-:W-:Y:S01]  /*6620*/  STSM.16.M88.4 [R130], R60 ;  /* 0x0000003c82007844 */ /* 0x000fe20000000200 */
[----:B------:R-:W-:Y:S02]  /*6630*/  LOP3.LUT R106, R107, 0x380, RZ, 0xc0, !PT ;  /* 0x000003806b6a7812 */ /* 0x000fe400078ec0ff */
[----:B------:R-:W-:Y:S01]  /*6640*/  LOP3.LUT R110, R111, 0x380, RZ, 0xc0, !PT ;  /* 0x000003806f6e7812 */ /* 0x000fe200078ec0ff */
[----:B------:R-:W0:Y:S04]  /*6650*/  SHFL.IDX PT, R49, R11, RZ, 0x1c1f ;  /* 0x001c1fff0b317589 */ /* 0x000e2800000e0000 */
[----:B------:R-:W1:Y:S01]  /*6660*/  SHFL.IDX PT, R51, R11, 0x1, 0x1c1f ;  /* 0x003c1f000b337f89 */ /* 0x000e6200000e0000 */
[----:B------:R-:W-:Y:S01]  /*6670*/  IMAD R4, R19, 0x20, R22 ;  /* 0x0000002013047824 */ /* 0x000fe200078e0216 */
[----:B------:R-:W-:Y:S01]  /*6680*/  UIMAD.WIDE.U32 UR4, UR10, UR8, URZ ;  /* 0x000000080a0472a5 */ /* 0x000fe2000f8e003f */
[----:B------:R-:W-:Y:S01]  /*6690*/  SHF.R.U64 R102, R102, 0x3, RZ ;  /* 0x0000000366667819 */ /* 0x000fe200000012ff */
[----:B------:R-:W-:Y:S01]  /*66a0*/  BAR.SYNC.DEFER_BLOCKING 0x1, 0x100 ;  /* 0x0044000000007b1d */ /* 0x000fe20000010000 */
[----:B------:R-:W-:Y:S01]  /*66b0*/  UIMAD UR6, UR10, UR9, UR6 ;  /* 0x000000090a0672a4 */ /* 0x000fe2000f8e0206 */
[----:B------:R-:W-:-:S02]  /*66c0*/  SHF.R.U64 R106, R106, 0x3, RZ ;  /* 0x000000036a6a7819 */ /* 0x000fc400000012ff */
[----:B------:R-:W-:Y:S02]  /*66d0*/  SHF.R.U64 R110, R110, 0x3, RZ ;  /* 0x000000036e6e7819 */ /* 0x000fe400000012ff */
[----:B------:R-:W-:Y:S01]  /*66e0*/  ULDC.64 UR8, c[0x0][0xaf0] ;  /* 0x0002bc0000087ab9 */ /* 0x000fe20000000a00 */
[----:B------:R-:W-:Y:S01]  /*66f0*/  LOP3.LUT R102, R102, R103, RZ, 0x3c, !PT ;  /* 0x0000006766667212 */ /* 0x000fe200078e3cff */
[----:B0-----:R0:W-:Y:S01]  /*6700*/  @!P1 ST.E desc[UR42][R48.64], R6 ;  /* 0x0000000630009985 */ /* 0x0011e2000c10192a */
[----:B------:R-:W-:Y:S01]  /*6710*/  UIMAD UR7, UR7, UR8, URZ ;  /* 0x00000008070772a4 */ /* 0x000fe2000f8e023f */
[----:B------:R-:W-:Y:S01]  /*6720*/  LOP3.LUT R106, R106, R107, RZ, 0x3c, !PT ;  /* 0x0000006b6a6a7212 */ /* 0x000fe200078e3cff */
[----:B------:R-:W-:Y:S01]  /*6730*/  UIADD3 UR5, UR5, UR6, URZ ;  /* 0x0000000605057290 */ /* 0x000fe2000fffe03f */
[----:B-1----:R1:W-:Y:S01]  /*6740*/  @!P0 ST.E desc[UR42][R50.64], R5 ;  /* 0x0000000532008985 */ /* 0x0023e2000c10192a */
[----:B------:R-:W-:Y:S01]  /*6750*/  LOP3.LUT R110, R110, R111, RZ, 0x3c, !PT ;  /* 0x0000006f6e6e7212 */ /* 0x000fe200078e3cff */
[----:B------:R-:W-:-:S02]  /*6760*/  IMAD.X R103, RZ, RZ, R9, P4 ;  /* 0x000000ffff677224 */ /* 0x000fc400020e0609 */
[----:B------:R2:W5:Y:S01]  /*6770*/  LD.E.128 R44, desc[UR42][R14.64] ;  /* 0x0000002a0e2c7980 */ /* 0x000562000c101d00 */
[----:B0-----:R-:W-:-:S03]  /*6780*/  IMAD R6, R3, 0x80, R4 ;  /* 0x0000008003067824 */ /* 0x001fc600078e0204 */
[----:B------:R0:W5:Y:S01]  /*6790*/  LD.E.128 R40, desc[UR42][R12.64] ;  /* 0x0000002a0c287980 */ /* 0x000162000c101d00 */
[----:B------:R-:W-:Y:S01]  /*67a0*/  UIMAD UR7, UR41, UR9, UR7 ;  /* 0x00000009290772a4 */ /* 0x000fe2000f8e0207 */
[--C-:B------:R-:W-:Y:S01]  /*67b0*/  IMAD.X R107, RZ, RZ, R9.reuse, P5 ;  /* 0x000000ffff6b7224 */ /* 0x100fe200028e0609 */
[----:B-1----:R-:W1:Y:S01]  /*67c0*/  @P2 LDC R5, c[0x0][0xbec] ;  /* 0x0002fb00ff052b82 */ /* 0x002e620000000800 */
[----:B------:R-:W-:Y:S01]  /*67d0*/  UIMAD.WIDE.U32 UR4, UR41, UR8, UR4 ;  /* 0x00000008290472a5 */ /* 0x000fe2000f8e0004 */
[----:B------:R-:W-:Y:S01]  /*67e0*/  IMAD.X R111, RZ, RZ, R9, P6 ;  /* 0x000000ffff6f7224 */ /* 0x000fe200030e0609 */
[----:B------:R3:W5:Y:S01]  /*67f0*/  LD.E.128 R24, desc[UR42][R20.64] ;  /* 0x0000002a14187980 */ /* 0x000762000c101d00 */
[----:B------:R-:W-:-:S03]  /*6800*/  IMAD R30, R3, 0x80, R22 ;  /* 0x00000080031e7824 */ /* 0x000fc600078e0216 */
[----:B------:R-:W5:Y:S01]  /*6810*/  LD.E.128 R52, desc[UR42][R52.64] ;  /* 0x0000002a34347980 */ /* 0x000f62000c101d00 */
[----:B--2---:R-:W2:Y:S03]  /*6820*/  @P2 LDC R14, c[0x0][0xbf0] ;  /* 0x0002fc00ff0e2b82 */ /* 0x004ea60000000800 */
[----:B------:R-:W5:Y:S01]  /*6830*/  LD.E.128 R56, desc[UR42][R56.64] ;  /* 0x0000002a38387980 */ /* 0x000f62000c101d00 */
[----:B------:R-:W-:-:S03]  /*6840*/  IMAD.MOV.U32 R4, RZ, RZ, R6 ;  /* 0x000000ffff047224 */ /* 0x000fc600078e0006 */
[----:B------:R-:W5:Y:S01]  /*6850*/  LD.E.128 R88, desc[UR42][R90.64] ;  /* 0x0000002a5a587980 */ /* 0x000f62000c101d00 */
[----:B0-----:R-:W0:Y:S03]  /*6860*/  LDC.64 R12, c[0x0][0xae0] ;  /* 0x0002b800ff0c7b82 */ /* 0x001e260000000a00 */
[----:B------:R-:W5:Y:S04]  /*6870*/  LD.E.128 R92, desc[UR42][R94.64] ;  /* 0x0000002a5e5c7980 */ /* 0x000f68000c101d00 */
[----:B------:R-:W5:Y:S01]  /*6880*/  LD.E.128 R96, desc[UR42][R98.64] ;  /* 0x0000002a62607980 */ /* 0x000f62000c101d00 */
[----:B-1----:R-:W-:Y:S01]  /*6890*/  @P2 IMAD.HI.U32 R5, R6, R5, RZ ;  /* 0x0000000506052227 */ /* 0x002fe200078e00ff */
[----:B------:R-:W-:-:S02]  /*68a0*/  UIADD3 UR5, UR5, UR7, URZ ;  /* 0x0000000705057290 */ /* 0x000fc4000fffe03f */
[----:B------:R-:W5:Y:S01]  /*68b0*/  LD.E.128 R8, desc[UR42][R8.64] ;  /* 0x0000002a08087980 */ /* 0x000f62000c101d00 */
[----:B------:R-:W-:Y:S01]  /*68c0*/  ULDC.64 UR6, c[0x0][0xad8] ;  /* 0x0002b60000067ab9 */ /* 0x000fe20000000a00 */
[----:B------:R-:W-:Y:S02]  /*68d0*/  UIADD3 UR36, UR36, 0x1, URZ ;  /* 0x0000000124247890 */ /* 0x000fe4000fffe03f */
[----:B------:R-:W5:Y:S01]  /*68e0*/  LD.E.128 R100, desc[UR42][R102.64] ;  /* 0x0000002a66647980 */ /* 0x000f62000c101d00 */
[----:B--2---:R-:W-:Y:S01]  /*68f0*/  @P2 SHF.R.U32.HI R4, RZ, R14, R5 ;  /* 0x0000000eff042219 */ /* 0x004fe20000011605 */
[----:B------:R-:W-:Y:S02]  /*6900*/  ULDC.64 UR8, c[0x0][0xa80] ;  /* 0x0002a00000087ab9 */ /* 0x000fe40000000a00 */
[----:B------:R-:W5:Y:S01]  /*6910*/  LD.E.128 R104, desc[UR42][R106.64] ;  /* 0x0000002a6a687980 */ /* 0x000f62000c101d00 */
[--C-:B------:R-:W-:Y:S01]  /*6920*/  SHF.R.S32.HI R5, RZ, 0x1f, R4.reuse ;  /* 0x0000001fff057819 */ /* 0x100fe20000011404 */
[----:B------:R-:W-:-:S02]  /*6930*/  IMAD.MOV R15, RZ, RZ, -R4 ;  /* 0x000000ffff0f7224 */ /* 0x000fc400078e0a04 */
[----:B------:R-:W5:Y:S02]  /*6940*/  LD.E.128 R108, desc[UR42][R110.64] ;  /* 0x0000002a6e6c7980 */ /* 0x000f64000c101d00 */
[----:B------:R-:W-:Y:S02]  /*6950*/  IMAD R3, R0, R15, R6 ;  /* 0x0000000f00037224 */ /* 0x000fe400078e0206 */
[----:B0-----:R-:W-:Y:S01]  /*6960*/  IMAD R5, R5, R12, RZ ;  /* 0x0000000c05057224 */ /* 0x001fe200078e02ff */
[----:B------:R-:W5:Y:S02]  /*6970*/  LD.E.128 R112, desc[UR42][R114.64] ;  /* 0x0000002a72707980 */ /* 0x000f64000c101d00 */
[----:B------:R-:W-:Y:S02]  /*6980*/  SHF.R.S32.HI R6, RZ, 0x1f, R3 ;  /* 0x0000001fff067819 */ /* 0x000fe40000011403 */
[----:B------:R-:W5:Y:S01]  /*6990*/  LD.E.128 R116, desc[UR42][R118.64] ;  /* 0x0000002a76747980 */ /* 0x000f62000c101d00 */
[----:B------:R-:W-:-:S03]  /*69a0*/  IMAD R13, R4, R13, R5 ;  /* 0x0000000d040d7224 */ /* 0x000fc600078e0205 */
[----:B------:R-:W5:Y:S01]  /*69b0*/  LD.E.128 R120, desc[UR42][R122.64] ;  /* 0x0000002a7a787980 */ /* 0x000f62000c101d00 */
[----:B------:R-:W-:-:S03]  /*69c0*/  IMAD.WIDE.U32 R4, R4, R12, UR4 ;  /* 0x0000000404047e25 */ /* 0x000fc6000f8e000c */
[----:B------:R-:W5:Y:S01]  /*69d0*/  LD.E.128 R124, desc[UR42][R126.64] ;  /* 0x0000002a7e7c7980 */ /* 0x000f62000c101d00 */
[----:B------:R-:W-:Y:S01]  /*69e0*/  @!PT LDS RZ, [RZ] ;  /* 0x00000000fffff984 */ /* 0x000fe20000000800 */
[----:B------:R-:W-:Y:S01]  /*69f0*/  @!PT LDS RZ, [RZ] ;  /* 0x00000000fffff984 */ /* 0x000fe20000000800 */
[----:B------:R-:W-:Y:S01]  /*6a00*/  @!PT LDS RZ, [RZ] ;  /* 0x00000000fffff984 */ /* 0x000fe20000000800 */
[----:B------:R-:W-:Y:S01]  /*6a10*/  @!PT LDS RZ, [RZ] ;  /* 0x00000000fffff984 */ /* 0x000fe20000000800 */
[----:B------:R0:W-:Y:S06]  /*6a20*/  MEMBAR.ALL.CTA ;  /* 0x0000000000007992 */ /* 0x0001ec0000008000 */
[----:B0-----:R-:W0:Y:S01]  /*6a30*/  FENCE.VIEW.ASYNC.S ;  /* 0x00000000000073c6 */ /* 0x001e220000000000 */
[----:B------:R-:W-:Y:S02]  /*6a40*/  IMAD.IADD R5, R5, 0x1, R13 ;  /* 0x0000000105057824 */ /* 0x000fe400078e020d */
[----:B------:R-:W-:-:S02]  /*6a50*/  IMAD R6, R6, UR6, RZ ;  /* 0x0000000606067c24 */ /* 0x000fc4000f8e02ff */
[----:B------:R-:W-:Y:S01]  /*6a60*/  IMAD.WIDE.U32 R4, R3, UR6, R4 ;  /* 0x0000000603047c25 */ /* 0x000fe2000f8e0004 */
[----:B------:R-:W-:-:S03]  /*6a70*/  ISETP.GE.AND P2, PT, R30, R7, PT ;  /* 0x000000071e00720c */ /* 0x000fc60003f46270 */
[----:B------:R-:W-:Y:S01]  /*6a80*/  IMAD R13, R3, UR7, R6 ;  /* 0x00000007030d7c24 */ /* 0x000fe2000f8e0206 */
[----:B------:R-:W-:Y:S01]  /*6a90*/  LEA R6, P3, R4, UR8, 0x1 ;  /* 0x0000000804067c11 */ /* 0x000fe2000f8608ff */
[----:B------:R-:W-:Y:S02]  /*6aa0*/  VIADD R206, R206, 0x22820 ;  /* 0x00022820cece7836 */ /* 0x000fe40000000000 */
[----:B------:R-:W-:Y:S01]  /*6ab0*/  IMAD.IADD R3, R5, 0x1, R13 ;  /* 0x0000000105037824 */ /* 0x000fe200078e020d */
[----:B------:R-:W-:Y:S01]  /*6ac0*/  UISETP.NE.AND UP0, UPT, UR36, 0x2, UPT ;  /* 0x000000022400788c */ /* 0x000fe2000bf05270 */
[----:B------:R-:W-:Y:S01]  /*6ad0*/  VIADD R0, R30, 0x20 ;  /* 0x000000201e007836 */ /* 0x000fe20000000000 */
[----:B------:R-:W-:Y:S01]  /*6ae0*/  ULDC UR4, c[0x0][0xc] ;  /* 0x0000030000047ab9 */ /* 0x000fe20000000800 */
[----:B------:R-:W-:Y:S01]  /*6af0*/  PRMT R206, RZ, 0x654, R206 ;  /* 0x00000654ffce7816 */ /* 0x000fe200000000ce */
[----:B------:R-:W-:Y:S01]  /*6b00*/  UIADD3 UR39, UR4, UR39, URZ ;  /* 0x0000002704277290 */ /* 0x000fe2000fffe03f */
[----:B------:R-:W-:Y:S01]  /*6b10*/  LEA.HI.X R3, R4, UR9, R3, 0x1, P3 ;  /* 0x0000000904037c11 */ /* 0x000fe200098f0c03 */
[----:B------:R-:W-:Y:S01]  /*6b20*/  USEL UR4, URZ, 0x1, UP0 ;  /* 0x000000013f047887 */ /* 0x000fe20008000000 */
[-C--:B------:R-:W-:Y:S01]  /*6b30*/  ISETP.GE.AND P1, PT, R0, R7.reuse, PT ;  /* 0x000000070000720c */ /* 0x080fe20003f26270 */
[----:B------:R-:W-:Y:S01]  /*6b40*/  VIADD R0, R30, 0x40 ;  /* 0x000000401e007836 */ /* 0x000fe20000000000 */
[----:B------:R-:W-:Y:S01]  /*6b50*/  USEL UR36, UR36, URZ, UP0 ;  /* 0x0000003f24247287 */ /* 0x000fe20008000000 */
[----:B0-----:R3:W-:Y:S01]  /*6b60*/  SYNCS.ARRIVE.TRANS64.RED.A1T0 RZ, [R206+URZ], RZ ;  /* 0x000000ffceff79a7 */ /* 0x0017e2000810043f */
[----:B------:R-:W-:Y:S01]  /*6b70*/  ULOP3.LUT UR38, UR38, UR4, URZ, 0x3c, !UPT ;  /* 0x0000000426267292 */ /* 0x000fe2000f8e3c3f */
[----:B------:R3:W0:Y:S01]  /*6b80*/  SHFL.IDX PT, R12, R6, RZ, 0x181f ;  /* 0x00181fff060c7589 */ /* 0x00062200000e0000 */
[----:B------:R-:W-:Y:S03]  /*6b90*/  BSSY B0, `(.L_x_9101) ;  /* 0x0000014000007945 */ /* 0x000fe60003800000 */
[----:B------:R3:W1:Y:S01]  /*6ba0*/  SHFL.IDX PT, R13, R3, RZ, 0x181f ;  /* 0x00181fff030d7589 */ /* 0x00066200000e0000 */
[----:B------:R-:W-:Y:S01]  /*6bb0*/  ISETP.GE.AND P0, PT, R0, R7, PT ;  /* 0x000000070000720c */ /* 0x000fe20003f06270 */
[----:B------:R-:W-:-:S12]  /*6bc0*/  @P2 BRA `(.L_x_9102) ;  /* 0x0000000000402947 */ /* 0x000fd80003800000 */
[----:B------:R-:W-:Y:S02]  /*6bd0*/  ULDC UR4, c[0x0][0xac8] ;  /* 0x0002b20000047ab9 */ /* 0x000fe40000000800 */
[----:B------:R-:W-:Y:S02]  /*6be0*/  ISETP.GE.AND P4, PT, R18, UR4, PT ;  /* 0x0000000412007c0c */ /* 0x000fe4000bf86270 */
[----:B------:R-:W-:Y:S02]  /*6bf0*/  ISETP.GE.AND P3, PT, R17, UR4, PT ;  /* 0x0000000411007c0c */ /* 0x000fe4000bf66270 */
[----:B------:R-:W-:Y:S02]  /*6c00*/  ISETP.GE.AND P2, PT, R16, UR4, PT ;  /* 0x0000000410007c0c */ /* 0x000fe4000bf46270 */
[----:B------:R-:W-:-:S07]  /*6c10*/  ISETP.GE.AND P5, PT, R2, UR4, PT ;  /* 0x0000000402007c0c */ /* 0x000fce000bfa6270 */
[----:B0-----:R-:W-:-:S04]  /*6c20*/  @!P4 LEA R14, P6, R18, R12, 0x1 ;  /* 0x0000000c120ec211 */ /* 0x001fc800078c08ff */
[----:B-1----:R-:W-:Y:S02]  /*6c30*/  @!P4 LEA.HI.X R15, R18, R13, R214, 0x1, P6 ;  /* 0x0000000d120fc211 */ /* 0x002fe400030f0cd6 */
[----:B---3--:R-:W-:Y:S01]  /*6c40*/  @!P3 LEA R20, P6, R17, R12, 0x1 ;  /* 0x0000000c1114b211 */ /* 0x008fe200078c08ff */
[----:B------:R-:W-:-:S03]  /*6c50*/  @!P5 IMAD.WIDE R4, R2, 0x2, R12 ;  /* 0x000000020204d825 */ /* 0x000fc600078e020c */
[-C--:B------:R-:W-:Y:S02]  /*6c60*/  @!P3 LEA.HI.X R21, R17, R13.reuse, R213, 0x1, P6 ;  /* 0x0000000d1115b211 */ /* 0x080fe400030f0cd5 */
[C---:B------:R-:W-:Y:S01]  /*6c70*/  @!P2 LEA R28, P6, R16.reuse, R12, 0x1 ;  /* 0x0000000c101ca211 */ /* 0x040fe200078c08ff */
[----:B-----5:R2:W-:Y:S03]  /*6c80*/  @!P5 ST.E.128 desc[UR42][R4.64], R8 ;  /* 0x000000080400d985 */ /* 0x0205e6000c101d2a */
[----:B------:R-:W-:Y:S01]  /*6c90*/  @!P2 LEA.HI.X R29, R16, R13, R212, 0x1, P6 ;  /* 0x0000000d101da211 */ /* 0x000fe200030f0cd4 */
[----:B------:R2:W-:Y:S04]  /*6ca0*/  @!P4 ST.E.128 desc[UR42][R14.64], R52 ;  /* 0x000000340e00c985 */ /* 0x0005e8000c101d2a */
[----:B------:R2:W-:Y:S04]  /*6cb0*/  @!P3 ST.E.128 desc[UR42][R20.64], R96 ;  /* 0x000000601400b985 */ /* 0x0005e8000c101d2a */
[----:B------:R2:W-:Y:S02]  /*6cc0*/  @!P2 ST.E.128 desc[UR42][R28.64], R112 ;  /* 0x000000701c00a985 */ /* 0x0005e4000c101d2a */
.L_x_9102:
[----:B------:R-:W-:Y:S05]  /*6cd0*/  BSYNC B0 ;  /* 0x0000000000007941 */ /* 0x000fea0003800000 */
.L_x_9101:
[----:B--2--5:R2:W4:Y:S01]  /*6ce0*/  SHFL.IDX PT, R9, R3, 0x1, 0x181f ;  /* 0x00381f0003097f89 */ /* 0x02452200000e0000 */
[----:B------:R-:W-:Y:S03]  /*6cf0*/  BSSY B0, `(.L_x_9103) ;  /* 0x0000013000007945 */ /* 0x000fe60003800000 */
[----:B------:R2:W0:Y:S01]  /*6d00*/  SHFL.IDX PT, R8, R6, 0x1, 0x181f ;  /* 0x00381f0006087f89 */ /* 0x00042200000e0000 */
[----:B------:R-:W-:Y:S05]  /*6d10*/  @P1 BRA `(.L_x_9104) ;  /* 0x0000000000401947 */ /* 0x000fea0003800000 */
[----:B------:R-:W-:Y:S02]  /*6d20*/  ULDC UR4, c[0x0][0xac8] ;  /* 0x0002b20000047ab9 */ /* 0x000fe40000000800 */
[----:B------:R-:W-:Y:S02]  /*6d30*/  ISETP.GE.AND P3, PT, R18, UR4, PT ;  /* 0x0000000412007c0c */ /* 0x000fe4000bf66270 */
[----:B------:R-:W-:Y:S02]  /*6d40*/  ISETP.GE.AND P2, PT, R17, UR4, PT ;  /* 0x0000000411007c0c */ /* 0x000fe4000bf46270 */
[----:B------:R-:W-:Y:S02]  /*6d50*/  ISETP.GE.AND P1, PT, R16, UR4, PT ;  /* 0x0000000410007c0c */ /* 0x000fe4000bf26270 */
[----:B------:R-:W-:-:S07]  /*6d60*/  ISETP.GE.AND P4, PT, R2, UR4, PT ;  /* 0x0000000402007c0c */ /* 0x000fce000bf86270 */
[CC--:B0-----:R-:W-:Y:S02]  /*6d70*/  @!P3 LEA R10, P6, R18.reuse, R8.reuse, 0x1 ;  /* 0x00000008120ab211 */ /* 0x0c1fe400078c08ff */
[CC--:B------:R-:W-:Y:S02]  /*6d80*/  @!P2 LEA R12, P5, R17.reuse, R8.reuse, 0x1 ;  /* 0x00000008110ca211 */ /* 0x0c0fe400078a08ff */
[-C--:B----4-:R-:W-:Y:S02]  /*6d90*/  @!P3 LEA.HI.X R11, R18, R9.reuse, R214, 0x1, P6 ;  /* 0x00000009120bb211 */ /* 0x090fe400030f0cd6 */
[----:B------:R-:W-:Y:S01]  /*6da0*/  @!P1 LEA R14, P6, R16, R8, 0x1 ;  /* 0x00000008100e9211 */ /* 0x000fe200078c08ff */
[----:B------:R-:W-:Y:S01]  /*6db0*/  @!P4 IMAD.WIDE R4, R2, 0x2, R8 ;  /* 0x000000020204c825 */ /* 0x000fe200078e0208 */
[-C--:B-1----:R-:W-:Y:S02]  /*6dc0*/  @!P2 LEA.HI.X R13, R17, R9.reuse, R213, 0x1, P5 ;  /* 0x00000009110da211 */ /* 0x082fe400028f0cd5 */
[----:B------:R-:W-:-:S02]  /*6dd0*/  @!P1 LEA.HI.X R15, R16, R9, R212, 0x1, P6 ;  /* 0x00000009100f9211 */ /* 0x000fc400030f0cd4 */
[----:B------:R0:W-:Y:S04]  /*6de0*/  @!P4 ST.E.128 desc[UR42][R4.64], R40 ;  /* 0x000000280400c985 */ /* 0x0001e8000c101d2a */
[----:B------:R0:W-:Y:S04]  /*6df0*/  @!P3 ST.E.128 desc[UR42][R10.64], R56 ;  /* 0x000000380a00b985 */ /* 0x0001e8000c101d2a */
[----:B------:R0:W-:Y:S04]  /*6e00*/  @!P2 ST.E.128 desc[UR42][R12.64], R100 ;  /* 0x000000640c00a985 */ /* 0x0001e8000c101d2a */
[----:B------:R0:W-:Y:S02]  /*6e10*/  @!P1 ST.E.128 desc[UR42][R14.64], R116 ;  /* 0x000000740e009985 */ /* 0x0001e4000c101d2a */
.L_x_9104:
[----:B------:R-:W-:Y:S05]  /*6e20*/  BSYNC B0 ;  /* 0x0000000000007941 */ /* 0x000fea0003800000 */
.L_x_9103:
[----:B----4-:R4:W1:Y:S01]  /*6e30*/  SHFL.IDX PT, R9, R3, 0x2, 0x181f ;  /* 0x00581f0003097f89 */ /* 0x01086200000e0000 */
[----:B------:R-:W-:Y:S03]  /*6e40*/  BSSY B0, `(.L_x_9105) ;  /* 0x0000013000007945 */ /* 0x000fe60003800000 */
[----:B0-----:R4:W0:Y:S01]  /*6e50*/  SHFL.IDX PT, R8, R6, 0x2, 0x181f ;  /* 0x00581f0006087f89 */ /* 0x00182200000e0000 */
[----:B------:R-:W-:Y:S05]  /*6e60*/  @P0 BRA `(.L_x_9106) ;  /* 0x0000000000400947 */ /* 0x000fea0003800000 */
[----:B------:R-:W-:Y:S02]  /*6e70*/  ULDC UR4, c[0x0][0xac8] ;  /* 0x0002b20000047ab9 */ /* 0x000fe40000000800 */
[----:B------:R-:W-:Y:S02]  /*6e80*/  ISETP.GE.AND P4, PT, R18, UR4, PT ;  /* 0x0000000412007c0c */ /* 0x000fe4000bf86270 */
[----:B------:R-:W-:Y:S02]  /*6e90*/  ISETP.GE.AND P5, PT, R17, UR4, PT ;  /* 0x0000000411007c0c */ /* 0x000fe4000bfa6270 */
[----:B------:R-:W-:Y:S02]  /*6ea0*/  ISETP.GE.AND P6, PT, R16, UR4, PT ;  /* 0x0000000410007c0c */ /* 0x000fe4000bfc6270 */
[----:B------:R-:W-:-:S07]  /*6eb0*/  ISETP.GE.AND P3, PT, R2, UR4, PT ;  /* 0x0000000402007c0c */ /* 0x000fce000bf66270 */
[-C--:B0-----:R-:W-:Y:S02]  /*6ec0*/  @!P4 LEA R10, P0, R18, R8.reuse, 0x1 ;  /* 0x00000008120ac211 */ /* 0x081fe400078008ff */
[CC--:B------:R-:W-:Y:S02]  /*6ed0*/  @!P5 LEA R12, P1, R17.reuse, R8.reuse, 0x1 ;  /* 0x00000008110cd211 */ /* 0x0c0fe400078208ff */
[----:B------:R-:W-:Y:S02]  /*6ee0*/  @!P6 LEA R14, P2, R16, R8, 0x1 ;  /* 0x00000008100ee211 */ /* 0x000fe400078408ff */
[----:B-1----:R-:W-:Y:S01]  /*6ef0*/  @!P3 IMAD.WIDE R4, R2, 0x2, R8 ;  /* 0x000000020204b825 */ /* 0x002fe200078e0208 */
[-C--:B------:R-:W-:Y:S02]  /*6f00*/  @!P4 LEA.HI.X R11, R18, R9.reuse, R214, 0x1, P0 ;  /* 0x00000009120bc211 */ /* 0x080fe400000f0cd6 */
[-C--:B------:R-:W-:Y:S02]  /*6f10*/  @!P5 LEA.HI.X R13, R17, R9.reuse, R213, 0x1, P1 ;  /* 0x00000009110dd211 */ /* 0x080fe400008f0cd5 */
[----:B------:R-:W-:Y:S01]  /*6f20*/  @!P6 LEA.HI.X R15, R16, R9, R212, 0x1, P2 ;  /* 0x00000009100fe211 */ /* 0x000fe200010f0cd4 */
[----:B------:R0:W-:Y:S04]  /*6f30*/  @!P3 ST.E.128 desc[UR42][R4.64], R44 ;  /* 0x0000002c0400b985 */ /* 0x0001e8000c101d2a */
[----:B------:R0:W-:Y:S04]  /*6f40*/  @!P4 ST.E.128 desc[UR42][R10.64], R88 ;  /* 0x000000580a00c985 */ /* 0x0001e8000c101d2a */
[----:B------:R0:W-:Y:S04]  /*6f50*/  @!P5 ST.E.128 desc[UR42][R12.64], R104 ;  /* 0x000000680c00d985 */ /* 0x0001e8000c101d2a */
[----:B------:R0:W-:Y:S02]  /*6f60*/  @!P6 ST.E.128 desc[UR42][R14.64], R120 ;  /* 0x000000780e00e985 */ /* 0x0001e4000c101d2a */
.L_x_9106:
[----:B------:R-:W-:Y:S05]  /*6f70*/  BSYNC B0 ;  /* 0x0000000000007941 */ /* 0x000fea0003800000 */
.L_x_9105:
[----:B------:R-:W-:Y:S01]  /*6f80*/  VIADD R0, R30, 0x60 ;  /* 0x000000601e007836 */ /* 0x000fe20000000000 */
[----:B-1----:R1:W1:Y:S01]  /*6f90*/  SHFL.IDX PT, R9, R3, 0x3, 0x181f ;  /* 0x00781f0003097f89 */ /* 0x00226200000e0000 */
[----:B------:R-:W-:Y:S01]  /*6fa0*/  UIADD3 UR47, UR47, 0x1, URZ ;  /* 0x000000012f2f7890 */ /* 0x000fe2000fffe03f */
[----:B------:R-:W-:Y:S02]  /*6fb0*/  BSSY B0, `(.L_x_9107) ;  /* 0x0000014000007945 */ /* 0x000fe40003800000 */
[----:B------:R-:W-:Y:S01]  /*6fc0*/  ISETP.GE.AND P0, PT, R0, R7, PT ;  /* 0x000000070000720c */ /* 0x000fe20003f06270 */
[----:B0-----:R0:W0:-:S12]  /*6fd0*/  SHFL.IDX PT, R8, R6, 0x3, 0x181f ;  /* 0x00781f0006087f89 */ /* 0x00101800000e0000 */
[----:B------:R-:W-:Y:S05]  /*6fe0*/  @P0 BRA `(.L_x_9108) ;  /* 0x0000000000400947 */ /* 0x000fea0003800000 */
[----:B------:R-:W-:Y:S02]  /*6ff0*/  ULDC UR4, c[0x0][0xac8] ;  /* 0x0002b20000047ab9 */ /* 0x000fe40000000800 */
[----:B------:R-:W-:Y:S02]  /*7000*/  ISETP.GE.AND P4, PT, R18, UR4, PT ;  /* 0x0000000412007c0c */ /* 0x000fe4000bf86270 */
[----:B------:R-:W-:Y:S02]  /*7010*/  ISETP.GE.AND P5, PT, R17, UR4, PT ;  /* 0x0000000411007c0c */ /* 0x000fe4000bfa6270 */
[----:B------:R-:W-:Y:S02]  /*7020*/  ISETP.GE.AND P6, PT, R16, UR4, PT ;  /* 0x0000000410007c0c */ /* 0x000fe4000bfc6270 */
[----:B------:R-:W-:-:S07]  /*7030*/  ISETP.GE.AND P3, PT, R2, UR4, PT ;  /* 0x0000000402007c0c */ /* 0x000fce000bf66270 */
[-C--:B0-234-:R-:W-:Y:S02]  /*7040*/  @!P4 LEA R6, P0, R18, R8.reuse, 0x1 ;  /* 0x000000081206c211 */ /* 0x09dfe400078008ff */
        /* <DEDUP_REMOVED lines=10> */
.L_x_9108:
[----:B------:R-:W-:Y:S05]  /*70f0*/  BSYNC B0 ;  /* 0x0000000000007941 */ /* 0x000fea0003800000 */
.L_x_9107:
[----:B------:R-:W5:Y:S02]  /*7100*/  LDC R0, c[0x0][0xc34] ;  /* 0x00030d00ff007b82 */ /* 0x000f640000000800 */
[----:B-----5:R-:W-:-:S13]  /*7110*/  ISETP.LE.AND P0, PT, R0, UR39, PT ;  /* 0x0000002700007c0c */ /* 0x020fda000bf03270 */
[----:B------:R-:W-:Y:S05]  /*7120*/  @!P0 BRA `(.L_x_9109) ;  /* 0xffffff9c00208947 */ /* 0x000fea000383ffff */
[----:B------:R-:W-:Y:S05]  /*7130*/  EXIT ;  /* 0x000000000000794d */ /* 0x000fea0003800000 */
.L_x_9079:
        /* <DEDUP_REMOVED lines=32> */
.L_x_9186:
        /* <DEDUP_REMOVED lines=21> */
[----:B------:R1:W-:Y:S03]  /*7490*/  STL [R1+0x1c], R4 ;  /* 0x00001c0401007387 */ /* 0x0003e60000100800 */
[----:B------:R-:W-:Y:S01]  /*74a0*/  IMAD.MOV.U32 R19, RZ, RZ, R4 ;  /* 0x000000ffff137224 */ /* 0x000fe200078e0004 */
[----:B------:R-:W-:-:S05]  /*74b0*/  @P1 SHF.R.U32.HI R19, RZ, R3, R2 ;  /* 0x00000003ff131219 */ /* 0x000fca0000011602 */
[----:B------:R1:W-:Y:S01]  /*74c0*/  STL [R1+0x10], R19 ;  /* 0x0000101301007387 */ /* 0x0003e20000100800 */
[----:B0-----:R-:W-:Y:S02]  /*74d0*/  IMAD R6, R0, UR4, RZ ;  /* 0x0000000400067c24 */ /* 0x001fe4000f8e02ff */
[----:B------:R-:W-:Y:S02]  /*74e0*/  IMAD.MOV R0, RZ, RZ, -R19 ;  /* 0x000000ffff007224 */ /* 0x000fe400078e0a13 */
[----:B------:R-:W-:Y:S01]  /*74f0*/  VIADD R2, R6, 0x5f ;  /* 0x0000005f06027836 */ /* 0x000fe20000000000 */
[----:B------:R1:W-:Y:S01]  /*7500*/  STL [R1+0x2c], R6 ;  /* 0x00002c0601007387 */ /* 0x0003e20000100800 */
[----:B------:R-:W-:Y:S02]  /*7510*/  IMAD R17, R17, R0, R4 ;  /* 0x0000000011117224 */ /* 0x000fe400078e0204 */
[----:B------:R-:W-:-:S05]  /*7520*/  IMAD.HI R2, R2, 0x2aaaaaab, RZ ;  /* 0x2aaaaaab02027827 */ /* 0x000fca00078e02ff */
[----:B------:R-:W-:-:S04]  /*7530*/  SHF.R.U32.HI R3, RZ, 0x1f, R2 ;  /* 0x0000001fff037819 */ /* 0x000fc80000011602 */
[----:B------:R-:W-:-:S05]  /*7540*/  LEA.HI.SX32 R0, R2, R3, 0x1c ;  /* 0x0000000302007211 */ /* 0x000fca00078fe2ff */
[----:B------:R1:W-:Y:S01]  /*7550*/  STL [R1+0x20], R0 ;  /* 0x0000200001007387 */ /* 0x0003e20000100800 */
[----:B------:R-:W-:Y:S05]  /*7560*/  @!P0 BRA `(.L_x_9111) ;  /* 0x0000000000408947 */ /* 0x000fea0003800000 */
[----:B------:R-:W-:Y:S01]  /*7570*/  MOV R2, 0x0 ;  /* 0x0000000000027802 */ /* 0x000fe20000000f00 */
        /* <DEDUP_REMOVED lines=15> */
.L_x_9111:
        /* <DEDUP_REMOVED lines=9> */
[----:B-1----:R-:W-:Y:S02]  /*7700*/  IMAD.U32 R4, RZ, RZ, UR6 ;  /* 0x00000006ff047e24 */ /* 0x002fe4000f8e00ff */
        /* <DEDUP_REMOVED lines=9> */
[----:B--2---:R-:W-:Y:S05]  /*77a0*/  CALL.ABS.NOINC R2 ;  /* 0x0000000002007343 */ /* 0x004fea0003c00000 */
.L_x_9113:
        /* <DEDUP_REMOVED lines=15> */
.L_x_9112:
[----:B------:R-:W-:Y:S01]  /*78a0*/  ULDC.64 UR4, c[0x0][0x9f8] ;  /* 0x00027e0000047ab9 */ /* 0x000fe20000000a00 */
[----:B------:R-:W2:Y:S01]  /*78b0*/  LDL R16, [R1+0x20] ;  /* 0x0000200001107983 */ /* 0x000ea20000100800 */
[----:B------:R-:W-:-:S04]  /*78c0*/  ISETP.NE.U32.AND P0, PT, RZ, UR4, PT ;  /* 0x00000004ff007c0c */ /* 0x000fc8000bf05070 */
[----:B------:R-:W-:-:S13]  /*78d0*/  ISETP.NE.AND.EX P0, PT, RZ, UR5, PT, P0 ;  /* 0x00000005ff007c0c */ /* 0x000fda000bf05300 */
[----:B------:R-:W0:Y:S02]  /*78e0*/  @P0 LDC.64 R2, c[0x0][0x9f8] ;  /* 0x00027e00ff020b82 */ /* 0x000e240000000a00 */
[----:B0-----:R-:W-:-:S05]  /*78f0*/  @P0 IMAD.WIDE R2, R19, 0x4, R2 ;  /* 0x0000000413020825 */ /* 0x001fca00078e0202 */
[----:B-1----:R0:W3:Y:S01]  /*7900*/  @P0 LDG.E R19, desc[UR42][R2.64] ;  /* 0x0000002a02130981 */ /* 0x0020e2000c1e1900 */
        /* <DEDUP_REMOVED lines=16> */
.L_x_9202:
        /* <DEDUP_REMOVED lines=8> */
.L_x_9205:
        /* <DEDUP_REMOVED lines=23> */
.L_x_9117:
[----:B--2---:R-:W2:Y:S01]  /*7c00*/  LDL R2, [R1] ;  /* 0x0000000001027983 */ /* 0x004ea20000100800 */
[----:B0-----:R-:W-:Y:S02]  /*7c10*/  LEA R0, R18, UR36, 0x3 ;  /* 0x0000002412007c11 */ /* 0x001fe4000f8e18ff */
[----:B--2---:R-:W-:-:S04]  /*7c20*/  SHF.L.U32 R2, R2, 0x1f, RZ ;  /* 0x0000001f02027819 */ /* 0x004fc800000006ff */
[----:B------:R-:W0:Y:S02]  /*7c30*/  SYNCS.PHASECHK.TRANS64.TRYWAIT P0, [R0+URZ+0x22840], R2 ;  /* 0x02284002000075a7 */ /* 0x000e24000800017f */
[----:B0-----:R-:W-:Y:S05]  /*7c40*/  @!P0 BRA `(.L_x_9118) ;  /* 0x00000038003c8947 */ /* 0x001fea0003800000 */
.L_x_9206:
        /* <DEDUP_REMOVED lines=11> */
.L_x_9119:
        /* <DEDUP_REMOVED lines=12> */
[----:B------:R-:W-:Y:S02]  /*7dc0*/  UIMAD UR8, UR8, 0x3000, UR36 ;  /* 0x00003000080878a4 */ /* 0x000fe4000f8e0224 */
[----:B------:R-:W-:Y:S02]  /*7dd0*/  UIADD3 UR9, UR9, 0x22830, URZ ;  /* 0x0002283009097890 */ /* 0x000fe4000fffe03f */
[----:B------:R-:W-:Y:S01]  /*7de0*/  UIADD3 UR8, UR8, 0x1c400, URZ ;  /* 0x0001c40008087890 */ /* 0x000fe2000fffe03f */
[----:B------:R3:W-:Y:S01]  /*7df0*/  STL [R1+0x8], R0 ;  /* 0x0000080001007387 */ /* 0x0007e20000100800 */
[----:B--2---:R-:W-:-:S13]  /*7e00*/  R2UR UR11, R2 ;  /* 0x00000000020b72ca */ /* 0x004fda00000e0000 */
[----:B------:R-:W-:-:S09]  /*7e10*/  UIMAD UR11, UR11, 0x60, URZ ;  /* 0x000000600b0b78a4 */ /* 0x000fd2000f8e023f */
[----:B------:R3:W-:Y:S02]  /*7e20*/  UTMALDG.4D [UR8], [UR4], desc[UR6] ;  /* 0x00000608040075b4 */ /* 0x0007e40008019000 */
[----:B---3--:R-:W-:Y:S01]  /*7e30*/  NOP ;  /* 0x0000000000007918 */ /* 0x008fe20000000000 */
.L_x_9115:
        /* <DEDUP_REMOVED lines=22> */
.L_x_9120:
[----:B------:R-:W2:Y:S01]  /*7fa0*/  LDL.LU R5, [R1+0x10] ;  /* 0x0000100001057983 */ /* 0x000ea20000300800 */
[----:B0-----:R-:W-:Y:S01]  /*7fb0*/  SHF.R.S32.HI R0, RZ, 0x1f, R17 ;  /* 0x0000001fff007819 */ /* 0x001fe20000011411 */
[----:B------:R-:W-:Y:S01]  /*7fc0*/  ULDC.64 UR4, c[0x0][0x2d8] ;  /* 0x0000b60000047ab9 */ /* 0x000fe20000000a00 */
[----:B-1----:R-:W0:Y:S01]  /*7fd0*/  LDC R8, c[0x0][0x448] ;  /* 0x00011200ff087b82 */ /* 0x002e220000000800 */
[----:B------:R-:W3:Y:S01]  /*7fe0*/  LDL.LU R7, [R1+0x1c] ;  /* 0x00001c0001077983 */ /* 0x000ee20000300800 */
[----:B------:R-:W-:Y:S01]  /*7ff0*/  ULDC UR6, c[0x0][0x2b8] ;  /* 0x0000ae0000067ab9 */ /* 0x000fe20000000800 */
[----:B------:R-:W-:Y:S02]  /*8000*/  IMAD R0, R0, UR4, RZ ;  /* 0x0000000400007c24 */ /* 0x000fe4000f8e02ff */
[C---:B------:R-:W-:Y:S01]  /*8010*/  IMAD.WIDE.U32 R2, R17.reuse, UR4, RZ ;  /* 0x0000000411027c25 */ /* 0x040fe2000f8e00ff */
[----:B------:R-:W4:Y:S03]  /*8020*/  LDL R4, [R1+0x24] ;  /* 0x0000240001047983 */ /* 0x000f260000100800 */
[----:B------:R-:W-:Y:S01]  /*8030*/  IMAD R0, R17, UR5, R0 ;  /* 0x0000000511007c24 */ /* 0x000fe2000f8e0200 */
[----:B------:R-:W-:-:S03]  /*8040*/  ULDC.64 UR4, c[0x0][0x2e0] ;  /* 0x0000b80000047ab9 */ /* 0x000fc60000000a00 */
[----:B------:R-:W-:Y:S01]  /*8050*/  IMAD.IADD R3, R3, 0x1, R0 ;  /* 0x0000000103037824 */ /* 0x000fe200078e0200 */
[----:B0-----:R-:W-:-:S13]  /*8060*/  ISETP.NE.AND P0, PT, R8, 0x1, PT ;  /* 0x000000010800780c */ /* 0x001fda0003f05270 */
[----:B------:R-:W0:Y:S01]  /*8070*/  @P0 LDC R6, c[0x0][0x44c] ;  /* 0x00011300ff060b82 */ /* 0x000e220000000800 */
[----:B--2---:R-:W-:Y:S01]  /*8080*/  SHF.R.S32.HI R0, RZ, 0x1f, R5 ;  /* 0x0000001fff007819 */ /* 0x004fe20000011405 */
[----:B------:R-:W-:-:S04]  /*8090*/  IMAD.WIDE.U32 R2, R5, UR4, R2 ;  /* 0x0000000405027c25 */ /* 0x000fc8000f8e0002 */
[----:B------:R-:W-:Y:S01]  /*80a0*/  IMAD R0, R0, UR4, RZ ;  /* 0x0000000400007c24 */ /* 0x000fe2000f8e02ff */
[----:B------:R-:W-:-:S03]  /*80b0*/  ULDC UR4, c[0x0][0xc38] ;  /* 0x00030e0000047ab9 */ /* 0x000fc60000000800 */
[----:B------:R-:W-:Y:S02]  /*80c0*/  IMAD R0, R5, UR5, R0 ;  /* 0x0000000505007c24 */ /* 0x000fe4000f8e0200 */
[----:B------:R-:W1:Y:S02]  /*80d0*/  S2R R5, SR_TID.X ;  /* 0x0000000000057919 */ /* 0x000e640000002100 */
[----:B------:R-:W-:Y:S02]  /*80e0*/  IMAD.IADD R3, R3, 0x1, R0 ;  /* 0x0000000103037824 */ /* 0x000fe400078e0200 */
[----:B---3--:R-:W-:Y:S02]  /*80f0*/  IMAD.MOV R0, RZ, RZ, -R7 ;  /* 0x000000ffff007224 */ /* 0x008fe400078e0a07 */
[----:B------:R-:W2:Y:S02]  /*8100*/  @P0 LDC R7, c[0x0][0x450] ;  /* 0x00011400ff070b82 */ /* 0x000ea40000000800 */
[----:B----4-:R-:W-:Y:S01]  /*8110*/  IMAD R0, R0, UR4, R4 ;  /* 0x0000000400007c24 */ /* 0x010fe2000f8e0204 */
[----:B------:R-:W3:Y:S01]  /*8120*/  S2R R10, SR_TID.X ;  /* 0x00000000000a7919 */ /* 0x000ee20000002100 */
[----:B------:R-:W-:-:S02]  /*8130*/  ULDC.64 UR4, c[0x0][0x2d0] ;  /* 0x0000b40000047ab9 */ /* 0x000fc40000000a00 */
[----:B------:R-:W-:Y:S01]  /*8140*/  IMAD.SHL.U32 R4, R0, 0x80, RZ ;  /* 0x0000008000047824 */ /* 0x000fe200078e00ff */
[----:B-1----:R-:W-:-:S04]  /*8150*/  LOP3.LUT R5, R5, 0x7f, RZ, 0xc0, !PT ;  /* 0x0000007f05057812 */ /* 0x002fc800078ec0ff */
[----:B------:R-:W-:Y:S02]  /*8160*/  SHF.R.U32.HI R9, RZ, 0x3, R5 ;  /* 0x00000003ff097819 */ /* 0x000fe40000011605 */
[----:B------:R-:W1:Y:S02]  /*8170*/  S2R R5, SR_TID.X ;  /* 0x0000000000057919 */ /* 0x000e640000002100 */
[----:B-1----:R-:W-:-:S05]  /*8180*/  IMAD.SHL.U32 R5, R5, 0x10, RZ ;  /* 0x0000001005057824 */ /* 0x002fca00078e00ff */
[----:B------:R-:W-:Y:S02]  /*8190*/  LOP3.LUT R5, R9, 0x70, R5, 0xf8, !PT ;  /* 0x0000007009057812 */ /* 0x000fe400078ef805 */
[----:B------:R1:W5:Y:S02]  /*81a0*/  LDL R9, [R1+0x14] ;  /* 0x0000140001097983 */ /* 0x0003640000100800 */
[----:B------:R-:W-:-:S05]  /*81b0*/  LOP3.LUT R0, R5, R4, RZ, 0xfc, !PT ;  /* 0x0000000405007212 */ /* 0x000fca00078efcff */
[----:B0-----:R-:W-:-:S04]  /*81c0*/  @P0 IMAD.HI.U32 R6, R0, R6, RZ ;  /* 0x0000000600060227 */ /* 0x001fc800078e00ff */
[----:B------:R-:W-:Y:S01]  /*81d0*/  IMAD.MOV.U32 R5, RZ, RZ, R0 ;  /* 0x000000ffff057224 */ /* 0x000fe200078e0000 */
[----:B--2---:R-:W-:-:S05]  /*81e0*/  @P0 SHF.R.U32.HI R5, RZ, R7, R6 ;  /* 0x00000007ff050219 */ /* 0x004fca0000011606 */
        /* <DEDUP_REMOVED lines=25> */
[----:B------:R-:W-:Y:S01]  /*8380*/  SHFL.IDX PT, R8, R2, 0x1, 0x181f ;  /* 0x00381f0002087f89 */ /* 0x000fe200000e0000 */
[----:B0-----:R-:W-:-:S04]  /*8390*/  LOP3.LUT R6, R6, 0x7f, RZ, 0xc0, !PT ;  /* 0x0000007f06067812 */ /* 0x001fc800078ec0ff */
[----:B------:R-:W-:-:S05]  /*83a0*/  SHF.R.U32.HI R6, RZ, 0x3, R6 ;  /* 0x00000003ff067819 */ /* 0x000fca0000011606 */
[----:B------:R-:W-:Y:S02]  /*83b0*/  IMAD.IADD R4, R6, 0x1, R4 ;  /* 0x0000000106047824 */ /* 0x000fe400078e0204 */
[----:B------:R-:W0:Y:S02]  /*83c0*/  SHFL.IDX PT, R6, R2, RZ, 0x181f ;  /* 0x00181fff02067589 */ /* 0x000e2400000e0000 */
[C---:B------:R-:W-:Y:S01]  /*83d0*/  VIADD R5, R4.reuse, 0x10 ;  /* 0x0000001004057836 */ /* 0x040fe20000000000 */
[----:B------:R-:W-:-:S04]  /*83e0*/  ISETP.GE.AND P1, PT, R4, R3, PT ;  /* 0x000000030400720c */ /* 0x000fc80003f26270 */
[----:B------:R-:W-:Y:S02]  /*83f0*/  ISETP.GE.AND P2, PT, R5, R3, PT ;  /* 0x000000030500720c */ /* 0x000fe40003f46270 */
[----:B------:R-:W2:Y:S07]  /*8400*/  SHFL.IDX PT, R5, R0, 0x1, 0x181f ;  /* 0x00381f0000057f89 */ /* 0x000eae00000e0000 */
[----:B-1----:R-:W-:-:S05]  /*8410*/  @!P1 LEA R7, P3, R10, R7, 0x1 ;  /* 0x000000070a079211 */ /* 0x002fca00078608ff */
[----:B0-----:R-:W-:-:S05]  /*8420*/  @!P1 IMAD.X R6, RZ, RZ, R6, P3 ;  /* 0x000000ffff069224 */ /* 0x001fca00018e0606 */
[----:B------:R-:W-:-:S04]  /*8430*/  @!P1 LOP3.LUT R7, R7, R6, RZ, 0x3c, !PT ;  /* 0x0000000607079212 */ /* 0x000fc800078e3cff */
[----:B------:R-:W-:-:S04]  /*8440*/  @!P1 LOP3.LUT R6, R7, R6, RZ, 0x3c, !PT ;  /* 0x0000000607069212 */ /* 0x000fc800078e3cff */
[----:B------:R-:W-:-:S05]  /*8450*/  @!P1 LOP3.LUT R7, R7, R6, RZ, 0x3c, !PT ;  /* 0x0000000607079212 */ /* 0x000fca00078e3cff */
[----:B-----5:R2:W-:Y:S02]  /*8460*/  @!P1 LDGSTS.E.BYPASS.LTC128B.128 [R9+0x18400], desc[UR42][R6.64], !P0 ;  /* 0x1840000006099fae */ /* 0x0205e4000c101d6a */
[----:B--2---:R-:W-:Y:S01]  /*8470*/  @!P2 LEA R7, P1, R10, R5, 0x1 ;  /* 0x000000050a07a211 */ /* 0x004fe200078208ff */
[----:B------:R-:W-:-:S04]  /*8480*/  VIADD R5, R4, 0x20 ;  /* 0x0000002004057836 */ /* 0x000fc80000000000 */
[----:B------:R-:W-:Y:S01]  /*8490*/  @!P2 IMAD.X R6, RZ, RZ, R8, P1 ;  /* 0x000000ffff06a224 */ /* 0x000fe200008e0608 */
[----:B------:R-:W-:Y:S01]  /*84a0*/  ISETP.GE.AND P1, PT, R5, R3, PT ;  /* 0x000000030500720c */ /* 0x000fe20003f26270 */
[----:B------:R-:W-:-:S03]  /*84b0*/  VIADD R5, R4, 0x30 ;  /* 0x0000003004057836 */ /* 0x000fc60000000000 */
[----:B------:R-:W-:-:S04]  /*84c0*/  @!P2 LOP3.LUT R7, R7, R6, RZ, 0x3c, !PT ;  /* 0x000000060707a212 */ /* 0x000fc800078e3cff */
[----:B------:R-:W-:-:S04]  /*84d0*/  @!P2 LOP3.LUT R6, R7, R6, RZ, 0x3c, !PT ;  /* 0x000000060706a212 */ /* 0x000fc800078e3cff */
[----:B------:R-:W-:-:S05]  /*84e0*/  @!P2 LOP3.LUT R7, R7, R6, RZ, 0x3c, !PT ;  /* 0x000000060707a212 */ /* 0x000fca00078e3cff */
[----:B------:R0:W-:Y:S04]  /*84f0*/  @!P2 LDGSTS.E.BYPASS.LTC128B.128 [R9+0x18c00], desc[UR42][R6.64], !P0 ;  /* 0x18c000000609afae */ /* 0x0001e8000c101d6a */
        /* <DEDUP_REMOVED lines=49> */
.L_x_9223:
        /* <DEDUP_REMOVED lines=19> */
.L_x_9224:
[----:B------:R-:W-:Y:S05]  /*8940*/  BSYNC B0 ;  /* 0x0000000000007941 */ /* 0x000fea0003800000 */
.L_x_9122:
[----:B------:R-:W2:Y:S01]  /*8950*/  LDL R2, [R1+0x8] ;  /* 0x0000080001027983 */ /* 0x000ea20000100800 */
[----:B------:R-:W-:Y:S01]  /*8960*/  BSSY B0, `(.L_x_9124) ;  /* 0x000005a000007945 */ /* 0x000fe20003800000 */
[----:B--2---:R-:W-:-:S13]  /*8970*/  ISETP.NE.AND P0, PT, R2, RZ, PT ;  /* 0x000000ff0200720c */ /* 0x004fda0003f05270 */
[----:B------:R-:W-:Y:S05]  /*8980*/  @!P0 BRA `(.L_x_9125) ;  /* 0x00000004005c8947 */ /* 0x000fea0003800000 */
[----:B------:R-:W2:Y:S01]  /*8990*/  LDL R4, [R1] ;  /* 0x0000000001047983 */ /* 0x000ea20000100800 */
[----:B------:R-:W-:Y:S01]  /*89a0*/  LEA R2, R18, UR36, 0x3 ;  /* 0x0000002412027c11 */ /* 0x000fe2000f8e18ff */
[----:B------:R-:W-:Y:S01]  /*89b0*/  BSSY B1, `(.L_x_9126) ;  /* 0x0000007000017945 */ /* 0x000fe20003800000 */
[----:B0-----:R-:W0:Y:S02]  /*89c0*/  S2R R3, SR_TID.X ;  /* 0x0000000000037919 */ /* 0x001e240000002100 */
[----:B0-----:R-:W-:-:S04]  /*89d0*/  LOP3.LUT R3, R3, 0x7f, RZ, 0xc0, !PT ;  /* 0x0000007f03037812 */ /* 0x001fc800078ec0ff */
[----:B------:R-:W-:Y:S02]  /*89e0*/  ISETP.NE.AND P1, PT, R3, RZ, PT ;  /* 0x000000ff0300720c */ /* 0x000fe40003f25270 */
[----:B--2---:R-:W-:-:S04]  /*89f0*/  SHF.L.U32 R0, R4, 0x1f, RZ ;  /* 0x0000001f04007819 */ /* 0x004fc800000006ff */
[----:B------:R-:W0:Y:S02]  /*8a00*/  SYNCS.PHASECHK.TRANS64.TRYWAIT P0, [R2+URZ+0x22860], R0 ;  /* 0x02286000020075a7 */ /* 0x000e24000800017f */
[----:B0-----:R-:W-:Y:S05]  /*8a10*/  @!P0 BRA `(.L_x_9127) ;  /* 0x0000003400a88947 */ /* 0x001fea0003800000 */
.L_x_9225:
[----:B------:R-:W-:Y:S05]  /*8a20*/  BSYNC B1 ;  /* 0x0000000000017941 */ /* 0x000fea0003800000 */
.L_x_9126:
        /* <DEDUP_REMOVED lines=9> */
.L_x_9129:
[----:B------:R-:W-:Y:S05]  /*8ac0*/  BSYNC B1 ;  /* 0x0000000000017941 */ /* 0x000fea0003800000 */
.L_x_9128:
[----:B0-----:R-:W2:Y:S01]  /*8ad0*/  LDL R0, [R1+0x28] ;  /* 0x0000280001007983 */ /* 0x001ea20000100800 */
[----:B------:R-:W-:Y:S01]  /*8ae0*/  IMAD.U32 R3, RZ, RZ, UR36 ;  /* 0x00000024ff037e24 */ /* 0x000fe2000f8e00ff */
[----:B------:R-:W-:Y:S01]  /*8af0*/  UIADD3 UR4, UP0, UR40, 0x470, URZ ;  /* 0x0000047028047890 */ /* 0x000fe2000ff1e03f */
[----:B------:R-:W-:Y:S01]  /*8b00*/  PLOP3.LUT P0, PT, PT, PT, PT, 0x80, 0x0 ;  /* 0x000000000000781c */ /* 0x000fe20003f0f070 */
[----:B------:R-:W-:Y:S01]  /*8b10*/  VIADD R2, R2, 0x22850 ;  /* 0x0002285002027836 */ /* 0x000fe20000000000 */
[----:B------:R-:W-:Y:S01]  /*8b20*/  UMOV UR6, 0x0 ;  /* 0x0000000000067882 */ /* 0x000fe20000000000 */
[----:B------:R-:W-:Y:S01]  /*8b30*/  IMAD R3, R18, 0xc000, R3 ;  /* 0x0000c00012037824 */ /* 0x000fe200078e0203 */
[----:B------:R-:W-:Y:S01]  /*8b40*/  UIADD3.X UR5, URZ, UR41, URZ, UP0, !UPT ;  /* 0x000000293f057290 */ /* 0x000fe200087fe43f */
[----:B------:R-:W-:Y:S02]  /*8b50*/  UMOV UR7, 0x14f00000 ;  /* 0x14f0000000077882 */ /* 0x000fe40000000000 */
[----:B------:R-:W-:Y:S01]  /*8b60*/  VIADD R4, R3, 0x400 ;  /* 0x0000040003047836 */ /* 0x000fe20000000000 */
[----:B------:R-:W-:Y:S01]  /*8b70*/  UMOV UR10, URZ ;  /* 0x0000003f000a7c82 */ /* 0x000fe20008000000 */
[----:B--2---:R-:W-:-:S07]  /*8b80*/  IMAD R0, R0, 0x60, RZ ;  /* 0x0000006000007824 */ /* 0x004fce00078e02ff */
.L_x_9130:
        /* <DEDUP_REMOVED lines=15> */
.L_x_9131:
        /* <DEDUP_REMOVED lines=15> */
.L_x_9132:
        /* <DEDUP_REMOVED lines=15> */
.L_x_9133:
        /* <DEDUP_REMOVED lines=10> */
.L_x_9125:
[----:B------:R-:W-:Y:S05]  /*8f00*/  BSYNC B0 ;  /* 0x0000000000007941 */ /* 0x000fea0003800000 */
.L_x_9124:
        /* <DEDUP_REMOVED lines=45> */
.L_x_9138:
        /* <DEDUP_REMOVED lines=8> */
.L_x_9226:
[----:B------:R-:W-:Y:S05]  /*9260*/  BSYNC B1 ;  /* 0x0000000000017941 */ /* 0x000fea0003800000 */
.L_x_9139:
        /* <DEDUP_REMOVED lines=9> */
.L_x_9142:
[----:B------:R-:W-:Y:S05]  /*9300*/  BSYNC B1 ;  /* 0x0000000000017941 */ /* 0x000fea0003800000 */
.L_x_9141:
[----:B------:R-:W-:Y:S01]  /*9310*/  IMAD.MOV.U32 R10, RZ, RZ, RZ ;  /* 0x000000ffff0a7224 */ /* 0x000fe200078e00ff */
[----:B------:R-:W-:Y:S01]  /*9320*/  UIADD3 UR4, UP0, UR40, 0x370, URZ ;  /* 0x0000037028047890 */ /* 0x000fe2000ff1e03f */
[----:B0-----:R-:W-:Y:S01]  /*9330*/  IMAD.U32 R7, RZ, RZ, UR36 ;  /* 0x00000024ff077e24 */ /* 0x001fe2000f8e00ff */
[----:B------:R-:W-:Y:S01]  /*9340*/  PLOP3.LUT P0, PT, PT, PT, PT, 0x80, 0x0 ;  /* 0x000000000000781c */ /* 0x000fe20003f0f070 */
[----:B------:R-:W-:Y:S01]  /*9350*/  IMAD R0, R0, 0x60, RZ ;  /* 0x0000006000007824 */ /* 0x000fe200078e02ff */
[----:B------:R-:W-:Y:S01]  /*9360*/  R2UR UR10, R10 ;  /* 0x000000000a0a72ca */ /* 0x000fe200000e0000 */
[----:B------:R-:W-:Y:S01]  /*9370*/  IMAD R4, R18, 0x3000, R7 ;  /* 0x0000300012047824 */ /* 0x000fe200078e0207 */
[----:B------:R-:W-:Y:S01]  /*9380*/  UIADD3.X UR5, URZ, UR41, URZ, UP0, !UPT ;  /* 0x000000293f057290 */ /* 0x000fe200087fe43f */
[----:B------:R-:W-:Y:S01]  /*9390*/  VIADD R5, R3, 0x22830 ;  /* 0x0002283003057836 */ /* 0x000fe20000000000 */
[----:B------:R-:W-:Y:S01]  /*93a0*/  UMOV UR6, 0x0 ;  /* 0x0000000000067882 */ /* 0x000fe20000000000 */
[----:B------:R-:W-:Y:S01]  /*93b0*/  VIADD R4, R4, 0x1c400 ;  /* 0x0001c40004047836 */ /* 0x000fe20000000000 */
[----:B------:R-:W-:-:S09]  /*93c0*/  UMOV UR7, 0x14f00000 ;  /* 0x14f0000000077882 */ /* 0x000fd20000000000 */
.L_x_9143:
        /* <DEDUP_REMOVED lines=13> */
.L_x_9227:
[----:B------:R-:W-:Y:S05]  /*94a0*/  BSYNC B1 ;  /* 0x0000000000017941 */ /* 0x000fea0003800000 */
.L_x_9144:
        /* <DEDUP_REMOVED lines=11> */
.L_x_9147:
[----:B------:R-:W-:Y:S05]  /*9560*/  BSYNC B1 ;  /* 0x0000000000017941 */ /* 0x000fea0003800000 */
.L_x_9146:
[----:B------:R-:W-:Y:S01]  /*9570*/  R2UR UR10, R10 ;  /* 0x000000000a0a72ca */ /* 0x000fe200000e0000 */
[----:B01----:R-:W-:Y:S01]  /*9580*/  IMAD R2, R18, 0xc000, R7 ;  /* 0x0000c00012027824 */ /* 0x003fe200078e0207 */
[----:B------:R-:W-:Y:S01]  /*9590*/  R2UR UR6, R8 ;  /* 0x00000000080672ca */ /* 0x000fe200000e0000 */
[----:B------:R-:W-:Y:S01]  /*95a0*/  UIADD3 UR4, UP0, UR40, 0x470, URZ ;  /* 0x0000047028047890 */ /* 0x000fe2000ff1e03f */
[----:B------:R-:W-:Y:S01]  /*95b0*/  R2UR UR7, R9 ;  /* 0x00000000090772ca */ /* 0x000fe200000e0000 */
[----:B------:R-:W-:Y:S01]  /*95c0*/  VIADD R3, R3, 0x22850 ;  /* 0x0002285003037836 */ /* 0x000fe20000000000 */
[----:B------:R-:W-:Y:S01]  /*95d0*/  PLOP3.LUT P0, PT, PT, PT, PT, 0x80, 0x0 ;  /* 0x000000000000781c */ /* 0x000fe20003f0f070 */
[----:B------:R-:W-:Y:S01]  /*95e0*/  VIADD R4, R2, 0x400 ;  /* 0x0000040002047836 */ /* 0x000fe20000000000 */
[----:B------:R-:W-:-:S12]  /*95f0*/  UIADD3.X UR5, URZ, UR41, URZ, UP0, !UPT ;  /* 0x000000293f057290 */ /* 0x000fd800087fe43f */
.L_x_9148:
        /* <DEDUP_REMOVED lines=15> */
.L_x_9149:
        /* <DEDUP_REMOVED lines=15> */
.L_x_9150:
        /* <DEDUP_REMOVED lines=15> */
.L_x_9151:
        /* <DEDUP_REMOVED lines=10> */
.L_x_9137:
[----:B------:R-:W-:Y:S05]  /*9970*/  BSYNC B0 ;  /* 0x0000000000007941 */ /* 0x000fea0003800000 */
.L_x_9136:
        /* <DEDUP_REMOVED lines=9> */
.L_x_9135:
[----:B------:R-:W2:Y:S01]  /*9a10*/  LDL.LU R2, [R1+0x18] ;  /* 0x0000180001027983 */ /* 0x000ea20000300800 */
[----:B------:R-:W-:Y:S01]  /*9a20*/  IMAD.MOV R6, RZ, RZ, -R6 ;  /* 0x000000ffff067224 */ /* 0x000fe200078e0a06 */
[----:B------:R-:W-:Y:S04]  /*9a30*/  BSSY B0, `(.L_x_9134) ;  /* 0x000013d000007945 */ /* 0x000fe80003800000 */
[----:B--2---:R-:W-:-:S13]  /*9a40*/  ISETP.NE.AND P0, PT, R2, R6, PT ;  /* 0x000000060200720c */ /* 0x004fda0003f05270 */
[----:B------:R-:W-:Y:S05]  /*9a50*/  @!P0 BRA `(.L_x_9152) ;  /* 0x0000001000e88947 */ /* 0x000fea0003800000 */
.L_x_9185:
        /* <DEDUP_REMOVED lines=27> */
.L_x_9155:
        /* <DEDUP_REMOVED lines=9> */
.L_x_9228:
[----:B------:R-:W-:Y:S05]  /*9ca0*/  BSYNC B2 ;  /* 0x0000000000027941 */ /* 0x000fea0003800000 */
.L_x_9156:
        /* <DEDUP_REMOVED lines=9> */
.L_x_9159:
[----:B------:R-:W-:Y:S05]  /*9d40*/  BSYNC B2 ;  /* 0x0000000000027941 */ /* 0x000fea0003800000 */
.L_x_9158:
[----:B------:R-:W-:Y:S01]  /*9d50*/  IMAD.MOV.U32 R8, RZ, RZ, RZ ;  /* 0x000000ffff087224 */ /* 0x000fe200078e00ff */
[----:B------:R-:W-:Y:S01]  /*9d60*/  UIADD3 UR4, UP0, UR40, 0x370, URZ ;  /* 0x0000037028047890 */ /* 0x000fe2000ff1e03f */
[----:B-1----:R-:W-:Y:S01]  /*9d70*/  IMAD.U32 R5, RZ, RZ, UR36 ;  /* 0x00000024ff057e24 */ /* 0x002fe2000f8e00ff */
[----:B------:R-:W-:Y:S01]  /*9d80*/  PLOP3.LUT P0, PT, PT, PT, PT, 0x80, 0x0 ;  /* 0x000000000000781c */ /* 0x000fe20003f0f070 */
[----:B------:R-:W-:Y:S01]  /*9d90*/  IMAD R6, R6, 0x60, RZ ;  /* 0x0000006006067824 */ /* 0x000fe200078e02ff */
[----:B------:R-:W-:Y:S01]  /*9da0*/  R2UR UR10, R8 ;  /* 0x00000000080a72ca */ /* 0x000fe200000e0000 */
[----:B------:R-:W-:Y:S01]  /*9db0*/  IMAD R3, R18, 0x3000, R5 ;  /* 0x0000300012037824 */ /* 0x000fe200078e0205 */
[----:B------:R-:W-:Y:S01]  /*9dc0*/  UIADD3.X UR5, URZ, UR41, URZ, UP0, !UPT ;  /* 0x000000293f057290 */ /* 0x000fe200087fe43f */
[----:B0-----:R-:W-:Y:S01]  /*9dd0*/  VIADD R7, R4, 0x22830 ;  /* 0x0002283004077836 */ /* 0x001fe20000000000 */
[----:B------:R-:W-:Y:S01]  /*9de0*/  UMOV UR6, 0x0 ;  /* 0x0000000000067882 */ /* 0x000fe20000000000 */
[----:B------:R-:W-:Y:S01]  /*9df0*/  VIADD R3, R3, 0x1c400 ;  /* 0x0001c40003037836 */ /* 0x000fe20000000000 */
[----:B------:R-:W-:-:S09]  /*9e00*/  UMOV UR7, 0x14f00000 ;  /* 0x14f0000000077882 */ /* 0x000fd20000000000 */
.L_x_9160:
        /* <DEDUP_REMOVED lines=13> */
.L_x_9229:
[----:B------:R-:W-:Y:S05]  /*9ee0*/  BSYNC B2 ;  /* 0x0000000000027941 */ /* 0x000fea0003800000 */
.L_x_9161:
        /* <DEDUP_REMOVED lines=11> */
.L_x_9164:
[----:B------:R-:W-:Y:S05]  /*9fa0*/  BSYNC B2 ;  /* 0x0000000000027941 */ /* 0x000fea0003800000 */
.L_x_9163:
[----:B------:R-:W-:Y:S01]  /*9fb0*/  R2UR UR10, R8 ;  /* 0x00000000080a72ca */ /* 0x000fe200000e0000 */
[----:B------:R-:W-:Y:S01]  /*9fc0*/  IMAD R5, R18, 0xc000, R5 ;  /* 0x0000c00012057824 */ /* 0x000fe200078e0205 */
[----:B------:R-:W-:Y:S01]  /*9fd0*/  R2UR UR6, R2 ;  /* 0x00000000020672ca */ /* 0x000fe200000e0000 */
[----:B------:R-:W-:Y:S01]  /*9fe0*/  UIADD3 UR4, UP0, UR40, 0x470, URZ ;  /* 0x0000047028047890 */ /* 0x000fe2000ff1e03f */
[----:B------:R-:W-:Y:S01]  /*9ff0*/  R2UR UR7, R3 ;  /* 0x00000000030772ca */ /* 0x000fe200000e0000 */
[----:B------:R-:W-:Y:S01]  /*a000*/  VIADD R4, R4, 0x22850 ;  /* 0x0002285004047836 */ /* 0x000fe20000000000 */
[----:B------:R-:W-:Y:S01]  /*a010*/  PLOP3.LUT P0, PT, PT, PT, PT, 0x80, 0x0 ;  /* 0x000000000000781c */ /* 0x000fe20003f0f070 */
[----:B------:R-:W-:Y:S01]  /*a020*/  VIADD R7, R5, 0x400 ;  /* 0x0000040005077836 */ /* 0x000fe20000000000 */
[----:B------:R-:W-:-:S12]  /*a030*/  UIADD3.X UR5, URZ, UR41, URZ, UP0, !UPT ;  /* 0x000000293f057290 */ /* 0x000fd800087fe43f */
.L_x_9165:
        /* <DEDUP_REMOVED lines=15> */
.L_x_9166:
        /* <DEDUP_REMOVED lines=15> */
.L_x_9167:
        /* <DEDUP_REMOVED lines=15> */
.L_x_9168:
        /* <DEDUP_REMOVED lines=10> */
.L_x_9154:
[----:B------:R-:W-:Y:S05]  /*a3b0*/  BSYNC B1 ;  /* 0x0000000000017941 */ /* 0x000fea0003800000 */
.L_x_9153:
        /* <DEDUP_REMOVED lines=33> */
.L_x_9171:
        /* <DEDUP_REMOVED lines=8> */
.L_x_9230:
[----:B------:R-:W-:Y:S05]  /*a650*/  BSYNC B2 ;  /* 0x0000000000027941 */ /* 0x000fea0003800000 */
.L_x_9172:
        /* <DEDUP_REMOVED lines=9> */
.L_x_9175:
[----:B------:R-:W-:Y:S05]  /*a6f0*/  BSYNC B2 ;  /* 0x0000000000027941 */ /* 0x000fea0003800000 */
.L_x_9174:
        /* <DEDUP_REMOVED lines=12> */
.L_x_9176:
        /* <DEDUP_REMOVED lines=13> */
.L_x_9231:
[----:B------:R-:W-:Y:S05]  /*a890*/  BSYNC B2 ;  /* 0x0000000000027941 */ /* 0x000fea0003800000 */
.L_x_9177:
        /* <DEDUP_REMOVED lines=11> */
.L_x_9180:
[----:B------:R-:W-:Y:S05]  /*a950*/  BSYNC B2 ;  /* 0x0000000000027941 */ /* 0x000fea0003800000 */
.L_x_9179:
        /* <DEDUP_REMOVED lines=9> */
.L_x_9181:
        /* <DEDUP_REMOVED lines=15> */
.L_x_9182:
        /* <DEDUP_REMOVED lines=15> */
.L_x_9183:
        /* <DEDUP_REMOVED lines=15> */
.L_x_9184:
        /* <DEDUP_REMOVED lines=10> */
.L_x_9170:
[----:B------:R-:W-:Y:S05]  /*ad60*/  BSYNC B1 ;  /* 0x0000000000017941 */ /* 0x000fea0003800000 */
.L_x_9169:
        /* <DEDUP_REMOVED lines=9> */
.L_x_9152:
[----:B------:R-:W-:Y:S05]  /*ae00*/  BSYNC B0 ;  /* 0x0000000000007941 */ /* 0x000fea0003800000 */
.L_x_9134:
        /* <DEDUP_REMOVED lines=10> */
.L_x_9110:
[----:B0-----:R-:W0:Y:S01]  /*aeb0*/  S2R R3, SR_CgaCtaId ;  /* 0x0000000000037919 */ /* 0x001e220000008800 */
[----:B------:R-:W-:Y:S01]  /*aec0*/  MOV R0, 0x400 ;  /* 0x0000040000007802 */ /* 0x000fe20000000f00 */
[----:B------:R-:W-:Y:S03]  /*aed0*/  BSSY B0, `(.L_x_9187) ;  /* 0x0000005000007945 */ /* 0x000fe60003800000 */
[----:B0-----:R-:W-:Y:S02]  /*aee0*/  LEA R0, R3, R0, 0x18 ;  /* 0x0000000003007211 */ /* 0x001fe400078ec0ff */
[----:B------:R-:W-:-:S04]  /*aef0*/  SHF.L.U32 R3, R2, 0x1f, RZ ;  /* 0x0000001f02037819 */ /* 0x000fc800000006ff */
[----:B------:R-:W0:Y:S02]  /*af00*/  SYNCS.PHASECHK.TRANS64.TRYWAIT P0, [R0+URZ+0x22820], R3 ;  /* 0x02282003000075a7 */ /* 0x000e24000800017f */
[----:B0-----:R-:W-:Y:S05]  /*af10*/  @!P0 BRA `(.L_x_9188) ;  /* 0x0000001000f48947 */ /* 0x001fea0003800000 */
.L_x_9232:
[----:B------:R-:W-:Y:S05]  /*af20*/  BSYNC B0 ;  /* 0x0000000000007941 */ /* 0x000fea0003800000 */
.L_x_9187:
[----:B------:R-:W-:-:S03]  /*af30*/  UMOV UR4, 0xffffffff ;  /* 0xffffffff00047882 */ /* 0x000fc60000000000 */
[----:B------:R-:W-:Y:S05]  /*af40*/  BRA.DIV UR4, `(.L_x_9189) ;  /* 0x0000001204fc7947 */ /* 0x000fea000b800000 */
[----:B------:R-:W2:Y:S02]  /*af50*/  S2R R2, SR_TID.X ;  /* 0x0000000000027919 */ /* 0x000ea40000002100 */
[----:B--2---:R-:W-:-:S04]  /*af60*/  SHF.R.U32.HI R2, RZ, 0x5, R2 ;  /* 0x00000005ff027819 */ /* 0x004fc80000011602 */
[----:B------:R-:W-:-:S05]  /*af70*/  LOP3.LUT R2, R2, 0x3, RZ, 0xc0, !PT ;  /* 0x0000000302027812 */ /* 0x000fca00078ec0ff */
[----:B------:R2:W3:Y:S02]  /*af80*/  SHFL.IDX PT, R14, R2, RZ, 0x1f ;  /* 0x00001fff020e7589 */ /* 0x0004e400000e0000 */
.L_x_9235:
[----:B---3--:R-:W-:Y:S01]  /*af90*/  ISETP.NE.AND P0, PT, R14, RZ, PT ;  /* 0x000000ff0e00720c */ /* 0x008fe20003f05270 */
[----:B------:R-:W-:-:S12]  /*afa0*/  BSSY B0, `(.L_x_9190) ;  /* 0x0000025000007945 */ /* 0x000fd80003800000 */
[----:B------:R-:W-:Y:S05]  /*afb0*/  @P0 BRA `(.L_x_9191) ;  /* 0x00000000008c0947 */ /* 0x000fea0003800000 */
[----:B------:R-:W-:-:S03]  /*afc0*/  UMOV UR4, 0xffffffff ;  /* 0xffffffff00047882 */ /* 0x000fc60000000000 */
[----:B------:R-:W-:Y:S05]  /*afd0*/  BRA.DIV UR4, `(.L_x_9192) ;  /* 0x00000016040c7947 */ /* 0x000fea000b800000 */
[----:B------:R-:W-:-:S13]  /*afe0*/  ELECT P6, URZ, PT ;  /* 0x00000000003f782f */ /* 0x000fda00038c0000 */
.L_x_9238:
[----:B------:R-:W-:Y:S05]  /*aff0*/  @!P6 BRA `(.L_x_9191) ;  /* 0x00000000007ce947 */ /* 0x000fea0003800000 */
[----:B------:R-:W-:-:S06]  /*b000*/  ULOP3.LUT UR4, UR37, 0x2, URZ, 0xfc, !UPT ;  /* 0x0000000225047892 */ /* 0x000fcc000f8efc3f */
[----:B--2---:R-:W-:-:S05]  /*b010*/  IMAD.U32 R2, RZ, RZ, UR4 ;  /* 0x00000004ff027e24 */ /* 0x004fca000f8e00ff */
[----:B------:R-:W-:-:S13]  /*b020*/  ISETP.NE.AND P2, PT, R2, 0x3, PT ;  /* 0x000000030200780c */ /* 0x000fda0003f45270 */
[----:B------:R-:W-:Y:S05]  /*b030*/  @!P2 BRA `(.L_x_9193) ;  /* 0x000000000004a947 */ /* 0x000fea0003800000 */
[----:B------:R-:W-:Y:S01]  /*b040*/  BPT.TRAP 0x1 ;  /* 0x000000040000795c */ /* 0x000fe20000300000 */
.L_x_9193:
        /* <DEDUP_REMOVED lines=13> */
.L_x_9239:
[----:B------:R-:W1:Y:S02]  /*b120*/  SYNCS.PHASECHK.TRANS64.TRYWAIT P0, [R3+URZ], R2 ;  /* 0x00000002030075a7 */ /* 0x000e64000800017f */
[----:B-1----:R-:W-:Y:S05]  /*b130*/  @!P0 BRA `(.L_x_9195) ;  /* 0x0000001000e88947 */ /* 0x002fea0003800000 */
.L_x_9240:
[----:B------:R-:W-:Y:S05]  /*b140*/  @!P2 BRA `(.L_x_9196) ;  /* 0x000000000004a947 */ /* 0x000fea0003800000 */
[----:B------:R-:W-:Y:S01]  /*b150*/  BPT.TRAP 0x1 ;  /* 0x000000040000795c */ /* 0x000fe20000300000 */
.L_x_9196:
[----:B-1----:R-:W-:-:S04]  /*b160*/  VIADD R3, R0, 0x22860 ;  /* 0x0002286000037836 */ /* 0x002fc80000000000 */
[----:B------:R-:W-:-:S04]  /*b170*/  IMAD R18, R18, 0x8, R3 ;  /* 0x0000000812127824 */ /* 0x000fc800078e0203 */
[----:B------:R-:W1:Y:S02]  /*b180*/  SYNCS.PHASECHK.TRANS64.TRYWAIT P0, [R18+URZ], R5 ;  /* 0x00000005120075a7 */ /* 0x000e64000800017f */
[----:B-1----:R-:W-:Y:S05]  /*b190*/  @!P0 BRA `(.L_x_9197) ;  /* 0x0000001000e48947 */ /* 0x002fea0003800000 */
.L_x_9241:
[----:B------:R-:W-:-:S07]  /*b1a0*/  IMAD R3, R4, 0x8, R3 ;  /* 0x0000000804037824 */ /* 0x000fce00078e0203 */
.L_x_9198:
[----:B--2---:R2:W3:Y:S02]  /*b1b0*/  SYNCS.PHASECHK.TRANS64.TRYWAIT P0, [R3+URZ], R2 ;  /* 0x00000002030075a7 */ /* 0x0044e4000800017f */
[----:B---3--:R-:W-:Y:S05]  /*b1c0*/  @!P0 NANOSLEEP.SYNCS 0x989680 ;  /* 0x009896800000895d */ /* 0x008fea0003900000 */
[----:B------:R-:W3:Y:S02]  /*b1d0*/  @!P0 SYNCS.PHASECHK.TRANS64 P0, [R3+URZ], R2 ;  /* 0x00000002030085a7 */ /* 0x000ee4000800007f */
[----:B---3--:R-:W-:Y:S05]  /*b1e0*/  @!P0 BRA `(.L_x_9198) ;  /* 0xfffffffc00f08947 */ /* 0x008fea000383ffff */
.L_x_9191:
[----:B------:R-:W-:Y:S05]  /*b1f0*/  BSYNC B0 ;  /* 0x0000000000007941 */ /* 0x000fea0003800000 */
.L_x_9190:
[----:B------:R-:W-:Y:S05]  /*b200*/  EXIT ;  /* 0x000000000000794d */ /* 0x000fea0003800000 */
.L_x_9082:
[----:B0-----:R-:W-:-:S04]  /*b210*/  IMAD.U32 R3, RZ, RZ, UR45 ;  /* 0x0000002dff037e24 */ /* 0x001fc8000f8e00ff */
[----:B------:R0:W1:Y:S03]  /*b220*/  SYNCS.PHASECHK.TRANS64.TRYWAIT P0, [R3+URZ+0x22800], R0 ;  /* 0x02280000030075a7 */ /* 0x000066000800017f */
[----:B-1----:R-:W-:Y:S05]  /*b230*/  @!P0 NANOSLEEP.SYNCS 0x989680 ;  /* 0x009896800000895d */ /* 0x002fea0003900000 */
[----:B------:R-:W1:Y:S02]  /*b240*/  @!P0 SYNCS.PHASECHK.TRANS64 P0, [R3+URZ+0x22800], R0 ;  /* 0x02280000030085a7 */ /* 0x000e64000800007f */
[----:B-1----:R-:W-:Y:S05]  /*b250*/  @!P0 BRA `(.L_x_9082) ;  /* 0xfffffffc00ec8947 */ /* 0x002fea000383ffff */
[----:B------:R-:W-:Y:S05]  /*b260*/  BRA `(.L_x_9199) ;  /* 0xffffff5c00cc7947 */ /* 0x000fea000383ffff */
.L_x_9086:
[----:B-1----:R-:W-:-:S04]  /*b270*/  IMAD.U32 R0, RZ, RZ, UR21 ;  /* 0x00000015ff007e24 */ /* 0x002fc8000f8e00ff */
[----:B------:R1:W2:Y:S03]  /*b280*/  SYNCS.PHASECHK.TRANS64.TRYWAIT P1, [R0+URZ+0x22830], R7 ;  /* 0x02283007000075a7 */ /* 0x0002a6000802017f */
[----:B--2---:R-:W-:Y:S05]  /*b290*/  @!P1 NANOSLEEP.SYNCS 0x989680 ;  /* 0x009896800000995d */ /* 0x004fea0003900000 */
[----:B------:R-:W2:Y:S02]  /*b2a0*/  @!P1 SYNCS.PHASECHK.TRANS64 P1, [R0+URZ+0x22830], R7 ;  /* 0x02283007000095a7 */ /* 0x000ea4000802007f */
[----:B--2---:R-:W-:Y:S05]  /*b2b0*/  @!P1 BRA `(.L_x_9086) ;  /* 0xfffffffc00ec9947 */ /* 0x004fea000383ffff */
[----:B------:R-:W-:Y:S05]  /*b2c0*/  BRA `(.L_x_9085) ;  /* 0xffffff5c00f07947 */ /* 0x000fea000383ffff */
.L_x_9090:
[----:B--2---:R2:W3:Y:S02]  /*b2d0*/  SYNCS.PHASECHK.TRANS64.TRYWAIT P2, [R8+URZ+0x22850], R7 ;  /* 0x02285007080075a7 */ /* 0x0044e4000804017f */
[----:B---3--:R-:W-:Y:S05]  /*b2e0*/  @!P2 NANOSLEEP.SYNCS 0x989680 ;  /* 0x009896800000a95d */ /* 0x008fea0003900000 */
[----:B------:R-:W3:Y:S02]  /*b2f0*/  @!P2 SYNCS.PHASECHK.TRANS64 P2, [R8+URZ+0x22850], R7 ;  /* 0x022850070800a5a7 */ /* 0x000ee4000804007f */
[----:B---3--:R-:W-:Y:S05]  /*b300*/  @!P2 BRA `(.L_x_9090) ;  /* 0xfffffffc00f0a947 */ /* 0x008fea000383ffff */
[----:B------:R-:W-:Y:S05]  /*b310*/  BRA `(.L_x_9089) ;  /* 0xffffff74006c7947 */ /* 0x000fea000383ffff */
.L_x_9095:
[----:B0-----:R-:W-:Y:S02]  /*b320*/  IMAD.U32 R0, RZ, RZ, UR23 ;  /* 0x00000017ff007e24 */ /* 0x001fe4000f8e00ff */
[----:B------:R-:W-:-:S04]  /*b330*/  IMAD.U32 R3, RZ, RZ, UR24 ;  /* 0x00000018ff037e24 */ /* 0x000fc8000f8e00ff */
[----:B------:R0:W1:Y:S03]  /*b340*/  SYNCS.PHASECHK.TRANS64.TRYWAIT P3, [R0+URZ+0x22830], R3 ;  /* 0x02283003000075a7 */ /* 0x000066000806017f */
[----:B-1----:R-:W-:Y:S05]  /*b350*/  @!P3 NANOSLEEP.SYNCS 0x989680 ;  /* 0x009896800000b95d */ /* 0x002fea0003900000 */
[----:B------:R-:W1:Y:S02]  /*b360*/  @!P3 SYNCS.PHASECHK.TRANS64 P3, [R0+URZ+0x22830], R3 ;  /* 0x022830030000b5a7 */ /* 0x000e64000806007f */
[----:B-1----:R-:W-:Y:S05]  /*b370*/  @!P3 BRA `(.L_x_9095) ;  /* 0xfffffffc00e8b947 */ /* 0x002fea000383ffff */
[----:B------:R-:W-:Y:S05]  /*b380*/  BRA `(.L_x_9094) ;  /* 0xffffff7800807947 */ /* 0x000fea000383ffff */
.L_x_9099:
[----:B0-----:R-:W-:-:S04]  /*b390*/  IMAD.U32 R6, RZ, RZ, UR24 ;  /* 0x00000018ff067e24 */ /* 0x001fc8000f8e00ff */
[----:B------:R0:W1:Y:S03]  /*b3a0*/  SYNCS.PHASECHK.TRANS64.TRYWAIT P3, [R183+URZ+0x22850], R6 ;  /* 0x02285006b70075a7 */ /* 0x000066000806017f */
[----:B-1----:R-:W-:Y:S05]  /*b3b0*/  @!P3 NANOSLEEP.SYNCS 0x989680 ;  /* 0x009896800000b95d */ /* 0x002fea0003900000 */
[----:B------:R-:W1:Y:S02]  /*b3c0*/  @!P3 SYNCS.PHASECHK.TRANS64 P3, [R183+URZ+0x22850], R6 ;  /* 0x02285006b700b5a7 */ /* 0x000e64000806007f */
[----:B-1----:R-:W-:Y:S05]  /*b3d0*/  @!P3 BRA `(.L_x_9099) ;  /* 0xfffffffc00ecb947 */ /* 0x002fea000383ffff */
[----:B------:R-:W-:Y:S05]  /*b3e0*/  BRA `(.L_x_9098) ;  /* 0xffffff9000a47947 */ /* 0x000fea000383ffff */
.L_x_9114:
        /* <DEDUP_REMOVED lines=11> */
.L_x_9201:
[----:B------:R-:W-:Y:S05]  /*b4a0*/  BSYNC B0 ;  /* 0x0000000000007941 */ /* 0x000fea0003800000 */
.L_x_9200:
[----:B------:R-:W-:Y:S05]  /*b4b0*/  BRA `(.L_x_9202) ;  /* 0xffffffc400547947 */ /* 0x000fea000383ffff */
.L_x_9116:
[----:B------:R-:W-:Y:S01]  /*b4c0*/  BSSY B0, `(.L_x_9203) ;  /* 0x0000006000007945 */ /* 0x000fe20003800000 */
[----:B------:R-:W-:-:S07]  /*b4d0*/  IMAD.MOV.U32 R15, RZ, RZ, -0x1 ;  /* 0xffffffffff0f7424 */ /* 0x000fce00078e00ff */
[----:B0-----:R-:W-:Y:S05]  /*b4e0*/  WARPSYNC.COLLECTIVE R15, `(.L_x_9204) ;  /* 0x000000000f0c7348 */ /* 0x001fea0003c00000 */
[----:B------:R-:W-:Y:S02]  /*b4f0*/  ELECT P6, UR62, PT ;  /* 0x00000000003e782f */ /* 0x000fe400038c0000 */
[----:B------:R-:W-:Y:S01]  /*b500*/  MOV R14, UR62 ;  /* 0x0000003e000e7c02 */ /* 0x000fe20008000f00 */
[----:B0-----:R-:W-:Y:S10]  /*b510*/  ENDCOLLECTIVE ;  /* 0x000000000000791b */ /* 0x001ff40003800000 */
.L_x_9204:
[----:B------:R-:W-:Y:S05]  /*b520*/  BSYNC B0 ;  /* 0x0000000000007941 */ /* 0x000fea0003800000 */
.L_x_9203:
[----:B------:R-:W-:Y:S05]  /*b530*/  BRA `(.L_x_9205) ;  /* 0xffffffc400547947 */ /* 0x000fea000383ffff */
.L_x_9118:
[----:B0-----:R0:W2:Y:S02]  /*b540*/  SYNCS.PHASECHK.TRANS64.TRYWAIT P0, [R0+URZ+0x22840], R2 ;  /* 0x02284002000075a7 */ /* 0x0010a4000800017f */
[----:B--2---:R-:W-:Y:S05]  /*b550*/  @!P0 NANOSLEEP.SYNCS 0x989680 ;  /* 0x009896800000895d */ /* 0x004fea0003900000 */
[----:B------:R-:W2:Y:S02]  /*b560*/  @!P0 SYNCS.PHASECHK.TRANS64 P0, [R0+URZ+0x22840], R2 ;  /* 0x02284002000085a7 */ /* 0x000ea4000800007f */
[----:B--2---:R-:W-:Y:S05]  /*b570*/  @!P0 BRA `(.L_x_9118) ;  /* 0xfffffffc00f08947 */ /* 0x004fea000383ffff */
[----:B------:R-:W-:Y:S05]  /*b580*/  BRA `(.L_x_9206) ;  /* 0xffffffc400b07947 */ /* 0x000fea000383ffff */
.L_x_9121:
        /* <DEDUP_REMOVED lines=8> */
.L_x_9207:
[----:B------:R-:W-:Y:S01]  /*b610*/  IMAD.MOV.U32 R13, RZ, RZ, R0 ;  /* 0x000000ffff0d7224 */ /* 0x000fe200078e0000 */
[----:B------:R-:W-:Y:S01]  /*b620*/  LOP3.LUT R7, R7, 0x7f, RZ, 0xc0, !PT ;  /* 0x0000007f07077812 */ /* 0x000fe200078ec0ff */
[----:B------:R-:W-:-:S07]  /*b630*/  IMAD.MOV.U32 R6, RZ, RZ, R14 ;  /* 0x000000ffff067224 */ /* 0x000fce00078e000e */
[----:B------:R-:W-:Y:S05]  /*b640*/  WARPSYNC.COLLECTIVE R15, `(.L_x_9208) ;  /* 0x000000000f087348 */ /* 0x000fea0003c00000 */
[----:B------:R0:W1:Y:S02]  /*b650*/  SHFL.IDX P6, R14, R13, R12, R11 ;  /* 0x0000000c0d0e7389 */ /* 0x00006400000c000b */
[----:B01----:R-:W-:Y:S01]  /*b660*/  ENDCOLLECTIVE ;  /* 0x000000000000791b */ /* 0x003fe20003800000 */
.L_x_9208:
[----:B------:R-:W-:Y:S01]  /*b670*/  ULDC UR4, c[0x0][0x288] ;  /* 0x0000a20000047ab9 */ /* 0x000fe20000000800 */
[----:B------:R-:W-:Y:S01]  /*b680*/  SHF.R.U32.HI R5, RZ, 0x3, R7 ;  /* 0x00000003ff057819 */ /* 0x000fe20000011607 */
[----:B------:R-:W-:-:S04]  /*b690*/  IMAD R3, R8, UR4, RZ ;  /* 0x0000000408037c24 */ /* 0x000fc8000f8e02ff */
[----:B------:R-:W-:-:S04]  /*b6a0*/  IMAD.IADD R4, R5, 0x1, R4 ;  /* 0x0000000105047824 */ /* 0x000fc800078e0204 */
[C---:B------:R-:W-:Y:S01]  /*b6b0*/  VIADD R5, R4.reuse, 0x10 ;  /* 0x0000001004057836 */ /* 0x040fe20000000000 */
[-C--:B------:R-:W-:Y:S01]  /*b6c0*/  ISETP.GE.AND P1, PT, R4, R3.reuse, PT ;  /* 0x000000030400720c */ /* 0x080fe20003f26270 */
[----:B------:R-:W-:Y:S02]  /*b6d0*/  IMAD.MOV.U32 R13, RZ, RZ, R2 ;  /* 0x000000ffff0d7224 */ /* 0x000fe400078e0002 */
[----:B------:R-:W-:Y:S01]  /*b6e0*/  IMAD.MOV.U32 R12, RZ, RZ, 0x1 ;  /* 0x00000001ff0c7424 */ /* 0x000fe200078e00ff */
[----:B------:R-:W-:Y:S01]  /*b6f0*/  ISETP.GE.AND P2, PT, R5, R3, PT ;  /* 0x000000030500720c */ /* 0x000fe20003f46270 */
[----:B------:R-:W-:-:S12]  /*b700*/  IMAD.MOV.U32 R7, RZ, RZ, R14 ;  /* 0x000000ffff077224 */ /* 0x000fd800078e000e */
[----:B------:R-:W-:Y:S05]  /*b710*/  WARPSYNC.COLLECTIVE R15, `(.L_x_9209) ;  /* 0x000000000f087348 */ /* 0x000fea0003c00000 */
[----:B------:R0:W1:Y:S02]  /*b720*/  SHFL.IDX P6, R14, R13, R12, R11 ;  /* 0x0000000c0d0e7389 */ /* 0x00006400000c000b */
[----:B01----:R-:W-:Y:S01]  /*b730*/  ENDCOLLECTIVE ;  /* 0x000000000000791b */ /* 0x003fe20003800000 */
.L_x_9209:
        /* <DEDUP_REMOVED lines=10> */
.L_x_9210:
[----:B------:R-:W-:Y:S01]  /*b7e0*/  @!PT LDS RZ, [RZ] ;  /* 0x00000000fffff984 */ /* 0x000fe20000000800 */
[----:B------:R-:W-:Y:S01]  /*b7f0*/  @!PT LDS RZ, [RZ] ;  /* 0x00000000fffff984 */ /* 0x000fe20000000800 */
[----:B------:R-:W-:Y:S01]  /*b800*/  @!PT LDS RZ, [RZ] ;  /* 0x00000000fffff984 */ /* 0x000fe20000000800 */
[----:B------:R0:W-:Y:S01]  /*b810*/  @!P1 LDGSTS.E.BYPASS.LTC128B.128 [R9+0x18400], desc[UR42][R6.64], !P0 ;  /* 0x1840000006099fae */ /* 0x0001e2000c101d6a */
[----:B------:R-:W-:Y:S02]  /*b820*/  IMAD.MOV.U32 R13, RZ, RZ, R2 ;  /* 0x000000ffff0d7224 */ /* 0x000fe400078e0002 */
[----:B------:R-:W-:Y:S02]  /*b830*/  IMAD.MOV.U32 R12, RZ, RZ, 0x2 ;  /* 0x00000002ff0c7424 */ /* 0x000fe400078e00ff */
[----:B------:R-:W-:-:S07]  /*b840*/  IMAD.MOV.U32 R5, RZ, RZ, R14 ;  /* 0x000000ffff057224 */ /* 0x000fce00078e000e */
[----:B0-----:R-:W-:Y:S05]  /*b850*/  WARPSYNC.COLLECTIVE R15, `(.L_x_9211) ;  /* 0x000000000f087348 */ /* 0x001fea0003c00000 */
[----:B------:R1:W2:Y:S02]  /*b860*/  SHFL.IDX P6, R14, R13, R12, R11 ;  /* 0x0000000c0d0e7389 */ /* 0x0002a400000c000b */
[----:B012---:R-:W-:Y:S01]  /*b870*/  ENDCOLLECTIVE ;  /* 0x000000000000791b */ /* 0x007fe20003800000 */
.L_x_9211:
[----:B------:R-:W-:Y:S01]  /*b880*/  @!P2 LEA R7, P1, R10, R5, 0x1 ;  /* 0x000000050a07a211 */ /* 0x000fe200078208ff */
[----:B------:R-:W-:-:S04]  /*b890*/  VIADD R5, R4, 0x20 ;  /* 0x0000002004057836 */ /* 0x000fc80000000000 */
[----:B------:R-:W-:Y:S01]  /*b8a0*/  @!P2 IMAD.X R6, RZ, RZ, R8, P1 ;  /* 0x000000ffff06a224 */ /* 0x000fe200008e0608 */
[----:B------:R-:W-:Y:S01]  /*b8b0*/  ISETP.GE.AND P1, PT, R5, R3, PT ;  /* 0x000000030500720c */ /* 0x000fe20003f26270 */
[----:B------:R-:W-:-:S03]  /*b8c0*/  VIADD R5, R4, 0x30 ;  /* 0x0000003004057836 */ /* 0x000fc60000000000 */
        /* <DEDUP_REMOVED lines=12> */
.L_x_9212:
[----:B------:R-:W-:Y:S02]  /*b990*/  IMAD.MOV.U32 R13, RZ, RZ, R2 ;  /* 0x000000ffff0d7224 */ /* 0x000fe400078e0002 */
[----:B------:R-:W-:Y:S02]  /*b9a0*/  IMAD.MOV.U32 R12, RZ, RZ, 0x3 ;  /* 0x00000003ff0c7424 */ /* 0x000fe400078e00ff */
[----:B------:R-:W-:-:S07]  /*b9b0*/  IMAD.MOV.U32 R7, RZ, RZ, R14 ;  /* 0x000000ffff077224 */ /* 0x000fce00078e000e */
[----:B------:R-:W-:Y:S05]  /*b9c0*/  WARPSYNC.COLLECTIVE R15, `(.L_x_9213) ;  /* 0x000000000f087348 */ /* 0x000fea0003c00000 */
[----:B------:R0:W1:Y:S02]  /*b9d0*/  SHFL.IDX P6, R14, R13, R12, R11 ;  /* 0x0000000c0d0e7389 */ /* 0x00006400000c000b */
[----:B01----:R-:W-:Y:S01]  /*b9e0*/  ENDCOLLECTIVE ;  /* 0x000000000000791b */ /* 0x003fe20003800000 */
.L_x_9213:
        /* <DEDUP_REMOVED lines=16> */
.L_x_9214:
[----:B------:R-:W-:Y:S02]  /*baf0*/  IMAD.MOV.U32 R13, RZ, RZ, R2 ;  /* 0x000000ffff0d7224 */ /* 0x000fe400078e0002 */
[----:B------:R-:W-:Y:S02]  /*bb00*/  IMAD.MOV.U32 R12, RZ, RZ, 0x4 ;  /* 0x00000004ff0c7424 */ /* 0x000fe400078e00ff */
[----:B------:R-:W-:-:S07]  /*bb10*/  IMAD.MOV.U32 R7, RZ, RZ, R14 ;  /* 0x000000ffff077224 */ /* 0x000fce00078e000e */
[----:B------:R-:W-:Y:S05]  /*bb20*/  WARPSYNC.COLLECTIVE R15, `(.L_x_9215) ;  /* 0x000000000f087348 */ /* 0x000fea0003c00000 */
[----:B------:R0:W1:Y:S02]  /*bb30*/  SHFL.IDX P6, R14, R13, R12, R11 ;  /* 0x0000000c0d0e7389 */ /* 0x00006400000c000b */
[----:B01----:R-:W-:Y:S01]  /*bb40*/  ENDCOLLECTIVE ;  /* 0x000000000000791b */ /* 0x003fe20003800000 */
.L_x_9215:
        /* <DEDUP_REMOVED lines=16> */
.L_x_9216:
[----:B------:R-:W-:Y:S02]  /*bc50*/  IMAD.MOV.U32 R13, RZ, RZ, R2 ;  /* 0x000000ffff0d7224 */ /* 0x000fe400078e0002 */
[----:B------:R-:W-:Y:S02]  /*bc60*/  IMAD.MOV.U32 R12, RZ, RZ, 0x5 ;  /* 0x00000005ff0c7424 */ /* 0x000fe400078e00ff */
[----:B------:R-:W-:-:S07]  /*bc70*/  IMAD.MOV.U32 R7, RZ, RZ, R14 ;  /* 0x000000ffff077224 */ /* 0x000fce00078e000e */
[----:B------:R-:W-:Y:S05]  /*bc80*/  WARPSYNC.COLLECTIVE R15, `(.L_x_9217) ;  /* 0x000000000f087348 */ /* 0x000fea0003c00000 */
[----:B------:R0:W1:Y:S02]  /*bc90*/  SHFL.IDX P6, R14, R13, R12, R11 ;  /* 0x0000000c0d0e7389 */ /* 0x00006400000c000b */
[----:B01----:R-:W-:Y:S01]  /*bca0*/  ENDCOLLECTIVE ;  /* 0x000000000000791b */ /* 0x003fe20003800000 */
.L_x_9217:
        /* <DEDUP_REMOVED lines=16> */
.L_x_9218:
[----:B------:R-:W-:Y:S02]  /*bdb0*/  IMAD.MOV.U32 R13, RZ, RZ, R2 ;  /* 0x000000ffff0d7224 */ /* 0x000fe400078e0002 */
[----:B------:R-:W-:Y:S02]  /*bdc0*/  IMAD.MOV.U32 R12, RZ, RZ, 0x6 ;  /* 0x00000006ff0c7424 */ /* 0x000fe400078e00ff */
[----:B------:R-:W-:-:S07]  /*bdd0*/  IMAD.MOV.U32 R7, RZ, RZ, R14 ;  /* 0x000000ffff077224 */ /* 0x000fce00078e000e */
[----:B------:R-:W-:Y:S05]  /*bde0*/  WARPSYNC.COLLECTIVE R15, `(.L_x_9219) ;  /* 0x000000000f087348 */ /* 0x000fea0003c00000 */
[----:B------:R0:W1:Y:S02]  /*bdf0*/  SHFL.IDX P6, R14, R13, R12, R11 ;  /* 0x0000000c0d0e7389 */ /* 0x00006400000c000b */
[----:B01----:R-:W-:Y:S01]  /*be00*/  ENDCOLLECTIVE ;  /* 0x000000000000791b */ /* 0x003fe20003800000 */
.L_x_9219:
        /* <DEDUP_REMOVED lines=15> */
.L_x_9220:
[----:B------:R-:W-:Y:S02]  /*bf00*/  IMAD.MOV.U32 R13, RZ, RZ, R2 ;  /* 0x000000ffff0d7224 */ /* 0x000fe400078e0002 */
[----:B------:R-:W-:Y:S02]  /*bf10*/  IMAD.MOV.U32 R12, RZ, RZ, 0x7 ;  /* 0x00000007ff0c7424 */ /* 0x000fe400078e00ff */
[----:B------:R-:W-:-:S07]  /*bf20*/  IMAD.MOV.U32 R7, RZ, RZ, R14 ;  /* 0x000000ffff077224 */ /* 0x000fce00078e000e */
[----:B------:R-:W-:Y:S05]  /*bf30*/  WARPSYNC.COLLECTIVE R15, `(.L_x_9221) ;  /* 0x000000000f087348 */ /* 0x000fea0003c00000 */
[----:B------:R0:W1:Y:S02]  /*bf40*/  SHFL.IDX P6, R14, R13, R12, R11 ;  /* 0x0000000c0d0e7389 */ /* 0x00006400000c000b */
[----:B01----:R-:W-:Y:S01]  /*bf50*/  ENDCOLLECTIVE ;  /* 0x000000000000791b */ /* 0x003fe20003800000 */
.L_x_9221:
        /* <DEDUP_REMOVED lines=10> */
.L_x_9222:
[----:B------:R-:W-:Y:S01]  /*c000*/  @!PT LDS RZ, [RZ] ;  /* 0x00000000fffff984 */ /* 0x000fe20000000800 */
[----:B------:R-:W-:Y:S01]  /*c010*/  @!PT LDS RZ, [RZ] ;  /* 0x00000000fffff984 */ /* 0x000fe20000000800 */
[----:B------:R-:W-:Y:S01]  /*c020*/  @!PT LDS RZ, [RZ] ;  /* 0x00000000fffff984 */ /* 0x000fe20000000800 */
[----:B------:R1:W-:Y:S01]  /*c030*/  @!P1 LDGSTS.E.BYPASS.LTC128B.128 [R9+0x1b400], desc[UR42][R6.64], !P0 ;  /* 0x1b40000006099fae */ /* 0x0003e2000c101d6a */
[----:B------:R-:W-:Y:S01]  /*c040*/  IMAD.MOV.U32 R0, RZ, RZ, R14 ;  /* 0x000000ffff007224 */ /* 0x000fe200078e000e */
[----:B------:R-:W-:Y:S06]  /*c050*/  BRA `(.L_x_9223) ;  /* 0xffffffc400ec7947 */ /* 0x000fec000383ffff */
.L_x_9123:
[----:B0-----:R-:W-:-:S04]  /*c060*/  IMAD.U32 R3, RZ, RZ, UR36 ;  /* 0x00000024ff037e24 */ /* 0x001fc8000f8e00ff */
[----:B------:R0:W1:Y:S03]  /*c070*/  SYNCS.PHASECHK.TRANS64.TRYWAIT P0, [R3+URZ+0x22820], R0 ;  /* 0x02282000030075a7 */ /* 0x000066000800017f */
[----:B-1----:R-:W-:Y:S05]  /*c080*/  @!P0 NANOSLEEP.SYNCS 0x989680 ;  /* 0x009896800000895d */ /* 0x002fea0003900000 */
[----:B------:R-:W1:Y:S02]  /*c090*/  @!P0 SYNCS.PHASECHK.TRANS64 P0, [R3+URZ+0x22820], R0 ;  /* 0x02282000030085a7 */ /* 0x000e64000800007f */
[----:B-1----:R-:W-:Y:S05]  /*c0a0*/  @!P0 BRA `(.L_x_9123) ;  /* 0xfffffffc00ec8947 */ /* 0x002fea000383ffff */
[----:B------:R-:W-:Y:S05]  /*c0b0*/  BRA `(.L_x_9224) ;  /* 0xffffffc800207947 */ /* 0x000fea000383ffff */
.L_x_9127:
[----:B0-----:R0:W1:Y:S02]  /*c0c0*/  SYNCS.PHASECHK.TRANS64.TRYWAIT P0, [R2+URZ+0x22860], R0 ;  /* 0x02286000020075a7 */ /* 0x001064000800017f */
[----:B-1----:R-:W-:Y:S05]  /*c0d0*/  @!P0 NANOSLEEP.SYNCS 0x989680 ;  /* 0x009896800000895d */ /* 0x002fea0003900000 */
[----:B------:R-:W1:Y:S02]  /*c0e0*/  @!P0 SYNCS.PHASECHK.TRANS64 P0, [R2+URZ+0x22860], R0 ;  /* 0x02286000020085a7 */ /* 0x000e64000800007f */
[----:B-1----:R-:W-:Y:S05]  /*c0f0*/  @!P0 BRA `(.L_x_9127) ;  /* 0xfffffffc00f08947 */ /* 0x002fea000383ffff */
[----:B------:R-:W-:Y:S05]  /*c100*/  BRA `(.L_x_9225) ;  /* 0xffffffc800447947 */ /* 0x000fea000383ffff */
.L_x_9140:
[----:B-1----:R1:W2:Y:S02]  /*c110*/  SYNCS.PHASECHK.TRANS64.TRYWAIT P0, [R3+URZ+0x22840], R2 ;  /* 0x02284002030075a7 */ /* 0x0022a4000800017f */
[----:B--2---:R-:W-:Y:S05]  /*c120*/  @!P0 NANOSLEEP.SYNCS 0x989680 ;  /* 0x009896800000895d */ /* 0x004fea0003900000 */
[----:B------:R-:W2:Y:S02]  /*c130*/  @!P0 SYNCS.PHASECHK.TRANS64 P0, [R3+URZ+0x22840], R2 ;  /* 0x02284002030085a7 */ /* 0x000ea4000800007f */
[----:B--2---:R-:W-:Y:S05]  /*c140*/  @!P0 BRA `(.L_x_9140) ;  /* 0xfffffffc00f08947 */ /* 0x004fea000383ffff */
[----:B------:R-:W-:Y:S05]  /*c150*/  BRA `(.L_x_9226) ;  /* 0xffffffd000407947 */ /* 0x000fea000383ffff */
.L_x_9145:
[----:B0-----:R0:W2:Y:S02]  /*c160*/  SYNCS.PHASECHK.TRANS64.TRYWAIT P0, [R3+URZ+0x22860], R2 ;  /* 0x02286002030075a7 */ /* 0x0010a4000800017f */
[----:B--2---:R-:W-:Y:S05]  /*c170*/  @!P0 NANOSLEEP.SYNCS 0x989680 ;  /* 0x009896800000895d */ /* 0x004fea0003900000 */
[----:B------:R-:W2:Y:S02]  /*c180*/  @!P0 SYNCS.PHASECHK.TRANS64 P0, [R3+URZ+0x22860], R2 ;  /* 0x02286002030085a7 */ /* 0x000ea4000800007f */
[----:B--2---:R-:W-:Y:S05]  /*c190*/  @!P0 BRA `(.L_x_9145) ;  /* 0xfffffffc00f08947 */ /* 0x004fea000383ffff */
[----:B------:R-:W-:Y:S05]  /*c1a0*/  BRA `(.L_x_9227) ;  /* 0xffffffd000bc7947 */ /* 0x000fea000383ffff */
.L_x_9157:
[----:B--2---:R2:W3:Y:S02]  /*c1b0*/  SYNCS.PHASECHK.TRANS64.TRYWAIT P0, [R4+URZ+0x22840], R2 ;  /* 0x02284002040075a7 */ /* 0x0044e4000800017f */
[----:B---3--:R-:W-:Y:S05]  /*c1c0*/  @!P0 NANOSLEEP.SYNCS 0x989680 ;  /* 0x009896800000895d */ /* 0x008fea0003900000 */
[----:B------:R-:W3:Y:S02]  /*c1d0*/  @!P0 SYNCS.PHASECHK.TRANS64 P0, [R4+URZ+0x22840], R2 ;  /* 0x02284002040085a7 */ /* 0x000ee4000800007f */
[----:B---3--:R-:W-:Y:S05]  /*c1e0*/  @!P0 BRA `(.L_x_9157) ;  /* 0xfffffffc00f08947 */ /* 0x008fea000383ffff */
[----:B------:R-:W-:Y:S05]  /*c1f0*/  BRA `(.L_x_9228) ;  /* 0xffffffd800a87947 */ /* 0x000fea000383ffff */
.L_x_9162:
[----:B0-----:R0:W1:Y:S02]  /*c200*/  SYNCS.PHASECHK.TRANS64.TRYWAIT P0, [R4+URZ+0x22860], R2 ;  /* 0x02286002040075a7 */ /* 0x001064000800017f */
[----:B-1----:R-:W-:Y:S05]  /*c210*/  @!P0 NANOSLEEP.SYNCS 0x989680 ;  /* 0x009896800000895d */ /* 0x002fea0003900000 */
[----:B------:R-:W1:Y:S02]  /*c220*/  @!P0 SYNCS.PHASECHK.TRANS64 P0, [R4+URZ+0x22860], R2 ;  /* 0x02286002040085a7 */ /* 0x000e64000800007f */
[----:B-1----:R-:W-:Y:S05]  /*c230*/  @!P0 BRA `(.L_x_9162) ;  /* 0xfffffffc00f08947 */ /* 0x002fea000383ffff */
[----:B------:R-:W-:Y:S05]  /*c240*/  BRA `(.L_x_9229) ;  /* 0xffffffdc00247947 */ /* 0x000fea000383ffff */
.L_x_9173:
[----:B0-----:R0:W2:Y:S02]  /*c250*/  SYNCS.PHASECHK.TRANS64.TRYWAIT P0, [R4+URZ+0x22840], R2 ;  /* 0x02284002040075a7 */ /* 0x0010a4000800017f */
[----:B--2---:R-:W-:Y:S05]  /*c260*/  @!P0 NANOSLEEP.SYNCS 0x989680 ;  /* 0x009896800000895d */ /* 0x004fea0003900000 */
[----:B------:R-:W2:Y:S02]  /*c270*/  @!P0 SYNCS.PHASECHK.TRANS64 P0, [R4+URZ+0x22840], R2 ;  /* 0x02284002040085a7 */ /* 0x000ea4000800007f */
[----:B--2---:R-:W-:Y:S05]  /*c280*/  @!P0 BRA `(.L_x_9173) ;  /* 0xfffffffc00f08947 */ /* 0x004fea000383ffff */
[----:B------:R-:W-:Y:S05]  /*c290*/  BRA `(.L_x_9230) ;  /* 0xffffffe000ec7947 */ /* 0x000fea000383ffff */
.L_x_9178:
[----:B-1----:R1:W2:Y:S02]  /*c2a0*/  SYNCS.PHASECHK.TRANS64.TRYWAIT P0, [R4+URZ+0x22860], R2 ;  /* 0x02286002040075a7 */ /* 0x0022a4000800017f */
[----:B--2---:R-:W-:Y:S05]  /*c2b0*/  @!P0 NANOSLEEP.SYNCS 0x989680 ;  /* 0x009896800000895d */ /* 0x004fea0003900000 */
[----:B------:R-:W2:Y:S02]  /*c2c0*/  @!P0 SYNCS.PHASECHK.TRANS64 P0, [R4+URZ+0x22860], R2 ;  /* 0x02286002040085a7 */ /* 0x000ea4000800007f */
[----:B--2---:R-:W-:Y:S05]  /*c2d0*/  @!P0 BRA `(.L_x_9178) ;  /* 0xfffffffc00f08947 */ /* 0x004fea000383ffff */
[----:B------:R-:W-:Y:S05]  /*c2e0*/  BRA `(.L_x_9231) ;  /* 0xffffffe400687947 */ /* 0x000fea000383ffff */
.L_x_9188:
[----:B0-----:R0:W2:Y:S02]  /*c2f0*/  SYNCS.PHASECHK.TRANS64.TRYWAIT P0, [R0+URZ+0x22820], R3 ;  /* 0x02282003000075a7 */ /* 0x0010a4000800017f */
[----:B--2---:R-:W-:Y:S05]  /*c300*/  @!P0 NANOSLEEP.SYNCS 0x989680 ;  /* 0x009896800000895d */ /* 0x004fea0003900000 */
[----:B------:R-:W2:Y:S02]  /*c310*/  @!P0 SYNCS.PHASECHK.TRANS64 P0, [R0+URZ+0x22820], R3 ;  /* 0x02282003000085a7 */ /* 0x000ea4000800007f */
[----:B--2---:R-:W-:Y:S05]  /*c320*/  @!P0 BRA `(.L_x_9188) ;  /* 0xfffffffc00f08947 */ /* 0x004fea000383ffff */
[----:B------:R-:W-:Y:S05]  /*c330*/  BRA `(.L_x_9232) ;  /* 0xffffffe800f87947 */ /* 0x000fea000383ffff */
.L_x_9189:
        /* <DEDUP_REMOVED lines=11> */
.L_x_9234:
[----:B------:R-:W-:Y:S05]  /*c3f0*/  BSYNC B0 ;  /* 0x0000000000007941 */ /* 0x000fea0003800000 */
.L_x_9233:
[----:B------:R-:W-:Y:S05]  /*c400*/  BRA `(.L_x_9235) ;  /* 0xffffffe800e07947 */ /* 0x000fea000383ffff */
.L_x_9192:
[----:B------:R-:W-:Y:S01]  /*c410*/  BSSY B1, `(.L_x_9236) ;  /* 0x0000006000017945 */ /* 0x000fe20003800000 */
[----:B------:R-:W-:-:S07]  /*c420*/  IMAD.MOV.U32 R15, RZ, RZ, -0x1 ;  /* 0xffffffffff0f7424 */ /* 0x000fce00078e00ff */
[----:B012---:R-:W-:Y:S05]  /*c430*/  WARPSYNC.COLLECTIVE R15, `(.L_x_9237) ;  /* 0x000000000f0c7348 */ /* 0x007fea0003c00000 */
[----:B------:R-:W-:Y:S02]  /*c440*/  ELECT P6, UR62, PT ;  /* 0x00000000003e782f */ /* 0x000fe400038c0000 */
[----:B------:R-:W-:Y:S01]  /*c450*/  MOV R14, UR62 ;  /* 0x0000003e000e7c02 */ /* 0x000fe20008000f00 */
[----:B012---:R-:W-:Y:S10]  /*c460*/  ENDCOLLECTIVE ;  /* 0x000000000000791b */ /* 0x007ff40003800000 */
.L_x_9237:
[----:B------:R-:W-:Y:S05]  /*c470*/  BSYNC B1 ;  /* 0x0000000000017941 */ /* 0x000fea0003800000 */
.L_x_9236:
[----:B------:R-:W-:Y:S05]  /*c480*/  BRA `(.L_x_9238) ;  /* 0xffffffe800d87947 */ /* 0x000fea000383ffff */
.L_x_9194:
[----:B0-----:R0:W1:Y:S02]  /*c490*/  SYNCS.PHASECHK.TRANS64.TRYWAIT P0, [R6+URZ], R5 ;  /* 0x00000005060075a7 */ /* 0x001064000800017f */
[----:B-1----:R-:W-:Y:S05]  /*c4a0*/  @!P0 NANOSLEEP.SYNCS 0x989680 ;  /* 0x009896800000895d */ /* 0x002fea0003900000 */
[----:B------:R-:W1:Y:S02]  /*c4b0*/  @!P0 SYNCS.PHASECHK.TRANS64 P0, [R6+URZ], R5 ;  /* 0x00000005060085a7 */ /* 0x000e64000800007f */
[----:B-1----:R-:W-:Y:S05]  /*c4c0*/  @!P0 BRA `(.L_x_9194) ;  /* 0xfffffffc00f08947 */ /* 0x002fea000383ffff */
[----:B------:R-:W-:Y:S05]  /*c4d0*/  BRA `(.L_x_9239) ;  /* 0xffffffec00107947 */ /* 0x000fea000383ffff */
.L_x_9195:
[----:B-1----:R1:W2:Y:S02]  /*c4e0*/  SYNCS.PHASECHK.TRANS64.TRYWAIT P0, [R3+URZ], R2 ;  /* 0x00000002030075a7 */ /* 0x0022a4000800017f */
[----:B--2---:R-:W-:Y:S05]  /*c4f0*/  @!P0 NANOSLEEP.SYNCS 0x989680 ;  /* 0x009896800000895d */ /* 0x004fea0003900000 */
[----:B------:R-:W2:Y:S02]  /*c500*/  @!P0 SYNCS.PHASECHK.TRANS64 P0, [R3+URZ], R2 ;  /* 0x00000002030085a7 */ /* 0x000ea4000800007f */
[----:B--2---:R-:W-:Y:S05]  /*c510*/  @!P0 BRA `(.L_x_9195) ;  /* 0xfffffffc00f08947 */ /* 0x004fea000383ffff */
[----:B------:R-:W-:Y:S05]  /*c520*/  BRA `(.L_x_9240) ;  /* 0xffffffec00047947 */ /* 0x000fea000383ffff */
.L_x_9197:
[----:B-1----:R1:W2:Y:S02]  /*c530*/  SYNCS.PHASECHK.TRANS64.TRYWAIT P0, [R18+URZ], R5 ;  /* 0x00000005120075a7 */ /* 0x0022a4000800017f */
[----:B--2---:R-:W-:Y:S05]  /*c540*/  @!P0 NANOSLEEP.SYNCS 0x989680 ;  /* 0x009896800000895d */ /* 0x004fea0003900000 */
[----:B------:R-:W2:Y:S02]  /*c550*/  @!P0 SYNCS.PHASECHK.TRANS64 P0, [R18+URZ], R5 ;  /* 0x00000005120085a7 */ /* 0x000ea4000800007f */
[----:B--2---:R-:W-:Y:S05]  /*c560*/  @!P0 BRA `(.L_x_9197) ;  /* 0xfffffffc00f08947 */ /* 0x004fea000383ffff */
[----:B------:R-:W-:Y:S05]  /*c570*/  BRA `(.L_x_9241) ;  /* 0xffffffec00087947 */ /* 0x000fea000383ffff */
.L_x_9242:
        /* <DEDUP_REMOVED lines=16> */
.L_x_15134:


//--------------------- .text._ZN7cutlass13device_kernelIN5flash11enable_sm90INS1_16FlashAttnFwdSm90INS1_25CollectiveMainloopFwdSm90ILi2EN4cute5tupleIJNS5_1CILi1EEES8_S8_EEENS6_IJNS7_ILi128EEENS7_ILi96EEENS7_ILi64EEEEEELi256ENS_6half_tEfNS_4arch4Sm90ELb0ELb0ELb0ELb0ELb0ELb0ELb1ELb1ELb0ELb1ELb0ELb0EEENS1_21CollectiveEpilogueFwdINS6_IJSA_NS7_ILi256EEESB_EEES9_SE_SG_Li256ELb0ELb1ELb0ELb0EEENS1_29StaticPersistentTileSchedulerILb0EEEEEEEEEvNT_6ParamsE --------------------------
	.section	.text._ZN7cutlass13device_kernelIN5flash11enable_sm90INS1_16FlashAttnFwdSm90INS1_25CollectiveMainloopFwdSm90ILi2EN4cute5tupleIJNS5_1CILi1EEES8_S8_EEENS6_IJNS7_ILi128EEENS7_ILi96EEENS7_ILi64EEEEEELi256ENS_6half_tEfNS_4arch4Sm90ELb0ELb0ELb0ELb0ELb0ELb0ELb1ELb1ELb0ELb1ELb0ELb0EEENS1_21CollectiveEpilogueFwdINS6_IJSA_NS7_ILi256EEESB_EEES9_SE_SG_Li256ELb0ELb1ELb0ELb0EEENS1_29StaticPersistentTileSchedulerILb0EEEEEEEEEvNT_6ParamsE,"ax",@progbits
	.align	128
.text._ZN7cutlass13device_kernelIN5flash11enable_sm90INS1_16FlashAttnFwdSm90INS1_25CollectiveMainloopFwdSm90ILi2EN4cute5tupleIJNS5_1CILi1EEES8_S8_EEENS6_IJNS7_ILi128EEENS7_ILi96EEENS7_ILi64EEEEEELi256ENS_6half_tEfNS_4arch4Sm90ELb0ELb0ELb0ELb0ELb0ELb0ELb1ELb1ELb0ELb1ELb0ELb0EEENS1_21CollectiveEpilogueFwdINS6_IJSA_NS7_ILi256EEESB_EEES9_SE_SG_Li256ELb0ELb1ELb0ELb0EEENS1_29StaticPersistentTileSchedulerILb0EEEEEEEEEvNT_6ParamsE:
        .type           _ZN7cutlass13device_kernelIN5flash11enable_sm90INS1_16FlashAttnFwdSm90INS1_25CollectiveMainloopFwdSm90ILi2EN4cute5tupleIJNS5_1CILi1EEES8_S8_EEENS6_IJNS7_ILi128EEENS7_ILi96EEENS7_ILi64EEEEEELi256ENS_6half_tEfNS_4arch4Sm90ELb0ELb0ELb0ELb0ELb0ELb0ELb1ELb1ELb0ELb1ELb0ELb0EEENS1_21CollectiveEpilogueFwdINS6_IJSA_NS7_ILi256EEESB_EEES9_SE_SG_Li256ELb0ELb1ELb0ELb0EEENS1_29StaticPersistentTileSchedulerILb0EEEEEEEEEvNT_6ParamsE,@function
        .size           _ZN7cutlass13device_kernelIN5flash11enable_sm90INS1_16FlashAttnFwdSm90INS1_25CollectiveMainloopFwdSm90ILi2EN4cute5tupleIJNS5_1CILi1EEES8_S8_EEENS6_IJNS7_ILi128EEENS7_ILi96EEENS7_ILi64EEEEEELi256ENS_6half_tEfNS_4arch4Sm90ELb0ELb0ELb0ELb0ELb0ELb0ELb1ELb1ELb0ELb1ELb0ELb0EEENS1_21CollectiveEpilogueFwdINS6_IJSA_NS7_ILi256EEESB_EEES9_SE_SG_Li256ELb0ELb1ELb0ELb0EEENS1_29StaticPersistentTileSchedulerILb0EEEEEEEEEvNT_6ParamsE,(.L_x_15135 - _ZN7cutlass13device_kernelIN5flash11enable_sm90INS1_16FlashAttnFwdSm90INS1_25CollectiveMainloopFwdSm90ILi2EN4cute5tupleIJNS5_1CILi1EEES8_S8_EEENS6_IJNS7_ILi128EEENS7_ILi96EEENS7_ILi64EEEEEELi256ENS_6half_tEfNS_4arch4Sm90ELb0ELb0ELb0ELb0ELb0ELb0ELb1ELb1ELb0ELb1ELb0ELb0EEENS1_21CollectiveEpilogueFwdINS6_IJSA_NS7_ILi256EEESB_EEES9_SE_SG_Li256ELb0ELb1ELb0ELb0EEENS1_29StaticPersistentTileSchedulerILb0EEEEEEEEEvNT_6ParamsE)
        .other          _ZN7cutlass13device_kernelIN5flash11enable_sm90INS1_16FlashAttnFwdSm90INS1_25CollectiveMainloopFwdSm90ILi2EN4cute5tupleIJNS5_1CILi1EEES8_S8_EEENS6_IJNS7_ILi128EEENS7_ILi96EEENS7_ILi64EEEEEELi256ENS_6half_tEfNS_4arch4Sm90ELb0ELb0ELb0ELb0ELb0ELb0ELb1ELb1ELb0ELb1ELb0ELb0EEENS1_21CollectiveEpilogueFwdINS6_IJSA_NS7_ILi256EEESB_EEES9_SE_SG_Li256ELb0ELb1ELb0ELb0EEENS1_29StaticPersistentTileSchedulerILb0EEEEEEEEEvNT_6ParamsE,@"STO_CUDA_ENTRY STV_DEFAULT"
_ZN7cutlass13device_kernelIN5flash11enable_sm90INS1_16FlashAttnFwdSm90INS1_25CollectiveMainloopFwdSm90ILi2EN4cute5tupleIJNS5_1CILi1EEES8_S8_EEENS6_IJNS7_ILi128EEENS7_ILi96EEENS7_ILi64EEEEEELi256ENS_6half_tEfNS_4arch4Sm90ELb0ELb0ELb0ELb0ELb0ELb0ELb1ELb1ELb0ELb1ELb0ELb0EEENS1_21CollectiveEpilogueFwdINS6_IJSA_NS7_ILi256EEESB_EEES9_SE_SG_Li256ELb0ELb1ELb0ELb0EEENS1_29StaticPersistentTileSchedulerILb0EEEEEEEEEvNT_6ParamsE:
        /* <DEDUP_REMOVED lines=18> */
.L_x_9244:
[----:B------:R-:W-:Y:S05]  /*0120*/  BSYNC B0 ;  /* 0x0000000000007941 */ /* 0x000fea0003800000 */
.L_x_9243:
        /* <DEDUP_REMOVED lines=43> */
.L_x_9245:
        /* <DEDUP_REMOVED lines=22> */
.L_x_9246:
        /* <DEDUP_REMOVED lines=18> */
.L_x_9247:
        /* <DEDUP_REMOVED lines=22> */
.L_x_9248:
        /* <DEDUP_REMOVED lines=22> */
.L_x_9249:
[----:B------:R-:W-:Y:S01]  /*0920*/  PLOP3.LUT P0, PT, PT, PT, UP0, 0x80, 0x0 ;  /* 0x000000000000781c */ /* 0x000fe20003f0f008 */
[----:B------:R-:W-:Y:S01]  /*0930*/  UMOV UR36, 0x1 ;  /* 0x0000000100247882 */ /* 0x000fe20000000000 */
[----:B------:R-:W-:Y:S01]  /*0940*/  NOP ;  /* 0x0000000000007918 */ /* 0x000fe20000000000 */
[----:B------:R-:W-:Y:S01]  /*0950*/  USEL UR36, UR36, 0x2, !UP0 ;  /* 0x0000000224247887 */ /* 0x000fe2000c000000 */
[----:B------:R-:W-:Y:S01]  /*0960*/  ULDC.64 UR46, c[0x0][0x208] ;  /* 0x00008200002e7ab9 */ /* 0x000fe20000000a00 */
[----:B0123--:R-:W-:Y:S08]  /*0970*/  BAR.SYNC.DEFER_BLOCKING 0x0 ;  /* 0x0000000000007b1d */ /* 0x00fff00000010000 */
[----:B------:R-:W-:Y:S05]  /*0980*/  @!P0 BRA `(.L_x_9250) ;  /* 0x0000007400648947 */ /* 0x000fea0003800000 */
.L_x_9251:
        /* <DEDUP_REMOVED lines=68> */
.L_x_9281:
[----:B0-----:R-:W0:Y:S01]  /*0dd0*/  SHFL.IDX PT, R0, R207, RZ, 0x1f ;  /* 0x00001fffcf007589 */ /* 0x001e2200000e0000 */
[----:B-1----:R-:W1:Y:S01]  /*0de0*/  S2UR UR4, SR_CgaCtaId ;  /* 0x00000000000479c3 */ /* 0x002e620000008800 */
[----:B------:R-:W-:Y:S01]  /*0df0*/  ULDC UR5, c[0x0][0xd38] ;  /* 0x00034e0000057ab9 */ /* 0x000fe20000000800 */
[----:B------:R-:W-:Y:S01]  /*0e00*/  ULDC.64 UR6, c[0x0][0x418] ;  /* 0x0001060000067ab9 */ /* 0x000fe20000000a00 */
[----:B------:R-:W-:Y:S02]  /*0e10*/  UISETP.NE.AND UP1, UPT, UR5, 0x1, UPT ;  /* 0x000000010500788c */ /* 0x000fe4000bf25270 */
[----:B------:R-:W-:Y:S01]  /*0e20*/  UISETP.NE.U32.AND UP0, UPT, UR6, URZ, UPT ;  /* 0x0000003f0600728c */ /* 0x000fe2000bf05070 */
[----:B------:R-:W-:Y:S01]  /*0e30*/  UMOV UR50, 0x400 ;  /* 0x0000040000327882 */ /* 0x000fe20000000000 */
[----:B------:R-:W-:Y:S02]  /*0e40*/  ULDC UR48, c[0x0][0x424] ;  /* 0x0001090000307ab9 */ /* 0x000fe40000000800 */
[----:B------:R-:W-:Y:S01]  /*0e50*/  UISETP.NE.AND.EX UP0, UPT, UR7, URZ, UPT, UP0 ;  /* 0x0000003f0700728c */ /* 0x000fe2000bf05300 */
[----:B------:R-:W-:-:S02]  /*0e60*/  ULDC UR5, c[0x0][0xd44] ;  /* 0x0003510000057ab9 */ /* 0x000fc40000000800 */
[----:B------:R-:W-:Y:S01]  /*0e70*/  ULDC UR7, c[0x0][0x2f0] ;  /* 0x0000bc0000077ab9 */ /* 0x000fe20000000800 */
[----:B------:R-:W-:Y:S02]  /*0e80*/  USEL UR48, UR48, 0x1, UP0 ;  /* 0x0000000130307887 */ /* 0x000fe40008000000 */
[----:B------:R-:W-:Y:S02]  /*0e90*/  UISETP.NE.AND UP2, UPT, UR5, 0x1, UPT ;  /* 0x000000010500788c */ /* 0x000fe4000bf45270 */
[----:B------:R-:W-:Y:S01]  /*0ea0*/  UIMAD UR48, UR48, UR7, URZ ;  /* 0x00000007303072a4 */ /* 0x000fe2000f8e023f */
[----:B------:R-:W-:Y:S01]  /*0eb0*/  @UP1 ULDC UR8, c[0x0][0xd40] ;  /* 0x0003500000081ab9 */ /* 0x000fe20000000800 */
[----:B------:R-:W-:Y:S01]  /*0ec0*/  UMOV UR41, UR44 ;  /* 0x0000002c00297c82 */ /* 0x000fe20008000000 */
[----:B0-----:R-:W-:Y:S01]  /*0ed0*/  R2UR UR42, R0 ;  /* 0x00000000002a72ca */ /* 0x001fe200000e0000 */
[----:B-1----:R-:W-:-:S05]  /*0ee0*/  ULEA UR50, UR4, UR50, 0x18 ;  /* 0x0000003204327291 */ /* 0x002fca000f8ec03f */
[----:B------:R-:W-:Y:S01]  /*0ef0*/  @UP2 ULDC.64 UR10, c[0x0][0xd48] ;  /* 0x00035200000a2ab9 */ /* 0x000fe20000000a00 */
[----:B------:R-:W-:Y:S01]  /*0f00*/  @UP1 ULDC UR4, c[0x0][0xd3c] ;  /* 0x00034f0000041ab9 */ /* 0x000fe20000000800 */
[----:B------:R-:W-:Y:S02]  /*0f10*/  UIADD3 UR9, UR50, 0x18400, URZ ;  /* 0x0001840032097890 */ /* 0x000fe4000fffe03f */
[----:B------:R-:W-:Y:S02]  /*0f20*/  UIMAD.WIDE.U32 UR4, UR44, UR4, URZ ;  /* 0x000000042c0472a5 */ /* 0x000fe4000f8e003f */
[----:B------:R-:W-:Y:S02]  /*0f30*/  ULOP3.LUT UP0, URZ, UR9, 0x1bf, URZ, 0xc0, !UPT ;  /* 0x000001bf093f7892 */ /* 0x000fe4000f80c03f */
[----:B------:R-:W-:Y:S02]  /*0f40*/  @UP1 USHF.R.U32.HI UR41, URZ, UR8, UR5 ;  /* 0x000000083f291299 */ /* 0x000fe40008011605 */
[----:B------:R-:W-:-:S02]  /*0f50*/  ULEA.HI UR6, UR42, UR42, URZ, 0x1 ;  /* 0x0000002a2a067291 */ /* 0x000fc4000f8f083f */
[----:B------:R-:W-:Y:S01]  /*0f60*/  PLOP3.LUT P0, PT, PT, PT, UP0, 0x80, 0x0 ;  /* 0x000000000000781c */ /* 0x000fe20003f0f008 */
[----:B------:R-:W-:Y:S02]  /*0f70*/  UIMAD.WIDE.U32 UR4, UR41, UR10, URZ ;  /* 0x0000000a290472a5 */ /* 0x000fe4000f8e003f */
[----:B------:R-:W-:Y:S01]  /*0f80*/  ULOP3.LUT UR6, UR6, 0xfffffffe, URZ, 0xc0, !UPT ;  /* 0xfffffffe06067892 */ /* 0x000fe2000f8ec03f */
[----:B------:R-:W-:Y:S01]  /*0f90*/  UMOV UR43, UR41 ;  /* 0x00000029002b7c82 */ /* 0x000fe20008000000 */
[----:B------:R-:W-:Y:S02]  /*0fa0*/  @UP2 USHF.R.U32.HI UR43, URZ, UR11, UR5 ;  /* 0x0000000b3f2b2299 */ /* 0x000fe40008011605 */
[----:B------:R-:W-:Y:S02]  /*0fb0*/  UIADD3 UR42, UR42, -UR6, URZ ;  /* 0x800000062a2a7290 */ /* 0x000fe4000fffe03f */
[----:B------:R-:W-:Y:S02]  /*0fc0*/  UIADD3 UR6, UR48, 0x5f, URZ ;  /* 0x0000005f30067890 */ /* 0x000fe4000fffe03f */
[----:B------:R-:W-:-:S02]  /*0fd0*/  ULEA UR8, UR42, UR50, 0xd ;  /* 0x000000322a087291 */ /* 0x000fc4000f8e683f */
[----:B------:R-:W-:Y:S02]  /*0fe0*/  UIMAD.WIDE UR6, UR6, 0x2aaaaaab, URZ ;  /* 0x2aaaaaab060678a5 */ /* 0x000fe4000f8e023f */
[----:B------:R-:W-:Y:S02]  /*0ff0*/  UIADD3 UR8, UR8, 0x22400, URZ ;  /* 0x0002240008087890 */ /* 0x000fe4000fffe03f */
[----:B------:R-:W-:Y:S02]  /*1000*/  USHF.R.U32.HI UR45, URZ, 0x1f, UR7 ;  /* 0x0000001f3f2d7899 */ /* 0x000fe40008011607 */
[----:B------:R-:W-:Y:S02]  /*1010*/  USHF.R.U32.HI UR8, URZ, 0x4, UR8 ;  /* 0x000000043f087899 */ /* 0x000fe40008011608 */
[----:B------:R-:W-:Y:S02]  /*1020*/  ULEA.HI.SX32 UR45, UR7, UR45, 0x1c ;  /* 0x0000002d072d7291 */ /* 0x000fe4000f8fe23f */
[----:B------:R-:W-:Y:S01]  /*1030*/  ULOP3.LUT UR49, UR8, 0x3fff, URZ, 0xc0, !UPT ;  /* 0x00003fff08317892 */ /* 0x000fe2000f8ec03f */
        /* <DEDUP_REMOVED lines=17> */
.L_x_9252:
        /* <DEDUP_REMOVED lines=8> */
.L_x_9375:
[----:B0-----:R-:W-:Y:S01]  /*11d0*/  IMAD.U32 R3, RZ, RZ, UR40 ;  /* 0x00000028ff037e24 */ /* 0x001fe2000f8e00ff */
[----:B------:R-:W-:Y:S05]  /*11e0*/  WARPSYNC.ALL ;  /* 0x0000000000007948 */ /* 0x000fea0003800000 */
[----:B------:R0:W-:Y:S01]  /*11f0*/  BAR.SYNC.DEFER_BLOCKING R192, 0x100 ;  /* 0x000400c00000751d */ /* 0x0001e20000010000 */
[----:B------:R-:W-:-:S13]  /*1200*/  ISETP.NE.AND P0, PT, R3, 0x3, PT ;  /* 0x000000030300780c */ /* 0x000fda0003f05270 */
[----:B0-----:R-:W-:Y:S05]  /*1210*/  @!P0 BRA `(.L_x_9254) ;  /* 0x0000000000048947 */ /* 0x001fea0003800000 */
[----:B------:R-:W-:Y:S01]  /*1220*/  BPT.TRAP 0x1 ;  /* 0x000000040000795c */ /* 0x000fe20000300000 */
.L_x_9254:
[----:B------:R-:W-:Y:S01]  /*1230*/  ULEA UR26, UR38, UR50, 0x3 ;  /* 0x00000032261a7291 */ /* 0x000fe2000f8e183f */
[----:B------:R-:W-:-:S05]  /*1240*/  IMAD.U32 R3, RZ, RZ, UR37 ;  /* 0x00000025ff037e24 */ /* 0x000fca000f8e00ff */
[----:B------:R-:W-:-:S04]  /*1250*/  SHF.L.U32 R3, R3, 0x1f, RZ ;  /* 0x0000001f03037819 */ /* 0x000fc800000006ff */
[----:B------:R0:W1:Y:S01]  /*1260*/  SYNCS.PHASECHK.TRANS64.TRYWAIT P1, [UR26+0x32430], R3 ;  /* 0x03243003ff0075a7 */ /* 0x000062000802015a */
[----:B------:R-:W-:Y:S05]  /*1270*/  @!P0 BRA `(.L_x_9255) ;  /* 0x0000000000048947 */ /* 0x000fea0003800000 */
[----:B------:R-:W-:Y:S01]  /*1280*/  BPT.TRAP 0x1 ;  /* 0x000000040000795c */ /* 0x000fe20000300000 */
.L_x_9255:
[----:B-1----:R-:W-:Y:S05]  /*1290*/  @P1 BRA `(.L_x_9256) ;  /* 0x0000000000081947 */ /* 0x002fea0003800000 */
[----:B------:R-:W1:Y:S02]  /*12a0*/  SYNCS.PHASECHK.TRANS64.TRYWAIT P1, [UR26+0x32430], R3 ;  /* 0x03243003ff0075a7 */ /* 0x000e64000802015a */
[----:B-1----:R-:W-:Y:S05]  /*12b0*/  @!P1 BRA `(.L_x_9257) ;  /* 0x000000b800909947 */ /* 0x002fea0003800000 */
.L_x_9256:
[----:B------:R-:W-:Y:S01]  /*12c0*/  ULEA UR4, UR42, UR50, 0xd ;  /* 0x000000322a047291 */ /* 0x000fe2000f8e683f */
[----:B------:R-:W-:Y:S01]  /*12d0*/  WARPGROUP.ARRIVE ;  /* 0x00000000000079c5 */ /* 0x000fe20000000000 */
[----:B------:R-:W-:Y:S02]  /*12e0*/  UIADD3 UR5, UR50, 0x1c400, URZ ;  /* 0x0001c40032057890 */ /* 0x000fe4000fffe03f */
[----:B------:R-:W-:Y:S02]  /*12f0*/  UIADD3 UR4, UR4, 0x18400, URZ ;  /* 0x0001840004047890 */ /* 0x000fe4000fffe03f */
[----:B------:R-:W-:Y:S02]  /*1300*/  USHF.R.U32.HI UR5, URZ, 0x4, UR5 ;  /* 0x000000043f057899 */ /* 0x000fe40008011605 */
[----:B------:R-:W-:Y:S02]  /*1310*/  USHF.R.U32.HI UR4, URZ, 0x4, UR4 ;  /* 0x000000043f047899 */ /* 0x000fe40008011604 */
[----:B------:R-:W-:-:S02]  /*1320*/  ULOP3.LUT UR5, UR5, 0x3fff, URZ, 0xc0, !UPT ;  /* 0x00003fff05057892 */ /* 0x000fc4000f8ec03f */
[----:B------:R-:W-:Y:S02]  /*1330*/  ULOP3.LUT UR4, UR4, 0x3fff, URZ, 0xc0, !UPT ;  /* 0x00003fff04047892 */ /* 0x000fe4000f8ec03f */
[----:B------:R-:W-:Y:S02]  /*1340*/  ULOP3.LUT UR24, UR5, 0x10000, URZ, 0xfc, !UPT ;  /* 0x0001000005187892 */ /* 0x000fe4000f8efc3f */
[----:B------:R-:W-:Y:S02]  /*1350*/  ULOP3.LUT UR4, UR4, 0x10000, URZ, 0xfc, !UPT ;  /* 0x0001000004047892 */ /* 0x000fe4000f8efc3f */
[----:B------:R-:W-:Y:S01]  /*1360*/  UIMAD UR6, UR38, 0x300, UR24 ;  /* 0x00000300260678a4 */ /* 0x000fe2000f8e0218 */
[----:B------:R-:W-:Y:S01]  /*1370*/  UMOV UR5, 0x40000040 ;  /* 0x4000004000057882 */ /* 0x000fe20000000000 */
[----:B------:R-:W-:Y:S01]  /*1380*/  UMOV UR7, 0x40000040 ;  /* 0x4000004000077882 */ /* 0x000fe20000000000 */
[----:B------:R-:W-:Y:S02]  /*1390*/  UIADD3 UR8, UR4, 0x2, URZ ;  /* 0x0000000204087890 */ /* 0x000fe4000fffe03f */
[----:B------:R-:W-:Y:S01]  /*13a0*/  UIADD3 UR10, UR6, 0x2, URZ ;  /* 0x00000002060a7890 */ /* 0x000fe2000fffe03f */
[----:B------:R-:W-:-:S03]  /*13b0*/  UMOV UR9, 0x40000040 ;  /* 0x4000004000097882 */ /* 0x000fc60000000000 */
[----:B------:R-:W-:Y:S01]  /*13c0*/  HGMMA.64x96x16.F32 R24, gdesc[UR4], RZ, !UPT, gsb0 ;  /* 0x01600000041879f0 */ /* 0x000fe2000c0008ff */
        /* <DEDUP_REMOVED lines=19> */
[----:B------:R-:W2:Y:S02]  /*1500*/  SYNCS.PHASECHK.TRANS64.TRYWAIT P1, [UR50+0x32410], R0 ;  /* 0x03241000ff0075a7 */ /* 0x000ea40008020172 */
[----:B--2---:R-:W-:Y:S05]  /*1510*/  @!P1 BRA `(.L_x_9258) ;  /* 0x000000b800109947 */ /* 0x004fea0003800000 */
.L_x_9376:
[----:B------:R-:W-:Y:S05]  /*1520*/  @!P0 BRA `(.L_x_9259) ;  /* 0x0000000000048947 */ /* 0x000fea0003800000 */
[----:B------:R-:W-:Y:S01]  /*1530*/  BPT.TRAP 0x1 ;  /* 0x000000040000795c */ /* 0x000fe20000300000 */
.L_x_9259:
[----:B------:R3:W4:Y:S01]  /*1540*/  SYNCS.PHASECHK.TRANS64.TRYWAIT P1, [UR26+0x32450], R3 ;  /* 0x03245003ff0075a7 */ /* 0x000722000802015a */
[----:B------:R-:W-:Y:S05]  /*1550*/  @!P0 BRA `(.L_x_9260) ;  /* 0x0000000000048947 */ /* 0x000fea0003800000 */
[----:B------:R-:W-:Y:S01]  /*1560*/  BPT.TRAP 0x1 ;  /* 0x000000040000795c */ /* 0x000fe20000300000 */
.L_x_9260:
[----:B----4-:R-:W-:Y:S05]  /*1570*/  @P1 BRA `(.L_x_9261) ;  /* 0x0000000000081947 */ /* 0x010fea0003800000 */
[----:B------:R-:W4:Y:S02]  /*1580*/  SYNCS.PHASECHK.TRANS64.TRYWAIT P1, [UR26+0x32450], R3 ;  /* 0x03245003ff0075a7 */ /* 0x000f24000802015a */
[----:B----4-:R-:W-:Y:S05]  /*1590*/  @!P1 BRA `(.L_x_9262) ;  /* 0x000000b800089947 */ /* 0x010fea0003800000 */
.L_x_9261:
[----:B------:R-:W-:Y:S01]  /*15a0*/  UIADD3 UR50, UR50, 0x400, URZ ;  /* 0x0000040032327890 */ /* 0x000fe2000fffe03f */
[----:B------:R-:W-:Y:S01]  /*15b0*/  WARPGROUP.ARRIVE ;  /* 0x00000000000079c5 */ /* 0x000fe20000000000 */
[----:B------:R-:W-:-:S05]  /*15c0*/  ULOP3.LUT UR7, UR49, 0x10000, URZ, 0xfc, !UPT ;  /* 0x0001000031077892 */ /* 0x000fca000f8efc3f */
[----:B------:R-:W4:Y:S01]  /*15d0*/  S2R R72, SR_TID.X ;  /* 0x0000000000487919 */ /* 0x000f220000002100 */
[----:B------:R-:W-:Y:S01]  /*15e0*/  USHF.R.U32.HI UR6, URZ, 0x4, UR50 ;  /* 0x000000043f067899 */ /* 0x000fe20008011632 */
[----:B------:R-:W-:Y:S01]  /*15f0*/  IMAD.U32 R184, RZ, RZ, UR26 ;  /* 0x0000001affb87e24 */ /* 0x000fe2000f8e00ff */
[----:B------:R-:W-:Y:S01]  /*1600*/  UMOV UR21, 0x40000040 ;  /* 0x4000004000157882 */ /* 0x000fe20000000000 */
[----:B------:R-:W-:Y:S01]  /*1610*/  UMOV UR23, 0x40000040 ;  /* 0x4000004000177882 */ /* 0x000fe20000000000 */
[----:B------:R-:W-:Y:S01]  /*1620*/  ULOP3.LUT UR6, UR6, 0x3fff, URZ, 0xc0, !UPT ;  /* 0x00003fff06067892 */ /* 0x000fe2000f8ec03f */
[----:B------:R-:W-:Y:S01]  /*1630*/  UMOV UR20, UR7 ;  /* 0x0000000700147c82 */ /* 0x000fe20008000000 */
[----:B------:R-:W-:Y:S02]  /*1640*/  ULDC UR27, c[0x0][0xa80] ;  /* 0x0002a000001b7ab9 */ /* 0x000fe40000000800 */
[----:B------:R-:W-:Y:S02]  /*1650*/  ULOP3.LUT UR25, UR6, 0x10000, URZ, 0xfc, !UPT ;  /* 0x0001000006197892 */ /* 0x000fe4000f8efc3f */
[----:B------:R-:W-:-:S02]  /*1660*/  ULOP3.LUT UR26, UR6, 0x3000000, URZ, 0xfc, !UPT ;  /* 0x03000000061a7892 */ /* 0x000fc4000f8efc3f */
[----:B------:R-:W-:Y:S02]  /*1670*/  UIMAD UR10, UR38, 0xc00, UR25 ;  /* 0x00000c00260a78a4 */ /* 0x000fe4000f8e0219 */
[----:B------:R-:W-:-:S05]  /*1680*/  UISETP.GE.AND UP0, UPT, UR48, 0x61, UPT ;  /* 0x000000613000788c */ /* 0x000fca000bf06270 */
[----:B------:R-:W-:Y:S02]  /*1690*/  UMOV UR22, UR10 ;  /* 0x0000000a00167c82 */ /* 0x000fe40008000000 */
[----:B------:R-:W-:Y:S01]  /*16a0*/  HGMMA.64x96x16.F32 R24, gdesc[UR20], R24, gsb0 ;  /* 0x01600000141879f0 */ /* 0x000fe20008000818 */
[----:B------:R-:W-:Y:S02]  /*16b0*/  UIADD3 UR20, UR7, 0x2, URZ ;  /* 0x0000000207147890 */ /* 0x000fe4000fffe03f */
[----:B------:R-:W-:Y:S01]  /*16c0*/  UIADD3 UR22, UR10, 0x2, URZ ;  /* 0x000000020a167890 */ /* 0x000fe2000fffe03f */
[----:B------:R-:W-:Y:S01]  /*16d0*/  UMOV UR21, 0x40000040 ;  /* 0x4000004000157882 */ /* 0x000fe20000000000 */
[----:B------:R-:W-:Y:S01]  /*16e0*/  UMOV UR23, 0x40000040 ;  /* 0x4000004000177882 */ /* 0x000fe20000000000 */
[----:B----4-:R-:W-:Y:S01]  /*16f0*/  LOP3.LUT R72, R72, 0x7f, RZ, 0xc0, !PT ;  /* 0x0000007f48487812 */ /* 0x010fe200078ec0ff */
[----:B------:R-:W-:Y:S02]  /*1700*/  WARPGROUP.DEPBAR.LE gsb0, 0x0 ;  /* 0x00008000000079c5 */ /* 0x000fe40000010000 */
[----:B------:R-:W-:-:S06]  /*1710*/  WARPGROUP.ARRIVE ;  /* 0x00000000000079c5 */ /* 0x000fcc0000000000 */
[----:B------:R-:W-:Y:S01]  /*1720*/  HGMMA.64x96x16.F32 R24, gdesc[UR20], R24, gsb0 ;  /* 0x01600000141879f0 */ /* 0x000fe20008000818 */
[----:B------:R-:W-:Y:S02]  /*1730*/  UIADD3 UR20, UR7, 0x4, URZ ;  /* 0x0000000407147890 */ /* 0x000fe4000fffe03f */
[----:B------:R-:W-:Y:S01]  /*1740*/  UIADD3 UR22, UR10, 0x4, URZ ;  /* 0x000000040a167890 */ /* 0x000fe2000fffe03f */
[----:B------:R-:W-:Y:S01]  /*1750*/  UMOV UR21, 0x40000040 ;  /* 0x4000004000157882 */ /* 0x000fe20000000000 */
[----:B------:R-:W-:Y:S01]  /*1760*/  UMOV UR23, 0x40000040 ;  /* 0x4000004000177882 */ /* 0x000fe20000000000 */
        /* <DEDUP_REMOVED lines=91> */
[----:B------:R-:W-:Y:S02]  /*1d20*/  UIMAD UR7, UR45, -0x60, UR48 ;  /* 0xffffffa02d0778a4 */ /* 0x000fe4000f8e0230 */
[----:B------:R-:W-:Y:S02]  /*1d30*/  UIMAD UR10, UR38, 0xc00, UR26 ;  /* 0x00000c00260a78a4 */ /* 0x000fe4000f8e021a */
[----:B------:R-:W-:-:S05]  /*1d40*/  UIADD3 UR7, UR7, 0x60, URZ ;  /* 0x0000006007077890 */ /* 0x000fca000fffe03f */
[----:B------:R-:W-:Y:S01]  /*1d50*/  UMOV UR6, UR10 ;  /* 0x0000000a00067c82 */ /* 0x000fe20008000000 */
[----:B--2---:R-:W-:Y:S01]  /*1d60*/  IMAD.U32 R0, RZ, RZ, UR7 ;  /* 0x00000007ff007e24 */ /* 0x004fe2000f8e00ff */
[----:B------:R-:W-:-:S03]  /*1d70*/  UMOV UR7, 0x40000040 ;  /* 0x4000004000077882 */ /* 0x000fc60000000000 */
        /* <DEDUP_REMOVED lines=9> */
[----:B------:R-:W-:Y:S03]  /*1e10*/  HGMMA.64x96x16.F32 R24, gdesc[UR20], R24, gsb0 ;  /* 0x01600000141879f0 */ /* 0x000fe60008000818 */
[----:B------:R-:W-:Y:S02]  /*1e20*/  WARPGROUP.DEPBAR.LE gsb0, 0x0 ;  /* 0x00008000000079c5 */ /* 0x000fe40000010000 */
[----:B------:R-:W-:Y:S02]  /*1e30*/  FSEL R5, R26, -INF , P2 ;  /* 0xff8000001a057808 */ /* 0x000fe40001000000 */
[----:B------:R-:W-:Y:S02]  /*1e40*/  FSEL R24, R24, -INF , P2 ;  /* 0xff80000018187808 */ /* 0x000fe40001000000 */
[----:B------:R-:W-:Y:S02]  /*1e50*/  FSEL R26, R25, -INF , P1 ;  /* 0xff800000191a7808 */ /* 0x000fe40000800000 */
[----:B------:R-:W-:-:S02]  /*1e60*/  FSEL R28, R28, -INF , P6 ;  /* 0xff8000001c1c7808 */ /* 0x000fc40003000000 */
[----:B01-3--:R-:W-:Y:S02]  /*1e70*/  FMNMX.FTZ R3, R24, R26, !PT ;  /* 0x0000001a18037209 */ /* 0x00bfe40007810000 */
[----:B------:R-:W-:Y:S02]  /*1e80*/  FSEL R25, R30, -INF , P6 ;  /* 0xff8000001e197808 */ /* 0x000fe40003000000 */
[----:B------:R-:W-:Y:S02]  /*1e90*/  FSEL R30, R29, -INF , P5 ;  /* 0xff8000001d1e7808 */ /* 0x000fe40002800000 */
[----:B------:R-:W-:Y:S02]  /*1ea0*/  FMNMX.FTZ R3, R28, R3, !PT ;  /* 0x000000031c037209 */ /* 0x000fe40007810000 */
[----:B------:R-:W-:Y:S02]  /*1eb0*/  FSEL R6, R32, -INF , P4 ;  /* 0xff80000020067808 */ /* 0x000fe40002000000 */
[----:B------:R-:W-:-:S02]  /*1ec0*/  FMNMX.FTZ R3, R30, R3, !PT ;  /* 0x000000031e037209 */ /* 0x000fc40007810000 */
[----:B------:R-:W-:Y:S02]  /*1ed0*/  ISETP.GT.AND P2, PT, R0, 0x18, PT ;  /* 0x000000180000780c */ /* 0x000fe40003f44270 */
[----:B------:R-:W-:Y:S02]  /*1ee0*/  FSEL R8, R33, -INF , P3 ;  /* 0xff80000021087808 */ /* 0x000fe40001800000 */
[----:B------:R-:W-:Y:S02]  /*1ef0*/  FMNMX.FTZ R3, R6, R3, !PT ;  /* 0x0000000306037209 */ /* 0x000fe40007810000 */
[----:B------:R-:W-:Y:S02]  /*1f00*/  FSEL R27, R27, -INF , P1 ;  /* 0xff8000001b1b7808 */ /* 0x000fe40000800000 */
[----:B------:R-:W-:Y:S02]  /*1f10*/  FSEL R4, R34, -INF , P4 ;  /* 0xff80000022047808 */ /* 0x000fe40002000000 */
[----:B------:R-:W-:-:S02]  /*1f20*/  ISETP.GT.AND P1, PT, R0, 0x19, PT ;  /* 0x000000190000780c */ /* 0x000fc40003f24270 */
[----:B------:R-:W-:Y:S02]  /*1f30*/  FSEL R11, R36, -INF , P2 ;  /* 0xff800000240b7808 */ /* 0x000fe40001000000 */
[----:B------:R-:W-:Y:S02]  /*1f40*/  FMNMX.FTZ R34, R8, R3, !PT ;  /* 0x0000000308227209 */ /* 0x000fe40007810000 */
[----:B------:R-:W-:Y:S02]  /*1f50*/  FMNMX.FTZ R32, R5, R27, !PT ;  /* 0x0000001b05207209 */ /* 0x000fe40007810000 */
[----:B------:R-:W-:Y:S02]  /*1f60*/  ISETP.GT.AND P6, PT, R0, 0x20, PT ;  /* 0x000000200000780c */ /* 0x000fe40003fc4270 */
[----:B------:R-:W-:Y:S02]  /*1f70*/  FSEL R20, R37, -INF , P1 ;  /* 0xff80000025147808 */ /* 0x000fe40000800000 */
[----:B------:R-:W-:-:S02]  /*1f80*/  FMNMX.FTZ R3, R11, R34, !PT ;  /* 0x000000220b037209 */ /* 0x000fc40007810000 */
[----:B------:R-:W-:Y:S02]  /*1f90*/  FSEL R31, R31, -INF , P5 ;  /* 0xff8000001f1f7808 */ /* 0x000fe40002800000 */
[----:B------:R-:W-:Y:S02]  /*1fa0*/  FMNMX.FTZ R32, R25, R32, !PT ;  /* 0x0000002019207209 */ /* 0x000fe40007810000 */
[----:B------:R-:W-:Y:S02]  /*1fb0*/  ISETP.GT.AND P5, PT, R0, 0x21, PT ;  /* 0x000000210000780c */ /* 0x000fe40003fa4270 */
[----:B------:R-:W-:Y:S02]  /*1fc0*/  FSEL R12, R40, -INF , P6 ;  /* 0xff800000280c7808 */ /* 0x000fe40003000000 */
[----:B------:R-:W-:Y:S02]  /*1fd0*/  FMNMX.FTZ R23, R20, R3, !PT ;  /* 0x0000000314177209 */ /* 0x000fe40007810000 */
[----:B------:R-:W-:-:S02]  /*1fe0*/  FMNMX.FTZ R3, R31, R32, !PT ;  /* 0x000000201f037209 */ /* 0x000fc40007810000 */
[----:B------:R-:W-:Y:S02]  /*1ff0*/  ISETP.GT.AND P4, PT, R0, 0x28, PT ;  /* 0x000000280000780c */ /* 0x000fe40003f84270 */
[----:B------:R-:W-:Y:S02]  /*2000*/  FSEL R15, R41, -INF , P5 ;  /* 0xff800000290f7808 */ /* 0x000fe40002800000 */
[----:B------:R-:W-:Y:S02]  /*2010*/  FMNMX.FTZ R34, R12, R23, !PT ;  /* 0x000000170c227209 */ /* 0x000fe40007810000 */
[----:B------:R-:W-:Y:S02]  /*2020*/  FSEL R7, R35, -INF , P3 ;  /* 0xff80000023077808 */ /* 0x000fe40001800000 */
[----:B------:R-:W-:Y:S02]  /*2030*/  FMNMX.FTZ R32, R4, R3, !PT ;  /* 0x0000000304207209 */ /* 0x000fe40007810000 */
[----:B------:R-:W-:-:S02]  /*2040*/  ISETP.GT.AND P3, PT, R0, 0x29, PT ;  /* 0x000000290000780c */ /* 0x000fc40003f64270 */
[----:B------:R-:W-:Y:S02]  /*2050*/  FSEL R156, R44, -INF , P4 ;  /* 0xff8000002c9c7808 */ /* 0x000fe40002000000 */
[----:B------:R-:W-:Y:S02]  /*2060*/  FMNMX.FTZ R3, R15, R34, !PT ;  /* 0x000000220f037209 */ /* 0x000fe40007810000 */
[----:B------:R-:W-:Y:S02]  /*2070*/  FSEL R9, R38, -INF , P2 ;  /* 0xff80000026097808 */ /* 0x000fe40001000000 */
[----:B------:R-:W-:Y:S02]  /*2080*/  FMNMX.FTZ R32, R7, R32, !PT ;  /* 0x0000002007207209 */ /* 0x000fe40007810000 */
[----:B------:R-:W-:Y:S02]  /*2090*/  ISETP.GT.AND P2, PT, R0, 0x30, PT ;  /* 0x000000300000780c */ /* 0x000fe40003f44270 */
[----:B------:R-:W-:-:S02]  /*20a0*/  FSEL R160, R45, -INF , P3 ;  /* 0xff8000002da07808 */ /* 0x000fc40001800000 */
[----:B------:R-:W-:Y:S02]  /*20b0*/  FMNMX.FTZ R3, R156, R3, !PT ;  /* 0x000000039c037209 */ /* 0x000fe40007810000 */
[----:B------:R-:W-:Y:S02]  /*20c0*/  FSEL R13, R39, -INF , P1 ;  /* 0xff800000270d7808 */ /* 0x000fe40000800000 */
        /* <DEDUP_REMOVED lines=9> */
[----:B------:R-:W-:-:S02]  /*2160*/  FSEL R14, R43, -INF , P5 ;  /* 0xff8000002b0e7808 */ /* 0x000fc40002800000 */
[----:B------:R-:W-:Y:S02]  /*2170*/  FMNMX.FTZ R3, R10, R3, !PT ;  /* 0x000000030a037209 */ /* 0x000fe40007810000 */
[----:B------:R-:W-:Y:S02]  /*2180*/  ISETP.GT.AND P5, PT, R0, 0x39, PT ;  /* 0x000000390000780c */ /* 0x000fe40003fa4270 */
        /* <DEDUP_REMOVED lines=19> */
[----:B------:R-:W-:Y:S02]  /*22c0*/  FSEL R163, R54, -INF , P6 ;  /* 0xff80000036a37808 */ /* 0x000fe40003000000 */
[----:B------:R-:W-:Y:S02]  /*22d0*/  ISETP.GT.AND P6, PT, R0, 0x49, PT ;  /* 0x000000490000780c */ /* 0x000fe40003fc4270 */
[----:B------:R-:W-:-:S02]  /*22e0*/  FSEL R168, R60, -INF , P2 ;  /* 0xff8000003ca87808 */ /* 0x000fc40001000000 */
[----:B------:R-:W-:Y:S02]  /*22f0*/  FMNMX.FTZ R3, R165, R34, !PT ;  /* 0x00000022a5037209 */ /* 0x000fe40007810000 */
        /* <DEDUP_REMOVED lines=21> */
[----:B------:R-:W-:Y:S02]  /*2450*/  FMNMX.FTZ R32, R173, R0, !PT ;  /* 0x00000000ad207209 */ /* 0x000fe40007810000 */
[----:B------:R-:W-:-:S02]  /*2460*/  FSEL R189, R63, -INF , P6 ;  /* 0xff8000003fbd7808 */ /* 0x000fc40003000000 */
[----:B------:R-:W-:Y:S02]  /*2470*/  FMNMX.FTZ R0, R186, R3, !PT ;  /* 0x00000003ba007209 */ /* 0x000fe40007810000 */
[----:B------:R-:W-:Y:S02]  /*2480*/  FSEL R185, R66, -INF , P1 ;  /* 0xff80000042b97808 */ /* 0x000fe40000800000 */
[----:B------:R-:W-:Y:S02]  /*2490*/  FMNMX.FTZ R0, R189, R0, !PT ;  /* 0x00000000bd007209 */ /* 0x000fe40007810000 */
[----:B------:R-:W-:Y:S02]  /*24a0*/  FSEL R187, R67, -INF , P5 ;  /* 0xff80000043bb7808 */ /* 0x000fe40002800000 */
[----:B------:R-:W-:Y:S02]  /*24b0*/  FMNMX.FTZ R0, R185, R0, !PT ;  /* 0x00000000b9007209 */ /* 0x000fe40007810000 */
[----:B------:R-:W-:-:S02]  /*24c0*/  FSEL R175, R69, -INF , P3 ;  /* 0xff80000045af7808 */ /* 0x000fc40001800000 */
[----:B------:R-:W-:Y:S02]  /*24d0*/  FSEL R188, R70, -INF , P4 ;  /* 0xff80000046bc7808 */ /* 0x000fe40002000000 */
[----:B------:R-:W-:Y:S02]  /*24e0*/  FMNMX.FTZ R3, R187, R0, !PT ;  /* 0x00000000bb037209 */ /* 0x000fe40007810000 */
[----:B------:R-:W-:Y:S02]  /*24f0*/  FMNMX.FTZ R32, R175, R32, !PT ;  /* 0x00000020af207209 */ /* 0x000fe40007810000 */
[----:B------:R-:W-:Y:S02]  /*2500*/  FSEL R193, R71, -INF , P3 ;  /* 0xff80000047c17808 */ /* 0x000fe40001800000 */
[----:B------:R-:W-:Y:S01]  /*2510*/  FMNMX.FTZ R0, R188, R3, !PT ;  /* 0x00000003bc007209 */ /* 0x000fe20007810000 */
[----:B------:R-:W0:Y:S01]  /*2520*/  SHFL.BFLY PT, R29, R32, 0x2, 0x1f ;  /* 0x0c401f00201d7f89 */ /* 0x000e2200000e0000 */
[----:B------:R-:W-:-:S02]  /*2530*/  PLOP3.LUT P2, PT, PT, PT, UP0, 0x80, 0x0 ;  /* 0x000000000000781c */ /* 0x000fc40003f4f008 */
[----:B------:R-:W-:-:S05]  /*2540*/  FMNMX.FTZ R3, R193, R0, !PT ;  /* 0x00000000c1037209 */ /* 0x000fca0007810000 */
[----:B------:R-:W1:Y:S01]  /*2550*/  SHFL.BFLY PT, R34, R3, 0x2, 0x1f ;  /* 0x0c401f0003227f89 */ /* 0x000e6200000e0000 */
[----:B0-----:R-:W-:-:S05]  /*2560*/  FMNMX.FTZ R29, R32, R29, !PT ;  /* 0x0000001d201d7209 */ /* 0x001fca0007810000 */
[----:B------:R-:W0:Y:S01]  /*2570*/  SHFL.BFLY PT, R0, R29, 0x1, 0x1f ;  /* 0x0c201f001d007f89 */ /* 0x000e2200000e0000 */
[----:B-1----:R-:W-:-:S05]  /*2580*/  FMNMX.FTZ R34, R3, R34, !PT ;  /* 0x0000002203227209 */ /* 0x002fca0007810000 */
[----:B------:R-:W1:Y:S01]  /*2590*/  SHFL.BFLY PT, R33, R34, 0x1, 0x1f ;  /* 0x0c201f0022217f89 */ /* 0x000e6200000e0000 */
[----:B0-----:R-:W-:-:S04]  /*25a0*/  FMNMX.FTZ R0, R29, R0, !PT ;  /* 0x000000001d007209 */ /* 0x001fc80007810000 */
[C---:B------:R-:W-:Y:S01]  /*25b0*/  FSETP.NEU.FTZ.AND P1, PT, R0.reuse, -INF , PT ;  /* 0xff8000000000780b */ /* 0x040fe20003f3d000 */
[----:B------:R-:W-:Y:S01]  /*25c0*/  FMUL.FTZ R191, R0, UR27 ;  /* 0x0000001b00bf7c20 */ /* 0x000fe20008410000 */
[----:B-1----:R-:W-:-:S04]  /*25d0*/  FMNMX.FTZ R3, R34, R33, !PT ;  /* 0x0000002122037209 */ /* 0x002fc80007810000 */
[----:B------:R-:W-:Y:S02]  /*25e0*/  FSEL R191, R191, RZ, P1 ;  /* 0x000000ffbfbf7208 */ /* 0x000fe40000800000 */
[C---:B------:R-:W-:Y:S01]  /*25f0*/  FSETP.NEU.FTZ.AND P1, PT, R3.reuse, -INF , PT ;  /* 0xff8000000300780b */ /* 0x040fe20003f3d000 */
[----:B------:R-:W-:Y:S02]  /*2600*/  FMUL.FTZ R190, R3, UR27 ;  /* 0x0000001b03be7c20 */ /* 0x000fe40008410000 */
[--C-:B------:R-:W-:Y:S01]  /*2610*/  FFMA.FTZ R177, R24, UR27, -R191.reuse ;  /* 0x0000001b18b17c23 */ /* 0x100fe200080108bf */
[--C-:B------:R-:W-:Y:S01]  /*2620*/  FFMA.FTZ R176, R26, UR27, -R191.reuse ;  /* 0x0000001b1ab07c23 */ /* 0x100fe200080108bf */
[--C-:B------:R-:W-:Y:S01]  /*2630*/  FFMA.FTZ R179, R28, UR27, -R191.reuse ;  /* 0x0000001b1cb37c23 */ /* 0x100fe200080108bf */
[----:B------:R-:W-:Y:S01]  /*2640*/  FSEL R190, R190, RZ, P1 ;  /* 0x000000ffbebe7208 */ /* 0x000fe20000800000 */
[--C-:B------:R-:W-:Y:S01]  /*2650*/  FFMA.FTZ R182, R30, UR27, -R191.reuse ;  /* 0x0000001b1eb67c23 */ /* 0x100fe200080108bf */
[----:B------:R-:W-:Y:S01]  /*2660*/  ISETP.NE.AND P1, PT, R72, RZ, PT ;  /* 0x000000ff4800720c */ /* 0x000fe20003f25270 */
[----:B------:R-:W-:Y:S01]  /*2670*/  MUFU.EX2 R177, R177 ;  /* 0x000000b100b17308 */ /* 0x000fe20000000800 */
[----:B------:R-:W0:Y:S01]  /*2680*/  S2R R72, SR_TID.X ;  /* 0x0000000000487919 */ /* 0x000e220000002100 */
[--C-:B------:R-:W-:Y:S01]  /*2690*/  FFMA.FTZ R178, R5, UR27, -R190.reuse ;  /* 0x0000001b05b27c23 */ /* 0x100fe200080108be */
[--C-:B------:R-:W-:Y:S01]  /*26a0*/  FFMA.FTZ R183, R27, UR27, -R190.reuse ;  /* 0x0000001b1bb77c23 */ /* 0x100fe200080108be */
[--C-:B------:R-:W-:Y:S01]  /*26b0*/  FFMA.FTZ R180, R25, UR27, -R190.reuse ;  /* 0x0000001b19b47c23 */ /* 0x100fe200080108be */
[--C-:B------:R-:W-:Y:S01]  /*26c0*/  FFMA.FTZ R181, R31, UR27, -R190.reuse ;  /* 0x0000001b1fb57c23 */ /* 0x100fe200080108be */
[--C-:B------:R-:W-:Y:S01]  /*26d0*/  FFMA.FTZ R195, R8, UR27, -R191.reuse ;  /* 0x0000001b08c37c23 */ /* 0x100fe200080108bf */
[--C-:B------:R-:W-:Y:S01]  /*26e0*/  FFMA.FTZ R8, R11, UR27, -R191.reuse ;  /* 0x0000001b0b087c23 */ /* 0x100fe200080108bf */
[----:B------:R-:W1:Y:S01]  /*26f0*/  MUFU.EX2 R176, R176 ;  /* 0x000000b000b07308 */ /* 0x000e620000000800 */
[--C-:B------:R-:W-:Y:S01]  /*2700*/  FFMA.FTZ R11, R20, UR27, -R191.reuse ;  /* 0x0000001b140b7c23 */ /* 0x100fe200080108bf */
[----:B------:R-:W-:Y:S01]  /*2710*/  FFMA.FTZ R6, R6, UR27, -R191 ;  /* 0x0000001b06067c23 */ /* 0x000fe200080108bf */
[----:B------:R-:W-:Y:S01]  /*2720*/  FFMA.FTZ R4, R4, UR27, -R190 ;  /* 0x0000001b04047c23 */ /* 0x000fe200080108be */
[----:B------:R-:W-:-:S02]  /*2730*/  @!P1 VIADD R24, R184, 0x32440 ;  /* 0x00032440b8189836 */ /* 0x000fc40000000000 */
[--C-:B------:R-:W-:Y:S01]  /*2740*/  FFMA.FTZ R7, R7, UR27, -R190.reuse ;  /* 0x0000001b07077c23 */ /* 0x100fe200080108be */
[--C-:B------:R-:W-:Y:S01]  /*2750*/  FFMA.FTZ R9, R9, UR27, -R190.reuse ;  /* 0x0000001b09097c23 */ /* 0x100fe200080108be */
[----:B------:R-:W-:Y:S01]  /*2760*/  FFMA.FTZ R20, R13, UR27, -R190 ;  /* 0x0000001b0d147c23 */ /* 0x000fe200080108be */
[----:B------:R-:W-:Y:S01]  /*2770*/  MUFU.EX2 R179, R179 ;  /* 0x000000b300b37308 */ /* 0x000fe20000000800 */
[----:B------:R-:W-:Y:S01]  /*2780*/  @!P1 PRMT R24, RZ, 0x654, R24 ;  /* 0x00000654ff189816 */ /* 0x000fe20000000018 */
[--C-:B------:R-:W-:Y:S01]  /*2790*/  FFMA.FTZ R13, R15, UR27, -R191.reuse ;  /* 0x0000001b0f0d7c23 */ /* 0x100fe200080108bf */
[--C-:B------:R-:W-:Y:S01]  /*27a0*/  FFMA.FTZ R197, R14, UR27, -R190.reuse ;  /* 0x0000001b0ec57c23 */ /* 0x100fe200080108be */
[--C-:B------:R-:W-:Y:S01]  /*27b0*/  FFMA.FTZ R15, R156, UR27, -R191.reuse ;  /* 0x0000001b9c0f7c23 */ /* 0x100fe200080108bf */
[--C-:B------:R-:W-:Y:S01]  /*27c0*/  FFMA.FTZ R14, R21, UR27, -R190.reuse ;  /* 0x0000001b150e7c23 */ /* 0x100fe200080108be */
[--C-:B------:R-:W-:Y:S01]  /*27d0*/  FFMA.FTZ R12, R12, UR27, -R191.reuse ;  /* 0x0000001b0c0c7c23 */ /* 0x100fe200080108bf */
[--C-:B------:R-:W-:Y:S01]  /*27e0*/  FFMA.FTZ R156, R160, UR27, -R191.reuse ;  /* 0x0000001ba09c7c23 */ /* 0x100fe200080108bf */
[----:B------:R-:W2:Y:S01]  /*27f0*/  MUFU.EX2 R182, R182 ;  /* 0x000000b600b67308 */ /* 0x000ea20000000800 */
[----:B-1----:R-:W-:Y:S01]  /*2800*/  F2FP.F16.F32.PACK_AB R152, R176, R177 ;  /* 0x000000b1b098723e */ /* 0x002fe200000000ff */
[--C-:B------:R-:W-:Y:S01]  /*2810*/  FFMA.FTZ R10, R10, UR27, -R190.reuse ;  /* 0x0000001b0a0a7c23 */ /* 0x100fe200080108be */
[--C-:B------:R-:W-:Y:S01]  /*2820*/  FFMA.FTZ R21, R158, UR27, -R190.reuse ;  /* 0x0000001b9e157c23 */ /* 0x100fe200080108be */
[--C-:B------:R-:W-:Y:S01]  /*2830*/  FFMA.FTZ R160, R164, UR27, -R191.reuse ;  /* 0x0000001ba4a07c23 */ /* 0x100fe200080108bf */
[--C-:B------:R-:W-:Y:S01]  /*2840*/  FFMA.FTZ R158, R161, UR27, -R191.reuse ;  /* 0x0000001ba19e7c23 */ /* 0x100fe200080108bf */
[----:B------:R-:W-:Y:S01]  /*2850*/  FFMA.FTZ R164, R159, UR27, -R190 ;  /* 0x0000001b9fa47c23 */ /* 0x000fe200080108be */
[--C-:B------:R-:W-:Y:S01]  /*2860*/  FFMA.FTZ R157, R157, UR27, -R191.reuse ;  /* 0x0000001b9d9d7c23 */ /* 0x100fe200080108bf */
[----:B------:R-:W-:Y:S01]  /*2870*/  MUFU.EX2 R178, R178 ;  /* 0x000000b200b27308 */ /* 0x000fe20000000800 */
[----:B0-----:R-:W-:Y:S01]  /*2880*/  SHF.R.U32.HI R72, RZ, 0x7, R72 ;  /* 0x00000007ff487819 */ /* 0x001fe20000011648 */
[--C-:B------:R-:W-:Y:S01]  /*2890*/  FFMA.FTZ R161, R167, UR27, -R191.reuse ;  /* 0x0000001ba7a17c23 */ /* 0x100fe200080108bf */
[--C-:B------:R-:W-:Y:S01]  /*28a0*/  FFMA.FTZ R23, R23, UR27, -R190.reuse ;  /* 0x0000001b17177c23 */ /* 0x100fe200080108be */
[--C-:B------:R-:W-:Y:S01]  /*28b0*/  FFMA.FTZ R159, R163, UR27, -R190.reuse ;  /* 0x0000001ba39f7c23 */ /* 0x100fe200080108be */
[----:B------:R-:W-:Y:S01]  /*28c0*/  IADD3 R5, -R72, 0xb, RZ ;  /* 0x0000000b48057810 */ /* 0x000fe20007ffe1ff */
[--C-:B------:R-:W-:Y:S01]  /*28d0*/  FFMA.FTZ R163, R165, UR27, -R191.reuse ;  /* 0x0000001ba5a37c23 */ /* 0x100fe200080108bf */
[--C-:B------:R-:W-:Y:S01]  /*28e0*/  FFMA.FTZ R165, R168, UR27, -R191.reuse ;  /* 0x0000001ba8a57c23 */ /* 0x100fe200080108bf */
[----:B------:R-:W0:Y:S01]  /*28f0*/  MUFU.EX2 R183, R183 ;  /* 0x000000b700b77308 */ /* 0x000e220000000800 */
[----:B--2---:R-:W-:Y:S01]  /*2900*/  F2FP.F16.F32.PACK_AB R154, R182, R179 ;  /* 0x000000b3b69a723e */ /* 0x004fe200000000ff */
[----:B------:R1:W-:Y:S06]  /*2910*/  BAR.ARV R5, 0x100 ;  /* 0x000400050000751d */ /* 0x0003ec0000002000 */
[----:B------:R2:W-:Y:S01]  /*2920*/  @!P1 SYNCS.ARRIVE.TRANS64.RED.A1T0 RZ, [R24+URZ], RZ ;  /* 0x000000ff18ff99a7 */ /* 0x0005e2000810043f */
[----:B------:R-:W-:Y:S01]  /*2930*/  MUFU.EX2 R180, R180 ;  /* 0x000000b400b47308 */ /* 0x000fe20000000800 */
[----:B------:R3:W-:Y:S01]  /*2940*/  BAR.SYNC.DEFER_BLOCKING R192, 0x100 ;  /* 0x000400c00000751d */ /* 0x0007e20000010000 */
[--C-:B------:R-:W-:Y:S01]  /*2950*/  FFMA.FTZ R168, R172, UR27, -R191.reuse ;  /* 0x0000001baca87c23 */ /* 0x100fe200080108bf */
[--C-:B------:R-:W-:Y:S01]  /*2960*/  FFMA.FTZ R167, R169, UR27, -R190.reuse ;  /* 0x0000001ba9a77c23 */ /* 0x100fe200080108be */
[--C-:B------:R-:W-:Y:S01]  /*2970*/  FFMA.FTZ R172, R174, UR27, -R190.reuse ;  /* 0x0000001baeac7c23 */ /* 0x100fe200080108be */
[--C-:B------:R-:W-:Y:S01]  /*2980*/  FFMA.FTZ R162, R162, UR27, -R191.reuse ;  /* 0x0000001ba2a27c23 */ /* 0x100fe200080108bf */
[--C-:B------:R-:W-:Y:S01]  /*2990*/  FFMA.FTZ R169, R186, UR27, -R190.reuse ;  /* 0x0000001bbaa97c23 */ /* 0x100fe200080108be */
[--C-:B------:R-:W-:Y:S01]  /*29a0*/  FFMA.FTZ R174, R189, UR27, -R190.reuse ;  /* 0x0000001bbdae7c23 */ /* 0x100fe200080108be */
[----:B------:R-:W4:Y:S01]  /*29b0*/  MUFU.EX2 R181, R181 ;  /* 0x000000b500b57308 */ /* 0x000f220000000800 */
[----:B0-----:R-:W-:Y:S01]  /*29c0*/  F2FP.F16.F32.PACK_AB R153, R183, R178 ;  /* 0x000000b2b799723e */ /* 0x001fe200000000ff */
[--C-:B---3--:R-:W-:Y:S01]  /*29d0*/  FFMA.FTZ R192, R171, UR27, -R190.reuse ;  /* 0x0000001babc07c23 */ /* 0x108fe200080108be */
[--C-:B------:R-:W-:Y:S01]  /*29e0*/  FFMA.FTZ R171, R170, UR27, -R191.reuse ;  /* 0x0000001baaab7c23 */ /* 0x100fe200080108bf */
[--C-:B------:R-:W-:Y:S01]  /*29f0*/  FFMA.FTZ R170, R173, UR27, -R191.reuse ;  /* 0x0000001badaa7c23 */ /* 0x100fe200080108bf */
[--C-:B------:R-:W-:Y:S01]  /*2a00*/  FFMA.FTZ R173, R175, UR27, -R191.reuse ;  /* 0x0000001bafad7c23 */ /* 0x100fe200080108bf */
[--C-:B------:R-:W-:Y:S01]  /*2a10*/  FFMA.FTZ R175, R185, UR27, -R190.reuse ;  /* 0x0000001bb9af7c23 */ /* 0x100fe200080108be */
[--C-:B------:R-:W-:Y:S01]  /*2a20*/  FFMA.FTZ R185, R188, UR27, -R190.reuse ;  /* 0x0000001bbcb97c23 */ /* 0x100fe200080108be */
[----:B------:R-:W-:Y:S01]  /*2a30*/  MUFU.EX2 R6, R6 ;  /* 0x0000000600067308 */ /* 0x000fe20000000800 */
[----:B------:R-:W-:Y:S01]  /*2a40*/  FFMA.FTZ R166, R166, UR27, -R191 ;  /* 0x0000001ba6a67c23 */ /* 0x000fe200080108bf */
[--C-:B------:R-:W-:Y:S01]  /*2a50*/  FFMA.FTZ R186, R187, UR27, -R190.reuse ;  /* 0x0000001bbbba7c23 */ /* 0x100fe200080108be */
[----:B------:R-:W-:Y:S01]  /*2a60*/  FFMA.FTZ R188, R193, UR27, -R190 ;  /* 0x0000001bc1bc7c23 */ /* 0x000fe200080108be */
[----:B------:R-:W-:Y:S01]  /*2a70*/  FADD.FTZ R176, R177, R176 ;  /* 0x000000b0b1b07221 */ /* 0x000fe20000010000 */
[----:B------:R-:W-:Y:S01]  /*2a80*/  FADD.FTZ R183, R178, R183 ;  /* 0x000000b7b2b77221 */ /* 0x000fe20000010000 */
[----:B------:R-:W-:-:S02]  /*2a90*/  @!P1 VIADD R184, R184, 0x32460 ;  /* 0x00032460b8b89836 */ /* 0x000fc40000000000 */
[----:B------:R-:W0:Y:S01]  /*2aa0*/  MUFU.EX2 R195, R195 ;  /* 0x000000c300c37308 */ /* 0x000e220000000800 */
[----:B----4-:R-:W-:Y:S01]  /*2ab0*/  F2FP.F16.F32.PACK_AB R155, R181, R180 ;  /* 0x000000b4b59b723e */ /* 0x010fe200000000ff */
[----:B------:R-:W-:Y:S01]  /*2ac0*/  FADD.FTZ R179, R179, R176 ;  /* 0x000000b0b3b37221 */ /* 0x000fe20000010000 */
[----:B------:R-:W-:Y:S01]  /*2ad0*/  FADD.FTZ R180, R180, R183 ;  /* 0x000000b7b4b47221 */ /* 0x000fe20000010000 */
[----:B------:R-:W-:Y:S01]  /*2ae0*/  @!P1 PRMT R184, RZ, 0x654, R184 ;  /* 0x00000654ffb89816 */ /* 0x000fe200000000b8 */
[----:B--2---:R-:W-:Y:S01]  /*2af0*/  WARPGROUP.ARRIVE ;  /* 0x00000000000079c5 */ /* 0x004fe20000000000 */
[----:B------:R-:W-:Y:S01]  /*2b00*/  FADD.FTZ R179, R182, R179 ;  /* 0x000000b3b6b37221 */ /* 0x000fe20000010000 */
[----:B------:R-:W-:Y:S01]  /*2b10*/  FADD.FTZ R181, R181, R180 ;  /* 0x000000b4b5b57221 */ /* 0x000fe20000010000 */
[----:B------:R-:W-:Y:S03]  /*2b20*/  MUFU.EX2 R8, R8 ;  /* 0x0000000800087308 */ /* 0x000fe60000000800 */
[----:B------:R-:W-:Y:S01]  /*2b30*/  HGMMA.64x256x16.F32 R24, R152, gdesc[UR4].tnspB, RZ, !UPT, gsb0 ;  /* 0x43e0000498187df0 */ /* 0x000fe2000c0008ff */
[----:B------:R-:W-:Y:S01]  /*2b40*/  UIADD3 UR6, UR10, 0x80, URZ ;  /* 0x000000800a067890 */ /* 0x000fe2000fffe03f */
[----:B------:R-:W-:-:S03]  /*2b50*/  UMOV UR7, 0x40000040 ;  /* 0x4000004000077882 */ /* 0x000fc60000000000 */
[----:B------:R-:W-:Y:S08]  /*2b60*/  MUFU.EX2 R11, R11 ;  /* 0x0000000b000b7308 */ /* 0x000ff00000000800 */
[----:B------:R-:W-:Y:S08]  /*2b70*/  MUFU.EX2 R4, R4 ;  /* 0x0000000400047308 */ /* 0x000ff00000000800 */
[----:B------:R-:W2:Y:S08]  /*2b80*/  MUFU.EX2 R7, R7 ;  /* 0x0000000700077308 */ /* 0x000eb00000000800 */
[----:B------:R-:W-:Y:S08]  /*2b90*/  MUFU.EX2 R9, R9 ;  /* 0x0000000900097308 */ /* 0x000ff00000000800 */
[----:B------:R-:W3:Y:S08]  /*2ba0*/  MUFU.EX2 R20, R20 ;  /* 0x0000001400147308 */ /* 0x000ef00000000800 */
[----:B------:R-:W-:Y:S08]  /*2bb0*/  MUFU.EX2 R12, R12 ;  /* 0x0000000c000c7308 */ /* 0x000ff00000000800 */
[----:B------:R-:W4:Y:S08]  /*2bc0*/  MUFU.EX2 R13, R13 ;  /* 0x0000000d000d7308 */ /* 0x000f300000000800 */
[----:B------:R-:W-:Y:S08]  /*2bd0*/  MUFU.EX2 R15, R15 ;  /* 0x0000000f000f7308 */ /* 0x000ff00000000800 */
[----:B------:R-:W-:Y:S08]  /*2be0*/  MUFU.EX2 R156, R156 ;  /* 0x0000009c009c7308 */ /* 0x000ff00000000800 */
[----:B------:R-:W-:Y:S08]  /*2bf0*/  MUFU.EX2 R10, R10 ;  /* 0x0000000a000a7308 */ /* 0x000ff00000000800 */
[----:B------:R-:W5:Y:S08]  /*2c00*/  MUFU.EX2 R197, R197 ;  /* 0x000000c500c57308 */ /* 0x000f700000000800 */
[----:B------:R-:W-:Y:S08]  /*2c10*/  MUFU.EX2 R14, R14 ;  /* 0x0000000e000e7308 */ /* 0x000ff00000000800 */
[----:B------:R-:W1:Y:S08]  /*2c20*/  MUFU.EX2 R21, R21 ;  /* 0x0000001500157308 */ /* 0x000e700000000800 */
[----:B------:R-:W-:Y:S08]  /*2c30*/  MUFU.EX2 R157, R157 ;  /* 0x0000009d009d7308 */ /* 0x000ff00000000800 */
[----:B------:R-:W1:Y:S08]  /*2c40*/  MUFU.EX2 R158, R158 ;  /* 0x0000009e009e7308 */ /* 0x000e700000000800 */
[----:B------:R-:W-:Y:S08]  /*2c50*/  MUFU.EX2 R160, R160 ;  /* 0x000000a000a07308 */ /* 0x000ff00000000800 */
[----:B------:R-:W-:Y:S08]  /*2c60*/  MUFU.EX2 R161, R161 ;  /* 0x000000a100a17308 */ /* 0x000ff00000000800 */
[----:B------:R-:W-:Y:S08]  /*2c70*/  MUFU.EX2 R23, R23 ;  /* 0x0000001700177308 */ /* 0x000ff00000000800 */
[----:B------:R-:W1:Y:S08]  /*2c80*/  MUFU.EX2 R164, R164 ;  /* 0x000000a400a47308 */ /* 0x000e700000000800 */
        /* <DEDUP_REMOVED lines=14> */
[----:B------:R-:W-:Y:S01]  /*2d70*/  MUFU.EX2 R175, R175 ;  /* 0x000000af00af7308 */ /* 0x000fe20000000800 */
[----:B------:R-:W-:-:S02]  /*2d80*/  WARPGROUP.DEPBAR.LE gsb0, 0x0 ;  /* 0x00008000000079c5 */ /* 0x000fc40000010000 */
[----:B0-----:R-:W-:Y:S01]  /*2d90*/  F2FP.F16.F32.PACK_AB R152, R195, R6 ;  /* 0x00000006c398723e */ /* 0x001fe200000000ff */
[----:B------:R-:W-:Y:S01]  /*2da0*/  FADD.FTZ R6, R6, R179 ;  /* 0x000000b306067221 */ /* 0x000fe20000010000 */
[----:B--2---:R-:W-:Y:S01]  /*2db0*/  F2FP.F16.F32.PACK_AB R153, R7, R4 ;  /* 0x000000040799723e */ /* 0x004fe200000000ff */
[----:B------:R-:W-:Y:S01]  /*2dc0*/  FADD.FTZ R4, R4, R181 ;  /* 0x000000b504047221 */ /* 0x000fe20000010000 */
[----:B------:R-:W-:Y:S01]  /*2dd0*/  F2FP.F16.F32.PACK_AB R154, R11, R8 ;  /* 0x000000080b9a723e */ /* 0x000fe200000000ff */
[----:B------:R-:W0:Y:S01]  /*2de0*/  MUFU.EX2 R186, R186 ;  /* 0x000000ba00ba7308 */ /* 0x000e220000000800 */
[----:B---3--:R-:W-:Y:S01]  /*2df0*/  F2FP.F16.F32.PACK_AB R155, R20, R9 ;  /* 0x00000009149b723e */ /* 0x008fe200000000ff */
[----:B------:R-:W-:Y:S01]  /*2e00*/  FADD.FTZ R195, R195, R6 ;  /* 0x00000006c3c37221 */ /* 0x000fe20000010000 */
[----:B------:R-:W-:Y:S02]  /*2e10*/  FADD.FTZ R4, R7, R4 ;  /* 0x0000000407047221 */ /* 0x000fe40000010000 */
[----:B------:R-:W-:Y:S01]  /*2e20*/  WARPGROUP.ARRIVE ;  /* 0x00000000000079c5 */ /* 0x000fe20000000000 */
[----:B------:R-:W-:Y:S01]  /*2e30*/  FADD.FTZ R8, R8, R195 ;  /* 0x000000c308087221 */ /* 0x000fe20000010000 */
[----:B------:R-:W-:Y:S01]  /*2e40*/  FADD.FTZ R9, R9, R4 ;  /* 0x0000000409097221 */ /* 0x000fe20000010000 */
[----:B------:R-:W-:Y:S02]  /*2e50*/  MUFU.EX2 R185, R185 ;  /* 0x000000b900b97308 */ /* 0x000fe40000000800 */
[----:B------:R-:W-:Y:S01]  /*2e60*/  FADD.FTZ R11, R11, R8 ;  /* 0x000000080b0b7221 */ /* 0x000fe20000010000 */
[----:B------:R-:W-:Y:S01]  /*2e70*/  HGMMA.64x256x16.F32 R24, R152, gdesc[UR4].tnspB, R24, gsb0 ;  /* 0x43e0000498187df0 */ /* 0x000fe20008000818 */
[----:B------:R-:W-:Y:S01]  /*2e80*/  UIADD3 UR6, UR10, 0x100, URZ ;  /* 0x000001000a067890 */ /* 0x000fe2000fffe03f */
[----:B------:R-:W-:Y:S01]  /*2e90*/  FADD.FTZ R9, R20, R9 ;  /* 0x0000000914097221 */ /* 0x000fe20000010000 */
[----:B------:R-:W-:-:S02]  /*2ea0*/  UMOV UR7, 0x40000040 ;  /* 0x4000004000077882 */ /* 0x000fc40000000000 */
[----:B------:R-:W2:Y:S01]  /*2eb0*/  MUFU.EX2 R188, R188 ;  /* 0x000000bc00bc7308 */ /* 0x000ea20000000800 */
[----:B------:R-:W-:Y:S02]  /*2ec0*/  WARPGROUP.DEPBAR.LE gsb0, 0x0 ;  /* 0x00008000000079c5 */ /* 0x000fe40000010000 */
[----:B----4-:R-:W-:Y:S01]  /*2ed0*/  F2FP.F16.F32.PACK_AB R152, R13, R12 ;  /* 0x0000000c0d98723e */ /* 0x010fe200000000ff */
[----:B------:R-:W-:Y:S01]  /*2ee0*/  FADD.FTZ R12, R12, R11 ;  /* 0x0000000b0c0c7221 */ /* 0x000fe20000010000 */
[----:B-----5:R-:W-:Y:S01]  /*2ef0*/  F2FP.F16.F32.PACK_AB R153, R197, R10 ;  /* 0x0000000ac599723e */ /* 0x020fe200000000ff */
[----:B------:R-:W-:Y:S01]  /*2f00*/  FADD.FTZ R10, R10, R9 ;  /* 0x000000090a0a7221 */ /* 0x000fe20000010000 */
[----:B------:R-:W-:Y:S01]  /*2f10*/  F2FP.F16.F32.PACK_AB R154, R156, R15 ;  /* 0x0000000f9c9a723e */ /* 0x000fe200000000ff */
[----:B------:R-:W-:Y:S01]  /*2f20*/  FADD.FTZ R12, R13, R12 ;  /* 0x0000000c0d0c7221 */ /* 0x000fe20000010000 */
[----:B-1----:R-:W-:Y:S01]  /*2f30*/  F2FP.F16.F32.PACK_AB R155, R21, R14 ;  /* 0x0000000e159b723e */ /* 0x002fe200000000ff */
[----:B------:R-:W-:-:S02]  /*2f40*/  FADD.FTZ R197, R197, R10 ;  /* 0x0000000ac5c57221 */ /* 0x000fc40000010000 */
[----:B------:R-:W-:Y:S01]  /*2f50*/  FADD.FTZ R15, R15, R12 ;  /* 0x0000000c0f0f7221 */ /* 0x000fe20000010000 */
[----:B------:R-:W-:Y:S01]  /*2f60*/  WARPGROUP.ARRIVE ;  /* 0x00000000000079c5 */ /* 0x000fe20000000000 */
[----:B------:R-:W-:Y:S02]  /*2f70*/  FADD.FTZ R14, R14, R197 ;  /* 0x000000c50e0e7221 */ /* 0x000fe40000010000 */
[----:B------:R-:W-:Y:S02]  /*2f80*/  FADD.FTZ R156, R156, R15 ;  /* 0x0000000f9c9c7221 */ /* 0x000fe40000010000 */
[----:B------:R-:W-:-:S05]  /*2f90*/  FADD.FTZ R14, R21, R14 ;  /* 0x0000000e150e7221 */ /* 0x000fca0000010000 */
[----:B------:R-:W-:Y:S01]  /*2fa0*/  HGMMA.64x256x16.F32 R24, R152, gdesc[UR4].tnspB, R24, gsb0 ;  /* 0x43e0000498187df0 */ /* 0x000fe20008000818 */
[----:B------:R-:W-:Y:S01]  /*2fb0*/  UIADD3 UR6, UR10, 0x180, URZ ;  /* 0x000001800a067890 */ /* 0x000fe2000fffe03f */
[----:B------:R-:W-:Y:S01]  /*2fc0*/  UMOV UR7, 0x40000040 ;  /* 0x4000004000077882 */ /* 0x000fe20000000000 */
[----:B------:R-:W-:Y:S02]  /*2fd0*/  WARPGROUP.DEPBAR.LE gsb0, 0x0 ;  /* 0x00008000000079c5 */ /* 0x000fe40000010000 */
[----:B------:R-:W-:Y:S01]  /*2fe0*/  F2FP.F16.F32.PACK_AB R152, R158, R157 ;  /* 0x0000009d9e98723e */ /* 0x000fe200000000ff */
[----:B------:R-:W-:Y:S01]  /*2ff0*/  FADD.FTZ R157, R157, R156 ;  /* 0x0000009c9d9d7221 */ /* 0x000fe20000010000 */
[----:B------:R-:W-:Y:S01]  /*3000*/  F2FP.F16.F32.PACK_AB R153, R164, R23 ;  /* 0x00000017a499723e */ /* 0x000fe200000000ff */
[----:B------:R-:W-:Y:S01]  /*3010*/  FADD.FTZ R23, R23, R14 ;  /* 0x0000000e17177221 */ /* 0x000fe20000010000 */
[----:B------:R-:W-:Y:S01]  /*3020*/  F2FP.F16.F32.PACK_AB R154, R161, R160 ;  /* 0x000000a0a19a723e */ /* 0x000fe200000000ff */
[----:B------:R-:W-:Y:S01]  /*3030*/  FADD.FTZ R157, R158, R157 ;  /* 0x0000009d9e9d7221 */ /* 0x000fe20000010000 */
[----:B------:R-:W-:Y:S01]  /*3040*/  F2FP.F16.F32.PACK_AB R155, R192, R159 ;  /* 0x0000009fc09b723e */ /* 0x000fe200000000ff */
[----:B------:R-:W-:-:S02]  /*3050*/  FADD.FTZ R164, R164, R23 ;  /* 0x00000017a4a47221 */ /* 0x000fc40000010000 */
[----:B------:R-:W-:Y:S01]  /*3060*/  FADD.FTZ R160, R160, R157 ;  /* 0x0000009da0a07221 */ /* 0x000fe20000010000 */
[----:B------:R-:W-:Y:S01]  /*3070*/  WARPGROUP.ARRIVE ;  /* 0x00000000000079c5 */ /* 0x000fe20000000000 */
[----:B------:R-:W-:Y:S02]  /*3080*/  FADD.FTZ R159, R159, R164 ;  /* 0x000000a49f9f7221 */ /* 0x000fe40000010000 */
[----:B------:R-:W-:Y:S02]  /*3090*/  FADD.FTZ R161, R161, R160 ;  /* 0x000000a0a1a17221 */ /* 0x000fe40000010000 */
[----:B------:R-:W-:-:S08]  /*30a0*/  FADD.FTZ R192, R192, R159 ;  /* 0x0000009fc0c07221 */ /* 0x000fd00000010000 */
        /* <DEDUP_REMOVED lines=23> */
[----:B0-----:R-:W-:Y:S01]  /*3220*/  F2FP.F16.F32.PACK_AB R153, R186, R175 ;  /* 0x000000afba99723e */ /* 0x001fe200000000ff */
[----:B------:R-:W-:Y:S01]  /*3230*/  FADD.FTZ R175, R175, R174 ;  /* 0x000000aeafaf7221 */ /* 0x000fe20000010000 */
[----:B------:R-:W-:Y:S01]  /*3240*/  F2FP.F16.F32.PACK_AB R154, R173, R170 ;  /* 0x000000aaad9a723e */ /* 0x000fe200000000ff */
[----:B------:R-:W-:Y:S01]  /*3250*/  FADD.FTZ R171, R171, R166 ;  /* 0x000000a6abab7221 */ /* 0x000fe20000010000 */
[----:B--2---:R-:W-:Y:S01]  /*3260*/  F2FP.F16.F32.PACK_AB R155, R188, R185 ;  /* 0x000000b9bc9b723e */ /* 0x004fe200000000ff */
[----:B------:R-:W-:-:S02]  /*3270*/  FADD.FTZ R186, R186, R175 ;  /* 0x000000afbaba7221 */ /* 0x000fc40000010000 */
[----:B------:R-:W-:Y:S01]  /*3280*/  FADD.FTZ R4, R170, R171 ;  /* 0x000000abaa047221 */ /* 0x000fe20000010000 */
[----:B------:R-:W-:Y:S01]  /*3290*/  WARPGROUP.ARRIVE ;  /* 0x00000000000079c5 */ /* 0x000fe20000000000 */
[----:B------:R-:W-:Y:S02]  /*32a0*/  FADD.FTZ R185, R185, R186 ;  /* 0x000000bab9b97221 */ /* 0x000fe40000010000 */
[----:B------:R-:W-:Y:S02]  /*32b0*/  FADD.FTZ R4, R173, R4 ;  /* 0x00000004ad047221 */ /* 0x000fe40000010000 */
[----:B------:R-:W-:-:S08]  /*32c0*/  FADD.FTZ R6, R188, R185 ;  /* 0x000000b9bc067221 */ /* 0x000fd00000010000 */
[----:B------:R-:W-:Y:S03]  /*32d0*/  HGMMA.64x256x16.F32 R24, R152, gdesc[UR4].tnspB, R24, gsb0 ;  /* 0x43e0000498187df0 */ /* 0x000fe60008000818 */
[----:B------:R-:W-:Y:S02]  /*32e0*/  WARPGROUP.DEPBAR.LE gsb0, 0x0 ;  /* 0x00008000000079c5 */ /* 0x000fe40000010000 */
[----:B------:R0:W-:Y:S01]  /*32f0*/  @!P1 SYNCS.ARRIVE.TRANS64.RED.A1T0 RZ, [R184+URZ], RZ ;  /* 0x000000ffb8ff99a7 */ /* 0x0001e2000810043f */
[----:B------:R-:W-:Y:S05]  /*3300*/  @!P2 BRA `(.L_x_9263) ;  /* 0x00000024000ca947 */ /* 0x000fea0003800000 */
[----:B------:R-:W-:Y:S01]  /*3310*/  IMAD.MOV.U32 R11, RZ, RZ, R3 ;  /* 0x000000ffff0b7224 */ /* 0x000fe200078e0003 */
[----:B------:R-:W-:Y:S01]  /*3320*/  UIADD3 UR45, UR45, -0x2, URZ ;  /* 0xfffffffe2d2d7890 */ /* 0x000fe2000fffe03f */
[----:B------:R-:W-:Y:S01]  /*3330*/  IMAD.MOV.U32 R7, RZ, RZ, R0 ;  /* 0x000000ffff077224 */ /* 0x000fe200078e0000 */
[----:B------:R-:W-:-:S10]  /*3340*/  ULDC UR27, c[0x0][0xa80] ;  /* 0x0002a000001b7ab9 */ /* 0x000fd40000000800 */
.L_x_9272:
        /* <DEDUP_REMOVED lines=8> */
[----:B-1----:R-:W-:Y:S11]  /*33d0*/  @!P0 BRA `(.L_x_9264) ;  /* 0x0000000000048947 */ /* 0x002ff60003800000 */
[----:B------:R-:W-:Y:S01]  /*33e0*/  BPT.TRAP 0x1 ;  /* 0x000000040000795c */ /* 0x000fe20000300000 */
.L_x_9264:
[----:B------:R-:W1:Y:S01]  /*33f0*/  S2UR UR7, SR_CgaCtaId ;  /* 0x00000000000779c3 */ /* 0x000e620000008800 */
[----:B------:R-:W-:Y:S01]  /*3400*/  UMOV UR6, 0x400 ;  /* 0x0000040000067882 */ /* 0x000fe20000000000 */
[----:B------:R-:W-:-:S05]  /*3410*/  IMAD.U32 R0, RZ, RZ, UR37 ;  /* 0x00000025ff007e24 */ /* 0x000fca000f8e00ff */
[----:B------:R-:W-:Y:S01]  /*3420*/  SHF.L.U32 R0, R0, 0x1f, RZ ;  /* 0x0000001f00007819 */ /* 0x000fe200000006ff */
[----:B-1----:R-:W-:-:S04]  /*3430*/  ULEA UR20, UR7, UR6, 0x18 ;  /* 0x0000000607147291 */ /* 0x002fc8000f8ec03f */
[----:B------:R-:W-:-:S09]  /*3440*/  ULEA UR28, UR38, UR20, 0x3 ;  /* 0x00000014261c7291 */ /* 0x000fd2000f8e183f */
[----:B------:R1:W2:Y:S01]  /*3450*/  SYNCS.PHASECHK.TRANS64.TRYWAIT P3, [UR28+0x32430], R0 ;  /* 0x03243000ff0075a7 */ /* 0x0002a2000806015c */
[----:B------:R-:W-:Y:S05]  /*3460*/  @!P0 BRA `(.L_x_9265) ;  /* 0x0000000000048947 */ /* 0x000fea0003800000 */
[----:B------:R-:W-:Y:S01]  /*3470*/  BPT.TRAP 0x1 ;  /* 0x000000040000795c */ /* 0x000fe20000300000 */
.L_x_9265:
[----:B--2---:R-:W-:Y:S05]  /*3480*/  @P3 BRA `(.L_x_9266) ;  /* 0x0000000000083947 */ /* 0x004fea0003800000 */
[----:B------:R-:W2:Y:S02]  /*3490*/  SYNCS.PHASECHK.TRANS64.TRYWAIT P3, [UR28+0x32430], R0 ;  /* 0x03243000ff0075a7 */ /* 0x000ea4000806015c */
[----:B--2---:R-:W-:Y:S05]  /*34a0*/  @!P3 BRA `(.L_x_9267) ;  /* 0x00000098005cb947 */ /* 0x004fea0003800000 */
.L_x_9266:
[----:B------:R-:W-:Y:S01]  /*34b0*/  UIMAD UR6, UR38, 0x300, UR24 ;  /* 0x00000300260678a4 */ /* 0x000fe2000f8e0218 */
[----:B0-----:R-:W-:Y:S01]  /*34c0*/  WARPGROUP.ARRIVE ;  /* 0x00000000000079c5 */ /* 0x001fe20000000000 */
[----:B------:R-:W-:Y:S01]  /*34d0*/  UMOV UR7, 0x40000040 ;  /* 0x4000004000077882 */ /* 0x000fe20000000000 */
[----:B------:R-:W-:Y:S01]  /*34e0*/  UMOV UR11, 0x40000040 ;  /* 0x40000040000b7882 */ /* 0x000fe20000000000 */
[----:B------:R-:W-:Y:S02]  /*34f0*/  UIADD3 UR10, UR6, 0x2, URZ ;  /* 0x00000002060a7890 */ /* 0x000fe4000fffe03f */
[----:B------:R-:W-:Y:S01]  /*3500*/  UIADD3 UR14, UR6, 0x4, URZ ;  /* 0x00000004060e7890 */ /* 0x000fe2000fffe03f */
[----:B------:R-:W-:Y:S02]  /*3510*/  UMOV UR15, 0x40000040 ;  /* 0x40000040000f7882 */ /* 0x000fe40000000000 */
[----:B------:R-:W-:Y:S01]  /*3520*/  HGMMA.64x96x16.F32 R152, gdesc[UR4], RZ, !UPT, gsb0 ;  /* 0x01600000049879f0 */ /* 0x000fe2000c0008ff */
[----:B------:R-:W-:Y:S01]  /*3530*/  UIADD3 UR18, UR6, 0x6, URZ ;  /* 0x0000000606127890 */ /* 0x000fe2000fffe03f */
        /* <DEDUP_REMOVED lines=13> */
.L_x_9268:
[----:B------:R0:W3:Y:S01]  /*3610*/  SYNCS.PHASECHK.TRANS64.TRYWAIT P3, [UR28+0x32450], R0 ;  /* 0x03245000ff0075a7 */ /* 0x0000e2000806015c */
[----:B------:R-:W-:Y:S05]  /*3620*/  @!P0 BRA `(.L_x_9269) ;  /* 0x0000000000048947 */ /* 0x000fea0003800000 */
[----:B------:R-:W-:Y:S01]  /*3630*/  BPT.TRAP 0x1 ;  /* 0x000000040000795c */ /* 0x000fe20000300000 */
.L_x_9269:
[----:B---3--:R-:W-:Y:S05]  /*3640*/  @P3 BRA `(.L_x_9270) ;  /* 0x0000000000083947 */ /* 0x008fea0003800000 */
[----:B------:R-:W3:Y:S02]  /*3650*/  SYNCS.PHASECHK.TRANS64.TRYWAIT P3, [UR28+0x32450], R0 ;  /* 0x03245000ff0075a7 */ /* 0x000ee4000806015c */
[----:B---3--:R-:W-:Y:S05]  /*3660*/  @!P3 BRA `(.L_x_9271) ;  /* 0x000000980004b947 */ /* 0x008fea0003800000 */
.L_x_9270:
[----:B------:R-:W-:Y:S01]  /*3670*/  ULEA UR20, UR42, UR20, 0xd ;  /* 0x000000142a147291 */ /* 0x000fe2000f8e683f */
[----:B------:R-:W-:Y:S01]  /*3680*/  WARPGROUP.ARRIVE ;  /* 0x00000000000079c5 */ /* 0x000fe20000000000 */
[----:B------:R-:W-:-:S05]  /*3690*/  UIMAD UR7, UR38, 0xc00, UR25 ;  /* 0x00000c00260778a4 */ /* 0x000fca000f8e0219 */
[----:B------:R-:W3:Y:S01]  /*36a0*/  S2R R200, SR_TID.X ;  /* 0x0000000000c87919 */ /* 0x000ee20000002100 */
[----:B------:R-:W-:Y:S01]  /*36b0*/  UIADD3 UR20, UR20, 0x22400, URZ ;  /* 0x0002240014147890 */ /* 0x000fe2000fffe03f */
[----:B------:R-:W-:Y:S01]  /*36c0*/  IMAD.U32 R20, RZ, RZ, UR28 ;  /* 0x0000001cff147e24 */ /* 0x000fe2000f8e00ff */
[----:B------:R-:W-:Y:S01]  /*36d0*/  UMOV UR23, 0x40000040 ;  /* 0x4000004000177882 */ /* 0x000fe20000000000 */
[----:B------:R-:W-:Y:S01]  /*36e0*/  UMOV UR21, 0x40000040 ;  /* 0x4000004000157882 */ /* 0x000fe20000000000 */
[----:B------:R-:W-:Y:S01]  /*36f0*/  USHF.R.U32.HI UR20, URZ, 0x4, UR20 ;  /* 0x000000043f147899 */ /* 0x000fe20008011614 */
[C---:B------:R-:W-:Y:S01]  /*3700*/  @!P1 VIADD R21, R20.reuse, 0x32440 ;  /* 0x0003244014159836 */ /* 0x040fe20000000000 */
[----:B------:R-:W-:Y:S01]  /*3710*/  UMOV UR22, UR7 ;  /* 0x0000000700167c82 */ /* 0x000fe20008000000 */
[----:B------:R-:W-:Y:S01]  /*3720*/  UIMAD UR10, UR38, 0xc00, UR26 ;  /* 0x00000c00260a78a4 */ /* 0x000fe2000f8e021a */
[----:B------:R-:W-:Y:S01]  /*3730*/  @!P1 VIADD R20, R20, 0x32460 ;  /* 0x0003246014149836 */ /* 0x000fe20000000000 */
[----:B------:R-:W-:-:S04]  /*3740*/  ULOP3.LUT UR6, UR20, 0x3fff, URZ, 0xc0, !UPT ;  /* 0x00003fff14067892 */ /* 0x000fc8000f8ec03f */
[----:B------:R-:W-:Y:S01]  /*3750*/  ULOP3.LUT UR6, UR6, 0x10000, URZ, 0xfc, !UPT ;  /* 0x0001000006067892 */ /* 0x000fe2000f8efc3f */
[----:B------:R-:W-:-:S06]  /*3760*/  @!P1 PRMT R20, RZ, 0x654, R20 ;  /* 0x00000654ff149816 */ /* 0x000fcc0000000014 */
[----:B------:R-:W-:Y:S02]  /*3770*/  UMOV UR20, UR6 ;  /* 0x0000000600147c82 */ /* 0x000fe40008000000 */
[----:B------:R-:W-:Y:S01]  /*3780*/  HGMMA.64x96x16.F32 R152, gdesc[UR20], R152, gsb0 ;  /* 0x01600000149879f0 */ /* 0x000fe20008000898 */
[----:B------:R-:W-:Y:S02]  /*3790*/  UIADD3 UR22, UR7, 0x2, URZ ;  /* 0x0000000207167890 */ /* 0x000fe4000fffe03f */
[----:B------:R-:W-:Y:S01]  /*37a0*/  UIADD3 UR20, UR6, 0x2, URZ ;  /* 0x0000000206147890 */ /* 0x000fe2000fffe03f */
[----:B------:R-:W-:Y:S01]  /*37b0*/  UMOV UR23, 0x40000040 ;  /* 0x4000004000177882 */ /* 0x000fe20000000000 */
[----:B------:R-:W-:Y:S01]  /*37c0*/  UMOV UR21, 0x40000040 ;  /* 0x4000004000157882 */ /* 0x000fe20000000000 */
[----:B---3--:R-:W-:Y:S01]  /*37d0*/  SHF.R.U32.HI R200, RZ, 0x7, R200 ;  /* 0x00000007ffc87819 */ /* 0x008fe200000116c8 */
        /* <DEDUP_REMOVED lines=98> */
[----:B------:R-:W-:Y:S01]  /*3e00*/  UMOV UR6, UR10 ;  /* 0x0000000a00067c82 */ /* 0x000fe20008000000 */
[----:B------:R-:W-:Y:S01]  /*3e10*/  UMOV UR7, 0x40000040 ;  /* 0x4000004000077882 */ /* 0x000fe20000000000 */
[----:B------:R-:W-:Y:S02]  /*3e20*/  WARPGROUP.DEPBAR.LE gsb0, 0x0 ;  /* 0x00008000000079c5 */ /* 0x000fe40000010000 */
[----:B------:R-:W-:-:S06]  /*3e30*/  WARPGROUP.ARRIVE ;  /* 0x00000000000079c5 */ /* 0x000fcc0000000000 */
[----:B------:R-:W-:Y:S03]  /*3e40*/  HGMMA.64x96x16.F32 R152, gdesc[UR20], R152, gsb0 ;  /* 0x01600000149879f0 */ /* 0x000fe60008000898 */
[----:B------:R-:W-:Y:S02]  /*3e50*/  WARPGROUP.DEPBAR.LE gsb0, 0x0 ;  /* 0x00008000000079c5 */ /* 0x000fe40000010000 */
[----:B012---:R-:W-:-:S04]  /*3e60*/  FMNMX.FTZ R0, R152, R7, !PT ;  /* 0x0000000798007209 */ /* 0x007fc80007810000 */
[----:B------:R-:W-:-:S04]  /*3e70*/  FMNMX.FTZ R3, R153, R0, !PT ;  /* 0x0000000099037209 */ /* 0x000fc80007810000 */
[----:B------:R-:W-:-:S04]  /*3e80*/  FMNMX.FTZ R0, R156, R3, !PT ;  /* 0x000000039c007209 */ /* 0x000fc80007810000 */
[----:B------:R-:W-:-:S04]  /*3e90*/  FMNMX.FTZ R3, R157, R0, !PT ;  /* 0x000000009d037209 */ /* 0x000fc80007810000 */
[----:B------:R-:W-:-:S04]  /*3ea0*/  FMNMX.FTZ R0, R160, R3, !PT ;  /* 0x00000003a0007209 */ /* 0x000fc80007810000 */
        /* <DEDUP_REMOVED lines=37> */
[----:B------:R-:W-:-:S03]  /*4100*/  FMNMX.FTZ R0, R190, R3, !PT ;  /* 0x00000003be007209 */ /* 0x000fc60007810000 */
[----:B------:R-:W0:Y:S01]  /*4110*/  SHFL.BFLY PT, R5, R8, 0x2, 0x1f ;  /* 0x0c401f0008057f89 */ /* 0x000e2200000e0000 */
[----:B------:R-:W-:-:S04]  /*4120*/  FMNMX.FTZ R3, R191, R0, !PT ;  /* 0x00000000bf037209 */ /* 0x000fc80007810000 */
[----:B------:R-:W-:-:S04]  /*4130*/  FMNMX.FTZ R0, R194, R3, !PT ;  /* 0x00000003c2007209 */ /* 0x000fc80007810000 */
[----:B------:R-:W-:-:S04]  /*4140*/  FMNMX.FTZ R3, R195, R0, !PT ;  /* 0x00000000c3037209 */ /* 0x000fc80007810000 */
[----:B------:R-:W-:-:S04]  /*4150*/  FMNMX.FTZ R0, R198, R3, !PT ;  /* 0x00000003c6007209 */ /* 0x000fc80007810000 */
[----:B------:R-:W-:-:S05]  /*4160*/  FMNMX.FTZ R3, R199, R0, !PT ;  /* 0x00000000c7037209 */ /* 0x000fca0007810000 */
[----:B------:R-:W1:Y:S01]  /*4170*/  SHFL.BFLY PT, R10, R3, 0x2, 0x1f ;  /* 0x0c401f00030a7f89 */ /* 0x000e6200000e0000 */
[----:B0-----:R-:W-:-:S05]  /*4180*/  FMNMX.FTZ R5, R8, R5, !PT ;  /* 0x0000000508057209 */ /* 0x001fca0007810000 */
[----:B------:R-:W0:Y:S01]  /*4190*/  SHFL.BFLY PT, R0, R5, 0x1, 0x1f ;  /* 0x0c201f0005007f89 */ /* 0x000e2200000e0000 */
[----:B-1----:R-:W-:-:S05]  /*41a0*/  FMNMX.FTZ R10, R3, R10, !PT ;  /* 0x0000000a030a7209 */ /* 0x002fca0007810000 */
[----:B------:R-:W1:Y:S01]  /*41b0*/  SHFL.BFLY PT, R13, R10, 0x1, 0x1f ;  /* 0x0c201f000a0d7f89 */ /* 0x000e6200000e0000 */
[----:B0-----:R-:W-:-:S05]  /*41c0*/  FMNMX.FTZ R0, R5, R0, !PT ;  /* 0x0000000005007209 */ /* 0x001fca0007810000 */
[C---:B------:R-:W-:Y:S01]  /*41d0*/  FMUL.FTZ R12, R0.reuse, UR27 ;  /* 0x0000001b000c7c20 */ /* 0x040fe20008410000 */
[----:B------:R-:W-:-:S03]  /*41e0*/  FADD.FTZ R7, -R0, R7 ;  /* 0x0000000700077221 */ /* 0x000fc60000010100 */
[--C-:B------:R-:W-:Y:S01]  /*41f0*/  FFMA.FTZ R156, R156, UR27, -R12.reuse ;  /* 0x0000001b9c9c7c23 */ /* 0x100fe2000801080c */
[--C-:B------:R-:W-:Y:S01]  /*4200*/  FFMA.FTZ R8, R152, UR27, -R12.reuse ;  /* 0x0000001b98087c23 */ /* 0x100fe2000801080c */
[--C-:B------:R-:W-:Y:S01]  /*4210*/  FFMA.FTZ R9, R153, UR27, -R12.reuse ;  /* 0x0000001b99097c23 */ /* 0x100fe2000801080c */
[----:B------:R-:W-:Y:S01]  /*4220*/  FMUL.FTZ R7, R7, UR27 ;  /* 0x0000001b07077c20 */ /* 0x000fe20008410000 */
[----:B------:R-:W-:Y:S01]  /*4230*/  VIADD R153, R200, 0x8 ;  /* 0x00000008c8997836 */ /* 0x000fe20000000000 */
[----:B------:R-:W-:Y:S02]  /*4240*/  @!P1 PRMT R152, RZ, 0x654, R21 ;  /* 0x00000654ff989816 */ /* 0x000fe40000000015 */
[----:B------:R-:W-:Y:S01]  /*4250*/  MUFU.EX2 R8, R8 ;  /* 0x0000000800087308 */ /* 0x000fe20000000800 */
[----:B-1----:R-:W-:Y:S01]  /*4260*/  FMNMX.FTZ R3, R10, R13, !PT ;  /* 0x0000000d0a037209 */ /* 0x002fe20007810000 */
[----:B------:R-:W-:-:S06]  /*4270*/  FFMA.FTZ R13, R157, UR27, -R12 ;  /* 0x0000001b9d0d7c23 */ /* 0x000fcc000801080c */
[----:B------:R0:W-:Y:S01]  /*4280*/  MUFU.EX2 R10, R156 ;  /* 0x0000009c000a7308 */ /* 0x0001e20000000800 */
[--C-:B------:R-:W-:Y:S01]  /*4290*/  FFMA.FTZ R157, R160, UR27, -R12.reuse ;  /* 0x0000001ba09d7c23 */ /* 0x100fe2000801080c */
[--C-:B------:R-:W-:Y:S01]  /*42a0*/  FFMA.FTZ R160, R165, UR27, -R12.reuse ;  /* 0x0000001ba5a07c23 */ /* 0x100fe2000801080c */
[C---:B------:R-:W-:Y:S01]  /*42b0*/  FADD.FTZ R5, -R3.reuse, R11 ;  /* 0x0000000b03057221 */ /* 0x040fe20000010100 */
[----:B------:R-:W-:Y:S01]  /*42c0*/  FMUL.FTZ R23, R3, UR27 ;  /* 0x0000001b03177c20 */ /* 0x000fe20008410000 */
[--C-:B------:R-:W-:Y:S01]  /*42d0*/  FFMA.FTZ R165, R168, UR27, -R12.reuse ;  /* 0x0000001ba8a57c23 */ /* 0x100fe2000801080c */
[--C-:B------:R-:W-:Y:S01]  /*42e0*/  FFMA.FTZ R168, R173, UR27, -R12.reuse ;  /* 0x0000001bada87c23 */ /* 0x100fe2000801080c */
[----:B------:R-:W-:Y:S01]  /*42f0*/  FMUL.FTZ R11, R5, UR27 ;  /* 0x0000001b050b7c20 */ /* 0x000fe20008410000 */
[----:B------:R-:W-:Y:S01]  /*4300*/  IADD3 R5, -R200, 0xb, RZ ;  /* 0x0000000bc8057810 */ /* 0x000fe20007ffe1ff */
[--C-:B------:R-:W-:Y:S01]  /*4310*/  FFMA.FTZ R14, R154, UR27, -R23.reuse ;  /* 0x0000001b9a0e7c23 */ /* 0x100fe20008010817 */
[--C-:B------:R-:W-:Y:S01]  /*4320*/  FFMA.FTZ R15, R155, UR27, -R23.reuse ;  /* 0x0000001b9b0f7c23 */ /* 0x100fe20008010817 */
[--C-:B0-----:R-:W-:Y:S01]  /*4330*/  FFMA.FTZ R156, R159, UR27, -R23.reuse ;  /* 0x0000001b9f9c7c23 */ /* 0x101fe20008010817 */
[--C-:B------:R-:W-:Y:S01]  /*4340*/  FFMA.FTZ R158, R158, UR27, -R23.reuse ;  /* 0x0000001b9e9e7c23 */ /* 0x100fe20008010817 */
[----:B------:R1:W-:Y:S06]  /*4350*/  BAR.ARV R5, 0x100 ;  /* 0x000400050000751d */ /* 0x0003ec0000002000 */
[----:B------:R0:W-:Y:S01]  /*4360*/  @!P1 SYNCS.ARRIVE.TRANS64.RED.A1T0 RZ, [R152+URZ], RZ ;  /* 0x000000ff98ff99a7 */ /* 0x0001e2000810043f */
[----:B------:R-:W2:Y:S01]  /*4370*/  MUFU.EX2 R7, R7 ;  /* 0x0000000700077308 */ /* 0x000ea20000000800 */
        /* <DEDUP_REMOVED lines=16> */
[-C--:B--2---:R-:W-:Y:S01]  /*4480*/  FMUL.FTZ R24, R24, R7.reuse ;  /* 0x0000000718187220 */ /* 0x084fe20000410000 */
        /* <DEDUP_REMOVED lines=23> */
[----:B------:R4:W-:Y:S01]  /*4600*/  BAR.SYNC.DEFER_BLOCKING R153, 0x100 ;  /* 0x000400990000751d */ /* 0x0009e20000010000 */
        /* <DEDUP_REMOVED lines=109> */
[----:B0-----:R-:W-:Y:S01]  /*4ce0*/  F2FP.F16.F32.PACK_AB R152, R9, R8 ;  /* 0x000000080998723e */ /* 0x001fe200000000ff */
[--C-:B-----5:R-:W-:Y:S01]  /*4cf0*/  FFMA.FTZ R158, R161, UR27, -R12.reuse ;  /* 0x0000001ba19e7c23 */ /* 0x120fe2000801080c */
[----:B--2---:R-:W-:Y:S01]  /*4d00*/  F2FP.F16.F32.PACK_AB R154, R13, R10 ;  /* 0x0000000a0d9a723e */ /* 0x004fe200000000ff */
[--C-:B------:R-:W-:Y:S01]  /*4d10*/  FFMA.FTZ R161, R162, UR27, -R23.reuse ;  /* 0x0000001ba2a17c23 */ /* 0x100fe20008010817 */
[----:B----4-:R-:W-:Y:S01]  /*4d20*/  F2FP.F16.F32.PACK_AB R153, R15, R14 ;  /* 0x0000000e0f99723e */ /* 0x010fe200000000ff */
[--C-:B------:R-:W-:Y:S01]  /*4d30*/  FFMA.FTZ R162, R163, UR27, -R23.reuse ;  /* 0x0000001ba3a27c23 */ /* 0x100fe20008010817 */
[----:B-1----:R-:W-:Y:S01]  /*4d40*/  F2FP.F16.F32.PACK_AB R155, R156, R21 ;  /* 0x000000159c9b723e */ /* 0x002fe200000000ff */
[--C-:B------:R-:W-:Y:S01]  /*4d50*/  FFMA.FTZ R163, R166, UR27, -R23.reuse ;  /* 0x0000001ba6a37c23 */ /* 0x100fe20008010817 */
[----:B------:R-:W-:Y:S01]  /*4d60*/  MUFU.EX2 R157, R157 ;  /* 0x0000009d009d7308 */ /* 0x000fe20000000800 */
[--C-:B------:R-:W-:Y:S01]  /*4d70*/  FFMA.FTZ R166, R169, UR27, -R12.reuse ;  /* 0x0000001ba9a67c23 */ /* 0x100fe2000801080c */
[----:B------:R-:W-:Y:S01]  /*4d80*/  WARPGROUP.ARRIVE ;  /* 0x00000000000079c5 */ /* 0x000fe20000000000 */
[--C-:B------:R-:W-:Y:S01]  /*4d90*/  FFMA.FTZ R169, R170, UR27, -R23.reuse ;  /* 0x0000001baaa97c23 */ /* 0x100fe20008010817 */
[--C-:B------:R-:W-:Y:S01]  /*4da0*/  FFMA.FTZ R170, R171, UR27, -R23.reuse ;  /* 0x0000001babaa7c23 */ /* 0x100fe20008010817 */
[--C-:B------:R-:W-:Y:S01]  /*4db0*/  FFMA.FTZ R171, R174, UR27, -R23.reuse ;  /* 0x0000001baeab7c23 */ /* 0x100fe20008010817 */
[--C-:B------:R-:W-:Y:S01]  /*4dc0*/  FFMA.FTZ R174, R177, UR27, -R12.reuse ;  /* 0x0000001bb1ae7c23 */ /* 0x100fe2000801080c */
[--C-:B------:R-:W-:Y:S01]  /*4dd0*/  FFMA.FTZ R177, R178, UR27, -R23.reuse ;  /* 0x0000001bb2b17c23 */ /* 0x100fe20008010817 */
[----:B------:R-:W-:Y:S01]  /*4de0*/  HGMMA.64x256x16.F32 R24, R152, gdesc[UR4].tnspB, R24, gsb0 ;  /* 0x43e0000498187df0 */ /* 0x000fe20008000818 */
[----:B------:R-:W0:Y:S01]  /*4df0*/  MUFU.EX2 R158, R158 ;  /* 0x0000009e009e7308 */ /* 0x000e220000000800 */
[----:B------:R-:W-:Y:S01]  /*4e00*/  UIADD3 UR6, UR10, 0x80, URZ ;  /* 0x000000800a067890 */ /* 0x000fe2000fffe03f */
[--C-:B------:R-:W-:Y:S01]  /*4e10*/  FFMA.FTZ R178, R179, UR27, -R23.reuse ;  /* 0x0000001bb3b27c23 */ /* 0x100fe20008010817 */
[----:B------:R-:W-:Y:S01]  /*4e20*/  UMOV UR7, 0x40000040 ;  /* 0x4000004000077882 */ /* 0x000fe20000000000 */
        /* <DEDUP_REMOVED lines=10> */
[----:B------:R-:W-:Y:S01]  /*4ed0*/  FFMA.FTZ R12, R197, UR27, -R12 ;  /* 0x0000001bc50c7c23 */ /* 0x000fe2000801080c */
[----:B------:R-:W-:Y:S01]  /*4ee0*/  FFMA.FTZ R23, R199, UR27, -R23 ;  /* 0x0000001bc7177c23 */ /* 0x000fe20008010817 */
[----:B------:R-:W-:Y:S01]  /*4ef0*/  MUFU.EX2 R160, R160 ;  /* 0x000000a000a07308 */ /* 0x000fe20000000800 */
[----:B------:R-:W-:Y:S01]  /*4f00*/  FFMA.FTZ R4, R7, R4, R8 ;  /* 0x0000000407047223 */ /* 0x000fe20000010008 */
[----:B------:R-:W-:Y:S01]  /*4f10*/  FFMA.FTZ R6, R11, R6, R14 ;  /* 0x000000060b067223 */ /* 0x000fe2000001000e */
[----:B------:R-:W-:-:S02]  /*4f20*/  IMAD.MOV.U32 R11, RZ, RZ, R3 ;  /* 0x000000ffff0b7224 */ /* 0x000fc400078e0003 */
[----:B------:R-:W-:Y:S01]  /*4f30*/  FADD.FTZ R9, R9, R4 ;  /* 0x0000000409097221 */ /* 0x000fe20000010000 */
[----:B------:R-:W-:Y:S01]  /*4f40*/  FADD.FTZ R6, R15, R6 ;  /* 0x000000060f067221 */ /* 0x000fe20000010000 */
[----:B------:R-:W-:Y:S01]  /*4f50*/  IMAD.MOV.U32 R7, RZ, RZ, R0 ;  /* 0x000000ffff077224 */ /* 0x000fe200078e0000 */
[----:B------:R-:W-:Y:S01]  /*4f60*/  MUFU.EX2 R161, R161 ;  /* 0x000000a100a17308 */ /* 0x000fe20000000800 */
[----:B------:R-:W-:Y:S01]  /*4f70*/  FADD.FTZ R10, R10, R9 ;  /* 0x000000090a0a7221 */ /* 0x000fe20000010000 */
[----:B------:R-:W-:-:S03]  /*4f80*/  FADD.FTZ R21, R21, R6 ;  /* 0x0000000615157221 */ /* 0x000fc60000010000 */
[----:B------:R-:W-:Y:S01]  /*4f90*/  FADD.FTZ R10, R13, R10 ;  /* 0x0000000a0d0a7221 */ /* 0x000fe20000010000 */
[----:B------:R-:W-:Y:S02]  /*4fa0*/  FADD.FTZ R156, R156, R21 ;  /* 0x000000159c9c7221 */ /* 0x000fe40000010000 */
[----:B------:R-:W1:Y:S08]  /*4fb0*/  MUFU.EX2 R162, R162 ;  /* 0x000000a200a27308 */ /* 0x000e700000000800 */
[----:B------:R-:W-:Y:S08]  /*4fc0*/  MUFU.EX2 R163, R163 ;  /* 0x000000a300a37308 */ /* 0x000ff00000000800 */
[----:B------:R-:W2:Y:S08]  /*4fd0*/  MUFU.EX2 R164, R164 ;  /* 0x000000a400a47308 */ /* 0x000eb00000000800 */
[----:B------:R-:W-:Y:S08]  /*4fe0*/  MUFU.EX2 R165, R165 ;  /* 0x000000a500a57308 */ /* 0x000ff00000000800 */
[----:B------:R-:W3:Y:S08]  /*4ff0*/  MUFU.EX2 R166, R166 ;  /* 0x000000a600a67308 */ /* 0x000ef00000000800 */
[----:B------:R-:W-:Y:S08]  /*5000*/  MUFU.EX2 R167, R167 ;  /* 0x000000a700a77308 */ /* 0x000ff00000000800 */
[----:B------:R-:W-:Y:S08]  /*5010*/  MUFU.EX2 R168, R168 ;  /* 0x000000a800a87308 */ /* 0x000ff00000000800 */
[----:B------:R-:W-:Y:S08]  /*5020*/  MUFU.EX2 R169, R169 ;  /* 0x000000a900a97308 */ /* 0x000ff00000000800 */
[----:B------:R-:W4:Y:S08]  /*5030*/  MUFU.EX2 R170, R170 ;  /* 0x000000aa00aa7308 */ /* 0x000f300000000800 */
[----:B------:R-:W-:Y:S08]  /*5040*/  MUFU.EX2 R171, R171 ;  /* 0x000000ab00ab7308 */ /* 0x000ff00000000800 */
[----:B------:R-:W5:Y:S08]  /*5050*/  MUFU.EX2 R172, R172 ;  /* 0x000000ac00ac7308 */ /* 0x000f700000000800 */
[----:B------:R-:W-:Y:S08]  /*5060*/  MUFU.EX2 R173, R173 ;  /* 0x000000ad00ad7308 */ /* 0x000ff00000000800 */
[----:B------:R-:W5:Y:S08]  /*5070*/  MUFU.EX2 R174, R174 ;  /* 0x000000ae00ae7308 */ /* 0x000f700000000800 */
[----:B------:R-:W-:Y:S08]  /*5080*/  MUFU.EX2 R175, R175 ;  /* 0x000000af00af7308 */ /* 0x000ff00000000800 */
[----:B------:R-:W-:Y:S08]  /*5090*/  MUFU.EX2 R176, R176 ;  /* 0x000000b000b07308 */ /* 0x000ff00000000800 */
[----:B------:R-:W-:Y:S08]  /*50a0*/  MUFU.EX2 R177, R177 ;  /* 0x000000b100b17308 */ /* 0x000ff00000000800 */
[----:B------:R-:W5:Y:S08]  /*50b0*/  MUFU.EX2 R178, R178 ;  /* 0x000000b200b27308 */ /* 0x000f700000000800 */
        /* <DEDUP_REMOVED lines=12> */
[----:B------:R-:W-:Y:S01]  /*5180*/  MUFU.EX2 R191, R191 ;  /* 0x000000bf00bf7308 */ /* 0x000fe20000000800 */
[----:B------:R-:W-:-:S02]  /*5190*/  WARPGROUP.DEPBAR.LE gsb0, 0x0 ;  /* 0x00008000000079c5 */ /* 0x000fc40000010000 */
[----:B0-----:R-:W-:-:S05]  /*51a0*/  F2FP.F16.F32.PACK_AB R152, R158, R157 ;  /* 0x0000009d9e98723e */ /* 0x001fca00000000ff */
[----:B------:R-:W-:Y:S01]  /*51b0*/  MUFU.EX2 R12, R12 ;  /* 0x0000000c000c7308 */ /* 0x000fe20000000800 */
[----:B-1----:R-:W-:Y:S01]  /*51c0*/  F2FP.F16.F32.PACK_AB R153, R162, R161 ;  /* 0x000000a1a299723e */ /* 0x002fe200000000ff */
[----:B------:R-:W-:Y:S01]  /*51d0*/  FADD.FTZ R157, R157, R10 ;  /* 0x0000000a9d9d7221 */ /* 0x000fe20000010000 */
[----:B------:R-:W-:Y:S01]  /*51e0*/  F2FP.F16.F32.PACK_AB R154, R160, R159 ;  /* 0x0000009fa09a723e */ /* 0x000fe200000000ff */
[----:B------:R-:W-:Y:S01]  /*51f0*/  FADD.FTZ R161, R161, R156 ;  /* 0x0000009ca1a17221 */ /* 0x000fe20000010000 */
[----:B--2---:R-:W-:Y:S01]  /*5200*/  F2FP.F16.F32.PACK_AB R155, R164, R163 ;  /* 0x000000a3a49b723e */ /* 0x004fe200000000ff */
[----:B------:R-:W-:Y:S02]  /*5210*/  FADD.FTZ R158, R158, R157 ;  /* 0x0000009d9e9e7221 */ /* 0x000fe40000010000 */
[----:B------:R-:W-:Y:S01]  /*5220*/  MUFU.EX2 R192, R192 ;  /* 0x000000c000c07308 */ /* 0x000fe20000000800 */
[----:B------:R-:W-:Y:S01]  /*5230*/  WARPGROUP.ARRIVE ;  /* 0x00000000000079c5 */ /* 0x000fe20000000000 */
[----:B------:R-:W-:Y:S01]  /*5240*/  FADD.FTZ R162, R162, R161 ;  /* 0x000000a1a2a27221 */ /* 0x000fe20000010000 */
[----:B------:R-:W-:-:S03]  /*5250*/  FADD.FTZ R159, R159, R158 ;  /* 0x0000009e9f9f7221 */ /* 0x000fc60000010000 */
[----:B------:R-:W-:Y:S01]  /*5260*/  FADD.FTZ R163, R163, R162 ;  /* 0x000000a2a3a37221 */ /* 0x000fe20000010000 */
[----:B------:R-:W-:Y:S01]  /*5270*/  HGMMA.64x256x16.F32 R24, R152, gdesc[UR4].tnspB, R24, gsb0 ;  /* 0x43e0000498187df0 */ /* 0x000fe20008000818 */
[----:B------:R-:W-:Y:S01]  /*5280*/  UIADD3 UR6, UR10, 0x100, URZ ;  /* 0x000001000a067890 */ /* 0x000fe2000fffe03f */
[----:B------:R-:W0:Y:S01]  /*5290*/  MUFU.EX2 R193, R193 ;  /* 0x000000c100c17308 */ /* 0x000e220000000800 */
[----:B------:R-:W-:Y:S01]  /*52a0*/  UMOV UR7, 0x40000040 ;  /* 0x4000004000077882 */ /* 0x000fe20000000000 */
[----:B------:R-:W-:Y:S01]  /*52b0*/  FADD.FTZ R160, R160, R159 ;  /* 0x0000009fa0a07221 */ /* 0x000fe20000010000 */
[----:B------:R-:W-:-:S05]  /*52c0*/  FADD.FTZ R164, R164, R163 ;  /* 0x000000a3a4a47221 */ /* 0x000fca0000010000 */
[----:B------:R-:W-:Y:S08]  /*52d0*/  MUFU.EX2 R194, R194 ;  /* 0x000000c200c27308 */ /* 0x000ff00000000800 */
[----:B------:R-:W1:Y:S01]  /*52e0*/  MUFU.EX2 R23, R23 ;  /* 0x0000001700177308 */ /* 0x000e620000000800 */
[----:B------:R-:W-:Y:S02]  /*52f0*/  WARPGROUP.DEPBAR.LE gsb0, 0x0 ;  /* 0x00008000000079c5 */ /* 0x000fe40000010000 */
[----:B---3--:R-:W-:Y:S01]  /*5300*/  F2FP.F16.F32.PACK_AB R152, R166, R165 ;  /* 0x000000a5a698723e */ /* 0x008fe200000000ff */
[----:B------:R-:W-:Y:S01]  /*5310*/  FADD.FTZ R165, R165, R160 ;  /* 0x000000a0a5a57221 */ /* 0x000fe20000010000 */
[----:B----4-:R-:W-:Y:S01]  /*5320*/  F2FP.F16.F32.PACK_AB R153, R170, R169 ;  /* 0x000000a9aa99723e */ /* 0x010fe200000000ff */
[----:B------:R-:W-:Y:S01]  /*5330*/  FADD.FTZ R169, R169, R164 ;  /* 0x000000a4a9a97221 */ /* 0x000fe20000010000 */
[----:B------:R-:W-:Y:S01]  /*5340*/  F2FP.F16.F32.PACK_AB R154, R168, R167 ;  /* 0x000000a7a89a723e */ /* 0x000fe200000000ff */
[----:B------:R-:W-:Y:S01]  /*5350*/  FADD.FTZ R166, R166, R165 ;  /* 0x000000a5a6a67221 */ /* 0x000fe20000010000 */
[----:B-----5:R-:W-:Y:S01]  /*5360*/  F2FP.F16.F32.PACK_AB R155, R172, R171 ;  /* 0x000000abac9b723e */ /* 0x020fe200000000ff */
[----:B------:R-:W-:-:S02]  /*5370*/  FADD.FTZ R170, R170, R169 ;  /* 0x000000a9aaaa7221 */ /* 0x000fc40000010000 */
[----:B------:R-:W-:Y:S01]  /*5380*/  FADD.FTZ R167, R167, R166 ;  /* 0x000000a6a7a77221 */ /* 0x000fe20000010000 */
[----:B------:R-:W-:Y:S01]  /*5390*/  WARPGROUP.ARRIVE ;  /* 0x00000000000079c5 */ /* 0x000fe20000000000 */
[----:B------:R-:W-:Y:S02]  /*53a0*/  FADD.FTZ R171, R171, R170 ;  /* 0x000000aaabab7221 */ /* 0x000fe40000010000 */
[----:B------:R-:W-:Y:S02]  /*53b0*/  FADD.FTZ R168, R168, R167 ;  /* 0x000000a7a8a87221 */ /* 0x000fe40000010000 */
[----:B------:R-:W-:Y:S01]  /*53c0*/  FADD.FTZ R172, R172, R171 ;  /* 0x000000abacac7221 */ /* 0x000fe20000010000 */
[----:B------:R-:W-:Y:S01]  /*53d0*/  HGMMA.64x256x16.F32 R24, R152, gdesc[UR4].tnspB, R24, gsb0 ;  /* 0x43e0000498187df0 */ /* 0x000fe20008000818 */
[----:B------:R-:W-:Y:S01]  /*53e0*/  UIADD3 UR6, UR10, 0x180, URZ ;  /* 0x000001800a067890 */ /* 0x000fe2000fffe03f */
[----:B------:R-:W-:Y:S01]  /*53f0*/  UMOV UR7, 0x40000040 ;  /* 0x4000004000077882 */ /* 0x000fe20000000000 */
[----:B------:R-:W-:-:S02]  /*5400*/  WARPGROUP.DEPBAR.LE gsb0, 0x0 ;  /* 0x00008000000079c5 */ /* 0x000fc40000010000 */
[----:B------:R-:W-:Y:S01]  /*5410*/  F2FP.F16.F32.PACK_AB R152, R174, R173 ;  /* 0x000000adae98723e */ /* 0x000fe200000000ff */
[----:B------:R-:W-:Y:S01]  /*5420*/  FADD.FTZ R173, R173, R168 ;  /* 0x000000a8adad7221 */ /* 0x000fe20000010000 */
[----:B------:R-:W-:Y:S01]  /*5430*/  F2FP.F16.F32.PACK_AB R153, R178, R177 ;  /* 0x000000b1b299723e */ /* 0x000fe200000000ff */
[----:B------:R-:W-:Y:S01]  /*5440*/  FADD.FTZ R177, R177, R172 ;  /* 0x000000acb1b17221 */ /* 0x000fe20000010000 */
[----:B------:R-:W-:Y:S01]  /*5450*/  F2FP.F16.F32.PACK_AB R154, R176, R175 ;  /* 0x000000afb09a723e */ /* 0x000fe200000000ff */
[----:B------:R-:W-:Y:S01]  /*5460*/  FADD.FTZ R174, R174, R173 ;  /* 0x000000adaeae7221 */ /* 0x000fe20000010000 */
[----:B------:R-:W-:Y:S01]  /*5470*/  F2FP.F16.F32.PACK_AB R155, R180, R179 ;  /* 0x000000b3b49b723e */ /* 0x000fe200000000ff */
[----:B------:R-:W-:Y:S02]  /*5480*/  FADD.FTZ R178, R178, R177 ;  /* 0x000000b1b2b27221 */ /* 0x000fe40000010000 */
[----:B------:R-:W-:Y:S01]  /*5490*/  FADD.FTZ R175, R175, R174 ;  /* 0x000000aeafaf7221 */ /* 0x000fe20000010000 */
[----:B------:R-:W-:Y:S01]  /*54a0*/  WARPGROUP.ARRIVE ;  /* 0x00000000000079c5 */ /* 0x000fe20000000000 */
[----:B------:R-:W-:-:S02]  /*54b0*/  FADD.FTZ R179, R179, R178 ;  /* 0x000000b2b3b37221 */ /* 0x000fc40000010000 */
        /* <DEDUP_REMOVED lines=39> */
[----:B------:R-:W-:Y:S05]  /*5730*/  @P2 BRA `(.L_x_9272) ;  /* 0xffffffdc00042947 */ /* 0x000fea000383ffff */
.L_x_9263:
[----:B------:R-:W2:Y:S01]  /*5740*/  SHFL.BFLY PT, R7, R4, 0x2, 0x1f ;  /* 0x0c401f0004077f89 */ /* 0x000ea200000e0000 */
[----:B------:R-:W-:Y:S01]  /*5750*/  MOV R206, 0x400 ;  /* 0x0000040000ce7802 */ /* 0x000fe20000000f00 */
[----:B------:R-:W-:Y:S02]  /*5760*/  UIADD3 UR4, -UR43, URZ, URZ ;  /* 0x0000003f2b047290 */ /* 0x000fe4000fffe13f */
[----:B------:R-:W3:Y:S01]  /*5770*/  SHFL.BFLY PT, R9, R6, 0x2, 0x1f ;  /* 0x0c401f0006097f89 */ /* 0x000ee200000e0000 */
[----:B------:R-:W-:Y:S01]  /*5780*/  ULDC UR10, c[0x0][0xd44] ;  /* 0x00035100000a7ab9 */ /* 0x000fe20000000800 */
[----:B------:R-:W-:Y:S01]  /*5790*/  ULDC.64 UR6, c[0x0][0xc90] ;  /* 0x0003240000067ab9 */ /* 0x000fe20000000a00 */
[----:B------:R-:W-:Y:S01]  /*57a0*/  UIMAD UR10, UR10, UR4, UR41 ;  /* 0x000000040a0a72a4 */ /* 0x000fe2000f8e0229 */
[----:B------:R-:W4:Y:S01]  /*57b0*/  S2R R11, SR_CgaCtaId ;  /* 0x00000000000b7919 */ /* 0x000f220000008800 */
[----:B------:R-:W-:Y:S02]  /*57c0*/  ULDC.64 UR8, c[0x0][0xbe8] ;  /* 0x0002fa0000087ab9 */ /* 0x000fe40000000a00 */
[----:B------:R-:W-:Y:S01]  /*57d0*/  USHF.R.S32.HI UR11, URZ, 0x1f, UR10 ;  /* 0x0000001f3f0b7899 */ /* 0x000fe2000801140a */
[----:B------:R-:W0:Y:S01]  /*57e0*/  S2R R13, SR_SWINHI ;  /* 0x00000000000d7919 */ /* 0x000e220000002f00 */
[----:B------:R-:W-:-:S02]  /*57f0*/  UIMAD.WIDE.U32 UR4, UR10, UR6, URZ ;  /* 0x000000060a0472a5 */ /* 0x000fc4000f8e003f */
[----:B------:R-:W-:Y:S01]  /*5800*/  UIMAD UR6, UR11, UR6, URZ ;  /* 0x000000060b0672a4 */ /* 0x000fe2000f8e023f */
[----:B------:R1:W-:Y:S06]  /*5810*/  BAR.ARV R5, 0x100 ;  /* 0x000400050000751d */ /* 0x0003ec0000002000 */
[----:B------:R-:W-:Y:S01]  /*5820*/  UIMAD UR6, UR10, UR7, UR6 ;  /* 0x000000070a0672a4 */ /* 0x000fe2000f8e0206 */
[----:B--2---:R-:W-:Y:S01]  /*5830*/  FADD.FTZ R7, R7, R4 ;  /* 0x0000000407077221 */ /* 0x004fe20000010000 */
[----:B------:R-:W-:Y:S01]  /*5840*/  IMAD.MOV.U32 R4, RZ, RZ, RZ ;  /* 0x000000ffff047224 */ /* 0x000fe200078e00ff */
[----:B------:R-:W-:Y:S06]  /*5850*/  BAR.ARV 0x8, 0x180 ;  /* 0x0206000000007b1d */ /* 0x000fec0000002000 */
[----:B---3--:R-:W-:Y:S01]  /*5860*/  FADD.FTZ R9, R9, R6 ;  /* 0x0000000609097221 */ /* 0x008fe20000010000 */
[----:B------:R-:W-:Y:S01]  /*5870*/  IMAD.MOV.U32 R6, RZ, RZ, -0x800000 ;  /* 0xff800000ff067424 */ /* 0x000fe200078e00ff */
[----:B------:R-:W2:Y:S01]  /*5880*/  SHFL.BFLY PT, R8, R7, 0x1, 0x1f ;  /* 0x0c201f0007087f89 */ /* 0x000ea200000e0000 */
[----:B-1----:R-:W-:Y:S01]  /*5890*/  IMAD.MOV.U32 R5, RZ, RZ, -0x800000 ;  /* 0xff800000ff057424 */ /* 0x002fe200078e00ff */
[----:B------:R-:W-:-:S02]  /*58a0*/  USHF.R.S32.HI UR7, URZ, 0x1f, UR43 ;  /* 0x0000001f3f077899 */ /* 0x000fc4000801142b */
[----:B------:R-:W1:Y:S01]  /*58b0*/  SHFL.BFLY PT, R10, R9, 0x1, 0x1f ;  /* 0x0c201f00090a7f89 */ /* 0x000e6200000e0000 */
[----:B----4-:R-:W-:Y:S01]  /*58c0*/  LEA R206, R11, R206, 0x18 ;  /* 0x000000ce0bce7211 */ /* 0x010fe200078ec0ff */
[----:B------:R-:W-:Y:S01]  /*58d0*/  BAR.SYNC.DEFER_BLOCKING 0x1, 0x100 ;  /* 0x0044000000007b1d */ /* 0x000fe20000010000 */
[----:B--2---:R-:W-:Y:S01]  /*58e0*/  FADD.FTZ R12, R7, R8 ;  /* 0x00000008070c7221 */ /* 0x004fe20000010000 */
[----:B------:R-:W-:Y:S02]  /*58f0*/  IMAD.MOV.U32 R8, RZ, RZ, RZ ;  /* 0x000000ffff087224 */ /* 0x000fe400078e00ff */
[----:B-1----:R-:W-:Y:S02]  /*5900*/  FADD.FTZ R14, R9, R10 ;  /* 0x0000000a090e7221 */ /* 0x002fe40000010000 */
[----:B------:R-:W-:Y:S01]  /*5910*/  FSETP.NE.FTZ.AND P0, PT, R12, RZ, PT ;  /* 0x000000ff0c00720b */ /* 0x000fe20003f15000 */
[----:B------:R-:W-:Y:S01]  /*5920*/  IMAD R9, R22, 0x40, R2 ;  /* 0x0000004016097824 */ /* 0x000fe200078e0202 */
[----:B------:R-:W-:-:S02]  /*5930*/  MOV R10, R206 ;  /* 0x000000ce000a7202 */ /* 0x000fc40000000f00 */
[----:B0-----:R-:W-:Y:S01]  /*5940*/  MOV R11, R13 ;  /* 0x0000000d000b7202 */ /* 0x001fe20000000f00 */
[----:B------:R-:W-:Y:S01]  /*5950*/  IMAD.U32 R13, RZ, RZ, UR27 ;  /* 0x0000001bff0d7e24 */ /* 0x000fe2000f8e00ff */
[----:B------:R-:W-:-:S07]  /*5960*/  FSETP.NE.FTZ.AND P1, PT, R14, RZ, PT ;  /* 0x000000ff0e00720b */ /* 0x000fce0003f35000 */
[----:B------:R-:W0:Y:S01]  /*5970*/  @P0 MUFU.RCP R8, R12 ;  /* 0x0000000c00080308 */ /* 0x000e220000001000 */
[----:B------:R-:W-:-:S07]  /*5980*/  @P0 FMUL.FTZ R13, R13, 0.69314718246459960938 ;  /* 0x3f3172180d0d0820 */ /* 0x000fce0000410000 */
[----:B------:R-:W-:Y:S08]  /*5990*/  @P1 MUFU.RCP R4, R14 ;  /* 0x0000000e00041308 */ /* 0x000ff00000001000 */
        /* <DEDUP_REMOVED lines=8> */
[----:B------:R-:W0:Y:S01]  /*5a20*/  @P1 MUFU.LG2 R14, R14 ;  /* 0x0000000e000e1308 */ /* 0x000e220000000c00 */
        /* <DEDUP_REMOVED lines=57> */
[----:B------:R-:W-:-:S04]  /*5dc0*/  IMAD.WIDE R8, R9, 0x2, R10 ;  /* 0x0000000209087825 */ /* 0x000fc800078e020a */
[----:B-1----:R-:W-:Y:S01]  /*5dd0*/  @P0 FMUL.FTZ R12, R12, 0.69314718246459960938 ;  /* 0x3f3172180c0c0820 */ /* 0x002fe20000410000 */
[----:B0-----:R-:W-:Y:S01]  /*5de0*/  @P1 FMUL.FTZ R14, R14, 0.69314718246459960938 ;  /* 0x3f3172180e0e1820 */ /* 0x001fe20000410000 */
[----:B------:R-:W-:Y:S01]  /*5df0*/  FMUL.FTZ R7, R91, R4 ;  /* 0x000000045b077220 */ /* 0x000fe20000410000 */
[----:B------:R-:W-:-:S04]  /*5e00*/  IMAD.WIDE R10, R211, 0x2, R10 ;  /* 0x00000002d30a7825 */ /* 0x000fc800078e020a */
[-C--:B------:R-:W-:Y:S01]  /*5e10*/  FMUL.FTZ R176, R131, R4.reuse ;  /* 0x0000000483b07220 */ /* 0x080fe20000410000 */
[-C--:B------:R-:W-:Y:S01]  /*5e20*/  FMUL.FTZ R23, R90, R4.reuse ;  /* 0x000000045a177220 */ /* 0x080fe20000410000 */
[-C--:B------:R-:W-:Y:S01]  /*5e30*/  FMUL.FTZ R61, R94, R4.reuse ;  /* 0x000000045e3d7220 */ /* 0x080fe20000410000 */
[----:B------:R-:W-:Y:S01]  /*5e40*/  IMAD.U32 R53, RZ, RZ, UR27 ;  /* 0x0000001bff357e24 */ /* 0x000fe2000f8e00ff */
[----:B------:R-:W-:Y:S01]  /*5e50*/  IADD3 R21, P3, R10, 0xc060, RZ ;  /* 0x0000c0600a157810 */ /* 0x000fe20007f7e0ff */
[----:B------:R-:W-:Y:S01]  /*5e60*/  FMUL.FTZ R77, R98, R4 ;  /* 0x00000004624d7220 */ /* 0x000fe20000410000 */
[C---:B------:R-:W-:Y:S01]  /*5e70*/  LOP3.LUT R171, R10.reuse, 0x380, RZ, 0xc0, !PT ;  /* 0x000003800aab7812 */ /* 0x040fe200078ec0ff */
[----:B------:R-:W-:Y:S01]  /*5e80*/  @P1 FMUL.FTZ R53, R53, 0.69314718246459960938 ;  /* 0x3f31721835351820 */ /* 0x000fe20000410000 */
[----:B------:R-:W-:Y:S01]  /*5e90*/  LOP3.LUT R15, R21, 0x380, RZ, 0xc0, !PT ;  /* 0x00000380150f7812 */ /* 0x000fe200078ec0ff */
[----:B------:R-:W-:Y:S01]  /*5ea0*/  @P0 FFMA.FTZ R6, R13, R0, R12 ;  /* 0x000000000d060223 */ /* 0x000fe2000001000c */
[----:B------:R-:W-:Y:S01]  /*5eb0*/  IADD3 R91, P5, R10, 0xc020, RZ ;  /* 0x0000c0200a5b7810 */ /* 0x000fe20007fbe0ff */
[----:B------:R-:W-:Y:S01]  /*5ec0*/  @P1 FFMA.FTZ R5, R53, R3, R14 ;  /* 0x0000000335051223 */ /* 0x000fe2000001000e */
        /* <DEDUP_REMOVED lines=34> */
[----:B------:R-:W-:Y:S01]  /*60f0*/  IADD3 R0, P3, R10, 0x60, RZ ;  /* 0x000000600a007810 */ /* 0x000fe20007f7e0ff */
[----:B------:R-:W-:Y:S01]  /*6100*/  FMUL.FTZ R31, R31, R4 ;  /* 0x000000041f1f7220 */ /* 0x000fe20000410000 */
[----:B------:R-:W-:Y:S01]  /*6110*/  LOP3.LUT R170, R171, R10, RZ, 0x3c, !PT ;  /* 0x0000000aabaa7212 */ /* 0x000fe200078e3cff */
        /* <DEDUP_REMOVED lines=67> */
[--C-:B------:R-:W-:Y:S01]  /*6550*/  IMAD.MOV.U32 R171, RZ, RZ, R11.reuse ;  /* 0x000000ffffab7224 */ /* 0x100fe200078e000b */
[----:B------:R-:W-:Y:S01]  /*6560*/  IADD3 R13, P3, R8, 0x1000, RZ ;  /* 0x00001000080d7810 */ /* 0x000fe20007f7e0ff */
[--C-:B------:R-:W-:Y:S01]  /*6570*/  IMAD.X R157, RZ, RZ, R11.reuse, P4 ;  /* 0x000000ffff9d7224 */ /* 0x100fe200020e060b */
[----:B------:R-:W-:Y:S01]  /*6580*/  LOP3.LUT R3, R52, 0x380, RZ, 0xc0, !PT ;  /* 0x0000038034037812 */ /* 0x000fe200078ec0ff */
[--C-:B------:R-:W-:Y:S01]  /*6590*/  IMAD.X R159, RZ, RZ, R11.reuse, P5 ;  /* 0x000000ffff9f7224 */ /* 0x100fe200028e060b */
[----:B------:R-:W-:Y:S01]  /*65a0*/  LOP3.LUT R12, R13, 0x380, RZ, 0xc0, !PT ;  /* 0x000003800d0c7812 */ /* 0x000fe200078ec0ff */
[--C-:B------:R-:W-:Y:S01]  /*65b0*/  IMAD.X R161, RZ, RZ, R11.reuse, P6 ;  /* 0x000000ffffa17224 */ /* 0x100fe200030e060b */
[----:B------:R-:W-:Y:S01]  /*65c0*/  SHF.R.U64 R3, R3, 0x3, RZ ;  /* 0x0000000303037819 */ /* 0x000fe200000012ff */
[--C-:B------:R-:W-:Y:S01]  /*65d0*/  IMAD.X R163, RZ, RZ, R11.reuse, P0 ;  /* 0x000000ffffa37224 */ /* 0x100fe200000e060b */
[----:B------:R-:W-:Y:S01]  /*65e0*/  SHF.R.U64 R12, R12, 0x3, RZ ;  /* 0x000000030c0c7819 */ /* 0x000fe200000012ff */
[----:B------:R-:W-:Y:S01]  /*65f0*/  IMAD.X R165, RZ, RZ, R11, P1 ;  /* 0x000000ffffa57224 */ /* 0x000fe200008e060b */
[----:B------:R-:W-:Y:S01]  /*6600*/  LOP3.LUT R95, R98, 0x380, RZ, 0xc0, !PT ;  /* 0x00000380625f7812 */ /* 0x000fe200078ec0ff */
[----:B------:R-:W-:Y:S01]  /*6610*/  IMAD.U32 R10, RZ, RZ, UR4 ;  /* 0x00000004ff0a7e24 */ /* 0x000fe2000f8e00ff */
[----:B------:R-:W-:Y:S01]  /*6620*/  LOP3.LUT R158, R3, R52, RZ, 0x3c, !PT ;  /* 0x00000034039e7212 */ /* 0x000fe200078e3cff */
[----:B------:R-:W-:Y:S01]  /*6630*/  UIADD3 UR4, UR5, UR6, URZ ;  /* 0x0000000605047290 */ /* 0x000fe2000fffe03f */
[----:B------:R-:W-:-:S02]  /*6640*/  LOP3.LUT R3, R14, 0x380, RZ, 0xc0, !PT ;  /* 0x000003800e037812 */ /* 0x000fc400078ec0ff */
[----:B------:R-:W-:Y:S01]  /*6650*/  LOP3.LUT R12, R12, R13, RZ, 0x3c, !PT ;  /* 0x0000000d0c0c7212 */ /* 0x000fe200078e3cff */
[----:B------:R-:W-:Y:S01]  /*6660*/  IMAD.X R13, RZ, RZ, R9, P3 ;  /* 0x000000ffff0d7224 */ /* 0x000fe200018e0609 */
[----:B------:R-:W-:Y:S01]  /*6670*/  SHF.R.U64 R95, R95, 0x3, RZ ;  /* 0x000000035f5f7819 */ /* 0x000fe200000012ff */
[----:B------:R-:W-:Y:S01]  /*6680*/  ULDC UR6, c[0x0][0xb88] ;  /* 0x0002e20000067ab9 */ /* 0x000fe20000000800 */
[----:B------:R-:W-:Y:S02]  /*6690*/  SHF.R.U64 R3, R3, 0x3, RZ ;  /* 0x0000000303037819 */ /* 0x000fe400000012ff */
[----:B------:R-:W-:Y:S02]  /*66a0*/  IADD3 R99, P3, R8, 0x8000, RZ ;  /* 0x0000800008637810 */ /* 0x000fe40007f7e0ff */
[----:B------:R-:W-:Y:S02]  /*66b0*/  LOP3.LUT R134, R95, R98, RZ, 0x3c, !PT ;  /* 0x000000625f867212 */ /* 0x000fe400078e3cff */
[----:B------:R-:W-:-:S02]  /*66c0*/  LOP3.LUT R160, R3, R14, RZ, 0x3c, !PT ;  /* 0x0000000e03a07212 */ /* 0x000fc400078e3cff */
[----:B------:R-:W-:Y:S02]  /*66d0*/  LOP3.LUT R98, R99, 0x380, RZ, 0xc0, !PT ;  /* 0x0000038063627812 */ /* 0x000fe400078ec0ff */
[----:B------:R-:W-:Y:S02]  /*66e0*/  LOP3.LUT R3, R0, 0x380, RZ, 0xc0, !PT ;  /* 0x0000038000037812 */ /* 0x000fe400078ec0ff */
[----:B------:R-:W-:Y:S02]  /*66f0*/  SHF.R.U64 R98, R98, 0x3, RZ ;  /* 0x0000000362627819 */ /* 0x000fe400000012ff */
[----:B------:R-:W-:Y:S02]  /*6700*/  SHF.R.U64 R3, R3, 0x3, RZ ;  /* 0x0000000303037819 */ /* 0x000fe400000012ff */
[----:B------:R-:W-:Y:S01]  /*6710*/  LOP3.LUT R98, R98, R99, RZ, 0x3c, !PT ;  /* 0x0000006362627212 */ /* 0x000fe200078e3cff */
[----:B------:R-:W-:Y:S01]  /*6720*/  IMAD.X R99, RZ, RZ, R9, P3 ;  /* 0x000000ffff637224 */ /* 0x000fe200018e0609 */
[----:B------:R-:W-:-:S02]  /*6730*/  LOP3.LUT R168, R3, R0, RZ, 0x3c, !PT ;  /* 0x0000000003a87212 */ /* 0x000fc400078e3cff */
[C---:B------:R-:W-:Y:S02]  /*6740*/  IADD3 R3, P3, R8.reuse, 0xf000, RZ ;  /* 0x0000f00008037810 */ /* 0x040fe40007f7e0ff */
[----:B------:R-:W-:Y:S02]  /*6750*/  IADD3 R95, P2, R8, 0x7000, RZ ;  /* 0x00007000085f7810 */ /* 0x000fe40007f5e0ff */
[----:B------:R-:W-:Y:S01]  /*6760*/  LOP3.LUT R0, R3, 0x380, RZ, 0xc0, !PT ;  /* 0x0000038003007812 */ /* 0x000fe200078ec0ff */
[----:B------:R-:W-:Y:S01]  /*6770*/  IMAD.X R127, RZ, RZ, R9, P3 ;  /* 0x000000ffff7f7224 */ /* 0x000fe200018e0609 */
[----:B------:R-:W-:Y:S02]  /*6780*/  LOP3.LUT R94, R95, 0x380, RZ, 0xc0, !PT ;  /* 0x000003805f5e7812 */ /* 0x000fe400078ec0ff */
[----:B------:R-:W-:Y:S02]  /*6790*/  SHF.R.U64 R0, R0, 0x3, RZ ;  /* 0x0000000300007819 */ /* 0x000fe400000012ff */
[----:B------:R-:W-:-:S02]  /*67a0*/  SHF.R.U64 R94, R94, 0x3, RZ ;  /* 0x000000035e5e7819 */ /* 0x000fc400000012ff */
[----:B------:R-:W-:Y:S01]  /*67b0*/  LOP3.LUT R126, R0, R3, RZ, 0x3c, !PT ;  /* 0x00000003007e7212 */ /* 0x000fe200078e3cff */
[----:B------:R-:W-:Y:S01]  /*67c0*/  IMAD R3, RZ, RZ, -UR41 ;  /* 0x80000029ff037e24 */ /* 0x000fe2000f8e02ff */
[----:B------:R-:W0:Y:S01]  /*67d0*/  LDC R0, c[0x0][0xce8] ;  /* 0x00033a00ff007b82 */ /* 0x000e220000000800 */
[----:B------:R-:W-:Y:S01]  /*67e0*/  LOP3.LUT R94, R94, R95, RZ, 0x3c, !PT ;  /* 0x0000005f5e5e7212 */ /* 0x000fe200078e3cff */
[----:B------:R-:W-:Y:S01]  /*67f0*/  IMAD.X R95, RZ, RZ, R9, P2 ;  /* 0x000000ffff5f7224 */ /* 0x000fe200010e0609 */
[----:B------:R-:W-:Y:S02]  /*6800*/  IADD3 R123, P2, R8, 0xe000, RZ ;  /* 0x0000e000087b7810 */ /* 0x000fe40007f5e0ff */
[----:B------:R-:W-:Y:S02]  /*6810*/  F2FP.F16.F32.PACK_AB R24, R25, R24 ;  /* 0x000000181918723e */ /* 0x000fe400000000ff */
[----:B------:R-:W-:Y:S02]  /*6820*/  LOP3.LUT R122, R123, 0x380, RZ, 0xc0, !PT ;  /* 0x000003807b7a7812 */ /* 0x000fe400078ec0ff */
[----:B------:R-:W-:-:S02]  /*6830*/  F2FP.F16.F32.PACK_AB R25, R27, R26 ;  /* 0x0000001a1b19723e */ /* 0x000fc400000000ff */
[----:B------:R-:W-:Y:S02]  /*6840*/  SHF.R.U64 R122, R122, 0x3, RZ ;  /* 0x000000037a7a7819 */ /* 0x000fe400000012ff */
[----:B------:R-:W-:Y:S02]  /*6850*/  F2FP.F16.F32.PACK_AB R26, R187, R28 ;  /* 0x0000001cbb1a723e */ /* 0x000fe400000000ff */
[----:B------:R-:W-:Y:S01]  /*6860*/  LOP3.LUT R122, R122, R123, RZ, 0x3c, !PT ;  /* 0x0000007b7a7a7212 */ /* 0x000fe200078e3cff */
[----:B------:R-:W-:Y:S01]  /*6870*/  IMAD.X R123, RZ, RZ, R9, P2 ;  /* 0x000000ffff7b7224 */ /* 0x000fe200010e0609 */
[----:B------:R-:W1:Y:S01]  /*6880*/  LDC R28, c[0x0][0xd38] ;  /* 0x00034e00ff1c7b82 */ /* 0x000e620000000800 */
[----:B------:R-:W-:Y:S02]  /*6890*/  MOV R170, R170 ;  /* 0x000000aa00aa7202 */ /* 0x000fe40000000f00 */
[----:B------:R-:W-:Y:S02]  /*68a0*/  F2FP.F16.F32.PACK_AB R27, R31, R30 ;  /* 0x0000001e1f1b723e */ /* 0x000fe400000000ff */
[----:B------:R-:W-:-:S02]  /*68b0*/  LOP3.LUT R57, R90, 0x380, RZ, 0xc0, !PT ;  /* 0x000003805a397812 */ /* 0x000fc400078ec0ff */
[----:B0-----:R-:W-:Y:S01]  /*68c0*/  ISETP.NE.AND P2, PT, R0, 0x1, PT ;  /* 0x000000010000780c */ /* 0x001fe20003f45270 */
[----:B------:R0:W-:Y:S01]  /*68d0*/  STSM.16.M88.4 [R170], R24 ;  /* 0x00000018aa007844 */ /* 0x0001e20000000200 */
[----:B------:R-:W-:Y:S01]  /*68e0*/  LOP3.LUT R11, R56, 0x380, RZ, 0xc0, !PT ;  /* 0x00000380380b7812 */ /* 0x000fe200078ec0ff */
[----:B------:R-:W2:Y:S01]  /*68f0*/  LDC.64 R30, c[0x0][0xc98] ;  /* 0x00032600ff1e7b82 */ /* 0x000ea20000000a00 */
[----:B------:R-:W-:Y:S02]  /*6900*/  SHF.R.U64 R57, R57, 0x3, RZ ;  /* 0x0000000339397819 */ /* 0x000fe400000012ff */
[----:B------:R-:W-:Y:S02]  /*6910*/  SHF.R.U64 R11, R11, 0x3, RZ ;  /* 0x000000030b0b7819 */ /* 0x000fe400000012ff */
[----:B------:R-:W-:Y:S02]  /*6920*/  LOP3.LUT R146, R57, R90, RZ, 0x3c, !PT ;  /* 0x0000005a39927212 */ /* 0x000fe400078e3cff */
[----:B------:R-:W-:-:S02]  /*6930*/  LOP3.LUT R154, R11, R56, RZ, 0x3c, !PT ;  /* 0x000000380b9a7212 */ /* 0x000fc400078e3cff */
[----:B------:R-:W-:Y:S02]  /*6940*/  LOP3.LUT R11, R20, 0x380, RZ, 0xc0, !PT ;  /* 0x00000380140b7812 */ /* 0x000fe400078ec0ff */
[----:B------:R-:W-:Y:S02]  /*6950*/  IADD3 R57, P0, R8, 0x5000, RZ ;  /* 0x0000500008397810 */ /* 0x000fe40007f1e0ff */
[----:B------:R-:W-:Y:S01]  /*6960*/  F2FP.F16.F32.PACK_AB R32, R33, R32 ;  /* 0x000000202120723e */ /* 0x000fe200000000ff */
[----:B0-----:R-:W0:Y:S01]  /*6970*/  @P2 LDC R24, c[0x0][0xcec] ;  /* 0x00033b00ff182b82 */ /* 0x001e220000000800 */
[----:B-1----:R-:W-:Y:S01]  /*6980*/  IMAD R3, R28, R3, UR44 ;  /* 0x0000002c1c037e24 */ /* 0x002fe2000f8e0203 */
[----:B------:R-:W-:Y:S02]  /*6990*/  F2FP.F16.F32.PACK_AB R33, R35, R34 ;  /* 0x000000222321723e */ /* 0x000fe400000000ff */
[----:B------:R-:W-:Y:S02]  /*69a0*/  SHF.R.U64 R11, R11, 0x3, RZ ;  /* 0x000000030b0b7819 */ /* 0x000fe400000012ff */
[----:B------:R-:W-:-:S02]  /*69b0*/  IADD3 R91, P1, R8, 0x6000, RZ ;  /* 0x00006000085b7810 */ /* 0x000fc40007f3e0ff */
        /* <DEDUP_REMOVED lines=271> */
.L_x_9274:
[----:B------:R-:W-:Y:S05]  /*7ab0*/  BSYNC B0 ;  /* 0x0000000000007941 */ /* 0x000fea0003800000 */
.L_x_9273:
        /* <DEDUP_REMOVED lines=20> */
.L_x_9276:
[----:B------:R-:W-:Y:S05]  /*7c00*/  BSYNC B0 ;  /* 0x0000000000007941 */ /* 0x000fea0003800000 */
.L_x_9275:
        /* <DEDUP_REMOVED lines=20> */
.L_x_9278:
[----:B------:R-:W-:Y:S05]  /*7d50*/  BSYNC B0 ;  /* 0x0000000000007941 */ /* 0x000fea0003800000 */
.L_x_9277:
        /* <DEDUP_REMOVED lines=23> */
.L_x_9280:
[----:B------:R-:W-:Y:S05]  /*7ed0*/  BSYNC B0 ;  /* 0x0000000000007941 */ /* 0x000fea0003800000 */
.L_x_9279:
[----:B------:R-:W5:Y:S02]  /*7ee0*/  LDC R0, c[0x0][0xd34] ;  /* 0x00034d00ff007b82 */ /* 0x000f640000000800 */
[----:B-----5:R-:W-:-:S13]  /*7ef0*/  ISETP.LE.AND P0, PT, R0, UR44, PT ;  /* 0x0000002c00007c0c */ /* 0x020fda000bf03270 */
[----:B------:R-:W-:Y:S05]  /*7f00*/  @!P0 BRA `(.L_x_9281) ;  /* 0xffffff8c00b08947 */ /* 0x000fea000383ffff */
[----:B------:R-:W-:Y:S05]  /*7f10*/  EXIT ;  /* 0x000000000000794d */ /* 0x000fea0003800000 */
.L_x_9250:
        /* <DEDUP_REMOVED lines=34> */
[C---:B-1----:R-:W-:Y:S02]  /*8140*/  LOP3.LUT R3, R2.reuse, 0x80, RZ, 0xfc, !PT ;  /* 0x0000008002037812 */ /* 0x042fe400078efcff */
[----:B--2---:R-:W-:-:S07]  /*8150*/  LOP3.LUT R0, R2, 0xc0, RZ, 0xfc, !PT ;  /* 0x000000c002007812 */ /* 0x004fce00078efcff */
.L_x_9362:
[----:B------:R-:W2:Y:S01]  /*8160*/  LDL R2, [R1+0x24] ;  /* 0x0000240001027983 */ /* 0x000ea20000100800 */
[----:B-1----:R-:W1:Y:S01]  /*8170*/  LDC R0, c[0x0][0xd38] ;  /* 0x00034e00ff007b82 */ /* 0x002e620000000800 */
[----:B------:R-:W-:Y:S05]  /*8180*/  YIELD ;  /* 0x0000000000007946 */ /* 0x000fea0003800000 */
[----:B------:R-:W-:Y:S02]  /*8190*/  ULDC.64 UR4, c[0x0][0x418] ;  /* 0x0001060000047ab9 */ /* 0x000fe40000000a00 */
[----:B------:R-:W3:Y:S01]  /*81a0*/  LDC R17, c[0x0][0xd44] ;  /* 0x00035100ff117b82 */ /* 0x000ee20000000800 */
[----:B------:R-:W-:-:S03]  /*81b0*/  UISETP.NE.U32.AND UP0, UPT, UR4, URZ, UPT ;  /* 0x0000003f0400728c */ /* 0x000fc6000bf05070 */
[----:B------:R-:W-:Y:S01]  /*81c0*/  ULDC UR4, c[0x0][0x424] ;  /* 0x0001090000047ab9 */ /* 0x000fe20000000800 */
[----:B------:R-:W-:-:S04]  /*81d0*/  UISETP.NE.AND.EX UP0, UPT, UR5, URZ, UPT, UP0 ;  /* 0x0000003f0500728c */ /* 0x000fc8000bf05300 */
[----:B------:R-:W-:Y:S01]  /*81e0*/  USEL UR4, UR4, 0x1, UP0 ;  /* 0x0000000104047887 */ /* 0x000fe20008000000 */
[----:B-1----:R-:W-:-:S13]  /*81f0*/  ISETP.NE.AND P0, PT, R0, 0x1, PT ;  /* 0x000000010000780c */ /* 0x002fda0003f05270 */
[----:B------:R-:W2:Y:S08]  /*8200*/  @P0 LDC R0, c[0x0][0xd3c] ;  /* 0x00034f00ff000b82 */ /* 0x000eb00000000800 */
[----:B------:R-:W1:Y:S01]  /*8210*/  @P0 LDC R3, c[0x0][0xd40] ;  /* 0x00035000ff030b82 */ /* 0x000e620000000800 */
[----:B--2---:R-:W-:-:S04]  /*8220*/  @P0 IMAD.HI.U32 R0, R2, R0, RZ ;  /* 0x0000000002000227 */ /* 0x004fc800078e00ff */
[----:B------:R-:W-:Y:S01]  /*8230*/  IMAD.MOV.U32 R4, RZ, RZ, R2 ;  /* 0x000000ffff047224 */ /* 0x000fe200078e0002 */
[----:B-1----:R-:W-:Y:S02]  /*8240*/  @P0 SHF.R.U32.HI R4, RZ, R3, R0 ;  /* 0x00000003ff040219 */ /* 0x002fe40000011600 */
[----:B---3--:R-:W-:-:S03]  /*8250*/  ISETP.NE.AND P0, PT, R17, 0x1, PT ;  /* 0x000000011100780c */ /* 0x008fc60003f05270 */
[----:B------:R-:W-:Y:S01]  /*8260*/  IMAD.MOV.U32 R5, RZ, RZ, R4 ;  /* 0x000000ffff057224 */ /* 0x000fe200078e0004 */
[----:B------:R-:W-:Y:S09]  /*8270*/  STL [R1+0x10], R4 ;  /* 0x0000100401007387 */ /* 0x000ff20000100800 */
[----:B------:R-:W1:Y:S02]  /*8280*/  @P0 LDC.64 R2, c[0x0][0xd48] ;  /* 0x00035200ff020b82 */ /* 0x000e640000000a00 */
[----:B-1----:R-:W-:-:S05]  /*8290*/  @P0 IMAD.HI.U32 R2, R4, R2, RZ ;  /* 0x0000000204020227 */ /* 0x002fca00078e00ff */
[----:B------:R-:W-:-:S05]  /*82a0*/  @P0 SHF.R.U32.HI R5, RZ, R3, R2 ;  /* 0x00000003ff050219 */ /* 0x000fca0000011602 */
[----:B------:R-:W-:Y:S01]  /*82b0*/  IMAD.MOV R0, RZ, RZ, -R5 ;  /* 0x000000ffff007224 */ /* 0x000fe200078e0a05 */
[----:B------:R-:W-:Y:S03]  /*82c0*/  STL [R1+0x14], R5 ;  /* 0x0000140501007387 */ /* 0x000fe60000100800 */
[----:B------:R-:W-:Y:S02]  /*82d0*/  IMAD R17, R17, R0, R4 ;  /* 0x0000000011117224 */ /* 0x000fe400078e0204 */
[----:B------:R-:W1:Y:S02]  /*82e0*/  LDC R0, c[0x0][0x2f0] ;  /* 0x0000bc00ff007b82 */ /* 0x000e640000000800 */
[----:B-1----:R-:W-:Y:S01]  /*82f0*/  IMAD R2, R0, UR4, RZ ;  /* 0x0000000400027c24 */ /* 0x002fe2000f8e02ff */
[----:B------:R-:W-:-:S03]  /*8300*/  UIADD3 UR4, UR37, 0x1c400, URZ ;  /* 0x0001c40025047890 */ /* 0x000fc6000fffe03f */
[----:B------:R-:W-:Y:S01]  /*8310*/  VIADD R0, R2, 0x5f ;  /* 0x0000005f02007836 */ /* 0x000fe20000000000 */
[----:B------:R1:W-:Y:S01]  /*8320*/  STL [R1+0x58], R2 ;  /* 0x0000580201007387 */ /* 0x0003e20000100800 */
[----:B------:R-:W-:Y:S02]  /*8330*/  ULOP3.LUT UP0, URZ, UR4, 0x3ff, URZ, 0xc0, !UPT ;  /* 0x000003ff043f7892 */ /* 0x000fe4000f80c03f */
[----:B------:R-:W-:-:S04]  /*8340*/  IMAD.HI R0, R0, 0x2aaaaaab, RZ ;  /* 0x2aaaaaab00007827 */ /* 0x000fc800078e02ff */
[----:B------:R-:W-:Y:S02]  /*8350*/  PLOP3.LUT P0, PT, PT, PT, UP0, 0x80, 0x0 ;  /* 0x000000000000781c */ /* 0x000fe40003f0f008 */
[----:B-1----:R-:W-:-:S04]  /*8360*/  SHF.R.U32.HI R2, RZ, 0x1f, R0 ;  /* 0x0000001fff027819 */ /* 0x002fc80000011600 */
[----:B------:R-:W-:-:S05]  /*8370*/  LEA.HI.SX32 R0, R0, R2, 0x1c ;  /* 0x0000000200007211 */ /* 0x000fca00078fe2ff */
[----:B------:R1:W-:Y:S02]  /*8380*/  STL [R1+0x20], R0 ;  /* 0x0000200001007387 */ /* 0x0003e40000100800 */
[----:B0-----:R-:W-:Y:S05]  /*8390*/  @!P0 BRA `(.L_x_9283) ;  /* 0x0000000000408947 */ /* 0x001fea0003800000 */
        /* <DEDUP_REMOVED lines=16> */
.L_x_9283:
        /* <DEDUP_REMOVED lines=17> */
[----:B--2---:R-:W-:-:S07]  /*85b0*/  IMAD.MOV.U32 R13, RZ, RZ, RZ ;  /* 0x000000ffff0d7224 */ /* 0x004fce00078e00ff */
[----:B------:R-:W-:-:S07]  /*85c0*/  LEPC R20, `(.L_x_9285) ;  /* 0x000000001014794e */ /* 0x000fce0000000000 */
[----:B01-3--:R-:W-:Y:S05]  /*85d0*/  CALL.ABS.NOINC R2 ;  /* 0x0000000002007343 */ /* 0x00bfea0003c00000 */
.L_x_9285:
        /* <DEDUP_REMOVED lines=15> */
.L_x_9284:
[----:B------:R-:W2:Y:S01]  /*86d0*/  LDL R2, [R1+0x20] ;  /* 0x0000200001027983 */ /* 0x000ea20000100800 */
[----:B------:R-:W-:-:S03]  /*86e0*/  ULDC.64 UR4, c[0x0][0xaf0] ;  /* 0x0002bc0000047ab9 */ /* 0x000fc60000000a00 */
[----:B-1----:R-:W3:Y:S01]  /*86f0*/  LDL R0, [R1+0x14] ;  /* 0x0000140001007983 */ /* 0x002ee20000100800 */
[----:B------:R-:W-:-:S04]  /*8700*/  ISETP.NE.U32.AND P0, PT, RZ, UR4, PT ;  /* 0x00000004ff007c0c */ /* 0x000fc8000bf05070 */
[----:B------:R-:W-:Y:S01]  /*8710*/  ISETP.NE.AND.EX P0, PT, RZ, UR5, PT, P0 ;  /* 0x00000005ff007c0c */ /* 0x000fe2000bf05300 */
[----:B--2---:R-:W-:-:S12]  /*8720*/  IMAD.MOV.U32 R16, RZ, RZ, R2 ;  /* 0x000000ffff107224 */ /* 0x004fd800078e0002 */
[----:B------:R-:W1:Y:S01]  /*8730*/  @P0 LDC.64 R2, c[0x0][0xaf0] ;  /* 0x0002bc00ff020b82 */ /* 0x000e620000000a00 */
[----:B---3--:R-:W-:Y:S02]  /*8740*/  IMAD.MOV.U32 R7, RZ, RZ, R0 ;  /* 0x000000ffff077224 */ /* 0x008fe400078e0000 */
[----:B-1----:R-:W-:-:S05]  /*8750*/  @P0 IMAD.WIDE R2, R0, 0x4, R2 ;  /* 0x0000000400020825 */ /* 0x002fca00078e0202 */
[----:B------:R1:W2:Y:S01]  /*8760*/  @P0 LDG.E R7, desc[UR46][R2.64] ;  /* 0x0000002e02070981 */ /* 0x0002a2000c1e1900 */
[----:B------:R-:W-:Y:S01]  /*8770*/  VIADD R9, R16, 0xffffffff ;  /* 0xffffffff10097836 */ /* 0x000fe20000000000 */
[----:B------:R-:W-:Y:S01]  /*8780*/  UMOV UR4, 0xffffffff ;  /* 0xffffffff00047882 */ /* 0x000fe20000000000 */
[----:B------:R-:W-:Y:S01]  /*8790*/  LOP3.LUT R18, R18, 0xfffffffe, RZ, 0xc0, !PT ;  /* 0xfffffffe12127812 */ /* 0x000fe200078ec0ff */
[----:B-1----:R-:W1:Y:S02]  /*87a0*/  LDC.64 R2, c[0x0][0x418] ;  /* 0x00010600ff027b82 */ /* 0x002e640000000a00 */
[----:B-1----:R-:W-:-:S04]  /*87b0*/  ISETP.NE.U32.AND P0, PT, R2, RZ, PT ;  /* 0x000000ff0200720c */ /* 0x002fc80003f05070 */
        /* <DEDUP_REMOVED lines=8> */
[----:B------:R-:W2:Y:S02]  /*8840*/  S2R R0, SR_TID.X ;  /* 0x0000000000007919 */ /* 0x000ea40000002100 */
[----:B--2---:R-:W-:-:S04]  /*8850*/  SHF.R.U32.HI R0, RZ, 0x5, R0 ;  /* 0x00000005ff007819 */ /* 0x004fc80000011600 */
[----:B------:R-:W-:-:S05]  /*8860*/  LOP3.LUT R0, R0, 0x3, RZ, 0xc0, !PT ;  /* 0x0000000300007812 */ /* 0x000fca00078ec0ff */
[----:B------:R2:W3:Y:S02]  /*8870*/  SHFL.IDX PT, R14, R0, RZ, 0x1f ;  /* 0x00001fff000e7589 */ /* 0x0004e400000e0000 */
.L_x_9379:
        /* <DEDUP_REMOVED lines=8> */
.L_x_9382:
[----:B------:R-:W-:Y:S05]  /*8900*/  @!P6 BRA `(.L_x_9287) ;  /* 0x0000000000e8e947 */ /* 0x000fea0003800000 */
[----:B------:R3:W-:Y:S01]  /*8910*/  STL [R1+0x4c], R9 ;  /* 0x00004c0901007387 */ /* 0x0007e20000100800 */
[----:B------:R-:W-:Y:S01]  /*8920*/  IMAD.MOV.U32 R16, RZ, RZ, R7 ;  /* 0x000000ffff107224 */ /* 0x000fe200078e0007 */
[----:B------:R-:W-:Y:S06]  /*8930*/  @!P1 BRA `(.L_x_9289) ;  /* 0x00000000004c9947 */ /* 0x000fec0003800000 */
[----:B------:R-:W4:Y:S01]  /*8940*/  LDC R6, c[0x0][0x43c] ;  /* 0x00010f00ff067b82 */ /* 0x000f220000000800 */
[----:B--2---:R-:W-:Y:S01]  /*8950*/  IMAD.MOV.U32 R0, RZ, RZ, R9 ;  /* 0x000000ffff007224 */ /* 0x004fe200078e0009 */
[----:B------:R-:W-:Y:S01]  /*8960*/  ULDC.64 UR4, c[0x0][0x428] ;  /* 0x00010a0000047ab9 */ /* 0x000fe20000000a00 */
[----:B----4-:R-:W-:-:S13]  /*8970*/  ISETP.NE.AND P0, PT, R6, 0x1, PT ;  /* 0x000000010600780c */ /* 0x010fda0003f05270 */
[----:B------:R-:W2:Y:S02]  /*8980*/  @P0 LDC.64 R4, c[0x0][0x440] ;  /* 0x00011000ff040b82 */ /* 0x000ea40000000a00 */
[----:B--2---:R-:W-:-:S05]  /*8990*/  @P0 IMAD.HI.U32 R4, R9, R4, RZ ;  /* 0x0000000409040227 */ /* 0x004fca00078e00ff */
        /* <DEDUP_REMOVED lines=8> */
[----:B--2---:R-:W-:-:S04]  /*8a20*/  IMAD R6, R8, UR4, RZ ;  /* 0x0000000408067c24 */ /* 0x004fc8000f8e02ff */
[----:B------:R-:W-:-:S04]  /*8a30*/  IMAD R0, R7, UR5, R6 ;  /* 0x0000000507007c24 */ /* 0x000fc8000f8e0206 */
[----:B------:R-:W-:-:S05]  /*8a40*/  IMAD.IADD R0, R5, 0x1, R0 ;  /* 0x0000000105007824 */ /* 0x000fca00078e0200 */
[----:B------:R-:W-:-:S05]  /*8a50*/  LEA.HI.X R3, R4, R3, R0, 0x2, P0 ;  /* 0x0000000304037211 */ /* 0x000fca00000f1400 */
[----:B------:R4:W5:Y:S02]  /*8a60*/  LDG.E R16, desc[UR46][R2.64] ;  /* 0x0000002e02107981 */ /* 0x000964000c1e1900 */
.L_x_9289:
[----:B----4-:R-:W4:Y:S01]  /*8a70*/  LDL R2, [R1+0x8] ;  /* 0x0000080001027983 */ /* 0x010f220000100800 */
[----:B--2---:R-:W-:Y:S02]  /*8a80*/  LEA R0, R19, UR37, 0x3 ;  /* 0x0000002513007c11 */ /* 0x004fe4000f8e18ff */
[----:B----4-:R-:W-:-:S04]  /*8a90*/  SHF.L.U32 R2, R2, 0x1f, RZ ;  /* 0x0000001f02027819 */ /* 0x010fc800000006ff */
[----:B------:R-:W2:Y:S02]  /*8aa0*/  SYNCS.PHASECHK.TRANS64.TRYWAIT P0, [R0+URZ+0x32440], R2 ;  /* 0x03244002000075a7 */ /* 0x000ea4000800017f */
[----:B--2---:R-:W-:Y:S05]  /*8ab0*/  @!P0 BRA `(.L_x_9290) ;  /* 0x00000044005c8947 */ /* 0x004fea0003800000 */
.L_x_9383:
[----:B------:R-:W4:Y:S02]  /*8ac0*/  S2R R3, SR_TID.X ;  /* 0x0000000000037919 */ /* 0x000f240000002100 */
[----:B----4-:R-:W-:-:S04]  /*8ad0*/  LOP3.LUT R3, R3, 0x7f, RZ, 0xc0, !PT ;  /* 0x0000007f03037812 */ /* 0x010fc800078ec0ff */
[----:B------:R-:W-:-:S13]  /*8ae0*/  ISETP.NE.AND P0, PT, R3, RZ, PT ;  /* 0x000000ff0300720c */ /* 0x000fda0003f05270 */
[----:B------:R-:W-:Y:S05]  /*8af0*/  @P0 BRA `(.L_x_9291) ;  /* 0x00000000001c0947 */ /* 0x000fea0003800000 */
[----:B------:R-:W4:Y:S01]  /*8b00*/  S2R R3, SR_TID.X ;  /* 0x0000000000037919 */ /* 0x000f220000002100 */
[----:B--2---:R-:W-:-:S04]  /*8b10*/  IMAD.MOV.U32 R2, RZ, RZ, 0x3000 ;  /* 0x00003000ff027424 */ /* 0x004fc800078e00ff */
[----:B------:R2:W-:Y:S01]  /*8b20*/  SYNCS.ARRIVE.TRANS64 RZ, [R0+URZ+0x32430], R2 ;  /* 0x0324300200ff79a7 */ /* 0x0005e2000800003f */
[----:B----4-:R-:W-:-:S04]  /*8b30*/  LOP3.LUT R3, R3, 0x1f, RZ, 0xc0, !PT ;  /* 0x0000001f03037812 */ /* 0x010fc800078ec0ff */
[----:B------:R-:W-:-:S13]  /*8b40*/  ISETP.NE.AND P0, PT, R3, RZ, PT ;  /* 0x000000ff0300720c */ /* 0x000fda0003f05270 */
[----:B--2---:R-:W-:Y:S05]  /*8b50*/  @!P0 BRA `(.L_x_9291) ;  /* 0x0000000000048947 */ /* 0x004fea0003800000 */
[----:B------:R-:W-:Y:S01]  /*8b60*/  BPT.TRAP 0x1 ;  /* 0x000000040000795c */ /* 0x000fe20000300000 */
.L_x_9291:
[----:B--2---:R-:W2:Y:S01]  /*8b70*/  LDL R2, [R1+0x4c] ;  /* 0x00004c0001027983 */ /* 0x004ea20000100800 */
        /* <DEDUP_REMOVED lines=11> */
[----:B------:R-:W-:Y:S02]  /*8c30*/  UIMAD UR8, UR8, 0x3000, UR37 ;  /* 0x00003000080878a4 */ /* 0x000fe4000f8e0225 */
[----:B------:R-:W-:Y:S02]  /*8c40*/  UIADD3 UR9, UR9, 0x32430, URZ ;  /* 0x0003243009097890 */ /* 0x000fe4000fffe03f */
[----:B------:R-:W-:-:S05]  /*8c50*/  UIADD3 UR8, UR8, 0x1c400, URZ ;  /* 0x0001c40008087890 */ /* 0x000fca000fffe03f */
[----:B------:R-:W-:Y:S02]  /*8c60*/  @P0 LOP3.LUT R18, R18, 0x2, RZ, 0xfc, !PT ;  /* 0x0000000212120812 */ /* 0x000fe400078efcff */
[----:B--2---:R-:W-:-:S13]  /*8c70*/  R2UR UR11, R2 ;  /* 0x00000000020b72ca */ /* 0x004fda00000e0000 */
[----:B------:R-:W-:-:S09]  /*8c80*/  UIMAD UR11, UR11, 0x60, URZ ;  /* 0x000000600b0b78a4 */ /* 0x000fd2000f8e023f */
[----:B------:R4:W-:Y:S02]  /*8c90*/  UTMALDG.4D [UR8], [UR4], desc[UR6] ;  /* 0x00000608040075b4 */ /* 0x0009e40008019000 */
[----:B----4-:R-:W-:Y:S01]  /*8ca0*/  NOP ;  /* 0x0000000000007918 */ /* 0x010fe20000000000 */
.L_x_9287:
[----:B--2---:R-:W2:Y:S01]  /*8cb0*/  LDL R0, [R1+0x14] ;  /* 0x0000140001007983 */ /* 0x004ea20000100800 */
[----:B------:R-:W-:Y:S05]  /*8cc0*/  WARPSYNC.ALL ;  /* 0x0000000000007948 */ /* 0x000fea0003800000 */
[----:B------:R-:W-:Y:S01]  /*8cd0*/  UIADD3 UR4, UR37, 0x18400, URZ ;  /* 0x0001840025047890 */ /* 0x000fe2000fffe03f */
[----:B------:R-:W-:-:S03]  /*8ce0*/  SHF.R.S32.HI R2, RZ, 0x1f, R17 ;  /* 0x0000001fff027819 */ /* 0x000fc60000011411 */
[----:B------:R-:W-:Y:S01]  /*8cf0*/  ULOP3.LUT UP0, URZ, UR4, 0x3ff, URZ, 0xc0, !UPT ;  /* 0x000003ff043f7892 */ /* 0x000fe2000f80c03f */
[----:B------:R-:W-:Y:S05]  /*8d00*/  BAR.SYNC.DEFER_BLOCKING 0x8, 0x180 ;  /* 0x0206000000007b1d */ /* 0x000fea0000010000 */
[----:B------:R-:W-:Y:S02]  /*8d10*/  PLOP3.LUT P0, PT, PT, PT, UP0, 0x80, 0x0 ;  /* 0x000000000000781c */ /* 0x000fe40003f0f008 */
[----:B--2---:R-:W-:-:S05]  /*8d20*/  SHF.R.S32.HI R0, RZ, 0x1f, R0 ;  /* 0x0000001fff007819 */ /* 0x004fca0000011400 */
[----:B------:R2:W-:Y:S04]  /*8d30*/  STL [R1+0x48], R0 ;  /* 0x0000480001007387 */ /* 0x0005e80000100800 */
[----:B------:R2:W-:Y:S02]  /*8d40*/  STL [R1+0x40], R2 ;  /* 0x0000400201007387 */ /* 0x0005e40000100800 */
        /* <DEDUP_REMOVED lines=13> */
[----:B------:R-:W-:Y:S02]  /*8e20*/  IMAD.MOV.U32 R12, RZ, RZ, 0x1 ;  /* 0x00000001ff0c7424 */ /* 0x000fe400078e00ff */
[----:B------:R-:W-:-:S07]  /*8e30*/  IMAD.MOV.U32 R13, RZ, RZ, RZ ;  /* 0x000000ffff0d7224 */ /* 0x000fce00078e00ff */
[----:B------:R-:W-:-:S07]  /*8e40*/  LEPC R20, `(.L_x_9292) ;  /* 0x000000001014794e */ /* 0x000fce0000000000 */
[----:B0-23--:R-:W-:Y:S05]  /*8e50*/  CALL.ABS.NOINC R2 ;  /* 0x0000000002007343 */ /* 0x00dfea0003c00000 */
.L_x_9292:
[----:B--2---:R-:W3:Y:S01]  /*8e60*/  LDL R2, [R1+0x40] ;  /* 0x0000400001027983 */ /* 0x004ee20000100800 */
[----:B------:R-:W2:Y:S01]  /*8e70*/  LDC R6, c[0x0][0x448] ;  /* 0x00011200ff067b82 */ /* 0x000ea20000000800 */
[----:B------:R-:W-:Y:S01]  /*8e80*/  ULDC UR4, c[0x0][0xd38] ;  /* 0x00034e0000047ab9 */ /* 0x000fe20000000800 */
[----:B------:R-:W-:Y:S01]  /*8e90*/  ULDC.64 UR6, c[0x0][0x280] ;  /* 0x0000a00000067ab9 */ /* 0x000fe20000000a00 */
[----:B------:R-:W4:Y:S04]  /*8ea0*/  LDL.LU R0, [R1+0x10] ;  /* 0x0000100001007983 */ /* 0x000f280000300800 */
[----:B------:R-:W4:Y:S04]  /*8eb0*/  LDL R4, [R1+0x24] ;  /* 0x0000240001047983 */ /* 0x000f280000100800 */
[----:B------:R-:W4:Y:S01]  /*8ec0*/  LDL R10, [R1+0x48] ;  /* 0x00004800010a7983 */ /* 0x000f220000100800 */
[----:B------:R-:W0:Y:S01]  /*8ed0*/  S2R R3, SR_TID.X ;  /* 0x0000000000037919 */ /* 0x000e220000002100 */
[----:B------:R-:W0:Y:S02]  /*8ee0*/  S2R R5, SR_TID.X ;  /* 0x0000000000057919 */ /* 0x000e240000002100 */
[----:B-1----:R-:W4:Y:S01]  /*8ef0*/  LDL R8, [R1+0x14] ;  /* 0x0000140001087983 */ /* 0x002f220000100800 */
[----:B--2---:R-:W-:-:S02]  /*8f00*/  ISETP.NE.AND P0, PT, R6, 0x1, PT ;  /* 0x000000010600780c */ /* 0x004fc40003f05270 */
[----:B0-----:R-:W-:-:S04]  /*8f10*/  LOP3.LUT R3, R3, 0x7f, RZ, 0xc0, !PT ;  /* 0x0000007f03037812 */ /* 0x001fc800078ec0ff */
[----:B------:R-:W-:Y:S01]  /*8f20*/  SHF.R.U32.HI R7, RZ, 0x3, R3 ;  /* 0x00000003ff077819 */ /* 0x000fe20000011603 */
[----:B------:R-:W-:-:S06]  /*8f30*/  IMAD.SHL.U32 R5, R5, 0x10, RZ ;  /* 0x0000001005057824 */ /* 0x000fcc00078e00ff */
[----:B------:R-:W0:Y:S01]  /*8f40*/  @P0 LDC R3, c[0x0][0x450] ;  /* 0x00011400ff030b82 */ /* 0x000e220000000800 */
[----:B------:R-:W-:Y:S01]  /*8f50*/  LOP3.LUT R5, R7, 0x70, R5, 0xf8, !PT ;  /* 0x0000007007057812 */ /* 0x000fe200078ef805 */
[----:B---3--:R-:W-:-:S06]  /*8f60*/  IMAD.MOV.U32 R9, RZ, RZ, R2 ;  /* 0x000000ffff097224 */ /* 0x008fcc00078e0002 */
[----:B------:R-:W1:Y:S01]  /*8f70*/  @P0 LDC R2, c[0x0][0x44c] ;  /* 0x00011300ff020b82 */ /* 0x000e620000000800 */
[----:B----4-:R-:W-:-:S04]  /*8f80*/  IMAD.MOV R0, RZ, RZ, -R0 ;  /* 0x000000ffff007224 */ /* 0x010fc800078e0a00 */
[----:B------:R-:W-:Y:S01]  /*8f90*/  IMAD R0, R0, UR4, R4 ;  /* 0x0000000400007c24 */ /* 0x000fe2000f8e0204 */
[----:B------:R-:W-:-:S03]  /*8fa0*/  ULDC.64 UR4, c[0x0][0x2d8] ;  /* 0x0000b60000047ab9 */ /* 0x000fc60000000a00 */
[----:B------:R-:W-:-:S05]  /*8fb0*/  IMAD.SHL.U32 R4, R0, 0x80, RZ ;  /* 0x0000008000047824 */ /* 0x000fca00078e00ff */
[----:B------:R-:W-:Y:S01]  /*8fc0*/  LOP3.LUT R7, R5, R4, RZ, 0xfc, !PT ;  /* 0x0000000405077212 */ /* 0x000fe200078efcff */
[----:B------:R-:W-:-:S04]  /*8fd0*/  IMAD R5, R9, UR4, RZ ;  /* 0x0000000409057c24 */ /* 0x000fc8000f8e02ff */
[----:B------:R-:W-:Y:S01]  /*8fe0*/  IMAD.MOV.U32 R0, RZ, RZ, R7 ;  /* 0x000000ffff007224 */ /* 0x000fe200078e0007 */
[----:B------:R2:W-:Y:S01]  /*8ff0*/  STL [R1+0x18], R7 ;  /* 0x0000180701007387 */ /* 0x0005e20000100800 */
[----:B------:R-:W-:Y:S02]  /*9000*/  IMAD R5, R17, UR5, R5 ;  /* 0x0000000511057c24 */ /* 0x000fe4000f8e0205 */
[----:B-1----:R-:W-:-:S05]  /*9010*/  @P0 IMAD.HI.U32 R2, R7, R2, RZ ;  /* 0x0000000207020227 */ /* 0x002fca00078e00ff */
[----:B0-----:R-:W-:Y:S01]  /*9020*/  @P0 SHF.R.U32.HI R0, RZ, R3, R2 ;  /* 0x00000003ff000219 */ /* 0x001fe20000011602 */
[----:B------:R-:W-:Y:S01]  /*9030*/  IMAD.WIDE.U32 R2, R17, UR4, RZ ;  /* 0x0000000411027c25 */ /* 0x000fe2000f8e00ff */
[----:B------:R-:W-:-:S03]  /*9040*/  ULDC.64 UR4, c[0x0][0x2e0] ;  /* 0x0000b80000047ab9 */ /* 0x000fc60000000a00 */
[----:B------:R-:W-:Y:S02]  /*9050*/  IMAD.IADD R3, R3, 0x1, R5 ;  /* 0x0000000103037824 */ /* 0x000fe400078e0205 */
[----:B------:R-:W-:Y:S02]  /*9060*/  IMAD R5, R10, UR4, RZ ;  /* 0x000000040a057c24 */ /* 0x000fe4000f8e02ff */
[----:B------:R2:W5:Y:S01]  /*9070*/  LDL R10, [R1+0x4] ;  /* 0x00000400010a7983 */ /* 0x0005620000100800 */
[----:B------:R-:W-:-:S04]  /*9080*/  IMAD.WIDE.U32 R2, R8, UR4, R2 ;  /* 0x0000000408027c25 */ /* 0x000fc8000f8e0002 */
[----:B------:R-:W-:Y:S01]  /*9090*/  IMAD R5, R8, UR5, R5 ;  /* 0x0000000508057c24 */ /* 0x000fe2000f8e0205 */
[----:B------:R-:W-:Y:S01]  /*90a0*/  ULDC.64 UR4, c[0x0][0x2d0] ;  /* 0x0000b40000047ab9 */ /* 0x000fe20000000a00 */
[----:B------:R-:W0:Y:S02]  /*90b0*/  S2R R8, SR_TID.X ;  /* 0x0000000000087919 */ /* 0x000e240000002100 */
[----:B------:R-:W-:Y:S01]  /*90c0*/  IMAD.IADD R3, R3, 0x1, R5 ;  /* 0x0000000103037824 */ /* 0x000fe200078e0205 */
[----:B------:R-:W-:Y:S01]  /*90d0*/  SHF.R.S32.HI R5, RZ, 0x1f, R0 ;  /* 0x0000001fff057819 */ /* 0x000fe20000011400 */
[----:B------:R-:W-:-:S04]  /*90e0*/  IMAD.WIDE.U32 R2, R0, UR4, R2 ;  /* 0x0000000400027c25 */ /* 0x000fc8000f8e0002 */
[----:B------:R-:W-:-:S04]  /*90f0*/  IMAD R5, R5, UR4, RZ ;  /* 0x0000000405057c24 */ /* 0x000fc8000f8e02ff */
[----:B------:R-:W-:Y:S01]  /*9100*/  IMAD R5, R0, UR5, R5 ;  /* 0x0000000500057c24 */ /* 0x000fe2000f8e0205 */
[----:B------:R-:W-:Y:S01]  /*9110*/  ULDC.64 UR4, c[0x0][0x2c8] ;  /* 0x0000b20000047ab9 */ /* 0x000fe20000000a00 */
[----:B------:R-:W-:Y:S02]  /*9120*/  IMAD.MOV R0, RZ, RZ, -R0 ;  /* 0x000000ffff007224 */ /* 0x000fe400078e0a00 */
[----:B------:R-:W-:Y:S02]  /*9130*/  IMAD.IADD R3, R3, 0x1, R5 ;  /* 0x0000000103037824 */ /* 0x000fe400078e0205 */
[----:B------:R-:W-:-:S05]  /*9140*/  IMAD R0, R6, R0, R7 ;  /* 0x0000000006007224 */ /* 0x000fca00078e0207 */
[----:B------:R-:W-:Y:S01]  /*9150*/  SHF.R.S32.HI R5, RZ, 0x1f, R0 ;  /* 0x0000001fff057819 */ /* 0x000fe20000011400 */
[----:B------:R-:W-:-:S04]  /*9160*/  IMAD.WIDE.U32 R2, R0, UR4, R2 ;  /* 0x0000000400027c25 */ /* 0x000fc8000f8e0002 */
[----:B------:R-:W-:Y:S01]  /*9170*/  IMAD R5, R5, UR4, RZ ;  /* 0x0000000405057c24 */ /* 0x000fe2000f8e02ff */
[----:B------:R-:W-:Y:S01]  /*9180*/  ULDC UR4, c[0x0][0x2b8] ;  /* 0x0000ae0000047ab9 */ /* 0x000fe20000000800 */
[----:B0-----:R-:W-:Y:S02]  /*9190*/  IMAD.SHL.U32 R8, R8, 0x8, RZ ;  /* 0x0000000808087824 */ /* 0x001fe400078e00ff */
[----:B------:R-:W-:-:S03]  /*91a0*/  IMAD R5, R0, UR5, R5 ;  /* 0x0000000500057c24 */ /* 0x000fc6000f8e0205 */
[----:B------:R-:W-:Y:S01]  /*91b0*/  LOP3.LUT R8, R8, 0x38, RZ, 0xc0, !PT ;  /* 0x0000003808087812 */ /* 0x000fe200078ec0ff */
[----:B------:R-:W-:Y:S01]  /*91c0*/  IMAD.IADD R5, R3, 0x1, R5 ;  /* 0x0000000103057824 */ /* 0x000fe200078e0205 */
[----:B------:R-:W-:Y:S02]  /*91d0*/  LEA R0, P1, R2, UR6, 0x1 ;  /* 0x0000000602007c11 */ /* 0x000fe4000f8208ff */
[----:B------:R-:W-:Y:S01]  /*91e0*/  ISETP.GE.AND P0, PT, R8, UR4, PT ;  /* 0x0000000408007c0c */ /* 0x000fe2000bf06270 */
[----:B------:R-:W-:Y:S01]  /*91f0*/  UMOV UR4, 0xffffffff ;  /* 0xffffffff00047882 */ /* 0x000fe20000000000 */
[----:B------:R-:W-:Y:S02]  /*9200*/  LEA.HI.X R2, R2, UR7, R5, 0x1, P1 ;  /* 0x0000000702027c11 */ /* 0x000fe400088f0c05 */
[----:B--2---:R-:W-:Y:S09]  /*9210*/  BRA.DIV UR4, `(.L_x_9293) ;  /* 0x0000003e04987947 */ /* 0x004ff2000b800000 */
[----:B------:R-:W0:Y:S01]  /*9220*/  S2R R5, SR_TID.X ;  /* 0x0000000000057919 */ /* 0x000e220000002100 */
[----:B------:R-:W-:Y:S02]  /*9230*/  ULDC UR4, c[0x0][0x288] ;  /* 0x0000a20000047ab9 */ /* 0x000fe40000000800 */
[----:B------:R-:W-:Y:S01]  /*9240*/  IMAD R3, R6, UR4, RZ ;  /* 0x0000000406037c24 */ /* 0x000fe2000f8e02ff */
[----:B------:R-:W1:Y:S01]  /*9250*/  S2R R11, SR_TID.X ;  /* 0x00000000000b7919 */ /* 0x000e620000002100 */
[----:B------:R-:W-:Y:S04]  /*9260*/  SHFL.IDX PT, R7, R2, RZ, 0x181f ;  /* 0x00181fff02077589 */ /* 0x000fe800000e0000 */
[----:B------:R-:W-:Y:S01]  /*9270*/  SHFL.IDX PT, R6, R0, 0x1, 0x181f ;  /* 0x00381f0000067f89 */ /* 0x000fe200000e0000 */
[----:B0-----:R-:W-:-:S04]  /*9280*/  LOP3.LUT R5, R5, 0x7f, RZ, 0xc0, !PT ;  /* 0x0000007f05057812 */ /* 0x001fc800078ec0ff */
[----:B------:R-:W-:Y:S01]  /*9290*/  SHF.R.U32.HI R8, RZ, 0x3, R5 ;  /* 0x00000003ff087819 */ /* 0x000fe20000011605 */
[----:B-1----:R-:W-:Y:S01]  /*92a0*/  IMAD.SHL.U32 R11, R11, 0x8, RZ ;  /* 0x000000080b0b7824 */ /* 0x002fe200078e00ff */
[----:B------:R-:W0:Y:S03]  /*92b0*/  SHFL.IDX PT, R5, R0, RZ, 0x181f ;  /* 0x00181fff00057589 */ /* 0x000e2600000e0000 */
[----:B------:R-:W-:Y:S01]  /*92c0*/  IMAD.IADD R12, R8, 0x1, R4 ;  /* 0x00000001080c7824 */ /* 0x000fe200078e0204 */
[----:B------:R-:W-:Y:S01]  /*92d0*/  LOP3.LUT R11, R11, 0x38, RZ, 0xc0, !PT ;  /* 0x000000380b0b7812 */ /* 0x000fe200078ec0ff */
[----:B------:R-:W1:Y:S02]  /*92e0*/  SHFL.IDX PT, R8, R2, 0x1, 0x181f ;  /* 0x00381f0002087f89 */ /* 0x000e6400000e0000 */
[C---:B------:R-:W-:Y:S01]  /*92f0*/  VIADD R13, R12.reuse, 0x10 ;  /* 0x000000100c0d7836 */ /* 0x040fe20000000000 */
[CC--:B------:R-:W-:Y:S01]  /*9300*/  ISETP.GE.AND P1, PT, R12.reuse, R3.reuse, PT ;  /* 0x000000030c00720c */ /* 0x0c0fe20003f26270 */
[----:B------:R-:W-:Y:S03]  /*9310*/  STL [R1+0x10], R12 ;  /* 0x0000100c01007387 */ /* 0x000fe60000100800 */
[----:B------:R-:W-:Y:S01]  /*9320*/  ISETP.GE.AND P2, PT, R13, R3, PT ;  /* 0x000000030d00720c */ /* 0x000fe20003f46270 */
[----:B------:R2:W-:Y:S02]  /*9330*/  STL [R1+0x28], R13 ;  /* 0x0000280d01007387 */ /* 0x0005e40000100800 */
[----:B--2---:R-:W-:-:S06]  /*9340*/  VIADD R13, R12, 0x20 ;  /* 0x000000200c0d7836 */ /* 0x004fcc0000000000 */
[----:B0-----:R-:W-:Y:S01]  /*9350*/  @!P1 LEA R5, P3, R11, R5, 0x1 ;  /* 0x000000050b059211 */ /* 0x001fe200078608ff */
[----:B------:R-:W-:Y:S04]  /*9360*/  STL [R1+0x2c], R13 ;  /* 0x00002c0d01007387 */ /* 0x000fe80000100800 */
[----:B------:R-:W-:Y:S02]  /*9370*/  @!P1 IMAD.X R4, RZ, RZ, R7, P3 ;  /* 0x000000ffff049224 */ /* 0x000fe400018e0607 */
[----:B------:R-:W-:-:S03]  /*9380*/  VIADD R7, R12, 0x30 ;  /* 0x000000300c077836 */ /* 0x000fc60000000000 */
[-C--:B------:R-:W-:Y:S02]  /*9390*/  @!P1 LOP3.LUT R5, R5, R4.reuse, RZ, 0x3c, !PT ;  /* 0x0000000405059212 */ /* 0x080fe400078e3cff */
[----:B------:R-:W-:Y:S02]  /*93a0*/  STL [R1+0x30], R7 ;  /* 0x0000300701007387 */ /* 0x000fe40000100800 */
[----:B------:R-:W-:-:S04]  /*93b0*/  @!P1 LOP3.LUT R4, R5, R4, RZ, 0x3c, !PT ;  /* 0x0000000405049212 */ /* 0x000fc800078e3cff */
[----:B------:R-:W-:-:S05]  /*93c0*/  @!P1 LOP3.LUT R5, R5, R4, RZ, 0x3c, !PT ;  /* 0x0000000405059212 */ /* 0x000fca00078e3cff */
[----:B-----5:R0:W-:Y:S02]  /*93d0*/  @!P1 LDGSTS.E.BYPASS.LTC128B.128 [R10+0x18400], desc[UR46][R4.64], !P0 ;  /* 0x18400000040a9fae */ /* 0x0201e4000c101d6e */
[----:B0-----:R-:W-:Y:S02]  /*93e0*/  @!P2 LEA R5, P1, R11, R6, 0x1 ;  /* 0x000000060b05a211 */ /* 0x001fe400078208ff */
[----:B------:R-:W-:Y:S03]  /*93f0*/  SHFL.IDX PT, R6, R2, 0x2, 0x181f ;  /* 0x00581f0002067f89 */ /* 0x000fe600000e0000 */
[----:B-1----:R-:W-:Y:S01]  /*9400*/  @!P2 IMAD.X R4, RZ, RZ, R8, P1 ;  /* 0x000000ffff04a224 */ /* 0x002fe200008e0608 */
[----:B------:R-:W-:-:S04]  /*9410*/  ISETP.GE.AND P1, PT, R13, R3, PT ;  /* 0x000000030d00720c */ /* 0x000fc80003f26270 */
[----:B------:R-:W-:-:S04]  /*9420*/  @!P2 LOP3.LUT R5, R5, R4, RZ, 0x3c, !PT ;  /* 0x000000040505a212 */ /* 0x000fc800078e3cff */
[----:B------:R-:W-:-:S04]  /*9430*/  @!P2 LOP3.LUT R4, R5, R4, RZ, 0x3c, !PT ;  /* 0x000000040504a212 */ /* 0x000fc800078e3cff */
[----:B------:R-:W-:-:S05]  /*9440*/  @!P2 LOP3.LUT R5, R5, R4, RZ, 0x3c, !PT ;  /* 0x000000040505a212 */ /* 0x000fca00078e3cff */
[----:B------:R0:W-:Y:S04]  /*9450*/  @!P2 LDGSTS.E.BYPASS.LTC128B.128 [R10+0x18c00], desc[UR46][R4.64], !P0 ;  /* 0x18c00000040aafae */ /* 0x0001e8000c101d6e */
[----:B0-----:R-:W0:Y:S02]  /*9460*/  SHFL.IDX PT, R4, R0, 0x2, 0x181f ;  /* 0x00581f0000047f89 */ /* 0x001e2400000e0000 */
[----:B0-----:R-:W-:-:S05]  /*9470*/  @!P1 LEA R5, P2, R11, R4, 0x1 ;  /* 0x000000040b059211 */ /* 0x001fca00078408ff */
[----:B------:R-:W-:Y:S02]  /*9480*/  @!P1 IMAD.X R4, RZ, RZ, R6, P2 ;  /* 0x000000ffff049224 */ /* 0x000fe400010e0606 */
[----:B------:R-:W-:Y:S03]  /*9490*/  SHFL.IDX PT, R6, R2, 0x3, 0x181f ;  /* 0x00781f0002067f89 */ /* 0x000fe600000e0000 */
[----:B------:R-:W-:-:S04]  /*94a0*/  @!P1 LOP3.LUT R5, R5, R4, RZ, 0x3c, !PT ;  /* 0x0000000405059212 */ /* 0x000fc800078e3cff */
[----:B------:R-:W-:-:S04]  /*94b0*/  @!P1 LOP3.LUT R4, R5, R4, RZ, 0x3c, !PT ;  /* 0x0000000405049212 */ /* 0x000fc800078e3cff */
[----:B------:R-:W-:-:S05]  /*94c0*/  @!P1 LOP3.LUT R5, R5, R4, RZ, 0x3c, !PT ;  /* 0x0000000405059212 */ /* 0x000fca00078e3cff */
[----:B------:R0:W-:Y:S01]  /*94d0*/  @!P1 LDGSTS.E.BYPASS.LTC128B.128 [R10+0x19400], desc[UR46][R4.64], !P0 ;  /* 0x19400000040a9fae */ /* 0x0001e2000c101d6e */
[----:B------:R-:W-:Y:S01]  /*94e0*/  ISETP.GE.AND P1, PT, R7, R3, PT ;  /* 0x000000030700720c */ /* 0x000fe20003f26270 */
[----:B------:R-:W-:-:S05]  /*94f0*/  VIADD R7, R12, 0x40 ;  /* 0x000000400c077836 */ /* 0x000fca0000000000 */
        /* <DEDUP_REMOVED lines=41> */
.L_x_9400:
[----:B------:R-:W3:Y:S01]  /*9790*/  LDL R5, [R1+0x10] ;  /* 0x0000100001057983 */ /* 0x000ee20000100800 */
[----:B0-----:R-:W0:Y:S02]  /*97a0*/  S2R R2, SR_TID.X ;  /* 0x0000000000027919 */ /* 0x001e240000002100 */
[----:B0-----:R-:W-:-:S05]  /*97b0*/  IMAD.SHL.U32 R2, R2, 0x8, RZ ;  /* 0x0000000802027824 */ /* 0x001fca00078e00ff */
[----:B------:R-:W-:Y:S01]  /*97c0*/  LOP3.LUT R2, R2, 0x38, RZ, 0xc0, !PT ;  /* 0x0000003802027812 */ /* 0x000fe200078ec0ff */
[----:B---3--:R-:W-:-:S05]  /*97d0*/  VIADD R5, R5, 0x70 ;  /* 0x0000007005057836 */ /* 0x008fca0000000000 */
[----:B------:R-:W-:Y:S01]  /*97e0*/  ISETP.GE.AND P1, PT, R5, R3, PT ;  /* 0x000000030500720c */ /* 0x000fe20003f26270 */
[----:B------:R0:W-:-:S12]  /*97f0*/  STL [R1+0x50], R5 ;  /* 0x0000500501007387 */ /* 0x0001d80000100800 */
[----:B------:R-:W-:-:S05]  /*9800*/  @!P1 LEA R2, P2, R2, R0, 0x1 ;  /* 0x0000000002029211 */ /* 0x000fca00078408ff */
        /* <DEDUP_REMOVED lines=13> */
[----:B-1----:R-:W-:Y:S01]  /*98e0*/  IMAD.WIDE.U32 R2, R17, UR6, RZ ;  /* 0x0000000611027c25 */ /* 0x002fe2000f8e00ff */
        /* <DEDUP_REMOVED lines=23> */
.L_x_9294:
[----:B0-----:R-:W2:Y:S01]  /*9a60*/  LDL.LU R5, [R1+0x54] ;  /* 0x0000540001057983 */ /* 0x001ea20000300800 */
[----:B------:R-:W0:Y:S01]  /*9a70*/  LDC R6, c[0x0][0x448] ;  /* 0x00011200ff067b82 */ /* 0x000e220000000800 */
[----:B------:R-:W-:Y:S01]  /*9a80*/  ULDC.64 UR4, c[0x0][0x3e0] ;  /* 0x0000f80000047ab9 */ /* 0x000fe20000000a00 */
[----:B------:R-:W-:Y:S01]  /*9a90*/  ULDC.64 UR6, c[0x0][0x390] ;  /* 0x0000e40000067ab9 */ /* 0x000fe20000000a00 */
[----:B------:R-:W2:Y:S04]  /*9aa0*/  LDL.LU.64 R2, [R1+0x40] ;  /* 0x0000400001027983 */ /* 0x000ea80000300a00 */
[----:B------:R-:W3:Y:S04]  /*9ab0*/  LDL.LU R0, [R1+0x48] ;  /* 0x0000480001007983 */ /* 0x000ee80000300800 */
[----:B------:R-:W4:Y:S04]  /*9ac0*/  LDL.LU R4, [R1+0x14] ;  /* 0x0000140001047983 */ /* 0x000f280000300800 */
[----:B------:R-:W5:Y:S01]  /*9ad0*/  LDL.LU R7, [R1+0x18] ;  /* 0x0000180001077983 */ /* 0x000f620000300800 */
[----:B------:R-:W1:Y:S01]  /*9ae0*/  S2R R8, SR_TID.X ;  /* 0x0000000000087919 */ /* 0x000e620000002100 */
[----:B0-----:R-:W-:Y:S01]  /*9af0*/  ISETP.NE.AND P0, PT, R6, 0x1, PT ;  /* 0x000000010600780c */ /* 0x001fe20003f05270 */
[----:B-1----:R-:W-:-:S05]  /*9b00*/  IMAD.SHL.U32 R8, R8, 0x8, RZ ;  /* 0x0000000808087824 */ /* 0x002fca00078e00ff */
[----:B------:R-:W-:Y:S01]  /*9b10*/  LOP3.LUT R8, R8, 0x38, RZ, 0xc0, !PT ;  /* 0x0000003808087812 */ /* 0x000fe200078ec0ff */
[----:B--2---:R-:W-:-:S06]  /*9b20*/  IMAD.MOV.U32 R3, RZ, RZ, R5 ;  /* 0x000000ffff037224 */ /* 0x004fcc00078e0005 */
        /* <DEDUP_REMOVED lines=14> */
[----:B------:R-:W0:Y:S01]  /*9c10*/  S2R R7, SR_TID.X ;  /* 0x0000000000077919 */ /* 0x000e220000002100 */
[----:B------:R-:W-:-:S04]  /*9c20*/  IMAD R5, R5, UR4, RZ ;  /* 0x0000000405057c24 */ /* 0x000fc8000f8e02ff */
[----:B------:R-:W-:Y:S01]  /*9c30*/  IMAD R4, R4, UR5, R5 ;  /* 0x0000000504047c24 */ /* 0x000fe2000f8e0205 */
[----:B------:R-:W-:-:S03]  /*9c40*/  ULDC.64 UR4, c[0x0][0x3c8] ;  /* 0x0000f20000047ab9 */ /* 0x000fc60000000a00 */
[----:B------:R-:W-:Y:S01]  /*9c50*/  IMAD.IADD R3, R3, 0x1, R4 ;  /* 0x0000000103037824 */ /* 0x000fe200078e0204 */
[----:B------:R-:W-:Y:S01]  /*9c60*/  SHF.R.S32.HI R4, RZ, 0x1f, R0 ;  /* 0x0000001fff047819 */ /* 0x000fe20000011400 */
[----:B------:R-:W-:-:S04]  /*9c70*/  IMAD.WIDE.U32 R2, R0, UR4, R2 ;  /* 0x0000000400027c25 */ /* 0x000fc8000f8e0002 */
[----:B------:R-:W-:Y:S01]  /*9c80*/  IMAD R4, R4, UR4, RZ ;  /* 0x0000000404047c24 */ /* 0x000fe2000f8e02ff */
[----:B------:R-:W-:Y:S01]  /*9c90*/  ULDC UR4, c[0x0][0x3b8] ;  /* 0x0000ee0000047ab9 */ /* 0x000fe20000000800 */
[----:B------:R-:W-:Y:S02]  /*9ca0*/  LEA R5, P4, R2, UR6, 0x1 ;  /* 0x0000000602057c11 */ /* 0x000fe4000f8808ff */
[----:B------:R-:W-:Y:S01]  /*9cb0*/  IMAD R0, R0, UR5, R4 ;  /* 0x0000000500007c24 */ /* 0x000fe2000f8e0204 */
[----:B------:R-:W-:-:S03]  /*9cc0*/  ISETP.GE.AND P0, PT, R8, UR4, PT ;  /* 0x0000000408007c0c */ /* 0x000fc6000bf06270 */
[----:B------:R-:W-:-:S05]  /*9cd0*/  IMAD.IADD R0, R3, 0x1, R0 ;  /* 0x0000000103007824 */ /* 0x000fca00078e0200 */
[----:B------:R-:W-:Y:S01]  /*9ce0*/  LEA.HI.X R4, R2, UR7, R0, 0x1, P4 ;  /* 0x0000000702047c11 */ /* 0x000fe2000a0f0c00 */
[----:B0-----:R-:W-:-:S05]  /*9cf0*/  IMAD.SHL.U32 R7, R7, 0x8, RZ ;  /* 0x0000000807077824 */ /* 0x001fca00078e00ff */
[----:B------:R-:W-:-:S04]  /*9d00*/  LOP3.LUT R7, R7, 0x38, RZ, 0xc0, !PT ;  /* 0x0000003807077812 */ /* 0x000fc800078ec0ff */
[C---:B------:R-:W-:Y:S02]  /*9d10*/  LOP3.LUT R10, R7.reuse, 0x40, RZ, 0xfc, !PT ;  /* 0x00000040070a7812 */ /* 0x040fe400078efcff */
[C---:B------:R-:W-:Y:S02]  /*9d20*/  LOP3.LUT R9, R7.reuse, 0x80, RZ, 0xfc, !PT ;  /* 0x0000008007097812 */ /* 0x040fe400078efcff */
[----:B------:R-:W-:Y:S02]  /*9d30*/  LOP3.LUT R7, R7, 0xc0, RZ, 0xfc, !PT ;  /* 0x000000c007077812 */ /* 0x000fe400078efcff */
[----:B------:R-:W-:Y:S02]  /*9d40*/  ISETP.GE.AND P1, PT, R10, UR4, PT ;  /* 0x000000040a007c0c */ /* 0x000fe4000bf26270 */
[----:B------:R-:W-:Y:S02]  /*9d50*/  ISETP.GE.AND P2, PT, R9, UR4, PT ;  /* 0x0000000409007c0c */ /* 0x000fe4000bf46270 */
[----:B------:R-:W-:Y:S01]  /*9d60*/  ISETP.GE.AND P3, PT, R7, UR4, PT ;  /* 0x0000000407007c0c */ /* 0x000fe2000bf66270 */
[----:B------:R-:W-:-:S03]  /*9d70*/  UMOV UR4, 0xffffffff ;  /* 0xffffffff00047882 */ /* 0x000fc60000000000 */
[----:B------:R-:W-:Y:S09]  /*9d80*/  BRA.DIV UR4, `(.L_x_9295) ;  /* 0x0000003e04a07947 */ /* 0x000ff2000b800000 */
[----:B------:R-:W2:Y:S01]  /*9d90*/  LDL.LU R3, [R1+0x10] ;  /* 0x0000100001037983 */ /* 0x000ea20000300800 */
[----:B------:R-:W-:-:S03]  /*9da0*/  ULDC UR4, c[0x0][0x288] ;  /* 0x0000a20000047ab9 */ /* 0x000fc60000000800 */
[----:B------:R-:W3:Y:S04]  /*9db0*/  LDL.LU R9, [R1+0x28] ;  /* 0x0000280001097983 */ /* 0x000ee80000300800 */
[----:B------:R-:W4:Y:S04]  /*9dc0*/  LDL.LU R10, [R1+0x2c] ;  /* 0x00002c00010a7983 */ /* 0x000f280000300800 */
[----:B------:R-:W5:Y:S01]  /*9dd0*/  LDL R7, [R1+0x4] ;  /* 0x0000040001077983 */ /* 0x000f620000100800 */
[----:B------:R-:W-:-:S03]  /*9de0*/  IMAD R0, R6, UR4, RZ ;  /* 0x0000000406007c24 */ /* 0x000fc6000f8e02ff */
[----:B------:R-:W-:Y:S04]  /*9df0*/  SHFL.IDX PT, R2, R4, RZ, 0x181f ;  /* 0x00181fff04027589 */ /* 0x000fe800000e0000 */
[----:B------:R-:W-:Y:S01]  /*9e00*/  SHFL.IDX PT, R6, R4, 0x1, 0x181f ;  /* 0x00381f0004067f89 */ /* 0x000fe200000e0000 */
[-C--:B--2---:R-:W-:Y:S02]  /*9e10*/  ISETP.GE.AND P5, PT, R3, R0.reuse, PT ;  /* 0x000000000300720c */ /* 0x084fe40003fa6270 */
[----:B---3--:R-:W-:Y:S02]  /*9e20*/  ISETP.GE.AND P4, PT, R9, R0, PT ;  /* 0x000000000900720c */ /* 0x008fe40003f86270 */
[----:B------:R-:W2:Y:S04]  /*9e30*/  LDL.LU R9, [R1+0x30] ;  /* 0x0000300001097983 */ /* 0x000ea80000300800 */
[----:B------:R-:W0:Y:S04]  /*9e40*/  SHFL.IDX PT, R3, R5, RZ, 0x181f ;  /* 0x00181fff05037589 */ /* 0x000e2800000e0000 */
[----:B------:R-:W3:Y:S01]  /*9e50*/  LDL.LU R11, [R1+0x34] ;  /* 0x00003400010b7983 */ /* 0x000ee20000300800 */
[----:B0-----:R-:W-:-:S05]  /*9e60*/  @!P5 LEA R3, P6, R8, R3, 0x1 ;  /* 0x000000030803d211 */ /* 0x001fca00078c08ff */
[----:B------:R-:W-:-:S05]  /*9e70*/  @!P5 IMAD.X R2, RZ, RZ, R2, P6 ;  /* 0x000000ffff02d224 */ /* 0x000fca00030e0602 */
[----:B------:R-:W-:-:S04]  /*9e80*/  @!P5 LOP3.LUT R3, R3, R2, RZ, 0x3c, !PT ;  /* 0x000000020303d212 */ /* 0x000fc800078e3cff */
[----:B------:R-:W-:-:S04]  /*9e90*/  @!P5 LOP3.LUT R2, R3, R2, RZ, 0x3c, !PT ;  /* 0x000000020302d212 */ /* 0x000fc800078e3cff */
[----:B------:R-:W-:-:S05]  /*9ea0*/  @!P5 LOP3.LUT R3, R3, R2, RZ, 0x3c, !PT ;  /* 0x000000020303d212 */ /* 0x000fca00078e3cff */
[----:B-----5:R-:W-:Y:S04]  /*9eb0*/  @!P5 LDGSTS.E.BYPASS.LTC128B.128 [R7+0x22400], desc[UR46][R2.64], !P0 ;  /* 0x224000000207dfae */ /* 0x020fe8000c101d6e */
[----:B------:R-:W-:Y:S04]  /*9ec0*/  @!P5 LDGSTS.E.BYPASS.LTC128B.128 [R7+0x26400], desc[UR46][R2.64+0x80], !P1 ;  /* 0x264000800207dfae */ /* 0x000fe8000c901d6e */
[----:B------:R-:W-:Y:S04]  /*9ed0*/  @!P5 LDGSTS.E.BYPASS.LTC128B.128 [R7+0x2a400], desc[UR46][R2.64+0x100], !P2 ;  /* 0x2a4001000207dfae */ /* 0x000fe8000d101d6e */
[----:B------:R0:W-:Y:S04]  /*9ee0*/  @!P5 LDGSTS.E.BYPASS.LTC128B.128 [R7+0x2e400], desc[UR46][R2.64+0x180], !P3 ;  /* 0x2e4001800207dfae */ /* 0x0001e8000d901d6e */
[----:B0-----:R-:W0:Y:S02]  /*9ef0*/  SHFL.IDX PT, R2, R5, 0x1, 0x181f ;  /* 0x00381f0005027f89 */ /* 0x001e2400000e0000 */
[----:B0-----:R-:W-:-:S05]  /*9f00*/  @!P4 LEA R2, P6, R8, R2, 0x1 ;  /* 0x000000020802c211 */ /* 0x001fca00078c08ff */
[----:B------:R-:W-:-:S05]  /*9f10*/  @!P4 IMAD.X R3, RZ, RZ, R6, P6 ;  /* 0x000000ffff03c224 */ /* 0x000fca00030e0606 */
[----:B------:R-:W-:Y:S04]  /*9f20*/  @!P4 LDGSTS.E.BYPASS.LTC128B.128 [R7+0x22c00], desc[UR46][R2.64], !P0 ;  /* 0x22c000000207cfae */ /* 0x000fe8000c101d6e */
[----:B------:R-:W-:Y:S04]  /*9f30*/  @!P4 LDGSTS.E.BYPASS.LTC128B.128 [R7+0x26c00], desc[UR46][R2.64+0x80], !P1 ;  /* 0x26c000800207cfae */ /* 0x000fe8000c901d6e */
[----:B------:R-:W-:Y:S04]  /*9f40*/  @!P4 LDGSTS.E.BYPASS.LTC128B.128 [R7+0x2ac00], desc[UR46][R2.64+0x100], !P2 ;  /* 0x2ac001000207cfae */ /* 0x000fe8000d101d6e */
[----:B------:R0:W-:Y:S01]  /*9f50*/  @!P4 LDGSTS.E.BYPASS.LTC128B.128 [R7+0x2ec00], desc[UR46][R2.64+0x180], !P3 ;  /* 0x2ec001800207cfae */ /* 0x0001e2000d901d6e */
[----:B----4-:R-:W-:-:S03]  /*9f60*/  ISETP.GE.AND P4, PT, R10, R0, PT ;  /* 0x000000000a00720c */ /* 0x010fc60003f86270 */
[----:B------:R-:W4:Y:S04]  /*9f70*/  LDL.LU R10, [R1+0x38] ;  /* 0x00003800010a7983 */ /* 0x000f280000300800 */
[----:B------:R-:W-:Y:S04]  /*9f80*/  SHFL.IDX PT, R6, R4, 0x2, 0x181f ;  /* 0x00581f0004067f89 */ /* 0x000fe800000e0000 */
[----:B0-----:R-:W0:Y:S02]  /*9f90*/  SHFL.IDX PT, R2, R5, 0x2, 0x181f ;  /* 0x00581f0005027f89 */ /* 0x001e2400000e0000 */
[----:B0-----:R-:W-:-:S05]  /*9fa0*/  @!P4 LEA R2, P6, R8, R2, 0x1 ;  /* 0x000000020802c211 */ /* 0x001fca00078c08ff */
[----:B------:R-:W-:-:S05]  /*9fb0*/  @!P4 IMAD.X R3, RZ, RZ, R6, P6 ;  /* 0x000000ffff03c224 */ /* 0x000fca00030e0606 */
[----:B------:R-:W-:Y:S04]  /*9fc0*/  @!P4 LDGSTS.E.BYPASS.LTC128B.128 [R7+0x23400], desc[UR46][R2.64], !P0 ;  /* 0x234000000207cfae */ /* 0x000fe8000c101d6e */
[----:B------:R-:W-:Y:S04]  /*9fd0*/  @!P4 LDGSTS.E.BYPASS.LTC128B.128 [R7+0x27400], desc[UR46][R2.64+0x80], !P1 ;  /* 0x274000800207cfae */ /* 0x000fe8000c901d6e */
[----:B------:R-:W-:Y:S04]  /*9fe0*/  @!P4 LDGSTS.E.BYPASS.LTC128B.128 [R7+0x2b400], desc[UR46][R2.64+0x100], !P2 ;  /* 0x2b4001000207cfae */ /* 0x000fe8000d101d6e */
[----:B------:R0:W-:Y:S01]  /*9ff0*/  @!P4 LDGSTS.E.BYPASS.LTC128B.128 [R7+0x2f400], desc[UR46][R2.64+0x180], !P3 ;  /* 0x2f4001800207cfae */ /* 0x0001e2000d901d6e */
[----:B--2---:R-:W-:-:S03]  /*a000*/  ISETP.GE.AND P4, PT, R9, R0, PT ;  /* 0x000000000900720c */ /* 0x004fc60003f86270 */
[----:B------:R-:W2:Y:S04]  /*a010*/  LDL.LU R9, [R1+0x3c] ;  /* 0x00003c0001097983 */ /* 0x000ea80000300800 */
[----:B0-----:R-:W0:Y:S04]  /*a020*/  SHFL.IDX PT, R2, R5, 0x3, 0x181f ;  /* 0x00781f0005027f89 */ /* 0x001e2800000e0000 */
[----:B------:R-:W1:Y:S02]  /*a030*/  SHFL.IDX PT, R6, R4, 0x3, 0x181f ;  /* 0x00781f0004067f89 */ /* 0x000e6400000e0000 */
[----:B0-----:R-:W-:-:S05]  /*a040*/  @!P4 LEA R2, P6, R8, R2, 0x1 ;  /* 0x000000020802c211 */ /* 0x001fca00078c08ff */
[----:B-1----:R-:W-:Y:S02]  /*a050*/  @!P4 IMAD.X R3, RZ, RZ, R6, P6 ;  /* 0x000000ffff03c224 */ /* 0x002fe400030e0606 */
[----:B------:R-:W-:Y:S04]  /*a060*/  SHFL.IDX PT, R6, R4, 0x4, 0x181f ;  /* 0x00981f0004067f89 */ /* 0x000fe800000e0000 */
[----:B------:R-:W-:Y:S04]  /*a070*/  @!P4 LDGSTS.E.BYPASS.LTC128B.128 [R7+0x23c00], desc[UR46][R2.64], !P0 ;  /* 0x23c000000207cfae */ /* 0x000fe8000c101d6e */
[----:B------:R-:W-:Y:S04]  /*a080*/  @!P4 LDGSTS.E.BYPASS.LTC128B.128 [R7+0x27c00], desc[UR46][R2.64+0x80], !P1 ;  /* 0x27c000800207cfae */ /* 0x000fe8000c901d6e */
[----:B------:R-:W-:Y:S04]  /*a090*/  @!P4 LDGSTS.E.BYPASS.LTC128B.128 [R7+0x2bc00], desc[UR46][R2.64+0x100], !P2 ;  /* 0x2bc001000207cfae */ /* 0x000fe8000d101d6e */
[----:B------:R0:W-:Y:S01]  /*a0a0*/  @!P4 LDGSTS.E.BYPASS.LTC128B.128 [R7+0x2fc00], desc[UR46][R2.64+0x180], !P3 ;  /* 0x2fc001800207cfae */ /* 0x0001e2000d901d6e */
[----:B---3--:R-:W-:-:S03]  /*a0b0*/  ISETP.GE.AND P4, PT, R11, R0, PT ;  /* 0x000000000b00720c */ /* 0x008fc60003f86270 */
[----:B0-----:R-:W0:Y:S10]  /*a0c0*/  SHFL.IDX PT, R2, R5, 0x4, 0x181f ;  /* 0x00981f0005027f89 */ /* 0x001e3400000e0000 */
[----:B0-----:R-:W-:-:S05]  /*a0d0*/  @!P4 LEA R2, P6, R8, R2, 0x1 ;  /* 0x000000020802c211 */ /* 0x001fca00078c08ff */
[----:B------:R-:W-:Y:S02]  /*a0e0*/  @!P4 IMAD.X R3, RZ, RZ, R6, P6 ;  /* 0x000000ffff03c224 */ /* 0x000fe400030e0606 */
[----:B------:R-:W-:Y:S04]  /*a0f0*/  SHFL.IDX PT, R6, R4, 0x5, 0x181f ;  /* 0x00b81f0004067f89 */ /* 0x000fe800000e0000 */
[----:B------:R-:W-:Y:S04]  /*a100*/  @!P4 LDGSTS.E.BYPASS.LTC128B.128 [R7+0x24400], desc[UR46][R2.64], !P0 ;  /* 0x244000000207cfae */ /* 0x000fe8000c101d6e */
[----:B------:R-:W-:Y:S04]  /*a110*/  @!P4 LDGSTS.E.BYPASS.LTC128B.128 [R7+0x28400], desc[UR46][R2.64+0x80], !P1 ;  /* 0x284000800207cfae */ /* 0x000fe8000c901d6e */
[----:B------:R-:W-:Y:S04]  /*a120*/  @!P4 LDGSTS.E.BYPASS.LTC128B.128 [R7+0x2c400], desc[UR46][R2.64+0x100], !P2 ;  /* 0x2c4001000207cfae */ /* 0x000fe8000d101d6e */
[----:B------:R0:W-:Y:S04]  /*a130*/  @!P4 LDGSTS.E.BYPASS.LTC128B.128 [R7+0x30400], desc[UR46][R2.64+0x180], !P3 ;  /* 0x304001800207cfae */ /* 0x0001e8000d901d6e */
[----:B0-----:R-:W0:Y:S01]  /*a140*/  SHFL.IDX PT, R2, R5, 0x5, 0x181f ;  /* 0x00b81f0005027f89 */ /* 0x001e2200000e0000 */
[----:B----4-:R-:W-:-:S13]  /*a150*/  ISETP.GE.AND P4, PT, R10, R0, PT ;  /* 0x000000000a00720c */ /* 0x010fda0003f86270 */
        /* <DEDUP_REMOVED lines=8> */
[----:B--2---:R-:W-:-:S13]  /*a1e0*/  ISETP.GE.AND P4, PT, R9, R0, PT ;  /* 0x000000000900720c */ /* 0x004fda0003f86270 */
[----:B0-----:R-:W-:-:S05]  /*a1f0*/  @!P4 LEA R2, P6, R8, R2, 0x1 ;  /* 0x000000020802c211 */ /* 0x001fca00078c08ff */
[----:B------:R-:W-:Y:S02]  /*a200*/  @!P4 IMAD.X R3, RZ, RZ, R6, P6 ;  /* 0x000000ffff03c224 */ /* 0x000fe400030e0606 */
[----:B------:R0:W1:Y:S04]  /*a210*/  SHFL.IDX PT, R6, R4, 0x7, 0x181f ;  /* 0x00f81f0004067f89 */ /* 0x00006800000e0000 */
[----:B------:R-:W-:Y:S04]  /*a220*/  @!P4 LDGSTS.E.BYPASS.LTC128B.128 [R7+0x25400], desc[UR46][R2.64], !P0 ;  /* 0x254000000207cfae */ /* 0x000fe8000c101d6e */
[----:B------:R-:W-:Y:S04]  /*a230*/  @!P4 LDGSTS.E.BYPASS.LTC128B.128 [R7+0x29400], desc[UR46][R2.64+0x80], !P1 ;  /* 0x294000800207cfae */ /* 0x000fe8000c901d6e */
[----:B------:R-:W-:Y:S04]  /*a240*/  @!P4 LDGSTS.E.BYPASS.LTC128B.128 [R7+0x2d400], desc[UR46][R2.64+0x100], !P2 ;  /* 0x2d4001000207cfae */ /* 0x000fe8000d101d6e */
[----:B------:R2:W-:Y:S04]  /*a250*/  @!P4 LDGSTS.E.BYPASS.LTC128B.128 [R7+0x31400], desc[UR46][R2.64+0x180], !P3 ;  /* 0x314001800207cfae */ /* 0x0005e8000d901d6e */
[----:B-12---:R0:W2:Y:S02]  /*a260*/  SHFL.IDX PT, R2, R5, 0x7, 0x181f ;  /* 0x00f81f0005027f89 */ /* 0x0060a400000e0000 */
.L_x_9418:
[----:B------:R-:W3:Y:S01]  /*a270*/  LDL.LU R7, [R1+0x50] ;  /* 0x0000500001077983 */ /* 0x000ee20000300800 */
[----:B------:R-:W-:Y:S01]  /*a280*/  BSSY B0, `(.L_x_9296) ;  /* 0x000000d000007945 */ /* 0x000fe20003800000 */
[----:B---3--:R-:W-:-:S13]  /*a290*/  ISETP.GE.AND P4, PT, R7, R0, PT ;  /* 0x000000000700720c */ /* 0x008fda0003f86270 */
[----:B------:R-:W-:Y:S05]  /*a2a0*/  @P4 BRA `(.L_x_9297) ;  /* 0x0000000000284947 */ /* 0x000fea0003800000 */
[----:B------:R-:W3:Y:S01]  /*a2b0*/  LDL R7, [R1+0x4] ;  /* 0x0000040001077983 */ /* 0x000ee20000100800 */
[----:B--2---:R-:W-:-:S05]  /*a2c0*/  LEA R2, P4, R8, R2, 0x1 ;  /* 0x0000000208027211 */ /* 0x004fca00078808ff */
[----:B------:R-:W-:-:S05]  /*a2d0*/  IMAD.X R3, RZ, RZ, R6, P4 ;  /* 0x000000ffff037224 */ /* 0x000fca00020e0606 */
[----:B------:R-:W-:Y:S01]  /*a2e0*/  @!PT LDS RZ, [RZ] ;  /* 0x00000000fffff984 */ /* 0x000fe20000000800 */
[----:B------:R-:W-:Y:S01]  /*a2f0*/  @!PT LDS RZ, [RZ] ;  /* 0x00000000fffff984 */ /* 0x000fe20000000800 */
[----:B------:R-:W-:Y:S01]  /*a300*/  @!PT LDS RZ, [RZ] ;  /* 0x00000000fffff984 */ /* 0x000fe20000000800 */
[----:B---3--:R1:W-:Y:S04]  /*a310*/  LDGSTS.E.BYPASS.LTC128B.128 [R7+0x25c00], desc[UR46][R2.64], !P0 ;  /* 0x25c0000002077fae */ /* 0x0083e8000c101d6e */
[----:B------:R1:W-:Y:S04]  /*a320*/  LDGSTS.E.BYPASS.LTC128B.128 [R7+0x29c00], desc[UR46][R2.64+0x80], !P1 ;  /* 0x29c0008002077fae */ /* 0x0003e8000c901d6e */
[----:B------:R1:W-:Y:S04]  /*a330*/  LDGSTS.E.BYPASS.LTC128B.128 [R7+0x2dc00], desc[UR46][R2.64+0x100], !P2 ;  /* 0x2dc0010002077fae */ /* 0x0003e8000d101d6e */
[----:B------:R1:W-:Y:S02]  /*a340*/  LDGSTS.E.BYPASS.LTC128B.128 [R7+0x31c00], desc[UR46][R2.64+0x180], !P3 ;  /* 0x31c0018002077fae */ /* 0x0003e4000d901d6e */
.L_x_9297:
[----:B------:R-:W-:Y:S05]  /*a350*/  BSYNC B0 ;  /* 0x0000000000007941 */ /* 0x000fea0003800000 */
.L_x_9296:
[----:B-12---:R-:W2:Y:S01]  /*a360*/  LDL R2, [R1+0x5c] ;  /* 0x00005c0001027983 */ /* 0x006ea20000100800 */
        /* <DEDUP_REMOVED lines=9> */
[----:B-1----:R-:W-:Y:S05]  /*a400*/  @!P0 BRA `(.L_x_9299) ;  /* 0x00000044005c8947 */ /* 0x002fea0003800000 */
.L_x_9419:
[----:B------:R-:W-:Y:S05]  /*a410*/  BSYNC B0 ;  /* 0x0000000000007941 */ /* 0x000fea0003800000 */
.L_x_9298:
[----:B------:R-:W-:Y:S01]  /*a420*/  LOP3.LUT P0, RZ, R18, 0x2, RZ, 0xc0, !PT ;  /* 0x0000000212ff7812 */ /* 0x000fe2000780c0ff */
[----:B------:R-:W-:-:S12]  /*a430*/  BSSY B0, `(.L_x_9300) ;  /* 0x0000059000007945 */ /* 0x000fd80003800000 */
[----:B------:R-:W-:Y:S05]  /*a440*/  @!P0 BRA `(.L_x_9301) ;  /* 0x00000004005c8947 */ /* 0x000fea0003800000 */
[----:B0-----:R-:W2:Y:S01]  /*a450*/  LDL R4, [R1+0x8] ;  /* 0x0000080001047983 */ /* 0x001ea20000100800 */
[----:B------:R-:W-:Y:S01]  /*a460*/  LEA R2, R19, UR37, 0x3 ;  /* 0x0000002513027c11 */ /* 0x000fe2000f8e18ff */
[----:B------:R-:W-:Y:S01]  /*a470*/  BSSY B1, `(.L_x_9302) ;  /* 0x0000007000017945 */ /* 0x000fe20003800000 */
[----:B-1----:R-:W0:Y:S02]  /*a480*/  S2R R3, SR_TID.X ;  /* 0x0000000000037919 */ /* 0x002e240000002100 */
[----:B0-----:R-:W-:-:S04]  /*a490*/  LOP3.LUT R3, R3, 0x7f, RZ, 0xc0, !PT ;  /* 0x0000007f03037812 */ /* 0x001fc800078ec0ff */
[----:B------:R-:W-:Y:S02]  /*a4a0*/  ISETP.NE.AND P1, PT, R3, RZ, PT ;  /* 0x000000ff0300720c */ /* 0x000fe40003f25270 */
[----:B--2---:R-:W-:-:S04]  /*a4b0*/  SHF.L.U32 R0, R4, 0x1f, RZ ;  /* 0x0000001f04007819 */ /* 0x004fc800000006ff */
[----:B------:R-:W0:Y:S02]  /*a4c0*/  SYNCS.PHASECHK.TRANS64.TRYWAIT P0, [R2+URZ+0x32460], R0 ;  /* 0x03246000020075a7 */ /* 0x000e24000800017f */
[----:B0-----:R-:W-:Y:S05]  /*a4d0*/  @!P0 BRA `(.L_x_9303) ;  /* 0x0000004400408947 */ /* 0x001fea0003800000 */
.L_x_9420:
[----:B------:R-:W-:Y:S05]  /*a4e0*/  BSYNC B1 ;  /* 0x0000000000017941 */ /* 0x000fea0003800000 */
.L_x_9302:
        /* <DEDUP_REMOVED lines=9> */
.L_x_9305:
[----:B------:R-:W-:Y:S05]  /*a580*/  BSYNC B1 ;  /* 0x0000000000017941 */ /* 0x000fea0003800000 */
.L_x_9304:
        /* <DEDUP_REMOVED lines=12> */
.L_x_9306:
        /* <DEDUP_REMOVED lines=15> */
.L_x_9307:
        /* <DEDUP_REMOVED lines=15> */
.L_x_9308:
        /* <DEDUP_REMOVED lines=15> */
.L_x_9309:
        /* <DEDUP_REMOVED lines=10> */
.L_x_9301:
[----:B------:R-:W-:Y:S05]  /*a9c0*/  BSYNC B0 ;  /* 0x0000000000007941 */ /* 0x000fea0003800000 */
.L_x_9300:
[----:B0-----:R-:W2:Y:S04]  /*a9d0*/  LDL.LU R4, [R1+0x58] ;  /* 0x0000580001047983 */ /* 0x001ea80000300800 */
[----:B------:R-:W3:Y:S01]  /*a9e0*/  LDL.LU R7, [R1+0x8] ;  /* 0x0000080001077983 */ /* 0x000ee20000300800 */
[----:B------:R-:W-:-:S05]  /*a9f0*/  VIADD R19, R19, 0x1 ;  /* 0x0000000113137836 */ /* 0x000fca0000000000 */
[----:B------:R-:W-:-:S04]  /*aa00*/  ISETP.NE.AND P0, PT, R19, 0x2, PT ;  /* 0x000000021300780c */ /* 0x000fc80003f05270 */
[----:B-1----:R-:W-:Y:S02]  /*aa10*/  SEL R0, RZ, 0x1, P0 ;  /* 0x00000001ff007807 */ /* 0x002fe40000000000 */
[----:B------:R-:W-:Y:S02]  /*aa20*/  SEL R19, R19, RZ, P0 ;  /* 0x000000ff13137207 */ /* 0x000fe40000000000 */
[----:B--2---:R-:W-:Y:S02]  /*aa30*/  ISETP.GE.AND P1, PT, R4, 0x61, PT ;  /* 0x000000610400780c */ /* 0x004fe40003f26270 */
[----:B---3--:R-:W-:-:S05]  /*aa40*/  LOP3.LUT R7, R7, R0, RZ, 0x3c, !PT ;  /* 0x0000000007077212 */ /* 0x008fca00078e3cff */
[----:B------:R0:W-:Y:S06]  /*aa50*/  STL [R1+0x8], R7 ;  /* 0x0000080701007387 */ /* 0x0001ec0000100800 */
        /* <DEDUP_REMOVED lines=35> */
.L_x_9314:
        /* <DEDUP_REMOVED lines=8> */
.L_x_9421:
[----:B------:R-:W-:Y:S05]  /*ad10*/  BSYNC B1 ;  /* 0x0000000000017941 */ /* 0x000fea0003800000 */
.L_x_9315:
        /* <DEDUP_REMOVED lines=9> */
.L_x_9318:
[----:B------:R-:W-:Y:S05]  /*adb0*/  BSYNC B1 ;  /* 0x0000000000017941 */ /* 0x000fea0003800000 */
.L_x_9317:
        /* <DEDUP_REMOVED lines=12> */
.L_x_9319:
        /* <DEDUP_REMOVED lines=13> */
.L_x_9422:
[----:B------:R-:W-:Y:S05]  /*af50*/  BSYNC B1 ;  /* 0x0000000000017941 */ /* 0x000fea0003800000 */
.L_x_9320:
        /* <DEDUP_REMOVED lines=11> */
.L_x_9323:
[----:B------:R-:W-:Y:S05]  /*b010*/  BSYNC B1 ;  /* 0x0000000000017941 */ /* 0x000fea0003800000 */
.L_x_9322:
        /* <DEDUP_REMOVED lines=9> */
.L_x_9324:
        /* <DEDUP_REMOVED lines=15> */
.L_x_9325:
        /* <DEDUP_REMOVED lines=15> */
.L_x_9326:
        /* <DEDUP_REMOVED lines=15> */
.L_x_9327:
        /* <DEDUP_REMOVED lines=10> */
.L_x_9313:
[----:B------:R-:W-:Y:S05]  /*b420*/  BSYNC B0 ;  /* 0x0000000000007941 */ /* 0x000fea0003800000 */
.L_x_9312:
        /* <DEDUP_REMOVED lines=9> */
.L_x_9311:
[----:B------:R-:W2:Y:S01]  /*b4c0*/  LDL.LU R2, [R1+0x1c] ;  /* 0x00001c0001027983 */ /* 0x000ea20000300800 */
[----:B------:R-:W-:Y:S01]  /*b4d0*/  IMAD.MOV R6, RZ, RZ, -R6 ;  /* 0x000000ffff067224 */ /* 0x000fe200078e0a06 */
[----:B------:R-:W-:Y:S04]  /*b4e0*/  BSSY B0, `(.L_x_9310) ;  /* 0x000013b000007945 */ /* 0x000fe80003800000 */
[----:B--2---:R-:W-:-:S13]  /*b4f0*/  ISETP.NE.AND P0, PT, R2, R6, PT ;  /* 0x000000060200720c */ /* 0x004fda0003f05270 */
[----:B------:R-:W-:Y:S05]  /*b500*/  @!P0 BRA `(.L_x_9328) ;  /* 0x0000001000e08947 */ /* 0x000fea0003800000 */
.L_x_9361:
        /* <DEDUP_REMOVED lines=26> */
.L_x_9331:
        /* <DEDUP_REMOVED lines=9> */
.L_x_9423:
[----:B------:R-:W-:Y:S05]  /*b740*/  BSYNC B2 ;  /* 0x0000000000027941 */ /* 0x000fea0003800000 */
.L_x_9332:
        /* <DEDUP_REMOVED lines=9> */
.L_x_9335:
[----:B------:R-:W-:Y:S05]  /*b7e0*/  BSYNC B2 ;  /* 0x0000000000027941 */ /* 0x000fea0003800000 */
.L_x_9334:
        /* <DEDUP_REMOVED lines=8> */
[----:B-1----:R-:W-:Y:S01]  /*b870*/  VIADD R5, R4, 0x32430 ;  /* 0x0003243004057836 */ /* 0x002fe20000000000 */
[----:B------:R-:W-:Y:S01]  /*b880*/  UMOV UR6, 0x0 ;  /* 0x0000000000067882 */ /* 0x000fe20000000000 */
[----:B------:R-:W-:Y:S01]  /*b890*/  VIADD R3, R3, 0x1c400 ;  /* 0x0001c40003037836 */ /* 0x000fe20000000000 */
[----:B------:R-:W-:-:S09]  /*b8a0*/  UMOV UR7, 0x14f00000 ;  /* 0x14f0000000077882 */ /* 0x000fd20000000000 */
.L_x_9336:
        /* <DEDUP_REMOVED lines=13> */
.L_x_9424:
[----:B------:R-:W-:Y:S05]  /*b980*/  BSYNC B2 ;  /* 0x0000000000027941 */ /* 0x000fea0003800000 */
.L_x_9337:
        /* <DEDUP_REMOVED lines=11> */
.L_x_9340:
[----:B------:R-:W-:Y:S05]  /*ba40*/  BSYNC B2 ;  /* 0x0000000000027941 */ /* 0x000fea0003800000 */
.L_x_9339:
        /* <DEDUP_REMOVED lines=9> */
.L_x_9341:
        /* <DEDUP_REMOVED lines=15> */
.L_x_9342:
        /* <DEDUP_REMOVED lines=15> */
.L_x_9343:
        /* <DEDUP_REMOVED lines=15> */
.L_x_9344:
        /* <DEDUP_REMOVED lines=10> */
.L_x_9330:
[----:B------:R-:W-:Y:S05]  /*be50*/  BSYNC B1 ;  /* 0x0000000000017941 */ /* 0x000fea0003800000 */
.L_x_9329:
        /* <DEDUP_REMOVED lines=32> */
.L_x_9347:
        /* <DEDUP_REMOVED lines=8> */
.L_x_9425:
[----:B------:R-:W-:Y:S05]  /*c0e0*/  BSYNC B2 ;  /* 0x0000000000027941 */ /* 0x000fea0003800000 */
.L_x_9348:
        /* <DEDUP_REMOVED lines=9> */
.L_x_9351:
[----:B------:R-:W-:Y:S05]  /*c180*/  BSYNC B2 ;  /* 0x0000000000027941 */ /* 0x000fea0003800000 */
.L_x_9350:
[----:B------:R-:W-:Y:S01]  /*c190*/  IMAD.MOV.U32 R10, RZ, RZ, RZ ;  /* 0x000000ffff0a7224 */ /* 0x000fe200078e00ff */
[----:B------:R-:W-:Y:S01]  /*c1a0*/  UIADD3 UR4, UP0, UR40, 0x370, URZ ;  /* 0x0000037028047890 */ /* 0x000fe2000ff1e03f */
[----:B------:R-:W-:Y:S01]  /*c1b0*/  IMAD.U32 R9, RZ, RZ, UR37 ;  /* 0x00000025ff097e24 */ /* 0x000fe2000f8e00ff */
        /* <DEDUP_REMOVED lines=9> */
.L_x_9352:
        /* <DEDUP_REMOVED lines=13> */
.L_x_9426:
[----:B------:R-:W-:Y:S05]  /*c320*/  BSYNC B2 ;  /* 0x0000000000027941 */ /* 0x000fea0003800000 */
.L_x_9353:
        /* <DEDUP_REMOVED lines=11> */
.L_x_9356:
[----:B------:R-:W-:Y:S05]  /*c3e0*/  BSYNC B2 ;  /* 0x0000000000027941 */ /* 0x000fea0003800000 */
.L_x_9355:
        /* <DEDUP_REMOVED lines=9> */
.L_x_9357:
        /* <DEDUP_REMOVED lines=15> */
.L_x_9358:
        /* <DEDUP_REMOVED lines=15> */
.L_x_9359:
        /* <DEDUP_REMOVED lines=15> */
.L_x_9360:
        /* <DEDUP_REMOVED lines=10> */
.L_x_9346:
[----:B------:R-:W-:Y:S05]  /*c7f0*/  BSYNC B1 ;  /* 0x0000000000017941 */ /* 0x000fea0003800000 */
.L_x_9345:
        /* <DEDUP_REMOVED lines=9> */
.L_x_9328:
[----:B------:R-:W-:Y:S05]  /*c890*/  BSYNC B0 ;  /* 0x0000000000007941 */ /* 0x000fea0003800000 */
.L_x_9310:
        /* <DEDUP_REMOVED lines=10> */
.L_x_9282:
[----:B0-----:R-:W0:Y:S01]  /*c940*/  S2R R3, SR_CgaCtaId ;  /* 0x0000000000037919 */ /* 0x001e220000008800 */
[----:B------:R-:W-:Y:S01]  /*c950*/  MOV R0, 0x400 ;  /* 0x0000040000007802 */ /* 0x000fe20000000f00 */
[----:B------:R-:W-:Y:S03]  /*c960*/  BSSY B0, `(.L_x_9363) ;  /* 0x0000005000007945 */ /* 0x000fe60003800000 */
[----:B0-----:R-:W-:Y:S02]  /*c970*/  LEA R0, R3, R0, 0x18 ;  /* 0x0000000003007211 */ /* 0x001fe400078ec0ff */
[----:B------:R-:W-:-:S04]  /*c980*/  SHF.L.U32 R3, R2, 0x1f, RZ ;  /* 0x0000001f02037819 */ /* 0x000fc800000006ff */
[----:B------:R-:W0:Y:S02]  /*c990*/  SYNCS.PHASECHK.TRANS64.TRYWAIT P0, [R0+URZ+0x32420], R3 ;  /* 0x03242003000075a7 */ /* 0x000e24000800017f */
[----:B0-----:R-:W-:Y:S05]  /*c9a0*/  @!P0 BRA `(.L_x_9364) ;  /* 0x0000002000988947 */ /* 0x001fea0003800000 */
.L_x_9427:
[----:B------:R-:W-:Y:S05]  /*c9b0*/  BSYNC B0 ;  /* 0x0000000000007941 */ /* 0x000fea0003800000 */
.L_x_9363:
[----:B------:R-:W-:-:S03]  /*c9c0*/  UMOV UR4, 0xffffffff ;  /* 0xffffffff00047882 */ /* 0x000fc60000000000 */
[----:B------:R-:W-:Y:S05]  /*c9d0*/  BRA.DIV UR4, `(.L_x_9365) ;  /* 0x0000002204a07947 */ /* 0x000fea000b800000 */
[----:B------:R-:W2:Y:S02]  /*c9e0*/  S2R R2, SR_TID.X ;  /* 0x0000000000027919 */ /* 0x000ea40000002100 */
[----:B--2---:R-:W-:-:S04]  /*c9f0*/  SHF.R.U32.HI R2, RZ, 0x5, R2 ;  /* 0x00000005ff027819 */ /* 0x004fc80000011602 */
[----:B------:R-:W-:-:S05]  /*ca00*/  LOP3.LUT R2, R2, 0x3, RZ, 0xc0, !PT ;  /* 0x0000000302027812 */ /* 0x000fca00078ec0ff */
[----:B------:R2:W3:Y:S02]  /*ca10*/  SHFL.IDX PT, R14, R2, RZ, 0x1f ;  /* 0x00001fff020e7589 */ /* 0x0004e400000e0000 */
.L_x_9430:
[----:B---3--:R-:W-:Y:S01]  /*ca20*/  ISETP.NE.AND P0, PT, R14, RZ, PT ;  /* 0x000000ff0e00720c */ /* 0x008fe20003f05270 */
[----:B------:R-:W-:-:S12]  /*ca30*/  BSSY B0, `(.L_x_9366) ;  /* 0x0000025000007945 */ /* 0x000fd80003800000 */
[----:B------:R-:W-:Y:S05]  /*ca40*/  @P0 BRA `(.L_x_9367) ;  /* 0x00000000008c0947 */ /* 0x000fea0003800000 */
[----:B------:R-:W-:-:S03]  /*ca50*/  UMOV UR4, 0xffffffff ;  /* 0xffffffff00047882 */ /* 0x000fc60000000000 */
[----:B------:R-:W-:Y:S05]  /*ca60*/  BRA.DIV UR4, `(.L_x_9368) ;  /* 0x0000002204b07947 */ /* 0x000fea000b800000 */
[----:B------:R-:W-:-:S13]  /*ca70*/  ELECT P6, URZ, PT ;  /* 0x00000000003f782f */ /* 0x000fda00038c0000 */
.L_x_9433:
[----:B------:R-:W-:Y:S05]  /*ca80*/  @!P6 BRA `(.L_x_9367) ;  /* 0x00000000007ce947 */ /* 0x000fea0003800000 */
[----:B------:R-:W-:-:S06]  /*ca90*/  ULOP3.LUT UR4, UR36, 0x2, URZ, 0xfc, !UPT ;  /* 0x0000000224047892 */ /* 0x000fcc000f8efc3f */
[----:B--2---:R-:W-:-:S05]  /*caa0*/  IMAD.U32 R2, RZ, RZ, UR4 ;  /* 0x00000004ff027e24 */ /* 0x004fca000f8e00ff */
[----:B------:R-:W-:-:S13]  /*cab0*/  ISETP.NE.AND P2, PT, R2, 0x3, PT ;  /* 0x000000030200780c */ /* 0x000fda0003f45270 */
[----:B------:R-:W-:Y:S05]  /*cac0*/  @!P2 BRA `(.L_x_9369) ;  /* 0x000000000004a947 */ /* 0x000fea0003800000 */
[----:B------:R-:W-:Y:S01]  /*cad0*/  BPT.TRAP 0x1 ;  /* 0x000000040000795c */ /* 0x000fe20000300000 */
.L_x_9369:
[----:B------:R-:W1:Y:S01]  /*cae0*/  LDL.LU R7, [R1+0x8] ;  /* 0x0000080001077983 */ /* 0x000e620000300800 */
[----:B------:R-:W-:Y:S02]  /*caf0*/  VIADD R2, R0, 0x32440 ;  /* 0x0003244000027836 */ /* 0x000fe40000000000 */
[C---:B0-----:R-:W-:Y:S02]  /*cb00*/  VIADD R3, R19.reuse, 0x1 ;  /* 0x0000000113037836 */ /* 0x041fe40000000000 */
[----:B------:R-:W-:-:S03]  /*cb10*/  IMAD R6, R19, 0x8, R2 ;  /* 0x0000000813067824 */ /* 0x000fc600078e0202 */
[----:B------:R-:W-:-:S04]  /*cb20*/  ISETP.NE.AND P1, PT, R3, 0x2, PT ;  /* 0x000000020300780c */ /* 0x000fc80003f25270 */
[----:B------:R-:W-:Y:S02]  /*cb30*/  SEL R4, RZ, 0x1, P1 ;  /* 0x00000001ff047807 */ /* 0x000fe40000800000 */
[----:B------:R-:W-:Y:S02]  /*cb40*/  SEL R3, R3, RZ, P1 ;  /* 0x000000ff03037207 */ /* 0x000fe40000800000 */
[C---:B-1----:R-:W-:Y:S02]  /*cb50*/  SHF.L.U32 R5, R7.reuse, 0x1f, RZ ;  /* 0x0000001f07057819 */ /* 0x042fe400000006ff */
[----:B------:R-:W-:Y:S01]  /*cb60*/  LOP3.LUT R4, R7, R4, RZ, 0x3c, !PT ;  /* 0x0000000407047212 */ /* 0x000fe200078e3cff */
[----:B------:R-:W-:Y:S01]  /*cb70*/  IMAD R7, R3, 0x8, R2 ;  /* 0x0000000803077824 */ /* 0x000fe200078e0202 */
[----:B------:R-:W0:Y:S02]  /*cb80*/  SYNCS.PHASECHK.TRANS64.TRYWAIT P0, [R6+URZ], R5 ;  /* 0x00000005060075a7 */ /* 0x000e24000800017f */
[----:B------:R-:W-:Y:S01]  /*cb90*/  SHF.L.U32 R2, R4, 0x1f, RZ ;  /* 0x0000001f04027819 */ /* 0x000fe200000006ff */
[----:B0-----:R-:W-:Y:S06]  /*cba0*/  @!P0 BRA `(.L_x_9370) ;  /* 0x0000002000808947 */ /* 0x001fec0003800000 */
.L_x_9434:
[----:B------:R-:W1:Y:S02]  /*cbb0*/  SYNCS.PHASECHK.TRANS64.TRYWAIT P0, [R7+URZ], R2 ;  /* 0x00000002070075a7 */ /* 0x000e64000800017f */
[----:B-1----:R-:W-:Y:S05]  /*cbc0*/  @!P0 BRA `(.L_x_9371) ;  /* 0x00000020008c8947 */ /* 0x002fea0003800000 */
.L_x_9435:
[----:B------:R-:W-:Y:S05]  /*cbd0*/  @!P2 BRA `(.L_x_9372) ;  /* 0x000000000004a947 */ /* 0x000fea0003800000 */
[----:B------:R-:W-:Y:S01]  /*cbe0*/  BPT.TRAP 0x1 ;  /* 0x000000040000795c */ /* 0x000fe20000300000 */
.L_x_9372:
[----:B------:R-:W-:-:S04]  /*cbf0*/  VIADD R0, R0, 0x32460 ;  /* 0x0003246000007836 */ /* 0x000fc80000000000 */
[----:B------:R-:W-:-:S04]  /*cc00*/  IMAD R4, R19, 0x8, R0 ;  /* 0x0000000813047824 */ /* 0x000fc800078e0200 */
[----:B------:R-:W2:Y:S02]  /*cc10*/  SYNCS.PHASECHK.TRANS64.TRYWAIT P0, [R4+URZ], R5 ;  /* 0x00000005040075a7 */ /* 0x000ea4000800017f */
[----:B--2---:R-:W-:Y:S05]  /*cc20*/  @!P0 BRA `(.L_x_9373) ;  /* 0x0000002000888947 */ /* 0x004fea0003800000 */
.L_x_9436:
[----:B------:R-:W-:-:S07]  /*cc30*/  IMAD R3, R3, 0x8, R0 ;  /* 0x0000000803037824 */ /* 0x000fce00078e0200 */
.L_x_9374:
[----:B---3--:R3:W4:Y:S02]  /*cc40*/  SYNCS.PHASECHK.TRANS64.TRYWAIT P0, [R3+URZ], R2 ;  /* 0x00000002030075a7 */ /* 0x008724000800017f */
[----:B----4-:R-:W-:Y:S05]  /*cc50*/  @!P0 NANOSLEEP.SYNCS 0x989680 ;  /* 0x009896800000895d */ /* 0x010fea0003900000 */
[----:B------:R-:W4:Y:S02]  /*cc60*/  @!P0 SYNCS.PHASECHK.TRANS64 P0, [R3+URZ], R2 ;  /* 0x00000002030085a7 */ /* 0x000f24000800007f */
[----:B----4-:R-:W-:Y:S05]  /*cc70*/  @!P0 BRA `(.L_x_9374) ;  /* 0xfffffffc00f08947 */ /* 0x010fea000383ffff */
.L_x_9367:
[----:B------:R-:W-:Y:S05]  /*cc80*/  BSYNC B0 ;  /* 0x0000000000007941 */ /* 0x000fea0003800000 */
.L_x_9366:
[----:B------:R-:W-:Y:S05]  /*cc90*/  EXIT ;  /* 0x000000000000794d */ /* 0x000fea0003800000 */
.L_x_9253:
[----:B0-----:R-:W-:-:S04]  /*cca0*/  IMAD.U32 R3, RZ, RZ, UR50 ;  /* 0x00000032ff037e24 */ /* 0x001fc8000f8e00ff */
[----:B------:R0:W1:Y:S03]  /*ccb0*/  SYNCS.PHASECHK.TRANS64.TRYWAIT P0, [R3+URZ+0x32400], R0 ;  /* 0x03240000030075a7 */ /* 0x000066000800017f */
[----:B-1----:R-:W-:Y:S05]  /*ccc0*/  @!P0 NANOSLEEP.SYNCS 0x989680 ;  /* 0x009896800000895d */ /* 0x002fea0003900000 */
[----:B------:R-:W1:Y:S02]  /*ccd0*/  @!P0 SYNCS.PHASECHK.TRANS64 P0, [R3+URZ+0x32400], R0 ;  /* 0x03240000030085a7 */ /* 0x000e64000800007f */
[----:B-1----:R-:W-:Y:S05]  /*cce0*/  @!P0 BRA `(.L_x_9253) ;  /* 0xfffffffc00ec8947 */ /* 0x002fea000383ffff */
[----:B------:R-:W-:Y:S05]  /*ccf0*/  BRA `(.L_x_9375) ;  /* 0xffffff4400347947 */ /* 0x000fea000383ffff */
.L_x_9257:
[----:B-1----:R-:W-:-:S04]  /*cd00*/  IMAD.U32 R4, RZ, RZ, UR26 ;  /* 0x0000001aff047e24 */ /* 0x002fc8000f8e00ff */
[----:B------:R1:W2:Y:S03]  /*cd10*/  SYNCS.PHASECHK.TRANS64.TRYWAIT P1, [R4+URZ+0x32430], R3 ;  /* 0x03243003040075a7 */ /* 0x0002a6000802017f */
[----:B--2---:R-:W-:Y:S05]  /*cd20*/  @!P1 NANOSLEEP.SYNCS 0x989680 ;  /* 0x009896800000995d */ /* 0x004fea0003900000 */
[----:B------:R-:W2:Y:S02]  /*cd30*/  @!P1 SYNCS.PHASECHK.TRANS64 P1, [R4+URZ+0x32430], R3 ;  /* 0x03243003040095a7 */ /* 0x000ea4000802007f */
[----:B--2---:R-:W-:Y:S05]  /*cd40*/  @!P1 BRA `(.L_x_9257) ;  /* 0xfffffffc00ec9947 */ /* 0x004fea000383ffff */
[----:B------:R-:W-:Y:S05]  /*cd50*/  BRA `(.L_x_9256) ;  /* 0xffffff4400587947 */ /* 0x000fea000383ffff */
.L_x_9258:
[----:B--2---:R-:W-:-:S04]  /*cd60*/  IMAD.U32 R5, RZ, RZ, UR50 ;  /* 0x00000032ff057e24 */ /* 0x004fc8000f8e00ff */
[----:B------:R2:W3:Y:S03]  /*cd70*/  SYNCS.PHASECHK.TRANS64.TRYWAIT P1, [R5+URZ+0x32410], R0 ;  /* 0x03241000050075a7 */ /* 0x0004e6000802017f */
[----:B---3--:R-:W-:Y:S05]  /*cd80*/  @!P1 NANOSLEEP.SYNCS 0x989680 ;  /* 0x009896800000995d */ /* 0x008fea0003900000 */
[----:B------:R-:W3:Y:S02]  /*cd90*/  @!P1 SYNCS.PHASECHK.TRANS64 P1, [R5+URZ+0x32410], R0 ;  /* 0x03241000050095a7 */ /* 0x000ee4000802007f */
[----:B---3--:R-:W-:Y:S05]  /*cda0*/  @!P1 BRA `(.L_x_9258) ;  /* 0xfffffffc00ec9947 */ /* 0x008fea000383ffff */
[----:B------:R-:W-:Y:S05]  /*cdb0*/  BRA `(.L_x_9376) ;  /* 0xffffff4400d87947 */ /* 0x000fea000383ffff */
.L_x_9262:
[----:B--2---:R-:W-:-:S04]  /*cdc0*/  IMAD.U32 R0, RZ, RZ, UR26 ;  /* 0x0000001aff007e24 */ /* 0x004fc8000f8e00ff */
[----:B------:R2:W4:Y:S03]  /*cdd0*/  SYNCS.PHASECHK.TRANS64.TRYWAIT P1, [R0+URZ+0x32450], R3 ;  /* 0x03245003000075a7 */ /* 0x000526000802017f */
[----:B----4-:R-:W-:Y:S05]  /*cde0*/  @!P1 NANOSLEEP.SYNCS 0x989680 ;  /* 0x009896800000995d */ /* 0x010fea0003900000 */
[----:B------:R-:W4:Y:S02]  /*cdf0*/  @!P1 SYNCS.PHASECHK.TRANS64 P1, [R0+URZ+0x32450], R3 ;  /* 0x03245003000095a7 */ /* 0x000f24000802007f */
[----:B----4-:R-:W-:Y:S05]  /*ce00*/  @!P1 BRA `(.L_x_9262) ;  /* 0xfffffffc00ec9947 */ /* 0x010fea000383ffff */
[----:B------:R-:W-:Y:S05]  /*ce10*/  BRA `(.L_x_9261) ;  /* 0xffffff4400e07947 */ /* 0x000fea000383ffff */
.L_x_9267:
[----:B--2---:R-:W-:-:S04]  /*ce20*/  IMAD.U32 R3, RZ, RZ, UR28 ;  /* 0x0000001cff037e24 */ /* 0x004fc8000f8e00ff */
[----:B------:R2:W3:Y:S03]  /*ce30*/  SYNCS.PHASECHK.TRANS64.TRYWAIT P3, [R3+URZ+0x32430], R0 ;  /* 0x03243000030075a7 */ /* 0x0004e6000806017f */
[----:B---3--:R-:W-:Y:S05]  /*ce40*/  @!P3 NANOSLEEP.SYNCS 0x989680 ;  /* 0x009896800000b95d */ /* 0x008fea0003900000 */
[----:B------:R-:W3:Y:S02]  /*ce50*/  @!P3 SYNCS.PHASECHK.TRANS64 P3, [R3+URZ+0x32430], R0 ;  /* 0x032430000300b5a7 */ /* 0x000ee4000806007f */
[----:B---3--:R-:W-:Y:S05]  /*ce60*/  @!P3 BRA `(.L_x_9267) ;  /* 0xfffffffc00ecb947 */ /* 0x008fea000383ffff */
[----:B------:R-:W-:Y:S05]  /*ce70*/  BRA `(.L_x_9266) ;  /* 0xffffff64008c7947 */ /* 0x000fea000383ffff */
.L_x_9271:
[----:B--2---:R-:W-:-:S04]  /*ce80*/  IMAD.U32 R3, RZ, RZ, UR28 ;  /* 0x0000001cff037e24 */ /* 0x004fc8000f8e00ff */
[----:B------:R2:W3:Y:S03]  /*ce90*/  SYNCS.PHASECHK.TRANS64.TRYWAIT P3, [R3+URZ+0x32450], R0 ;  /* 0x03245000030075a7 */ /* 0x0004e6000806017f */
[----:B---3--:R-:W-:Y:S05]  /*cea0*/  @!P3 NANOSLEEP.SYNCS 0x989680 ;  /* 0x009896800000b95d */ /* 0x008fea0003900000 */
[----:B------:R-:W3:Y:S02]  /*ceb0*/  @!P3 SYNCS.PHASECHK.TRANS64 P3, [R3+URZ+0x32450], R0 ;  /* 0x032450000300b5a7 */ /* 0x000ee4000806007f */
[----:B---3--:R-:W-:Y:S05]  /*cec0*/  @!P3 BRA `(.L_x_9271) ;  /* 0xfffffffc00ecb947 */ /* 0x008fea000383ffff */
[----:B------:R-:W-:Y:S05]  /*ced0*/  BRA `(.L_x_9270) ;  /* 0xffffff6400e47947 */ /* 0x000fea000383ffff */
.L_x_9286:
        /* <DEDUP_REMOVED lines=11> */
.L_x_9378:
[----:B------:R-:W-:Y:S05]  /*cf90*/  BSYNC B0 ;  /* 0x0000000000007941 */ /* 0x000fea0003800000 */
.L_x_9377:
[----:B------:R-:W-:Y:S05]  /*cfa0*/  BRA `(.L_x_9379) ;  /* 0xffffffb800347947 */ /* 0x000fea000383ffff */
.L_x_9288:
[----:B------:R-:W-:Y:S01]  /*cfb0*/  BSSY B0, `(.L_x_9380) ;  /* 0x0000006000007945 */ /* 0x000fe20003800000 */
[----:B------:R-:W-:-:S07]  /*cfc0*/  IMAD.MOV.U32 R15, RZ, RZ, -0x1 ;  /* 0xffffffffff0f7424 */ /* 0x000fce00078e00ff */
[----:B012---:R-:W-:Y:S05]  /*cfd0*/  WARPSYNC.COLLECTIVE R15, `(.L_x_9381) ;  /* 0x000000000f0c7348 */ /* 0x007fea0003c00000 */
[----:B------:R-:W-:Y:S02]  /*cfe0*/  ELECT P6, UR62, PT ;  /* 0x00000000003e782f */ /* 0x000fe400038c0000 */
[----:B------:R-:W-:Y:S01]  /*cff0*/  MOV R14, UR62 ;  /* 0x0000003e000e7c02 */ /* 0x000fe20008000f00 */
[----:B012---:R-:W-:Y:S10]  /*d000*/  ENDCOLLECTIVE ;  /* 0x000000000000791b */ /* 0x007ff40003800000 */
.L_x_9381:
[----:B------:R-:W-:Y:S05]  /*d010*/  BSYNC B0 ;  /* 0x0000000000007941 */ /* 0x000fea0003800000 */
.L_x_9380:
[----:B------:R-:W-:Y:S05]  /*d020*/  BRA `(.L_x_9382) ;  /* 0xffffffb800347947 */ /* 0x000fea000383ffff */
.L_x_9290:
[----:B--2---:R2:W4:Y:S02]  /*d030*/  SYNCS.PHASECHK.TRANS64.TRYWAIT P0, [R0+URZ+0x32440], R2 ;  /* 0x03244002000075a7 */ /* 0x004524000800017f */
[----:B----4-:R-:W-:Y:S05]  /*d040*/  @!P0 NANOSLEEP.SYNCS 0x989680 ;  /* 0x009896800000895d */ /* 0x010fea0003900000 */
[----:B------:R-:W4:Y:S02]  /*d050*/  @!P0 SYNCS.PHASECHK.TRANS64 P0, [R0+URZ+0x32440], R2 ;  /* 0x03244002000085a7 */ /* 0x000f24000800007f */
[----:B----4-:R-:W-:Y:S05]  /*d060*/  @!P0 BRA `(.L_x_9290) ;  /* 0xfffffffc00f08947 */ /* 0x010fea000383ffff */
[----:B------:R-:W-:Y:S05]  /*d070*/  BRA `(.L_x_9383) ;  /* 0xffffffb800907947 */ /* 0x000fea000383ffff */
.L_x_9293:
[----:B------:R-:W-:Y:S01]  /*d080*/  IMAD.MOV.U32 R13, RZ, RZ, R2 ;  /* 0x000000ffff0d7224 */ /* 0x000fe200078e0002 */
[----:B------:R-:W0:Y:S01]  /*d090*/  S2R R5, SR_TID.X ;  /* 0x0000000000057919 */ /* 0x000e220000002100 */
[----:B------:R-:W-:Y:S02]  /*d0a0*/  IMAD.MOV.U32 R12, RZ, RZ, RZ ;  /* 0x000000ffff0c7224 */ /* 0x000fe400078e00ff */
[----:B------:R-:W-:Y:S01]  /*d0b0*/  IMAD.MOV.U32 R11, RZ, RZ, 0x181f ;  /* 0x0000181fff0b7424 */ /* 0x000fe200078e00ff */
[----:B------:R1:W-:Y:S01]  /*d0c0*/  STL [R1+0x60], R9 ;  /* 0x0000600901007387 */ /* 0x0003e20000100800 */
[----:B------:R-:W-:-:S07]  /*d0d0*/  IMAD.MOV.U32 R15, RZ, RZ, -0x1 ;  /* 0xffffffffff0f7424 */ /* 0x000fce00078e00ff */
[----:B01---5:R-:W-:Y:S05]  /*d0e0*/  WARPSYNC.COLLECTIVE R15, `(.L_x_9384) ;  /* 0x000000000f087348 */ /* 0x023fea0003c00000 */
[----:B------:R2:W3:Y:S02]  /*d0f0*/  SHFL.IDX P6, R14, R13, R12, R11 ;  /* 0x0000000c0d0e7389 */ /* 0x0004e400000c000b */
[----:B0123-5:R-:W-:Y:S01]  /*d100*/  ENDCOLLECTIVE ;  /* 0x000000000000791b */ /* 0x02ffe20003800000 */
.L_x_9384:
[----:B------:R-:W-:Y:S01]  /*d110*/  IMAD.MOV.U32 R13, RZ, RZ, R0 ;  /* 0x000000ffff0d7224 */ /* 0x000fe200078e0000 */
[----:B------:R-:W-:Y:S01]  /*d120*/  LOP3.LUT R5, R5, 0x7f, RZ, 0xc0, !PT ;  /* 0x0000007f05057812 */ /* 0x000fe200078ec0ff */
[----:B------:R-:W-:-:S07]  /*d130*/  IMAD.MOV.U32 R7, RZ, RZ, R14 ;  /* 0x000000ffff077224 */ /* 0x000fce00078e000e */
[----:B------:R-:W-:Y:S05]  /*d140*/  WARPSYNC.COLLECTIVE R15, `(.L_x_9385) ;  /* 0x000000000f087348 */ /* 0x000fea0003c00000 */
[----:B------:R0:W1:Y:S02]  /*d150*/  SHFL.IDX P6, R14, R13, R12, R11 ;  /* 0x0000000c0d0e7389 */ /* 0x00006400000c000b */
[----:B01----:R-:W-:Y:S01]  /*d160*/  ENDCOLLECTIVE ;  /* 0x000000000000791b */ /* 0x003fe20003800000 */
.L_x_9385:
[----:B------:R-:W-:Y:S01]  /*d170*/  ULDC UR4, c[0x0][0x288] ;  /* 0x0000a20000047ab9 */ /* 0x000fe20000000800 */
[----:B------:R-:W-:Y:S01]  /*d180*/  SHF.R.U32.HI R9, RZ, 0x3, R5 ;  /* 0x00000003ff097819 */ /* 0x000fe20000011605 */
[----:B------:R-:W-:-:S04]  /*d190*/  IMAD R3, R6, UR4, RZ ;  /* 0x0000000406037c24 */ /* 0x000fc8000f8e02ff */
[----:B------:R-:W-:-:S05]  /*d1a0*/  IMAD.IADD R9, R9, 0x1, R4 ;  /* 0x0000000109097824 */ /* 0x000fca00078e0204 */
[----:B------:R-:W-:Y:S01]  /*d1b0*/  ISETP.GE.AND P1, PT, R9, R3, PT ;  /* 0x000000030900720c */ /* 0x000fe20003f26270 */
[----:B------:R0:W-:Y:S01]  /*d1c0*/  STL [R1+0x10], R9 ;  /* 0x0000100901007387 */ /* 0x0001e20000100800 */
[----:B------:R-:W-:Y:S02]  /*d1d0*/  IMAD.MOV.U32 R13, RZ, RZ, R2 ;  /* 0x000000ffff0d7224 */ /* 0x000fe400078e0002 */
[----:B------:R-:W-:Y:S02]  /*d1e0*/  IMAD.MOV.U32 R12, RZ, RZ, 0x1 ;  /* 0x00000001ff0c7424 */ /* 0x000fe400078e00ff */
[----:B------:R-:W-:-:S07]  /*d1f0*/  IMAD.MOV.U32 R5, RZ, RZ, R14 ;  /* 0x000000ffff057224 */ /* 0x000fce00078e000e */
[----:B0-----:R-:W-:Y:S05]  /*d200*/  WARPSYNC.COLLECTIVE R15, `(.L_x_9386) ;  /* 0x000000000f087348 */ /* 0x001fea0003c00000 */
[----:B------:R1:W2:Y:S02]  /*d210*/  SHFL.IDX P6, R14, R13, R12, R11 ;  /* 0x0000000c0d0e7389 */ /* 0x0002a400000c000b */
[----:B012---:R-:W-:Y:S01]  /*d220*/  ENDCOLLECTIVE ;  /* 0x000000000000791b */ /* 0x007fe20003800000 */
.L_x_9386:
[----:B------:R-:W-:-:S05]  /*d230*/  @!P1 LEA R5, P3, R8, R5, 0x1 ;  /* 0x0000000508059211 */ /* 0x000fca00078608ff */
[----:B------:R-:W-:Y:S02]  /*d240*/  @!P1 IMAD.X R4, RZ, RZ, R7, P3 ;  /* 0x000000ffff049224 */ /* 0x000fe400018e0607 */
[----:B------:R-:W0:Y:S03]  /*d250*/  S2R R7, SR_TID.X ;  /* 0x0000000000077919 */ /* 0x000e260000002100 */
[----:B------:R-:W-:Y:S01]  /*d260*/  @!P1 LOP3.LUT R5, R5, R4, RZ, 0x3c, !PT ;  /* 0x0000000405059212 */ /* 0x000fe200078e3cff */
[----:B------:R-:W-:-:S03]  /*d270*/  IMAD.MOV.U32 R13, RZ, RZ, R0 ;  /* 0x000000ffff0d7224 */ /* 0x000fc600078e0000 */
[----:B------:R-:W-:-:S04]  /*d280*/  @!P1 LOP3.LUT R4, R5, R4, RZ, 0x3c, !PT ;  /* 0x0000000405049212 */ /* 0x000fc800078e3cff */
[----:B------:R-:W-:Y:S01]  /*d290*/  @!P1 LOP3.LUT R5, R5, R4, RZ, 0x3c, !PT ;  /* 0x0000000405059212 */ /* 0x000fe200078e3cff */
[----:B------:R-:W-:-:S07]  /*d2a0*/  IMAD.MOV.U32 R8, RZ, RZ, R14 ;  /* 0x000000ffff087224 */ /* 0x000fce00078e000e */
[----:B0-----:R-:W-:Y:S05]  /*d2b0*/  WARPSYNC.COLLECTIVE R15, `(.L_x_9387) ;  /* 0x000000000f087348 */ /* 0x001fea0003c00000 */
[----:B------:R1:W2:Y:S02]  /*d2c0*/  SHFL.IDX P6, R14, R13, R12, R11 ;  /* 0x0000000c0d0e7389 */ /* 0x0002a400000c000b */
[----:B012---:R-:W-:Y:S01]  /*d2d0*/  ENDCOLLECTIVE ;  /* 0x000000000000791b */ /* 0x007fe20003800000 */
.L_x_9387:
[----:B------:R-:W-:Y:S01]  /*d2e0*/  @!PT LDS RZ, [RZ] ;  /* 0x00000000fffff984 */ /* 0x000fe20000000800 */
[----:B------:R-:W-:Y:S01]  /*d2f0*/  @!PT LDS RZ, [RZ] ;  /* 0x00000000fffff984 */ /* 0x000fe20000000800 */
[----:B------:R-:W-:Y:S01]  /*d300*/  @!PT LDS RZ, [RZ] ;  /* 0x00000000fffff984 */ /* 0x000fe20000000800 */
[----:B------:R0:W-:Y:S01]  /*d310*/  @!P1 LDGSTS.E.BYPASS.LTC128B.128 [R10+0x18400], desc[UR46][R4.64], !P0 ;  /* 0x18400000040a9fae */ /* 0x0001e2000c101d6e */
[----:B------:R-:W-:Y:S02]  /*d320*/  IMAD.MOV.U32 R13, RZ, RZ, R2 ;  /* 0x000000ffff0d7224 */ /* 0x000fe400078e0002 */
[----:B------:R-:W-:Y:S02]  /*d330*/  IMAD.MOV.U32 R12, RZ, RZ, 0x2 ;  /* 0x00000002ff0c7424 */ /* 0x000fe400078e00ff */
[----:B0-----:R-:W-:Y:S02]  /*d340*/  VIADD R5, R9, 0x10 ;  /* 0x0000001009057836 */ /* 0x001fe40000000000 */
[----:B------:R-:W-:-:S03]  /*d350*/  IMAD.SHL.U32 R7, R7, 0x8, RZ ;  /* 0x0000000807077824 */ /* 0x000fc600078e00ff */
[----:B------:R-:W-:Y:S01]  /*d360*/  ISETP.GE.AND P2, PT, R5, R3, PT ;  /* 0x000000030500720c */ /* 0x000fe20003f46270 */
[----:B------:R-:W-:Y:S01]  /*d370*/  IMAD.MOV.U32 R6, RZ, RZ, R14 ;  /* 0x000000ffff067224 */ /* 0x000fe200078e000e */
[----:B------:R-:W-:-:S11]  /*d380*/  LOP3.LUT R7, R7, 0x38, RZ, 0xc0, !PT ;  /* 0x0000003807077812 */ /* 0x000fd600078ec0ff */
[----:B------:R-:W-:Y:S05]  /*d390*/  WARPSYNC.COLLECTIVE R15, `(.L_x_9388) ;  /* 0x000000000f087348 */ /* 0x000fea0003c00000 */
[----:B------:R0:W1:Y:S02]  /*d3a0*/  SHFL.IDX P6, R14, R13, R12, R11 ;  /* 0x0000000c0d0e7389 */ /* 0x00006400000c000b */
[----:B01----:R-:W-:Y:S01]  /*d3b0*/  ENDCOLLECTIVE ;  /* 0x000000000000791b */ /* 0x003fe20003800000 */
.L_x_9388:
[----:B------:R0:W-:Y:S01]  /*d3c0*/  STL [R1+0x28], R5 ;  /* 0x0000280501007387 */ /* 0x0001e20000100800 */
[----:B------:R-:W-:Y:S01]  /*d3d0*/  IMAD.MOV.U32 R13, RZ, RZ, R0 ;  /* 0x000000ffff0d7224 */ /* 0x000fe200078e0000 */
[----:B0-----:R-:W-:-:S05]  /*d3e0*/  @!P2 LEA R5, P1, R7, R6, 0x1 ;  /* 0x000000060705a211 */ /* 0x001fca00078208ff */
[----:B------:R-:W-:Y:S02]  /*d3f0*/  @!P2 IMAD.X R4, RZ, RZ, R8, P1 ;  /* 0x000000ffff04a224 */ /* 0x000fe400008e0608 */
[----:B------:R-:W-:Y:S02]  /*d400*/  VIADD R8, R9, 0x20 ;  /* 0x0000002009087836 */ /* 0x000fe40000000000 */
[----:B------:R-:W-:Y:S01]  /*d410*/  IMAD.MOV.U32 R6, RZ, RZ, R14 ;  /* 0x000000ffff067224 */ /* 0x000fe200078e000e */
[----:B------:R-:W-:-:S07]  /*d420*/  @!P2 LOP3.LUT R5, R5, R4, RZ, 0x3c, !PT ;  /* 0x000000040505a212 */ /* 0x000fce00078e3cff */
[----:B------:R-:W-:Y:S05]  /*d430*/  WARPSYNC.COLLECTIVE R15, `(.L_x_9389) ;  /* 0x000000000f087348 */ /* 0x000fea0003c00000 */
[----:B------:R0:W1:Y:S02]  /*d440*/  SHFL.IDX P6, R14, R13, R12, R11 ;  /* 0x0000000c0d0e7389 */ /* 0x00006400000c000b */
[----:B01----:R-:W-:Y:S01]  /*d450*/  ENDCOLLECTIVE ;  /* 0x000000000000791b */ /* 0x003fe20003800000 */
.L_x_9389:
[----:B------:R-:W-:Y:S02]  /*d460*/  ISETP.GE.AND P1, PT, R8, R3, PT ;  /* 0x000000030800720c */ /* 0x000fe40003f26270 */
[C---:B------:R-:W-:Y:S01]  /*d470*/  @!P2 LOP3.LUT R4, R5.reuse, R4, RZ, 0x3c, !PT ;  /* 0x000000040504a212 */ /* 0x040fe200078e3cff */
[----:B------:R0:W-:Y:S03]  /*d480*/  STL [R1+0x2c], R8 ;  /* 0x00002c0801007387 */ /* 0x0001e60000100800 */
[----:B------:R-:W-:-:S05]  /*d490*/  @!P2 LOP3.LUT R5, R5, R4, RZ, 0x3c, !PT ;  /* 0x000000040505a212 */ /* 0x000fca00078e3cff */
[----:B------:R-:W-:Y:S01]  /*d4a0*/  @!PT LDS RZ, [RZ] ;  /* 0x00000000fffff984 */ /* 0x000fe20000000800 */
[----:B------:R-:W-:Y:S01]  /*d4b0*/  @!PT LDS RZ, [RZ] ;  /* 0x00000000fffff984 */ /* 0x000fe20000000800 */
[----:B------:R-:W-:Y:S01]  /*d4c0*/  @!PT LDS RZ, [RZ] ;  /* 0x00000000fffff984 */ /* 0x000fe20000000800 */
[----:B------:R1:W-:Y:S01]  /*d4d0*/  @!P2 LDGSTS.E.BYPASS.LTC128B.128 [R10+0x18c00], desc[UR46][R4.64], !P0 ;  /* 0x18c00000040aafae */ /* 0x0003e2000c101d6e */
[----:B------:R-:W-:Y:S02]  /*d4e0*/  IMAD.MOV.U32 R13, RZ, RZ, R2 ;  /* 0x000000ffff0d7224 */ /* 0x000fe400078e0002 */
[----:B------:R-:W-:Y:S02]  /*d4f0*/  IMAD.MOV.U32 R12, RZ, RZ, 0x3 ;  /* 0x00000003ff0c7424 */ /* 0x000fe400078e00ff */
[----:B0-----:R-:W-:-:S05]  /*d500*/  VIADD R8, R9, 0x30 ;  /* 0x0000003009087836 */ /* 0x001fca0000000000 */
[----:B------:R0:W-:Y:S01]  /*d510*/  STL [R1+0x30], R8 ;  /* 0x0000300801007387 */ /* 0x0001e20000100800 */
[----:B-1----:R-:W-:-:S07]  /*d520*/  IMAD.MOV.U32 R4, RZ, RZ, R14 ;  /* 0x000000ffff047224 */ /* 0x002fce00078e000e */
[----:B0-----:R-:W-:Y:S05]  /*d530*/  WARPSYNC.COLLECTIVE R15, `(.L_x_9390) ;  /* 0x000000000f087348 */ /* 0x001fea0003c00000 */
[----:B------:R1:W2:Y:S02]  /*d540*/  SHFL.IDX P6, R14, R13, R12, R11 ;  /* 0x0000000c0d0e7389 */ /* 0x0002a400000c000b */
[----:B012---:R-:W-:Y:S01]  /*d550*/  ENDCOLLECTIVE ;  /* 0x000000000000791b */ /* 0x007fe20003800000 */
.L_x_9390:
        /* <DEDUP_REMOVED lines=10> */
[----:B------:R0:W-:Y:S01]  /*d600*/  @!P1 LDGSTS.E.BYPASS.LTC128B.128 [R10+0x19400], desc[UR46][R4.64], !P0 ;  /* 0x19400000040a9fae */ /* 0x0001e2000c101d6e */
[----:B------:R-:W-:Y:S01]  /*d610*/  ISETP.GE.AND P1, PT, R8, R3, PT ;  /* 0x000000030800720c */ /* 0x000fe20003f26270 */
[----:B------:R-:W-:-:S12]  /*d620*/  VIADD R8, R9, 0x40 ;  /* 0x0000004009087836 */ /* 0x000fd80000000000 */
[----:B0-----:R-:W-:Y:S05]  /*d630*/  WARPSYNC.COLLECTIVE R15, `(.L_x_9391) ;  /* 0x000000000f087348 */ /* 0x001fea0003c00000 */
[----:B------:R1:W2:Y:S02]  /*d640*/  SHFL.IDX P6, R14, R13, R12, R11 ;  /* 0x0000000c0d0e7389 */ /* 0x0002a400000c000b */
[----:B012---:R-:W-:Y:S01]  /*d650*/  ENDCOLLECTIVE ;  /* 0x000000000000791b */ /* 0x007fe20003800000 */
.L_x_9391:
[----:B------:R0:W-:Y:S01]  /*d660*/  STL [R1+0x34], R8 ;  /* 0x0000340801007387 */ /* 0x0001e20000100800 */
[----:B------:R-:W-:Y:S02]  /*d670*/  IMAD.MOV.U32 R13, RZ, RZ, R2 ;  /* 0x000000ffff0d7224 */ /* 0x000fe400078e0002 */
[----:B------:R-:W-:Y:S02]  /*d680*/  IMAD.MOV.U32 R12, RZ, RZ, 0x4 ;  /* 0x00000004ff0c7424 */ /* 0x000fe400078e00ff */
[----:B------:R-:W-:-:S07]  /*d690*/  IMAD.MOV.U32 R4, RZ, RZ, R14 ;  /* 0x000000ffff047224 */ /* 0x000fce00078e000e */
[----:B0-----:R-:W-:Y:S05]  /*d6a0*/  WARPSYNC.COLLECTIVE R15, `(.L_x_9392) ;  /* 0x000000000f087348 */ /* 0x001fea0003c00000 */
[----:B------:R1:W2:Y:S02]  /*d6b0*/  SHFL.IDX P6, R14, R13, R12, R11 ;  /* 0x0000000c0d0e7389 */ /* 0x0002a400000c000b */
[----:B012---:R-:W-:Y:S01]  /*d6c0*/  ENDCOLLECTIVE ;  /* 0x000000000000791b */ /* 0x007fe20003800000 */
.L_x_9392:
        /* <DEDUP_REMOVED lines=10> */
.L_x_9393:
[----:B------:R-:W-:Y:S01]  /*d770*/  @!PT LDS RZ, [RZ] ;  /* 0x00000000fffff984 */ /* 0x000fe20000000800 */
[----:B------:R-:W-:Y:S01]  /*d780*/  @!PT LDS RZ, [RZ] ;  /* 0x00000000fffff984 */ /* 0x000fe20000000800 */
[----:B------:R-:W-:Y:S01]  /*d790*/  @!PT LDS RZ, [RZ] ;  /* 0x00000000fffff984 */ /* 0x000fe20000000800 */
[----:B------:R0:W-:Y:S01]  /*d7a0*/  @!P1 LDGSTS.E.BYPASS.LTC128B.128 [R10+0x19c00], desc[UR46][R4.64], !P0 ;  /* 0x19c00000040a9fae */ /* 0x0001e2000c101d6e */
[----:B------:R-:W-:Y:S01]  /*d7b0*/  ISETP.GE.AND P1, PT, R8, R3, PT ;  /* 0x000000030800720c */ /* 0x000fe20003f26270 */
[----:B------:R-:W-:-:S05]  /*d7c0*/  VIADD R8, R9, 0x50 ;  /* 0x0000005009087836 */ /* 0x000fca0000000000 */
[----:B------:R1:W-:Y:S01]  /*d7d0*/  STL [R1+0x38], R8 ;  /* 0x0000380801007387 */ /* 0x0003e20000100800 */
[----:B------:R-:W-:Y:S02]  /*d7e0*/  IMAD.MOV.U32 R13, RZ, RZ, R2 ;  /* 0x000000ffff0d7224 */ /* 0x000fe400078e0002 */
[----:B------:R-:W-:Y:S02]  /*d7f0*/  IMAD.MOV.U32 R12, RZ, RZ, 0x5 ;  /* 0x00000005ff0c7424 */ /* 0x000fe400078e00ff */
[----:B0-----:R-:W-:-:S07]  /*d800*/  IMAD.MOV.U32 R4, RZ, RZ, R14 ;  /* 0x000000ffff047224 */ /* 0x001fce00078e000e */
[----:B-1----:R-:W-:Y:S05]  /*d810*/  WARPSYNC.COLLECTIVE R15, `(.L_x_9394) ;  /* 0x000000000f087348 */ /* 0x002fea0003c00000 */
[----:B------:R0:W2:Y:S02]  /*d820*/  SHFL.IDX P6, R14, R13, R12, R11 ;  /* 0x0000000c0d0e7389 */ /* 0x0000a400000c000b */
[----:B012---:R-:W-:Y:S01]  /*d830*/  ENDCOLLECTIVE ;  /* 0x000000000000791b */ /* 0x007fe20003800000 */
.L_x_9394:
        /* <DEDUP_REMOVED lines=10> */
.L_x_9395:
[----:B------:R-:W-:Y:S01]  /*d8e0*/  @!PT LDS RZ, [RZ] ;  /* 0x00000000fffff984 */ /* 0x000fe20000000800 */
[----:B------:R-:W-:Y:S01]  /*d8f0*/  @!PT LDS RZ, [RZ] ;  /* 0x00000000fffff984 */ /* 0x000fe20000000800 */
[----:B------:R-:W-:Y:S01]  /*d900*/  @!PT LDS RZ, [RZ] ;  /* 0x00000000fffff984 */ /* 0x000fe20000000800 */
[----:B------:R0:W-:Y:S01]  /*d910*/  @!P1 LDGSTS.E.BYPASS.LTC128B.128 [R10+0x1a400], desc[UR46][R4.64], !P0 ;  /* 0x1a400000040a9fae */ /* 0x0001e2000c101d6e */
[----:B------:R-:W-:Y:S01]  /*d920*/  ISETP.GE.AND P1, PT, R8, R3, PT ;  /* 0x000000030800720c */ /* 0x000fe20003f26270 */
[----:B------:R-:W-:Y:S02]  /*d930*/  VIADD R8, R9, 0x60 ;  /* 0x0000006009087836 */ /* 0x000fe40000000000 */
[----:B------:R1:W5:Y:S01]  /*d940*/  LDL.LU R9, [R1+0x60] ;  /* 0x0000600001097983 */ /* 0x0003620000300800 */
[----:B------:R-:W-:Y:S02]  /*d950*/  IMAD.MOV.U32 R13, RZ, RZ, R2 ;  /* 0x000000ffff0d7224 */ /* 0x000fe400078e0002 */
[----:B------:R-:W-:Y:S02]  /*d960*/  IMAD.MOV.U32 R12, RZ, RZ, 0x6 ;  /* 0x00000006ff0c7424 */ /* 0x000fe400078e00ff */
[----:B01----:R-:W-:-:S07]  /*d970*/  IMAD.MOV.U32 R4, RZ, RZ, R14 ;  /* 0x000000ffff047224 */ /* 0x003fce00078e000e */
[----:B-----5:R-:W-:Y:S05]  /*d980*/  WARPSYNC.COLLECTIVE R15, `(.L_x_9396) ;  /* 0x000000000f087348 */ /* 0x020fea0003c00000 */
[----:B------:R0:W1:Y:S02]  /*d990*/  SHFL.IDX P6, R14, R13, R12, R11 ;  /* 0x0000000c0d0e7389 */ /* 0x00006400000c000b */
[----:B01---5:R-:W-:Y:S01]  /*d9a0*/  ENDCOLLECTIVE ;  /* 0x000000000000791b */ /* 0x023fe20003800000 */
.L_x_9396:
        /* <DEDUP_REMOVED lines=10> */
.L_x_9397:
        /* <DEDUP_REMOVED lines=11> */
.L_x_9398:
[----:B------:R-:W-:-:S05]  /*db00*/  @!P1 LEA R5, P2, R7, R4, 0x1 ;  /* 0x0000000407059211 */ /* 0x000fca00078408ff */
[----:B------:R-:W-:-:S05]  /*db10*/  @!P1 IMAD.X R4, RZ, RZ, R6, P2 ;  /* 0x000000ffff049224 */ /* 0x000fca00010e0606 */
[----:B------:R-:W-:-:S04]  /*db20*/  @!P1 LOP3.LUT R5, R5, R4, RZ, 0x3c, !PT ;  /* 0x0000000405059212 */ /* 0x000fc800078e3cff */
[----:B------:R-:W-:Y:S01]  /*db30*/  @!P1 LOP3.LUT R4, R5, R4, RZ, 0x3c, !PT ;  /* 0x0000000405049212 */ /* 0x000fe200078e3cff */
[----:B------:R-:W-:-:S03]  /*db40*/  IMAD.MOV.U32 R13, RZ, RZ, R0 ;  /* 0x000000ffff0d7224 */ /* 0x000fc600078e0000 */
[----:B------:R-:W-:-:S05]  /*db50*/  @!P1 LOP3.LUT R5, R5, R4, RZ, 0x3c, !PT ;  /* 0x0000000405059212 */ /* 0x000fca00078e3cff */
[----:B------:R-:W-:Y:S01]  /*db60*/  @!PT LDS RZ, [RZ] ;  /* 0x00000000fffff984 */ /* 0x000fe20000000800 */
[----:B------:R-:W-:Y:S01]  /*db70*/  @!PT LDS RZ, [RZ] ;  /* 0x00000000fffff984 */ /* 0x000fe20000000800 */
[----:B------:R-:W-:Y:S01]  /*db80*/  @!PT LDS RZ, [RZ] ;  /* 0x00000000fffff984 */ /* 0x000fe20000000800 */
[----:B------:R0:W-:Y:S04]  /*db90*/  @!P1 LDGSTS.E.BYPASS.LTC128B.128 [R10+0x1b400], desc[UR46][R4.64], !P0 ;  /* 0x1b400000040a9fae */ /* 0x0001e8000c101d6e */
[----:B------:R1:W-:Y:S01]  /*dba0*/  STL [R1+0x3c], R8 ;  /* 0x00003c0801007387 */ /* 0x0003e20000100800 */
[----:B0-----:R-:W-:-:S07]  /*dbb0*/  IMAD.MOV.U32 R4, RZ, RZ, R14 ;  /* 0x000000ffff047224 */ /* 0x001fce00078e000e */
[----:B-1----:R-:W-:Y:S05]  /*dbc0*/  WARPSYNC.COLLECTIVE R15, `(.L_x_9399) ;  /* 0x000000000f087348 */ /* 0x002fea0003c00000 */
[----:B------:R0:W2:Y:S02]  /*dbd0*/  SHFL.IDX P6, R14, R13, R12, R11 ;  /* 0x0000000c0d0e7389 */ /* 0x0000a400000c000b */
[----:B012---:R-:W-:Y:S01]  /*dbe0*/  ENDCOLLECTIVE ;  /* 0x000000000000791b */ /* 0x007fe20003800000 */
.L_x_9399:
[----:B------:R-:W-:Y:S01]  /*dbf0*/  IMAD.MOV.U32 R0, RZ, RZ, R14 ;  /* 0x000000ffff007224 */ /* 0x000fe200078e000e */
[----:B------:R-:W-:Y:S06]  /*dc00*/  BRA `(.L_x_9400) ;  /* 0xffffffb800e07947 */ /* 0x000fec000383ffff */
.L_x_9295:
        /* <DEDUP_REMOVED lines=8> */
.L_x_9402:
[----:B------:R-:W-:Y:S05]  /*dc90*/  BSYNC B0 ;  /* 0x0000000000007941 */ /* 0x000fea0003800000 */
.L_x_9401:
[----:B------:R-:W-:Y:S01]  /*dca0*/  IMAD.MOV.U32 R13, RZ, RZ, R5 ;  /* 0x000000ffff0d7224 */ /* 0x000fe200078e0005 */
[----:B------:R0:W5:Y:S01]  /*dcb0*/  LDL.LU R10, [R1+0x38] ;  /* 0x00003800010a7983 */ /* 0x0001620000300800 */
[----:B------:R-:W-:Y:S02]  /*dcc0*/  IMAD.MOV.U32 R12, RZ, RZ, RZ ;  /* 0x000000ffff0c7224 */ /* 0x000fe400078e00ff */
[----:B------:R-:W-:Y:S01]  /*dcd0*/  IMAD.MOV.U32 R11, RZ, RZ, 0x181f ;  /* 0x0000181fff0b7424 */ /* 0x000fe200078e00ff */
[----:B------:R0:W5:Y:S01]  /*dce0*/  LDL.LU R9, [R1+0x3c] ;  /* 0x00003c0001097983 */ /* 0x0001620000300800 */
[----:B------:R-:W-:Y:S02]  /*dcf0*/  IMAD.MOV.U32 R15, RZ, RZ, -0x1 ;  /* 0xffffffffff0f7424 */ /* 0x000fe400078e00ff */
[----:B------:R-:W-:Y:S01]  /*dd00*/  IMAD.MOV.U32 R2, RZ, RZ, R14 ;  /* 0x000000ffff027224 */ /* 0x000fe200078e000e */
[----:B------:R0:W5:Y:S06]  /*dd10*/  LDL R7, [R1+0x4] ;  /* 0x0000040001077983 */ /* 0x00016c0000100800 */
[----:B0----5:R-:W-:Y:S05]  /*dd20*/  WARPSYNC.COLLECTIVE R15, `(.L_x_9403) ;  /* 0x000000000f087348 */ /* 0x021fea0003c00000 */
[----:B------:R1:W2:Y:S02]  /*dd30*/  SHFL.IDX P6, R14, R13, R12, R11 ;  /* 0x0000000c0d0e7389 */ /* 0x0002a400000c000b */
[----:B012--5:R-:W-:Y:S01]  /*dd40*/  ENDCOLLECTIVE ;  /* 0x000000000000791b */ /* 0x027fe20003800000 */
.L_x_9403:
[----:B------:R-:W-:Y:S01]  /*dd50*/  ULDC UR4, c[0x0][0x288] ;  /* 0x0000a20000047ab9 */ /* 0x000fe20000000800 */
[----:B------:R-:W2:Y:S04]  /*dd60*/  LDL.LU R13, [R1+0x28] ;  /* 0x00002800010d7983 */ /* 0x000ea80000300800 */
[----:B------:R-:W3:Y:S04]  /*dd70*/  LDL.LU R12, [R1+0x2c] ;  /* 0x00002c00010c7983 */ /* 0x000ee80000300800 */
[----:B------:R-:W4:Y:S04]  /*dd80*/  LDL.LU R11, [R1+0x30] ;  /* 0x00003000010b7983 */ /* 0x000f280000300800 */
[----:B------:R-:W5:Y:S01]  /*dd90*/  LDL.LU R15, [R1+0x34] ;  /* 0x00003400010f7983 */ /* 0x000f620000300800 */
[----:B------:R-:W-:-:S03]  /*dda0*/  IMAD.MOV.U32 R3, RZ, RZ, R14 ;  /* 0x000000ffff037224 */ /* 0x000fc600078e000e */
[----:B------:R-:W5:Y:S01]  /*ddb0*/  LDL.LU R14, [R1+0x10] ;  /* 0x00001000010e7983 */ /* 0x000f620000300800 */
[----:B------:R-:W-:Y:S01]  /*ddc0*/  IMAD R0, R6, UR4, RZ ;  /* 0x0000000406007c24 */ /* 0x000fe2000f8e02ff */
[----:B------:R-:W-:-:S04]  /*ddd0*/  LOP3.LUT R18, R18, 0xffffffbf, RZ, 0xc0, !PT ;  /* 0xffffffbf12127812 */ /* 0x000fc800078ec0ff */
[-C--:B--2---:R-:W-:Y:S01]  /*dde0*/  ISETP.GE.AND P6, PT, R13, R0.reuse, PT ;  /* 0x000000000d00720c */ /* 0x084fe20003fc6270 */
[----:B------:R-:W-:Y:S01]  /*ddf0*/  IMAD.MOV.U32 R13, RZ, RZ, R4 ;  /* 0x000000ffff0d7224 */ /* 0x000fe200078e0004 */
[----:B---3--:R-:W-:Y:S01]  /*de00*/  ISETP.GE.AND P5, PT, R12, R0, PT ;  /* 0x000000000c00720c */ /* 0x008fe20003fa6270 */
[----:B------:R-:W-:-:S10]  /*de10*/  IMAD.MOV.U32 R12, RZ, RZ, 0x1 ;  /* 0x00000001ff0c7424 */ /* 0x000fd400078e00ff */
[----:B------:R-:W-:Y:S02]  /*de20*/  @P6 LOP3.LUT R18, R18, 0x40, RZ, 0xfc, !PT ;  /* 0x0000004012126812 */ /* 0x000fe400078efcff */
[-C--:B----4-:R-:W-:Y:S01]  /*de30*/  ISETP.GE.AND P6, PT, R11, R0.reuse, PT ;  /* 0x000000000b00720c */ /* 0x090fe20003fc6270 */
[----:B------:R-:W-:Y:S01]  /*de40*/  IMAD.MOV.U32 R11, RZ, RZ, 0x181f ;  /* 0x0000181fff0b7424 */ /* 0x000fe200078e00ff */
[----:B------:R-:W-:Y:S02]  /*de50*/  LOP3.LUT R18, R18, 0xffffffdf, RZ, 0xc0, !PT ;  /* 0xffffffdf12127812 */ /* 0x000fe400078ec0ff */
[-C--:B-----5:R-:W-:Y:S02]  /*de60*/  ISETP.GE.AND P4, PT, R14, R0.reuse, PT ;  /* 0x000000000e00720c */ /* 0x0a0fe40003f86270 */
[----:B------:R-:W-:Y:S02]  /*de70*/  @P5 LOP3.LUT R18, R18, 0x20, RZ, 0xfc, !PT ;  /* 0x0000002012125812 */ /* 0x000fe400078efcff */
[----:B------:R-:W-:Y:S01]  /*de80*/  ISETP.GE.AND P5, PT, R15, R0, PT ;  /* 0x000000000f00720c */ /* 0x000fe20003fa6270 */
[----:B------:R-:W-:Y:S01]  /*de90*/  IMAD.MOV.U32 R15, RZ, RZ, -0x1 ;  /* 0xffffffffff0f7424 */ /* 0x000fe200078e00ff */
[----:B------:R-:W-:-:S04]  /*dea0*/  LOP3.LUT R18, R18, 0xffffffef, RZ, 0xc0, !PT ;  /* 0xffffffef12127812 */ /* 0x000fc800078ec0ff */
[----:B------:R-:W-:Y:S02]  /*deb0*/  @P6 LOP3.LUT R18, R18, 0x10, RZ, 0xfc, !PT ;  /* 0x0000001012126812 */ /* 0x000fe400078efcff */
[----:B------:R-:W-:Y:S02]  /*dec0*/  ISETP.GE.AND P6, PT, R10, R0, PT ;  /* 0x000000000a00720c */ /* 0x000fe40003fc6270 */
[----:B------:R-:W-:-:S04]  /*ded0*/  LOP3.LUT R18, R18, 0xfffffff7, RZ, 0xc0, !PT ;  /* 0xfffffff712127812 */ /* 0x000fc800078ec0ff */
[----:B------:R-:W-:Y:S02]  /*dee0*/  @P5 LOP3.LUT R18, R18, 0x8, RZ, 0xfc, !PT ;  /* 0x0000000812125812 */ /* 0x000fe400078efcff */
[----:B------:R-:W-:Y:S02]  /*def0*/  ISETP.GE.AND P5, PT, R9, R0, PT ;  /* 0x000000000900720c */ /* 0x000fe40003fa6270 */
[----:B------:R-:W-:-:S04]  /*df00*/  LOP3.LUT R18, R18, 0xffffff7f, RZ, 0xc0, !PT ;  /* 0xffffff7f12127812 */ /* 0x000fc800078ec0ff */
[----:B------:R-:W-:-:S04]  /*df10*/  LOP3.LUT R18, R18, 0xfffffffb, RZ, 0xc0, !PT ;  /* 0xfffffffb12127812 */ /* 0x000fc800078ec0ff */
[----:B------:R-:W-:Y:S02]  /*df20*/  @P6 LOP3.LUT R18, R18, 0x4, RZ, 0xfc, !PT ;  /* 0x0000000412126812 */ /* 0x000fe400078efcff */
[----:B------:R-:W-:Y:S02]  /*df30*/  @!P4 LEA R3, P6, R8, R3, 0x1 ;  /* 0x000000030803c211 */ /* 0x000fe400078c08ff */
[----:B------:R-:W-:-:S03]  /*df40*/  @P5 LOP3.LUT R18, R18, 0x80, RZ, 0xfc, !PT ;  /* 0x0000008012125812 */ /* 0x000fc600078efcff */
[----:B------:R-:W-:Y:S01]  /*df50*/  @!P4 IMAD.X R2, RZ, RZ, R2, P6 ;  /* 0x000000ffff02c224 */ /* 0x000fe200030e0602 */
[----:B------:R-:W-:-:S04]  /*df60*/  LOP3.LUT P5, RZ, R18, 0x20, RZ, 0xc0, !PT ;  /* 0x0000002012ff7812 */ /* 0x000fc800078ac0ff */
[----:B------:R-:W-:-:S09]  /*df70*/  @!P4 LOP3.LUT R3, R3, R2, RZ, 0x3c, !PT ;  /* 0x000000020303c212 */ /* 0x000fd200078e3cff */
[----:B------:R-:W-:Y:S05]  /*df80*/  WARPSYNC.COLLECTIVE R15, `(.L_x_9404) ;  /* 0x000000000f087348 */ /* 0x000fea0003c00000 */
[----:B------:R0:W1:Y:S02]  /*df90*/  SHFL.IDX P6, R14, R13, R12, R11 ;  /* 0x0000000c0d0e7389 */ /* 0x00006400000c000b */
[----:B01----:R-:W-:Y:S01]  /*dfa0*/  ENDCOLLECTIVE ;  /* 0x000000000000791b */ /* 0x003fe20003800000 */
.L_x_9404:
[----:B------:R-:W-:-:S04]  /*dfb0*/  @!P4 LOP3.LUT R2, R3, R2, RZ, 0x3c, !PT ;  /* 0x000000020302c212 */ /* 0x000fc800078e3cff */
[----:B------:R-:W-:-:S05]  /*dfc0*/  @!P4 LOP3.LUT R3, R3, R2, RZ, 0x3c, !PT ;  /* 0x000000020303c212 */ /* 0x000fca00078e3cff */
[----:B------:R-:W-:Y:S01]  /*dfd0*/  @!PT LDS RZ, [RZ] ;  /* 0x00000000fffff984 */ /* 0x000fe20000000800 */
[----:B------:R-:W-:Y:S01]  /*dfe0*/  @!PT LDS RZ, [RZ] ;  /* 0x00000000fffff984 */ /* 0x000fe20000000800 */
[----:B------:R-:W-:Y:S01]  /*dff0*/  @!PT LDS RZ, [RZ] ;  /* 0x00000000fffff984 */ /* 0x000fe20000000800 */
[----:B------:R0:W-:Y:S01]  /*e000*/  @!P4 LDGSTS.E.BYPASS.LTC128B.128 [R7+0x22400], desc[UR46][R2.64], !P0 ;  /* 0x224000000207cfae */ /* 0x0001e2000c101d6e */
[----:B------:R-:W-:-:S03]  /*e010*/  IMAD.MOV.U32 R13, RZ, RZ, R5 ;  /* 0x000000ffff0d7224 */ /* 0x000fc600078e0005 */
[----:B------:R0:W-:Y:S04]  /*e020*/  @!P4 LDGSTS.E.BYPASS.LTC128B.128 [R7+0x26400], desc[UR46][R2.64+0x80], !P1 ;  /* 0x264000800207cfae */ /* 0x0001e8000c901d6e */
[----:B------:R0:W-:Y:S04]  /*e030*/  @!P4 LDGSTS.E.BYPASS.LTC128B.128 [R7+0x2a400], desc[UR46][R2.64+0x100], !P2 ;  /* 0x2a4001000207cfae */ /* 0x0001e8000d101d6e */
[----:B------:R0:W-:Y:S01]  /*e040*/  @!P4 LDGSTS.E.BYPASS.LTC128B.128 [R7+0x2e400], desc[UR46][R2.64+0x180], !P3 ;  /* 0x2e4001800207cfae */ /* 0x0001e2000d901d6e */
[----:B------:R-:W-:Y:S01]  /*e050*/  IMAD.MOV.U32 R6, RZ, RZ, R14 ;  /* 0x000000ffff067224 */ /* 0x000fe200078e000e */
[----:B------:R-:W-:-:S13]  /*e060*/  LOP3.LUT P4, RZ, R18, 0x40, RZ, 0xc0, !PT ;  /* 0x0000004012ff7812 */ /* 0x000fda000788c0ff */
[----:B0-----:R-:W-:Y:S05]  /*e070*/  WARPSYNC.COLLECTIVE R15, `(.L_x_9405) ;  /* 0x000000000f087348 */ /* 0x001fea0003c00000 */
[----:B------:R1:W2:Y:S02]  /*e080*/  SHFL.IDX P6, R14, R13, R12, R11 ;  /* 0x0000000c0d0e7389 */ /* 0x0002a400000c000b */
[----:B012---:R-:W-:Y:S01]  /*e090*/  ENDCOLLECTIVE ;  /* 0x000000000000791b */ /* 0x007fe20003800000 */
.L_x_9405:
[----:B------:R-:W-:Y:S02]  /*e0a0*/  IMAD.MOV.U32 R13, RZ, RZ, R4 ;  /* 0x000000ffff0d7224 */ /* 0x000fe400078e0004 */
[----:B------:R-:W-:Y:S02]  /*e0b0*/  IMAD.MOV.U32 R12, RZ, RZ, 0x2 ;  /* 0x00000002ff0c7424 */ /* 0x000fe400078e00ff */
[----:B------:R-:W-:-:S05]  /*e0c0*/  IMAD.MOV.U32 R2, RZ, RZ, R14 ;  /* 0x000000ffff027224 */ /* 0x000fca00078e000e */
[----:B------:R-:W-:-:S05]  /*e0d0*/  @!P4 LEA R2, P6, R8, R2, 0x1 ;  /* 0x000000020802c211 */ /* 0x000fca00078c08ff */
[----:B------:R-:W-:-:S05]  /*e0e0*/  @!P4 IMAD.X R3, RZ, RZ, R6, P6 ;  /* 0x000000ffff03c224 */ /* 0x000fca00030e0606 */
[----:B------:R-:W-:Y:S01]  /*e0f0*/  @!PT LDS RZ, [RZ] ;  /* 0x00000000fffff984 */ /* 0x000fe20000000800 */
[----:B------:R-:W-:Y:S01]  /*e100*/  @!PT LDS RZ, [RZ] ;  /* 0x00000000fffff984 */ /* 0x000fe20000000800 */
[----:B------:R-:W-:Y:S01]  /*e110*/  @!PT LDS RZ, [RZ] ;  /* 0x00000000fffff984 */ /* 0x000fe20000000800 */
[----:B------:R0:W-:Y:S03]  /*e120*/  @!P4 LDGSTS.E.BYPASS.LTC128B.128 [R7+0x22c00], desc[UR46][R2.64], !P0 ;  /* 0x22c000000207cfae */ /* 0x0001e6000c101d6e */
[----:B0-----:R-:W-:Y:S05]  /*e130*/  WARPSYNC.COLLECTIVE R15, `(.L_x_9406) ;  /* 0x000000000f087348 */ /* 0x001fea0003c00000 */
[----:B------:R1:W2:Y:S02]  /*e140*/  SHFL.IDX P6, R14, R13, R12, R11 ;  /* 0x0000000c0d0e7389 */ /* 0x0002a400000c000b */
[----:B012---:R-:W-:Y:S01]  /*e150*/  ENDCOLLECTIVE ;  /* 0x000000000000791b */ /* 0x007fe20003800000 */
.L_x_9406:
[----:B------:R-:W-:Y:S01]  /*e160*/  @!PT LDS RZ, [RZ] ;  /* 0x00000000fffff984 */ /* 0x000fe20000000800 */
[----:B------:R-:W-:Y:S01]  /*e170*/  @!PT LDS RZ, [RZ] ;  /* 0x00000000fffff984 */ /* 0x000fe20000000800 */
[----:B------:R-:W-:Y:S01]  /*e180*/  @!PT LDS RZ, [RZ] ;  /* 0x00000000fffff984 */ /* 0x000fe20000000800 */
[----:B------:R0:W-:Y:S04]  /*e190*/  @!P4 LDGSTS.E.BYPASS.LTC128B.128 [R7+0x26c00], desc[UR46][R2.64+0x80], !P1 ;  /* 0x26c000800207cfae */ /* 0x0001e8000c901d6e */
[----:B------:R0:W-:Y:S04]  /*e1a0*/  @!P4 LDGSTS.E.BYPASS.LTC128B.128 [R7+0x2ac00], desc[UR46][R2.64+0x100], !P2 ;  /* 0x2ac001000207cfae */ /* 0x0001e8000d101d6e */
[----:B------:R0:W-:Y:S01]  /*e1b0*/  @!P4 LDGSTS.E.BYPASS.LTC128B.128 [R7+0x2ec00], desc[UR46][R2.64+0x180], !P3 ;  /* 0x2ec001800207cfae */ /* 0x0001e2000d901d6e */
[----:B------:R-:W-:Y:S01]  /*e1c0*/  LOP3.LUT P4, RZ, R18, 0x10, RZ, 0xc0, !PT ;  /* 0x0000001012ff7812 */ /* 0x000fe2000788c0ff */
[----:B------:R-:W-:-:S02]  /*e1d0*/  IMAD.MOV.U32 R13, RZ, RZ, R5 ;  /* 0x000000ffff0d7224 */ /* 0x000fc400078e0005 */
[----:B------:R-:W-:-:S10]  /*e1e0*/  IMAD.MOV.U32 R6, RZ, RZ, R14 ;  /* 0x000000ffff067224 */ /* 0x000fd400078e000e */
[----:B0-----:R-:W-:Y:S05]  /*e1f0*/  WARPSYNC.COLLECTIVE R15, `(.L_x_9407) ;  /* 0x000000000f087348 */ /* 0x001fea0003c00000 */
[----:B------:R1:W2:Y:S02]  /*e200*/  SHFL.IDX P6, R14, R13, R12, R11 ;  /* 0x0000000c0d0e7389 */ /* 0x0002a400000c000b */
[----:B012---:R-:W-:Y:S01]  /*e210*/  ENDCOLLECTIVE ;  /* 0x000000000000791b */ /* 0x007fe20003800000 */
.L_x_9407:
        /* <DEDUP_REMOVED lines=12> */
.L_x_9408:
        /* <DEDUP_REMOVED lines=12> */
.L_x_9409:
        /* <DEDUP_REMOVED lines=12> */
.L_x_9410:
        /* <DEDUP_REMOVED lines=12> */
.L_x_9411:
[----:B------:R-:W-:Y:S02]  /*e520*/  IMAD.MOV.U32 R13, RZ, RZ, R4 ;  /* 0x000000ffff0d7224 */ /* 0x000fe400078e0004 */
[----:B------:R-:W-:Y:S02]  /*e530*/  IMAD.MOV.U32 R12, RZ, RZ, 0x5 ;  /* 0x00000005ff0c7424 */ /* 0x000fe400078e00ff */
[----:B------:R-:W-:-:S05]  /*e540*/  IMAD.MOV.U32 R2, RZ, RZ, R14 ;  /* 0x000000ffff027224 */ /* 0x000fca00078e000e */
[----:B------:R-:W-:-:S05]  /*e550*/  @!P5 LEA R2, P6, R8, R2, 0x1 ;  /* 0x000000020802d211 */ /* 0x000fca00078c08ff */
[----:B------:R-:W-:Y:S01]  /*e560*/  @!P5 IMAD.X R3, RZ, RZ, R6, P6 ;  /* 0x000000ffff03d224 */ /* 0x000fe200030e0606 */
[C---:B------:R-:W-:Y:S02]  /*e570*/  LOP3.LUT P6, RZ, R18.reuse, 0x8, RZ, 0xc0, !PT ;  /* 0x0000000812ff7812 */ /* 0x040fe400078cc0ff */
[----:B------:R-:W-:-:S11]  /*e580*/  LOP3.LUT P5, RZ, R18, 0x80, RZ, 0xc0, !PT ;  /* 0x0000008012ff7812 */ /* 0x000fd600078ac0ff */
[----:B------:R-:W-:Y:S01]  /*e590*/  @!PT LDS RZ, [RZ] ;  /* 0x00000000fffff984 */ /* 0x000fe20000000800 */
[----:B------:R-:W-:Y:S01]  /*e5a0*/  @!PT LDS RZ, [RZ] ;  /* 0x00000000fffff984 */ /* 0x000fe20000000800 */
[----:B------:R-:W-:Y:S01]  /*e5b0*/  @!PT LDS RZ, [RZ] ;  /* 0x00000000fffff984 */ /* 0x000fe20000000800 */
[----:B------:R0:W-:Y:S04]  /*e5c0*/  @!P6 LDGSTS.E.BYPASS.LTC128B.128 [R7+0x24400], desc[UR46][R2.64], !P0 ;  /* 0x244000000207efae */ /* 0x0001e8000c101d6e */
[----:B------:R0:W-:Y:S04]  /*e5d0*/  @!P6 LDGSTS.E.BYPASS.LTC128B.128 [R7+0x28400], desc[UR46][R2.64+0x80], !P1 ;  /* 0x284000800207efae */ /* 0x0001e8000c901d6e */
[----:B------:R0:W-:Y:S04]  /*e5e0*/  @!P6 LDGSTS.E.BYPASS.LTC128B.128 [R7+0x2c400], desc[UR46][R2.64+0x100], !P2 ;  /* 0x2c4001000207efae */ /* 0x0001e8000d101d6e */
[----:B------:R0:W-:Y:S02]  /*e5f0*/  @!P6 LDGSTS.E.BYPASS.LTC128B.128 [R7+0x30400], desc[UR46][R2.64+0x180], !P3 ;  /* 0x304001800207efae */ /* 0x0001e4000d901d6e */
[----:B0-----:R-:W-:Y:S05]  /*e600*/  WARPSYNC.COLLECTIVE R15, `(.L_x_9412) ;  /* 0x000000000f087348 */ /* 0x001fea0003c00000 */
[----:B------:R1:W2:Y:S02]  /*e610*/  SHFL.IDX P6, R14, R13, R12, R11 ;  /* 0x0000000c0d0e7389 */ /* 0x0002a400000c000b */
[----:B012---:R-:W-:Y:S01]  /*e620*/  ENDCOLLECTIVE ;  /* 0x000000000000791b */ /* 0x007fe20003800000 */
.L_x_9412:
[----:B------:R-:W-:Y:S02]  /*e630*/  IMAD.MOV.U32 R13, RZ, RZ, R5 ;  /* 0x000000ffff0d7224 */ /* 0x000fe400078e0005 */
[----:B------:R-:W-:-:S07]  /*e640*/  IMAD.MOV.U32 R6, RZ, RZ, R14 ;  /* 0x000000ffff067224 */ /* 0x000fce00078e000e */
[----:B------:R-:W-:Y:S05]  /*e650*/  WARPSYNC.COLLECTIVE R15, `(.L_x_9413) ;  /* 0x000000000f087348 */ /* 0x000fea0003c00000 */
[----:B------:R0:W1:Y:S02]  /*e660*/  SHFL.IDX P6, R14, R13, R12, R11 ;  /* 0x0000000c0d0e7389 */ /* 0x00006400000c000b */
[----:B01----:R-:W-:Y:S01]  /*e670*/  ENDCOLLECTIVE ;  /* 0x000000000000791b */ /* 0x003fe20003800000 */
.L_x_9413:
        /* <DEDUP_REMOVED lines=12> */
.L_x_9414:
[----:B------:R-:W-:Y:S01]  /*e740*/  @!PT LDS RZ, [RZ] ;  /* 0x00000000fffff984 */ /* 0x000fe20000000800 */
[----:B------:R-:W-:Y:S01]  /*e750*/  @!PT LDS RZ, [RZ] ;  /* 0x00000000fffff984 */ /* 0x000fe20000000800 */
[----:B------:R-:W-:Y:S01]  /*e760*/  @!PT LDS RZ, [RZ] ;  /* 0x00000000fffff984 */ /* 0x000fe20000000800 */
[----:B------:R0:W-:Y:S04]  /*e770*/  @!P4 LDGSTS.E.BYPASS.LTC128B.128 [R7+0x28c00], desc[UR46][R2.64+0x80], !P1 ;  /* 0x28c000800207cfae */ /* 0x0001e8000c901d6e */
[----:B------:R0:W-:Y:S04]  /*e780*/  @!P4 LDGSTS.E.BYPASS.LTC128B.128 [R7+0x2cc00], desc[UR46][R2.64+0x100], !P2 ;  /* 0x2cc001000207cfae */ /* 0x0001e8000d101d6e */
[----:B------:R0:W-:Y:S01]  /*e790*/  @!P4 LDGSTS.E.BYPASS.LTC128B.128 [R7+0x30c00], desc[UR46][R2.64+0x180], !P3 ;  /* 0x30c001800207cfae */ /* 0x0001e2000d901d6e */
[----:B------:R-:W-:Y:S02]  /*e7a0*/  IMAD.MOV.U32 R13, RZ, RZ, R5 ;  /* 0x000000ffff0d7224 */ /* 0x000fe400078e0005 */
[----:B------:R-:W-:-:S07]  /*e7b0*/  IMAD.MOV.U32 R6, RZ, RZ, R14 ;  /* 0x000000ffff067224 */ /* 0x000fce00078e000e */
[----:B0-----:R-:W-:Y:S05]  /*e7c0*/  WARPSYNC.COLLECTIVE R15, `(.L_x_9415) ;  /* 0x000000000f087348 */ /* 0x001fea0003c00000 */
[----:B------:R1:W2:Y:S02]  /*e7d0*/  SHFL.IDX P6, R14, R13, R12, R11 ;  /* 0x0000000c0d0e7389 */ /* 0x0002a400000c000b */
[----:B012---:R-:W-:Y:S01]  /*e7e0*/  ENDCOLLECTIVE ;  /* 0x000000000000791b */ /* 0x007fe20003800000 */
.L_x_9415:
        /* <DEDUP_REMOVED lines=12> */
.L_x_9416:
        /* <DEDUP_REMOVED lines=11> */
.L_x_9417:
[----:B------:R-:W-:Y:S01]  /*e960*/  IMAD.MOV.U32 R2, RZ, RZ, R14 ;  /* 0x000000ffff027224 */ /* 0x000fe200078e000e */
[----:B------:R-:W-:Y:S06]  /*e970*/  BRA `(.L_x_9418) ;  /* 0xffffffb8003c7947 */ /* 0x000fec000383ffff */
.L_x_9299:
[----:B-1----:R-:W-:-:S04]  /*e980*/  IMAD.U32 R3, RZ, RZ, UR37 ;  /* 0x00000025ff037e24 */ /* 0x002fc8000f8e00ff */
[----:B------:R1:W2:Y:S03]  /*e990*/  SYNCS.PHASECHK.TRANS64.TRYWAIT P0, [R3+URZ+0x32420], R0 ;  /* 0x03242000030075a7 */ /* 0x0002a6000800017f */
[----:B--2---:R-:W-:Y:S05]  /*e9a0*/  @!P0 NANOSLEEP.SYNCS 0x989680 ;  /* 0x009896800000895d */ /* 0x004fea0003900000 */
[----:B------:R-:W2:Y:S02]  /*e9b0*/  @!P0 SYNCS.PHASECHK.TRANS64 P0, [R3+URZ+0x32420], R0 ;  /* 0x03242000030085a7 */ /* 0x000ea4000800007f */
[----:B--2---:R-:W-:Y:S05]  /*e9c0*/  @!P0 BRA `(.L_x_9299) ;  /* 0xfffffffc00ec8947 */ /* 0x004fea000383ffff */
[----:B------:R-:W-:Y:S05]  /*e9d0*/  BRA `(.L_x_9419) ;  /* 0xffffffb8008c7947 */ /* 0x000fea000383ffff */
.L_x_9303:
[----:B0-----:R0:W1:Y:S02]  /*e9e0*/  SYNCS.PHASECHK.TRANS64.TRYWAIT P0, [R2+URZ+0x32460], R0 ;  /* 0x03246000020075a7 */ /* 0x001064000800017f */
[----:B-1----:R-:W-:Y:S05]  /*e9f0*/  @!P0 NANOSLEEP.SYNCS 0x989680 ;  /* 0x009896800000895d */ /* 0x002fea0003900000 */
[----:B------:R-:W1:Y:S02]  /*ea00*/  @!P0 SYNCS.PHASECHK.TRANS64 P0, [R2+URZ+0x32460], R0 ;  /* 0x03246000020085a7 */ /* 0x000e64000800007f */
[----:B-1----:R-:W-:Y:S05]  /*ea10*/  @!P0 BRA `(.L_x_9303) ;  /* 0xfffffffc00f08947 */ /* 0x002fea000383ffff */
[----:B------:R-:W-:Y:S05]  /*ea20*/  BRA `(.L_x_9420) ;  /* 0xffffffb800ac7947 */ /* 0x000fea000383ffff */
.L_x_9316:
[----:B-1----:R1:W2:Y:S02]  /*ea30*/  SYNCS.PHASECHK.TRANS64.TRYWAIT P0, [R3+URZ+0x32440], R2 ;  /* 0x03244002030075a7 */ /* 0x0022a4000800017f */
[----:B--2---:R-:W-:Y:S05]  /*ea40*/  @!P0 NANOSLEEP.SYNCS 0x989680 ;  /* 0x009896800000895d */ /* 0x004fea0003900000 */
[----:B------:R-:W2:Y:S02]  /*ea50*/  @!P0 SYNCS.PHASECHK.TRANS64 P0, [R3+URZ+0x32440], R2 ;  /* 0x03244002030085a7 */ /* 0x000ea4000800007f */
[----:B--2---:R-:W-:Y:S05]  /*ea60*/  @!P0 BRA `(.L_x_9316) ;  /* 0xfffffffc00f08947 */ /* 0x004fea000383ffff */
[----:B------:R-:W-:Y:S05]  /*ea70*/  BRA `(.L_x_9421) ;  /* 0xffffffc000a47947 */ /* 0x000fea000383ffff */
.L_x_9321:
[----:B0-----:R0:W2:Y:S02]  /*ea80*/  SYNCS.PHASECHK.TRANS64.TRYWAIT P0, [R3+URZ+0x32460], R2 ;  /* 0x03246002030075a7 */ /* 0x0010a4000800017f */
[----:B--2---:R-:W-:Y:S05]  /*ea90*/  @!P0 NANOSLEEP.SYNCS 0x989680 ;  /* 0x009896800000895d */ /* 0x004fea0003900000 */
[----:B------:R-:W2:Y:S02]  /*eaa0*/  @!P0 SYNCS.PHASECHK.TRANS64 P0, [R3+URZ+0x32460], R2 ;  /* 0x03246002030085a7 */ /* 0x000ea4000800007f */
[----:B--2---:R-:W-:Y:S05]  /*eab0*/  @!P0 BRA `(.L_x_9321) ;  /* 0xfffffffc00f08947 */ /* 0x004fea000383ffff */
[----:B------:R-:W-:Y:S05]  /*eac0*/  BRA `(.L_x_9422) ;  /* 0xffffffc400207947 */ /* 0x000fea000383ffff */
.L_x_9333:
[----:B--2---:R2:W3:Y:S02]  /*ead0*/  SYNCS.PHASECHK.TRANS64.TRYWAIT P0, [R4+URZ+0x32440], R2 ;  /* 0x03244002040075a7 */ /* 0x0044e4000800017f */
[----:B---3--:R-:W-:Y:S05]  /*eae0*/  @!P0 NANOSLEEP.SYNCS 0x989680 ;  /* 0x009896800000895d */ /* 0x008fea0003900000 */
[----:B------:R-:W3:Y:S02]  /*eaf0*/  @!P0 SYNCS.PHASECHK.TRANS64 P0, [R4+URZ+0x32440], R2 ;  /* 0x03244002040085a7 */ /* 0x000ee4000800007f */
[----:B---3--:R-:W-:Y:S05]  /*eb00*/  @!P0 BRA `(.L_x_9333) ;  /* 0xfffffffc00f08947 */ /* 0x008fea000383ffff */
[----:B------:R-:W-:Y:S05]  /*eb10*/  BRA `(.L_x_9423) ;  /* 0xffffffcc00087947 */ /* 0x000fea000383ffff */
.L_x_9338:
[----:B0-----:R0:W1:Y:S02]  /*eb20*/  SYNCS.PHASECHK.TRANS64.TRYWAIT P0, [R4+URZ+0x32460], R2 ;  /* 0x03246002040075a7 */ /* 0x001064000800017f */
[----:B-1----:R-:W-:Y:S05]  /*eb30*/  @!P0 NANOSLEEP.SYNCS 0x989680 ;  /* 0x009896800000895d */ /* 0x002fea0003900000 */
[----:B------:R-:W1:Y:S02]  /*eb40*/  @!P0 SYNCS.PHASECHK.TRANS64 P0, [R4+URZ+0x32460], R2 ;  /* 0x03246002040085a7 */ /* 0x000e64000800007f */
[----:B-1----:R-:W-:Y:S05]  /*eb50*/  @!P0 BRA `(.L_x_9338) ;  /* 0xfffffffc00f08947 */ /* 0x002fea000383ffff */
[----:B------:R-:W-:Y:S05]  /*eb60*/  BRA `(.L_x_9424) ;  /* 0xffffffcc00847947 */ /* 0x000fea000383ffff */
.L_x_9349:
[----:B0-----:R0:W2:Y:S02]  /*eb70*/  SYNCS.PHASECHK.TRANS64.TRYWAIT P0, [R4+URZ+0x32440], R2 ;  /* 0x03244002040075a7 */ /* 0x0010a4000800017f */
[----:B--2---:R-:W-:Y:S05]  /*eb80*/  @!P0 NANOSLEEP.SYNCS 0x989680 ;  /* 0x009896800000895d */ /* 0x004fea0003900000 */
[----:B------:R-:W2:Y:S02]  /*eb90*/  @!P0 SYNCS.PHASECHK.TRANS64 P0, [R4+URZ+0x32440], R2 ;  /* 0x03244002040085a7 */ /* 0x000ea4000800007f */
[----:B--2---:R-:W-:Y:S05]  /*eba0*/  @!P0 BRA `(.L_x_9349) ;  /* 0xfffffffc00f08947 */ /* 0x004fea000383ffff */
[----:B------:R-:W-:Y:S05]  /*ebb0*/  BRA `(.L_x_9425) ;  /* 0xffffffd400487947 */ /* 0x000fea000383ffff */
.L_x_9354:
[----:B-1----:R1:W2:Y:S02]  /*ebc0*/  SYNCS.PHASECHK.TRANS64.TRYWAIT P0, [R4+URZ+0x32460], R2 ;  /* 0x03246002040075a7 */ /* 0x0022a4000800017f */
[----:B--2---:R-:W-:Y:S05]  /*ebd0*/  @!P0 NANOSLEEP.SYNCS 0x989680 ;  /* 0x009896800000895d */ /* 0x004fea0003900000 */
[----:B------:R-:W2:Y:S02]  /*ebe0*/  @!P0 SYNCS.PHASECHK.TRANS64 P0, [R4+URZ+0x32460], R2 ;  /* 0x03246002040085a7 */ /* 0x000ea4000800007f */
[----:B--2---:R-:W-:Y:S05]  /*ebf0*/  @!P0 BRA `(.L_x_9354) ;  /* 0xfffffffc00f08947 */ /* 0x004fea000383ffff */
[----:B------:R-:W-:Y:S05]  /*ec00*/  BRA `(.L_x_9426) ;  /* 0xffffffd400c47947 */ /* 0x000fea000383ffff */
.L_x_9364:
[----:B0-----:R0:W2:Y:S02]  /*ec10*/  SYNCS.PHASECHK.TRANS64.TRYWAIT P0, [R0+URZ+0x32420], R3 ;  /* 0x03242003000075a7 */ /* 0x0010a4000800017f */
[----:B--2---:R-:W-:Y:S05]  /*ec20*/  @!P0 NANOSLEEP.SYNCS 0x989680 ;  /* 0x009896800000895d */ /* 0x004fea0003900000 */
[----:B------:R-:W2:Y:S02]  /*ec30*/  @!P0 SYNCS.PHASECHK.TRANS64 P0, [R0+URZ+0x32420], R3 ;  /* 0x03242003000085a7 */ /* 0x000ea4000800007f */
[----:B--2---:R-:W-:Y:S05]  /*ec40*/  @!P0 BRA `(.L_x_9364) ;  /* 0xfffffffc00f08947 */ /* 0x004fea000383ffff */
[----:B------:R-:W-:Y:S05]  /*ec50*/  BRA `(.L_x_9427) ;  /* 0xffffffdc00547947 */ /* 0x000fea000383ffff */
.L_x_9365:
        /* <DEDUP_REMOVED lines=11> */
.L_x_9429:
[----:B------:R-:W-:Y:S05]  /*ed10*/  BSYNC B0 ;  /* 0x0000000000007941 */ /* 0x000fea0003800000 */
.L_x_9428:
[----:B------:R-:W-:Y:S05]  /*ed20*/  BRA `(.L_x_9430) ;  /* 0xffffffdc003c7947 */ /* 0x000fea000383ffff */
.L_x_9368:
[----:B------:R-:W-:Y:S01]  /*ed30*/  BSSY B1, `(.L_x_9431) ;  /* 0x0000006000017945 */ /* 0x000fe20003800000 */
[----:B------:R-:W-:-:S07]  /*ed40*/  IMAD.MOV.U32 R15, RZ, RZ, -0x1 ;  /* 0xffffffffff0f7424 */ /* 0x000fce00078e00ff */
[----:B012---:R-:W-:Y:S05]  /*ed50*/  WARPSYNC.COLLECTIVE R15, `(.L_x_9432) ;  /* 0x000000000f0c7348 */ /* 0x007fea0003c00000 */
[----:B------:R-:W-:Y:S02]  /*ed60*/  ELECT P6, UR62, PT ;  /* 0x00000000003e782f */ /* 0x000fe400038c0000 */
[----:B------:R-:W-:Y:S01]  /*ed70*/  MOV R14, UR62 ;  /* 0x0000003e000e7c02 */ /* 0x000fe20008000f00 */
[----:B012---:R-:W-:Y:S10]  /*ed80*/  ENDCOLLECTIVE ;  /* 0x000000000000791b */ /* 0x007ff40003800000 */
.L_x_9432:
[----:B------:R-:W-:Y:S05]  /*ed90*/  BSYNC B1 ;  /* 0x0000000000017941 */ /* 0x000fea0003800000 */
.L_x_9431:
[----:B------:R-:W-:Y:S05]  /*eda0*/  BRA `(.L_x_9433) ;  /* 0xffffffdc00347947 */ /* 0x000fea000383ffff */
.L_x_9370:
[----:B0-----:R0:W1:Y:S02]  /*edb0*/  SYNCS.PHASECHK.TRANS64.TRYWAIT P0, [R6+URZ], R5 ;  /* 0x00000005060075a7 */ /* 0x001064000800017f */
[----:B-1----:R-:W-:Y:S05]  /*edc0*/  @!P0 NANOSLEEP.SYNCS 0x989680 ;  /* 0x009896800000895d */ /* 0x002fea0003900000 */
[----:B------:R-:W1:Y:S02]  /*edd0*/  @!P0 SYNCS.PHASECHK.TRANS64 P0, [R6+URZ], R5 ;  /* 0x00000005060085a7 */ /* 0x000e64000800007f */
[----:B-1----:R-:W-:Y:S05]  /*ede0*/  @!P0 BRA `(.L_x_9370) ;  /* 0xfffffffc00f08947 */ /* 0x002fea000383ffff */
[----:B------:R-:W-:Y:S05]  /*edf0*/  BRA `(.L_x_9434) ;  /* 0xffffffdc006c7947 */ /* 0x000fea000383ffff */
.L_x_9371:
[----:B-1----:R1:W2:Y:S02]  /*ee00*/  SYNCS.PHASECHK.TRANS64.TRYWAIT P0, [R7+URZ], R2 ;  /* 0x00000002070075a7 */ /* 0x0022a4000800017f */
[----:B--2---:R-:W-:Y:S05]  /*ee10*/  @!P0 NANOSLEEP.SYNCS 0x989680 ;  /* 0x009896800000895d */ /* 0x004fea0003900000 */
[----:B------:R-:W2:Y:S02]  /*ee20*/  @!P0 SYNCS.PHASECHK.TRANS64 P0, [R7+URZ], R2 ;  /* 0x00000002070085a7 */ /* 0x000ea4000800007f */
[----:B--2---:R-:W-:Y:S05]  /*ee30*/  @!P0 BRA `(.L_x_9371) ;  /* 0xfffffffc00f08947 */ /* 0x004fea000383ffff */
[----:B------:R-:W-:Y:S05]  /*ee40*/  BRA `(.L_x_9435) ;  /* 0xffffffdc00607947 */ /* 0x000fea000383ffff */
.L_x_9373:
[----:B--2---:R2:W3:Y:S02]  /*ee50*/  SYNCS.PHASECHK.TRANS64.TRYWAIT P0, [R4+URZ], R5 ;  /* 0x00000005040075a7 */ /* 0x0044e4000800017f */
[----:B---3--:R-:W-:Y:S05]  /*ee60*/  @!P0 NANOSLEEP.SYNCS 0x989680 ;  /* 0x009896800000895d */ /* 0x008fea0003900000 */
[----:B------:R-:W3:Y:S02]  /*ee70*/  @!P0 SYNCS.PHASECHK.TRANS64 P0, [R4+URZ], R5 ;  /* 0x00000005040085a7 */ /* 0x000ee4000800007f */
[----:B---3--:R-:W-:Y:S05]  /*ee80*/  @!P0 BRA `(.L_x_9373) ;  /* 0xfffffffc00f08947 */ /* 0x008fea000383ffff */
[----:B------:R-:W-:Y:S05]  /*ee90*/  BRA `(.L_x_9436) ;  /* 0xffffffdc00647947 */ /* 0x000fea000383ffff */
.L_x_9437:
        /* <DEDUP_REMOVED lines=14> */
.L_x_15135:


//--------------------- .text._ZN7cutlass13device_kernelIN5flash11enable_sm90INS1_16FlashAttnFwdSm90INS1_25CollectiveMainloopFwdSm90ILi2EN4cute5tupleIJNS5_1CILi1EEES8_S8_EEENS6_IJNS7_ILi128EEENS7_ILi96EEENS7_ILi64EEEEEELi256ENS_6half_tEfNS_4arch4Sm90ELb0ELb0ELb0ELb1ELb0ELb0ELb0ELb1ELb0ELb1ELb0ELb0EEENS1_21CollectiveEpilogueFwdINS6_IJSA_NS7_ILi256EEESB_EEES9_SE_SG_Li256ELb1ELb1ELb0ELb0EEENS1_36VarlenDynamicPersistentTileSchedulerILi128ELi96ELi256ELi128ELb0ELb1ELb1ELb0ELb1ELb1EEEEEEEEEvNT_6ParamsE --------------------------
	.section	.text._ZN7cutlass13device_kernelIN5flash11enable_sm90INS1_16FlashAttnFwdSm90INS1_25CollectiveMainloopFwdSm90ILi2EN4cute5tupleIJNS5_1CILi1EEES8_S8_EEENS6_IJNS7_ILi128EEENS7_ILi96EEENS7_ILi64EEEEEELi256ENS_6half_tEfNS_4arch4Sm90ELb0ELb0ELb0ELb1ELb0ELb0ELb0ELb1ELb0ELb1ELb0ELb0EEENS1_21CollectiveEpilogueFwdINS6_IJSA_NS7_ILi256EEESB_EEES9_SE_SG_Li256ELb1ELb1ELb0ELb0EEENS1_36VarlenDynamicPersistentTileSchedulerILi128ELi96ELi256ELi128ELb0ELb1ELb1ELb0ELb1ELb1EEEEEEEEEvNT_6ParamsE,"ax",@progbits
	.align	128
.text._ZN7cutlass13device_kernelIN5flash11enable_sm90INS1_16FlashAttnFwdSm90INS1_25CollectiveMainloopFwdSm90ILi2EN4cute5tupleIJNS5_1CILi1EEES8_S8_EEENS6_IJNS7_ILi128EEENS7_ILi96EEENS7_ILi64EEEEEELi256ENS_6half_tEfNS_4arch4Sm90ELb0ELb0ELb0ELb1ELb0ELb0ELb0ELb1ELb0ELb1ELb0ELb0EEENS1_21CollectiveEpilogueFwdINS6_IJSA_NS7_ILi256EEESB_EEES9_SE_SG_Li256ELb1ELb1ELb0ELb0EEENS1_36VarlenDynamicPersistentTileSchedulerILi128ELi96ELi256ELi128ELb0ELb1ELb1ELb0ELb1ELb1EEEEEEEEEvNT_6ParamsE:
        .type           _ZN7cutlass13device_kernelIN5flash11enable_sm90INS1_16FlashAttnFwdSm90INS1_25CollectiveMainloopFwdSm90ILi2EN4cute5tupleIJNS5_1CILi1EEES8_S8_EEENS6_IJNS7_ILi128EEENS7_ILi96EEENS7_ILi64EEEEEELi256ENS_6half_tEfNS_4arch4Sm90ELb0ELb0ELb0ELb1ELb0ELb0ELb0ELb1ELb0ELb1ELb0ELb0EEENS1_21CollectiveEpilogueFwdINS6_IJSA_NS7_ILi256EEESB_EEES9_SE_SG_Li256ELb1ELb1ELb0ELb0EEENS1_36VarlenDynamicPersistentTileSchedulerILi128ELi96ELi256ELi128ELb0ELb1ELb1ELb0ELb1ELb1EEEEEEEEEvNT_6ParamsE,@function
        .size           _ZN7cutlass13device_kernelIN5flash11enable_sm90INS1_16FlashAttnFwdSm90INS1_25CollectiveMainloopFwdSm90ILi2EN4cute5tupleIJNS5_1CILi1EEES8_S8_EEENS6_IJNS7_ILi128EEENS7_ILi96EEENS7_ILi64EEEEEELi256ENS_6half_tEfNS_4arch4Sm90ELb0ELb0ELb0ELb1ELb0ELb0ELb0ELb1ELb0ELb1ELb0ELb0EEENS1_21CollectiveEpilogueFwdINS6_IJSA_NS7_ILi256EEESB_EEES9_SE_SG_Li256ELb1ELb1ELb0ELb0EEENS1_36VarlenDynamicPersistentTileSchedulerILi128ELi96ELi256ELi128ELb0ELb1ELb1ELb0ELb1ELb1EEEEEEEEEvNT_6ParamsE,(.L_x_15136 - _ZN7cutlass13device_kernelIN5flash11enable_sm90INS1_16FlashAttnFwdSm90INS1_25CollectiveMainloopFwdSm90ILi2EN4cute5tupleIJNS5_1CILi1EEES8_S8_EEENS6_IJNS7_ILi128EEENS7_ILi96EEENS7_ILi64EEEEEELi256ENS_6half_tEfNS_4arch4Sm90ELb0ELb0ELb0ELb1ELb0ELb0ELb0ELb1ELb0ELb1ELb0ELb0EEENS1_21CollectiveEpilogueFwdINS6_IJSA_NS7_ILi256EEESB_EEES9_SE_SG_Li256ELb1ELb1ELb0ELb0EEENS1_36VarlenDynamicPersistentTileSchedulerILi128ELi96ELi256ELi128ELb0ELb1ELb1ELb0ELb1ELb1EEEEEEEEEvNT_6ParamsE)
        .other          _ZN7cutlass13device_kernelIN5flash11enable_sm90INS1_16FlashAttnFwdSm90INS1_25CollectiveMainloopFwdSm90ILi2EN4cute5tupleIJNS5_1CILi1EEES8_S8_EEENS6_IJNS7_ILi128EEENS7_ILi96EEENS7_ILi64EEEEEELi256ENS_6half_tEfNS_4arch4Sm90ELb0ELb0ELb0ELb1ELb0ELb0ELb0ELb1ELb0ELb1ELb0ELb0EEENS1_21CollectiveEpilogueFwdINS6_IJSA_NS7_ILi256EEESB_EEES9_SE_SG_Li256ELb1ELb1ELb0ELb0EEENS1_36VarlenDynamicPersistentTileSchedulerILi128ELi96ELi256ELi128ELb0ELb1ELb1ELb0ELb1ELb1EEEEEEEEEvNT_6ParamsE,@"STO_CUDA_ENTRY STV_DEFAULT"
_ZN7cutlass13device_kernelIN5flash11enable_sm90INS1_16FlashAttnFwdSm90INS1_25CollectiveMainloopFwdSm90ILi2EN4cute5tupleIJNS5_1CILi1EEES8_S8_EEENS6_IJNS7_ILi128EEENS7_ILi96EEENS7_ILi64EEEEEELi256ENS_6half_tEfNS_4arch4Sm90ELb0ELb0ELb0ELb1ELb0ELb0ELb0ELb1ELb0ELb1ELb0ELb0EEENS1_21CollectiveEpilogueFwdINS6_IJSA_NS7_ILi256EEESB_EEES9_SE_SG_Li256ELb1ELb1ELb0ELb0EEENS1_36VarlenDynamicPersistentTileSchedulerILi128ELi96ELi256ELi128ELb0ELb1ELb1ELb0ELb1ELb1EEEEEEEEEvNT_6ParamsE:
        /* <DEDUP_REMOVED lines=18> */
.L_x_9439:
[----:B------:R-:W-:Y:S05]  /*0120*/  BSYNC B0 ;  /* 0x0000000000007941 */ /* 0x000fea0003800000 */
.L_x_9438:
        /* <DEDUP_REMOVED lines=41> */
.L_x_9440:
        /* <DEDUP_REMOVED lines=22> */
.L_x_9441:
        /* <DEDUP_REMOVED lines=18> */
.L_x_9442:
        /* <DEDUP_REMOVED lines=22> */
.L_x_9443:
        /* <DEDUP_REMOVED lines=22> */
.L_x_9444:
[----:B------:R-:W-:Y:S01]  /*0900*/  PLOP3.LUT P0, PT, PT, PT, UP0, 0x80, 0x0 ;  /* 0x000000000000781c */ /* 0x000fe20003f0f008 */
[----:B------:R-:W-:Y:S01]  /*0910*/  UMOV UR36, 0x1 ;  /* 0x0000000100247882 */ /* 0x000fe20000000000 */
[----:B------:R-:W-:Y:S01]  /*0920*/  NOP ;  /* 0x0000000000007918 */ /* 0x000fe20000000000 */
[----:B------:R-:W-:Y:S01]  /*0930*/  USEL UR36, UR36, 0x2, !UP0 ;  /* 0x0000000224247887 */ /* 0x000fe2000c000000 */
[----:B------:R-:W-:Y:S01]  /*0940*/  ULDC.64 UR40, c[0x0][0x208] ;  /* 0x0000820000287ab9 */ /* 0x000fe20000000a00 */
[----:B012-4-:R-:W-:Y:S08]  /*0950*/  BAR.SYNC.DEFER_BLOCKING 0x0 ;  /* 0x0000000000007b1d */ /* 0x017ff00000010000 */
[----:B------:R-:W-:Y:S05]  /*0960*/  @!P0 BRA `(.L_x_9445) ;  /* 0x0000007c00d88947 */ /* 0x000fea0003800000 */
.L_x_9446:
[----:B------:R-:W-:-:S08]  /*0970*/  NOP ;  /* 0x0000000000007918 */ /* 0x000fd00000000000 */
[----:B------:R-:W0:Y:S02]  /*0980*/  USETMAXREG.TRY_ALLOC.CTAPOOL UP0, 0xf0 ;  /* 0x000000f0000079c8 */ /* 0x000e240008000600 */
[----:B0-----:R-:W-:-:S13]  /*0990*/  PLOP3.LUT P0, PT, PT, PT, UP0, 0x80, 0x0 ;  /* 0x000000000000781c */ /* 0x001fda0003f0f008 */
[----:B------:R-:W-:Y:S05]  /*09a0*/  @!P0 BRA `(.L_x_9446) ;  /* 0xfffffffc00f08947 */ /* 0x000fea000383ffff */
[----:B------:R-:W0:Y:S01]  /*09b0*/  S2R R0, SR_TID.X ;  /* 0x0000000000007919 */ /* 0x000e220000002100 */
[----:B------:R-:W1:Y:S01]  /*09c0*/  S2UR UR5, SR_CgaCtaId ;  /* 0x00000000000579c3 */ /* 0x000e620000008800 */
[----:B------:R-:W-:-:S07]  /*09d0*/  UMOV UR4, 0x400 ;  /* 0x0000040000047882 */ /* 0x000fce0000000000 */
[----:B------:R-:W-:Y:S06]  /*09e0*/  BAR.ARV 0x8, 0x180 ;  /* 0x0206000000007b1d */ /* 0x000fec0000002000 */
[----:B-1----:R-:W-:Y:S01]  /*09f0*/  ULEA UR4, UR5, UR4, 0x18 ;  /* 0x0000000405047291 */ /* 0x002fe2000f8ec03f */
[----:B0-----:R-:W-:-:S04]  /*0a00*/  SHF.R.U32.HI R0, RZ, 0x7, R0 ;  /* 0x00000007ff007819 */ /* 0x001fc80000011600 */
[----:B------:R-:W-:-:S13]  /*0a10*/  ISETP.NE.AND P0, PT, R0, 0x1, PT ;  /* 0x000000010000780c */ /* 0x000fda0003f05270 */
[----:B------:R-:W-:Y:S08]  /*0a20*/  @!P0 BAR.ARV 0x9, 0x100 ;  /* 0x0244000000008b1d */ /* 0x000ff00000002000 */
[----:B------:R-:W-:Y:S06]  /*0a30*/  BAR.SYNC.DEFER_BLOCKING 0x5, 0x180 ;  /* 0x0146000000007b1d */ /* 0x000fec0000010000 */
[----:B------:R-:W0:Y:S01]  /*0a40*/  LDS.128 R12, [UR4+0x228d0] ;  /* 0x0228d004ff0c7984 */ /* 0x000e220008000c00 */
[----:B------:R-:W-:Y:S01]  /*0a50*/  ULDC UR4, c[0x0][0xc3c] ;  /* 0x00030f0000047ab9 */ /* 0x000fe20000000800 */
[----:B------:R-:W-:Y:S06]  /*0a60*/  BAR.ARV 0x4, 0x180 ;  /* 0x0106000000007b1d */ /* 0x000fec0000002000 */
[----:B0-----:R-:W-:-:S13]  /*0a70*/  ISETP.GE.AND P0, PT, R15, UR4, PT ;  /* 0x000000040f007c0c */ /* 0x001fda000bf06270 */
[----:B------:R-:W-:Y:S05]  /*0a80*/  @P0 EXIT ;  /* 0x000000000000094d */ /* 0x000fea0003800000 */
[----:B------:R-:W0:Y:S01]  /*0a90*/  S2R R0, SR_TID.X ;  /* 0x0000000000007919 */ /* 0x000e220000002100 */
[----:B------:R-:W-:Y:S01]  /*0aa0*/  R2UR UR5, R13 ;  /* 0x000000000d0572ca */ /* 0x000fe200000e0000 */
[----:B------:R-:W-:Y:S01]  /*0ab0*/  ULOP3.LUT UR48, UR36, 0x1, URZ, 0xfc, !UPT ;  /* 0x0000000124307892 */ /* 0x000fe2000f8efc3f */
[----:B------:R-:W-:Y:S01]  /*0ac0*/  R2UR UR6, R14 ;  /* 0x000000000e0672ca */ /* 0x000fe200000e0000 */
[----:B------:R-:W-:Y:S01]  /*0ad0*/  UMOV UR47, URZ ;  /* 0x0000003f002f7c82 */ /* 0x000fe20008000000 */
[----:B------:R-:W-:Y:S01]  /*0ae0*/  UMOV UR38, URZ ;  /* 0x0000003f00267c82 */ /* 0x000fe20008000000 */
[----:B------:R-:W-:Y:S01]  /*0af0*/  UMOV UR37, URZ ;  /* 0x0000003f00257c82 */ /* 0x000fe20008000000 */
[----:B0-----:R-:W-:-:S05]  /*0b00*/  VIADD R209, R0, 0xffffff80 ;  /* 0xffffff8000d17836 */ /* 0x001fca0000000000 */
[----:B------:R-:W-:-:S04]  /*0b10*/  SHF.R.S32.HI R0, RZ, 0x1f, R209 ;  /* 0x0000001fff007819 */ /* 0x000fc800000114d1 */
[CC--:B------:R-:W-:Y:S02]  /*0b20*/  LEA.HI R3, R0.reuse, R209.reuse, RZ, 0x7 ;  /* 0x000000d100037211 */ /* 0x0c0fe400078f38ff */
[-C--:B------:R-:W-:Y:S02]  /*0b30*/  LEA.HI R4, R0, R209.reuse, RZ, 0x5 ;  /* 0x000000d100047211 */ /* 0x080fe400078f28ff */
[----:B------:R-:W-:Y:S02]  /*0b40*/  LOP3.LUT R2, R3, 0xffffff80, RZ, 0xc0, !PT ;  /* 0xffffff8003027812 */ /* 0x000fe400078ec0ff */
[----:B------:R-:W-:Y:S01]  /*0b50*/  SHF.R.S32.HI R200, RZ, 0x7, R3 ;  /* 0x00000007ffc87819 */ /* 0x000fe20000011403 */
[----:B------:R-:W-:Y:S02]  /*0b60*/  IMAD.SHL.U32 R6, R4, 0x20, RZ ;  /* 0x0000002004067824 */ /* 0x000fe400078e00ff */
[----:B------:R-:W-:Y:S01]  /*0b70*/  IMAD.IADD R23, R209, 0x1, -R2 ;  /* 0x00000001d1177824 */ /* 0x000fe200078e0a02 */
[----:B------:R-:W-:-:S02]  /*0b80*/  LEA.HI R2, R0, R209, RZ, 0x4 ;  /* 0x000000d100027211 */ /* 0x000fc400078f20ff */
[----:B------:R-:W-:Y:S02]  /*0b90*/  LOP3.LUT R7, R6, 0xfffffc00, RZ, 0xc0, !PT ;  /* 0xfffffc0006077812 */ /* 0x000fe400078ec0ff */
[----:B------:R-:W-:Y:S02]  /*0ba0*/  SHF.R.S32.HI R8, RZ, 0x1f, R23 ;  /* 0x0000001fff087819 */ /* 0x000fe40000011417 */
[----:B------:R-:W-:Y:S02]  /*0bb0*/  LOP3.LUT R4, R2, 0x3fffff0, RZ, 0xc0, !PT ;  /* 0x03fffff002047812 */ /* 0x000fe400078ec0ff */
[----:B------:R-:W-:Y:S02]  /*0bc0*/  LEA.HI R9, R8, R23, RZ, 0x2 ;  /* 0x0000001708097211 */ /* 0x000fe400078f10ff */
[----:B------:R-:W-:Y:S01]  /*0bd0*/  SHF.R.S32.HI R5, RZ, 0x4, R2 ;  /* 0x00000004ff057819 */ /* 0x000fe20000011402 */
[----:B------:R-:W-:Y:S01]  /*0be0*/  IMAD.IADD R4, R209, 0x1, -R4 ;  /* 0x00000001d1047824 */ /* 0x000fe200078e0a04 */
[----:B------:R-:W-:-:S02]  /*0bf0*/  LEA.HI R6, R0, R209, RZ, 0x2 ;  /* 0x000000d100067211 */ /* 0x000fc400078f10ff */
[----:B------:R-:W-:Y:S01]  /*0c00*/  SHF.R.S32.HI R10, RZ, 0x2, R9 ;  /* 0x00000002ff0a7819 */ /* 0x000fe20000011409 */
[----:B------:R-:W-:Y:S01]  /*0c10*/  IMAD R7, R4, 0x40, R7 ;  /* 0x0000004004077824 */ /* 0x000fe200078e0207 */
[----:B------:R-:W-:Y:S02]  /*0c20*/  SHF.R.S32.HI R11, RZ, 0x1f, R9 ;  /* 0x0000001fff0b7819 */ /* 0x000fe40000011409 */
[----:B------:R-:W-:Y:S02]  /*0c30*/  LEA.HI R2, R2, R5, RZ, 0x1 ;  /* 0x0000000502027211 */ /* 0x000fe400078f08ff */
[----:B------:R-:W-:Y:S02]  /*0c40*/  LOP3.LUT R6, R6, 0xfffffffc, RZ, 0xc0, !PT ;  /* 0xfffffffc06067812 */ /* 0x000fe400078ec0ff */
[----:B------:R-:W-:Y:S02]  /*0c50*/  LEA.HI R0, R0, R209, RZ, 0x3 ;  /* 0x000000d100007211 */ /* 0x000fe400078f18ff */
[----:B------:R-:W-:Y:S01]  /*0c60*/  LEA.HI R11, R11, R10, RZ, 0x3 ;  /* 0x0000000a0b0b7211 */ /* 0x000fe200078f18ff */
[----:B------:R-:W-:Y:S01]  /*0c70*/  IMAD.IADD R6, R209, 0x1, -R6 ;  /* 0x00000001d1067824 */ /* 0x000fe200078e0a06 */
[----:B------:R-:W-:-:S02]  /*0c80*/  LOP3.LUT R2, R2, 0x1ffffffe, RZ, 0xc0, !PT ;  /* 0x1ffffffe02027812 */ /* 0x000fc400078ec0ff */
[----:B------:R-:W-:Y:S02]  /*0c90*/  LOP3.LUT R4, R0, 0xfffffff8, RZ, 0xc0, !PT ;  /* 0xfffffff800047812 */ /* 0x000fe400078ec0ff */
[----:B------:R-:W-:Y:S01]  /*0ca0*/  LOP3.LUT R11, R11, 0xfffffff8, RZ, 0xc0, !PT ;  /* 0xfffffff80b0b7812 */ /* 0x000fe200078ec0ff */
[----:B------:R-:W-:Y:S01]  /*0cb0*/  IMAD.IADD R2, R5, 0x1, -R2 ;  /* 0x0000000105027824 */ /* 0x000fe200078e0a02 */
[----:B------:R-:W-:Y:S01]  /*0cc0*/  LEA.HI R8, R8, R23, RZ, 0x5 ;  /* 0x0000001708087211 */ /* 0x000fe200078f28ff */
[----:B------:R-:W-:Y:S01]  /*0cd0*/  IMAD.IADD R19, R209, 0x1, -R4 ;  /* 0x00000001d1137824 */ /* 0x000fe200078e0a04 */
[----:B------:R-:W-:Y:S01]  /*0ce0*/  LEA.HI R3, R3, R200, RZ, 0x1 ;  /* 0x000000c803037211 */ /* 0x000fe200078f08ff */
[----:B------:R-:W-:Y:S01]  /*0cf0*/  IMAD.IADD R11, R10, 0x1, -R11 ;  /* 0x000000010a0b7824 */ /* 0x000fe200078e0a0b */
[----:B------:R-:W-:Y:S01]  /*0d00*/  SHF.R.S32.HI R8, RZ, 0x5, R8 ;  /* 0x00000005ff087819 */ /* 0x000fe20000011408 */
[----:B------:R-:W-:Y:S01]  /*0d10*/  IMAD R204, R2, 0x8, R7 ;  /* 0x0000000802cc7824 */ /* 0x000fe200078e0207 */
[----:B------:R-:W-:Y:S01]  /*0d20*/  LEA.HI R5, R6, R6, RZ, 0x1 ;  /* 0x0000000606057211 */ /* 0x000fe200078f08ff */
[----:B------:R-:W-:Y:S01]  /*0d30*/  IMAD.SHL.U32 R2, R19, 0x8, RZ ;  /* 0x0000000813027824 */ /* 0x000fe200078e00ff */
[----:B------:R-:W-:Y:S01]  /*0d40*/  LOP3.LUT R3, R3, 0x3fffffe, RZ, 0xc0, !PT ;  /* 0x03fffffe03037812 */ /* 0x000fe200078ec0ff */
[----:B------:R-:W-:Y:S01]  /*0d50*/  IMAD R8, R8, 0x10, R11 ;  /* 0x0000001008087824 */ /* 0x000fe200078e020b */
[----:B------:R-:W-:Y:S01]  /*0d60*/  LOP3.LUT R5, R5, 0x1ffffffe, RZ, 0xc0, !PT ;  /* 0x1ffffffe05057812 */ /* 0x000fe200078ec0ff */
[----:B------:R-:W-:Y:S01]  /*0d70*/  VIADD R17, R2, 0x40 ;  /* 0x0000004002117836 */ /* 0x000fe20000000000 */
[----:B------:R-:W-:Y:S01]  /*0d80*/  LOP3.LUT R202, R9, 0x7ffffffc, RZ, 0xc0, !PT ;  /* 0x7ffffffc09ca7812 */ /* 0x000fe200078ec0ff */
[----:B------:R-:W-:Y:S01]  /*0d90*/  IMAD.IADD R3, R200, 0x1, -R3 ;  /* 0x00000001c8037824 */ /* 0x000fe200078e0a03 */
[----:B------:R-:W-:Y:S01]  /*0da0*/  SHF.R.S32.HI R22, RZ, 0x3, R0 ;  /* 0x00000003ff167819 */ /* 0x000fe20000011400 */
        /* <DEDUP_REMOVED lines=8> */
[----:B------:R-:W-:-:S02]  /*0e30*/  IMAD.MOV.U32 R7, RZ, RZ, R15 ;  /* 0x000000ffff077224 */ /* 0x000fc400078e000f */
[----:B------:R-:W-:Y:S02]  /*0e40*/  IMAD.IADD R202, R23, 0x1, -R202 ;  /* 0x0000000117ca7824 */ /* 0x000fe400078e0aca */
[----:B------:R-:W-:-:S07]  /*0e50*/  IMAD R203, R6, 0x8, R201 ;  /* 0x0000000806cb7824 */ /* 0x000fce00078e02c9 */
.L_x_9488:
[----:B012-4-:R-:W0:Y:S01]  /*0e60*/  LDC.64 R4, c[0x0][0xc88] ;  /* 0x00032200ff047b82 */ /* 0x017e220000000a00 */
[----:B------:R-:W-:Y:S01]  /*0e70*/  ULDC.64 UR8, c[0x0][0xa28] ;  /* 0x00028a0000087ab9 */ /* 0x000fe20000000a00 */
[----:B------:R-:W-:Y:S01]  /*0e80*/  ULDC.64 UR10, c[0x0][0xa20] ;  /* 0x00028800000a7ab9 */ /* 0x000fe20000000a00 */
[----:B------:R-:W-:Y:S01]  /*0e90*/  ULDC UR4, c[0x0][0x424] ;  /* 0x0001090000047ab9 */ /* 0x000fe20000000800 */
        /* <DEDUP_REMOVED lines=13> */
[----:B------:R-:W-:Y:S01]  /*0f70*/  @UP1 ULEA.HI.X UR11, UR46, UR11, UR45, 0x2, UP3 ;  /* 0x0000000b2e0b1291 */ /* 0x000fe200098f142d */
[----:B------:R-:W-:Y:S02]  /*0f80*/  IMAD.U32 R4, RZ, RZ, UR8 ;  /* 0x00000008ff047e24 */ /* 0x000fe4000f8e00ff */
[----:B------:R-:W-:-:S02]  /*0f90*/  IMAD.U32 R6, RZ, RZ, UR10 ;  /* 0x0000000aff067e24 */ /* 0x000fc4000f8e00ff */
[----:B------:R-:W-:Y:S01]  /*0fa0*/  IMAD.U32 R5, RZ, RZ, UR9 ;  /* 0x00000009ff057e24 */ /* 0x000fe2000f8e00ff */
[----:B------:R-:W-:Y:S01]  /*0fb0*/  ULDC.64 UR8, c[0x0][0x418] ;  /* 0x0001060000087ab9 */ /* 0x000fe20000000a00 */
[----:B------:R-:W-:-:S03]  /*0fc0*/  IMAD.U32 R7, RZ, RZ, UR11 ;  /* 0x0000000bff077e24 */ /* 0x000fc6000f8e00ff */
[----:B------:R-:W2:Y:S04]  /*0fd0*/  @P0 LDG.E R4, desc[UR40][R4.64] ;  /* 0x0000002804040981 */ /* 0x000ea8000c1e1900 */
[----:B---3--:R-:W3:Y:S01]  /*0fe0*/  @P1 LDG.E R6, desc[UR40][R6.64] ;  /* 0x0000002806061981 */ /* 0x008ee2000c1e1900 */
[----:B------:R-:W-:Y:S01]  /*0ff0*/  UISETP.NE.U32.AND UP0, UPT, UR8, URZ, UPT ;  /* 0x0000003f0800728c */ /* 0x000fe2000bf05070 */
[----:B------:R-:W-:Y:S01]  /*1000*/  CS2R R8, SRZ ;  /* 0x0000000000087805 */ /* 0x000fe2000001ff00 */
[----:B------:R-:W-:Y:S01]  /*1010*/  UMOV UR44, UR5 ;  /* 0x00000005002c7c82 */ /* 0x000fe20008000000 */
[----:B------:R-:W-:Y:S01]  /*1020*/  ULDC UR5, c[0x0][0x2f0] ;  /* 0x0000bc0000057ab9 */ /* 0x000fe20000000800 */
[----:B------:R-:W-:Y:S01]  /*1030*/  UISETP.NE.AND.EX UP0, UPT, UR9, URZ, UPT, UP0 ;  /* 0x0000003f0900728c */ /* 0x000fe2000bf05300 */
[----:B------:R-:W-:Y:S01]  /*1040*/  CS2R R150, SRZ ;  /* 0x0000000000967805 */ /* 0x000fe2000001ff00 */
[----:B------:R-:W-:Y:S01]  /*1050*/  UMOV UR42, URZ ;  /* 0x0000003f002a7c82 */ /* 0x000fe20008000000 */
[----:B------:R-:W-:Y:S01]  /*1060*/  UMOV UR43, UR6 ;  /* 0x00000006002b7c82 */ /* 0x000fe20008000000 */
[----:B------:R-:W-:Y:S01]  /*1070*/  USEL UR4, UR4, 0x1, UP0 ;  /* 0x0000000104047887 */ /* 0x000fe20008000000 */
[----:B------:R-:W-:-:S02]  /*1080*/  CS2R R148, SRZ ;  /* 0x0000000000947805 */ /* 0x000fc4000001ff00 */
[----:B------:R-:W-:Y:S02]  /*1090*/  CS2R R146, SRZ ;  /* 0x0000000000927805 */ /* 0x000fe4000001ff00 */
[----:B------:R-:W-:Y:S01]  /*10a0*/  CS2R R144, SRZ ;  /* 0x0000000000907805 */ /* 0x000fe2000001ff00 */
[----:B------:R-:W-:Y:S01]  /*10b0*/  UIMAD UR4, UR4, UR5, URZ ;  /* 0x00000005040472a4 */ /* 0x000fe2000f8e023f */
        /* <DEDUP_REMOVED lines=52> */
[----:B------:R-:W-:Y:S01]  /*1400*/  IMAD.MOV.U32 R41, RZ, RZ, RZ ;  /* 0x000000ffff297224 */ /* 0x000fe200078e00ff */
[----:B--2---:R-:W-:-:S02]  /*1410*/  @P0 R2UR UR42, R4 ;  /* 0x00000000042a02ca */ /* 0x004fc400000e0000 */
[----:B------:R-:W-:Y:S02]  /*1420*/  PLOP3.LUT P0, PT, PT, PT, PT, 0x80, 0x0 ;  /* 0x000000000000781c */ /* 0x000fe40003f0f070 */
        /* <DEDUP_REMOVED lines=15> */
.L_x_9447:
[----:B------:R-:W-:Y:S01]  /*1520*/  UIADD3 UR42, -UR42, UR4, URZ ;  /* 0x000000042a2a7290 */ /* 0x000fe2000fffe13f */
[----:B------:R-:W-:Y:S01]  /*1530*/  IMAD.MOV.U32 R40, RZ, RZ, RZ ;  /* 0x000000ffff287224 */ /* 0x000fe200078e00ff */
[----:B------:R-:W-:Y:S01]  /*1540*/  CS2R R34, SRZ ;  /* 0x0000000000227805 */ /* 0x000fe2000001ff00 */
[----:B------:R-:W-:Y:S01]  /*1550*/  IMAD.MOV.U32 R161, RZ, RZ, RZ ;  /* 0x000000ffffa17224 */ /* 0x000fe200078e00ff */
[----:B------:R-:W-:Y:S01]  /*1560*/  UISETP.GE.AND UP0, UPT, UR42, 0x1, UPT ;  /* 0x000000012a00788c */ /* 0x000fe2000bf06270 */
[----:B------:R-:W-:Y:S01]  /*1570*/  CS2R R36, SRZ ;  /* 0x0000000000247805 */ /* 0x000fe2000001ff00 */
[----:B------:R-:W-:Y:S01]  /*1580*/  UIADD3 UR4, UR42, 0x5f, URZ ;  /* 0x0000005f2a047890 */ /* 0x000fe2000fffe03f */
[----:B------:R-:W-:Y:S01]  /*1590*/  IMAD.MOV.U32 R162, RZ, RZ, RZ ;  /* 0x000000ffffa27224 */ /* 0x000fe200078e00ff */
[----:B------:R-:W-:Y:S01]  /*15a0*/  CS2R R32, SRZ ;  /* 0x0000000000207805 */ /* 0x000fe2000001ff00 */
[----:B------:R-:W-:Y:S01]  /*15b0*/  IMAD.MOV.U32 R12, RZ, RZ, RZ ;  /* 0x000000ffff0c7224 */ /* 0x000fe200078e00ff */
[----:B------:R-:W-:Y:S01]  /*15c0*/  PLOP3.LUT P1, PT, PT, PT, UP0, 0x80, 0x0 ;  /* 0x000000000000781c */ /* 0x000fe20003f2f008 */
[----:B------:R-:W-:Y:S01]  /*15d0*/  UIMAD.WIDE UR4, UR4, 0x2aaaaaab, URZ ;  /* 0x2aaaaaab040478a5 */ /* 0x000fe2000f8e023f */
[----:B------:R-:W-:-:S02]  /*15e0*/  CS2R R26, SRZ ;  /* 0x00000000001a7805 */ /* 0x000fc4000001ff00 */
[----:B------:R-:W-:Y:S01]  /*15f0*/  CS2R R28, SRZ ;  /* 0x00000000001c7805 */ /* 0x000fe2000001ff00 */
[----:B------:R-:W-:Y:S01]  /*1600*/  IMAD.MOV.U32 R14, RZ, RZ, RZ ;  /* 0x000000ffff0e7224 */ /* 0x000fe200078e00ff */
[----:B------:R-:W-:Y:S01]  /*1610*/  USHF.R.U32.HI UR39, URZ, 0x1f, UR5 ;  /* 0x0000001f3f277899 */ /* 0x000fe20008011605 */
[----:B------:R-:W-:-:S03]  /*1620*/  CS2R R24, SRZ ;  /* 0x0000000000187805 */ /* 0x000fc6000001ff00 */
[----:B------:R-:W-:-:S03]  /*1630*/  ULEA.HI.SX32 UR39, UR5, UR39, 0x1c ;  /* 0x0000002705277291 */ /* 0x000fc6000f8fe23f */
[----:B------:R-:W-:Y:S09]  /*1640*/  @!P1 BRA `(.L_x_9448) ;  /* 0x0000004400189947 */ /* 0x000ff20003800000 */
        /* <DEDUP_REMOVED lines=31> */
.L_x_9449:
[----:B------:R-:W0:Y:S01]  /*1840*/  S2R R0, SR_CgaCtaId ;  /* 0x0000000000007919 */ /* 0x000e220000008800 */
[----:B------:R-:W-:Y:S01]  /*1850*/  ULEA.HI UR4, UR47, UR47, URZ, 0x1 ;  /* 0x0000002f2f047291 */ /* 0x000fe2000f8f083f */
[----:B------:R-:W-:Y:S01]  /*1860*/  MOV R7, 0x400 ;  /* 0x0000040000077802 */ /* 0x000fe20000000f00 */
[----:B------:R-:W1:Y:S02]  /*1870*/  S2R R20, SR_TID.X ;  /* 0x0000000000147919 */ /* 0x000e640000002100 */
[----:B------:R-:W-:-:S04]  /*1880*/  ULOP3.LUT UR4, UR4, 0xfffffffe, URZ, 0xc0, !UPT ;  /* 0xfffffffe04047892 */ /* 0x000fc8000f8ec03f */
[----:B------:R-:W-:-:S06]  /*1890*/  UIADD3 UR4, UR47, -UR4, URZ ;  /* 0x800000042f047290 */ /* 0x000fcc000fffe03f */
[----:B------:R-:W-:Y:S01]  /*18a0*/  IMAD.U32 R3, RZ, RZ, UR4 ;  /* 0x00000004ff037e24 */ /* 0x000fe2000f8e00ff */
[----:B0-----:R-:W-:-:S04]  /*18b0*/  LEA R7, R0, R7, 0x18 ;  /* 0x0000000700077211 */ /* 0x001fc800078ec0ff */
[----:B------:R-:W-:Y:S02]  /*18c0*/  SHF.L.U32 R0, R3, 0x1f, RZ ;  /* 0x0000001f03007819 */ /* 0x000fe400000006ff */
[----:B-1----:R-:W-:Y:S02]  /*18d0*/  SHF.R.U32.HI R20, RZ, 0x7, R20 ;  /* 0x00000007ff147819 */ /* 0x002fe40000011614 */
[----:B------:R-:W0:Y:S03]  /*18e0*/  SYNCS.PHASECHK.TRANS64.TRYWAIT P0, [R7+URZ+0x22800], R0 ;  /* 0x02280000070075a7 */ /* 0x000e26000800017f */
[----:B------:R-:W-:Y:S01]  /*18f0*/  VIADD R8, R20, 0x8 ;  /* 0x0000000814087836 */ /* 0x000fe20000000000 */
[----:B0-----:R-:W-:Y:S06]  /*1900*/  @!P0 BRA `(.L_x_9450) ;  /* 0x000000cc00ac8947 */ /* 0x001fec0003800000 */
.L_x_9613:
[----:B0-----:R-:W-:Y:S01]  /*1910*/  IMAD.U32 R0, RZ, RZ, UR48 ;  /* 0x00000030ff007e24 */ /* 0x001fe2000f8e00ff */
[----:B------:R-:W-:Y:S05]  /*1920*/  WARPSYNC.ALL ;  /* 0x0000000000007948 */ /* 0x000fea0003800000 */
[----:B------:R0:W-:Y:S01]  /*1930*/  BAR.SYNC.DEFER_BLOCKING R8, 0x100 ;  /* 0x000400080000751d */ /* 0x0001e20000010000 */
[----:B------:R-:W-:-:S13]  /*1940*/  ISETP.NE.AND P0, PT, R0, 0x3, PT ;  /* 0x000000030000780c */ /* 0x000fda0003f05270 */
[----:B0-----:R-:W-:Y:S05]  /*1950*/  @!P0 BRA `(.L_x_9451) ;  /* 0x0000000000048947 */ /* 0x001fea0003800000 */
[----:B------:R-:W-:Y:S01]  /*1960*/  BPT.TRAP 0x1 ;  /* 0x000000040000795c */ /* 0x000fe20000300000 */
.L_x_9451:
[----:B------:R-:W-:Y:S02]  /*1970*/  IMAD.U32 R10, RZ, RZ, UR38 ;  /* 0x00000026ff0a7e24 */ /* 0x000fe4000f8e00ff */
[----:B------:R-:W-:-:S03]  /*1980*/  IMAD.U32 R0, RZ, RZ, UR37 ;  /* 0x00000025ff007e24 */ /* 0x000fc6000f8e00ff */
[----:B------:R-:W-:Y:S01]  /*1990*/  SHF.L.U32 R10, R10, 0x1f, RZ ;  /* 0x0000001f0a0a7819 */ /* 0x000fe200000006ff */
[----:B------:R-:W-:-:S04]  /*19a0*/  IMAD R5, R0, 0x8, R7 ;  /* 0x0000000800057824 */ /* 0x000fc800078e0207 */
[----:B------:R0:W1:Y:S01]  /*19b0*/  SYNCS.PHASECHK.TRANS64.TRYWAIT P1, [R5+URZ+0x22830], R10 ;  /* 0x0228300a050075a7 */ /* 0x000062000802017f */
[----:B------:R-:W-:Y:S05]  /*19c0*/  @!P0 BRA `(.L_x_9452) ;  /* 0x0000000000048947 */ /* 0x000fea0003800000 */
[----:B------:R-:W-:Y:S01]  /*19d0*/  BPT.TRAP 0x1 ;  /* 0x000000040000795c */ /* 0x000fe20000300000 */
.L_x_9452:
[----:B-1----:R-:W-:Y:S05]  /*19e0*/  @P1 BRA `(.L_x_9453) ;  /* 0x0000000000081947 */ /* 0x002fea0003800000 */
[----:B------:R-:W1:Y:S02]  /*19f0*/  SYNCS.PHASECHK.TRANS64.TRYWAIT P1, [R5+URZ+0x22830], R10 ;  /* 0x0228300a050075a7 */ /* 0x000e64000802017f */
[----:B-1----:R-:W-:Y:S05]  /*1a00*/  @!P1 BRA `(.L_x_9454) ;  /* 0x000000cc00809947 */ /* 0x002fea0003800000 */
.L_x_9453:
[----:B------:R-:W-:Y:S01]  /*1a10*/  R2UR UR4, R7 ;  /* 0x00000000070472ca */ /* 0x000fe200000e0000 */
[----:B------:R-:W-:Y:S01]  /*1a20*/  WARPGROUP.ARRIVE ;  /* 0x00000000000079c5 */ /* 0x000fe20000000000 */
        /* <DEDUP_REMOVED lines=8> */
[----:B------:R-:W-:Y:S01]  /*1ab0*/  P2R R12, PR, RZ, 0x1 ;  /* 0x00000001ff0c7803 */ /* 0x000fe20000000000 */
[----:B------:R-:W2:Y:S02]  /*1ac0*/  S2R R14, SR_TID.X ;  /* 0x00000000000e7919 */ /* 0x000ea40000002100 */
[----:B------:R-:W-:-:S04]  /*1ad0*/  UIADD3 UR4, UR4, 0x1c400, URZ ;  /* 0x0001c40004047890 */ /* 0x000fc8000fffe03f */
[----:B------:R-:W-:-:S04]  /*1ae0*/  USHF.R.U32.HI UR4, URZ, 0x4, UR4 ;  /* 0x000000043f047899 */ /* 0x000fc80008011604 */
[----:B------:R-:W-:-:S04]  /*1af0*/  ULOP3.LUT UR4, UR4, 0x3fff, URZ, 0xc0, !UPT ;  /* 0x00003fff04047892 */ /* 0x000fc8000f8ec03f */
[----:B------:R-:W-:Y:S02]  /*1b00*/  ULOP3.LUT UR20, UR4, 0x10000, URZ, 0xfc, !UPT ;  /* 0x0001000004147892 */ /* 0x000fe4000f8efc3f */
[----:B------:R-:W-:Y:S02]  /*1b10*/  ULOP3.LUT UR4, UR49, 0x10000, URZ, 0xfc, !UPT ;  /* 0x0001000031047892 */ /* 0x000fe4000f8efc3f */
[----:B------:R-:W-:Y:S02]  /*1b20*/  UIMAD UR6, UR37, 0x300, UR20 ;  /* 0x00000300250678a4 */ /* 0x000fe4000f8e0214 */
[----:B------:R-:W-:Y:S02]  /*1b30*/  UIADD3 UR8, UR4, 0x2, URZ ;  /* 0x0000000204087890 */ /* 0x000fe4000fffe03f */
[----:B------:R-:W-:Y:S02]  /*1b40*/  UIADD3 UR10, UR6, 0x2, URZ ;  /* 0x00000002060a7890 */ /* 0x000fe4000fffe03f */
[----:B------:R-:W-:-:S02]  /*1b50*/  UIADD3 UR12, UR4, 0x4, URZ ;  /* 0x00000004040c7890 */ /* 0x000fc4000fffe03f */
[----:B------:R-:W-:Y:S02]  /*1b60*/  UIADD3 UR14, UR6, 0x4, URZ ;  /* 0x00000004060e7890 */ /* 0x000fe4000fffe03f */
[----:B------:R-:W-:Y:S01]  /*1b70*/  HGMMA.64x96x16.F32 R24, gdesc[UR4], RZ, !UPT, gsb0 ;  /* 0x01600000041879f0 */ /* 0x000fe2000c0008ff */
[----:B------:R-:W-:Y:S02]  /*1b80*/  UIADD3 UR16, UR4, 0x6, URZ ;  /* 0x0000000604107890 */ /* 0x000fe4000fffe03f */
[----:B------:R-:W-:Y:S02]  /*1b90*/  UIADD3 UR18, UR6, 0x6, URZ ;  /* 0x0000000606127890 */ /* 0x000fe4000fffe03f */
[----:B------:R-:W-:-:S04]  /*1ba0*/  UIMAD UR6, UR39, -0x60, UR42 ;  /* 0xffffffa0270678a4 */ /* 0x000fc8000f8e022a */
[----:B------:R-:W-:-:S06]  /*1bb0*/  UIADD3 UR6, UR6, 0x60, URZ ;  /* 0x0000006006067890 */ /* 0x000fcc000fffe03f */
[----:B------:R-:W-:-:S04]  /*1bc0*/  IMAD.U32 R3, RZ, RZ, UR6 ;  /* 0x00000006ff037e24 */ /* 0x000fc8000f8e00ff */
        /* <DEDUP_REMOVED lines=104> */
[----:B------:R-:W3:Y:S01]  /*2250*/  SHFL.BFLY PT, R3, R6, 0x2, 0x1f ;  /* 0x0c401f0006037f89 */ /* 0x000ee200000e0000 */
[----:B------:R-:W-:Y:S02]  /*2260*/  FSEL R67, R67, -INF , P3 ;  /* 0xff80000043437808 */ /* 0x000fe40001800000 */
[----:B------:R-:W-:-:S02]  /*2270*/  FSEL R70, R70, -INF , P2 ;  /* 0xff80000046467808 */ /* 0x000fc40001000000 */
[----:B------:R-:W-:Y:S02]  /*2280*/  FSEL R71, R71, -INF , P1 ;  /* 0xff80000047477808 */ /* 0x000fe40000800000 */
[----:B---3--:R-:W-:-:S05]  /*2290*/  FMNMX.FTZ R9, R6, R3, !PT ;  /* 0x0000000306097209 */ /* 0x008fca0007810000 */
[----:B------:R-:W3:Y:S02]  /*22a0*/  SHFL.BFLY PT, R0, R9, 0x1, 0x1f ;  /* 0x0c201f0009007f89 */ /* 0x000ee400000e0000 */
[----:B---3--:R-:W-:-:S04]  /*22b0*/  FMNMX.FTZ R0, R9, R0, !PT ;  /* 0x0000000009007209 */ /* 0x008fc80007810000 */
        /* <DEDUP_REMOVED lines=19> */
[----:B------:R-:W3:Y:S01]  /*23f0*/  MUFU.EX2 R25, R25 ;  /* 0x0000001900197308 */ /* 0x000ee20000000800 */
        /* <DEDUP_REMOVED lines=15> */
[----:B------:R-:W4:Y:S01]  /*24f0*/  MUFU.EX2 R29, R29 ;  /* 0x0000001d001d7308 */ /* 0x000f220000000800 */
[----:B---3--:R-:W-:Y:S01]  /*2500*/  FADD.FTZ R9, R24, R25 ;  /* 0x0000001918097221 */ /* 0x008fe20000010000 */
        /* <DEDUP_REMOVED lines=11> */
[----:B------:R-:W3:Y:S01]  /*25c0*/  MUFU.EX2 R33, R33 ;  /* 0x0000002100217308 */ /* 0x000ee20000000800 */
[----:B----4-:R-:W-:Y:S02]  /*25d0*/  F2FP.F16.F32.PACK_AB R154, R29, R28 ;  /* 0x0000001c1d9a723e */ /* 0x010fe400000000ff */
[----:B------:R-:W-:-:S04]  /*25e0*/  FMNMX.FTZ R4, R54, R3, !PT ;  /* 0x0000000336047209 */ /* 0x000fc80007810000 */
[----:B------:R-:W-:Y:S01]  /*25f0*/  FMNMX.FTZ R3, R55, R4, !PT ;  /* 0x0000000437037209 */ /* 0x000fe20007810000 */
[----:B------:R-:W-:Y:S03]  /*2600*/  MUFU.EX2 R36, R36 ;  /* 0x0000002400247308 */ /* 0x000fe60000000800 */
[----:B------:R-:W-:-:S04]  /*2610*/  FMNMX.FTZ R4, R58, R3, !PT ;  /* 0x000000033a047209 */ /* 0x000fc80007810000 */
[----:B------:R-:W-:Y:S01]  /*2620*/  FMNMX.FTZ R3, R59, R4, !PT ;  /* 0x000000043b037209 */ /* 0x000fe20007810000 */
[----:B------:R-:W4:Y:S01]  /*2630*/  MUFU.EX2 R37, R37 ;  /* 0x0000002500257308 */ /* 0x000f220000000800 */
[----:B---3--:R-:W-:Y:S02]  /*2640*/  F2FP.F16.F32.PACK_AB R156, R33, R32 ;  /* 0x00000020219c723e */ /* 0x008fe400000000ff */
[----:B------:R-:W-:-:S04]  /*2650*/  FMNMX.FTZ R4, R62, R3, !PT ;  /* 0x000000033e047209 */ /* 0x000fc80007810000 */
[----:B------:R-:W-:Y:S01]  /*2660*/  FMNMX.FTZ R3, R63, R4, !PT ;  /* 0x000000043f037209 */ /* 0x000fe20007810000 */
[----:B------:R-:W-:Y:S03]  /*2670*/  MUFU.EX2 R40, R40 ;  /* 0x0000002800287308 */ /* 0x000fe60000000800 */
[----:B------:R-:W-:-:S04]  /*2680*/  FMNMX.FTZ R4, R66, R3, !PT ;  /* 0x0000000342047209 */ /* 0x000fc80007810000 */
[----:B------:R-:W-:Y:S01]  /*2690*/  FMNMX.FTZ R3, R67, R4, !PT ;  /* 0x0000000443037209 */ /* 0x000fe20007810000 */
[----:B------:R-:W3:Y:S01]  /*26a0*/  MUFU.EX2 R41, R41 ;  /* 0x0000002900297308 */ /* 0x000ee20000000800 */
[----:B----4-:R-:W-:Y:S02]  /*26b0*/  F2FP.F16.F32.PACK_AB R158, R37, R36 ;  /* 0x00000024259e723e */ /* 0x010fe400000000ff */
[----:B------:R-:W-:-:S04]  /*26c0*/  FMNMX.FTZ R4, R70, R3, !PT ;  /* 0x0000000346047209 */ /* 0x000fc80007810000 */
[----:B------:R-:W-:Y:S01]  /*26d0*/  FMNMX.FTZ R4, R71, R4, !PT ;  /* 0x0000000447047209 */ /* 0x000fe20007810000 */
[----:B------:R-:W-:Y:S04]  /*26e0*/  MUFU.EX2 R44, R44 ;  /* 0x0000002c002c7308 */ /* 0x000fe80000000800 */
[----:B------:R-:W4:Y:S04]  /*26f0*/  SHFL.BFLY PT, R3, R4, 0x2, 0x1f ;  /* 0x0c401f0004037f89 */ /* 0x000f2800000e0000 */
[----:B------:R-:W5:Y:S01]  /*2700*/  MUFU.EX2 R45, R45 ;  /* 0x0000002d002d7308 */ /* 0x000f620000000800 */
[----:B---3--:R-:W-:-:S07]  /*2710*/  F2FP.F16.F32.PACK_AB R160, R41, R40 ;  /* 0x0000002829a0723e */ /* 0x008fce00000000ff */
[----:B------:R-:W-:Y:S08]  /*2720*/  MUFU.EX2 R48, R48 ;  /* 0x0000003000307308 */ /* 0x000ff00000000800 */
[----:B------:R-:W3:Y:S01]  /*2730*/  MUFU.EX2 R49, R49 ;  /* 0x0000003100317308 */ /* 0x000ee20000000800 */
[----:B-----5:R-:W-:Y:S02]  /*2740*/  F2FP.F16.F32.PACK_AB R162, R45, R44 ;  /* 0x0000002c2da2723e */ /* 0x020fe400000000ff */
[----:B----4-:R-:W-:-:S05]  /*2750*/  FMNMX.FTZ R6, R4, R3, !PT ;  /* 0x0000000304067209 */ /* 0x010fca0007810000 */
[----:B------:R-:W-:Y:S01]  /*2760*/  MUFU.EX2 R52, R52 ;  /* 0x0000003400347308 */ /* 0x000fe20000000800 */
[----:B------:R-:W4:Y:S07]  /*2770*/  SHFL.BFLY PT, R3, R6, 0x1, 0x1f ;  /* 0x0c201f0006037f89 */ /* 0x000f2e00000e0000 */
[----:B------:R-:W5:Y:S01]  /*2780*/  MUFU.EX2 R53, R53 ;  /* 0x0000003500357308 */ /* 0x000f620000000800 */
[----:B---3--:R-:W-:-:S07]  /*2790*/  F2FP.F16.F32.PACK_AB R164, R49, R48 ;  /* 0x0000003031a4723e */ /* 0x008fce00000000ff */
[----:B------:R-:W-:Y:S08]  /*27a0*/  MUFU.EX2 R56, R56 ;  /* 0x0000003800387308 */ /* 0x000ff00000000800 */
[----:B------:R-:W-:Y:S01]  /*27b0*/  MUFU.EX2 R57, R57 ;  /* 0x0000003900397308 */ /* 0x000fe20000000800 */
[----:B----4-:R-:W-:Y:S02]  /*27c0*/  FMNMX.FTZ R3, R6, R3, !PT ;  /* 0x0000000306037209 */ /* 0x010fe40007810000 */
[----:B-----5:R-:W-:-:S02]  /*27d0*/  F2FP.F16.F32.PACK_AB R166, R53, R52 ;  /* 0x0000003435a6723e */ /* 0x020fc400000000ff */
[C---:B------:R-:W-:Y:S01]  /*27e0*/  FSETP.NEU.FTZ.AND P1, PT, R3.reuse, -INF , PT ;  /* 0xff8000000300780b */ /* 0x040fe20003f3d000 */
[----:B------:R-:W-:Y:S02]  /*27f0*/  FMUL.FTZ R4, R3, UR10 ;  /* 0x0000000a03047c20 */ /* 0x000fe40008410000 */
[----:B------:R-:W-:Y:S03]  /*2800*/  MUFU.EX2 R60, R60 ;  /* 0x0000003c003c7308 */ /* 0x000fe60000000800 */
[----:B------:R-:W-:Y:S01]  /*2810*/  FSEL R6, R4, RZ, P1 ;  /* 0x000000ff04067208 */ /* 0x000fe20000800000 */
[----:B------:R-:W-:Y:S01]  /*2820*/  FADD.FTZ R4, R28, R9 ;  /* 0x000000091c047221 */ /* 0x000fe20000010000 */
[----:B--2---:R-:W-:Y:S02]  /*2830*/  LOP3.LUT P1, RZ, R14, 0x7f, RZ, 0xc0, !PT ;  /* 0x0000007f0eff7812 */ /* 0x004fe4000782c0ff */
[----:B------:R-:W-:Y:S01]  /*2840*/  SHF.R.U32.HI R14, RZ, 0x7, R14 ;  /* 0x00000007ff0e7819 */ /* 0x000fe2000001160e */
        /* <DEDUP_REMOVED lines=8> */
[--C-:B------:R-:W-:Y:S01]  /*28d0*/  FFMA.FTZ R38, R38, UR10, -R6.reuse ;  /* 0x0000000a26267c23 */ /* 0x100fe20008010806 */
[--C-:B------:R-:W-:Y:S01]  /*28e0*/  FFMA.FTZ R39, R39, UR10, -R6.reuse ;  /* 0x0000000a27277c23 */ /* 0x100fe20008010806 */
[--C-:B------:R-:W-:Y:S01]  /*28f0*/  FFMA.FTZ R42, R42, UR10, -R6.reuse ;  /* 0x0000000a2a2a7c23 */ /* 0x100fe20008010806 */
[----:B------:R-:W-:Y:S01]  /*2900*/  FADD.FTZ R4, R32, R9 ;  /* 0x0000000920047221 */ /* 0x000fe20000010000 */
[--C-:B------:R-:W-:Y:S01]  /*2910*/  FFMA.FTZ R43, R43, UR10, -R6.reuse ;  /* 0x0000000a2b2b7c23 */ /* 0x100fe20008010806 */
[----:B------:R-:W-:Y:S01]  /*2920*/  FFMA.FTZ R46, R46, UR10, -R6 ;  /* 0x0000000a2e2e7c23 */ /* 0x000fe20008010806 */
[----:B------:R-:W2:Y:S01]  /*2930*/  MUFU.EX2 R27, R27 ;  /* 0x0000001b001b7308 */ /* 0x000ea20000000800 */
[----:B------:R-:W-:Y:S01]  /*2940*/  FADD.FTZ R13, R33, R4 ;  /* 0x00000004210d7221 */ /* 0x000fe20000010000 */
[--C-:B------:R-:W-:Y:S01]  /*2950*/  FFMA.FTZ R47, R47, UR10, -R6.reuse ;  /* 0x0000000a2f2f7c23 */ /* 0x100fe20008010806 */
[--C-:B------:R-:W-:Y:S01]  /*2960*/  FFMA.FTZ R50, R50, UR10, -R6.reuse ;  /* 0x0000000a32327c23 */ /* 0x100fe20008010806 */
[----:B------:R-:W-:Y:S01]  /*2970*/  IADD3 R178, -R14, 0xb, RZ ;  /* 0x0000000b0eb27810 */ /* 0x000fe20007ffe1ff */
[----:B------:R-:W-:Y:S01]  /*2980*/  FADD.FTZ R12, R36, R13 ;  /* 0x0000000d240c7221 */ /* 0x000fe20000010000 */
[--C-:B------:R-:W-:Y:S01]  /*2990*/  FFMA.FTZ R51, R51, UR10, -R6.reuse ;  /* 0x0000000a33337c23 */ /* 0x100fe20008010806 */
[----:B------:R-:W-:Y:S01]  /*29a0*/  FFMA.FTZ R54, R54, UR10, -R6 ;  /* 0x0000000a36367c23 */ /* 0x000fe20008010806 */
[----:B------:R-:W3:Y:S01]  /*29b0*/  MUFU.EX2 R30, R30 ;  /* 0x0000001e001e7308 */ /* 0x000ee20000000800 */
[----:B------:R-:W-:Y:S01]  /*29c0*/  FADD.FTZ R13, R37, R12 ;  /* 0x0000000c250d7221 */ /* 0x000fe20000010000 */
[--C-:B------:R-:W-:Y:S01]  /*29d0*/  FFMA.FTZ R55, R55, UR10, -R6.reuse ;  /* 0x0000000a37377c23 */ /* 0x100fe20008010806 */
[--C-:B------:R-:W-:Y:S01]  /*29e0*/  FFMA.FTZ R58, R58, UR10, -R6.reuse ;  /* 0x0000000a3a3a7c23 */ /* 0x100fe20008010806 */
[--C-:B------:R-:W-:Y:S01]  /*29f0*/  FFMA.FTZ R59, R59, UR10, -R6.reuse ;  /* 0x0000000a3b3b7c23 */ /* 0x100fe20008010806 */
[----:B------:R-:W-:Y:S01]  /*2a00*/  FADD.FTZ R14, R40, R13 ;  /* 0x0000000d280e7221 */ /* 0x000fe20000010000 */
[--C-:B------:R-:W-:Y:S01]  /*2a10*/  FFMA.FTZ R62, R62, UR10, -R6.reuse ;  /* 0x0000000a3e3e7c23 */ /* 0x100fe20008010806 */
[----:B------:R-:W-:Y:S01]  /*2a20*/  FFMA.FTZ R63, R63, UR10, -R6 ;  /* 0x0000000a3f3f7c23 */ /* 0x000fe20008010806 */
[----:B------:R-:W4:Y:S01]  /*2a30*/  MUFU.EX2 R31, R31 ;  /* 0x0000001f001f7308 */ /* 0x000f220000000800 */
[----:B--2---:R-:W-:Y:S01]  /*2a40*/  FADD.FTZ R9, R26, R27 ;  /* 0x0000001b1a097221 */ /* 0x004fe20000010000 */
[----:B------:R-:W-:Y:S01]  /*2a50*/  FADD.FTZ R13, R41, R14 ;  /* 0x0000000e290d7221 */ /* 0x000fe20000010000 */
[--C-:B------:R-:W-:Y:S01]  /*2a60*/  FFMA.FTZ R66, R66, UR10, -R6.reuse ;  /* 0x0000000a42427c23 */ /* 0x100fe20008010806 */
[--C-:B------:R-:W-:Y:S01]  /*2a70*/  FFMA.FTZ R67, R67, UR10, -R6.reuse ;  /* 0x0000000a43437c23 */ /* 0x100fe20008010806 */
[--C-:B------:R-:W-:Y:S01]  /*2a80*/  FFMA.FTZ R70, R70, UR10, -R6.reuse ;  /* 0x0000000a46467c23 */ /* 0x100fe20008010806 */
[----:B------:R-:W-:Y:S01]  /*2a90*/  FADD.FTZ R14, R44, R13 ;  /* 0x0000000d2c0e7221 */ /* 0x000fe20000010000 */
[----:B------:R-:W-:Y:S01]  /*2aa0*/  FFMA.FTZ R71, R71, UR10, -R6 ;  /* 0x0000000a47477c23 */ /* 0x000fe20008010806 */
[----:B------:R-:W2:Y:S01]  /*2ab0*/  MUFU.EX2 R34, R34 ;  /* 0x0000002200227308 */ /* 0x000ea20000000800 */
[----:B---3--:R-:W-:Y:S01]  /*2ac0*/  FADD.FTZ R4, R30, R9 ;  /* 0x000000091e047221 */ /* 0x008fe20000010000 */
[----:B------:R-:W-:Y:S01]  /*2ad0*/  FADD.FTZ R13, R45, R14 ;  /* 0x0000000e2d0d7221 */ /* 0x000fe20000010000 */
[----:B------:R-:W-:-:S02]  /*2ae0*/  F2FP.F16.F32.PACK_AB R168, R57, R56 ;  /* 0x0000003839a8723e */ /* 0x000fc400000000ff */
[----:B------:R-:W-:-:S03]  /*2af0*/  F2FP.F16.F32.PACK_AB R153, R27, R26 ;  /* 0x0000001a1b99723e */ /* 0x000fc600000000ff */
[----:B------:R-:W3:Y:S01]  /*2b00*/  MUFU.EX2 R35, R35 ;  /* 0x0000002300237308 */ /* 0x000ee20000000800 */
[----:B----4-:R-:W-:Y:S01]  /*2b10*/  FADD.FTZ R9, R31, R4 ;  /* 0x000000041f097221 */ /* 0x010fe20000010000 */
[----:B------:R-:W-:Y:S01]  /*2b20*/  @!P1 VIADD R4, R5, 0x22840 ;  /* 0x0002284005049836 */ /* 0x000fe20000000000 */
[----:B------:R-:W-:-:S04]  /*2b30*/  F2FP.F16.F32.PACK_AB R155, R31, R30 ;  /* 0x0000001e1f9b723e */ /* 0x000fc800000000ff */
[----:B------:R-:W-:Y:S01]  /*2b40*/  @!P1 PRMT R4, RZ, 0x654, R4 ;  /* 0x00000654ff049816 */ /* 0x000fe20000000004 */
[----:B------:R-:W4:Y:S01]  /*2b50*/  MUFU.EX2 R38, R38 ;  /* 0x0000002600267308 */ /* 0x000f220000000800 */
[----:B--2---:R-:W-:Y:S01]  /*2b60*/  FADD.FTZ R12, R34, R9 ;  /* 0x00000009220c7221 */ /* 0x004fe20000010000 */
[----:B------:R2:W-:Y:S06]  /*2b70*/  BAR.ARV R178, 0x100 ;  /* 0x000400b20000751d */ /* 0x0005ec0000002000 */
[----:B------:R-:W5:Y:S01]  /*2b80*/  MUFU.EX2 R39, R39 ;  /* 0x0000002700277308 */ /* 0x000f620000000800 */
[C---:B---3--:R-:W-:Y:S01]  /*2b90*/  FADD.FTZ R9, R35.reuse, R12 ;  /* 0x0000000c23097221 */ /* 0x048fe20000010000 */
[----:B------:R3:W-:Y:S01]  /*2ba0*/  @!P1 SYNCS.ARRIVE.TRANS64.RED.A1T0 RZ, [R4+URZ], RZ ;  /* 0x000000ff04ff99a7 */ /* 0x0007e2000810043f */
[----:B------:R-:W-:-:S05]  /*2bb0*/  F2FP.F16.F32.PACK_AB R157, R35, R34 ;  /* 0x00000022239d723e */ /* 0x000fca00000000ff */
[----:B------:R-:W3:Y:S01]  /*2bc0*/  MUFU.EX2 R42, R42 ;  /* 0x0000002a002a7308 */ /* 0x000ee20000000800 */
[----:B----4-:R-:W-:-:S07]  /*2bd0*/  FADD.FTZ R12, R38, R9 ;  /* 0x00000009260c7221 */ /* 0x010fce0000010000 */
[----:B------:R-:W4:Y:S01]  /*2be0*/  MUFU.EX2 R43, R43 ;  /* 0x0000002b002b7308 */ /* 0x000f220000000800 */
[C---:B-----5:R-:W-:Y:S01]  /*2bf0*/  FADD.FTZ R9, R39.reuse, R12 ;  /* 0x0000000c27097221 */ /* 0x060fe20000010000 */
[----:B------:R-:W-:Y:S01]  /*2c00*/  FADD.FTZ R12, R48, R13 ;  /* 0x0000000d300c7221 */ /* 0x000fe20000010000 */
[----:B------:R-:W-:-:S03]  /*2c10*/  F2FP.F16.F32.PACK_AB R159, R39, R38 ;  /* 0x00000026279f723e */ /* 0x000fc600000000ff */
[----:B------:R-:W-:Y:S02]  /*2c20*/  FADD.FTZ R13, R49, R12 ;  /* 0x0000000c310d7221 */ /* 0x000fe40000010000 */
[----:B------:R-:W5:Y:S01]  /*2c30*/  MUFU.EX2 R46, R46 ;  /* 0x0000002e002e7308 */ /* 0x000f620000000800 */
[----:B---3--:R-:W-:Y:S01]  /*2c40*/  FADD.FTZ R4, R42, R9 ;  /* 0x000000092a047221 */ /* 0x008fe20000010000 */
[----:B------:R-:W-:-:S04]  /*2c50*/  FADD.FTZ R12, R52, R13 ;  /* 0x0000000d340c7221 */ /* 0x000fc80000010000 */
[----:B------:R-:W-:Y:S02]  /*2c60*/  FADD.FTZ R13, R53, R12 ;  /* 0x0000000c350d7221 */ /* 0x000fe40000010000 */
[----:B------:R-:W3:Y:S01]  /*2c70*/  MUFU.EX2 R47, R47 ;  /* 0x0000002f002f7308 */ /* 0x000ee20000000800 */
[C---:B----4-:R-:W-:Y:S01]  /*2c80*/  FADD.FTZ R9, R43.reuse, R4 ;  /* 0x000000042b097221 */ /* 0x050fe20000010000 */
[----:B------:R-:W-:Y:S01]  /*2c90*/  FADD.FTZ R6, R56, R13 ;  /* 0x0000000d38067221 */ /* 0x000fe20000010000 */
[----:B------:R-:W-:-:S03]  /*2ca0*/  F2FP.F16.F32.PACK_AB R161, R43, R42 ;  /* 0x0000002a2ba1723e */ /* 0x000fc600000000ff */
[----:B------:R-:W-:Y:S02]  /*2cb0*/  FADD.FTZ R13, R57, R6 ;  /* 0x00000006390d7221 */ /* 0x000fe40000010000 */
[----:B------:R-:W4:Y:S01]  /*2cc0*/  MUFU.EX2 R50, R50 ;  /* 0x0000003200327308 */ /* 0x000f220000000800 */
[----:B-----5:R-:W-:Y:S01]  /*2cd0*/  FADD.FTZ R4, R46, R9 ;  /* 0x000000092e047221 */ /* 0x020fe20000010000 */
[----:B------:R-:W-:-:S06]  /*2ce0*/  FADD.FTZ R6, R60, R13 ;  /* 0x0000000d3c067221 */ /* 0x000fcc0000010000 */
[----:B------:R-:W5:Y:S01]  /*2cf0*/  MUFU.EX2 R51, R51 ;  /* 0x0000003300337308 */ /* 0x000f620000000800 */
[C---:B---3--:R-:W-:Y:S01]  /*2d00*/  FADD.FTZ R9, R47.reuse, R4 ;  /* 0x000000042f097221 */ /* 0x048fe20000010000 */
[----:B------:R-:W-:-:S06]  /*2d10*/  F2FP.F16.F32.PACK_AB R163, R47, R46 ;  /* 0x0000002e2fa3723e */ /* 0x000fcc00000000ff */
[----:B------:R-:W3:Y:S01]  /*2d20*/  MUFU.EX2 R54, R54 ;  /* 0x0000003600367308 */ /* 0x000ee20000000800 */
[----:B----4-:R-:W-:-:S07]  /*2d30*/  FADD.FTZ R4, R50, R9 ;  /* 0x0000000932047221 */ /* 0x010fce0000010000 */
[----:B------:R-:W4:Y:S01]  /*2d40*/  MUFU.EX2 R55, R55 ;  /* 0x0000003700377308 */ /* 0x000f220000000800 */
[C---:B-----5:R-:W-:Y:S01]  /*2d50*/  FADD.FTZ R9, R51.reuse, R4 ;  /* 0x0000000433097221 */ /* 0x060fe20000010000 */
[----:B------:R-:W-:-:S06]  /*2d60*/  F2FP.F16.F32.PACK_AB R165, R51, R50 ;  /* 0x0000003233a5723e */ /* 0x000fcc00000000ff */
[----:B------:R-:W5:Y:S01]  /*2d70*/  MUFU.EX2 R58, R58 ;  /* 0x0000003a003a7308 */ /* 0x000f620000000800 */
[----:B---3--:R-:W-:-:S07]  /*2d80*/  FADD.FTZ R4, R54, R9 ;  /* 0x0000000936047221 */ /* 0x008fce0000010000 */
[----:B------:R-:W3:Y:S01]  /*2d90*/  MUFU.EX2 R59, R59 ;  /* 0x0000003b003b7308 */ /* 0x000ee20000000800 */
[C---:B----4-:R-:W-:Y:S01]  /*2da0*/  FADD.FTZ R9, R55.reuse, R4 ;  /* 0x0000000437097221 */ /* 0x050fe20000010000 */
[----:B------:R-:W-:-:S06]  /*2db0*/  F2FP.F16.F32.PACK_AB R167, R55, R54 ;  /* 0x0000003637a7723e */ /* 0x000fcc00000000ff */
[----:B------:R-:W4:Y:S01]  /*2dc0*/  MUFU.EX2 R62, R62 ;  /* 0x0000003e003e7308 */ /* 0x000f220000000800 */
[----:B-----5:R-:W-:-:S07]  /*2dd0*/  FADD.FTZ R4, R58, R9 ;  /* 0x000000093a047221 */ /* 0x020fce0000010000 */
        /* <DEDUP_REMOVED lines=9> */
[C---:B---3--:R-:W-:Y:S01]  /*2e70*/  FADD.FTZ R9, R63.reuse, R4 ;  /* 0x000000043f097221 */ /* 0x048fe20000010000 */
[----:B------:R-:W-:-:S06]  /*2e80*/  F2FP.F16.F32.PACK_AB R171, R63, R62 ;  /* 0x0000003e3fab723e */ /* 0x000fcc00000000ff */
[----:B------:R-:W3:Y:S01]  /*2e90*/  MUFU.EX2 R65, R65 ;  /* 0x0000004100417308 */ /* 0x000ee20000000800 */
[----:B----4-:R-:W-:-:S07]  /*2ea0*/  FADD.FTZ R6, R64, R13 ;  /* 0x0000000d40067221 */ /* 0x010fce0000010000 */
[----:B------:R-:W4:Y:S01]  /*2eb0*/  MUFU.EX2 R67, R67 ;  /* 0x0000004300437308 */ /* 0x000f220000000800 */
[----:B-----5:R-:W-:-:S07]  /*2ec0*/  FADD.FTZ R4, R66, R9 ;  /* 0x0000000942047221 */ /* 0x020fce0000010000 */
[----:B------:R-:W5:Y:S01]  /*2ed0*/  MUFU.EX2 R68, R68 ;  /* 0x0000004400447308 */ /* 0x000f620000000800 */
[C---:B---3--:R-:W-:Y:S01]  /*2ee0*/  FADD.FTZ R13, R65.reuse, R6 ;  /* 0x00000006410d7221 */ /* 0x048fe20000010000 */
[----:B------:R-:W-:-:S06]  /*2ef0*/  F2FP.F16.F32.PACK_AB R172, R65, R64 ;  /* 0x0000004041ac723e */ /* 0x000fcc00000000ff */
[----:B------:R-:W3:Y:S01]  /*2f00*/  MUFU.EX2 R70, R70 ;  /* 0x0000004600467308 */ /* 0x000ee20000000800 */
[C---:B----4-:R-:W-:Y:S01]  /*2f10*/  FADD.FTZ R9, R67.reuse, R4 ;  /* 0x0000000443097221 */ /* 0x050fe20000010000 */
[----:B------:R-:W-:-:S06]  /*2f20*/  F2FP.F16.F32.PACK_AB R173, R67, R66 ;  /* 0x0000004243ad723e */ /* 0x000fcc00000000ff */
[----:B------:R-:W4:Y:S01]  /*2f30*/  MUFU.EX2 R11, R11 ;  /* 0x0000000b000b7308 */ /* 0x000f220000000800 */
[----:B-----5:R-:W-:-:S07]  /*2f40*/  FADD.FTZ R6, R68, R13 ;  /* 0x0000000d44067221 */ /* 0x020fce0000010000 */
[----:B------:R-:W5:Y:S01]  /*2f50*/  MUFU.EX2 R71, R71 ;  /* 0x0000004700477308 */ /* 0x000f620000000800 */
[----:B---3--:R-:W-:Y:S01]  /*2f60*/  FADD.FTZ R4, R70, R9 ;  /* 0x0000000946047221 */ /* 0x008fe20000010000 */
[C---:B----4-:R-:W-:Y:S01]  /*2f70*/  FADD.FTZ R6, R11.reuse, R6 ;  /* 0x000000060b067221 */ /* 0x050fe20000010000 */
[----:B------:R-:W-:Y:S02]  /*2f80*/  F2FP.F16.F32.PACK_AB R174, R11, R68 ;  /* 0x000000440bae723e */ /* 0x000fe400000000ff */
[C---:B-----5:R-:W-:Y:S01]  /*2f90*/  FADD.FTZ R4, R71.reuse, R4 ;  /* 0x0000000447047221 */ /* 0x060fe20000010000 */
[----:B------:R-:W-:Y:S01]  /*2fa0*/  F2FP.F16.F32.PACK_AB R175, R71, R70 ;  /* 0x0000004647af723e */ /* 0x000fe200000000ff */
[----:B--2---:R-:W-:Y:S06]  /*2fb0*/  @!P0 BRA `(.L_x_9455) ;  /* 0x0000000000048947 */ /* 0x004fec0003800000 */
[----:B------:R-:W-:Y:S01]  /*2fc0*/  BPT.TRAP 0x1 ;  /* 0x000000040000795c */ /* 0x000fe20000300000 */
.L_x_9455:
[----:B------:R2:W3:Y:S01]  /*2fd0*/  SYNCS.PHASECHK.TRANS64.TRYWAIT P2, [R5+URZ+0x22850], R10 ;  /* 0x0228500a050075a7 */ /* 0x0004e2000804017f */
[----:B------:R-:W-:Y:S05]  /*2fe0*/  @!P0 BRA `(.L_x_9456) ;  /* 0x0000000000048947 */ /* 0x000fea0003800000 */
[----:B------:R-:W-:Y:S01]  /*2ff0*/  BPT.TRAP 0x1 ;  /* 0x000000040000795c */ /* 0x000fe20000300000 */
.L_x_9456:
[----:B---3--:R-:W-:Y:S05]  /*3000*/  @P2 BRA `(.L_x_9457) ;  /* 0x0000000000082947 */ /* 0x008fea0003800000 */
[----:B------:R-:W3:Y:S02]  /*3010*/  SYNCS.PHASECHK.TRANS64.TRYWAIT P2, [R5+URZ+0x22850], R10 ;  /* 0x0228500a050075a7 */ /* 0x000ee4000804017f */
[----:B---3--:R-:W-:Y:S05]  /*3020*/  @!P2 BRA `(.L_x_9458) ;  /* 0x000000b8000ca947 */ /* 0x008fea0003800000 */
.L_x_9457:
[----:B------:R-:W-:Y:S01]  /*3030*/  R2UR UR6, R7 ;  /* 0x00000000070672ca */ /* 0x000fe200000e0000 */
[----:B------:R4:W-:Y:S01]  /*3040*/  BAR.SYNC.DEFER_BLOCKING R8, 0x100 ;  /* 0x000400080000751d */ /* 0x0009e20000010000 */
[----:B------:R-:W-:Y:S01]  /*3050*/  UISETP.GE.AND UP0, UPT, UR42, 0x61, UPT ;  /* 0x000000612a00788c */ /* 0x000fe2000bf06270 */
[----:B0123--:R-:W-:-:S04]  /*3060*/  @!P1 VIADD R5, R5, 0x22860 ;  /* 0x0002286005059836 */ /* 0x00ffc80000000000 */
[----:B------:R-:W-:Y:S01]  /*3070*/  UMOV UR7, 0x40000040 ;  /* 0x4000004000077882 */ /* 0x000fe20000000000 */
[----:B------:R-:W-:Y:S02]  /*3080*/  PLOP3.LUT P2, PT, PT, PT, UP0, 0x80, 0x0 ;  /* 0x000000000000781c */ /* 0x000fe40003f4f008 */
[----:B------:R-:W-:-:S03]  /*3090*/  @!P1 PRMT R5, RZ, 0x654, R5 ;  /* 0x00000654ff059816 */ /* 0x000fc60000000005 */
[----:B------:R-:W-:-:S04]  /*30a0*/  UIADD3 UR6, UR6, 0x400, URZ ;  /* 0x0000040006067890 */ /* 0x000fc8000fffe03f */
[----:B------:R-:W-:-:S04]  /*30b0*/  USHF.R.U32.HI UR6, URZ, 0x4, UR6 ;  /* 0x000000043f067899 */ /* 0x000fc80008011606 */
[----:B------:R-:W-:-:S04]  /*30c0*/  ULOP3.LUT UR6, UR6, 0x3fff, URZ, 0xc0, !UPT ;  /* 0x00003fff06067892 */ /* 0x000fc8000f8ec03f */
[----:B------:R-:W-:Y:S01]  /*30d0*/  ULOP3.LUT UR21, UR6, 0x3000000, URZ, 0xfc, !UPT ;  /* 0x0300000006157892 */ /* 0x000fe2000f8efc3f */
[----:B------:R-:W-:-:S03]  /*30e0*/  WARPGROUP.ARRIVE ;  /* 0x00000000000079c5 */ /* 0x000fc60000000000 */
[----:B------:R-:W-:-:S07]  /*30f0*/  UIMAD UR11, UR37, 0xc00, UR21 ;  /* 0x00000c00250b78a4 */ /* 0x000fce000f8e0215 */
        /* <DEDUP_REMOVED lines=39> */
.L_x_9468:
        /* <DEDUP_REMOVED lines=8> */
[----:B0-----:R-:W-:Y:S11]  /*33f0*/  @!P0 BRA `(.L_x_9460) ;  /* 0x0000000000048947 */ /* 0x001ff60003800000 */
[----:B------:R-:W-:Y:S01]  /*3400*/  BPT.TRAP 0x1 ;  /* 0x000000040000795c */ /* 0x000fe20000300000 */
.L_x_9460:
[----:B------:R-:W0:Y:S01]  /*3410*/  S2UR UR7, SR_CgaCtaId ;  /* 0x00000000000779c3 */ /* 0x000e220000008800 */
[----:B------:R-:W-:Y:S01]  /*3420*/  UMOV UR6, 0x400 ;  /* 0x0000040000067882 */ /* 0x000fe20000000000 */
[----:B----4-:R-:W-:-:S05]  /*3430*/  IMAD.U32 R5, RZ, RZ, UR38 ;  /* 0x00000026ff057e24 */ /* 0x010fca000f8e00ff */
[----:B------:R-:W-:Y:S01]  /*3440*/  SHF.L.U32 R5, R5, 0x1f, RZ ;  /* 0x0000001f05057819 */ /* 0x000fe200000006ff */
[----:B0-----:R-:W-:-:S04]  /*3450*/  ULEA UR6, UR7, UR6, 0x18 ;  /* 0x0000000607067291 */ /* 0x001fc8000f8ec03f */
[----:B------:R-:W-:-:S09]  /*3460*/  ULEA UR23, UR37, UR6, 0x3 ;  /* 0x0000000625177291 */ /* 0x000fd2000f8e183f */
[----:B------:R0:W1:Y:S01]  /*3470*/  SYNCS.PHASECHK.TRANS64.TRYWAIT P3, [UR23+0x22830], R5 ;  /* 0x02283005ff0075a7 */ /* 0x0000620008060157 */
[----:B------:R-:W-:Y:S05]  /*3480*/  @!P0 BRA `(.L_x_9461) ;  /* 0x0000000000048947 */ /* 0x000fea0003800000 */
[----:B------:R-:W-:Y:S01]  /*3490*/  BPT.TRAP 0x1 ;  /* 0x000000040000795c */ /* 0x000fe20000300000 */
.L_x_9461:
[----:B-1----:R-:W-:Y:S05]  /*34a0*/  @P3 BRA `(.L_x_9462) ;  /* 0x0000000000083947 */ /* 0x002fea0003800000 */
[----:B------:R-:W1:Y:S02]  /*34b0*/  SYNCS.PHASECHK.TRANS64.TRYWAIT P3, [UR23+0x22830], R5 ;  /* 0x02283005ff0075a7 */ /* 0x000e640008060157 */
[----:B-1----:R-:W-:Y:S05]  /*34c0*/  @!P3 BRA `(.L_x_9463) ;  /* 0x000000b000f8b947 */ /* 0x002fea0003800000 */
.L_x_9462:
[----:B------:R-:W-:Y:S01]  /*34d0*/  UIMAD UR6, UR37, 0x300, UR20 ;  /* 0x00000300250678a4 */ /* 0x000fe2000f8e0214 */
[----:B------:R-:W-:Y:S01]  /*34e0*/  WARPGROUP.ARRIVE ;  /* 0x00000000000079c5 */ /* 0x000fe20000000000 */
[----:B------:R-:W-:Y:S01]  /*34f0*/  UMOV UR7, 0x40000040 ;  /* 0x4000004000077882 */ /* 0x000fe20000000000 */
[----:B------:R-:W-:Y:S01]  /*3500*/  UMOV UR11, 0x40000040 ;  /* 0x40000040000b7882 */ /* 0x000fe20000000000 */
[----:B------:R-:W-:-:S03]  /*3510*/  UIADD3 UR10, UR6, 0x2, URZ ;  /* 0x00000002060a7890 */ /* 0x000fc6000fffe03f */
[----:B------:R-:W2:Y:S01]  /*3520*/  S2R R213, SR_TID.X ;  /* 0x0000000000d57919 */ /* 0x000ea20000002100 */
[----:B------:R-:W-:Y:S01]  /*3530*/  UIADD3 UR14, UR6, 0x4, URZ ;  /* 0x00000004060e7890 */ /* 0x000fe2000fffe03f */
[----:B------:R-:W-:Y:S01]  /*3540*/  UMOV UR15, 0x40000040 ;  /* 0x40000040000f7882 */ /* 0x000fe20000000000 */
[----:B------:R-:W-:Y:S01]  /*3550*/  HGMMA.64x96x16.F32 R152, gdesc[UR4], RZ, !UPT, gsb0 ;  /* 0x01600000049879f0 */ /* 0x000fe2000c0008ff */
[----:B------:R-:W-:Y:S01]  /*3560*/  UIADD3 UR18, UR6, 0x6, URZ ;  /* 0x0000000606127890 */ /* 0x000fe2000fffe03f */
[----:B------:R-:W-:Y:S01]  /*3570*/  UMOV UR19, 0x40000040 ;  /* 0x4000004000137882 */ /* 0x000fe20000000000 */
[----:B--2---:R-:W-:Y:S01]  /*3580*/  SHF.R.U32.HI R213, RZ, 0x7, R213 ;  /* 0x00000007ffd57819 */ /* 0x004fe200000116d5 */
        /* <DEDUP_REMOVED lines=11> */
[----:B-1----:R-:W-:Y:S02]  /*3640*/  FMNMX.FTZ R0, R152, R7, !PT ;  /* 0x0000000798007209 */ /* 0x002fe40007810000 */
[----:B------:R-:W-:Y:S02]  /*3650*/  FMNMX.FTZ R8, R154, R210, !PT ;  /* 0x000000d29a087209 */ /* 0x000fe40007810000 */
        /* <DEDUP_REMOVED lines=35> */
[C---:B------:R-:W-:Y:S01]  /*3890*/  FMUL.FTZ R211, R0.reuse, UR10 ;  /* 0x0000000a00d37c20 */ /* 0x040fe20008410000 */
[----:B------:R-:W-:Y:S01]  /*38a0*/  FMNMX.FTZ R3, R171, R10, !PT ;  /* 0x0000000aab037209 */ /* 0x000fe20007810000 */
[----:B------:R-:W-:Y:S02]  /*38b0*/  FADD.FTZ R7, -R0, R7 ;  /* 0x0000000700077221 */ /* 0x000fe40000010100 */
[--C-:B------:R-:W-:Y:S01]  /*38c0*/  FFMA.FTZ R12, R156, UR10, -R211.reuse ;  /* 0x0000000a9c0c7c23 */ /* 0x100fe200080108d3 */
[----:B------:R-:W-:Y:S01]  /*38d0*/  FMNMX.FTZ R10, R174, R3, !PT ;  /* 0x00000003ae0a7209 */ /* 0x000fe20007810000 */
[--C-:B------:R-:W-:Y:S01]  /*38e0*/  FFMA.FTZ R164, R164, UR10, -R211.reuse ;  /* 0x0000000aa4a47c23 */ /* 0x100fe200080108d3 */
[----:B------:R-:W-:Y:S01]  /*38f0*/  FMUL.FTZ R7, R7, UR10 ;  /* 0x0000000a07077c20 */ /* 0x000fe20008410000 */
        /* <DEDUP_REMOVED lines=11> */
[--C-:B------:R-:W-:Y:S01]  /*39b0*/  FFMA.FTZ R13, R161, UR10, -R211.reuse ;  /* 0x0000000aa10d7c23 */ /* 0x100fe200080108d3 */
[--C-:B------:R-:W-:Y:S01]  /*39c0*/  FFMA.FTZ R15, R165, UR10, -R211.reuse ;  /* 0x0000000aa50f7c23 */ /* 0x100fe200080108d3 */
[----:B-1----:R-:W-:Y:S01]  /*39d0*/  FMNMX.FTZ R12, R182, R3, !PT ;  /* 0x00000003b60c7209 */ /* 0x002fe20007810000 */
        /* <DEDUP_REMOVED lines=10> */
[----:B------:R-:W3:Y:S01]  /*3a80*/  MUFU.EX2 R152, R152 ;  /* 0x0000009800987308 */ /* 0x000ee20000000800 */
[----:B------:R-:W-:Y:S01]  /*3a90*/  FMNMX.FTZ R3, R187, R12, !PT ;  /* 0x0000000cbb037209 */ /* 0x000fe20007810000 */
[--C-:B-1----:R-:W-:Y:S01]  /*3aa0*/  FFMA.FTZ R164, R176, UR10, -R211.reuse ;  /* 0x0000000ab0a47c23 */ /* 0x102fe200080108d3 */
[--C-:B------:R-:W-:Y:S01]  /*3ab0*/  FFMA.FTZ R173, R193, UR10, -R211.reuse ;  /* 0x0000000ac1ad7c23 */ /* 0x100fe200080108d3 */
[--C-:B------:R-:W-:Y:S01]  /*3ac0*/  FFMA.FTZ R196, R196, UR10, -R211.reuse ;  /* 0x0000000ac4c47c23 */ /* 0x100fe200080108d3 */
[----:B------:R-:W-:Y:S01]  /*3ad0*/  FMNMX.FTZ R12, R190, R3, !PT ;  /* 0x00000003be0c7209 */ /* 0x000fe20007810000 */
[-C--:B--2---:R-:W-:Y:S01]  /*3ae0*/  FMUL.FTZ R24, R24, R7.reuse ;  /* 0x0000000718187220 */ /* 0x084fe20000410000 */
[-C--:B------:R-:W-:Y:S01]  /*3af0*/  FMUL.FTZ R25, R25, R7.reuse ;  /* 0x0000000719197220 */ /* 0x080fe20000410000 */
[----:B------:R-:W1:Y:S01]  /*3b00*/  MUFU.EX2 R9, R9 ;  /* 0x0000000900097308 */ /* 0x000e620000000800 */
[----:B------:R-:W-:Y:S01]  /*3b10*/  FMNMX.FTZ R3, R191, R12, !PT ;  /* 0x0000000cbf037209 */ /* 0x000fe20007810000 */
[-C--:B------:R-:W-:Y:S01]  /*3b20*/  FMUL.FTZ R28, R28, R7.reuse ;  /* 0x000000071c1c7220 */ /* 0x080fe20000410000 */
[-C--:B------:R-:W-:Y:S01]  /*3b30*/  FMUL.FTZ R29, R29, R7.reuse ;  /* 0x000000071d1d7220 */ /* 0x080fe20000410000 */
[----:B------:R-:W-:Y:S01]  /*3b40*/  FMUL.FTZ R32, R32, R7 ;  /* 0x0000000720207220 */ /* 0x000fe20000410000 */
[----:B------:R-:W-:Y:S01]  /*3b50*/  FMNMX.FTZ R12, R194, R3, !PT ;  /* 0x00000003c20c7209 */ /* 0x000fe20007810000 */
[-C--:B------:R-:W-:Y:S01]  /*3b60*/  FMUL.FTZ R33, R33, R7.reuse ;  /* 0x0000000721217220 */ /* 0x080fe20000410000 */
[-C--:B------:R-:W-:Y:S01]  /*3b70*/  FMUL.FTZ R36, R36, R7.reuse ;  /* 0x0000000724247220 */ /* 0x080fe20000410000 */
[----:B------:R-:W2:Y:S01]  /*3b80*/  MUFU.EX2 R11, R11 ;  /* 0x0000000b000b7308 */ /* 0x000ea20000000800 */
[----:B------:R-:W-:Y:S01]  /*3b90*/  FMNMX.FTZ R3, R195, R12, !PT ;  /* 0x0000000cc3037209 */ /* 0x000fe20007810000 */
[----:B---3--:R-:W-:Y:S01]  /*3ba0*/  FFMA.FTZ R6, R7, R6, R152 ;  /* 0x0000000607067223 */ /* 0x008fe20000010098 */
[-C--:B------:R-:W-:Y:S01]  /*3bb0*/  FMUL.FTZ R37, R37, R7.reuse ;  /* 0x0000000725257220 */ /* 0x080fe20000410000 */
[----:B------:R-:W-:Y:S01]  /*3bc0*/  FMUL.FTZ R40, R40, R7 ;  /* 0x0000000728287220 */ /* 0x000fe20000410000 */
[----:B------:R-:W-:Y:S01]  /*3bd0*/  FMNMX.FTZ R14, R198, R3, !PT ;  /* 0x00000003c60e7209 */ /* 0x000fe20007810000 */
[-C--:B------:R-:W-:Y:S01]  /*3be0*/  FMUL.FTZ R41, R41, R7.reuse ;  /* 0x0000000729297220 */ /* 0x080fe20000410000 */
[-C--:B------:R-:W-:Y:S01]  /*3bf0*/  FMUL.FTZ R44, R44, R7.reuse ;  /* 0x000000072c2c7220 */ /* 0x080fe20000410000 */
[----:B------:R-:W3:Y:S01]  /*3c00*/  MUFU.EX2 R156, R156 ;  /* 0x0000009c009c7308 */ /* 0x000ee20000000800 */
[----:B------:R-:W-:Y:S01]  /*3c10*/  FMNMX.FTZ R3, R199, R14, !PT ;  /* 0x0000000ec7037209 */ /* 0x000fe20007810000 */
[--C-:B------:R-:W-:Y:S01]  /*3c20*/  FFMA.FTZ R14, R180, UR10, -R211.reuse ;  /* 0x0000000ab40e7c23 */ /* 0x100fe200080108d3 */
[-C--:B------:R-:W-:Y:S01]  /*3c30*/  FMUL.FTZ R45, R45, R7.reuse ;  /* 0x000000072d2d7220 */ /* 0x080fe20000410000 */
[-C--:B------:R-:W-:Y:S01]  /*3c40*/  FMUL.FTZ R48, R48, R7.reuse ;  /* 0x0000000730307220 */ /* 0x080fe20000410000 */
[-C--:B------:R-:W-:Y:S01]  /*3c50*/  FMUL.FTZ R49, R49, R7.reuse ;  /* 0x0000000731317220 */ /* 0x080fe20000410000 */
[----:B------:R-:W4:Y:S01]  /*3c60*/  SHFL.BFLY PT, R20, R3, 0x2, 0x1f ;  /* 0x0c401f0003147f89 */ /* 0x000f2200000e0000 */
        /* <DEDUP_REMOVED lines=23> */
[----:B----4-:R-:W-:Y:S01]  /*3de0*/  FMNMX.FTZ R176, R3, R20, !PT ;  /* 0x0000001403b07209 */ /* 0x010fe20007810000 */
[--C-:B------:R-:W-:Y:S01]  /*3df0*/  FFMA.FTZ R20, R188, UR10, -R211.reuse ;  /* 0x0000000abc147c23 */ /* 0x100fe200080108d3 */
[----:B------:R-:W4:Y:S01]  /*3e00*/  MUFU.EX2 R21, R21 ;  /* 0x0000001500157308 */ /* 0x000f220000000800 */
[-C--:B------:R-:W-:Y:S01]  /*3e10*/  FMUL.FTZ R92, R92, R7.reuse ;  /* 0x000000075c5c7220 */ /* 0x080fe20000410000 */
[-C--:B------:R-:W-:Y:S01]  /*3e20*/  FMUL.FTZ R93, R93, R7.reuse ;  /* 0x000000075d5d7220 */ /* 0x080fe20000410000 */
[----:B------:R-:W1:Y:S01]  /*3e30*/  SHFL.BFLY PT, R3, R176, 0x1, 0x1f ;  /* 0x0c201f00b0037f89 */ /* 0x000e6200000e0000 */
        /* <DEDUP_REMOVED lines=29> */
[----:B------:R-:W1:Y:S01]  /*4010*/  MUFU.EX2 R157, R157 ;  /* 0x0000009d009d7308 */ /* 0x000e620000000800 */
[----:B------:R-:W-:Y:S01]  /*4020*/  FADD.FTZ R177, -R3, R210 ;  /* 0x000000d203b17221 */ /* 0x000fe20000010100 */
[-C--:B------:R-:W-:Y:S01]  /*4030*/  FMUL.FTZ R141, R141, R7.reuse ;  /* 0x000000078d8d7220 */ /* 0x080fe20000410000 */
[--C-:B------:R-:W-:Y:S01]  /*4040*/  FFMA.FTZ R214, R187, UR10, -R189.reuse ;  /* 0x0000000abbd67c23 */ /* 0x100fe200080108bd */
[--C-:B------:R-:W-:Y:S01]  /*4050*/  FFMA.FTZ R187, R190, UR10, -R189.reuse ;  /* 0x0000000abebb7c23 */ /* 0x100fe200080108bd */
[--C-:B------:R-:W-:Y:S01]  /*4060*/  FFMA.FTZ R190, R191, UR10, -R189.reuse ;  /* 0x0000000abfbe7c23 */ /* 0x100fe200080108bd */
[----:B------:R-:W-:Y:S01]  /*4070*/  FADD.FTZ R191, R9, R6 ;  /* 0x0000000609bf7221 */ /* 0x000fe20000010000 */
[----:B------:R-:W-:Y:S01]  /*4080*/  FMUL.FTZ R177, R177, UR10 ;  /* 0x0000000ab1b17c20 */ /* 0x000fe20008410000 */
[----:B------:R-:W1:Y:S01]  /*4090*/  MUFU.EX2 R14, R14 ;  /* 0x0000000e000e7308 */ /* 0x000e620000000800 */
[----:B------:R-:W-:Y:S01]  /*40a0*/  FFMA.FTZ R180, R154, UR10, -R189 ;  /* 0x0000000a9ab47c23 */ /* 0x000fe200080108bd */
[----:B------:R-:W-:Y:S01]  /*40b0*/  FADD.FTZ R6, R8, R191 ;  /* 0x000000bf08067221 */ /* 0x000fe20000010000 */
[--C-:B------:R-:W-:Y:S01]  /*40c0*/  FFMA.FTZ R155, R155, UR10, -R189.reuse ;  /* 0x0000000a9b9b7c23 */ /* 0x100fe200080108bd */
[--C-:B------:R-:W-:Y:S01]  /*40d0*/  FFMA.FTZ R184, R158, UR10, -R189.reuse ;  /* 0x0000000a9eb87c23 */ /* 0x100fe200080108bd */
[----:B------:R-:W-:Y:S01]  /*40e0*/  FFMA.FTZ R159, R159, UR10, -R189 ;  /* 0x0000000a9f9f7c23 */ /* 0x000fe200080108bd */
[----:B------:R-:W-:Y:S01]  /*40f0*/  FADD.FTZ R191, R11, R6 ;  /* 0x000000060bbf7221 */ /* 0x000fe20000010000 */
[-C--:B------:R-:W-:Y:S01]  /*4100*/  FMUL.FTZ R144, R144, R7.reuse ;  /* 0x0000000790907220 */ /* 0x080fe20000410000 */
[----:B------:R-:W1:Y:S01]  /*4110*/  MUFU.EX2 R161, R161 ;  /* 0x000000a100a17308 */ /* 0x000e620000000800 */
[-C--:B------:R-:W-:Y:S01]  /*4120*/  FMUL.FTZ R145, R145, R7.reuse ;  /* 0x0000000791917220 */ /* 0x080fe20000410000 */
[----:B---3--:R-:W-:Y:S01]  /*4130*/  FADD.FTZ R6, R156, R191 ;  /* 0x000000bf9c067221 */ /* 0x008fe20000010000 */
[-C--:B------:R-:W-:Y:S01]  /*4140*/  FMUL.FTZ R148, R148, R7.reuse ;  /* 0x0000000794947220 */ /* 0x080fe20000410000 */
[----:B------:R-:W-:Y:S01]  /*4150*/  FMUL.FTZ R149, R149, R7 ;  /* 0x0000000795957220 */ /* 0x000fe20000410000 */
[--C-:B------:R-:W-:Y:S01]  /*4160*/  FFMA.FTZ R185, R162, UR10, -R189.reuse ;  /* 0x0000000aa2b97c23 */ /* 0x100fe200080108bd */
[----:B-----5:R-:W-:Y:S01]  /*4170*/  FADD.FTZ R191, R13, R6 ;  /* 0x000000060dbf7221 */ /* 0x020fe20000010000 */
[----:B------:R-:W-:Y:S01]  /*4180*/  FFMA.FTZ R188, R163, UR10, -R189 ;  /* 0x0000000aa3bc7c23 */ /* 0x000fe200080108bd */
[----:B------:R-:W3:Y:S01]  /*4190*/  MUFU.EX2 R168, R168 ;  /* 0x000000a800a87308 */ /* 0x000ee20000000800 */
[----:B------:R-:W-:Y:S01]  /*41a0*/  F2FP.F16.F32.PACK_AB R152, R9, R152 ;  /* 0x000000980998723e */ /* 0x000fe200000000ff */
[----:B------:R-:W-:Y:S01]  /*41b0*/  FADD.FTZ R6, R10, R191 ;  /* 0x000000bf0a067221 */ /* 0x000fe20000010000 */
[--C-:B------:R-:W-:Y:S01]  /*41c0*/  FFMA.FTZ R163, R166, UR10, -R189.reuse ;  /* 0x0000000aa6a37c23 */ /* 0x100fe200080108bd */
[--C-:B------:R-:W-:Y:S01]  /*41d0*/  FFMA.FTZ R192, R167, UR10, -R189.reuse ;  /* 0x0000000aa7c07c23 */ /* 0x100fe200080108bd */
[--C-:B------:R-:W-:Y:S01]  /*41e0*/  FFMA.FTZ R167, R170, UR10, -R189.reuse ;  /* 0x0000000aaaa77c23 */ /* 0x100fe200080108bd */
[----:B0-----:R-:W-:Y:S01]  /*41f0*/  FADD.FTZ R191, R15, R6 ;  /* 0x000000060fbf7221 */ /* 0x001fe20000010000 */
[--C-:B------:R-:W-:Y:S01]  /*4200*/  FFMA.FTZ R210, R175, UR10, -R189.reuse ;  /* 0x0000000aafd27c23 */ /* 0x100fe200080108bd */
[----:B------:R-:W0:Y:S01]  /*4210*/  MUFU.EX2 R165, R165 ;  /* 0x000000a500a57308 */ /* 0x000e220000000800 */
[----:B------:R-:W-:Y:S01]  /*4220*/  FFMA.FTZ R175, R178, UR10, -R189 ;  /* 0x0000000ab2af7c23 */ /* 0x000fe200080108bd */
[----:B------:R-:W-:Y:S01]  /*4230*/  FADD.FTZ R6, R160, R191 ;  /* 0x000000bfa0067221 */ /* 0x000fe20000010000 */
[--C-:B------:R-:W-:Y:S01]  /*4240*/  FFMA.FTZ R212, R179, UR10, -R189.reuse ;  /* 0x0000000ab3d47c23 */ /* 0x100fe200080108bd */
[--C-:B------:R-:W-:Y:S01]  /*4250*/  FFMA.FTZ R179, R182, UR10, -R189.reuse ;  /* 0x0000000ab6b37c23 */ /* 0x100fe200080108bd */
[--C-:B------:R-:W-:Y:S01]  /*4260*/  FFMA.FTZ R182, R183, UR10, -R189.reuse ;  /* 0x0000000ab7b67c23 */ /* 0x100fe200080108bd */
[----:B----4-:R-:W-:Y:S01]  /*4270*/  FADD.FTZ R191, R21, R6 ;  /* 0x0000000615bf7221 */ /* 0x010fe20000010000 */
[----:B------:R-:W-:Y:S01]  /*4280*/  FFMA.FTZ R183, R186, UR10, -R189 ;  /* 0x0000000abab77c23 */ /* 0x000fe200080108bd */
[----:B------:R-:W4:Y:S01]  /*4290*/  MUFU.EX2 R20, R20 ;  /* 0x0000001400147308 */ /* 0x000f220000000800 */
[----:B------:R-:W-:-:S02]  /*42a0*/  IMAD.U32 R186, RZ, RZ, UR23 ;  /* 0x00000017ffba7e24 */ /* 0x000fc4000f8e00ff */
[----:B------:R-:W-:Y:S01]  /*42b0*/  FADD.FTZ R6, R12, R191 ;  /* 0x000000bf0c067221 */ /* 0x000fe20000010000 */
[----:B------:R-:W-:Y:S01]  /*42c0*/  IADD3 R178, -R213, 0xb, RZ ;  /* 0x0000000bd5b27810 */ /* 0x000fe20007ffe1ff */
[--C-:B------:R-:W-:Y:S01]  /*42d0*/  FFMA.FTZ R194, R194, UR10, -R189.reuse ;  /* 0x0000000ac2c27c23 */ /* 0x100fe200080108bd */
[----:B------:R-:W-:Y:S02]  /*42e0*/  @!P1 VIADD R154, R186, 0x22840 ;  /* 0x00022840ba9a9836 */ /* 0x000fe40000000000 */
[----:B------:R-:W-:Y:S01]  /*42f0*/  FADD.FTZ R191, R153, R6 ;  /* 0x0000000699bf7221 */ /* 0x000fe20000010000 */
[--C-:B------:R-:W-:Y:S01]  /*4300*/  FFMA.FTZ R195, R195, UR10, -R189.reuse ;  /* 0x0000000ac3c37c23 */ /* 0x100fe200080108bd */
[----:B------:R-:W5:Y:S01]  /*4310*/  MUFU.EX2 R169, R169 ;  /* 0x000000a900a97308 */ /* 0x000f620000000800 */
[----:B------:R-:W-:Y:S01]  /*4320*/  FFMA.FTZ R198, R198, UR10, -R189 ;  /* 0x0000000ac6c67c23 */ /* 0x000fe200080108bd */
[----:B--2---:R-:W-:Y:S01]  /*4330*/  FADD.FTZ R6, R164, R191 ;  /* 0x000000bfa4067221 */ /* 0x004fe20000010000 */
[----:B------:R-:W-:Y:S01]  /*4340*/  @!P1 PRMT R154, RZ, 0x654, R154 ;  /* 0x00000654ff9a9816 */ /* 0x000fe2000000009a */
[----:B------:R-:W-:Y:S01]  /*4350*/  FFMA.FTZ R199, R199, UR10, -R189 ;  /* 0x0000000ac7c77c23 */ /* 0x000fe200080108bd */
[----:B------:R2:W-:Y:S06]  /*4360*/  BAR.ARV R178, 0x100 ;  /* 0x000400b20000751d */ /* 0x0005ec0000002000 */
[----:B-1----:R-:W-:Y:S01]  /*4370*/  FADD.FTZ R191, R157, R6 ;  /* 0x000000069dbf7221 */ /* 0x002fe20000010000 */
[----:B------:R-:W1:Y:S01]  /*4380*/  MUFU.EX2 R172, R172 ;  /* 0x000000ac00ac7308 */ /* 0x000e620000000800 */
[----:B------:R3:W-:Y:S01]  /*4390*/  @!P1 SYNCS.ARRIVE.TRANS64.RED.A1T0 RZ, [R154+URZ], RZ ;  /* 0x000000ff9aff99a7 */ /* 0x0007e2000810043f */
[----:B------:R-:W-:Y:S01]  /*43a0*/  FFMA.FTZ R181, R197, UR10, -R211 ;  /* 0x0000000ac5b57c23 */ /* 0x000fe200080108d3 */
[----:B------:R-:W-:Y:S01]  /*43b0*/  FADD.FTZ R6, R14, R191 ;  /* 0x000000bf0e067221 */ /* 0x000fe20000010000 */
[----:B------:R-:W-:-:S02]  /*43c0*/  F2FP.F16.F32.PACK_AB R158, R15, R10 ;  /* 0x0000000a0f9e723e */ /* 0x000fc400000000ff */
[----:B------:R-:W-:Y:S01]  /*43d0*/  F2FP.F16.F32.PACK_AB R162, R153, R12 ;  /* 0x0000000c99a2723e */ /* 0x000fe200000000ff */
[----:B------:R-:W-:Y:S01]  /*43e0*/  FADD.FTZ R191, R161, R6 ;  /* 0x00000006a1bf7221 */ /* 0x000fe20000010000 */
[----:B------:R-:W2:Y:S01]  /*43f0*/  MUFU.EX2 R173, R173 ;  /* 0x000000ad00ad7308 */ /* 0x000ea20000000800 */
[----:B---3--:R-:W-:Y:S02]  /*4400*/  F2FP.F16.F32.PACK_AB R154, R11, R8 ;  /* 0x000000080b9a723e */ /* 0x008fe400000000ff */
[----:B------:R-:W-:Y:S01]  /*4410*/  FADD.FTZ R6, R168, R191 ;  /* 0x000000bfa8067221 */ /* 0x000fe20000010000 */
[----:B------:R-:W-:Y:S02]  /*4420*/  F2FP.F16.F32.PACK_AB R166, R161, R14 ;  /* 0x0000000ea1a6723e */ /* 0x000fe400000000ff */
[C---:B0-----:R-:W-:Y:S01]  /*4430*/  F2FP.F16.F32.PACK_AB R168, R165.reuse, R168 ;  /* 0x000000a8a5a8723e */ /* 0x041fe200000000ff */
[----:B------:R-:W-:Y:S01]  /*4440*/  FADD.FTZ R191, R165, R6 ;  /* 0x00000006a5bf7221 */ /* 0x000fe20000010000 */
[----:B------:R-:W0:Y:S01]  /*4450*/  MUFU.EX2 R177, R177 ;  /* 0x000000b100b17308 */ /* 0x000e220000000800 */
[----:B------:R-:W-:-:S02]  /*4460*/  F2FP.F16.F32.PACK_AB R164, R157, R164 ;  /* 0x000000a49da4723e */ /* 0x000fc400000000ff */
[----:B----4-:R-:W-:Y:S01]  /*4470*/  FADD.FTZ R6, R20, R191 ;  /* 0x000000bf14067221 */ /* 0x010fe20000010000 */
[----:B-----5:R-:W-:Y:S02]  /*4480*/  F2FP.F16.F32.PACK_AB R170, R169, R20 ;  /* 0x00000014a9aa723e */ /* 0x020fe400000000ff */
[----:B------:R-:W-:Y:S01]  /*4490*/  F2FP.F16.F32.PACK_AB R156, R13, R156 ;  /* 0x0000009c0d9c723e */ /* 0x000fe200000000ff */
[----:B------:R-:W-:Y:S01]  /*44a0*/  FADD.FTZ R7, R169, R6 ;  /* 0x00000006a9077221 */ /* 0x000fe20000010000 */
[----:B------:R-:W3:Y:S01]  /*44b0*/  MUFU.EX2 R180, R180 ;  /* 0x000000b400b47308 */ /* 0x000ee20000000800 */
[----:B------:R-:W-:Y:S02]  /*44c0*/  F2FP.F16.F32.PACK_AB R160, R21, R160 ;  /* 0x000000a015a0723e */ /* 0x000fe400000000ff */
[----:B-1----:R-:W-:Y:S01]  /*44d0*/  FADD.FTZ R6, R172, R7 ;  /* 0x00000007ac067221 */ /* 0x002fe20000010000 */
[----:B--2---:R-:W-:-:S03]  /*44e0*/  F2FP.F16.F32.PACK_AB R172, R173, R172 ;  /* 0x000000acadac723e */ /* 0x004fc600000000ff */
[----:B------:R-:W-:Y:S01]  /*44f0*/  FADD.FTZ R9, R173, R6 ;  /* 0x00000006ad097221 */ /* 0x000fe20000010000 */
[----:B------:R1:W2:Y:S01]  /*4500*/  MUFU.EX2 R176, R196 ;  /* 0x000000c400b07308 */ /* 0x0002a20000000800 */
        /* <DEDUP_REMOVED lines=9> */
[--C-:B-1----:R-:W-:Y:S01]  /*45a0*/  FFMA.FTZ R196, R171, UR10, -R189.reuse ;  /* 0x0000000aabc47c23 */ /* 0x102fe200080108bd */
[----:B------:R-:W-:Y:S01]  /*45b0*/  FFMA.FTZ R171, R174, UR10, -R189 ;  /* 0x0000000aaeab7c23 */ /* 0x000fe200080108bd */
[-C--:B------:R-:W-:Y:S01]  /*45c0*/  FMUL.FTZ R39, R39, R177.reuse ;  /* 0x000000b127277220 */ /* 0x080fe20000410000 */
[-C--:B------:R-:W-:Y:S01]  /*45d0*/  FMUL.FTZ R42, R42, R177.reuse ;  /* 0x000000b12a2a7220 */ /* 0x080fe20000410000 */
[-C--:B------:R-:W-:Y:S01]  /*45e0*/  FMUL.FTZ R43, R43, R177.reuse ;  /* 0x000000b12b2b7220 */ /* 0x080fe20000410000 */
[-C--:B------:R-:W-:Y:S01]  /*45f0*/  FMUL.FTZ R46, R46, R177.reuse ;  /* 0x000000b12e2e7220 */ /* 0x080fe20000410000 */
[----:B------:R-:W1:Y:S01]  /*4600*/  MUFU.EX2 R184, R184 ;  /* 0x000000b800b87308 */ /* 0x000e620000000800 */
        /* <DEDUP_REMOVED lines=75> */
[----:B------:R-:W-:Y:S01]  /*4ac0*/  FMUL.FTZ R151, R151, R177 ;  /* 0x000000b197977220 */ /* 0x000fe20000410000 */
[----:B------:R-:W-:-:S03]  /*4ad0*/  F2FP.F16.F32.PACK_AB R157, R188, R185 ;  /* 0x000000b9bc9d723e */ /* 0x000fc600000000ff */
        /* <DEDUP_REMOVED lines=31> */
[----:B0-----:R-:W-:Y:S01]  /*4cd0*/  FADD.FTZ R9, R7, R4 ;  /* 0x0000000407097221 */ /* 0x001fe20000010000 */
[C---:B-1----:R-:W-:Y:S01]  /*4ce0*/  FADD.FTZ R6, R181.reuse, R6 ;  /* 0x00000006b5067221 */ /* 0x042fe20000010000 */
[----:B------:R-:W-:Y:S02]  /*4cf0*/  F2FP.F16.F32.PACK_AB R174, R181, R176 ;  /* 0x000000b0b5ae723e */ /* 0x000fe400000000ff */
[C---:B--2---:R-:W-:Y:S01]  /*4d00*/  FADD.FTZ R4, R10.reuse, R9 ;  /* 0x000000090a047221 */ /* 0x044fe20000010000 */
[----:B------:R-:W-:Y:S01]  /*4d10*/  F2FP.F16.F32.PACK_AB R175, R10, R7 ;  /* 0x000000070aaf723e */ /* 0x000fe200000000ff */
[----:B------:R-:W-:Y:S06]  /*4d20*/  @!P0 BRA `(.L_x_9464) ;  /* 0x0000000000048947 */ /* 0x000fec0003800000 */
[----:B------:R-:W-:Y:S01]  /*4d30*/  BPT.TRAP 0x1 ;  /* 0x000000040000795c */ /* 0x000fe20000300000 */
.L_x_9464:
[----:B------:R0:W1:Y:S01]  /*4d40*/  SYNCS.PHASECHK.TRANS64.TRYWAIT P3, [UR23+0x22850], R5 ;  /* 0x02285005ff0075a7 */ /* 0x0000620008060157 */
[----:B------:R-:W-:Y:S05]  /*4d50*/  @!P0 BRA `(.L_x_9465) ;  /* 0x0000000000048947 */ /* 0x000fea0003800000 */
[----:B------:R-:W-:Y:S01]  /*4d60*/  BPT.TRAP 0x1 ;  /* 0x000000040000795c */ /* 0x000fe20000300000 */
.L_x_9465:
[----:B-1----:R-:W-:Y:S05]  /*4d70*/  @P3 BRA `(.L_x_9466) ;  /* 0x0000000000083947 */ /* 0x002fea0003800000 */
[----:B------:R-:W1:Y:S02]  /*4d80*/  SYNCS.PHASECHK.TRANS64.TRYWAIT P3, [UR23+0x22850], R5 ;  /* 0x02285005ff0075a7 */ /* 0x000e640008060157 */
[----:B-1----:R-:W-:Y:S05]  /*4d90*/  @!P3 BRA `(.L_x_9467) ;  /* 0x0000009800dcb947 */ /* 0x002fea0003800000 */
.L_x_9466:
[----:B------:R-:W2:Y:S01]  /*4da0*/  S2R R7, SR_TID.X ;  /* 0x0000000000077919 */ /* 0x000ea20000002100 */
[----:B------:R-:W-:Y:S01]  /*4db0*/  UIMAD UR11, UR37, 0xc00, UR21 ;  /* 0x00000c00250b78a4 */ /* 0x000fe2000f8e0215 */
[----:B-1----:R-:W-:Y:S01]  /*4dc0*/  @!P1 VIADD R186, R186, 0x22860 ;  /* 0x00022860baba9836 */ /* 0x002fe20000000000 */
[----:B------:R-:W-:Y:S01]  /*4dd0*/  UMOV UR7, 0x40000040 ;  /* 0x4000004000077882 */ /* 0x000fe20000000000 */
[----:B------:R-:W-:-:S03]  /*4de0*/  IMAD.MOV.U32 R210, RZ, RZ, R3 ;  /* 0x000000ffffd27224 */ /* 0x000fc600078e0003 */
[----:B------:R-:W-:Y:S01]  /*4df0*/  @!P1 PRMT R186, RZ, 0x654, R186 ;  /* 0x00000654ffba9816 */ /* 0x000fe200000000ba */
[----:B------:R-:W-:Y:S01]  /*4e00*/  UMOV UR6, UR11 ;  /* 0x0000000b00067c82 */ /* 0x000fe20008000000 */
[----:B--2---:R-:W-:-:S05]  /*4e10*/  SHF.R.U32.HI R7, RZ, 0x7, R7 ;  /* 0x00000007ff077819 */ /* 0x004fca0000011607 */
[----:B0-----:R-:W-:Y:S02]  /*4e20*/  VIADD R5, R7, 0x8 ;  /* 0x0000000807057836 */ /* 0x001fe40000000000 */
[----:B------:R-:W-:-:S03]  /*4e30*/  IMAD.MOV.U32 R7, RZ, RZ, R0 ;  /* 0x000000ffff077224 */ /* 0x000fc600078e0000 */
        /* <DEDUP_REMOVED lines=36> */
.L_x_9459:
[----:B0---4-:R-:W0:Y:S01]  /*5080*/  SHFL.BFLY PT, R5, R6, 0x2, 0x1f ;  /* 0x0c401f0006057f89 */ /* 0x011e2200000e0000 */
[----:B------:R-:W-:Y:S01]  /*5090*/  IMAD.MOV.U32 R9, RZ, RZ, RZ ;  /* 0x000000ffff097224 */ /* 0x000fe200078e00ff */
[----:B------:R-:W-:Y:S01]  /*50a0*/  UIADD3 UR37, UR37, 0x1, URZ ;  /* 0x0000000125257890 */ /* 0x000fe2000fffe03f */
[----:B------:R-:W-:Y:S01]  /*50b0*/  IMAD.U32 R13, RZ, RZ, UR10 ;  /* 0x0000000aff0d7e24 */ /* 0x000fe2000f8e00ff */
[----:B------:R-:W1:Y:S01]  /*50c0*/  SHFL.BFLY PT, R7, R4, 0x2, 0x1f ;  /* 0x0c401f0004077f89 */ /* 0x000e6200000e0000 */
[----:B------:R2:W-:Y:S06]  /*50d0*/  BAR.ARV R178, 0x100 ;  /* 0x000400b20000751d */ /* 0x0005ec0000002000 */
[----:B------:R-:W-:-:S02]  /*50e0*/  UISETP.NE.AND UP0, UPT, UR37, 0x2, UPT ;  /* 0x000000022500788c */ /* 0x000fc4000bf05270 */
[----:B------:R-:W-:Y:S06]  /*50f0*/  BAR.ARV 0x8, 0x180 ;  /* 0x0206000000007b1d */ /* 0x000fec0000002000 */
[----:B------:R-:W-:Y:S01]  /*5100*/  USEL UR4, URZ, 0x1, UP0 ;  /* 0x000000013f047887 */ /* 0x000fe20008000000 */
[----:B------:R-:W-:Y:S01]  /*5110*/  PLOP3.LUT P0, PT, PT, PT, PT, 0x8, 0x0 ;  /* 0x000000000000781c */ /* 0x000fe20003f0e170 */
[----:B0-----:R-:W-:Y:S01]  /*5120*/  FADD.FTZ R5, R5, R6 ;  /* 0x0000000605057221 */ /* 0x001fe20000010000 */
[----:B------:R-:W-:Y:S02]  /*5130*/  UIADD3 UR47, UR47, 0x1, URZ ;  /* 0x000000012f2f7890 */ /* 0x000fe4000fffe03f */
[----:B------:R-:W-:Y:S01]  /*5140*/  USEL UR37, UR37, URZ, UP0 ;  /* 0x0000003f25257287 */ /* 0x000fe20008000000 */
[----:B-1----:R-:W-:Y:S01]  /*5150*/  FADD.FTZ R7, R7, R4 ;  /* 0x0000000407077221 */ /* 0x002fe20000010000 */
[----:B------:R-:W0:Y:S01]  /*5160*/  SHFL.BFLY PT, R8, R5, 0x1, 0x1f ;  /* 0x0c201f0005087f89 */ /* 0x000e2200000e0000 */
[----:B------:R-:W-:Y:S01]  /*5170*/  IMAD.MOV.U32 R4, RZ, RZ, RZ ;  /* 0x000000ffff047224 */ /* 0x000fe200078e00ff */
[----:B------:R-:W-:Y:S01]  /*5180*/  ULOP3.LUT UR38, UR38, UR4, URZ, 0x3c, !UPT ;  /* 0x0000000426267292 */ /* 0x000fe2000f8e3c3f */
[----:B0-----:R-:W-:Y:S01]  /*5190*/  FADD.FTZ R10, R5, R8 ;  /* 0x00000008050a7221 */ /* 0x001fe20000010000 */
[----:B------:R-:W-:Y:S01]  /*51a0*/  IMAD.U32 R5, RZ, RZ, UR10 ;  /* 0x0000000aff057e24 */ /* 0x000fe2000f8e00ff */
[----:B------:R-:W0:Y:S03]  /*51b0*/  SHFL.BFLY PT, R8, R7, 0x1, 0x1f ;  /* 0x0c201f0007087f89 */ /* 0x000e2600000e0000 */
[----:B------:R-:W-:-:S13]  /*51c0*/  FSETP.NE.FTZ.AND P1, PT, R10, RZ, PT ;  /* 0x000000ff0a00720b */ /* 0x000fda0003f35000 */
[----:B------:R-:W1:Y:S01]  /*51d0*/  @P1 MUFU.LG2 R6, R10 ;  /* 0x0000000a00061308 */ /* 0x000e620000000c00 */
[----:B------:R-:W-:Y:S01]  /*51e0*/  @P1 FMUL.FTZ R5, R5, 0.69314718246459960938 ;  /* 0x3f31721805051820 */ /* 0x000fe20000410000 */
[----:B0-----:R-:W-:-:S06]  /*51f0*/  FADD.FTZ R11, R7, R8 ;  /* 0x00000008070b7221 */ /* 0x001fcc0000010000 */
[----:B------:R-:W0:Y:S01]  /*5200*/  @P1 MUFU.RCP R9, R10 ;  /* 0x0000000a00091308 */ /* 0x000e220000001000 */
[----:B------:R-:W-:Y:S01]  /*5210*/  IMAD.MOV.U32 R8, RZ, RZ, -0x800000 ;  /* 0xff800000ff087424 */ /* 0x000fe200078e00ff */
[----:B------:R-:W-:Y:S01]  /*5220*/  FSETP.NE.FTZ.AND P2, PT, R11, RZ, PT ;  /* 0x000000ff0b00720b */ /* 0x000fe20003f55000 */
[----:B-1----:R-:W-:-:S12]  /*5230*/  @P1 FMUL.FTZ R6, R6, 0.69314718246459960938 ;  /* 0x3f31721806061820 */ /* 0x002fd80000410000 */
[----:B------:R-:W1:Y:S01]  /*5240*/  @P2 MUFU.LG2 R7, R11 ;  /* 0x0000000b00072308 */ /* 0x000e620000000c00 */
[----:B------:R-:W-:Y:S01]  /*5250*/  @P2 FMUL.FTZ R13, R13, 0.69314718246459960938 ;  /* 0x3f3172180d0d2820 */ /* 0x000fe20000410000 */
[-C--:B0-----:R-:W-:Y:S01]  /*5260*/  FMUL.FTZ R24, R24, R9.reuse ;  /* 0x0000000918187220 */ /* 0x081fe20000410000 */
[-C--:B------:R-:W-:Y:S01]  /*5270*/  FMUL.FTZ R25, R25, R9.reuse ;  /* 0x0000000919197220 */ /* 0x080fe20000410000 */
[-C--:B------:R-:W-:Y:S01]  /*5280*/  FMUL.FTZ R28, R28, R9.reuse ;  /* 0x000000091c1c7220 */ /* 0x080fe20000410000 */
[-C--:B------:R-:W-:Y:S01]  /*5290*/  FMUL.FTZ R29, R29, R9.reuse ;  /* 0x000000091d1d7220 */ /* 0x080fe20000410000 */
[-C--:B------:R-:W-:Y:S01]  /*52a0*/  FMUL.FTZ R32, R32, R9.reuse ;  /* 0x0000000920207220 */ /* 0x080fe20000410000 */
[-C--:B------:R-:W-:Y:S01]  /*52b0*/  FMUL.FTZ R33, R33, R9.reuse ;  /* 0x0000000921217220 */ /* 0x080fe20000410000 */
[----:B------:R-:W0:Y:S01]  /*52c0*/  @P2 MUFU.RCP R4, R11 ;  /* 0x0000000b00042308 */ /* 0x000e220000001000 */
        /* <DEDUP_REMOVED lines=59> */
[----:B0-----:R-:W-:Y:S01]  /*5680*/  FMUL.FTZ R10, R83, R4 ;  /* 0x00000004530a7220 */ /* 0x001fe20000410000 */
[----:B------:R-:W-:-:S02]  /*5690*/  IMAD.MOV.U32 R9, RZ, RZ, -0x800000 ;  /* 0xff800000ff097424 */ /* 0x000fc400078e00ff */
        /* <DEDUP_REMOVED lines=64> */
[----:B--2---:R-:W-:-:S07]  /*5aa0*/  @P2 FFMA.FTZ R8, R13, R3, R20 ;  /* 0x000000030d082223 */ /* 0x004fce0000010014 */
.L_x_9448:
        /* <DEDUP_REMOVED lines=41> */
[C---:B------:R-:W-:Y:S01]  /*5d40*/  IADD3 R179, P4, R114.reuse, 0x60, RZ ;  /* 0x0000006072b37810 */ /* 0x040fe20007f9e0ff */
[--C-:B------:R-:W-:Y:S01]  /*5d50*/  IMAD.X R21, RZ, RZ, R115.reuse, P1 ;  /* 0x000000ffff157224 */ /* 0x100fe200008e0673 */
[C---:B------:R-:W-:Y:S01]  /*5d60*/  LOP3.LUT R13, R114.reuse, 0x380, RZ, 0xc0, !PT ;  /* 0x00000380720d7812 */ /* 0x040fe200078ec0ff */
        /* <DEDUP_REMOVED lines=13> */
[----:B------:R-:W-:Y:S01]  /*5e40*/  IMAD.X R79, RZ, RZ, R115, P1 ;  /* 0x000000ffff4f7224 */ /* 0x000fe200008e0673 */
[----:B------:R-:W-:-:S02]  /*5e50*/  SHF.R.U64 R13, R13, 0x3, RZ ;  /* 0x000000030d0d7819 */ /* 0x000fc400000012ff */
[----:B------:R-:W-:Y:S02]  /*5e60*/  LOP3.LUT R38, R179, 0x380, RZ, 0xc0, !PT ;  /* 0x00000380b3267812 */ /* 0x000fe400078ec0ff */
[C---:B------:R-:W-:Y:S02]  /*5e70*/  IADD3 R193, P4, R114.reuse, 0x8040, RZ ;  /* 0x0000804072c17810 */ /* 0x040fe40007f9e0ff */
[----:B------:R-:W-:Y:S02]  /*5e80*/  LOP3.LUT R46, R181, 0x380, RZ, 0xc0, !PT ;  /* 0x00000380b52e7812 */ /* 0x000fe400078ec0ff */
[C---:B------:R-:W-:Y:S01]  /*5e90*/  IADD3 R191, P0, R114.reuse, 0x8020, RZ ;  /* 0x0000802072bf7810 */ /* 0x040fe20007f1e0ff */
[--C-:B------:R-:W-:Y:S01]  /*5ea0*/  IMAD.X R99, RZ, RZ, R115.reuse, P4 ;  /* 0x000000ffff637224 */ /* 0x100fe200020e0673 */
[----:B------:R-:W-:Y:S02]  /*5eb0*/  IADD3 R197, P6, R114, 0xc000, RZ ;  /* 0x0000c00072c57810 */ /* 0x000fe40007fde0ff */
[----:B------:R-:W-:Y:S01]  /*5ec0*/  SHF.R.U64 R20, R20, 0x3, RZ ;  /* 0x0000000314147819 */ /* 0x000fe200000012ff */
[--C-:B------:R-:W-:Y:S01]  /*5ed0*/  IMAD.X R95, RZ, RZ, R115.reuse, P0 ;  /* 0x000000ffff5f7224 */ /* 0x100fe200000e0673 */
[----:B------:R-:W-:Y:S01]  /*5ee0*/  LOP3.LUT R54, R183, 0x380, RZ, 0xc0, !PT ;  /* 0x00000380b7367812 */ /* 0x000fe200078ec0ff */
[----:B------:R-:W-:Y:S01]  /*5ef0*/  IMAD.X R107, RZ, RZ, R115, P6 ;  /* 0x000000ffff6b7224 */ /* 0x000fe200030e0673 */
[----:B------:R-:W-:-:S02]  /*5f00*/  IADD3 R195, P3, R114, 0x8060, RZ ;  /* 0x0000806072c37810 */ /* 0x000fc40007f7e0ff */
[C---:B------:R-:W-:Y:S02]  /*5f10*/  IADD3 R3, P5, R114.reuse, 0xc020, RZ ;  /* 0x0000c02072037810 */ /* 0x040fe40007fbe0ff */
[C---:B------:R-:W-:Y:S01]  /*5f20*/  IADD3 R174, P2, R114.reuse, 0xc040, RZ ;  /* 0x0000c04072ae7810 */ /* 0x040fe20007f5e0ff */
[--C-:B------:R-:W-:Y:S01]  /*5f30*/  IMAD.X R103, RZ, RZ, R115.reuse, P3 ;  /* 0x000000ffff677224 */ /* 0x100fe200018e0673 */
[----:B------:R-:W-:Y:S01]  /*5f40*/  IADD3 R6, P1, R114, 0xc060, RZ ;  /* 0x0000c06072067810 */ /* 0x000fe20007f3e0ff */
[--C-:B------:R-:W-:Y:S01]  /*5f50*/  IMAD.X R111, RZ, RZ, R115.reuse, P5 ;  /* 0x000000ffff6f7224 */ /* 0x100fe200028e0673 */
[----:B------:R-:W-:Y:S02]  /*5f60*/  SHF.R.U64 R30, R30, 0x3, RZ ;  /* 0x000000031e1e7819 */ /* 0x000fe400000012ff */
[----:B------:R-:W-:Y:S01]  /*5f70*/  LOP3.LUT R62, R185, 0x380, RZ, 0xc0, !PT ;  /* 0x00000380b93e7812 */ /* 0x000fe200078ec0ff */
[--C-:B------:R-:W-:Y:S01]  /*5f80*/  IMAD.X R15, RZ, RZ, R115.reuse, P1 ;  /* 0x000000ffff0f7224 */ /* 0x100fe200008e0673 */
[----:B------:R-:W-:Y:S01]  /*5f90*/  LOP3.LUT R114, R13, R114, RZ, 0x3c, !PT ;  /* 0x000000720d727212 */ /* 0x000fe200078e3cff */
[----:B------:R-:W-:Y:S01]  /*5fa0*/  IMAD.X R13, RZ, RZ, R115, P2 ;  /* 0x000000ffff0d7224 */ /* 0x000fe200010e0673 */
[----:B------:R-:W-:-:S02]  /*5fb0*/  SHF.R.U64 R38, R38, 0x3, RZ ;  /* 0x0000000326267819 */ /* 0x000fc400000012ff */
[----:B------:R-:W-:Y:S02]  /*5fc0*/  LOP3.LUT R70, R187, 0x380, RZ, 0xc0, !PT ;  /* 0x00000380bb467812 */ /* 0x000fe400078ec0ff */
[----:B------:R-:W-:Y:S02]  /*5fd0*/  SHF.R.U64 R46, R46, 0x3, RZ ;  /* 0x000000032e2e7819 */ /* 0x000fe400000012ff */
[----:B------:R-:W-:Y:S02]  /*5fe0*/  LOP3.LUT R78, R189, 0x380, RZ, 0xc0, !PT ;  /* 0x00000380bd4e7812 */ /* 0x000fe400078ec0ff */
[----:B------:R-:W-:Y:S02]  /*5ff0*/  LOP3.LUT R98, R193, 0x380, RZ, 0xc0, !PT ;  /* 0x00000380c1627812 */ /* 0x000fe400078ec0ff */
[----:B------:R-:W-:Y:S02]  /*6000*/  LOP3.LUT R20, R20, R175, RZ, 0x3c, !PT ;  /* 0x000000af14147212 */ /* 0x000fe400078e3cff */
[----:B------:R-:W-:-:S02]  /*6010*/  SHF.R.U64 R54, R54, 0x3, RZ ;  /* 0x0000000336367819 */ /* 0x000fc400000012ff */
[----:B------:R-:W-:Y:S02]  /*6020*/  LOP3.LUT R94, R191, 0x380, RZ, 0xc0, !PT ;  /* 0x00000380bf5e7812 */ /* 0x000fe400078ec0ff */
[----:B------:R-:W-:Y:S02]  /*6030*/  LOP3.LUT R106, R197, 0x380, RZ, 0xc0, !PT ;  /* 0x00000380c56a7812 */ /* 0x000fe400078ec0ff */
[----:B------:R-:W-:Y:S02]  /*6040*/  LOP3.LUT R30, R30, R177, RZ, 0x3c, !PT ;  /* 0x000000b11e1e7212 */ /* 0x000fe400078e3cff */
[----:B------:R-:W-:Y:S02]  /*6050*/  SHF.R.U64 R62, R62, 0x3, RZ ;  /* 0x000000033e3e7819 */ /* 0x000fe400000012ff */
[----:B------:R-:W-:Y:S02]  /*6060*/  LOP3.LUT R38, R38, R179, RZ, 0x3c, !PT ;  /* 0x000000b326267212 */ /* 0x000fe400078e3cff */
[----:B------:R-:W-:-:S02]  /*6070*/  SHF.R.U64 R70, R70, 0x3, RZ ;  /* 0x0000000346467819 */ /* 0x000fc400000012ff */
[----:B------:R-:W-:Y:S02]  /*6080*/  LOP3.LUT R102, R195, 0x380, RZ, 0xc0, !PT ;  /* 0x00000380c3667812 */ /* 0x000fe400078ec0ff */
[----:B------:R-:W-:Y:S01]  /*6090*/  MOV R114, R114 ;  /* 0x0000007200727202 */ /* 0x000fe20000000f00 */
[----:B------:R-:W-:Y:S01]  /*60a0*/  BAR.SYNC.DEFER_BLOCKING 0x1, 0x100 ;  /* 0x0044000000007b1d */ /* 0x000fe20000010000 */
[----:B------:R-:W-:Y:S02]  /*60b0*/  LOP3.LUT R14, R3, 0x380, RZ, 0xc0, !PT ;  /* 0x00000380030e7812 */ /* 0x000fe400078ec0ff */
[----:B------:R-:W-:Y:S02]  /*60c0*/  LOP3.LUT R46, R46, R181, RZ, 0x3c, !PT ;  /* 0x000000b52e2e7212 */ /* 0x000fe400078e3cff */
[----:B------:R-:W-:Y:S02]  /*60d0*/  SHF.R.U64 R78, R78, 0x3, RZ ;  /* 0x000000034e4e7819 */ /* 0x000fe400000012ff */
[----:B------:R-:W-:-:S02]  /*60e0*/  SHF.R.U64 R98, R98, 0x3, RZ ;  /* 0x0000000362627819 */ /* 0x000fc400000012ff */
[----:B------:R-:W-:Y:S02]  /*60f0*/  LOP3.LUT R115, R6, 0x380, RZ, 0xc0, !PT ;  /* 0x0000038006737812 */ /* 0x000fe400078ec0ff */
[----:B------:R-:W-:Y:S02]  /*6100*/  LOP3.LUT R54, R54, R183, RZ, 0x3c, !PT ;  /* 0x000000b736367212 */ /* 0x000fe400078e3cff */
[----:B------:R-:W-:Y:S02]  /*6110*/  SHF.R.U64 R94, R94, 0x3, RZ ;  /* 0x000000035e5e7819 */ /* 0x000fe400000012ff */
[----:B------:R-:W-:Y:S02]  /*6120*/  SHF.R.U64 R106, R106, 0x3, RZ ;  /* 0x000000036a6a7819 */ /* 0x000fe400000012ff */
[----:B------:R-:W-:Y:S02]  /*6130*/  MOV R20, R20 ;  /* 0x0000001400147202 */ /* 0x000fe40000000f00 */
[----:B------:R-:W-:-:S02]  /*6140*/  LOP3.LUT R62, R62, R185, RZ, 0x3c, !PT ;  /* 0x000000b93e3e7212 */ /* 0x000fc400078e3cff */
[----:B------:R-:W-:Y:S02]  /*6150*/  LOP3.LUT R110, R174, 0x380, RZ, 0xc0, !PT ;  /* 0x00000380ae6e7812 */ /* 0x000fe400078ec0ff */
[----:B------:R-:W-:Y:S01]  /*6160*/  MOV R30, R30 ;  /* 0x0000001e001e7202 */ /* 0x000fe20000000f00 */
[----:B------:R0:W-:Y:S01]  /*6170*/  STSM.16.M88.4 [R114], R24 ;  /* 0x0000001872007844 */ /* 0x0001e20000000200 */
[----:B------:R-:W-:Y:S02]  /*6180*/  LOP3.LUT R70, R70, R187, RZ, 0x3c, !PT ;  /* 0x000000bb46467212 */ /* 0x000fe400078e3cff */
[----:B------:R-:W-:Y:S01]  /*6190*/  SHF.R.U64 R102, R102, 0x3, RZ ;  /* 0x0000000366667819 */ /* 0x000fe200000012ff */
[----:B------:R-:W-:Y:S01]  /*61a0*/  STSM.16.M88.4 [R20], R32 ;  /* 0x0000002014007844 */ /* 0x000fe20000000200 */
[----:B------:R-:W-:Y:S02]  /*61b0*/  SHF.R.U64 R14, R14, 0x3, RZ ;  /* 0x000000030e0e7819 */ /* 0x000fe400000012ff */
[----:B------:R-:W-:Y:S01]  /*61c0*/  MOV R38, R38 ;  /* 0x0000002600267202 */ /* 0x000fe20000000f00 */
[----:B------:R-:W-:Y:S01]  /*61d0*/  STSM.16.M88.4 [R30], R40 ;  /* 0x000000281e007844 */ /* 0x000fe20000000200 */
[----:B------:R-:W-:-:S02]  /*61e0*/  LOP3.LUT R78, R78, R189, RZ, 0x3c, !PT ;  /* 0x000000bd4e4e7212 */ /* 0x000fc400078e3cff */
[----:B------:R-:W-:Y:S01]  /*61f0*/  LOP3.LUT R98, R98, R193, RZ, 0x3c, !PT ;  /* 0x000000c162627212 */ /* 0x000fe200078e3cff */
[----:B------:R-:W-:Y:S01]  /*6200*/  STSM.16.M88.4 [R38], R48 ;  /* 0x0000003026007844 */ /* 0x000fe20000000200 */
[----:B------:R-:W-:Y:S02]  /*6210*/  SHF.R.U64 R115, R115, 0x3, RZ ;  /* 0x0000000373737819 */ /* 0x000fe400000012ff */
[----:B------:R-:W-:Y:S02]  /*6220*/  MOV R46, R46 ;  /* 0x0000002e002e7202 */ /* 0x000fe40000000f00 */
[----:B------:R-:W-:Y:S02]  /*6230*/  F2FP.F16.F32.PACK_AB R59, R155, R59 ;  /* 0x0000003b9b3b723e */ /* 0x000fe400000000ff */
[----:B------:R-:W-:Y:S02]  /*6240*/  F2FP.F16.F32.PACK_AB R65, R154, R66 ;  /* 0x000000429a41723e */ /* 0x000fe400000000ff */
[----:B------:R-:W-:Y:S01]  /*6250*/  F2FP.F16.F32.PACK_AB R72, R73, R72 ;  /* 0x000000484948723e */ /* 0x000fe200000000ff */
[----:B------:R-:W-:Y:S01]  /*6260*/  STSM.16.M88.4 [R46], R56 ;  /* 0x000000382e007844 */ /* 0x000fe20000000200 */
[----:B------:R-:W-:-:S02]  /*6270*/  LOP3.LUT R94, R94, R191, RZ, 0x3c, !PT ;  /* 0x000000bf5e5e7212 */ /* 0x000fc400078e3cff */
[----:B------:R-:W-:Y:S02]  /*6280*/  LOP3.LUT R106, R106, R197, RZ, 0x3c, !PT ;  /* 0x000000c56a6a7212 */ /* 0x000fe400078e3cff */
[----:B------:R-:W-:Y:S02]  /*6290*/  MOV R54, R54 ;  /* 0x0000003600367202 */ /* 0x000fe40000000f00 */
[----:B------:R-:W-:Y:S02]  /*62a0*/  F2FP.F16.F32.PACK_AB R66, R69, R68 ;  /* 0x000000444542723e */ /* 0x000fe400000000ff */
[----:B------:R-:W-:Y:S02]  /*62b0*/  F2FP.F16.F32.PACK_AB R67, R153, R67 ;  /* 0x000000439943723e */ /* 0x000fe400000000ff */
[----:B------:R-:W-:Y:S02]  /*62c0*/  F2FP.F16.F32.PACK_AB R73, R152, R74 ;  /* 0x0000004a9849723e */ /* 0x000fe400000000ff */
[----:B------:R-:W-:Y:S01]  /*62d0*/  F2FP.F16.F32.PACK_AB R80, R81, R80 ;  /* 0x000000505150723e */ /* 0x000fe200000000ff */
[----:B------:R-:W-:Y:S01]  /*62e0*/  STSM.16.M88.4 [R54], R64 ;  /* 0x0000004036007844 */ /* 0x000fe20000000200 */
[----:B------:R-:W-:-:S02]  /*62f0*/  SHF.R.U64 R29, R110, 0x3, RZ ;  /* 0x000000036e1d7819 */ /* 0x000fc400000012ff */
[----:B------:R-:W-:Y:S02]  /*6300*/  MOV R62, R62 ;  /* 0x0000003e003e7202 */ /* 0x000fe40000000f00 */
[----:B------:R-:W-:Y:S02]  /*6310*/  F2FP.F16.F32.PACK_AB R74, R77, R76 ;  /* 0x0000004c4d4a723e */ /* 0x000fe400000000ff */
[----:B------:R-:W-:Y:S01]  /*6320*/  F2FP.F16.F32.PACK_AB R75, R11, R75 ;  /* 0x0000004b0b4b723e */ /* 0x000fe200000000ff */
[----:B------:R-:W-:Y:S01]  /*6330*/  IMAD.U32 R11, RZ, RZ, UR9 ;  /* 0x00000009ff0b7e24 */ /* 0x000fe2000f8e00ff */
[----:B------:R-:W-:Y:S01]  /*6340*/  F2FP.F16.F32.PACK_AB R81, R10, R82 ;  /* 0x000000520a51723e */ /* 0x000fe200000000ff */
[----:B------:R-:W-:Y:S01]  /*6350*/  IMAD.U32 R10, RZ, RZ, UR8 ;  /* 0x00000008ff0a7e24 */ /* 0x000fe2000f8e00ff */
[----:B------:R-:W-:Y:S01]  /*6360*/  LOP3.LUT R102, R102, R195, RZ, 0x3c, !PT ;  /* 0x000000c366667212 */ /* 0x000fe200078e3cff */
[----:B------:R-:W-:Y:S01]  /*6370*/  STSM.16.M88.4 [R62], R72 ;  /* 0x000000483e007844 */ /* 0x000fe20000000200 */
[----:B------:R-:W-:Y:S01]  /*6380*/  LOP3.LUT R110, R14, R3, RZ, 0x3c, !PT ;  /* 0x000000030e6e7212 */ /* 0x000fe200078e3cff */
[----:B------:R-:W-:Y:S01]  /*6390*/  ULDC.64 UR8, c[0x0][0xc08] ;  /* 0x0003020000087ab9 */ /* 0x000fe20000000a00 */
[----:B------:R-:W-:-:S02]  /*63a0*/  MOV R70, R70 ;  /* 0x0000004600467202 */ /* 0x000fc40000000f00 */
[----:B------:R-:W-:Y:S02]  /*63b0*/  F2FP.F16.F32.PACK_AB R82, R85, R84 ;  /* 0x000000545552723e */ /* 0x000fe400000000ff */
[----:B------:R-:W-:Y:S02]  /*63c0*/  F2FP.F16.F32.PACK_AB R83, R83, R86 ;  /* 0x000000565353723e */ /* 0x000fe400000000ff */
[----:B------:R-:W-:Y:S02]  /*63d0*/  LOP3.LUT R14, R115, R6, RZ, 0x3c, !PT ;  /* 0x00000006730e7212 */ /* 0x000fe400078e3cff */
[----:B------:R-:W-:Y:S01]  /*63e0*/  MOV R78, R78 ;  /* 0x0000004e004e7202 */ /* 0x000fe20000000f00 */
[----:B------:R1:W-:Y:S01]  /*63f0*/  STSM.16.M88.4 [R70], R80 ;  /* 0x0000005046007844 */ /* 0x0003e20000000200 */
[----:B------:R-:W-:Y:S02]  /*6400*/  MOV R3, R98 ;  /* 0x0000006200037202 */ /* 0x000fe40000000f00 */
[----:B------:R-:W-:-:S02]  /*6410*/  F2FP.F16.F32.PACK_AB R84, R89, R88 ;  /* 0x000000585954723e */ /* 0x000fc400000000ff */
        /* <DEDUP_REMOVED lines=8> */
[----:B------:R-:W-:Y:S02]  /*64a0*/  LOP3.LUT R12, R29, R174, RZ, 0x3c, !PT ;  /* 0x000000ae1d0c7212 */ /* 0x000fe400078e3cff */
[----:B------:R-:W-:Y:S02]  /*64b0*/  F2FP.F16.F32.PACK_AB R112, R113, R112 ;  /* 0x000000707170723e */ /* 0x000fe400000000ff */
[----:B------:R-:W-:Y:S02]  /*64c0*/  F2FP.F16.F32.PACK_AB R120, R121, R120 ;  /* 0x000000787978723e */ /* 0x000fe400000000ff */
[----:B------:R-:W-:Y:S02]  /*64d0*/  MOV R102, R102 ;  /* 0x0000006600667202 */ /* 0x000fe40000000f00 */
[----:B0-----:R-:W-:-:S02]  /*64e0*/  F2FP.F16.F32.PACK_AB R114, R117, R116 ;  /* 0x000000747572723e */ /* 0x001fc400000000ff */
[----:B------:R-:W-:Y:S02]  /*64f0*/  F2FP.F16.F32.PACK_AB R128, R129, R128 ;  /* 0x000000808180723e */ /* 0x000fe400000000ff */
[----:B------:R-:W-:Y:S02]  /*6500*/  F2FP.F16.F32.PACK_AB R136, R137, R136 ;  /* 0x000000888988723e */ /* 0x000fe400000000ff */
[----:B------:R-:W-:Y:S02]  /*6510*/  MOV R110, R110 ;  /* 0x0000006e006e7202 */ /* 0x000fe40000000f00 */
[----:B------:R-:W-:Y:S02]  /*6520*/  F2FP.F16.F32.PACK_AB R144, R145, R144 ;  /* 0x000000909190723e */ /* 0x000fe400000000ff */
[----:B------:R-:W-:Y:S01]  /*6530*/  PLOP3.LUT P0, PT, PT, PT, UP0, 0x80, 0x0 ;  /* 0x000000000000781c */ /* 0x000fe20003f0f008 */
[----:B------:R-:W-:Y:S01]  /*6540*/  UISETP.NE.U32.AND UP1, UPT, UR8, URZ, UPT ;  /* 0x0000003f0800728c */ /* 0x000fe2000bf25070 */
[----:B------:R-:W-:Y:S01]  /*6550*/  F2FP.F16.F32.PACK_AB R97, R165, R164 ;  /* 0x000000a4a561723e */ /* 0x000fe200000000ff */
[----:B------:R-:W-:Y:S01]  /*6560*/  ULDC UR7, c[0x0][0xa88] ;  /* 0x0002a20000077ab9 */ /* 0x000fe20000000800 */
[----:B------:R-:W-:Y:S01]  /*6570*/  F2FP.F16.F32.PACK_AB R98, R101, R100 ;  /* 0x000000646562723e */ /* 0x000fe200000000ff */
[----:B------:R-:W-:Y:S01]  /*6580*/  UMOV UR4, URZ ;  /* 0x0000003f00047c82 */ /* 0x000fe20008000000 */
[----:B------:R-:W-:Y:S01]  /*6590*/  F2FP.F16.F32.PACK_AB R99, R167, R166 ;  /* 0x000000a6a763723e */ /* 0x000fe200000000ff */
[----:B-1----:R-:W0:Y:S01]  /*65a0*/  LDC R80, c[0x0][0xbe8] ;  /* 0x0002fa00ff507b82 */ /* 0x002e220000000800 */
[----:B------:R-:W-:-:S02]  /*65b0*/  F2FP.F16.F32.PACK_AB R105, R169, R168 ;  /* 0x000000a8a969723e */ /* 0x000fc400000000ff */
[----:B------:R-:W-:Y:S01]  /*65c0*/  F2FP.F16.F32.PACK_AB R106, R109, R108 ;  /* 0x0000006c6d6a723e */ /* 0x000fe200000000ff */
[----:B------:R-:W-:Y:S01]  /*65d0*/  STSM.16.M88.4 [R94], R96 ;  /* 0x000000605e007844 */ /* 0x000fe20000000200 */
[----:B------:R-:W-:Y:S02]  /*65e0*/  F2FP.F16.F32.PACK_AB R107, R171, R170 ;  /* 0x000000aaab6b723e */ /* 0x000fe400000000ff */
[----:B------:R-:W-:Y:S02]  /*65f0*/  F2FP.F16.F32.PACK_AB R113, R173, R172 ;  /* 0x000000acad71723e */ /* 0x000fe400000000ff */
[----:B------:R-:W-:Y:S01]  /*6600*/  F2FP.F16.F32.PACK_AB R115, R119, R118 ;  /* 0x000000767773723e */ /* 0x000fe200000000ff */
[----:B------:R1:W-:Y:S01]  /*6610*/  STSM.16.M88.4 [R3], R104 ;  /* 0x0000006803007844 */ /* 0x0003e20000000200 */
[----:B------:R-:W-:Y:S02]  /*6620*/  F2FP.F16.F32.PACK_AB R121, R123, R122 ;  /* 0x0000007a7b79723e */ /* 0x000fe400000000ff */
[----:B------:R-:W-:Y:S01]  /*6630*/  F2FP.F16.F32.PACK_AB R122, R125, R124 ;  /* 0x0000007c7d7a723e */ /* 0x000fe200000000ff */
[----:B------:R-:W-:Y:S01]  /*6640*/  STSM.16.M88.4 [R102], R112 ;  /* 0x0000007066007844 */ /* 0x000fe20000000200 */
[----:B------:R-:W-:-:S02]  /*6650*/  F2FP.F16.F32.PACK_AB R123, R127, R126 ;  /* 0x0000007e7f7b723e */ /* 0x000fc400000000ff */
[----:B------:R-:W-:Y:S02]  /*6660*/  F2FP.F16.F32.PACK_AB R129, R131, R130 ;  /* 0x000000828381723e */ /* 0x000fe400000000ff */
[----:B------:R-:W-:Y:S01]  /*6670*/  F2FP.F16.F32.PACK_AB R130, R133, R132 ;  /* 0x000000848582723e */ /* 0x000fe200000000ff */
[----:B------:R-:W-:Y:S01]  /*6680*/  STSM.16.M88.4 [R6], R120 ;  /* 0x0000007806007844 */ /* 0x000fe20000000200 */
[----:B------:R-:W-:Y:S02]  /*6690*/  F2FP.F16.F32.PACK_AB R131, R135, R134 ;  /* 0x000000868783723e */ /* 0x000fe400000000ff */
[----:B------:R-:W-:Y:S02]  /*66a0*/  F2FP.F16.F32.PACK_AB R137, R139, R138 ;  /* 0x0000008a8b89723e */ /* 0x000fe400000000ff */
[----:B------:R-:W-:Y:S01]  /*66b0*/  MOV R12, R12 ;  /* 0x0000000c000c7202 */ /* 0x000fe20000000f00 */
[----:B------:R-:W-:Y:S01]  /*66c0*/  STSM.16.M88.4 [R110], R128 ;  /* 0x000000806e007844 */ /* 0x000fe20000000200 */
[----:B------:R-:W-:-:S02]  /*66d0*/  F2FP.F16.F32.PACK_AB R138, R141, R140 ;  /* 0x0000008c8d8a723e */ /* 0x000fc400000000ff */
[----:B------:R-:W-:Y:S02]  /*66e0*/  F2FP.F16.F32.PACK_AB R139, R143, R142 ;  /* 0x0000008e8f8b723e */ /* 0x000fe400000000ff */
[----:B------:R-:W-:Y:S02]  /*66f0*/  F2FP.F16.F32.PACK_AB R145, R147, R146 ;  /* 0x000000929391723e */ /* 0x000fe400000000ff */
[----:B------:R-:W-:Y:S01]  /*6700*/  MOV R14, R14 ;  /* 0x0000000e000e7202 */ /* 0x000fe20000000f00 */
[----:B------:R-:W-:Y:S01]  /*6710*/  STSM.16.M88.4 [R12], R136 ;  /* 0x000000880c007844 */ /* 0x000fe20000000200 */
[----:B------:R-:W-:Y:S02]  /*6720*/  F2FP.F16.F32.PACK_AB R146, R149, R148 ;  /* 0x000000949592723e */ /* 0x000fe400000000ff */
[----:B------:R-:W-:-:S05]  /*6730*/  F2FP.F16.F32.PACK_AB R147, R151, R150 ;  /* 0x000000969793723e */ /* 0x000fca00000000ff */
[----:B------:R2:W-:Y:S01]  /*6740*/  STSM.16.M88.4 [R14], R144 ;  /* 0x000000900e007844 */ /* 0x0005e20000000200 */
[----:B------:R-:W-:Y:S06]  /*6750*/  BAR.SYNC.DEFER_BLOCKING 0x1, 0x100 ;  /* 0x0044000000007b1d */ /* 0x000fec0000010000 */
[----:B-1----:R-:W3:Y:S01]  /*6760*/  @P0 LDG.E R3, desc[UR40][R10.64] ;  /* 0x000000280a030981 */ /* 0x002ee2000c1e1900 */
[----:B------:R-:W-:Y:S01]  /*6770*/  UISETP.NE.AND.EX UP1, UPT, UR9, URZ, UPT, UP1 ;  /* 0x0000003f0900728c */ /* 0x000fe2000bf25310 */
[----:B0-----:R-:W-:Y:S01]  /*6780*/  ISETP.NE.AND P1, PT, R80, 0x1, PT ;  /* 0x000000015000780c */ /* 0x001fe20003f25270 */
[----:B--2---:R-:W-:-:S04]  /*6790*/  IMAD.U32 R14, RZ, RZ, UR44 ;  /* 0x0000002cff0e7e24 */ /* 0x004fc8000f8e00ff */
[----:B------:R-:W-:-:S05]  /*67a0*/  PLOP3.LUT P2, PT, PT, PT, UP1, 0x80, 0x0 ;  /* 0x000000000000781c */ /* 0x000fca0003f4f018 */
[----:B------:R-:W-:-:S03]  /*67b0*/  @UP1 ULEA UR8, UP2, UR46, UR8, 0x2 ;  /* 0x000000082e081291 */ /* 0x000fc6000f84103f */
[----:B------:R-:W0:Y:S01]  /*67c0*/  @P1 LDC R6, c[0x0][0xbec] ;  /* 0x0002fb00ff061b82 */ /* 0x000e220000000800 */
[----:B------:R-:W-:Y:S02]  /*67d0*/  @UP1 ULEA.HI.X UR9, UR46, UR9, UR45, 0x2, UP2 ;  /* 0x000000092e091291 */ /* 0x000fe400090f142d */
[----:B------:R-:W-:-:S04]  /*67e0*/  IMAD.U32 R20, RZ, RZ, UR8 ;  /* 0x00000008ff147e24 */ /* 0x000fc8000f8e00ff */
[----:B------:R-:W-:Y:S01]  /*67f0*/  IMAD.U32 R21, RZ, RZ, UR9 ;  /* 0x00000009ff157e24 */ /* 0x000fe2000f8e00ff */
[----:B------:R-:W1:Y:S01]  /*6800*/  @P1 LDC R13, c[0x0][0xbf0] ;  /* 0x0002fc00ff0d1b82 */ /* 0x000e620000000800 */
[----:B---3--:R-:W-:Y:S01]  /*6810*/  @P0 R2UR UR4, R3 ;  /* 0x00000000030402ca */ /* 0x008fe200000e0000 */
[----:B------:R-:W-:-:S06]  /*6820*/  IMAD.U32 R3, RZ, RZ, UR7 ;  /* 0x00000007ff037e24 */ /* 0x000fcc000f8e00ff */
[----:B------:R2:W5:Y:S01]  /*6830*/  @P2 LDG.E R3, desc[UR40][R20.64] ;  /* 0x0000002814032981 */ /* 0x000562000c1e1900 */
[----:B01----:R-:W-:Y:S07]  /*6840*/  @P2 BRA `(.L_x_9471) ;  /* 0x0000000000102947 */ /* 0x003fee0003800000 */
[----:B------:R-:W-:Y:S05]  /*6850*/  @!P0 BRA `(.L_x_9471) ;  /* 0x00000000000c8947 */ /* 0x000fea0003800000 */
[----:B------:R-:W3:Y:S04]  /*6860*/  LDG.E R12, desc[UR40][R10.64] ;  /* 0x000000280a0c7981 */ /* 0x000ee8000c1e1900 */
[----:B-----5:R-:W3:Y:S02]  /*6870*/  LDG.E R3, desc[UR40][R10.64+0x4] ;  /* 0x000004280a037981 */ /* 0x020ee4000c1e1900 */
[----:B---3--:R-:W-:-:S07]  /*6880*/  IMAD.IADD R3, R3, 0x1, -R12 ;  /* 0x0000000103037824 */ /* 0x008fce00078e0a0c */
.L_x_9471:
[----:B------:R-:W-:Y:S01]  /*6890*/  USHF.R.S32.HI UR14, URZ, 0x1f, UR43 ;  /* 0x0000001f3f0e7899 */ /* 0x000fe2000801142b */
[----:B------:R-:W-:Y:S01]  /*68a0*/  IMAD R15, R14, 0x80, R203 ;  /* 0x000000800e0f7824 */ /* 0x000fe200078e02cb */
[----:B------:R-:W-:Y:S01]  /*68b0*/  ULDC.64 UR12, c[0x0][0xb90] ;  /* 0x0002e400000c7ab9 */ /* 0x000fe20000000a00 */
[----:B------:R-:W-:Y:S01]  /*68c0*/  USHF.R.S32.HI UR11, URZ, 0x1f, UR4 ;  /* 0x0000001f3f0b7899 */ /* 0x000fe20008011404 */
[----:B------:R-:W-:Y:S01]  /*68d0*/  IMAD R11, R22, 0x40, R2 ;  /* 0x00000040160b7824 */ /* 0x000fe200078e0202 */
[----:B------:R-:W-:Y:S01]  /*68e0*/  UIMAD UR7, UR14, UR12, URZ ;  /* 0x0000000c0e0772a4 */ /* 0x000fe2000f8e023f */
[----:B------:R-:W-:Y:S01]  /*68f0*/  @P1 IMAD.HI.U32 R6, R15, R6, RZ ;  /* 0x000000060f061227 */ /* 0x000fe200078e00ff */
[----:B------:R-:W-:Y:S01]  /*6900*/  UMOV UR10, UR4 ;  /* 0x00000004000a7c82 */ /* 0x000fe20008000000 */
[----:B------:R-:W-:Y:S02]  /*6910*/  USEL UR45, UR45, URZ, !UP0 ;  /* 0x0000003f2d2d7287 */ /* 0x000fe4000c000000 */
[----:B------:R-:W-:Y:S01]  /*6920*/  UIMAD.WIDE.U32 UR8, UR43, UR12, UR10 ;  /* 0x0000000c2b0872a5 */ /* 0x000fe2000f8e000a */
[----:B------:R-:W-:Y:S01]  /*6930*/  IMAD.MOV.U32 R10, RZ, RZ, R15 ;  /* 0x000000ffff0a7224 */ /* 0x000fe200078e000f */
[----:B------:R-:W-:Y:S01]  /*6940*/  UIMAD UR7, UR43, UR13, UR7 ;  /* 0x0000000d2b0772a4 */ /* 0x000fe2000f8e0207 */
[----:B------:R-:W-:Y:S01]  /*6950*/  @P1 SHF.R.U32.HI R10, RZ, R13, R6 ;  /* 0x0000000dff0a1219 */ /* 0x000fe20000011606 */
[----:B------:R-:W-:Y:S01]  /*6960*/  USEL UR46, UR46, URZ, !UP0 ;  /* 0x0000003f2e2e7287 */ /* 0x000fe2000c000000 */
[----:B------:R-:W-:Y:S01]  /*6970*/  IMAD.WIDE R4, R11, 0x2, R4 ;  /* 0x000000020b047825 */ /* 0x000fe200078e0204 */
[----:B------:R-:W-:Y:S01]  /*6980*/  ULDC.64 UR12, c[0x0][0xb98] ;  /* 0x0002e600000c7ab9 */ /* 0x000fe20000000a00 */
[----:B------:R-:W-:Y:S01]  /*6990*/  UIADD3 UR9, UR9, UR7, URZ ;  /* 0x0000000709097290 */ /* 0x000fe2000fffe03f */
[--C-:B------:R-:W-:Y:S01]  /*69a0*/  SHF.R.S32.HI R6, RZ, 0x1f, R10.reuse ;  /* 0x0000001fff067819 */ /* 0x100fe2000001140a */
[----:B------:R-:W-:Y:S01]  /*69b0*/  UIMAD UR7, UR45, UR12, URZ ;  /* 0x0000000c2d0772a4 */ /* 0x000fe2000f8e023f */
[----:B------:R-:W-:Y:S01]  /*69c0*/  IMAD.MOV R13, RZ, RZ, -R10 ;  /* 0x000000ffff0d7224 */ /* 0x000fe200078e0a0a */
[----:B------:R-:W-:Y:S01]  /*69d0*/  UIMAD.WIDE.U32 UR8, UR46, UR12, UR8 ;  /* 0x0000000c2e0872a5 */ /* 0x000fe2000f8e0008 */
[----:B------:R-:W-:Y:S01]  /*69e0*/  IADD3 R37, P2, R4, 0x5000, RZ ;  /* 0x0000500004257810 */ /* 0x000fe20007f5e0ff */
[----:B------:R-:W-:Y:S01]  /*69f0*/  UIMAD UR7, UR46, UR13, UR7 ;  /* 0x0000000d2e0772a4 */ /* 0x000fe2000f8e0207 */
[----:B------:R-:W-:Y:S01]  /*6a00*/  IMAD R13, R80, R13, R15 ;  /* 0x0000000d500d7224 */ /* 0x000fe200078e020f */
[----:B------:R-:W-:Y:S01]  /*6a10*/  IADD3 R25, P5, R4, 0x1000, RZ ;  /* 0x0000100004197810 */ /* 0x000fe20007fbe0ff */
[----:B-----5:R-:W-:Y:S01]  /*6a20*/  IMAD R84, R3, R80, RZ ;  /* 0x0000005003547224 */ /* 0x020fe200078e02ff */
[----:B------:R-:W-:Y:S01]  /*6a30*/  IADD3 R10, P0, R10, UR8, RZ ;  /* 0x000000080a0a7c10 */ /* 0x000fe2000ff1e0ff */
[----:B------:R-:W-:Y:S01]  /*6a40*/  ULDC.64 UR12, c[0x0][0xaa0] ;  /* 0x0002a800000c7ab9 */ /* 0x000fe20000000a00 */
[----:B------:R-:W-:Y:S01]  /*6a50*/  IMAD.U32 R11, RZ, RZ, UR7 ;  /* 0x00000007ff0b7e24 */ /* 0x000fe2000f8e00ff */
[----:B------:R-:W-:-:S02]  /*6a60*/  IADD3 R29, P4, R4, 0x2000, RZ ;  /* 0x00002000041d7810 */ /* 0x000fc40007f9e0ff */
[----:B------:R-:W-:Y:S02]  /*6a70*/  IADD3 R57, P3, R4, 0x4000, RZ ;  /* 0x0000400004397810 */ /* 0x000fe40007f7e0ff */
[----:B------:R-:W-:Y:S01]  /*6a80*/  IADD3.X R11, R6, UR9, R11, P0, !PT ;  /* 0x00000009060b7c10 */ /* 0x000fe200087fe40b */
[----:B------:R-:W-:Y:S01]  /*6a90*/  ULDC.64 UR8, c[0x0][0xb88] ;  /* 0x0002e20000087ab9 */ /* 0x000fe20000000a00 */
[----:B------:R-:W-:Y:S02]  /*6aa0*/  SHF.R.S32.HI R6, RZ, 0x1f, R13 ;  /* 0x0000001fff067819 */ /* 0x000fe4000001140d */
[----:B------:R-:W-:Y:S01]  /*6ab0*/  IADD3 R33, P0, R4, 0x3000, RZ ;  /* 0x0000300004217810 */ /* 0x000fe20007f1e0ff */
[----:B------:R-:W-:Y:S01]  /*6ac0*/  IMAD.WIDE.U32 R10, R13, UR8, R10 ;  /* 0x000000080d0a7c25 */ /* 0x000fe2000f8e000a */
[----:B------:R-:W-:Y:S02]  /*6ad0*/  LOP3.LUT R36, R37, 0x380, RZ, 0xc0, !PT ;  /* 0x0000038025247812 */ /* 0x000fe400078ec0ff */
[----:B------:R-:W-:Y:S01]  /*6ae0*/  LOP3.LUT R32, R33, 0x380, RZ, 0xc0, !PT ;  /* 0x0000038021207812 */ /* 0x000fe200078ec0ff */
[----:B------:R-:W-:Y:S01]  /*6af0*/  IMAD R6, R6, UR8, RZ ;  /* 0x0000000806067c24 */ /* 0x000fe2000f8e02ff */
[----:B------:R-:W-:-:S02]  /*6b00*/  LOP3.LUT R24, R25, 0x380, RZ, 0xc0, !PT ;  /* 0x0000038019187812 */ /* 0x000fc400078ec0ff */
[----:B------:R-:W-:Y:S01]  /*6b10*/  SHF.R.U64 R32, R32, 0x3, RZ ;  /* 0x0000000320207819 */ /* 0x000fe200000012ff */
[----:B------:R-:W-:Y:S01]  /*6b20*/  IMAD R15, R13, UR9, R6 ;  /* 0x000000090d0f7c24 */ /* 0x000fe2000f8e0206 */
[----:B------:R-:W-:Y:S01]  /*6b30*/  LOP3.LUT R28, R29, 0x380, RZ, 0xc0, !PT ;  /* 0x000003801d1c7812 */ /* 0x000fe200078ec0ff */
[----:B------:R-:W-:Y:S01]  /*6b40*/  ULDC.64 UR8, c[0x0][0xb50] ;  /* 0x0002d40000087ab9 */ /* 0x000fe20000000a00 */
[----:B------:R-:W-:Y:S01]  /*6b50*/  LOP3.LUT R56, R57, 0x380, RZ, 0xc0, !PT ;  /* 0x0000038039387812 */ /* 0x000fe200078ec0ff */
[----:B------:R-:W-:Y:S01]  /*6b60*/  IMAD.IADD R11, R11, 0x1, R15 ;  /* 0x000000010b0b7824 */ /* 0x000fe200078e020f */
[----:B------:R-:W-:Y:S01]  /*6b70*/  LEA R14, P6, R10, UR8, 0x2 ;  /* 0x000000080a0e7c11 */ /* 0x000fe2000f8c10ff */
[----:B------:R-:W-:Y:S01]  /*6b80*/  IMAD.U32 R6, RZ, RZ, UR44 ;  /* 0x0000002cff067e24 */ /* 0x000fe2000f8e00ff */
[----:B------:R-:W-:Y:S01]  /*6b90*/  LOP3.LUT R32, R32, R33, RZ, 0x3c, !PT ;  /* 0x0000002120207212 */ /* 0x000fe200078e3cff */
[----:B------:R-:W-:Y:S01]  /*6ba0*/  IMAD.X R33, RZ, RZ, R5, P0 ;  /* 0x000000ffff217224 */ /* 0x000fe200000e0605 */
[----:B------:R-:W-:Y:S01]  /*6bb0*/  SHF.R.U64 R36, R36, 0x3, RZ ;  /* 0x0000000324247819 */ /* 0x000fe200000012ff */
[----:B--2---:R-:W-:Y:S01]  /*6bc0*/  SHFL.IDX PT, R20, R14, RZ, 0x1c1f ;  /* 0x001c1fff0e147589 */ /* 0x004fe200000e0000 */
[----:B------:R-:W-:Y:S01]  /*6bd0*/  SHF.R.U64 R24, R24, 0x3, RZ ;  /* 0x0000000318187819 */ /* 0x000fe200000012ff */
[----:B------:R-:W-:Y:S01]  /*6be0*/  IMAD R27, R6, 0x80, R201 ;  /* 0x00000080061b7824 */ /* 0x000fe200078e02c9 */
[----:B------:R-:W-:Y:S01]  /*6bf0*/  SHF.R.U64 R28, R28, 0x3, RZ ;  /* 0x000000031c1c7819 */ /* 0x000fe200000012ff */
[----:B------:R-:W-:Y:S01]  /*6c00*/  SHFL.IDX PT, R50, R14, 0x1, 0x1c1f ;  /* 0x003c1f000e327f89 */ /* 0x000fe200000e0000 */
[----:B------:R-:W-:Y:S01]  /*6c10*/  SHF.R.U64 R56, R56, 0x3, RZ ;  /* 0x0000000338387819 */ /* 0x000fe200000012ff */
[----:B------:R-:W-:Y:S01]  /*6c20*/  VIADD R6, R27, 0x8 ;  /* 0x000000081b067836 */ /* 0x000fe20000000000 */
[----:B------:R-:W-:-:S02]  /*6c30*/  IADD3 R61, P0, R4, 0x9000, RZ ;  /* 0x00009000043d7810 */ /* 0x000fc40007f1e0ff */
[----:B------:R-:W-:Y:S02]  /*6c40*/  LEA.HI.X R15, R10, UR9, R11, 0x2, P6 ;  /* 0x000000090a0f7c11 */ /* 0x000fe4000b0f140b */
        /* <DEDUP_REMOVED lines=9> */
[----:B------:R-:W0:Y:S01]  /*6ce0*/  SHFL.IDX PT, R21, R15, RZ, 0x1c1f ;  /* 0x001c1fff0f157589 */ /* 0x000e2200000e0000 */
[----:B------:R-:W-:-:S02]  /*6cf0*/  IADD3 R11, P2, R4, 0xb000, RZ ;  /* 0x0000b000040b7810 */ /* 0x000fc40007f5e0ff */
[C---:B------:R-:W-:Y:S01]  /*6d00*/  IADD3 R41, P6, R4.reuse, 0x6000, RZ ;  /* 0x0000600004297810 */ /* 0x040fe20007fde0ff */
[----:B------:R-:W1:Y:S01]  /*6d10*/  SHFL.IDX PT, R51, R15, 0x1, 0x1c1f ;  /* 0x003c1f000f337f89 */ /* 0x000e6200000e0000 */
        /* <DEDUP_REMOVED lines=8> */
[----:B------:R-:W-:Y:S02]  /*6da0*/  LOP3.LUT R48, R49, 0x380, RZ, 0xc0, !PT ;  /* 0x0000038031307812 */ /* 0x000fe400078ec0ff */
[----:B------:R-:W-:Y:S01]  /*6db0*/  LOP3.LUT R60, R60, R61, RZ, 0x3c, !PT ;  /* 0x0000003d3c3c7212 */ /* 0x000fe200078e3cff */
[----:B------:R-:W-:Y:S01]  /*6dc0*/  IMAD.X R61, RZ, RZ, R5, P0 ;  /* 0x000000ffff3d7224 */ /* 0x000fe200000e0605 */
[----:B------:R-:W-:-:S02]  /*6dd0*/  SHF.R.U64 R10, R10, 0x3, RZ ;  /* 0x000000030a0a7819 */ /* 0x000fc400000012ff */
[----:B------:R-:W-:Y:S02]  /*6de0*/  SHF.R.U64 R40, R40, 0x3, RZ ;  /* 0x0000000328287819 */ /* 0x000fe400000012ff */
[----:B------:R-:W-:Y:S02]  /*6df0*/  SHF.R.U64 R44, R44, 0x3, RZ ;  /* 0x000000032c2c7819 */ /* 0x000fe400000012ff */
[----:B------:R-:W-:Y:S02]  /*6e00*/  SHF.R.U64 R68, R68, 0x3, RZ ;  /* 0x0000000344447819 */ /* 0x000fe400000012ff */
[----:B------:R-:W-:Y:S02]  /*6e10*/  SHF.R.U64 R48, R48, 0x3, RZ ;  /* 0x0000000330307819 */ /* 0x000fe400000012ff */
[----:B------:R-:W-:Y:S02]  /*6e20*/  LOP3.LUT P0, RZ, R23, 0x3, RZ, 0xc0, !PT ;  /* 0x0000000317ff7812 */ /* 0x000fe4000780c0ff */
        /* <DEDUP_REMOVED lines=10> */
[----:B------:R-:W-:-:S02]  /*6ed0*/  ISETP.GE.OR P2, PT, R27, R84, P0 ;  /* 0x000000541b00720c */ /* 0x000fc40000746670 */
[----:B------:R-:W-:Y:S02]  /*6ee0*/  ISETP.GE.OR P0, PT, R6, R84, P0 ;  /* 0x000000540600720c */ /* 0x000fe40000706670 */
[C---:B------:R-:W-:Y:S02]  /*6ef0*/  IADD3 R77, P6, R4.reuse, 0xc000, RZ ;  /* 0x0000c000044d7810 */ /* 0x040fe40007fde0ff */
[C---:B------:R-:W-:Y:S02]  /*6f00*/  IADD3 R73, P5, R4.reuse, 0xd000, RZ ;  /* 0x0000d00004497810 */ /* 0x040fe40007fbe0ff */
[C---:B------:R-:W-:Y:S02]  /*6f10*/  IADD3 R65, P4, R4.reuse, 0xe000, RZ ;  /* 0x0000e00004417810 */ /* 0x040fe40007f9e0ff */
[C---:B------:R-:W-:Y:S02]  /*6f20*/  LOP3.LUT R13, R4.reuse, 0x380, RZ, 0xc0, !PT ;  /* 0x00000380040d7812 */ /* 0x040fe400078ec0ff */
[----:B------:R-:W-:Y:S01]  /*6f30*/  IADD3 R12, P3, R4, 0xf000, RZ ;  /* 0x0000f000040c7810 */ /* 0x000fe20007f7e0ff */
[----:B0-----:R0:W-:Y:S01]  /*6f40*/  @!P2 ST.E desc[UR40][R20.64], R9 ;  /* 0x000000091400a985 */ /* 0x0011e2000c101928 */
[----:B------:R-:W-:-:S02]  /*6f50*/  LOP3.LUT R76, R77, 0x380, RZ, 0xc0, !PT ;  /* 0x000003804d4c7812 */ /* 0x000fc400078ec0ff */
[----:B------:R-:W-:Y:S01]  /*6f60*/  LOP3.LUT R72, R73, 0x380, RZ, 0xc0, !PT ;  /* 0x0000038049487812 */ /* 0x000fe200078ec0ff */
[----:B-1----:R1:W-:Y:S01]  /*6f70*/  @!P0 ST.E desc[UR40][R50.64], R8 ;  /* 0x0000000832008985 */ /* 0x0023e2000c101928 */
[----:B------:R-:W-:Y:S01]  /*6f80*/  LOP3.LUT R64, R65, 0x380, RZ, 0xc0, !PT ;  /* 0x0000038041407812 */ /* 0x000fe200078ec0ff */
[----:B------:R-:W-:Y:S01]  /*6f90*/  IMAD.X R53, RZ, RZ, R5, P3 ;  /* 0x000000ffff357224 */ /* 0x000fe200018e0605 */
[----:B------:R-:W-:Y:S01]  /*6fa0*/  SHF.R.U64 R13, R13, 0x3, RZ ;  /* 0x000000030d0d7819 */ /* 0x000fe200000012ff */
[----:B------:R-:W-:Y:S01]  /*6fb0*/  UIMAD UR7, UR11, UR12, URZ ;  /* 0x0000000c0b0772a4 */ /* 0x000fe2000f8e023f */
[----:B------:R-:W-:Y:S01]  /*6fc0*/  LOP3.LUT R3, R12, 0x380, RZ, 0xc0, !PT ;  /* 0x000003800c037812 */ /* 0x000fe200078ec0ff */
[----:B------:R-:W-:Y:S01]  /*6fd0*/  UIMAD.WIDE.U32 UR8, UR4, UR12, URZ ;  /* 0x0000000c040872a5 */ /* 0x000fe2000f8e003f */
[----:B------:R-:W-:Y:S01]  /*6fe0*/  SHF.R.U64 R76, R76, 0x3, RZ ;  /* 0x000000034c4c7819 */ /* 0x000fe200000012ff */
[----:B0-----:R-:W0:Y:S01]  /*6ff0*/  @P1 LDC R21, c[0x0][0xbf0] ;  /* 0x0002fc00ff151b82 */ /* 0x001e220000000800 */
[----:B------:R-:W-:Y:S01]  /*7000*/  SHF.R.U64 R72, R72, 0x3, RZ ;  /* 0x0000000348487819 */ /* 0x000fe200000012ff */
[----:B------:R-:W-:Y:S01]  /*7010*/  ULDC.64 UR10, c[0x0][0xae8] ;  /* 0x0002ba00000a7ab9 */ /* 0x000fe20000000a00 */
[----:B------:R-:W-:Y:S01]  /*7020*/  SHF.R.U64 R64, R64, 0x3, RZ ;  /* 0x0000000340407819 */ /* 0x000fe200000012ff */
[----:B------:R-:W-:Y:S01]  /*7030*/  IMAD.U32 R20, RZ, RZ, UR44 ;  /* 0x0000002cff147e24 */ /* 0x000fe2000f8e00ff */
[----:B------:R-:W-:Y:S01]  /*7040*/  LOP3.LUT R4, R13, R4, RZ, 0x3c, !PT ;  /* 0x000000040d047212 */ /* 0x000fe200078e3cff */
[----:B------:R-:W5:Y:S01]  /*7050*/  LD.E.128 R24, desc[UR40][R24.64] ;  /* 0x0000002818187980 */ /* 0x000f62000c101d00 */
[----:B------:R-:W-:-:S02]  /*7060*/  SHF.R.U64 R3, R3, 0x3, RZ ;  /* 0x0000000303037819 */ /* 0x000fc400000012ff */
[----:B------:R-:W-:Y:S01]  /*7070*/  LOP3.LUT R76, R76, R77, RZ, 0x3c, !PT ;  /* 0x0000004d4c4c7212 */ /* 0x000fe200078e3cff */
[--C-:B------:R-:W-:Y:S01]  /*7080*/  IMAD.X R77, RZ, RZ, R5.reuse, P6 ;  /* 0x000000ffff4d7224 */ /* 0x100fe200030e0605 */
[----:B------:R-:W-:Y:S01]  /*7090*/  LOP3.LUT R72, R72, R73, RZ, 0x3c, !PT ;  /* 0x0000004948487212 */ /* 0x000fe200078e3cff */
[--C-:B------:R-:W-:Y:S01]  /*70a0*/  IMAD.X R73, RZ, RZ, R5.reuse, P5 ;  /* 0x000000ffff497224 */ /* 0x100fe200028e0605 */
[----:B------:R-:W-:Y:S01]  /*70b0*/  LOP3.LUT R64, R64, R65, RZ, 0x3c, !PT ;  /* 0x0000004140407212 */ /* 0x000fe200078e3cff */
[----:B------:R-:W-:Y:S01]  /*70c0*/  IMAD.X R65, RZ, RZ, R5, P4 ;  /* 0x000000ffff417224 */ /* 0x000fe200020e0605 */
[----:B------:R-:W-:Y:S01]  /*70d0*/  LOP3.LUT R52, R3, R12, RZ, 0x3c, !PT ;  /* 0x0000000c03347212 */ /* 0x000fe200078e3cff */
[----:B------:R-:W-:Y:S01]  /*70e0*/  UIMAD UR7, UR4, UR13, UR7 ;  /* 0x0000000d040772a4 */ /* 0x000fe2000f8e0207 */
[----:B------:R2:W5:Y:S01]  /*70f0*/  LD.E.128 R12, desc[UR40][R4.64] ;  /* 0x00000028040c7980 */ /* 0x000562000c101d00 */
[----:B------:R-:W-:Y:S02]  /*7100*/  IMAD R3, R19, 0x20, R22 ;  /* 0x0000002013037824 */ /* 0x000fe400078e0216 */
[----:B------:R-:W-:Y:S01]  /*7110*/  IMAD.U32 R87, RZ, RZ, UR44 ;  /* 0x0000002cff577e24 */ /* 0x000fe2000f8e00ff */
[----:B------:R-:W5:Y:S04]  /*7120*/  LD.E.128 R28, desc[UR40][R28.64] ;  /* 0x000000281c1c7980 */ /* 0x000f68000c101d00 */
[----:B------:R-:W5:Y:S01]  /*7130*/  LD.E.128 R32, desc[UR40][R32.64] ;  /* 0x0000002820207980 */ /* 0x000f62000c101d00 */
[----:B--2---:R-:W2:Y:S01]  /*7140*/  @P1 LDC R5, c[0x0][0xbec] ;  /* 0x0002fb00ff051b82 */ /* 0x004ea20000000800 */
[----:B------:R-:W-:-:S02]  /*7150*/  UIADD3 UR9, UR9, UR7, URZ ;  /* 0x0000000709097290 */ /* 0x000fc4000fffe03f */
[----:B------:R-:W5:Y:S01]  /*7160*/  LD.E.128 R56, desc[UR40][R56.64] ;  /* 0x0000002838387980 */ /* 0x000f62000c101d00 */
[----:B------:R-:W-:Y:S01]  /*7170*/  UIMAD UR4, UR14, UR10, URZ ;  /* 0x0000000a0e0472a4 */ /* 0x000fe2000f8e023f */
[----:B------:R-:W-:Y:S01]  /*7180*/  IMAD R20, R20, 0x80, R3 ;  /* 0x0000008014147824 */ /* 0x000fe200078e0203 */
[----:B------:R-:W-:Y:S01]  /*7190*/  UIMAD.WIDE.U32 UR8, UR43, UR10, UR8 ;  /* 0x0000000a2b0872a5 */ /* 0x000fe2000f8e0008 */
[----:B------:R-:W5:Y:S01]  /*71a0*/  LD.E.128 R36, desc[UR40][R36.64] ;  /* 0x0000002824247980 */ /* 0x000f62000c101d00 */
[----:B------:R-:W-:-:S03]  /*71b0*/  UIMAD UR4, UR43, UR11, UR4 ;  /* 0x0000000b2b0472a4 */ /* 0x000fc6000f8e0204 */
[----:B------:R-:W-:Y:S01]  /*71c0*/  ULDC.64 UR10, c[0x0][0xaf0] ;  /* 0x0002bc00000a7ab9 */ /* 0x000fe20000000a00 */
[----:B------:R-:W-:Y:S01]  /*71d0*/  UIADD3 UR9, UR9, UR4, URZ ;  /* 0x0000000409097290 */ /* 0x000fe2000fffe03f */
[----:B------:R-:W5:Y:S01]  /*71e0*/  LD.E.128 R40, desc[UR40][R40.64] ;  /* 0x0000002828287980 */ /* 0x000f62000c101d00 */
[----:B------:R-:W-:Y:S01]  /*71f0*/  UIMAD UR4, UR45, UR10, URZ ;  /* 0x0000000a2d0472a4 */ /* 0x000fe2000f8e023f */
[----:B------:R-:W-:Y:S01]  /*7200*/  IMAD.MOV.U32 R3, RZ, RZ, R20 ;  /* 0x000000ffff037224 */ /* 0x000fe200078e0014 */
[----:B------:R-:W-:Y:S01]  /*7210*/  UIMAD.WIDE.U32 UR8, UR46, UR10, UR8 ;  /* 0x0000000a2e0872a5 */ /* 0x000fe2000f8e0008 */
[----:B------:R-:W5:Y:S01]  /*7220*/  LD.E.128 R44, desc[UR40][R44.64] ;  /* 0x000000282c2c7980 */ /* 0x000f62000c101d00 */
[----:B------:R-:W-:-:S03]  /*7230*/  UIMAD UR4, UR46, UR11, UR4 ;  /* 0x0000000b2e0472a4 */ /* 0x000fc6000f8e0204 */
[----:B------:R-:W5:Y:S01]  /*7240*/  LD.E.128 R68, desc[UR40][R68.64] ;  /* 0x0000002844447980 */ /* 0x000f62000c101d00 */
[----:B--2---:R-:W-:Y:S01]  /*7250*/  @P1 IMAD.HI.U32 R4, R20, R5, RZ ;  /* 0x0000000514041227 */ /* 0x004fe200078e00ff */
[----:B------:R-:W-:Y:S02]  /*7260*/  UIADD3 UR4, UR9, UR4, URZ ;  /* 0x0000000409047290 */ /* 0x000fe4000fffe03f */
[----:B------:R-:W5:Y:S02]  /*7270*/  LD.E.128 R60, desc[UR40][R60.64] ;  /* 0x000000283c3c7980 */ /* 0x000f64000c101d00 */
[----:B0-----:R-:W-:Y:S01]  /*7280*/  @P1 SHF.R.U32.HI R3, RZ, R21, R4 ;  /* 0x00000015ff031219 */ /* 0x001fe20000011604 */
[----:B------:R-:W-:Y:S01]  /*7290*/  IMAD.U32 R4, RZ, RZ, UR8 ;  /* 0x00000008ff047e24 */ /* 0x000fe2000f8e00ff */
[----:B-1----:R-:W5:Y:S02]  /*72a0*/  LD.E.128 R48, desc[UR40][R48.64] ;  /* 0x0000002830307980 */ /* 0x002f64000c101d00 */
[--C-:B------:R-:W-:Y:S01]  /*72b0*/  SHF.R.S32.HI R6, RZ, 0x1f, R3.reuse ;  /* 0x0000001fff067819 */ /* 0x100fe20000011403 */
[----:B------:R-:W-:Y:S01]  /*72c0*/  IMAD.MOV R21, RZ, RZ, -R3 ;  /* 0x000000ffff157224 */ /* 0x000fe200078e0a03 */
[----:B------:R-:W5:Y:S01]  /*72d0*/  LD.E.128 R8, desc[UR40][R10.64] ;  /* 0x000000280a087980 */ /* 0x000f62000c101d00 */
[----:B------:R-:W-:Y:S01]  /*72e0*/  IMAD.U32 R5, RZ, RZ, UR9 ;  /* 0x00000009ff057e24 */ /* 0x000fe2000f8e00ff */
[----:B------:R-:W-:Y:S01]  /*72f0*/  ULDC.64 UR8, c[0x0][0xae0] ;  /* 0x0002b80000087ab9 */ /* 0x000fe20000000a00 */
[----:B------:R-:W-:Y:S01]  /*7300*/  IMAD.U32 R5, RZ, RZ, UR4 ;  /* 0x00000004ff057e24 */ /* 0x000fe2000f8e00ff */
[----:B------:R-:W5:Y:S01]  /*7310*/  LD.E.128 R76, desc[UR40][R76.64] ;  /* 0x000000284c4c7980 */ /* 0x000f62000c101d00 */
[----:B------:R-:W-:-:S02]  /*7320*/  IMAD R6, R6, UR8, RZ ;  /* 0x0000000806067c24 */ /* 0x000fc4000f8e02ff */
[----:B------:R-:W-:Y:S01]  /*7330*/  IMAD R21, R80, R21, R20 ;  /* 0x0000001550157224 */ /* 0x000fe200078e0214 */
[----:B------:R-:W5:Y:S01]  /*7340*/  LD.E.128 R72, desc[UR40][R72.64] ;  /* 0x0000002848487980 */ /* 0x000f62000c101d00 */
[C---:B------:R-:W-:Y:S02]  /*7350*/  IMAD R81, R3.reuse, UR9, R6 ;  /* 0x0000000903517c24 */ /* 0x040fe4000f8e0206 */
[----:B------:R-:W-:Y:S01]  /*7360*/  IMAD.WIDE.U32 R4, R3, UR8, R4 ;  /* 0x0000000803047c25 */ /* 0x000fe2000f8e0004 */
[----:B------:R-:W5:Y:S01]  /*7370*/  LD.E.128 R64, desc[UR40][R64.64] ;  /* 0x0000002840407980 */ /* 0x000f62000c101d00 */
[----:B------:R-:W-:Y:S01]  /*7380*/  SHF.R.S32.HI R3, RZ, 0x1f, R21 ;  /* 0x0000001fff037819 */ /* 0x000fe20000011415 */
[----:B------:R-:W-:Y:S02]  /*7390*/  ULDC.64 UR8, c[0x0][0xad8] ;  /* 0x0002b60000087ab9 */ /* 0x000fe40000000a00 */
[----:B------:R-:W5:Y:S01]  /*73a0*/  LD.E.128 R52, desc[UR40][R52.64] ;  /* 0x0000002834347980 */ /* 0x000f62000c101d00 */
[----:B------:R-:W-:Y:S01]  /*73b0*/  IMAD R87, R87, 0x80, R22 ;  /* 0x0000008057577824 */ /* 0x000fe200078e0216 */
[----:B------:R-:W-:Y:S01]  /*73c0*/  @!PT LDS RZ, [RZ] ;  /* 0x00000000fffff984 */ /* 0x000fe20000000800 */
[----:B------:R-:W-:Y:S01]  /*73d0*/  @!PT LDS RZ, [RZ] ;  /* 0x00000000fffff984 */ /* 0x000fe20000000800 */
[----:B------:R-:W-:Y:S01]  /*73e0*/  @!PT LDS RZ, [RZ] ;  /* 0x00000000fffff984 */ /* 0x000fe20000000800 */
[----:B------:R-:W-:Y:S01]  /*73f0*/  @!PT LDS RZ, [RZ] ;  /* 0x00000000fffff984 */ /* 0x000fe20000000800 */
[----:B------:R0:W-:Y:S06]  /*7400*/  MEMBAR.ALL.CTA ;  /* 0x0000000000007992 */ /* 0x0001ec0000008000 */
[----:B0-----:R-:W0:Y:S01]  /*7410*/  FENCE.VIEW.ASYNC.S ;  /* 0x00000000000073c6 */ /* 0x001e220000000000 */
[----:B------:R-:W-:-:S02]  /*7420*/  IMAD.IADD R5, R5, 0x1, R81 ;  /* 0x0000000105057824 */ /* 0x000fc400078e0251 */
[----:B------:R-:W-:Y:S02]  /*7430*/  IMAD R6, R3, UR8, RZ ;  /* 0x0000000803067c24 */ /* 0x000fe4000f8e02ff */
[----:B------:R-:W-:Y:S02]  /*7440*/  VIADD R3, R87, 0x20 ;  /* 0x0000002057037836 */ /* 0x000fe40000000000 */
[C---:B------:R-:W-:Y:S02]  /*7450*/  IMAD R81, R21.reuse, UR9, R6 ;  /* 0x0000000915517c24 */ /* 0x040fe4000f8e0206 */
[----:B------:R-:W-:Y:S01]  /*7460*/  IMAD.WIDE.U32 R4, R21, UR8, R4 ;  /* 0x0000000815047c25 */ /* 0x000fe2000f8e0004 */
[-C--:B------:R-:W-:Y:S01]  /*7470*/  ISETP.GE.AND P1, PT, R3, R84.reuse, PT ;  /* 0x000000540300720c */ /* 0x080fe20003f26270 */
[----:B------:R-:W-:Y:S01]  /*7480*/  ULDC.64 UR8, c[0x0][0xa80] ;  /* 0x0002a00000087ab9 */ /* 0x000fe20000000a00 */
[C---:B------:R-:W-:Y:S01]  /*7490*/  ISETP.GE.AND P2, PT, R87.reuse, R84, PT ;  /* 0x000000545700720c */ /* 0x040fe20003f46270 */
[----:B------:R-:W-:Y:S01]  /*74a0*/  VIADD R3, R87, 0x40 ;  /* 0x0000004057037836 */ /* 0x000fe20000000000 */
[----:B------:R-:W-:Y:S01]  /*74b0*/  LEA R6, P3, R4, UR8, 0x1 ;  /* 0x0000000804067c11 */ /* 0x000fe2000f8608ff */
[----:B------:R-:W-:-:S02]  /*74c0*/  IMAD.IADD R5, R5, 0x1, R81 ;  /* 0x0000000105057824 */ /* 0x000fc400078e0251 */
[----:B------:R-:W-:Y:S01]  /*74d0*/  VIADD R0, R0, 0x22820 ;  /* 0x0002282000007836 */ /* 0x000fe20000000000 */
[----:B------:R-:W-:Y:S02]  /*74e0*/  ISETP.GE.AND P0, PT, R3, R84, PT ;  /* 0x000000540300720c */ /* 0x000fe40003f06270 */
[----:B------:R-:W-:Y:S02]  /*74f0*/  LEA.HI.X R3, R4, UR9, R5, 0x1, P3 ;  /* 0x0000000904037c11 */ /* 0x000fe400098f0c05 */
[----:B------:R-:W-:Y:S01]  /*7500*/  PRMT R0, RZ, 0x654, R0 ;  /* 0x00000654ff007816 */ /* 0x000fe20000000000 */
[----:B0-----:R0:W1:Y:S01]  /*7510*/  SHFL.IDX PT, R85, R6, RZ, 0x181f ;  /* 0x00181fff06557589 */ /* 0x00106200000e0000 */
[----:B------:R-:W-:Y:S02]  /*7520*/  BSSY B1, `(.L_x_9472) ;  /* 0x0000015000017945 */ /* 0x000fe40003800000 */
[----:B------:R0:W-:Y:S01]  /*7530*/  SYNCS.ARRIVE.TRANS64.RED.A1T0 RZ, [R0+URZ], RZ ;  /* 0x000000ff00ff79a7 */ /* 0x0001e2000810043f */
[----:B------:R0:W2:Y:S01]  /*7540*/  SHFL.IDX PT, R83, R3, RZ, 0x181f ;  /* 0x00181fff03537589 */ /* 0x0000a200000e0000 */
[----:B------:R-:W-:Y:S05]  /*7550*/  @P2 BRA `(.L_x_9473) ;  /* 0x0000000000442947 */ /* 0x000fea0003800000 */
[----:B------:R-:W-:Y:S02]  /*7560*/  ULDC UR4, c[0x0][0xac8] ;  /* 0x0002b20000047ab9 */ /* 0x000fe40000000800 */
[----:B------:R-:W-:Y:S02]  /*7570*/  ISETP.GE.AND P5, PT, R2, UR4, PT ;  /* 0x0000000402007c0c */ /* 0x000fe4000bfa6270 */
[----:B------:R-:W-:Y:S02]  /*7580*/  ISETP.GE.AND P4, PT, R17, UR4, PT ;  /* 0x0000000411007c0c */ /* 0x000fe4000bf86270 */
[----:B------:R-:W-:Y:S02]  /*7590*/  ISETP.GE.AND P3, PT, R16, UR4, PT ;  /* 0x0000000410007c0c */ /* 0x000fe4000bf66270 */
[----:B------:R-:W-:-:S07]  /*75a0*/  ISETP.GE.AND P2, PT, R18, UR4, PT ;  /* 0x0000000412007c0c */ /* 0x000fce000bf46270 */
[----:B-1----:R-:W-:-:S04]  /*75b0*/  @!P5 LEA R4, P6, R2, R85, 0x1 ;  /* 0x000000550204d211 */ /* 0x002fc800078c08ff */
[----:B--2---:R-:W-:Y:S02]  /*75c0*/  @!P5 LEA.HI.X R5, R2, R83, R208, 0x1, P6 ;  /* 0x000000530205d211 */ /* 0x004fe400030f0cd0 */
[----:B------:R-:W-:-:S03]  /*75d0*/  @!P4 LEA R20, P6, R17, R85, 0x1 ;  /* 0x000000551114c211 */ /* 0x000fc600078c08ff */
[----:B-----5:R3:W-:Y:S01]  /*75e0*/  @!P5 ST.E.128 desc[UR40][R4.64], R12 ;  /* 0x0000000c0400d985 */ /* 0x0207e2000c101d28 */
[----:B------:R-:W-:Y:S02]  /*75f0*/  @!P4 LEA.HI.X R21, R17, R83, R207, 0x1, P6 ;  /* 0x000000531115c211 */ /* 0x000fe400030f0ccf */
[----:B------:R-:W-:-:S03]  /*7600*/  @!P3 LEA R80, P6, R16, R85, 0x1 ;  /* 0x000000551050b211 */ /* 0x000fc600078c08ff */
[----:B------:R3:W-:Y:S01]  /*7610*/  @!P4 ST.E.128 desc[UR40][R20.64], R56 ;  /* 0x000000381400c985 */ /* 0x0007e2000c101d28 */
[----:B------:R-:W-:Y:S02]  /*7620*/  @!P3 LEA.HI.X R81, R16, R83, R206, 0x1, P6 ;  /* 0x000000531051b211 */ /* 0x000fe400030f0cce */
[----:B------:R-:W-:-:S03]  /*7630*/  @!P2 LEA R82, P6, R18, R85, 0x1 ;  /* 0x000000551252a211 */ /* 0x000fc600078c08ff */
[----:B------:R3:W-:Y:S01]  /*7640*/  @!P3 ST.E.128 desc[UR40][R80.64], R68 ;  /* 0x000000445000b985 */ /* 0x0007e2000c101d28 */
[----:B------:R-:W-:-:S05]  /*7650*/  @!P2 LEA.HI.X R83, R18, R83, R205, 0x1, P6 ;  /* 0x000000531253a211 */ /* 0x000fca00030f0ccd */
[----:B------:R3:W-:Y:S04]  /*7660*/  @!P2 ST.E.128 desc[UR40][R82.64], R76 ;  /* 0x0000004c5200a985 */ /* 0x0007e8000c101d28 */
.L_x_9473:
[----:B------:R-:W-:Y:S05]  /*7670*/  BSYNC B1 ;  /* 0x0000000000017941 */ /* 0x000fea0003800000 */
.L_x_9472:
[----:B---3--:R3:W4:Y:S01]  /*7680*/  SHFL.IDX PT, R21, R3, 0x1, 0x181f ;  /* 0x00381f0003157f89 */ /* 0x00872200000e0000 */
[----:B------:R-:W-:Y:S03]  /*7690*/  BSSY B1, `(.L_x_9474) ;  /* 0x0000014000017945 */ /* 0x000fe60003800000 */
[----:B-----5:R3:W0:Y:S01]  /*76a0*/  SHFL.IDX PT, R15, R6, 0x1, 0x181f ;  /* 0x00381f00060f7f89 */ /* 0x02062200000e0000 */
[----:B------:R-:W-:Y:S05]  /*76b0*/  @P1 BRA `(.L_x_9475) ;  /* 0x0000000000441947 */ /* 0x000fea0003800000 */
[----:B------:R-:W-:Y:S02]  /*76c0*/  ULDC UR4, c[0x0][0xac8] ;  /* 0x0002b20000047ab9 */ /* 0x000fe40000000800 */
[----:B------:R-:W-:Y:S02]  /*76d0*/  ISETP.GE.AND P4, PT, R2, UR4, PT ;  /* 0x0000000402007c0c */ /* 0x000fe4000bf86270 */
[----:B------:R-:W-:Y:S02]  /*76e0*/  ISETP.GE.AND P3, PT, R17, UR4, PT ;  /* 0x0000000411007c0c */ /* 0x000fe4000bf66270 */
[----:B------:R-:W-:Y:S02]  /*76f0*/  ISETP.GE.AND P2, PT, R16, UR4, PT ;  /* 0x0000000410007c0c */ /* 0x000fe4000bf46270 */
[----:B------:R-:W-:-:S07]  /*7700*/  ISETP.GE.AND P1, PT, R18, UR4, PT ;  /* 0x0000000412007c0c */ /* 0x000fce000bf26270 */
[CC--:B0-----:R-:W-:Y:S02]  /*7710*/  @!P4 LEA R4, P6, R2.reuse, R15.reuse, 0x1 ;  /* 0x0000000f0204c211 */ /* 0x0c1fe400078c08ff */
[C---:B------:R-:W-:Y:S02]  /*7720*/  @!P3 LEA R12, P5, R17.reuse, R15, 0x1 ;  /* 0x0000000f110cb211 */ /* 0x040fe400078a08ff */
[----:B----4-:R-:W-:Y:S02]  /*7730*/  @!P4 LEA.HI.X R5, R2, R21, R208, 0x1, P6 ;  /* 0x000000150205c211 */ /* 0x010fe400030f0cd0 */
[----:B------:R-:W-:Y:S02]  /*7740*/  @!P2 LEA R14, P6, R16, R15, 0x1 ;  /* 0x0000000f100ea211 */ /* 0x000fe400078c08ff */
[----:B------:R-:W-:Y:S01]  /*7750*/  @!P3 LEA.HI.X R13, R17, R21, R207, 0x1, P5 ;  /* 0x00000015110db211 */ /* 0x000fe200028f0ccf */
[----:B------:R0:W-:Y:S01]  /*7760*/  @!P4 ST.E.128 desc[UR40][R4.64], R24 ;  /* 0x000000180400c985 */ /* 0x0001e2000c101d28 */
[----:B------:R-:W-:-:S02]  /*7770*/  @!P1 LEA R20, P5, R18, R15, 0x1 ;  /* 0x0000000f12149211 */ /* 0x000fc400078a08ff */
[-C--:B------:R-:W-:Y:S01]  /*7780*/  @!P2 LEA.HI.X R15, R16, R21.reuse, R206, 0x1, P6 ;  /* 0x00000015100fa211 */ /* 0x080fe200030f0cce */
[----:B------:R0:W-:Y:S01]  /*7790*/  @!P3 ST.E.128 desc[UR40][R12.64], R36 ;  /* 0x000000240c00b985 */ /* 0x0001e2000c101d28 */
[----:B------:R-:W-:-:S03]  /*77a0*/  @!P1 LEA.HI.X R21, R18, R21, R205, 0x1, P5 ;  /* 0x0000001512159211 */ /* 0x000fc600028f0ccd */
[----:B------:R0:W-:Y:S04]  /*77b0*/  @!P2 ST.E.128 desc[UR40][R14.64], R60 ;  /* 0x0000003c0e00a985 */ /* 0x0001e8000c101d28 */
[----:B------:R0:W-:Y:S02]  /*77c0*/  @!P1 ST.E.128 desc[UR40][R20.64], R72 ;  /* 0x0000004814009985 */ /* 0x0001e4000c101d28 */
.L_x_9475:
[----:B------:R-:W-:Y:S05]  /*77d0*/  BSYNC B1 ;  /* 0x0000000000017941 */ /* 0x000fea0003800000 */
.L_x_9474:
[----:B0---4-:R0:W4:Y:S01]  /*77e0*/  SHFL.IDX PT, R21, R3, 0x2, 0x181f ;  /* 0x00581f0003157f89 */ /* 0x01112200000e0000 */
        /* <DEDUP_REMOVED lines=11> */
[----:B----4-:R-:W-:Y:S02]  /*78a0*/  @!P3 LEA.HI.X R5, R2, R21, R208, 0x1, P6 ;  /* 0x000000150205b211 */ /* 0x010fe400030f0cd0 */
[----:B------:R-:W-:Y:S02]  /*78b0*/  @!P0 LEA R20, P6, R18, R13, 0x1 ;  /* 0x0000000d12148211 */ /* 0x000fe400078c08ff */
[-C--:B------:R-:W-:Y:S01]  /*78c0*/  @!P2 LEA.HI.X R13, R17, R21.reuse, R207, 0x1, P5 ;  /* 0x00000015110da211 */ /* 0x080fe200028f0ccf */
[----:B------:R0:W-:Y:S01]  /*78d0*/  @!P3 ST.E.128 desc[UR40][R4.64], R28 ;  /* 0x0000001c0400b985 */ /* 0x0001e2000c101d28 */
[----:B------:R-:W-:-:S02]  /*78e0*/  @!P1 LEA.HI.X R15, R16, R21, R206, 0x1, P4 ;  /* 0x00000015100f9211 */ /* 0x000fc400020f0cce */
[----:B------:R-:W-:Y:S01]  /*78f0*/  @!P0 LEA.HI.X R21, R18, R21, R205, 0x1, P6 ;  /* 0x0000001512158211 */ /* 0x000fe200030f0ccd */
[----:B------:R0:W-:Y:S04]  /*7900*/  @!P2 ST.E.128 desc[UR40][R12.64], R40 ;  /* 0x000000280c00a985 */ /* 0x0001e8000c101d28 */
[----:B------:R0:W-:Y:S04]  /*7910*/  @!P1 ST.E.128 desc[UR40][R14.64], R48 ;  /* 0x000000300e009985 */ /* 0x0001e8000c101d28 */
[----:B------:R0:W-:Y:S02]  /*7920*/  @!P0 ST.E.128 desc[UR40][R20.64], R64 ;  /* 0x0000004014008985 */ /* 0x0001e4000c101d28 */
.L_x_9477:
[----:B------:R-:W-:Y:S05]  /*7930*/  BSYNC B1 ;  /* 0x0000000000017941 */ /* 0x000fea0003800000 */
.L_x_9476:
[----:B------:R-:W-:Y:S01]  /*7940*/  VIADD R0, R87, 0x60 ;  /* 0x0000006057007836 */ /* 0x000fe20000000000 */
[----:B0--3--:R-:W3:Y:S04]  /*7950*/  SHFL.IDX PT, R3, R3, 0x3, 0x181f ;  /* 0x00781f0003037f89 */ /* 0x009ee800000e0000 */
[----:B------:R-:W-:Y:S01]  /*7960*/  ISETP.GE.AND P0, PT, R0, R84, PT ;  /* 0x000000540000720c */ /* 0x000fe20003f06270 */
[----:B----4-:R4:W0:-:S12]  /*7970*/  SHFL.IDX PT, R21, R6, 0x3, 0x181f ;  /* 0x00781f0006157f89 */ /* 0x01081800000e0000 */
[----:B----4-:R-:W-:Y:S05]  /*7980*/  @P0 BRA `(.L_x_9478) ;  /* 0x0000000c00bc0947 */ /* 0x010fea0003800000 */
[----:B------:R-:W-:Y:S02]  /*7990*/  ULDC UR4, c[0x0][0xac8] ;  /* 0x0002b20000047ab9 */ /* 0x000fe40000000800 */
[----:B------:R-:W-:Y:S02]  /*79a0*/  ISETP.GE.AND P3, PT, R2, UR4, PT ;  /* 0x0000000402007c0c */ /* 0x000fe4000bf66270 */
[----:B------:R-:W-:Y:S02]  /*79b0*/  ISETP.GE.AND P4, PT, R17, UR4, PT ;  /* 0x0000000411007c0c */ /* 0x000fe4000bf86270 */
[----:B------:R-:W-:-:S09]  /*79c0*/  ISETP.GE.AND P5, PT, R16, UR4, PT ;  /* 0x0000000410007c0c */ /* 0x000fd2000bfa6270 */
[-C--:B0-----:R-:W-:Y:S02]  /*79d0*/  @!P3 LEA R4, P0, R2, R21.reuse, 0x1 ;  /* 0x000000150204b211 */ /* 0x081fe400078008ff */
[CC--:B------:R-:W-:Y:S02]  /*79e0*/  @!P4 LEA R12, P1, R17.reuse, R21.reuse, 0x1 ;  /* 0x00000015110cc211 */ /* 0x0c0fe400078208ff */
[----:B------:R-:W-:Y:S02]  /*79f0*/  @!P5 LEA R14, P2, R16, R21, 0x1 ;  /* 0x00000015100ed211 */ /* 0x000fe400078408ff */
[-C--:B---3--:R-:W-:Y:S02]  /*7a00*/  @!P3 LEA.HI.X R5, R2, R3.reuse, R208, 0x1, P0 ;  /* 0x000000030205b211 */ /* 0x088fe400000f0cd0 */
[-C--:B------:R-:W-:Y:S02]  /*7a10*/  @!P4 LEA.HI.X R13, R17, R3.reuse, R207, 0x1, P1 ;  /* 0x00000003110dc211 */ /* 0x080fe400008f0ccf */
[----:B------:R-:W-:Y:S01]  /*7a20*/  @!P5 LEA.HI.X R15, R16, R3, R206, 0x1, P2 ;  /* 0x00000003100fd211 */ /* 0x000fe200010f0cce */
[----:B------:R4:W-:Y:S01]  /*7a30*/  @!P3 ST.E.128 desc[UR40][R4.64], R32 ;  /* 0x000000200400b985 */ /* 0x0009e2000c101d28 */
[----:B------:R-:W-:-:S03]  /*7a40*/  ISETP.GE.AND P0, PT, R18, UR4, PT ;  /* 0x0000000412007c0c */ /* 0x000fc6000bf06270 */
[----:B------:R4:W-:Y:S04]  /*7a50*/  @!P4 ST.E.128 desc[UR40][R12.64], R44 ;  /* 0x0000002c0c00c985 */ /* 0x0009e8000c101d28 */
[----:B------:R4:W-:Y:S06]  /*7a60*/  @!P5 ST.E.128 desc[UR40][R14.64], R8 ;  /* 0x000000080e00d985 */ /* 0x0009ec000c101d28 */
[----:B------:R-:W-:Y:S05]  /*7a70*/  @P0 BRA `(.L_x_9478) ;  /* 0x0000000c00800947 */ /* 0x000fea0003800000 */
[----:B----4-:R-:W-:-:S04]  /*7a80*/  LEA R4, P0, R18, R21, 0x1 ;  /* 0x0000001512047211 */ /* 0x010fc800078008ff */
[----:B------:R-:W-:-:S05]  /*7a90*/  LEA.HI.X R5, R18, R3, R205, 0x1, P0 ;  /* 0x0000000312057211 */ /* 0x000fca00000f0ccd */
[----:B------:R0:W-:Y:S01]  /*7aa0*/  ST.E.128 desc[UR40][R4.64], R52 ;  /* 0x0000003404007985 */ /* 0x0001e2000c101d28 */
[----:B------:R-:W-:Y:S05]  /*7ab0*/  BRA `(.L_x_9478) ;  /* 0x0000000c00707947 */ /* 0x000fea0003800000 */
.L_x_9470:
        /* <DEDUP_REMOVED lines=23> */
[----:B0-----:R-:W-:Y:S01]  /*7c30*/  ISETP.NE.AND P0, PT, R13, 0x1, PT ;  /* 0x000000010d00780c */ /* 0x001fe20003f05270 */
[----:B------:R-:W-:Y:S01]  /*7c40*/  UMOV UR4, URZ ;  /* 0x0000003f00047c82 */ /* 0x000fe20008000000 */
[----:B------:R-:W-:Y:S01]  /*7c50*/  USHF.R.S32.HI UR11, URZ, 0x1f, UR43 ;  /* 0x0000001f3f0b7899 */ /* 0x000fe2000801142b */
[----:B------:R-:W-:-:S10]  /*7c60*/  ISETP.GE.AND P1, PT, R209, 0x80, PT ;  /* 0x00000080d100780c */ /* 0x000fd40003f26270 */
[----:B------:R-:W0:Y:S01]  /*7c70*/  @P0 LDC R11, c[0x0][0xbec] ;  /* 0x0002fb00ff0b0b82 */ /* 0x000e220000000800 */
[----:B--2---:R-:W-:-:S13]  /*7c80*/  @P2 R2UR UR4, R3 ;  /* 0x00000000030422ca */ /* 0x004fda00000e0000 */
[----:B------:R-:W-:Y:S01]  /*7c90*/  USHF.R.S32.HI UR10, URZ, 0x1f, UR4 ;  /* 0x0000001f3f0a7899 */ /* 0x000fe20008011404 */
[----:B01----:R-:W-:Y:S11]  /*7ca0*/  @P3 BRA `(.L_x_9479) ;  /* 0x0000000000103947 */ /* 0x003ff60003800000 */
[----:B------:R-:W-:Y:S05]  /*7cb0*/  @!P2 BRA `(.L_x_9479) ;  /* 0x00000000000ca947 */ /* 0x000fea0003800000 */
[----:B------:R-:W2:Y:S04]  /*7cc0*/  LDG.E R3, desc[UR40][R4.64] ;  /* 0x0000002804037981 */ /* 0x000ea8000c1e1900 */
[----:B-----5:R-:W2:Y:S02]  /*7cd0*/  LDG.E R0, desc[UR40][R4.64+0x4] ;  /* 0x0000042804007981 */ /* 0x020ea4000c1e1900 */
[----:B--2---:R-:W-:-:S07]  /*7ce0*/  IMAD.IADD R0, R0, 0x1, -R3 ;  /* 0x0000000100007824 */ /* 0x004fce00078e0a03 */
.L_x_9479:
        /* <DEDUP_REMOVED lines=46> */
.L_x_9481:
[----:B------:R-:W-:Y:S05]  /*7fd0*/  BSYNC B1 ;  /* 0x0000000000017941 */ /* 0x000fea0003800000 */
.L_x_9480:
[----:B------:R-:W1:Y:S01]  /*7fe0*/  @P0 LDC R5, c[0x0][0xbf0] ;  /* 0x0002fc00ff050b82 */ /* 0x000e620000000800 */
[----:B------:R-:W-:Y:S01]  /*7ff0*/  ULDC.64 UR12, c[0x0][0xaa0] ;  /* 0x0002a800000c7ab9 */ /* 0x000fe20000000a00 */
[----:B0-----:R-:W-:Y:S01]  /*8000*/  IMAD R3, R19, 0x20, R22 ;  /* 0x0000002013037824 */ /* 0x001fe200078e0216 */
[----:B------:R-:W-:Y:S01]  /*8010*/  UIMAD UR7, UR10, UR12, URZ ;  /* 0x0000000c0a0772a4 */ /* 0x000fe2000f8e023f */
[----:B------:R-:W-:Y:S01]  /*8020*/  IMAD.U32 R8, RZ, RZ, UR44 ;  /* 0x0000002cff087e24 */ /* 0x000fe2000f8e00ff */
[----:B------:R-:W-:Y:S01]  /*8030*/  UIMAD.WIDE.U32 UR8, UR4, UR12, URZ ;  /* 0x0000000c040872a5 */ /* 0x000fe2000f8e003f */
[----:B------:R-:W-:Y:S01]  /*8040*/  IMAD.U32 R15, RZ, RZ, UR44 ;  /* 0x0000002cff0f7e24 */ /* 0x000fe2000f8e00ff */
[----:B------:R-:W-:Y:S01]  /*8050*/  UIMAD UR7, UR4, UR13, UR7 ;  /* 0x0000000d040772a4 */ /* 0x000fe2000f8e0207 */
[----:B------:R-:W-:Y:S01]  /*8060*/  IMAD R8, R8, 0x80, R3 ;  /* 0x0000008008087824 */ /* 0x000fe200078e0203 */
[----:B------:R-:W-:Y:S01]  /*8070*/  BSSY B1, `(.L_x_9482) ;  /* 0x000003e000017945 */ /* 0x000fe20003800000 */
[----:B------:R-:W-:Y:S01]  /*8080*/  ULDC.64 UR12, c[0x0][0xae8] ;  /* 0x0002ba00000c7ab9 */ /* 0x000fe20000000a00 */
[----:B------:R-:W-:Y:S01]  /*8090*/  UIADD3 UR9, UR9, UR7, URZ ;  /* 0x0000000709097290 */ /* 0x000fe2000fffe03f */
[----:B------:R-:W-:Y:S01]  /*80a0*/  @P0 IMAD.HI.U32 R4, R8, R11, RZ ;  /* 0x0000000b08040227 */ /* 0x000fe200078e00ff */
[----:B------:R-:W-:-:S02]  /*80b0*/  UIMAD UR4, UR11, UR12, URZ ;  /* 0x0000000c0b0472a4 */ /* 0x000fc4000f8e023f */
[----:B------:R-:W-:Y:S01]  /*80c0*/  UIMAD.WIDE.U32 UR8, UR43, UR12, UR8 ;  /* 0x0000000c2b0872a5 */ /* 0x000fe2000f8e0008 */
[----:B------:R-:W-:Y:S01]  /*80d0*/  IMAD.MOV.U32 R3, RZ, RZ, R8 ;  /* 0x000000ffff037224 */ /* 0x000fe200078e0008 */
[----:B------:R-:W-:Y:S01]  /*80e0*/  UIMAD UR4, UR43, UR13, UR4 ;  /* 0x0000000d2b0472a4 */ /* 0x000fe2000f8e0204 */
[----:B------:R-:W-:-:S03]  /*80f0*/  ULDC.64 UR10, c[0x0][0xaf0] ;  /* 0x0002bc00000a7ab9 */ /* 0x000fc60000000a00 */
[----:B------:R-:W-:Y:S02]  /*8100*/  UIADD3 UR9, UR9, UR4, URZ ;  /* 0x0000000409097290 */ /* 0x000fe4000fffe03f */
[----:B------:R-:W-:Y:S01]  /*8110*/  UIMAD UR4, UR45, UR10, URZ ;  /* 0x0000000a2d0472a4 */ /* 0x000fe2000f8e023f */
[----:B-1----:R-:W-:Y:S01]  /*8120*/  @P0 SHF.R.U32.HI R3, RZ, R5, R4 ;  /* 0x00000005ff030219 */ /* 0x002fe20000011604 */
[----:B------:R-:W-:Y:S02]  /*8130*/  UIMAD.WIDE.U32 UR8, UR46, UR10, UR8 ;  /* 0x0000000a2e0872a5 */ /* 0x000fe4000f8e0008 */
[----:B------:R-:W-:Y:S01]  /*8140*/  UIMAD UR4, UR46, UR11, UR4 ;  /* 0x0000000b2e0472a4 */ /* 0x000fe2000f8e0204 */
[--C-:B------:R-:W-:Y:S01]  /*8150*/  SHF.R.S32.HI R4, RZ, 0x1f, R3.reuse ;  /* 0x0000001fff047819 */ /* 0x100fe20000011403 */
[----:B------:R-:W-:Y:S01]  /*8160*/  IMAD.MOV R9, RZ, RZ, -R3 ;  /* 0x000000ffff097224 */ /* 0x000fe200078e0a03 */
[----:B------:R-:W-:Y:S01]  /*8170*/  ULDC.64 UR10, c[0x0][0xae0] ;  /* 0x0002b800000a7ab9 */ /* 0x000fe20000000a00 */
[----:B------:R-:W-:-:S02]  /*8180*/  UIADD3 UR4, UR9, UR4, URZ ;  /* 0x0000000409047290 */ /* 0x000fc4000fffe03f */
[----:B------:R-:W-:Y:S02]  /*8190*/  IMAD.U32 R5, RZ, RZ, UR9 ;  /* 0x00000009ff057e24 */ /* 0x000fe4000f8e00ff */
[----:B------:R-:W-:Y:S02]  /*81a0*/  IMAD R6, R4, UR10, RZ ;  /* 0x0000000a04067c24 */ /* 0x000fe4000f8e02ff */
[----:B------:R-:W-:Y:S01]  /*81b0*/  IMAD.U32 R4, RZ, RZ, UR8 ;  /* 0x00000008ff047e24 */ /* 0x000fe2000f8e00ff */
[----:B------:R-:W-:Y:S01]  /*81c0*/  ULDC.64 UR8, c[0x0][0xad8] ;  /* 0x0002b60000087ab9 */ /* 0x000fe20000000a00 */
[----:B------:R-:W-:Y:S02]  /*81d0*/  IMAD.U32 R5, RZ, RZ, UR4 ;  /* 0x00000004ff057e24 */ /* 0x000fe4000f8e00ff */
[----:B------:R-:W-:Y:S02]  /*81e0*/  IMAD R9, R13, R9, R8 ;  /* 0x000000090d097224 */ /* 0x000fe400078e0208 */
[----:B------:R-:W-:-:S02]  /*81f0*/  IMAD R11, R3, UR11, R6 ;  /* 0x0000000b030b7c24 */ /* 0x000fc4000f8e0206 */
        /* <DEDUP_REMOVED lines=14> */
[----:B------:R0:W1:Y:S01]  /*82e0*/  SHFL.IDX PT, R9, R6, RZ, 0x181f ;  /* 0x00181fff06097589 */ /* 0x00006200000e0000 */
[-C--:B------:R-:W-:Y:S01]  /*82f0*/  ISETP.GE.AND P1, PT, R0, R13.reuse, PT ;  /* 0x0000000d0000720c */ /* 0x080fe20003f26270 */
[----:B------:R-:W-:Y:S02]  /*8300*/  VIADD R0, R8, 0x40 ;  /* 0x0000004008007836 */ /* 0x000fe40000000000 */
[----:B------:R0:W2:Y:S03]  /*8310*/  SHFL.IDX PT, R5, R3, RZ, 0x181f ;  /* 0x00181fff03057589 */ /* 0x0000a600000e0000 */
[----:B------:R-:W-:Y:S01]  /*8320*/  ISETP.GE.AND P0, PT, R0, R13, PT ;  /* 0x0000000d0000720c */ /* 0x000fe20003f06270 */
[----:B------:R-:W-:-:S12]  /*8330*/  @P2 BRA `(.L_x_9483) ;  /* 0x0000000000442947 */ /* 0x000fd80003800000 */
        /* <DEDUP_REMOVED lines=8> */
[----:B------:R3:W-:Y:S01]  /*83c0*/  @!P5 ST.E.128 desc[UR40][R10.64], RZ ;  /* 0x000000ff0a00d985 */ /* 0x0007e2000c101d28 */
[----:B------:R-:W-:Y:S02]  /*83d0*/  @!P4 LEA.HI.X R15, R17, R5, R207, 0x1, P6 ;  /* 0x00000005110fc211 */ /* 0x000fe400030f0ccf */
[----:B------:R-:W-:-:S03]  /*83e0*/  @!P3 LEA R20, P6, R16, R9, 0x1 ;  /* 0x000000091014b211 */ /* 0x000fc600078c08ff */
[----:B------:R3:W-:Y:S01]  /*83f0*/  @!P4 ST.E.128 desc[UR40][R14.64], RZ ;  /* 0x000000ff0e00c985 */ /* 0x0007e2000c101d28 */
[----:B------:R-:W-:Y:S02]  /*8400*/  @!P3 LEA.HI.X R21, R16, R5, R206, 0x1, P6 ;  /* 0x000000051015b211 */ /* 0x000fe400030f0cce */
[----:B------:R-:W-:-:S03]  /*8410*/  @!P2 LEA R4, P6, R18, R9, 0x1 ;  /* 0x000000091204a211 */ /* 0x000fc600078c08ff */
[----:B------:R3:W-:Y:S01]  /*8420*/  @!P3 ST.E.128 desc[UR40][R20.64], RZ ;  /* 0x000000ff1400b985 */ /* 0x0007e2000c101d28 */
[----:B------:R-:W-:-:S05]  /*8430*/  @!P2 LEA.HI.X R5, R18, R5, R205, 0x1, P6 ;  /* 0x000000051205a211 */ /* 0x000fca00030f0ccd */
[----:B------:R3:W-:Y:S04]  /*8440*/  @!P2 ST.E.128 desc[UR40][R4.64], RZ ;  /* 0x000000ff0400a985 */ /* 0x0007e8000c101d28 */
.L_x_9483:
[----:B------:R-:W-:Y:S05]  /*8450*/  BSYNC B1 ;  /* 0x0000000000017941 */ /* 0x000fea0003800000 */
.L_x_9482:
[----:B--23--:R2:W3:Y:S01]  /*8460*/  SHFL.IDX PT, R5, R3, 0x1, 0x181f ;  /* 0x00381f0003057f89 */ /* 0x00c4e200000e0000 */
[----:B------:R-:W-:Y:S03]  /*8470*/  BSSY B1, `(.L_x_9484) ;  /* 0x0000014000017945 */ /* 0x000fe60003800000 */
[----:B-1----:R2:W1:Y:S01]  /*8480*/  SHFL.IDX PT, R9, R6, 0x1, 0x181f ;  /* 0x00381f0006097f89 */ /* 0x00246200000e0000 */
[----:B------:R-:W-:Y:S05]  /*8490*/  @P1 BRA `(.L_x_9485) ;  /* 0x0000000000441947 */ /* 0x000fea0003800000 */
[----:B------:R-:W-:Y:S02]  /*84a0*/  ULDC UR4, c[0x0][0xac8] ;  /* 0x0002b20000047ab9 */ /* 0x000fe40000000800 */
[----:B------:R-:W-:Y:S02]  /*84b0*/  ISETP.GE.AND P4, PT, R2, UR4, PT ;  /* 0x0000000402007c0c */ /* 0x000fe4000bf86270 */
[----:B------:R-:W-:Y:S02]  /*84c0*/  ISETP.GE.AND P3, PT, R17, UR4, PT ;  /* 0x0000000411007c0c */ /* 0x000fe4000bf66270 */
[----:B------:R-:W-:Y:S02]  /*84d0*/  ISETP.GE.AND P2, PT, R16, UR4, PT ;  /* 0x0000000410007c0c */ /* 0x000fe4000bf46270 */
[----:B------:R-:W-:-:S07]  /*84e0*/  ISETP.GE.AND P1, PT, R18, UR4, PT ;  /* 0x0000000412007c0c */ /* 0x000fce000bf26270 */
[CC--:B-1----:R-:W-:Y:S02]  /*84f0*/  @!P4 LEA R10, P6, R2.reuse, R9.reuse, 0x1 ;  /* 0x00000009020ac211 */ /* 0x0c2fe400078c08ff */
[C---:B------:R-:W-:Y:S02]  /*8500*/  @!P3 LEA R14, P5, R17.reuse, R9, 0x1 ;  /* 0x00000009110eb211 */ /* 0x040fe400078a08ff */
[----:B---3--:R-:W-:Y:S02]  /*8510*/  @!P4 LEA.HI.X R11, R2, R5, R208, 0x1, P6 ;  /* 0x00000005020bc211 */ /* 0x008fe400030f0cd0 */
[----:B------:R-:W-:Y:S02]  /*8520*/  @!P2 LEA R20, P6, R16, R9, 0x1 ;  /* 0x000000091014a211 */ /* 0x000fe400078c08ff */
[----:B------:R-:W-:Y:S01]  /*8530*/  @!P3 LEA.HI.X R15, R17, R5, R207, 0x1, P5 ;  /* 0x00000005110fb211 */ /* 0x000fe200028f0ccf */
[----:B------:R4:W-:Y:S01]  /*8540*/  @!P4 ST.E.128 desc[UR40][R10.64], RZ ;  /* 0x000000ff0a00c985 */ /* 0x0009e2000c101d28 */
[----:B------:R-:W-:-:S02]  /*8550*/  @!P1 LEA R4, P5, R18, R9, 0x1 ;  /* 0x0000000912049211 */ /* 0x000fc400078a08ff */
[-C--:B------:R-:W-:Y:S01]  /*8560*/  @!P2 LEA.HI.X R21, R16, R5.reuse, R206, 0x1, P6 ;  /* 0x000000051015a211 */ /* 0x080fe200030f0cce */
[----:B------:R4:W-:Y:S01]  /*8570*/  @!P3 ST.E.128 desc[UR40][R14.64], RZ ;  /* 0x000000ff0e00b985 */ /* 0x0009e2000c101d28 */
[----:B------:R-:W-:-:S03]  /*8580*/  @!P1 LEA.HI.X R5, R18, R5, R205, 0x1, P5 ;  /* 0x0000000512059211 */ /* 0x000fc600028f0ccd */
[----:B------:R4:W-:Y:S04]  /*8590*/  @!P2 ST.E.128 desc[UR40][R20.64], RZ ;  /* 0x000000ff1400a985 */ /* 0x0009e8000c101d28 */
[----:B------:R4:W-:Y:S02]  /*85a0*/  @!P1 ST.E.128 desc[UR40][R4.64], RZ ;  /* 0x000000ff04009985 */ /* 0x0009e4000c101d28 */
.L_x_9485:
[----:B------:R-:W-:Y:S05]  /*85b0*/  BSYNC B1 ;  /* 0x0000000000017941 */ /* 0x000fea0003800000 */
.L_x_9484:
[----:B---34-:R3:W4:Y:S01]  /*85c0*/  SHFL.IDX PT, R5, R3, 0x2, 0x181f ;  /* 0x00581f0003057f89 */ /* 0x01872200000e0000 */
        /* <DEDUP_REMOVED lines=8> */
[-C--:B-1----:R-:W-:Y:S02]  /*8650*/  @!P3 LEA R10, P6, R2, R9.reuse, 0x1 ;  /* 0x00000009020ab211 */ /* 0x082fe400078c08ff */
[CC--:B------:R-:W-:Y:S02]  /*8660*/  @!P2 LEA R14, P5, R17.reuse, R9.reuse, 0x1 ;  /* 0x00000009110ea211 */ /* 0x0c0fe400078a08ff */
[----:B------:R-:W-:Y:S02]  /*8670*/  @!P1 LEA R20, P4, R16, R9, 0x1 ;  /* 0x0000000910149211 */ /* 0x000fe400078808ff */
[----:B----4-:R-:W-:Y:S02]  /*8680*/  @!P3 LEA.HI.X R11, R2, R5, R208, 0x1, P6 ;  /* 0x00000005020bb211 */ /* 0x010fe400030f0cd0 */
[----:B------:R-:W-:Y:S02]  /*8690*/  @!P0 LEA R4, P6, R18, R9, 0x1 ;  /* 0x0000000912048211 */ /* 0x000fe400078c08ff */
[-C--:B------:R-:W-:Y:S01]  /*86a0*/  @!P2 LEA.HI.X R15, R17, R5.reuse, R207, 0x1, P5 ;  /* 0x00000005110fa211 */ /* 0x080fe200028f0ccf */
[----:B------:R1:W-:Y:S01]  /*86b0*/  @!P3 ST.E.128 desc[UR40][R10.64], RZ ;  /* 0x000000ff0a00b985 */ /* 0x0003e2000c101d28 */
[----:B------:R-:W-:-:S02]  /*86c0*/  @!P1 LEA.HI.X R21, R16, R5, R206, 0x1, P4 ;  /* 0x0000000510159211 */ /* 0x000fc400020f0cce */
[----:B------:R-:W-:Y:S01]  /*86d0*/  @!P0 LEA.HI.X R5, R18, R5, R205, 0x1, P6 ;  /* 0x0000000512058211 */ /* 0x000fe200030f0ccd */
[----:B------:R1:W-:Y:S04]  /*86e0*/  @!P2 ST.E.128 desc[UR40][R14.64], RZ ;  /* 0x000000ff0e00a985 */ /* 0x0003e8000c101d28 */
[----:B------:R1:W-:Y:S04]  /*86f0*/  @!P1 ST.E.128 desc[UR40][R20.64], RZ ;  /* 0x000000ff14009985 */ /* 0x0003e8000c101d28 */
[----:B------:R1:W-:Y:S02]  /*8700*/  @!P0 ST.E.128 desc[UR40][R4.64], RZ ;  /* 0x000000ff04008985 */ /* 0x0003e4000c101d28 */
.L_x_9487:
[----:B------:R-:W-:Y:S05]  /*8710*/  BSYNC B1 ;  /* 0x0000000000017941 */ /* 0x000fea0003800000 */
.L_x_9486:
[----:B------:R-:W-:Y:S01]  /*8720*/  VIADD R0, R8, 0x60 ;  /* 0x0000006008007836 */ /* 0x000fe20000000000 */
[----:B0-23--:R-:W0:Y:S04]  /*8730*/  SHFL.IDX PT, R3, R3, 0x3, 0x181f ;  /* 0x00781f0003037f89 */ /* 0x00de2800000e0000 */
[----:B------:R-:W-:Y:S01]  /*8740*/  ISETP.GE.AND P0, PT, R0, R13, PT ;  /* 0x0000000d0000720c */ /* 0x000fe20003f06270 */
[----:B-1--4-:R1:W2:-:S12]  /*8750*/  SHFL.IDX PT, R5, R6, 0x3, 0x181f ;  /* 0x00781f0006057f89 */ /* 0x01229800000e0000 */
[----:B-1----:R-:W-:Y:S05]  /*8760*/  @P0 BRA `(.L_x_9478) ;  /* 0x0000000000440947 */ /* 0x002fea0003800000 */
[----:B------:R-:W-:Y:S02]  /*8770*/  ULDC UR4, c[0x0][0xac8] ;  /* 0x0002b20000047ab9 */ /* 0x000fe40000000800 */
[----:B------:R-:W-:Y:S02]  /*8780*/  ISETP.GE.AND P3, PT, R2, UR4, PT ;  /* 0x0000000402007c0c */ /* 0x000fe4000bf66270 */
[----:B------:R-:W-:Y:S02]  /*8790*/  ISETP.GE.AND P2, PT, R17, UR4, PT ;  /* 0x0000000411007c0c */ /* 0x000fe4000bf46270 */
[----:B------:R-:W-:Y:S02]  /*87a0*/  ISETP.GE.AND P1, PT, R16, UR4, PT ;  /* 0x0000000410007c0c */ /* 0x000fe4000bf26270 */
[----:B------:R-:W-:-:S07]  /*87b0*/  ISETP.GE.AND P0, PT, R18, UR4, PT ;  /* 0x0000000412007c0c */ /* 0x000fce000bf06270 */
[-C--:B--2---:R-:W-:Y:S02]  /*87c0*/  @!P3 LEA R8, P6, R2, R5.reuse, 0x1 ;  /* 0x000000050208b211 */ /* 0x084fe400078c08ff */
[CC--:B------:R-:W-:Y:S02]  /*87d0*/  @!P2 LEA R10, P5, R17.reuse, R5.reuse, 0x1 ;  /* 0x00000005110aa211 */ /* 0x0c0fe400078a08ff */
[----:B------:R-:W-:Y:S02]  /*87e0*/  @!P1 LEA R12, P4, R16, R5, 0x1 ;  /* 0x00000005100c9211 */ /* 0x000fe400078808ff */
[----:B0-----:R-:W-:Y:S02]  /*87f0*/  @!P3 LEA.HI.X R9, R2, R3, R208, 0x1, P6 ;  /* 0x000000030209b211 */ /* 0x001fe400030f0cd0 */
        /* <DEDUP_REMOVED lines=8> */
.L_x_9478:
[----:B------:R-:W-:Y:S05]  /*8880*/  BSYNC B0 ;  /* 0x0000000000007941 */ /* 0x000fea0003800000 */
.L_x_9469:
[----:B------:R-:W-:Y:S02]  /*8890*/  ULDC UR4, c[0x0][0xc3c] ;  /* 0x00030f0000047ab9 */ /* 0x000fe40000000800 */
[----:B------:R-:W-:-:S13]  /*88a0*/  ISETP.GE.AND P0, PT, R7, UR4, PT ;  /* 0x0000000407007c0c */ /* 0x000fda000bf06270 */
[----:B------:R-:W-:Y:S05]  /*88b0*/  @!P0 BRA `(.L_x_9488) ;  /* 0xffffff8400688947 */ /* 0x000fea000383ffff */
[----:B------:R-:W-:Y:S05]  /*88c0*/  EXIT ;  /* 0x000000000000794d */ /* 0x000fea0003800000 */
.L_x_9445:
        /* <DEDUP_REMOVED lines=16> */
.L_x_9489:
        /* <DEDUP_REMOVED lines=42> */
.L_x_9495:
        /* <DEDUP_REMOVED lines=12> */
.L_x_9494:
[----:B------:R-:W-:Y:S05]  /*8d30*/  BSYNC B0 ;  /* 0x0000000000007941 */ /* 0x000fea0003800000 */
.L_x_9493:
        /* <DEDUP_REMOVED lines=22> */
.L_x_9491:
        /* <DEDUP_REMOVED lines=16> */
.L_x_9496:
        /* <DEDUP_REMOVED lines=25> */
.L_x_9492:
[----:B------:R-:W-:Y:S02]  /*9130*/  IMAD.MOV.U32 R17, RZ, RZ, RZ ;  /* 0x000000ffff117224 */ /* 0x000fe400078e00ff */
[----:B------:R-:W-:Y:S02]  /*9140*/  IMAD.U32 R16, RZ, RZ, UR6 ;  /* 0x00000006ff107e24 */ /* 0x000fe4000f8e00ff */
[----:B------:R-:W-:-:S07]  /*9150*/  IMAD.MOV.U32 R18, RZ, RZ, RZ ;  /* 0x000000ffff127224 */ /* 0x000fce00078e00ff */
.L_x_9497:
[----:B------:R-:W-:-:S13]  /*9160*/  ISETP.NE.AND P0, PT, R5, RZ, PT ;  /* 0x000000ff0500720c */ /* 0x000fda0003f05270 */
[----:B------:R-:W0:Y:S01]  /*9170*/  @!P0 S2R R3, SR_CgaCtaId ;  /* 0x0000000000038919 */ /* 0x000e220000008800 */
[----:B------:R-:W-:-:S04]  /*9180*/  @!P0 MOV R0, 0x400 ;  /* 0x0000040000008802 */ /* 0x000fc80000000f00 */
[----:B0-----:R-:W-:-:S05]  /*9190*/  @!P0 LEA R0, R3, R0, 0x18 ;  /* 0x0000000003008211 */ /* 0x001fca00078ec0ff */
[----:B------:R2:W-:Y:S01]  /*91a0*/  @!P0 STS.128 [R0+0x228d0], R16 ;  /* 0x0228d01000008388 */ /* 0x0005e20000000c00 */
[----:B------:R-:W-:Y:S06]  /*91b0*/  BAR.ARV 0x5, 0x180 ;  /* 0x0146000000007b1d */ /* 0x000fec0000002000 */
.L_x_9490:
        /* <DEDUP_REMOVED lines=31> */
.L_x_9600:
        /* <DEDUP_REMOVED lines=56> */
.L_x_9499:
        /* <DEDUP_REMOVED lines=12> */
.L_x_9500:
[----:B------:R-:W-:Y:S05]  /*97f0*/  @!P0 BRA `(.L_x_9501) ;  /* 0x00000000000c8947 */ /* 0x000fea0003800000 */
[----:B------:R-:W2:Y:S04]  /*9800*/  LDG.E R6, desc[UR40][R4.64] ;  /* 0x0000002804067981 */ /* 0x000ea8000c1e1900 */
[----:B------:R-:W2:Y:S02]  /*9810*/  LDG.E R4, desc[UR40][R4.64+0x4] ;  /* 0x0000042804047981 */ /* 0x000ea4000c1e1900 */
[----:B--2---:R-:W-:-:S07]  /*9820*/  IMAD.IADD R6, R4, 0x1, -R6 ;  /* 0x0000000104067824 */ /* 0x004fce00078e0a06 */
.L_x_9501:
[----:B-----5:R-:W-:Y:S01]  /*9830*/  IMAD.IADD R2, R6, 0x1, -R0 ;  /* 0x0000000106027824 */ /* 0x020fe200078e0a00 */
[----:B------:R-:W-:Y:S03]  /*9840*/  BSSY B7, `(.L_x_9502) ;  /* 0x0000417000077945 */ /* 0x000fe60003800000 */
[C---:B------:R-:W-:Y:S01]  /*9850*/  VIADD R0, R2.reuse, 0x5f ;  /* 0x0000005f02007836 */ /* 0x040fe20000000000 */
[----:B------:R2:W-:Y:S01]  /*9860*/  STL [R1+0x38], R2 ;  /* 0x0000380201007387 */ /* 0x0005e20000100800 */
[----:B------:R-:W-:Y:S02]  /*9870*/  ISETP.GT.AND P0, PT, R2, RZ, PT ;  /* 0x000000ff0200720c */ /* 0x000fe40003f04270 */
[----:B------:R-:W-:-:S05]  /*9880*/  IMAD.HI R0, R0, 0x2aaaaaab, RZ ;  /* 0x2aaaaaab00007827 */ /* 0x000fca00078e02ff */
[----:B--2---:R-:W-:-:S04]  /*9890*/  SHF.R.U32.HI R2, RZ, 0x1f, R0 ;  /* 0x0000001fff027819 */ /* 0x004fc80000011600 */
[----:B------:R-:W-:-:S05]  /*98a0*/  LEA.HI.SX32 R0, R0, R2, 0x1c ;  /* 0x0000000200007211 */ /* 0x000fca00078fe2ff */
[----:B------:R2:W-:Y:S01]  /*98b0*/  STL [R1+0x2c], R0 ;  /* 0x00002c0001007387 */ /* 0x0005e20000100800 */
[----:B------:R-:W-:Y:S05]  /*98c0*/  @P0 BRA `(.L_x_9503) ;  /* 0x0000000000440947 */ /* 0x000fea0003800000 */
[----:B------:R-:W3:Y:S02]  /*98d0*/  S2R R3, SR_TID.X ;  /* 0x0000000000037919 */ /* 0x000ee40000002100 */
[----:B---3--:R-:W-:-:S04]  /*98e0*/  LOP3.LUT R3, R3, 0x7f, RZ, 0xc0, !PT ;  /* 0x0000007f03037812 */ /* 0x008fc800078ec0ff */
[----:B------:R-:W-:-:S13]  /*98f0*/  ISETP.NE.AND P0, PT, R3, RZ, PT ;  /* 0x000000ff0300720c */ /* 0x000fda0003f05270 */
[----:B------:R-:W-:Y:S05]  /*9900*/  @P0 BRA `(.L_x_9504) ;  /* 0x0000004000280947 */ /* 0x000fea0003800000 */
[----:B------:R-:W3:Y:S01]  /*9910*/  S2R R5, SR_LANEID ;  /* 0x0000000000057919 */ /* 0x000ee20000000000 */
[----:B------:R-:W-:Y:S01]  /*9920*/  VOTEU.ANY UR4, UPT, PT ;  /* 0x0000000000047886 */ /* 0x000fe200038e0100 */
[----:B------:R-:W4:Y:S01]  /*9930*/  LDC.64 R2, c[0x0][0xc60] ;  /* 0x00031800ff027b82 */ /* 0x000f220000000a00 */
[----:B--2---:R-:W3:Y:S02]  /*9940*/  FLO.U32 R0, UR4 ;  /* 0x0000000400007d00 */ /* 0x004ee400080e0000 */
[----:B---3--:R-:W-:-:S06]  /*9950*/  ISETP.EQ.U32.AND P0, PT, R0, R5, PT ;  /* 0x000000050000720c */ /* 0x008fcc0003f02070 */
[----:B------:R-:W4:Y:S07]  /*9960*/  POPC R5, UR4 ;  /* 0x0000000400057d09 */ /* 0x000f2e0008000000 */
[----:B----4-:R-:W2:Y:S01]  /*9970*/  @P0 ATOMG.E.ADD.STRONG.GPU PT, R3, desc[UR40][R2.64], R5 ;  /* 0x00000005020309a8 */ /* 0x010ea200081ee1e8 */
[----:B------:R-:W3:Y:S02]  /*9980*/  S2R R4, SR_LTMASK ;  /* 0x0000000000047919 */ /* 0x000ee40000003900 */
[----:B---3--:R-:W-:-:S04]  /*9990*/  LOP3.LUT R4, R4, UR4, RZ, 0xc0, !PT ;  /* 0x0000000404047c12 */ /* 0x008fc8000f8ec0ff */
[----:B-1----:R-:W1:Y:S01]  /*99a0*/  POPC R7, R4 ;  /* 0x0000000400077309 */ /* 0x002e620000000000 */
[----:B--2---:R-:W1:Y:S02]  /*99b0*/  SHFL.IDX PT, R0, R3, R0, 0x1f ;  /* 0x00001f0003007589 */ /* 0x004e6400000e0000 */
[----:B-1----:R-:W-:Y:S01]  /*99c0*/  IADD3 R16, R0, UR37, R7 ;  /* 0x0000002500107c10 */ /* 0x002fe2000fffe007 */
[----:B------:R-:W-:Y:S06]  /*99d0*/  BRA `(.L_x_9504) ;  /* 0x0000003c00f47947 */ /* 0x000fec0003800000 */
.L_x_9503:
        /* <DEDUP_REMOVED lines=21> */
.L_x_9506:
[----:B------:R-:W-:Y:S05]  /*9b30*/  BSYNC B6 ;  /* 0x0000000000067941 */ /* 0x000fea0003800000 */
.L_x_9505:
        /* <DEDUP_REMOVED lines=21> */
.L_x_9509:
        /* <DEDUP_REMOVED lines=16> */
.L_x_9508:
[----:B------:R-:W-:Y:S05]  /*9d90*/  BSYNC B6 ;  /* 0x0000000000067941 */ /* 0x000fea0003800000 */
.L_x_9507:
        /* <DEDUP_REMOVED lines=26> */
.L_x_9616:
        /* <DEDUP_REMOVED lines=9> */
.L_x_9619:
        /* <DEDUP_REMOVED lines=25> */
.L_x_9513:
[----:B------:R-:W4:Y:S04]  /*a160*/  LDL R7, [R1+0x4] ;  /* 0x0000040001077983 */ /* 0x000f280000100800 */
[----:B--23--:R-:W4:Y:S04]  /*a170*/  LDL R0, [R1+0x8] ;  /* 0x0000080001007983 */ /* 0x00cf280000100800 */
[----:B------:R-:W2:Y:S01]  /*a180*/  LDL R2, [R1+0x10] ;  /* 0x0000100001027983 */ /* 0x000ea20000100800 */
[----:B----4-:R-:W-:Y:S01]  /*a190*/  IMAD R0, R0, 0x8, R7 ;  /* 0x0000000800007824 */ /* 0x010fe200078e0207 */
[----:B--2---:R-:W-:-:S04]  /*a1a0*/  SHF.L.U32 R2, R2, 0x1f, RZ ;  /* 0x0000001f02027819 */ /* 0x004fc800000006ff */
[----:B------:R-:W2:Y:S02]  /*a1b0*/  SYNCS.PHASECHK.TRANS64.TRYWAIT P0, [R0+URZ+0x22840], R2 ;  /* 0x02284002000075a7 */ /* 0x000ea4000800017f */
[----:B--2---:R-:W-:Y:S05]  /*a1c0*/  @!P0 BRA `(.L_x_9514) ;  /* 0x0000004800388947 */ /* 0x004fea0003800000 */
.L_x_9620:
        /* <DEDUP_REMOVED lines=11> */
.L_x_9515:
[----:B------:R-:W3:Y:S04]  /*a280*/  LDL R6, [R1+0x4] ;  /* 0x0000040001067983 */ /* 0x000ee80000100800 */
[----:B------:R-:W3:Y:S04]  /*a290*/  LDL R5, [R1+0x8] ;  /* 0x0000080001057983 */ /* 0x000ee80000100800 */
[----:B-1----:R-:W4:Y:S04]  /*a2a0*/  LDL R4, [R1+0x50] ;  /* 0x0000500001047983 */ /* 0x002f280000100800 */
[----:B------:R-:W5:Y:S04]  /*a2b0*/  LDL R3, [R1+0x1c] ;  /* 0x00001c0001037983 */ /* 0x000f680000100800 */
[----:B--2---:R-:W2:Y:S01]  /*a2c0*/  LDL R2, [R1] ;  /* 0x0000000001027983 */ /* 0x004ea20000100800 */
[----:B------:R-:W-:Y:S01]  /*a2d0*/  R2UR UR9, R0 ;  /* 0x00000000000972ca */ /* 0x000fe200000e0000 */
[----:B------:R-:W-:Y:S01]  /*a2e0*/  UIADD3 UR6, UP0, UR38, 0x370, URZ ;  /* 0x0000037026067890 */ /* 0x000fe2000ff1e03f */
[----:B------:R-:W-:Y:S01]  /*a2f0*/  R2UR UR12, R18 ;  /* 0x00000000120c72ca */ /* 0x000fe200000e0000 */
[----:B------:R-:W-:Y:S01]  /*a300*/  UMOV UR5, 0x14f00000 ;  /* 0x14f0000000057882 */ /* 0x000fe20000000000 */
[----:B------:R-:W-:Y:S01]  /*a310*/  PLOP3.LUT P0, PT, PT, PT, PT, 0x80, 0x0 ;  /* 0x000000000000781c */ /* 0x000fe20003f0f070 */
[----:B------:R-:W-:Y:S01]  /*a320*/  UIADD3.X UR7, URZ, UR39, URZ, UP0, !UPT ;  /* 0x000000273f077290 */ /* 0x000fe200087fe43f */
[----:B------:R-:W-:-:S07]  /*a330*/  UMOV UR10, URZ ;  /* 0x0000003f000a7c82 */ /* 0x000fce0008000000 */
[----:B------:R-:W-:Y:S01]  /*a340*/  UIADD3 UR9, UR9, 0x22830, URZ ;  /* 0x0002283009097890 */ /* 0x000fe2000fffe03f */
[----:B---3--:R-:W-:Y:S01]  /*a350*/  IMAD R0, R5, 0x3000, R6 ;  /* 0x0000300005007824 */ /* 0x008fe200078e0206 */
[----:B----4-:R-:W-:-:S04]  /*a360*/  R2UR UR11, R4 ;  /* 0x00000000040b72ca */ /* 0x010fc800000e0000 */
[----:B------:R-:W-:Y:S02]  /*a370*/  R2UR UR8, R0 ;  /* 0x00000000000872ca */ /* 0x000fe400000e0000 */
[----:B-----5:R-:W-:Y:S02]  /*a380*/  R2UR UR4, R3 ;  /* 0x00000000030472ca */ /* 0x020fe400000e0000 */
[----:B------:R-:W-:Y:S02]  /*a390*/  P2R R0, PR, RZ, 0x1 ;  /* 0x00000001ff007803 */ /* 0x000fe40000000000 */
[----:B--2---:R-:W-:-:S03]  /*a3a0*/  R2UR UR13, R2 ;  /* 0x00000000020d72ca */ /* 0x004fc600000e0000 */
[----:B------:R3:W-:Y:S04]  /*a3b0*/  STL [R1+0x18], R0 ;  /* 0x0000180001007387 */ /* 0x0007e80000100800 */
[----:B------:R-:W-:Y:S02]  /*a3c0*/  UIADD3 UR8, UR8, 0x1c400, URZ ;  /* 0x0001c40008087890 */ /* 0x000fe4000fffe03f */
[----:B------:R-:W-:-:S03]  /*a3d0*/  UIMAD UR11, UR11, 0x60, UR4 ;  /* 0x000000600b0b78a4 */ /* 0x000fc6000f8e0204 */
[----:B------:R-:W-:-:S06]  /*a3e0*/  UMOV UR4, 0x0 ;  /* 0x0000000000047882 */ /* 0x000fcc0000000000 */
[----:B------:R3:W-:Y:S02]  /*a3f0*/  UTMALDG.4D [UR8], [UR6], desc[UR4] ;  /* 0x00000408060075b4 */ /* 0x0007e40008019000 */
[----:B---3--:R-:W-:Y:S01]  /*a400*/  NOP ;  /* 0x0000000000007918 */ /* 0x008fe20000000000 */
.L_x_9511:
[----:B------:R-:W3:Y:S04]  /*a410*/  LDL R2, [R1+0x4] ;  /* 0x0000040001027983 */ /* 0x000ee80000100800 */
[----:B------:R-:W2:Y:S04]  /*a420*/  LDL.LU R3, [R1+0x30] ;  /* 0x0000300001037983 */ /* 0x000ea80000300800 */
        /* <DEDUP_REMOVED lines=41> */
.L_x_9517:
[----:B------:R-:W-:Y:S05]  /*a6c0*/  BSYNC B6 ;  /* 0x0000000000067941 */ /* 0x000fea0003800000 */
.L_x_9516:
[----:B--2---:R-:W2:Y:S01]  /*a6d0*/  LDL.LU R4, [R1+0x30] ;  /* 0x0000300001047983 */ /* 0x004ea20000300800 */
[----:B------:R-:W1:Y:S01]  /*a6e0*/  LDC R7, c[0x0][0x448] ;  /* 0x00011200ff077b82 */ /* 0x000e620000000800 */
[----:B------:R-:W-:Y:S01]  /*a6f0*/  ULDC.64 UR4, c[0x0][0x2d8] ;  /* 0x0000b60000047ab9 */ /* 0x000fe20000000a00 */
[----:B------:R-:W-:Y:S01]  /*a700*/  IMAD.SHL.U32 R17, R17, 0x80, RZ ;  /* 0x0000008011117824 */ /* 0x000fe200078e00ff */
[----:B------:R-:W2:Y:S01]  /*a710*/  LDL.LU.64 R2, [R1+0x48] ;  /* 0x0000480001027983 */ /* 0x000ea20000300a00 */
[----:B------:R-:W-:-:S03]  /*a720*/  ULDC UR6, c[0x0][0x2b8] ;  /* 0x0000ae0000067ab9 */ /* 0x000fc60000000800 */
        /* <DEDUP_REMOVED lines=21> */
[----:B------:R-:W-:-:S03]  /*a880*/  ULDC.64 UR4, c[0x0][0x2d0] ;  /* 0x0000b40000047ab9 */ /* 0x000fc60000000a00 */
[----:B------:R-:W-:Y:S01]  /*a890*/  IMAD.IADD R3, R3, 0x1, R0 ;  /* 0x0000000103037824 */ /* 0x000fe200078e0200 */
[C---:B-1----:R-:W-:Y:S01]  /*a8a0*/  LOP3.LUT R5, R4.reuse, 0x7f, RZ, 0xc0, !PT ;  /* 0x0000007f04057812 */ /* 0x042fe200078ec0ff */
[----:B------:R-:W-:-:S03]  /*a8b0*/  IMAD.SHL.U32 R4, R4, 0x10, RZ ;  /* 0x0000001004047824 */ /* 0x000fc600078e00ff */
[----:B------:R-:W-:-:S04]  /*a8c0*/  SHF.R.U32.HI R5, RZ, 0x3, R5 ;  /* 0x00000003ff057819 */ /* 0x000fc80000011605 */
[----:B------:R-:W-:Y:S02]  /*a8d0*/  LOP3.LUT R4, R5, 0x70, R4, 0xf8, !PT ;  /* 0x0000007005047812 */ /* 0x000fe400078ef804 */
[----:B------:R-:W1:Y:S02]  /*a8e0*/  @P0 LDC R5, c[0x0][0x44c] ;  /* 0x00011300ff050b82 */ /* 0x000e640000000800 */
[----:B------:R-:W-:-:S05]  /*a8f0*/  LOP3.LUT R0, R4, R17, RZ, 0xfc, !PT ;  /* 0x0000001104007212 */ /* 0x000fca00078efcff */
        /* <DEDUP_REMOVED lines=23> */
[----:B------:R-:W-:-:S04]  /*aa70*/  IMAD.IADD R3, R8, 0x1, R17 ;  /* 0x0000000108037824 */ /* 0x000fc800078e0211 */
[C---:B------:R-:W-:Y:S02]  /*aa80*/  VIADD R5, R3.reuse, 0x10 ;  /* 0x0000001003057836 */ /* 0x040fe40000000000 */
        /* <DEDUP_REMOVED lines=59> */
[----:B0-----:R-:W0:Y:S03]  /*ae40*/  SHFL.IDX PT, R6, R2, 0x6, 0x181f ;  /* 0x00d81f0002067f89 */ /* 0x001e2600000e0000 */
[----:B-1----:R-:W-:-:S05]  /*ae50*/  @!P1 LEA R5, P2, R10, R5, 0x1 ;  /* 0x000000050a059211 */ /* 0x002fca00078408ff */
[----:B0-----:R-:W-:-:S04]  /*ae60*/  @!P1 IMAD.X R6, RZ, RZ, R6, P2 ;  /* 0x000000ffff069224 */ /* 0x001fc800010e0606 */
[----:B------:R-:W-:Y:S02]  /*ae70*/  @!P1 IMAD.MOV.U32 R7, RZ, RZ, R6 ;  /* 0x000000ffff079224 */ /* 0x000fe400078e0006 */
[----:B------:R-:W-:Y:S02]  /*ae80*/  @!P1 IMAD.MOV.U32 R6, RZ, RZ, R5 ;  /* 0x000000ffff069224 */ /* 0x000fe400078e0005 */
[----:B------:R0:W1:Y:S04]  /*ae90*/  SHFL.IDX PT, R5, R2, 0x7, 0x181f ;  /* 0x00f81f0002057f89 */ /* 0x00006800000e0000 */
[----:B------:R0:W-:Y:S02]  /*aea0*/  @!P1 LDGSTS.E.BYPASS.LTC128B.128 [R9+0x1b400], desc[UR40][R6.64], !P0 ;  /* 0x1b40000006099fae */ /* 0x0001e4000c101d68 */
.L_x_9637:
        /* <DEDUP_REMOVED lines=11> */
.L_x_9519:
        /* <DEDUP_REMOVED lines=19> */
.L_x_9638:
[----:B------:R-:W-:Y:S05]  /*b090*/  BSYNC B0 ;  /* 0x0000000000007941 */ /* 0x000fea0003800000 */
.L_x_9520:
        /* <DEDUP_REMOVED lines=16> */
.L_x_9639:
[----:B------:R-:W-:Y:S05]  /*b1a0*/  BSYNC B1 ;  /* 0x0000000000017941 */ /* 0x000fea0003800000 */
.L_x_9524:
        /* <DEDUP_REMOVED lines=9> */
.L_x_9527:
[----:B------:R-:W-:Y:S05]  /*b240*/  BSYNC B1 ;  /* 0x0000000000017941 */ /* 0x000fea0003800000 */
.L_x_9526:
[----:B------:R-:W2:Y:S04]  /*b250*/  LDL R5, [R1+0x4] ;  /* 0x0000040001057983 */ /* 0x000ea80000100800 */
[----:B------:R-:W2:Y:S04]  /*b260*/  LDL R3, [R1+0x8] ;  /* 0x0000080001037983 */ /* 0x000ea80000100800 */
        /* <DEDUP_REMOVED lines=10> */
[----:B---3--:R-:W-:Y:S02]  /*b310*/  IMAD R0, R0, 0x60, R4 ;  /* 0x0000006000007824 */ /* 0x008fe400078e0204 */
[----:B------:R-:W-:-:S07]  /*b320*/  VIADD R4, R3, 0x400 ;  /* 0x0000040003047836 */ /* 0x000fce0000000000 */
.L_x_9528:
        /* <DEDUP_REMOVED lines=16> */
.L_x_9529:
        /* <DEDUP_REMOVED lines=16> */
.L_x_9530:
        /* <DEDUP_REMOVED lines=16> */
.L_x_9531:
        /* <DEDUP_REMOVED lines=11> */
.L_x_9523:
[----:B------:R-:W-:Y:S05]  /*b6e0*/  BSYNC B0 ;  /* 0x0000000000007941 */ /* 0x000fea0003800000 */
.L_x_9522:
        /* <DEDUP_REMOVED lines=51> */
.L_x_9538:
        /* <DEDUP_REMOVED lines=9> */
.L_x_9640:
[----:B------:R-:W-:Y:S05]  /*bab0*/  BSYNC B3 ;  /* 0x0000000000037941 */ /* 0x000fea0003800000 */
.L_x_9539:
        /* <DEDUP_REMOVED lines=9> */
.L_x_9542:
[----:B------:R-:W-:Y:S05]  /*bb50*/  BSYNC B3 ;  /* 0x0000000000037941 */ /* 0x000fea0003800000 */
.L_x_9541:
        /* <DEDUP_REMOVED lines=14> */
.L_x_9543:
        /* <DEDUP_REMOVED lines=14> */
.L_x_9641:
[----:B------:R-:W-:Y:S05]  /*bd20*/  BSYNC B3 ;  /* 0x0000000000037941 */ /* 0x000fea0003800000 */
.L_x_9544:
        /* <DEDUP_REMOVED lines=11> */
.L_x_9547:
[----:B------:R-:W-:Y:S05]  /*bde0*/  BSYNC B3 ;  /* 0x0000000000037941 */ /* 0x000fea0003800000 */
.L_x_9546:
        /* <DEDUP_REMOVED lines=11> */
.L_x_9548:
        /* <DEDUP_REMOVED lines=16> */
.L_x_9549:
        /* <DEDUP_REMOVED lines=16> */
.L_x_9550:
        /* <DEDUP_REMOVED lines=16> */
.L_x_9551:
        /* <DEDUP_REMOVED lines=11> */
.L_x_9537:
[----:B------:R-:W-:Y:S05]  /*c250*/  BSYNC B1 ;  /* 0x0000000000017941 */ /* 0x000fea0003800000 */
.L_x_9536:
[----:B------:R-:W2:Y:S02]  /*c260*/  LDL.LU R4, [R1+0x2c] ;  /* 0x00002c0001047983 */ /* 0x000ea40000300800 */
[----:B--2---:R-:W-:-:S07]  /*c270*/  VIADD R0, R4, 0xfffffffd ;  /* 0xfffffffd04007836 */ /* 0x004fce0000000000 */
.L_x_9535:
[----:B------:R-:W-:Y:S05]  /*c280*/  BSYNC B2 ;  /* 0x0000000000027941 */ /* 0x000fea0003800000 */
.L_x_9534:
[----:B------:R-:W2:Y:S01]  /*c290*/  LDL.LU R2, [R1+0x28] ;  /* 0x0000280001027983 */ /* 0x000ea20000300800 */
[----:B------:R-:W-:-:S05]  /*c2a0*/  IMAD.MOV R6, RZ, RZ, -R6 ;  /* 0x000000ffff067224 */ /* 0x000fca00078e0a06 */
[----:B--2---:R-:W-:-:S13]  /*c2b0*/  ISETP.NE.AND P0, PT, R2, R6, PT ;  /* 0x000000060200720c */ /* 0x004fda0003f05270 */
[----:B------:R-:W-:Y:S05]  /*c2c0*/  @!P0 BRA `(.L_x_9533) ;  /* 0x0000001400488947 */ /* 0x000fea0003800000 */
.L_x_9584:
[----:B------:R-:W2:Y:S04]  /*c2d0*/  LDL R4, [R1+0x18] ;  /* 0x0000180001047983 */ /* 0x000ea80000100800 */
[----:B------:R-:W0:Y:S04]  /*c2e0*/  LDL.LU R3, [R1+0x8] ;  /* 0x0000080001037983 */ /* 0x000e280000300800 */
[----:B------:R-:W3:Y:S01]  /*c2f0*/  LDL.LU R2, [R1+0x10] ;  /* 0x0000100001027983 */ /* 0x000ee20000300800 */
[----:B------:R-:W-:Y:S05]  /*c300*/  YIELD ;  /* 0x0000000000007946 */ /* 0x000fea0003800000 */
[----:B------:R-:W-:Y:S01]  /*c310*/  BSSY B1, `(.L_x_9552) ;  /* 0x00000a2000017945 */ /* 0x000fe20003800000 */
[----:B--2---:R-:W-:Y:S01]  /*c320*/  ISETP.NE.AND P1, PT, R4, RZ, PT ;  /* 0x000000ff0400720c */ /* 0x004fe20003f25270 */
        /* <DEDUP_REMOVED lines=31> */
.L_x_9554:
[----:B0-----:R-:W2:Y:S01]  /*c520*/  LDL R2, [R1+0x4] ;  /* 0x0000040001027983 */ /* 0x001ea20000100800 */
[----:B------:R-:W0:Y:S02]  /*c530*/  S2R R3, SR_TID.X ;  /* 0x0000000000037919 */ /* 0x000e240000002100 */
[----:B0-----:R-:W-:Y:S02]  /*c540*/  LOP3.LUT R4, R3, 0x7f, RZ, 0xc0, !PT ;  /* 0x0000007f03047812 */ /* 0x001fe400078ec0ff */
[----:B------:R-:W-:Y:S01]  /*c550*/  SHF.L.U32 R3, R6, 0x1f, RZ ;  /* 0x0000001f06037819 */ /* 0x000fe200000006ff */
[----:B------:R-:W-:Y:S01]  /*c560*/  BSSY B2, `(.L_x_9555) ;  /* 0x0000005000027945 */ /* 0x000fe20003800000 */
[----:B------:R-:W-:Y:S01]  /*c570*/  ISETP.NE.AND P1, PT, R4, RZ, PT ;  /* 0x000000ff0400720c */ /* 0x000fe20003f25270 */
[----:B--2---:R-:W-:-:S04]  /*c580*/  IMAD R2, R7, 0x8, R2 ;  /* 0x0000000807027824 */ /* 0x004fc800078e0202 */
[----:B------:R-:W0:Y:S02]  /*c590*/  SYNCS.PHASECHK.TRANS64.TRYWAIT P0, [R2+URZ+0x22840], R3 ;  /* 0x02284003020075a7 */ /* 0x000e24000800017f */
[----:B0-----:R-:W-:Y:S06]  /*c5a0*/  @!P0 BRA `(.L_x_9556) ;  /* 0x0000003000388947 */ /* 0x001fec0003800000 */
.L_x_9642:
[----:B------:R-:W-:Y:S05]  /*c5b0*/  BSYNC B2 ;  /* 0x0000000000027941 */ /* 0x000fea0003800000 */
.L_x_9555:
        /* <DEDUP_REMOVED lines=9> */
.L_x_9558:
[----:B------:R-:W-:Y:S05]  /*c650*/  BSYNC B2 ;  /* 0x0000000000027941 */ /* 0x000fea0003800000 */
.L_x_9557:
        /* <DEDUP_REMOVED lines=13> */
.L_x_9559:
        /* <DEDUP_REMOVED lines=14> */
.L_x_9643:
[----:B------:R-:W-:Y:S05]  /*c810*/  BSYNC B2 ;  /* 0x0000000000027941 */ /* 0x000fea0003800000 */
.L_x_9560:
        /* <DEDUP_REMOVED lines=11> */
.L_x_9563:
[----:B------:R-:W-:Y:S05]  /*c8d0*/  BSYNC B2 ;  /* 0x0000000000027941 */ /* 0x000fea0003800000 */
.L_x_9562:
        /* <DEDUP_REMOVED lines=10> */
.L_x_9564:
        /* <DEDUP_REMOVED lines=16> */
.L_x_9565:
        /* <DEDUP_REMOVED lines=16> */
.L_x_9566:
        /* <DEDUP_REMOVED lines=16> */
.L_x_9567:
        /* <DEDUP_REMOVED lines=11> */
.L_x_9553:
[----:B------:R-:W-:Y:S05]  /*cd30*/  BSYNC B1 ;  /* 0x0000000000017941 */ /* 0x000fea0003800000 */
.L_x_9552:
[----:B------:R-:W2:Y:S01]  /*cd40*/  LDL R5, [R1+0x18] ;  /* 0x0000180001057983 */ /* 0x000ea20000100800 */
[----:B------:R-:W-:Y:S01]  /*cd50*/  VIADD R7, R7, 0x1 ;  /* 0x0000000107077836 */ /* 0x000fe20000000000 */
[----:B------:R-:W-:Y:S04]  /*cd60*/  BSSY B1, `(.L_x_9568) ;  /* 0x00000a5000017945 */ /* 0x000fe80003800000 */
[----:B------:R-:W-:-:S04]  /*cd70*/  ISETP.NE.AND P0, PT, R7, 0x2, PT ;  /* 0x000000020700780c */ /* 0x000fc80003f05270 */
[----:B------:R-:W-:Y:S02]  /*cd80*/  SEL R2, RZ, 0x1, P0 ;  /* 0x00000001ff027807 */ /* 0x000fe40000000000 */
[----:B------:R-:W-:Y:S02]  /*cd90*/  SEL R9, R7, RZ, P0 ;  /* 0x000000ff07097207 */ /* 0x000fe40000000000 */
[----:B-----5:R-:W-:-:S05]  /*cda0*/  LOP3.LUT R8, R6, R2, RZ, 0x3c, !PT ;  /* 0x0000000206087212 */ /* 0x020fca00078e3cff */
[----:B------:R0:W-:Y:S04]  /*cdb0*/  STL [R1+0x10], R8 ;  /* 0x0000100801007387 */ /* 0x0001e80000100800 */
[----:B------:R0:W-:Y:S01]  /*cdc0*/  STL [R1+0x8], R9 ;  /* 0x0000080901007387 */ /* 0x0001e20000100800 */
[----:B--2---:R-:W-:-:S13]  /*cdd0*/  ISETP.NE.AND P2, PT, R5, RZ, PT ;  /* 0x000000ff0500720c */ /* 0x004fda0003f45270 */
[----:B0-----:R-:W-:Y:S05]  /*cde0*/  @!P2 BRA `(.L_x_9569) ;  /* 0x000000080070a947 */ /* 0x001fea0003800000 */
[----:B------:R-:W-:Y:S01]  /*cdf0*/  ULDC.64 UR4, c[0x0][0x418] ;  /* 0x0001060000047ab9 */ /* 0x000fe20000000a00 */
[----:B------:R-:W-:Y:S01]  /*ce00*/  VIADD R6, R0, 0xffffffff ;  /* 0xffffffff00067836 */ /* 0x000fe20000000000 */
        /* <DEDUP_REMOVED lines=23> */
.L_x_9570:
        /* <DEDUP_REMOVED lines=9> */
.L_x_9644:
[----:B------:R-:W-:Y:S05]  /*d010*/  BSYNC B2 ;  /* 0x0000000000027941 */ /* 0x000fea0003800000 */
.L_x_9571:
        /* <DEDUP_REMOVED lines=9> */
.L_x_9574:
[----:B------:R-:W-:Y:S05]  /*d0b0*/  BSYNC B2 ;  /* 0x0000000000027941 */ /* 0x000fea0003800000 */
.L_x_9573:
[----:B------:R-:W2:Y:S04]  /*d0c0*/  LDL R8, [R1+0x4] ;  /* 0x0000040001087983 */ /* 0x000ea80000100800 */
        /* <DEDUP_REMOVED lines=13> */
.L_x_9575:
        /* <DEDUP_REMOVED lines=14> */
.L_x_9645:
[----:B------:R-:W-:Y:S05]  /*d280*/  BSYNC B2 ;  /* 0x0000000000027941 */ /* 0x000fea0003800000 */
.L_x_9576:
        /* <DEDUP_REMOVED lines=11> */
.L_x_9579:
[----:B------:R-:W-:Y:S05]  /*d340*/  BSYNC B2 ;  /* 0x0000000000027941 */ /* 0x000fea0003800000 */
.L_x_9578:
        /* <DEDUP_REMOVED lines=11> */
.L_x_9580:
        /* <DEDUP_REMOVED lines=16> */
.L_x_9581:
        /* <DEDUP_REMOVED lines=16> */
.L_x_9582:
        /* <DEDUP_REMOVED lines=16> */
.L_x_9583:
        /* <DEDUP_REMOVED lines=11> */
.L_x_9569:
[----:B------:R-:W-:Y:S05]  /*d7b0*/  BSYNC B1 ;  /* 0x0000000000017941 */ /* 0x000fea0003800000 */
.L_x_9568:
[C---:B------:R-:W-:Y:S01]  /*d7c0*/  ISETP.GT.AND P0, PT, R0.reuse, 0x1, PT ;  /* 0x000000010000780c */ /* 0x040fe20003f04270 */
[----:B------:R-:W-:-:S12]  /*d7d0*/  VIADD R0, R0, 0xfffffffe ;  /* 0xfffffffe00007836 */ /* 0x000fd80000000000 */
[----:B------:R-:W-:Y:S05]  /*d7e0*/  @P0 BRA `(.L_x_9584) ;  /* 0xffffffe800b80947 */ /* 0x000fea000383ffff */
.L_x_9533:
[----:B------:R-:W-:Y:S05]  /*d7f0*/  BSYNC B0 ;  /* 0x0000000000007941 */ /* 0x000fea0003800000 */
.L_x_9532:
        /* <DEDUP_REMOVED lines=24> */
.L_x_9586:
[----:B------:R-:W-:Y:S05]  /*d980*/  BSYNC B0 ;  /* 0x0000000000007941 */ /* 0x000fea0003800000 */
.L_x_9585:
[----:B------:R-:W-:-:S05]  /*d990*/  SEL R0, R0, RZ, P0 ;  /* 0x000000ff00007207 */ /* 0x000fca0000000000 */
[----:B------:R2:W-:Y:S02]  /*d9a0*/  STL [R1+0x8], R0 ;  /* 0x0000080001007387 */ /* 0x0005e40000100800 */
.L_x_9504:
[----:B------:R-:W-:Y:S05]  /*d9b0*/  BSYNC B7 ;  /* 0x0000000000077941 */ /* 0x000fea0003800000 */
.L_x_9502:
        /* <DEDUP_REMOVED lines=13> */
.L_x_9587:
        /* <DEDUP_REMOVED lines=36> */
.L_x_9655:
[----:B------:R-:W-:Y:S02]  /*dcd0*/  ULDC UR4, c[0x0][0xc38] ;  /* 0x00030e0000047ab9 */ /* 0x000fe40000000800 */
[----:B------:R-:W-:-:S04]  /*dce0*/  IMAD.U32 R16, RZ, RZ, UR4 ;  /* 0x00000004ff107e24 */ /* 0x000fc8000f8e00ff */
[----:B--2---:R-:W-:-:S04]  /*dcf0*/  IMAD R6, R14, R16, RZ ;  /* 0x000000100e067224 */ /* 0x004fc800078e02ff */
[----:B------:R-:W-:-:S05]  /*dd00*/  IMAD.IADD R4, R4, 0x1, R6 ;  /* 0x0000000104047824 */ /* 0x000fca00078e0206 */
[----:B------:R-:W-:-:S13]  /*dd10*/  ISETP.GT.AND P6, PT, R4, R0, PT ;  /* 0x000000000400720c */ /* 0x000fda0003fc4270 */
[----:B------:R-:W-:Y:S05]  /*dd20*/  @P6 BRA `(.L_x_9590) ;  /* 0x00000000009c6947 */ /* 0x000fea0003800000 */
.L_x_9595:
        /* <DEDUP_REMOVED lines=14> */
.L_x_9593:
[----:B------:R-:W-:Y:S05]  /*de10*/  BSYNC B0 ;  /* 0x0000000000007941 */ /* 0x000fea0003800000 */
.L_x_9592:
        /* <DEDUP_REMOVED lines=18> */
.L_x_9663:
[----:B------:R-:W-:Y:S02]  /*df40*/  ULDC UR4, c[0x0][0xc38] ;  /* 0x00030e0000047ab9 */ /* 0x000fe40000000800 */
[----:B------:R-:W-:-:S04]  /*df50*/  IMAD.U32 R16, RZ, RZ, UR4 ;  /* 0x00000004ff107e24 */ /* 0x000fc8000f8e00ff */
[----:B--2---:R-:W-:-:S04]  /*df60*/  IMAD R6, R14, R16, RZ ;  /* 0x000000100e067224 */ /* 0x004fc800078e02ff */
[----:B------:R-:W-:-:S05]  /*df70*/  IMAD.IADD R4, R6, 0x1, R4 ;  /* 0x0000000106047824 */ /* 0x000fca00078e0204 */
[----:B------:R-:W-:-:S13]  /*df80*/  ISETP.GT.AND P6, PT, R4, R0, PT ;  /* 0x000000000400720c */ /* 0x000fda0003fc4270 */
[----:B------:R-:W-:Y:S05]  /*df90*/  @!P6 BRA `(.L_x_9595) ;  /* 0xfffffffc0064e947 */ /* 0x000fea000383ffff */
.L_x_9590:
        /* <DEDUP_REMOVED lines=8> */
.L_x_9667:
[----:B------:R-:W-:Y:S01]  /*e020*/  ISETP.NE.AND P0, PT, R5, RZ, PT ;  /* 0x000000ff0500720c */ /* 0x000fe20003f05270 */
[----:B------:R-:W-:-:S12]  /*e030*/  IMAD.MOV.U32 R14, RZ, RZ, RZ ;  /* 0x000000ffff0e7224 */ /* 0x000fd800078e00ff */
[----:B------:R-:W-:Y:S05]  /*e040*/  @!P0 BRA `(.L_x_9597) ;  /* 0x0000000000108947 */ /* 0x000fea0003800000 */
[----:B------:R-:W-:Y:S01]  /*e050*/  UMOV UR4, 0xffffffff ;  /* 0xffffffff00047882 */ /* 0x000fe20000000000 */
[----:B0-----:R-:W-:Y:S02]  /*e060*/  VIADD R12, R4, 0xffffffff ;  /* 0xffffffff040c7836 */ /* 0x001fe40000000000 */
[----:B------:R-:W-:Y:S05]  /*e070*/  BRA.DIV UR4, `(.L_x_9598) ;  /* 0x0000002204007947 */ /* 0x000fea000b800000 */
[----:B------:R4:W0:Y:S02]  /*e080*/  SHFL.IDX PT, R14, R3, R12, 0x1f ;  /* 0x00001f0c030e7589 */ /* 0x00082400000e0000 */
.L_x_9597:
        /* <DEDUP_REMOVED lines=31> */
.L_x_9591:
[----:B------:R-:W-:Y:S01]  /*e280*/  UMOV UR4, URZ ;  /* 0x0000003f00047c82 */ /* 0x000fe20008000000 */
[----:B------:R-:W-:Y:S01]  /*e290*/  UMOV UR5, URZ ;  /* 0x0000003f00057c82 */ /* 0x000fe20008000000 */
[----:B------:R-:W-:Y:S01]  /*e2a0*/  ULDC UR6, c[0x0][0xc3c] ;  /* 0x00030f0000067ab9 */ /* 0x000fe20000000800 */
[----:B------:R-:W-:Y:S02]  /*e2b0*/  IMAD.MOV.U32 R16, RZ, RZ, R0 ;  /* 0x000000ffff107224 */ /* 0x000fe400078e0000 */
[----:B------:R-:W-:Y:S02]  /*e2c0*/  IMAD.U32 R17, RZ, RZ, UR4 ;  /* 0x00000004ff117e24 */ /* 0x000fe4000f8e00ff */
[----:B------:R-:W-:Y:S02]  /*e2d0*/  IMAD.U32 R18, RZ, RZ, UR5 ;  /* 0x00000005ff127e24 */ /* 0x000fe4000f8e00ff */
[----:B------:R-:W-:-:S07]  /*e2e0*/  IMAD.U32 R19, RZ, RZ, UR6 ;  /* 0x00000006ff137e24 */ /* 0x000fce000f8e00ff */
.L_x_9599:
        /* <DEDUP_REMOVED lines=12> */
.L_x_9588:
[----:B------:R-:W-:Y:S02]  /*e3b0*/  ULDC UR4, c[0x0][0xc3c] ;  /* 0x00030f0000047ab9 */ /* 0x000fe40000000800 */
[----:B----4-:R-:W-:-:S13]  /*e3c0*/  ISETP.GE.AND P0, PT, R19, UR4, PT ;  /* 0x0000000413007c0c */ /* 0x010fda000bf06270 */
[----:B------:R-:W-:Y:S05]  /*e3d0*/  @!P0 BRA `(.L_x_9600) ;  /* 0xffffffac00f48947 */ /* 0x000fea000383ffff */
[----:B------:R-:W-:Y:S05]  /*e3e0*/  BSYNC B8 ;  /* 0x0000000000087941 */ /* 0x000fea0003800000 */
.L_x_9498:
        /* <DEDUP_REMOVED lines=12> */
.L_x_9670:
[----:B------:R-:W-:Y:S05]  /*e4b0*/  BSYNC B0 ;  /* 0x0000000000007941 */ /* 0x000fea0003800000 */
.L_x_9601:
[----:B------:R-:W-:-:S03]  /*e4c0*/  UMOV UR4, 0xffffffff ;  /* 0xffffffff00047882 */ /* 0x000fc60000000000 */
[----:B------:R-:W-:Y:S05]  /*e4d0*/  BRA.DIV UR4, `(.L_x_9603) ;  /* 0x0000001e04207947 */ /* 0x000fea000b800000 */
[----:B------:R-:W1:Y:S02]  /*e4e0*/  S2R R2, SR_TID.X ;  /* 0x0000000000027919 */ /* 0x000e640000002100 */
[----:B-1----:R-:W-:-:S04]  /*e4f0*/  SHF.R.U32.HI R2, RZ, 0x5, R2 ;  /* 0x00000005ff027819 */ /* 0x002fc80000011602 */
[----:B------:R-:W-:-:S05]  /*e500*/  LOP3.LUT R2, R2, 0x3, RZ, 0xc0, !PT ;  /* 0x0000000302027812 */ /* 0x000fca00078ec0ff */
[----:B------:R1:W2:Y:S02]  /*e510*/  SHFL.IDX PT, R14, R2, RZ, 0x1f ;  /* 0x00001fff020e7589 */ /* 0x0002a400000e0000 */
.L_x_9673:
[----:B--2---:R-:W-:Y:S01]  /*e520*/  ISETP.NE.AND P0, PT, R14, RZ, PT ;  /* 0x000000ff0e00720c */ /* 0x004fe20003f05270 */
[----:B------:R-:W-:-:S12]  /*e530*/  BSSY B0, `(.L_x_9604) ;  /* 0x0000027000007945 */ /* 0x000fd80003800000 */
[----:B------:R-:W-:Y:S05]  /*e540*/  @P0 BRA `(.L_x_9605) ;  /* 0x0000000000940947 */ /* 0x000fea0003800000 */
[----:B------:R-:W-:-:S03]  /*e550*/  UMOV UR4, 0xffffffff ;  /* 0xffffffff00047882 */ /* 0x000fc60000000000 */
[----:B------:R-:W-:Y:S05]  /*e560*/  BRA.DIV UR4, `(.L_x_9606) ;  /* 0x0000001e04307947 */ /* 0x000fea000b800000 */
[----:B------:R-:W-:-:S13]  /*e570*/  ELECT P6, URZ, PT ;  /* 0x00000000003f782f */ /* 0x000fda00038c0000 */
.L_x_9676:
[----:B------:R-:W-:Y:S05]  /*e580*/  @!P6 BRA `(.L_x_9605) ;  /* 0x000000000084e947 */ /* 0x000fea0003800000 */
[----:B------:R-:W-:-:S06]  /*e590*/  ULOP3.LUT UR4, UR36, 0x2, URZ, 0xfc, !UPT ;  /* 0x0000000224047892 */ /* 0x000fcc000f8efc3f */
[----:B-1----:R-:W-:-:S05]  /*e5a0*/  IMAD.U32 R2, RZ, RZ, UR4 ;  /* 0x00000004ff027e24 */ /* 0x002fca000f8e00ff */
[----:B------:R-:W-:-:S13]  /*e5b0*/  ISETP.NE.AND P2, PT, R2, 0x3, PT ;  /* 0x000000030200780c */ /* 0x000fda0003f45270 */
[----:B------:R-:W-:Y:S05]  /*e5c0*/  @!P2 BRA `(.L_x_9607) ;  /* 0x000000000004a947 */ /* 0x000fea0003800000 */
[----:B------:R-:W-:Y:S01]  /*e5d0*/  BPT.TRAP 0x1 ;  /* 0x000000040000795c */ /* 0x000fe20000300000 */
.L_x_9607:
        /* <DEDUP_REMOVED lines=14> */
.L_x_9677:
[----:B------:R-:W1:Y:S02]  /*e6c0*/  SYNCS.PHASECHK.TRANS64.TRYWAIT P0, [R7+URZ], R2 ;  /* 0x00000002070075a7 */ /* 0x000e64000800017f */
[----:B-1----:R-:W-:Y:S05]  /*e6d0*/  @!P0 BRA `(.L_x_9609) ;  /* 0x0000001c00088947 */ /* 0x002fea0003800000 */
.L_x_9678:
[----:B------:R-:W-:Y:S05]  /*e6e0*/  @!P2 BRA `(.L_x_9610) ;  /* 0x000000000004a947 */ /* 0x000fea0003800000 */
[----:B------:R-:W-:Y:S01]  /*e6f0*/  BPT.TRAP 0x1 ;  /* 0x000000040000795c */ /* 0x000fe20000300000 */
.L_x_9610:
[----:B------:R-:W2:Y:S01]  /*e700*/  LDL.LU R4, [R1+0x8] ;  /* 0x0000080001047983 */ /* 0x000ea20000300800 */
[----:B------:R-:W-:-:S04]  /*e710*/  VIADD R0, R0, 0x22860 ;  /* 0x0002286000007836 */ /* 0x000fc80000000000 */
[----:B--2---:R-:W-:-:S04]  /*e720*/  IMAD R4, R4, 0x8, R0 ;  /* 0x0000000804047824 */ /* 0x004fc800078e0200 */
[----:B------:R-:W2:Y:S02]  /*e730*/  SYNCS.PHASECHK.TRANS64.TRYWAIT P0, [R4+URZ], R5 ;  /* 0x00000005040075a7 */ /* 0x000ea4000800017f */
[----:B--2---:R-:W-:Y:S05]  /*e740*/  @!P0 BRA `(.L_x_9611) ;  /* 0x0000001c00008947 */ /* 0x004fea0003800000 */
.L_x_9679:
[----:B------:R-:W-:-:S07]  /*e750*/  IMAD R3, R3, 0x8, R0 ;  /* 0x0000000803037824 */ /* 0x000fce00078e0200 */
.L_x_9612:
[----:B---3--:R3:W4:Y:S02]  /*e760*/  SYNCS.PHASECHK.TRANS64.TRYWAIT P0, [R3+URZ], R2 ;  /* 0x00000002030075a7 */ /* 0x008724000800017f */
[----:B----4-:R-:W-:Y:S05]  /*e770*/  @!P0 NANOSLEEP.SYNCS 0x989680 ;  /* 0x009896800000895d */ /* 0x010fea0003900000 */
[----:B------:R-:W4:Y:S02]  /*e780*/  @!P0 SYNCS.PHASECHK.TRANS64 P0, [R3+URZ], R2 ;  /* 0x00000002030085a7 */ /* 0x000f24000800007f */
[----:B----4-:R-:W-:Y:S05]  /*e790*/  @!P0 BRA `(.L_x_9612) ;  /* 0xfffffffc00f08947 */ /* 0x010fea000383ffff */
.L_x_9605:
[----:B------:R-:W-:Y:S05]  /*e7a0*/  BSYNC B0 ;  /* 0x0000000000007941 */ /* 0x000fea0003800000 */
.L_x_9604:
[----:B------:R-:W-:Y:S05]  /*e7b0*/  EXIT ;  /* 0x000000000000794d */ /* 0x000fea0003800000 */
.L_x_9450:
[----:B0-----:R0:W1:Y:S02]  /*e7c0*/  SYNCS.PHASECHK.TRANS64.TRYWAIT P0, [R7+URZ+0x22800], R0 ;  /* 0x02280000070075a7 */ /* 0x001064000800017f */
[----:B-1----:R-:W-:Y:S05]  /*e7d0*/  @!P0 NANOSLEEP.SYNCS 0x989680 ;  /* 0x009896800000895d */ /* 0x002fea0003900000 */
[----:B------:R-:W1:Y:S02]  /*e7e0*/  @!P0 SYNCS.PHASECHK.TRANS64 P0, [R7+URZ+0x22800], R0 ;  /* 0x02280000070085a7 */ /* 0x000e64000800007f */
[----:B-1----:R-:W-:Y:S05]  /*e7f0*/  @!P0 BRA `(.L_x_9450) ;  /* 0xfffffffc00f08947 */ /* 0x002fea000383ffff */
[----:B------:R-:W-:Y:S05]  /*e800*/  BRA `(.L_x_9613) ;  /* 0xffffff3000407947 */ /* 0x000fea000383ffff */
.L_x_9454:
[----:B-1----:R1:W2:Y:S02]  /*e810*/  SYNCS.PHASECHK.TRANS64.TRYWAIT P1, [R5+URZ+0x22830], R10 ;  /* 0x0228300a050075a7 */ /* 0x0022a4000802017f */
[----:B--2---:R-:W-:Y:S05]  /*e820*/  @!P1 NANOSLEEP.SYNCS 0x989680 ;  /* 0x009896800000995d */ /* 0x004fea0003900000 */
[----:B------:R-:W2:Y:S02]  /*e830*/  @!P1 SYNCS.PHASECHK.TRANS64 P1, [R5+URZ+0x22830], R10 ;  /* 0x0228300a050095a7 */ /* 0x000ea4000802007f */
[----:B--2---:R-:W-:Y:S05]  /*e840*/  @!P1 BRA `(.L_x_9454) ;  /* 0xfffffffc00f09947 */ /* 0x004fea000383ffff */
[----:B------:R-:W-:Y:S05]  /*e850*/  BRA `(.L_x_9453) ;  /* 0xffffff30006c7947 */ /* 0x000fea000383ffff */
.L_x_9458:
[----:B---3--:R3:W4:Y:S02]  /*e860*/  SYNCS.PHASECHK.TRANS64.TRYWAIT P2, [R5+URZ+0x22850], R10 ;  /* 0x0228500a050075a7 */ /* 0x008724000804017f */
[----:B----4-:R-:W-:Y:S05]  /*e870*/  @!P2 NANOSLEEP.SYNCS 0x989680 ;  /* 0x009896800000a95d */ /* 0x010fea0003900000 */
[----:B------:R-:W4:Y:S02]  /*e880*/  @!P2 SYNCS.PHASECHK.TRANS64 P2, [R5+URZ+0x22850], R10 ;  /* 0x0228500a0500a5a7 */ /* 0x000f24000804007f */
[----:B----4-:R-:W-:Y:S05]  /*e890*/  @!P2 BRA `(.L_x_9458) ;  /* 0xfffffffc00f0a947 */ /* 0x010fea000383ffff */
[----:B------:R-:W-:Y:S05]  /*e8a0*/  BRA `(.L_x_9457) ;  /* 0xffffff4400e07947 */ /* 0x000fea000383ffff */
.L_x_9463:
[----:B-1----:R-:W-:-:S04]  /*e8b0*/  IMAD.U32 R0, RZ, RZ, UR23 ;  /* 0x00000017ff007e24 */ /* 0x002fc8000f8e00ff */
[----:B------:R1:W2:Y:S03]  /*e8c0*/  SYNCS.PHASECHK.TRANS64.TRYWAIT P3, [R0+URZ+0x22830], R5 ;  /* 0x02283005000075a7 */ /* 0x0002a6000806017f */
[----:B--2---:R-:W-:Y:S05]  /*e8d0*/  @!P3 NANOSLEEP.SYNCS 0x989680 ;  /* 0x009896800000b95d */ /* 0x004fea0003900000 */
[----:B------:R-:W2:Y:S02]  /*e8e0*/  @!P3 SYNCS.PHASECHK.TRANS64 P3, [R0+URZ+0x22830], R5 ;  /* 0x022830050000b5a7 */ /* 0x000ea4000806007f */
[----:B--2---:R-:W-:Y:S05]  /*e8f0*/  @!P3 BRA `(.L_x_9463) ;  /* 0xfffffffc00ecb947 */ /* 0x004fea000383ffff */
[----:B------:R-:W-:Y:S05]  /*e900*/  BRA `(.L_x_9462) ;  /* 0xffffff4800f07947 */ /* 0x000fea000383ffff */
.L_x_9467:
[----:B-1----:R1:W2:Y:S02]  /*e910*/  SYNCS.PHASECHK.TRANS64.TRYWAIT P3, [R186+URZ+0x22850], R5 ;  /* 0x02285005ba0075a7 */ /* 0x0022a4000806017f */
[----:B--2---:R-:W-:Y:S05]  /*e920*/  @!P3 NANOSLEEP.SYNCS 0x989680 ;  /* 0x009896800000b95d */ /* 0x004fea0003900000 */
[----:B------:R-:W2:Y:S02]  /*e930*/  @!P3 SYNCS.PHASECHK.TRANS64 P3, [R186+URZ+0x22850], R5 ;  /* 0x02285005ba00b5a7 */ /* 0x000ea4000806007f */
[----:B--2---:R-:W-:Y:S05]  /*e940*/  @!P3 BRA `(.L_x_9467) ;  /* 0xfffffffc00f0b947 */ /* 0x004fea000383ffff */
[----:B------:R-:W-:Y:S05]  /*e950*/  BRA `(.L_x_9466) ;  /* 0xffffff6400107947 */ /* 0x000fea000383ffff */
.L_x_9510:
        /* <DEDUP_REMOVED lines=11> */
.L_x_9615:
[----:B------:R-:W-:Y:S05]  /*ea10*/  BSYNC B0 ;  /* 0x0000000000007941 */ /* 0x000fea0003800000 */
.L_x_9614:
[----:B------:R-:W-:Y:S05]  /*ea20*/  BRA `(.L_x_9616) ;  /* 0xffffffb400447947 */ /* 0x000fea000383ffff */
.L_x_9512:
[----:B------:R-:W-:Y:S01]  /*ea30*/  BSSY B0, `(.L_x_9617) ;  /* 0x0000006000007945 */ /* 0x000fe20003800000 */
[----:B------:R-:W-:-:S07]  /*ea40*/  IMAD.MOV.U32 R15, RZ, RZ, -0x1 ;  /* 0xffffffffff0f7424 */ /* 0x000fce00078e00ff */
[----:B012---:R-:W-:Y:S05]  /*ea50*/  WARPSYNC.COLLECTIVE R15, `(.L_x_9618) ;  /* 0x000000000f0c7348 */ /* 0x007fea0003c00000 */
[----:B------:R-:W-:Y:S02]  /*ea60*/  ELECT P6, UR62, PT ;  /* 0x00000000003e782f */ /* 0x000fe400038c0000 */
[----:B------:R-:W-:Y:S01]  /*ea70*/  MOV R14, UR62 ;  /* 0x0000003e000e7c02 */ /* 0x000fe20008000f00 */
[----:B012---:R-:W-:Y:S10]  /*ea80*/  ENDCOLLECTIVE ;  /* 0x000000000000791b */ /* 0x007ff40003800000 */
.L_x_9618:
[----:B------:R-:W-:Y:S05]  /*ea90*/  BSYNC B0 ;  /* 0x0000000000007941 */ /* 0x000fea0003800000 */
.L_x_9617:
[----:B------:R-:W-:Y:S05]  /*eaa0*/  BRA `(.L_x_9619) ;  /* 0xffffffb400487947 */ /* 0x000fea000383ffff */
.L_x_9514:
[----:B--2---:R2:W3:Y:S02]  /*eab0*/  SYNCS.PHASECHK.TRANS64.TRYWAIT P0, [R0+URZ+0x22840], R2 ;  /* 0x02284002000075a7 */ /* 0x0044e4000800017f */
[----:B---3--:R-:W-:Y:S05]  /*eac0*/  @!P0 NANOSLEEP.SYNCS 0x989680 ;  /* 0x009896800000895d */ /* 0x008fea0003900000 */
[----:B------:R-:W3:Y:S02]  /*ead0*/  @!P0 SYNCS.PHASECHK.TRANS64 P0, [R0+URZ+0x22840], R2 ;  /* 0x02284002000085a7 */ /* 0x000ee4000800007f */
[----:B---3--:R-:W-:Y:S05]  /*eae0*/  @!P0 BRA `(.L_x_9514) ;  /* 0xfffffffc00f08947 */ /* 0x008fea000383ffff */
[----:B------:R-:W-:Y:S05]  /*eaf0*/  BRA `(.L_x_9620) ;  /* 0xffffffb400b47947 */ /* 0x000fea000383ffff */
.L_x_9518:
[----:B------:R-:W2:Y:S01]  /*eb00*/  LDL.LU R11, [R1+0x3c] ;  /* 0x00003c00010b7983 */ /* 0x000ea20000300800 */
        /* <DEDUP_REMOVED lines=11> */
.L_x_9621:
[----:B------:R-:W-:Y:S02]  /*ebc0*/  IMAD.MOV.U32 R13, RZ, RZ, R0 ;  /* 0x000000ffff0d7224 */ /* 0x000fe400078e0000 */
[----:B------:R-:W-:-:S07]  /*ebd0*/  IMAD.MOV.U32 R6, RZ, RZ, R14 ;  /* 0x000000ffff067224 */ /* 0x000fce00078e000e */
[----:B------:R-:W-:Y:S05]  /*ebe0*/  WARPSYNC.COLLECTIVE R15, `(.L_x_9622) ;  /* 0x000000000f087348 */ /* 0x000fea0003c00000 */
[----:B------:R0:W1:Y:S02]  /*ebf0*/  SHFL.IDX P6, R14, R13, R12, R11 ;  /* 0x0000000c0d0e7389 */ /* 0x00006400000c000b */
[----:B01----:R-:W-:Y:S01]  /*ec00*/  ENDCOLLECTIVE ;  /* 0x000000000000791b */ /* 0x003fe20003800000 */
.L_x_9622:
[----:B------:R-:W-:Y:S02]  /*ec10*/  IMAD.MOV.U32 R13, RZ, RZ, R2 ;  /* 0x000000ffff0d7224 */ /* 0x000fe400078e0002 */
[----:B------:R-:W-:Y:S02]  /*ec20*/  IMAD.MOV.U32 R12, RZ, RZ, 0x1 ;  /* 0x00000001ff0c7424 */ /* 0x000fe400078e00ff */
[----:B------:R-:W-:-:S07]  /*ec30*/  IMAD.MOV.U32 R7, RZ, RZ, R14 ;  /* 0x000000ffff077224 */ /* 0x000fce00078e000e */
[----:B------:R-:W-:Y:S05]  /*ec40*/  WARPSYNC.COLLECTIVE R15, `(.L_x_9623) ;  /* 0x000000000f087348 */ /* 0x000fea0003c00000 */
[----:B------:R0:W1:Y:S02]  /*ec50*/  SHFL.IDX P6, R14, R13, R12, R11 ;  /* 0x0000000c0d0e7389 */ /* 0x00006400000c000b */
[----:B01----:R-:W-:Y:S01]  /*ec60*/  ENDCOLLECTIVE ;  /* 0x000000000000791b */ /* 0x003fe20003800000 */
.L_x_9623:
        /* <DEDUP_REMOVED lines=15> */
.L_x_9624:
[----:B------:R-:W-:Y:S02]  /*ed60*/  IMAD.MOV.U32 R13, RZ, RZ, R2 ;  /* 0x000000ffff0d7224 */ /* 0x000fe400078e0002 */
[----:B------:R-:W-:Y:S02]  /*ed70*/  IMAD.MOV.U32 R12, RZ, RZ, 0x2 ;  /* 0x00000002ff0c7424 */ /* 0x000fe400078e00ff */
[----:B------:R-:W-:-:S07]  /*ed80*/  IMAD.MOV.U32 R5, RZ, RZ, R14 ;  /* 0x000000ffff057224 */ /* 0x000fce00078e000e */
[----:B------:R-:W-:Y:S05]  /*ed90*/  WARPSYNC.COLLECTIVE R15, `(.L_x_9625) ;  /* 0x000000000f087348 */ /* 0x000fea0003c00000 */
[----:B------:R0:W1:Y:S02]  /*eda0*/  SHFL.IDX P6, R14, R13, R12, R11 ;  /* 0x0000000c0d0e7389 */ /* 0x00006400000c000b */
[----:B01----:R-:W-:Y:S01]  /*edb0*/  ENDCOLLECTIVE ;  /* 0x000000000000791b */ /* 0x003fe20003800000 */
.L_x_9625:
        /* <DEDUP_REMOVED lines=15> */
.L_x_9626:
[----:B------:R-:W-:Y:S02]  /*eeb0*/  IMAD.MOV.U32 R13, RZ, RZ, R2 ;  /* 0x000000ffff0d7224 */ /* 0x000fe400078e0002 */
[----:B------:R-:W-:Y:S02]  /*eec0*/  IMAD.MOV.U32 R12, RZ, RZ, 0x3 ;  /* 0x00000003ff0c7424 */ /* 0x000fe400078e00ff */
[----:B------:R-:W-:-:S07]  /*eed0*/  IMAD.MOV.U32 R5, RZ, RZ, R14 ;  /* 0x000000ffff057224 */ /* 0x000fce00078e000e */
[----:B------:R-:W-:Y:S05]  /*eee0*/  WARPSYNC.COLLECTIVE R15, `(.L_x_9627) ;  /* 0x000000000f087348 */ /* 0x000fea0003c00000 */
[----:B------:R0:W1:Y:S02]  /*eef0*/  SHFL.IDX P6, R14, R13, R12, R11 ;  /* 0x0000000c0d0e7389 */ /* 0x00006400000c000b */
[----:B01----:R-:W-:Y:S01]  /*ef00*/  ENDCOLLECTIVE ;  /* 0x000000000000791b */ /* 0x003fe20003800000 */
.L_x_9627:
        /* <DEDUP_REMOVED lines=15> */
.L_x_9628:
[----:B------:R-:W-:Y:S02]  /*f000*/  IMAD.MOV.U32 R13, RZ, RZ, R2 ;  /* 0x000000ffff0d7224 */ /* 0x000fe400078e0002 */
[----:B------:R-:W-:Y:S02]  /*f010*/  IMAD.MOV.U32 R12, RZ, RZ, 0x4 ;  /* 0x00000004ff0c7424 */ /* 0x000fe400078e00ff */
[----:B------:R-:W-:-:S07]  /*f020*/  IMAD.MOV.U32 R5, RZ, RZ, R14 ;  /* 0x000000ffff057224 */ /* 0x000fce00078e000e */
[----:B------:R-:W-:Y:S05]  /*f030*/  WARPSYNC.COLLECTIVE R15, `(.L_x_9629) ;  /* 0x000000000f087348 */ /* 0x000fea0003c00000 */
[----:B------:R0:W1:Y:S02]  /*f040*/  SHFL.IDX P6, R14, R13, R12, R11 ;  /* 0x0000000c0d0e7389 */ /* 0x00006400000c000b */
[----:B01----:R-:W-:Y:S01]  /*f050*/  ENDCOLLECTIVE ;  /* 0x000000000000791b */ /* 0x003fe20003800000 */
.L_x_9629:
        /* <DEDUP_REMOVED lines=15> */
.L_x_9630:
[----:B------:R-:W-:Y:S02]  /*f150*/  IMAD.MOV.U32 R13, RZ, RZ, R2 ;  /* 0x000000ffff0d7224 */ /* 0x000fe400078e0002 */
[----:B------:R-:W-:Y:S02]  /*f160*/  IMAD.MOV.U32 R12, RZ, RZ, 0x5 ;  /* 0x00000005ff0c7424 */ /* 0x000fe400078e00ff */
[----:B------:R-:W-:-:S07]  /*f170*/  IMAD.MOV.U32 R5, RZ, RZ, R14 ;  /* 0x000000ffff057224 */ /* 0x000fce00078e000e */
[----:B------:R-:W-:Y:S05]  /*f180*/  WARPSYNC.COLLECTIVE R15, `(.L_x_9631) ;  /* 0x000000000f087348 */ /* 0x000fea0003c00000 */
[----:B------:R0:W1:Y:S02]  /*f190*/  SHFL.IDX P6, R14, R13, R12, R11 ;  /* 0x0000000c0d0e7389 */ /* 0x00006400000c000b */
[----:B01----:R-:W-:Y:S01]  /*f1a0*/  ENDCOLLECTIVE ;  /* 0x000000000000791b */ /* 0x003fe20003800000 */
.L_x_9631:
        /* <DEDUP_REMOVED lines=15> */
.L_x_9632:
[----:B------:R-:W-:Y:S02]  /*f2a0*/  IMAD.MOV.U32 R13, RZ, RZ, R2 ;  /* 0x000000ffff0d7224 */ /* 0x000fe400078e0002 */
[----:B------:R-:W-:Y:S02]  /*f2b0*/  IMAD.MOV.U32 R12, RZ, RZ, 0x6 ;  /* 0x00000006ff0c7424 */ /* 0x000fe400078e00ff */
[----:B------:R-:W-:-:S07]  /*f2c0*/  IMAD.MOV.U32 R5, RZ, RZ, R14 ;  /* 0x000000ffff057224 */ /* 0x000fce00078e000e */
[----:B------:R-:W-:Y:S05]  /*f2d0*/  WARPSYNC.COLLECTIVE R15, `(.L_x_9633) ;  /* 0x000000000f087348 */ /* 0x000fea0003c00000 */
[----:B------:R0:W1:Y:S02]  /*f2e0*/  SHFL.IDX P6, R14, R13, R12, R11 ;  /* 0x0000000c0d0e7389 */ /* 0x00006400000c000b */
[----:B01----:R-:W-:Y:S01]  /*f2f0*/  ENDCOLLECTIVE ;  /* 0x000000000000791b */ /* 0x003fe20003800000 */
.L_x_9633:
        /* <DEDUP_REMOVED lines=13> */
.L_x_9634:
        /* <DEDUP_REMOVED lines=8> */
.L_x_9635:
        /* <DEDUP_REMOVED lines=13> */
.L_x_9636:
[----:B------:R-:W-:Y:S01]  /*f520*/  IMAD.MOV.U32 R0, RZ, RZ, R14 ;  /* 0x000000ffff007224 */ /* 0x000fe200078e000e */
[----:B------:R-:W-:Y:S06]  /*f530*/  BRA `(.L_x_9637) ;  /* 0xffffffb8005c7947 */ /* 0x000fec000383ffff */
.L_x_9521:
[----:B0-----:R-:W2:Y:S02]  /*f540*/  LDL R2, [R1+0x4] ;  /* 0x0000040001027983 */ /* 0x001ea40000100800 */
[----:B--2---:R0:W1:Y:S02]  /*f550*/  SYNCS.PHASECHK.TRANS64.TRYWAIT P0, [R2+URZ+0x22820], R0 ;  /* 0x02282000020075a7 */ /* 0x004064000800017f */
[----:B-1----:R-:W-:Y:S05]  /*f560*/  @!P0 NANOSLEEP.SYNCS 0x989680 ;  /* 0x009896800000895d */ /* 0x002fea0003900000 */
[----:B------:R-:W1:Y:S02]  /*f570*/  @!P0 SYNCS.PHASECHK.TRANS64 P0, [R2+URZ+0x22820], R0 ;  /* 0x02282000020085a7 */ /* 0x000e64000800007f */
[----:B-1----:R-:W-:Y:S05]  /*f580*/  @!P0 BRA `(.L_x_9521) ;  /* 0xfffffffc00ec8947 */ /* 0x002fea000383ffff */
[----:B------:R-:W-:Y:S05]  /*f590*/  BRA `(.L_x_9638) ;  /* 0xffffffb800bc7947 */ /* 0x000fea000383ffff */
.L_x_9525:
[----:B0-----:R0:W1:Y:S02]  /*f5a0*/  SYNCS.PHASECHK.TRANS64.TRYWAIT P0, [R2+URZ+0x22860], R0 ;  /* 0x02286000020075a7 */ /* 0x001064000800017f */
[----:B-1----:R-:W-:Y:S05]  /*f5b0*/  @!P0 NANOSLEEP.SYNCS 0x989680 ;  /* 0x009896800000895d */ /* 0x002fea0003900000 */
[----:B------:R-:W1:Y:S02]  /*f5c0*/  @!P0 SYNCS.PHASECHK.TRANS64 P0, [R2+URZ+0x22860], R0 ;  /* 0x02286000020085a7 */ /* 0x000e64000800007f */
[----:B-1----:R-:W-:Y:S05]  /*f5d0*/  @!P0 BRA `(.L_x_9525) ;  /* 0xfffffffc00f08947 */ /* 0x002fea000383ffff */
[----:B------:R-:W-:Y:S05]  /*f5e0*/  BRA `(.L_x_9639) ;  /* 0xffffffb800ec7947 */ /* 0x000fea000383ffff */
.L_x_9540:
[----:B-1----:R1:W2:Y:S02]  /*f5f0*/  SYNCS.PHASECHK.TRANS64.TRYWAIT P0, [R3+URZ+0x22840], R2 ;  /* 0x02284002030075a7 */ /* 0x0022a4000800017f */
[----:B--2---:R-:W-:Y:S05]  /*f600*/  @!P0 NANOSLEEP.SYNCS 0x989680 ;  /* 0x009896800000895d */ /* 0x004fea0003900000 */
[----:B------:R-:W2:Y:S02]  /*f610*/  @!P0 SYNCS.PHASECHK.TRANS64 P0, [R3+URZ+0x22840], R2 ;  /* 0x02284002030085a7 */ /* 0x000ea4000800007f */
[----:B--2---:R-:W-:Y:S05]  /*f620*/  @!P0 BRA `(.L_x_9540) ;  /* 0xfffffffc00f08947 */ /* 0x004fea000383ffff */
[----:B------:R-:W-:Y:S05]  /*f630*/  BRA `(.L_x_9640) ;  /* 0xffffffc4001c7947 */ /* 0x000fea000383ffff */
.L_x_9545:
[----:B0-----:R0:W2:Y:S02]  /*f640*/  SYNCS.PHASECHK.TRANS64.TRYWAIT P0, [R3+URZ+0x22860], R2 ;  /* 0x02286002030075a7 */ /* 0x0010a4000800017f */
[----:B--2---:R-:W-:Y:S05]  /*f650*/  @!P0 NANOSLEEP.SYNCS 0x989680 ;  /* 0x009896800000895d */ /* 0x004fea0003900000 */
[----:B------:R-:W2:Y:S02]  /*f660*/  @!P0 SYNCS.PHASECHK.TRANS64 P0, [R3+URZ+0x22860], R2 ;  /* 0x02286002030085a7 */ /* 0x000ea4000800007f */
[----:B--2---:R-:W-:Y:S05]  /*f670*/  @!P0 BRA `(.L_x_9545) ;  /* 0xfffffffc00f08947 */ /* 0x004fea000383ffff */
[----:B------:R-:W-:Y:S05]  /*f680*/  BRA `(.L_x_9641) ;  /* 0xffffffc400a47947 */ /* 0x000fea000383ffff */
.L_x_9556:
[----:B0-----:R0:W1:Y:S02]  /*f690*/  SYNCS.PHASECHK.TRANS64.TRYWAIT P0, [R2+URZ+0x22840], R3 ;  /* 0x02284003020075a7 */ /* 0x001064000800017f */
[----:B-1----:R-:W-:Y:S05]  /*f6a0*/  @!P0 NANOSLEEP.SYNCS 0x989680 ;  /* 0x009896800000895d */ /* 0x002fea0003900000 */
[----:B------:R-:W1:Y:S02]  /*f6b0*/  @!P0 SYNCS.PHASECHK.TRANS64 P0, [R2+URZ+0x22840], R3 ;  /* 0x02284003020085a7 */ /* 0x000e64000800007f */
[----:B-1----:R-:W-:Y:S05]  /*f6c0*/  @!P0 BRA `(.L_x_9556) ;  /* 0xfffffffc00f08947 */ /* 0x002fea000383ffff */
[----:B------:R-:W-:Y:S05]  /*f6d0*/  BRA `(.L_x_9642) ;  /* 0xffffffcc00b47947 */ /* 0x000fea000383ffff */
.L_x_9561:
[----:B-1----:R1:W2:Y:S02]  /*f6e0*/  SYNCS.PHASECHK.TRANS64.TRYWAIT P0, [R2+URZ+0x22860], R3 ;  /* 0x02286003020075a7 */ /* 0x0022a4000800017f */
[----:B--2---:R-:W-:Y:S05]  /*f6f0*/  @!P0 NANOSLEEP.SYNCS 0x989680 ;  /* 0x009896800000895d */ /* 0x004fea0003900000 */
[----:B------:R-:W2:Y:S02]  /*f700*/  @!P0 SYNCS.PHASECHK.TRANS64 P0, [R2+URZ+0x22860], R3 ;  /* 0x02286003020085a7 */ /* 0x000ea4000800007f */
[----:B--2---:R-:W-:Y:S05]  /*f710*/  @!P0 BRA `(.L_x_9561) ;  /* 0xfffffffc00f08947 */ /* 0x004fea000383ffff */
[----:B------:R-:W-:Y:S05]  /*f720*/  BRA `(.L_x_9643) ;  /* 0xffffffd000387947 */ /* 0x000fea000383ffff */
.L_x_9572:
[----:B0-----:R0:W1:Y:S02]  /*f730*/  SYNCS.PHASECHK.TRANS64.TRYWAIT P0, [R2+URZ+0x22840], R3 ;  /* 0x02284003020075a7 */ /* 0x001064000800017f */
[----:B-1----:R-:W-:Y:S05]  /*f740*/  @!P0 NANOSLEEP.SYNCS 0x989680 ;  /* 0x009896800000895d */ /* 0x002fea0003900000 */
[----:B------:R-:W1:Y:S02]  /*f750*/  @!P0 SYNCS.PHASECHK.TRANS64 P0, [R2+URZ+0x22840], R3 ;  /* 0x02284003020085a7 */ /* 0x000e64000800007f */
[----:B-1----:R-:W-:Y:S05]  /*f760*/  @!P0 BRA `(.L_x_9572) ;  /* 0xfffffffc00f08947 */ /* 0x002fea000383ffff */
[----:B------:R-:W-:Y:S05]  /*f770*/  BRA `(.L_x_9644) ;  /* 0xffffffd800247947 */ /* 0x000fea000383ffff */
.L_x_9577:
[----:B-1----:R1:W2:Y:S02]  /*f780*/  SYNCS.PHASECHK.TRANS64.TRYWAIT P0, [R2+URZ+0x22860], R3 ;  /* 0x02286003020075a7 */ /* 0x0022a4000800017f */
[----:B--2---:R-:W-:Y:S05]  /*f790*/  @!P0 NANOSLEEP.SYNCS 0x989680 ;  /* 0x009896800000895d */ /* 0x004fea0003900000 */
[----:B------:R-:W2:Y:S02]  /*f7a0*/  @!P0 SYNCS.PHASECHK.TRANS64 P0, [R2+URZ+0x22860], R3 ;  /* 0x02286003020085a7 */ /* 0x000ea4000800007f */
[----:B--2---:R-:W-:Y:S05]  /*f7b0*/  @!P0 BRA `(.L_x_9577) ;  /* 0xfffffffc00f08947 */ /* 0x004fea000383ffff */
[----:B------:R-:W-:Y:S05]  /*f7c0*/  BRA `(.L_x_9645) ;  /* 0xffffffd800ac7947 */ /* 0x000fea000383ffff */
.L_x_9589:
        /* <DEDUP_REMOVED lines=8> */
.L_x_9647:
[----:B------:R-:W-:Y:S05]  /*f850*/  BSYNC B0 ;  /* 0x0000000000007941 */ /* 0x000fea0003800000 */
.L_x_9646:
        /* <DEDUP_REMOVED lines=9> */
.L_x_9648:
        /* <DEDUP_REMOVED lines=18> */
.L_x_9649:
[----:B------:R-:W-:Y:S01]  /*fa10*/  IMAD.MOV.U32 R12, RZ, RZ, 0x2 ;  /* 0x00000002ff0c7424 */ /* 0x000fe200078e00ff */
[----:B------:R-:W-:-:S05]  /*fa20*/  SEL R5, R14, RZ, P1 ;  /* 0x000000ff0e057207 */ /* 0x000fca0000800000 */
[----:B------:R-:W-:-:S04]  /*fa30*/  IMAD.IADD R3, R2, 0x1, R5 ;  /* 0x0000000102037824 */ /* 0x000fc800078e0205 */
[----:B------:R-:W-:-:S07]  /*fa40*/  IMAD.MOV.U32 R13, RZ, RZ, R3 ;  /* 0x000000ffff0d7224 */ /* 0x000fce00078e0003 */
[----:B------:R-:W-:Y:S05]  /*fa50*/  WARPSYNC.COLLECTIVE R15, `(.L_x_9650) ;  /* 0x000000000f087348 */ /* 0x000fea0003c00000 */
[----:B------:R0:W1:Y:S02]  /*fa60*/  SHFL.UP P6, R14, R13, R12, R11 ;  /* 0x0400000c0d0e7389 */ /* 0x00006400000c000b */
[----:B01----:R-:W-:Y:S01]  /*fa70*/  ENDCOLLECTIVE ;  /* 0x000000000000791b */ /* 0x003fe20003800000 */
.L_x_9650:
[----:B------:R-:W-:Y:S01]  /*fa80*/  IMAD.MOV.U32 R12, RZ, RZ, 0x4 ;  /* 0x00000004ff0c7424 */ /* 0x000fe200078e00ff */
[----:B------:R-:W-:-:S05]  /*fa90*/  SEL R14, R14, RZ, P2 ;  /* 0x000000ff0e0e7207 */ /* 0x000fca0001000000 */
[----:B------:R-:W-:-:S04]  /*faa0*/  IMAD.IADD R3, R3, 0x1, R14 ;  /* 0x0000000103037824 */ /* 0x000fc800078e020e */
[----:B------:R-:W-:-:S07]  /*fab0*/  IMAD.MOV.U32 R13, RZ, RZ, R3 ;  /* 0x000000ffff0d7224 */ /* 0x000fce00078e0003 */
[----:B------:R-:W-:Y:S05]  /*fac0*/  WARPSYNC.COLLECTIVE R15, `(.L_x_9651) ;  /* 0x000000000f087348 */ /* 0x000fea0003c00000 */
[----:B------:R0:W1:Y:S02]  /*fad0*/  SHFL.UP P6, R14, R13, R12, R11 ;  /* 0x0400000c0d0e7389 */ /* 0x00006400000c000b */
[----:B01----:R-:W-:Y:S01]  /*fae0*/  ENDCOLLECTIVE ;  /* 0x000000000000791b */ /* 0x003fe20003800000 */
.L_x_9651:
[----:B------:R-:W-:Y:S01]  /*faf0*/  IMAD.MOV.U32 R12, RZ, RZ, 0x8 ;  /* 0x00000008ff0c7424 */ /* 0x000fe200078e00ff */
[----:B------:R-:W-:-:S05]  /*fb00*/  SEL R14, R14, RZ, P3 ;  /* 0x000000ff0e0e7207 */ /* 0x000fca0001800000 */
[----:B------:R-:W-:-:S04]  /*fb10*/  IMAD.IADD R3, R3, 0x1, R14 ;  /* 0x0000000103037824 */ /* 0x000fc800078e020e */
[----:B------:R-:W-:-:S07]  /*fb20*/  IMAD.MOV.U32 R13, RZ, RZ, R3 ;  /* 0x000000ffff0d7224 */ /* 0x000fce00078e0003 */
[----:B------:R-:W-:Y:S05]  /*fb30*/  WARPSYNC.COLLECTIVE R15, `(.L_x_9652) ;  /* 0x000000000f087348 */ /* 0x000fea0003c00000 */
[----:B------:R0:W1:Y:S02]  /*fb40*/  SHFL.UP P6, R14, R13, R12, R11 ;  /* 0x0400000c0d0e7389 */ /* 0x00006400000c000b */
[----:B01----:R-:W-:Y:S01]  /*fb50*/  ENDCOLLECTIVE ;  /* 0x000000000000791b */ /* 0x003fe20003800000 */
.L_x_9652:
[----:B------:R-:W-:Y:S01]  /*fb60*/  IMAD.MOV.U32 R12, RZ, RZ, 0x10 ;  /* 0x00000010ff0c7424 */ /* 0x000fe200078e00ff */
[----:B------:R-:W-:-:S05]  /*fb70*/  SEL R14, R14, RZ, P4 ;  /* 0x000000ff0e0e7207 */ /* 0x000fca0002000000 */
[----:B------:R-:W-:-:S04]  /*fb80*/  IMAD.IADD R3, R3, 0x1, R14 ;  /* 0x0000000103037824 */ /* 0x000fc800078e020e */
[----:B------:R-:W-:-:S07]  /*fb90*/  IMAD.MOV.U32 R13, RZ, RZ, R3 ;  /* 0x000000ffff0d7224 */ /* 0x000fce00078e0003 */
[----:B------:R-:W-:Y:S05]  /*fba0*/  WARPSYNC.COLLECTIVE R15, `(.L_x_9653) ;  /* 0x000000000f087348 */ /* 0x000fea0003c00000 */
[----:B------:R0:W1:Y:S02]  /*fbb0*/  SHFL.UP P6, R14, R13, R12, R11 ;  /* 0x0400000c0d0e7389 */ /* 0x00006400000c000b */
[----:B01----:R-:W-:Y:S01]  /*fbc0*/  ENDCOLLECTIVE ;  /* 0x000000000000791b */ /* 0x003fe20003800000 */
.L_x_9653:
        /* <DEDUP_REMOVED lines=8> */
.L_x_9654:
[----:B------:R-:W-:Y:S05]  /*fc50*/  BRA `(.L_x_9655) ;  /* 0xffffffe0001c7947 */ /* 0x000fea000383ffff */
.L_x_9594:
        /* <DEDUP_REMOVED lines=8> */
.L_x_9657:
[----:B------:R-:W-:Y:S05]  /*fce0*/  BSYNC B0 ;  /* 0x0000000000007941 */ /* 0x000fea0003800000 */
.L_x_9656:
        /* <DEDUP_REMOVED lines=9> */
.L_x_9658:
[----:B------:R-:W-:Y:S01]  /*fd80*/  IMAD.MOV.U32 R12, RZ, RZ, 0x4 ;  /* 0x00000004ff0c7424 */ /* 0x000fe200078e00ff */
[----:B------:R-:W-:-:S05]  /*fd90*/  SEL R14, R14, RZ, P2 ;  /* 0x000000ff0e0e7207 */ /* 0x000fca0001000000 */
[----:B------:R-:W-:-:S04]  /*fda0*/  IMAD.IADD R3, R3, 0x1, R14 ;  /* 0x0000000103037824 */ /* 0x000fc800078e020e */
[----:B------:R-:W-:-:S07]  /*fdb0*/  IMAD.MOV.U32 R13, RZ, RZ, R3 ;  /* 0x000000ffff0d7224 */ /* 0x000fce00078e0003 */
[----:B------:R-:W-:Y:S05]  /*fdc0*/  WARPSYNC.COLLECTIVE R15, `(.L_x_9659) ;  /* 0x000000000f087348 */ /* 0x000fea0003c00000 */
[----:B------:R0:W1:Y:S02]  /*fdd0*/  SHFL.UP P6, R14, R13, R12, R11 ;  /* 0x0400000c0d0e7389 */ /* 0x00006400000c000b */
[----:B01----:R-:W-:Y:S01]  /*fde0*/  ENDCOLLECTIVE ;  /* 0x000000000000791b */ /* 0x003fe20003800000 */
.L_x_9659:
[----:B------:R-:W-:Y:S01]  /*fdf0*/  IMAD.MOV.U32 R12, RZ, RZ, 0x8 ;  /* 0x00000008ff0c7424 */ /* 0x000fe200078e00ff */
[----:B------:R-:W-:-:S05]  /*fe00*/  SEL R14, R14, RZ, P3 ;  /* 0x000000ff0e0e7207 */ /* 0x000fca0001800000 */
[----:B------:R-:W-:-:S04]  /*fe10*/  IMAD.IADD R3, R3, 0x1, R14 ;  /* 0x0000000103037824 */ /* 0x000fc800078e020e */
[----:B------:R-:W-:-:S07]  /*fe20*/  IMAD.MOV.U32 R13, RZ, RZ, R3 ;  /* 0x000000ffff0d7224 */ /* 0x000fce00078e0003 */
[----:B------:R-:W-:Y:S05]  /*fe30*/  WARPSYNC.COLLECTIVE R15, `(.L_x_9660) ;  /* 0x000000000f087348 */ /* 0x000fea0003c00000 */
[----:B------:R0:W1:Y:S02]  /*fe40*/  SHFL.UP P6, R14, R13, R12, R11 ;  /* 0x0400000c0d0e7389 */ /* 0x00006400000c000b */
[----:B01----:R-:W-:Y:S01]  /*fe50*/  ENDCOLLECTIVE ;  /* 0x000000000000791b */ /* 0x003fe20003800000 */
.L_x_9660:
[----:B------:R-:W-:Y:S01]  /*fe60*/  IMAD.MOV.U32 R12, RZ, RZ, 0x10 ;  /* 0x00000010ff0c7424 */ /* 0x000fe200078e00ff */
[----:B------:R-:W-:-:S05]  /*fe70*/  SEL R14, R14, RZ, P4 ;  /* 0x000000ff0e0e7207 */ /* 0x000fca0002000000 */
[----:B------:R-:W-:-:S04]  /*fe80*/  IMAD.IADD R3, R3, 0x1, R14 ;  /* 0x0000000103037824 */ /* 0x000fc800078e020e */
[----:B------:R-:W-:-:S07]  /*fe90*/  IMAD.MOV.U32 R13, RZ, RZ, R3 ;  /* 0x000000ffff0d7224 */ /* 0x000fce00078e0003 */
[----:B------:R-:W-:Y:S05]  /*fea0*/  WARPSYNC.COLLECTIVE R15, `(.L_x_9661) ;  /* 0x000000000f087348 */ /* 0x000fea0003c00000 */
[----:B------:R0:W1:Y:S02]  /*feb0*/  SHFL.UP P6, R14, R13, R12, R11 ;  /* 0x0400000c0d0e7389 */ /* 0x00006400000c000b */
[----:B01----:R-:W-:Y:S01]  /*fec0*/  ENDCOLLECTIVE ;  /* 0x000000000000791b */ /* 0x003fe20003800000 */
.L_x_9661:
        /* <DEDUP_REMOVED lines=8> */
.L_x_9662:
[----:B------:R-:W-:Y:S05]  /*ff50*/  BRA `(.L_x_9663) ;  /* 0xffffffdc00f87947 */ /* 0x000fea000383ffff */
.L_x_9596:
[----:B------:R-:W-:Y:S01]  /*ff60*/  BSSY B0, `(.L_x_9664) ;  /* 0x0000006000007945 */ /* 0x000fe20003800000 */
[----:B------:R-:W-:Y:S01]  /*ff70*/  PLOP3.LUT P6, PT, P6, PT, PT, 0x8, 0x0 ;  /* 0x000000000000781c */ /* 0x000fe200037ce170 */
[----:B------:R-:W-:-:S12]  /*ff80*/  IMAD.MOV.U32 R15, RZ, RZ, -0x1 ;  /* 0xffffffffff0f7424 */ /* 0x000fd800078e00ff */
[----:B01---5:R-:W-:Y:S05]  /*ff90*/  WARPSYNC.COLLECTIVE R15, `(.L_x_9665) ;  /* 0x000000000f087348 */ /* 0x023fea0003c00000 */
[----:B------:R-:W-:Y:S01]  /*ffa0*/  VOTE.ANY R14, PT, P6 ;  /* 0x00000000000e7806 */ /* 0x000fe200030e0100 */
[----:B01---5:R-:W-:Y:S06]  /*ffb0*/  ENDCOLLECTIVE ;  /* 0x000000000000791b */ /* 0x023fec0003800000 */
.L_x_9665:
[----:B------:R-:W-:Y:S05]  /*ffc0*/  BSYNC B0 ;  /* 0x0000000000007941 */ /* 0x000fea0003800000 */
.L_x_9664:
        /* <DEDUP_REMOVED lines=9> */
.L_x_9666:
[----:B------:R-:W-:Y:S01]  /*10060*/  IMAD.MOV.U32 R17, RZ, RZ, R14 ;  /* 0x000000ffff117224 */ /* 0x000fe200078e000e */
[----:B------:R-:W-:Y:S06]  /*10070*/  BRA `(.L_x_9667) ;  /* 0xffffffdc00e87947 */ /* 0x000fec000383ffff */
.L_x_9598:
[----:B------:R-:W-:Y:S01]  /*10080*/  BSSY B0, `(.L_x_9668) ;  /* 0x0000007000007945 */ /* 0x000fe20003800000 */
[----:B------:R-:W-:Y:S02]  /*10090*/  IMAD.MOV.U32 R13, RZ, RZ, R3 ;  /* 0x000000ffff0d7224 */ /* 0x000fe400078e0003 */
[----:B------:R-:W-:Y:S02]  /*100a0*/  IMAD.MOV.U32 R11, RZ, RZ, 0x1f ;  /* 0x0000001fff0b7424 */ /* 0x000fe400078e00ff */
[----:B------:R-:W-:-:S07]  /*100b0*/  IMAD.MOV.U32 R15, RZ, RZ, -0x1 ;  /* 0xffffffffff0f7424 */ /* 0x000fce00078e00ff */
[----:B-123-5:R-:W-:Y:S05]  /*100c0*/  WARPSYNC.COLLECTIVE R15, `(.L_x_9669) ;  /* 0x000000000f087348 */ /* 0x02efea0003c00000 */
[----:B------:R0:W4:Y:S02]  /*100d0*/  SHFL.IDX P6, R14, R13, R12, R11 ;  /* 0x0000000c0d0e7389 */ /* 0x00012400000c000b */
[----:B012345:R-:W-:Y:S01]  /*100e0*/  ENDCOLLECTIVE ;  /* 0x000000000000791b */ /* 0x03ffe20003800000 */
.L_x_9669:
[----:B------:R-:W-:Y:S05]  /*100f0*/  BSYNC B0 ;  /* 0x0000000000007941 */ /* 0x000fea0003800000 */
.L_x_9668:
[----:B------:R-:W-:Y:S05]  /*10100*/  BRA `(.L_x_9597) ;  /* 0xffffffdc00e07947 */ /* 0x000fea000383ffff */
.L_x_9602:
[----:B0-----:R0:W1:Y:S02]  /*10110*/  SYNCS.PHASECHK.TRANS64.TRYWAIT P0, [R0+URZ+0x22820], R3 ;  /* 0x02282003000075a7 */ /* 0x001064000800017f */
[----:B-1----:R-:W-:Y:S05]  /*10120*/  @!P0 NANOSLEEP.SYNCS 0x989680 ;  /* 0x009896800000895d */ /* 0x002fea0003900000 */
[----:B------:R-:W1:Y:S02]  /*10130*/  @!P0 SYNCS.PHASECHK.TRANS64 P0, [R0+URZ+0x22820], R3 ;  /* 0x02282003000085a7 */ /* 0x000e64000800007f */
[----:B-1----:R-:W-:Y:S05]  /*10140*/  @!P0 BRA `(.L_x_9602) ;  /* 0xfffffffc00f08947 */ /* 0x002fea000383ffff */
[----:B------:R-:W-:Y:S05]  /*10150*/  BRA `(.L_x_9670) ;  /* 0xffffffe000d47947 */ /* 0x000fea000383ffff */
.L_x_9603:
        /* <DEDUP_REMOVED lines=11> */
.L_x_9672:
[----:B------:R-:W-:Y:S05]  /*10210*/  BSYNC B0 ;  /* 0x0000000000007941 */ /* 0x000fea0003800000 */
.L_x_9671:
[----:B------:R-:W-:Y:S05]  /*10220*/  BRA `(.L_x_9673) ;  /* 0xffffffe000bc7947 */ /* 0x000fea000383ffff */
.L_x_9606:
[----:B------:R-:W-:Y:S01]  /*10230*/  BSSY B1, `(.L_x_9674) ;  /* 0x0000006000017945 */ /* 0x000fe20003800000 */
[----:B------:R-:W-:-:S07]  /*10240*/  IMAD.MOV.U32 R15, RZ, RZ, -0x1 ;  /* 0xffffffffff0f7424 */ /* 0x000fce00078e00ff */
[----:B01---5:R-:W-:Y:S05]  /*10250*/  WARPSYNC.COLLECTIVE R15, `(.L_x_9675) ;  /* 0x000000000f0c7348 */ /* 0x023fea0003c00000 */
[----:B------:R-:W-:Y:S02]  /*10260*/  ELECT P6, UR62, PT ;  /* 0x00000000003e782f */ /* 0x000fe400038c0000 */
[----:B------:R-:W-:Y:S01]  /*10270*/  MOV R14, UR62 ;  /* 0x0000003e000e7c02 */ /* 0x000fe20008000f00 */
[----:B01---5:R-:W-:Y:S10]  /*10280*/  ENDCOLLECTIVE ;  /* 0x000000000000791b */ /* 0x023ff40003800000 */
.L_x_9675:
[----:B------:R-:W-:Y:S05]  /*10290*/  BSYNC B1 ;  /* 0x0000000000017941 */ /* 0x000fea0003800000 */
.L_x_9674:
[----:B------:R-:W-:Y:S05]  /*102a0*/  BRA `(.L_x_9676) ;  /* 0xffffffe000b47947 */ /* 0x000fea000383ffff */
.L_x_9608:
[----:B0-----:R0:W1:Y:S02]  /*102b0*/  SYNCS.PHASECHK.TRANS64.TRYWAIT P0, [R6+URZ], R5 ;  /* 0x00000005060075a7 */ /* 0x001064000800017f */
[----:B-1----:R-:W-:Y:S05]  /*102c0*/  @!P0 NANOSLEEP.SYNCS 0x989680 ;  /* 0x009896800000895d */ /* 0x002fea0003900000 */
[----:B------:R-:W1:Y:S02]  /*102d0*/  @!P0 SYNCS.PHASECHK.TRANS64 P0, [R6+URZ], R5 ;  /* 0x00000005060085a7 */ /* 0x000e64000800007f */
[----:B-1----:R-:W-:Y:S05]  /*102e0*/  @!P0 BRA `(.L_x_9608) ;  /* 0xfffffffc00f08947 */ /* 0x002fea000383ffff */
[----:B------:R-:W-:Y:S05]  /*102f0*/  BRA `(.L_x_9677) ;  /* 0xffffffe000f07947 */ /* 0x000fea000383ffff */
.L_x_9609:
[----:B-1----:R1:W2:Y:S02]  /*10300*/  SYNCS.PHASECHK.TRANS64.TRYWAIT P0, [R7+URZ], R2 ;  /* 0x00000002070075a7 */ /* 0x0022a4000800017f */
[----:B--2---:R-:W-:Y:S05]  /*10310*/  @!P0 NANOSLEEP.SYNCS 0x989680 ;  /* 0x009896800000895d */ /* 0x004fea0003900000 */
[----:B------:R-:W2:Y:S02]  /*10320*/  @!P0 SYNCS.PHASECHK.TRANS64 P0, [R7+URZ], R2 ;  /* 0x00000002070085a7 */ /* 0x000ea4000800007f */
[----:B--2---:R-:W-:Y:S05]  /*10330*/  @!P0 BRA `(.L_x_9609) ;  /* 0xfffffffc00f08947 */ /* 0x004fea000383ffff */
[----:B------:R-:W-:Y:S05]  /*10340*/  BRA `(.L_x_9678) ;  /* 0xffffffe000e47947 */ /* 0x000fea000383ffff */
.L_x_9611:
[----:B--2---:R2:W3:Y:S02]  /*10350*/  SYNCS.PHASECHK.TRANS64.TRYWAIT P0, [R4+URZ], R5 ;  /* 0x00000005040075a7 */ /* 0x0044e4000800017f */
[----:B---3--:R-:W-:Y:S05]  /*10360*/  @!P0 NANOSLEEP.SYNCS 0x989680 ;  /* 0x009896800000895d */ /* 0x008fea0003900000 */
[----:B------:R-:W3:Y:S02]  /*10370*/  @!P0 SYNCS.PHASECHK.TRANS64 P0, [R4+URZ], R5 ;  /* 0x00000005040085a7 */ /* 0x000ee4000800007f */
[----:B---3--:R-:W-:Y:S05]  /*10380*/  @!P0 BRA `(.L_x_9611) ;  /* 0xfffffffc00f08947 */ /* 0x008fea000383ffff */
[----:B------:R-:W-:Y:S05]  /*10390*/  BRA `(.L_x_9679) ;  /* 0xffffffe000ec7947 */ /* 0x000fea000383ffff */
.L_x_9680:
        /* <DEDUP_REMOVED lines=14> */
.L_x_15136:


//--------------------- .text._ZN7cutlass13device_kernelIN5flash11enable_sm90INS1_16FlashAttnFwdSm90INS1_25CollectiveMainloopFwdSm90ILi2EN4cute5tupleIJNS5_1CILi1EEES8_S8_EEENS6_IJNS7_ILi128EEENS7_ILi96EEENS7_ILi64EEEEEELi256ENS_6half_tEfNS_4arch4Sm90ELb0ELb0ELb0ELb1ELb0ELb1ELb0ELb1ELb0ELb1ELb0ELb0EEENS1_21CollectiveEpilogueFwdINS6_IJSA_NS7_ILi256EEESB_EEES9_SE_SG_Li256ELb1ELb1ELb0ELb0EEENS1_36VarlenDynamicPersistentTileSchedulerILi128ELi96ELi256ELi128ELb0ELb1ELb1ELb0ELb1ELb1EEEEEEEEEvNT_6ParamsE --------------------------
	.section	.text._ZN7cutlass13device_kernelIN5flash11enable_sm90INS1_16FlashAttnFwdSm90INS1_25CollectiveMainloopFwdSm90ILi2EN4cute5tupleIJNS5_1CILi1EEES8_S8_EEENS6_IJNS7_ILi128EEENS7_ILi96EEENS7_ILi64EEEEEELi256ENS_6half_tEfNS_4arch4Sm90ELb0ELb0ELb0ELb1ELb0ELb1ELb0ELb1ELb0ELb1ELb0ELb0EEENS1_21CollectiveEpilogueFwdINS6_IJSA_NS7_ILi256EEESB_EEES9_SE_SG_Li256ELb1ELb1ELb0ELb0EEENS1_36VarlenDynamicPersistentTileSchedulerILi128ELi96ELi256ELi128ELb0ELb1ELb1ELb0ELb1ELb1EEEEEEEEEvNT_6ParamsE,"ax",@progbits
	.align	128
.text._ZN7cutlass13device_kernelIN5flash11enable_sm90INS1_16FlashAttnFwdSm90INS1_25CollectiveMainloopFwdSm90ILi2EN4cute5tupleIJNS5_1CILi1EEES8_S8_EEENS6_IJNS7_ILi128EEENS7_ILi96EEENS7_ILi64EEEEEELi256ENS_6half_tEfNS_4arch4Sm90ELb0ELb0ELb0ELb1ELb0ELb1ELb0ELb1ELb0ELb1ELb0ELb0EEENS1_21CollectiveEpilogueFwdINS6_IJSA_NS7_ILi256EEESB_EEES9_SE_SG_Li256ELb1ELb1ELb0ELb0EEENS1_36VarlenDynamicPersistentTileSchedulerILi128ELi96ELi256ELi128ELb0ELb1ELb1ELb0ELb1ELb1EEEEEEEEEvNT_6ParamsE:
        .type           _ZN7cutlass13device_kernelIN5flash11enable_sm90INS1_16FlashAttnFwdSm90INS1_25CollectiveMainloopFwdSm90ILi2EN4cute5tupleIJNS5_1CILi1EEES8_S8_EEENS6_IJNS7_ILi128EEENS7_ILi96EEENS7_ILi64EEEEEELi256ENS_6half_tEfNS_4arch4Sm90ELb0ELb0ELb0ELb1ELb0ELb1ELb0ELb1ELb0ELb1ELb0ELb0EEENS1_21CollectiveEpilogueFwdINS6_IJSA_NS7_ILi256EEESB_EEES9_SE_SG_Li256ELb1ELb1ELb0ELb0EEENS1_36VarlenDynamicPersistentTileSchedulerILi128ELi96ELi256ELi128ELb0ELb1ELb1ELb0ELb1ELb1EEEEEEEEEvNT_6ParamsE,@function
        .size           _ZN7cutlass13device_kernelIN5flash11enable_sm90INS1_16FlashAttnFwdSm90INS1_25CollectiveMainloopFwdSm90ILi2EN4cute5tupleIJNS5_1CILi1EEES8_S8_EEENS6_IJNS7_ILi128EEENS7_ILi96EEENS7_ILi64EEEEEELi256ENS_6half_tEfNS_4arch4Sm90ELb0ELb0ELb0ELb1ELb0ELb1ELb0ELb1ELb0ELb1ELb0ELb0EEENS1_21CollectiveEpilogueFwdINS6_IJSA_NS7_ILi256EEESB_EEES9_SE_SG_Li256ELb1ELb1ELb0ELb0EEENS1_36VarlenDynamicPersistentTileSchedulerILi128ELi96ELi256ELi128ELb0ELb1ELb1ELb0ELb1ELb1EEEEEEEEEvNT_6ParamsE,(.L_x_15137 - _ZN7cutlass13device_kernelIN5flash11enable_sm90INS1_16FlashAttnFwdSm90INS1_25CollectiveMainloopFwdSm90ILi2EN4cute5tupleIJNS5_1CILi1EEES8_S8_EEENS6_IJNS7_ILi128EEENS7_ILi96EEENS7_ILi64EEEEEELi256ENS_6half_tEfNS_4arch4Sm90ELb0ELb0ELb0ELb1ELb0ELb1ELb0ELb1ELb0ELb1ELb0ELb0EEENS1_21CollectiveEpilogueFwdINS6_IJSA_NS7_ILi256EEESB_EEES9_SE_SG_Li256ELb1ELb1ELb0ELb0EEENS1_36VarlenDynamicPersistentTileSchedulerILi128ELi96ELi256ELi128ELb0ELb1ELb1ELb0ELb1ELb1EEEEEEEEEvNT_6ParamsE)
        .other          _ZN7cutlass13device_kernelIN5flash11enable_sm90INS1_16FlashAttnFwdSm90INS1_25CollectiveMainloopFwdSm90ILi2EN4cute5tupleIJNS5_1CILi1EEES8_S8_EEENS6_IJNS7_ILi128EEENS7_ILi96EEENS7_ILi64EEEEEELi256ENS_6half_tEfNS_4arch4Sm90ELb0ELb0ELb0ELb1ELb0ELb1ELb0ELb1ELb0ELb1ELb0ELb0EEENS1_21CollectiveEpilogueFwdINS6_IJSA_NS7_ILi256EEESB_EEES9_SE_SG_Li256ELb1ELb1ELb0ELb0EEENS1_36VarlenDynamicPersistentTileSchedulerILi128ELi96ELi256ELi128ELb0ELb1ELb1ELb0ELb1ELb1EEEEEEEEEvNT_6ParamsE,@"STO_CUDA_ENTRY STV_DEFAULT"
_ZN7cutlass13device_kernelIN5flash11enable_sm90INS1_16FlashAttnFwdSm90INS1_25CollectiveMainloopFwdSm90ILi2EN4cute5tupleIJNS5_1CILi1EEES8_S8_EEENS6_IJNS7_ILi128EEENS7_ILi96EEENS7_ILi64EEEEEELi256ENS_6half_tEfNS_4arch4Sm90ELb0ELb0ELb0ELb1ELb0ELb1ELb0ELb1ELb0ELb1ELb0ELb0EEENS1_21CollectiveEpilogueFwdINS6_IJSA_NS7_ILi256EEESB_EEES9_SE_SG_Li256ELb1ELb1ELb0ELb0EEENS1_36VarlenDynamicPersistentTileSchedulerILi128ELi96ELi256ELi128ELb0ELb1ELb1ELb0ELb1ELb1EEEEEEEEEvNT_6ParamsE:
        /* <DEDUP_REMOVED lines=23> */
.L_x_9682:
[----:B------:R-:W-:Y:S05]  /*0170*/  BSYNC B0 ;  /* 0x0000000000007941 */ /* 0x000fea0003800000 */
.L_x_9681:
[----:B------:R-:W-:Y:S01]  /*0180*/  VOTEU.ANY UP0, P0 ;  /* 0x00000000003f7886 */ /* 0x000fe20000000100 */
[----:B------:R-:W0:Y:S01]  /*0190*/  SHFL.IDX PT, R2, R0, RZ, 0x1f ;  /* 0x00001fff00027589 */ /* 0x000e2200000e0000 */
[----:B------:R-:W-:Y:S01]  /*01a0*/  UMOV UR4, 0x80 ;  /* 0x0000008000047882 */ /* 0x000fe20000000000 */
[----:B------:R-:W-:Y:S01]  /*01b0*/  UMOV UR7, 0x100 ;  /* 0x0000010000077882 */ /* 0x000fe20000000000 */
[----:B------:R-:W-:Y:S01]  /*01c0*/  SHF.R.U32.HI R3, RZ, 0x7, R3 ;  /* 0x00000007ff037819 */ /* 0x000fe20000011603 */
[----:B------:R-:W1:Y:S01]  /*01d0*/  @UP0 S2UR UR8, SR_CgaCtaId ;  /* 0x00000000000809c3 */ /* 0x000e620000008800 */
[----:B------:R-:W-:Y:S01]  /*01e0*/  @UP0 UMOV UR6, 0x400 ;  /* 0x0000040000060882 */ /* 0x000fe20000000000 */
[----:B------:R-:W-:-:S04]  /*01f0*/  @UP0 UIADD3 UR4, -UR4, 0x100000, URZ ;  /* 0x0010000004040890 */ /* 0x000fc8000fffe13f */
[----:B------:R-:W-:Y:S02]  /*0200*/  @UP0 USHF.L.U32 UR5, UR4, 0xb, URZ ;  /* 0x0000000b04050899 */ /* 0x000fe4000800063f */
[----:B------:R-:W-:Y:S01]  /*0210*/  @UP0 USHF.L.U32 UR4, UR4, 0x1, URZ ;  /* 0x0000000104040899 */ /* 0x000fe2000800063f */
[----:B------:R-:W-:Y:S01]  /*0220*/  VOTEU.ANY UP1, P0 ;  /* 0x00000000003f7886 */ /* 0x000fe20000020100 */
[----:B0-----:R-:W-:Y:S02]  /*0230*/  ISETP.NE.AND P1, PT, R2, RZ, PT ;  /* 0x000000ff0200720c */ /* 0x001fe40003f25270 */
[----:B------:R0:W2:Y:S01]  /*0240*/  SHFL.IDX PT, R2, R3, RZ, 0x1f ;  /* 0x00001fff03027589 */ /* 0x0000a200000e0000 */
[----:B-1----:R-:W-:Y:S02]  /*0250*/  @UP0 ULEA UR8, UR8, UR6, 0x18 ;  /* 0x0000000608080291 */ /* 0x002fe4000f8ec03f */
[----:B------:R-:W-:-:S04]  /*0260*/  @UP0 UIADD3 UR6, -UR7, 0x100000, URZ ;  /* 0x0010000007060890 */ /* 0x000fc8000fffe13f */
[----:B------:R-:W-:Y:S02]  /*0270*/  @UP0 USHF.L.U32 UR7, UR6, 0xb, URZ ;  /* 0x0000000b06070899 */ /* 0x000fe4000800063f */
[----:B------:R-:W-:Y:S01]  /*0280*/  @UP0 USHF.L.U32 UR6, UR6, 0x1, URZ ;  /* 0x0000000106060899 */ /* 0x000fe2000800063f */
[----:B------:R-:W-:Y:S01]  /*0290*/  VOTEU.ANY UP0, P0 ;  /* 0x00000000003f7886 */ /* 0x000fe20000000100 */
[----:B------:R-:W1:Y:S04]  /*02a0*/  FENCE.VIEW.ASYNC.S ;  /* 0x00000000000073c6 */ /* 0x000e680000000000 */
[----:B-1----:R0:W1:Y:S06]  /*02b0*/  @UP0 SYNCS.EXCH.64 URZ, [UR8+0x22800], UR4 ;  /* 0x02280004083f05b2 */ /* 0x00206c0008000100 */
[----:B------:R0:W3:Y:S02]  /*02c0*/  @UP1 SYNCS.EXCH.64 URZ, [UR8+0x22820], UR6 ;  /* 0x02282006083f15b2 */ /* 0x0000e40008000100 */
[----:B0-----:R-:W-:Y:S05]  /*02d0*/  @P1 BRA `(.L_x_9683) ;  /* 0x0000000000481947 */ /* 0x001fea0003800000 */
        /* <DEDUP_REMOVED lines=16> */
[----:B------:R0:W0:Y:S01]  /*03e0*/  SYNCS.EXCH.64 URZ, [UR8+0x22848], UR6 ;  /* 0x02284806083f75b2 */ /* 0x0000220008000100 */
[----:B------:R-:W-:Y:S01]  /*03f0*/  NOP ;  /* 0x0000000000007918 */ /* 0x000fe20000000000 */
.L_x_9683:
        /* <DEDUP_REMOVED lines=22> */
.L_x_9684:
        /* <DEDUP_REMOVED lines=18> */
.L_x_9685:
        /* <DEDUP_REMOVED lines=22> */
.L_x_9686:
        /* <DEDUP_REMOVED lines=22> */
.L_x_9687:
[----:B--2---:R-:W-:Y:S01]  /*0940*/  ISETP.NE.AND P0, PT, R2, RZ, PT ;  /* 0x000000ff0200720c */ /* 0x004fe20003f05270 */
[----:B------:R-:W-:Y:S01]  /*0950*/  IMAD.MOV.U32 R2, RZ, RZ, 0x1 ;  /* 0x00000001ff027424 */ /* 0x000fe200078e00ff */
[----:B------:R-:W-:Y:S01]  /*0960*/  NOP ;  /* 0x0000000000007918 */ /* 0x000fe20000000000 */
[----:B------:R-:W-:Y:S01]  /*0970*/  ULDC.64 UR40, c[0x0][0x208] ;  /* 0x0000820000287ab9 */ /* 0x000fe20000000a00 */
[----:B------:R-:W-:Y:S02]  /*0980*/  BSSY B9, `(.L_x_9688) ;  /* 0x00015dc000097945 */ /* 0x000fe40003800000 */
[----:B------:R-:W-:-:S05]  /*0990*/  SEL R2, R2, 0x2, !P0 ;  /* 0x0000000202027807 */ /* 0x000fca0004000000 */
[----:B------:R2:W-:Y:S01]  /*09a0*/  STL [R1+0x60], R2 ;  /* 0x0000600201007387 */ /* 0x0005e20000100800 */
[----:B01-34-:R-:W-:Y:S06]  /*09b0*/  BAR.SYNC.DEFER_BLOCKING 0x0 ;  /* 0x0000000000007b1d */ /* 0x01bfec0000010000 */
[----:B------:R-:W-:Y:S05]  /*09c0*/  @!P0 BRA `(.L_x_9689) ;  /* 0x000000e8001c8947 */ /* 0x000fea0003800000 */
.L_x_9690:
        /* <DEDUP_REMOVED lines=8> */
[----:B-1----:R-:W-:-:S06]  /*0a50*/  ULEA UR4, UR5, UR4, 0x18 ;  /* 0x0000000405047291 */ /* 0x002fcc000f8ec03f */
[----:B------:R-:W-:Y:S01]  /*0a60*/  IMAD.U32 R18, RZ, RZ, UR4 ;  /* 0x00000004ff127e24 */ /* 0x000fe2000f8e00ff */
[----:B0-----:R-:W-:Y:S01]  /*0a70*/  SHF.R.U32.HI R0, RZ, 0x7, R0 ;  /* 0x00000007ff007819 */ /* 0x001fe20000011600 */
[----:B------:R-:W-:-:S03]  /*0a80*/  ULDC UR4, c[0x0][0xc3c] ;  /* 0x00030f0000047ab9 */ /* 0x000fc60000000800 */
[----:B------:R-:W-:-:S13]  /*0a90*/  ISETP.NE.AND P0, PT, R0, 0x1, PT ;  /* 0x000000010000780c */ /* 0x000fda0003f05270 */
[----:B------:R-:W-:Y:S08]  /*0aa0*/  @!P0 BAR.ARV 0x9, 0x100 ;  /* 0x0244000000008b1d */ /* 0x000ff00000002000 */
[----:B------:R-:W-:Y:S06]  /*0ab0*/  BAR.SYNC.DEFER_BLOCKING 0x5, 0x180 ;  /* 0x0146000000007b1d */ /* 0x000fec0000010000 */
[----:B------:R-:W0:Y:S02]  /*0ac0*/  LDS.128 R88, [R18+0x228d0] ;  /* 0x0228d00012587984 */ /* 0x000e240000000c00 */
[----:B------:R-:W-:Y:S06]  /*0ad0*/  BAR.ARV 0x4, 0x180 ;  /* 0x0106000000007b1d */ /* 0x000fec0000002000 */
[----:B0-----:R-:W-:-:S13]  /*0ae0*/  ISETP.GE.AND P0, PT, R91, UR4, PT ;  /* 0x000000045b007c0c */ /* 0x001fda000bf06270 */
[----:B------:R-:W-:Y:S05]  /*0af0*/  @P0 BRA `(.L_x_9691) ;  /* 0x0000015c00100947 */ /* 0x000fea0003800000 */
[----:B------:R-:W3:Y:S01]  /*0b00*/  LDL.LU R11, [R1+0x60] ;  /* 0x00006000010b7983 */ /* 0x000ee20000300800 */
[----:B------:R-:W0:Y:S02]  /*0b10*/  S2R R0, SR_TID.X ;  /* 0x0000000000007919 */ /* 0x000e240000002100 */
[----:B0-----:R-:W-:-:S05]  /*0b20*/  VIADD R10, R0, 0xffffff80 ;  /* 0xffffff80000a7836 */ /* 0x001fca0000000000 */
[----:B------:R-:W-:-:S04]  /*0b30*/  SHF.R.S32.HI R0, RZ, 0x1f, R10 ;  /* 0x0000001fff007819 */ /* 0x000fc8000001140a */
[----:B------:R-:W-:-:S04]  /*0b40*/  LEA.HI R3, R0, R10, RZ, 0x7 ;  /* 0x0000000a00037211 */ /* 0x000fc800078f38ff */
[----:B------:R-:W-:-:S05]  /*0b50*/  LOP3.LUT R230, R3, 0xffffff80, RZ, 0xc0, !PT ;  /* 0xffffff8003e67812 */ /* 0x000fca00078ec0ff */
[----:B------:R-:W-:-:S05]  /*0b60*/  IMAD.IADD R230, R10, 0x1, -R230 ;  /* 0x000000010ae67824 */ /* 0x000fca00078e0ae6 */
[----:B------:R-:W-:-:S04]  /*0b70*/  SHF.R.S32.HI R7, RZ, 0x1f, R230 ;  /* 0x0000001fff077819 */ /* 0x000fc800000114e6 */
[----:B------:R-:W-:-:S04]  /*0b80*/  LEA.HI R6, R7, R230, RZ, 0x2 ;  /* 0x000000e607067211 */ /* 0x000fc800078f10ff */
[--C-:B------:R-:W-:Y:S02]  /*0b90*/  SHF.R.S32.HI R4, RZ, 0x2, R6.reuse ;  /* 0x00000002ff047819 */ /* 0x100fe40000011406 */
[----:B------:R-:W-:Y:S02]  /*0ba0*/  SHF.R.S32.HI R5, RZ, 0x1f, R6 ;  /* 0x0000001fff057819 */ /* 0x000fe40000011406 */
[----:B------:R-:W-:Y:S02]  /*0bb0*/  SHF.R.S32.HI R234, RZ, 0x7, R3 ;  /* 0x00000007ffea7819 */ /* 0x000fe40000011403 */
[----:B------:R-:W-:Y:S02]  /*0bc0*/  LEA.HI R5, R5, R4, RZ, 0x3 ;  /* 0x0000000405057211 */ /* 0x000fe400078f18ff */
[----:B--2---:R-:W-:Y:S02]  /*0bd0*/  LEA.HI R2, R0, R10, RZ, 0x4 ;  /* 0x0000000a00027211 */ /* 0x004fe400078f20ff */
[----:B------:R-:W-:-:S02]  /*0be0*/  LOP3.LUT R9, R5, 0xfffffff8, RZ, 0xc0, !PT ;  /* 0xfffffff805097812 */ /* 0x000fc400078ec0ff */
[----:B------:R-:W-:Y:S02]  /*0bf0*/  LEA.HI R7, R7, R230, RZ, 0x5 ;  /* 0x000000e607077211 */ /* 0x000fe400078f28ff */
[----:B------:R-:W-:Y:S02]  /*0c00*/  LEA.HI R3, R3, R234, RZ, 0x1 ;  /* 0x000000ea03037211 */ /* 0x000fe400078f08ff */
[----:B------:R-:W-:Y:S01]  /*0c10*/  SHF.R.S32.HI R5, RZ, 0x4, R2 ;  /* 0x00000004ff057819 */ /* 0x000fe20000011402 */
[----:B------:R-:W-:Y:S01]  /*0c20*/  IMAD.IADD R8, R4, 0x1, -R9 ;  /* 0x0000000104087824 */ /* 0x000fe200078e0a09 */
[----:B------:R-:W-:Y:S02]  /*0c30*/  SHF.R.S32.HI R7, RZ, 0x5, R7 ;  /* 0x00000005ff077819 */ /* 0x000fe40000011407 */
[----:B------:R-:W-:Y:S02]  /*0c40*/  LOP3.LUT R3, R3, 0x3fffffe, RZ, 0xc0, !PT ;  /* 0x03fffffe03037812 */ /* 0x000fe400078ec0ff */
[----:B------:R-:W-:-:S02]  /*0c50*/  LOP3.LUT R4, R2, 0x3fffff0, RZ, 0xc0, !PT ;  /* 0x03fffff002047812 */ /* 0x000fc400078ec0ff */
[----:B------:R-:W-:Y:S01]  /*0c60*/  LEA.HI R2, R2, R5, RZ, 0x1 ;  /* 0x0000000502027211 */ /* 0x000fe200078f08ff */
[----:B------:R-:W-:Y:S01]  /*0c70*/  IMAD R8, R7, 0x10, R8 ;  /* 0x0000001007087824 */ /* 0x000fe200078e0208 */
[-C--:B------:R-:W-:Y:S01]  /*0c80*/  LEA.HI R211, R0, R10.reuse, RZ, 0x5 ;  /* 0x0000000a00d37211 */ /* 0x080fe200078f28ff */
[----:B------:R-:W-:Y:S01]  /*0c90*/  IMAD.IADD R3, R234, 0x1, -R3 ;  /* 0x00000001ea037824 */ /* 0x000fe200078e0a03 */
[----:B------:R-:W-:Y:S01]  /*0ca0*/  LOP3.LUT R2, R2, 0x1ffffffe, RZ, 0xc0, !PT ;  /* 0x1ffffffe02027812 */ /* 0x000fe200078ec0ff */
[----:B------:R-:W-:Y:S01]  /*0cb0*/  IMAD.IADD R4, R10, 0x1, -R4 ;  /* 0x000000010a047824 */ /* 0x000fe200078e0a04 */
[----:B------:R-:W-:Y:S01]  /*0cc0*/  SHF.R.S32.HI R211, RZ, 0x5, R211 ;  /* 0x00000005ffd37819 */ /* 0x000fe200000114d3 */
[----:B------:R-:W-:Y:S01]  /*0cd0*/  IMAD R235, R3, 0x40, R8 ;  /* 0x0000004003eb7824 */ /* 0x000fe200078e0208 */
[----:B------:R-:W-:Y:S01]  /*0ce0*/  LEA.HI R3, R0, R10, RZ, 0x2 ;  /* 0x0000000a00037211 */ /* 0x000fe200078f10ff */
[----:B------:R-:W-:Y:S02]  /*0cf0*/  IMAD.IADD R2, R5, 0x1, -R2 ;  /* 0x0000000105027824 */ /* 0x000fe400078e0a02 */
[----:B------:R-:W-:Y:S01]  /*0d00*/  IMAD R5, R211, 0x10, R4 ;  /* 0x00000010d3057824 */ /* 0x000fe200078e0204 */
[----:B------:R-:W-:-:S02]  /*0d10*/  LOP3.LUT R4, R3, 0xfffffffc, RZ, 0xc0, !PT ;  /* 0xfffffffc03047812 */ /* 0x000fc400078ec0ff */
[----:B------:R-:W-:-:S03]  /*0d20*/  LEA.HI R0, R0, R10, RZ, 0x3 ;  /* 0x0000000a00007211 */ /* 0x000fc600078f18ff */
[----:B------:R-:W-:Y:S01]  /*0d30*/  IMAD.IADD R4, R10, 0x1, -R4 ;  /* 0x000000010a047824 */ /* 0x000fe200078e0a04 */
[----:B------:R-:W-:Y:S02]  /*0d40*/  LOP3.LUT R216, R0, 0xfffffff8, RZ, 0xc0, !PT ;  /* 0xfffffff800d87812 */ /* 0x000fe400078ec0ff */
[----:B------:R-:W-:Y:S02]  /*0d50*/  SHF.R.S32.HI R228, RZ, 0x3, R0 ;  /* 0x00000003ffe47819 */ /* 0x000fe40000011400 */
[--C-:B------:R-:W-:Y:S02]  /*0d60*/  SHF.R.S32.HI R19, RZ, 0x2, R3.reuse ;  /* 0x00000002ff137819 */ /* 0x100fe40000011403 */
[----:B------:R-:W-:Y:S02]  /*0d70*/  LEA.HI R0, R4, R4, RZ, 0x1 ;  /* 0x0000000404007211 */ /* 0x000fe400078f08ff */
[----:B------:R-:W-:Y:S01]  /*0d80*/  SHF.R.S32.HI R8, RZ, 0x1f, R3 ;  /* 0x0000001fff087819 */ /* 0x000fe20000011403 */
[----:B------:R-:W-:Y:S01]  /*0d90*/  VIADD R222, R19, 0x40 ;  /* 0x0000004013de7836 */ /* 0x000fe20000000000 */
[----:B------:R-:W-:Y:S01]  /*0da0*/  LOP3.LUT R3, R0, 0x1ffffffe, RZ, 0xc0, !PT ;  /* 0x1ffffffe00037812 */ /* 0x000fe200078ec0ff */
[----:B------:R-:W-:-:S04]  /*0db0*/  IMAD.IADD R216, R10, 0x1, -R216 ;  /* 0x000000010ad87824 */ /* 0x000fc800078e0ad8 */
[----:B------:R-:W-:Y:S01]  /*0dc0*/  IMAD.IADD R0, R4, 0x1, -R3 ;  /* 0x0000000104007824 */ /* 0x000fe200078e0a03 */
[----:B------:R-:W-:Y:S01]  /*0dd0*/  SHF.R.S32.HI R3, RZ, 0x1f, R222 ;  /* 0x0000001fff037819 */ /* 0x000fe200000114de */
[----:B------:R-:W-:-:S03]  /*0de0*/  IMAD.SHL.U32 R209, R216, 0x8, RZ ;  /* 0x00000008d8d17824 */ /* 0x000fc600078e00ff */
[----:B------:R-:W-:Y:S01]  /*0df0*/  LEA.HI R3, R3, R222, RZ, 0x3 ;  /* 0x000000de03037211 */ /* 0x000fe200078f18ff */
[----:B------:R-:W-:-:S04]  /*0e00*/  VIADD R215, R209, 0xc0 ;  /* 0x000000c0d1d77836 */ /* 0x000fc80000000000 */
[----:B------:R-:W-:Y:S02]  /*0e10*/  IMAD.SHL.U32 R3, R3, 0x40, RZ ;  /* 0x0000004003037824 */ /* 0x000fe400078e00ff */
[----:B------:R-:W-:-:S03]  /*0e20*/  IMAD R9, R5, 0x8, R2 ;  /* 0x0000000805097824 */ /* 0x000fc600078e0202 */
[----:B------:R-:W-:Y:S02]  /*0e30*/  LOP3.LUT R212, R3, 0xfffffe00, RZ, 0xc0, !PT ;  /* 0xfffffe0003d47812 */ /* 0x000fe400078ec0ff */
[----:B------:R-:W-:Y:S01]  /*0e40*/  SHF.R.S32.HI R3, RZ, 0x1f, R215 ;  /* 0x0000001fff037819 */ /* 0x000fe200000114d7 */
[----:B------:R-:W-:Y:S02]  /*0e50*/  IMAD.SHL.U32 R3, R9, 0x8, RZ ;  /* 0x0000000809037824 */ /* 0x000fe400078e00ff */
[----:B------:R-:W-:-:S03]  /*0e60*/  IMAD.SHL.U32 R210, R222, 0x40, RZ ;  /* 0x00000040ded27824 */ /* 0x000fc600078e00ff */
[----:B------:R0:W-:Y:S01]  /*0e70*/  STL [R1+0x4], R3 ;  /* 0x0000040301007387 */ /* 0x0001e20000100800 */
[----:B------:R-:W-:Y:S01]  /*0e80*/  IMAD.SHL.U32 R16, R4, 0x8, RZ ;  /* 0x0000000804107824 */ /* 0x000fe200078e00ff */
[----:B------:R-:W-:Y:S01]  /*0e90*/  LOP3.LUT R210, R210, 0x1c0, RZ, 0xc0, !PT ;  /* 0x000001c0d2d27812 */ /* 0x000fe200078ec0ff */
[----:B------:R-:W-:Y:S01]  /*0ea0*/  IMAD.SHL.U32 R22, R4, 0x4, RZ ;  /* 0x0000000404167824 */ /* 0x000fe200078e00ff */
[----:B------:R-:W-:Y:S02]  /*0eb0*/  SHF.R.S32.HI R4, RZ, 0x1f, R209 ;  /* 0x0000001fff047819 */ /* 0x000fe400000114d1 */
[----:B------:R-:W-:Y:S01]  /*0ec0*/  LEA.HI R8, R8, R19, RZ, 0x3 ;  /* 0x0000001308087211 */ /* 0x000fe200078f18ff */
[----:B------:R-:W-:Y:S01]  /*0ed0*/  VIADD R202, R22, 0x10 ;  /* 0x0000001016ca7836 */ /* 0x000fe20000000000 */
[----:B------:R-:W-:Y:S02]  /*0ee0*/  SHF.R.U32.HI R4, RZ, 0x3, R210 ;  /* 0x00000003ff047819 */ /* 0x000fe400000116d2 */
[----:B------:R-:W-:Y:S01]  /*0ef0*/  LOP3.LUT R7, R210, 0x38, R16, 0xf8, !PT ;  /* 0x00000038d2077812 */ /* 0x000fe200078ef810 */
[C---:B------:R-:W-:Y:S01]  /*0f00*/  VIADD R214, R209.reuse, 0x40 ;  /* 0x00000040d1d67836 */ /* 0x040fe20000000000 */
[----:B------:R-:W-:Y:S01]  /*0f10*/  LOP3.LUT R8, R8, 0xfffffff8, RZ, 0xc0, !PT ;  /* 0xfffffff808087812 */ /* 0x000fe200078ec0ff */
[----:B------:R-:W-:Y:S01]  /*0f20*/  VIADD R213, R209, 0x80 ;  /* 0x00000080d1d57836 */ /* 0x000fe20000000000 */
[----:B------:R-:W-:-:S02]  /*0f30*/  LOP3.LUT R7, R212, R7, R4, 0xf6, !PT ;  /* 0x00000007d4077212 */ /* 0x000fc400078ef604 */
[----:B------:R-:W-:Y:S02]  /*0f40*/  LOP3.LUT R5, R6, 0x7ffffffc, RZ, 0xc0, !PT ;  /* 0x7ffffffc06057812 */ /* 0x000fe400078ec0ff */
[----:B------:R-:W-:Y:S01]  /*0f50*/  SHF.R.S32.HI R231, RZ, 0x1f, R202 ;  /* 0x0000001fffe77819 */ /* 0x000fe200000114ca */
[----:B------:R-:W-:Y:S01]  /*0f60*/  IMAD.MOV.U32 R223, RZ, RZ, RZ ;  /* 0x000000ffffdf7224 */ /* 0x000fe200078e00ff */
[----:B------:R-:W-:Y:S01]  /*0f70*/  SHF.R.S32.HI R6, RZ, 0x1f, R214 ;  /* 0x0000001fff067819 */ /* 0x000fe200000114d6 */
[----:B------:R-:W-:Y:S01]  /*0f80*/  IMAD.MOV.U32 R2, RZ, RZ, RZ ;  /* 0x000000ffff027224 */ /* 0x000fe200078e00ff */
[----:B------:R-:W-:Y:S02]  /*0f90*/  CS2R R200, SRZ ;  /* 0x0000000000c87805 */ /* 0x000fe4000001ff00 */
[----:B------:R-:W-:Y:S01]  /*0fa0*/  MOV R208, RZ ;  /* 0x000000ff00d07202 */ /* 0x000fe20000000f00 */
[----:B------:R-:W-:Y:S01]  /*0fb0*/  IMAD.IADD R227, R19, 0x1, -R8 ;  /* 0x0000000113e37824 */ /* 0x000fe200078e0a08 */
[----:B------:R-:W-:Y:S01]  /*0fc0*/  SHF.R.S32.HI R225, RZ, 0x1f, R19 ;  /* 0x0000001fffe17819 */ /* 0x000fe20000011413 */
[----:B------:R-:W-:Y:S01]  /*0fd0*/  IMAD.SHL.U32 R232, R202, 0x2, RZ ;  /* 0x00000002cae87824 */ /* 0x000fe200078e00ff */
[----:B------:R-:W-:Y:S01]  /*0fe0*/  SHF.R.S32.HI R17, RZ, 0x1f, R16 ;  /* 0x0000001fff117819 */ /* 0x000fe20000011410 */
[----:B------:R-:W-:Y:S01]  /*0ff0*/  IMAD R233, R7, 0x2, R18 ;  /* 0x0000000207e97824 */ /* 0x000fe200078e0212 */
[----:B------:R-:W-:Y:S01]  /*1000*/  SHF.R.S32.HI R6, RZ, 0x1f, R213 ;  /* 0x0000001fff067819 */ /* 0x000fe200000114d5 */
[----:B------:R-:W-:Y:S01]  /*1010*/  IMAD R237, R0, 0x8, R235 ;  /* 0x0000000800ed7824 */ /* 0x000fe200078e02eb */
[----:B------:R-:W-:-:S02]  /*1020*/  IADD3 R236, R230, -R5, RZ ;  /* 0x80000005e6ec7210 */ /* 0x000fc40007ffe0ff */
[----:B------:R-:W-:Y:S02]  /*1030*/  SHF.L.U64.HI R231, R202, 0x1, R231 ;  /* 0x00000001cae77819 */ /* 0x000fe400000102e7 */
[----:B0--3--:R-:W-:-:S07]  /*1040*/  LOP3.LUT R203, R11, 0x1, RZ, 0xfc, !PT ;  /* 0x000000010bcb7812 */ /* 0x009fce00078efcff */
.L_x_9824:
[----:B0-----:R-:W0:Y:S02]  /*1050*/  LDC.64 R4, c[0x0][0xc88] ;  /* 0x00032200ff047b82 */ /* 0x001e240000000a00 */
[----:B0-----:R-:W-:-:S05]  /*1060*/  IMAD.WIDE R4, R91, 0x4, R4 ;  /* 0x000000045b047825 */ /* 0x001fca00078e0204 */
[----:B--2---:R-:W2:Y:S01]  /*1070*/  LDG.E R221, desc[UR40][R4.64] ;  /* 0x0000002804dd7981 */ /* 0x004ea2000c1e1900 */
[----:B------:R-:W-:Y:S05]  /*1080*/  YIELD ;  /* 0x0000000000007946 */ /* 0x000fea0003800000 */
[----:B------:R-:W-:Y:S01]  /*1090*/  ULDC.64 UR4, c[0x0][0xa28] ;  /* 0x00028a0000047ab9 */ /* 0x000fe20000000a00 */
[----:B------:R-:W-:Y:S01]  /*10a0*/  ULDC.64 UR8, c[0x0][0xa18] ;  /* 0x0002860000087ab9 */ /* 0x000fe20000000a00 */
[----:B------:R-:W-:Y:S01]  /*10b0*/  ISETP.NE.U32.AND P1, PT, RZ, UR4, PT ;  /* 0x00000004ff007c0c */ /* 0x000fe2000bf25070 */
[----:B------:R-:W-:Y:S01]  /*10c0*/  ULDC.64 UR6, c[0x0][0xa08] ;  /* 0x0002820000067ab9 */ /* 0x000fe20000000a00 */
[----:B------:R-:W-:Y:S01]  /*10d0*/  IMAD.MOV.U32 R3, RZ, RZ, RZ ;  /* 0x000000ffff037224 */ /* 0x000fe200078e00ff */
[----:B------:R-:W-:Y:S01]  /*10e0*/  ISETP.NE.U32.AND P0, PT, RZ, UR6, PT ;  /* 0x00000006ff007c0c */ /* 0x000fe2000bf05070 */
[----:B------:R-:W-:Y:S01]  /*10f0*/  IMAD.MOV.U32 R31, RZ, RZ, RZ ;  /* 0x000000ffff1f7224 */ /* 0x000fe200078e00ff */
[----:B------:R-:W-:-:S02]  /*1100*/  ISETP.NE.AND.EX P1, PT, RZ, UR5, PT, P1 ;  /* 0x00000005ff007c0c */ /* 0x000fc4000bf25310 */
[----:B------:R-:W-:Y:S02]  /*1110*/  ISETP.NE.AND.EX P0, PT, RZ, UR7, PT, P0 ;  /* 0x00000007ff007c0c */ /* 0x000fe4000bf05300 */
[----:B--2---:R-:W-:Y:S01]  /*1120*/  SHF.R.S32.HI R229, RZ, 0x1f, R221 ;  /* 0x0000001fffe57819 */ /* 0x004fe200000114dd */
[----:B------:R-:W-:-:S08]  /*1130*/  IMAD.SHL.U32 R219, R221, 0x4, RZ ;  /* 0x00000004dddb7824 */ /* 0x000fd000078e00ff */
[C---:B------:R-:W-:Y:S02]  /*1140*/  @P1 LEA R6, P2, R221.reuse, UR4, 0x2 ;  /* 0x00000004dd061c11 */ /* 0x040fe4000f8410ff */
[C-C-:B------:R-:W-:Y:S02]  /*1150*/  SHF.L.U64.HI R220, R221.reuse, 0x2, R229.reuse ;  /* 0x00000002dddc7819 */ /* 0x140fe400000102e5 */
[----:B------:R-:W-:Y:S02]  /*1160*/  @P1 LEA.HI.X R7, R221, UR5, R229, 0x2, P2 ;  /* 0x00000005dd071c11 */ /* 0x000fe400090f14e5 */
[----:B------:R-:W-:Y:S01]  /*1170*/  ISETP.NE.U32.AND P2, PT, RZ, UR8, PT ;  /* 0x00000008ff007c0c */ /* 0x000fe2000bf45070 */
[----:B------:R-:W-:Y:S01]  /*1180*/  ULDC UR4, c[0x0][0x288] ;  /* 0x0000a20000047ab9 */ /* 0x000fe20000000800 */
[----:B------:R-:W-:Y:S01]  /*1190*/  IADD3 R8, P3, R219, UR6, RZ ;  /* 0x00000006db087c10 */ /* 0x000fe2000ff7e0ff */
[----:B------:R0:W5:Y:S01]  /*11a0*/  @P1 LDG.E R3, desc[UR40][R6.64] ;  /* 0x0000002806031981 */ /* 0x000162000c1e1900 */
[----:B------:R-:W-:Y:S01]  /*11b0*/  ISETP.NE.AND.EX P2, PT, RZ, UR9, PT, P2 ;  /* 0x00000009ff007c0c */ /* 0x000fe2000bf45320 */
[----:B------:R-:W-:Y:S01]  /*11c0*/  IMAD.U32 R39, RZ, RZ, UR4 ;  /* 0x00000004ff277e24 */ /* 0x000fe2000f8e00ff */
[----:B------:R-:W-:Y:S01]  /*11d0*/  IADD3.X R9, R220, UR7, RZ, P3, !PT ;  /* 0x00000007dc097c10 */ /* 0x000fe20009ffe4ff */
[----:B------:R-:W-:-:S04]  /*11e0*/  ULDC.64 UR4, c[0x0][0x418] ;  /* 0x0001060000047ab9 */ /* 0x000fc80000000a00 */
[----:B------:R0:W5:Y:S06]  /*11f0*/  @P0 LDG.E R31, desc[UR40][R8.64] ;  /* 0x00000028081f0981 */ /* 0x00016c000c1e1900 */
[----:B------:R-:W-:-:S04]  /*1200*/  @P2 IADD3 R4, P1, R219, UR8, RZ ;  /* 0x00000008db042c10 */ /* 0x000fc8000ff3e0ff */
[----:B------:R-:W-:-:S05]  /*1210*/  @P2 IADD3.X R5, R220, UR9, RZ, P1, !PT ;  /* 0x00000009dc052c10 */ /* 0x000fca0008ffe4ff */
[----:B------:R0:W5:Y:S01]  /*1220*/  @P2 LDG.E R39, desc[UR40][R4.64] ;  /* 0x0000002804272981 */ /* 0x000162000c1e1900 */
[----:B------:R-:W-:-:S03]  /*1230*/  UISETP.NE.U32.AND UP0, UPT, UR4, URZ, UPT ;  /* 0x0000003f0400728c */ /* 0x000fc6000bf05070 */
[----:B------:R-:W-:Y:S01]  /*1240*/  ULDC UR4, c[0x0][0x424] ;  /* 0x0001090000047ab9 */ /* 0x000fe20000000800 */
[----:B------:R-:W-:-:S03]  /*1250*/  UISETP.NE.AND.EX UP0, UPT, UR5, URZ, UPT, UP0 ;  /* 0x0000003f0500728c */ /* 0x000fc6000bf05300 */
[----:B------:R-:W-:Y:S01]  /*1260*/  ULDC UR5, c[0x0][0x2f0] ;  /* 0x0000bc0000057ab9 */ /* 0x000fe20000000800 */
[----:B------:R-:W-:-:S04]  /*1270*/  USEL UR4, UR4, 0x1, UP0 ;  /* 0x0000000104047887 */ /* 0x000fc80008000000 */
[----:B------:R-:W-:-:S03]  /*1280*/  UIMAD UR4, UR4, UR5, URZ ;  /* 0x00000005040472a4 */ /* 0x000fc6000f8e023f */
[----:B------:R-:W-:Y:S02]  /*1290*/  ULDC UR5, c[0x0][0x348] ;  /* 0x0000d20000057ab9 */ /* 0x000fe40000000800 */
[----:B------:R-:W-:Y:S02]  /*12a0*/  IMAD.U32 R60, RZ, RZ, UR5 ;  /* 0x00000005ff3c7e24 */ /* 0x000fe4000f8e00ff */
[----:B------:R-:W-:Y:S02]  /*12b0*/  IMAD.U32 R28, RZ, RZ, UR4 ;  /* 0x00000004ff1c7e24 */ /* 0x000fe4000f8e00ff */
[----:B------:R-:W-:Y:S01]  /*12c0*/  IMAD.MOV.U32 R29, RZ, RZ, R221 ;  /* 0x000000ffff1d7224 */ /* 0x000fe200078e00dd */
[----:B0--34-:R-:W-:Y:S06]  /*12d0*/  @P2 BRA `(.L_x_9692) ;  /* 0x0000000000242947 */ /* 0x019fec0003800000 */
        /* <DEDUP_REMOVED lines=9> */
.L_x_9692:
[----:B------:R-:W-:Y:S01]  /*1370*/  ULDC.64 UR4, c[0x0][0xa20] ;  /* 0x0002880000047ab9 */ /* 0x000fe20000000a00 */
[----:B------:R-:W-:Y:S01]  /*1380*/  IMAD.MOV.U32 R224, RZ, RZ, R89 ;  /* 0x000000ffffe07224 */ /* 0x000fe200078e0059 */
[----:B------:R-:W-:Y:S01]  /*1390*/  ISETP.NE.U32.AND P1, PT, RZ, UR4, PT ;  /* 0x00000004ff007c0c */ /* 0x000fe2000bf25070 */
[----:B------:R-:W-:-:S03]  /*13a0*/  IMAD.MOV.U32 R218, RZ, RZ, R90 ;  /* 0x000000ffffda7224 */ /* 0x000fc600078e005a */
[----:B------:R-:W-:-:S13]  /*13b0*/  ISETP.NE.AND.EX P1, PT, RZ, UR5, PT, P1 ;  /* 0x00000005ff007c0c */ /* 0x000fda000bf25310 */
[----:B------:R-:W-:Y:S05]  /*13c0*/  @!P1 BRA `(.L_x_9693) ;  /* 0x0000000000109947 */ /* 0x000fea0003800000 */
[----:B------:R-:W-:-:S04]  /*13d0*/  IADD3 R4, P0, R219, UR4, RZ ;  /* 0x00000004db047c10 */ /* 0x000fc8000ff1e0ff */
[----:B------:R-:W-:-:S05]  /*13e0*/  IADD3.X R5, R220, UR5, RZ, P0, !PT ;  /* 0x00000005dc057c10 */ /* 0x000fca00087fe4ff */
[----:B------:R0:W5:Y:S01]  /*13f0*/  LDG.E R28, desc[UR40][R4.64] ;  /* 0x00000028041c7981 */ /* 0x000162000c1e1900 */
[----:B------:R-:W-:Y:S05]  /*1400*/  BRA `(.L_x_9694) ;  /* 0x0000000000107947 */ /* 0x000fea0003800000 */
.L_x_9693:
[----:B------:R-:W-:Y:S05]  /*1410*/  @!P0 BRA `(.L_x_9694) ;  /* 0x00000000000c8947 */ /* 0x000fea0003800000 */
[----:B------:R-:W2:Y:S04]  /*1420*/  LDG.E R5, desc[UR40][R8.64] ;  /* 0x0000002808057981 */ /* 0x000ea8000c1e1900 */
[----:B------:R-:W2:Y:S02]  /*1430*/  LDG.E R28, desc[UR40][R8.64+0x4] ;  /* 0x00000428081c7981 */ /* 0x000ea4000c1e1900 */
[----:B--2---:R-:W-:-:S07]  /*1440*/  IMAD.IADD R28, R28, 0x1, -R5 ;  /* 0x000000011c1c7824 */ /* 0x004fce00078e0a05 */
.L_x_9694:
[----:B------:R-:W-:Y:S02]  /*1450*/  ULDC.64 UR4, c[0x0][0xa10] ;  /* 0x0002840000047ab9 */ /* 0x000fe40000000a00 */
[----:B------:R-:W-:-:S04]  /*1460*/  ISETP.NE.U32.AND P0, PT, RZ, UR4, PT ;  /* 0x00000004ff007c0c */ /* 0x000fc8000bf05070 */
[----:B------:R-:W-:Y:S01]  /*1470*/  ISETP.NE.AND.EX P0, PT, RZ, UR5, PT, P0 ;  /* 0x00000005ff007c0c */ /* 0x000fe2000bf05300 */
[----:B------:R-:W-:-:S12]  /*1480*/  ULDC.64 UR4, c[0x0][0xa30] ;  /* 0x00028c0000047ab9 */ /* 0x000fd80000000a00 */
[----:B0-----:R-:W0:Y:S02]  /*1490*/  @P0 LDC.64 R4, c[0x0][0xa10] ;  /* 0x00028400ff040b82 */ /* 0x001e240000000a00 */
[----:B0-----:R-:W-:-:S05]  /*14a0*/  @P0 IMAD.WIDE R4, R29, 0x4, R4 ;  /* 0x000000041d040825 */ /* 0x001fca00078e0204 */
[----:B------:R-:W2:Y:S04]  /*14b0*/  @P0 LDG.E R0, desc[UR40][R4.64] ;  /* 0x0000002804000981 */ /* 0x000ea8000c1e1900 */
[----:B------:R0:W2:Y:S01]  /*14c0*/  @P0 LDG.E R9, desc[UR40][R4.64+0x4] ;  /* 0x0000042804090981 */ /* 0x0000a2000c1e1900 */
[----:B-----5:R-:W-:Y:S01]  /*14d0*/  IADD3 R3, -R3, R28, RZ ;  /* 0x0000001c03037210 */ /* 0x020fe20007ffe1ff */
[----:B------:R-:W-:Y:S01]  /*14e0*/  IMAD.MOV.U32 R38, RZ, RZ, R28 ;  /* 0x000000ffff267224 */ /* 0x000fe200078e001c */
[----:B------:R-:W-:-:S04]  /*14f0*/  ISETP.NE.U32.AND P1, PT, RZ, UR4, PT ;  /* 0x00000004ff007c0c */ /* 0x000fc8000bf25070 */
[----:B------:R-:W-:Y:S01]  /*1500*/  ISETP.NE.AND.EX P1, PT, RZ, UR5, PT, P1 ;  /* 0x00000005ff007c0c */ /* 0x000fe2000bf25310 */
[----:B0-----:R-:W-:-:S05]  /*1510*/  IMAD.MOV R4, RZ, RZ, -R3 ;  /* 0x000000ffff047224 */ /* 0x001fca00078e0a03 */
[----:B------:R-:W-:-:S07]  /*1520*/  VIMNMX R4, RZ, R4, !PT ;  /* 0x00000004ff047248 */ /* 0x000fce0007fe0100 */
[----:B------:R-:W-:-:S04]  /*1530*/  @P1 IADD3 R6, P2, R219, UR4, RZ ;  /* 0x00000004db061c10 */ /* 0x000fc8000ff5e0ff */
[----:B------:R-:W-:-:S05]  /*1540*/  @P1 IADD3.X R7, R220, UR5, RZ, P2, !PT ;  /* 0x00000005dc071c10 */ /* 0x000fca00097fe4ff */
[----:B------:R0:W5:Y:S01]  /*1550*/  @P1 LDG.E R38, desc[UR40][R6.64] ;  /* 0x0000002806261981 */ /* 0x000162000c1e1900 */
[----:B--2---:R-:W-:-:S04]  /*1560*/  @P0 IMAD.IADD R60, R9, 0x1, -R0 ;  /* 0x00000001093c0824 */ /* 0x004fc800078e0a00 */
[----:B------:R-:W-:-:S04]  /*1570*/  IMAD.IADD R172, R3, 0x1, R60 ;  /* 0x0000000103ac7824 */ /* 0x000fc800078e023c */
[----:B------:R-:W-:-:S04]  /*1580*/  VIADD R0, R172, 0x5f ;  /* 0x0000005fac007836 */ /* 0x000fc80000000000 */
[----:B------:R-:W-:-:S05]  /*1590*/  IMAD.HI R0, R0, 0x2aaaaaab, RZ ;  /* 0x2aaaaaab00007827 */ /* 0x000fca00078e02ff */
[----:B------:R-:W-:-:S04]  /*15a0*/  SHF.R.U32.HI R173, RZ, 0x1f, R0 ;  /* 0x0000001fffad7819 */ /* 0x000fc80000011600 */
[----:B------:R-:W-:-:S05]  /*15b0*/  LEA.HI.SX32 R173, R0, R173, 0x1c ;  /* 0x000000ad00ad7211 */ /* 0x000fca00078fe2ff */
[----:B------:R-:W-:-:S05]  /*15c0*/  IMAD R3, R173, 0x60, -R3 ;  /* 0x00000060ad037824 */ /* 0x000fca00078e0a03 */
[----:B------:R-:W-:-:S04]  /*15d0*/  VIMNMX R3, R3, R60, PT ;  /* 0x0000003c03037248 */ /* 0x000fc80003fe0100 */
[----:B------:R-:W-:Y:S01]  /*15e0*/  ISETP.GT.AND P0, PT, R3, R4, PT ;  /* 0x000000040300720c */ /* 0x000fe20003f04270 */
[----:B------:R-:W-:-:S05]  /*15f0*/  IMAD.WIDE.U32 R4, R4, -0x55555555, RZ ;  /* 0xaaaaaaab04047825 */ /* 0x000fca00078e00ff */
[----:B------:R-:W-:-:S05]  /*1600*/  SHF.R.U32.HI R27, RZ, 0x6, R5 ;  /* 0x00000006ff1b7819 */ /* 0x000fca0000011605 */
[----:B------:R-:W-:Y:S02]  /*1610*/  IMAD.MOV.U32 R26, RZ, RZ, R27 ;  /* 0x000000ffff1a7224 */ /* 0x000fe400078e001b */
[----:B------:R-:W-:-:S04]  /*1620*/  @P0 VIADD R0, R3, 0x5f ;  /* 0x0000005f03000836 */ /* 0x000fc80000000000 */
[----:B------:R-:W-:-:S05]  /*1630*/  @P0 IMAD.HI R0, R0, 0x2aaaaaab, RZ ;  /* 0x2aaaaaab00000827 */ /* 0x000fca00078e02ff */
[----:B------:R-:W-:-:S04]  /*1640*/  @P0 SHF.R.U32.HI R3, RZ, 0x1f, R0 ;  /* 0x0000001fff030819 */ /* 0x000fc80000011600 */
[----:B------:R-:W-:Y:S02]  /*1650*/  @P0 LEA.HI.SX32 R26, R0, R3, 0x1c ;  /* 0x00000003001a0211 */ /* 0x000fe400078fe2ff */
        /* <DEDUP_REMOVED lines=22> */
[----:B-1---5:R-:W-:Y:S05]  /*17c0*/  CALL.ABS.NOINC R14 ;  /* 0x000000000e007343 */ /* 0x022fea0003c00000 */
.L_x_9697:
[----:B------:R-:W-:Y:S05]  /*17d0*/  BSYNC B6 ;  /* 0x0000000000067941 */ /* 0x000fea0003800000 */
.L_x_9696:
        /* <DEDUP_REMOVED lines=20> */
.L_x_9699:
[----:B------:R-:W-:Y:S05]  /*1920*/  BSYNC B6 ;  /* 0x0000000000067941 */ /* 0x000fea0003800000 */
.L_x_9698:
[----:B------:R-:W-:Y:S01]  /*1930*/  ULDC.64 UR4, c[0x0][0x9f8] ;  /* 0x00027e0000047ab9 */ /* 0x000fe20000000a00 */
[----:B------:R-:W0:Y:S01]  /*1940*/  S2R R32, SR_TID.X ;  /* 0x0000000000207919 */ /* 0x000e220000002100 */
[----:B------:R-:W-:Y:S01]  /*1950*/  ISETP.NE.U32.AND P0, PT, RZ, UR4, PT ;  /* 0x00000004ff007c0c */ /* 0x000fe2000bf05070 */
[----:B------:R-:W1:Y:S01]  /*1960*/  LDC.64 R8, c[0x0][0x300] ;  /* 0x0000c000ff087b82 */ /* 0x000e620000000a00 */
[----:B------:R-:W-:Y:S01]  /*1970*/  IMAD.IADD R58, R31, 0x1, R28 ;  /* 0x000000011f3a7824 */ /* 0x000fe200078e021c */
[----:B------:R-:W-:Y:S01]  /*1980*/  ULDC.64 UR6, c[0x0][0xa08] ;  /* 0x0002820000067ab9 */ /* 0x000fe20000000a00 */
[----:B------:R-:W-:Y:S02]  /*1990*/  ISETP.NE.AND.EX P0, PT, RZ, UR5, PT, P0 ;  /* 0x00000005ff007c0c */ /* 0x000fe4000bf05300 */
[----:B------:R-:W-:Y:S01]  /*19a0*/  SHF.R.S32.HI R11, RZ, 0x1f, R90 ;  /* 0x0000001fff0b7819 */ /* 0x000fe2000001145a */
[----:B------:R-:W-:Y:S02]  /*19b0*/  VIADD R62, R16, 0x20 ;  /* 0x00000020103e7836 */ /* 0x000fe40000000000 */
[----:B------:R-:W2:Y:S08]  /*19c0*/  LDC.64 R56, c[0x0][0x3f8] ;  /* 0x0000fe00ff387b82 */ /* 0x000eb00000000a00 */
[----:B------:R-:W-:Y:S01]  /*19d0*/  @P0 IADD3 R4, P1, R219, UR4, RZ ;  /* 0x00000004db040c10 */ /* 0x000fe2000ff3e0ff */
[----:B------:R-:W3:Y:S03]  /*19e0*/  LDC R43, c[0x0][0x3f4] ;  /* 0x0000fd00ff2b7b82 */ /* 0x000ee60000000800 */
[----:B------:R-:W-:Y:S01]  /*19f0*/  @P0 IADD3.X R5, R220, UR5, RZ, P1, !PT ;  /* 0x00000005dc050c10 */ /* 0x000fe20008ffe4ff */
[----:B------:R-:W-:-:S04]  /*1a00*/  ULDC.64 UR4, c[0x0][0x308] ;  /* 0x0000c20000047ab9 */ /* 0x000fc80000000a00 */
[----:B------:R4:W3:Y:S01]  /*1a10*/  @P0 LDG.E R29, desc[UR40][R4.64] ;  /* 0x00000028041d0981 */ /* 0x0008e2000c1e1900 */
[----:B------:R-:W-:Y:S01]  /*1a20*/  SHF.R.S32.HI R40, RZ, 0x1f, R58 ;  /* 0x0000001fff287819 */ /* 0x000fe2000001143a */
[-C--:B-1----:R-:W-:Y:S01]  /*1a30*/  IMAD.WIDE.U32 R6, R58, R8.reuse, RZ ;  /* 0x000000083a067225 */ /* 0x082fe200078e00ff */
[----:B------:R-:W-:Y:S01]  /*1a40*/  ISETP.NE.U32.AND P0, PT, RZ, UR6, PT ;  /* 0x00000006ff007c0c */ /* 0x000fe2000bf05070 */
[----:B------:R-:W1:Y:S01]  /*1a50*/  LDC.64 R14, c[0x0][0x408] ;  /* 0x00010200ff0e7b82 */ /* 0x000e620000000a00 */
[----:B0-----:R-:W-:Y:S01]  /*1a60*/  SHF.R.U32.HI R42, RZ, 0x7, R32 ;  /* 0x00000007ff2a7819 */ /* 0x001fe20000011620 */
[-C--:B------:R-:W-:Y:S01]  /*1a70*/  IMAD R0, R40, R8.reuse, RZ ;  /* 0x0000000828007224 */ /* 0x080fe200078e02ff */
[----:B------:R-:W-:Y:S01]  /*1a80*/  ISETP.NE.AND.EX P0, PT, RZ, UR7, PT, P0 ;  /* 0x00000007ff007c0c */ /* 0x000fe2000bf05300 */
[----:B------:R-:W-:Y:S01]  /*1a90*/  IMAD R10, R225, R8, RZ ;  /* 0x00000008e10a7224 */ /* 0x000fe200078e02ff */
[----:B------:R-:W-:Y:S01]  /*1aa0*/  ISETP.NE.AND P6, PT, R42, 0x1, PT ;  /* 0x000000012a00780c */ /* 0x000fe20003fc5270 */
[----:B------:R-:W-:Y:S01]  /*1ab0*/  IMAD R3, R58, R9, R0 ;  /* 0x000000093a037224 */ /* 0x000fe200078e0200 */
[C---:B------:R-:W-:Y:S01]  /*1ac0*/  IADD3 R12, R16.reuse, 0xc0, RZ ;  /* 0x000000c0100c7810 */ /* 0x040fe20007ffe0ff */
[----:B------:R-:W-:Y:S01]  /*1ad0*/  VIADD R63, R16, 0x40 ;  /* 0x00000040103f7836 */ /* 0x000fe20000000000 */
[----:B------:R-:W-:Y:S01]  /*1ae0*/  SHF.L.U32 R71, R227, 0x6, RZ ;  /* 0x00000006e3477819 */ /* 0x000fe200000006ff */
[----:B------:R-:W-:Y:S01]  /*1af0*/  IMAD.IADD R7, R7, 0x1, R3 ;  /* 0x0000000107077824 */ /* 0x000fe200078e0203 */
[----:B------:R-:W-:Y:S01]  /*1b00*/  SHF.L.U64.HI R67, R8, 0x6, R9 ;  /* 0x0000000608437819 */ /* 0x000fe20000010209 */
[----:B------:R-:W-:Y:S01]  /*1b10*/  IMAD R3, R11, UR4, RZ ;  /* 0x000000040b037c24 */ /* 0x000fe2000f8e02ff */
[----:B------:R-:W-:Y:S01]  /*1b20*/  LOP3.LUT R71, R71, 0x1c0, RZ, 0xc0, !PT ;  /* 0x000001c047477812 */ /* 0x000fe200078ec0ff */
[----:B----4-:R-:W-:Y:S01]  /*1b30*/  IMAD.WIDE.U32 R4, R90, UR4, R6 ;  /* 0x000000045a047c25 */ /* 0x010fe2000f8e0006 */
[----:B--2---:R-:W-:-:S02]  /*1b40*/  SHF.L.U64.HI R72, R56, 0x6, R57 ;  /* 0x0000000638487819 */ /* 0x004fc40000010239 */
[----:B------:R-:W-:Y:S01]  /*1b50*/  SHF.R.U32.HI R74, RZ, 0x3, R71 ;  /* 0x00000003ff4a7819 */ /* 0x000fe20000011647 */
[----:B------:R-:W-:Y:S01]  /*1b60*/  IMAD R3, R90, UR5, R3 ;  /* 0x000000055a037c24 */ /* 0x000fe2000f8e0203 */
[----:B------:R-:W-:Y:S01]  /*1b70*/  ULDC.64 UR4, c[0x0][0x310] ;  /* 0x0000c40000047ab9 */ /* 0x000fe20000000a00 */
[----:B------:R-:W-:Y:S01]  /*1b80*/  IMAD.WIDE.U32 R6, R19, R8, R16 ;  /* 0x0000000813067225 */ /* 0x000fe200078e0010 */
[----:B------:R-:W-:-:S03]  /*1b90*/  SHF.R.S32.HI R75, RZ, 0x1f, R222 ;  /* 0x0000001fff4b7819 */ /* 0x000fc600000114de */
[----:B------:R-:W-:Y:S01]  /*1ba0*/  IMAD.IADD R5, R5, 0x1, R3 ;  /* 0x0000000105057824 */ /* 0x000fe200078e0203 */
[----:B-1----:R-:W-:Y:S01]  /*1bb0*/  SHF.L.U64.HI R69, R14, 0x6, R15 ;  /* 0x000000060e457819 */ /* 0x002fe2000001020f */
[C---:B------:R-:W-:Y:S02]  /*1bc0*/  VIADD R64, R16.reuse, 0x60 ;  /* 0x0000006010407836 */ /* 0x040fe40000000000 */
[C---:B------:R-:W-:Y:S02]  /*1bd0*/  VIADD R65, R16.reuse, 0x80 ;  /* 0x0000008010417836 */ /* 0x040fe40000000000 */
[C---:B------:R-:W-:Y:S02]  /*1be0*/  VIADD R66, R16.reuse, 0xa0 ;  /* 0x000000a010427836 */ /* 0x040fe40000000000 */
[----:B------:R-:W-:Y:S02]  /*1bf0*/  VIADD R23, R16, 0xe0 ;  /* 0x000000e010177836 */ /* 0x000fe40000000000 */
[----:B------:R-:W-:-:S02]  /*1c00*/  IMAD R28, R225, R56, RZ ;  /* 0x00000038e11c7224 */ /* 0x000fc400078e02ff */
[----:B------:R-:W-:Y:S02]  /*1c10*/  IMAD.MOV.U32 R77, RZ, RZ, 0x20 ;  /* 0x00000020ff4d7424 */ /* 0x000fe400078e00ff */
[----:B------:R-:W-:Y:S02]  /*1c20*/  IMAD R35, R19, R57, R28 ;  /* 0x0000003913237224 */ /* 0x000fe400078e021c */
[----:B------:R-:W-:Y:S01]  /*1c30*/  VIADD R76, R42, 0x8 ;  /* 0x000000082a4c7836 */ /* 0x000fe20000000000 */
[----:B------:R-:W-:Y:S01]  /*1c40*/  SHF.R.U32.HI R42, RZ, 0x3, R210 ;  /* 0x00000003ff2a7819 */ /* 0x000fe200000116d2 */
[----:B------:R-:W-:Y:S02]  /*1c50*/  IMAD.SHL.U32 R68, R8, 0x40, RZ ;  /* 0x0000004008447824 */ /* 0x000fe400078e00ff */
[----:B------:R-:W-:Y:S02]  /*1c60*/  IMAD R81, R15, 0x60, RZ ;  /* 0x000000600f517824 */ /* 0x000fe400078e02ff */
[----:B------:R-:W-:-:S02]  /*1c70*/  IMAD.SHL.U32 R70, R14, 0x40, RZ ;  /* 0x000000400e467824 */ /* 0x000fc400078e00ff */
[----:B------:R-:W-:Y:S02]  /*1c80*/  IMAD.SHL.U32 R73, R56, 0x40, RZ ;  /* 0x0000004038497824 */ /* 0x000fe400078e00ff */
[----:B---3--:R-:W-:Y:S01]  /*1c90*/  IMAD.SHL.U32 R78, R43, 0x2, RZ ;  /* 0x000000022b4e7824 */ /* 0x008fe200078e00ff */
[----:B------:R-:W-:Y:S02]  /*1ca0*/  SHF.R.S32.HI R0, RZ, 0x1f, R29 ;  /* 0x0000001fff007819 */ /* 0x000fe4000001141d */
[----:B------:R-:W-:Y:S01]  /*1cb0*/  SEL R21, R29, RZ, !P0 ;  /* 0x000000ff1d157207 */ /* 0x000fe20004000000 */
[----:B------:R-:W-:Y:S01]  /*1cc0*/  IMAD.WIDE.U32 R28, R19, R56, R16 ;  /* 0x00000038131c7225 */ /* 0x000fe200078e0010 */
[----:B------:R-:W-:-:S03]  /*1cd0*/  SEL R20, R0, RZ, !P0 ;  /* 0x000000ff00147207 */ /* 0x000fc60004000000 */
[----:B------:R-:W-:-:S04]  /*1ce0*/  IMAD.WIDE.U32 R4, R21, UR4, R4 ;  /* 0x0000000415047c25 */ /* 0x000fc8000f8e0004 */
[----:B------:R-:W-:Y:S01]  /*1cf0*/  IMAD R0, R20, UR4, RZ ;  /* 0x0000000414007c24 */ /* 0x000fe2000f8e02ff */
[----:B------:R-:W-:Y:S01]  /*1d00*/  IADD3 R61, P0, R4, R6, RZ ;  /* 0x00000006043d7210 */ /* 0x000fe20007f1e0ff */
[----:B------:R-:W-:Y:S02]  /*1d10*/  IMAD.IADD R29, R35, 0x1, R29 ;  /* 0x00000001231d7824 */ /* 0x000fe400078e021d */
[----:B------:R-:W-:Y:S01]  /*1d20*/  IMAD R3, R21, UR5, R0 ;  /* 0x0000000515037c24 */ /* 0x000fe2000f8e0200 */
[----:B------:R-:W-:Y:S05]  /*1d30*/  @!P6 WARPSYNC.ALL ;  /* 0x000000000000e948 */ /* 0x000fea0003800000 */
[----:B------:R-:W-:Y:S01]  /*1d40*/  ULDC UR4, c[0x0][0x320] ;  /* 0x0000c80000047ab9 */ /* 0x000fe20000000800 */
[----:B------:R-:W-:Y:S01]  /*1d50*/  IMAD R0, R19, R9, R10 ;  /* 0x0000000913007224 */ /* 0x000fe200078e020a */
[----:B------:R-:W-:Y:S01]  /*1d60*/  @!P6 BAR.SYNC.DEFER_BLOCKING 0x9, 0x100 ;  /* 0x024400000000eb1d */ /* 0x000fe20000010000 */
[----:B------:R-:W-:Y:S01]  /*1d70*/  IMAD.IADD R3, R5, 0x1, R3 ;  /* 0x0000000105037824 */ /* 0x000fe200078e0203 */
[----:B------:R-:W-:Y:S01]  /*1d80*/  ISETP.GE.AND P1, PT, R62, UR4, PT ;  /* 0x000000043e007c0c */ /* 0x000fe2000bf26270 */
[----:B-----5:R-:W-:Y:S01]  /*1d90*/  IMAD.WIDE.U32 R36, R38, R56, R28 ;  /* 0x0000003826247225 */ /* 0x020fe200078e001c */
[----:B------:R-:W-:-:S02]  /*1da0*/  ISETP.GE.AND P2, PT, R12, UR4, PT ;  /* 0x000000040c007c0c */ /* 0x000fc4000bf46270 */
[----:B------:R-:W-:Y:S01]  /*1db0*/  SEL R6, RZ, 0xffffffff, P1 ;  /* 0xffffffffff067807 */ /* 0x000fe20000800000 */
[----:B------:R-:W-:Y:S01]  /*1dc0*/  ULDC.64 UR6, c[0x0][0x330] ;  /* 0x0000cc0000067ab9 */ /* 0x000fe20000000a00 */
[----:B------:R-:W-:Y:S01]  /*1dd0*/  IADD3.X R0, R3, R7, R0, P0, !PT ;  /* 0x0000000703007210 */ /* 0x000fe200007fe400 */
[----:B------:R-:W-:Y:S01]  /*1de0*/  IMAD R7, R11, UR6, RZ ;  /* 0x000000060b077c24 */ /* 0x000fe2000f8e02ff */
[----:B------:R-:W-:Y:S01]  /*1df0*/  ISETP.GE.AND P0, PT, R16, UR4, PT ;  /* 0x0000000410007c0c */ /* 0x000fe2000bf06270 */
[----:B------:R-:W-:Y:S01]  /*1e00*/  IMAD.SHL.U32 R11, R6, 0x2, RZ ;  /* 0x00000002060b7824 */ /* 0x000fe200078e00ff */
[----:B------:R-:W-:Y:S01]  /*1e10*/  ISETP.GE.AND P1, PT, R64, UR4, PT ;  /* 0x0000000440007c0c */ /* 0x000fe2000bf26270 */
[C---:B------:R-:W-:Y:S01]  /*1e20*/  IMAD R13, R90.reuse, UR7, R7 ;  /* 0x000000075a0d7c24 */ /* 0x040fe2000f8e0207 */
[----:B------:R-:W-:Y:S01]  /*1e30*/  SEL R10, RZ, 0x1, P0 ;  /* 0x00000001ff0a7807 */ /* 0x000fe20000000000 */
[----:B------:R-:W-:Y:S01]  /*1e40*/  IMAD.WIDE.U32 R6, R90, UR6, R16 ;  /* 0x000000065a067c25 */ /* 0x000fe2000f8e0010 */
[----:B------:R-:W-:-:S02]  /*1e50*/  ISETP.GE.AND P0, PT, R63, UR4, PT ;  /* 0x000000043f007c0c */ /* 0x000fc4000bf06270 */
[----:B------:R-:W-:Y:S01]  /*1e60*/  LOP3.LUT R10, R11, 0x2, R10, 0xe2, !PT ;  /* 0x000000020b0a7812 */ /* 0x000fe200078ee20a */
[----:B------:R-:W-:Y:S01]  /*1e70*/  IMAD.IADD R7, R7, 0x1, R13 ;  /* 0x0000000107077824 */ /* 0x000fe200078e020d */
[----:B------:R-:W-:Y:S02]  /*1e80*/  SEL R11, RZ, 0x4, P0 ;  /* 0x00000004ff0b7807 */ /* 0x000fe40000000000 */
[----:B------:R-:W-:Y:S02]  /*1e90*/  SEL R12, RZ, 0x8, P1 ;  /* 0x00000008ff0c7807 */ /* 0x000fe40000800000 */
[----:B------:R-:W-:Y:S02]  /*1ea0*/  ISETP.GE.AND P0, PT, R65, UR4, PT ;  /* 0x0000000441007c0c */ /* 0x000fe4000bf06270 */
[----:B------:R-:W-:Y:S02]  /*1eb0*/  ISETP.GE.AND P1, PT, R66, UR4, PT ;  /* 0x0000000442007c0c */ /* 0x000fe4000bf26270 */
[----:B------:R-:W-:-:S02]  /*1ec0*/  LOP3.LUT R10, R12, R10, R11, 0xfe, !PT ;  /* 0x0000000a0c0a7212 */ /* 0x000fc400078efe0b */
[----:B------:R-:W-:Y:S02]  /*1ed0*/  SEL R11, RZ, 0x10, P0 ;  /* 0x00000010ff0b7807 */ /* 0x000fe40000000000 */
[----:B------:R-:W-:Y:S02]  /*1ee0*/  SEL R12, RZ, 0x20, P1 ;  /* 0x00000020ff0c7807 */ /* 0x000fe40000800000 */
[----:B------:R-:W-:Y:S01]  /*1ef0*/  ISETP.GE.AND P3, PT, R23, UR4, PT ;  /* 0x0000000417007c0c */ /* 0x000fe2000bf66270 */
[----:B------:R-:W-:Y:S01]  /*1f00*/  ULDC.64 UR4, c[0x0][0x338] ;  /* 0x0000ce0000047ab9 */ /* 0x000fe20000000a00 */
[----:B------:R-:W-:Y:S01]  /*1f10*/  LOP3.LUT R11, R12, R10, R11, 0xfe, !PT ;  /* 0x0000000a0c0b7212 */ /* 0x000fe200078efe0b */
[----:B------:R-:W-:Y:S01]  /*1f20*/  IMAD R12, R20, UR4, RZ ;  /* 0x00000004140c7c24 */ /* 0x000fe2000f8e02ff */
[----:B------:R-:W-:Y:S01]  /*1f30*/  SEL R10, RZ, 0x40, P2 ;  /* 0x00000040ff0a7807 */ /* 0x000fe20001000000 */
[C---:B------:R-:W-:Y:S01]  /*1f40*/  IMAD.WIDE.U32 R6, R21.reuse, UR4, R6 ;  /* 0x0000000415067c25 */ /* 0x040fe2000f8e0006 */
[----:B------:R-:W-:Y:S01]  /*1f50*/  ISETP.GE.AND P0, PT, R16, R43, PT ;  /* 0x0000002b1000720c */ /* 0x000fe20003f06270 */
[----:B------:R-:W-:Y:S01]  /*1f60*/  ULDC UR4, c[0x0][0x2f4] ;  /* 0x0000bd0000047ab9 */ /* 0x000fe20000000800 */
[----:B------:R-:W-:Y:S01]  /*1f70*/  SHF.R.S32.HI R23, RZ, 0x1f, R22 ;  /* 0x0000001fff177819 */ /* 0x000fe20000011416 */
[----:B------:R-:W-:Y:S01]  /*1f80*/  IMAD R41, R21, UR5, R12 ;  /* 0x0000000515297c24 */ /* 0x000fe2000f8e020c */
[----:B------:R-:W-:Y:S01]  /*1f90*/  LOP3.LUT R96, R11, R10, RZ, 0xfc, !PT ;  /* 0x0000000a0b607212 */ /* 0x000fe200078efcff */
[-C--:B------:R-:W-:Y:S01]  /*1fa0*/  IMAD R10, R225, R14.reuse, RZ ;  /* 0x0000000ee10a7224 */ /* 0x080fe200078e02ff */
[----:B------:R-:W-:Y:S01]  /*1fb0*/  SEL R33, R43, RZ, P0 ;  /* 0x000000ff2b217207 */ /* 0x000fe20000000000 */
[----:B------:R-:W-:Y:S01]  /*1fc0*/  IMAD.WIDE.U32 R12, R19, R14, R22 ;  /* 0x0000000e130c7225 */ /* 0x000fe200078e0016 */
[----:B------:R-:W-:-:S02]  /*1fd0*/  LOP3.LUT R29, R71, 0x18, R16, 0xf8, !PT ;  /* 0x00000018471d7812 */ /* 0x000fc400078ef810 */
[----:B------:R-:W-:Y:S01]  /*1fe0*/  LOP3.LUT P1, RZ, R227, 0x4, RZ, 0xc0, !PT ;  /* 0x00000004e3ff7812 */ /* 0x000fe2000782c0ff */
[----:B------:R-:W-:Y:S01]  /*1ff0*/  IMAD R31, R19, R15, R10 ;  /* 0x0000000f131f7224 */ /* 0x000fe200078e020a */
[----:B------:R-:W-:Y:S01]  /*2000*/  LOP3.LUT R28, R29, R74, RZ, 0x3c, !PT ;  /* 0x0000004a1d1c7212 */ /* 0x000fe200078e3cff */
[C---:B------:R-:W-:Y:S01]  /*2010*/  IMAD.WIDE.U32 R20, R19.reuse, R14, R16 ;  /* 0x0000000e13147225 */ /* 0x040fe200078e0010 */
[----:B------:R-:W-:Y:S02]  /*2020*/  IADD3 R58, P2, R19, R58, RZ ;  /* 0x0000003a133a7210 */ /* 0x000fe40007f5e0ff */
[----:B------:R-:W-:Y:S01]  /*2030*/  SEL R77, R77, 0xffffffe0, !P1 ;  /* 0xffffffe04d4d7807 */ /* 0x000fe20004800000 */
[----:B------:R-:W-:Y:S01]  /*2040*/  IMAD.WIDE.U32 R10, R19, R56, R22 ;  /* 0x00000038130a7225 */ /* 0x000fe200078e0016 */
[----:B------:R-:W-:Y:S02]  /*2050*/  SEL R95, RZ, 0xffffff80, P3 ;  /* 0xffffff80ff5f7807 */ /* 0x000fe40001800000 */
[C---:B------:R-:W-:Y:S01]  /*2060*/  ISETP.GE.AND P1, PT, R16.reuse, UR4, PT ;  /* 0x0000000410007c0c */ /* 0x040fe2000bf26270 */
[----:B------:R-:W-:Y:S01]  /*2070*/  IMAD.IADD R33, R16, 0x1, R33 ;  /* 0x0000000110217824 */ /* 0x000fe200078e0221 */
[C---:B------:R-:W-:Y:S01]  /*2080*/  LOP3.LUT R95, R96.reuse, 0x80, R95, 0xc8, !PT ;  /* 0x00000080605f7812 */ /* 0x040fe200078ec85f */
[----:B------:R-:W-:Y:S01]  /*2090*/  IMAD.IADD R13, R13, 0x1, R31 ;  /* 0x000000010d0d7824 */ /* 0x000fe200078e021f */
[----:B------:R-:W-:Y:S01]  /*20a0*/  LOP3.LUT R96, R96, 0x40, RZ, 0xc0, !PT ;  /* 0x0000004060607812 */ /* 0x000fe200078ec0ff */
[----:B------:R-:W-:Y:S01]  /*20b0*/  IMAD.IADD R31, R31, 0x1, R21 ;  /* 0x000000011f1f7824 */ /* 0x000fe200078e0215 */
[----:B------:R-:W-:Y:S01]  /*20c0*/  SHF.R.S32.HI R32, RZ, 0x1f, R33 ;  /* 0x0000001fff207819 */ /* 0x000fe20000011421 */
[----:B------:R-:W-:Y:S01]  /*20d0*/  IMAD.IADD R21, R11, 0x1, R35 ;  /* 0x000000010b157824 */ /* 0x000fe200078e0223 */
[----:B------:R-:W-:Y:S01]  /*20e0*/  SHF.R.S32.HI R11, RZ, 0x1f, R38 ;  /* 0x0000001fff0b7819 */ /* 0x000fe20000011426 */
[----:B------:R-:W-:Y:S01]  /*20f0*/  IMAD.MOV.U32 R30, RZ, RZ, R20 ;  /* 0x000000ffff1e7224 */ /* 0x000fe200078e0014 */
[----:B------:R-:W-:Y:S01]  /*2100*/  LEA.HI R32, R32, R33, RZ, 0x3 ;  /* 0x0000002120207211 */ /* 0x000fe200078f18ff */
[----:B------:R-:W-:-:S02]  /*2110*/  IMAD.MOV.U32 R20, RZ, RZ, R10 ;  /* 0x000000ffff147224 */ /* 0x000fc400078e000a */
[----:B------:R-:W-:Y:S01]  /*2120*/  IMAD R10, R11, R14, RZ ;  /* 0x0000000e0b0a7224 */ /* 0x000fe200078e02ff */
[----:B------:R-:W-:Y:S01]  /*2130*/  LOP3.LUT R29, R71, 0x38, R32, 0xf8, !PT ;  /* 0x00000038471d7812 */ /* 0x000fe200078ef820 */
[----:B------:R-:W-:Y:S01]  /*2140*/  IMAD R79, R211, 0x200, R28 ;  /* 0x00000200d34f7824 */ /* 0x000fe200078e021c */
[----:B------:R-:W-:Y:S01]  /*2150*/  LOP3.LUT R28, R210, 0x38, R32, 0xf8, !PT ;  /* 0x00000038d21c7812 */ /* 0x000fe200078ef820 */
[----:B------:R-:W-:Y:S01]  /*2160*/  IMAD R34, R11, R56, RZ ;  /* 0x000000380b227224 */ /* 0x000fe200078e02ff */
[----:B------:R-:W-:Y:S01]  /*2170*/  LOP3.LUT R90, R32, 0xfffffff8, RZ, 0xc0, !PT ;  /* 0xfffffff8205a7812 */ /* 0x000fe200078ec0ff */
[----:B------:R-:W-:Y:S01]  /*2180*/  IMAD R85, R38, R15, R10 ;  /* 0x0000000f26557224 */ /* 0x000fe200078e020a */
[----:B------:R-:W-:Y:S01]  /*2190*/  LOP3.LUT R93, R28, R42, RZ, 0x3c, !PT ;  /* 0x0000002a1c5d7212 */ /* 0x000fe200078e3cff */
[C---:B------:R-:W-:Y:S01]  /*21a0*/  IMAD.WIDE.U32 R10, R38.reuse, R14, R12 ;  /* 0x0000000e260a7225 */ /* 0x040fe200078e000c */
[----:B------:R-:W-:Y:S02]  /*21b0*/  LOP3.LUT R92, R29, R74, RZ, 0x3c, !PT ;  /* 0x0000004a1d5c7212 */ /* 0x000fe400078e3cff */
[----:B------:R-:W-:Y:S01]  /*21c0*/  SHF.R.S32.HI R88, RZ, 0x3, R32 ;  /* 0x00000003ff587819 */ /* 0x000fe20000011420 */
[----:B------:R-:W-:Y:S01]  /*21d0*/  IMAD.WIDE.U32 R12, R38, R14, R30 ;  /* 0x0000000e260c7225 */ /* 0x000fe200078e001e */
[----:B------:R-:W-:-:S02]  /*21e0*/  SHF.R.S32.HI R91, RZ, 0x1f, R90 ;  /* 0x0000001fff5b7819 */ /* 0x000fc4000001145a */
[----:B------:R-:W-:Y:S01]  /*21f0*/  LEA R92, R211, R92, 0x9 ;  /* 0x0000005cd35c7211 */ /* 0x000fe200078e48ff */
[----:B------:R-:W-:Y:S02]  /*2200*/  IMAD R33, R9, 0x60, RZ ;  /* 0x0000006009217824 */ /* 0x000fe400078e02ff */
[C---:B------:R-:W-:Y:S02]  /*2210*/  IMAD R87, R38.reuse, R57, R34 ;  /* 0x0000003926577224 */ /* 0x040fe400078e0222 */
[----:B------:R-:W-:Y:S02]  /*2220*/  IMAD R31, R57, 0x60, RZ ;  /* 0x00000060391f7824 */ /* 0x000fe400078e02ff */
[----:B------:R-:W-:-:S04]  /*2230*/  IMAD.WIDE.U32 R20, R38, R56, R20 ;  /* 0x0000003826147225 */ /* 0x000fc800078e0014 */
[----:B------:R-:W-:-:S04]  /*2240*/  IMAD.WIDE.U32 R8, R8, 0x60, RZ ;  /* 0x0000006008087825 */ /* 0x000fc800078e00ff */
[----:B------:R-:W-:-:S04]  /*2250*/  IMAD.WIDE.U32 R14, R14, 0x60, RZ ;  /* 0x000000600e0e7825 */ /* 0x000fc800078e00ff */
[----:B------:R-:W-:-:S04]  /*2260*/  IMAD.WIDE.U32 R56, R56, 0x60, RZ ;  /* 0x0000006038387825 */ /* 0x000fc800078e00ff */
[----:B------:R-:W-:Y:S01]  /*2270*/  IMAD.X R59, R225, 0x1, R40, P2 ;  /* 0x00000001e13b7824 */ /* 0x000fe200010e0628 */
[----:B------:R-:W-:Y:S01]  /*2280*/  ISETP.GE.AND P2, PT, R62, UR4, PT ;  /* 0x000000043e007c0c */ /* 0x000fe2000bf46270 */
[----:B------:R-:W-:Y:S02]  /*2290*/  IMAD.IADD R84, R11, 0x1, R85 ;  /* 0x000000010b547824 */ /* 0x000fe400078e0255 */
[----:B------:R-:W-:Y:S02]  /*22a0*/  IMAD.IADD R86, R21, 0x1, R87 ;  /* 0x0000000115567824 */ /* 0x000fe400078e0257 */
[----:B------:R-:W-:Y:S02]  /*22b0*/  IMAD.IADD R80, R9, 0x1, R33 ;  /* 0x0000000109507824 */ /* 0x000fe400078e0221 */
[----:B------:R-:W-:Y:S02]  /*22c0*/  IMAD.IADD R81, R15, 0x1, R81 ;  /* 0x000000010f517824 */ /* 0x000fe400078e0251 */
[----:B------:R-:W-:-:S02]  /*22d0*/  IMAD.IADD R82, R57, 0x1, R31 ;  /* 0x0000000139527824 */ /* 0x000fc400078e021f */
[----:B------:R-:W-:Y:S02]  /*22e0*/  IMAD.IADD R83, R77, 0x1, R79 ;  /* 0x000000014d537824 */ /* 0x000fe400078e024f */
[----:B------:R-:W-:Y:S02]  /*22f0*/  IMAD.IADD R85, R85, 0x1, R13 ;  /* 0x0000000155557824 */ /* 0x000fe400078e020d */
[----:B------:R-:W-:Y:S02]  /*2300*/  IMAD.IADD R87, R87, 0x1, R37 ;  /* 0x0000000157577824 */ /* 0x000fe400078e0225 */
[----:B------:R-:W-:Y:S02]  /*2310*/  IMAD.IADD R93, R212, 0x1, R93 ;  /* 0x00000001d45d7824 */ /* 0x000fe400078e025d */
[----:B------:R-:W-:-:S07]  /*2320*/  IMAD.IADD R94, R7, 0x1, R41 ;  /* 0x00000001075e7824 */ /* 0x000fce00078e0229 */
.L_x_9747:
[----:B------:R-:W0:Y:S01]  /*2330*/  LDC.64 R100, c[0x0][0x2e8] ;  /* 0x0000ba00ff647b82 */ /* 0x000e220000000a00 */
[----:B------:R-:W-:Y:S01]  /*2340*/  VIADD R45, R26, 0xffffffff ;  /* 0xffffffff1a2d7836 */ /* 0x000fe20000000000 */
[----:B------:R-:W-:Y:S05]  /*2350*/  YIELD ;  /* 0x0000000000007946 */ /* 0x000fea0003800000 */
[----:B------:R-:W-:Y:S01]  /*2360*/  SHF.R.S32.HI R35, RZ, 0x1f, R45 ;  /* 0x0000001fff237819 */ /* 0x000fe2000001142d */
[----:B------:R-:W1:Y:S01]  /*2370*/  LDC R105, c[0x0][0x3f4] ;  /* 0x0000fd00ff697b82 */ /* 0x000e620000000800 */
[-C--:B------:R-:W-:Y:S01]  /*2380*/  IMAD R29, R80, R45.reuse, RZ ;  /* 0x0000002d501d7224 */ /* 0x080fe200078e02ff */
[----:B------:R-:W-:Y:S01]  /*2390*/  BSSY B0, `(.L_x_9700) ;  /* 0x00002a3000007945 */ /* 0x000fe20003800000 */
[----:B------:R-:W-:-:S04]  /*23a0*/  IMAD.WIDE.U32 R102, R8, R45, RZ ;  /* 0x0000002d08667225 */ /* 0x000fc800078e00ff */
[----:B------:R-:W-:Y:S01]  /*23b0*/  IMAD R31, R35, R8, R29 ;  /* 0x00000008231f7224 */ /* 0x000fe200078e021d */
[CC--:B------:R-:W-:Y:S01]  /*23c0*/  IADD3 R26, P3, P4, R61.reuse, R102.reuse, R68 ;  /* 0x000000663d1a7210 */ /* 0x0c0fe20007c7e044 */
[C---:B------:R-:W-:Y:S01]  /*23d0*/  IMAD R106, R2.reuse, 0x1800, R79 ;  /* 0x00001800026a7824 */ /* 0x040fe200078e024f */
[----:B------:R-:W-:Y:S01]  /*23e0*/  IADD3 R29, P5, R61, R102, RZ ;  /* 0x000000663d1d7210 */ /* 0x000fe20007fbe0ff */
[----:B------:R-:W-:Y:S02]  /*23f0*/  IMAD.IADD R107, R103, 0x1, R31 ;  /* 0x00000001676b7824 */ /* 0x000fe400078e021f */
[----:B------:R-:W-:Y:S02]  /*2400*/  IMAD R104, R2, 0x1800, R83 ;  /* 0x0000180002687824 */ /* 0x000fe400078e0253 */
[----:B------:R-:W-:Y:S01]  /*2410*/  IMAD.X R30, R107, 0x1, R0, P5 ;  /* 0x000000016b1e7824 */ /* 0x000fe200028e0600 */
[----:B------:R-:W-:Y:S01]  /*2420*/  IADD3.X R28, R0, R107, R67, P3, P4 ;  /* 0x0000006b001c7210 */ /* 0x000fe20001fe8443 */
[--C-:B------:R-:W-:Y:S01]  /*2430*/  IMAD R106, R106, 0x2, R25.reuse ;  /* 0x000000026a6a7824 */ /* 0x100fe200078e0219 */
[-C--:B0-----:R-:W-:Y:S01]  /*2440*/  LEA R40, P3, R26, R100.reuse, 0x1 ;  /* 0x000000641a287211 */ /* 0x081fe200078608ff */
[----:B------:R-:W-:Y:S01]  /*2450*/  IMAD R104, R104, 0x2, R25 ;  /* 0x0000000268687824 */ /* 0x000fe200078e0219 */
[----:B------:R-:W-:-:S02]  /*2460*/  LEA R42, P5, R29, R100, 0x1 ;  /* 0x000000641d2a7211 */ /* 0x000fc400078a08ff */
[----:B------:R-:W-:Y:S01]  /*2470*/  LEA.HI.X R41, R26, R101, R28, 0x1, P3 ;  /* 0x000000651a297211 */ /* 0x000fe200018f0c1c */
[----:B------:R-:W-:Y:S01]  /*2480*/  IMAD.MOV.U32 R26, RZ, RZ, R45 ;  /* 0x000000ffff1a7224 */ /* 0x000fe200078e002d */
[----:B-1----:R-:W-:Y:S02]  /*2490*/  ISETP.GE.AND P3, PT, R105, 0x1, PT ;  /* 0x000000016900780c */ /* 0x002fe40003f66270 */
[----:B------:R-:W-:Y:S02]  /*24a0*/  ISETP.GT.AND P4, PT, R45, R27, PT ;  /* 0x0000001b2d00720c */ /* 0x000fe40003f84270 */
[----:B------:R-:W-:Y:S02]  /*24b0*/  LEA.HI.X R43, R29, R101, R30, 0x1, P5 ;  /* 0x000000651d2b7211 */ /* 0x000fe400028f0c1e */
[----:B------:R-:W-:-:S07]  /*24c0*/  P2R R98, PR, RZ, 0x10 ;  /* 0x00000010ff627803 */ /* 0x000fce0000000000 */
[----:B----4-:R-:W-:Y:S05]  /*24d0*/  @!P3 BRA `(.L_x_9701) ;  /* 0x0000002400d4b947 */ /* 0x010fea0003800000 */
        /* <DEDUP_REMOVED lines=19> */
[----:B------:R-:W-:-:S03]  /*2610*/  CS2R R54, SRZ ;  /* 0x0000000000367805 */ /* 0x000fc6000001ff00 */
[----:B------:R-:W-:Y:S05]  /*2620*/  @P4 BRA `(.L_x_9704) ;  /* 0x0000000000504947 */ /* 0x000fea0003800000 */
[----:B------:R-:W-:Y:S01]  /*2630*/  IADD3 R33, P3, R20, R28, RZ ;  /* 0x0000001c14217210 */ /* 0x000fe20007f7e0ff */
[----:B------:R-:W-:Y:S01]  /*2640*/  ULDC.64 UR4, c[0x0][0x3e8] ;  /* 0x0000fa0000047ab9 */ /* 0x000fe20000000a00 */
[----:B------:R-:W-:Y:S02]  /*2650*/  CS2R R52, SRZ ;  /* 0x0000000000347805 */ /* 0x000fe4000001ff00 */
[----:B------:R-:W-:Y:S01]  /*2660*/  CS2R R54, SRZ ;  /* 0x0000000000367805 */ /* 0x000fe2000001ff00 */
[----:B------:R-:W-:Y:S01]  /*2670*/  IMAD.X R44, R97, 0x1, R86, P3 ;  /* 0x00000001612c7824 */ /* 0x000fe200018e0656 */
[----:B------:R-:W-:-:S04]  /*2680*/  LEA R32, P3, R33, UR4, 0x1 ;  /* 0x0000000421207c11 */ /* 0x000fc8000f8608ff */
[----:B------:R-:W-:Y:S01]  /*2690*/  LEA.HI.X R33, R33, UR5, R44, 0x1, P3 ;  /* 0x0000000521217c11 */ /* 0x000fe200098f0c2c */
[----:B------:R-:W-:Y:S01]  /*26a0*/  ULDC.64 UR4, c[0x0][0x400] ;  /* 0x0001000000047ab9 */ /* 0x000fe20000000a00 */
[----:B------:R-:W-:-:S05]  /*26b0*/  IADD3 R45, P3, R10, R30, RZ ;  /* 0x0000001e0a2d7210 */ /* 0x000fca0007f7e0ff */
[----:B------:R-:W-:Y:S01]  /*26c0*/  IMAD.X R46, R108, 0x1, R84, P3 ;  /* 0x000000016c2e7824 */ /* 0x000fe200018e0654 */
[----:B------:R-:W-:-:S04]  /*26d0*/  LEA R44, P3, R45, UR4, 0x1 ;  /* 0x000000042d2c7c11 */ /* 0x000fc8000f8608ff */
[----:B------:R-:W-:Y:S02]  /*26e0*/  LEA.HI.X R45, R45, UR5, R46, 0x1, P3 ;  /* 0x000000052d2d7c11 */ /* 0x000fe400098f0c2e */
        /* <DEDUP_REMOVED lines=8> */
.L_x_9704:
[----:B------:R-:W-:Y:S05]  /*2770*/  BSYNC B1 ;  /* 0x0000000000017941 */ /* 0x000fea0003800000 */
.L_x_9703:
[----:B------:R-:W-:Y:S01]  /*2780*/  ISETP.GE.AND P5, PT, R222, R99, PT ;  /* 0x00000063de00720c */ /* 0x000fe20003fa6270 */
[----:B------:R-:W-:Y:S01]  /*2790*/  BSSY B1, `(.L_x_9705) ;  /* 0x000001b000017945 */ /* 0x000fe20003800000 */
[----:B0-----:R-:W-:Y:S02]  /*27a0*/  CS2R R44, SRZ ;  /* 0x00000000002c7805 */ /* 0x001fe4000001ff00 */
[----:B------:R-:W-:Y:S01]  /*27b0*/  CS2R R32, SRZ ;  /* 0x0000000000207805 */ /* 0x000fe2000001ff00 */
[----:B-----5:R-:W-:Y:S01]  /*27c0*/  IMAD.MOV.U32 R100, RZ, RZ, R50 ;  /* 0x000000ffff647224 */ /* 0x020fe200078e0032 */
[----:B------:R-:W-:Y:S01]  /*27d0*/  CS2R R46, SRZ ;  /* 0x00000000002e7805 */ /* 0x000fe2000001ff00 */
[----:B------:R-:W-:-:S06]  /*27e0*/  IMAD.MOV.U32 R101, RZ, RZ, R51 ;  /* 0x000000ffff657224 */ /* 0x000fcc00078e0033 */
[----:B------:R-:W-:Y:S05]  /*27f0*/  @P5 BRA `(.L_x_9706) ;  /* 0x0000000000505947 */ /* 0x000fea0003800000 */
[----:B------:R-:W-:Y:S01]  /*2800*/  IADD3 R29, P3, P6, R20, R28, R73 ;  /* 0x0000001c141d7210 */ /* 0x000fe20007e7e049 */
[----:B------:R-:W-:Y:S01]  /*2810*/  ULDC.64 UR4, c[0x0][0x3e8] ;  /* 0x0000fa0000047ab9 */ /* 0x000fe20000000a00 */
[----:B------:R-:W-:Y:S02]  /*2820*/  CS2R R44, SRZ ;  /* 0x00000000002c7805 */ /* 0x000fe4000001ff00 */
[----:B------:R-:W-:Y:S02]  /*2830*/  CS2R R46, SRZ ;  /* 0x00000000002e7805 */ /* 0x000fe4000001ff00 */
[----:B------:R-:W-:Y:S02]  /*2840*/  IADD3.X R34, R86, R97, R72, P3, P6 ;  /* 0x0000006156227210 */ /* 0x000fe40001fec448 */
[----:B------:R-:W-:-:S04]  /*2850*/  IADD3 R31, P3, P6, R10, R30, R70 ;  /* 0x0000001e0a1f7210 */ /* 0x000fc80007e7e046 */
[----:B------:R-:W-:Y:S02]  /*2860*/  IADD3.X R32, R84, R108, R69, P3, P6 ;  /* 0x0000006c54207210 */ /* 0x000fe40001fec445 */
[----:B------:R-:W-:-:S04]  /*2870*/  LEA R28, P3, R29, UR4, 0x1 ;  /* 0x000000041d1c7c11 */ /* 0x000fc8000f8608ff */
[----:B------:R-:W-:Y:S01]  /*2880*/  LEA.HI.X R29, R29, UR5, R34, 0x1, P3 ;  /* 0x000000051d1d7c11 */ /* 0x000fe200098f0c22 */
[----:B------:R-:W-:Y:S02]  /*2890*/  ULDC.64 UR4, c[0x0][0x400] ;  /* 0x0001000000047ab9 */ /* 0x000fe40000000a00 */
        /* <DEDUP_REMOVED lines=10> */
.L_x_9706:
[----:B------:R-:W-:Y:S05]  /*2940*/  BSYNC B1 ;  /* 0x0000000000017941 */ /* 0x000fea0003800000 */
.L_x_9705:
[----:B0-----:R-:W-:Y:S01]  /*2950*/  IMAD.MOV.U32 R28, RZ, RZ, R52 ;  /* 0x000000ffff1c7224 */ /* 0x001fe200078e0034 */
[----:B------:R-:W-:Y:S01]  /*2960*/  MOV R29, R53 ;  /* 0x00000035001d7202 */ /* 0x000fe20000000f00 */
[----:B------:R-:W-:Y:S01]  /*2970*/  IMAD.MOV.U32 R30, RZ, RZ, R54 ;  /* 0x000000ffff1e7224 */ /* 0x000fe200078e0036 */
[----:B------:R-:W-:Y:S01]  /*2980*/  ISETP.NE.AND P3, PT, R203, 0x3, PT ;  /* 0x00000003cb00780c */ /* 0x000fe20003f65270 */
[----:B------:R-:W-:Y:S01]  /*2990*/  IMAD.MOV.U32 R31, RZ, RZ, R55 ;  /* 0x000000ffff1f7224 */ /* 0x000fe200078e0037 */
[----:B------:R-:W-:Y:S01]  /*29a0*/  PRMT R111, R28, 0x5410, R29 ;  /* 0x000054101c6f7816 */ /* 0x000fe2000000001d */
[----:B------:R-:W-:Y:S01]  /*29b0*/  IMAD.MOV.U32 R28, RZ, RZ, R48 ;  /* 0x000000ffff1c7224 */ /* 0x000fe200078e0030 */
[----:B------:R-:W-:Y:S01]  /*29c0*/  PRMT R115, R100, 0x5410, R101 ;  /* 0x0000541064737816 */ /* 0x000fe20000000065 */
[----:B------:R-:W-:Y:S01]  /*29d0*/  IMAD.MOV.U32 R29, RZ, RZ, R49 ;  /* 0x000000ffff1d7224 */ /* 0x000fe200078e0031 */
[----:B------:R-:W-:Y:S01]  /*29e0*/  PRMT R118, R30, 0x5410, R31 ;  /* 0x000054101e767816 */ /* 0x000fe2000000001f */
[----:B-----5:R-:W-:-:S02]  /*29f0*/  IMAD.MOV.U32 R30, RZ, RZ, R44 ;  /* 0x000000ffff1e7224 */ /* 0x020fc400078e002c */
[----:B------:R-:W-:Y:S01]  /*2a00*/  IMAD.MOV.U32 R31, RZ, RZ, R45 ;  /* 0x000000ffff1f7224 */ /* 0x000fe200078e002d */
        /* <DEDUP_REMOVED lines=15> */
.L_x_9707:
[----:B------:R-:W-:Y:S01]  /*2b00*/  IMAD R97, R2, 0x8, R18 ;  /* 0x0000000802617824 */ /* 0x000fe200078e0212 */
[----:B------:R-:W-:Y:S01]  /*2b10*/  SHF.L.U32 R108, R201, 0x1f, RZ ;  /* 0x0000001fc96c7819 */ /* 0x000fe200000006ff */
[----:B------:R-:W-:Y:S03]  /*2b20*/  BSSY B1, `(.L_x_9708) ;  /* 0x0000003000017945 */ /* 0x000fe60003800000 */
[----:B------:R-:W0:Y:S02]  /*2b30*/  SYNCS.PHASECHK.TRANS64.TRYWAIT P6, [R97+URZ+0x22890], R108 ;  /* 0x0228906c610075a7 */ /* 0x000e2400080c017f */
[----:B0-----:R-:W-:Y:S05]  /*2b40*/  @!P6 BRA `(.L_x_9709) ;  /* 0x0000013c0004e947 */ /* 0x001fea0003800000 */
.L_x_9985:
[----:B------:R-:W-:Y:S05]  /*2b50*/  BSYNC B1 ;  /* 0x0000000000017941 */ /* 0x000fea0003800000 */
.L_x_9708:
[----:B------:R-:W-:Y:S04]  /*2b60*/  BSSY B1, `(.L_x_9710) ;  /* 0x0000064000017945 */ /* 0x000fe80003800000 */
[----:B------:R-:W-:Y:S05]  /*2b70*/  @P4 BRA `(.L_x_9711) ;  /* 0x0000000400884947 */ /* 0x000fea0003800000 */
[----:B------:R-:W-:Y:S04]  /*2b80*/  BSSY B2, `(.L_x_9712) ;  /* 0x0000031000027945 */ /* 0x000fe80003800000 */
[----:B------:R-:W-:Y:S05]  /*2b90*/  @P1 BRA `(.L_x_9713) ;  /* 0x0000000000bc1947 */ /* 0x000fea0003800000 */
[----:B------:R1:W2:Y:S01]  /*2ba0*/  LDS.128 R28, [R106] ;  /* 0x000000006a1c7984 */ /* 0x0002a20000000c00 */
[----:B------:R-:W-:Y:S01]  /*2bb0*/  ISETP.GE.AND P4, PT, R22, R105, PT ;  /* 0x000000691600720c */ /* 0x000fe20003f86270 */
[----:B------:R-:W-:-:S12]  /*2bc0*/  BSSY B3, `(.L_x_9714) ;  /* 0x000002b000037945 */ /* 0x000fd80003800000 */
[----:B-1----:R-:W-:Y:S05]  /*2bd0*/  @P4 BRA `(.L_x_9715) ;  /* 0x0000000000a44947 */ /* 0x002fea0003800000 */
        /* <DEDUP_REMOVED lines=16> */
[----:B------:R-:W-:Y:S01]  /*2ce0*/  FFMA.FTZ R114, R29, R54, -R114 ;  /* 0x000000361d727223 */ /* 0x000fe20000010872 */
[----:B------:R-:W-:Y:S01]  /*2cf0*/  FMUL.FTZ R112, R31, R112 ;  /* 0x000000701f707220 */ /* 0x000fe20000410000 */
[----:B------:R-:W-:Y:S01]  /*2d00*/  FFMA.FTZ R109, R30, R54, R55 ;  /* 0x000000361e6d7223 */ /* 0x000fe20000010037 */
        /* <DEDUP_REMOVED lines=9> */
[--C-:B------:R-:W-:Y:S02]  /*2da0*/  HADD2.F32 R31, -RZ, R111.reuse.H0_H0 ;  /* 0x2000006fff1f7230 */ /* 0x100fe40000004100 */
[----:B------:R-:W-:Y:S01]  /*2db0*/  FMUL.FTZ R54, R28, R54 ;  /* 0x000000361c367220 */ /* 0x000fe20000410000 */
[----:B------:R-:W-:Y:S02]  /*2dc0*/  HADD2.F32 R53, -RZ, R111.H1_H1 ;  /* 0x3000006fff357230 */ /* 0x000fe40000004100 */
[-C--:B------:R-:W-:Y:S01]  /*2dd0*/  FMUL.FTZ R111, R30, R55.reuse ;  /* 0x000000371e6f7220 */ /* 0x080fe20000410000 */
        /* <DEDUP_REMOVED lines=9> */
.L_x_9715:
[----:B------:R-:W-:Y:S05]  /*2e70*/  BSYNC B3 ;  /* 0x0000000000037941 */ /* 0x000fea0003800000 */
.L_x_9714:
[----:B--2---:R1:W-:Y:S02]  /*2e80*/  STG.E.128 desc[UR40][R42.64], R28 ;  /* 0x0000001c2a007986 */ /* 0x0043e4000c101d28 */
.L_x_9713:
[----:B------:R-:W-:Y:S05]  /*2e90*/  BSYNC B2 ;  /* 0x0000000000027941 */ /* 0x000fea0003800000 */
.L_x_9712:
[----:B------:R-:W-:Y:S05]  /*2ea0*/  @P2 BRA `(.L_x_9711) ;  /* 0x0000000000bc2947 */ /* 0x000fea0003800000 */
[----:B-1----:R1:W2:Y:S01]  /*2eb0*/  LDS.128 R28, [R104] ;  /* 0x00000000681c7984 */ /* 0x0022a20000000c00 */
        /* <DEDUP_REMOVED lines=12> */
[CC--:B------:R-:W-:Y:S01]  /*2f80*/  FMUL.FTZ R110, R30.reuse, R51.reuse ;  /* 0x000000331e6e7220 */ /* 0x0c0fe20000410000 */
[----:B------:R-:W-:Y:S02]  /*2f90*/  HADD2.F32 R54, -RZ, R54.H0_H0 ;  /* 0x20000036ff367230 */ /* 0x000fe40000004100 */
[C---:B------:R-:W-:Y:S01]  /*2fa0*/  FMUL.FTZ R51, R29.reuse, R51 ;  /* 0x000000331d337220 */ /* 0x040fe20000410000 */
[--C-:B------:R-:W-:Y:S02]  /*2fb0*/  HADD2.F32 R49, -RZ, R31.reuse.H1_H1 ;  /* 0x3000001fff317230 */ /* 0x100fe40000004100 */
[-C--:B------:R-:W-:Y:S01]  /*2fc0*/  FFMA.FTZ R110, R29, R50.reuse, -R110 ;  /* 0x000000321d6e7223 */ /* 0x080fe2000001086e */
[----:B------:R-:W-:Y:S02]  /*2fd0*/  HADD2.F32 R31, -RZ, R31.H0_H0 ;  /* 0x2000001fff1f7230 */ /* 0x000fe40000004100 */
[----:B------:R-:W-:Y:S01]  /*2fe0*/  FFMA.FTZ R55, R30, R50, R51 ;  /* 0x000000321e377223 */ /* 0x000fe20000010033 */
[----:B------:R-:W-:-:S02]  /*2ff0*/  HADD2.F32 R52, -RZ, R52.H0_H0 ;  /* 0x20000034ff347230 */ /* 0x000fc40000004100 */
[-C--:B------:R-:W-:Y:S01]  /*3000*/  FMUL.FTZ R112, R49, R54.reuse ;  /* 0x0000003631707220 */ /* 0x080fe20000410000 */
[--C-:B------:R-:W-:Y:S02]  /*3010*/  HADD2.F32 R50, -RZ, R117.reuse.H0_H0 ;  /* 0x20000075ff327230 */ /* 0x100fe40000004100 */
[C---:B------:R-:W-:Y:S01]  /*3020*/  FMUL.FTZ R54, R31.reuse, R54 ;  /* 0x000000361f367220 */ /* 0x040fe20000410000 */
[----:B------:R-:W-:Y:S02]  /*3030*/  HADD2.F32 R51, -RZ, R117.H1_H1 ;  /* 0x30000075ff337230 */ /* 0x000fe40000004100 */
[-C--:B------:R-:W-:Y:S01]  /*3040*/  FFMA.FTZ R112, R31, R52.reuse, -R112 ;  /* 0x000000341f707223 */ /* 0x080fe20000010870 */
[----:B------:R-:W-:Y:S02]  /*3050*/  HADD2.F32 R29, -RZ, R28.H1_H1 ;  /* 0x3000001cff1d7230 */ /* 0x000fe40000004100 */
[----:B------:R-:W-:Y:S01]  /*3060*/  FFMA.FTZ R109, R49, R52, R54 ;  /* 0x00000034316d7223 */ /* 0x000fe20000010036 */
[----:B------:R-:W-:-:S02]  /*3070*/  HADD2.F32 R30, -RZ, R48.H1_H1 ;  /* 0x30000030ff1e7230 */ /* 0x000fc40000004100 */
[----:B------:R-:W-:Y:S02]  /*3080*/  HADD2.F32 R28, -RZ, R28.H0_H0 ;  /* 0x2000001cff1c7230 */ /* 0x000fe40000004100 */
[CC--:B------:R-:W-:Y:S01]  /*3090*/  FMUL.FTZ R53, R29.reuse, R50.reuse ;  /* 0x000000321d357220 */ /* 0x0c0fe20000410000 */
[----:B------:R-:W-:Y:S02]  /*30a0*/  HADD2.F32 R48, -RZ, R48.H0_H0 ;  /* 0x20000030ff307230 */ /* 0x000fe40000004100 */
        /* <DEDUP_REMOVED lines=13> */
.L_x_9717:
[----:B------:R-:W-:Y:S05]  /*3180*/  BSYNC B2 ;  /* 0x0000000000027941 */ /* 0x000fea0003800000 */
.L_x_9716:
[----:B--2---:R2:W-:Y:S02]  /*3190*/  STG.E.128 desc[UR40][R42.64+0x40], R28 ;  /* 0x0000401c2a007986 */ /* 0x0045e4000c101d28 */
.L_x_9711:
[----:B------:R-:W-:Y:S05]  /*31a0*/  BSYNC B1 ;  /* 0x0000000000017941 */ /* 0x000fea0003800000 */
.L_x_9710:
[----:B------:R-:W-:Y:S05]  /*31b0*/  @P5 BRA `(.L_x_9718) ;  /* 0x0000001c00005947 */ /* 0x000fea0003800000 */
[----:B------:R-:W-:Y:S04]  /*31c0*/  BSSY B1, `(.L_x_9719) ;  /* 0x0000031000017945 */ /* 0x000fe80003800000 */
[----:B------:R-:W-:Y:S05]  /*31d0*/  @P1 BRA `(.L_x_9720) ;  /* 0x0000000000bc1947 */ /* 0x000fea0003800000 */
[----:B-12---:R1:W2:Y:S01]  /*31e0*/  LDS.128 R28, [R106+0x2000] ;  /* 0x002000006a1c7984 */ /* 0x0062a20000000c00 */
[----:B------:R-:W-:Y:S01]  /*31f0*/  ISETP.GE.AND P4, PT, R22, R105, PT ;  /* 0x000000691600720c */ /* 0x000fe20003f86270 */
[----:B------:R-:W-:-:S12]  /*3200*/  BSSY B2, `(.L_x_9721) ;  /* 0x000002b000027945 */ /* 0x000fd80003800000 */
[----:B-1----:R-:W-:Y:S05]  /*3210*/  @P4 BRA `(.L_x_9722) ;  /* 0x0000000000a44947 */ /* 0x002fea0003800000 */
        /* <DEDUP_REMOVED lines=10> */
[----:B------:R-:W-:-:S02]  /*32c0*/  HADD2.F32 R30, -RZ, R29.H1_H1 ;  /* 0x3000001dff1e7230 */ /* 0x000fc40000004100 */
[----:B------:R-:W-:Y:S02]  /*32d0*/  HADD2.F32 R48, -RZ, R48.H0_H0 ;  /* 0x20000030ff307230 */ /* 0x000fe40000004100 */
[----:B------:R-:W-:Y:S02]  /*32e0*/  HADD2.F32 R29, -RZ, R29.H0_H0 ;  /* 0x2000001dff1d7230 */ /* 0x000fe40000004100 */
[-C--:B------:R-:W-:Y:S01]  /*32f0*/  FMUL.FTZ R50, R30, R45.reuse ;  /* 0x0000002d1e327220 */ /* 0x080fe20000410000 */
[-C--:B------:R-:W-:Y:S01]  /*3300*/  FMUL.FTZ R52, R43, R48.reuse ;  /* 0x000000302b347220 */ /* 0x080fe20000410000 */
[----:B------:R-:W-:Y:S01]  /*3310*/  FMUL.FTZ R48, R31, R48 ;  /* 0x000000301f307220 */ /* 0x000fe20000410000 */
[C---:B------:R-:W-:Y:S01]  /*3320*/  FMUL.FTZ R45, R29.reuse, R45 ;  /* 0x0000002d1d2d7220 */ /* 0x040fe20000410000 */
[----:B------:R-:W-:Y:S01]  /*3330*/  FFMA.FTZ R50, R29, R44, -R50 ;  /* 0x0000002c1d327223 */ /* 0x000fe20000010832 */
[----:B------:R-:W-:Y:S01]  /*3340*/  FFMA.FTZ R52, R31, R46, -R52 ;  /* 0x0000002e1f347223 */ /* 0x000fe20000010834 */
[----:B------:R-:W-:-:S02]  /*3350*/  HADD2.F32 R31, -RZ, R103.H1_H1 ;  /* 0x30000067ff1f7230 */ /* 0x000fc40000004100 */
[----:B------:R-:W-:Y:S01]  /*3360*/  FFMA.FTZ R49, R30, R44, R45 ;  /* 0x0000002c1e317223 */ /* 0x000fe2000001002d */
[----:B------:R-:W-:Y:S02]  /*3370*/  HADD2.F32 R45, -RZ, R102.H1_H1 ;  /* 0x30000066ff2d7230 */ /* 0x000fe40000004100 */
[----:B------:R-:W-:Y:S01]  /*3380*/  FFMA.FTZ R53, R43, R46, R48 ;  /* 0x0000002e2b357223 */ /* 0x000fe20000010030 */
[----:B------:R-:W-:Y:S02]  /*3390*/  HADD2.F32 R29, -RZ, R28.H1_H1 ;  /* 0x3000001cff1d7230 */ /* 0x000fe40000004100 */
[----:B------:R-:W-:Y:S02]  /*33a0*/  HADD2.F32 R30, -RZ, R42.H1_H1 ;  /* 0x3000002aff1e7230 */ /* 0x000fe40000004100 */
[----:B------:R-:W-:Y:S02]  /*33b0*/  HADD2.F32 R103, -RZ, R103.H0_H0 ;  /* 0x20000067ff677230 */ /* 0x000fe40000004100 */
[----:B------:R-:W-:-:S02]  /*33c0*/  HADD2.F32 R28, -RZ, R28.H0_H0 ;  /* 0x2000001cff1c7230 */ /* 0x000fc40000004100 */
[----:B------:R-:W-:Y:S01]  /*33d0*/  FMUL.FTZ R51, R30, R45 ;  /* 0x0000002d1e337220 */ /* 0x000fe20000410000 */
[----:B------:R-:W-:Y:S02]  /*33e0*/  HADD2.F32 R42, -RZ, R42.H0_H0 ;  /* 0x2000002aff2a7230 */ /* 0x000fe40000004100 */
[CC--:B------:R-:W-:Y:S01]  /*33f0*/  FMUL.FTZ R47, R29.reuse, R103.reuse ;  /* 0x000000671d2f7220 */ /* 0x0c0fe20000410000 */
[----:B------:R-:W-:Y:S02]  /*3400*/  HADD2.F32 R43, -RZ, R102.H0_H0 ;  /* 0x20000066ff2b7230 */ /* 0x000fe40000004100 */
[----:B------:R-:W-:Y:S01]  /*3410*/  FMUL.FTZ R44, R28, R103 ;  /* 0x000000671c2c7220 */ /* 0x000fe20000410000 */
[----:B------:R-:W-:Y:S01]  /*3420*/  FMUL.FTZ R45, R42, R45 ;  /* 0x0000002d2a2d7220 */ /* 0x000fe20000410000 */
[-C--:B------:R-:W-:Y:S02]  /*3430*/  FFMA.FTZ R47, R28, R31.reuse, -R47 ;  /* 0x0000001f1c2f7223 */ /* 0x080fe4000001082f */
[----:B------:R-:W-:Y:S01]  /*3440*/  FFMA.FTZ R44, R29, R31, R44 ;  /* 0x0000001f1d2c7223 */ /* 0x000fe2000001002c */
[-C--:B------:R-:W-:Y:S01]  /*3450*/  FFMA.FTZ R51, R42, R43.reuse, -R51 ;  /* 0x0000002b2a337223 */ /* 0x080fe20000010833 */
[----:B------:R-:W-:Y:S01]  /*3460*/  FFMA.FTZ R30, R30, R43, R45 ;  /* 0x0000002b1e1e7223 */ /* 0x000fe2000001002d */
[----:B------:R-:W-:-:S02]  /*3470*/  F2FP.F16.F32.PACK_AB R29, R49, R50 ;  /* 0x00000032311d723e */ /* 0x000fc400000000ff */
[----:B------:R-:W-:Y:S02]  /*3480*/  F2FP.F16.F32.PACK_AB R31, R53, R52 ;  /* 0x00000034351f723e */ /* 0x000fe400000000ff */
[----:B------:R-:W-:Y:S02]  /*3490*/  F2FP.F16.F32.PACK_AB R28, R44, R47 ;  /* 0x0000002f2c1c723e */ /* 0x000fe400000000ff */
[----:B------:R-:W-:-:S07]  /*34a0*/  F2FP.F16.F32.PACK_AB R30, R30, R51 ;  /* 0x000000331e1e723e */ /* 0x000fce00000000ff */
.L_x_9722:
[----:B------:R-:W-:Y:S05]  /*34b0*/  BSYNC B2 ;  /* 0x0000000000027941 */ /* 0x000fea0003800000 */
.L_x_9721:
[----:B--2---:R3:W-:Y:S02]  /*34c0*/  STG.E.128 desc[UR40][R40.64], R28 ;  /* 0x0000001c28007986 */ /* 0x0047e4000c101d28 */
.L_x_9720:
[----:B------:R-:W-:Y:S05]  /*34d0*/  BSYNC B1 ;  /* 0x0000000000017941 */ /* 0x000fea0003800000 */
.L_x_9719:
[----:B------:R-:W-:Y:S05]  /*34e0*/  @P2 BRA `(.L_x_9718) ;  /* 0x0000001800342947 */ /* 0x000fea0003800000 */
[----:B-123--:R1:W2:Y:S01]  /*34f0*/  LDS.128 R28, [R104+0x2000] ;  /* 0x00200000681c7984 */ /* 0x00e2a20000000c00 */
        /* <DEDUP_REMOVED lines=44> */
.L_x_9724:
[----:B------:R-:W-:Y:S05]  /*37c0*/  BSYNC B1 ;  /* 0x0000000000017941 */ /* 0x000fea0003800000 */
.L_x_9723:
[----:B--2---:R1:W-:Y:S01]  /*37d0*/  STG.E.128 desc[UR40][R40.64+0x40], R28 ;  /* 0x0000401c28007986 */ /* 0x0043e2000c101d28 */
[----:B------:R-:W-:Y:S05]  /*37e0*/  BRA `(.L_x_9718) ;  /* 0x0000001400747947 */ /* 0x000fea0003800000 */
.L_x_9702:
[----:B------:R-:W-:Y:S02]  /*37f0*/  ISETP.GE.AND P3, PT, R222, R99, PT ;  /* 0x00000063de00720c */ /* 0x000fe40003f66270 */
[----:B------:R-:W-:Y:S02]  /*3800*/  CS2R R34, SRZ ;  /* 0x0000000000227805 */ /* 0x000fe4000001ff00 */
[----:B------:R-:W-:Y:S02]  /*3810*/  CS2R R32, SRZ ;  /* 0x0000000000207805 */ /* 0x000fe4000001ff00 */
[----:B------:R-:W-:-:S13]  /*3820*/  ISETP.GE.OR P3, PT, R16, R105, P3 ;  /* 0x000000691000720c */ /* 0x000fda0001f66670 */
[----:B------:R-:W-:Y:S01]  /*3830*/  @!P3 IADD3 R40, P4, P5, R36, R28, R73 ;  /* 0x0000001c2428b210 */ /* 0x000fe20007d9e049 */
[----:B------:R-:W0:Y:S03]  /*3840*/  @!P3 LDC.64 R50, c[0x0][0x3e8] ;  /* 0x0000fa00ff32bb82 */ /* 0x000e260000000a00 */
[----:B------:R-:W-:Y:S02]  /*3850*/  @!P3 IADD3.X R41, R87, R97, R72, P4, P5 ;  /* 0x000000615729b210 */ /* 0x000fe400027ea448 */
[----:B------:R-:W-:-:S03]  /*3860*/  @!P3 IADD3 R44, P4, P5, R12, R30, R70 ;  /* 0x0000001e0c2cb210 */ /* 0x000fc60007d9e046 */
[----:B------:R-:W1:Y:S01]  /*3870*/  @!P3 LDC.64 R48, c[0x0][0x400] ;  /* 0x00010000ff30bb82 */ /* 0x000e620000000a00 */
[----:B------:R-:W-:Y:S02]  /*3880*/  @!P3 IADD3.X R45, R85, R108, R69, P4, P5 ;  /* 0x0000006c552db210 */ /* 0x000fe400027ea445 */
[----:B------:R-:W-:-:S04]  /*3890*/  ISETP.GE.AND P4, PT, R19, R99, PT ;  /* 0x000000631300720c */ /* 0x000fc80003f86270 */
[----:B------:R-:W-:-:S13]  /*38a0*/  ISETP.GE.OR P4, PT, R16, R105, P4 ;  /* 0x000000691000720c */ /* 0x000fda0002786670 */
[----:B------:R-:W2:Y:S01]  /*38b0*/  @!P4 LDC.64 R52, c[0x0][0x3e8] ;  /* 0x0000fa00ff34cb82 */ /* 0x000ea20000000a00 */
[----:B------:R-:W-:-:S05]  /*38c0*/  @!P4 IADD3 R28, P5, R36, R28, RZ ;  /* 0x0000001c241cc210 */ /* 0x000fca0007fbe0ff */
[----:B------:R-:W-:Y:S02]  /*38d0*/  @!P4 IMAD.X R29, R97, 0x1, R87, P5 ;  /* 0x00000001611dc824 */ /* 0x000fe400028e0657 */
[----:B------:R-:W3:Y:S01]  /*38e0*/  @!P4 LDC.64 R54, c[0x0][0x400] ;  /* 0x00010000ff36cb82 */ /* 0x000ee20000000a00 */
[----:B--2---:R-:W-:-:S04]  /*38f0*/  @!P4 LEA R52, P5, R28, R52, 0x1 ;  /* 0x000000341c34c211 */ /* 0x004fc800078a08ff */
[----:B------:R-:W-:Y:S02]  /*3900*/  @!P4 LEA.HI.X R53, R28, R53, R29, 0x1, P5 ;  /* 0x000000351c35c211 */ /* 0x000fe400028f0c1d */
[----:B------:R-:W-:-:S05]  /*3910*/  @!P4 IADD3 R30, P5, R12, R30, RZ ;  /* 0x0000001e0c1ec210 */ /* 0x000fca0007fbe0ff */
[----:B------:R-:W-:Y:S01]  /*3920*/  @!P4 IMAD.X R28, R108, 0x1, R85, P5 ;  /* 0x000000016c1cc824 */ /* 0x000fe200028e0655 */
[----:B---3--:R-:W-:-:S04]  /*3930*/  @!P4 LEA R54, P5, R30, R54, 0x1 ;  /* 0x000000361e36c211 */ /* 0x008fc800078a08ff */
[----:B------:R-:W-:Y:S02]  /*3940*/  @!P4 LEA.HI.X R55, R30, R55, R28, 0x1, P5 ;  /* 0x000000371e37c211 */ /* 0x000fe400028f0c1c */
[----:B------:R-:W-:Y:S02]  /*3950*/  CS2R R30, SRZ ;  /* 0x00000000001e7805 */ /* 0x000fe4000001ff00 */
[----:B------:R-:W-:Y:S01]  /*3960*/  CS2R R28, SRZ ;  /* 0x00000000001c7805 */ /* 0x000fe2000001ff00 */
[----:B------:R-:W2:Y:S05]  /*3970*/  @!P4 LDG.E.128 R32, desc[UR40][R54.64] ;  /* 0x000000283620c981 */ /* 0x000eaa000c1e1d00 */
[----:B------:R-:W3:Y:S01]  /*3980*/  @!P4 LDG.E.128 R28, desc[UR40][R52.64] ;  /* 0x00000028341cc981 */ /* 0x000ee2000c1e1d00 */
[----:B0-----:R-:W-:-:S02]  /*3990*/  @!P3 LEA R50, P4, R40, R50, 0x1 ;  /* 0x000000322832b211 */ /* 0x001fc400078808ff */
[----:B------:R-:W-:Y:S02]  /*39a0*/  CS2R R42, SRZ ;  /* 0x00000000002a7805 */ /* 0x000fe4000001ff00 */
[----:B------:R-:W-:Y:S02]  /*39b0*/  @!P3 LEA.HI.X R51, R40, R51, R41, 0x1, P4 ;  /* 0x000000332833b211 */ /* 0x000fe400020f0c29 */
[----:B------:R-:W-:Y:S02]  /*39c0*/  CS2R R40, SRZ ;  /* 0x0000000000287805 */ /* 0x000fe4000001ff00 */
[C---:B-1----:R-:W-:Y:S02]  /*39d0*/  @!P3 LEA R48, P4, R44.reuse, R48, 0x1 ;  /* 0x000000302c30b211 */ /* 0x042fe400078808ff */
[----:B------:R-:W-:Y:S02]  /*39e0*/  CS2R R46, SRZ ;  /* 0x00000000002e7805 */ /* 0x000fe4000001ff00 */
[----:B------:R-:W-:Y:S01]  /*39f0*/  @!P3 LEA.HI.X R49, R44, R49, R45, 0x1, P4 ;  /* 0x000000312c31b211 */ /* 0x000fe200020f0c2d */
[----:B------:R2:W4:Y:S01]  /*3a00*/  @!P3 LDG.E.128 R40, desc[UR40][R50.64] ;  /* 0x000000283228b981 */ /* 0x000522000c1e1d00 */
[----:B------:R-:W-:-:S06]  /*3a10*/  CS2R R44, SRZ ;  /* 0x00000000002c7805 */ /* 0x000fcc000001ff00 */
[----:B------:R0:W5:Y:S01]  /*3a20*/  @!P3 LDG.E.128 R44, desc[UR40][R48.64] ;  /* 0x00000028302cb981 */ /* 0x000162000c1e1d00 */
[----:B------:R-:W-:Y:S02]  /*3a30*/  ISETP.NE.AND P3, PT, R203, 0x3, PT ;  /* 0x00000003cb00780c */ /* 0x000fe40003f65270 */
[----:B------:R-:W-:Y:S01]  /*3a40*/  ISETP.GE.AND P4, PT, R16, R105, PT ;  /* 0x000000691000720c */ /* 0x000fe20003f86270 */
[----:B--2---:R-:W-:Y:S02]  /*3a50*/  IMAD.MOV.U32 R50, RZ, RZ, R34 ;  /* 0x000000ffff327224 */ /* 0x004fe400078e0022 */
[----:B---3--:R-:W-:Y:S02]  /*3a60*/  IMAD.MOV.U32 R52, RZ, RZ, R30 ;  /* 0x000000ffff347224 */ /* 0x008fe400078e001e */
[----:B------:R-:W-:Y:S02]  /*3a70*/  IMAD.MOV.U32 R53, RZ, RZ, R31 ;  /* 0x000000ffff357224 */ /* 0x000fe400078e001f */
[----:B------:R-:W-:-:S02]  /*3a80*/  IMAD.MOV.U32 R54, RZ, RZ, R28 ;  /* 0x000000ffff367224 */ /* 0x000fc400078e001c */
[----:B------:R-:W-:Y:S01]  /*3a90*/  IMAD.MOV.U32 R55, RZ, RZ, R29 ;  /* 0x000000ffff377224 */ /* 0x000fe200078e001d */
[----:B------:R-:W-:Y:S01]  /*3aa0*/  PRMT R119, R52, 0x7610, R119 ;  /* 0x0000761034777816 */ /* 0x000fe20000000077 */
[----:B0-----:R-:W-:Y:S01]  /*3ab0*/  IMAD.MOV.U32 R48, RZ, RZ, R35 ;  /* 0x000000ffff307224 */ /* 0x001fe200078e0023 */
[----:B------:R-:W-:Y:S01]  /*3ac0*/  PRMT R125, R53, 0x7610, R125 ;  /* 0x00007610357d7816 */ /* 0x000fe2000000007d */
[----:B------:R-:W-:Y:S01]  /*3ad0*/  IMAD.MOV.U32 R49, RZ, RZ, R32 ;  /* 0x000000ffff317224 */ /* 0x000fe200078e0020 */
[----:B------:R-:W-:Y:S01]  /*3ae0*/  PRMT R131, R54, 0x7610, R131 ;  /* 0x0000761036837816 */ /* 0x000fe20000000083 */
[----:B------:R-:W-:Y:S01]  /*3af0*/  IMAD.MOV.U32 R51, RZ, RZ, R33 ;  /* 0x000000ffff337224 */ /* 0x000fe200078e0021 */
[----:B------:R-:W-:Y:S02]  /*3b00*/  PRMT R121, R55, 0x7610, R121 ;  /* 0x0000761037797816 */ /* 0x000fe40000000079 */
[----:B------:R-:W-:Y:S01]  /*3b10*/  PRMT R119, R119, 0x5410, R50 ;  /* 0x0000541077777816 */ /* 0x000fe20000000032 */
[----:B----4-:R-:W-:Y:S01]  /*3b20*/  IMAD.MOV.U32 R50, RZ, RZ, R40 ;  /* 0x000000ffff327224 */ /* 0x010fe200078e0028 */
[----:B------:R-:W-:Y:S01]  /*3b30*/  PRMT R125, R125, 0x5410, R48 ;  /* 0x000054107d7d7816 */ /* 0x000fe20000000030 */
[----:B------:R-:W-:Y:S01]  /*3b40*/  IMAD.MOV.U32 R48, RZ, RZ, R42 ;  /* 0x000000ffff307224 */ /* 0x000fe200078e002a */
[----:B------:R-:W-:Y:S01]  /*3b50*/  PRMT R131, R131, 0x5410, R49 ;  /* 0x0000541083837816 */ /* 0x000fe20000000031 */
[----:B------:R-:W-:Y:S01]  /*3b60*/  IMAD.MOV.U32 R49, RZ, RZ, R43 ;  /* 0x000000ffff317224 */ /* 0x000fe200078e002b */
[----:B------:R-:W-:Y:S01]  /*3b70*/  PRMT R121, R121, 0x5410, R51 ;  /* 0x0000541079797816 */ /* 0x000fe20000000033 */
[----:B------:R-:W-:-:S03]  /*3b80*/  IMAD.MOV.U32 R51, RZ, RZ, R41 ;  /* 0x000000ffff337224 */ /* 0x000fc600078e0029 */
[----:B------:R-:W-:Y:S01]  /*3b90*/  PRMT R115, R48, 0x5410, R49 ;  /* 0x0000541030737816 */ /* 0x000fe20000000031 */
[----:B-----5:R-:W-:Y:S01]  /*3ba0*/  IMAD.MOV.U32 R49, RZ, RZ, R47 ;  /* 0x000000ffff317224 */ /* 0x020fe200078e002f */
[----:B------:R-:W-:Y:S01]  /*3bb0*/  PRMT R116, R50, 0x5410, R51 ;  /* 0x0000541032747816 */ /* 0x000fe20000000033 */
[----:B------:R-:W-:Y:S01]  /*3bc0*/  IMAD.MOV.U32 R50, RZ, RZ, R44 ;  /* 0x000000ffff327224 */ /* 0x000fe200078e002c */
[----:B------:R-:W-:Y:S01]  /*3bd0*/  MOV R48, R46 ;  /* 0x0000002e00307202 */ /* 0x000fe20000000f00 */
[----:B------:R-:W-:-:S03]  /*3be0*/  IMAD.MOV.U32 R51, RZ, RZ, R45 ;  /* 0x000000ffff337224 */ /* 0x000fc600078e002d */
[----:B------:R-:W-:Y:S02]  /*3bf0*/  PRMT R117, R48, 0x5410, R49 ;  /* 0x0000541030757816 */ /* 0x000fe40000000031 */
[----:B------:R-:W-:Y:S01]  /*3c00*/  PRMT R118, R50, 0x5410, R51 ;  /* 0x0000541032767816 */ /* 0x000fe20000000033 */
[----:B------:R-:W-:Y:S06]  /*3c10*/  @!P3 BRA `(.L_x_9725) ;  /* 0x000000000004b947 */ /* 0x000fec0003800000 */
[----:B------:R-:W-:Y:S01]  /*3c20*/  BPT.TRAP 0x1 ;  /* 0x000000040000795c */ /* 0x000fe20000300000 */
.L_x_9725:
[----:B------:R-:W-:Y:S01]  /*3c30*/  IMAD R97, R2, 0x8, R18 ;  /* 0x0000000802617824 */ /* 0x000fe200078e0212 */
[----:B------:R-:W-:Y:S01]  /*3c40*/  SHF.L.U32 R108, R201, 0x1f, RZ ;  /* 0x0000001fc96c7819 */ /* 0x000fe200000006ff */
[----:B------:R-:W0:Y:S01]  /*3c50*/  LDC R109, c[0x0][0x2f4] ;  /* 0x0000bd00ff6d7b82 */ /* 0x000e220000000800 */
[----:B------:R-:W-:Y:S01]  /*3c60*/  BSSY B1, `(.L_x_9726) ;  /* 0x0000006000017945 */ /* 0x000fe20003800000 */
[----:B------:R-:W-:Y:S01]  /*3c70*/  IMAD.MOV.U32 R103, RZ, RZ, R107 ;  /* 0x000000ffff677224 */ /* 0x000fe200078e006b */
[----:B------:R-:W1:Y:S05]  /*3c80*/  SYNCS.PHASECHK.TRANS64.TRYWAIT P5, [R97+URZ+0x22890], R108 ;  /* 0x0228906c610075a7 */ /* 0x000e6a00080a017f */
[----:B------:R-:W2:Y:S01]  /*3c90*/  LDC.64 R104, c[0x0][0x300] ;  /* 0x0000c000ff687b82 */ /* 0x000ea20000000a00 */
[----:B0-----:R-:W-:Y:S01]  /*3ca0*/  IMAD.IADD R111, R109, 0x1, -R78 ;  /* 0x000000016d6f7824 */ /* 0x001fe200078e0a4e */
[----:B-1----:R-:W-:Y:S06]  /*3cb0*/  @!P5 BRA `(.L_x_9727) ;  /* 0x0000012800bcd947 */ /* 0x002fec0003800000 */
.L_x_9986:
[----:B------:R-:W-:Y:S05]  /*3cc0*/  BSYNC B1 ;  /* 0x0000000000017941 */ /* 0x000fea0003800000 */
.L_x_9726:
[----:B------:R-:W-:Y:S01]  /*3cd0*/  ISETP.GE.OR P5, PT, R19, R99, P1 ;  /* 0x000000631300720c */ /* 0x000fe20000fa6670 */
[----:B------:R-:W-:-:S12]  /*3ce0*/  BSSY B1, `(.L_x_9728) ;  /* 0x0000078000017945 */ /* 0x000fd80003800000 */
[----:B------:R-:W-:Y:S05]  /*3cf0*/  @P5 BRA `(.L_x_9729) ;  /* 0x0000000400d85947 */ /* 0x000fea0003800000 */
[-C--:B--2---:R-:W-:Y:S01]  /*3d00*/  IMAD R48, R225, R104.reuse, RZ ;  /* 0x00000068e1307224 */ /* 0x084fe200078e02ff */
[----:B------:R-:W-:Y:S01]  /*3d10*/  BSSY B2, `(.L_x_9730) ;  /* 0x0000068000027945 */ /* 0x000fe20003800000 */
[----:B------:R-:W-:-:S04]  /*3d20*/  IMAD.WIDE.U32 R106, R19, R104, R102 ;  /* 0x00000068136a7225 */ /* 0x000fc800078e0066 */
[----:B------:R-:W-:Y:S01]  /*3d30*/  IMAD R49, R19, R105, R48 ;  /* 0x0000006913317224 */ /* 0x000fe200078e0230 */
[----:B------:R-:W-:Y:S02]  /*3d40*/  SEL R48, R78, R111, !P0 ;  /* 0x0000006f4e307207 */ /* 0x000fe40004000000 */
[----:B------:R-:W-:Y:S01]  /*3d50*/  IADD3 R110, P5, P6, R4, R106, R90 ;  /* 0x0000006a046e7210 */ /* 0x000fe20007ebe05a */
[----:B------:R-:W-:Y:S01]  /*3d60*/  IMAD.IADD R114, R49, 0x1, R107 ;  /* 0x0000000131727824 */ /* 0x000fe200078e026b */
[----:B------:R-:W-:-:S04]  /*3d70*/  SHF.R.S32.HI R49, RZ, 0x1f, R48 ;  /* 0x0000001fff317819 */ /* 0x000fc80000011430 */
[----:B------:R-:W-:Y:S02]  /*3d80*/  LEA.HI R49, R49, R48, RZ, 0x4 ;  /* 0x0000003031317211 */ /* 0x000fe400078f20ff */
[----:B------:R-:W-:Y:S02]  /*3d90*/  IADD3.X R112, R3, R114, R91, P5, P6 ;  /* 0x0000007203707210 */ /* 0x000fe40002fec45b */
[----:B------:R-:W-:-:S05]  /*3da0*/  LEA.HI.SX32 R49, R49, R88, 0x1c ;  /* 0x0000005831317211 */ /* 0x000fca00078fe2ff */
[----:B------:R-:W-:-:S05]  /*3db0*/  IMAD.SHL.U32 R113, R49, 0x8, RZ ;  /* 0x0000000831717824 */ /* 0x000fca00078e00ff */
[----:B------:R-:W-:-:S04]  /*3dc0*/  LOP3.LUT R49, R71, 0x38, R113, 0xf8, !PT ;  /* 0x0000003847317812 */ /* 0x000fc800078ef871 */
[----:B------:R-:W-:Y:S01]  /*3dd0*/  LOP3.LUT R48, R49, R74, RZ, 0x3c, !PT ;  /* 0x0000004a31307212 */ /* 0x000fe200078e3cff */
[----:B------:R-:W-:-:S04]  /*3de0*/  IMAD R49, R2, 0x1800, R92 ;  /* 0x0000180002317824 */ /* 0x000fc800078e025c */
[----:B------:R-:W-:Y:S02]  /*3df0*/  IMAD R51, R211, 0x200, R48 ;  /* 0x00000200d3337824 */ /* 0x000fe400078e0230 */
[----:B------:R-:W-:Y:S02]  /*3e00*/  IMAD R49, R49, 0x2, R18 ;  /* 0x0000000231317824 */ /* 0x000fe400078e0212 */
[----:B------:R-:W-:-:S04]  /*3e10*/  IMAD R51, R2, 0x1800, R51 ;  /* 0x0000180002337824 */ /* 0x000fc800078e0233 */
[----:B------:R-:W-:Y:S02]  /*3e20*/  IMAD R52, R51, 0x2, R18 ;  /* 0x0000000233347824 */ /* 0x000fe400078e0212 */
[----:B------:R-:W1:Y:S04]  /*3e30*/  LDS.128 R48, [R49+0x1c400] ;  /* 0x01c4000031307984 */ /* 0x000e680000000c00 */
[----:B------:R-:W2:Y:S01]  /*3e40*/  LDS.128 R52, [R52+0x1c400] ;  /* 0x01c4000034347984 */ /* 0x000ea20000000c00 */
[----:B------:R-:W-:Y:S05]  /*3e50*/  @P4 BRA `(.L_x_9731) ;  /* 0x00000004004c4947 */ /* 0x000fea0003800000 */
[--C-:B------:R-:W-:Y:S02]  /*3e60*/  SHF.R.U64 R129, R32, 0x10, R33.reuse ;  /* 0x0000001020817819 */ /* 0x100fe40000001221 */
[----:B------:R-:W-:Y:S01]  /*3e70*/  SHF.R.U32.HI R32, RZ, 0x10, R33 ;  /* 0x00000010ff207819 */ /* 0x000fe20000011621 */
[----:B------:R-:W-:Y:S01]  /*3e80*/  HADD2.F32 R33, -RZ, R121.H1_H1 ;  /* 0x30000079ff217230 */ /* 0x000fe20000004100 */
[--C-:B------:R-:W-:Y:S02]  /*3e90*/  SHF.R.U64 R130, R28, 0x10, R29.reuse ;  /* 0x000000101c827819 */ /* 0x100fe4000000121d */
[----:B------:R-:W-:Y:S01]  /*3ea0*/  SHF.R.U32.HI R120, RZ, 0x10, R29 ;  /* 0x00000010ff787819 */ /* 0x000fe2000001161d */
[----:B-1----:R-:W-:Y:S01]  /*3eb0*/  HADD2.F32 R29, -RZ, R49.H0_H0 ;  /* 0x20000031ff1d7230 */ /* 0x002fe20000004100 */
[----:B------:R-:W-:Y:S01]  /*3ec0*/  SHF.R.U64 R28, R30, 0x10, R31 ;  /* 0x000000101e1c7819 */ /* 0x000fe2000000121f */
[--C-:B--2---:R-:W-:Y:S01]  /*3ed0*/  HADD2.F32 R30, -RZ, R53.reuse.H0_H0 ;  /* 0x20000035ff1e7230 */ /* 0x104fe20000004100 */
[----:B------:R-:W-:Y:S01]  /*3ee0*/  SHF.R.U64 R128, R34, 0x10, R35 ;  /* 0x0000001022807819 */ /* 0x000fe20000001223 */
[----:B------:R-:W-:Y:S01]  /*3ef0*/  HADD2.F32 R53, -RZ, R53.H1_H1 ;  /* 0x30000035ff357230 */ /* 0x000fe20000004100 */
[----:B------:R-:W-:Y:S01]  /*3f00*/  SHF.R.U32.HI R124, RZ, 0x10, R31 ;  /* 0x00000010ff7c7819 */ /* 0x000fe2000001161f */
[----:B------:R-:W-:Y:S01]  /*3f10*/  HADD2.F32 R34, -RZ, R32.H0_H0 ;  /* 0x20000020ff227230 */ /* 0x000fe20000004100 */
[----:B------:R-:W-:Y:S01]  /*3f20*/  SHF.R.U32.HI R35, RZ, 0x10, R35 ;  /* 0x00000010ff237819 */ /* 0x000fe20000011623 */
[----:B------:R-:W-:-:S02]  /*3f30*/  HADD2.F32 R49, -RZ, R49.H1_H1 ;  /* 0x30000031ff317230 */ /* 0x000fc40000004100 */
[----:B------:R-:W-:Y:S02]  /*3f40*/  HADD2.F32 R32, -RZ, R120.H0_H0 ;  /* 0x20000078ff207230 */ /* 0x000fe40000004100 */
[CC--:B------:R-:W-:Y:S01]  /*3f50*/  FMUL.FTZ R120, R30.reuse, R33.reuse ;  /* 0x000000211e787220 */ /* 0x0c0fe20000410000 */
[----:B------:R-:W-:Y:S02]  /*3f60*/  HADD2.F32 R31, -RZ, R121.H0_H0 ;  /* 0x20000079ff1f7230 */ /* 0x000fe40000004100 */
[----:B------:R-:W-:Y:S01]  /*3f70*/  FMUL.FTZ R33, R29, R33 ;  /* 0x000000211d217220 */ /* 0x000fe20000410000 */
[-C--:B------:R-:W-:Y:S01]  /*3f80*/  FMUL.FTZ R122, R53, R34.reuse ;  /* 0x00000022357a7220 */ /* 0x080fe20000410000 */
[C---:B------:R-:W-:Y:S02]  /*3f90*/  FMUL.FTZ R34, R49.reuse, R34 ;  /* 0x0000002231227220 */ /* 0x040fe40000410000 */
[-C--:B------:R-:W-:Y:S01]  /*3fa0*/  FFMA.FTZ R121, R30, R31.reuse, R33 ;  /* 0x0000001f1e797223 */ /* 0x080fe20000010021 */
[-C--:B------:R-:W-:Y:S01]  /*3fb0*/  FFMA.FTZ R123, R49, R32.reuse, -R122 ;  /* 0x00000020317b7223 */ /* 0x080fe2000001087a */
[----:B------:R-:W-:Y:S01]  /*3fc0*/  FFMA.FTZ R120, R29, R31, -R120 ;  /* 0x0000001f1d787223 */ /* 0x000fe20000010878 */
[----:B------:R-:W-:Y:S01]  /*3fd0*/  FFMA.FTZ R122, R53, R32, R34 ;  /* 0x00000020357a7223 */ /* 0x000fe20000010022 */
[----:B------:R-:W-:-:S02]  /*3fe0*/  HADD2.F32 R33, -RZ, R125.H1_H1 ;  /* 0x3000007dff217230 */ /* 0x000fc40000004100 */
[--C-:B------:R-:W-:Y:S01]  /*3ff0*/  HADD2.F32 R30, -RZ, R55.reuse.H0_H0 ;  /* 0x20000037ff1e7230 */ /* 0x100fe20000004100 */
[----:B------:R-:W-:Y:S01]  /*4000*/  F2FP.F16.F32.PACK_AB R120, R123, R120 ;  /* 0x000000787b78723e */ /* 0x000fe200000000ff */
[----:B------:R-:W-:Y:S01]  /*4010*/  HADD2.F32 R55, -RZ, R55.H1_H1 ;  /* 0x30000037ff377230 */ /* 0x000fe20000004100 */
[----:B------:R-:W-:Y:S01]  /*4020*/  F2FP.F16.F32.PACK_AB R121, R122, R121 ;  /* 0x000000797a79723e */ /* 0x000fe200000000ff */
[----:B------:R-:W-:Y:S02]  /*4030*/  HADD2.F32 R29, -RZ, R51.H0_H0 ;  /* 0x20000033ff1d7230 */ /* 0x000fe40000004100 */
[----:B------:R-:W-:Y:S02]  /*4040*/  HADD2.F32 R34, -RZ, R35.H0_H0 ;  /* 0x20000023ff227230 */ /* 0x000fe40000004100 */
[----:B------:R-:W-:Y:S02]  /*4050*/  HADD2.F32 R51, -RZ, R51.H1_H1 ;  /* 0x30000033ff337230 */ /* 0x000fe40000004100 */
[----:B------:R-:W-:-:S02]  /*4060*/  HADD2.F32 R32, -RZ, R124.H0_H0 ;  /* 0x2000007cff207230 */ /* 0x000fc40000004100 */
[CC--:B------:R-:W-:Y:S01]  /*4070*/  FMUL.FTZ R124, R30.reuse, R33.reuse ;  /* 0x000000211e7c7220 */ /* 0x0c0fe20000410000 */
[----:B------:R-:W-:Y:S02]  /*4080*/  HADD2.F32 R31, -RZ, R125.H0_H0 ;  /* 0x2000007dff1f7230 */ /* 0x000fe40000004100 */
[----:B------:R-:W-:Y:S01]  /*4090*/  FMUL.FTZ R33, R29, R33 ;  /* 0x000000211d217220 */ /* 0x000fe20000410000 */
[-C--:B------:R-:W-:Y:S01]  /*40a0*/  FMUL.FTZ R126, R55, R34.reuse ;  /* 0x00000022377e7220 */ /* 0x080fe20000410000 */
[C---:B------:R-:W-:Y:S01]  /*40b0*/  FMUL.FTZ R34, R51.reuse, R34 ;  /* 0x0000002233227220 */ /* 0x040fe20000410000 */
[----:B------:R-:W-:Y:S02]  /*40c0*/  HADD2.F32 R35, -RZ, R129.H0_H0 ;  /* 0x20000081ff237230 */ /* 0x000fe40000004100 */
[-C--:B------:R-:W-:Y:S01]  /*40d0*/  FFMA.FTZ R125, R30, R31.reuse, R33 ;  /* 0x0000001f1e7d7223 */ /* 0x080fe20000010021 */
[-C--:B------:R-:W-:Y:S01]  /*40e0*/  FFMA.FTZ R127, R51, R32.reuse, -R126 ;  /* 0x00000020337f7223 */ /* 0x080fe2000001087e */
[----:B------:R-:W-:Y:S01]  /*40f0*/  FFMA.FTZ R124, R29, R31, -R124 ;  /* 0x0000001f1d7c7223 */ /* 0x000fe2000001087c */
[----:B------:R-:W-:Y:S01]  /*4100*/  FFMA.FTZ R126, R55, R32, R34 ;  /* 0x00000020377e7223 */ /* 0x000fe20000010022 */
[----:B------:R-:W-:-:S02]  /*4110*/  HADD2.F32 R30, -RZ, R52.H0_H0 ;  /* 0x20000034ff1e7230 */ /* 0x000fc40000004100 */
[--C-:B------:R-:W-:Y:S01]  /*4120*/  HADD2.F32 R32, -RZ, R131.reuse.H1_H1 ;  /* 0x30000083ff207230 */ /* 0x100fe20000004100 */
        /* <DEDUP_REMOVED lines=11> */
[-C--:B------:R-:W-:Y:S01]  /*41e0*/  FFMA.FTZ R34, R29, R31.reuse, -R34 ;  /* 0x0000001f1d227223 */ /* 0x080fe20000010822 */
[----:B------:R-:W-:Y:S02]  /*41f0*/  FFMA.FTZ R49, R30, R31, R49 ;  /* 0x0000001f1e317223 */ /* 0x000fe40000010031 */
[-C--:B------:R-:W-:Y:S01]  /*4200*/  FFMA.FTZ R52, R52, R33.reuse, R35 ;  /* 0x0000002134347223 */ /* 0x080fe20000010023 */
[----:B------:R-:W-:Y:S02]  /*4210*/  HADD2.F32 R31, -RZ, R119.H0_H0 ;  /* 0x20000077ff1f7230 */ /* 0x000fe40000004100 */
[----:B------:R-:W-:Y:S01]  /*4220*/  FFMA.FTZ R51, R48, R33, -R51 ;  /* 0x0000002130337223 */ /* 0x000fe20000010833 */
[----:B------:R-:W-:-:S02]  /*4230*/  HADD2.F32 R30, -RZ, R54.H0_H0 ;  /* 0x20000036ff1e7230 */ /* 0x000fc40000004100 */
[----:B------:R-:W-:Y:S01]  /*4240*/  HADD2.F32 R119, -RZ, R119.H1_H1 ;  /* 0x30000077ff777230 */ /* 0x000fe20000004100 */
[----:B------:R-:W-:Y:S01]  /*4250*/  F2FP.F16.F32.PACK_AB R52, R52, R49 ;  /* 0x000000313434723e */ /* 0x000fe200000000ff */
[----:B------:R-:W-:Y:S01]  /*4260*/  HADD2.F32 R35, -RZ, R128.H0_H0 ;  /* 0x20000080ff237230 */ /* 0x000fe20000004100 */
[----:B------:R-:W-:Y:S01]  /*4270*/  F2FP.F16.F32.PACK_AB R48, R51, R34 ;  /* 0x000000223330723e */ /* 0x000fe200000000ff */
[----:B------:R-:W-:Y:S02]  /*4280*/  HADD2.F32 R29, -RZ, R50.H0_H0 ;  /* 0x20000032ff1d7230 */ /* 0x000fe40000004100 */
[----:B------:R-:W-:Y:S02]  /*4290*/  HADD2.F32 R54, -RZ, R54.H1_H1 ;  /* 0x30000036ff367230 */ /* 0x000fe40000004100 */
[----:B------:R-:W-:Y:S02]  /*42a0*/  HADD2.F32 R50, -RZ, R50.H1_H1 ;  /* 0x30000032ff327230 */ /* 0x000fe40000004100 */
[----:B------:R-:W-:-:S02]  /*42b0*/  HADD2.F32 R33, -RZ, R28.H0_H0 ;  /* 0x2000001cff217230 */ /* 0x000fc40000004100 */
[----:B------:R-:W-:Y:S01]  /*42c0*/  FMUL.FTZ R28, R30, R119 ;  /* 0x000000771e1c7220 */ /* 0x000fe20000410000 */
[----:B------:R-:W-:Y:S01]  /*42d0*/  FMUL.FTZ R53, R54, R35 ;  /* 0x0000002336357220 */ /* 0x000fe20000410000 */
[C---:B------:R-:W-:Y:S01]  /*42e0*/  FMUL.FTZ R119, R29.reuse, R119 ;  /* 0x000000771d777220 */ /* 0x040fe20000410000 */
[C---:B------:R-:W-:Y:S01]  /*42f0*/  FMUL.FTZ R35, R50.reuse, R35 ;  /* 0x0000002332237220 */ /* 0x040fe20000410000 */
[----:B------:R-:W-:Y:S01]  /*4300*/  FFMA.FTZ R28, R29, R31, -R28 ;  /* 0x0000001f1d1c7223 */ /* 0x000fe2000001081c */
[----:B------:R-:W-:Y:S01]  /*4310*/  FFMA.FTZ R53, R50, R33, -R53 ;  /* 0x0000002132357223 */ /* 0x000fe20000010835 */
[----:B------:R-:W-:Y:S01]  /*4320*/  FFMA.FTZ R119, R30, R31, R119 ;  /* 0x0000001f1e777223 */ /* 0x000fe20000010077 */
[----:B------:R-:W-:Y:S01]  /*4330*/  FFMA.FTZ R54, R54, R33, R35 ;  /* 0x0000002136367223 */ /* 0x000fe20000010023 */
[----:B------:R-:W-:Y:S02]  /*4340*/  IMAD.MOV.U32 R49, RZ, RZ, R120 ;  /* 0x000000ffff317224 */ /* 0x000fe400078e0078 */
[----:B------:R-:W-:Y:S01]  /*4350*/  F2FP.F16.F32.PACK_AB R50, R53, R28 ;  /* 0x0000001c3532723e */ /* 0x000fe200000000ff */
[----:B------:R-:W-:Y:S01]  /*4360*/  IMAD.MOV.U32 R53, RZ, RZ, R121 ;  /* 0x000000ffff357224 */ /* 0x000fe200078e0079 */
[----:B------:R-:W-:Y:S01]  /*4370*/  F2FP.F16.F32.PACK_AB R54, R54, R119 ;  /* 0x000000773636723e */ /* 0x000fe200000000ff */
[----:B------:R-:W-:-:S07]  /*4380*/  IMAD.MOV.U32 R51, RZ, RZ, R124 ;  /* 0x000000ffff337224 */ /* 0x000fce00078e007c */
.L_x_9731:
[----:B------:R-:W-:Y:S05]  /*4390*/  BSYNC B2 ;  /* 0x0000000000027941 */ /* 0x000fea0003800000 */
.L_x_9730:
[----:B------:R-:W-:Y:S02]  /*43a0*/  ISETP.GE.AND P5, PT, R113, R109, PT ;  /* 0x0000006d7100720c */ /* 0x000fe40003fa6270 */
[----:B------:R-:W-:-:S11]  /*43b0*/  P2R R29, PR, RZ, 0x1 ;  /* 0x00000001ff1d7803 */ /* 0x000fd60000000000 */
[--C-:B------:R-:W-:Y:S02]  /*43c0*/  @!P5 SHF.R.S32.HI R28, RZ, 0x1f, R113.reuse ;  /* 0x0000001fff1cd819 */ /* 0x100fe40000011471 */
[----:B------:R-:W-:-:S04]  /*43d0*/  @!P5 IADD3 R106, P0, P6, R4, R106, R113 ;  /* 0x0000006a046ad210 */ /* 0x000fc80007e1e071 */
[----:B------:R-:W-:Y:S02]  /*43e0*/  @!P5 IADD3.X R114, R3, R114, R28, P0, P6 ;  /* 0x000000720372d210 */ /* 0x000fe400007ec41c */
[CC--:B------:R-:W-:Y:S02]  /*43f0*/  LEA R28, P6, R110.reuse, R100.reuse, 0x1 ;  /* 0x000000646e1c7211 */ /* 0x0c0fe400078c08ff */
[----:B------:R-:W-:Y:S02]  /*4400*/  ISETP.NE.AND P0, PT, R29, RZ, PT ;  /* 0x000000ff1d00720c */ /* 0x000fe40003f05270 */
[----:B------:R-:W-:Y:S02]  /*4410*/  LEA.HI.X R29, R110, R101, R112, 0x1, P6 ;  /* 0x000000656e1d7211 */ /* 0x000fe400030f0c70 */
[----:B------:R-:W-:-:S03]  /*4420*/  @!P5 LEA R30, P6, R106, R100, 0x1 ;  /* 0x000000646a1ed211 */ /* 0x000fc600078c08ff */
[----:B-1----:R1:W-:Y:S01]  /*4430*/  STG.E.128 desc[UR40][R28.64], R48 ;  /* 0x000000301c007986 */ /* 0x0023e2000c101d28 */
[----:B------:R-:W-:-:S05]  /*4440*/  @!P5 LEA.HI.X R31, R106, R101, R114, 0x1, P6 ;  /* 0x000000656a1fd211 */ /* 0x000fca00030f0c72 */
[----:B--2---:R1:W-:Y:S04]  /*4450*/  @!P5 STG.E.128 desc[UR40][R30.64], R52 ;  /* 0x000000341e00d986 */ /* 0x0043e8000c101d28 */
.L_x_9729:
[----:B------:R-:W-:Y:S05]  /*4460*/  BSYNC B1 ;  /* 0x0000000000017941 */ /* 0x000fea0003800000 */
.L_x_9728:
[C---:B------:R-:W-:Y:S01]  /*4470*/  ISETP.GE.OR P5, PT, R222.reuse, R99, P1 ;  /* 0x00000063de00720c */ /* 0x040fe20000fa6670 */
[-C--:B-12---:R-:W-:Y:S02]  /*4480*/  IMAD R28, R75, R104.reuse, RZ ;  /* 0x000000684b1c7224 */ /* 0x086fe400078e02ff */
[----:B------:R-:W-:-:S04]  /*4490*/  IMAD.WIDE.U32 R102, R222, R104, R102 ;  /* 0x00000068de667225 */ /* 0x000fc800078e0066 */
[----:B------:R-:W-:-:S06]  /*44a0*/  IMAD R105, R222, R105, R28 ;  /* 0x00000069de697224 */ /* 0x000fcc00078e021c */
[----:B------:R-:W-:Y:S05]  /*44b0*/  @P5 BRA `(.L_x_9718) ;  /* 0x0000000800405947 */ /* 0x000fea0003800000 */
[----:B------:R-:W-:Y:S01]  /*44c0*/  IMAD.IADD R50, R103, 0x1, R105 ;  /* 0x0000000167327824 */ /* 0x000fe200078e0269 */
[----:B------:R-:W-:Y:S01]  /*44d0*/  IADD3 R28, P5, P6, R4, R102, R90 ;  /* 0x00000066041c7210 */ /* 0x000fe20007ebe05a */
[----:B------:R-:W-:Y:S01]  /*44e0*/  BSSY B1, `(.L_x_9732) ;  /* 0x000006a000017945 */ /* 0x000fe20003800000 */
[----:B------:R-:W-:Y:S02]  /*44f0*/  SEL R111, R78, R111, !P0 ;  /* 0x0000006f4e6f7207 */ /* 0x000fe40004000000 */
[----:B------:R-:W-:Y:S02]  /*4500*/  IADD3.X R29, R3, R50, R91, P5, P6 ;  /* 0x00000032031d7210 */ /* 0x000fe40002fec45b */
[C---:B------:R-:W-:Y:S02]  /*4510*/  LEA R48, P5, R28.reuse, R100, 0x1 ;  /* 0x000000641c307211 */ /* 0x040fe400078a08ff */
[----:B------:R-:W-:Y:S02]  /*4520*/  SHF.R.U32.HI R30, RZ, 0x3, R210 ;  /* 0x00000003ff1e7819 */ /* 0x000fe400000116d2 */
[----:B------:R-:W-:-:S02]  /*4530*/  LEA.HI.X R49, R28, R101, R29, 0x1, P5 ;  /* 0x000000651c317211 */ /* 0x000fc400028f0c1d */
[----:B------:R-:W-:-:S04]  /*4540*/  SHF.R.S32.HI R28, RZ, 0x1f, R111 ;  /* 0x0000001fff1c7819 */ /* 0x000fc8000001146f */
[----:B------:R-:W-:-:S04]  /*4550*/  LEA.HI R111, R28, R111, RZ, 0x4 ;  /* 0x0000006f1c6f7211 */ /* 0x000fc800078f20ff */
[----:B------:R-:W-:-:S04]  /*4560*/  LEA.HI.SX32 R51, R111, R88, 0x1c ;  /* 0x000000586f337211 */ /* 0x000fc800078fe2ff */
[----:B------:R-:W-:-:S04]  /*4570*/  SHF.L.U32 R51, R51, 0x3, RZ ;  /* 0x0000000333337819 */ /* 0x000fc800000006ff */
[----:B------:R-:W-:-:S04]  /*4580*/  LOP3.LUT R28, R210, 0x38, R51, 0xf8, !PT ;  /* 0x00000038d21c7812 */ /* 0x000fc800078ef833 */
[----:B------:R-:W-:-:S05]  /*4590*/  LOP3.LUT R29, R28, R30, RZ, 0x3c, !PT ;  /* 0x0000001e1c1d7212 */ /* 0x000fca00078e3cff */
[----:B------:R-:W-:Y:S02]  /*45a0*/  IMAD.IADD R31, R212, 0x1, R29 ;  /* 0x00000001d41f7824 */ /* 0x000fe400078e021d */
[C---:B------:R-:W-:Y:S02]  /*45b0*/  IMAD R29, R2.reuse, 0x1800, R93 ;  /* 0x00001800021d7824 */ /* 0x040fe400078e025d */
[----:B------:R-:W-:Y:S02]  /*45c0*/  IMAD R31, R2, 0x1800, R31 ;  /* 0x00001800021f7824 */ /* 0x000fe400078e021f */
[--C-:B------:R-:W-:Y:S02]  /*45d0*/  IMAD R29, R29, 0x2, R18.reuse ;  /* 0x000000021d1d7824 */ /* 0x100fe400078e0212 */
[----:B------:R-:W-:-:S04]  /*45e0*/  IMAD R32, R31, 0x2, R18 ;  /* 0x000000021f207824 */ /* 0x000fc800078e0212 */
[----:B------:R-:W1:Y:S04]  /*45f0*/  LDS.128 R28, [R29+0x1c400] ;  /* 0x01c400001d1c7984 */ /* 0x000e680000000c00 */
[----:B------:R-:W2:Y:S01]  /*4600*/  LDS.128 R32, [R32+0x1c400] ;  /* 0x01c4000020207984 */ /* 0x000ea20000000c00 */
[----:B------:R-:W-:Y:S05]  /*4610*/  @P4 BRA `(.L_x_9733) ;  /* 0x0000000400584947 */ /* 0x000fea0003800000 */
[--C-:B------:R-:W-:Y:S02]  /*4620*/  SHF.R.U64 R107, R44, 0x10, R45.reuse ;  /* 0x000000102c6b7819 */ /* 0x100fe4000000122d */
[----:B------:R-:W-:Y:S01]  /*4630*/  SHF.R.U32.HI R44, RZ, 0x10, R45 ;  /* 0x00000010ff2c7819 */ /* 0x000fe2000001162d */
[----:B------:R-:W-:Y:S01]  /*4640*/  HADD2.F32 R45, -RZ, R118.H1_H1 ;  /* 0x30000076ff2d7230 */ /* 0x000fe20000004100 */
[--C-:B------:R-:W-:Y:S01]  /*4650*/  SHF.R.U64 R111, R40, 0x10, R41.reuse ;  /* 0x00000010286f7819 */ /* 0x100fe20000001229 */
[----:B--2---:R-:W-:Y:S01]  /*4660*/  IMAD.MOV.U32 R40, RZ, RZ, R32 ;  /* 0x000000ffff287224 */ /* 0x004fe200078e0020 */
[----:B------:R-:W-:Y:S01]  /*4670*/  SHF.R.U32.HI R52, RZ, 0x10, R41 ;  /* 0x00000010ff347819 */ /* 0x000fe20000011629 */
[----:B------:R-:W-:Y:S01]  /*4680*/  IMAD.MOV.U32 R41, RZ, RZ, R34 ;  /* 0x000000ffff297224 */ /* 0x000fe200078e0022 */
[----:B------:R-:W-:Y:S01]  /*4690*/  SHF.R.U64 R110, R42, 0x10, R43 ;  /* 0x000000102a6e7819 */ /* 0x000fe2000000122b */
[----:B-1----:R-:W-:Y:S01]  /*46a0*/  IMAD.MOV.U32 R32, RZ, RZ, R30 ;  /* 0x000000ffff207224 */ /* 0x002fe200078e001e */
[----:B------:R-:W-:Y:S01]  /*46b0*/  SHF.R.U64 R106, R46, 0x10, R47 ;  /* 0x000000102e6a7819 */ /* 0x000fe2000000122f */
[--C-:B------:R-:W-:Y:S01]  /*46c0*/  HADD2.F32 R34, -RZ, R33.reuse.H0_H0 ;  /* 0x20000021ff227230 */ /* 0x100fe20000004100 */
[----:B------:R-:W-:Y:S01]  /*46d0*/  SHF.R.U32.HI R54, RZ, 0x10, R43 ;  /* 0x00000010ff367819 */ /* 0x000fe2000001162b */
[----:B------:R-:W-:Y:S01]  /*46e0*/  HADD2.F32 R33, -RZ, R33.H1_H1 ;  /* 0x30000021ff217230 */ /* 0x000fe20000004100 */
[----:B------:R-:W-:Y:S01]  /*46f0*/  SHF.R.U32.HI R53, RZ, 0x10, R47 ;  /* 0x00000010ff357819 */ /* 0x000fe2000001162f */
[----:B------:R-:W-:-:S02]  /*4700*/  HADD2.F32 R30, -RZ, R29.H0_H0 ;  /* 0x2000001dff1e7230 */ /* 0x000fc40000004100 */
[-C--:B------:R-:W-:Y:S01]  /*4710*/  FMUL.FTZ R47, R34, R45.reuse ;  /* 0x0000002d222f7220 */ /* 0x080fe20000410000 */
[----:B------:R-:W-:Y:S02]  /*4720*/  HADD2.F32 R44, -RZ, R44.H0_H0 ;  /* 0x2000002cff2c7230 */ /* 0x000fe40000004100 */
[----:B------:R-:W-:Y:S02]  /*4730*/  HADD2.F32 R29, -RZ, R29.H1_H1 ;  /* 0x3000001dff1d7230 */ /* 0x000fe40000004100 */
[----:B------:R-:W-:Y:S01]  /*4740*/  FMUL.FTZ R45, R30, R45 ;  /* 0x0000002d1e2d7220 */ /* 0x000fe20000410000 */
        /* <DEDUP_REMOVED lines=8> */
[-C--:B------:R-:W-:Y:S01]  /*47d0*/  FFMA.FTZ R47, R30, R43.reuse, -R47 ;  /* 0x0000002b1e2f7223 */ /* 0x080fe2000001082f */
[----:B------:R-:W-:Y:S02]  /*47e0*/  HADD2.F32 R42, -RZ, R117.H1_H1 ;  /* 0x30000075ff2a7230 */ /* 0x000fe40000004100 */
[----:B------:R-:W-:Y:S01]  /*47f0*/  FFMA.FTZ R45, R34, R43, R45 ;  /* 0x0000002b222d7223 */ /* 0x000fe2000001002d */
[----:B------:R-:W-:Y:S02]  /*4800*/  HADD2.F32 R30, -RZ, R35.H0_H0 ;  /* 0x20000023ff1e7230 */ /* 0x000fe40000004100 */
[----:B------:R-:W-:-:S02]  /*4810*/  HADD2.F32 R33, -RZ, R115.H1_H1 ;  /* 0x30000073ff217230 */ /* 0x000fc40000004100 */
[-C--:B------:R-:W-:Y:S01]  /*4820*/  FMUL.FTZ R43, R29, R42.reuse ;  /* 0x0000002a1d2b7220 */ /* 0x080fe20000410000 */
[----:B------:R-:W-:Y:S01]  /*4830*/  HADD2.F32 R35, -RZ, R35.H1_H1 ;  /* 0x30000023ff237230 */ /* 0x000fe20000004100 */
[----:B------:R-:W-:Y:S01]  /*4840*/  F2FP.F16.F32.PACK_AB R45, R52, R45 ;  /* 0x0000002d342d723e */ /* 0x000fe200000000ff */
[----:B------:R-:W-:Y:S02]  /*4850*/  HADD2.F32 R44, -RZ, R53.H0_H0 ;  /* 0x20000035ff2c7230 */ /* 0x000fe40000004100 */
[C---:B------:R-:W-:Y:S01]  /*4860*/  FFMA.FTZ R55, R30.reuse, R33, R43 ;  /* 0x000000211e377223 */ /* 0x040fe2000001002b */
[----:B------:R-:W-:Y:S02]  /*4870*/  HADD2.F32 R34, -RZ, R54.H0_H0 ;  /* 0x20000036ff227230 */ /* 0x000fe40000004100 */
[----:B------:R-:W-:Y:S01]  /*4880*/  FMUL.FTZ R54, R30, R42 ;  /* 0x0000002a1e367220 */ /* 0x000fe20000410000 */
[----:B------:R-:W-:Y:S02]  /*4890*/  HADD2.F32 R31, -RZ, R31.H1_H1 ;  /* 0x3000001fff1f7230 */ /* 0x000fe40000004100 */
[----:B------:R-:W-:Y:S01]  /*48a0*/  FMUL.FTZ R42, R35, R44 ;  /* 0x0000002c232a7220 */ /* 0x000fe20000410000 */
[----:B------:R-:W-:-:S02]  /*48b0*/  HADD2.F32 R30, -RZ, R40.H0_H0 ;  /* 0x20000028ff1e7230 */ /* 0x000fc40000004100 */
[----:B------:R-:W-:Y:S01]  /*48c0*/  FFMA.FTZ R54, R29, R33, -R54 ;  /* 0x000000211d367223 */ /* 0x000fe20000010836 */
[----:B------:R-:W-:Y:S02]  /*48d0*/  HADD2.F32 R33, -RZ, R107.H0_H0 ;  /* 0x2000006bff217230 */ /* 0x000fe40000004100 */
[C---:B------:R-:W-:Y:S01]  /*48e0*/  FMUL.FTZ R44, R31.reuse, R44 ;  /* 0x0000002c1f2c7220 */ /* 0x040fe20000410000 */
[----:B------:R-:W-:Y:S02]  /*48f0*/  HADD2.F32 R29, -RZ, R28.H0_H0 ;  /* 0x2000001cff1d7230 */ /* 0x000fe40000004100 */
[-C--:B------:R-:W-:Y:S01]  /*4900*/  FFMA.FTZ R105, R31, R34.reuse, -R42 ;  /* 0x000000221f697223 */ /* 0x080fe2000001082a */
[----:B------:R-:W-:Y:S02]  /*4910*/  HADD2.F32 R40, -RZ, R40.H1_H1 ;  /* 0x30000028ff287230 */ /* 0x000fe40000004100 */
[----:B------:R-:W-:Y:S01]  /*4920*/  FFMA.FTZ R104, R35, R34, R44 ;  /* 0x0000002223687223 */ /* 0x000fe2000001002c */
[----:B------:R-:W-:-:S02]  /*4930*/  HADD2.F32 R28, -RZ, R28.H1_H1 ;  /* 0x3000001cff1c7230 */ /* 0x000fc40000004100 */
[-C--:B------:R-:W-:Y:S01]  /*4940*/  FMUL.FTZ R34, R30, R118.reuse ;  /* 0x000000761e227220 */ /* 0x080fe20000410000 */
[----:B------:R-:W-:Y:S02]  /*4950*/  HADD2.F32 R116, -RZ, R116.H0_H0 ;  /* 0x20000074ff747230 */ /* 0x000fe40000004100 */
[-C--:B------:R-:W-:Y:S01]  /*4960*/  FMUL.FTZ R43, R40, R33.reuse ;  /* 0x00000021282b7220 */ /* 0x080fe20000410000 */
[----:B------:R-:W-:Y:S02]  /*4970*/  HADD2.F32 R31, -RZ, R111.H0_H0 ;  /* 0x2000006fff1f7230 */ /* 0x000fe40000004100 */
[C---:B------:R-:W-:Y:S01]  /*4980*/  FMUL.FTZ R33, R28.reuse, R33 ;  /* 0x000000211c217220 */ /* 0x040fe20000410000 */
[C---:B------:R-:W-:Y:S01]  /*4990*/  FMUL.FTZ R35, R29.reuse, R118 ;  /* 0x000000761d237220 */ /* 0x040fe20000410000 */
[----:B------:R-:W-:Y:S01]  /*49a0*/  FFMA.FTZ R34, R29, R116, -R34 ;  /* 0x000000741d227223 */ /* 0x000fe20000010822 */
[----:B------:R-:W-:Y:S02]  /*49b0*/  HADD2.F32 R29, -RZ, R41.H0_H0 ;  /* 0x20000029ff1d7230 */ /* 0x000fe40000004100 */
[-C--:B------:R-:W-:Y:S01]  /*49c0*/  FFMA.FTZ R43, R28, R31.reuse, -R43 ;  /* 0x0000001f1c2b7223 */ /* 0x080fe2000001082b */
[----:B------:R-:W-:Y:S01]  /*49d0*/  FFMA.FTZ R40, R40, R31, R33 ;  /* 0x0000001f28287223 */ /* 0x000fe20000010021 */
[----:B------:R-:W-:-:S02]  /*49e0*/  HADD2.F32 R28, -RZ, R32.H0_H0 ;  /* 0x20000020ff1c7230 */ /* 0x000fc40000004100 */
[----:B------:R-:W-:Y:S01]  /*49f0*/  FFMA.FTZ R35, R30, R116, R35 ;  /* 0x000000741e237223 */ /* 0x000fe20000010023 */
[----:B------:R-:W-:Y:S01]  /*4a00*/  HADD2.F32 R117, -RZ, R117.H0_H0 ;  /* 0x20000075ff757230 */ /* 0x000fe20000004100 */
[----:B------:R-:W-:Y:S01]  /*4a10*/  F2FP.F16.F32.PACK_AB R55, R104, R55 ;  /* 0x000000376837723e */ /* 0x000fe200000000ff */
[----:B------:R-:W-:Y:S02]  /*4a20*/  HADD2.F32 R31, -RZ, R106.H0_H0 ;  /* 0x2000006aff1f7230 */ /* 0x000fe40000004100 */
        /* <DEDUP_REMOVED lines=20> */
[----:B------:R-:W-:-:S07]  /*4b70*/  F2FP.F16.F32.PACK_AB R34, R41, R42 ;  /* 0x0000002a2922723e */ /* 0x000fce00000000ff */
.L_x_9733:
[----:B------:R-:W-:Y:S05]  /*4b80*/  BSYNC B1 ;  /* 0x0000000000017941 */ /* 0x000fea0003800000 */
.L_x_9732:
[----:B-1----:R4:W-:Y:S01]  /*4b90*/  STG.E.128 desc[UR40][R48.64], R28 ;  /* 0x0000001c30007986 */ /* 0x0029e2000c101d28 */
[----:B------:R-:W-:-:S13]  /*4ba0*/  ISETP.GE.AND P4, PT, R51, R109, PT ;  /* 0x0000006d3300720c */ /* 0x000fda0003f86270 */
[----:B------:R-:W-:Y:S05]  /*4bb0*/  @P4 BRA `(.L_x_9718) ;  /* 0x0000000000804947 */ /* 0x000fea0003800000 */
[--C-:B----4-:R-:W-:Y:S02]  /*4bc0*/  SHF.R.S32.HI R28, RZ, 0x1f, R51.reuse ;  /* 0x0000001fff1c7819 */ /* 0x110fe40000011433 */
[----:B------:R-:W-:-:S04]  /*4bd0*/  IADD3 R51, P4, P5, R4, R102, R51 ;  /* 0x0000006604337210 */ /* 0x000fc80007d9e033 */
[----:B------:R-:W-:Y:S02]  /*4be0*/  IADD3.X R50, R3, R50, R28, P4, P5 ;  /* 0x0000003203327210 */ /* 0x000fe400027ea41c */
[----:B------:R-:W-:-:S04]  /*4bf0*/  LEA R100, P4, R51, R100, 0x1 ;  /* 0x0000006433647211 */ /* 0x000fc800078808ff */
[----:B------:R-:W-:-:S05]  /*4c00*/  LEA.HI.X R101, R51, R101, R50, 0x1, P4 ;  /* 0x0000006533657211 */ /* 0x000fca00020f0c32 */
[----:B--2---:R1:W-:Y:S01]  /*4c10*/  STG.E.128 desc[UR40][R100.64], R32 ;  /* 0x0000002064007986 */ /* 0x0043e2000c101d28 */
[----:B------:R-:W-:Y:S05]  /*4c20*/  BRA `(.L_x_9718) ;  /* 0x0000000000647947 */ /* 0x000fea0003800000 */
.L_x_9701:
[----:B------:R-:W-:-:S13]  /*4c30*/  ISETP.NE.AND P3, PT, R203, 0x3, PT ;  /* 0x00000003cb00780c */ /* 0x000fda0003f65270 */
[----:B------:R-:W-:Y:S05]  /*4c40*/  @!P3 BRA `(.L_x_9734) ;  /* 0x000000000004b947 */ /* 0x000fea0003800000 */
[----:B------:R-:W-:Y:S01]  /*4c50*/  BPT.TRAP 0x1 ;  /* 0x000000040000795c */ /* 0x000fe20000300000 */
.L_x_9734:
[----:B------:R-:W-:Y:S01]  /*4c60*/  IMAD R97, R2, 0x8, R18 ;  /* 0x0000000802617824 */ /* 0x000fe200078e0212 */
[----:B------:R-:W-:Y:S01]  /*4c70*/  SHF.L.U32 R108, R201, 0x1f, RZ ;  /* 0x0000001fc96c7819 */ /* 0x000fe200000006ff */
[----:B------:R-:W-:Y:S01]  /*4c80*/  IMAD R99, R26, -0x60, R60 ;  /* 0xffffffa01a637824 */ /* 0x000fe200078e023c */
[----:B------:R-:W-:Y:S02]  /*4c90*/  BSSY B1, `(.L_x_9735) ;  /* 0x0000004000017945 */ /* 0x000fe40003800000 */
[----:B------:R-:W0:Y:S02]  /*4ca0*/  SYNCS.PHASECHK.TRANS64.TRYWAIT P4, [R97+URZ+0x22890], R108 ;  /* 0x0228906c610075a7 */ /* 0x000e24000808017f */
[----:B------:R-:W-:Y:S01]  /*4cb0*/  VIMNMX R99, R99, 0x60, PT ;  /* 0x0000006063637848 */ /* 0x000fe20003fe0100 */
[----:B0-----:R-:W-:Y:S06]  /*4cc0*/  @!P4 BRA `(.L_x_9736) ;  /* 0x0000011800ccc947 */ /* 0x001fec0003800000 */
.L_x_9987:
[----:B------:R-:W-:Y:S05]  /*4cd0*/  BSYNC B1 ;  /* 0x0000000000017941 */ /* 0x000fea0003800000 */
.L_x_9735:
[-C--:B------:R-:W-:Y:S01]  /*4ce0*/  ISETP.GE.AND P5, PT, R19, R99.reuse, PT ;  /* 0x000000631300720c */ /* 0x080fe20003fa6270 */
[----:B------:R-:W-:Y:S01]  /*4cf0*/  BSSY B1, `(.L_x_9737) ;  /* 0x0000007000017945 */ /* 0x000fe20003800000 */
[----:B------:R-:W-:-:S11]  /*4d00*/  ISETP.GE.AND P4, PT, R222, R99, PT ;  /* 0x00000063de00720c */ /* 0x000fd60003f86270 */
[----:B------:R-:W-:Y:S05]  /*4d10*/  @P5 BRA `(.L_x_9738) ;  /* 0x0000000000105947 */ /* 0x000fea0003800000 */
[----:B------:R-:W1:Y:S04]  /*4d20*/  @!P1 LDS.128 R28, [R106] ;  /* 0x000000006a1c9984 */ /* 0x000e680000000c00 */
[----:B------:R-:W2:Y:S04]  /*4d30*/  @!P2 LDS.128 R32, [R104] ;  /* 0x000000006820a984 */ /* 0x000ea80000000c00 */
[----:B-1----:R1:W-:Y:S04]  /*4d40*/  @!P1 STG.E.128 desc[UR40][R42.64], R28 ;  /* 0x0000001c2a009986 */ /* 0x0023e8000c101d28 */
[----:B--2---:R1:W-:Y:S02]  /*4d50*/  @!P2 STG.E.128 desc[UR40][R42.64+0x40], R32 ;  /* 0x000040202a00a986 */ /* 0x0043e4000c101d28 */
.L_x_9738:
[----:B------:R-:W-:Y:S05]  /*4d60*/  BSYNC B1 ;  /* 0x0000000000017941 */ /* 0x000fea0003800000 */
.L_x_9737:
[----:B------:R-:W-:Y:S05]  /*4d70*/  @P4 BRA `(.L_x_9718) ;  /* 0x0000000000104947 */ /* 0x000fea0003800000 */
[----:B-1----:R-:W1:Y:S04]  /*4d80*/  @!P1 LDS.128 R28, [R106+0x2000] ;  /* 0x002000006a1c9984 */ /* 0x002e680000000c00 */
[----:B------:R-:W2:Y:S04]  /*4d90*/  @!P2 LDS.128 R32, [R104+0x2000] ;  /* 0x002000006820a984 */ /* 0x000ea80000000c00 */
[----:B-1----:R3:W-:Y:S04]  /*4da0*/  @!P1 STG.E.128 desc[UR40][R40.64], R28 ;  /* 0x0000001c28009986 */ /* 0x0027e8000c101d28 */
[----:B--2---:R3:W-:Y:S02]  /*4db0*/  @!P2 STG.E.128 desc[UR40][R40.64+0x40], R32 ;  /* 0x000040202800a986 */ /* 0x0047e4000c101d28 */
.L_x_9718:
[----:B------:R-:W-:Y:S05]  /*4dc0*/  BSYNC B0 ;  /* 0x0000000000007941 */ /* 0x000fea0003800000 */
.L_x_9700:
[----:B-1234-:R-:W1:Y:S01]  /*4dd0*/  S2R R28, SR_TID.X ;  /* 0x00000000001c7919 */ /* 0x01ee620000002100 */
        /* <DEDUP_REMOVED lines=16> */
.L_x_9740:
[----:B------:R-:W-:Y:S05]  /*4ee0*/  BSYNC B0 ;  /* 0x0000000000007941 */ /* 0x000fea0003800000 */
.L_x_9739:
[----:B------:R-:W2:Y:S01]  /*4ef0*/  SYNCS.PHASECHK.TRANS64.TRYWAIT P3, [R97+URZ+0x228b0], R108 ;  /* 0x0228b06c610075a7 */ /* 0x000ea2000806017f */
[----:B------:R-:W-:Y:S01]  /*4f00*/  ULDC UR43, c[0x0][0x320] ;  /* 0x0000c800002b7ab9 */ /* 0x000fe20000000800 */
[----:B------:R-:W-:Y:S01]  /*4f10*/  ULDC.64 UR38, c[0x0][0x328] ;  /* 0x0000ca0000267ab9 */ /* 0x000fe20000000a00 */
[----:B------:R-:W-:Y:S01]  /*4f20*/  ULDC.64 UR36, c[0x0][0x318] ;  /* 0x0000c60000247ab9 */ /* 0x000fe20000000a00 */
[----:B------:R-:W-:Y:S01]  /*4f30*/  BSSY B0, `(.L_x_9741) ;  /* 0x0000003000007945 */ /* 0x000fe20003800000 */
[----:B-1----:R-:W-:-:S03]  /*4f40*/  IMAD R28, R2, 0x6000, R79 ;  /* 0x00006000021c7824 */ /* 0x002fc600078e024f */
[----:B--2---:R-:W-:Y:S05]  /*4f50*/  @!P3 BRA `(.L_x_9742) ;  /* 0x00000118003cb947 */ /* 0x004fea0003800000 */
.L_x_9988:
[----:B------:R-:W-:Y:S05]  /*4f60*/  BSYNC B0 ;  /* 0x0000000000007941 */ /* 0x000fea0003800000 */
.L_x_9741:
[----:B------:R-:W-:Y:S01]  /*4f70*/  ISETP.GE.AND P3, PT, R19, R99, PT ;  /* 0x000000631300720c */ /* 0x000fe20003f66270 */
[----:B------:R-:W-:Y:S01]  /*4f80*/  IMAD.IADD R29, R77, 0x1, R28 ;  /* 0x000000014d1d7824 */ /* 0x000fe200078e021c */
[----:B------:R-:W-:Y:S01]  /*4f90*/  BSSY B0, `(.L_x_9743) ;  /* 0x0000025000007945 */ /* 0x000fe20003800000 */
[----:B------:R-:W-:Y:S02]  /*4fa0*/  IMAD R40, R28, 0x2, R24 ;  /* 0x000000021c287824 */ /* 0x000fe400078e0218 */
[----:B------:R-:W-:-:S04]  /*4fb0*/  IMAD.WIDE R32, R26, 0x60, R58 ;  /* 0x000000601a207825 */ /* 0x000fc800078e023a */
[----:B------:R-:W-:-:S04]  /*4fc0*/  IMAD R41, R29, 0x2, R24 ;  /* 0x000000021d297824 */ /* 0x000fc800078e0218 */
[----:B------:R-:W-:Y:S05]  /*4fd0*/  @P3 BRA `(.L_x_9744) ;  /* 0x0000000000803947 */ /* 0x000fea0003800000 */
[----:B------:R-:W-:Y:S01]  /*4fe0*/  MOV R29, R94 ;  /* 0x0000005e001d7202 */ /* 0x000fe20000000f00 */
[----:B------:R-:W-:Y:S02]  /*4ff0*/  IMAD R31, R33, UR38, RZ ;  /* 0x00000026211f7c24 */ /* 0x000fe4000f8e02ff */
[----:B------:R-:W-:Y:S02]  /*5000*/  IMAD.MOV.U32 R28, RZ, RZ, R6 ;  /* 0x000000ffff1c7224 */ /* 0x000fe400078e0006 */
[C---:B------:R-:W-:Y:S02]  /*5010*/  IMAD R31, R32.reuse, UR39, R31 ;  /* 0x00000027201f7c24 */ /* 0x040fe4000f8e021f */
[----:B------:R-:W-:-:S04]  /*5020*/  IMAD.WIDE.U32 R28, R32, UR38, R28 ;  /* 0x00000026201c7c25 */ /* 0x000fc8000f8e001c */
[----:B------:R-:W-:Y:S01]  /*5030*/  IMAD.IADD R29, R29, 0x1, R31 ;  /* 0x000000011d1d7824 */ /* 0x000fe200078e021f */
[----:B------:R-:W-:-:S04]  /*5040*/  LEA R34, P3, R28, UR36, 0x1 ;  /* 0x000000241c227c11 */ /* 0x000fc8000f8608ff */
[----:B------:R-:W-:Y:S02]  /*5050*/  LEA.HI.X R35, R28, UR37, R29, 0x1, P3 ;  /* 0x000000251c237c11 */ /* 0x000fe400098f0c1d */
[----:B------:R-:W-:-:S13]  /*5060*/  ISETP.GE.AND P3, PT, R16, UR43, PT ;  /* 0x0000002b10007c0c */ /* 0x000fda000bf66270 */
[----:B------:R-:W2:Y:S04]  /*5070*/  @!P3 LDS.128 R28, [R40] ;  /* 0x00000000281cb984 */ /* 0x000ea80000000c00 */
[----:B--2---:R-:W-:Y:S01]  /*5080*/  @!P3 STG.E.128 desc[UR40][R34.64], R28 ;  /* 0x0000001c2200b986 */ /* 0x004fe2000c101d28 */
[----:B------:R-:W-:-:S13]  /*5090*/  ISETP.GE.AND P3, PT, R62, UR43, PT ;  /* 0x0000002b3e007c0c */ /* 0x000fda000bf66270 */
[----:B------:R-:W2:Y:S04]  /*50a0*/  @!P3 LDS.128 R28, [R41] ;  /* 0x00000000291cb984 */ /* 0x000ea80000000c00 */
[----:B--2---:R-:W-:Y:S01]  /*50b0*/  @!P3 STG.E.128 desc[UR40][R34.64+0x40], R28 ;  /* 0x0000401c2200b986 */ /* 0x004fe2000c101d28 */
[----:B------:R-:W-:-:S13]  /*50c0*/  ISETP.GE.AND P3, PT, R63, UR43, PT ;  /* 0x0000002b3f007c0c */ /* 0x000fda000bf66270 */
[----:B------:R-:W2:Y:S04]  /*50d0*/  @!P3 LDS.128 R28, [R40+0x3000] ;  /* 0x00300000281cb984 */ /* 0x000ea80000000c00 */
        /* <DEDUP_REMOVED lines=10> */
[----:B------:R-:W-:-:S13]  /*5180*/  ISETP.NE.AND P3, PT, R96, RZ, PT ;  /* 0x000000ff6000720c */ /* 0x000fda0003f65270 */
[----:B------:R-:W2:Y:S04]  /*5190*/  @P3 LDS.128 R28, [R40+0x9000] ;  /* 0x00900000281c3984 */ /* 0x000ea80000000c00 */
[----:B--2---:R-:W-:Y:S01]  /*51a0*/  @P3 STG.E.128 desc[UR40][R34.64+0x180], R28 ;  /* 0x0001801c22003986 */ /* 0x004fe2000c101d28 */
[----:B------:R-:W-:-:S13]  /*51b0*/  ISETP.NE.AND P3, PT, R95, RZ, PT ;  /* 0x000000ff5f00720c */ /* 0x000fda0003f65270 */
[----:B------:R-:W2:Y:S04]  /*51c0*/  @P3 LDS.128 R28, [R41+0x9000] ;  /* 0x00900000291c3984 */ /* 0x000ea80000000c00 */
[----:B--2---:R2:W-:Y:S02]  /*51d0*/  @P3 STG.E.128 desc[UR40][R34.64+0x1c0], R28 ;  /* 0x0001c01c22003986 */ /* 0x0045e4000c101d28 */
.L_x_9744:
[----:B------:R-:W-:Y:S05]  /*51e0*/  BSYNC B0 ;  /* 0x0000000000007941 */ /* 0x000fea0003800000 */
.L_x_9743:
[----:B------:R-:W-:Y:S01]  /*51f0*/  ISETP.GE.AND P3, PT, R222, R99, PT ;  /* 0x00000063de00720c */ /* 0x000fe20003f66270 */
[----:B------:R-:W-:-:S12]  /*5200*/  BSSY B0, `(.L_x_9745) ;  /* 0x0000024000007945 */ /* 0x000fd80003800000 */
[----:B------:R-:W-:Y:S05]  /*5210*/  @P3 BRA `(.L_x_9746) ;  /* 0x0000000000883947 */ /* 0x000fea0003800000 */
[----:B--2---:R-:W-:Y:S01]  /*5220*/  IADD3 R31, P3, R32, 0x40, RZ ;  /* 0x00000040201f7810 */ /* 0x004fe20007f7e0ff */
[----:B------:R-:W-:Y:S02]  /*5230*/  IMAD.MOV.U32 R28, RZ, RZ, R6 ;  /* 0x000000ffff1c7224 */ /* 0x000fe400078e0006 */
[----:B------:R-:W-:Y:S02]  /*5240*/  IMAD.MOV.U32 R29, RZ, RZ, R94 ;  /* 0x000000ffff1d7224 */ /* 0x000fe400078e005e */
[----:B------:R-:W-:Y:S02]  /*5250*/  IMAD.X R32, RZ, RZ, R33, P3 ;  /* 0x000000ffff207224 */ /* 0x000fe400018e0621 */
[----:B------:R-:W-:-:S04]  /*5260*/  IMAD.WIDE.U32 R28, R31, UR38, R28 ;  /* 0x000000261f1c7c25 */ /* 0x000fc8000f8e001c */
[----:B------:R-:W-:-:S04]  /*5270*/  IMAD R32, R32, UR38, RZ ;  /* 0x0000002620207c24 */ /* 0x000fc8000f8e02ff */
[----:B------:R-:W-:Y:S01]  /*5280*/  IMAD R31, R31, UR39, R32 ;  /* 0x000000271f1f7c24 */ /* 0x000fe2000f8e0220 */
[----:B------:R-:W-:-:S03]  /*5290*/  LEA R32, P3, R28, UR36, 0x1 ;  /* 0x000000241c207c11 */ /* 0x000fc6000f8608ff */
[----:B------:R-:W-:-:S05]  /*52a0*/  IMAD.IADD R29, R29, 0x1, R31 ;  /* 0x000000011d1d7824 */ /* 0x000fca00078e021f */
[----:B------:R-:W-:Y:S02]  /*52b0*/  LEA.HI.X R33, R28, UR37, R29, 0x1, P3 ;  /* 0x000000251c217c11 */ /* 0x000fe400098f0c1d */
        /* <DEDUP_REMOVED lines=23> */
[----:B--2---:R3:W-:Y:S02]  /*5430*/  @P3 STG.E.128 desc[UR40][R32.64+0x1c0], R28 ;  /* 0x0001c01c20003986 */ /* 0x0047e4000c101d28 */
.L_x_9746:
[----:B------:R-:W-:Y:S05]  /*5440*/  BSYNC B0 ;  /* 0x0000000000007941 */ /* 0x000fea0003800000 */
.L_x_9745:
[----:B------:R-:W-:Y:S01]  /*5450*/  @!PT LDS RZ, [RZ] ;  /* 0x00000000fffff984 */ /* 0x000fe20000000800 */
[----:B------:R-:W-:Y:S01]  /*5460*/  @!PT LDS RZ, [RZ] ;  /* 0x00000000fffff984 */ /* 0x000fe20000000800 */
[----:B------:R-:W-:Y:S01]  /*5470*/  @!PT LDS RZ, [RZ] ;  /* 0x00000000fffff984 */ /* 0x000fe20000000800 */
[----:B------:R-:W-:Y:S01]  /*5480*/  @!PT LDS RZ, [RZ] ;  /* 0x00000000fffff984 */ /* 0x000fe20000000800 */
[----:B------:R4:W-:Y:S06]  /*5490*/  MEMBAR.ALL.CTA ;  /* 0x0000000000007992 */ /* 0x0009ec0000008000 */
[----:B----4-:R-:W4:Y:S02]  /*54a0*/  FENCE.VIEW.ASYNC.S ;  /* 0x00000000000073c6 */ /* 0x010f240000000000 */
[----:B----4-:R4:W-:Y:S01]  /*54b0*/  BAR.SYNC.DEFER_BLOCKING R76, 0x80 ;  /* 0x0002004c0000751d */ /* 0x0109e20000010000 */
[----:B------:R-:W-:Y:S01]  /*54c0*/  ISETP.NE.AND P5, PT, R98, RZ, PT ;  /* 0x000000ff6200720c */ /* 0x000fe20003fa5270 */
[----:B------:R-:W-:-:S02]  /*54d0*/  VIADD R2, R2, 0x1 ;  /* 0x0000000102027836 */ /* 0x000fc40000000000 */
[----:B01----:R-:W-:-:S03]  /*54e0*/  @!P4 VIADD R97, R97, 0x228c0 ;  /* 0x000228c06161c836 */ /* 0x003fc60000000000 */
[C---:B------:R-:W-:Y:S02]  /*54f0*/  ISETP.NE.AND P3, PT, R2.reuse, 0x2, PT ;  /* 0x000000020200780c */ /* 0x040fe40003f65270 */
[----:B------:R-:W-:Y:S02]  /*5500*/  @!P4 PRMT R97, RZ, 0x654, R97 ;  /* 0x00000654ff61c816 */ /* 0x000fe40000000061 */
[----:B--23--:R-:W-:Y:S02]  /*5510*/  SEL R28, RZ, 0x1, P3 ;  /* 0x00000001ff1c7807 */ /* 0x00cfe40001800000 */
[----:B------:R-:W-:Y:S02]  /*5520*/  SEL R2, R2, RZ, P3 ;  /* 0x000000ff02027207 */ /* 0x000fe40001800000 */
[----:B------:R-:W-:Y:S01]  /*5530*/  LOP3.LUT R201, R201, R28, RZ, 0x3c, !PT ;  /* 0x0000001cc9c97212 */ /* 0x000fe200078e3cff */
[----:B------:R4:W-:Y:S01]  /*5540*/  @!P4 SYNCS.ARRIVE.TRANS64.RED.A1T0 RZ, [R97+URZ], RZ ;  /* 0x000000ff61ffc9a7 */ /* 0x0009e2000810043f */
[----:B------:R-:W-:Y:S05]  /*5550*/  @P5 BRA `(.L_x_9747) ;  /* 0xffffffcc00745947 */ /* 0x000fea000383ffff */
[----:B------:R-:W0:Y:S01]  /*5560*/  S2R R29, SR_TID.X ;  /* 0x00000000001d7919 */ /* 0x000e220000002100 */
[----:B------:R-:W-:Y:S02]  /*5570*/  PLOP3.LUT P0, PT, PT, PT, PT, 0x8, 0x0 ;  /* 0x000000000000781c */ /* 0x000fe40003f0e170 */
[----:B0-----:R-:W-:-:S04]  /*5580*/  SHF.R.U32.HI R29, RZ, 0x7, R29 ;  /* 0x00000007ff1d7819 */ /* 0x001fc8000001161d */
[----:B------:R-:W-:-:S13]  /*5590*/  ISETP.NE.AND P5, PT, R29, 0x1, PT ;  /* 0x000000011d00780c */ /* 0x000fda0003fa5270 */
[----:B------:R-:W-:Y:S06]  /*55a0*/  @!P5 BAR.ARV 0x9, 0x100 ;  /* 0x024400000000db1d */ /* 0x000fec0000002000 */
.L_x_9695:
[----:B------:R-:W-:Y:S02]  /*55b0*/  ISETP.GE.AND P2, PT, R172, 0x1, PT ;  /* 0x00000001ac00780c */ /* 0x000fe40003f46270 */
[----:B------:R-:W-:Y:S02]  /*55c0*/  CS2R R4, SRZ ;  /* 0x0000000000047805 */ /* 0x000fe4000001ff00 */
[----:B------:R-:W-:Y:S02]  /*55d0*/  PLOP3.LUT P1, PT, PT, PT, PT, 0x80, 0x0 ;  /* 0x000000000000781c */ /* 0x000fe40003f2f070 */
        /* <DEDUP_REMOVED lines=24> */
[----:B----4-:R-:W-:-:S02]  /*5760*/  CS2R R96, SRZ ;  /* 0x0000000000607805 */ /* 0x010fc4000001ff00 */
        /* <DEDUP_REMOVED lines=42> */
[----:B------:R-:W0:Y:S01]  /*5a10*/  FENCE.VIEW.ASYNC.G ;  /* 0x00000000000073c6 */ /* 0x000e220000000100 */
[----:B------:R-:W-:Y:S05]  /*5a20*/  WARPSYNC.ALL ;  /* 0x0000000000007948 */ /* 0x000fea0003800000 */
[----:B0-----:R-:W-:Y:S06]  /*5a30*/  BAR.ARV 0xc, 0x180 ;  /* 0x0306000000007b1d */ /* 0x001fec0000002000 */
.L_x_9748:
[----:B------:R-:W-:Y:S01]  /*5a40*/  CS2R R24, SRZ ;  /* 0x0000000000187805 */ /* 0x000fe2000001ff00 */
[----:B------:R-:W-:Y:S06]  /*5a50*/  @!P2 BRA `(.L_x_9749) ;  /* 0x000000680070a947 */ /* 0x000fec0003800000 */
[----:B------:R-:W-:-:S03]  /*5a60*/  UMOV UR4, 0xffffffff ;  /* 0xffffffff00047882 */ /* 0x000fc60000000000 */
[----:B------:R-:W-:Y:S05]  /*5a70*/  BRA.DIV UR4, `(.L_x_9750) ;  /* 0x0000010e04887947 */ /* 0x000fea000b800000 */
[----:B------:R0:W1:Y:S02]  /*5a80*/  SHFL.IDX PT, R14, R234, RZ, 0x1f ;  /* 0x00001fffea0e7589 */ /* 0x00006400000e0000 */
.L_x_9991:
[----:B-1----:R-:W-:Y:S01]  /*5a90*/  LEA.HI R0, R14, R14, RZ, 0x1 ;  /* 0x0000000e0e007211 */ /* 0x002fe200078f08ff */
[----:B------:R-:W-:Y:S01]  /*5aa0*/  VIADD R24, R18, 0x18400 ;  /* 0x0001840012187836 */ /* 0x000fe20000000000 */
[----:B------:R-:W-:Y:S02]  /*5ab0*/  BSSY B6, `(.L_x_9751) ;  /* 0x0000018000067945 */ /* 0x000fe40003800000 */
[----:B------:R-:W-:Y:S02]  /*5ac0*/  LOP3.LUT R3, R0, 0x1e, RZ, 0xc0, !PT ;  /* 0x0000001e00037812 */ /* 0x000fe400078ec0ff */
[----:B------:R-:W-:-:S03]  /*5ad0*/  LOP3.LUT P0, RZ, R24, 0x1bf, RZ, 0xc0, !PT ;  /* 0x000001bf18ff7812 */ /* 0x000fc6000780c0ff */
[----:B------:R-:W-:-:S05]  /*5ae0*/  IMAD.IADD R3, R14, 0x1, -R3 ;  /* 0x000000010e037824 */ /* 0x000fca00078e0a03 */
[----:B------:R-:W-:-:S04]  /*5af0*/  LEA R3, R3, R24, 0xd ;  /* 0x0000001803037211 */ /* 0x000fc800078e68ff */
[----:B------:R-:W-:-:S04]  /*5b00*/  SHF.R.U32.HI R3, RZ, 0x4, R3 ;  /* 0x00000004ff037819 */ /* 0x000fc80000011603 */
        /* <DEDUP_REMOVED lines=18> */
.L_x_9752:
[----:B------:R-:W-:Y:S05]  /*5c30*/  BSYNC B6 ;  /* 0x0000000000067941 */ /* 0x000fea0003800000 */
.L_x_9751:
        /* <DEDUP_REMOVED lines=12> */
.L_x_9756:
[----:B--2---:R2:W3:Y:S02]  /*5d00*/  SYNCS.PHASECHK.TRANS64.TRYWAIT P0, [R18+URZ+0x22800], R3 ;  /* 0x02280003120075a7 */ /* 0x0044e4000800017f */
[----:B---3--:R-:W-:Y:S05]  /*5d10*/  @!P0 NANOSLEEP.SYNCS 0x989680 ;  /* 0x009896800000895d */ /* 0x008fea0003900000 */
[----:B------:R-:W3:Y:S02]  /*5d20*/  @!P0 SYNCS.PHASECHK.TRANS64 P0, [R18+URZ+0x22800], R3 ;  /* 0x02280003120085a7 */ /* 0x000ee4000800007f */
[----:B---3--:R-:W-:Y:S05]  /*5d30*/  @!P0 BRA `(.L_x_9756) ;  /* 0xfffffffc00f08947 */ /* 0x008fea000383ffff */
.L_x_9755:
[----:B------:R-:W-:Y:S05]  /*5d40*/  BSYNC B0 ;  /* 0x0000000000007941 */ /* 0x000fea0003800000 */
.L_x_9754:
[----:B------:R-:W-:Y:S05]  /*5d50*/  BRA `(.L_x_9757) ;  /* 0x00000020007c7947 */ /* 0x000fea0003800000 */
.L_x_9753:
[----:B-----5:R-:W-:Y:S01]  /*5d60*/  SHF.R.S32.HI R0, RZ, 0x1f, R38 ;  /* 0x0000001fff007819 */ /* 0x020fe20000011426 */
[----:B------:R-:W-:Y:S01]  /*5d70*/  ULDC.64 UR4, c[0x0][0x3f8] ;  /* 0x0000fe0000047ab9 */ /* 0x000fe20000000a00 */
[----:B------:R-:W-:Y:S01]  /*5d80*/  ULDC.64 UR6, c[0x0][0x408] ;  /* 0x0001020000067ab9 */ /* 0x000fe20000000a00 */
[----:B------:R-:W-:Y:S01]  /*5d90*/  LOP3.LUT P0, RZ, R24, 0x3ff, RZ, 0xc0, !PT ;  /* 0x000003ff18ff7812 */ /* 0x000fe2000780c0ff */
[----:B------:R-:W-:Y:S01]  /*5da0*/  IMAD.WIDE.U32 R4, R38, UR4, RZ ;  /* 0x0000000426047c25 */ /* 0x000fe2000f8e00ff */
[----:B------:R-:W-:Y:S03]  /*5db0*/  BSSY B6, `(.L_x_9758) ;  /* 0x000001f000067945 */ /* 0x000fe60003800000 */
        /* <DEDUP_REMOVED lines=27> */
[----:B-1----:R-:W-:-:S07]  /*5f70*/  IMAD.MOV.U32 R13, RZ, RZ, RZ ;  /* 0x000000ffff0d7224 */ /* 0x002fce00078e00ff */
[----:B------:R-:W-:-:S07]  /*5f80*/  LEPC R20, `(.L_x_9759) ;  /* 0x000000001014794e */ /* 0x000fce0000000000 */
[----:B0-2---:R-:W-:Y:S05]  /*5f90*/  CALL.ABS.NOINC R14 ;  /* 0x000000000e007343 */ /* 0x005fea0003c00000 */
.L_x_9759:
[----:B------:R-:W-:Y:S05]  /*5fa0*/  BSYNC B6 ;  /* 0x0000000000067941 */ /* 0x000fea0003800000 */
.L_x_9758:
        /* <DEDUP_REMOVED lines=11> */
.L_x_9997:
        /* <DEDUP_REMOVED lines=16> */
[----:B------:R-:W-:Y:S01]  /*6160*/  CS2R R12, SRZ ;  /* 0x00000000000c7805 */ /* 0x000fe2000001ff00 */
        /* <DEDUP_REMOVED lines=21> */
.L_x_9764:
[----:B------:R-:W-:Y:S05]  /*62c0*/  BSYNC B1 ;  /* 0x0000000000017941 */ /* 0x000fea0003800000 */
.L_x_9763:
[----:B0-----:R-:W-:Y:S01]  /*62d0*/  SHF.L.U32 R15, R29, 0x1f, RZ ;  /* 0x0000001f1d0f7819 */ /* 0x001fe200000006ff */
[----:B-----5:R-:W-:Y:S01]  /*62e0*/  IMAD.MOV.U32 R31, RZ, RZ, R10 ;  /* 0x000000ffff1f7224 */ /* 0x020fe200078e000a */
[----:B------:R-:W-:Y:S01]  /*62f0*/  LOP3.LUT P1, RZ, R227, 0x4, RZ, 0xc0, !PT ;  /* 0x00000004e3ff7812 */ /* 0x000fe2000782c0ff */
[--C-:B------:R-:W-:Y:S01]  /*6300*/  IMAD.MOV.U32 R14, RZ, RZ, R11.reuse ;  /* 0x000000ffff0e7224 */ /* 0x100fe200078e000b */
[----:B------:R-:W0:Y:S01]  /*6310*/  SYNCS.PHASECHK.TRANS64.TRYWAIT P0, [R18+URZ+0x22800], R15 ;  /* 0x0228000f120075a7 */ /* 0x000e22000800017f */
[----:B---3--:R-:W-:Y:S01]  /*6320*/  LEA R3, R211, R30, 0x9 ;  /* 0x0000001ed3037211 */ /* 0x008fe200078e48ff */
[----:B------:R-:W-:Y:S01]  /*6330*/  IMAD.MOV.U32 R29, RZ, RZ, R6 ;  /* 0x000000ffff1d7224 */ /* 0x000fe200078e0006 */
[--C-:B------:R-:W-:Y:S01]  /*6340*/  SHF.R.U64 R33, R10, 0x10, R11.reuse ;  /* 0x000000100a217819 */ /* 0x100fe2000000120b */
[----:B------:R-:W-:Y:S01]  /*6350*/  IMAD.MOV.U32 R32, RZ, RZ, R12 ;  /* 0x000000ffff207224 */ /* 0x000fe200078e000c */
[----:B------:R-:W-:Y:S01]  /*6360*/  SHF.R.U32.HI R20, RZ, 0x10, R11 ;  /* 0x00000010ff147819 */ /* 0x000fe2000001160b */
[----:B------:R-:W-:Y:S01]  /*6370*/  IMAD R3, R3, 0x2, R18 ;  /* 0x0000000203037824 */ /* 0x000fe200078e0212 */
[----:B------:R-:W-:Y:S01]  /*6380*/  SHF.R.U64 R35, R6, 0x10, R7 ;  /* 0x0000001006237819 */ /* 0x000fe20000001207 */
[--C-:B------:R-:W-:Y:S01]  /*6390*/  IMAD.MOV.U32 R11, RZ, RZ, R13.reuse ;  /* 0x000000ffff0b7224 */ /* 0x100fe200078e000d */
[----:B------:R-:W-:Y:S01]  /*63a0*/  SHF.R.U64 R34, R12, 0x10, R13 ;  /* 0x000000100c227819 */ /* 0x000fe2000000120d */
[----:B------:R-:W-:Y:S01]  /*63b0*/  IMAD.MOV.U32 R10, RZ, RZ, R7 ;  /* 0x000000ffff0a7224 */ /* 0x000fe200078e0007 */
[----:B------:R-:W-:Y:S01]  /*63c0*/  SHF.R.U32.HI R12, RZ, 0x10, R13 ;  /* 0x00000010ff0c7819 */ /* 0x000fe2000001160d */
[----:B------:R-:W-:Y:S01]  /*63d0*/  IMAD.MOV.U32 R30, RZ, RZ, R8 ;  /* 0x000000ffff1e7224 */ /* 0x000fe200078e0008 */
[----:B------:R-:W-:Y:S01]  /*63e0*/  SHF.R.U32.HI R7, RZ, 0x10, R7 ;  /* 0x00000010ff077819 */ /* 0x000fe20000011607 */
[----:B----4-:R-:W-:Y:S01]  /*63f0*/  VIADD R4, R3, 0x18400 ;  /* 0x0001840003047836 */ /* 0x010fe20000000000 */
[----:B-1----:R-:W-:Y:S01]  /*6400*/  VIMNMX R27, R5, 0x80, PT ;  /* 0x00000080051b7848 */ /* 0x002fe20003fe0100 */
[--C-:B------:R-:W-:Y:S01]  /*6410*/  IMAD.MOV.U32 R6, RZ, RZ, R9.reuse ;  /* 0x000000ffff067224 */ /* 0x100fe200078e0009 */
[----:B------:R-:W-:Y:S01]  /*6420*/  BSSY B1, `(.L_x_9765) ;  /* 0x000000e000017945 */ /* 0x000fe20003800000 */
[----:B--2---:R-:W-:Y:S01]  /*6430*/  VIADD R0, R3, 0x18440 ;  /* 0x0001844003007836 */ /* 0x004fe20000000000 */
        /* <DEDUP_REMOVED lines=12> */
.L_x_9998:
[----:B------:R-:W-:Y:S05]  /*6500*/  BSYNC B1 ;  /* 0x0000000000017941 */ /* 0x000fea0003800000 */
.L_x_9765:
        /* <DEDUP_REMOVED lines=46> */
.L_x_9770:
[----:B------:R-:W-:Y:S05]  /*67f0*/  BSYNC B2 ;  /* 0x0000000000027941 */ /* 0x000fea0003800000 */
.L_x_9769:
        /* <DEDUP_REMOVED lines=39> */
.L_x_9768:
[----:B------:R-:W-:Y:S05]  /*6a70*/  BSYNC B1 ;  /* 0x0000000000017941 */ /* 0x000fea0003800000 */
.L_x_9767:
        /* <DEDUP_REMOVED lines=45> */
.L_x_9773:
[----:B------:R-:W-:Y:S05]  /*6d50*/  BSYNC B1 ;  /* 0x0000000000017941 */ /* 0x000fea0003800000 */
.L_x_9772:
[----:B------:R-:W-:Y:S05]  /*6d60*/  @P1 BRA `(.L_x_9771) ;  /* 0x0000001000541947 */ /* 0x000fea0003800000 */
[----:B-1----:R-:W1:Y:S01]  /*6d70*/  LDS.128 R4, [R0+0x2000] ;  /* 0x0020000000047984 */ /* 0x002e620000000c00 */
[----:B0-----:R-:W-:Y:S02]  /*6d80*/  HADD2.F32 R15, -RZ, R30.H0_H0 ;  /* 0x2000001eff0f7230 */ /* 0x001fe40000004100 */
[----:B------:R-:W-:Y:S02]  /*6d90*/  HADD2.F32 R13, -RZ, R32.H0_H0 ;  /* 0x20000020ff0d7230 */ /* 0x000fe40000004100 */
[----:B------:R-:W-:Y:S02]  /*6da0*/  HADD2.F32 R20, -RZ, R36.H0_H0 ;  /* 0x20000024ff147230 */ /* 0x000fe40000004100 */
[----:B------:R-:W-:Y:S02]  /*6db0*/  HADD2.F32 R14, -RZ, R34.H0_H0 ;  /* 0x20000022ff0e7230 */ /* 0x000fe40000004100 */
[----:B------:R-:W-:Y:S02]  /*6dc0*/  HADD2.F32 R24, -RZ, R36.H1_H1 ;  /* 0x30000024ff187230 */ /* 0x000fe40000004100 */
[----:B-1----:R-:W-:-:S02]  /*6dd0*/  HADD2.F32 R3, -RZ, R4.H0_H0 ;  /* 0x20000004ff037230 */ /* 0x002fc40000004100 */
[----:B------:R-:W-:Y:S02]  /*6de0*/  HADD2.F32 R4, -RZ, R4.H1_H1 ;  /* 0x30000004ff047230 */ /* 0x000fe40000004100 */
        /* <DEDUP_REMOVED lines=9> */
[----:B------:R-:W-:Y:S02]  /*6e80*/  HADD2.F32 R6, -RZ, R6.H1_H1 ;  /* 0x30000006ff067230 */ /* 0x000fe40000004100 */
[C---:B------:R-:W-:Y:S01]  /*6e90*/  FMUL.FTZ R5, R14.reuse, R5 ;  /* 0x000000050e057220 */ /* 0x040fe20000410000 */
[----:B------:R-:W-:Y:S02]  /*6ea0*/  HADD2.F32 R7, -RZ, R7.H1_H1 ;  /* 0x30000007ff077230 */ /* 0x000fe40000004100 */
[-C--:B------:R-:W-:Y:S01]  /*6eb0*/  FFMA.FTZ R11, R14, R8.reuse, -R11 ;  /* 0x000000080e0b7223 */ /* 0x080fe2000001080b */
[----:B------:R-:W-:Y:S02]  /*6ec0*/  HADD2.F32 R15, -RZ, R30.H1_H1 ;  /* 0x3000001eff0f7230 */ /* 0x000fe40000004100 */
[----:B------:R-:W-:Y:S01]  /*6ed0*/  FFMA.FTZ R8, R20, R8, R5 ;  /* 0x0000000814087223 */ /* 0x000fe20000010005 */
[----:B------:R-:W-:-:S02]  /*6ee0*/  HADD2.F32 R13, -RZ, R32.H1_H1 ;  /* 0x30000020ff0d7230 */ /* 0x000fc40000004100 */
[-C--:B------:R-:W-:Y:S01]  /*6ef0*/  FMUL.FTZ R5, R24, R7.reuse ;  /* 0x0000000718057220 */ /* 0x080fe20000410000 */
[----:B------:R-:W-:Y:S02]  /*6f00*/  HADD2.F32 R14, -RZ, R34.H1_H1 ;  /* 0x30000022ff0e7230 */ /* 0x000fe40000004100 */
[----:B------:R-:W-:Y:S01]  /*6f10*/  FMUL.FTZ R4, R15, R6 ;  /* 0x000000060f047220 */ /* 0x000fe20000410000 */
[----:B------:R-:W-:Y:S01]  /*6f20*/  F2FP.F16.F32.PACK_AB R12, R3, R12 ;  /* 0x0000000c030c723e */ /* 0x000fe200000000ff */
[C---:B------:R-:W-:Y:S01]  /*6f30*/  FMUL.FTZ R6, R13.reuse, R6 ;  /* 0x000000060d067220 */ /* 0x040fe20000410000 */
        /* <DEDUP_REMOVED lines=10> */
.L_x_9761:
[----:B------:R-:W-:-:S03]  /*6fe0*/  UMOV UR4, 0xffffffff ;  /* 0xffffffff00047882 */ /* 0x000fc60000000000 */
[----:B------:R-:W-:Y:S05]  /*6ff0*/  BRA.DIV UR4, `(.L_x_9774) ;  /* 0x000000fa04d47947 */ /* 0x000fea000b800000 */
[----:B------:R1:W2:Y:S04]  /*7000*/  SHFL.IDX PT, R0, R25, RZ, 0x1c1f ;  /* 0x001c1fff19007589 */ /* 0x0002a800000e0000 */
[----:B------:R1:W3:Y:S04]  /*7010*/  SHFL.IDX PT, R3, R24, RZ, 0x1c1f ;  /* 0x001c1fff18037589 */ /* 0x0002e800000e0000 */
[----:B------:R1:W4:Y:S04]  /*7020*/  SHFL.IDX PT, R4, R27, RZ, 0x1c1f ;  /* 0x001c1fff1b047589 */ /* 0x00032800000e0000 */
[----:B------:R1:W0:Y:S02]  /*7030*/  SHFL.IDX PT, R14, R26, RZ, 0x1c1f ;  /* 0x001c1fff1a0e7589 */ /* 0x00022400000e0000 */
.L_x_10004:
[----:B------:R-:W-:Y:S01]  /*7040*/  ULDC UR4, c[0x0][0x448] ;  /* 0x0001120000047ab9 */ /* 0x000fe20000000800 */
[----:B------:R-:W-:Y:S01]  /*7050*/  LEA.HI R7, R223, R223, RZ, 0x1 ;  /* 0x000000dfdf077211 */ /* 0x000fe200078f08ff */
[----:B------:R-:W-:Y:S01]  /*7060*/  IMAD R6, R39, UR4, RZ ;  /* 0x0000000427067c24 */ /* 0x000fe2000f8e02ff */
[----:B------:R-:W-:Y:S01]  /*7070*/  BSSY B1, `(.L_x_9775) ;  /* 0x0000017000017945 */ /* 0x000fe20003800000 */
[----:B------:R-:W-:Y:S02]  /*7080*/  CS2R R10, SRZ ;  /* 0x00000000000a7805 */ /* 0x000fe4000001ff00 */
[----:B------:R-:W-:Y:S02]  /*7090*/  LOP3.LUT R8, R7, 0xfffffffe, RZ, 0xc0, !PT ;  /* 0xfffffffe07087812 */ /* 0x000fe400078ec0ff */
[----:B-1----:R-:W-:Y:S02]  /*70a0*/  CS2R R24, SRZ ;  /* 0x0000000000187805 */ /* 0x002fe4000001ff00 */
[----:B------:R-:W-:Y:S01]  /*70b0*/  ISETP.GE.AND P0, PT, R5, R6, PT ;  /* 0x000000060500720c */ /* 0x000fe20003f06270 */
[----:B------:R-:W-:Y:S01]  /*70c0*/  IMAD R5, R89, -0x80, R6 ;  /* 0xffffff8059057824 */ /* 0x000fe200078e0206 */
[----:B------:R-:W-:Y:S01]  /*70d0*/  CS2R R26, SRZ ;  /* 0x00000000001a7805 */ /* 0x000fe2000001ff00 */
[----:B------:R-:W-:Y:S01]  /*70e0*/  IMAD.IADD R13, R223, 0x1, -R8 ;  /* 0x00000001df0d7824 */ /* 0x000fe200078e0a08 */
[----:B------:R-:W-:-:S04]  /*70f0*/  CS2R R8, SRZ ;  /* 0x0000000000087805 */ /* 0x000fc8000001ff00 */
[----:B------:R-:W-:-:S05]  /*7100*/  SHF.L.U32 R13, R13, 0x1f, RZ ;  /* 0x0000001f0d0d7819 */ /* 0x000fca00000006ff */
[----:B------:R-:W-:Y:S05]  /*7110*/  @P0 BRA `(.L_x_9776) ;  /* 0x0000000000300947 */ /* 0x000fea0003800000 */
[----:B------:R-:W-:Y:S01]  /*7120*/  ULDC UR4, c[0x0][0x3f4] ;  /* 0x0000fd0000047ab9 */ /* 0x000fe20000000800 */
[C---:B------:R-:W-:Y:S01]  /*7130*/  IMAD.SHL.U32 R15, R16.reuse, 0x2, RZ ;  /* 0x00000002100f7824 */ /* 0x040fe200078e00ff */
[C---:B------:R-:W-:Y:S02]  /*7140*/  ISETP.GE.AND P2, PT, R16.reuse, UR4, PT ;  /* 0x0000000410007c0c */ /* 0x040fe4000bf46270 */
[----:B------:R-:W-:Y:S02]  /*7150*/  SHF.L.U64.HI R9, R16, 0x1, R17 ;  /* 0x0000000110097819 */ /* 0x000fe40000010211 */
[-C--:B---3--:R-:W-:Y:S02]  /*7160*/  IADD3 R6, P0, R3, R15.reuse, RZ ;  /* 0x0000000f03067210 */ /* 0x088fe40007f1e0ff */
[----:B0-----:R-:W-:-:S03]  /*7170*/  IADD3 R14, P1, R14, R15, RZ ;  /* 0x0000000f0e0e7210 */ /* 0x001fc60007f3e0ff */
[--C-:B--2---:R-:W-:Y:S02]  /*7180*/  IMAD.X R7, R0, 0x1, R9.reuse, P0 ;  /* 0x0000000100077824 */ /* 0x104fe400000e0609 */
[----:B----4-:R-:W-:Y:S01]  /*7190*/  IMAD.X R15, R4, 0x1, R9, P1 ;  /* 0x00000001040f7824 */ /* 0x010fe200008e0609 */
[----:B------:R-:W-:Y:S01]  /*71a0*/  CS2R R8, SRZ ;  /* 0x0000000000087805 */ /* 0x000fe2000001ff00 */
[----:B------:R-:W-:Y:S06]  /*71b0*/  @P2 BRA `(.L_x_9776) ;  /* 0x0000000000082947 */ /* 0x000fec0003800000 */
[----:B------:R1:W5:Y:S04]  /*71c0*/  LD.E.128 R8, desc[UR40][R6.64] ;  /* 0x0000002806087980 */ /* 0x000368000c101d00 */
[----:B------:R1:W5:Y:S02]  /*71d0*/  LD.E.128 R24, desc[UR40][R14.64] ;  /* 0x000000280e187980 */ /* 0x000364000c101d00 */
.L_x_9776:
[----:B------:R-:W-:Y:S05]  /*71e0*/  BSYNC B1 ;  /* 0x0000000000017941 */ /* 0x000fea0003800000 */
.L_x_9775:
[----:B------:R-:W0:Y:S01]  /*71f0*/  SYNCS.PHASECHK.TRANS64.TRYWAIT P1, [R18+URZ+0x22800], R13 ;  /* 0x0228000d120075a7 */ /* 0x000e22000802017f */
[----:B-----5:R-:W-:Y:S01]  /*7200*/  IMAD.MOV.U32 R38, RZ, RZ, R8 ;  /* 0x000000ffff267224 */ /* 0x020fe200078e0008 */
[----:B------:R-:W-:Y:S01]  /*7210*/  SHF.R.U64 R42, R8, 0x10, R9 ;  /* 0x00000010082a7819 */ /* 0x000fe20000001209 */
[----:B------:R-:W-:Y:S01]  /*7220*/  IMAD.MOV.U32 R39, RZ, RZ, R10 ;  /* 0x000000ffff277224 */ /* 0x000fe200078e000a */
[----:B--2---:R-:W-:Y:S01]  /*7230*/  MOV R0, R9 ;  /* 0x0000000900007202 */ /* 0x004fe20000000f00 */
[----:B----4-:R-:W-:Y:S01]  /*7240*/  IMAD.MOV.U32 R4, RZ, RZ, R11 ;  /* 0x000000ffff047224 */ /* 0x010fe200078e000b */
[----:B------:R-:W-:Y:S01]  /*7250*/  SHF.R.U32.HI R8, RZ, 0x10, R9 ;  /* 0x00000010ff087819 */ /* 0x000fe20000011609 */
[----:B------:R-:W-:Y:S01]  /*7260*/  IMAD.MOV.U32 R40, RZ, RZ, R24 ;  /* 0x000000ffff287224 */ /* 0x000fe200078e0018 */
[----:B------:R-:W-:Y:S01]  /*7270*/  SHF.R.U64 R43, R10, 0x10, R11 ;  /* 0x000000100a2b7819 */ /* 0x000fe2000000120b */
[----:B-1----:R-:W-:Y:S01]  /*7280*/  IMAD.MOV.U32 R6, RZ, RZ, R25 ;  /* 0x000000ffff067224 */ /* 0x002fe200078e0019 */
[----:B------:R-:W-:Y:S01]  /*7290*/  SHF.R.U32.HI R9, RZ, 0x10, R11 ;  /* 0x00000010ff097819 */ /* 0x000fe2000001160b */
[----:B------:R-:W-:Y:S01]  /*72a0*/  IMAD.MOV.U32 R41, RZ, RZ, R26 ;  /* 0x000000ffff297224 */ /* 0x000fe200078e001a */
[----:B------:R-:W-:Y:S01]  /*72b0*/  VIMNMX R5, R5, 0x80, PT ;  /* 0x0000008005057848 */ /* 0x000fe20003fe0100 */
[----:B------:R-:W-:Y:S01]  /*72c0*/  IMAD.MOV.U32 R7, RZ, RZ, R27 ;  /* 0x000000ffff077224 */ /* 0x000fe200078e001b */
[--C-:B------:R-:W-:Y:S01]  /*72d0*/  SHF.R.U64 R44, R24, 0x10, R25.reuse ;  /* 0x00000010182c7819 */ /* 0x100fe20000001219 */
[----:B------:R-:W-:Y:S01]  /*72e0*/  BSSY B1, `(.L_x_9777) ;  /* 0x0000012000017945 */ /* 0x000fe20003800000 */
[----:B---3--:R-:W1:Y:S01]  /*72f0*/  LDC R3, c[0x0][0x3f4] ;  /* 0x0000fd00ff037b82 */ /* 0x008e620000000800 */
[----:B------:R-:W-:-:S02]  /*7300*/  SHF.R.U32.HI R10, RZ, 0x10, R25 ;  /* 0x00000010ff0a7819 */ /* 0x000fc40000011619 */
        /* <DEDUP_REMOVED lines=10> */
[C---:B-1----:R-:W-:Y:S01]  /*73b0*/  ISETP.GE.AND P0, PT, R16.reuse, R3, PT ;  /* 0x000000031000720c */ /* 0x042fe20003f06270 */
[----:B------:R-:W-:-:S03]  /*73c0*/  IMAD.IADD R0, R16, 0x1, R3 ;  /* 0x0000000110007824 */ /* 0x000fc600078e0203 */
[-C--:B------:R-:W-:Y:S02]  /*73d0*/  ISETP.GE.OR P2, PT, R19, R5.reuse, P0 ;  /* 0x000000051300720c */ /* 0x080fe40000746670 */
[----:B------:R-:W-:Y:S01]  /*73e0*/  ISETP.GE.OR P0, PT, R222, R5, P0 ;  /* 0x00000005de00720c */ /* 0x000fe20000706670 */
[----:B0-----:R-:W-:-:S12]  /*73f0*/  @!P1 BRA `(.L_x_9778) ;  /* 0x000000f800449947 */ /* 0x001fd80003800000 */
.L_x_10005:
[----:B------:R-:W-:Y:S05]  /*7400*/  BSYNC B1 ;  /* 0x0000000000017941 */ /* 0x000fea0003800000 */
.L_x_9777:
[----:B------:R-:W-:Y:S01]  /*7410*/  BSSY B1, `(.L_x_9779) ;  /* 0x0000059000017945 */ /* 0x000fe20003800000 */
[----:B------:R-:W-:-:S03]  /*7420*/  LOP3.LUT R3, R0, 0x38, RZ, 0xc0, !PT ;  /* 0x0000003800037812 */ /* 0x000fc600078ec0ff */
[----:B------:R-:W-:Y:S05]  /*7430*/  @P2 BRA `(.L_x_9780) ;  /* 0x0000000400582947 */ /* 0x000fea0003800000 */
[----:B------:R-:W-:Y:S02]  /*7440*/  IMAD.SHL.U32 R0, R227, 0x40, RZ ;  /* 0x00000040e3007824 */ /* 0x000fe400078e00ff */
[----:B------:R-:W-:Y:S02]  /*7450*/  HADD2.F32 R26, -RZ, R40.H0_H0 ;  /* 0x20000028ff1a7230 */ /* 0x000fe40000004100 */
[----:B------:R-:W-:Y:S01]  /*7460*/  HADD2.F32 R25, -RZ, R38.H0_H0 ;  /* 0x20000026ff197230 */ /* 0x000fe20000004100 */
[----:B------:R-:W-:Y:S01]  /*7470*/  LOP3.LUT R4, R0, 0x1c0, RZ, 0xc0, !PT ;  /* 0x000001c000047812 */ /* 0x000fe200078ec0ff */
[----:B------:R-:W-:-:S03]  /*7480*/  HADD2.F32 R27, -RZ, R44.H0_H0 ;  /* 0x2000002cff1b7230 */ /* 0x000fc60000004100 */
[----:B------:R-:W-:Y:S02]  /*7490*/  LOP3.LUT R0, R4, 0x38, R16, 0xf8, !PT ;  /* 0x0000003804007812 */ /* 0x000fe400078ef810 */
[----:B------:R-:W-:-:S04]  /*74a0*/  SHF.R.U32.HI R7, RZ, 0x3, R4 ;  /* 0x00000003ff077819 */ /* 0x000fc80000011604 */
[----:B------:R-:W-:-:S05]  /*74b0*/  LOP3.LUT R0, R0, R7, RZ, 0x3c, !PT ;  /* 0x0000000700007212 */ /* 0x000fca00078e3cff */
[----:B------:R-:W-:Y:S01]  /*74c0*/  IMAD R5, R211, 0x200, R0 ;  /* 0x00000200d3057824 */ /* 0x000fe200078e0200 */
[----:B------:R-:W-:-:S03]  /*74d0*/  LOP3.LUT R0, R7, R3, R4, 0x1e, !PT ;  /* 0x0000000307007212 */ /* 0x000fc600078e1e04 */
[----:B------:R-:W-:Y:S02]  /*74e0*/  IMAD R36, R5, 0x2, R18 ;  /* 0x0000000205247824 */ /* 0x000fe400078e0212 */
[----:B------:R-:W-:-:S03]  /*74f0*/  IMAD R9, R211, 0x200, R0 ;  /* 0x00000200d3097824 */ /* 0x000fc600078e0200 */
[----:B------:R-:W1:Y:S01]  /*7500*/  LDS.128 R4, [R36+0x18400] ;  /* 0x0184000024047984 */ /* 0x000e620000000c00 */
[----:B------:R-:W-:-:S05]  /*7510*/  IMAD R37, R9, 0x2, R18 ;  /* 0x0000000209257824 */ /* 0x000fca00078e0212 */
[----:B------:R-:W2:Y:S01]  /*7520*/  LDS.128 R8, [R37+0x18400] ;  /* 0x0184000025087984 */ /* 0x000ea20000000c00 */
[--C-:B-1----:R-:W-:Y:S02]  /*7530*/  HADD2.F32 R0, -RZ, R4.reuse.H0_H0 ;  /* 0x20000004ff007230 */ /* 0x102fe40000004100 */
[----:B------:R-:W-:Y:S02]  /*7540*/  HADD2.F32 R4, -RZ, R4.H1_H1 ;  /* 0x30000004ff047230 */ /* 0x000fe40000004100 */
[----:B------:R-:W-:Y:S02]  /*7550*/  HADD2.F32 R12, -RZ, R5.H0_H0 ;  /* 0x20000005ff0c7230 */ /* 0x000fe40000004100 */
[--C-:B--2---:R-:W-:Y:S02]  /*7560*/  HADD2.F32 R15, -RZ, R8.reuse.H0_H0 ;  /* 0x20000008ff0f7230 */ /* 0x104fe40000004100 */
[----:B------:R-:W-:Y:S02]  /*7570*/  HADD2.F32 R8, -RZ, R8.H1_H1 ;  /* 0x30000008ff087230 */ /* 0x000fe40000004100 */
[----:B------:R-:W-:-:S02]  /*7580*/  HADD2.F32 R20, -RZ, R9.H0_H0 ;  /* 0x20000009ff147230 */ /* 0x000fc40000004100 */
[CC--:B------:R-:W-:Y:S01]  /*7590*/  FMUL.FTZ R29, R15.reuse, R26.reuse ;  /* 0x0000001a0f1d7220 */ /* 0x0c0fe20000410000 */
[----:B------:R-:W-:Y:S01]  /*75a0*/  FMUL.FTZ R31, R15, R25 ;  /* 0x000000190f1f7220 */ /* 0x000fe20000410000 */
[----:B------:R-:W-:Y:S02]  /*75b0*/  HADD2.F32 R15, -RZ, R42.H0_H0 ;  /* 0x2000002aff0f7230 */ /* 0x000fe40000004100 */
[----:B------:R-:W-:Y:S01]  /*75c0*/  FMUL.FTZ R33, R8, R27 ;  /* 0x0000001b08217220 */ /* 0x000fe20000410000 */
[C---:B------:R-:W-:Y:S01]  /*75d0*/  FFMA.FTZ R30, R0.reuse, R25, -R29 ;  /* 0x00000019001e7223 */ /* 0x040fe2000001081d */
[----:B------:R-:W-:Y:S02]  /*75e0*/  HADD2.F32 R29, -RZ, R40.H1_H1 ;  /* 0x30000028ff1d7230 */ /* 0x000fe40000004100 */
[----:B------:R-:W-:Y:S01]  /*75f0*/  FFMA.FTZ R31, R0, R26, R31 ;  /* 0x0000001a001f7223 */ /* 0x000fe2000001001f */
[----:B------:R-:W-:Y:S02]  /*7600*/  HADD2.F32 R25, -RZ, R38.H1_H1 ;  /* 0x30000026ff197230 */ /* 0x000fe40000004100 */
[-C--:B------:R-:W-:Y:S01]  /*7610*/  FMUL.FTZ R35, R8, R15.reuse ;  /* 0x0000000f08237220 */ /* 0x080fe20000410000 */
[----:B------:R-:W-:Y:S01]  /*7620*/  FFMA.FTZ R33, R4, R15, -R33 ;  /* 0x0000000f04217223 */ /* 0x000fe20000010821 */
[----:B------:R-:W-:-:S02]  /*7630*/  HADD2.F32 R9, -RZ, R9.H1_H1 ;  /* 0x30000009ff097230 */ /* 0x000fc40000004100 */
        /* <DEDUP_REMOVED lines=18> */
[--C-:B0-----:R-:W-:Y:S02]  /*7760*/  HADD2.F32 R13, -RZ, R6.reuse.H0_H0 ;  /* 0x20000006ff0d7230 */ /* 0x101fe40000004100 */
[----:B------:R-:W-:Y:S01]  /*7770*/  FFMA.FTZ R21, R5, R8, R34 ;  /* 0x0000000805157223 */ /* 0x000fe20000010022 */
[----:B------:R-:W-:Y:S02]  /*7780*/  HADD2.F32 R9, -RZ, R43.H0_H0 ;  /* 0x2000002bff097230 */ /* 0x000fe40000004100 */
[C---:B------:R-:W-:Y:S01]  /*7790*/  FMUL.FTZ R5, R10.reuse, R15 ;  /* 0x0000000f0a057220 */ /* 0x040fe20000410000 */
[----:B------:R-:W-:Y:S02]  /*77a0*/  HADD2.F32 R6, -RZ, R6.H1_H1 ;  /* 0x30000006ff067230 */ /* 0x000fe40000004100 */
[C---:B------:R-:W-:Y:S01]  /*77b0*/  FFMA.FTZ R27, R13.reuse, R4, -R0 ;  /* 0x000000040d1b7223 */ /* 0x040fe20000010800 */
[----:B------:R-:W-:Y:S01]  /*77c0*/  FFMA.FTZ R29, R13, R12, R29 ;  /* 0x0000000c0d1d7223 */ /* 0x000fe2000001001d */
[----:B------:R-:W-:Y:S01]  /*77d0*/  FMUL.FTZ R13, R10, R9 ;  /* 0x000000090a0d7220 */ /* 0x000fe20000410000 */
[----:B------:R-:W-:-:S02]  /*77e0*/  HADD2.F32 R24, -RZ, R11.H0_H0 ;  /* 0x2000000bff187230 */ /* 0x000fc40000004100 */
[C---:B------:R-:W-:Y:S01]  /*77f0*/  FFMA.FTZ R10, R6.reuse, R9, -R5 ;  /* 0x00000009060a7223 */ /* 0x040fe20000010805 */
[----:B------:R-:W-:Y:S02]  /*7800*/  HADD2.F32 R9, -RZ, R41.H1_H1 ;  /* 0x30000029ff097230 */ /* 0x000fe40000004100 */
[----:B------:R-:W-:Y:S01]  /*7810*/  FFMA.FTZ R12, R6, R15, R13 ;  /* 0x0000000f060c7223 */ /* 0x000fe2000001000d */
[----:B------:R-:W-:Y:S01]  /*7820*/  HADD2.F32 R11, -RZ, R11.H1_H1 ;  /* 0x3000000bff0b7230 */ /* 0x000fe20000004100 */
[----:B------:R-:W-:Y:S01]  /*7830*/  F2FP.F16.F32.PACK_AB R8, R20, R31 ;  /* 0x0000001f1408723e */ /* 0x000fe200000000ff */
[----:B------:R-:W-:Y:S02]  /*7840*/  HADD2.F32 R5, -RZ, R39.H1_H1 ;  /* 0x30000027ff057230 */ /* 0x000fe40000004100 */
[----:B------:R-:W-:Y:S01]  /*7850*/  FMUL.FTZ R13, R24, R9 ;  /* 0x00000009180d7220 */ /* 0x000fe20000410000 */
[----:B------:R-:W-:Y:S02]  /*7860*/  HADD2.F32 R4, -RZ, R45.H1_H1 ;  /* 0x3000002dff047230 */ /* 0x000fe40000004100 */
[----:B------:R-:W-:-:S02]  /*7870*/  HADD2.F32 R0, -RZ, R43.H1_H1 ;  /* 0x3000002bff007230 */ /* 0x000fc40000004100 */
[-C--:B------:R-:W-:Y:S01]  /*7880*/  FMUL.FTZ R24, R24, R5.reuse ;  /* 0x0000000518187220 */ /* 0x080fe20000410000 */
        /* <DEDUP_REMOVED lines=17> */
.L_x_9780:
[----:B------:R-:W-:Y:S05]  /*79a0*/  BSYNC B1 ;  /* 0x0000000000017941 */ /* 0x000fea0003800000 */
.L_x_9779:
[----:B------:R-:W-:Y:S05]  /*79b0*/  @P0 BRA `(.L_x_9771) ;  /* 0x0000000400400947 */ /* 0x000fea0003800000 */
[--C-:B------:R-:W-:Y:S01]  /*79c0*/  SHF.R.U32.HI R0, RZ, 0x3, R210.reuse ;  /* 0x00000003ff007819 */ /* 0x100fe200000116d2 */
[----:B-1----:R-:W1:Y:S01]  /*79d0*/  LDS.128 R4, [R233+0x18400] ;  /* 0x01840000e9047984 */ /* 0x002e620000000c00 */
[----:B------:R-:W-:Y:S02]  /*79e0*/  HADD2.F32 R30, -RZ, R40.H0_H0 ;  /* 0x20000028ff1e7230 */ /* 0x000fe40000004100 */
[----:B------:R-:W-:Y:S01]  /*79f0*/  LOP3.LUT R3, R0, R3, R210, 0x1e, !PT ;  /* 0x0000000300037212 */ /* 0x000fe200078e1ed2 */
[----:B------:R-:W-:Y:S02]  /*7a00*/  HADD2.F32 R26, -RZ, R38.H0_H0 ;  /* 0x20000026ff1a7230 */ /* 0x000fe40000004100 */
[----:B------:R-:W-:Y:S02]  /*7a10*/  HADD2.F32 R32, -RZ, R44.H0_H0 ;  /* 0x2000002cff207230 */ /* 0x000fe40000004100 */
[----:B------:R-:W-:Y:S02]  /*7a20*/  IMAD.IADD R3, R212, 0x1, R3 ;  /* 0x00000001d4037824 */ /* 0x000fe400078e0203 */
[----:B------:R-:W-:-:S02]  /*7a30*/  HADD2.F32 R34, -RZ, R40.H1_H1 ;  /* 0x30000028ff227230 */ /* 0x000fc40000004100 */
[----:B------:R-:W-:Y:S02]  /*7a40*/  IMAD R3, R3, 0x2, R18 ;  /* 0x0000000203037824 */ /* 0x000fe400078e0212 */
[----:B------:R-:W-:Y:S02]  /*7a50*/  HADD2.F32 R35, -RZ, R44.H1_H1 ;  /* 0x3000002cff237230 */ /* 0x000fe40000004100 */
[----:B------:R-:W-:Y:S01]  /*7a60*/  HADD2.F32 R37, -RZ, R41.H0_H0 ;  /* 0x20000029ff257230 */ /* 0x000fe20000004100 */
[----:B------:R-:W2:Y:S01]  /*7a70*/  LDS.128 R8, [R3+0x18400] ;  /* 0x0184000003087984 */ /* 0x000ea20000000c00 */
[----:B------:R-:W-:Y:S02]  /*7a80*/  HADD2.F32 R33, -RZ, R39.H0_H0 ;  /* 0x20000027ff217230 */ /* 0x000fe40000004100 */
[--C-:B-1----:R-:W-:Y:S02]  /*7a90*/  HADD2.F32 R0, -RZ, R4.reuse.H0_H0 ;  /* 0x20000004ff007230 */ /* 0x102fe40000004100 */
[----:B------:R-:W-:-:S02]  /*7aa0*/  HADD2.F32 R4, -RZ, R4.H1_H1 ;  /* 0x30000004ff047230 */ /* 0x000fc40000004100 */
[--C-:B------:R-:W-:Y:S02]  /*7ab0*/  HADD2.F32 R12, -RZ, R5.reuse.H0_H0 ;  /* 0x20000005ff0c7230 */ /* 0x100fe40000004100 */
[----:B------:R-:W-:Y:S02]  /*7ac0*/  HADD2.F32 R5, -RZ, R5.H1_H1 ;  /* 0x30000005ff057230 */ /* 0x000fe40000004100 */
[--C-:B0-----:R-:W-:Y:S02]  /*7ad0*/  HADD2.F32 R13, -RZ, R6.reuse.H0_H0 ;  /* 0x20000006ff0d7230 */ /* 0x101fe40000004100 */
[----:B------:R-:W-:Y:S02]  /*7ae0*/  HADD2.F32 R6, -RZ, R6.H1_H1 ;  /* 0x30000006ff067230 */ /* 0x000fe40000004100 */
[--C-:B------:R-:W-:Y:S02]  /*7af0*/  HADD2.F32 R14, -RZ, R7.reuse.H0_H0 ;  /* 0x20000007ff0e7230 */ /* 0x100fe40000004100 */
[----:B------:R-:W-:-:S02]  /*7b00*/  HADD2.F32 R7, -RZ, R7.H1_H1 ;  /* 0x30000007ff077230 */ /* 0x000fc40000004100 */
[--C-:B--2---:R-:W-:Y:S02]  /*7b10*/  HADD2.F32 R15, -RZ, R8.reuse.H0_H0 ;  /* 0x20000008ff0f7230 */ /* 0x104fe40000004100 */
        /* <DEDUP_REMOVED lines=58> */
.L_x_9771:
[----:B------:R-:W-:Y:S05]  /*7ec0*/  BSYNC B0 ;  /* 0x0000000000007941 */ /* 0x000fea0003800000 */
.L_x_9760:
        /* <DEDUP_REMOVED lines=8> */
.L_x_9757:
[----:B--23--:R-:W2:Y:S01]  /*7f50*/  S2R R0, SR_TID.X ;  /* 0x0000000000007919 */ /* 0x00cea20000002100 */
[----:B------:R-:W-:Y:S01]  /*7f60*/  ISETP.NE.AND P0, PT, R203, 0x3, PT ;  /* 0x00000003cb00780c */ /* 0x000fe20003f05270 */
[----:B------:R-:W-:Y:S05]  /*7f70*/  WARPSYNC.ALL ;  /* 0x0000000000007948 */ /* 0x000fea0003800000 */
[----:B--2---:R-:W-:-:S05]  /*7f80*/  SHF.R.U32.HI R0, RZ, 0x7, R0 ;  /* 0x00000007ff007819 */ /* 0x004fca0000011600 */
[----:B------:R-:W-:-:S05]  /*7f90*/  VIADD R21, R0, 0x8 ;  /* 0x0000000800157836 */ /* 0x000fca0000000000 */
[----:B------:R2:W-:Y:S06]  /*7fa0*/  BAR.SYNC.DEFER_BLOCKING R21, 0x100 ;  /* 0x000400150000751d */ /* 0x0005ec0000010000 */
[----:B------:R-:W-:Y:S05]  /*7fb0*/  @!P0 BRA `(.L_x_9781) ;  /* 0x0000000000048947 */ /* 0x000fea0003800000 */
[----:B------:R-:W-:Y:S01]  /*7fc0*/  BPT.TRAP 0x1 ;  /* 0x000000040000795c */ /* 0x000fe20000300000 */
.L_x_9781:
[----:B------:R-:W-:Y:S02]  /*7fd0*/  LEA R20, R200, R18, 0x3 ;  /* 0x00000012c8147211 */ /* 0x000fe400078e18ff */
[----:B0-----:R-:W-:-:S04]  /*7fe0*/  SHF.L.U32 R15, R208, 0x1f, RZ ;  /* 0x0000001fd00f7819 */ /* 0x001fc800000006ff */
[----:B------:R0:W3:Y:S01]  /*7ff0*/  SYNCS.PHASECHK.TRANS64.TRYWAIT P1, [R20+URZ+0x22830], R15 ;  /* 0x0228300f140075a7 */ /* 0x0000e2000802017f */
[----:B------:R-:W-:Y:S05]  /*8000*/  @!P0 BRA `(.L_x_9782) ;  /* 0x0000000000048947 */ /* 0x000fea0003800000 */
[----:B------:R-:W-:Y:S01]  /*8010*/  BPT.TRAP 0x1 ;  /* 0x000000040000795c */ /* 0x000fe20000300000 */
.L_x_9782:
[----:B------:R-:W-:Y:S01]  /*8020*/  VIADD R0, R18, 0x1c400 ;  /* 0x0001c40012007836 */ /* 0x000fe20000000000 */
[----:B-1----:R-:W-:Y:S01]  /*8030*/  LOP3.LUT R4, R28, 0x10000, RZ, 0xfc, !PT ;  /* 0x000100001c047812 */ /* 0x002fe200078efcff */
[----:B------:R-:W-:-:S03]  /*8040*/  IMAD.MOV.U32 R5, RZ, RZ, 0x40000040 ;  /* 0x40000040ff057424 */ /* 0x000fc600078e00ff */
[----:B------:R-:W-:-:S04]  /*8050*/  SHF.R.U32.HI R0, RZ, 0x4, R0 ;  /* 0x00000004ff007819 */ /* 0x000fc80000011600 */
[----:B------:R-:W-:-:S04]  /*8060*/  LOP3.LUT R0, R0, 0x3fff, RZ, 0xc0, !PT ;  /* 0x00003fff00007812 */ /* 0x000fc800078ec0ff */
[----:B------:R-:W-:Y:S01]  /*8070*/  LOP3.LUT R0, R0, 0x10000, RZ, 0xfc, !PT ;  /* 0x0001000000007812 */ /* 0x000fe200078efcff */
[----:B---3--:R-:W-:Y:S06]  /*8080*/  @P1 BRA `(.L_x_9783) ;  /* 0x0000000000081947 */ /* 0x008fec0003800000 */
[----:B------:R-:W1:Y:S02]  /*8090*/  SYNCS.PHASECHK.TRANS64.TRYWAIT P1, [R20+URZ+0x22830], R15 ;  /* 0x0228300f140075a7 */ /* 0x000e64000802017f */
[----:B-1----:R-:W-:Y:S05]  /*80a0*/  @!P1 BRA `(.L_x_9784) ;  /* 0x000000ec002c9947 */ /* 0x002fea0003800000 */
.L_x_9783:
[----:B------:R-:W-:Y:S01]  /*80b0*/  IMAD R12, R200, 0x300, R0 ;  /* 0x00000300c80c7824 */ /* 0x000fe200078e0200 */
        /* <DEDUP_REMOVED lines=10> */
[----:B------:R-:W3:Y:S01]  /*8160*/  S2R R73, SR_TID.X ;  /* 0x0000000000497919 */ /* 0x000ee20000002100 */
[----:B------:R-:W-:-:S02]  /*8170*/  IMAD.MOV.U32 R7, RZ, RZ, 0x40000040 ;  /* 0x40000040ff077424 */ /* 0x000fc400078e00ff */
[----:B------:R-:W-:Y:S02]  /*8180*/  VIADD R8, R4, 0x4 ;  /* 0x0000000404087836 */ /* 0x000fe40000000000 */
[----:B------:R-:W-:Y:S02]  /*8190*/  IMAD.MOV.U32 R9, RZ, RZ, 0x40000040 ;  /* 0x40000040ff097424 */ /* 0x000fe400078e00ff */
[----:B------:R-:W-:Y:S02]  /*81a0*/  IMAD.MOV.U32 R13, RZ, RZ, 0x40000040 ;  /* 0x40000040ff0d7424 */ /* 0x000fe400078e00ff */
[----:B------:R-:W-:Y:S02]  /*81b0*/  IMAD R3, R173, -0x60, R172 ;  /* 0xffffffa0ad037824 */ /* 0x000fe400078e02ac */
[----:B------:R-:W-:Y:S01]  /*81c0*/  HGMMA.64x96x16.F32 R24, gdesc[UR4], RZ, !UPT, gsb0 ;  /* 0x01600000041879f0 */ /* 0x000fe2000c0008ff */
[----:B------:R-:W-:Y:S02]  /*81d0*/  R2UR UR4, R10 ;  /* 0x000000000a0472ca */ /* 0x000fe400000e0000 */
[----:B------:R-:W-:-:S02]  /*81e0*/  R2UR UR5, R11 ;  /* 0x000000000b0572ca */ /* 0x000fc400000e0000 */
[----:B------:R-:W-:Y:S01]  /*81f0*/  R2UR UR6, R6 ;  /* 0x00000000060672ca */ /* 0x000fe200000e0000 */
[C---:B------:R-:W-:Y:S01]  /*8200*/  VIADD R6, R12.reuse, 0x4 ;  /* 0x000000040c067836 */ /* 0x040fe20000000000 */
[----:B------:R-:W-:Y:S01]  /*8210*/  R2UR UR7, R7 ;  /* 0x00000000070772ca */ /* 0x000fe200000e0000 */
[----:B------:R-:W-:Y:S01]  /*8220*/  IMAD.MOV.U32 R7, RZ, RZ, 0x40000040 ;  /* 0x40000040ff077424 */ /* 0x000fe200078e00ff */
[----:B------:R-:W-:Y:S01]  /*8230*/  IADD3 R3, R3, 0x60, RZ ;  /* 0x0000006003037810 */ /* 0x000fe20007ffe0ff */
[----:B------:R-:W-:-:S04]  /*8240*/  VIADD R12, R12, 0x6 ;  /* 0x000000060c0c7836 */ /* 0x000fc80000000000 */
[----:B------:R-:W-:-:S05]  /*8250*/  IMAD R3, R236, -0x2, R3 ;  /* 0xfffffffeec037824 */ /* 0x000fca00078e0203 */
[C---:B------:R-:W-:Y:S02]  /*8260*/  ISETP.GT.AND P2, PT, R3.reuse, RZ, PT ;  /* 0x000000ff0300720c */ /* 0x040fe40003f44270 */
[C---:B------:R-:W-:Y:S02]  /*8270*/  ISETP.GT.AND P3, PT, R3.reuse, 0x1, PT ;  /* 0x000000010300780c */ /* 0x040fe40003f64270 */
[C---:B------:R-:W-:Y:S02]  /*8280*/  ISETP.GT.AND P4, PT, R3.reuse, 0x8, PT ;  /* 0x000000080300780c */ /* 0x040fe40003f84270 */
[C---:B------:R-:W-:Y:S02]  /*8290*/  ISETP.GT.AND P5, PT, R3.reuse, 0x9, PT ;  /* 0x000000090300780c */ /* 0x040fe40003fa4270 */
[----:B------:R-:W-:Y:S02]  /*82a0*/  ISETP.GT.AND P1, PT, R3, 0x10, PT ;  /* 0x000000100300780c */ /* 0x000fe40003f24270 */
[----:B---3--:R-:W-:Y:S01]  /*82b0*/  LOP3.LUT R73, R73, 0x7f, RZ, 0xc0, !PT ;  /* 0x0000007f49497812 */ /* 0x008fe200078ec0ff */
[----:B------:R-:W-:-:S02]  /*82c0*/  WARPGROUP.DEPBAR.LE gsb0, 0x0 ;  /* 0x00008000000079c5 */ /* 0x000fc40000010000 */
[----:B------:R-:W-:-:S06]  /*82d0*/  WARPGROUP.ARRIVE ;  /* 0x00000000000079c5 */ /* 0x000fcc0000000000 */
[----:B------:R-:W-:Y:S01]  /*82e0*/  HGMMA.64x96x16.F32 R24, gdesc[UR4], R24, gsb0 ;  /* 0x01600000041879f0 */ /* 0x000fe20008000818 */
        /* <DEDUP_REMOVED lines=8> */
[----:B------:R-:W-:Y:S01]  /*8370*/  HGMMA.64x96x16.F32 R24, gdesc[UR4], R24, gsb0 ;  /* 0x01600000041879f0 */ /* 0x000fe20008000818 */
[----:B------:R-:W-:Y:S02]  /*8380*/  R2UR UR4, R6 ;  /* 0x00000000060472ca */ /* 0x000fe400000e0000 */
[----:B------:R-:W-:Y:S02]  /*8390*/  R2UR UR5, R7 ;  /* 0x00000000070572ca */ /* 0x000fe400000e0000 */
[----:B------:R-:W-:Y:S02]  /*83a0*/  R2UR UR6, R12 ;  /* 0x000000000c0672ca */ /* 0x000fe400000e0000 */
[----:B------:R-:W-:Y:S01]  /*83b0*/  R2UR UR7, R13 ;  /* 0x000000000d0772ca */ /* 0x000fe200000e0000 */
[----:B------:R-:W-:Y:S02]  /*83c0*/  WARPGROUP.DEPBAR.LE gsb0, 0x0 ;  /* 0x00008000000079c5 */ /* 0x000fe40000010000 */
[----:B------:R-:W-:-:S10]  /*83d0*/  WARPGROUP.ARRIVE ;  /* 0x00000000000079c5 */ /* 0x000fd40000000000 */
[----:B------:R-:W-:Y:S01]  /*83e0*/  HGMMA.64x96x16.F32 R24, gdesc[UR4], R24, gsb0 ;  /* 0x01600000041879f0 */ /* 0x000fe20008000818 */
        /* <DEDUP_REMOVED lines=81> */
[----:B------:R-:W-:Y:S01]  /*8900*/  ISETP.GT.AND P5, PT, R3, 0x59, PT ;  /* 0x000000590300780c */ /* 0x000fe20003fa4270 */
[----:B------:R-:W-:Y:S01]  /*8910*/  IMAD.U32 R3, RZ, RZ, UR4 ;  /* 0x00000004ff037e24 */ /* 0x000fe2000f8e00ff */
[----:B------:R-:W-:Y:S02]  /*8920*/  FSEL R108, R68, -INF , P4 ;  /* 0xff800000446c7808 */ /* 0x000fe40002000000 */
[----:B------:R-:W-:-:S02]  /*8930*/  FMNMX.FTZ R13, R106, R13, !PT ;  /* 0x0000000d6a0d7209 */ /* 0x000fc40007810000 */
[----:B------:R-:W-:Y:S02]  /*8940*/  FSEL R110, R69, -INF , P5 ;  /* 0xff800000456e7808 */ /* 0x000fe40002800000 */
[----:B------:R-:W-:Y:S02]  /*8950*/  FMNMX.FTZ R13, R108, R13, !PT ;  /* 0x0000000d6c0d7209 */ /* 0x000fe40007810000 */
[----:B------:R-:W-:Y:S02]  /*8960*/  FSEL R64, R63, -INF , P1 ;  /* 0xff8000003f407808 */ /* 0x000fe40000800000 */
[----:B------:R-:W-:Y:S02]  /*8970*/  FMNMX.FTZ R29, R110, R13, !PT ;  /* 0x0000000d6e1d7209 */ /* 0x000fe40007810000 */
[----:B------:R-:W-:Y:S02]  /*8980*/  FSEL R66, R66, -INF , P2 ;  /* 0xff80000042427808 */ /* 0x000fe40001000000 */
[----:B------:R-:W-:Y:S01]  /*8990*/  FSEL R68, R67, -INF , P3 ;  /* 0xff80000043447808 */ /* 0x000fe20001800000 */
[----:B------:R-:W3:Y:S01]  /*89a0*/  SHFL.BFLY PT, R12, R29, 0x2, 0x1f ;  /* 0x0c401f001d0c7f89 */ /* 0x000ee200000e0000 */
[----:B------:R-:W-:-:S02]  /*89b0*/  FSEL R70, R70, -INF , P4 ;  /* 0xff80000046467808 */ /* 0x000fc40002000000 */
[----:B---3--:R-:W-:-:S05]  /*89c0*/  FMNMX.FTZ R31, R29, R12, !PT ;  /* 0x0000000c1d1f7209 */ /* 0x008fca0007810000 */
[----:B------:R-:W3:Y:S02]  /*89d0*/  SHFL.BFLY PT, R12, R31, 0x1, 0x1f ;  /* 0x0c201f001f0c7f89 */ /* 0x000ee400000e0000 */
[----:B---3--:R-:W-:-:S04]  /*89e0*/  FMNMX.FTZ R12, R31, R12, !PT ;  /* 0x0000000c1f0c7209 */ /* 0x008fc80007810000 */
[C---:B------:R-:W-:Y:S01]  /*89f0*/  FSETP.NEU.FTZ.AND P6, PT, R12.reuse, -INF , PT ;  /* 0xff8000000c00780b */ /* 0x040fe20003fdd000 */
[----:B------:R-:W-:-:S05]  /*8a00*/  FMUL.FTZ R13, R12, R3 ;  /* 0x000000030c0d7220 */ /* 0x000fca0000410000 */
[----:B------:R-:W-:Y:S02]  /*8a10*/  FSEL R35, R13, RZ, P6 ;  /* 0x000000ff0d237208 */ /* 0x000fe40003000000 */
[----:B------:R-:W-:-:S03]  /*8a20*/  FMNMX.FTZ R13, R26, R27, !PT ;  /* 0x0000001b1a0d7209 */ /* 0x000fc60007810000 */
[--C-:B------:R-:W-:Y:S01]  /*8a30*/  FFMA.FTZ R31, R25, R3, -R35.reuse ;  /* 0x00000003191f7223 */ /* 0x100fe20000010823 */
[----:B------:R-:W-:Y:S01]  /*8a40*/  FMNMX.FTZ R13, R30, R13, !PT ;  /* 0x0000000d1e0d7209 */ /* 0x000fe20007810000 */
[-CC-:B------:R-:W-:Y:S01]  /*8a50*/  FFMA.FTZ R204, R72, R3.reuse, -R35.reuse ;  /* 0x0000000348cc7223 */ /* 0x180fe20000010823 */
[----:B------:R-:W-:Y:S01]  /*8a60*/  FSEL R72, R71, -INF , P5 ;  /* 0xff80000047487808 */ /* 0x000fe20002800000 */
        /* <DEDUP_REMOVED lines=29> */
[----:B------:R-:W-:Y:S01]  /*8c40*/  FMNMX.FTZ R29, R46, R29, !PT ;  /* 0x0000001d2e1d7209 */ /* 0x000fe20007810000 */
[----:B---3--:R-:W-:Y:S01]  /*8c50*/  FADD.FTZ R51, R204, R13 ;  /* 0x0000000dcc337221 */ /* 0x008fe20000010000 */
[-CC-:B------:R-:W-:Y:S01]  /*8c60*/  FFMA.FTZ R104, R104, R3.reuse, -R35.reuse ;  /* 0x0000000368687223 */ /* 0x180fe20000010823 */
[--C-:B------:R-:W-:Y:S01]  /*8c70*/  FFMA.FTZ R106, R106, R3, -R35.reuse ;  /* 0x000000036a6a7223 */ /* 0x100fe20000010823 */
[----:B------:R-:W-:Y:S01]  /*8c80*/  FMNMX.FTZ R29, R36, R29, !PT ;  /* 0x0000001d241d7209 */ /* 0x000fe20007810000 */
[--C-:B------:R-:W-:Y:S01]  /*8c90*/  FFMA.FTZ R108, R108, R3, -R35.reuse ;  /* 0x000000036c6c7223 */ /* 0x100fe20000010823 */
[----:B------:R-:W-:Y:S01]  /*8ca0*/  F2FP.F16.F32.PACK_AB R204, R13, R204 ;  /* 0x000000cc0dcc723e */ /* 0x000fe200000000ff */
[----:B------:R-:W-:Y:S01]  /*8cb0*/  MUFU.EX2 R152, R152 ;  /* 0x0000009800987308 */ /* 0x000fe20000000800 */
[----:B------:R-:W-:Y:S01]  /*8cc0*/  FMNMX.FTZ R29, R50, R29, !PT ;  /* 0x0000001d321d7209 */ /* 0x000fe20007810000 */
[----:B------:R-:W-:-:S03]  /*8cd0*/  FFMA.FTZ R35, R110, R3, -R35 ;  /* 0x000000036e237223 */ /* 0x000fc60000010823 */
        /* <DEDUP_REMOVED lines=16> */
[----:B------:R-:W-:Y:S02]  /*8de0*/  MUFU.EX2 R90, R90 ;  /* 0x0000005a005a7308 */ /* 0x000fe40000000800 */
[----:B------:R-:W3:Y:S06]  /*8df0*/  SHFL.BFLY PT, R74, R33, 0x2, 0x1f ;  /* 0x0c401f00214a7f89 */ /* 0x000eec00000e0000 */
[----:B------:R-:W4:Y:S08]  /*8e00*/  MUFU.EX2 R39, R92 ;  /* 0x0000005c00277308 */ /* 0x000f300000000800 */
[----:B------:R-:W-:Y:S08]  /*8e10*/  MUFU.EX2 R94, R94 ;  /* 0x0000005e005e7308 */ /* 0x000ff00000000800 */
[----:B------:R-:W0:Y:S01]  /*8e20*/  MUFU.EX2 R41, R96 ;  /* 0x0000006000297308 */ /* 0x000e220000000800 */
[----:B----4-:R-:W-:-:S02]  /*8e30*/  F2FP.F16.F32.PACK_AB R158, R39, R90 ;  /* 0x0000005a279e723e */ /* 0x010fc400000000ff */
[----:B---3--:R-:W-:-:S05]  /*8e40*/  FMNMX.FTZ R74, R33, R74, !PT ;  /* 0x0000004a214a7209 */ /* 0x008fca0007810000 */
[----:B------:R-:W3:Y:S01]  /*8e50*/  SHFL.BFLY PT, R33, R74, 0x1, 0x1f ;  /* 0x0c201f004a217f89 */ /* 0x000ee200000e0000 */
[----:B------:R-:W-:Y:S08]  /*8e60*/  MUFU.EX2 R52, R52 ;  /* 0x0000003400347308 */ /* 0x000ff00000000800 */
[----:B------:R-:W4:Y:S01]  /*8e70*/  MUFU.EX2 R43, R98 ;  /* 0x00000062002b7308 */ /* 0x000f220000000800 */
[----:B0-----:R-:W-:-:S07]  /*8e80*/  F2FP.F16.F32.PACK_AB R160, R41, R94 ;  /* 0x0000005e29a0723e */ /* 0x001fce00000000ff */
[----:B------:R-:W-:Y:S01]  /*8e90*/  MUFU.EX2 R56, R56 ;  /* 0x0000003800387308 */ /* 0x000fe20000000800 */
[----:B---3--:R-:W-:-:S07]  /*8ea0*/  FMNMX.FTZ R176, R74, R33, !PT ;  /* 0x000000214ab07209 */ /* 0x008fce0007810000 */
[----:B------:R-:W0:Y:S01]  /*8eb0*/  MUFU.EX2 R45, R100 ;  /* 0x00000064002d7308 */ /* 0x000e220000000800 */
[----:B----4-:R-:W-:Y:S02]  /*8ec0*/  F2FP.F16.F32.PACK_AB R162, R43, R52 ;  /* 0x000000342ba2723e */ /* 0x010fe400000000ff */
[C---:B------:R-:W-:Y:S01]  /*8ed0*/  FSETP.NEU.FTZ.AND P1, PT, R176.reuse, -INF , PT ;  /* 0xff800000b000780b */ /* 0x040fe20003f3d000 */
[----:B------:R-:W-:-:S04]  /*8ee0*/  FMUL.FTZ R49, R176, R3 ;  /* 0x00000003b0317220 */ /* 0x000fc80000410000 */
[----:B------:R-:W-:Y:S01]  /*8ef0*/  MUFU.EX2 R60, R60 ;  /* 0x0000003c003c7308 */ /* 0x000fe20000000800 */
[----:B------:R-:W-:Y:S02]  /*8f00*/  FSEL R49, R49, RZ, P1 ;  /* 0x000000ff31317208 */ /* 0x000fe40000800000 */
[----:B------:R-:W-:Y:S02]  /*8f10*/  ISETP.NE.AND P1, PT, R73, RZ, PT ;  /* 0x000000ff4900720c */ /* 0x000fe40003f25270 */
[----:B------:R-:W3:Y:S01]  /*8f20*/  S2R R73, SR_TID.X ;  /* 0x0000000000497919 */ /* 0x000ee20000002100 */
        /* <DEDUP_REMOVED lines=26> */
[----:B------:R-:W-:Y:S01]  /*90d0*/  FFMA.FTZ R49, R72, R3, -R49 ;  /* 0x0000000348317223 */ /* 0x000fe20000010831 */
[----:B0-----:R-:W-:-:S03]  /*90e0*/  F2FP.F16.F32.PACK_AB R164, R45, R56 ;  /* 0x000000382da4723e */ /* 0x001fc600000000ff */
[----:B------:R0:W2:Y:S01]  /*90f0*/  MUFU.EX2 R207, R14 ;  /* 0x0000000e00cf7308 */ /* 0x0000a20000000800 */
[----:B---3--:R-:W-:Y:S02]  /*9100*/  SHF.R.U32.HI R73, RZ, 0x7, R73 ;  /* 0x00000007ff497819 */ /* 0x008fe40000011649 */
[----:B----4-:R-:W-:Y:S02]  /*9110*/  F2FP.F16.F32.PACK_AB R205, R27, R26 ;  /* 0x0000001a1bcd723e */ /* 0x010fe400000000ff */
[----:B------:R-:W-:-:S03]  /*9120*/  IADD3 R175, -R73, 0xb, RZ ;  /* 0x0000000b49af7810 */ /* 0x000fc60007ffe1ff */
[----:B------:R-:W3:Y:S01]  /*9130*/  MUFU.EX2 R34, R34 ;  /* 0x0000002200227308 */ /* 0x000ee20000000800 */
[----:B0-----:R-:W-:Y:S01]  /*9140*/  FADD.FTZ R14, R206, R51 ;  /* 0x00000033ce0e7221 */ /* 0x001fe20000010000 */
[----:B------:R-:W-:-:S03]  /*9150*/  F2FP.F16.F32.PACK_AB R206, R25, R206 ;  /* 0x000000ce19ce723e */ /* 0x000fc600000000ff */
[----:B------:R-:W-:-:S03]  /*9160*/  FADD.FTZ R51, R25, R14 ;  /* 0x0000000e19337221 */ /* 0x000fc60000010000 */
[----:B------:R0:W4:Y:S01]  /*9170*/  MUFU.EX2 R153, R24 ;  /* 0x0000001800997308 */ /* 0x0001220000000800 */
[----:B------:R-:W-:Y:S01]  /*9180*/  FADD.FTZ R14, R152, R51 ;  /* 0x00000033980e7221 */ /* 0x000fe20000010000 */
[----:B------:R-:W-:Y:S01]  /*9190*/  FADD.FTZ R51, R26, R27 ;  /* 0x0000001b1a337221 */ /* 0x000fe20000010000 */
[C---:B------:R-:W-:Y:S02]  /*91a0*/  F2FP.F16.F32.PACK_AB R152, R29.reuse, R152 ;  /* 0x000000981d98723e */ /* 0x040fe400000000ff */
[----:B------:R-:W-:Y:S01]  /*91b0*/  FADD.FTZ R53, R29, R14 ;  /* 0x0000000e1d357221 */ /* 0x000fe20000010000 */
[----:B-1----:R-:W-:Y:S02]  /*91c0*/  FADD.FTZ R14, R30, R51 ;  /* 0x000000331e0e7221 */ /* 0x002fe40000010000 */
[----:B------:R-:W1:Y:S01]  /*91d0*/  MUFU.EX2 R38, R38 ;  /* 0x0000002600267308 */ /* 0x000e620000000800 */
[----:B0-----:R-:W-:Y:S01]  /*91e0*/  FADD.FTZ R24, R154, R53 ;  /* 0x000000359a187221 */ /* 0x001fe20000010000 */
[----:B--2---:R-:W-:Y:S01]  /*91f0*/  FADD.FTZ R51, R207, R14 ;  /* 0x0000000ecf337221 */ /* 0x004fe20000010000 */
[----:B------:R-:W-:Y:S01]  /*9200*/  @!P1 VIADD R14, R20, 0x22840 ;  /* 0x00022840140e9836 */ /* 0x000fe20000000000 */
[C---:B------:R-:W-:Y:S01]  /*9210*/  F2FP.F16.F32.PACK_AB R154, R31.reuse, R154 ;  /* 0x0000009a1f9a723e */ /* 0x040fe200000000ff */
[----:B------:R-:W-:Y:S01]  /*9220*/  FADD.FTZ R53, R31, R24 ;  /* 0x000000181f357221 */ /* 0x000fe20000010000 */
[----:B---3--:R-:W-:Y:S01]  /*9230*/  FADD.FTZ R24, R34, R51 ;  /* 0x0000003322187221 */ /* 0x008fe20000010000 */
[----:B------:R-:W-:Y:S01]  /*9240*/  F2FP.F16.F32.PACK_AB R207, R207, R30 ;  /* 0x0000001ecfcf723e */ /* 0x000fe200000000ff */
[----:B------:R0:W2:Y:S01]  /*9250*/  MUFU.EX2 R155, R28 ;  /* 0x0000001c009b7308 */ /* 0x0000a20000000800 */
[----:B------:R-:W-:Y:S01]  /*9260*/  @!P1 PRMT R14, RZ, 0x654, R14 ;  /* 0x00000654ff0e9816 */ /* 0x000fe2000000000e */
[----:B----4-:R-:W-:Y:S01]  /*9270*/  FADD.FTZ R51, R153, R24 ;  /* 0x0000001899337221 */ /* 0x010fe20000010000 */
[----:B------:R3:W-:Y:S06]  /*9280*/  BAR.ARV R175, 0x100 ;  /* 0x000400af0000751d */ /* 0x0007ec0000002000 */
[----:B------:R-:W4:Y:S01]  /*9290*/  MUFU.EX2 R42, R42 ;  /* 0x0000002a002a7308 */ /* 0x000f220000000800 */
[----:B0-----:R-:W-:Y:S01]  /*92a0*/  FADD.FTZ R28, R156, R53 ;  /* 0x000000359c1c7221 */ /* 0x001fe20000010000 */
[----:B-1----:R-:W-:Y:S01]  /*92b0*/  FADD.FTZ R24, R38, R51 ;  /* 0x0000003326187221 */ /* 0x002fe20000010000 */
[----:B------:R4:W-:Y:S01]  /*92c0*/  @!P1 SYNCS.ARRIVE.TRANS64.RED.A1T0 RZ, [R14+URZ], RZ ;  /* 0x000000ff0eff99a7 */ /* 0x0009e2000810043f */
[C---:B------:R-:W-:Y:S01]  /*92d0*/  F2FP.F16.F32.PACK_AB R156, R37.reuse, R156 ;  /* 0x0000009c259c723e */ /* 0x040fe200000000ff */
[----:B------:R-:W-:Y:S01]  /*92e0*/  FADD.FTZ R53, R37, R28 ;  /* 0x0000001c25357221 */ /* 0x000fe20000010000 */
[----:B------:R-:W-:-:S02]  /*92f0*/  F2FP.F16.F32.PACK_AB R153, R153, R34 ;  /* 0x000000229999723e */ /* 0x000fc400000000ff */
[----:B------:R-:W0:Y:S01]  /*9300*/  MUFU.EX2 R157, R32 ;  /* 0x00000020009d7308 */ /* 0x000e220000000800 */
[----:B------:R-:W-:Y:S01]  /*9310*/  FADD.FTZ R28, R90, R53 ;  /* 0x000000355a1c7221 */ /* 0x000fe20000010000 */
[C---:B--2---:R-:W-:Y:S01]  /*9320*/  FADD.FTZ R51, R155.reuse, R24 ;  /* 0x000000189b337221 */ /* 0x044fe20000010000 */
[----:B------:R-:W-:Y:S02]  /*9330*/  F2FP.F16.F32.PACK_AB R155, R155, R38 ;  /* 0x000000269b9b723e */ /* 0x000fe400000000ff */
[----:B------:R-:W-:-:S03]  /*9340*/  FADD.FTZ R53, R39, R28 ;  /* 0x0000001c27357221 */ /* 0x000fc60000010000 */
[----:B------:R-:W1:Y:S01]  /*9350*/  MUFU.EX2 R46, R46 ;  /* 0x0000002e002e7308 */ /* 0x000e620000000800 */
[----:B----4-:R-:W-:Y:S01]  /*9360*/  FADD.FTZ R14, R42, R51 ;  /* 0x000000332a0e7221 */ /* 0x010fe20000010000 */
[----:B------:R-:W-:-:S04]  /*9370*/  FADD.FTZ R24, R94, R53 ;  /* 0x000000355e187221 */ /* 0x000fc80000010000 */
        /* <DEDUP_REMOVED lines=50> */
[----:B--2---:R-:W-:Y:S01]  /*96a0*/  FADD.FTZ R14, R70, R25 ;  /* 0x00000019460e7221 */ /* 0x004fe20000010000 */
[C---:B0-----:R-:W-:Y:S01]  /*96b0*/  FADD.FTZ R13, R35.reuse, R24 ;  /* 0x00000018230d7221 */ /* 0x041fe20000010000 */
[----:B------:R-:W-:Y:S02]  /*96c0*/  F2FP.F16.F32.PACK_AB R170, R35, R108 ;  /* 0x0000006c23aa723e */ /* 0x000fe400000000ff */
[C---:B-1----:R-:W-:Y:S01]  /*96d0*/  FADD.FTZ R14, R49.reuse, R14 ;  /* 0x0000000e310e7221 */ /* 0x042fe20000010000 */
[----:B------:R-:W-:Y:S01]  /*96e0*/  F2FP.F16.F32.PACK_AB R171, R49, R70 ;  /* 0x0000004631ab723e */ /* 0x000fe200000000ff */
[----:B---3--:R-:W-:Y:S06]  /*96f0*/  @!P0 BRA `(.L_x_9785) ;  /* 0x0000000000048947 */ /* 0x008fec0003800000 */
[----:B------:R-:W-:Y:S01]  /*9700*/  BPT.TRAP 0x1 ;  /* 0x000000040000795c */ /* 0x000fe20000300000 */
.L_x_9785:
[----:B------:R0:W1:Y:S01]  /*9710*/  SYNCS.PHASECHK.TRANS64.TRYWAIT P2, [R20+URZ+0x22850], R15 ;  /* 0x0228500f140075a7 */ /* 0x000062000804017f */
[----:B------:R-:W-:Y:S05]  /*9720*/  @!P0 BRA `(.L_x_9786) ;  /* 0x0000000000048947 */ /* 0x000fea0003800000 */
[----:B------:R-:W-:Y:S01]  /*9730*/  BPT.TRAP 0x1 ;  /* 0x000000040000795c */ /* 0x000fe20000300000 */
.L_x_9786:
[----:B------:R-:W-:Y:S04]  /*9740*/  BSSY B0, `(.L_x_9787) ;  /* 0x0000004000007945 */ /* 0x000fe80003800000 */
[----:B-1----:R-:W-:Y:S05]  /*9750*/  @P2 BRA `(.L_x_9788) ;  /* 0x0000000000082947 */ /* 0x002fea0003800000 */
[----:B------:R-:W1:Y:S02]  /*9760*/  SYNCS.PHASECHK.TRANS64.TRYWAIT P2, [R20+URZ+0x22850], R15 ;  /* 0x0228500f140075a7 */ /* 0x000e64000804017f */
[----:B-1----:R-:W-:Y:S05]  /*9770*/  @!P2 BRA `(.L_x_9789) ;  /* 0x000000d4008ca947 */ /* 0x002fea0003800000 */
.L_x_9788:
[----:B------:R-:W-:Y:S05]  /*9780*/  BSYNC B0 ;  /* 0x0000000000007941 */ /* 0x000fea0003800000 */
.L_x_9787:
[----:B------:R-:W-:Y:S05]  /*9790*/  WARPSYNC.ALL ;  /* 0x0000000000007948 */ /* 0x000fea0003800000 */
[----:B01----:R-:W-:Y:S01]  /*97a0*/  VIADD R15, R18, 0x400 ;  /* 0x00000400120f7836 */ /* 0x003fe20000000000 */
[----:B------:R0:W-:Y:S01]  /*97b0*/  BAR.SYNC.DEFER_BLOCKING R21, 0x100 ;  /* 0x000400150000751d */ /* 0x0001e20000010000 */
[----:B------:R-:W-:Y:S01]  /*97c0*/  IMAD.MOV.U32 R179, RZ, RZ, 0x40000040 ;  /* 0x40000040ffb37424 */ /* 0x000fe200078e00ff */
[----:B------:R-:W-:Y:S01]  /*97d0*/  ISETP.GE.AND P2, PT, R172, 0x61, PT ;  /* 0x00000061ac00780c */ /* 0x000fe20003f46270 */
[----:B------:R-:W-:Y:S01]  /*97e0*/  IMAD.MOV.U32 R181, RZ, RZ, 0x40000040 ;  /* 0x40000040ffb57424 */ /* 0x000fe200078e00ff */
[----:B------:R-:W-:Y:S01]  /*97f0*/  SHF.R.U32.HI R15, RZ, 0x4, R15 ;  /* 0x00000004ff0f7819 */ /* 0x000fe2000001160f */
[----:B------:R-:W-:Y:S01]  /*9800*/  @!P1 VIADD R20, R20, 0x22860 ;  /* 0x0002286014149836 */ /* 0x000fe20000000000 */
[----:B------:R-:W-:Y:S01]  /*9810*/  R2UR UR7, R179 ;  /* 0x00000000b30772ca */ /* 0x000fe200000e0000 */
[----:B------:R-:W-:Y:S01]  /*9820*/  IMAD.MOV.U32 R179, RZ, RZ, 0x40000040 ;  /* 0x40000040ffb37424 */ /* 0x000fe200078e00ff */
[----:B------:R-:W-:Y:S01]  /*9830*/  LOP3.LUT R15, R15, 0x3fff, RZ, 0xc0, !PT ;  /* 0x00003fff0f0f7812 */ /* 0x000fe200078ec0ff */
[----:B------:R-:W-:Y:S01]  /*9840*/  ULDC UR42, c[0x0][0x988] ;  /* 0x00026200002a7ab9 */ /* 0x000fe20000000800 */
[----:B------:R-:W-:-:S02]  /*9850*/  @!P1 PRMT R20, RZ, 0x654, R20 ;  /* 0x00000654ff149816 */ /* 0x000fc40000000014 */
[----:B------:R-:W-:-:S05]  /*9860*/  LOP3.LUT R15, R15, 0x3000000, RZ, 0xfc, !PT ;  /* 0x030000000f0f7812 */ /* 0x000fca00078efcff */
[----:B------:R-:W-:-:S04]  /*9870*/  IMAD R178, R200, 0xc00, R15 ;  /* 0x00000c00c8b27824 */ /* 0x000fc800078e020f */
[C---:B------:R-:W-:Y:S01]  /*9880*/  VIADD R180, R178.reuse, 0x80 ;  /* 0x00000080b2b47836 */ /* 0x040fe20000000000 */
[----:B------:R-:W-:Y:S01]  /*9890*/  R2UR UR6, R178 ;  /* 0x00000000b20672ca */ /* 0x000fe200000e0000 */
[----:B------:R-:W-:-:S12]  /*98a0*/  WARPGROUP.ARRIVE ;  /* 0x00000000000079c5 */ /* 0x000fd80000000000 */
[----:B------:R-:W-:Y:S01]  /*98b0*/  HGMMA.64x256x16.F32 R24, R204, gdesc[UR4].tnspB, RZ, !UPT, gsb0 ;  /* 0x43e00004cc187df0 */ /* 0x000fe2000c0008ff */
[----:B------:R-:W-:Y:S02]  /*98c0*/  R2UR UR6, R180 ;  /* 0x00000000b40672ca */ /* 0x000fe400000e0000 */
[----:B------:R-:W-:Y:S01]  /*98d0*/  R2UR UR7, R181 ;  /* 0x00000000b50772ca */ /* 0x000fe200000e0000 */
[----:B------:R-:W-:Y:S02]  /*98e0*/  WARPGROUP.DEPBAR.LE gsb0, 0x0 ;  /* 0x00008000000079c5 */ /* 0x000fe40000010000 */
[----:B------:R-:W-:-:S15]  /*98f0*/  WARPGROUP.ARRIVE ;  /* 0x00000000000079c5 */ /* 0x000fde0000000000 */
[----:B------:R-:W-:-:S07]  /*9900*/  NOP ;  /* 0x0000000000007918 */ /* 0x000fce0000000000 */
[----:B------:R-:W-:Y:S03]  /*9910*/  HGMMA.64x256x16.F32 R24, R152, gdesc[UR4].tnspB, R24, gsb0 ;  /* 0x43e0000498187df0 */ /* 0x000fe60008000818 */
[----:B------:R-:W-:Y:S02]  /*9920*/  WARPGROUP.DEPBAR.LE gsb0, 0x0 ;  /* 0x00008000000079c5 */ /* 0x000fe40000010000 */
[----:B------:R-:W-:Y:S01]  /*9930*/  VIADD R152, R178, 0x100 ;  /* 0x00000100b2987836 */ /* 0x000fe20000000000 */
        /* <DEDUP_REMOVED lines=8> */
[C---:B------:R-:W-:Y:S01]  /*99c0*/  VIADD R152, R178.reuse, 0x200 ;  /* 0x00000200b2987836 */ /* 0x040fe20000000000 */
[----:B------:R-:W-:Y:S01]  /*99d0*/  R2UR UR7, R153 ;  /* 0x00000000990772ca */ /* 0x000fe200000e0000 */
[----:B------:R-:W-:Y:S02]  /*99e0*/  IMAD.MOV.U32 R153, RZ, RZ, 0x40000040 ;  /* 0x40000040ff997424 */ /* 0x000fe400078e00ff */
[----:B------:R-:W-:Y:S01]  /*99f0*/  VIADD R178, R178, 0x280 ;  /* 0x00000280b2b27836 */ /* 0x000fe20000000000 */
        /* <DEDUP_REMOVED lines=17> */
[----:B------:R0:W-:Y:S01]  /*9b10*/  @!P1 SYNCS.ARRIVE.TRANS64.RED.A1T0 RZ, [R20+URZ], RZ ;  /* 0x000000ff14ff99a7 */ /* 0x0001e2000810043f */
[----:B------:R-:W-:Y:S05]  /*9b20*/  @!P2 BRA `(.L_x_9790) ;  /* 0x0000001c00b4a947 */ /* 0x000fea0003800000 */
[----:B0-----:R-:W-:Y:S01]  /*9b30*/  IADD3 R20, R173, -0x2, RZ ;  /* 0xfffffffead147810 */ /* 0x001fe20007ffe0ff */
[----:B------:R-:W-:Y:S02]  /*9b40*/  IMAD.MOV.U32 R205, RZ, RZ, R176 ;  /* 0x000000ffffcd7224 */ /* 0x000fe400078e00b0 */
[----:B------:R-:W-:-:S07]  /*9b50*/  IMAD.MOV.U32 R206, RZ, RZ, R12 ;  /* 0x000000ffffce7224 */ /* 0x000fce00078e000c */
.L_x_9800:
[----:B------:R-:W-:Y:S01]  /*9b60*/  VIADD R200, R200, 0x1 ;  /* 0x00000001c8c87836 */ /* 0x000fe20000000000 */
[----:B------:R-:W-:Y:S05]  /*9b70*/  YIELD ;  /* 0x0000000000007946 */ /* 0x000fea0003800000 */
[----:B------:R-:W-:Y:S02]  /*9b80*/  ISETP.NE.AND P3, PT, R200, 0x2, PT ;  /* 0x00000002c800780c */ /* 0x000fe40003f65270 */
[C---:B------:R-:W-:Y:S01]  /*9b90*/  ISETP.GT.AND P2, PT, R20.reuse, RZ, PT ;  /* 0x000000ff1400720c */ /* 0x040fe20003f44270 */
[----:B------:R-:W-:Y:S01]  /*9ba0*/  VIADD R20, R20, 0xffffffff ;  /* 0xffffffff14147836 */ /* 0x000fe20000000000 */
[----:B------:R-:W-:-:S02]  /*9bb0*/  SEL R3, RZ, 0x1, P3 ;  /* 0x00000001ff037807 */ /* 0x000fc40001800000 */
[----:B------:R-:W-:Y:S02]  /*9bc0*/  SEL R200, R200, RZ, P3 ;  /* 0x000000ffc8c87207 */ /* 0x000fe40001800000 */
[----:B------:R-:W-:Y:S01]  /*9bd0*/  LOP3.LUT R208, R208, R3, RZ, 0x3c, !PT ;  /* 0x00000003d0d07212 */ /* 0x000fe200078e3cff */
[----:B-1----:R-:W-:Y:S06]  /*9be0*/  @!P0 BRA `(.L_x_9791) ;  /* 0x0000000000048947 */ /* 0x002fec0003800000 */
[----:B------:R-:W-:Y:S01]  /*9bf0*/  BPT.TRAP 0x1 ;  /* 0x000000040000795c */ /* 0x000fe20000300000 */
.L_x_9791:
[----:B------:R-:W-:Y:S01]  /*9c00*/  IMAD R21, R200, 0x8, R18 ;  /* 0x00000008c8157824 */ /* 0x000fe200078e0212 */
[----:B------:R-:W-:-:S04]  /*9c10*/  SHF.L.U32 R217, R208, 0x1f, RZ ;  /* 0x0000001fd0d97819 */ /* 0x000fc800000006ff */
[----:B------:R0:W1:Y:S01]  /*9c20*/  SYNCS.PHASECHK.TRANS64.TRYWAIT P3, [R21+URZ+0x22830], R217 ;  /* 0x022830d9150075a7 */ /* 0x000062000806017f */
[----:B------:R-:W-:Y:S05]  /*9c30*/  @!P0 BRA `(.L_x_9792) ;  /* 0x0000000000048947 */ /* 0x000fea0003800000 */
[----:B------:R-:W-:Y:S01]  /*9c40*/  BPT.TRAP 0x1 ;  /* 0x000000040000795c */ /* 0x000fe20000300000 */
.L_x_9792:
[----:B------:R-:W-:Y:S02]  /*9c50*/  IMAD R156, R200, 0x300, R0 ;  /* 0x00000300c89c7824 */ /* 0x000fe400078e0200 */
[----:B------:R-:W-:Y:S01]  /*9c60*/  IMAD.MOV.U32 R157, RZ, RZ, 0x40000040 ;  /* 0x40000040ff9d7424 */ /* 0x000fe200078e00ff */
[----:B-1----:R-:W-:Y:S06]  /*9c70*/  @P3 BRA `(.L_x_9793) ;  /* 0x0000000000083947 */ /* 0x002fec0003800000 */
[----:B------:R-:W1:Y:S02]  /*9c80*/  SYNCS.PHASECHK.TRANS64.TRYWAIT P3, [R21+URZ+0x22830], R217 ;  /* 0x022830d9150075a7 */ /* 0x000e64000806017f */
[----:B-1----:R-:W-:Y:S05]  /*9c90*/  @!P3 BRA `(.L_x_9794) ;  /* 0x000000d00058b947 */ /* 0x002fea0003800000 */
.L_x_9793:
[----:B------:R-:W-:Y:S05]  /*9ca0*/  WARPSYNC.ALL ;  /* 0x0000000000007948 */ /* 0x000fea0003800000 */
        /* <DEDUP_REMOVED lines=20> */
[----:B------:R-:W-:Y:S01]  /*9df0*/  HGMMA.64x96x16.F32 R152, gdesc[UR4], RZ, !UPT, gsb0 ;  /* 0x01600000049879f0 */ /* 0x000fe2000c0008ff */
[----:B------:R-:W-:-:S02]  /*9e00*/  R2UR UR13, R9 ;  /* 0x00000000090d72ca */ /* 0x000fc400000e0000 */
[----:B------:R-:W-:Y:S02]  /*9e10*/  R2UR UR16, R6 ;  /* 0x00000000061072ca */ /* 0x000fe400000e0000 */
[----:B------:R-:W-:Y:S01]  /*9e20*/  R2UR UR17, R7 ;  /* 0x00000000071172ca */ /* 0x000fe200000e0000 */
        /* <DEDUP_REMOVED lines=43> */
[-C--:B------:R-:W-:Y:S01]  /*a0e0*/  FMUL.FTZ R206, R206, R3.reuse ;  /* 0x00000003cece7220 */ /* 0x080fe20000410000 */
        /* <DEDUP_REMOVED lines=24> */
[----:B------:R-:W-:-:S03]  /*a270*/  FFMA.FTZ R197, R197, R3, -R204 ;  /* 0x00000003c5c57223 */ /* 0x000fc600000108cc */
[----:B------:R-:W4:Y:S01]  /*a280*/  MUFU.EX2 R156, R156 ;  /* 0x0000009c009c7308 */ /* 0x000f220000000800 */
[----:B--2---:R-:W-:Y:S01]  /*a290*/  FFMA.FTZ R13, R206, R13, R152 ;  /* 0x0000000dce0d7223 */ /* 0x004fe20000010098 */
[-C--:B------:R-:W-:Y:S01]  /*a2a0*/  FMUL.FTZ R24, R24, R206.reuse ;  /* 0x000000ce18187220 */ /* 0x080fe20000410000 */
[-C--:B------:R-:W-:Y:S01]  /*a2b0*/  FMUL.FTZ R25, R25, R206.reuse ;  /* 0x000000ce19197220 */ /* 0x080fe20000410000 */
[-C--:B------:R-:W-:Y:S01]  /*a2c0*/  FMUL.FTZ R28, R28, R206.reuse ;  /* 0x000000ce1c1c7220 */ /* 0x080fe20000410000 */
[-C--:B------:R-:W-:Y:S01]  /*a2d0*/  FMUL.FTZ R29, R29, R206.reuse ;  /* 0x000000ce1d1d7220 */ /* 0x080fe20000410000 */
[-C--:B------:R-:W-:Y:S01]  /*a2e0*/  FMUL.FTZ R32, R32, R206.reuse ;  /* 0x000000ce20207220 */ /* 0x080fe20000410000 */
[----:B------:R-:W-:Y:S01]  /*a2f0*/  FMUL.FTZ R33, R33, R206 ;  /* 0x000000ce21217220 */ /* 0x000fe20000410000 */
[----:B------:R-:W2:Y:S01]  /*a300*/  MUFU.EX2 R157, R157 ;  /* 0x0000009d009d7308 */ /* 0x000ea20000000800 */
[C---:B---3--:R-:W-:Y:S01]  /*a310*/  F2FP.F16.F32.PACK_AB R204, R153.reuse, R152 ;  /* 0x0000009899cc723e */ /* 0x048fe200000000ff */
[----:B------:R-:W-:Y:S01]  /*a320*/  FADD.FTZ R13, R153, R13 ;  /* 0x0000000d990d7221 */ /* 0x000fe20000010000 */
        /* <DEDUP_REMOVED lines=77> */
[----:B------:R-:W-:Y:S01]  /*a800*/  FMUL.FTZ R149, R149, R206 ;  /* 0x000000ce95957220 */ /* 0x000fe20000410000 */
[----:B----4-:R-:W-:Y:S01]  /*a810*/  FADD.FTZ R13, R156, R13 ;  /* 0x0000000d9c0d7221 */ /* 0x010fe20000010000 */
[C---:B--2---:R-:W-:Y:S01]  /*a820*/  F2FP.F16.F32.PACK_AB R206, R157.reuse, R156 ;  /* 0x0000009c9dce723e */ /* 0x044fe200000000ff */
[----:B------:R-:W-:Y:S01]  /*a830*/  MUFU.EX2 R161, R161 ;  /* 0x000000a100a17308 */ /* 0x000fe20000000800 */
[----:B------:R-:W-:Y:S01]  /*a840*/  FMNMX.FTZ R152, R194, R152, !PT ;  /* 0x00000098c2987209 */ /* 0x000fe20007810000 */
[----:B------:R-:W-:-:S03]  /*a850*/  FADD.FTZ R13, R157, R13 ;  /* 0x0000000d9d0d7221 */ /* 0x000fc60000010000 */
[----:B------:R-:W-:-:S03]  /*a860*/  FMNMX.FTZ R152, R195, R152, !PT ;  /* 0x00000098c3987209 */ /* 0x000fc60007810000 */
[----:B------:R-:W-:Y:S01]  /*a870*/  MUFU.EX2 R164, R164 ;  /* 0x000000a400a47308 */ /* 0x000fe20000000800 */
[----:B------:R-:W-:-:S04]  /*a880*/  FMNMX.FTZ R152, R198, R152, !PT ;  /* 0x00000098c6987209 */ /* 0x000fc80007810000 */
[----:B------:R-:W-:-:S03]  /*a890*/  FMNMX.FTZ R153, R199, R152, !PT ;  /* 0x00000098c7997209 */ /* 0x000fc60007810000 */
[----:B------:R-:W2:Y:S02]  /*a8a0*/  MUFU.EX2 R152, R160 ;  /* 0x000000a000987308 */ /* 0x000ea40000000800 */
[----:B------:R-:W3:Y:S06]  /*a8b0*/  SHFL.BFLY PT, R156, R153, 0x2, 0x1f ;  /* 0x0c401f00999c7f89 */ /* 0x000eec00000e0000 */
[----:B------:R-:W-:Y:S08]  /*a8c0*/  MUFU.EX2 R160, R176 ;  /* 0x000000b000a07308 */ /* 0x000ff00000000800 */
[----:B------:R-:W4:Y:S01]  /*a8d0*/  MUFU.EX2 R165, R165 ;  /* 0x000000a500a57308 */ /* 0x000f220000000800 */
[----:B--2---:R-:W-:Y:S01]  /*a8e0*/  FADD.FTZ R13, R152, R13 ;  /* 0x0000000d980d7221 */ /* 0x004fe20000010000 */
[----:B------:R-:W-:-:S03]  /*a8f0*/  F2FP.F16.F32.PACK_AB R152, R161, R152 ;  /* 0x00000098a198723e */ /* 0x000fc600000000ff */
[----:B------:R-:W-:-:S03]  /*a900*/  FADD.FTZ R13, R161, R13 ;  /* 0x0000000da10d7221 */ /* 0x000fc60000010000 */
[----:B------:R-:W-:Y:S01]  /*a910*/  MUFU.EX2 R169, R169 ;  /* 0x000000a900a97308 */ /* 0x000fe20000000800 */
[----:B------:R-:W-:Y:S01]  /*a920*/  FADD.FTZ R13, R164, R13 ;  /* 0x0000000da40d7221 */ /* 0x000fe20000010000 */
[----:B---3--:R-:W-:-:S05]  /*a930*/  FMNMX.FTZ R153, R153, R156, !PT ;  /* 0x0000009c99997209 */ /* 0x008fca0007810000 */
[----:B------:R-:W2:Y:S01]  /*a940*/  SHFL.BFLY PT, R157, R153, 0x1, 0x1f ;  /* 0x0c201f00999d7f89 */ /* 0x000ea200000e0000 */
[----:B------:R-:W3:Y:S01]  /*a950*/  MUFU.EX2 R156, R168 ;  /* 0x000000a8009c7308 */ /* 0x000ee20000000800 */
[----:B----4-:R-:W-:-:S07]  /*a960*/  FADD.FTZ R13, R165, R13 ;  /* 0x0000000da50d7221 */ /* 0x010fce0000010000 */
[----:B------:R-:W4:Y:S08]  /*a970*/  MUFU.EX2 R172, R172 ;  /* 0x000000ac00ac7308 */ /* 0x000f300000000800 */
[----:B------:R-:W-:Y:S01]  /*a980*/  MUFU.EX2 R173, R173 ;  /* 0x000000ad00ad7308 */ /* 0x000fe20000000800 */
[----:B---3--:R-:W-:Y:S01]  /*a990*/  FADD.FTZ R13, R156, R13 ;  /* 0x0000000d9c0d7221 */ /* 0x008fe20000010000 */
[----:B------:R-:W-:-:S03]  /*a9a0*/  F2FP.F16.F32.PACK_AB R156, R169, R156 ;  /* 0x0000009ca99c723e */ /* 0x000fc600000000ff */
[----:B------:R-:W-:Y:S01]  /*a9b0*/  FADD.FTZ R13, R169, R13 ;  /* 0x0000000da90d7221 */ /* 0x000fe20000010000 */
[----:B--2---:R-:W-:Y:S02]  /*a9c0*/  FMNMX.FTZ R176, R153, R157, !PT ;  /* 0x0000009d99b07209 */ /* 0x004fe40007810000 */
[----:B------:R2:W-:Y:S01]  /*a9d0*/  MUFU.EX2 R168, R192 ;  /* 0x000000c000a87308 */ /* 0x0005e20000000800 */
[----:B----4-:R-:W-:Y:S02]  /*a9e0*/  FADD.FTZ R13, R172, R13 ;  /* 0x0000000dac0d7221 */ /* 0x010fe40000010000 */
[C---:B------:R-:W-:Y:S01]  /*a9f0*/  FADD.FTZ R153, -R176.reuse, R205 ;  /* 0x000000cdb0997221 */ /* 0x040fe20000010100 */
[----:B------:R-:W-:-:S03]  /*aa00*/  FMUL.FTZ R226, R176, R3 ;  /* 0x00000003b0e27220 */ /* 0x000fc60000410000 */
[-C--:B------:R-:W-:Y:S01]  /*aa10*/  FMUL.FTZ R153, R153, R3.reuse ;  /* 0x0000000399997220 */ /* 0x080fe20000410000 */
        /* <DEDUP_REMOVED lines=8> */
[-CC-:B--2---:R-:W-:Y:S01]  /*aaa0*/  FFMA.FTZ R192, R175, R3.reuse, -R226.reuse ;  /* 0x00000003afc07223 */ /* 0x184fe200000108e2 */
[-CC-:B------:R-:W-:Y:S01]  /*aab0*/  FFMA.FTZ R166, R166, R3.reuse, -R226.reuse ;  /* 0x00000003a6a67223 */ /* 0x180fe200000108e2 */
[----:B------:R-:W2:Y:S01]  /*aac0*/  S2R R175, SR_TID.X ;  /* 0x0000000000af7919 */ /* 0x000ea20000002100 */
        /* <DEDUP_REMOVED lines=17> */
[----:B------:R5:W0:Y:S01]  /*abe0*/  MUFU.EX2 R207, R158 ;  /* 0x0000009e00cf7308 */ /* 0x000a220000000800 */
[----:B---3--:R-:W-:Y:S01]  /*abf0*/  FFMA.FTZ R14, R153, R14, R205 ;  /* 0x0000000e990e7223 */ /* 0x008fe200000100cd */
[----:B------:R-:W-:Y:S01]  /*ac00*/  FADD.FTZ R13, R173, R13 ;  /* 0x0000000dad0d7221 */ /* 0x000fe20000010000 */
[----:B------:R-:W-:-:S02]  /*ac10*/  @!P1 VIADD R154, R21, 0x22840 ;  /* 0x00022840159a9836 */ /* 0x000fc40000000000 */
[-C--:B------:R-:W-:Y:S01]  /*ac20*/  FMUL.FTZ R26, R26, R153.reuse ;  /* 0x000000991a1a7220 */ /* 0x080fe20000410000 */
[-C--:B------:R-:W-:Y:S01]  /*ac30*/  FMUL.FTZ R27, R27, R153.reuse ;  /* 0x000000991b1b7220 */ /* 0x080fe20000410000 */
[----:B------:R-:W-:Y:S01]  /*ac40*/  FADD.FTZ R13, R160, R13 ;  /* 0x0000000da00d7221 */ /* 0x000fe20000010000 */
[-C--:B------:R-:W-:Y:S01]  /*ac50*/  FMUL.FTZ R30, R30, R153.reuse ;  /* 0x000000991e1e7220 */ /* 0x080fe20000410000 */
[----:B------:R-:W3:Y:S01]  /*ac60*/  MUFU.EX2 R159, R159 ;  /* 0x0000009f009f7308 */ /* 0x000ee20000000800 */
[----:B----4-:R-:W-:Y:S01]  /*ac70*/  FADD.FTZ R14, R155, R14 ;  /* 0x0000000e9b0e7221 */ /* 0x010fe20000010000 */
[----:B------:R-:W-:Y:S01]  /*ac80*/  @!P1 PRMT R154, RZ, 0x654, R154 ;  /* 0x00000654ff9a9816 */ /* 0x000fe2000000009a */
[-C--:B------:R-:W-:Y:S01]  /*ac90*/  FMUL.FTZ R31, R31, R153.reuse ;  /* 0x000000991f1f7220 */ /* 0x080fe20000410000 */
[----:B-----5:R-:W-:Y:S01]  /*aca0*/  F2FP.F16.F32.PACK_AB R158, R173, R172 ;  /* 0x000000acad9e723e */ /* 0x020fe200000000ff */
[-C--:B------:R-:W-:Y:S01]  /*acb0*/  FMUL.FTZ R34, R34, R153.reuse ;  /* 0x0000009922227220 */ /* 0x080fe20000410000 */
[----:B--2---:R-:W-:Y:S01]  /*acc0*/  SHF.R.U32.HI R175, RZ, 0x7, R175 ;  /* 0x00000007ffaf7819 */ /* 0x004fe200000116af */
[-C--:B------:R-:W-:Y:S01]  /*acd0*/  FMUL.FTZ R35, R35, R153.reuse ;  /* 0x0000009923237220 */ /* 0x080fe20000410000 */
[----:B------:R-:W-:Y:S01]  /*ace0*/  MUFU.EX2 R170, R197 ;  /* 0x000000c500aa7308 */ /* 0x000fe20000000800 */
[----:B0-----:R-:W-:Y:S01]  /*acf0*/  FADD.FTZ R14, R207, R14 ;  /* 0x0000000ecf0e7221 */ /* 0x001fe20000010000 */
[----:B------:R-:W-:Y:S01]  /*ad00*/  IADD3 R175, -R175, 0xb, RZ ;  /* 0x0000000bafaf7810 */ /* 0x000fe20007ffe1ff */
[-C--:B------:R-:W-:Y:S01]  /*ad10*/  FMUL.FTZ R38, R38, R153.reuse ;  /* 0x0000009926267220 */ /* 0x080fe20000410000 */
[-C--:B------:R-:W-:Y:S01]  /*ad20*/  FMUL.FTZ R39, R39, R153.reuse ;  /* 0x0000009927277220 */ /* 0x080fe20000410000 */
[-C--:B------:R-:W-:Y:S01]  /*ad30*/  FMUL.FTZ R42, R42, R153.reuse ;  /* 0x000000992a2a7220 */ /* 0x080fe20000410000 */
[-C--:B------:R-:W-:Y:S01]  /*ad40*/  FMUL.FTZ R43, R43, R153.reuse ;  /* 0x000000992b2b7220 */ /* 0x080fe20000410000 */
[----:B------:R0:W-:Y:S06]  /*ad50*/  BAR.ARV R175, 0x100 ;  /* 0x000400af0000751d */ /* 0x0001ec0000002000 */
[----:B------:R-:W2:Y:S01]  /*ad60*/  MUFU.EX2 R197, R162 ;  /* 0x000000a200c57308 */ /* 0x000ea20000000800 */
[----:B---3--:R-:W-:Y:S01]  /*ad70*/  FADD.FTZ R14, R159, R14 ;  /* 0x0000000e9f0e7221 */ /* 0x008fe20000010000 */
[----:B------:R3:W-:Y:S01]  /*ad80*/  @!P1 SYNCS.ARRIVE.TRANS64.RED.A1T0 RZ, [R154+URZ], RZ ;  /* 0x000000ff9aff99a7 */ /* 0x0007e2000810043f */
[-C--:B------:R-:W-:Y:S01]  /*ad90*/  FMUL.FTZ R46, R46, R153.reuse ;  /* 0x000000992e2e7220 */ /* 0x080fe20000410000 */
[-C--:B------:R-:W-:Y:S01]  /*ada0*/  FMUL.FTZ R47, R47, R153.reuse ;  /* 0x000000992f2f7220 */ /* 0x080fe20000410000 */
[-C--:B------:R-:W-:Y:S01]  /*adb0*/  FMUL.FTZ R50, R50, R153.reuse ;  /* 0x0000009932327220 */ /* 0x080fe20000410000 */
[-C--:B------:R-:W-:Y:S01]  /*adc0*/  FMUL.FTZ R51, R51, R153.reuse ;  /* 0x0000009933337220 */ /* 0x080fe20000410000 */
[-C--:B------:R-:W-:Y:S01]  /*add0*/  FMUL.FTZ R54, R54, R153.reuse ;  /* 0x0000009936367220 */ /* 0x080fe20000410000 */
[----:B------:R-:W4:Y:S01]  /*ade0*/  MUFU.EX2 R163, R163 ;  /* 0x000000a300a37308 */ /* 0x000f220000000800 */
[-C--:B------:R-:W-:Y:S01]  /*adf0*/  FMUL.FTZ R55, R55, R153.reuse ;  /* 0x0000009937377220 */ /* 0x080fe20000410000 */
[----:B---3--:R-:W-:Y:S01]  /*ae00*/  F2FP.F16.F32.PACK_AB R154, R165, R164 ;  /* 0x000000a4a59a723e */ /* 0x008fe200000000ff */
        /* <DEDUP_REMOVED lines=63> */
[----:B------:R-:W-:Y:S01]  /*b200*/  FMUL.FTZ R151, R151, R153 ;  /* 0x0000009997977220 */ /* 0x000fe20000410000 */
[----:B------:R-:W-:-:S02]  /*b210*/  F2FP.F16.F32.PACK_AB R207, R159, R207 ;  /* 0x000000cf9fcf723e */ /* 0x000fc400000000ff */
[----:B------:R-:W-:Y:S02]  /*b220*/  F2FP.F16.F32.PACK_AB R205, R155, R205 ;  /* 0x000000cd9bcd723e */ /* 0x000fe400000000ff */
[----:B------:R-:W-:Y:S01]  /*b230*/  F2FP.F16.F32.PACK_AB R155, R167, R226 ;  /* 0x000000e2a79b723e */ /* 0x000fe200000000ff */
[----:B------:R-:W4:Y:S01]  /*b240*/  MUFU.EX2 R185, R185 ;  /* 0x000000b900b97308 */ /* 0x000f220000000800 */
[----:B---3--:R-:W-:Y:S01]  /*b250*/  FADD.FTZ R13, R184, R13 ;  /* 0x0000000db80d7221 */ /* 0x008fe20000010000 */
[----:B------:R-:W-:Y:S02]  /*b260*/  F2FP.F16.F32.PACK_AB R160, R177, R160 ;  /* 0x000000a0b1a0723e */ /* 0x000fe400000000ff */
[----:B------:R-:W-:-:S04]  /*b270*/  F2FP.F16.F32.PACK_AB R162, R181, R180 ;  /* 0x000000b4b5a2723e */ /* 0x000fc800000000ff */
[----:B------:R-:W3:Y:S01]  /*b280*/  MUFU.EX2 R174, R174 ;  /* 0x000000ae00ae7308 */ /* 0x000ee20000000800 */
[C---:B--2---:R-:W-:Y:S01]  /*b290*/  FADD.FTZ R169, R171.reuse, R14 ;  /* 0x0000000eaba97221 */ /* 0x044fe20000010000 */
[----:B------:R-:W-:-:S06]  /*b2a0*/  F2FP.F16.F32.PACK_AB R157, R171, R157 ;  /* 0x0000009dab9d723e */ /* 0x000fcc00000000ff */
[----:B------:R-:W2:Y:S01]  /*b2b0*/  MUFU.EX2 R188, R188 ;  /* 0x000000bc00bc7308 */ /* 0x000ea20000000800 */
[C---:B----4-:R-:W-:Y:S01]  /*b2c0*/  FADD.FTZ R13, R185.reuse, R13 ;  /* 0x0000000db90d7221 */ /* 0x050fe20000010000 */
[----:B------:R-:W-:-:S06]  /*b2d0*/  F2FP.F16.F32.PACK_AB R164, R185, R184 ;  /* 0x000000b8b9a4723e */ /* 0x000fcc00000000ff */
[----:B------:R-:W4:Y:S01]  /*b2e0*/  MUFU.EX2 R192, R192 ;  /* 0x000000c000c07308 */ /* 0x000f220000000800 */
[----:B---3--:R-:W-:-:S07]  /*b2f0*/  FADD.FTZ R169, R174, R169 ;  /* 0x000000a9aea97221 */ /* 0x008fce0000010000 */
[----:B------:R-:W3:Y:S01]  /*b300*/  MUFU.EX2 R189, R189 ;  /* 0x000000bd00bd7308 */ /* 0x000ee20000000800 */
[----:B--2---:R-:W-:-:S07]  /*b310*/  FADD.FTZ R13, R188, R13 ;  /* 0x0000000dbc0d7221 */ /* 0x004fce0000010000 */
[----:B------:R-:W2:Y:S01]  /*b320*/  MUFU.EX2 R161, R178 ;  /* 0x000000b200a17308 */ /* 0x000ea20000000800 */
[----:B----4-:R-:W-:-:S07]  /*b330*/  FADD.FTZ R14, R192, R169 ;  /* 0x000000a9c00e7221 */ /* 0x010fce0000010000 */
[----:B------:R-:W4:Y:S01]  /*b340*/  MUFU.EX2 R179, R179 ;  /* 0x000000b300b37308 */ /* 0x000f220000000800 */
[C---:B---3--:R-:W-:Y:S01]  /*b350*/  FADD.FTZ R13, R189.reuse, R13 ;  /* 0x0000000dbd0d7221 */ /* 0x048fe20000010000 */
[----:B------:R-:W-:-:S03]  /*b360*/  F2FP.F16.F32.PACK_AB R166, R189, R188 ;  /* 0x000000bcbda6723e */ /* 0x000fc600000000ff */
[----:B------:R-:W-:-:S03]  /*b370*/  FADD.FTZ R172, R168, R13 ;  /* 0x0000000da8ac7221 */ /* 0x000fc60000010000 */
[----:B------:R-:W3:Y:S01]  /*b380*/  MUFU.EX2 R193, R193 ;  /* 0x000000c100c17308 */ /* 0x000ee20000000800 */
[----:B--2---:R-:W-:-:S07]  /*b390*/  FADD.FTZ R14, R161, R14 ;  /* 0x0000000ea10e7221 */ /* 0x004fce0000010000 */
[----:B------:R-:W2:Y:S01]  /*b3a0*/  MUFU.EX2 R182, R182 ;  /* 0x000000b600b67308 */ /* 0x000ea20000000800 */
[C---:B----4-:R-:W-:Y:S01]  /*b3b0*/  FADD.FTZ R153, R179.reuse, R14 ;  /* 0x0000000eb3997221 */ /* 0x050fe20000010000 */
[----:B------:R-:W-:-:S06]  /*b3c0*/  F2FP.F16.F32.PACK_AB R161, R179, R161 ;  /* 0x000000a1b3a1723e */ /* 0x000fcc00000000ff */
[----:B------:R-:W4:Y:S01]  /*b3d0*/  MUFU.EX2 R183, R183 ;  /* 0x000000b700b77308 */ /* 0x000f220000000800 */
[C---:B---3--:R-:W-:Y:S01]  /*b3e0*/  FADD.FTZ R13, R193.reuse, R172 ;  /* 0x000000acc10d7221 */ /* 0x048fe20000010000 */
[----:B------:R-:W-:-:S06]  /*b3f0*/  F2FP.F16.F32.PACK_AB R168, R193, R168 ;  /* 0x000000a8c1a8723e */ /* 0x000fcc00000000ff */
[----:B------:R-:W3:Y:S01]  /*b400*/  MUFU.EX2 R165, R186 ;  /* 0x000000ba00a57308 */ /* 0x000ee20000000800 */
[----:B--2---:R-:W-:Y:S01]  /*b410*/  FADD.FTZ R172, R182, R153 ;  /* 0x00000099b6ac7221 */ /* 0x004fe20000010000 */
[----:B------:R-:W-:-:S06]  /*b420*/  F2FP.F16.F32.PACK_AB R153, R163, R197 ;  /* 0x000000c5a399723e */ /* 0x000fcc00000000ff */
[----:B------:R-:W2:Y:S01]  /*b430*/  MUFU.EX2 R187, R187 ;  /* 0x000000bb00bb7308 */ /* 0x000ea20000000800 */
[----:B----4-:R-:W-:-:S07]  /*b440*/  FADD.FTZ R172, R183, R172 ;  /* 0x000000acb7ac7221 */ /* 0x010fce0000010000 */
[----:B------:R-:W4:Y:S01]  /*b450*/  MUFU.EX2 R190, R190 ;  /* 0x000000be00be7308 */ /* 0x000f220000000800 */
[----:B---3--:R-:W-:-:S07]  /*b460*/  FADD.FTZ R172, R165, R172 ;  /* 0x000000aca5ac7221 */ /* 0x008fce0000010000 */
[----:B------:R-:W3:Y:S01]  /*b470*/  MUFU.EX2 R191, R191 ;  /* 0x000000bf00bf7308 */ /* 0x000ee20000000800 */
[C---:B--2---:R-:W-:Y:S01]  /*b480*/  FADD.FTZ R159, R187.reuse, R172 ;  /* 0x000000acbb9f7221 */ /* 0x044fe20000010000 */
[----:B------:R-:W-:-:S06]  /*b490*/  F2FP.F16.F32.PACK_AB R165, R187, R165 ;  /* 0x000000a5bba5723e */ /* 0x000fcc00000000ff */
[----:B------:R-:W2:Y:S01]  /*b4a0*/  MUFU.EX2 R169, R194 ;  /* 0x000000c200a97308 */ /* 0x000ea20000000800 */
[----:B----4-:R-:W-:Y:S01]  /*b4b0*/  FADD.FTZ R172, R190, R159 ;  /* 0x0000009fbeac7221 */ /* 0x010fe20000010000 */
[----:B------:R-:W-:-:S06]  /*b4c0*/  F2FP.F16.F32.PACK_AB R159, R192, R174 ;  /* 0x000000aec09f723e */ /* 0x000fcc00000000ff */
[----:B------:R-:W4:Y:S01]  /*b4d0*/  MUFU.EX2 R14, R195 ;  /* 0x000000c3000e7308 */ /* 0x000f220000000800 */
[----:B---3--:R-:W-:-:S07]  /*b4e0*/  FADD.FTZ R172, R191, R172 ;  /* 0x000000acbfac7221 */ /* 0x008fce0000010000 */
[----:B------:R-:W3:Y:S01]  /*b4f0*/  MUFU.EX2 R196, R196 ;  /* 0x000000c400c47308 */ /* 0x000ee20000000800 */
[----:B--2---:R-:W-:-:S07]  /*b500*/  FADD.FTZ R163, R169, R172 ;  /* 0x000000aca9a37221 */ /* 0x004fce0000010000 */
[----:B------:R-:W2:Y:S01]  /*b510*/  MUFU.EX2 R198, R198 ;  /* 0x000000c600c67308 */ /* 0x000ea20000000800 */
[C---:B----4-:R-:W-:Y:S01]  /*b520*/  FADD.FTZ R167, R14.reuse, R163 ;  /* 0x000000a30ea77221 */ /* 0x050fe20000010000 */
[----:B------:R-:W-:Y:S02]  /*b530*/  F2FP.F16.F32.PACK_AB R169, R14, R169 ;  /* 0x000000a90ea9723e */ /* 0x000fe400000000ff */
[----:B------:R-:W-:-:S04]  /*b540*/  F2FP.F16.F32.PACK_AB R163, R183, R182 ;  /* 0x000000b6b7a3723e */ /* 0x000fc800000000ff */
[----:B------:R-:W4:Y:S01]  /*b550*/  MUFU.EX2 R199, R199 ;  /* 0x000000c700c77308 */ /* 0x000f220000000800 */
[----:B---3--:R-:W-:-:S04]  /*b560*/  FADD.FTZ R13, R196, R13 ;  /* 0x0000000dc40d7221 */ /* 0x008fc80000010000 */
[C---:B------:R-:W-:Y:S01]  /*b570*/  FADD.FTZ R13, R170.reuse, R13 ;  /* 0x0000000daa0d7221 */ /* 0x040fe20000010000 */
[----:B------:R-:W-:Y:S01]  /*b580*/  F2FP.F16.F32.PACK_AB R170, R170, R196 ;  /* 0x000000c4aaaa723e */ /* 0x000fe200000000ff */
[----:B--2---:R-:W-:Y:S01]  /*b590*/  FADD.FTZ R172, R198, R167 ;  /* 0x000000a7c6ac7221 */ /* 0x004fe20000010000 */
[----:B------:R-:W-:-:S03]  /*b5a0*/  F2FP.F16.F32.PACK_AB R167, R191, R190 ;  /* 0x000000bebfa7723e */ /* 0x000fc600000000ff */
[C---:B----4-:R-:W-:Y:S01]  /*b5b0*/  FADD.FTZ R14, R199.reuse, R172 ;  /* 0x000000acc70e7221 */ /* 0x050fe20000010000 */
[----:B------:R-:W-:Y:S01]  /*b5c0*/  F2FP.F16.F32.PACK_AB R171, R199, R198 ;  /* 0x000000c6c7ab723e */ /* 0x000fe200000000ff */
[----:B0-----:R-:W-:Y:S06]  /*b5d0*/  @!P0 BRA `(.L_x_9795) ;  /* 0x0000000000048947 */ /* 0x001fec0003800000 */
[----:B------:R-:W-:Y:S01]  /*b5e0*/  BPT.TRAP 0x1 ;  /* 0x000000040000795c */ /* 0x000fe20000300000 */
.L_x_9795:
[----:B------:R0:W2:Y:S01]  /*b5f0*/  SYNCS.PHASECHK.TRANS64.TRYWAIT P3, [R21+URZ+0x22850], R217 ;  /* 0x022850d9150075a7 */ /* 0x0000a2000806017f */
[----:B------:R-:W-:Y:S05]  /*b600*/  @!P0 BRA `(.L_x_9796) ;  /* 0x0000000000048947 */ /* 0x000fea0003800000 */
[----:B------:R-:W-:Y:S01]  /*b610*/  BPT.TRAP 0x1 ;  /* 0x000000040000795c */ /* 0x000fe20000300000 */
.L_x_9796:
[----:B------:R-:W-:Y:S04]  /*b620*/  BSSY B0, `(.L_x_9797) ;  /* 0x0000004000007945 */ /* 0x000fe80003800000 */
[----:B--2---:R-:W-:Y:S05]  /*b630*/  @P3 BRA `(.L_x_9798) ;  /* 0x0000000000083947 */ /* 0x004fea0003800000 */
[----:B------:R-:W2:Y:S02]  /*b640*/  SYNCS.PHASECHK.TRANS64.TRYWAIT P3, [R21+URZ+0x22850], R217 ;  /* 0x022850d9150075a7 */ /* 0x000ea4000806017f */
[----:B--2---:R-:W-:Y:S05]  /*b650*/  @!P3 BRA `(.L_x_9799) ;  /* 0x000000b400fcb947 */ /* 0x004fea0003800000 */
.L_x_9798:
[----:B------:R-:W-:Y:S05]  /*b660*/  BSYNC B0 ;  /* 0x0000000000007941 */ /* 0x000fea0003800000 */
.L_x_9797:
[----:B------:R-:W3:Y:S01]  /*b670*/  S2R R174, SR_TID.X ;  /* 0x0000000000ae7919 */ /* 0x000ee20000002100 */
[----:B------:R-:W-:Y:S01]  /*b680*/  IMAD.MOV.U32 R173, RZ, RZ, 0x40000040 ;  /* 0x40000040ffad7424 */ /* 0x000fe200078e00ff */
[----:B------:R-:W-:Y:S05]  /*b690*/  WARPSYNC.ALL ;  /* 0x0000000000007948 */ /* 0x000fea0003800000 */
[----:B------:R-:W-:Y:S01]  /*b6a0*/  R2UR UR7, R173 ;  /* 0x00000000ad0772ca */ /* 0x000fe200000e0000 */
[----:B------:R-:W-:Y:S02]  /*b6b0*/  IMAD R172, R200, 0xc00, R15 ;  /* 0x00000c00c8ac7824 */ /* 0x000fe400078e020f */
[----:B------:R-:W-:-:S02]  /*b6c0*/  IMAD.MOV.U32 R179, RZ, RZ, 0x40000040 ;  /* 0x40000040ffb37424 */ /* 0x000fc400078e00ff */
[C---:B------:R-:W-:Y:S01]  /*b6d0*/  VIADD R178, R172.reuse, 0x80 ;  /* 0x00000080acb27836 */ /* 0x040fe20000000000 */
[----:B------:R-:W-:Y:S01]  /*b6e0*/  R2UR UR6, R172 ;  /* 0x00000000ac0672ca */ /* 0x000fe200000e0000 */
[----:B012---:R-:W-:-:S05]  /*b6f0*/  @!P1 VIADD R21, R21, 0x22860 ;  /* 0x0002286015159836 */ /* 0x007fca0000000000 */
[----:B------:R-:W-:Y:S02]  /*b700*/  @!P1 PRMT R21, RZ, 0x654, R21 ;  /* 0x00000654ff159816 */ /* 0x000fe40000000015 */
[----:B---3--:R-:W-:-:S04]  /*b710*/  SHF.R.U32.HI R174, RZ, 0x7, R174 ;  /* 0x00000007ffae7819 */ /* 0x008fc800000116ae */
[----:B------:R-:W-:-:S05]  /*b720*/  IADD3 R173, R174, 0x8, RZ ;  /* 0x00000008aead7810 */ /* 0x000fca0007ffe0ff */
[----:B------:R0:W-:Y:S02]  /*b730*/  BAR.SYNC.DEFER_BLOCKING R173, 0x100 ;  /* 0x000400ad0000751d */ /* 0x0001e40000010000 */
[----:B0-----:R-:W-:-:S04]  /*b740*/  IMAD.MOV.U32 R173, RZ, RZ, 0x40000040 ;  /* 0x40000040ffad7424 */ /* 0x001fc800078e00ff */
[----:B------:R-:W-:-:S06]  /*b750*/  WARPGROUP.ARRIVE ;  /* 0x00000000000079c5 */ /* 0x000fcc0000000000 */
[----:B------:R-:W-:Y:S01]  /*b760*/  HGMMA.64x256x16.F32 R24, R204, gdesc[UR4].tnspB, R24, gsb0 ;  /* 0x43e00004cc187df0 */ /* 0x000fe20008000818 */
[----:B------:R-:W-:Y:S02]  /*b770*/  R2UR UR6, R178 ;  /* 0x00000000b20672ca */ /* 0x000fe400000e0000 */
[----:B------:R-:W-:Y:S01]  /*b780*/  R2UR UR7, R179 ;  /* 0x00000000b30772ca */ /* 0x000fe200000e0000 */
[----:B------:R-:W-:Y:S02]  /*b790*/  WARPGROUP.DEPBAR.LE gsb0, 0x0 ;  /* 0x00008000000079c5 */ /* 0x000fe40000010000 */
[----:B------:R-:W-:Y:S01]  /*b7a0*/  WARPGROUP.ARRIVE ;  /* 0x00000000000079c5 */ /* 0x000fe20000000000 */
[----:B------:R-:W-:Y:S02]  /*b7b0*/  IMAD.MOV.U32 R205, RZ, RZ, R176 ;  /* 0x000000ffffcd7224 */ /* 0x000fe400078e00b0 */
[----:B------:R-:W-:-:S15]  /*b7c0*/  IMAD.MOV.U32 R206, RZ, RZ, R12 ;  /* 0x000000ffffce7224 */ /* 0x000fde00078e000c */
[----:B------:R-:W-:-:S04]  /*b7d0*/  NOP ;  /* 0x0000000000007918 */ /* 0x000fc80000000000 */
        /* <DEDUP_REMOVED lines=33> */
[----:B------:R-:W-:Y:S05]  /*b9f0*/  @P2 BRA `(.L_x_9800) ;  /* 0xffffffe000582947 */ /* 0x000fea000383ffff */
.L_x_9790:
[----:B------:R-:W-:Y:S05]  /*ba00*/  WARPSYNC.ALL ;  /* 0x0000000000007948 */ /* 0x000fea0003800000 */
[----:B------:R-:W2:Y:S01]  /*ba10*/  SHFL.BFLY PT, R0, R13, 0x2, 0x1f ;  /* 0x0c401f000d007f89 */ /* 0x000ea200000e0000 */
[----:B------:R-:W-:Y:S01]  /*ba20*/  VIADD R200, R200, 0x1 ;  /* 0x00000001c8c87836 */ /* 0x000fe20000000000 */
[----:B------:R3:W-:Y:S08]  /*ba30*/  BAR.ARV R175, 0x100 ;  /* 0x000400af0000751d */ /* 0x0007f00000002000 */
[----:B------:R-:W-:Y:S06]  /*ba40*/  BAR.ARV 0x8, 0x180 ;  /* 0x0206000000007b1d */ /* 0x000fec0000002000 */
[C---:B------:R-:W-:Y:S01]  /*ba50*/  ISETP.NE.AND P0, PT, R200.reuse, 0x2, PT ;  /* 0x00000002c800780c */ /* 0x040fe20003f05270 */
[----:B------:R-:W-:Y:S01]  /*ba60*/  IMAD.MOV.U32 R6, RZ, RZ, -0x800000 ;  /* 0xff800000ff067424 */ /* 0x000fe200078e00ff */
[----:B------:R-:W4:Y:S01]  /*ba70*/  SHFL.BFLY PT, R5, R14, 0x2, 0x1f ;  /* 0x0c401f000e057f89 */ /* 0x000f2200000e0000 */
[----:B------:R-:W-:Y:S01]  /*ba80*/  PLOP3.LUT P1, PT, PT, PT, PT, 0x8, 0x0 ;  /* 0x000000000000781c */ /* 0x000fe20003f2e170 */
[----:B------:R-:W-:Y:S01]  /*ba90*/  VIADD R223, R223, 0x1 ;  /* 0x00000001dfdf7836 */ /* 0x000fe20000000000 */
[----:B------:R-:W-:Y:S01]  /*baa0*/  SEL R200, R200, RZ, P0 ;  /* 0x000000ffc8c87207 */ /* 0x000fe20000000000 */
[----:B--2---:R-:W-:-:S05]  /*bab0*/  FADD.FTZ R0, R0, R13 ;  /* 0x0000000d00007221 */ /* 0x004fca0000010000 */
[----:B------:R-:W2:Y:S01]  /*bac0*/  SHFL.BFLY PT, R7, R0, 0x1, 0x1f ;  /* 0x0c201f0000077f89 */ /* 0x000ea200000e0000 */
[----:B----4-:R-:W-:Y:S01]  /*bad0*/  FADD.FTZ R4, R5, R14 ;  /* 0x0000000e05047221 */ /* 0x010fe20000010000 */
[----:B------:R-:W-:-:S04]  /*bae0*/  IMAD.MOV.U32 R5, RZ, RZ, RZ ;  /* 0x000000ffff057224 */ /* 0x000fc800078e00ff */
[----:B------:R-:W4:Y:S01]  /*baf0*/  SHFL.BFLY PT, R9, R4, 0x1, 0x1f ;  /* 0x0c201f0004097f89 */ /* 0x000f2200000e0000 */
[----:B--2---:R-:W-:Y:S01]  /*bb00*/  FADD.FTZ R7, R0, R7 ;  /* 0x0000000700077221 */ /* 0x004fe20000010000 */
[----:B------:R-:W-:-:S04]  /*bb10*/  MOV R0, RZ ;  /* 0x000000ff00007202 */ /* 0x000fc80000000f00 */
[----:B------:R-:W-:-:S13]  /*bb20*/  FSETP.NE.FTZ.AND P2, PT, R7, RZ, PT ;  /* 0x000000ff0700720b */ /* 0x000fda0003f55000 */
[----:B------:R-:W2:Y:S01]  /*bb30*/  @P2 MUFU.RCP R5, R7 ;  /* 0x0000000700052308 */ /* 0x000ea20000001000 */
[----:B------:R-:W-:Y:S01]  /*bb40*/  @P2 FMUL.FTZ R18, R3, 0.69314718246459960938 ;  /* 0x3f31721803122820 */ /* 0x000fe20000410000 */
[----:B----4-:R-:W-:Y:S01]  /*bb50*/  FADD.FTZ R8, R4, R9 ;  /* 0x0000000904087221 */ /* 0x010fe20000010000 */
[----:B------:R-:W-:-:S04]  /*bb60*/  SEL R9, RZ, 0x1, P0 ;  /* 0x00000001ff097807 */ /* 0x000fc80000000000 */
[----:B------:R-:W-:Y:S01]  /*bb70*/  FSETP.NE.FTZ.AND P3, PT, R8, RZ, PT ;  /* 0x000000ff0800720b */ /* 0x000fe20003f75000 */
[----:B01----:R-:W0:Y:S01]  /*bb80*/  @P2 MUFU.LG2 R21, R7 ;  /* 0x0000000700152308 */ /* 0x003e220000000c00 */
[----:B------:R-:W-:Y:S01]  /*bb90*/  LOP3.LUT R208, R208, R9, RZ, 0x3c, !PT ;  /* 0x00000009d0d07212 */ /* 0x000fe200078e3cff */
[-C--:B--2---:R-:W-:Y:S01]  /*bba0*/  FMUL.FTZ R167, R88, R5.reuse ;  /* 0x0000000558a77220 */ /* 0x084fe20000410000 */
[-C--:B------:R-:W-:Y:S01]  /*bbb0*/  FMUL.FTZ R161, R64, R5.reuse ;  /* 0x0000000540a17220 */ /* 0x080fe20000410000 */
[----:B------:R-:W-:-:S08]  /*bbc0*/  FMUL.FTZ R160, R60, R5 ;  /* 0x000000053ca07220 */ /* 0x000fd00000410000 */
[----:B------:R-:W1:Y:S01]  /*bbd0*/  @P3 MUFU.RCP R0, R8 ;  /* 0x0000000800003308 */ /* 0x000e620000001000 */
[----:B------:R-:W-:Y:S01]  /*bbe0*/  @P3 FMUL.FTZ R20, R3, 0.69314718246459960938 ;  /* 0x3f31721803143820 */ /* 0x000fe20000410000 */
[-C--:B------:R-:W-:Y:S01]  /*bbf0*/  FMUL.FTZ R159, R56, R5.reuse ;  /* 0x00000005389f7220 */ /* 0x080fe20000410000 */
[-C--:B------:R-:W-:Y:S01]  /*bc00*/  FMUL.FTZ R24, R24, R5.reuse ;  /* 0x0000000518187220 */ /* 0x080fe20000410000 */
[-C--:B------:R-:W-:Y:S01]  /*bc10*/  FMUL.FTZ R25, R25, R5.reuse ;  /* 0x0000000519197220 */ /* 0x080fe20000410000 */
[----:B0-----:R-:W-:Y:S01]  /*bc20*/  @P2 FMUL.FTZ R21, R21, 0.69314718246459960938 ;  /* 0x3f31721815152820 */ /* 0x001fe20000410000 */
        /* <DEDUP_REMOVED lines=126> */
[----:B------:R-:W-:-:S07]  /*c410*/  @P3 FFMA.FTZ R5, R20, R176, R39 ;  /* 0x000000b014053223 */ /* 0x000fce0000010027 */
.L_x_9749:
[----:B------:R-:W-:Y:S05]  /*c420*/  WARPSYNC.ALL ;  /* 0x0000000000007948 */ /* 0x000fea0003800000 */
        /* <DEDUP_REMOVED lines=9> */
[----:B------:R-:W2:Y:S01]  /*c4c0*/  LDL R12, [R1+0x4] ;  /* 0x00000400010c7983 */ /* 0x000ea20000100800 */
[----:B------:R-:W-:Y:S05]  /*c4d0*/  WARPSYNC.ALL ;  /* 0x0000000000007948 */ /* 0x000fea0003800000 */
[----:B------:R-:W3:Y:S01]  /*c4e0*/  S2R R39, SR_SWINHI ;  /* 0x0000000000277919 */ /* 0x000ee20000002f00 */
[----:B------:R-:W-:Y:S01]  /*c4f0*/  F2FP.F16.F32.PACK_AB R24, R25, R24 ;  /* 0x000000181918723e */ /* 0x000fe200000000ff */
[----:B------:R-:W-:Y:S01]  /*c500*/  ULDC.64 UR4, c[0x0][0xc00] ;  /* 0x0003000000047ab9 */ /* 0x000fe20000000a00 */
        /* <DEDUP_REMOVED lines=15> */
[----:B------:R-:W-:Y:S02]  /*c600*/  MOV R20, R18 ;  /* 0x0000001200147202 */ /* 0x000fe40000000f00 */
[----:B---3--:R-:W-:Y:S02]  /*c610*/  MOV R21, R39 ;  /* 0x0000002700157202 */ /* 0x008fe40000000f00 */
        /* <DEDUP_REMOVED lines=21> */
[----:B------:R-:W3:Y:S08]  /*c770*/  LDC R0, c[0x0][0xbe8] ;  /* 0x0002fa00ff007b82 */ /* 0x000ef00000000800 */
[----:B------:R-:W-:Y:S01]  /*c780*/  BAR.SYNC.DEFER_BLOCKING 0x1, 0x100 ;  /* 0x0044000000007b1d */ /* 0x000fe20000010000 */
[----:B--2---:R-:W-:-:S03]  /*c790*/  IMAD.WIDE R142, R12, 0x2, R20 ;  /* 0x000000020c8e7825 */ /* 0x004fc600078e0214 */
[C---:B------:R-:W-:Y:S02]  /*c7a0*/  IADD3 R12, P1, R142.reuse, 0x20, RZ ;  /* 0x000000208e0c7810 */ /* 0x040fe40007f3e0ff */
[C---:B-----5:R-:W-:Y:S02]  /*c7b0*/  IADD3 R38, P2, R142.reuse, 0x40, RZ ;  /* 0x000000408e267810 */ /* 0x060fe40007f5e0ff */
[----:B------:R-:W-:Y:S01]  /*c7c0*/  IADD3 R46, P3, R142, 0x60, RZ ;  /* 0x000000608e2e7810 */ /* 0x000fe20007f7e0ff */
[--C-:B------:R-:W-:Y:S01]  /*c7d0*/  IMAD.X R55, RZ, RZ, R143.reuse, P1 ;  /* 0x000000ffff377224 */ /* 0x100fe200008e068f */
[----:B------:R-:W-:Y:S01]  /*c7e0*/  LOP3.LUT R173, R12, 0x380, RZ, 0xc0, !PT ;  /* 0x000003800cad7812 */ /* 0x000fe200078ec0ff */
[--C-:B------:R-:W-:Y:S01]  /*c7f0*/  IMAD.X R95, RZ, RZ, R143.reuse, P2 ;  /* 0x000000ffff5f7224 */ /* 0x100fe200010e068f */
[----:B------:R-:W-:Y:S01]  /*c800*/  LOP3.LUT R54, R38, 0x380, RZ, 0xc0, !PT ;  /* 0x0000038026367812 */ /* 0x000fe200078ec0ff */
[----:B------:R-:W-:Y:S01]  /*c810*/  IMAD.X R99, RZ, RZ, R143, P3 ;  /* 0x000000ffff637224 */ /* 0x000fe200018e068f */
[----:B------:R-:W-:-:S02]  /*c820*/  LOP3.LUT R94, R46, 0x380, RZ, 0xc0, !PT ;  /* 0x000003802e5e7812 */ /* 0x000fc400078ec0ff */
[----:B------:R-:W-:Y:S02]  /*c830*/  SHF.R.U64 R173, R173, 0x3, RZ ;  /* 0x00000003adad7819 */ /* 0x000fe400000012ff */
[----:B-1----:R-:W-:Y:S02]  /*c840*/  IADD3 R88, P4, R142, 0x4000, RZ ;  /* 0x000040008e587810 */ /* 0x002fe40007f9e0ff */
[----:B------:R-:W-:Y:S02]  /*c850*/  SHF.R.U64 R181, R54, 0x3, RZ ;  /* 0x0000000336b57819 */ /* 0x000fe400000012ff */
[----:B------:R-:W-:Y:S01]  /*c860*/  IADD3 R106, P5, R142, 0x4020, RZ ;  /* 0x000040208e6a7810 */ /* 0x000fe20007fbe0ff */
[--C-:B------:R-:W-:Y:S01]  /*c870*/  IMAD.X R103, RZ, RZ, R143.reuse, P4 ;  /* 0x000000ffff677224 */ /* 0x100fe200020e068f */
[----:B------:R-:W-:Y:S02]  /*c880*/  SHF.R.U64 R183, R94, 0x3, RZ ;  /* 0x000000035eb77819 */ /* 0x000fe400000012ff */
[----:B------:R-:W-:Y:S01]  /*c890*/  IADD3 R110, P0, R142, 0x4040, RZ ;  /* 0x000040408e6e7810 */ /* 0x000fe20007f1e0ff */
[----:B------:R-:W-:Y:S01]  /*c8a0*/  IMAD.X R107, RZ, RZ, R143, P5 ;  /* 0x000000ffff6b7224 */ /* 0x000fe200028e068f */
[----:B------:R-:W-:-:S02]  /*c8b0*/  LOP3.LUT R54, R173, R12, RZ, 0x3c, !PT ;  /* 0x0000000cad367212 */ /* 0x000fc400078e3cff */
[----:B------:R-:W-:Y:S01]  /*c8c0*/  IADD3 R118, P2, R142, 0x8000, RZ ;  /* 0x000080008e767810 */ /* 0x000fe20007f5e0ff */
[--C-:B------:R-:W-:Y:S01]  /*c8d0*/  IMAD.X R111, RZ, RZ, R143.reuse, P0 ;  /* 0x000000ffff6f7224 */ /* 0x100fe200000e068f */
[----:B------:R-:W-:Y:S02]  /*c8e0*/  LOP3.LUT R94, R181, R38, RZ, 0x3c, !PT ;  /* 0x00000026b55e7212 */ /* 0x000fe400078e3cff */
[----:B------:R-:W-:Y:S01]  /*c8f0*/  LOP3.LUT R173, R88, 0x380, RZ, 0xc0, !PT ;  /* 0x0000038058ad7812 */ /* 0x000fe200078ec0ff */
[----:B------:R-:W-:Y:S01]  /*c900*/  IMAD.X R119, RZ, RZ, R143, P2 ;  /* 0x000000ffff777224 */ /* 0x000fe200010e068f */
[----:B------:R-:W-:Y:S02]  /*c910*/  LOP3.LUT R181, R106, 0x380, RZ, 0xc0, !PT ;  /* 0x000003806ab57812 */ /* 0x000fe400078ec0ff */
[----:B------:R-:W-:Y:S02]  /*c920*/  LOP3.LUT R47, R142, 0x380, RZ, 0xc0, !PT ;  /* 0x000003808e2f7812 */ /* 0x000fe400078ec0ff */
[----:B------:R-:W-:-:S02]  /*c930*/  LOP3.LUT R98, R183, R46, RZ, 0x3c, !PT ;  /* 0x0000002eb7627212 */ /* 0x000fc400078e3cff */
[C---:B------:R-:W-:Y:S02]  /*c940*/  IADD3 R114, P1, R142.reuse, 0x4060, RZ ;  /* 0x000040608e727810 */ /* 0x040fe40007f3e0ff */
[----:B------:R-:W-:Y:S02]  /*c950*/  IADD3 R122, P3, R142, 0x8020, RZ ;  /* 0x000080208e7a7810 */ /* 0x000fe40007f7e0ff */
[----:B------:R-:W-:Y:S01]  /*c960*/  LOP3.LUT R183, R110, 0x380, RZ, 0xc0, !PT ;  /* 0x000003806eb77812 */ /* 0x000fe200078ec0ff */
[--C-:B------:R-:W-:Y:S01]  /*c970*/  IMAD.X R115, RZ, RZ, R143.reuse, P1 ;  /* 0x000000ffff737224 */ /* 0x100fe200008e068f */
[----:B------:R-:W-:Y:S01]  /*c980*/  SHF.R.U64 R173, R173, 0x3, RZ ;  /* 0x00000003adad7819 */ /* 0x000fe200000012ff */
[----:B------:R-:W-:Y:S01]  /*c990*/  IMAD.X R123, RZ, RZ, R143, P3 ;  /* 0x000000ffff7b7224 */ /* 0x000fe200018e068f */
[----:B------:R-:W-:Y:S02]  /*c9a0*/  SHF.R.U64 R181, R181, 0x3, RZ ;  /* 0x00000003b5b57819 */ /* 0x000fe400000012ff */
[----:B------:R-:W-:-:S02]  /*c9b0*/  IADD3 R151, P2, R142, 0xc040, RZ ;  /* 0x0000c0408e977810 */ /* 0x000fc40007f5e0ff */
[----:B------:R-:W-:Y:S02]  /*c9c0*/  SHF.R.U64 R47, R47, 0x3, RZ ;  /* 0x000000032f2f7819 */ /* 0x000fe400000012ff */
[----:B------:R-:W-:Y:S01]  /*c9d0*/  SHF.R.U64 R183, R183, 0x3, RZ ;  /* 0x00000003b7b77819 */ /* 0x000fe200000012ff */
[--C-:B------:R-:W-:Y:S01]  /*c9e0*/  IMAD.X R39, RZ, RZ, R143.reuse, P2 ;  /* 0x000000ffff277224 */ /* 0x100fe200010e068f */
[----:B------:R-:W-:Y:S02]  /*c9f0*/  IADD3 R126, P4, R142, 0x8040, RZ ;  /* 0x000080408e7e7810 */ /* 0x000fe40007f9e0ff */
[----:B------:R-:W-:Y:S02]  /*ca00*/  LOP3.LUT R185, R114, 0x380, RZ, 0xc0, !PT ;  /* 0x0000038072b97812 */ /* 0x000fe400078ec0ff */
[----:B------:R-:W-:Y:S01]  /*ca10*/  LOP3.LUT R102, R173, R88, RZ, 0x3c, !PT ;  /* 0x00000058ad667212 */ /* 0x000fe200078e3cff */
[----:B------:R-:W-:Y:S01]  /*ca20*/  IMAD.X R127, RZ, RZ, R143, P4 ;  /* 0x000000ffff7f7224 */ /* 0x000fe200020e068f */
[----:B------:R-:W-:-:S02]  /*ca30*/  IADD3 R130, P5, R142, 0x8060, RZ ;  /* 0x000080608e827810 */ /* 0x000fc40007fbe0ff */
[C---:B------:R-:W-:Y:S02]  /*ca40*/  IADD3 R134, P0, R142.reuse, 0xc000, RZ ;  /* 0x0000c0008e867810 */ /* 0x040fe40007f1e0ff */
[C---:B------:R-:W-:Y:S01]  /*ca50*/  IADD3 R138, P1, R142.reuse, 0xc020, RZ ;  /* 0x0000c0208e8a7810 */ /* 0x040fe20007f3e0ff */
[--C-:B------:R-:W-:Y:S01]  /*ca60*/  IMAD.X R131, RZ, RZ, R143.reuse, P5 ;  /* 0x000000ffff837224 */ /* 0x100fe200028e068f */
[----:B------:R-:W-:Y:S02]  /*ca70*/  IADD3 R172, P3, R142, 0xc060, RZ ;  /* 0x0000c0608eac7810 */ /* 0x000fe40007f7e0ff */
[----:B------:R-:W-:Y:S01]  /*ca80*/  LOP3.LUT R106, R181, R106, RZ, 0x3c, !PT ;  /* 0x0000006ab56a7212 */ /* 0x000fe200078e3cff */
[--C-:B------:R-:W-:Y:S01]  /*ca90*/  IMAD.X R139, RZ, RZ, R143.reuse, P1 ;  /* 0x000000ffff8b7224 */ /* 0x100fe200008e068f */
[----:B------:R-:W-:Y:S02]  /*caa0*/  LOP3.LUT R173, R118, 0x380, RZ, 0xc0, !PT ;  /* 0x0000038076ad7812 */ /* 0x000fe400078ec0ff */
[----:B------:R-:W-:Y:S01]  /*cab0*/  LOP3.LUT R142, R47, R142, RZ, 0x3c, !PT ;  /* 0x0000008e2f8e7212 */ /* 0x000fe200078e3cff */
[----:B------:R-:W-:Y:S01]  /*cac0*/  IMAD.X R47, RZ, RZ, R143, P3 ;  /* 0x000000ffff2f7224 */ /* 0x000fe200018e068f */
[----:B------:R-:W-:-:S02]  /*cad0*/  LOP3.LUT R181, R122, 0x380, RZ, 0xc0, !PT ;  /* 0x000003807ab57812 */ /* 0x000fc400078ec0ff */
[----:B------:R-:W-:Y:S02]  /*cae0*/  LOP3.LUT R12, R151, 0x380, RZ, 0xc0, !PT ;  /* 0x00000380970c7812 */ /* 0x000fe400078ec0ff */
[----:B------:R-:W-:Y:S02]  /*caf0*/  LOP3.LUT R110, R183, R110, RZ, 0x3c, !PT ;  /* 0x0000006eb76e7212 */ /* 0x000fe400078e3cff */
[----:B------:R-:W-:Y:S02]  /*cb00*/  SHF.R.U64 R185, R185, 0x3, RZ ;  /* 0x00000003b9b97819 */ /* 0x000fe400000012ff */
[----:B------:R-:W-:Y:S02]  /*cb10*/  LOP3.LUT R183, R126, 0x380, RZ, 0xc0, !PT ;  /* 0x000003807eb77812 */ /* 0x000fe400078ec0ff */
[----:B------:R-:W-:Y:S02]  /*cb20*/  SHF.R.U64 R173, R173, 0x3, RZ ;  /* 0x00000003adad7819 */ /* 0x000fe400000012ff */
[----:B------:R-:W-:-:S02]  /*cb30*/  SHF.R.U64 R181, R181, 0x3, RZ ;  /* 0x00000003b5b57819 */ /* 0x000fc400000012ff */
[----:B------:R-:W-:Y:S02]  /*cb40*/  SHF.R.U64 R12, R12, 0x3, RZ ;  /* 0x000000030c0c7819 */ /* 0x000fe400000012ff */
[----:B------:R-:W-:Y:S02]  /*cb50*/  MOV R142, R142 ;  /* 0x0000008e008e7202 */ /* 0x000fe40000000f00 */
[----:B------:R-:W-:Y:S02]  /*cb60*/  MOV R55, R54 ;  /* 0x0000003600377202 */ /* 0x000fe40000000f00 */
[----:B------:R-:W-:Y:S01]  /*cb70*/  LOP3.LUT R114, R185, R114, RZ, 0x3c, !PT ;  /* 0x00000072b9727212 */ /* 0x000fe200078e3cff */
[----:B------:R1:W-:Y:S01]  /*cb80*/  STSM.16.M88.4 [R142], R24 ;  /* 0x000000188e007844 */ /* 0x0003e20000000200 */
[----:B------:R-:W-:Y:S02]  /*cb90*/  SHF.R.U64 R183, R183, 0x3, RZ ;  /* 0x00000003b7b77819 */ /* 0x000fe400000012ff */
[----:B------:R-:W-:Y:S01]  /*cba0*/  MOV R94, R94 ;  /* 0x0000005e005e7202 */ /* 0x000fe20000000f00 */
[----:B------:R2:W-:Y:S01]  /*cbb0*/  STSM.16.M88.4 [R55], R32 ;  /* 0x0000002037007844 */ /* 0x0005e20000000200 */
[----:B------:R-:W-:-:S02]  /*cbc0*/  LOP3.LUT R185, R130, 0x380, RZ, 0xc0, !PT ;  /* 0x0000038082b97812 */ /* 0x000fc400078ec0ff */
[----:B------:R-:W-:Y:S01]  /*cbd0*/  LOP3.LUT R118, R173, R118, RZ, 0x3c, !PT ;  /* 0x00000076ad767212 */ /* 0x000fe200078e3cff */
[----:B------:R-:W-:Y:S01]  /*cbe0*/  STSM.16.M88.4 [R94], R40 ;  /* 0x000000285e007844 */ /* 0x000fe20000000200 */
[----:B------:R-:W-:Y:S02]  /*cbf0*/  MOV R98, R98 ;  /* 0x0000006200627202 */ /* 0x000fe40000000f00 */
[----:B------:R-:W-:Y:S02]  /*cc00*/  LOP3.LUT R122, R181, R122, RZ, 0x3c, !PT ;  /* 0x0000007ab57a7212 */ /* 0x000fe400078e3cff */
[----:B------:R-:W-:Y:S01]  /*cc10*/  LOP3.LUT R173, R134, 0x380, RZ, 0xc0, !PT ;  /* 0x0000038086ad7812 */ /* 0x000fe200078ec0ff */
[----:B------:R-:W-:Y:S01]  /*cc20*/  STSM.16.M88.4 [R98], R48 ;  /* 0x0000003062007844 */ /* 0x000fe20000000200 */
[----:B------:R-:W-:Y:S02]  /*cc30*/  LOP3.LUT R38, R12, R151, RZ, 0x3c, !PT ;  /* 0x000000970c267212 */ /* 0x000fe400078e3cff */
[----:B------:R-:W-:-:S02]  /*cc40*/  MOV R102, R102 ;  /* 0x0000006600667202 */ /* 0x000fc40000000f00 */
[----:B------:R-:W-:Y:S02]  /*cc50*/  LOP3.LUT R181, R138, 0x380, RZ, 0xc0, !PT ;  /* 0x000003808ab57812 */ /* 0x000fe400078ec0ff */
[----:B------:R-:W-:Y:S01]  /*cc60*/  MOV R106, R106 ;  /* 0x0000006a006a7202 */ /* 0x000fe20000000f00 */
[----:B------:R4:W-:Y:S01]  /*cc70*/  STSM.16.M88.4 [R102], R8 ;  /* 0x0000000866007844 */ /* 0x0009e20000000200 */
[----:B------:R-:W-:Y:S02]  /*cc80*/  F2FP.F16.F32.PACK_AB R12, R65, R161 ;  /* 0x000000a1410c723e */ /* 0x000fe400000000ff */
[----:B------:R-:W-:Y:S02]  /*cc90*/  LOP3.LUT R126, R183, R126, RZ, 0x3c, !PT ;  /* 0x0000007eb77e7212 */ /* 0x000fe400078e3cff */
[----:B------:R-:W-:Y:S01]  /*cca0*/  MOV R110, R110 ;  /* 0x0000006e006e7202 */ /* 0x000fe20000000f00 */
[----:B------:R0:W-:Y:S01]  /*ccb0*/  STSM.16.M88.4 [R106], R12 ;  /* 0x0000000c6a007844 */ /* 0x0001e20000000200 */
[----:B-1----:R-:W-:-:S02]  /*ccc0*/  F2FP.F16.F32.PACK_AB R24, R73, R163 ;  /* 0x000000a34918723e */ /* 0x002fc400000000ff */
[----:B------:R-:W-:Y:S02]  /*ccd0*/  F2FP.F16.F32.PACK_AB R25, R75, R74 ;  /* 0x0000004a4b19723e */ /* 0x000fe400000000ff */
[----:B------:R-:W-:Y:S02]  /*cce0*/  F2FP.F16.F32.PACK_AB R26, R77, R164 ;  /* 0x000000a44d1a723e */ /* 0x000fe400000000ff */
[----:B------:R-:W-:Y:S02]  /*ccf0*/  F2FP.F16.F32.PACK_AB R27, R79, R78 ;  /* 0x0000004e4f1b723e */ /* 0x000fe400000000ff */
[----:B------:R-:W-:Y:S02]  /*cd00*/  SHF.R.U64 R185, R185, 0x3, RZ ;  /* 0x00000003b9b97819 */ /* 0x000fe400000012ff */
[----:B------:R-:W-:Y:S01]  /*cd10*/  LOP3.LUT R183, R172, 0x380, RZ, 0xc0, !PT ;  /* 0x00000380acb77812 */ /* 0x000fe200078ec0ff */
[----:B------:R1:W-:Y:S01]  /*cd20*/  STSM.16.M88.4 [R110], R24 ;  /* 0x000000186e007844 */ /* 0x0003e20000000200 */
[----:B------:R-:W-:-:S02]  /*cd30*/  MOV R114, R114 ;  /* 0x0000007200727202 */ /* 0x000fc40000000f00 */
[----:B------:R-:W-:Y:S02]  /*cd40*/  SHF.R.U64 R173, R173, 0x3, RZ ;  /* 0x00000003adad7819 */ /* 0x000fe400000012ff */
[----:B------:R-:W-:Y:S01]  /*cd50*/  MOV R118, R118 ;  /* 0x0000007600767202 */ /* 0x000fe20000000f00 */
[----:B------:R-:W-:Y:S01]  /*cd60*/  STSM.16.M88.4 [R114], R28 ;  /* 0x0000001c72007844 */ /* 0x000fe20000000200 */
[----:B------:R-:W-:Y:S02]  /*cd70*/  MOV R44, R38 ;  /* 0x00000026002c7202 */ /* 0x000fe40000000f00 */
[----:B--2---:R-:W-:Y:S02]  /*cd80*/  F2FP.F16.F32.PACK_AB R32, R4, R167 ;  /* 0x000000a70420723e */ /* 0x004fe400000000ff */
[----:B------:R-:W-:Y:S02]  /*cd90*/  F2FP.F16.F32.PACK_AB R33, R58, R3 ;  /* 0x000000033a21723e */ /* 0x000fe400000000ff */
[----:B------:R-:W-:-:S02]  /*cda0*/  F2FP.F16.F32.PACK_AB R34, R93, R168 ;  /* 0x000000a85d22723e */ /* 0x000fc400000000ff */
[----:B------:R-:W-:Y:S02]  /*cdb0*/  F2FP.F16.F32.PACK_AB R35, R66, R62 ;  /* 0x0000003e4223723e */ /* 0x000fe400000000ff */
[----:B------:R-:W-:Y:S02]  /*cdc0*/  SHF.R.U64 R181, R181, 0x3, RZ ;  /* 0x00000003b5b57819 */ /* 0x000fe400000012ff */
[----:B------:R-:W-:Y:S01]  /*cdd0*/  MOV R122, R122 ;  /* 0x0000007a007a7202 */ /* 0x000fe20000000f00 */
[----:B------:R-:W-:Y:S01]  /*cde0*/  STSM.16.M88.4 [R118], R32 ;  /* 0x0000002076007844 */ /* 0x000fe20000000200 */
[----:B------:R-:W-:Y:S02]  /*cdf0*/  F2FP.F16.F32.PACK_AB R38, R101, R170 ;  /* 0x000000aa6526723e */ /* 0x000fe400000000ff */
[----:B------:R-:W-:Y:S01]  /*ce00*/  F2FP.F16.F32.PACK_AB R39, R76, R72 ;  /* 0x000000484c27723e */ /* 0x000fe200000000ff */
[----:B------:R-:W-:Y:S01]  /*ce10*/  IMAD.MOV.U32 R76, RZ, RZ, RZ ;  /* 0x000000ffff4c7224 */ /* 0x000fe200078e00ff */
[----:B------:R-:W-:-:S02]  /*ce20*/  MOV R126, R126 ;  /* 0x0000007e007e7202 */ /* 0x000fc40000000f00 */
[----:B----4-:R-:W-:Y:S01]  /*ce30*/  F2FP.F16.F32.PACK_AB R8, R105, R171 ;  /* 0x000000ab6908723e */ /* 0x010fe200000000ff */
[----:B------:R-:W-:Y:S01]  /*ce40*/  STSM.16.M88.4 [R122], R36 ;  /* 0x000000247a007844 */ /* 0x000fe20000000200 */
[----:B------:R-:W-:Y:S02]  /*ce50*/  F2FP.F16.F32.PACK_AB R9, R84, R80 ;  /* 0x000000505409723e */ /* 0x000fe400000000ff */
[----:B------:R-:W-:Y:S02]  /*ce60*/  F2FP.F16.F32.PACK_AB R10, R109, R174 ;  /* 0x000000ae6d0a723e */ /* 0x000fe400000000ff */
[----:B------:R-:W-:Y:S02]  /*ce70*/  F2FP.F16.F32.PACK_AB R11, R92, R87 ;  /* 0x000000575c0b723e */ /* 0x000fe400000000ff */
[----:B------:R-:W-:Y:S02]  /*ce80*/  LOP3.LUT R130, R185, R130, RZ, 0x3c, !PT ;  /* 0x00000082b9827212 */ /* 0x000fe400078e3cff */
[----:B------:R-:W-:Y:S01]  /*ce90*/  SHF.R.U64 R183, R183, 0x3, RZ ;  /* 0x00000003b7b77819 */ /* 0x000fe200000012ff */
[----:B------:R2:W-:Y:S01]  /*cea0*/  STSM.16.M88.4 [R126], R8 ;  /* 0x000000087e007844 */ /* 0x0005e20000000200 */
[----:B------:R-:W-:-:S02]  /*ceb0*/  IADD3.X R135, RZ, R143, RZ, P0, !PT ;  /* 0x0000008fff877210 */ /* 0x000fc400007fe4ff */
[----:B------:R-:W-:Y:S02]  /*cec0*/  LOP3.LUT R134, R173, R134, RZ, 0x3c, !PT ;  /* 0x00000086ad867212 */ /* 0x000fe400078e3cff */
[----:B------:R-:W-:Y:S02]  /*ced0*/  LOP3.LUT R138, R181, R138, RZ, 0x3c, !PT ;  /* 0x0000008ab58a7212 */ /* 0x000fe400078e3cff */
[----:B------:R-:W-:Y:S02]  /*cee0*/  LOP3.LUT R46, R183, R172, RZ, 0x3c, !PT ;  /* 0x000000acb72e7212 */ /* 0x000fe400078e3cff */
[----:B------:R-:W-:Y:S02]  /*cef0*/  MOV R130, R130 ;  /* 0x0000008200827202 */ /* 0x000fe40000000f00 */
[----:B0-----:R-:W-:Y:S02]  /*cf00*/  F2FP.F16.F32.PACK_AB R12, R113, R175 ;  /* 0x000000af710c723e */ /* 0x001fe400000000ff */
[----:B------:R-:W-:-:S02]  /*cf10*/  F2FP.F16.F32.PACK_AB R13, R100, R96 ;  /* 0x00000060640d723e */ /* 0x000fc400000000ff */
[----:B------:R-:W-:Y:S02]  /*cf20*/  F2FP.F16.F32.PACK_AB R14, R117, R177 ;  /* 0x000000b1750e723e */ /* 0x000fe400000000ff */
[----:B------:R-:W-:Y:S02]  /*cf30*/  F2FP.F16.F32.PACK_AB R15, R108, R104 ;  /* 0x000000686c0f723e */ /* 0x000fe400000000ff */
[----:B------:R-:W-:Y:S02]  /*cf40*/  MOV R134, R134 ;  /* 0x0000008600867202 */ /* 0x000fe40000000f00 */
[----:B-1----:R-:W-:Y:S01]  /*cf50*/  F2FP.F16.F32.PACK_AB R24, R121, R178 ;  /* 0x000000b27918723e */ /* 0x002fe200000000ff */
[----:B------:R-:W-:Y:S01]  /*cf60*/  STSM.16.M88.4 [R130], R12 ;  /* 0x0000000c82007844 */ /* 0x000fe20000000200 */
[----:B------:R-:W-:Y:S02]  /*cf70*/  F2FP.F16.F32.PACK_AB R25, R116, R112 ;  /* 0x000000707419723e */ /* 0x000fe400000000ff */
[----:B------:R-:W-:-:S02]  /*cf80*/  F2FP.F16.F32.PACK_AB R26, R125, R179 ;  /* 0x000000b37d1a723e */ /* 0x000fc400000000ff */
[----:B------:R-:W-:Y:S02]  /*cf90*/  F2FP.F16.F32.PACK_AB R27, R124, R120 ;  /* 0x000000787c1b723e */ /* 0x000fe400000000ff */
[----:B------:R-:W-:Y:S02]  /*cfa0*/  ISETP.NE.U32.AND P0, PT, RZ, UR4, PT ;  /* 0x00000004ff007c0c */ /* 0x000fe4000bf05070 */
[----:B--2---:R-:W-:Y:S01]  /*cfb0*/  IADD3 R10, P1, R219, UR4, RZ ;  /* 0x00000004db0a7c10 */ /* 0x004fe2000ff3e0ff */
[----:B------:R0:W-:Y:S01]  /*cfc0*/  STSM.16.M88.4 [R134], R24 ;  /* 0x0000001886007844 */ /* 0x0001e20000000200 */
[----:B------:R-:W-:Y:S02]  /*cfd0*/  MOV R54, R138 ;  /* 0x0000008a00367202 */ /* 0x000fe40000000f00 */
[----:B------:R-:W-:Y:S02]  /*cfe0*/  F2FP.F16.F32.PACK_AB R181, R152, R128 ;  /* 0x0000008098b5723e */ /* 0x000fe400000000ff */
[----:B------:R-:W-:-:S02]  /*cff0*/  F2FP.F16.F32.PACK_AB R183, R154, R153 ;  /* 0x000000999ab7723e */ /* 0x000fc400000000ff */
[----:B------:R-:W-:Y:S02]  /*d000*/  F2FP.F16.F32.PACK_AB R138, R141, R140 ;  /* 0x0000008c8d8a723e */ /* 0x000fe400000000ff */
[----:B------:R-:W-:Y:S01]  /*d010*/  F2FP.F16.F32.PACK_AB R139, R158, R157 ;  /* 0x0000009d9e8b723e */ /* 0x000fe200000000ff */
[----:B------:R1:W-:Y:S01]  /*d020*/  STSM.16.M88.4 [R54], R180 ;  /* 0x000000b436007844 */ /* 0x0003e20000000200 */
[----:B------:R-:W-:Y:S02]  /*d030*/  MOV R46, R46 ;  /* 0x0000002e002e7202 */ /* 0x000fe40000000f00 */
[----:B------:R-:W-:Y:S01]  /*d040*/  ISETP.NE.AND.EX P0, PT, RZ, UR5, PT, P0 ;  /* 0x00000005ff007c0c */ /* 0x000fe2000bf05300 */
[----:B------:R1:W-:Y:S01]  /*d050*/  STSM.16.M88.4 [R44], R136 ;  /* 0x000000882c007844 */ /* 0x0003e20000000200 */
[----:B------:R-:W-:Y:S01]  /*d060*/  IADD3.X R11, R220, UR5, RZ, P1, !PT ;  /* 0x00000005dc0b7c10 */ /* 0x000fe20008ffe4ff */
[----:B------:R-:W-:Y:S02]  /*d070*/  ULDC.64 UR4, c[0x0][0xc08] ;  /* 0x0003020000047ab9 */ /* 0x000fe40000000a00 */
[----:B------:R-:W-:Y:S01]  /*d080*/  ISETP.NE.U32.AND P2, PT, RZ, UR4, PT ;  /* 0x00000004ff007c0c */ /* 0x000fe2000bf45070 */
[----:B------:R1:W-:Y:S01]  /*d090*/  STSM.16.M88.4 [R46], R144 ;  /* 0x000000902e007844 */ /* 0x0003e20000000200 */
[----:B------:R-:W-:Y:S02]  /*d0a0*/  BAR.SYNC.DEFER_BLOCKING 0x1, 0x100 ;  /* 0x0044000000007b1d */ /* 0x000fe40000010000 */
[----:B------:R-:W-:-:S13]  /*d0b0*/  ISETP.NE.AND.EX P2, PT, RZ, UR5, PT, P2 ;  /* 0x00000005ff007c0c */ /* 0x000fda000bf45320 */
[----:B------:R-:W-:Y:S01]  /*d0c0*/  @P2 IADD3 R8, P3, R219, UR4, RZ ;  /* 0x00000004db082c10 */ /* 0x000fe2000ff7e0ff */
[----:B------:R-:W-:Y:S02]  /*d0d0*/  ULDC UR4, c[0x0][0xa88] ;  /* 0x0002a20000047ab9 */ /* 0x000fe40000000800 */
[----:B------:R-:W-:Y:S01]  /*d0e0*/  IMAD.U32 R7, RZ, RZ, UR4 ;  /* 0x00000004ff077e24 */ /* 0x000fe2000f8e00ff */
[----:B------:R-:W-:Y:S01]  /*d0f0*/  @P2 IADD3.X R9, R220, UR5, RZ, P3, !PT ;  /* 0x00000005dc092c10 */ /* 0x000fe20009ffe4ff */
[----:B------:R1:W5:Y:S01]  /*d100*/  @P0 LDG.E R76, desc[UR40][R10.64] ;  /* 0x000000280a4c0981 */ /* 0x000362000c1e1900 */
[----:B---3--:R-:W-:Y:S01]  /*d110*/  ISETP.NE.AND P1, PT, R0, 0x1, PT ;  /* 0x000000010000780c */ /* 0x008fe20003f25270 */
[----:B0-----:R-:W-:Y:S02]  /*d120*/  IMAD R27, R224, 0x80, R237 ;  /* 0x00000080e01b7824 */ /* 0x001fe400078e02ed */
[----:B------:R1:W5:Y:S10]  /*d130*/  @P2 LDG.E R7, desc[UR40][R8.64] ;  /* 0x0000002808072981 */ /* 0x000374000c1e1900 */
[----:B------:R-:W0:Y:S08]  /*d140*/  @P1 LDC R4, c[0x0][0xbec] ;  /* 0x0002fb00ff041b82 */ /* 0x000e300000000800 */
[----:B------:R-:W2:Y:S01]  /*d150*/  @P1 LDC R15, c[0x0][0xbf0] ;  /* 0x0002fc00ff0f1b82 */ /* 0x000ea20000000800 */
[----:B-1----:R-:W-:Y:S05]  /*d160*/  @P2 BRA `(.L_x_9803) ;  /* 0x0000000000102947 */ /* 0x002fea0003800000 */
[----:B------:R-:W-:Y:S05]  /*d170*/  @!P0 BRA `(.L_x_9803) ;  /* 0x00000000000c8947 */ /* 0x000fea0003800000 */
[----:B------:R-:W3:Y:S04]  /*d180*/  LDG.E R8, desc[UR40][R10.64] ;  /* 0x000000280a087981 */ /* 0x000ee8000c1e1900 */
[----:B-----5:R-:W3:Y:S02]  /*d190*/  LDG.E R7, desc[UR40][R10.64+0x4] ;  /* 0x000004280a077981 */ /* 0x020ee4000c1e1900 */
[----:B---3--:R-:W-:-:S07]  /*d1a0*/  IMAD.IADD R7, R7, 0x1, -R8 ;  /* 0x0000000107077824 */ /* 0x008fce00078e0a08 */
.L_x_9803:
[----:B------:R-:W-:Y:S01]  /*d1b0*/  SHF.R.S32.HI R3, RZ, 0x1f, R218 ;  /* 0x0000001fff037819 */ /* 0x000fe200000114da */
[----:B0-----:R-:W-:Y:S01]  /*d1c0*/  @P1 IMAD.HI.U32 R4, R27, R4, RZ ;  /* 0x000000041b041227 */ /* 0x001fe200078e00ff */
[----:B------:R-:W-:Y:S01]  /*d1d0*/  ULDC.64 UR4, c[0x0][0xb90] ;  /* 0x0002e40000047ab9 */ /* 0x000fe20000000a00 */
[----:B-----5:R-:W-:Y:S01]  /*d1e0*/  SHF.R.S32.HI R77, RZ, 0x1f, R76 ;  /* 0x0000001fff4d7819 */ /* 0x020fe2000001144c */
[----:B------:R-:W0:Y:S01]  /*d1f0*/  @P1 LDC R80, c[0x0][0xbec] ;  /* 0x0002fb00ff501b82 */ /* 0x000e220000000800 */
[----:B------:R-:W-:Y:S01]  /*d200*/  IMAD R13, R3, UR4, RZ ;  /* 0x00000004030d7c24 */ /* 0x000fe2000f8e02ff */
[----:B------:R-:W-:Y:S01]  /*d210*/  SEL R229, R229, RZ, !P0 ;  /* 0x000000ffe5e57207 */ /* 0x000fe20004000000 */
[----:B------:R-:W-:Y:S01]  /*d220*/  IMAD.MOV.U32 R11, RZ, RZ, R27 ;  /* 0x000000ffff0b7224 */ /* 0x000fe200078e001b */
[----:B--2---:R-:W-:Y:S01]  /*d230*/  @P1 SHF.R.U32.HI R11, RZ, R15, R4 ;  /* 0x0000000fff0b1219 */ /* 0x004fe20000011604 */
[----:B------:R-:W-:Y:S01]  /*d240*/  IMAD.WIDE.U32 R8, R218, UR4, R76 ;  /* 0x00000004da087c25 */ /* 0x000fe2000f8e004c */
[----:B------:R-:W-:-:S02]  /*d250*/  SEL R221, R221, RZ, !P0 ;  /* 0x000000ffdddd7207 */ /* 0x000fc40004000000 */
[----:B------:R-:W1:Y:S01]  /*d260*/  @P1 LDC R79, c[0x0][0xbf0] ;  /* 0x0002fc00ff4f1b82 */ /* 0x000e620000000800 */
[----:B------:R-:W-:Y:S01]  /*d270*/  IMAD R13, R218, UR5, R13 ;  /* 0x00000005da0d7c24 */ /* 0x000fe2000f8e020d */
[----:B------:R-:W-:Y:S01]  /*d280*/  ULDC.64 UR4, c[0x0][0xb98] ;  /* 0x0002e60000047ab9 */ /* 0x000fe20000000a00 */
[----:B------:R-:W-:Y:S02]  /*d290*/  IMAD.MOV R25, RZ, RZ, -R11 ;  /* 0x000000ffff197224 */ /* 0x000fe400078e0a0b */
[----:B------:R-:W-:Y:S02]  /*d2a0*/  IMAD.IADD R9, R9, 0x1, R13 ;  /* 0x0000000109097824 */ /* 0x000fe400078e020d */
[----:B------:R-:W-:Y:S02]  /*d2b0*/  IMAD R15, R228, 0x40, R209 ;  /* 0x00000040e40f7824 */ /* 0x000fe400078e02d1 */
[----:B------:R-:W-:Y:S02]  /*d2c0*/  IMAD R13, R0, R25, R27 ;  /* 0x00000019000d7224 */ /* 0x000fe400078e021b */
[----:B------:R-:W-:-:S02]  /*d2d0*/  IMAD R4, R229, UR4, RZ ;  /* 0x00000004e5047c24 */ /* 0x000fc4000f8e02ff */
[----:B------:R-:W-:-:S04]  /*d2e0*/  IMAD.WIDE.U32 R8, R221, UR4, R8 ;  /* 0x00000004dd087c25 */ /* 0x000fc8000f8e0008 */
[----:B------:R-:W-:Y:S01]  /*d2f0*/  IMAD.WIDE R20, R15, 0x2, R20 ;  /* 0x000000020f147825 */ /* 0x000fe200078e0214 */
[----:B------:R-:W-:Y:S02]  /*d300*/  SHF.R.S32.HI R15, RZ, 0x1f, R11 ;  /* 0x0000001fff0f7819 */ /* 0x000fe4000001140b */
[----:B------:R-:W-:Y:S01]  /*d310*/  IADD3 R10, P0, R11, R8, RZ ;  /* 0x000000080b0a7210 */ /* 0x000fe20007f1e0ff */
[----:B------:R-:W-:Y:S01]  /*d320*/  IMAD R12, R221, UR5, R4 ;  /* 0x00000005dd0c7c24 */ /* 0x000fe2000f8e0204 */
[----:B------:R-:W-:Y:S01]  /*d330*/  SHF.R.S32.HI R4, RZ, 0x1f, R13 ;  /* 0x0000001fff047819 */ /* 0x000fe2000001140d */
[----:B------:R-:W-:Y:S01]  /*d340*/  ULDC.64 UR4, c[0x0][0xb88] ;  /* 0x0002e20000047ab9 */ /* 0x000fe20000000a00 */
[----:B------:R-:W-:Y:S01]  /*d350*/  IADD3 R25, P2, R20, 0x1000, RZ ;  /* 0x0000100014197810 */ /* 0x000fe20007f5e0ff */
[----:B------:R-:W-:Y:S01]  /*d360*/  IMAD R78, R7, R0, RZ ;  /* 0x00000000074e7224 */ /* 0x000fe200078e02ff */
[----:B------:R-:W-:Y:S01]  /*d370*/  IADD3.X R11, R15, R9, R12, P0, !PT ;  /* 0x000000090f0b7210 */ /* 0x000fe200007fe40c */
[----:B------:R-:W-:Y:S01]  /*d380*/  IMAD R4, R4, UR4, RZ ;  /* 0x0000000404047c24 */ /* 0x000fe2000f8e02ff */
[----:B------:R-:W-:-:S02]  /*d390*/  LOP3.LUT R8, R25, 0x380, RZ, 0xc0, !PT ;  /* 0x0000038019087812 */ /* 0x000fc400078ec0ff */
[----:B------:R-:W-:Y:S01]  /*d3a0*/  IADD3 R33, P4, R20, 0x5000, RZ ;  /* 0x0000500014217810 */ /* 0x000fe20007f9e0ff */
[C---:B------:R-:W-:Y:S01]  /*d3b0*/  IMAD R9, R13.reuse, UR5, R4 ;  /* 0x000000050d097c24 */ /* 0x040fe2000f8e0204 */
[----:B------:R-:W-:Y:S01]  /*d3c0*/  SHF.R.U64 R8, R8, 0x3, RZ ;  /* 0x0000000308087819 */ /* 0x000fe200000012ff */
[----:B------:R-:W-:Y:S01]  /*d3d0*/  IMAD.WIDE.U32 R10, R13, UR4, R10 ;  /* 0x000000040d0a7c25 */ /* 0x000fe2000f8e000a */
[----:B------:R-:W-:Y:S01]  /*d3e0*/  IADD3 R13, P3, R20, 0x2000, RZ ;  /* 0x00002000140d7810 */ /* 0x000fe20007f7e0ff */
[----:B------:R-:W-:Y:S01]  /*d3f0*/  ULDC.64 UR4, c[0x0][0xb50] ;  /* 0x0002d40000047ab9 */ /* 0x000fe20000000a00 */
[----:B------:R-:W-:Y:S01]  /*d400*/  LOP3.LUT R8, R8, R25, RZ, 0x3c, !PT ;  /* 0x0000001908087212 */ /* 0x000fe200078e3cff */
[----:B------:R-:W-:Y:S01]  /*d410*/  IMAD.IADD R9, R11, 0x1, R9 ;  /* 0x000000010b097824 */ /* 0x000fe200078e0209 */
[----:B------:R-:W-:Y:S01]  /*d420*/  LEA R4, P0, R10, UR4, 0x2 ;  /* 0x000000040a047c11 */ /* 0x000fe2000f8010ff */
[----:B------:R-:W-:Y:S01]  /*d430*/  IMAD R11, R224, 0x80, R235 ;  /* 0x00000080e00b7824 */ /* 0x000fe200078e02eb */
[----:B------:R-:W-:-:S02]  /*d440*/  LOP3.LUT R12, R13, 0x380, RZ, 0xc0, !PT ;  /* 0x000003800d0c7812 */ /* 0x000fc400078ec0ff */
[----:B------:R-:W-:Y:S01]  /*d450*/  LEA.HI.X R10, R10, UR5, R9, 0x2, P0 ;  /* 0x000000050a0a7c11 */ /* 0x000fe200080f1409 */
[--C-:B------:R-:W-:Y:S01]  /*d460*/  IMAD.X R9, RZ, RZ, R21.reuse, P2 ;  /* 0x000000ffff097224 */ /* 0x100fe200010e0615 */
[----:B------:R-:W-:Y:S01]  /*d470*/  SHF.R.U64 R12, R12, 0x3, RZ ;  /* 0x000000030c0c7819 */ /* 0x000fe200000012ff */
[----:B------:R-:W-:Y:S01]  /*d480*/  SHFL.IDX PT, R50, R4, RZ, 0x1c1f ;  /* 0x001c1fff04327589 */ /* 0x000fe200000e0000 */
[----:B------:R-:W-:Y:S01]  /*d490*/  IADD3 R29, P0, R20, 0x4000, RZ ;  /* 0x00004000141d7810 */ /* 0x000fe20007f1e0ff */
[----:B------:R-:W-:Y:S01]  /*d4a0*/  VIADD R7, R11, 0x8 ;  /* 0x000000080b077836 */ /* 0x000fe20000000000 */
[----:B------:R-:W-:Y:S01]  /*d4b0*/  LOP3.LUT R12, R12, R13, RZ, 0x3c, !PT ;  /* 0x0000000d0c0c7212 */ /* 0x000fe200078e3cff */
[----:B------:R-:W-:Y:S01]  /*d4c0*/  IMAD.X R13, RZ, RZ, R21, P3 ;  /* 0x000000ffff0d7224 */ /* 0x000fe200018e0615 */
[----:B------:R-:W-:Y:S01]  /*d4d0*/  LOP3.LUT R28, R29, 0x380, RZ, 0xc0, !PT ;  /* 0x000003801d1c7812 */ /* 0x000fe200078ec0ff */
[----:B------:R-:W2:Y:S01]  /*d4e0*/  SHFL.IDX PT, R51, R10, RZ, 0x1c1f ;  /* 0x001c1fff0a337589 */ /* 0x000ea200000e0000 */
[C---:B------:R-:W-:Y:S01]  /*d4f0*/  IADD3 R37, P2, R20.reuse, 0x6000, RZ ;  /* 0x0000600014257810 */ /* 0x040fe20007f5e0ff */
[----:B------:R-:W-:Y:S01]  /*d500*/  ULDC.64 UR4, c[0x0][0xaa0] ;  /* 0x0002a80000047ab9 */ /* 0x000fe20000000a00 */
[C---:B------:R-:W-:Y:S01]  /*d510*/  IADD3 R41, P3, R20.reuse, 0x7000, RZ ;  /* 0x0000700014297810 */ /* 0x040fe20007f7e0ff */
[----:B------:R3:W-:Y:S01]  /*d520*/  SHFL.IDX PT, R54, R4, 0x1, 0x1c1f ;  /* 0x003c1f0004367f89 */ /* 0x0007e200000e0000 */
[----:B------:R-:W-:-:S02]  /*d530*/  IADD3 R25, P5, R20, 0x3000, RZ ;  /* 0x0000300014197810 */ /* 0x000fc40007fbe0ff */
[----:B------:R-:W-:Y:S01]  /*d540*/  SHF.R.U64 R28, R28, 0x3, RZ ;  /* 0x000000031c1c7819 */ /* 0x000fe200000012ff */
[----:B------:R-:W4:Y:S01]  /*d550*/  SHFL.IDX PT, R55, R10, 0x1, 0x1c1f ;  /* 0x003c1f000a377f89 */ /* 0x000f2200000e0000 */
[----:B------:R-:W-:Y:S02]  /*d560*/  LOP3.LUT R36, R37, 0x380, RZ, 0xc0, !PT ;  /* 0x0000038025247812 */ /* 0x000fe400078ec0ff */
[----:B------:R-:W-:Y:S02]  /*d570*/  LOP3.LUT R40, R41, 0x380, RZ, 0xc0, !PT ;  /* 0x0000038029287812 */ /* 0x000fe400078ec0ff */
[----:B------:R-:W-:Y:S02]  /*d580*/  LOP3.LUT R24, R25, 0x380, RZ, 0xc0, !PT ;  /* 0x0000038019187812 */ /* 0x000fe400078ec0ff */
[----:B------:R-:W-:Y:S02]  /*d590*/  LOP3.LUT R32, R33, 0x380, RZ, 0xc0, !PT ;  /* 0x0000038021207812 */ /* 0x000fe400078ec0ff */
[----:B------:R-:W-:-:S02]  /*d5a0*/  LOP3.LUT R28, R28, R29, RZ, 0x3c, !PT ;  /* 0x0000001d1c1c7212 */ /* 0x000fc400078e3cff */
[----:B------:R-:W-:Y:S02]  /*d5b0*/  SHF.R.U64 R36, R36, 0x3, RZ ;  /* 0x0000000324247819 */ /* 0x000fe400000012ff */
[----:B------:R-:W-:Y:S02]  /*d5c0*/  IADD3.X R29, RZ, R21, RZ, P0, !PT ;  /* 0x00000015ff1d7210 */ /* 0x000fe400007fe4ff */
[----:B------:R-:W-:Y:S02]  /*d5d0*/  SHF.R.U64 R40, R40, 0x3, RZ ;  /* 0x0000000328287819 */ /* 0x000fe400000012ff */
[----:B------:R-:W-:Y:S02]  /*d5e0*/  SHF.R.U64 R24, R24, 0x3, RZ ;  /* 0x0000000318187819 */ /* 0x000fe400000012ff */
[----:B------:R-:W-:Y:S02]  /*d5f0*/  SHF.R.U64 R32, R32, 0x3, RZ ;  /* 0x0000000320207819 */ /* 0x000fe400000012ff */
[----:B------:R-:W-:-:S02]  /*d600*/  IADD3 R49, P0, R20, 0x9000, RZ ;  /* 0x0000900014317810 */ /* 0x000fc40007f1e0ff */
        /* <DEDUP_REMOVED lines=8> */
[----:B------:R-:W-:Y:S02]  /*d690*/  LOP3.LUT R48, R49, 0x380, RZ, 0xc0, !PT ;  /* 0x0000038031307812 */ /* 0x000fe400078ec0ff */
[----:B------:R-:W-:-:S02]  /*d6a0*/  IADD3 R57, P2, R20, 0xb000, RZ ;  /* 0x0000b00014397810 */ /* 0x000fc40007f5e0ff */
[C---:B------:R-:W-:Y:S02]  /*d6b0*/  IADD3 R61, P3, R20.reuse, 0xc000, RZ ;  /* 0x0000c000143d7810 */ /* 0x040fe40007f7e0ff */
[C---:B------:R-:W-:Y:S02]  /*d6c0*/  IADD3 R45, P5, R20.reuse, 0x8000, RZ ;  /* 0x00008000142d7810 */ /* 0x040fe40007fbe0ff */
[----:B------:R-:W-:Y:S02]  /*d6d0*/  IADD3 R53, P4, R20, 0xa000, RZ ;  /* 0x0000a00014357810 */ /* 0x000fe40007f9e0ff */
[----:B------:R-:W-:Y:S02]  /*d6e0*/  SHF.R.U64 R48, R48, 0x3, RZ ;  /* 0x0000000330307819 */ /* 0x000fe400000012ff */
        /* <DEDUP_REMOVED lines=20> */
[C---:B------:R-:W-:Y:S02]  /*d830*/  IADD3 R11, P3, R20.reuse, 0xf000, RZ ;  /* 0x0000f000140b7810 */ /* 0x040fe40007f7e0ff */
[----:B------:R-:W-:Y:S02]  /*d840*/  ISETP.GE.OR P0, PT, R7, R78, P0 ;  /* 0x0000004e0700720c */ /* 0x000fe40000706670 */
[C---:B------:R-:W-:Y:S01]  /*d850*/  IADD3 R65, P5, R20.reuse, 0xd000, RZ ;  /* 0x0000d00014417810 */ /* 0x040fe20007fbe0ff */
[----:B------:R-:W-:Y:S01]  /*d860*/  IMAD.X R73, RZ, RZ, R21, P3 ;  /* 0x000000ffff497224 */ /* 0x000fe200018e0615 */
[C---:B------:R-:W-:Y:S02]  /*d870*/  IADD3 R69, P4, R20.reuse, 0xe000, RZ ;  /* 0x0000e00014457810 */ /* 0x040fe40007f9e0ff */
[----:B------:R-:W-:Y:S02]  /*d880*/  LOP3.LUT R15, R20, 0x380, RZ, 0xc0, !PT ;  /* 0x00000380140f7812 */ /* 0x000fe400078ec0ff */
[----:B---3--:R-:W-:Y:S01]  /*d890*/  LOP3.LUT R4, R11, 0x380, RZ, 0xc0, !PT ;  /* 0x000003800b047812 */ /* 0x008fe200078ec0ff */
[----:B--2---:R-:W-:Y:S01]  /*d8a0*/  @!P2 ST.E desc[UR40][R50.64], R6 ;  /* 0x000000063200a985 */ /* 0x004fe2000c101928 */
[----:B------:R-:W-:-:S02]  /*d8b0*/  LOP3.LUT R64, R65, 0x380, RZ, 0xc0, !PT ;  /* 0x0000038041407812 */ /* 0x000fc400078ec0ff */
[----:B------:R-:W-:Y:S01]  /*d8c0*/  LOP3.LUT R68, R69, 0x380, RZ, 0xc0, !PT ;  /* 0x0000038045447812 */ /* 0x000fe200078ec0ff */
[----:B----4-:R2:W-:Y:S01]  /*d8d0*/  @!P0 ST.E desc[UR40][R54.64], R5 ;  /* 0x0000000536008985 */ /* 0x0105e2000c101928 */
[----:B------:R-:W-:Y:S02]  /*d8e0*/  SHF.R.U64 R15, R15, 0x3, RZ ;  /* 0x000000030f0f7819 */ /* 0x000fe400000012ff */
[----:B------:R-:W-:Y:S01]  /*d8f0*/  SHF.R.U64 R4, R4, 0x3, RZ ;  /* 0x0000000304047819 */ /* 0x000fe200000012ff */
[----:B------:R-:W5:Y:S01]  /*d900*/  LD.E.128 R24, desc[UR40][R24.64] ;  /* 0x0000002818187980 */ /* 0x000f62000c101d00 */
[----:B------:R-:W-:Y:S02]  /*d910*/  SHF.R.U64 R64, R64, 0x3, RZ ;  /* 0x0000000340407819 */ /* 0x000fe400000012ff */
[----:B------:R-:W-:Y:S01]  /*d920*/  SHF.R.U64 R68, R68, 0x3, RZ ;  /* 0x0000000344447819 */ /* 0x000fe200000012ff */
[----:B------:R-:W5:Y:S01]  /*d930*/  LD.E.128 R28, desc[UR40][R28.64] ;  /* 0x000000281c1c7980 */ /* 0x000f62000c101d00 */
[----:B------:R-:W-:-:S02]  /*d940*/  LOP3.LUT R20, R15, R20, RZ, 0x3c, !PT ;  /* 0x000000140f147212 */ /* 0x000fc400078e3cff */
[----:B------:R-:W-:Y:S01]  /*d950*/  LOP3.LUT R64, R64, R65, RZ, 0x3c, !PT ;  /* 0x0000004140407212 */ /* 0x000fe200078e3cff */
[--C-:B------:R-:W-:Y:S01]  /*d960*/  IMAD.X R65, RZ, RZ, R21.reuse, P5 ;  /* 0x000000ffff417224 */ /* 0x100fe200028e0615 */
[----:B------:R-:W-:Y:S01]  /*d970*/  LOP3.LUT R68, R68, R69, RZ, 0x3c, !PT ;  /* 0x0000004544447212 */ /* 0x000fe200078e3cff */
[----:B------:R-:W-:Y:S01]  /*d980*/  IMAD.X R69, RZ, RZ, R21, P4 ;  /* 0x000000ffff457224 */ /* 0x000fe200020e0615 */
[----:B------:R-:W-:Y:S01]  /*d990*/  LOP3.LUT R72, R4, R11, RZ, 0x3c, !PT ;  /* 0x0000000b04487212 */ /* 0x000fe200078e3cff */
[----:B------:R-:W5:Y:S04]  /*d9a0*/  LD.E.128 R12, desc[UR40][R12.64] ;  /* 0x000000280c0c7980 */ /* 0x000f68000c101d00 */
[----:B--2---:R2:W5:Y:S04]  /*d9b0*/  LD.E.128 R4, desc[UR40][R20.64] ;  /* 0x0000002814047980 */ /* 0x004568000c101d00 */
[----:B------:R-:W5:Y:S04]  /*d9c0*/  LD.E.128 R8, desc[UR40][R8.64] ;  /* 0x0000002808087980 */ /* 0x000f68000c101d00 */
[----:B------:R-:W5:Y:S01]  /*d9d0*/  LD.E.128 R32, desc[UR40][R32.64] ;  /* 0x0000002820207980 */ /* 0x000f62000c101d00 */
[----:B--2---:R-:W-:-:S03]  /*d9e0*/  IMAD R21, R77, UR4, RZ ;  /* 0x000000044d157c24 */ /* 0x004fc6000f8e02ff */
[----:B------:R-:W5:Y:S01]  /*d9f0*/  LD.E.128 R36, desc[UR40][R36.64] ;  /* 0x0000002824247980 */ /* 0x000f62000c101d00 */
[C---:B------:R-:W-:Y:S02]  /*da00*/  IMAD R77, R76.reuse, UR5, R21 ;  /* 0x000000054c4d7c24 */ /* 0x040fe4000f8e0215 */
[----:B------:R-:W-:Y:S01]  /*da10*/  IMAD.WIDE.U32 R20, R76, UR4, RZ ;  /* 0x000000044c147c25 */ /* 0x000fe2000f8e00ff */
[----:B------:R-:W-:Y:S01]  /*da20*/  ULDC.64 UR4, c[0x0][0xae8] ;  /* 0x0002ba0000047ab9 */ /* 0x000fe20000000a00 */
[----:B------:R-:W5:Y:S02]  /*da30*/  LD.E.128 R40, desc[UR40][R40.64] ;  /* 0x0000002828287980 */ /* 0x000f64000c101d00 */
[----:B------:R-:W-:Y:S02]  /*da40*/  IMAD.IADD R21, R21, 0x1, R77 ;  /* 0x0000000115157824 */ /* 0x000fe400078e024d */
[----:B------:R-:W-:Y:S01]  /*da50*/  IMAD R77, R216, 0x20, R228 ;  /* 0x00000020d84d7824 */ /* 0x000fe200078e02e4 */
[----:B------:R-:W5:Y:S01]  /*da60*/  LD.E.128 R44, desc[UR40][R44.64] ;  /* 0x000000282c2c7980 */ /* 0x000f62000c101d00 */
[----:B------:R-:W-:-:S03]  /*da70*/  IMAD R3, R3, UR4, RZ ;  /* 0x0000000403037c24 */ /* 0x000fc6000f8e02ff */
[----:B------:R-:W-:Y:S01]  /*da80*/  LEA R81, R224, R77, 0x7 ;  /* 0x0000004de0517211 */ /* 0x000fe200078e38ff */
[C---:B------:R-:W-:Y:S01]  /*da90*/  IMAD R3, R218.reuse, UR5, R3 ;  /* 0x00000005da037c24 */ /* 0x040fe2000f8e0203 */
[----:B------:R-:W5:Y:S01]  /*daa0*/  LD.E.128 R48, desc[UR40][R48.64] ;  /* 0x0000002830307980 */ /* 0x000f62000c101d00 */
[----:B------:R-:W-:Y:S01]  /*dab0*/  IMAD.WIDE.U32 R20, R218, UR4, R20 ;  /* 0x00000004da147c25 */ /* 0x000fe2000f8e0014 */
[----:B------:R-:W-:Y:S02]  /*dac0*/  ULDC.64 UR4, c[0x0][0xaf0] ;  /* 0x0002bc0000047ab9 */ /* 0x000fe40000000a00 */
[----:B------:R-:W5:Y:S01]  /*dad0*/  LD.E.128 R52, desc[UR40][R52.64] ;  /* 0x0000002834347980 */ /* 0x000f62000c101d00 */
[----:B0-----:R-:W-:-:S03]  /*dae0*/  @P1 IMAD.HI.U32 R76, R81, R80, RZ ;  /* 0x00000050514c1227 */ /* 0x001fc600078e00ff */
[----:B------:R-:W5:Y:S01]  /*daf0*/  LD.E.128 R56, desc[UR40][R56.64] ;  /* 0x0000002838387980 */ /* 0x000f62000c101d00 */
[----:B------:R-:W-:Y:S02]  /*db00*/  IMAD.IADD R21, R21, 0x1, R3 ;  /* 0x0000000115157824 */ /* 0x000fe400078e0203 */
[----:B------:R-:W-:Y:S01]  /*db10*/  IMAD.MOV.U32 R3, RZ, RZ, R81 ;  /* 0x000000ffff037224 */ /* 0x000fe200078e0051 */
[----:B-1----:R-:W-:Y:S01]  /*db20*/  @P1 SHF.R.U32.HI R3, RZ, R79, R76 ;  /* 0x0000004fff031219 */ /* 0x002fe2000001164c */
[----:B------:R-:W-:Y:S01]  /*db30*/  IMAD R80, R229, UR4, RZ ;  /* 0x00000004e5507c24 */ /* 0x000fe2000f8e02ff */
[----:B------:R-:W5:Y:S01]  /*db40*/  LD.E.128 R60, desc[UR40][R60.64] ;  /* 0x000000283c3c7980 */ /* 0x000f62000c101d00 */
[C---:B------:R-:W-:Y:S01]  /*db50*/  IMAD.WIDE.U32 R20, R221.reuse, UR4, R20 ;  /* 0x00000004dd147c25 */ /* 0x040fe2000f8e0014 */
[--C-:B------:R-:W-:Y:S02]  /*db60*/  SHF.R.S32.HI R76, RZ, 0x1f, R3.reuse ;  /* 0x0000001fff4c7819 */ /* 0x100fe40000011403 */
[----:B------:R-:W5:Y:S01]  /*db70*/  LD.E.128 R64, desc[UR40][R64.64] ;  /* 0x0000002840407980 */ /* 0x000f62000c101d00 */
[----:B------:R-:W-:Y:S01]  /*db80*/  IMAD R77, R221, UR5, R80 ;  /* 0x00000005dd4d7c24 */ /* 0x000fe2000f8e0250 */
[----:B------:R-:W-:Y:S01]  /*db90*/  ULDC.64 UR4, c[0x0][0xae0] ;  /* 0x0002b80000047ab9 */ /* 0x000fe20000000a00 */
[----:B------:R-:W-:Y:S01]  /*dba0*/  IMAD.MOV R79, RZ, RZ, -R3 ;  /* 0x000000ffff4f7224 */ /* 0x000fe200078e0a03 */
[----:B------:R-:W5:Y:S01]  /*dbb0*/  LD.E.128 R68, desc[UR40][R68.64] ;  /* 0x0000002844447980 */ /* 0x000f62000c101d00 */
[----:B------:R-:W-:-:S02]  /*dbc0*/  IMAD.IADD R21, R21, 0x1, R77 ;  /* 0x0000000115157824 */ /* 0x000fc400078e024d */
[----:B------:R-:W-:Y:S01]  /*dbd0*/  IMAD R77, R0, R79, R81 ;  /* 0x0000004f004d7224 */ /* 0x000fe200078e0251 */
[----:B------:R-:W5:Y:S01]  /*dbe0*/  LD.E.128 R72, desc[UR40][R72.64] ;  /* 0x0000002848487980 */ /* 0x000f62000c101d00 */
[----:B------:R-:W-:Y:S01]  /*dbf0*/  IMAD R76, R76, UR4, RZ ;  /* 0x000000044c4c7c24 */ /* 0x000fe2000f8e02ff */
[----:B------:R-:W-:Y:S01]  /*dc00*/  @!PT LDS RZ, [RZ] ;  /* 0x00000000fffff984 */ /* 0x000fe20000000800 */
[----:B------:R-:W-:Y:S01]  /*dc10*/  @!PT LDS RZ, [RZ] ;  /* 0x00000000fffff984 */ /* 0x000fe20000000800 */
[----:B------:R-:W-:Y:S01]  /*dc20*/  @!PT LDS RZ, [RZ] ;  /* 0x00000000fffff984 */ /* 0x000fe20000000800 */
[----:B------:R-:W-:Y:S01]  /*dc30*/  @!PT LDS RZ, [RZ] ;  /* 0x00000000fffff984 */ /* 0x000fe20000000800 */
[----:B------:R0:W-:Y:S06]  /*dc40*/  MEMBAR.ALL.CTA ;  /* 0x0000000000007992 */ /* 0x0001ec0000008000 */
[----:B0-----:R-:W0:Y:S01]  /*dc50*/  FENCE.VIEW.ASYNC.S ;  /* 0x00000000000073c6 */ /* 0x001e220000000000 */
[----:B------:R-:W-:Y:S01]  /*dc60*/  SHF.R.S32.HI R0, RZ, 0x1f, R77 ;  /* 0x0000001fff007819 */ /* 0x000fe2000001144d */
[----:B------:R-:W-:-:S02]  /*dc70*/  IMAD R79, R3, UR5, R76 ;  /* 0x00000005034f7c24 */ /* 0x000fc4000f8e024c */
[----:B------:R-:W-:Y:S01]  /*dc80*/  IMAD.WIDE.U32 R20, R3, UR4, R20 ;  /* 0x0000000403147c25 */ /* 0x000fe2000f8e0014 */
[----:B------:R-:W-:-:S03]  /*dc90*/  ULDC.64 UR4, c[0x0][0xad8] ;  /* 0x0002b60000047ab9 */ /* 0x000fc60000000a00 */
[----:B------:R-:W-:Y:S02]  /*dca0*/  IMAD.IADD R21, R21, 0x1, R79 ;  /* 0x0000000115157824 */ /* 0x000fe400078e024f */
[----:B------:R-:W-:Y:S02]  /*dcb0*/  IMAD R0, R0, UR4, RZ ;  /* 0x0000000400007c24 */ /* 0x000fe4000f8e02ff */
[----:B------:R-:W-:Y:S02]  /*dcc0*/  IMAD R85, R224, 0x80, R228 ;  /* 0x00000080e0557824 */ /* 0x000fe400078e02e4 */
[C---:B------:R-:W-:Y:S02]  /*dcd0*/  IMAD R79, R77.reuse, UR5, R0 ;  /* 0x000000054d4f7c24 */ /* 0x040fe4000f8e0200 */
[----:B------:R-:W-:Y:S01]  /*dce0*/  IMAD.WIDE.U32 R20, R77, UR4, R20 ;  /* 0x000000044d147c25 */ /* 0x000fe2000f8e0014 */
[----:B------:R-:W-:Y:S01]  /*dcf0*/  ISETP.GE.AND P2, PT, R85, R78, PT ;  /* 0x0000004e5500720c */ /* 0x000fe20003f46270 */
[----:B------:R-:W-:-:S02]  /*dd00*/  ULDC.64 UR4, c[0x0][0xa80] ;  /* 0x0002a00000047ab9 */ /* 0x000fc40000000a00 */
[----:B------:R-:W-:Y:S02]  /*dd10*/  VIADD R0, R18, 0x22820 ;  /* 0x0002282012007836 */ /* 0x000fe40000000000 */
[----:B------:R-:W-:Y:S01]  /*dd20*/  IMAD.IADD R21, R21, 0x1, R79 ;  /* 0x0000000115157824 */ /* 0x000fe200078e024f */
[C---:B------:R-:W-:Y:S01]  /*dd30*/  LEA R79, P3, R20.reuse, UR4, 0x1 ;  /* 0x00000004144f7c11 */ /* 0x040fe2000f8608ff */
[----:B------:R-:W-:Y:S01]  /*dd40*/  VIADD R3, R85, 0x20 ;  /* 0x0000002055037836 */ /* 0x000fe20000000000 */
[----:B------:R-:W-:Y:S02]  /*dd50*/  PRMT R0, RZ, 0x654, R0 ;  /* 0x00000654ff007816 */ /* 0x000fe40000000000 */
[----:B------:R-:W-:Y:S02]  /*dd60*/  LEA.HI.X R84, R20, UR5, R21, 0x1, P3 ;  /* 0x0000000514547c11 */ /* 0x000fe400098f0c15 */
[----:B------:R-:W-:Y:S01]  /*dd70*/  ISETP.GE.AND P1, PT, R3, R78, PT ;  /* 0x0000004e0300720c */ /* 0x000fe20003f26270 */
[----:B------:R-:W-:Y:S01]  /*dd80*/  VIADD R3, R85, 0x40 ;  /* 0x0000004055037836 */ /* 0x000fe20000000000 */
[----:B0-----:R0:W-:Y:S01]  /*dd90*/  SYNCS.ARRIVE.TRANS64.RED.A1T0 RZ, [R0+URZ], RZ ;  /* 0x000000ff00ff79a7 */ /* 0x0011e2000810043f */
[----:B------:R1:W2:Y:S01]  /*dda0*/  SHFL.IDX PT, R82, R79, RZ, 0x181f ;  /* 0x00181fff4f527589 */ /* 0x0002a200000e0000 */
[----:B------:R-:W-:Y:S01]  /*ddb0*/  BSSY B1, `(.L_x_9804) ;  /* 0x0000019000017945 */ /* 0x000fe20003800000 */
[----:B------:R-:W-:-:S02]  /*ddc0*/  SHF.R.S32.HI R86, RZ, 0x1f, R215 ;  /* 0x0000001fff567819 */ /* 0x000fc400000114d7 */
[----:B------:R-:W-:Y:S01]  /*ddd0*/  ISETP.GE.AND P0, PT, R3, R78, PT ;  /* 0x0000004e0300720c */ /* 0x000fe20003f06270 */
[----:B0-----:R1:W0:Y:S01]  /*dde0*/  SHFL.IDX PT, R0, R84, RZ, 0x181f ;  /* 0x00181fff54007589 */ /* 0x00122200000e0000 */
[----:B------:R-:W-:Y:S02]  /*ddf0*/  SHF.R.S32.HI R87, RZ, 0x1f, R213 ;  /* 0x0000001fff577819 */ /* 0x000fe400000114d5 */
[----:B------:R-:W-:Y:S02]  /*de00*/  SHF.R.S32.HI R88, RZ, 0x1f, R214 ;  /* 0x0000001fff587819 */ /* 0x000fe400000114d6 */
[----:B------:R-:W-:Y:S01]  /*de10*/  SHF.R.S32.HI R92, RZ, 0x1f, R209 ;  /* 0x0000001fff5c7819 */ /* 0x000fe200000114d1 */
[----:B------:R-:W-:Y:S06]  /*de20*/  @P2 BRA `(.L_x_9805) ;  /* 0x0000000000442947 */ /* 0x000fec0003800000 */
[----:B------:R-:W-:Y:S02]  /*de30*/  ULDC UR4, c[0x0][0xac8] ;  /* 0x0002b20000047ab9 */ /* 0x000fe40000000800 */
[----:B------:R-:W-:Y:S02]  /*de40*/  ISETP.GE.AND P2, PT, R209, UR4, PT ;  /* 0x00000004d1007c0c */ /* 0x000fe4000bf46270 */
[----:B------:R-:W-:Y:S02]  /*de50*/  ISETP.GE.AND P3, PT, R214, UR4, PT ;  /* 0x00000004d6007c0c */ /* 0x000fe4000bf66270 */
[----:B------:R-:W-:-:S09]  /*de60*/  ISETP.GE.AND P4, PT, R213, UR4, PT ;  /* 0x00000004d5007c0c */ /* 0x000fd2000bf86270 */
[----:B--2---:R-:W-:-:S04]  /*de70*/  @!P2 LEA R20, P5, R209, R82, 0x1 ;  /* 0x00000052d114a211 */ /* 0x004fc800078a08ff */
[----:B0-----:R-:W-:Y:S02]  /*de80*/  @!P2 LEA.HI.X R21, R209, R0, R92, 0x1, P5 ;  /* 0x00000000d115a211 */ /* 0x001fe400028f0c5c */
[----:B------:R-:W-:-:S03]  /*de90*/  ISETP.GE.AND P5, PT, R215, UR4, PT ;  /* 0x00000004d7007c0c */ /* 0x000fc6000bfa6270 */
[----:B-----5:R3:W-:Y:S01]  /*dea0*/  @!P2 ST.E.128 desc[UR40][R20.64], R4 ;  /* 0x000000041400a985 */ /* 0x0207e2000c101d28 */
[----:B------:R-:W-:-:S04]  /*deb0*/  @!P3 LEA R76, P2, R214, R82, 0x1 ;  /* 0x00000052d64cb211 */ /* 0x000fc800078408ff */
        /* <DEDUP_REMOVED lines=8> */
.L_x_9805:
[----:B------:R-:W-:Y:S05]  /*df40*/  BSYNC B1 ;  /* 0x0000000000017941 */ /* 0x000fea0003800000 */
.L_x_9804:
[----:B0-----:R0:W4:Y:S01]  /*df50*/  SHFL.IDX PT, R0, R84, 0x1, 0x181f ;  /* 0x00381f0054007f89 */ /* 0x00112200000e0000 */
[----:B------:R-:W-:Y:S03]  /*df60*/  BSSY B1, `(.L_x_9806) ;  /* 0x0000014000017945 */ /* 0x000fe60003800000 */
[----:B---3-5:R0:W3:Y:S01]  /*df70*/  SHFL.IDX PT, R28, R79, 0x1, 0x181f ;  /* 0x00381f004f1c7f89 */ /* 0x0280e200000e0000 */
[----:B------:R-:W-:Y:S05]  /*df80*/  @P1 BRA `(.L_x_9807) ;  /* 0x0000000000441947 */ /* 0x000fea0003800000 */
[----:B------:R-:W-:Y:S02]  /*df90*/  ULDC UR4, c[0x0][0xac8] ;  /* 0x0002b20000047ab9 */ /* 0x000fe40000000800 */
[----:B------:R-:W-:Y:S02]  /*dfa0*/  ISETP.GE.AND P4, PT, R209, UR4, PT ;  /* 0x00000004d1007c0c */ /* 0x000fe4000bf86270 */
[----:B------:R-:W-:Y:S02]  /*dfb0*/  ISETP.GE.AND P3, PT, R214, UR4, PT ;  /* 0x00000004d6007c0c */ /* 0x000fe4000bf66270 */
[----:B------:R-:W-:Y:S02]  /*dfc0*/  ISETP.GE.AND P2, PT, R213, UR4, PT ;  /* 0x00000004d5007c0c */ /* 0x000fe4000bf46270 */
[----:B------:R-:W-:-:S07]  /*dfd0*/  ISETP.GE.AND P1, PT, R215, UR4, PT ;  /* 0x00000004d7007c0c */ /* 0x000fce000bf26270 */
[----:B---3--:R-:W-:-:S04]  /*dfe0*/  @!P4 LEA R4, P5, R209, R28, 0x1 ;  /* 0x0000001cd104c211 */ /* 0x008fc800078a08ff */
[----:B----4-:R-:W-:Y:S02]  /*dff0*/  @!P4 LEA.HI.X R5, R209, R0, R92, 0x1, P5 ;  /* 0x00000000d105c211 */ /* 0x010fe400028f0c5c */
[----:B------:R-:W-:-:S03]  /*e000*/  @!P3 LEA R6, P5, R214, R28, 0x1 ;  /* 0x0000001cd606b211 */ /* 0x000fc600078a08ff */
[----:B------:R3:W-:Y:S01]  /*e010*/  @!P4 ST.E.128 desc[UR40][R4.64], R8 ;  /* 0x000000080400c985 */ /* 0x0007e2000c101d28 */
        /* <DEDUP_REMOVED lines=8> */
.L_x_9807:
[----:B------:R-:W-:Y:S05]  /*e0a0*/  BSYNC B1 ;  /* 0x0000000000017941 */ /* 0x000fea0003800000 */
.L_x_9806:
[----:B----4-:R4:W0:Y:S01]  /*e0b0*/  SHFL.IDX PT, R0, R84, 0x2, 0x181f ;  /* 0x00581f0054007f89 */ /* 0x01082200000e0000 */
[----:B------:R-:W-:Y:S03]  /*e0c0*/  BSSY B1, `(.L_x_9808) ;  /* 0x0000014000017945 */ /* 0x000fe60003800000 */
[----:B---3--:R4:W3:Y:S01]  /*e0d0*/  SHFL.IDX PT, R10, R79, 0x2, 0x181f ;  /* 0x00581f004f0a7f89 */ /* 0x0088e200000e0000 */
[----:B------:R-:W-:Y:S05]  /*e0e0*/  @P0 BRA `(.L_x_9809) ;  /* 0x0000000000440947 */ /* 0x000fea0003800000 */
[----:B------:R-:W-:Y:S02]  /*e0f0*/  ULDC UR4, c[0x0][0xac8] ;  /* 0x0002b20000047ab9 */ /* 0x000fe40000000800 */
[----:B------:R-:W-:Y:S02]  /*e100*/  ISETP.GE.AND P3, PT, R209, UR4, PT ;  /* 0x00000004d1007c0c */ /* 0x000fe4000bf66270 */
[----:B------:R-:W-:Y:S02]  /*e110*/  ISETP.GE.AND P2, PT, R214, UR4, PT ;  /* 0x00000004d6007c0c */ /* 0x000fe4000bf46270 */
[----:B------:R-:W-:Y:S02]  /*e120*/  ISETP.GE.AND P1, PT, R213, UR4, PT ;  /* 0x00000004d5007c0c */ /* 0x000fe4000bf26270 */
[----:B------:R-:W-:-:S07]  /*e130*/  ISETP.GE.AND P0, PT, R215, UR4, PT ;  /* 0x00000004d7007c0c */ /* 0x000fce000bf06270 */
[CC--:B---3--:R-:W-:Y:S02]  /*e140*/  @!P3 LEA R4, P5, R209.reuse, R10.reuse, 0x1 ;  /* 0x0000000ad104b211 */ /* 0x0c8fe400078a08ff */
[C---:B------:R-:W-:Y:S02]  /*e150*/  @!P2 LEA R6, P4, R214.reuse, R10, 0x1 ;  /* 0x0000000ad606a211 */ /* 0x040fe400078808ff */
[----:B0-----:R-:W-:Y:S02]  /*e160*/  @!P3 LEA.HI.X R5, R209, R0, R92, 0x1, P5 ;  /* 0x00000000d105b211 */ /* 0x001fe400028f0c5c */
        /* <DEDUP_REMOVED lines=9> */
.L_x_9809:
[----:B------:R-:W-:Y:S05]  /*e200*/  BSYNC B1 ;  /* 0x0000000000017941 */ /* 0x000fea0003800000 */
.L_x_9808:
[----:B------:R-:W-:Y:S01]  /*e210*/  VIADD R3, R85, 0x60 ;  /* 0x0000006055037836 */ /* 0x000fe20000000000 */
[----:B01--4-:R-:W4:Y:S04]  /*e220*/  SHFL.IDX PT, R84, R84, 0x3, 0x181f ;  /* 0x00781f0054547f89 */ /* 0x013f2800000e0000 */
[----:B------:R-:W-:Y:S01]  /*e230*/  ISETP.GE.AND P0, PT, R3, R78, PT ;  /* 0x0000004e0300720c */ /* 0x000fe20003f06270 */
[----:B------:R0:W1:-:S12]  /*e240*/  SHFL.IDX PT, R0, R79, 0x3, 0x181f ;  /* 0x00781f004f007f89 */ /* 0x00005800000e0000 */
[----:B0-----:R-:W-:Y:S05]  /*e250*/  @P0 BRA `(.L_x_9810) ;  /* 0x0000000c00e40947 */ /* 0x001fea0003800000 */
[----:B------:R-:W-:Y:S02]  /*e260*/  ULDC UR4, c[0x0][0xac8] ;  /* 0x0002b20000047ab9 */ /* 0x000fe40000000800 */
[----:B------:R-:W-:Y:S02]  /*e270*/  ISETP.GE.AND P3, PT, R209, UR4, PT ;  /* 0x00000004d1007c0c */ /* 0x000fe4000bf66270 */
[----:B------:R-:W-:Y:S02]  /*e280*/  ISETP.GE.AND P4, PT, R214, UR4, PT ;  /* 0x00000004d6007c0c */ /* 0x000fe4000bf86270 */
[----:B------:R-:W-:-:S09]  /*e290*/  ISETP.GE.AND P5, PT, R213, UR4, PT ;  /* 0x00000004d5007c0c */ /* 0x000fd2000bfa6270 */
[-C--:B-1----:R-:W-:Y:S02]  /*e2a0*/  @!P3 LEA R4, P0, R209, R0.reuse, 0x1 ;  /* 0x00000000d104b211 */ /* 0x082fe400078008ff */
[CC--:B------:R-:W-:Y:S02]  /*e2b0*/  @!P4 LEA R6, P1, R214.reuse, R0.reuse, 0x1 ;  /* 0x00000000d606c211 */ /* 0x0c0fe400078208ff */
[----:B------:R-:W-:Y:S02]  /*e2c0*/  @!P5 LEA R8, P2, R213, R0, 0x1 ;  /* 0x00000000d508d211 */ /* 0x000fe400078408ff */
[-C--:B----4-:R-:W-:Y:S02]  /*e2d0*/  @!P3 LEA.HI.X R5, R209, R84.reuse, R92, 0x1, P0 ;  /* 0x00000054d105b211 */ /* 0x090fe400000f0c5c */
[-C--:B------:R-:W-:Y:S02]  /*e2e0*/  @!P4 LEA.HI.X R7, R214, R84.reuse, R88, 0x1, P1 ;  /* 0x00000054d607c211 */ /* 0x080fe400008f0c58 */
[----:B------:R-:W-:Y:S01]  /*e2f0*/  @!P5 LEA.HI.X R9, R213, R84, R87, 0x1, P2 ;  /* 0x00000054d509d211 */ /* 0x000fe200010f0c57 */
[----:B------:R0:W-:Y:S01]  /*e300*/  @!P3 ST.E.128 desc[UR40][R4.64], R24 ;  /* 0x000000180400b985 */ /* 0x0001e2000c101d28 */
[----:B------:R-:W-:-:S03]  /*e310*/  ISETP.GE.AND P0, PT, R215, UR4, PT ;  /* 0x00000004d7007c0c */ /* 0x000fc6000bf06270 */
[----:B------:R0:W-:Y:S04]  /*e320*/  @!P4 ST.E.128 desc[UR40][R6.64], R40 ;  /* 0x000000280600c985 */ /* 0x0001e8000c101d28 */
[----:B------:R0:W-:Y:S06]  /*e330*/  @!P5 ST.E.128 desc[UR40][R8.64], R56 ;  /* 0x000000380800d985 */ /* 0x0001ec000c101d28 */
[----:B------:R-:W-:Y:S05]  /*e340*/  @P0 BRA `(.L_x_9810) ;  /* 0x0000000c00a80947 */ /* 0x000fea0003800000 */
[----:B0-----:R-:W-:-:S04]  /*e350*/  LEA R4, P0, R215, R0, 0x1 ;  /* 0x00000000d7047211 */ /* 0x001fc800078008ff */
[----:B------:R-:W-:-:S05]  /*e360*/  LEA.HI.X R5, R215, R84, R86, 0x1, P0 ;  /* 0x00000054d7057211 */ /* 0x000fca00000f0c56 */
[----:B------:R0:W-:Y:S01]  /*e370*/  ST.E.128 desc[UR40][R4.64], R72 ;  /* 0x0000004804007985 */ /* 0x0001e2000c101d28 */
[----:B------:R-:W-:Y:S05]  /*e380*/  BRA `(.L_x_9810) ;  /* 0x0000000c00987947 */ /* 0x000fea0003800000 */
.L_x_9802:
        /* <DEDUP_REMOVED lines=10> */
[----:B------:R3:W5:Y:S01]  /*e430*/  @P0 LDG.E R0, desc[UR40][R4.64] ;  /* 0x0000002804000981 */ /* 0x000762000c1e1900 */
[----:B------:R-:W4:Y:S08]  /*e440*/  S2R R3, SR_TID.X ;  /* 0x0000000000037919 */ /* 0x000f300000002100 */
[----:B------:R-:W-:Y:S01]  /*e450*/  @P1 IADD3 R6, P2, R219, UR4, RZ ;  /* 0x00000004db061c10 */ /* 0x000fe2000ff5e0ff */
[----:B------:R-:W-:-:S02]  /*e460*/  ULDC UR4, c[0x0][0xa88] ;  /* 0x0002a20000047ab9 */ /* 0x000fc40000000800 */
[----:B------:R-:W-:Y:S01]  /*e470*/  IMAD.U32 R8, RZ, RZ, UR4 ;  /* 0x00000004ff087e24 */ /* 0x000fe2000f8e00ff */
[----:B------:R-:W-:-:S05]  /*e480*/  @P1 IADD3.X R7, R220, UR5, RZ, P2, !PT ;  /* 0x00000005dc071c10 */ /* 0x000fca00097fe4ff */
[----:B------:R3:W5:Y:S01]  /*e490*/  @P1 LDG.E R8, desc[UR40][R6.64] ;  /* 0x0000002806081981 */ /* 0x000762000c1e1900 */
[----:B--2---:R-:W-:-:S13]  /*e4a0*/  ISETP.NE.AND P2, PT, R21, 0x1, PT ;  /* 0x000000011500780c */ /* 0x004fda0003f45270 */
[----:B------:R-:W2:Y:S01]  /*e4b0*/  @P2 LDC R15, c[0x0][0xbec] ;  /* 0x0002fb00ff0f2b82 */ /* 0x000ea20000000800 */
[----:B----4-:R-:W-:-:S05]  /*e4c0*/  VIADD R3, R3, 0xffffff80 ;  /* 0xffffff8003037836 */ /* 0x010fca0000000000 */
[----:B------:R-:W-:Y:S01]  /*e4d0*/  ISETP.GE.AND P3, PT, R3, 0x80, PT ;  /* 0x000000800300780c */ /* 0x000fe20003f66270 */
[----:B---3--:R-:W-:-:S12]  /*e4e0*/  @P1 BRA `(.L_x_9811) ;  /* 0x0000000000101947 */ /* 0x008fd80003800000 */
[----:B------:R-:W-:Y:S05]  /*e4f0*/  @!P0 BRA `(.L_x_9811) ;  /* 0x00000000000c8947 */ /* 0x000fea0003800000 */
[----:B------:R-:W3:Y:S04]  /*e500*/  LDG.E R3, desc[UR40][R4.64] ;  /* 0x0000002804037981 */ /* 0x000ee8000c1e1900 */
[----:B-----5:R-:W3:Y:S02]  /*e510*/  LDG.E R8, desc[UR40][R4.64+0x4] ;  /* 0x0000042804087981 */ /* 0x020ee4000c1e1900 */
[----:B---3--:R-:W-:-:S07]  /*e520*/  IMAD.IADD R8, R8, 0x1, -R3 ;  /* 0x0000000108087824 */ /* 0x008fce00078e0a03 */
.L_x_9811:
[----:B------:R-:W-:Y:S01]  /*e530*/  BSSY B1, `(.L_x_9812) ;  /* 0x000002e000017945 */ /* 0x000fe20003800000 */
[----:B------:R-:W-:Y:S02]  /*e540*/  SHF.R.S32.HI R10, RZ, 0x1f, R218 ;  /* 0x0000001fff0a7819 */ /* 0x000fe400000114da */
[----:B------:R-:W-:Y:S02]  /*e550*/  SEL R221, R221, RZ, !P0 ;  /* 0x000000ffdddd7207 */ /* 0x000fe40004000000 */
[----:B------:R-:W-:Y:S02]  /*e560*/  SEL R229, R229, RZ, !P0 ;  /* 0x000000ffe5e57207 */ /* 0x000fe40004000000 */
[----:B-----5:R-:W-:Y:S01]  /*e570*/  SHF.R.S32.HI R11, RZ, 0x1f, R0 ;  /* 0x0000001fff0b7819 */ /* 0x020fe20000011400 */
[----:B------:R-:W-:Y:S06]  /*e580*/  @P3 BRA `(.L_x_9813) ;  /* 0x0000000000a03947 */ /* 0x000fec0003800000 */
[----:B------:R-:W3:Y:S01]  /*e590*/  S2R R3, SR_TID.X ;  /* 0x0000000000037919 */ /* 0x000ee20000002100 */
[----:B------:R-:W4:Y:S02]  /*e5a0*/  LDC R12, c[0x0][0xbe8] ;  /* 0x0002fa00ff0c7b82 */ /* 0x000f240000000800 */
[----:B----4-:R-:W-:Y:S01]  /*e5b0*/  IMAD R4, R8, R12, RZ ;  /* 0x0000000c08047224 */ /* 0x010fe200078e02ff */
[----:B---3--:R-:W-:-:S05]  /*e5c0*/  LEA R3, R224, R3, 0x7 ;  /* 0x00000003e0037211 */ /* 0x008fca00078e38ff */
        /* <DEDUP_REMOVED lines=10> */
[----:B------:R-:W3:Y:S01]  /*e670*/  @P0 LDC R6, c[0x0][0xbec] ;  /* 0x0002fb00ff060b82 */ /* 0x000ee20000000800 */
[----:B------:R-:W-:Y:S01]  /*e680*/  IMAD R7, R218, UR5, R7 ;  /* 0x00000005da077c24 */ /* 0x000fe2000f8e0207 */
[----:B------:R-:W-:-:S03]  /*e690*/  ULDC.64 UR4, c[0x0][0xb98] ;  /* 0x0002e60000047ab9 */ /* 0x000fc60000000a00 */
[----:B------:R-:W-:-:S03]  /*e6a0*/  IMAD.IADD R5, R5, 0x1, R7 ;  /* 0x0000000105057824 */ /* 0x000fc600078e0207 */
[----:B------:R-:W4:Y:S01]  /*e6b0*/  @P0 LDC R13, c[0x0][0xbf0] ;  /* 0x0002fc00ff0d0b82 */ /* 0x000f220000000800 */
[----:B------:R-:W-:-:S04]  /*e6c0*/  IMAD.WIDE.U32 R4, R221, UR4, R4 ;  /* 0x00000004dd047c25 */ /* 0x000fc8000f8e0004 */
[----:B---3--:R-:W-:-:S05]  /*e6d0*/  @P0 IMAD.HI.U32 R6, R9, R6, RZ ;  /* 0x0000000609060227 */ /* 0x008fca00078e00ff */
        /* <DEDUP_REMOVED lines=19> */
.L_x_9813:
[----:B------:R-:W-:Y:S05]  /*e810*/  BSYNC B1 ;  /* 0x0000000000017941 */ /* 0x000fea0003800000 */
.L_x_9812:
[----:B------:R-:W4:Y:S01]  /*e820*/  @P2 LDC R9, c[0x0][0xbf0] ;  /* 0x0002fc00ff092b82 */ /* 0x000f220000000800 */
[----:B------:R-:W-:Y:S01]  /*e830*/  ULDC.64 UR4, c[0x0][0xaa0] ;  /* 0x0002a80000047ab9 */ /* 0x000fe20000000a00 */
[----:B---3--:R-:W-:Y:S02]  /*e840*/  IMAD R7, R216, 0x20, R228 ;  /* 0x00000020d8077824 */ /* 0x008fe400078e02e4 */
[----:B------:R-:W-:Y:S02]  /*e850*/  IMAD R3, R11, UR4, RZ ;  /* 0x000000040b037c24 */ /* 0x000fe4000f8e02ff */
[----:B------:R-:W-:-:S04]  /*e860*/  IMAD.WIDE.U32 R4, R0, UR4, RZ ;  /* 0x0000000400047c25 */ /* 0x000fc8000f8e00ff */
[----:B------:R-:W-:Y:S01]  /*e870*/  IMAD R3, R0, UR5, R3 ;  /* 0x0000000500037c24 */ /* 0x000fe2000f8e0203 */
[----:B------:R-:W-:-:S03]  /*e880*/  ULDC.64 UR4, c[0x0][0xae8] ;  /* 0x0002ba0000047ab9 */ /* 0x000fc60000000a00 */
[----:B------:R-:W-:Y:S02]  /*e890*/  IMAD.IADD R5, R5, 0x1, R3 ;  /* 0x0000000105057824 */ /* 0x000fe400078e0203 */
[----:B------:R-:W-:Y:S02]  /*e8a0*/  IMAD R3, R10, UR4, RZ ;  /* 0x000000040a037c24 */ /* 0x000fe4000f8e02ff */
[----:B------:R-:W-:Y:S02]  /*e8b0*/  IMAD R10, R224, 0x80, R7 ;  /* 0x00000080e00a7824 */ /* 0x000fe400078e0207 */
[----:B------:R-:W-:Y:S02]  /*e8c0*/  IMAD R7, R218, UR5, R3 ;  /* 0x00000005da077c24 */ /* 0x000fe4000f8e0203 */
[----:B--2---:R-:W-:-:S04]  /*e8d0*/  @P2 IMAD.HI.U32 R0, R10, R15, RZ ;  /* 0x0000000f0a002227 */ /* 0x004fc800078e00ff */
[----:B------:R-:W-:Y:S01]  /*e8e0*/  IMAD.WIDE.U32 R4, R218, UR4, R4 ;  /* 0x00000004da047c25 */ /* 0x000fe2000f8e0004 */
[----:B------:R-:W-:-:S03]  /*e8f0*/  ULDC.64 UR4, c[0x0][0xaf0] ;  /* 0x0002bc0000047ab9 */ /* 0x000fc60000000a00 */
[----:B------:R-:W-:Y:S01]  /*e900*/  IMAD.MOV.U32 R3, RZ, RZ, R10 ;  /* 0x000000ffff037224 */ /* 0x000fe200078e000a */
[----:B----4-:R-:W-:Y:S01]  /*e910*/  @P2 SHF.R.U32.HI R3, RZ, R9, R0 ;  /* 0x00000009ff032219 */ /* 0x010fe20000011600 */
[----:B------:R-:W-:Y:S02]  /*e920*/  IMAD.IADD R5, R5, 0x1, R7 ;  /* 0x0000000105057824 */ /* 0x000fe400078e0207 */
[----:B------:R-:W-:Y:S01]  /*e930*/  IMAD R6, R229, UR4, RZ ;  /* 0x00000004e5067c24 */ /* 0x000fe2000f8e02ff */
[--C-:B------:R-:W-:Y:S01]  /*e940*/  SHF.R.S32.HI R0, RZ, 0x1f, R3.reuse ;  /* 0x0000001fff007819 */ /* 0x100fe20000011403 */
[----:B------:R-:W-:Y:S02]  /*e950*/  IMAD.MOV R7, RZ, RZ, -R3 ;  /* 0x000000ffff077224 */ /* 0x000fe400078e0a03 */
[C---:B------:R-:W-:Y:S02]  /*e960*/  IMAD R9, R221.reuse, UR5, R6 ;  /* 0x00000005dd097c24 */ /* 0x040fe4000f8e0206 */
[----:B------:R-:W-:Y:S01]  /*e970*/  IMAD.WIDE.U32 R4, R221, UR4, R4 ;  /* 0x00000004dd047c25 */ /* 0x000fe2000f8e0004 */
[----:B------:R-:W-:-:S03]  /*e980*/  ULDC.64 UR4, c[0x0][0xae0] ;  /* 0x0002b80000047ab9 */ /* 0x000fc60000000a00 */
[----:B------:R-:W-:Y:S02]  /*e990*/  IMAD R7, R21, R7, R10 ;  /* 0x0000000715077224 */ /* 0x000fe400078e020a */
[----:B------:R-:W-:Y:S02]  /*e9a0*/  IMAD R6, R0, UR4, RZ ;  /* 0x0000000400067c24 */ /* 0x000fe4000f8e02ff */
[----:B------:R-:W-:Y:S01]  /*e9b0*/  IMAD.IADD R5, R5, 0x1, R9 ;  /* 0x0000000105057824 */ /* 0x000fe200078e0209 */
[----:B------:R-:W-:Y:S01]  /*e9c0*/  SHF.R.S32.HI R0, RZ, 0x1f, R7 ;  /* 0x0000001fff007819 */ /* 0x000fe20000011407 */
[C---:B------:R-:W-:Y:S02]  /*e9d0*/  IMAD R9, R3.reuse, UR5, R6 ;  /* 0x0000000503097c24 */ /* 0x040fe4000f8e0206 */
[----:B------:R-:W-:Y:S01]  /*e9e0*/  IMAD.WIDE.U32 R4, R3, UR4, R4 ;  /* 0x0000000403047c25 */ /* 0x000fe2000f8e0004 */
[----:B------:R-:W-:-:S03]  /*e9f0*/  ULDC.64 UR4, c[0x0][0xad8] ;  /* 0x0002b60000047ab9 */ /* 0x000fc60000000a00 */
[----:B------:R-:W-:Y:S01]  /*ea00*/  IMAD R0, R0, UR4, RZ ;  /* 0x0000000400007c24 */ /* 0x000fe2000f8e02ff */
[----:B------:R-:W-:-:S03]  /*ea10*/  IADD3 R5, R5, R9, RZ ;  /* 0x0000000905057210 */ /* 0x000fc60007ffe0ff */
[C---:B------:R-:W-:Y:S02]  /*ea20*/  IMAD R3, R7.reuse, UR5, R0 ;  /* 0x0000000507037c24 */ /* 0x040fe4000f8e0200 */
[----:B------:R-:W-:Y:S01]  /*ea30*/  IMAD.WIDE.U32 R4, R7, UR4, R4 ;  /* 0x0000000407047c25 */ /* 0x000fe2000f8e0004 */
[----:B------:R-:W-:-:S03]  /*ea40*/  ULDC.64 UR4, c[0x0][0xa80] ;  /* 0x0002a00000047ab9 */ /* 0x000fc60000000a00 */
[----:B------:R-:W-:Y:S01]  /*ea50*/  IMAD.IADD R5, R5, 0x1, R3 ;  /* 0x0000000105057824 */ /* 0x000fe200078e0203 */
[----:B------:R-:W-:Y:S01]  /*ea60*/  LEA R3, P0, R4, UR4, 0x1 ;  /* 0x0000000404037c11 */ /* 0x000fe2000f8008ff */
[----:B------:R-:W-:-:S03]  /*ea70*/  UMOV UR4, 0xffffffff ;  /* 0xffffffff00047882 */ /* 0x000fc60000000000 */
[----:B------:R-:W-:Y:S01]  /*ea80*/  LEA.HI.X R4, R4, UR5, R5, 0x1, P0 ;  /* 0x0000000504047c11 */ /* 0x000fe200080f0c05 */
[----:B------:R-:W-:Y:S08]  /*ea90*/  BRA.DIV UR4, `(.L_x_9814) ;  /* 0x0000008604007947 */ /* 0x000ff0000b800000 */
[----:B------:R2:W3:Y:S04]  /*eaa0*/  SHFL.IDX PT, R0, R4, RZ, 0x181f ;  /* 0x00181fff04007589 */ /* 0x0004e800000e0000 */
[----:B------:R2:W4:Y:S02]  /*eab0*/  SHFL.IDX PT, R14, R3, RZ, 0x181f ;  /* 0x00181fff030e7589 */ /* 0x00052400000e0000 */
.L_x_10008:
[----:B------:R-:W-:Y:S01]  /*eac0*/  IMAD R8, R8, R21, RZ ;  /* 0x0000001508087224 */ /* 0x000fe200078e02ff */
[----:B------:R-:W-:Y:S01]  /*ead0*/  BSSY B1, `(.L_x_9815) ;  /* 0x0000019000017945 */ /* 0x000fe20003800000 */
[----:B------:R-:W-:-:S05]  /*eae0*/  IMAD R7, R224, 0x80, R228 ;  /* 0x00000080e0077824 */ /* 0x000fca00078e02e4 */
[----:B------:R-:W-:-:S13]  /*eaf0*/  ISETP.GE.AND P0, PT, R7, R8, PT ;  /* 0x000000080700720c */ /* 0x000fda0003f06270 */
[----:B------:R-:W-:Y:S05]  /*eb00*/  @P0 BRA `(.L_x_9816) ;  /* 0x0000000000540947 */ /* 0x000fea0003800000 */
[----:B------:R-:W-:Y:S01]  /*eb10*/  ULDC UR4, c[0x0][0xac8] ;  /* 0x0002b20000047ab9 */ /* 0x000fe20000000800 */
[----:B------:R-:W-:Y:S02]  /*eb20*/  SHF.R.S32.HI R5, RZ, 0x1f, R209 ;  /* 0x0000001fff057819 */ /* 0x000fe400000114d1 */
[----:B------:R-:W-:Y:S02]  /*eb30*/  ISETP.GE.AND P3, PT, R209, UR4, PT ;  /* 0x00000004d1007c0c */ /* 0x000fe4000bf66270 */
[----:B------:R-:W-:Y:S02]  /*eb40*/  ISETP.GE.AND P2, PT, R214, UR4, PT ;  /* 0x00000004d6007c0c */ /* 0x000fe4000bf46270 */
[----:B------:R-:W-:Y:S02]  /*eb50*/  ISETP.GE.AND P1, PT, R213, UR4, PT ;  /* 0x00000004d5007c0c */ /* 0x000fe4000bf26270 */
[----:B------:R-:W-:Y:S02]  /*eb60*/  ISETP.GE.AND P0, PT, R215, UR4, PT ;  /* 0x00000004d7007c0c */ /* 0x000fe4000bf06270 */
[----:B------:R-:W-:-:S02]  /*eb70*/  SHF.R.S32.HI R9, RZ, 0x1f, R214 ;  /* 0x0000001fff097819 */ /* 0x000fc400000114d6 */
[----:B------:R-:W-:-:S03]  /*eb80*/  SHF.R.S32.HI R6, RZ, 0x1f, R213 ;  /* 0x0000001fff067819 */ /* 0x000fc600000114d5 */
[CC--:B----4-:R-:W-:Y:S02]  /*eb90*/  @!P3 LEA R10, P5, R209.reuse, R14.reuse, 0x1 ;  /* 0x0000000ed10ab211 */ /* 0x0d0fe400078a08ff */
[C---:B------:R-:W-:Y:S02]  /*eba0*/  @!P2 LEA R12, P4, R214.reuse, R14, 0x1 ;  /* 0x0000000ed60ca211 */ /* 0x040fe400078808ff */
[----:B---3--:R-:W-:Y:S02]  /*ebb0*/  @!P3 LEA.HI.X R11, R209, R0, R5, 0x1, P5 ;  /* 0x00000000d10bb211 */ /* 0x008fe400028f0c05 */
[----:B------:R-:W-:Y:S02]  /*ebc0*/  @!P1 LEA R20, P5, R213, R14, 0x1 ;  /* 0x0000000ed5149211 */ /* 0x000fe400078a08ff */
[----:B------:R-:W-:Y:S01]  /*ebd0*/  @!P2 LEA.HI.X R13, R214, R0, R9, 0x1, P4 ;  /* 0x00000000d60da211 */ /* 0x000fe200020f0c09 */
[----:B------:R3:W-:Y:S01]  /*ebe0*/  @!P3 ST.E.128 desc[UR40][R10.64], RZ ;  /* 0x000000ff0a00b985 */ /* 0x0007e2000c101d28 */
[----:B------:R-:W-:-:S02]  /*ebf0*/  SHF.R.S32.HI R5, RZ, 0x1f, R215 ;  /* 0x0000001fff057819 */ /* 0x000fc400000114d7 */
[----:B------:R-:W-:Y:S01]  /*ec00*/  @!P0 LEA R14, P4, R215, R14, 0x1 ;  /* 0x0000000ed70e8211 */ /* 0x000fe200078808ff */
[----:B------:R3:W-:Y:S01]  /*ec10*/  @!P2 ST.E.128 desc[UR40][R12.64], RZ ;  /* 0x000000ff0c00a985 */ /* 0x0007e2000c101d28 */
[-C--:B------:R-:W-:Y:S02]  /*ec20*/  @!P1 LEA.HI.X R21, R213, R0.reuse, R6, 0x1, P5 ;  /* 0x00000000d5159211 */ /* 0x080fe400028f0c06 */
[----:B------:R-:W-:-:S03]  /*ec30*/  @!P0 LEA.HI.X R15, R215, R0, R5, 0x1, P4 ;  /* 0x00000000d70f8211 */ /* 0x000fc600020f0c05 */
[----:B------:R3:W-:Y:S04]  /*ec40*/  @!P1 ST.E.128 desc[UR40][R20.64], RZ ;  /* 0x000000ff14009985 */ /* 0x0007e8000c101d28 */
[----:B------:R3:W-:Y:S02]  /*ec50*/  @!P0 ST.E.128 desc[UR40][R14.64], RZ ;  /* 0x000000ff0e008985 */ /* 0x0007e4000c101d28 */
.L_x_9816:
[----:B------:R-:W-:Y:S05]  /*ec60*/  BSYNC B1 ;  /* 0x0000000000017941 */ /* 0x000fea0003800000 */
.L_x_9815:
[----:B------:R-:W-:-:S03]  /*ec70*/  UMOV UR4, 0xffffffff ;  /* 0xffffffff00047882 */ /* 0x000fc60000000000 */
[----:B------:R-:W-:Y:S05]  /*ec80*/  BRA.DIV UR4, `(.L_x_9817) ;  /* 0x0000008204b87947 */ /* 0x000fea000b800000 */
[----:B---3--:R3:W0:Y:S04]  /*ec90*/  SHFL.IDX PT, R0, R4, 0x1, 0x181f ;  /* 0x00381f0004007f89 */ /* 0x00862800000e0000 */
[----:B----4-:R3:W4:Y:S02]  /*eca0*/  SHFL.IDX PT, R14, R3, 0x1, 0x181f ;  /* 0x00381f00030e7f89 */ /* 0x01072400000e0000 */
.L_x_10012:
[----:B------:R-:W-:Y:S01]  /*ecb0*/  VIADD R5, R7, 0x20 ;  /* 0x0000002007057836 */ /* 0x000fe20000000000 */
[----:B------:R-:W-:Y:S04]  /*ecc0*/  BSSY B1, `(.L_x_9818) ;  /* 0x0000018000017945 */ /* 0x000fe80003800000 */
        /* <DEDUP_REMOVED lines=12> */
[----:B0-----:R-:W-:Y:S02]  /*ed90*/  @!P3 LEA.HI.X R11, R209, R0, R6, 0x1, P5 ;  /* 0x00000000d10bb211 */ /* 0x001fe400028f0c06 */
        /* <DEDUP_REMOVED lines=10> */
.L_x_9819:
[----:B------:R-:W-:Y:S05]  /*ee40*/  BSYNC B1 ;  /* 0x0000000000017941 */ /* 0x000fea0003800000 */
.L_x_9818:
[----:B------:R-:W-:-:S03]  /*ee50*/  UMOV UR4, 0xffffffff ;  /* 0xffffffff00047882 */ /* 0x000fc60000000000 */
[----:B------:R-:W-:Y:S05]  /*ee60*/  BRA.DIV UR4, `(.L_x_9820) ;  /* 0x0000008204887947 */ /* 0x000fea000b800000 */
[----:B0-----:R0:W0:Y:S04]  /*ee70*/  SHFL.IDX PT, R0, R4, 0x2, 0x181f ;  /* 0x00581f0004007f89 */ /* 0x00102800000e0000 */
[----:B----4-:R4:W0:Y:S02]  /*ee80*/  SHFL.IDX PT, R14, R3, 0x2, 0x181f ;  /* 0x00581f00030e7f89 */ /* 0x01082400000e0000 */
.L_x_10016:
        /* <DEDUP_REMOVED lines=12> */
[CC--:B0-----:R-:W-:Y:S02]  /*ef50*/  @!P3 LEA R10, P5, R209.reuse, R14.reuse, 0x1 ;  /* 0x0000000ed10ab211 */ /* 0x0c1fe400078a08ff */
[C---:B------:R-:W-:Y:S02]  /*ef60*/  @!P2 LEA R12, P4, R214.reuse, R14, 0x1 ;  /* 0x0000000ed60ca211 */ /* 0x040fe400078808ff */
[----:B------:R-:W-:Y:S02]  /*ef70*/  @!P3 LEA.HI.X R11, R209, R0, R6, 0x1, P5 ;  /* 0x00000000d10bb211 */ /* 0x000fe400028f0c06 */
        /* <DEDUP_REMOVED lines=10> */
.L_x_9822:
[----:B------:R-:W-:Y:S05]  /*f020*/  BSYNC B1 ;  /* 0x0000000000017941 */ /* 0x000fea0003800000 */
.L_x_9821:
[----:B------:R-:W-:-:S03]  /*f030*/  UMOV UR4, 0xffffffff ;  /* 0xffffffff00047882 */ /* 0x000fc60000000000 */
[----:B------:R-:W-:Y:S05]  /*f040*/  BRA.DIV UR4, `(.L_x_9823) ;  /* 0x0000008204587947 */ /* 0x000fea000b800000 */
[----:B0-----:R0:W0:Y:S04]  /*f050*/  SHFL.IDX PT, R0, R4, 0x3, 0x181f ;  /* 0x00781f0004007f89 */ /* 0x00102800000e0000 */
[----:B------:R0:W0:Y:S02]  /*f060*/  SHFL.IDX PT, R14, R3, 0x3, 0x181f ;  /* 0x00781f00030e7f89 */ /* 0x00002400000e0000 */
.L_x_10020:
[----:B0-234-:R-:W-:-:S05]  /*f070*/  VIADD R3, R7, 0x60 ;  /* 0x0000006007037836 */ /* 0x01dfca0000000000 */
        /* <DEDUP_REMOVED lines=9> */
[----:B------:R-:W-:Y:S02]  /*f110*/  SHF.R.S32.HI R11, RZ, 0x1f, R213 ;  /* 0x0000001fff0b7819 */ /* 0x000fe400000114d5 */
[----:B------:R-:W-:Y:S02]  /*f120*/  SHF.R.S32.HI R10, RZ, 0x1f, R215 ;  /* 0x0000001fff0a7819 */ /* 0x000fe400000114d7 */
[CC--:B------:R-:W-:Y:S02]  /*f130*/  @!P3 LEA R4, P5, R209.reuse, R14.reuse, 0x1 ;  /* 0x0000000ed104b211 */ /* 0x0c0fe400078a08ff */
[----:B------:R-:W-:Y:S02]  /*f140*/  @!P2 LEA R6, P4, R214, R14, 0x1 ;  /* 0x0000000ed606a211 */ /* 0x000fe400078808ff */
[----:B------:R-:W-:Y:S02]  /*f150*/  @!P3 LEA.HI.X R5, R209, R0, R9, 0x1, P5 ;  /* 0x00000000d105b211 */ /* 0x000fe400028f0c09 */
[----:B------:R-:W-:-:S02]  /*f160*/  @!P1 LEA R8, P5, R213, R14, 0x1 ;  /* 0x0000000ed5089211 */ /* 0x000fc400078a08ff */
[----:B------:R-:W-:Y:S01]  /*f170*/  @!P2 LEA.HI.X R7, R214, R0, R12, 0x1, P4 ;  /* 0x00000000d607a211 */ /* 0x000fe200020f0c0c */
[----:B------:R0:W-:Y:S01]  /*f180*/  @!P3 ST.E.128 desc[UR40][R4.64], RZ ;  /* 0x000000ff0400b985 */ /* 0x0001e2000c101d28 */
[----:B------:R-:W-:Y:S02]  /*f190*/  @!P0 LEA R14, P4, R215, R14, 0x1 ;  /* 0x0000000ed70e8211 */ /* 0x000fe400078808ff */
[-C--:B------:R-:W-:Y:S01]  /*f1a0*/  @!P1 LEA.HI.X R9, R213, R0.reuse, R11, 0x1, P5 ;  /* 0x00000000d5099211 */ /* 0x080fe200028f0c0b */
[----:B------:R0:W-:Y:S01]  /*f1b0*/  @!P2 ST.E.128 desc[UR40][R6.64], RZ ;  /* 0x000000ff0600a985 */ /* 0x0001e2000c101d28 */
[----:B------:R-:W-:-:S03]  /*f1c0*/  @!P0 LEA.HI.X R15, R215, R0, R10, 0x1, P4 ;  /* 0x00000000d70f8211 */ /* 0x000fc600020f0c0a */
[----:B------:R0:W-:Y:S04]  /*f1d0*/  @!P1 ST.E.128 desc[UR40][R8.64], RZ ;  /* 0x000000ff08009985 */ /* 0x0001e8000c101d28 */
[----:B------:R0:W-:Y:S02]  /*f1e0*/  @!P0 ST.E.128 desc[UR40][R14.64], RZ ;  /* 0x000000ff0e008985 */ /* 0x0001e4000c101d28 */
.L_x_9810:
[----:B------:R-:W-:Y:S05]  /*f1f0*/  BSYNC B0 ;  /* 0x0000000000007941 */ /* 0x000fea0003800000 */
.L_x_9801:
[----:B------:R-:W-:Y:S02]  /*f200*/  ULDC UR4, c[0x0][0xc3c] ;  /* 0x00030f0000047ab9 */ /* 0x000fe40000000800 */
[----:B-1----:R-:W-:-:S13]  /*f210*/  ISETP.GE.AND P0, PT, R91, UR4, PT ;  /* 0x000000045b007c0c */ /* 0x002fda000bf06270 */
[----:B------:R-:W-:Y:S05]  /*f220*/  @!P0 BRA `(.L_x_9824) ;  /* 0xffffff1c00888947 */ /* 0x000fea000383ffff */
[----:B------:R-:W-:Y:S05]  /*f230*/  BRA `(.L_x_9691) ;  /* 0x0000007400407947 */ /* 0x000fea0003800000 */
.L_x_9689:
[----:B------:R-:W-:-:S08]  /*f240*/  NOP ;  /* 0x0000000000007918 */ /* 0x000fd00000000000 */
[----:B--2---:R-:W0:-:S00]  /*f250*/  USETMAXREG.DEALLOC.CTAPOOL 0x18 ;  /* 0x00000018000079c8 */ /* 0x004e0000080e0500 */
        /* <DEDUP_REMOVED lines=16> */
.L_x_9825:
        /* <DEDUP_REMOVED lines=42> */
.L_x_9831:
[----:B------:R-:W-:Y:S01]  /*f600*/  UIADD3 UR4, UR4, 0x1f, URZ ;  /* 0x0000001f04047890 */ /* 0x000fe2000fffe03f */
[----:B------:R-:W-:-:S05]  /*f610*/  IMAD.U32 R19, RZ, RZ, UR7 ;  /* 0x00000007ff137e24 */ /* 0x000fca000f8e00ff */
[----:B0-----:R-:W-:-:S13]  /*f620*/  ISETP.LE.AND P6, PT, R6, UR4, PT ;  /* 0x0000000406007c0c */ /* 0x001fda000bfc3270 */
[----:B------:R-:W-:Y:S05]  /*f630*/  @P6 BRA `(.L_x_9828) ;  /* 0x0000000400206947 */ /* 0x000fea0003800000 */
[----:B------:R-:W-:Y:S01]  /*f640*/  IADD3 R7, R5, UR4, RZ ;  /* 0x0000000405077c10 */ /* 0x000fe2000fffe0ff */
[----:B------:R-:W-:Y:S01]  /*f650*/  BSSY B0, `(.L_x_9829) ;  /* 0x0000007000007945 */ /* 0x000fe20003800000 */
[----:B------:R-:W-:Y:S02]  /*f660*/  IMAD.MOV.U32 R0, RZ, RZ, RZ ;  /* 0x000000ffff007224 */ /* 0x000fe400078e00ff */
[----:B------:R-:W-:-:S13]  /*f670*/  ISETP.GE.OR P6, PT, R7, R6, !P0 ;  /* 0x000000060700720c */ /* 0x000fda00047c6670 */
[----:B------:R-:W-:Y:S05]  /*f680*/  @P6 BRA `(.L_x_9830) ;  /* 0x00000000000c6947 */ /* 0x000fea0003800000 */
[----:B------:R-:W0:Y:S02]  /*f690*/  LDC.64 R2, c[0x0][0xc80] ;  /* 0x00032000ff027b82 */ /* 0x000e240000000a00 */
[----:B0-----:R-:W-:-:S05]  /*f6a0*/  IMAD.WIDE R2, R7, 0x4, R2 ;  /* 0x0000000407027825 */ /* 0x001fca00078e0202 */
[----:B------:R0:W5:Y:S02]  /*f6b0*/  LDG.E R0, desc[UR40][R2.64] ;  /* 0x0000002802007981 */ /* 0x000164000c1e1900 */
.L_x_9830:
[----:B------:R-:W-:Y:S05]  /*f6c0*/  BSYNC B0 ;  /* 0x0000000000007941 */ /* 0x000fea0003800000 */
.L_x_9829:
        /* <DEDUP_REMOVED lines=22> */
.L_x_9827:
        /* <DEDUP_REMOVED lines=16> */
.L_x_9832:
        /* <DEDUP_REMOVED lines=12> */
[-C--:B------:R-:W-:Y:S01]  /*f9f0*/  @!P1 IADD3 R3, R3, -R4.reuse, RZ ;  /* 0x8000000403039210 */ /* 0x080fe20007ffe0ff */
        /* <DEDUP_REMOVED lines=12> */
.L_x_9828:
[----:B------:R-:W-:Y:S02]  /*fac0*/  IMAD.MOV.U32 R17, RZ, RZ, RZ ;  /* 0x000000ffff117224 */ /* 0x000fe400078e00ff */
[----:B------:R-:W-:Y:S02]  /*fad0*/  IMAD.U32 R16, RZ, RZ, UR6 ;  /* 0x00000006ff107e24 */ /* 0x000fe4000f8e00ff */
[----:B------:R-:W-:-:S07]  /*fae0*/  IMAD.MOV.U32 R18, RZ, RZ, RZ ;  /* 0x000000ffff127224 */ /* 0x000fce00078e00ff */
.L_x_9833:
[----:B------:R-:W-:-:S13]  /*faf0*/  ISETP.NE.AND P0, PT, R5, RZ, PT ;  /* 0x000000ff0500720c */ /* 0x000fda0003f05270 */
[----:B------:R-:W0:Y:S01]  /*fb00*/  @!P0 S2R R3, SR_CgaCtaId ;  /* 0x0000000000038919 */ /* 0x000e220000008800 */
[----:B------:R-:W-:-:S04]  /*fb10*/  @!P0 MOV R0, 0x400 ;  /* 0x0000040000008802 */ /* 0x000fc80000000f00 */
[----:B0-----:R-:W-:-:S05]  /*fb20*/  @!P0 LEA R0, R3, R0, 0x18 ;  /* 0x0000000003008211 */ /* 0x001fca00078ec0ff */
[----:B------:R2:W-:Y:S01]  /*fb30*/  @!P0 STS.128 [R0+0x228d0], R16 ;  /* 0x0228d01000008388 */ /* 0x0005e20000000c00 */
[----:B------:R-:W-:Y:S06]  /*fb40*/  BAR.ARV 0x5, 0x180 ;  /* 0x0146000000007b1d */ /* 0x000fec0000002000 */
.L_x_9826:
        /* <DEDUP_REMOVED lines=25> */
[----:B------:R-:W-:Y:S01]  /*fce0*/  MOV R0, 0x1 ;  /* 0x0000000100007802 */ /* 0x000fe20000000f00 */
[----:B------:R0:W-:Y:S04]  /*fcf0*/  STL [R1+0x4], R4 ;  /* 0x0000040401007387 */ /* 0x0001e80000100800 */
[----:B------:R0:W-:Y:S04]  /*fd00*/  STL [R1+0x2c], R2 ;  /* 0x00002c0201007387 */ /* 0x0001e80000100800 */
[----:B------:R0:W-:Y:S04]  /*fd10*/  STL [R1+0x8], RZ ;  /* 0x000008ff01007387 */ /* 0x0001e80000100800 */
[----:B------:R0:W-:Y:S04]  /*fd20*/  STL [R1+0x14], R0 ;  /* 0x0000140001007387 */ /* 0x0001e80000100800 */
[----:B------:R0:W-:Y:S04]  /*fd30*/  STL [R1+0xc], RZ ;  /* 0x00000cff01007387 */ /* 0x0001e80000100800 */
[----:B------:R0:W-:Y:S04]  /*fd40*/  STL [R1+0x18], R0 ;  /* 0x0000180001007387 */ /* 0x0001e80000100800 */
[----:B------:R0:W-:Y:S02]  /*fd50*/  STL [R1+0x3c], RZ ;  /* 0x00003cff01007387 */ /* 0x0001e40000100800 */
.L_x_9974:
[----:B0-2---:R-:W0:Y:S02]  /*fd60*/  LDC.64 R2, c[0x0][0xc88] ;  /* 0x00032200ff027b82 */ /* 0x005e240000000a00 */
[----:B0-----:R-:W-:-:S05]  /*fd70*/  IMAD.WIDE R2, R19, 0x4, R2 ;  /* 0x0000000413027825 */ /* 0x001fca00078e0202 */
[----:B------:R-:W2:Y:S01]  /*fd80*/  LDG.E R15, desc[UR40][R2.64] ;  /* 0x00000028020f7981 */ /* 0x000ea2000c1e1900 */
[----:B------:R-:W-:Y:S05]  /*fd90*/  YIELD ;  /* 0x0000000000007946 */ /* 0x000fea0003800000 */
[----:B------:R-:W-:Y:S01]  /*fda0*/  ULDC.64 UR4, c[0x0][0xa28] ;  /* 0x00028a0000047ab9 */ /* 0x000fe20000000a00 */
[----:B---3--:R-:W-:Y:S01]  /*fdb0*/  IMAD.MOV.U32 R0, RZ, RZ, RZ ;  /* 0x000000ffff007224 */ /* 0x008fe200078e00ff */
        /* <DEDUP_REMOVED lines=14> */
[----:B-1---5:R1:W5:Y:S01]  /*fea0*/  @P0 LDG.E R0, desc[UR40][R2.64] ;  /* 0x0000002802000981 */ /* 0x022362000c1e1900 */
        /* <DEDUP_REMOVED lines=43> */
.L_x_9835:
        /* <DEDUP_REMOVED lines=12> */
.L_x_9836:
[----:B------:R-:W-:Y:S05]  /*10220*/  @!P0 BRA `(.L_x_9837) ;  /* 0x00000000000c8947 */ /* 0x000fea0003800000 */
[----:B------:R-:W2:Y:S04]  /*10230*/  LDG.E R4, desc[UR40][R8.64] ;  /* 0x0000002808047981 */ /* 0x000ea8000c1e1900 */
[----:B------:R-:W2:Y:S02]  /*10240*/  LDG.E R2, desc[UR40][R8.64+0x4] ;  /* 0x0000042808027981 */ /* 0x000ea4000c1e1900 */
[----:B--2---:R-:W-:-:S07]  /*10250*/  IMAD.IADD R2, R2, 0x1, -R4 ;  /* 0x0000000102027824 */ /* 0x004fce00078e0a04 */
.L_x_9837:
[----:B-----5:R-:W-:Y:S02]  /*10260*/  IMAD.IADD R0, R2, 0x1, -R0 ;  /* 0x0000000102007824 */ /* 0x020fe400078e0a00 */
[----:B------:R-:W2:Y:S04]  /*10270*/  @P1 LDG.E R2, desc[UR40][R6.64] ;  /* 0x0000002806021981 */ /* 0x000ea8000c1e1900 */
[----:B------:R-:W2:Y:S01]  /*10280*/  @P1 LDG.E R6, desc[UR40][R6.64+0x4] ;  /* 0x0000042806061981 */ /* 0x000ea2000c1e1900 */
[----:B------:R-:W-:Y:S01]  /*10290*/  BSSY B0, `(.L_x_9838) ;  /* 0x0000150000007945 */ /* 0x000fe20003800000 */
[----:B--2---:R-:W-:-:S04]  /*102a0*/  @P1 IMAD.IADD R10, R6, 0x1, -R2 ;  /* 0x00000001060a1824 */ /* 0x004fc800078e0a02 */
[----:B0-----:R-:W-:-:S04]  /*102b0*/  IMAD.IADD R4, R0, 0x1, R10 ;  /* 0x0000000100047824 */ /* 0x001fc800078e020a */
[----:B------:R-:W-:Y:S01]  /*102c0*/  VIADD R2, R4, 0x5f ;  /* 0x0000005f04027836 */ /* 0x000fe20000000000 */
[----:B------:R0:W-:Y:S03]  /*102d0*/  STL [R1+0x50], R4 ;  /* 0x0000500401007387 */ /* 0x0001e60000100800 */
[----:B------:R-:W-:-:S05]  /*102e0*/  IMAD.HI R2, R2, 0x2aaaaaab, RZ ;  /* 0x2aaaaaab02027827 */ /* 0x000fca00078e02ff */
[----:B0-----:R-:W-:-:S04]  /*102f0*/  SHF.R.U32.HI R4, RZ, 0x1f, R2 ;  /* 0x0000001fff047819 */ /* 0x001fc80000011602 */
[----:B------:R-:W-:-:S05]  /*10300*/  LEA.HI.SX32 R5, R2, R4, 0x1c ;  /* 0x0000000402057211 */ /* 0x000fca00078fe2ff */
[----:B------:R-:W-:Y:S01]  /*10310*/  IMAD R2, R5, 0x60, -R0 ;  /* 0x0000006005027824 */ /* 0x000fe200078e0a00 */
[----:B------:R-:W-:Y:S01]  /*10320*/  IADD3 R0, -R0, RZ, RZ ;  /* 0x000000ff00007210 */ /* 0x000fe20007ffe1ff */
[----:B------:R0:W-:Y:S03]  /*10330*/  STL [R1+0x30], R5 ;  /* 0x0000300501007387 */ /* 0x0001e60000100800 */
[----:B------:R-:W-:Y:S02]  /*10340*/  VIMNMX R10, R2, R10, PT ;  /* 0x0000000a020a7248 */ /* 0x000fe40003fe0100 */
[----:B------:R-:W-:-:S04]  /*10350*/  VIMNMX R0, RZ, R0, !PT ;  /* 0x00000000ff007248 */ /* 0x000fc80007fe0100 */
[----:B------:R-:W-:Y:S01]  /*10360*/  ISETP.GT.AND P0, PT, R10, R0, PT ;  /* 0x000000000a00720c */ /* 0x000fe20003f04270 */
[----:B0-----:R-:W-:-:S05]  /*10370*/  IMAD.WIDE.U32 R4, R0, -0x55555555, RZ ;  /* 0xaaaaaaab00047825 */ /* 0x001fca00078e00ff */
        /* <DEDUP_REMOVED lines=16> */
.L_x_10023:
[----:B-1----:R-:W-:Y:S02]  /*10480*/  ISETP.NE.AND P0, PT, R14, RZ, PT ;  /* 0x000000ff0e00720c */ /* 0x002fe40003f05270 */
[----:B------:R-:W-:-:S11]  /*10490*/  PLOP3.LUT P6, PT, PT, PT, PT, 0x8, 0x0 ;  /* 0x000000000000781c */ /* 0x000fd60003fce170 */
[----:B------:R-:W-:Y:S05]  /*104a0*/  @P0 BRA `(.L_x_9841) ;  /* 0x00000000000c0947 */ /* 0x000fea0003800000 */
[----:B------:R-:W-:-:S03]  /*104b0*/  UMOV UR4, 0xffffffff ;  /* 0xffffffff00047882 */ /* 0x000fc60000000000 */
[----:B------:R-:W-:Y:S05]  /*104c0*/  BRA.DIV UR4, `(.L_x_9842) ;  /* 0x0000006e04b47947 */ /* 0x000fea000b800000 */
[----:B------:R-:W-:-:S13]  /*104d0*/  ELECT P6, URZ, PT ;  /* 0x00000000003f782f */ /* 0x000fda00038c0000 */
.L_x_9841:
        /* <DEDUP_REMOVED lines=10> */
.L_x_10026:
[----:B------:R-:W-:Y:S05]  /*10580*/  BSYNC B1 ;  /* 0x0000000000017941 */ /* 0x000fea0003800000 */
.L_x_9843:
[----:B------:R-:W-:Y:S04]  /*10590*/  BSSY B1, `(.L_x_9845) ;  /* 0x0000083000017945 */ /* 0x000fe80003800000 */
[----:B------:R-:W-:Y:S05]  /*105a0*/  @!P6 BRA `(.L_x_9846) ;  /* 0x000000080004e947 */ /* 0x000fea0003800000 */
[----:B------:R-:W2:Y:S04]  /*105b0*/  LDL R6, [R1+0x4] ;  /* 0x0000040001067983 */ /* 0x000ea80000100800 */
[----:B------:R-:W3:Y:S01]  /*105c0*/  LDL R7, [R1+0xc] ;  /* 0x00000c0001077983 */ /* 0x000ee20000100800 */
[----:B0-----:R-:W0:Y:S01]  /*105d0*/  S2R R5, SR_TID.X ;  /* 0x0000000000057919 */ /* 0x001e220000002100 */
        /* <DEDUP_REMOVED lines=9> */
.L_x_10027:
[----:B------:R-:W-:Y:S05]  /*10670*/  BSYNC B2 ;  /* 0x0000000000027941 */ /* 0x000fea0003800000 */
.L_x_9847:
        /* <DEDUP_REMOVED lines=9> */
.L_x_9850:
[----:B------:R-:W-:Y:S05]  /*10710*/  BSYNC B2 ;  /* 0x0000000000027941 */ /* 0x000fea0003800000 */
.L_x_9849:
        /* <DEDUP_REMOVED lines=14> */
.L_x_9851:
        /* <DEDUP_REMOVED lines=13> */
.L_x_10028:
[----:B------:R-:W-:Y:S05]  /*108d0*/  BSYNC B2 ;  /* 0x0000000000027941 */ /* 0x000fea0003800000 */
.L_x_9852:
        /* <DEDUP_REMOVED lines=11> */
.L_x_9855:
[----:B------:R-:W-:Y:S05]  /*10990*/  BSYNC B2 ;  /* 0x0000000000027941 */ /* 0x000fea0003800000 */
.L_x_9854:
[----:B------:R-:W2:Y:S04]  /*109a0*/  LDL R7, [R1+0x4] ;  /* 0x0000040001077983 */ /* 0x000ea80000100800 */
[----:B------:R-:W2:Y:S01]  /*109b0*/  LDL R6, [R1+0xc] ;  /* 0x00000c0001067983 */ /* 0x000ea20000100800 */
[----:B------:R-:W-:Y:S01]  /*109c0*/  R2UR UR10, R12 ;  /* 0x000000000c0a72ca */ /* 0x000fe200000e0000 */
[----:B------:R-:W-:Y:S01]  /*109d0*/  UIADD3 UR4, UP0, UR38, 0x670, URZ ;  /* 0x0000067026047890 */ /* 0x000fe2000ff1e03f */
[----:B------:R-:W-:Y:S02]  /*109e0*/  R2UR UR6, R10 ;  /* 0x000000000a0672ca */ /* 0x000fe400000e0000 */
[----:B------:R-:W-:Y:S01]  /*109f0*/  R2UR UR7, R11 ;  /* 0x000000000b0772ca */ /* 0x000fe200000e0000 */
[----:B------:R-:W-:Y:S01]  /*10a00*/  UIADD3.X UR5, URZ, UR39, URZ, UP0, !UPT ;  /* 0x000000273f057290 */ /* 0x000fe200087fe43f */
[----:B------:R-:W-:-:S02]  /*10a10*/  PLOP3.LUT P0, PT, PT, PT, PT, 0x80, 0x0 ;  /* 0x000000000000781c */ /* 0x000fc40003f0f070 */
[----:B01----:R-:W-:Y:S01]  /*10a20*/  IADD3 R4, R4, 0x228b0, RZ ;  /* 0x000228b004047810 */ /* 0x003fe20007ffe0ff */
[----:B--2---:R-:W-:-:S04]  /*10a30*/  IMAD R7, R6, 0xc000, R7 ;  /* 0x0000c00006077824 */ /* 0x004fc800078e0207 */
[----:B------:R-:W-:-:S07]  /*10a40*/  VIADD R6, R7, 0x400 ;  /* 0x0000040007067836 */ /* 0x000fce0000000000 */
.L_x_9856:
        /* <DEDUP_REMOVED lines=15> */
.L_x_9857:
        /* <DEDUP_REMOVED lines=15> */
.L_x_9858:
        /* <DEDUP_REMOVED lines=15> */
.L_x_9859:
        /* <DEDUP_REMOVED lines=10> */
.L_x_9846:
[----:B------:R-:W-:Y:S05]  /*10dc0*/  BSYNC B1 ;  /* 0x0000000000017941 */ /* 0x000fea0003800000 */
.L_x_9845:
        /* <DEDUP_REMOVED lines=13> */
.L_x_9875:
        /* <DEDUP_REMOVED lines=14> */
.L_x_10029:
[----:B------:R-:W-:Y:S05]  /*10f80*/  BSYNC B2 ;  /* 0x0000000000027941 */ /* 0x000fea0003800000 */
.L_x_9862:
        /* <DEDUP_REMOVED lines=9> */
.L_x_9865:
[----:B------:R-:W-:Y:S05]  /*11020*/  BSYNC B2 ;  /* 0x0000000000027941 */ /* 0x000fea0003800000 */
.L_x_9864:
        /* <DEDUP_REMOVED lines=13> */
.L_x_9866:
        /* <DEDUP_REMOVED lines=13> */
.L_x_10030:
[----:B------:R-:W-:Y:S05]  /*111d0*/  BSYNC B2 ;  /* 0x0000000000027941 */ /* 0x000fea0003800000 */
.L_x_9867:
        /* <DEDUP_REMOVED lines=11> */
.L_x_9870:
[----:B------:R-:W-:Y:S05]  /*11290*/  BSYNC B2 ;  /* 0x0000000000027941 */ /* 0x000fea0003800000 */
.L_x_9869:
[----:B------:R-:W2:Y:S04]  /*112a0*/  LDL R7, [R1+0x4] ;  /* 0x0000040001077983 */ /* 0x000ea80000100800 */
[----:B01----:R-:W2:Y:S01]  /*112b0*/  LDL R6, [R1+0xc] ;  /* 0x00000c0001067983 */ /* 0x003ea20000100800 */
[----:B------:R-:W-:Y:S01]  /*112c0*/  R2UR UR10, R12 ;  /* 0x000000000c0a72ca */ /* 0x000fe200000e0000 */
[----:B------:R-:W-:Y:S01]  /*112d0*/  UIADD3 UR4, UP0, UR38, 0x670, URZ ;  /* 0x0000067026047890 */ /* 0x000fe2000ff1e03f */
[----:B------:R-:W-:Y:S02]  /*112e0*/  R2UR UR6, R10 ;  /* 0x000000000a0672ca */ /* 0x000fe400000e0000 */
[----:B------:R-:W-:Y:S01]  /*112f0*/  R2UR UR7, R11 ;  /* 0x000000000b0772ca */ /* 0x000fe200000e0000 */
[----:B------:R-:W-:Y:S01]  /*11300*/  UIADD3.X UR5, URZ, UR39, URZ, UP0, !UPT ;  /* 0x000000273f057290 */ /* 0x000fe200087fe43f */
[----:B------:R-:W-:-:S02]  /*11310*/  PLOP3.LUT P1, PT, PT, PT, PT, 0x80, 0x0 ;  /* 0x000000000000781c */ /* 0x000fc40003f2f070 */
[----:B------:R-:W-:Y:S01]  /*11320*/  IADD3 R5, R5, 0x228b0, RZ ;  /* 0x000228b005057810 */ /* 0x000fe20007ffe0ff */
[----:B--2---:R-:W-:-:S04]  /*11330*/  IMAD R6, R6, 0xc000, R7 ;  /* 0x0000c00006067824 */ /* 0x004fc800078e0207 */
[----:B------:R-:W-:-:S07]  /*11340*/  VIADD R7, R6, 0x400 ;  /* 0x0000040006077836 */ /* 0x000fce0000000000 */
.L_x_9871:
        /* <DEDUP_REMOVED lines=15> */
.L_x_9872:
        /* <DEDUP_REMOVED lines=15> */
.L_x_9873:
        /* <DEDUP_REMOVED lines=15> */
.L_x_9874:
        /* <DEDUP_REMOVED lines=10> */
.L_x_9861:
[----:B------:R-:W-:Y:S05]  /*116c0*/  BSYNC B1 ;  /* 0x0000000000017941 */ /* 0x000fea0003800000 */
.L_x_9860:
        /* <DEDUP_REMOVED lines=12> */
.L_x_9839:
[----:B------:R-:W-:Y:S05]  /*11790*/  BSYNC B0 ;  /* 0x0000000000007941 */ /* 0x000fea0003800000 */
.L_x_9838:
        /* <DEDUP_REMOVED lines=11> */
[----:B------:R-:W-:Y:S02]  /*11850*/  VOTEU.ANY UR4, UPT, PT ;  /* 0x0000000000047886 */ /* 0x000fe400038e0100 */
        /* <DEDUP_REMOVED lines=9> */
[----:B0-----:R-:W-:Y:S01]  /*118f0*/  IADD3 R16, R0, UR36, R7 ;  /* 0x0000002400107c10 */ /* 0x001fe2000fffe007 */
[----:B------:R-:W-:Y:S06]  /*11900*/  BRA `(.L_x_9878) ;  /* 0x0000004000147947 */ /* 0x000fec0003800000 */
.L_x_9877:
        /* <DEDUP_REMOVED lines=11> */
[----:B------:R-:W0:Y:S01]  /*119c0*/  LDC.64 R2, c[0x4][R2] ;  /* 0x0100000002027b82 */ /* 0x000e220000000a00 */
[----:B------:R-:W-:Y:S02]  /*119d0*/  IMAD.U32 R5, RZ, RZ, UR7 ;  /* 0x00000007ff057e24 */ /* 0x000fe4000f8e00ff */
[----:B------:R-:W-:Y:S02]  /*119e0*/  IMAD.U32 R6, RZ, RZ, UR8 ;  /* 0x00000008ff067e24 */ /* 0x000fe4000f8e00ff */
[----:B------:R-:W-:-:S02]  /*119f0*/  IMAD.U32 R7, RZ, RZ, UR9 ;  /* 0x00000009ff077e24 */ /* 0x000fc4000f8e00ff */
[----:B------:R-:W-:Y:S02]  /*11a00*/  IMAD.U32 R10, RZ, RZ, UR4 ;  /* 0x00000004ff0a7e24 */ /* 0x000fe4000f8e00ff */
[----:B------:R-:W-:Y:S02]  /*11a10*/  IMAD.U32 R11, RZ, RZ, UR5 ;  /* 0x00000005ff0b7e24 */ /* 0x000fe4000f8e00ff */
[----:B------:R-:W-:Y:S02]  /*11a20*/  IMAD.MOV.U32 R8, RZ, RZ, 0x70 ;  /* 0x00000070ff087424 */ /* 0x000fe400078e00ff */
[----:B------:R-:W-:-:S07]  /*11a30*/  IMAD.MOV.U32 R13, RZ, RZ, RZ ;  /* 0x000000ffff0d7224 */ /* 0x000fce00078e00ff */
[----:B------:R-:W-:-:S07]  /*11a40*/  LEPC R20, `(.L_x_9880) ;  /* 0x000000001014794e */ /* 0x000fce0000000000 */
[----:B0-----:R-:W-:Y:S05]  /*11a50*/  CALL.ABS.NOINC R2 ;  /* 0x0000000002007343 */ /* 0x001fea0003c00000 */
.L_x_9880:
[----:B------:R-:W-:Y:S05]  /*11a60*/  BSYNC B6 ;  /* 0x0000000000067941 */ /* 0x000fea0003800000 */
.L_x_9879:
        /* <DEDUP_REMOVED lines=21> */
.L_x_9883:
[----:B------:R-:W-:Y:S01]  /*11bc0*/  MOV R2, 0x0 ;  /* 0x0000000000027802 */ /* 0x000fe20000000f00 */
[----:B------:R-:W-:Y:S01]  /*11bd0*/  ULDC.64 UR4, c[0x4][0x118] ;  /* 0x0100460000047ab9 */ /* 0x000fe20000000a00 */
[----:B------:R-:W-:Y:S01]  /*11be0*/  ULDC.64 UR6, c[0x4][0x120] ;  /* 0x0100480000067ab9 */ /* 0x000fe20000000a00 */
[----:B------:R-:W-:Y:S01]  /*11bf0*/  ULDC.64 UR8, c[0x4][0x18] ;  /* 0x0100060000087ab9 */ /* 0x000fe20000000a00 */
[----:B------:R-:W-:Y:S01]  /*11c00*/  IMAD.U32 R4, RZ, RZ, UR4 ;  /* 0x00000004ff047e24 */ /* 0x000fe2000f8e00ff */
[----:B------:R-:W-:Y:S01]  /*11c10*/  MOV R7, UR7 ;  /* 0x0000000700077c02 */ /* 0x000fe20008000f00 */
[----:B------:R-:W0:Y:S01]  /*11c20*/  LDC.64 R2, c[0x4][R2] ;  /* 0x0100000002027b82 */ /* 0x000e220000000a00 */
[----:B------:R-:W-:Y:S02]  /*11c30*/  IMAD.U32 R5, RZ, RZ, UR5 ;  /* 0x00000005ff057e24 */ /* 0x000fe4000f8e00ff */
[----:B------:R-:W-:Y:S02]  /*11c40*/  IMAD.U32 R6, RZ, RZ, UR6 ;  /* 0x00000006ff067e24 */ /* 0x000fe4000f8e00ff */
[----:B------:R-:W-:-:S02]  /*11c50*/  IMAD.U32 R10, RZ, RZ, UR8 ;  /* 0x00000008ff0a7e24 */ /* 0x000fc4000f8e00ff */
[----:B------:R-:W-:Y:S02]  /*11c60*/  IMAD.U32 R11, RZ, RZ, UR9 ;  /* 0x00000009ff0b7e24 */ /* 0x000fe4000f8e00ff */
[----:B------:R-:W-:Y:S02]  /*11c70*/  IMAD.MOV.U32 R8, RZ, RZ, 0x70 ;  /* 0x00000070ff087424 */ /* 0x000fe400078e00ff */
[----:B------:R-:W-:Y:S02]  /*11c80*/  IMAD.MOV.U32 R12, RZ, RZ, 0x1 ;  /* 0x00000001ff0c7424 */ /* 0x000fe400078e00ff */
[----:B------:R-:W-:-:S07]  /*11c90*/  IMAD.MOV.U32 R13, RZ, RZ, RZ ;  /* 0x000000ffff0d7224 */ /* 0x000fce00078e00ff */
[----:B------:R-:W-:-:S07]  /*11ca0*/  LEPC R20, `(.L_x_9882) ;  /* 0x000000001014794e */ /* 0x000fce0000000000 */
[----:B0-----:R-:W-:Y:S05]  /*11cb0*/  CALL.ABS.NOINC R2 ;  /* 0x0000000002007343 */ /* 0x001fea0003c00000 */
.L_x_9882:
[----:B------:R-:W-:Y:S05]  /*11cc0*/  BSYNC B6 ;  /* 0x0000000000067941 */ /* 0x000fea0003800000 */
.L_x_9881:
        /* <DEDUP_REMOVED lines=26> */
.L_x_10033:
        /* <DEDUP_REMOVED lines=11> */
.L_x_10036:
        /* <DEDUP_REMOVED lines=25> */
.L_x_9887:
[----:B------:R-:W2:Y:S04]  /*120b0*/  LDL R7, [R1+0x4] ;  /* 0x0000040001077983 */ /* 0x000ea80000100800 */
[----:B01----:R-:W2:Y:S04]  /*120c0*/  LDL R0, [R1+0x8] ;  /* 0x0000080001007983 */ /* 0x003ea80000100800 */
[----:B------:R-:W3:Y:S01]  /*120d0*/  LDL R2, [R1+0x14] ;  /* 0x0000140001027983 */ /* 0x000ee20000100800 */
[----:B--2---:R-:W-:Y:S01]  /*120e0*/  IMAD R0, R0, 0x8, R7 ;  /* 0x0000000800007824 */ /* 0x004fe200078e0207 */
[----:B---3--:R-:W-:-:S04]  /*120f0*/  SHF.L.U32 R2, R2, 0x1f, RZ ;  /* 0x0000001f02027819 */ /* 0x008fc800000006ff */
[----:B------:R-:W0:Y:S02]  /*12100*/  SYNCS.PHASECHK.TRANS64.TRYWAIT P0, [R0+URZ+0x22840], R2 ;  /* 0x02284002000075a7 */ /* 0x000e24000800017f */
[----:B0-----:R-:W-:Y:S05]  /*12110*/  @!P0 BRA `(.L_x_9888) ;  /* 0x00000054007c8947 */ /* 0x001fea0003800000 */
.L_x_10037:
        /* <DEDUP_REMOVED lines=11> */
.L_x_9889:
[----:B------:R-:W2:Y:S04]  /*121d0*/  LDL R7, [R1+0x4] ;  /* 0x0000040001077983 */ /* 0x000ea80000100800 */
[----:B------:R-:W2:Y:S04]  /*121e0*/  LDL R6, [R1+0x8] ;  /* 0x0000080001067983 */ /* 0x000ea80000100800 */
[----:B------:R-:W3:Y:S04]  /*121f0*/  LDL R5, [R1+0x5c] ;  /* 0x00005c0001057983 */ /* 0x000ee80000100800 */
[----:B------:R-:W4:Y:S04]  /*12200*/  LDL R4, [R1+0x24] ;  /* 0x0000240001047983 */ /* 0x000f280000100800 */
[----:B------:R-:W5:Y:S04]  /*12210*/  LDL R3, [R1] ;  /* 0x0000000001037983 */ /* 0x000f680000100800 */
[----:B0-----:R-:W5:Y:S01]  /*12220*/  LDL.LU R2, [R1+0x1c] ;  /* 0x00001c0001027983 */ /* 0x001f620000300800 */
[----:B------:R-:W-:Y:S01]  /*12230*/  R2UR UR9, R0 ;  /* 0x00000000000972ca */ /* 0x000fe200000e0000 */
[----:B------:R-:W-:Y:S01]  /*12240*/  UIADD3 UR6, UP0, UR38, 0x370, URZ ;  /* 0x0000037026067890 */ /* 0x000fe2000ff1e03f */
[----:B------:R-:W-:Y:S01]  /*12250*/  PLOP3.LUT P0, PT, PT, PT, PT, 0x80, 0x0 ;  /* 0x000000000000781c */ /* 0x000fe20003f0f070 */
[----:B------:R-:W-:Y:S01]  /*12260*/  UMOV UR5, 0x14f00000 ;  /* 0x14f0000000057882 */ /* 0x000fe20000000000 */
[----:B------:R-:W-:Y:S01]  /*12270*/  R2UR UR12, R18 ;  /* 0x00000000120c72ca */ /* 0x000fe200000e0000 */
[----:B------:R-:W-:Y:S01]  /*12280*/  UIADD3.X UR7, URZ, UR39, URZ, UP0, !UPT ;  /* 0x000000273f077290 */ /* 0x000fe200087fe43f */
[----:B------:R-:W-:-:S07]  /*12290*/  UMOV UR10, URZ ;  /* 0x0000003f000a7c82 */ /* 0x000fce0008000000 */
        /* <DEDUP_REMOVED lines=9> */
[----:B------:R-:W-:-:S03]  /*12330*/  UIMAD UR11, UR11, 0x60, UR4 ;  /* 0x000000600b0b78a4 */ /* 0x000fc6000f8e0204 */
[----:B------:R-:W-:Y:S01]  /*12340*/  UMOV UR4, 0x0 ;  /* 0x0000000000047882 */ /* 0x000fe20000000000 */
[----:B------:R1:W-:Y:S05]  /*12350*/  STL [R1+0x1c], R2 ;  /* 0x00001c0201007387 */ /* 0x0003ea0000100800 */
[----:B------:R1:W-:Y:S01]  /*12360*/  UTMALDG.4D [UR8], [UR6], desc[UR4] ;  /* 0x00000408060075b4 */ /* 0x0003e20008019000 */
[----:B------:R-:W-:Y:S02]  /*12370*/  NOP ;  /* 0x0000000000007918 */ /* 0x000fe40000000000 */
.L_x_9885:
[----:B-1----:R-:W2:Y:S04]  /*12380*/  LDL R2, [R1+0x4] ;  /* 0x0000040001027983 */ /* 0x002ea80000100800 */
        /* <DEDUP_REMOVED lines=30> */
[----:B------:R-:W-:Y:S01]  /*12570*/  MOV R4, UR4 ;  /* 0x0000000400047c02 */ /* 0x000fe20008000f00 */
[----:B------:R-:W-:Y:S01]  /*12580*/  IMAD.U32 R5, RZ, RZ, UR5 ;  /* 0x00000005ff057e24 */ /* 0x000fe2000f8e00ff */
        /* <DEDUP_REMOVED lines=10> */
.L_x_9891:
[----:B------:R-:W-:Y:S05]  /*12630*/  BSYNC B6 ;  /* 0x0000000000067941 */ /* 0x000fea0003800000 */
.L_x_9890:
[----:B-1----:R-:W2:Y:S01]  /*12640*/  LDL.LU R4, [R1+0x38] ;  /* 0x0000380001047983 */ /* 0x002ea20000300800 */
[----:B------:R-:W0:Y:S01]  /*12650*/  LDC R7, c[0x0][0x448] ;  /* 0x00011200ff077b82 */ /* 0x000e220000000800 */
        /* <DEDUP_REMOVED lines=8> */
[----:B0-----:R-:W-:Y:S01]  /*126e0*/  ISETP.NE.AND P0, PT, R7, 0x1, PT ;  /* 0x000000010700780c */ /* 0x001fe20003f05270 */
[----:B------:R-:W0:Y:S02]  /*126f0*/  S2R R8, SR_TID.X ;  /* 0x0000000000087919 */ /* 0x000e240000002100 */
[----:B0-----:R-:W-:-:S05]  /*12700*/  IMAD.SHL.U32 R9, R8, 0x8, RZ ;  /* 0x0000000808097824 */ /* 0x001fca00078e00ff */
        /* <DEDUP_REMOVED lines=22> */
[----:B--2---:R-:W-:-:S04]  /*12870*/  @P0 SHF.R.U32.HI R4, RZ, R6, R5 ;  /* 0x00000006ff040219 */ /* 0x004fc80000011605 */
[----:B------:R-:W-:-:S05]  /*12880*/  IADD3 R5, -R4, RZ, RZ ;  /* 0x000000ff04057210 */ /* 0x000fca0007ffe1ff */
        /* <DEDUP_REMOVED lines=17> */
[----:B-1----:R-:W-:Y:S09]  /*129a0*/  BRA.DIV UR4, `(.L_x_9892) ;  /* 0x0000004e046c7947 */ /* 0x002ff2000b800000 */
[----:B------:R-:W2:Y:S01]  /*129b0*/  LDL.LU R6, [R1+0x54] ;  /* 0x0000540001067983 */ /* 0x000ea20000300800 */
[----:B------:R-:W0:Y:S02]  /*129c0*/  S2R R5, SR_TID.X ;  /* 0x0000000000057919 */ /* 0x000e240000002100 */
[----:B0-----:R-:W-:-:S04]  /*129d0*/  LOP3.LUT R5, R5, 0x7f, RZ, 0xc0, !PT ;  /* 0x0000007f05057812 */ /* 0x001fc800078ec0ff */
[----:B------:R-:W-:-:S05]  /*129e0*/  SHF.R.U32.HI R5, RZ, 0x3, R5 ;  /* 0x00000003ff057819 */ /* 0x000fca0000011605 */
[----:B------:R-:W-:-:S04]  /*129f0*/  IMAD.IADD R2, R5, 0x1, R17 ;  /* 0x0000000105027824 */ /* 0x000fc800078e0211 */
[----:B------:R-:W-:Y:S02]  /*12a00*/  VIADD R5, R2, 0x10 ;  /* 0x0000001002057836 */ /* 0x000fe40000000000 */
[----:B--2---:R-:W-:Y:S02]  /*12a10*/  IMAD R3, R6, R7, RZ ;  /* 0x0000000706037224 */ /* 0x004fe400078e02ff */
[----:B------:R-:W0:Y:S04]  /*12a20*/  SHFL.IDX PT, R7, R4, RZ, 0x181f ;  /* 0x00181fff04077589 */ /* 0x000e2800000e0000 */
[----:B------:R-:W1:Y:S01]  /*12a30*/  SHFL.IDX PT, R6, R0, RZ, 0x181f ;  /* 0x00181fff00067589 */ /* 0x000e6200000e0000 */
        /* <DEDUP_REMOVED lines=29> */
[----:B-1----:R-:W-:-:S04]  /*12c10*/  @!P1 LEA R5, P2, R9, R5, 0x1 ;  /* 0x0000000509059211 */ /* 0x002fc800078408ff */
[----:B0-----:R-:W-:-:S05]  /*12c20*/  @!P1 IADD3.X R6, RZ, R6, RZ, P2, !PT ;  /* 0x00000006ff069210 */ /* 0x001fca00017fe4ff */
        /* <DEDUP_REMOVED lines=28> */
[----:B------:R-:W-:Y:S01]  /*12df0*/  @!P1 IMAD.MOV.U32 R6, RZ, RZ, R5 ;  /* 0x000000ffff069224 */ /* 0x000fe200078e0005 */
[----:B------:R-:W0:Y:S04]  /*12e00*/  SHFL.IDX PT, R0, R0, 0x7, 0x181f ;  /* 0x00f81f0000007f89 */ /* 0x000e2800000e0000 */
[----:B------:R1:W-:Y:S04]  /*12e10*/  @!P1 LDGSTS.E.BYPASS.LTC128B.128 [R10+0x1b400], desc[UR40][R6.64], !P0 ;  /* 0x1b400000060a9fae */ /* 0x0003e8000c101d68 */
[----:B------:R-:W2:Y:S02]  /*12e20*/  SHFL.IDX PT, R4, R4, 0x7, 0x181f ;  /* 0x00f81f0004047f89 */ /* 0x000ea400000e0000 */
.L_x_10054:
[----:B------:R3:W5:Y:S01]  /*12e30*/  LDL R9, [R1+0x4] ;  /* 0x0000040001097983 */ /* 0x0007620000100800 */
[----:B------:R-:W4:Y:S01]  /*12e40*/  S2R R5, SR_TID.X ;  /* 0x0000000000057919 */ /* 0x000f220000002100 */
[----:B------:R-:W-:-:S05]  /*12e50*/  VIADD R2, R2, 0x70 ;  /* 0x0000007002027836 */ /* 0x000fca0000000000 */
[----:B------:R-:W-:Y:S02]  /*12e60*/  ISETP.GE.AND P1, PT, R2, R3, PT ;  /* 0x000000030200720c */ /* 0x000fe40003f26270 */
[----:B----4-:R-:W-:-:S04]  /*12e70*/  SHF.L.U32 R5, R5, 0x3, RZ ;  /* 0x0000000305057819 */ /* 0x010fc800000006ff */
[----:B------:R-:W-:-:S07]  /*12e80*/  LOP3.LUT R5, R5, 0x38, RZ, 0xc0, !PT ;  /* 0x0000003805057812 */ /* 0x000fce00078ec0ff */
[----:B--2---:R-:W-:-:S05]  /*12e90*/  @!P1 LEA R2, P2, R5, R4, 0x1 ;  /* 0x0000000405029211 */ /* 0x004fca00078408ff */
[----:B0-----:R-:W-:-:S05]  /*12ea0*/  @!P1 IMAD.X R3, RZ, RZ, R0, P2 ;  /* 0x000000ffff039224 */ /* 0x001fca00010e0600 */
[----:B------:R-:W-:Y:S01]  /*12eb0*/  @!PT LDS RZ, [RZ] ;  /* 0x00000000fffff984 */ /* 0x000fe20000000800 */
[----:B------:R-:W-:Y:S01]  /*12ec0*/  @!PT LDS RZ, [RZ] ;  /* 0x00000000fffff984 */ /* 0x000fe20000000800 */
[----:B------:R-:W-:Y:S01]  /*12ed0*/  @!PT LDS RZ, [RZ] ;  /* 0x00000000fffff984 */ /* 0x000fe20000000800 */
[----:B------:R3:W-:Y:S01]  /*12ee0*/  @!P1 LDGSTS.E.BYPASS.LTC128B.128 [R10+0x1bc00], desc[UR40][R2.64], !P0 ;  /* 0x1bc00000020a9fae */ /* 0x0007e2000c101d68 */
[----:B------:R-:W-:Y:S01]  /*12ef0*/  PLOP3.LUT P0, PT, PT, PT, PT, 0x80, 0x0 ;  /* 0x000000000000781c */ /* 0x000fe20003f0f070 */
[----:B------:R-:W-:-:S12]  /*12f00*/  NOP ;  /* 0x0000000000007918 */ /* 0x000fd80000000000 */
.L_x_9893:
[----:B---3--:R-:W2:Y:S01]  /*12f10*/  LDL R2, [R1+0x4] ;  /* 0x0000040001027983 */ /* 0x008ea20000100800 */
        /* <DEDUP_REMOVED lines=18> */
.L_x_10055:
[----:B------:R-:W-:Y:S05]  /*13040*/  BSYNC B0 ;  /* 0x0000000000007941 */ /* 0x000fea0003800000 */
.L_x_9894:
[----:B0-----:R-:W2:Y:S01]  /*13050*/  LDL R2, [R1+0x1c] ;  /* 0x00001c0001027983 */ /* 0x001ea20000100800 */
[----:B------:R-:W-:Y:S01]  /*13060*/  BSSY B0, `(.L_x_9896) ;  /* 0x0000063000007945 */ /* 0x000fe20003800000 */
[----:B--2---:R-:W-:-:S13]  /*13070*/  LOP3.LUT P0, RZ, R2, 0x1, RZ, 0xc0, !PT ;  /* 0x0000000102ff7812 */ /* 0x004fda000780c0ff */
        /* <DEDUP_REMOVED lines=13> */
.L_x_10056:
[----:B------:R-:W-:Y:S05]  /*13150*/  BSYNC B1 ;  /* 0x0000000000017941 */ /* 0x000fea0003800000 */
.L_x_9898:
        /* <DEDUP_REMOVED lines=9> */
.L_x_9901:
[----:B------:R-:W-:Y:S05]  /*131f0*/  BSYNC B1 ;  /* 0x0000000000017941 */ /* 0x000fea0003800000 */
.L_x_9900:
        /* <DEDUP_REMOVED lines=14> */
.L_x_9902:
        /* <DEDUP_REMOVED lines=16> */
.L_x_9903:
        /* <DEDUP_REMOVED lines=16> */
.L_x_9904:
        /* <DEDUP_REMOVED lines=16> */
.L_x_9905:
        /* <DEDUP_REMOVED lines=11> */
.L_x_9897:
[----:B------:R-:W-:Y:S05]  /*13690*/  BSYNC B0 ;  /* 0x0000000000007941 */ /* 0x000fea0003800000 */
.L_x_9896:
[----:B------:R-:W2:Y:S01]  /*136a0*/  LDL.LU R4, [R1+0x50] ;  /* 0x0000500001047983 */ /* 0x000ea20000300800 */
[----:B------:R-:W-:Y:S01]  /*136b0*/  BSSY B0, `(.L_x_9906) ;  /* 0x000020f000007945 */ /* 0x000fe20003800000 */
[----:B--2---:R-:W-:-:S13]  /*136c0*/  ISETP.GE.AND P0, PT, R4, 0x61, PT ;  /* 0x000000610400780c */ /* 0x004fda0003f06270 */
[----:B------:R-:W-:Y:S05]  /*136d0*/  @!P0 BRA `(.L_x_9907) ;  /* 0x0000002000308947 */ /* 0x000fea0003800000 */
[----:B------:R-:W1:Y:S01]  /*136e0*/  LDL R4, [R1+0x30] ;  /* 0x0000300001047983 */ /* 0x000e620000100800 */
[----:B------:R-:W-:Y:S01]  /*136f0*/  IMAD.MOV.U32 R0, RZ, RZ, 0x1 ;  /* 0x00000001ff007424 */ /* 0x000fe200078e00ff */
[----:B------:R-:W-:Y:S01]  /*13700*/  BSSY B2, `(.L_x_9908) ;  /* 0x00000b3000027945 */ /* 0x000fe20003800000 */
[----:B-1----:R-:W-:-:S05]  /*13710*/  IMAD.MOV R6, RZ, RZ, -R4 ;  /* 0x000000ffff067224 */ /* 0x002fca00078e0a04 */
[----:B------:R-:W-:-:S04]  /*13720*/  VIADDMNMX R6, R6, R0, 0xffffffff, !PT ;  /* 0xffffffff06067446 */ /* 0x000fc80007800100 */
[----:B------:R-:W-:-:S04]  /*13730*/  IADD3 R0, R4, R6, RZ ;  /* 0x0000000604007210 */ /* 0x000fc80007ffe0ff */
        /* <DEDUP_REMOVED lines=24> */
[----:B-----5:R-:W3:Y:S01]  /*138c0*/  LDL R9, [R1+0x10] ;  /* 0x0000100001097983 */ /* 0x020ee20000100800 */
        /* <DEDUP_REMOVED lines=16> */
.L_x_9912:
[----:B-1----:R-:W2:Y:S01]  /*139d0*/  LDL R2, [R1+0x4] ;  /* 0x0000040001027983 */ /* 0x002ea20000100800 */
[----:B------:R-:W-:Y:S01]  /*139e0*/  SHF.L.U32 R5, R7, 0x1f, RZ ;  /* 0x0000001f07057819 */ /* 0x000fe200000006ff */
[----:B------:R-:W1:Y:S01]  /*139f0*/  S2R R3, SR_TID.X ;  /* 0x0000000000037919 */ /* 0x000e620000002100 */
[----:B------:R-:W-:Y:S01]  /*13a00*/  BSSY B3, `(.L_x_9913) ;  /* 0x0000006000037945 */ /* 0x000fe20003800000 */
[----:B-1----:R-:W-:-:S04]  /*13a10*/  LOP3.LUT R3, R3, 0x7f, RZ, 0xc0, !PT ;  /* 0x0000007f03037812 */ /* 0x002fc800078ec0ff */
[----:B------:R-:W-:Y:S01]  /*13a20*/  ISETP.NE.AND P1, PT, R3, RZ, PT ;  /* 0x000000ff0300720c */ /* 0x000fe20003f25270 */
[----:B--2---:R-:W-:-:S04]  /*13a30*/  IMAD R2, R8, 0x8, R2 ;  /* 0x0000000808027824 */ /* 0x004fc800078e0202 */
[----:B------:R-:W1:Y:S02]  /*13a40*/  SYNCS.PHASECHK.TRANS64.TRYWAIT P0, [R2+URZ+0x22840], R5 ;  /* 0x02284005020075a7 */ /* 0x000e64000800017f */
[----:B-1----:R-:W-:Y:S06]  /*13a50*/  @!P0 BRA `(.L_x_9914) ;  /* 0x0000004800048947 */ /* 0x002fec0003800000 */
.L_x_10057:
[----:B------:R-:W-:Y:S05]  /*13a60*/  BSYNC B3 ;  /* 0x0000000000037941 */ /* 0x000fea0003800000 */
.L_x_9913:
        /* <DEDUP_REMOVED lines=9> */
.L_x_9916:
[----:B------:R-:W-:Y:S05]  /*13b00*/  BSYNC B3 ;  /* 0x0000000000037941 */ /* 0x000fea0003800000 */
.L_x_9915:
        /* <DEDUP_REMOVED lines=14> */
.L_x_9917:
        /* <DEDUP_REMOVED lines=14> */
.L_x_10058:
[----:B------:R-:W-:Y:S05]  /*13cd0*/  BSYNC B3 ;  /* 0x0000000000037941 */ /* 0x000fea0003800000 */
.L_x_9918:
[----:B------:R-:W-:Y:S01]  /*13ce0*/  BSSY B3, `(.L_x_9920) ;  /* 0x000000b000037945 */ /* 0x000fe20003800000 */
[----:B------:R-:W-:Y:S02]  /*13cf0*/  IMAD.MOV.U32 R8, RZ, RZ, 0x0 ;  /* 0x00000000ff087424 */ /* 0x000fe400078e00ff */
[----:B-----5:R-:W-:Y:S01]  /*13d00*/  IMAD.MOV.U32 R9, RZ, RZ, 0x14f00000 ;  /* 0x14f00000ff097424 */ /* 0x020fe200078e00ff */
        /* <DEDUP_REMOVED lines=8> */
.L_x_9921:
[----:B------:R-:W-:Y:S05]  /*13d90*/  BSYNC B3 ;  /* 0x0000000000037941 */ /* 0x000fea0003800000 */
.L_x_9920:
        /* <DEDUP_REMOVED lines=9> */
[----:B--2---:R-:W-:-:S05]  /*13e30*/  IMAD R3, R3, 0xc000, R4 ;  /* 0x0000c00003037824 */ /* 0x004fca00078e0204 */
[----:B------:R-:W-:-:S07]  /*13e40*/  IADD3 R4, R3, 0x400, RZ ;  /* 0x0000040003047810 */ /* 0x000fce0007ffe0ff */
.L_x_9922:
        /* <DEDUP_REMOVED lines=16> */
.L_x_9923:
        /* <DEDUP_REMOVED lines=16> */
.L_x_9924:
        /* <DEDUP_REMOVED lines=16> */
.L_x_9925:
        /* <DEDUP_REMOVED lines=11> */
.L_x_9911:
[----:B------:R-:W-:Y:S05]  /*14200*/  BSYNC B1 ;  /* 0x0000000000017941 */ /* 0x000fea0003800000 */
.L_x_9910:
[----:B------:R-:W2:Y:S02]  /*14210*/  LDL.LU R4, [R1+0x30] ;  /* 0x0000300001047983 */ /* 0x000ea40000300800 */
[----:B--2---:R-:W-:-:S07]  /*14220*/  VIADD R0, R4, 0xfffffffd ;  /* 0xfffffffd04007836 */ /* 0x004fce0000000000 */
.L_x_9909:
[----:B------:R-:W-:Y:S05]  /*14230*/  BSYNC B2 ;  /* 0x0000000000027941 */ /* 0x000fea0003800000 */
.L_x_9908:
[----:B------:R-:W2:Y:S01]  /*14240*/  LDL.LU R2, [R1+0x34] ;  /* 0x0000340001027983 */ /* 0x000ea20000300800 */
[----:B------:R-:W-:-:S05]  /*14250*/  IMAD.MOV R6, RZ, RZ, -R6 ;  /* 0x000000ffff067224 */ /* 0x000fca00078e0a06 */
[----:B--2---:R-:W-:-:S13]  /*14260*/  ISETP.NE.AND P0, PT, R2, R6, PT ;  /* 0x000000060200720c */ /* 0x004fda0003f05270 */
[----:B------:R-:W-:Y:S05]  /*14270*/  @!P0 BRA `(.L_x_9907) ;  /* 0x0000001400488947 */ /* 0x000fea0003800000 */
.L_x_9958:
        /* <DEDUP_REMOVED lines=17> */
[----:B-----5:R-:W2:Y:S01]  /*14390*/  LDL R9, [R1+0x20] ;  /* 0x0000200001097983 */ /* 0x020ea20000100800 */
        /* <DEDUP_REMOVED lines=19> */
.L_x_9928:
[----:B0-----:R-:W2:Y:S01]  /*144d0*/  LDL R2, [R1+0x4] ;  /* 0x0000040001027983 */ /* 0x001ea20000100800 */
[----:B------:R-:W0:Y:S02]  /*144e0*/  S2R R3, SR_TID.X ;  /* 0x0000000000037919 */ /* 0x000e240000002100 */
[----:B0-----:R-:W-:Y:S01]  /*144f0*/  LOP3.LUT R4, R3, 0x7f, RZ, 0xc0, !PT ;  /* 0x0000007f03047812 */ /* 0x001fe200078ec0ff */
[----:B------:R-:W-:Y:S03]  /*14500*/  BSSY B2, `(.L_x_9929) ;  /* 0x0000006000027945 */ /* 0x000fe60003800000 */
[----:B------:R-:W-:Y:S01]  /*14510*/  ISETP.NE.AND P1, PT, R4, RZ, PT ;  /* 0x000000ff0400720c */ /* 0x000fe20003f25270 */
[----:B--2---:R-:W-:Y:S01]  /*14520*/  IMAD R3, R7, 0x8, R2 ;  /* 0x0000000807037824 */ /* 0x004fe200078e0202 */
[----:B------:R-:W-:-:S04]  /*14530*/  SHF.L.U32 R2, R6, 0x1f, RZ ;  /* 0x0000001f06027819 */ /* 0x000fc800000006ff */
[----:B------:R-:W0:Y:S02]  /*14540*/  SYNCS.PHASECHK.TRANS64.TRYWAIT P0, [R3+URZ+0x22840], R2 ;  /* 0x02284002030075a7 */ /* 0x000e24000800017f */
[----:B0-----:R-:W-:Y:S05]  /*14550*/  @!P0 BRA `(.L_x_9930) ;  /* 0x0000003c006c8947 */ /* 0x001fea0003800000 */
.L_x_10059:
[----:B------:R-:W-:Y:S05]  /*14560*/  BSYNC B2 ;  /* 0x0000000000027941 */ /* 0x000fea0003800000 */
.L_x_9929:
        /* <DEDUP_REMOVED lines=9> */
.L_x_9932:
[----:B------:R-:W-:Y:S05]  /*14600*/  BSYNC B2 ;  /* 0x0000000000027941 */ /* 0x000fea0003800000 */
.L_x_9931:
        /* <DEDUP_REMOVED lines=10> */
[----:B---3--:R-:W-:Y:S01]  /*146b0*/  IMAD R4, R8, 0x60, R4 ;  /* 0x0000006008047824 */ /* 0x008fe200078e0204 */
[----:B------:R-:W-:Y:S01]  /*146c0*/  IADD3 R8, R3, 0x22830, RZ ;  /* 0x0002283003087810 */ /* 0x000fe20007ffe0ff */
[----:B------:R-:W-:-:S09]  /*146d0*/  VIADD R5, R5, 0x1c400 ;  /* 0x0001c40005057836 */ /* 0x000fd20000000000 */
.L_x_9933:
[----:B-----5:R-:W2:Y:S01]  /*146e0*/  LDL R9, [R1] ;  /* 0x0000000001097983 */ /* 0x020ea20000100800 */
        /* <DEDUP_REMOVED lines=13> */
.L_x_10060:
[----:B------:R-:W-:Y:S05]  /*147c0*/  BSYNC B2 ;  /* 0x0000000000027941 */ /* 0x000fea0003800000 */
.L_x_9934:
        /* <DEDUP_REMOVED lines=11> */
.L_x_9937:
[----:B------:R-:W-:Y:S05]  /*14880*/  BSYNC B2 ;  /* 0x0000000000027941 */ /* 0x000fea0003800000 */
.L_x_9936:
        /* <DEDUP_REMOVED lines=10> */
.L_x_9938:
        /* <DEDUP_REMOVED lines=16> */
.L_x_9939:
        /* <DEDUP_REMOVED lines=16> */
.L_x_9940:
        /* <DEDUP_REMOVED lines=16> */
.L_x_9941:
        /* <DEDUP_REMOVED lines=11> */
.L_x_9927:
[----:B------:R-:W-:Y:S05]  /*14ce0*/  BSYNC B1 ;  /* 0x0000000000017941 */ /* 0x000fea0003800000 */
.L_x_9926:
[----:B------:R-:W2:Y:S01]  /*14cf0*/  LDL R5, [R1+0x1c] ;  /* 0x00001c0001057983 */ /* 0x000ea20000100800 */
[----:B------:R-:W-:Y:S01]  /*14d00*/  VIADD R7, R7, 0x1 ;  /* 0x0000000107077836 */ /* 0x000fe20000000000 */
[----:B------:R-:W-:Y:S04]  /*14d10*/  BSSY B1, `(.L_x_9942) ;  /* 0x00000a5000017945 */ /* 0x000fe80003800000 */
[----:B------:R-:W-:-:S04]  /*14d20*/  ISETP.NE.AND P0, PT, R7, 0x2, PT ;  /* 0x000000020700780c */ /* 0x000fc80003f05270 */
[----:B------:R-:W-:Y:S02]  /*14d30*/  SEL R2, RZ, 0x1, P0 ;  /* 0x00000001ff027807 */ /* 0x000fe40000000000 */
[----:B-----5:R-:W-:Y:S02]  /*14d40*/  SEL R9, R7, RZ, P0 ;  /* 0x000000ff07097207 */ /* 0x020fe40000000000 */
[----:B------:R-:W-:-:S05]  /*14d50*/  LOP3.LUT R8, R6, R2, RZ, 0x3c, !PT ;  /* 0x0000000206087212 */ /* 0x000fca00078e3cff */
[----:B------:R0:W-:Y:S04]  /*14d60*/  STL [R1+0x14], R8 ;  /* 0x0000140801007387 */ /* 0x0001e80000100800 */
[----:B------:R0:W-:Y:S01]  /*14d70*/  STL [R1+0x8], R9 ;  /* 0x0000080901007387 */ /* 0x0001e20000100800 */
[----:B--2---:R-:W-:-:S13]  /*14d80*/  LOP3.LUT P2, RZ, R5, 0x1, RZ, 0xc0, !PT ;  /* 0x0000000105ff7812 */ /* 0x004fda000784c0ff */
        /* <DEDUP_REMOVED lines=26> */
.L_x_9944:
        /* <DEDUP_REMOVED lines=9> */
.L_x_10061:
[----:B------:R-:W-:Y:S05]  /*14fc0*/  BSYNC B2 ;  /* 0x0000000000027941 */ /* 0x000fea0003800000 */
.L_x_9945:
[----:B------:R-:W-:Y:S04]  /*14fd0*/  BSSY B2, `(.L_x_9947) ;  /* 0x0000009000027945 */ /* 0x000fe80003800000 */
[----:B------:R-:W-:Y:S05]  /*14fe0*/  @P1 BRA `(.L_x_9948) ;  /* 0x00000000001c1947 */ /* 0x000fea0003800000 */
[----:B------:R-:W1:Y:S02]  /*14ff0*/  S2R R4, SR_TID.X ;  /* 0x0000000000047919 */ /* 0x000e640000002100 */
[----:B-1----:R-:W-:Y:S02]  /*15000*/  LOP3.LUT R5, R4, 0x1f, RZ, 0xc0, !PT ;  /* 0x0000001f04057812 */ /* 0x002fe400078ec0ff */
[----:B------:R-:W-:Y:S02]  /*15010*/  MOV R4, 0x3000 ;  /* 0x0000300000047802 */ /* 0x000fe40000000f00 */
[----:B------:R-:W-:Y:S02]  /*15020*/  ISETP.NE.AND P0, PT, R5, RZ, PT ;  /* 0x000000ff0500720c */ /* 0x000fe40003f05270 */
[----:B------:R1:W-:Y:S11]  /*15030*/  SYNCS.ARRIVE.TRANS64 RZ, [R3+URZ+0x22830], R4 ;  /* 0x0228300403ff79a7 */ /* 0x0003f6000800003f */
[----:B-1----:R-:W-:Y:S05]  /*15040*/  @!P0 BRA `(.L_x_9948) ;  /* 0x0000000000048947 */ /* 0x002fea0003800000 */
[----:B------:R-:W-:Y:S01]  /*15050*/  BPT.TRAP 0x1 ;  /* 0x000000040000795c */ /* 0x000fe20000300000 */
.L_x_9948:
[----:B------:R-:W-:Y:S05]  /*15060*/  BSYNC B2 ;  /* 0x0000000000027941 */ /* 0x000fea0003800000 */
.L_x_9947:
        /* <DEDUP_REMOVED lines=14> */
.L_x_9949:
        /* <DEDUP_REMOVED lines=14> */
.L_x_10062:
[----:B------:R-:W-:Y:S05]  /*15230*/  BSYNC B2 ;  /* 0x0000000000027941 */ /* 0x000fea0003800000 */
.L_x_9950:
        /* <DEDUP_REMOVED lines=11> */
.L_x_9953:
[----:B------:R-:W-:Y:S05]  /*152f0*/  BSYNC B2 ;  /* 0x0000000000027941 */ /* 0x000fea0003800000 */
.L_x_9952:
        /* <DEDUP_REMOVED lines=11> */
.L_x_9954:
        /* <DEDUP_REMOVED lines=16> */
.L_x_9955:
        /* <DEDUP_REMOVED lines=16> */
.L_x_9956:
        /* <DEDUP_REMOVED lines=16> */
.L_x_9957:
        /* <DEDUP_REMOVED lines=11> */
.L_x_9943:
[----:B------:R-:W-:Y:S05]  /*15760*/  BSYNC B1 ;  /* 0x0000000000017941 */ /* 0x000fea0003800000 */
.L_x_9942:
[C---:B------:R-:W-:Y:S01]  /*15770*/  ISETP.GT.AND P0, PT, R0.reuse, 0x1, PT ;  /* 0x000000010000780c */ /* 0x040fe20003f04270 */
[----:B------:R-:W-:-:S12]  /*15780*/  VIADD R0, R0, 0xfffffffe ;  /* 0xfffffffe00007836 */ /* 0x000fd80000000000 */
[----:B------:R-:W-:Y:S05]  /*15790*/  @P0 BRA `(.L_x_9958) ;  /* 0xffffffe800b80947 */ /* 0x000fea000383ffff */
.L_x_9907:
[----:B------:R-:W-:Y:S05]  /*157a0*/  BSYNC B0 ;  /* 0x0000000000007941 */ /* 0x000fea0003800000 */
.L_x_9906:
[----:B------:R-:W2:Y:S04]  /*157b0*/  LDL.LU R4, [R1+0x8] ;  /* 0x0000080001047983 */ /* 0x000ea80000300800 */
[----:B------:R-:W3:Y:S01]  /*157c0*/  LDL.LU R3, [R1+0x14] ;  /* 0x0000140001037983 */ /* 0x000ee20000300800 */
[----:B------:R-:W4:Y:S01]  /*157d0*/  S2R R2, SR_TID.X ;  /* 0x0000000000027919 */ /* 0x000f220000002100 */
[----:B------:R-:W-:Y:S01]  /*157e0*/  BSSY B0, `(.L_x_9959) ;  /* 0x0000015000007945 */ /* 0x000fe20003800000 */
[----:B----4-:R-:W-:-:S04]  /*157f0*/  LOP3.LUT R2, R2, 0x7f, RZ, 0xc0, !PT ;  /* 0x0000007f02027812 */ /* 0x010fc800078ec0ff */
[----:B------:R-:W-:Y:S01]  /*15800*/  ISETP.NE.AND P1, PT, R2, RZ, PT ;  /* 0x000000ff0200720c */ /* 0x000fe20003f25270 */
[----:B--2---:R-:W-:-:S05]  /*15810*/  VIADD R0, R4, 0x1 ;  /* 0x0000000104007836 */ /* 0x004fca0000000000 */
[----:B------:R-:W-:-:S04]  /*15820*/  ISETP.NE.AND P0, PT, R0, 0x2, PT ;  /* 0x000000020000780c */ /* 0x000fc80003f05270 */
[----:B------:R-:W-:-:S04]  /*15830*/  SEL R2, RZ, 0x1, P0 ;  /* 0x00000001ff027807 */ /* 0x000fc80000000000 */
[----:B---3--:R-:W-:-:S05]  /*15840*/  LOP3.LUT R3, R3, R2, RZ, 0x3c, !PT ;  /* 0x0000000203037212 */ /* 0x008fca00078e3cff */
[----:B------:R2:W-:Y:S01]  /*15850*/  STL [R1+0x14], R3 ;  /* 0x0000140301007387 */ /* 0x0005e20000100800 */
[----:B------:R-:W-:Y:S05]  /*15860*/  @P1 BRA `(.L_x_9960) ;  /* 0x0000000000301947 */ /* 0x000fea0003800000 */
[----:B--2---:R-:W2:Y:S01]  /*15870*/  S2R R3, SR_LANEID ;  /* 0x0000000000037919 */ /* 0x004ea20000000000 */
[----:B------:R-:W-:Y:S02]  /*15880*/  VOTEU.ANY UR4, UPT, PT ;  /* 0x0000000000047886 */ /* 0x000fe400038e0100 */
[----:B------:R-:W2:Y:S08]  /*15890*/  FLO.U32 R4, UR4 ;  /* 0x0000000400047d00 */ /* 0x000eb000080e0000 */
[----:B------:R-:W3:Y:S01]  /*158a0*/  POPC R5, UR4 ;  /* 0x0000000400057d09 */ /* 0x000ee20008000000 */
[----:B--2---:R-:W-:-:S02]  /*158b0*/  ISETP.EQ.U32.AND P1, PT, R4, R3, PT ;  /* 0x000000030400720c */ /* 0x004fc40003f22070 */
[----:B------:R-:W3:Y:S11]  /*158c0*/  LDC.64 R2, c[0x0][0xc60] ;  /* 0x00031800ff027b82 */ /* 0x000ef60000000a00 */
[----:B---3--:R-:W2:Y:S01]  /*158d0*/  @P1 ATOMG.E.ADD.STRONG.GPU PT, R3, desc[UR40][R2.64], R5 ;  /* 0x00000005020319a8 */ /* 0x008ea200081ee1e8 */
[----:B-1----:R-:W1:Y:S02]  /*158e0*/  S2R R6, SR_LTMASK ;  /* 0x0000000000067919 */ /* 0x002e640000003900 */
[----:B-1----:R-:W-:-:S04]  /*158f0*/  LOP3.LUT R6, R6, UR4, RZ, 0xc0, !PT ;  /* 0x0000000406067c12 */ /* 0x002fc8000f8ec0ff */
[----:B0-----:R-:W0:Y:S01]  /*15900*/  POPC R7, R6 ;  /* 0x0000000600077309 */ /* 0x001e220000000000 */
[----:B--2---:R-:W0:Y:S02]  /*15910*/  SHFL.IDX PT, R4, R3, R4, 0x1f ;  /* 0x00001f0403047589 */ /* 0x004e2400000e0000 */
[----:B0-----:R-:W-:-:S07]  /*15920*/  IADD3 R16, R4, UR36, R7 ;  /* 0x0000002404107c10 */ /* 0x001fce000fffe007 */
.L_x_9960:
[----:B------:R-:W-:Y:S05]  /*15930*/  BSYNC B0 ;  /* 0x0000000000007941 */ /* 0x000fea0003800000 */
.L_x_9959:
[----:B------:R-:W-:-:S05]  /*15940*/  SEL R0, R0, RZ, P0 ;  /* 0x000000ff00007207 */ /* 0x000fca0000000000 */
[----:B------:R3:W-:Y:S02]  /*15950*/  STL [R1+0x8], R0 ;  /* 0x0000080001007387 */ /* 0x0007e40000100800 */
.L_x_9878:
[----:B------:R-:W-:Y:S05]  /*15960*/  BSYNC B7 ;  /* 0x0000000000077941 */ /* 0x000fea0003800000 */
.L_x_9876:
        /* <DEDUP_REMOVED lines=13> */
.L_x_9961:
[----:B------:R-:W0:Y:S01]  /*15a40*/  S2R R0, SR_TID.X ;  /* 0x0000000000007919 */ /* 0x000e220000002100 */
[----:B------:R-:W-:Y:S01]  /*15a50*/  UMOV UR4, 0xffffffff ;  /* 0xffffffff00047882 */ /* 0x000fe20000000000 */
[----:B01----:R-:W-:-:S04]  /*15a60*/  LOP3.LUT R7, R0, 0x1f, RZ, 0xc0, !PT ;  /* 0x0000001f00077812 */ /* 0x003fc800078ec0ff */
[----:B------:R-:W-:Y:S01]  /*15a70*/  ISETP.NE.AND P0, PT, R7, 0x1f, PT ;  /* 0x0000001f0700780c */ /* 0x000fe20003f05270 */
[----:B------:R-:W-:-:S12]  /*15a80*/  BRA.DIV UR4, `(.L_x_9963) ;  /* 0x0000002a04707947 */ /* 0x000fd8000b800000 */
[----:B------:R-:W-:Y:S01]  /*15a90*/  IADD3 R5, R19, R7, RZ ;  /* 0x0000000713057210 */ /* 0x000fe20007ffe0ff */
[----:B------:R-:W-:-:S03]  /*15aa0*/  ULDC UR4, c[0x0][0xc3c] ;  /* 0x00030f0000047ab9 */ /* 0x000fc60000000800 */
[----:B------:R-:W-:-:S13]  /*15ab0*/  ISETP.GE.OR P1, PT, R5, UR4, !P0 ;  /* 0x0000000405007c0c */ /* 0x000fda000c726670 */
[----:B--2---:R-:W0:Y:S02]  /*15ac0*/  @!P1 LDC.64 R2, c[0x0][0xc80] ;  /* 0x00032000ff029b82 */ /* 0x004e240000000a00 */
        /* <DEDUP_REMOVED lines=27> */
.L_x_10072:
[----:B------:R-:W-:Y:S02]  /*15c80*/  ULDC UR4, c[0x0][0xc38] ;  /* 0x00030e0000047ab9 */ /* 0x000fe40000000800 */
[----:B0-----:R-:W-:-:S04]  /*15c90*/  IMAD.U32 R16, RZ, RZ, UR4 ;  /* 0x00000004ff107e24 */ /* 0x001fc8000f8e00ff */
[----:B--2---:R-:W-:-:S04]  /*15ca0*/  IMAD R6, R6, R16, RZ ;  /* 0x0000001006067224 */ /* 0x004fc800078e02ff */
[----:B------:R-:W-:-:S05]  /*15cb0*/  IMAD.IADD R4, R4, 0x1, R6 ;  /* 0x0000000104047824 */ /* 0x000fca00078e0206 */
[----:B-1----:R-:W-:-:S13]  /*15cc0*/  ISETP.GT.AND P6, PT, R4, R0, PT ;  /* 0x000000000400720c */ /* 0x002fda0003fc4270 */
[----:B------:R-:W-:Y:S05]  /*15cd0*/  @P6 BRA `(.L_x_9964) ;  /* 0x00000000009c6947 */ /* 0x000fea0003800000 */
.L_x_9969:
        /* <DEDUP_REMOVED lines=14> */
.L_x_9967:
[----:B------:R-:W-:Y:S05]  /*15dc0*/  BSYNC B0 ;  /* 0x0000000000007941 */ /* 0x000fea0003800000 */
.L_x_9966:
        /* <DEDUP_REMOVED lines=17> */
[----:B------:R0:W1:Y:S02]  /*15ee0*/  SHFL.IDX PT, R6, R3, 0x1f, 0x1f ;  /* 0x03e01f0003067f89 */ /* 0x00006400000e0000 */
.L_x_10080:
[----:B------:R-:W-:Y:S02]  /*15ef0*/  ULDC UR4, c[0x0][0xc38] ;  /* 0x00030e0000047ab9 */ /* 0x000fe40000000800 */
[----:B------:R-:W-:-:S04]  /*15f00*/  IMAD.U32 R16, RZ, RZ, UR4 ;  /* 0x00000004ff107e24 */ /* 0x000fc8000f8e00ff */
[----:B-1----:R-:W-:-:S04]  /*15f10*/  IMAD R6, R6, R16, RZ ;  /* 0x0000001006067224 */ /* 0x002fc800078e02ff */
[----:B------:R-:W-:-:S05]  /*15f20*/  IMAD.IADD R4, R6, 0x1, R4 ;  /* 0x0000000106047824 */ /* 0x000fca00078e0204 */
[----:B------:R-:W-:-:S13]  /*15f30*/  ISETP.GT.AND P6, PT, R4, R0, PT ;  /* 0x000000000400720c */ /* 0x000fda0003fc4270 */
[----:B------:R-:W-:Y:S05]  /*15f40*/  @!P6 BRA `(.L_x_9969) ;  /* 0xfffffffc0064e947 */ /* 0x000fea000383ffff */
.L_x_9964:
        /* <DEDUP_REMOVED lines=8> */
.L_x_10084:
[----:B------:R-:W-:Y:S01]  /*15fd0*/  ISETP.NE.AND P0, PT, R5, RZ, PT ;  /* 0x000000ff0500720c */ /* 0x000fe20003f05270 */
[----:B-1----:R-:W-:-:S12]  /*15fe0*/  IMAD.MOV.U32 R2, RZ, RZ, RZ ;  /* 0x000000ffff027224 */ /* 0x002fd800078e00ff */
[----:B------:R-:W-:Y:S05]  /*15ff0*/  @!P0 BRA `(.L_x_9971) ;  /* 0x0000000000108947 */ /* 0x000fea0003800000 */
[----:B------:R-:W-:Y:S01]  /*16000*/  UMOV UR4, 0xffffffff ;  /* 0xffffffff00047882 */ /* 0x000fe20000000000 */
[----:B------:R-:W-:Y:S02]  /*16010*/  VIADD R12, R4, 0xffffffff ;  /* 0xffffffff040c7836 */ /* 0x000fe40000000000 */
[----:B------:R-:W-:Y:S05]  /*16020*/  BRA.DIV UR4, `(.L_x_9972) ;  /* 0x0000002e04607947 */ /* 0x000fea000b800000 */
[----:B------:R1:W3:Y:S02]  /*16030*/  SHFL.IDX PT, R2, R3, R12, 0x1f ;  /* 0x00001f0c03027589 */ /* 0x0002e400000e0000 */
.L_x_9971:
        /* <DEDUP_REMOVED lines=31> */
.L_x_9965:
[----:B------:R-:W-:Y:S01]  /*16230*/  UMOV UR4, URZ ;  /* 0x0000003f00047c82 */ /* 0x000fe20008000000 */
[----:B------:R-:W-:Y:S01]  /*16240*/  UMOV UR5, URZ ;  /* 0x0000003f00057c82 */ /* 0x000fe20008000000 */
[----:B------:R-:W-:Y:S01]  /*16250*/  ULDC UR6, c[0x0][0xc3c] ;  /* 0x00030f0000067ab9 */ /* 0x000fe20000000800 */
[----:B------:R-:W-:Y:S02]  /*16260*/  IMAD.MOV.U32 R16, RZ, RZ, R0 ;  /* 0x000000ffff107224 */ /* 0x000fe400078e0000 */
[----:B------:R-:W-:Y:S02]  /*16270*/  IMAD.U32 R17, RZ, RZ, UR4 ;  /* 0x00000004ff117e24 */ /* 0x000fe4000f8e00ff */
[----:B------:R-:W-:Y:S02]  /*16280*/  IMAD.U32 R18, RZ, RZ, UR5 ;  /* 0x00000005ff127e24 */ /* 0x000fe4000f8e00ff */
[----:B------:R-:W-:-:S07]  /*16290*/  IMAD.U32 R19, RZ, RZ, UR6 ;  /* 0x00000006ff137e24 */ /* 0x000fce000f8e00ff */
.L_x_9973:
        /* <DEDUP_REMOVED lines=12> */
.L_x_9962:
[----:B------:R-:W-:Y:S02]  /*16360*/  ULDC UR4, c[0x0][0xc3c] ;  /* 0x00030f0000047ab9 */ /* 0x000fe40000000800 */
[----:B----4-:R-:W-:-:S13]  /*16370*/  ISETP.GE.AND P0, PT, R19, UR4, PT ;  /* 0x0000000413007c0c */ /* 0x010fda000bf06270 */
[----:B------:R-:W-:Y:S05]  /*16380*/  @!P0 BRA `(.L_x_9974) ;  /* 0xffffff9800748947 */ /* 0x000fea000383ffff */
[----:B------:R-:W-:Y:S05]  /*16390*/  BSYNC B8 ;  /* 0x0000000000087941 */ /* 0x000fea0003800000 */
.L_x_9834:
[----:B---3--:R-:W3:Y:S01]  /*163a0*/  LDL.LU R0, [R1+0x3c] ;  /* 0x00003c0001007983 */ /* 0x008ee20000300800 */
[----:B------:R-:W-:Y:S01]  /*163b0*/  BSSY B0, `(.L_x_9975) ;  /* 0x000000b000007945 */ /* 0x000fe20003800000 */
[----:B------:R-:W4:Y:S01]  /*163c0*/  S2R R5, SR_CgaCtaId ;  /* 0x0000000000057919 */ /* 0x000f220000008800 */
[----:B---3--:R-:W-:-:S05]  /*163d0*/  VIADD R0, R0, 0x1 ;  /* 0x0000000100007836 */ /* 0x008fca0000000000 */
[----:B0-----:R-:W-:-:S04]  /*163e0*/  LEA.HI R2, R0, R0, RZ, 0x1 ;  /* 0x0000000000027211 */ /* 0x001fc800078f08ff */
[----:B--2---:R-:W-:-:S05]  /*163f0*/  LOP3.LUT R3, R2, 0xfffffffe, RZ, 0xc0, !PT ;  /* 0xfffffffe02037812 */ /* 0x004fca00078ec0ff */
[----:B------:R-:W-:Y:S01]  /*16400*/  IMAD.IADD R3, R0, 0x1, -R3 ;  /* 0x0000000100037824 */ /* 0x000fe200078e0a03 */
[----:B------:R-:W-:-:S04]  /*16410*/  MOV R0, 0x400 ;  /* 0x0000040000007802 */ /* 0x000fc80000000f00 */
[----:B----4-:R-:W-:Y:S02]  /*16420*/  LEA R0, R5, R0, 0x18 ;  /* 0x0000000005007211 */ /* 0x010fe400078ec0ff */
[----:B------:R-:W-:-:S04]  /*16430*/  SHF.L.U32 R3, R3, 0x1f, RZ ;  /* 0x0000001f03037819 */ /* 0x000fc800000006ff */
[----:B------:R-:W0:Y:S02]  /*16440*/  SYNCS.PHASECHK.TRANS64.TRYWAIT P0, [R0+URZ+0x22820], R3 ;  /* 0x02282003000075a7 */ /* 0x000e24000800017f */
[----:B0-----:R-:W-:Y:S05]  /*16450*/  @!P0 BRA `(.L_x_9976) ;  /* 0x00000028007c8947 */ /* 0x001fea0003800000 */
.L_x_10087:
[----:B------:R-:W-:Y:S05]  /*16460*/  BSYNC B0 ;  /* 0x0000000000007941 */ /* 0x000fea0003800000 */
.L_x_9975:
[----:B------:R-:W-:-:S03]  /*16470*/  UMOV UR4, 0xffffffff ;  /* 0xffffffff00047882 */ /* 0x000fc60000000000 */
[----:B------:R-:W-:Y:S05]  /*16480*/  BRA.DIV UR4, `(.L_x_9977) ;  /* 0x0000002a04847947 */ /* 0x000fea000b800000 */
[----:B------:R-:W2:Y:S02]  /*16490*/  S2R R2, SR_TID.X ;  /* 0x0000000000027919 */ /* 0x000ea40000002100 */
[----:B--2---:R-:W-:-:S04]  /*164a0*/  SHF.R.U32.HI R2, RZ, 0x5, R2 ;  /* 0x00000005ff027819 */ /* 0x004fc80000011602 */
[----:B------:R-:W-:-:S05]  /*164b0*/  LOP3.LUT R2, R2, 0x3, RZ, 0xc0, !PT ;  /* 0x0000000302027812 */ /* 0x000fca00078ec0ff */
[----:B------:R2:W3:Y:S02]  /*164c0*/  SHFL.IDX PT, R14, R2, RZ, 0x1f ;  /* 0x00001fff020e7589 */ /* 0x0004e400000e0000 */
.L_x_10090:
[----:B---3--:R-:W-:-:S13]  /*164d0*/  ISETP.NE.AND P0, PT, R14, RZ, PT ;  /* 0x000000ff0e00720c */ /* 0x008fda0003f05270 */
[----:B------:R-:W-:Y:S05]  /*164e0*/  @P0 BRA `(.L_x_9691) ;  /* 0x0000000000940947 */ /* 0x000fea0003800000 */
[----:B------:R-:W-:-:S03]  /*164f0*/  UMOV UR4, 0xffffffff ;  /* 0xffffffff00047882 */ /* 0x000fc60000000000 */
[----:B------:R-:W-:Y:S05]  /*16500*/  BRA.DIV UR4, `(.L_x_9978) ;  /* 0x0000002a04987947 */ /* 0x000fea000b800000 */
[----:B------:R-:W-:-:S13]  /*16510*/  ELECT P6, URZ, PT ;  /* 0x00000000003f782f */ /* 0x000fda00038c0000 */
.L_x_10093:
[----:B------:R-:W-:Y:S05]  /*16520*/  @!P6 BRA `(.L_x_9691) ;  /* 0x000000000084e947 */ /* 0x000fea0003800000 */
[----:B--2---:R-:W2:Y:S02]  /*16530*/  LDL.LU R2, [R1+0x60] ;  /* 0x0000600001027983 */ /* 0x004ea40000300800 */
[----:B--2---:R-:W-:-:S04]  /*16540*/  LOP3.LUT R2, R2, 0x2, RZ, 0xfc, !PT ;  /* 0x0000000202027812 */ /* 0x004fc800078efcff */
[----:B------:R-:W-:-:S13]  /*16550*/  ISETP.NE.AND P2, PT, R2, 0x3, PT ;  /* 0x000000030200780c */ /* 0x000fda0003f45270 */
[----:B------:R-:W-:Y:S05]  /*16560*/  @!P2 BRA `(.L_x_9979) ;  /* 0x000000000004a947 */ /* 0x000fea0003800000 */
[----:B------:R-:W-:Y:S01]  /*16570*/  BPT.TRAP 0x1 ;  /* 0x000000040000795c */ /* 0x000fe20000300000 */
.L_x_9979:
[----:B0-----:R-:W2:Y:S04]  /*16580*/  LDL R3, [R1+0x8] ;  /* 0x0000080001037983 */ /* 0x001ea80000100800 */
[----:B-1----:R-:W3:Y:S01]  /*16590*/  LDL.LU R7, [R1+0x14] ;  /* 0x0000140001077983 */ /* 0x002ee20000300800 */
        /* <DEDUP_REMOVED lines=12> */
.L_x_10094:
[----:B------:R-:W1:Y:S02]  /*16660*/  SYNCS.PHASECHK.TRANS64.TRYWAIT P0, [R7+URZ], R2 ;  /* 0x00000002070075a7 */ /* 0x000e64000800017f */
[----:B-1----:R-:W-:Y:S05]  /*16670*/  @!P0 BRA `(.L_x_9981) ;  /* 0x0000002800708947 */ /* 0x002fea0003800000 */
.L_x_10095:
[----:B------:R-:W-:Y:S05]  /*16680*/  @!P2 BRA `(.L_x_9982) ;  /* 0x000000000004a947 */ /* 0x000fea0003800000 */
[----:B------:R-:W-:Y:S01]  /*16690*/  BPT.TRAP 0x1 ;  /* 0x000000040000795c */ /* 0x000fe20000300000 */
.L_x_9982:
[----:B------:R-:W2:Y:S01]  /*166a0*/  LDL.LU R4, [R1+0x8] ;  /* 0x0000080001047983 */ /* 0x000ea20000300800 */
[----:B------:R-:W-:-:S05]  /*166b0*/  IADD3 R0, R0, 0x22860, RZ ;  /* 0x0002286000007810 */ /* 0x000fca0007ffe0ff */
[----:B--2---:R-:W-:-:S04]  /*166c0*/  IMAD R4, R4, 0x8, R0 ;  /* 0x0000000804047824 */ /* 0x004fc800078e0200 */
[----:B------:R-:W2:Y:S02]  /*166d0*/  SYNCS.PHASECHK.TRANS64.TRYWAIT P0, [R4+URZ], R5 ;  /* 0x00000005040075a7 */ /* 0x000ea4000800017f */
[----:B--2---:R-:W-:Y:S05]  /*166e0*/  @!P0 BRA `(.L_x_9983) ;  /* 0x0000002800688947 */ /* 0x004fea0003800000 */
.L_x_10096:
[----:B------:R-:W-:-:S07]  /*166f0*/  IMAD R3, R3, 0x8, R0 ;  /* 0x0000000803037824 */ /* 0x000fce00078e0200 */
.L_x_9984:
[----:B---3--:R3:W4:Y:S02]  /*16700*/  SYNCS.PHASECHK.TRANS64.TRYWAIT P0, [R3+URZ], R2 ;  /* 0x00000002030075a7 */ /* 0x008724000800017f */
[----:B----4-:R-:W-:Y:S05]  /*16710*/  @!P0 NANOSLEEP.SYNCS 0x989680 ;  /* 0x009896800000895d */ /* 0x010fea0003900000 */
[----:B------:R-:W4:Y:S02]  /*16720*/  @!P0 SYNCS.PHASECHK.TRANS64 P0, [R3+URZ], R2 ;  /* 0x00000002030085a7 */ /* 0x000f24000800007f */
[----:B----4-:R-:W-:Y:S05]  /*16730*/  @!P0 BRA `(.L_x_9984) ;  /* 0xfffffffc00f08947 */ /* 0x010fea000383ffff */
.L_x_9691:
[----:B------:R-:W-:Y:S05]  /*16740*/  BSYNC B9 ;  /* 0x0000000000097941 */ /* 0x000fea0003800000 */
.L_x_9688:
[----:B------:R-:W-:Y:S05]  /*16750*/  EXIT ;  /* 0x000000000000794d */ /* 0x000fea0003800000 */
.L_x_9709:
[----:B0-----:R0:W1:Y:S02]  /*16760*/  SYNCS.PHASECHK.TRANS64.TRYWAIT P6, [R97+URZ+0x22890], R108 ;  /* 0x0228906c610075a7 */ /* 0x00106400080c017f */
[----:B-1----:R-:W-:Y:S05]  /*16770*/  @!P6 NANOSLEEP.SYNCS 0x989680 ;  /* 0x009896800000e95d */ /* 0x002fea0003900000 */
[----:B------:R-:W1:Y:S02]  /*16780*/  @!P6 SYNCS.PHASECHK.TRANS64 P6, [R97+URZ+0x22890], R108 ;  /* 0x0228906c6100e5a7 */ /* 0x000e6400080c007f */
[----:B-1----:R-:W-:Y:S05]  /*16790*/  @!P6 BRA `(.L_x_9709) ;  /* 0xfffffffc00f0e947 */ /* 0x002fea000383ffff */
[----:B------:R-:W-:Y:S05]  /*167a0*/  BRA `(.L_x_9985) ;  /* 0xfffffec000e87947 */ /* 0x000fea000383ffff */
.L_x_9727:
[----:B0-----:R0:W1:Y:S02]  /*167b0*/  SYNCS.PHASECHK.TRANS64.TRYWAIT P5, [R97+URZ+0x22890], R108 ;  /* 0x0228906c610075a7 */ /* 0x00106400080a017f */
[----:B-1----:R-:W-:Y:S05]  /*167c0*/  @!P5 NANOSLEEP.SYNCS 0x989680 ;  /* 0x009896800000d95d */ /* 0x002fea0003900000 */
[----:B------:R-:W1:Y:S02]  /*167d0*/  @!P5 SYNCS.PHASECHK.TRANS64 P5, [R97+URZ+0x22890], R108 ;  /* 0x0228906c6100d5a7 */ /* 0x000e6400080a007f */
[----:B-1----:R-:W-:Y:S05]  /*167e0*/  @!P5 BRA `(.L_x_9727) ;  /* 0xfffffffc00f0d947 */ /* 0x002fea000383ffff */
[----:B------:R-:W-:Y:S05]  /*167f0*/  BRA `(.L_x_9986) ;  /* 0xfffffed400307947 */ /* 0x000fea000383ffff */
.L_x_9736:
[----:B0-----:R0:W1:Y:S02]  /*16800*/  SYNCS.PHASECHK.TRANS64.TRYWAIT P4, [R97+URZ+0x22890], R108 ;  /* 0x0228906c610075a7 */ /* 0x001064000808017f */
[----:B-1----:R-:W-:Y:S05]  /*16810*/  @!P4 NANOSLEEP.SYNCS 0x989680 ;  /* 0x009896800000c95d */ /* 0x002fea0003900000 */
[----:B------:R-:W1:Y:S02]  /*16820*/  @!P4 SYNCS.PHASECHK.TRANS64 P4, [R97+URZ+0x22890], R108 ;  /* 0x0228906c6100c5a7 */ /* 0x000e64000808007f */
[----:B-1----:R-:W-:Y:S05]  /*16830*/  @!P4 BRA `(.L_x_9736) ;  /* 0xfffffffc00f0c947 */ /* 0x002fea000383ffff */
[----:B------:R-:W-:Y:S05]  /*16840*/  BRA `(.L_x_9987) ;  /* 0xfffffee400207947 */ /* 0x000fea000383ffff */
.L_x_9742:
[----:B-1----:R1:W2:Y:S02]  /*16850*/  SYNCS.PHASECHK.TRANS64.TRYWAIT P3, [R97+URZ+0x228b0], R108 ;  /* 0x0228b06c610075a7 */ /* 0x0022a4000806017f */
[----:B--2---:R-:W-:Y:S05]  /*16860*/  @!P3 NANOSLEEP.SYNCS 0x989680 ;  /* 0x009896800000b95d */ /* 0x004fea0003900000 */
[----:B------:R-:W2:Y:S02]  /*16870*/  @!P3 SYNCS.PHASECHK.TRANS64 P3, [R97+URZ+0x228b0], R108 ;  /* 0x0228b06c6100b5a7 */ /* 0x000ea4000806007f */
[----:B--2---:R-:W-:Y:S05]  /*16880*/  @!P3 BRA `(.L_x_9742) ;  /* 0xfffffffc00f0b947 */ /* 0x004fea000383ffff */
[----:B------:R-:W-:Y:S05]  /*16890*/  BRA `(.L_x_9988) ;  /* 0xfffffee400b07947 */ /* 0x000fea000383ffff */
.L_x_9750:
        /* <DEDUP_REMOVED lines=8> */
.L_x_9990:
[----:B------:R-:W-:Y:S05]  /*16920*/  BSYNC B0 ;  /* 0x0000000000007941 */ /* 0x000fea0003800000 */
.L_x_9989:
[----:B------:R-:W-:Y:S05]  /*16930*/  BRA `(.L_x_9991) ;  /* 0xfffffef000547947 */ /* 0x000fea000383ffff */
.L_x_9762:
        /* <DEDUP_REMOVED lines=8> */
.L_x_9993:
[----:B------:R-:W-:Y:S05]  /*169c0*/  BSYNC B1 ;  /* 0x0000000000017941 */ /* 0x000fea0003800000 */
.L_x_9992:
        /* <DEDUP_REMOVED lines=8> */
.L_x_9994:
[----:B------:R-:W-:Y:S02]  /*16a50*/  IMAD.MOV.U32 R13, RZ, RZ, R27 ;  /* 0x000000ffff0d7224 */ /* 0x000fe400078e001b */
[----:B------:R-:W-:-:S07]  /*16a60*/  IMAD.MOV.U32 R3, RZ, RZ, R14 ;  /* 0x000000ffff037224 */ /* 0x000fce00078e000e */
[----:B------:R-:W-:Y:S05]  /*16a70*/  WARPSYNC.COLLECTIVE R15, `(.L_x_9995) ;  /* 0x000000000f087348 */ /* 0x000fea0003c00000 */
[----:B------:R0:W1:Y:S02]  /*16a80*/  SHFL.IDX P6, R14, R13, R12, R11 ;  /* 0x0000000c0d0e7389 */ /* 0x00006400000c000b */
[----:B01----:R-:W-:Y:S01]  /*16a90*/  ENDCOLLECTIVE ;  /* 0x000000000000791b */ /* 0x003fe20003800000 */
.L_x_9995:
[----:B------:R-:W-:Y:S02]  /*16aa0*/  IMAD.MOV.U32 R13, RZ, RZ, R26 ;  /* 0x000000ffff0d7224 */ /* 0x000fe400078e001a */
[----:B------:R-:W-:-:S07]  /*16ab0*/  IMAD.MOV.U32 R4, RZ, RZ, R14 ;  /* 0x000000ffff047224 */ /* 0x000fce00078e000e */
[----:B------:R-:W-:Y:S05]  /*16ac0*/  WARPSYNC.COLLECTIVE R15, `(.L_x_9996) ;  /* 0x000000000f087348 */ /* 0x000fea0003c00000 */
[----:B------:R0:W1:Y:S02]  /*16ad0*/  SHFL.IDX P6, R14, R13, R12, R11 ;  /* 0x0000000c0d0e7389 */ /* 0x00006400000c000b */
[----:B01----:R-:W-:Y:S01]  /*16ae0*/  ENDCOLLECTIVE ;  /* 0x000000000000791b */ /* 0x003fe20003800000 */
.L_x_9996:
[----:B------:R-:W-:Y:S05]  /*16af0*/  BRA `(.L_x_9997) ;  /* 0xfffffef400587947 */ /* 0x000fea000383ffff */
.L_x_9766:
[----:B0-----:R0:W1:Y:S02]  /*16b00*/  SYNCS.PHASECHK.TRANS64.TRYWAIT P0, [R18+URZ+0x22800], R15 ;  /* 0x0228000f120075a7 */ /* 0x001064000800017f */
[----:B-1----:R-:W-:Y:S05]  /*16b10*/  @!P0 NANOSLEEP.SYNCS 0x989680 ;  /* 0x009896800000895d */ /* 0x002fea0003900000 */
[----:B------:R-:W1:Y:S02]  /*16b20*/  @!P0 SYNCS.PHASECHK.TRANS64 P0, [R18+URZ+0x22800], R15 ;  /* 0x0228000f120085a7 */ /* 0x000e64000800007f */
[----:B-1----:R-:W-:Y:S05]  /*16b30*/  @!P0 BRA `(.L_x_9766) ;  /* 0xfffffffc00f08947 */ /* 0x002fea000383ffff */
[----:B------:R-:W-:Y:S05]  /*16b40*/  BRA `(.L_x_9998) ;  /* 0xfffffef8006c7947 */ /* 0x000fea000383ffff */
.L_x_9774:
        /* <DEDUP_REMOVED lines=8> */
.L_x_10000:
[----:B------:R-:W-:Y:S05]  /*16bd0*/  BSYNC B1 ;  /* 0x0000000000017941 */ /* 0x000fea0003800000 */
.L_x_9999:
        /* <DEDUP_REMOVED lines=8> */
.L_x_10001:
[----:B------:R-:W-:Y:S01]  /*16c60*/  MOV R13, R27 ;  /* 0x0000001b000d7202 */ /* 0x000fe20000000f00 */
[----:B------:R-:W-:-:S07]  /*16c70*/  IMAD.MOV.U32 R3, RZ, RZ, R14 ;  /* 0x000000ffff037224 */ /* 0x000fce00078e000e */
[----:B------:R-:W-:Y:S05]  /*16c80*/  WARPSYNC.COLLECTIVE R15, `(.L_x_10002) ;  /* 0x000000000f087348 */ /* 0x000fea0003c00000 */
[----:B------:R0:W1:Y:S02]  /*16c90*/  SHFL.IDX P6, R14, R13, R12, R11 ;  /* 0x0000000c0d0e7389 */ /* 0x00006400000c000b */
[----:B01----:R-:W-:Y:S01]  /*16ca0*/  ENDCOLLECTIVE ;  /* 0x000000000000791b */ /* 0x003fe20003800000 */
.L_x_10002:
[----:B------:R-:W-:Y:S02]  /*16cb0*/  IMAD.MOV.U32 R13, RZ, RZ, R26 ;  /* 0x000000ffff0d7224 */ /* 0x000fe400078e001a */
[----:B------:R-:W-:-:S07]  /*16cc0*/  IMAD.MOV.U32 R4, RZ, RZ, R14 ;  /* 0x000000ffff047224 */ /* 0x000fce00078e000e */
[----:B------:R-:W-:Y:S05]  /*16cd0*/  WARPSYNC.COLLECTIVE R15, `(.L_x_10003) ;  /* 0x000000000f087348 */ /* 0x000fea0003c00000 */
[----:B------:R0:W1:Y:S02]  /*16ce0*/  SHFL.IDX P6, R14, R13, R12, R11 ;  /* 0x0000000c0d0e7389 */ /* 0x00006400000c000b */
[----:B01----:R-:W-:Y:S01]  /*16cf0*/  ENDCOLLECTIVE ;  /* 0x000000000000791b */ /* 0x003fe20003800000 */
.L_x_10003:
[----:B------:R-:W-:Y:S05]  /*16d00*/  BRA `(.L_x_10004) ;  /* 0xffffff0000cc7947 */ /* 0x000fea000383ffff */
.L_x_9778:
[----:B0-----:R0:W1:Y:S02]  /*16d10*/  SYNCS.PHASECHK.TRANS64.TRYWAIT P1, [R18+URZ+0x22800], R13 ;  /* 0x0228000d120075a7 */ /* 0x001064000802017f */
[----:B-1----:R-:W-:Y:S05]  /*16d20*/  @!P1 NANOSLEEP.SYNCS 0x989680 ;  /* 0x009896800000995d */ /* 0x002fea0003900000 */
[----:B------:R-:W1:Y:S02]  /*16d30*/  @!P1 SYNCS.PHASECHK.TRANS64 P1, [R18+URZ+0x22800], R13 ;  /* 0x0228000d120095a7 */ /* 0x000e64000802007f */
[----:B-1----:R-:W-:Y:S05]  /*16d40*/  @!P1 BRA `(.L_x_9778) ;  /* 0xfffffffc00f09947 */ /* 0x002fea000383ffff */
[----:B------:R-:W-:Y:S05]  /*16d50*/  BRA `(.L_x_10005) ;  /* 0xffffff0400a87947 */ /* 0x000fea000383ffff */
.L_x_9784:
[----:B-1----:R1:W3:Y:S02]  /*16d60*/  SYNCS.PHASECHK.TRANS64.TRYWAIT P1, [R20+URZ+0x22830], R15 ;  /* 0x0228300f140075a7 */ /* 0x0022e4000802017f */
[----:B---3--:R-:W-:Y:S05]  /*16d70*/  @!P1 NANOSLEEP.SYNCS 0x989680 ;  /* 0x009896800000995d */ /* 0x008fea0003900000 */
[----:B------:R-:W3:Y:S02]  /*16d80*/  @!P1 SYNCS.PHASECHK.TRANS64 P1, [R20+URZ+0x22830], R15 ;  /* 0x0228300f140095a7 */ /* 0x000ee4000802007f */
[----:B---3--:R-:W-:Y:S05]  /*16d90*/  @!P1 BRA `(.L_x_9784) ;  /* 0xfffffffc00f09947 */ /* 0x008fea000383ffff */
[----:B------:R-:W-:Y:S05]  /*16da0*/  BRA `(.L_x_9783) ;  /* 0xffffff1000c07947 */ /* 0x000fea000383ffff */
.L_x_9789:
[----:B-1----:R1:W2:Y:S02]  /*16db0*/  SYNCS.PHASECHK.TRANS64.TRYWAIT P2, [R20+URZ+0x22850], R15 ;  /* 0x0228500f140075a7 */ /* 0x0022a4000804017f */
[----:B--2---:R-:W-:Y:S05]  /*16dc0*/  @!P2 NANOSLEEP.SYNCS 0x989680 ;  /* 0x009896800000a95d */ /* 0x004fea0003900000 */
[----:B------:R-:W2:Y:S02]  /*16dd0*/  @!P2 SYNCS.PHASECHK.TRANS64 P2, [R20+URZ+0x22850], R15 ;  /* 0x0228500f1400a5a7 */ /* 0x000ea4000804007f */
[----:B--2---:R-:W-:Y:S05]  /*16de0*/  @!P2 BRA `(.L_x_9789) ;  /* 0xfffffffc00f0a947 */ /* 0x004fea000383ffff */
[----:B------:R-:W-:Y:S05]  /*16df0*/  BRA `(.L_x_9788) ;  /* 0xffffff2800607947 */ /* 0x000fea000383ffff */
.L_x_9794:
[----:B-1----:R1:W2:Y:S02]  /*16e00*/  SYNCS.PHASECHK.TRANS64.TRYWAIT P3, [R21+URZ+0x22830], R217 ;  /* 0x022830d9150075a7 */ /* 0x0022a4000806017f */
[----:B--2---:R-:W-:Y:S05]  /*16e10*/  @!P3 NANOSLEEP.SYNCS 0x989680 ;  /* 0x009896800000b95d */ /* 0x004fea0003900000 */
[----:B------:R-:W2:Y:S02]  /*16e20*/  @!P3 SYNCS.PHASECHK.TRANS64 P3, [R21+URZ+0x22830], R217 ;  /* 0x022830d91500b5a7 */ /* 0x000ea4000806007f */
[----:B--2---:R-:W-:Y:S05]  /*16e30*/  @!P3 BRA `(.L_x_9794) ;  /* 0xfffffffc00f0b947 */ /* 0x004fea000383ffff */
[----:B------:R-:W-:Y:S05]  /*16e40*/  BRA `(.L_x_9793) ;  /* 0xffffff2c00947947 */ /* 0x000fea000383ffff */
.L_x_9799:
[----:B--2---:R2:W3:Y:S02]  /*16e50*/  SYNCS.PHASECHK.TRANS64.TRYWAIT P3, [R21+URZ+0x22850], R217 ;  /* 0x022850d9150075a7 */ /* 0x0044e4000806017f */
[----:B---3--:R-:W-:Y:S05]  /*16e60*/  @!P3 NANOSLEEP.SYNCS 0x989680 ;  /* 0x009896800000b95d */ /* 0x008fea0003900000 */
[----:B------:R-:W3:Y:S02]  /*16e70*/  @!P3 SYNCS.PHASECHK.TRANS64 P3, [R21+URZ+0x22850], R217 ;  /* 0x022850d91500b5a7 */ /* 0x000ee4000806007f */
[----:B---3--:R-:W-:Y:S05]  /*16e80*/  @!P3 BRA `(.L_x_9799) ;  /* 0xfffffffc00f0b947 */ /* 0x008fea000383ffff */
[----:B------:R-:W-:Y:S05]  /*16e90*/  BRA `(.L_x_9798) ;  /* 0xffffff4400f07947 */ /* 0x000fea000383ffff */
.L_x_9814:
[----:B------:R-:W-:Y:S02]  /*16ea0*/  IMAD.MOV.U32 R13, RZ, RZ, R4 ;  /* 0x000000ffff0d7224 */ /* 0x000fe400078e0004 */
[----:B------:R-:W-:Y:S02]  /*16eb0*/  IMAD.MOV.U32 R12, RZ, RZ, RZ ;  /* 0x000000ffff0c7224 */ /* 0x000fe400078e00ff */
[----:B------:R-:W-:Y:S02]  /*16ec0*/  IMAD.MOV.U32 R11, RZ, RZ, 0x181f ;  /* 0x0000181fff0b7424 */ /* 0x000fe400078e00ff */
[----:B------:R-:W-:-:S07]  /*16ed0*/  IMAD.MOV.U32 R15, RZ, RZ, -0x1 ;  /* 0xffffffffff0f7424 */ /* 0x000fce00078e00ff */
[----:B01----:R-:W-:Y:S05]  /*16ee0*/  WARPSYNC.COLLECTIVE R15, `(.L_x_10006) ;  /* 0x000000000f087348 */ /* 0x003fea0003c00000 */
[----:B------:R2:W3:Y:S02]  /*16ef0*/  SHFL.IDX P6, R14, R13, R12, R11 ;  /* 0x0000000c0d0e7389 */ /* 0x0004e400000c000b */
[----:B0123--:R-:W-:Y:S01]  /*16f00*/  ENDCOLLECTIVE ;  /* 0x000000000000791b */ /* 0x00ffe20003800000 */
.L_x_10006:
[----:B------:R-:W-:Y:S02]  /*16f10*/  IMAD.MOV.U32 R13, RZ, RZ, R3 ;  /* 0x000000ffff0d7224 */ /* 0x000fe400078e0003 */
[----:B------:R-:W-:-:S07]  /*16f20*/  IMAD.MOV.U32 R0, RZ, RZ, R14 ;  /* 0x000000ffff007224 */ /* 0x000fce00078e000e */
[----:B------:R-:W-:Y:S05]  /*16f30*/  WARPSYNC.COLLECTIVE R15, `(.L_x_10007) ;  /* 0x000000000f087348 */ /* 0x000fea0003c00000 */
[----:B------:R0:W1:Y:S02]  /*16f40*/  SHFL.IDX P6, R14, R13, R12, R11 ;  /* 0x0000000c0d0e7389 */ /* 0x00006400000c000b */
[----:B01----:R-:W-:Y:S01]  /*16f50*/  ENDCOLLECTIVE ;  /* 0x000000000000791b */ /* 0x003fe20003800000 */
.L_x_10007:
[----:B------:R-:W-:Y:S05]  /*16f60*/  BRA `(.L_x_10008) ;  /* 0xffffff7800d47947 */ /* 0x000fea000383ffff */
.L_x_9817:
[----:B------:R-:W-:Y:S01]  /*16f70*/  BSSY B1, `(.L_x_10009) ;  /* 0x0000008000017945 */ /* 0x000fe20003800000 */
[----:B---3--:R-:W-:Y:S02]  /*16f80*/  IMAD.MOV.U32 R13, RZ, RZ, R4 ;  /* 0x000000ffff0d7224 */ /* 0x008fe400078e0004 */
[----:B------:R-:W-:Y:S02]  /*16f90*/  IMAD.MOV.U32 R12, RZ, RZ, 0x1 ;  /* 0x00000001ff0c7424 */ /* 0x000fe400078e00ff */
[----:B------:R-:W-:Y:S02]  /*16fa0*/  IMAD.MOV.U32 R11, RZ, RZ, 0x181f ;  /* 0x0000181fff0b7424 */ /* 0x000fe400078e00ff */
[----:B------:R-:W-:-:S07]  /*16fb0*/  IMAD.MOV.U32 R15, RZ, RZ, -0x1 ;  /* 0xffffffffff0f7424 */ /* 0x000fce00078e00ff */
[----:B012-4-:R-:W-:Y:S05]  /*16fc0*/  WARPSYNC.COLLECTIVE R15, `(.L_x_10010) ;  /* 0x000000000f087348 */ /* 0x017fea0003c00000 */
[----:B----4-:R3:W4:Y:S02]  /*16fd0*/  SHFL.IDX P6, R14, R13, R12, R11 ;  /* 0x0000000c0d0e7389 */ /* 0x01072400000c000b */
[----:B01234-:R-:W-:Y:S01]  /*16fe0*/  ENDCOLLECTIVE ;  /* 0x000000000000791b */ /* 0x01ffe20003800000 */
.L_x_10010:
[----:B------:R-:W-:Y:S05]  /*16ff0*/  BSYNC B1 ;  /* 0x0000000000017941 */ /* 0x000fea0003800000 */
.L_x_10009:
        /* <DEDUP_REMOVED lines=8> */
.L_x_10011:
[----:B------:R-:W-:Y:S05]  /*17080*/  BRA `(.L_x_10012) ;  /* 0xffffff7c00087947 */ /* 0x000fea000383ffff */
.L_x_9820:
[----:B------:R-:W-:Y:S01]  /*17090*/  BSSY B1, `(.L_x_10013) ;  /* 0x0000008000017945 */ /* 0x000fe20003800000 */
[----:B0-----:R-:W-:Y:S02]  /*170a0*/  IMAD.MOV.U32 R13, RZ, RZ, R4 ;  /* 0x000000ffff0d7224 */ /* 0x001fe400078e0004 */
[----:B------:R-:W-:Y:S02]  /*170b0*/  IMAD.MOV.U32 R12, RZ, RZ, 0x2 ;  /* 0x00000002ff0c7424 */ /* 0x000fe400078e00ff */
[----:B------:R-:W-:Y:S02]  /*170c0*/  IMAD.MOV.U32 R11, RZ, RZ, 0x181f ;  /* 0x0000181fff0b7424 */ /* 0x000fe400078e00ff */
[----:B------:R-:W-:-:S07]  /*170d0*/  IMAD.MOV.U32 R15, RZ, RZ, -0x1 ;  /* 0xffffffffff0f7424 */ /* 0x000fce00078e00ff */
[----:B-1234-:R-:W-:Y:S05]  /*170e0*/  WARPSYNC.COLLECTIVE R15, `(.L_x_10014) ;  /* 0x000000000f087348 */ /* 0x01efea0003c00000 */
[----:B----4-:R0:W4:Y:S02]  /*170f0*/  SHFL.IDX P6, R14, R13, R12, R11 ;  /* 0x0000000c0d0e7389 */ /* 0x01012400000c000b */
[----:B01234-:R-:W-:Y:S01]  /*17100*/  ENDCOLLECTIVE ;  /* 0x000000000000791b */ /* 0x01ffe20003800000 */
.L_x_10014:
[----:B------:R-:W-:Y:S05]  /*17110*/  BSYNC B1 ;  /* 0x0000000000017941 */ /* 0x000fea0003800000 */
.L_x_10013:
        /* <DEDUP_REMOVED lines=8> */
.L_x_10015:
[----:B------:R-:W-:Y:S05]  /*171a0*/  BRA `(.L_x_10016) ;  /* 0xffffff7c00387947 */ /* 0x000fea000383ffff */
.L_x_9823:
[----:B------:R-:W-:Y:S01]  /*171b0*/  BSSY B1, `(.L_x_10017) ;  /* 0x0000008000017945 */ /* 0x000fe20003800000 */
[----:B0-----:R-:W-:Y:S01]  /*171c0*/  IMAD.MOV.U32 R13, RZ, RZ, R4 ;  /* 0x000000ffff0d7224 */ /* 0x001fe200078e0004 */
[----:B------:R-:W-:Y:S01]  /*171d0*/  MOV R15, 0xffffffff ;  /* 0xffffffff000f7802 */ /* 0x000fe20000000f00 */
[----:B------:R-:W-:Y:S02]  /*171e0*/  IMAD.MOV.U32 R12, RZ, RZ, 0x3 ;  /* 0x00000003ff0c7424 */ /* 0x000fe400078e00ff */
[----:B------:R-:W-:-:S07]  /*171f0*/  IMAD.MOV.U32 R11, RZ, RZ, 0x181f ;  /* 0x0000181fff0b7424 */ /* 0x000fce00078e00ff */
[----:B-1234-:R-:W-:Y:S05]  /*17200*/  WARPSYNC.COLLECTIVE R15, `(.L_x_10018) ;  /* 0x000000000f087348 */ /* 0x01efea0003c00000 */
[----:B------:R0:W0:Y:S02]  /*17210*/  SHFL.IDX P6, R14, R13, R12, R11 ;  /* 0x0000000c0d0e7389 */ /* 0x00002400000c000b */
[----:B01234-:R-:W-:Y:S01]  /*17220*/  ENDCOLLECTIVE ;  /* 0x000000000000791b */ /* 0x01ffe20003800000 */
.L_x_10018:
[----:B------:R-:W-:Y:S05]  /*17230*/  BSYNC B1 ;  /* 0x0000000000017941 */ /* 0x000fea0003800000 */
.L_x_10017:
        /* <DEDUP_REMOVED lines=8> */
.L_x_10019:
[----:B------:R-:W-:Y:S05]  /*172c0*/  BRA `(.L_x_10020) ;  /* 0xffffff7c00687947 */ /* 0x000fea000383ffff */
.L_x_9840:
        /* <DEDUP_REMOVED lines=11> */
.L_x_10022:
[----:B------:R-:W-:Y:S05]  /*17380*/  BSYNC B1 ;  /* 0x0000000000017941 */ /* 0x000fea0003800000 */
.L_x_10021:
[----:B------:R-:W-:Y:S05]  /*17390*/  BRA `(.L_x_10023) ;  /* 0xffffff9000387947 */ /* 0x000fea000383ffff */
.L_x_9842:
[----:B------:R-:W-:Y:S01]  /*173a0*/  BSSY B1, `(.L_x_10024) ;  /* 0x0000006000017945 */ /* 0x000fe20003800000 */
[----:B------:R-:W-:-:S07]  /*173b0*/  IMAD.MOV.U32 R15, RZ, RZ, -0x1 ;  /* 0xffffffffff0f7424 */ /* 0x000fce00078e00ff */
[----:B0-----:R-:W-:Y:S05]  /*173c0*/  WARPSYNC.COLLECTIVE R15, `(.L_x_10025) ;  /* 0x000000000f0c7348 */ /* 0x001fea0003c00000 */
[----:B------:R-:W-:Y:S02]  /*173d0*/  ELECT P6, UR62, PT ;  /* 0x00000000003e782f */ /* 0x000fe400038c0000 */
[----:B------:R-:W-:Y:S01]  /*173e0*/  MOV R14, UR62 ;  /* 0x0000003e000e7c02 */ /* 0x000fe20008000f00 */
[----:B0-----:R-:W-:Y:S10]  /*173f0*/  ENDCOLLECTIVE ;  /* 0x000000000000791b */ /* 0x001ff40003800000 */
.L_x_10025:
[----:B------:R-:W-:Y:S05]  /*17400*/  BSYNC B1 ;  /* 0x0000000000017941 */ /* 0x000fea0003800000 */
.L_x_10024:
[----:B------:R-:W-:Y:S05]  /*17410*/  BRA `(.L_x_9841) ;  /* 0xffffff9000307947 */ /* 0x000fea000383ffff */
.L_x_9844:
[----:B0-----:R-:W2:Y:S02]  /*17420*/  LDL R5, [R1+0x4] ;  /* 0x0000040001057983 */ /* 0x001ea40000100800 */
[----:B--2---:R0:W1:Y:S02]  /*17430*/  SYNCS.PHASECHK.TRANS64.TRYWAIT P0, [R5+URZ+0x22820], R4 ;  /* 0x02282004050075a7 */ /* 0x004064000800017f */
[----:B-1----:R-:W-:Y:S05]  /*17440*/  @!P0 NANOSLEEP.SYNCS 0x989680 ;  /* 0x009896800000895d */ /* 0x002fea0003900000 */
[----:B------:R-:W1:Y:S02]  /*17450*/  @!P0 SYNCS.PHASECHK.TRANS64 P0, [R5+URZ+0x22820], R4 ;  /* 0x02282004050085a7 */ /* 0x000e64000800007f */
[----:B-1----:R-:W-:Y:S05]  /*17460*/  @!P0 BRA `(.L_x_9844) ;  /* 0xfffffffc00ec8947 */ /* 0x002fea000383ffff */
[----:B------:R-:W-:Y:S05]  /*17470*/  BRA `(.L_x_10026) ;  /* 0xffffff9000407947 */ /* 0x000fea000383ffff */
.L_x_9848:
[----:B0-----:R0:W1:Y:S02]  /*17480*/  SYNCS.PHASECHK.TRANS64.TRYWAIT P0, [R4+URZ+0x228a0], R9 ;  /* 0x0228a009040075a7 */ /* 0x001064000800017f */
[----:B-1----:R-:W-:Y:S05]  /*17490*/  @!P0 NANOSLEEP.SYNCS 0x989680 ;  /* 0x009896800000895d */ /* 0x002fea0003900000 */
[----:B------:R-:W1:Y:S02]  /*174a0*/  @!P0 SYNCS.PHASECHK.TRANS64 P0, [R4+URZ+0x228a0], R9 ;  /* 0x0228a009040085a7 */ /* 0x000e64000800007f */
[----:B-1----:R-:W-:Y:S05]  /*174b0*/  @!P0 BRA `(.L_x_9848) ;  /* 0xfffffffc00f08947 */ /* 0x002fea000383ffff */
[----:B------:R-:W-:Y:S05]  /*174c0*/  BRA `(.L_x_10027) ;  /* 0xffffff9000687947 */ /* 0x000fea000383ffff */
.L_x_9853:
[----:B-1----:R1:W2:Y:S02]  /*174d0*/  SYNCS.PHASECHK.TRANS64.TRYWAIT P0, [R4+URZ+0x228c0], R9 ;  /* 0x0228c009040075a7 */ /* 0x0022a4000800017f */
[----:B--2---:R-:W-:Y:S05]  /*174e0*/  @!P0 NANOSLEEP.SYNCS 0x989680 ;  /* 0x009896800000895d */ /* 0x004fea0003900000 */
[----:B------:R-:W2:Y:S02]  /*174f0*/  @!P0 SYNCS.PHASECHK.TRANS64 P0, [R4+URZ+0x228c0], R9 ;  /* 0x0228c009040085a7 */ /* 0x000ea4000800007f */
[----:B--2---:R-:W-:Y:S05]  /*17500*/  @!P0 BRA `(.L_x_9853) ;  /* 0xfffffffc00f08947 */ /* 0x004fea000383ffff */
[----:B------:R-:W-:Y:S05]  /*17510*/  BRA `(.L_x_10028) ;  /* 0xffffff9000ec7947 */ /* 0x000fea000383ffff */
.L_x_9863:
[----:B0-----:R0:W1:Y:S02]  /*17520*/  SYNCS.PHASECHK.TRANS64.TRYWAIT P1, [R5+URZ+0x228a0], R6 ;  /* 0x0228a006050075a7 */ /* 0x001064000802017f */
[----:B-1----:R-:W-:Y:S05]  /*17530*/  @!P1 NANOSLEEP.SYNCS 0x989680 ;  /* 0x009896800000995d */ /* 0x002fea0003900000 */
[----:B------:R-:W1:Y:S02]  /*17540*/  @!P1 SYNCS.PHASECHK.TRANS64 P1, [R5+URZ+0x228a0], R6 ;  /* 0x0228a006050095a7 */ /* 0x000e64000802007f */
[----:B-1----:R-:W-:Y:S05]  /*17550*/  @!P1 BRA `(.L_x_9863) ;  /* 0xfffffffc00f09947 */ /* 0x002fea000383ffff */
[----:B------:R-:W-:Y:S05]  /*17560*/  BRA `(.L_x_10029) ;  /* 0xffffff9800847947 */ /* 0x000fea000383ffff */
.L_x_9868:
[----:B-1----:R1:W2:Y:S02]  /*17570*/  SYNCS.PHASECHK.TRANS64.TRYWAIT P1, [R5+URZ+0x228c0], R6 ;  /* 0x0228c006050075a7 */ /* 0x0022a4000802017f */
[----:B--2---:R-:W-:Y:S05]  /*17580*/  @!P1 NANOSLEEP.SYNCS 0x989680 ;  /* 0x009896800000995d */ /* 0x004fea0003900000 */
[----:B------:R-:W2:Y:S02]  /*17590*/  @!P1 SYNCS.PHASECHK.TRANS64 P1, [R5+URZ+0x228c0], R6 ;  /* 0x0228c006050095a7 */ /* 0x000ea4000802007f */
[----:B--2---:R-:W-:Y:S05]  /*175a0*/  @!P1 BRA `(.L_x_9868) ;  /* 0xfffffffc00f09947 */ /* 0x004fea000383ffff */
[----:B------:R-:W-:Y:S05]  /*175b0*/  BRA `(.L_x_10030) ;  /* 0xffffff9c00047947 */ /* 0x000fea000383ffff */
.L_x_9884:
        /* <DEDUP_REMOVED lines=11> */
.L_x_10032:
[----:B------:R-:W-:Y:S05]  /*17670*/  BSYNC B0 ;  /* 0x0000000000007941 */ /* 0x000fea0003800000 */
.L_x_10031:
[----:B------:R-:W-:Y:S05]  /*17680*/  BRA `(.L_x_10033) ;  /* 0xffffffa400f87947 */ /* 0x000fea000383ffff */
.L_x_9886:
[----:B------:R-:W-:Y:S01]  /*17690*/  BSSY B0, `(.L_x_10034) ;  /* 0x0000006000007945 */ /* 0x000fe20003800000 */
[----:B------:R-:W-:-:S07]  /*176a0*/  MOV R15, 0xffffffff ;  /* 0xffffffff000f7802 */ /* 0x000fce0000000f00 */
[----:B0-----:R-:W-:Y:S05]  /*176b0*/  WARPSYNC.COLLECTIVE R15, `(.L_x_10035) ;  /* 0x000000000f0c7348 */ /* 0x001fea0003c00000 */
[----:B------:R-:W-:Y:S02]  /*176c0*/  ELECT P6, UR62, PT ;  /* 0x00000000003e782f */ /* 0x000fe400038c0000 */
[----:B------:R-:W-:Y:S01]  /*176d0*/  MOV R14, UR62 ;  /* 0x0000003e000e7c02 */ /* 0x000fe20008000f00 */
[----:B0-----:R-:W-:Y:S10]  /*176e0*/  ENDCOLLECTIVE ;  /* 0x000000000000791b */ /* 0x001ff40003800000 */
.L_x_10035:
[----:B------:R-:W-:Y:S05]  /*176f0*/  BSYNC B0 ;  /* 0x0000000000007941 */ /* 0x000fea0003800000 */
.L_x_10034:
[----:B------:R-:W-:Y:S05]  /*17700*/  BRA `(.L_x_10036) ;  /* 0xffffffa800047947 */ /* 0x000fea000383ffff */
.L_x_9888:
[----:B0-----:R0:W1:Y:S02]  /*17710*/  SYNCS.PHASECHK.TRANS64.TRYWAIT P0, [R0+URZ+0x22840], R2 ;  /* 0x02284002000075a7 */ /* 0x001064000800017f */
[----:B-1----:R-:W-:Y:S05]  /*17720*/  @!P0 NANOSLEEP.SYNCS 0x989680 ;  /* 0x009896800000895d */ /* 0x002fea0003900000 */
[----:B------:R-:W1:Y:S02]  /*17730*/  @!P0 SYNCS.PHASECHK.TRANS64 P0, [R0+URZ+0x22840], R2 ;  /* 0x02284002000085a7 */ /* 0x000e64000800007f */
[----:B-1----:R-:W-:Y:S05]  /*17740*/  @!P0 BRA `(.L_x_9888) ;  /* 0xfffffffc00f08947 */ /* 0x002fea000383ffff */
[----:B------:R-:W-:Y:S05]  /*17750*/  BRA `(.L_x_10037) ;  /* 0xffffffa800707947 */ /* 0x000fea000383ffff */
.L_x_9892:
[----:B------:R-:W2:Y:S01]  /*17760*/  LDL.LU R11, [R1+0x54] ;  /* 0x00005400010b7983 */ /* 0x000ea20000300800 */
[----:B------:R-:W-:Y:S01]  /*17770*/  IMAD.MOV.U32 R13, RZ, RZ, R0 ;  /* 0x000000ffff0d7224 */ /* 0x000fe200078e0000 */
[----:B------:R-:W-:Y:S01]  /*17780*/  LOP3.LUT R8, R8, 0x7f, RZ, 0xc0, !PT ;  /* 0x0000007f08087812 */ /* 0x000fe200078ec0ff */
[----:B------:R-:W-:Y:S02]  /*17790*/  IMAD.MOV.U32 R12, RZ, RZ, RZ ;  /* 0x000000ffff0c7224 */ /* 0x000fe400078e00ff */
[----:B------:R-:W-:Y:S01]  /*177a0*/  IMAD.MOV.U32 R15, RZ, RZ, -0x1 ;  /* 0xffffffffff0f7424 */ /* 0x000fe200078e00ff */
[----:B------:R-:W-:-:S05]  /*177b0*/  SHF.R.U32.HI R5, RZ, 0x3, R8 ;  /* 0x00000003ff057819 */ /* 0x000fca0000011608 */
[----:B------:R-:W-:-:S04]  /*177c0*/  IMAD.IADD R2, R5, 0x1, R17 ;  /* 0x0000000105027824 */ /* 0x000fc800078e0211 */
[C---:B------:R-:W-:Y:S01]  /*177d0*/  VIADD R5, R2.reuse, 0x10 ;  /* 0x0000001002057836 */ /* 0x040fe20000000000 */
[----:B------:R-:W-:Y:S01]  /*177e0*/  IADD3 R8, R2, 0x60, RZ ;  /* 0x0000006002087810 */ /* 0x000fe20007ffe0ff */
[----:B--2---:R-:W-:Y:S02]  /*177f0*/  IMAD R3, R11, R7, RZ ;  /* 0x000000070b037224 */ /* 0x004fe400078e02ff */
[----:B------:R-:W-:-:S03]  /*17800*/  IMAD.MOV.U32 R11, RZ, RZ, 0x181f ;  /* 0x0000181fff0b7424 */ /* 0x000fc600078e00ff */
[----:B------:R-:W-:-:S13]  /*17810*/  ISETP.GE.AND P1, PT, R2, R3, PT ;  /* 0x000000030200720c */ /* 0x000fda0003f26270 */
[----:B-----5:R-:W-:Y:S05]  /*17820*/  WARPSYNC.COLLECTIVE R15, `(.L_x_10038) ;  /* 0x000000000f087348 */ /* 0x020fea0003c00000 */
[----:B------:R0:W1:Y:S02]  /*17830*/  SHFL.IDX P6, R14, R13, R12, R11 ;  /* 0x0000000c0d0e7389 */ /* 0x00006400000c000b */
[----:B01---5:R-:W-:Y:S01]  /*17840*/  ENDCOLLECTIVE ;  /* 0x000000000000791b */ /* 0x023fe20003800000 */
.L_x_10038:
[----:B------:R-:W-:Y:S02]  /*17850*/  IMAD.MOV.U32 R13, RZ, RZ, R4 ;  /* 0x000000ffff0d7224 */ /* 0x000fe400078e0004 */
[----:B------:R-:W-:-:S07]  /*17860*/  IMAD.MOV.U32 R6, RZ, RZ, R14 ;  /* 0x000000ffff067224 */ /* 0x000fce00078e000e */
[----:B------:R-:W-:Y:S05]  /*17870*/  WARPSYNC.COLLECTIVE R15, `(.L_x_10039) ;  /* 0x000000000f087348 */ /* 0x000fea0003c00000 */
[----:B------:R0:W1:Y:S02]  /*17880*/  SHFL.IDX P6, R14, R13, R12, R11 ;  /* 0x0000000c0d0e7389 */ /* 0x00006400000c000b */
[----:B01----:R-:W-:Y:S01]  /*17890*/  ENDCOLLECTIVE ;  /* 0x000000000000791b */ /* 0x003fe20003800000 */
.L_x_10039:
[----:B------:R-:W-:Y:S02]  /*178a0*/  IMAD.MOV.U32 R13, RZ, RZ, R0 ;  /* 0x000000ffff0d7224 */ /* 0x000fe400078e0000 */
[----:B------:R-:W-:Y:S02]  /*178b0*/  IMAD.MOV.U32 R12, RZ, RZ, 0x1 ;  /* 0x00000001ff0c7424 */ /* 0x000fe400078e00ff */
[----:B------:R-:W-:-:S07]  /*178c0*/  IMAD.MOV.U32 R7, RZ, RZ, R14 ;  /* 0x000000ffff077224 */ /* 0x000fce00078e000e */
[----:B------:R-:W-:Y:S05]  /*178d0*/  WARPSYNC.COLLECTIVE R15, `(.L_x_10040) ;  /* 0x000000000f087348 */ /* 0x000fea0003c00000 */
[----:B------:R0:W1:Y:S02]  /*178e0*/  SHFL.IDX P6, R14, R13, R12, R11 ;  /* 0x0000000c0d0e7389 */ /* 0x00006400000c000b */
[----:B01----:R-:W-:Y:S01]  /*178f0*/  ENDCOLLECTIVE ;  /* 0x000000000000791b */ /* 0x003fe20003800000 */
.L_x_10040:
        /* <DEDUP_REMOVED lines=15> */
.L_x_10041:
[----:B------:R-:W-:Y:S02]  /*179f0*/  IMAD.MOV.U32 R13, RZ, RZ, R0 ;  /* 0x000000ffff0d7224 */ /* 0x000fe400078e0000 */
[----:B------:R-:W-:Y:S01]  /*17a00*/  IMAD.MOV.U32 R12, RZ, RZ, 0x2 ;  /* 0x00000002ff0c7424 */ /* 0x000fe200078e00ff */
[----:B------:R-:W-:-:S07]  /*17a10*/  MOV R5, R14 ;  /* 0x0000000e00057202 */ /* 0x000fce0000000f00 */
[----:B------:R-:W-:Y:S05]  /*17a20*/  WARPSYNC.COLLECTIVE R15, `(.L_x_10042) ;  /* 0x000000000f087348 */ /* 0x000fea0003c00000 */
[----:B------:R0:W1:Y:S02]  /*17a30*/  SHFL.IDX P6, R14, R13, R12, R11 ;  /* 0x0000000c0d0e7389 */ /* 0x00006400000c000b */
[----:B01----:R-:W-:Y:S01]  /*17a40*/  ENDCOLLECTIVE ;  /* 0x000000000000791b */ /* 0x003fe20003800000 */
.L_x_10042:
        /* <DEDUP_REMOVED lines=15> */
.L_x_10043:
[----:B------:R-:W-:Y:S01]  /*17b40*/  IMAD.MOV.U32 R13, RZ, RZ, R0 ;  /* 0x000000ffff0d7224 */ /* 0x000fe200078e0000 */
[----:B------:R-:W-:Y:S01]  /*17b50*/  MOV R12, 0x3 ;  /* 0x00000003000c7802 */ /* 0x000fe20000000f00 */
[----:B------:R-:W-:-:S07]  /*17b60*/  IMAD.MOV.U32 R5, RZ, RZ, R14 ;  /* 0x000000ffff057224 */ /* 0x000fce00078e000e */
[----:B------:R-:W-:Y:S05]  /*17b70*/  WARPSYNC.COLLECTIVE R15, `(.L_x_10044) ;  /* 0x000000000f087348 */ /* 0x000fea0003c00000 */
[----:B------:R0:W1:Y:S02]  /*17b80*/  SHFL.IDX P6, R14, R13, R12, R11 ;  /* 0x0000000c0d0e7389 */ /* 0x00006400000c000b */
[----:B01----:R-:W-:Y:S01]  /*17b90*/  ENDCOLLECTIVE ;  /* 0x000000000000791b */ /* 0x003fe20003800000 */
.L_x_10044:
        /* <DEDUP_REMOVED lines=15> */
.L_x_10045:
[----:B------:R-:W-:Y:S02]  /*17c90*/  IMAD.MOV.U32 R13, RZ, RZ, R0 ;  /* 0x000000ffff0d7224 */ /* 0x000fe400078e0000 */
[----:B------:R-:W-:Y:S02]  /*17ca0*/  IMAD.MOV.U32 R12, RZ, RZ, 0x4 ;  /* 0x00000004ff0c7424 */ /* 0x000fe400078e00ff */
[----:B------:R-:W-:-:S07]  /*17cb0*/  IMAD.MOV.U32 R5, RZ, RZ, R14 ;  /* 0x000000ffff057224 */ /* 0x000fce00078e000e */
[----:B------:R-:W-:Y:S05]  /*17cc0*/  WARPSYNC.COLLECTIVE R15, `(.L_x_10046) ;  /* 0x000000000f087348 */ /* 0x000fea0003c00000 */
[----:B------:R0:W1:Y:S02]  /*17cd0*/  SHFL.IDX P6, R14, R13, R12, R11 ;  /* 0x0000000c0d0e7389 */ /* 0x00006400000c000b */
[----:B01----:R-:W-:Y:S01]  /*17ce0*/  ENDCOLLECTIVE ;  /* 0x000000000000791b */ /* 0x003fe20003800000 */
.L_x_10046:
        /* <DEDUP_REMOVED lines=15> */
.L_x_10047:
[----:B------:R-:W-:Y:S02]  /*17de0*/  IMAD.MOV.U32 R13, RZ, RZ, R0 ;  /* 0x000000ffff0d7224 */ /* 0x000fe400078e0000 */
[----:B------:R-:W-:Y:S02]  /*17df0*/  IMAD.MOV.U32 R12, RZ, RZ, 0x5 ;  /* 0x00000005ff0c7424 */ /* 0x000fe400078e00ff */
[----:B------:R-:W-:-:S07]  /*17e00*/  IMAD.MOV.U32 R5, RZ, RZ, R14 ;  /* 0x000000ffff057224 */ /* 0x000fce00078e000e */
[----:B------:R-:W-:Y:S05]  /*17e10*/  WARPSYNC.COLLECTIVE R15, `(.L_x_10048) ;  /* 0x000000000f087348 */ /* 0x000fea0003c00000 */
[----:B------:R0:W1:Y:S02]  /*17e20*/  SHFL.IDX P6, R14, R13, R12, R11 ;  /* 0x0000000c0d0e7389 */ /* 0x00006400000c000b */
[----:B01----:R-:W-:Y:S01]  /*17e30*/  ENDCOLLECTIVE ;  /* 0x000000000000791b */ /* 0x003fe20003800000 */
.L_x_10048:
[----:B------:R-:W-:-:S05]  /*17e40*/  @!P1 LEA R5, P2, R9, R5, 0x1 ;  /* 0x0000000509059211 */ /* 0x000fca00078408ff */
[----:B------:R-:W-:-:S04]  /*17e50*/  @!P1 IMAD.X R6, RZ, RZ, R6, P2 ;  /* 0x000000ffff069224 */ /* 0x000fc800010e0606 */
[----:B------:R-:W-:Y:S01]  /*17e60*/  @!P1 IMAD.MOV.U32 R7, RZ, RZ, R6 ;  /* 0x000000ffff079224 */ /* 0x000fe200078e0006 */
[----:B------:R-:W-:Y:S01]  /*17e70*/  @!P1 MOV R6, R5 ;  /* 0x0000000500069202 */ /* 0x000fe20000000f00 */
[----:B------:R-:W-:Y:S02]  /*17e80*/  IMAD.MOV.U32 R13, RZ, RZ, R4 ;  /* 0x000000ffff0d7224 */ /* 0x000fe400078e0004 */
[----:B------:R-:W-:Y:S02]  /*17e90*/  VIADD R5, R2, 0x50 ;  /* 0x0000005002057836 */ /* 0x000fe40000000000 */
[----:B------:R-:W-:Y:S01]  /*17ea0*/  @!PT LDS RZ, [RZ] ;  /* 0x00000000fffff984 */ /* 0x000fe20000000800 */
[----:B------:R-:W-:Y:S01]  /*17eb0*/  @!PT LDS RZ, [RZ] ;  /* 0x00000000fffff984 */ /* 0x000fe20000000800 */
[----:B------:R-:W-:Y:S01]  /*17ec0*/  @!PT LDS RZ, [RZ] ;  /* 0x00000000fffff984 */ /* 0x000fe20000000800 */
[----:B------:R0:W-:Y:S03]  /*17ed0*/  @!P1 LDGSTS.E.BYPASS.LTC128B.128 [R10+0x1a400], desc[UR40][R6.64], !P0 ;  /* 0x1a400000060a9fae */ /* 0x0001e6000c101d68 */
[----:B------:R-:W-:Y:S01]  /*17ee0*/  ISETP.GE.AND P1, PT, R5, R3, PT ;  /* 0x000000030500720c */ /* 0x000fe20003f26270 */
[----:B0-----:R-:W-:-:S12]  /*17ef0*/  IMAD.MOV.U32 R6, RZ, RZ, R14 ;  /* 0x000000ffff067224 */ /* 0x001fd800078e000e */
[----:B------:R-:W-:Y:S05]  /*17f00*/  WARPSYNC.COLLECTIVE R15, `(.L_x_10049) ;  /* 0x000000000f087348 */ /* 0x000fea0003c00000 */
[----:B------:R0:W1:Y:S02]  /*17f10*/  SHFL.IDX P6, R14, R13, R12, R11 ;  /* 0x0000000c0d0e7389 */ /* 0x00006400000c000b */
[----:B01----:R-:W-:Y:S01]  /*17f20*/  ENDCOLLECTIVE ;  /* 0x000000000000791b */ /* 0x003fe20003800000 */
.L_x_10049:
[----:B------:R-:W-:Y:S02]  /*17f30*/  IMAD.MOV.U32 R13, RZ, RZ, R0 ;  /* 0x000000ffff0d7224 */ /* 0x000fe400078e0000 */
[----:B------:R-:W-:Y:S02]  /*17f40*/  IMAD.MOV.U32 R12, RZ, RZ, 0x6 ;  /* 0x00000006ff0c7424 */ /* 0x000fe400078e00ff */
[----:B------:R-:W-:-:S07]  /*17f50*/  IMAD.MOV.U32 R5, RZ, RZ, R14 ;  /* 0x000000ffff057224 */ /* 0x000fce00078e000e */
[----:B------:R-:W-:Y:S05]  /*17f60*/  WARPSYNC.COLLECTIVE R15, `(.L_x_10050) ;  /* 0x000000000f087348 */ /* 0x000fea0003c00000 */
[----:B------:R0:W1:Y:S02]  /*17f70*/  SHFL.IDX P6, R14, R13, R12, R11 ;  /* 0x0000000c0d0e7389 */ /* 0x00006400000c000b */
[----:B01----:R-:W-:Y:S01]  /*17f80*/  ENDCOLLECTIVE ;  /* 0x000000000000791b */ /* 0x003fe20003800000 */
.L_x_10050:
        /* <DEDUP_REMOVED lines=14> */
.L_x_10051:
[----:B------:R-:W-:Y:S02]  /*18070*/  IMAD.MOV.U32 R13, RZ, RZ, R0 ;  /* 0x000000ffff0d7224 */ /* 0x000fe400078e0000 */
[----:B------:R-:W-:Y:S02]  /*18080*/  IMAD.MOV.U32 R12, RZ, RZ, 0x7 ;  /* 0x00000007ff0c7424 */ /* 0x000fe400078e00ff */
[----:B------:R-:W-:-:S07]  /*18090*/  IMAD.MOV.U32 R5, RZ, RZ, R14 ;  /* 0x000000ffff057224 */ /* 0x000fce00078e000e */
[----:B------:R-:W-:Y:S05]  /*180a0*/  WARPSYNC.COLLECTIVE R15, `(.L_x_10052) ;  /* 0x000000000f087348 */ /* 0x000fea0003c00000 */
[----:B------:R0:W1:Y:S02]  /*180b0*/  SHFL.IDX P6, R14, R13, R12, R11 ;  /* 0x0000000c0d0e7389 */ /* 0x00006400000c000b */
[----:B01----:R-:W-:Y:S01]  /*180c0*/  ENDCOLLECTIVE ;  /* 0x000000000000791b */ /* 0x003fe20003800000 */
.L_x_10052:
        /* <DEDUP_REMOVED lines=13> */
.L_x_10053:
[----:B------:R-:W-:Y:S01]  /*181a0*/  IMAD.MOV.U32 R4, RZ, RZ, R14 ;  /* 0x000000ffff047224 */ /* 0x000fe200078e000e */
[----:B------:R-:W-:Y:S06]  /*181b0*/  BRA `(.L_x_10054) ;  /* 0xffffffac001c7947 */ /* 0x000fec000383ffff */
.L_x_9895:
[----:B0-----:R-:W2:Y:S02]  /*181c0*/  LDL R2, [R1+0x4] ;  /* 0x0000040001027983 */ /* 0x001ea40000100800 */
[----:B--2---:R0:W2:Y:S02]  /*181d0*/  SYNCS.PHASECHK.TRANS64.TRYWAIT P0, [R2+URZ+0x22820], R0 ;  /* 0x02282000020075a7 */ /* 0x0040a4000800017f */
[----:B--2---:R-:W-:Y:S05]  /*181e0*/  @!P0 NANOSLEEP.SYNCS 0x989680 ;  /* 0x009896800000895d */ /* 0x004fea0003900000 */
[----:B------:R-:W2:Y:S02]  /*181f0*/  @!P0 SYNCS.PHASECHK.TRANS64 P0, [R2+URZ+0x22820], R0 ;  /* 0x02282000020085a7 */ /* 0x000ea4000800007f */
[----:B--2---:R-:W-:Y:S05]  /*18200*/  @!P0 BRA `(.L_x_9895) ;  /* 0xfffffffc00ec8947 */ /* 0x004fea000383ffff */
[----:B------:R-:W-:Y:S05]  /*18210*/  BRA `(.L_x_10055) ;  /* 0xffffffac00887947 */ /* 0x000fea000383ffff */
.L_x_9899:
[----:B0-----:R0:W2:Y:S02]  /*18220*/  SYNCS.PHASECHK.TRANS64.TRYWAIT P0, [R2+URZ+0x22860], R0 ;  /* 0x02286000020075a7 */ /* 0x0010a4000800017f */
[----:B--2---:R-:W-:Y:S05]  /*18230*/  @!P0 NANOSLEEP.SYNCS 0x989680 ;  /* 0x009896800000895d */ /* 0x004fea0003900000 */
[----:B------:R-:W2:Y:S02]  /*18240*/  @!P0 SYNCS.PHASECHK.TRANS64 P0, [R2+URZ+0x22860], R0 ;  /* 0x02286000020085a7 */ /* 0x000ea4000800007f */
[----:B--2---:R-:W-:Y:S05]  /*18250*/  @!P0 BRA `(.L_x_9899) ;  /* 0xfffffffc00f08947 */ /* 0x004fea000383ffff */
[----:B------:R-:W-:Y:S05]  /*18260*/  BRA `(.L_x_10056) ;  /* 0xffffffac00b87947 */ /* 0x000fea000383ffff */
.L_x_9914:
[----:B-1----:R1:W2:Y:S02]  /*18270*/  SYNCS.PHASECHK.TRANS64.TRYWAIT P0, [R2+URZ+0x22840], R5 ;  /* 0x02284005020075a7 */ /* 0x0022a4000800017f */
[----:B--2---:R-:W-:Y:S05]  /*18280*/  @!P0 NANOSLEEP.SYNCS 0x989680 ;  /* 0x009896800000895d */ /* 0x004fea0003900000 */
[----:B------:R-:W2:Y:S02]  /*18290*/  @!P0 SYNCS.PHASECHK.TRANS64 P0, [R2+URZ+0x22840], R5 ;  /* 0x02284005020085a7 */ /* 0x000ea4000800007f */
[----:B--2---:R-:W-:Y:S05]  /*182a0*/  @!P0 BRA `(.L_x_9914) ;  /* 0xfffffffc00f08947 */ /* 0x004fea000383ffff */
[----:B------:R-:W-:Y:S05]  /*182b0*/  BRA `(.L_x_10057) ;  /* 0xffffffb400e87947 */ /* 0x000fea000383ffff */
.L_x_9919:
[----:B0-----:R0:W2:Y:S02]  /*182c0*/  SYNCS.PHASECHK.TRANS64.TRYWAIT P0, [R2+URZ+0x22860], R5 ;  /* 0x02286005020075a7 */ /* 0x0010a4000800017f */
[----:B--2---:R-:W-:Y:S05]  /*182d0*/  @!P0 NANOSLEEP.SYNCS 0x989680 ;  /* 0x009896800000895d */ /* 0x004fea0003900000 */
[----:B------:R-:W2:Y:S02]  /*182e0*/  @!P0 SYNCS.PHASECHK.TRANS64 P0, [R2+URZ+0x22860], R5 ;  /* 0x02286005020085a7 */ /* 0x000ea4000800007f */
[----:B--2---:R-:W-:Y:S05]  /*182f0*/  @!P0 BRA `(.L_x_9919) ;  /* 0xfffffffc00f08947 */ /* 0x004fea000383ffff */
[----:B------:R-:W-:Y:S05]  /*18300*/  BRA `(.L_x_10058) ;  /* 0xffffffb800707947 */ /* 0x000fea000383ffff */
.L_x_9930:
[----:B0-----:R0:W1:Y:S02]  /*18310*/  SYNCS.PHASECHK.TRANS64.TRYWAIT P0, [R3+URZ+0x22840], R2 ;  /* 0x02284002030075a7 */ /* 0x001064000800017f */
[----:B-1----:R-:W-:Y:S05]  /*18320*/  @!P0 NANOSLEEP.SYNCS 0x989680 ;  /* 0x009896800000895d */ /* 0x002fea0003900000 */
[----:B------:R-:W1:Y:S02]  /*18330*/  @!P0 SYNCS.PHASECHK.TRANS64 P0, [R3+URZ+0x22840], R2 ;  /* 0x02284002030085a7 */ /* 0x000e64000800007f */
[----:B-1----:R-:W-:Y:S05]  /*18340*/  @!P0 BRA `(.L_x_9930) ;  /* 0xfffffffc00f08947 */ /* 0x002fea000383ffff */
[----:B------:R-:W-:Y:S05]  /*18350*/  BRA `(.L_x_10059) ;  /* 0xffffffc000807947 */ /* 0x000fea000383ffff */
.L_x_9935:
[----:B-1----:R1:W2:Y:S02]  /*18360*/  SYNCS.PHASECHK.TRANS64.TRYWAIT P0, [R3+URZ+0x22860], R2 ;  /* 0x02286002030075a7 */ /* 0x0022a4000800017f */
[----:B--2---:R-:W-:Y:S05]  /*18370*/  @!P0 NANOSLEEP.SYNCS 0x989680 ;  /* 0x009896800000895d */ /* 0x004fea0003900000 */
[----:B------:R-:W2:Y:S02]  /*18380*/  @!P0 SYNCS.PHASECHK.TRANS64 P0, [R3+URZ+0x22860], R2 ;  /* 0x02286002030085a7 */ /* 0x000ea4000800007f */
[----:B--2---:R-:W-:Y:S05]  /*18390*/  @!P0 BRA `(.L_x_9935) ;  /* 0xfffffffc00f08947 */ /* 0x004fea000383ffff */
[----:B------:R-:W-:Y:S05]  /*183a0*/  BRA `(.L_x_10060) ;  /* 0xffffffc400047947 */ /* 0x000fea000383ffff */
.L_x_9946:
[----:B0-----:R0:W1:Y:S02]  /*183b0*/  SYNCS.PHASECHK.TRANS64.TRYWAIT P0, [R3+URZ+0x22840], R2 ;  /* 0x02284002030075a7 */ /* 0x001064000800017f */
[----:B-1----:R-:W-:Y:S05]  /*183c0*/  @!P0 NANOSLEEP.SYNCS 0x989680 ;  /* 0x009896800000895d */ /* 0x002fea0003900000 */
[----:B------:R-:W1:Y:S02]  /*183d0*/  @!P0 SYNCS.PHASECHK.TRANS64 P0, [R3+URZ+0x22840], R2 ;  /* 0x02284002030085a7 */ /* 0x000e64000800007f */
[----:B-1----:R-:W-:Y:S05]  /*183e0*/  @!P0 BRA `(.L_x_9946) ;  /* 0xfffffffc00f08947 */ /* 0x002fea000383ffff */
[----:B------:R-:W-:Y:S05]  /*183f0*/  BRA `(.L_x_10061) ;  /* 0xffffffc800f07947 */ /* 0x000fea000383ffff */
.L_x_9951:
[----:B-1----:R1:W2:Y:S02]  /*18400*/  SYNCS.PHASECHK.TRANS64.TRYWAIT P0, [R3+URZ+0x22860], R2 ;  /* 0x02286002030075a7 */ /* 0x0022a4000800017f */
[----:B--2---:R-:W-:Y:S05]  /*18410*/  @!P0 NANOSLEEP.SYNCS 0x989680 ;  /* 0x009896800000895d */ /* 0x004fea0003900000 */
[----:B------:R-:W2:Y:S02]  /*18420*/  @!P0 SYNCS.PHASECHK.TRANS64 P0, [R3+URZ+0x22860], R2 ;  /* 0x02286002030085a7 */ /* 0x000ea4000800007f */
[----:B--2---:R-:W-:Y:S05]  /*18430*/  @!P0 BRA `(.L_x_9951) ;  /* 0xfffffffc00f08947 */ /* 0x004fea000383ffff */
[----:B------:R-:W-:Y:S05]  /*18440*/  BRA `(.L_x_10062) ;  /* 0xffffffcc00787947 */ /* 0x000fea000383ffff */
.L_x_9963:
[----:B------:R-:W-:Y:S01]  /*18450*/  BSSY B0, `(.L_x_10063) ;  /* 0x0000008000007945 */ /* 0x000fe20003800000 */
[----:B------:R-:W-:Y:S02]  /*18460*/  IMAD.MOV.U32 R13, RZ, RZ, R16 ;  /* 0x000000ffff0d7224 */ /* 0x000fe400078e0010 */
[----:B------:R-:W-:Y:S02]  /*18470*/  IMAD.MOV.U32 R12, RZ, RZ, RZ ;  /* 0x000000ffff0c7224 */ /* 0x000fe400078e00ff */
[----:B------:R-:W-:Y:S02]  /*18480*/  IMAD.MOV.U32 R11, RZ, RZ, 0x1f ;  /* 0x0000001fff0b7424 */ /* 0x000fe400078e00ff */
[----:B------:R-:W-:-:S07]  /*18490*/  IMAD.MOV.U32 R15, RZ, RZ, -0x1 ;  /* 0xffffffffff0f7424 */ /* 0x000fce00078e00ff */
[----:B--2--5:R-:W-:Y:S05]  /*184a0*/  WARPSYNC.COLLECTIVE R15, `(.L_x_10064) ;  /* 0x000000000f087348 */ /* 0x024fea0003c00000 */
[----:B------:R0:W1:Y:S02]  /*184b0*/  SHFL.IDX P6, R14, R13, R12, R11 ;  /* 0x0000000c0d0e7389 */ /* 0x00006400000c000b */
[----:B012--5:R-:W-:Y:S01]  /*184c0*/  ENDCOLLECTIVE ;  /* 0x000000000000791b */ /* 0x027fe20003800000 */
.L_x_10064:
[----:B------:R-:W-:Y:S05]  /*184d0*/  BSYNC B0 ;  /* 0x0000000000007941 */ /* 0x000fea0003800000 */
.L_x_10063:
[----:B------:R-:W-:Y:S01]  /*184e0*/  IMAD.MOV.U32 R13, RZ, RZ, R16 ;  /* 0x000000ffff0d7224 */ /* 0x000fe200078e0010 */
[----:B------:R-:W-:Y:S01]  /*184f0*/  MOV R12, 0x1 ;  /* 0x00000001000c7802 */ /* 0x000fe20000000f00 */
[----:B------:R-:W-:Y:S02]  /*18500*/  IMAD.MOV.U32 R11, RZ, RZ, 0x1f ;  /* 0x0000001fff0b7424 */ /* 0x000fe400078e00ff */
[----:B------:R-:W-:Y:S02]  /*18510*/  IMAD.MOV.U32 R15, RZ, RZ, -0x1 ;  /* 0xffffffffff0f7424 */ /* 0x000fe400078e00ff */
[----:B------:R-:W-:Y:S02]  /*18520*/  IMAD.IADD R5, R19, 0x1, R7 ;  /* 0x0000000113057824 */ /* 0x000fe400078e0207 */
[----:B------:R-:W-:-:S07]  /*18530*/  IMAD.MOV.U32 R0, RZ, RZ, R14 ;  /* 0x000000ffff007224 */ /* 0x000fce00078e000e */
[----:B------:R-:W-:Y:S05]  /*18540*/  WARPSYNC.COLLECTIVE R15, `(.L_x_10065) ;  /* 0x000000000f087348 */ /* 0x000fea0003c00000 */
[----:B------:R0:W1:Y:S02]  /*18550*/  SHFL.IDX P6, R14, R13, R12, R11 ;  /* 0x0000000c0d0e7389 */ /* 0x00006400000c000b */
[----:B01----:R-:W-:Y:S01]  /*18560*/  ENDCOLLECTIVE ;  /* 0x000000000000791b */ /* 0x003fe20003800000 */
.L_x_10065:
        /* <DEDUP_REMOVED lines=18> */
.L_x_10066:
        /* <DEDUP_REMOVED lines=8> */
.L_x_10067:
        /* <DEDUP_REMOVED lines=8> */
.L_x_10068:
        /* <DEDUP_REMOVED lines=8> */
.L_x_10069:
        /* <DEDUP_REMOVED lines=8> */
.L_x_10070:
        /* <DEDUP_REMOVED lines=9> */
.L_x_10071:
[----:B------:R-:W-:Y:S01]  /*18920*/  MOV R6, R14 ;  /* 0x0000000e00067202 */ /* 0x000fe20000000f00 */
[----:B------:R-:W-:Y:S06]  /*18930*/  BRA `(.L_x_10072) ;  /* 0xffffffd000d07947 */ /* 0x000fec000383ffff */
.L_x_9968:
        /* <DEDUP_REMOVED lines=8> */
.L_x_10074:
[----:B------:R-:W-:Y:S05]  /*189c0*/  BSYNC B0 ;  /* 0x0000000000007941 */ /* 0x000fea0003800000 */
.L_x_10073:
        /* <DEDUP_REMOVED lines=9> */
.L_x_10075:
        /* <DEDUP_REMOVED lines=8> */
.L_x_10076:
        /* <DEDUP_REMOVED lines=8> */
.L_x_10077:
        /* <DEDUP_REMOVED lines=8> */
.L_x_10078:
        /* <DEDUP_REMOVED lines=9> */
.L_x_10079:
[----:B------:R-:W-:Y:S01]  /*18c70*/  IMAD.MOV.U32 R6, RZ, RZ, R14 ;  /* 0x000000ffff067224 */ /* 0x000fe200078e000e */
[----:B------:R-:W-:Y:S06]  /*18c80*/  BRA `(.L_x_10080) ;  /* 0xffffffd000987947 */ /* 0x000fec000383ffff */
.L_x_9970:
[----:B------:R-:W-:Y:S01]  /*18c90*/  BSSY B0, `(.L_x_10081) ;  /* 0x0000006000007945 */ /* 0x000fe20003800000 */
[----:B------:R-:W-:Y:S01]  /*18ca0*/  PLOP3.LUT P6, PT, P6, PT, PT, 0x8, 0x0 ;  /* 0x000000000000781c */ /* 0x000fe200037ce170 */
[----:B------:R-:W-:-:S12]  /*18cb0*/  IMAD.MOV.U32 R15, RZ, RZ, -0x1 ;  /* 0xffffffffff0f7424 */ /* 0x000fd800078e00ff */
[----:B0----5:R-:W-:Y:S05]  /*18cc0*/  WARPSYNC.COLLECTIVE R15, `(.L_x_10082) ;  /* 0x000000000f087348 */ /* 0x021fea0003c00000 */
[----:B------:R-:W-:Y:S01]  /*18cd0*/  VOTE.ANY R14, PT, P6 ;  /* 0x00000000000e7806 */ /* 0x000fe200030e0100 */
[----:B0----5:R-:W-:Y:S06]  /*18ce0*/  ENDCOLLECTIVE ;  /* 0x000000000000791b */ /* 0x021fec0003800000 */
.L_x_10082:
[----:B------:R-:W-:Y:S05]  /*18cf0*/  BSYNC B0 ;  /* 0x0000000000007941 */ /* 0x000fea0003800000 */
.L_x_10081:
[----:B------:R-:W-:Y:S01]  /*18d00*/  IMAD.MOV.U32 R5, RZ, RZ, R14 ;  /* 0x000000ffff057224 */ /* 0x000fe200078e000e */
[----:B------:R-:W-:Y:S01]  /*18d10*/  MOV R13, R2 ;  /* 0x00000002000d7202 */ /* 0x000fe20000000f00 */
[----:B------:R-:W-:Y:S02]  /*18d20*/  IMAD.MOV.U32 R11, RZ, RZ, 0x1f ;  /* 0x0000001fff0b7424 */ /* 0x000fe400078e00ff */
[----:B------:R-:W0:Y:S01]  /*18d30*/  POPC R4, R5 ;  /* 0x0000000500047309 */ /* 0x000e220000000000 */
[----:B------:R-:W-:Y:S02]  /*18d40*/  IMAD.MOV.U32 R15, RZ, RZ, -0x1 ;  /* 0xffffffffff0f7424 */ /* 0x000fe400078e00ff */
[----:B0-----:R-:W-:-:S07]  /*18d50*/  IMAD.MOV.U32 R12, RZ, RZ, R4 ;  /* 0x000000ffff0c7224 */ /* 0x001fce00078e0004 */
[----:B------:R-:W-:Y:S05]  /*18d60*/  WARPSYNC.COLLECTIVE R15, `(.L_x_10083) ;  /* 0x000000000f087348 */ /* 0x000fea0003c00000 */
[----:B------:R0:W1:Y:S02]  /*18d70*/  SHFL.IDX P6, R14, R13, R12, R11 ;  /* 0x0000000c0d0e7389 */ /* 0x00006400000c000b */
[----:B01----:R-:W-:Y:S01]  /*18d80*/  ENDCOLLECTIVE ;  /* 0x000000000000791b */ /* 0x003fe20003800000 */
.L_x_10083:
[----:B------:R-:W-:Y:S01]  /*18d90*/  IMAD.MOV.U32 R17, RZ, RZ, R14 ;  /* 0x000000ffff117224 */ /* 0x000fe200078e000e */
[----:B------:R-:W-:Y:S06]  /*18da0*/  BRA `(.L_x_10084) ;  /* 0xffffffd000887947 */ /* 0x000fec000383ffff */
.L_x_9972:
[----:B------:R-:W-:Y:S01]  /*18db0*/  BSSY B0, `(.L_x_10085) ;  /* 0x0000007000007945 */ /* 0x000fe20003800000 */
[----:B------:R-:W-:Y:S02]  /*18dc0*/  IMAD.MOV.U32 R13, RZ, RZ, R3 ;  /* 0x000000ffff0d7224 */ /* 0x000fe400078e0003 */
[----:B------:R-:W-:Y:S02]  /*18dd0*/  IMAD.MOV.U32 R11, RZ, RZ, 0x1f ;  /* 0x0000001fff0b7424 */ /* 0x000fe400078e00ff */
[----:B------:R-:W-:-:S07]  /*18de0*/  IMAD.MOV.U32 R15, RZ, RZ, -0x1 ;  /* 0xffffffffff0f7424 */ /* 0x000fce00078e00ff */
[----:B0-2--5:R-:W-:Y:S05]  /*18df0*/  WARPSYNC.COLLECTIVE R15, `(.L_x_10086) ;  /* 0x000000000f087348 */ /* 0x025fea0003c00000 */
[----:B------:R1:W3:Y:S02]  /*18e00*/  SHFL.IDX P6, R14, R13, R12, R11 ;  /* 0x0000000c0d0e7389 */ /* 0x0002e400000c000b */
[----:B0123-5:R-:W-:Y:S01]  /*18e10*/  ENDCOLLECTIVE ;  /* 0x000000000000791b */ /* 0x02ffe20003800000 */
.L_x_10086:
[----:B------:R-:W-:Y:S05]  /*18e20*/  BSYNC B0 ;  /* 0x0000000000007941 */ /* 0x000fea0003800000 */
.L_x_10085:
[----:B------:R-:W-:Y:S01]  /*18e30*/  IMAD.MOV.U32 R2, RZ, RZ, R14 ;  /* 0x000000ffff027224 */ /* 0x000fe200078e000e */
[----:B------:R-:W-:Y:S06]  /*18e40*/  BRA `(.L_x_9971) ;  /* 0xffffffd0007c7947 */ /* 0x000fec000383ffff */
.L_x_9976:
[----:B0-----:R0:W2:Y:S02]  /*18e50*/  SYNCS.PHASECHK.TRANS64.TRYWAIT P0, [R0+URZ+0x22820], R3 ;  /* 0x02282003000075a7 */ /* 0x0010a4000800017f */
[----:B--2---:R-:W-:Y:S05]  /*18e60*/  @!P0 NANOSLEEP.SYNCS 0x989680 ;  /* 0x009896800000895d */ /* 0x004fea0003900000 */
[----:B------:R-:W2:Y:S02]  /*18e70*/  @!P0 SYNCS.PHASECHK.TRANS64 P0, [R0+URZ+0x22820], R3 ;  /* 0x02282003000085a7 */ /* 0x000ea4000800007f */
[----:B--2---:R-:W-:Y:S05]  /*18e80*/  @!P0 BRA `(.L_x_9976) ;  /* 0xfffffffc00f08947 */ /* 0x004fea000383ffff */
[----:B------:R-:W-:Y:S05]  /*18e90*/  BRA `(.L_x_10087) ;  /* 0xffffffd400707947 */ /* 0x000fea000383ffff */
.L_x_9977:
        /* <DEDUP_REMOVED lines=11> */
.L_x_10089:
[----:B------:R-:W-:Y:S05]  /*18f50*/  BSYNC B0 ;  /* 0x0000000000007941 */ /* 0x000fea0003800000 */
.L_x_10088:
[----:B------:R-:W-:Y:S05]  /*18f60*/  BRA `(.L_x_10090) ;  /* 0xffffffd400587947 */ /* 0x000fea000383ffff */
.L_x_9978:
[----:B------:R-:W-:Y:S01]  /*18f70*/  BSSY B0, `(.L_x_10091) ;  /* 0x0000006000007945 */ /* 0x000fe20003800000 */
[----:B------:R-:W-:-:S07]  /*18f80*/  IMAD.MOV.U32 R15, RZ, RZ, -0x1 ;  /* 0xffffffffff0f7424 */ /* 0x000fce00078e00ff */
[----:B012--5:R-:W-:Y:S05]  /*18f90*/  WARPSYNC.COLLECTIVE R15, `(.L_x_10092) ;  /* 0x000000000f0c7348 */ /* 0x027fea0003c00000 */
[----:B------:R-:W-:Y:S02]  /*18fa0*/  ELECT P6, UR62, PT ;  /* 0x00000000003e782f */ /* 0x000fe400038c0000 */
[----:B------:R-:W-:Y:S01]  /*18fb0*/  MOV R14, UR62 ;  /* 0x0000003e000e7c02 */ /* 0x000fe20008000f00 */
[----:B012--5:R-:W-:Y:S10]  /*18fc0*/  ENDCOLLECTIVE ;  /* 0x000000000000791b */ /* 0x027ff40003800000 */
.L_x_10092:
[----:B------:R-:W-:Y:S05]  /*18fd0*/  BSYNC B0 ;  /* 0x0000000000007941 */ /* 0x000fea0003800000 */
.L_x_10091:
[----:B------:R-:W-:Y:S05]  /*18fe0*/  BRA `(.L_x_10093) ;  /* 0xffffffd4004c7947 */ /* 0x000fea000383ffff */
.L_x_9980:
[----:B0-----:R0:W1:Y:S02]  /*18ff0*/  SYNCS.PHASECHK.TRANS64.TRYWAIT P0, [R6+URZ], R5 ;  /* 0x00000005060075a7 */ /* 0x001064000800017f */
[----:B-1----:R-:W-:Y:S05]  /*19000*/  @!P0 NANOSLEEP.SYNCS 0x989680 ;  /* 0x009896800000895d */ /* 0x002fea0003900000 */
[----:B------:R-:W1:Y:S02]  /*19010*/  @!P0 SYNCS.PHASECHK.TRANS64 P0, [R6+URZ], R5 ;  /* 0x00000005060085a7 */ /* 0x000e64000800007f */
[----:B-1----:R-:W-:Y:S05]  /*19020*/  @!P0 BRA `(.L_x_9980) ;  /* 0xfffffffc00f08947 */ /* 0x002fea000383ffff */
[----:B------:R-:W-:Y:S05]  /*19030*/  BRA `(.L_x_10094) ;  /* 0xffffffd400887947 */ /* 0x000fea000383ffff */
.L_x_9981:
[----:B-1----:R1:W2:Y:S02]  /*19040*/  SYNCS.PHASECHK.TRANS64.TRYWAIT P0, [R7+URZ], R2 ;  /* 0x00000002070075a7 */ /* 0x0022a4000800017f */
[----:B--2---:R-:W-:Y:S05]  /*19050*/  @!P0 NANOSLEEP.SYNCS 0x989680 ;  /* 0x009896800000895d */ /* 0x004fea0003900000 */
[----:B------:R-:W2:Y:S02]  /*19060*/  @!P0 SYNCS.PHASECHK.TRANS64 P0, [R7+URZ], R2 ;  /* 0x00000002070085a7 */ /* 0x000ea4000800007f */
[----:B--2---:R-:W-:Y:S05]  /*19070*/  @!P0 BRA `(.L_x_9981) ;  /* 0xfffffffc00f08947 */ /* 0x004fea000383ffff */
[----:B------:R-:W-:Y:S05]  /*19080*/  BRA `(.L_x_10095) ;  /* 0xffffffd4007c7947 */ /* 0x000fea000383ffff */
.L_x_9983:
[----:B--2---:R2:W3:Y:S02]  /*19090*/  SYNCS.PHASECHK.TRANS64.TRYWAIT P0, [R4+URZ], R5 ;  /* 0x00000005040075a7 */ /* 0x0044e4000800017f */
[----:B---3--:R-:W-:Y:S05]  /*190a0*/  @!P0 NANOSLEEP.SYNCS 0x989680 ;  /* 0x009896800000895d */ /* 0x008fea0003900000 */
[----:B------:R-:W3:Y:S02]  /*190b0*/  @!P0 SYNCS.PHASECHK.TRANS64 P0, [R4+URZ], R5 ;  /* 0x00000005040085a7 */ /* 0x000ee4000800007f */
[----:B---3--:R-:W-:Y:S05]  /*190c0*/  @!P0 BRA `(.L_x_9983) ;  /* 0xfffffffc00f08947 */ /* 0x008fea000383ffff */
[----:B------:R-:W-:Y:S05]  /*190d0*/  BRA `(.L_x_10096) ;  /* 0xffffffd400847947 */ /* 0x000fea000383ffff */
.L_x_10097:
        /* <DEDUP_REMOVED lines=10> */
.L_x_15137:


//--------------------- .text._ZN7cutlass13device_kernelIN5flash11enable_sm90INS1_16FlashAttnFwdSm90INS1_25CollectiveMainloopFwdSm90ILi2EN4cute5tupleIJNS5_1CILi1EEES8_S8_EEENS6_IJNS7_ILi128EEENS7_ILi96EEENS7_ILi64EEEEEELi256ENS_6half_tEfNS_4arch4Sm90ELb0ELb0ELb0ELb1ELb0ELb0ELb1ELb1ELb0ELb1ELb0ELb0EEENS1_21CollectiveEpilogueFwdINS6_IJSA_NS7_ILi256EEESB_EEES9_SE_SG_Li256ELb1ELb1ELb0ELb0EEENS1_36VarlenDynamicPersistentTileSchedulerILi128ELi96ELi256ELi128ELb0ELb1ELb1ELb0ELb1ELb1EEEEEEEEEvNT_6ParamsE --------------------------
	.section	.text._ZN7cutlass13device_kernelIN5flash11enable_sm90INS1_16FlashAttnFwdSm90INS1_25CollectiveMainloopFwdSm90ILi2EN4cute5tupleIJNS5_1CILi1EEES8_S8_EEENS6_IJNS7_ILi128EEENS7_ILi96EEENS7_ILi64EEEEEELi256ENS_6half_tEfNS_4arch4Sm90ELb0ELb0ELb0ELb1ELb0ELb0ELb1ELb1ELb0ELb1ELb0ELb0EEENS1_21CollectiveEpilogueFwdINS6_IJSA_NS7_ILi256EEESB_EEES9_SE_SG_Li256ELb1ELb1ELb0ELb0EEENS1_36VarlenDynamicPersistentTileSchedulerILi128ELi96ELi256ELi128ELb0ELb1ELb1ELb0ELb1ELb1EEEEEEEEEvNT_6ParamsE,"ax",@progbits
	.align	128
.text._ZN7cutlass13device_kernelIN5flash11enable_sm90INS1_16FlashAttnFwdSm90INS1_25CollectiveMainloopFwdSm90ILi2EN4cute5tupleIJNS5_1CILi1EEES8_S8_EEENS6_IJNS7_ILi128EEENS7_ILi96EEENS7_ILi64EEEEEELi256ENS_6half_tEfNS_4arch4Sm90ELb0ELb0ELb0ELb1ELb0ELb0ELb1ELb1ELb0ELb1ELb0ELb0EEENS1_21CollectiveEpilogueFwdINS6_IJSA_NS7_ILi256EEESB_EEES9_SE_SG_Li256ELb1ELb1ELb0ELb0EEENS1_36VarlenDynamicPersistentTileSchedulerILi128ELi96ELi256ELi128ELb0ELb1ELb1ELb0ELb1ELb1EEEEEEEEEvNT_6ParamsE:
        .type           _ZN7cutlass13device_kernelIN5flash11enable_sm90INS1_16FlashAttnFwdSm90INS1_25CollectiveMainloopFwdSm90ILi2EN4cute5tupleIJNS5_1CILi1EEES8_S8_EEENS6_IJNS7_ILi128EEENS7_ILi96EEENS7_ILi64EEEEEELi256ENS_6half_tEfNS_4arch4Sm90ELb0ELb0ELb0ELb1ELb0ELb0ELb1ELb1ELb0ELb1ELb0ELb0EEENS1_21CollectiveEpilogueFwdINS6_IJSA_NS7_ILi256EEESB_EEES9_SE_SG_Li256ELb1ELb1ELb0ELb0EEENS1_36VarlenDynamicPersistentTileSchedulerILi128ELi96ELi256ELi128ELb0ELb1ELb1ELb0ELb1ELb1EEEEEEEEEvNT_6ParamsE,@function
        .size           _ZN7cutlass13device_kernelIN5flash11enable_sm90INS1_16FlashAttnFwdSm90INS1_25CollectiveMainloopFwdSm90ILi2EN4cute5tupleIJNS5_1CILi1EEES8_S8_EEENS6_IJNS7_ILi128EEENS7_ILi96EEENS7_ILi64EEEEEELi256ENS_6half_tEfNS_4arch4Sm90ELb0ELb0ELb0ELb1ELb0ELb0ELb1ELb1ELb0ELb1ELb0ELb0EEENS1_21CollectiveEpilogueFwdINS6_IJSA_NS7_ILi256EEESB_EEES9_SE_SG_Li256ELb1ELb1ELb0ELb0EEENS1_36VarlenDynamicPersistentTileSchedulerILi128ELi96ELi256ELi128ELb0ELb1ELb1ELb0ELb1ELb1EEEEEEEEEvNT_6ParamsE,(.L_x_15138 - _ZN7cutlass13device_kernelIN5flash11enable_sm90INS1_16FlashAttnFwdSm90INS1_25CollectiveMainloopFwdSm90ILi2EN4cute5tupleIJNS5_1CILi1EEES8_S8_EEENS6_IJNS7_ILi128EEENS7_ILi96EEENS7_ILi64EEEEEELi256ENS_6half_tEfNS_4arch4Sm90ELb0ELb0ELb0ELb1ELb0ELb0ELb1ELb1ELb0ELb1ELb0ELb0EEENS1_21CollectiveEpilogueFwdINS6_IJSA_NS7_ILi256EEESB_EEES9_SE_SG_Li256ELb1ELb1ELb0ELb0EEENS1_36VarlenDynamicPersistentTileSchedulerILi128ELi96ELi256ELi128ELb0ELb1ELb1ELb0ELb1ELb1EEEEEEEEEvNT_6ParamsE)
        .other          _ZN7cutlass13device_kernelIN5flash11enable_sm90INS1_16FlashAttnFwdSm90INS1_25CollectiveMainloopFwdSm90ILi2EN4cute5tupleIJNS5_1CILi1EEES8_S8_EEENS6_IJNS7_ILi128EEENS7_ILi96EEENS7_ILi64EEEEEELi256ENS_6half_tEfNS_4arch4Sm90ELb0ELb0ELb0ELb1ELb0ELb0ELb1ELb1ELb0ELb1ELb0ELb0EEENS1_21CollectiveEpilogueFwdINS6_IJSA_NS7_ILi256EEESB_EEES9_SE_SG_Li256ELb1ELb1ELb0ELb0EEENS1_36VarlenDynamicPersistentTileSchedulerILi128ELi96ELi256ELi128ELb0ELb1ELb1ELb0ELb1ELb1EEEEEEEEEvNT_6ParamsE,@"STO_CUDA_ENTRY STV_DEFAULT"
_ZN7cutlass13device_kernelIN5flash11enable_sm90INS1_16FlashAttnFwdSm90INS1_25CollectiveMainloopFwdSm90ILi2EN4cute5tupleIJNS5_1CILi1EEES8_S8_EEENS6_IJNS7_ILi128EEENS7_ILi96EEENS7_ILi64EEEEEELi256ENS_6half_tEfNS_4arch4Sm90ELb0ELb0ELb0ELb1ELb0ELb0ELb1ELb1ELb0ELb1ELb0ELb0EEENS1_21CollectiveEpilogueFwdINS6_IJSA_NS7_ILi256EEESB_EEES9_SE_SG_Li256ELb1ELb1ELb0ELb0EEENS1_36VarlenDynamicPersistentTileSchedulerILi128ELi96ELi256ELi128ELb0ELb1ELb1ELb0ELb1ELb1EEEEEEEEEvNT_6ParamsE:
        /* <DEDUP_REMOVED lines=18> */
.L_x_10099:
[----:B------:R-:W-:Y:S05]  /*0120*/  BSYNC B0 ;  /* 0x0000000000007941 */ /* 0x000fea0003800000 */
.L_x_10098:
        /* <DEDUP_REMOVED lines=43> */
.L_x_10100:
        /* <DEDUP_REMOVED lines=22> */
.L_x_10101:
        /* <DEDUP_REMOVED lines=18> */
.L_x_10102:
        /* <DEDUP_REMOVED lines=22> */
.L_x_10103:
        /* <DEDUP_REMOVED lines=22> */
.L_x_10104:
[----:B0-----:R-:W-:Y:S01]  /*0920*/  UMOV UR4, 0x1 ;  /* 0x0000000100047882 */ /* 0x001fe20000000000 */
[----:B------:R-:W-:Y:S01]  /*0930*/  PLOP3.LUT P0, PT, PT, PT, UP0, 0x80, 0x0 ;  /* 0x000000000000781c */ /* 0x000fe20003f0f008 */
[----:B------:R-:W-:Y:S01]  /*0940*/  USEL UR4, UR4, 0x2, !UP0 ;  /* 0x0000000204047887 */ /* 0x000fe2000c000000 */
[----:B------:R-:W-:Y:S01]  /*0950*/  NOP ;  /* 0x0000000000007918 */ /* 0x000fe20000000000 */
[----:B------:R-:W-:-:S04]  /*0960*/  ULDC.64 UR38, c[0x0][0x208] ;  /* 0x0000820000267ab9 */ /* 0x000fc80000000a00 */
[----:B------:R-:W-:-:S05]  /*0970*/  IMAD.U32 R2, RZ, RZ, UR4 ;  /* 0x00000004ff027e24 */ /* 0x000fca000f8e00ff */
[----:B------:R0:W-:Y:S01]  /*0980*/  STL [R1+0x74], R2 ;  /* 0x0000740201007387 */ /* 0x0001e20000100800 */
[----:B-123--:R-:W-:Y:S06]  /*0990*/  BAR.SYNC.DEFER_BLOCKING 0x0 ;  /* 0x0000000000007b1d */ /* 0x00efec0000010000 */
[----:B------:R-:W-:Y:S05]  /*09a0*/  @!P0 BRA `(.L_x_10105) ;  /* 0x0000008c00c88947 */ /* 0x000fea0003800000 */
.L_x_10106:
[----:B------:R-:W-:-:S08]  /*09b0*/  NOP ;  /* 0x0000000000007918 */ /* 0x000fd00000000000 */
[----:B------:R-:W1:Y:S02]  /*09c0*/  USETMAXREG.TRY_ALLOC.CTAPOOL UP0, 0xf0 ;  /* 0x000000f0000079c8 */ /* 0x000e640008000600 */
[----:B-1----:R-:W-:-:S13]  /*09d0*/  PLOP3.LUT P0, PT, PT, PT, UP0, 0x80, 0x0 ;  /* 0x000000000000781c */ /* 0x002fda0003f0f008 */
[----:B------:R-:W-:Y:S05]  /*09e0*/  @!P0 BRA `(.L_x_10106) ;  /* 0xfffffffc00f08947 */ /* 0x000fea000383ffff */
[----:B------:R-:W1:Y:S01]  /*09f0*/  S2R R0, SR_TID.X ;  /* 0x0000000000007919 */ /* 0x000e620000002100 */
[----:B------:R-:W2:Y:S01]  /*0a00*/  S2UR UR5, SR_CgaCtaId ;  /* 0x00000000000579c3 */ /* 0x000ea20000008800 */
[----:B------:R-:W-:-:S07]  /*0a10*/  UMOV UR4, 0x400 ;  /* 0x0000040000047882 */ /* 0x000fce0000000000 */
[----:B------:R-:W-:Y:S06]  /*0a20*/  BAR.ARV 0x8, 0x180 ;  /* 0x0206000000007b1d */ /* 0x000fec0000002000 */
[----:B--2---:R-:W-:Y:S01]  /*0a30*/  ULEA UR4, UR5, UR4, 0x18 ;  /* 0x0000000405047291 */ /* 0x004fe2000f8ec03f */
[----:B-1----:R-:W-:-:S04]  /*0a40*/  SHF.R.U32.HI R0, RZ, 0x7, R0 ;  /* 0x00000007ff007819 */ /* 0x002fc80000011600 */
[----:B------:R-:W-:-:S13]  /*0a50*/  ISETP.NE.AND P0, PT, R0, 0x1, PT ;  /* 0x000000010000780c */ /* 0x000fda0003f05270 */
[----:B------:R-:W-:Y:S08]  /*0a60*/  @!P0 BAR.ARV 0x9, 0x100 ;  /* 0x0244000000008b1d */ /* 0x000ff00000002000 */
[----:B------:R-:W-:Y:S06]  /*0a70*/  BAR.SYNC.DEFER_BLOCKING 0x5, 0x180 ;  /* 0x0146000000007b1d */ /* 0x000fec0000010000 */
[----:B------:R-:W1:Y:S01]  /*0a80*/  LDS.128 R12, [UR4+0x324d0] ;  /* 0x0324d004ff0c7984 */ /* 0x000e620008000c00 */
[----:B------:R-:W-:Y:S01]  /*0a90*/  ULDC UR4, c[0x0][0xd3c] ;  /* 0x00034f0000047ab9 */ /* 0x000fe20000000800 */
[----:B------:R-:W-:Y:S06]  /*0aa0*/  BAR.ARV 0x4, 0x180 ;  /* 0x0106000000007b1d */ /* 0x000fec0000002000 */
[----:B-1----:R-:W-:-:S13]  /*0ab0*/  ISETP.GE.AND P0, PT, R15, UR4, PT ;  /* 0x000000040f007c0c */ /* 0x002fda000bf06270 */
[----:B------:R-:W-:Y:S05]  /*0ac0*/  @P0 EXIT ;  /* 0x000000000000094d */ /* 0x000fea0003800000 */
[----:B0-----:R-:W2:Y:S01]  /*0ad0*/  LDL R2, [R1+0x74] ;  /* 0x0000740001027983 */ /* 0x001ea20000100800 */
[----:B------:R-:W-:Y:S01]  /*0ae0*/  R2UR UR5, R13 ;  /* 0x000000000d0572ca */ /* 0x000fe200000e0000 */
[----:B------:R-:W-:Y:S01]  /*0af0*/  UMOV UR37, URZ ;  /* 0x0000003f00257c82 */ /* 0x000fe20008000000 */
[----:B------:R-:W-:Y:S01]  /*0b00*/  R2UR UR6, R14 ;  /* 0x000000000e0672ca */ /* 0x000fe200000e0000 */
[----:B------:R-:W0:Y:S01]  /*0b10*/  S2R R0, SR_TID.X ;  /* 0x0000000000007919 */ /* 0x000e220000002100 */
[----:B------:R-:W-:Y:S01]  /*0b20*/  UMOV UR36, URZ ;  /* 0x0000003f00247c82 */ /* 0x000fe20008000000 */
[----:B0-----:R-:W-:-:S05]  /*0b30*/  VIADD R231, R0, 0xffffff80 ;  /* 0xffffff8000e77836 */ /* 0x001fca0000000000 */
[----:B------:R-:W-:-:S04]  /*0b40*/  SHF.R.S32.HI R0, RZ, 0x1f, R231 ;  /* 0x0000001fff007819 */ /* 0x000fc800000114e7 */
[CC--:B------:R-:W-:Y:S02]  /*0b50*/  LEA.HI R3, R0.reuse, R231.reuse, RZ, 0x4 ;  /* 0x000000e700037211 */ /* 0x0c0fe400078f20ff */
[CC--:B------:R-:W-:Y:S02]  /*0b60*/  LEA.HI R4, R0.reuse, R231.reuse, RZ, 0x5 ;  /* 0x000000e700047211 */ /* 0x0c0fe400078f28ff */
[----:B------:R-:W-:Y:S02]  /*0b70*/  SHF.R.S32.HI R6, RZ, 0x4, R3 ;  /* 0x00000004ff067819 */ /* 0x000fe40000011403 */
[----:B------:R-:W-:Y:S01]  /*0b80*/  LEA.HI R11, R0, R231, RZ, 0x2 ;  /* 0x000000e7000b7211 */ /* 0x000fe200078f10ff */
[----:B------:R-:W-:Y:S01]  /*0b90*/  IMAD.SHL.U32 R5, R4, 0x20, RZ ;  /* 0x0000002004057824 */ /* 0x000fe200078e00ff */
[C---:B------:R-:W-:Y:S02]  /*0ba0*/  LOP3.LUT R4, R3.reuse, 0x3fffff0, RZ, 0xc0, !PT ;  /* 0x03fffff003047812 */ /* 0x040fe400078ec0ff */
[----:B------:R-:W-:-:S02]  /*0bb0*/  LEA.HI R3, R3, R6, RZ, 0x1 ;  /* 0x0000000603037211 */ /* 0x000fc400078f08ff */
[----:B------:R-:W-:Y:S01]  /*0bc0*/  LOP3.LUT R5, R5, 0xfffffc00, RZ, 0xc0, !PT ;  /* 0xfffffc0005057812 */ /* 0x000fe200078ec0ff */
[----:B------:R-:W-:Y:S01]  /*0bd0*/  IMAD.IADD R4, R231, 0x1, -R4 ;  /* 0x00000001e7047824 */ /* 0x000fe200078e0a04 */
[----:B------:R-:W-:-:S03]  /*0be0*/  LOP3.LUT R3, R3, 0x1ffffffe, RZ, 0xc0, !PT ;  /* 0x1ffffffe03037812 */ /* 0x000fc600078ec0ff */
[----:B------:R-:W-:Y:S02]  /*0bf0*/  IMAD R4, R4, 0x40, R5 ;  /* 0x0000004004047824 */ /* 0x000fe400078e0205 */
[----:B------:R-:W-:Y:S01]  /*0c00*/  IMAD.IADD R3, R6, 0x1, -R3 ;  /* 0x0000000106037824 */ /* 0x000fe200078e0a03 */
[----:B------:R-:W-:-:S03]  /*0c10*/  LOP3.LUT R6, R11, 0xfffffffc, RZ, 0xc0, !PT ;  /* 0xfffffffc0b067812 */ /* 0x000fc600078ec0ff */
[----:B------:R-:W-:Y:S02]  /*0c20*/  IMAD R225, R3, 0x8, R4 ;  /* 0x0000000803e17824 */ /* 0x000fe400078e0204 */
[----:B------:R-:W-:Y:S01]  /*0c30*/  IMAD.IADD R5, R231, 0x1, -R6 ;  /* 0x00000001e7057824 */ /* 0x000fe200078e0a06 */
[----:B--2---:R-:W-:Y:S02]  /*0c40*/  R2UR UR4, R2 ;  /* 0x00000000020472ca */ /* 0x004fe400000e0000 */
[CC--:B------:R-:W-:Y:S02]  /*0c50*/  LEA.HI R2, R0.reuse, R231.reuse, RZ, 0x7 ;  /* 0x000000e700027211 */ /* 0x0c0fe400078f38ff */
[----:B------:R-:W-:Y:S02]  /*0c60*/  LEA.HI R0, R0, R231, RZ, 0x3 ;  /* 0x000000e700007211 */ /* 0x000fe400078f18ff */
[----:B------:R-:W-:Y:S02]  /*0c70*/  LOP3.LUT R220, R2, 0xffffff80, RZ, 0xc0, !PT ;  /* 0xffffff8002dc7812 */ /* 0x000fe400078ec0ff */
[----:B------:R-:W-:-:S02]  /*0c80*/  SHF.R.S32.HI R221, RZ, 0x7, R2 ;  /* 0x00000007ffdd7819 */ /* 0x000fc40000011402 */
[----:B------:R-:W-:Y:S01]  /*0c90*/  SHF.R.S32.HI R204, RZ, 0x3, R0 ;  /* 0x00000003ffcc7819 */ /* 0x000fe20000011400 */
[----:B------:R-:W-:Y:S01]  /*0ca0*/  IMAD.IADD R220, R231, 0x1, -R220 ;  /* 0x00000001e7dc7824 */ /* 0x000fe200078e0adc */
[----:B------:R-:W-:Y:S01]  /*0cb0*/  LEA.HI R2, R2, R221, RZ, 0x1 ;  /* 0x000000dd02027211 */ /* 0x000fe200078f08ff */
[----:B------:R-:W-:-:S03]  /*0cc0*/  ULOP3.LUT UR4, UR4, 0x1, URZ, 0xfc, !UPT ;  /* 0x0000000104047892 */ /* 0x000fc6000f8efc3f */
[----:B------:R-:W-:Y:S02]  /*0cd0*/  SHF.R.S32.HI R7, RZ, 0x1f, R220 ;  /* 0x0000001fff077819 */ /* 0x000fe400000114dc */
[----:B------:R-:W-:Y:S01]  /*0ce0*/  LOP3.LUT R6, R2, 0x3fffffe, RZ, 0xc0, !PT ;  /* 0x03fffffe02067812 */ /* 0x000fe200078ec0ff */
[----:B------:R-:W-:Y:S01]  /*0cf0*/  IMAD.U32 R226, RZ, RZ, UR4 ;  /* 0x00000004ffe27e24 */ /* 0x000fe2000f8e00ff */
[CC--:B------:R-:W-:Y:S01]  /*0d00*/  LEA.HI R8, R7.reuse, R220.reuse, RZ, 0x2 ;  /* 0x000000dc07087211 */ /* 0x0c0fe200078f10ff */
[----:B------:R-:W-:Y:S01]  /*0d10*/  UMOV UR4, URZ ;  /* 0x0000003f00047c82 */ /* 0x000fe20008000000 */
[----:B------:R-:W-:Y:S01]  /*0d20*/  LEA.HI R7, R7, R220, RZ, 0x5 ;  /* 0x000000dc07077211 */ /* 0x000fe200078f28ff */
[----:B------:R-:W-:Y:S01]  /*0d30*/  IMAD.IADD R6, R221, 0x1, -R6 ;  /* 0x00000001dd067824 */ /* 0x000fe200078e0a06 */
[--C-:B------:R-:W-:Y:S01]  /*0d40*/  SHF.R.S32.HI R9, RZ, 0x2, R8.reuse ;  /* 0x00000002ff097819 */ /* 0x100fe20000011408 */
[----:B------:R-:W-:Y:S01]  /*0d50*/  IMAD.U32 R219, RZ, RZ, UR4 ;  /* 0x00000004ffdb7e24 */ /* 0x000fe2000f8e00ff */
[----:B------:R-:W-:-:S02]  /*0d60*/  SHF.R.S32.HI R10, RZ, 0x1f, R8 ;  /* 0x0000001fff0a7819 */ /* 0x000fc40000011408 */
[----:B------:R-:W-:Y:S02]  /*0d70*/  LOP3.LUT R2, R0, 0xfffffff8, RZ, 0xc0, !PT ;  /* 0xfffffff800027812 */ /* 0x000fe400078ec0ff */
[----:B------:R-:W-:Y:S02]  /*0d80*/  LEA.HI R10, R10, R9, RZ, 0x3 ;  /* 0x000000090a0a7211 */ /* 0x000fe400078f18ff */
[----:B------:R-:W-:Y:S01]  /*0d90*/  SHF.R.S32.HI R7, RZ, 0x5, R7 ;  /* 0x00000005ff077819 */ /* 0x000fe20000011407 */
[----:B------:R-:W-:Y:S01]  /*0da0*/  IMAD.IADD R201, R231, 0x1, -R2 ;  /* 0x00000001e7c97824 */ /* 0x000fe200078e0a02 */
[----:B------:R-:W-:Y:S02]  /*0db0*/  LOP3.LUT R10, R10, 0xfffffff8, RZ, 0xc0, !PT ;  /* 0xfffffff80a0a7812 */ /* 0x000fe400078ec0ff */
[----:B------:R-:W-:Y:S01]  /*0dc0*/  LOP3.LUT R223, R8, 0x7ffffffc, RZ, 0xc0, !PT ;  /* 0x7ffffffc08df7812 */ /* 0x000fe200078ec0ff */
[----:B------:R-:W-:Y:S02]  /*0dd0*/  IMAD.SHL.U32 R2, R201, 0x8, RZ ;  /* 0x00000008c9027824 */ /* 0x000fe400078e00ff */
[----:B------:R-:W-:Y:S01]  /*0de0*/  IMAD.IADD R10, R9, 0x1, -R10 ;  /* 0x00000001090a7824 */ /* 0x000fe200078e0a0a */
[----:B------:R-:W-:Y:S01]  /*0df0*/  LEA.HI R9, R5, R5, RZ, 0x1 ;  /* 0x0000000505097211 */ /* 0x000fe200078f08ff */
[C---:B------:R-:W-:Y:S01]  /*0e00*/  VIADD R23, R2.reuse, 0x40 ;  /* 0x0000004002177836 */ /* 0x040fe20000000000 */
[----:B------:R-:W-:Y:S01]  /*0e10*/  SHF.R.S32.HI R230, RZ, 0x1f, R2 ;  /* 0x0000001fffe67819 */ /* 0x000fe20000011402 */
[----:B------:R-:W-:Y:S01]  /*0e20*/  IMAD R7, R7, 0x10, R10 ;  /* 0x0000001007077824 */ /* 0x000fe200078e020a */
[----:B------:R-:W-:Y:S01]  /*0e30*/  LOP3.LUT R10, R9, 0x1ffffffe, RZ, 0xc0, !PT ;  /* 0x1ffffffe090a7812 */ /* 0x000fe200078ec0ff */
[C---:B------:R-:W-:Y:S01]  /*0e40*/  VIADD R22, R2.reuse, 0x80 ;  /* 0x0000008002167836 */ /* 0x040fe20000000000 */
[----:B------:R-:W-:Y:S01]  /*0e50*/  SHF.R.S32.HI R229, RZ, 0x1f, R23 ;  /* 0x0000001fffe57819 */ /* 0x000fe20000011417 */
[----:B------:R-:W-:-:S02]  /*0e60*/  VIADD R200, R2, 0xc0 ;  /* 0x000000c002c87836 */ /* 0x000fc40000000000 */
[----:B------:R-:W-:Y:S01]  /*0e70*/  IMAD.IADD R5, R5, 0x1, -R10 ;  /* 0x0000000105057824 */ /* 0x000fe200078e0a0a */
[----:B------:R-:W-:Y:S01]  /*0e80*/  SHF.R.S32.HI R228, RZ, 0x1f, R22 ;  /* 0x0000001fffe47819 */ /* 0x000fe20000011416 */
[----:B------:R-:W-:Y:S01]  /*0e90*/  IMAD R222, R6, 0x40, R7 ;  /* 0x0000004006de7824 */ /* 0x000fe200078e0207 */
[----:B------:R-:W-:Y:S01]  /*0ea0*/  SHF.R.S32.HI R227, RZ, 0x1f, R200 ;  /* 0x0000001fffe37819 */ /* 0x000fe200000114c8 */
[----:B------:R-:W-:Y:S02]  /*0eb0*/  IMAD.MOV.U32 R7, RZ, RZ, R15 ;  /* 0x000000ffff077224 */ /* 0x000fe400078e000f */
[----:B------:R-:W-:Y:S02]  /*0ec0*/  IMAD.IADD R223, R220, 0x1, -R223 ;  /* 0x00000001dcdf7824 */ /* 0x000fe400078e0adf */
[----:B------:R-:W-:-:S07]  /*0ed0*/  IMAD R224, R5, 0x8, R222 ;  /* 0x0000000805e07824 */ /* 0x000fce00078e02de */
.L_x_10149:
[----:B0-23--:R-:W0:Y:S01]  /*0ee0*/  LDC.64 R4, c[0x0][0xd88] ;  /* 0x00036200ff047b82 */ /* 0x00de220000000a00 */
        /* <DEDUP_REMOVED lines=14> */
[----:B------:R-:W-:Y:S02]  /*0fd0*/  IMAD.U32 R218, RZ, RZ, UR12 ;  /* 0x0000000cffda7e24 */ /* 0x000fe4000f8e00ff */
[----:B------:R-:W-:Y:S02]  /*0fe0*/  IMAD.U32 R6, RZ, RZ, UR8 ;  /* 0x00000008ff067e24 */ /* 0x000fe4000f8e00ff */
[----:B------:R-:W-:Y:S01]  /*0ff0*/  IMAD.U32 R7, RZ, RZ, UR9 ;  /* 0x00000009ff077e24 */ /* 0x000fe2000f8e00ff */
[----:B------:R-:W-:Y:S02]  /*1000*/  ULDC.64 UR8, c[0x0][0xb18] ;  /* 0x0002c60000087ab9 */ /* 0x000fe40000000a00 */
[----:B------:R-:W-:Y:S02]  /*1010*/  UISETP.NE.U32.AND UP1, UPT, UR8, URZ, UPT ;  /* 0x0000003f0800728c */ /* 0x000fe4000bf25070 */
[----:B------:R-:W-:Y:S01]  /*1020*/  UISETP.NE.U32.AND UP0, UPT, UR10, URZ, UPT ;  /* 0x0000003f0a00728c */ /* 0x000fe2000bf05070 */
[----:B------:R0:W5:Y:S01]  /*1030*/  @P0 LDG.E R3, desc[UR38][R6.64] ;  /* 0x0000002606030981 */ /* 0x000162000c1e1900 */
[----:B------:R-:W-:-:S02]  /*1040*/  UISETP.NE.AND.EX UP1, UPT, UR9, URZ, UPT, UP1 ;  /* 0x0000003f0900728c */ /* 0x000fc4000bf25310 */
        /* <DEDUP_REMOVED lines=10> */
[----:B------:R-:W-:Y:S02]  /*10f0*/  IMAD.U32 R202, RZ, RZ, UR5 ;  /* 0x00000005ffca7e24 */ /* 0x000fe4000f8e00ff */
[----:B------:R-:W-:Y:S01]  /*1100*/  IMAD.U32 R203, RZ, RZ, UR6 ;  /* 0x00000006ffcb7e24 */ /* 0x000fe2000f8e00ff */
[----:B-1--4-:R-:W-:Y:S06]  /*1110*/  @P0 BRA `(.L_x_10107) ;  /* 0x00000000002c0947 */ /* 0x012fec0003800000 */
        /* <DEDUP_REMOVED lines=11> */
.L_x_10107:
[----:B-----5:R-:W-:Y:S01]  /*11d0*/  IMAD.IADD R156, R156, 0x1, -R3 ;  /* 0x000000019c9c7824 */ /* 0x020fe200078e0a03 */
[----:B------:R-:W-:Y:S02]  /*11e0*/  PLOP3.LUT P0, PT, PT, PT, PT, 0x80, 0x0 ;  /* 0x000000000000781c */ /* 0x000fe40003f0f070 */
[----:B------:R-:W-:Y:S01]  /*11f0*/  CS2R R8, SRZ ;  /* 0x0000000000087805 */ /* 0x000fe2000001ff00 */
[----:B------:R-:W-:Y:S01]  /*1200*/  IMAD.MOV.U32 R150, RZ, RZ, RZ ;  /* 0x000000ffff967224 */ /* 0x000fe200078e00ff */
[----:B------:R-:W-:Y:S02]  /*1210*/  CS2R R148, SRZ ;  /* 0x0000000000947805 */ /* 0x000fe4000001ff00 */
[C---:B------:R-:W-:Y:S01]  /*1220*/  ISETP.GE.AND P1, PT, R156.reuse, 0x1, PT ;  /* 0x000000019c00780c */ /* 0x040fe20003f26270 */
[----:B------:R-:W-:Y:S01]  /*1230*/  VIADD R0, R156, 0x5f ;  /* 0x0000005f9c007836 */ /* 0x000fe20000000000 */
[----:B------:R-:W-:Y:S02]  /*1240*/  CS2R R146, SRZ ;  /* 0x0000000000927805 */ /* 0x000fe4000001ff00 */
[----:B------:R-:W-:-:S02]  /*1250*/  CS2R R144, SRZ ;  /* 0x0000000000907805 */ /* 0x000fc4000001ff00 */
[----:B------:R-:W-:Y:S01]  /*1260*/  CS2R R142, SRZ ;  /* 0x00000000008e7805 */ /* 0x000fe2000001ff00 */
[----:B------:R-:W-:Y:S01]  /*1270*/  IMAD.HI R0, R0, 0x2aaaaaab, RZ ;  /* 0x2aaaaaab00007827 */ /* 0x000fe200078e02ff */
[----:B------:R-:W-:Y:S02]  /*1280*/  CS2R R140, SRZ ;  /* 0x00000000008c7805 */ /* 0x000fe4000001ff00 */
[----:B------:R-:W-:Y:S02]  /*1290*/  CS2R R138, SRZ ;  /* 0x00000000008a7805 */ /* 0x000fe4000001ff00 */
[----:B------:R-:W-:Y:S02]  /*12a0*/  CS2R R136, SRZ ;  /* 0x0000000000887805 */ /* 0x000fe4000001ff00 */
[----:B------:R-:W-:Y:S02]  /*12b0*/  CS2R R134, SRZ ;  /* 0x0000000000867805 */ /* 0x000fe4000001ff00 */
[----:B------:R-:W-:-:S02]  /*12c0*/  SHF.R.U32.HI R3, RZ, 0x1f, R0 ;  /* 0x0000001fff037819 */ /* 0x000fc40000011600 */
[----:B------:R-:W-:Y:S02]  /*12d0*/  CS2R R132, SRZ ;  /* 0x0000000000847805 */ /* 0x000fe4000001ff00 */
[----:B------:R-:W-:Y:S02]  /*12e0*/  CS2R R130, SRZ ;  /* 0x0000000000827805 */ /* 0x000fe4000001ff00 */
[----:B------:R-:W-:Y:S02]  /*12f0*/  CS2R R128, SRZ ;  /* 0x0000000000807805 */ /* 0x000fe4000001ff00 */
[----:B------:R-:W-:Y:S01]  /*1300*/  LEA.HI.SX32 R206, R0, R3, 0x1c ;  /* 0x0000000300ce7211 */ /* 0x000fe200078fe2ff */
        /* <DEDUP_REMOVED lines=55> */
[----:B------:R-:W-:Y:S06]  /*1680*/  @!P1 BRA `(.L_x_10108) ;  /* 0x0000005000d89947 */ /* 0x000fec0003800000 */
[----:B0-----:R-:W0:Y:S01]  /*1690*/  S2R R4, SR_CgaCtaId ;  /* 0x0000000000047919 */ /* 0x001e220000008800 */
[----:B------:R-:W-:Y:S01]  /*16a0*/  MOV R3, 0x400 ;  /* 0x0000040000037802 */ /* 0x000fe20000000f00 */
[----:B------:R-:W1:Y:S03]  /*16b0*/  SHFL.IDX PT, R0, R221, RZ, 0x1f ;  /* 0x00001fffdd007589 */ /* 0x000e6600000e0000 */
[----:B0-----:R-:W-:Y:S02]  /*16c0*/  LEA R4, R4, R3, 0x18 ;  /* 0x0000000304047211 */ /* 0x001fe400078ec0ff */
[----:B-1----:R-:W-:-:S03]  /*16d0*/  LEA.HI R3, R0, R0, RZ, 0x1 ;  /* 0x0000000000037211 */ /* 0x002fc600078f08ff */
[----:B------:R-:W-:Y:S01]  /*16e0*/  VIADD R4, R4, 0x18400 ;  /* 0x0001840004047836 */ /* 0x000fe20000000000 */
[----:B------:R-:W-:-:S04]  /*16f0*/  LOP3.LUT R3, R3, 0xffffe, RZ, 0xc0, !PT ;  /* 0x000ffffe03037812 */ /* 0x000fc800078ec0ff */
[----:B------:R-:W-:Y:S01]  /*1700*/  LOP3.LUT P0, RZ, R4, 0x1bf, RZ, 0xc0, !PT ;  /* 0x000001bf04ff7812 */ /* 0x000fe2000780c0ff */
[----:B------:R-:W-:-:S12]  /*1710*/  IMAD.IADD R16, R0, 0x1, -R3 ;  /* 0x0000000100107824 */ /* 0x000fd800078e0a03 */
        /* <DEDUP_REMOVED lines=17> */
.L_x_10109:
[----:B------:R-:W0:Y:S01]  /*1830*/  S2R R3, SR_CgaCtaId ;  /* 0x0000000000037919 */ /* 0x000e220000008800 */
[----:B------:R-:W-:Y:S02]  /*1840*/  R2UR UR5, R219 ;  /* 0x00000000db0572ca */ /* 0x000fe400000e0000 */
[----:B------:R-:W-:Y:S01]  /*1850*/  MOV R0, 0x400 ;  /* 0x0000040000007802 */ /* 0x000fe20000000f00 */
[----:B------:R-:W1:Y:S10]  /*1860*/  S2R R17, SR_TID.X ;  /* 0x0000000000117919 */ /* 0x000e740000002100 */
[----:B------:R-:W-:-:S04]  /*1870*/  ULEA.HI UR4, UR5, UR5, URZ, 0x1 ;  /* 0x0000000505047291 */ /* 0x000fc8000f8f083f */
        /* <DEDUP_REMOVED lines=9> */
.L_x_10280:
[----:B------:R-:W-:Y:S05]  /*1910*/  WARPSYNC.ALL ;  /* 0x0000000000007948 */ /* 0x000fea0003800000 */
[----:B------:R-:W-:Y:S01]  /*1920*/  R2UR UR4, R226 ;  /* 0x00000000e20472ca */ /* 0x000fe200000e0000 */
[----:B------:R1:W-:-:S12]  /*1930*/  BAR.SYNC.DEFER_BLOCKING R215, 0x100 ;  /* 0x000400d70000751d */ /* 0x0003d80000010000 */
[----:B------:R-:W-:-:S05]  /*1940*/  IMAD.U32 R3, RZ, RZ, UR4 ;  /* 0x00000004ff037e24 */ /* 0x000fca000f8e00ff */
[----:B------:R-:W-:-:S13]  /*1950*/  ISETP.NE.AND P0, PT, R3, 0x3, PT ;  /* 0x000000030300780c */ /* 0x000fda0003f05270 */
[----:B-1----:R-:W-:Y:S05]  /*1960*/  @!P0 BRA `(.L_x_10111) ;  /* 0x0000000000048947 */ /* 0x002fea0003800000 */
[----:B------:R-:W-:Y:S01]  /*1970*/  BPT.TRAP 0x1 ;  /* 0x000000040000795c */ /* 0x000fe20000300000 */
.L_x_10111:
[----:B------:R-:W-:Y:S02]  /*1980*/  IMAD.U32 R4, RZ, RZ, UR36 ;  /* 0x00000024ff047e24 */ /* 0x000fe4000f8e00ff */
[----:B------:R-:W-:Y:S02]  /*1990*/  IMAD.U32 R6, RZ, RZ, UR37 ;  /* 0x00000025ff067e24 */ /* 0x000fe4000f8e00ff */
[----:B------:R-:W-:-:S03]  /*19a0*/  IMAD R3, R4, 0x8, R5 ;  /* 0x0000000804037824 */ /* 0x000fc600078e0205 */
[----:B------:R-:W-:-:S04]  /*19b0*/  SHF.L.U32 R4, R6, 0x1f, RZ ;  /* 0x0000001f06047819 */ /* 0x000fc800000006ff */
[----:B------:R1:W2:Y:S01]  /*19c0*/  SYNCS.PHASECHK.TRANS64.TRYWAIT P1, [R3+URZ+0x32430], R4 ;  /* 0x03243004030075a7 */ /* 0x0002a2000802017f */
[----:B------:R-:W-:Y:S05]  /*19d0*/  @!P0 BRA `(.L_x_10112) ;  /* 0x0000000000048947 */ /* 0x000fea0003800000 */
[----:B------:R-:W-:Y:S01]  /*19e0*/  BPT.TRAP 0x1 ;  /* 0x000000040000795c */ /* 0x000fe20000300000 */
.L_x_10112:
[----:B------:R-:W-:Y:S01]  /*19f0*/  IMAD R16, R16, 0x2000, R5 ;  /* 0x0000200010107824 */ /* 0x000fe200078e0205 */
[----:B--2---:R-:W-:Y:S06]  /*1a00*/  @P1 BRA `(.L_x_10113) ;  /* 0x0000000000081947 */ /* 0x004fec0003800000 */
[----:B------:R-:W2:Y:S02]  /*1a10*/  SYNCS.PHASECHK.TRANS64.TRYWAIT P1, [R3+URZ+0x32430], R4 ;  /* 0x03243004030075a7 */ /* 0x000ea4000802017f */
[----:B--2---:R-:W-:Y:S05]  /*1a20*/  @!P1 BRA `(.L_x_10114) ;  /* 0x000000e800d49947 */ /* 0x004fea0003800000 */
.L_x_10113:
[----:B------:R-:W-:Y:S01]  /*1a30*/  R2UR UR4, R5 ;  /* 0x00000000050472ca */ /* 0x000fe200000e0000 */
[----:B------:R-:W-:Y:S01]  /*1a40*/  WARPGROUP.ARRIVE ;  /* 0x00000000000079c5 */ /* 0x000fe20000000000 */
[----:B------:R-:W-:Y:S01]  /*1a50*/  R2UR UR5, R16 ;  /* 0x00000000100572ca */ /* 0x000fe200000e0000 */
[----:B------:R-:W-:Y:S01]  /*1a60*/  UMOV UR13, 0x40000040 ;  /* 0x40000040000d7882 */ /* 0x000fe20000000000 */
[----:B------:R-:W-:Y:S01]  /*1a70*/  UMOV UR15, 0x40000040 ;  /* 0x40000040000f7882 */ /* 0x000fe20000000000 */
[----:B------:R-:W-:-:S08]  /*1a80*/  IMAD.U32 R21, RZ, RZ, UR13 ;  /* 0x0000000dff157e24 */ /* 0x000fd0000f8e00ff */
[----:B------:R-:W-:Y:S02]  /*1a90*/  UIADD3 UR4, UR4, 0x1c400, URZ ;  /* 0x0001c40004047890 */ /* 0x000fe4000fffe03f */
[----:B------:R-:W-:Y:S02]  /*1aa0*/  UIADD3 UR6, UR5, 0x18400, URZ ;  /* 0x0001840005067890 */ /* 0x000fe4000fffe03f */
[----:B------:R-:W-:Y:S02]  /*1ab0*/  USHF.R.U32.HI UR4, URZ, 0x4, UR4 ;  /* 0x000000043f047899 */ /* 0x000fe40008011604 */
[----:B------:R-:W-:Y:S02]  /*1ac0*/  USHF.R.U32.HI UR6, URZ, 0x4, UR6 ;  /* 0x000000043f067899 */ /* 0x000fe40008011606 */
[----:B------:R-:W-:Y:S02]  /*1ad0*/  ULOP3.LUT UR4, UR4, 0x3fff, URZ, 0xc0, !UPT ;  /* 0x00003fff04047892 */ /* 0x000fe4000f8ec03f */
[----:B------:R-:W-:-:S02]  /*1ae0*/  ULOP3.LUT UR6, UR6, 0x3fff, URZ, 0xc0, !UPT ;  /* 0x00003fff06067892 */ /* 0x000fc4000f8ec03f */
[----:B------:R-:W-:Y:S02]  /*1af0*/  ULOP3.LUT UR60, UR4, 0x10000, URZ, 0xfc, !UPT ;  /* 0x00010000043c7892 */ /* 0x000fe4000f8efc3f */
[----:B------:R-:W-:Y:S02]  /*1b00*/  ULOP3.LUT UR8, UR6, 0x10000, URZ, 0xfc, !UPT ;  /* 0x0001000006087892 */ /* 0x000fe4000f8efc3f */
[----:B------:R-:W-:Y:S02]  /*1b10*/  UIMAD UR4, UR36, 0x300, UR60 ;  /* 0x00000300240478a4 */ /* 0x000fe4000f8e023c */
[----:B------:R-:W-:Y:S02]  /*1b20*/  UIADD3 UR6, UR8, 0x2, URZ ;  /* 0x0000000208067890 */ /* 0x000fe4000fffe03f */
[----:B------:R-:W-:Y:S01]  /*1b30*/  UIADD3 UR7, UR4, 0x2, URZ ;  /* 0x0000000204077890 */ /* 0x000fe2000fffe03f */
[----:B------:R-:W-:Y:S02]  /*1b40*/  UMOV UR12, UR8 ;  /* 0x00000008000c7c82 */ /* 0x000fe40008000000 */
[----:B------:R-:W-:Y:S01]  /*1b50*/  UMOV UR14, UR4 ;  /* 0x00000004000e7c82 */ /* 0x000fe20008000000 */
[----:B------:R-:W-:Y:S01]  /*1b60*/  IMAD.U32 R20, RZ, RZ, UR12 ;  /* 0x0000000cff147e24 */ /* 0x000fe2000f8e00ff */
[----:B------:R-:W-:Y:S01]  /*1b70*/  HGMMA.64x96x16.F32 R24, gdesc[UR12], RZ, !UPT, gsb0 ;  /* 0x016000000c1879f0 */ /* 0x000fe2000c0008ff */
[----:B------:R-:W-:Y:S01]  /*1b80*/  UMOV UR12, UR6 ;  /* 0x00000006000c7c82 */ /* 0x000fe20008000000 */
[----:B------:R-:W-:Y:S01]  /*1b90*/  UMOV UR13, 0x40000040 ;  /* 0x40000040000d7882 */ /* 0x000fe20000000000 */
[----:B------:R-:W-:Y:S01]  /*1ba0*/  UMOV UR14, UR7 ;  /* 0x00000007000e7c82 */ /* 0x000fe20008000000 */
[----:B------:R-:W-:Y:S01]  /*1bb0*/  UMOV UR15, 0x40000040 ;  /* 0x40000040000f7882 */ /* 0x000fe20000000000 */
[----:B------:R-:W-:Y:S01]  /*1bc0*/  UIADD3 UR6, UR8, 0x4, URZ ;  /* 0x0000000408067890 */ /* 0x000fe2000fffe03f */
[----:B------:R-:W-:Y:S01]  /*1bd0*/  IMAD.U32 R18, RZ, RZ, UR12 ;  /* 0x0000000cff127e24 */ /* 0x000fe2000f8e00ff */
[----:B------:R-:W-:Y:S01]  /*1be0*/  UIADD3 UR7, UR4, 0x4, URZ ;  /* 0x0000000404077890 */ /* 0x000fe2000fffe03f */
[----:B------:R-:W-:Y:S01]  /*1bf0*/  IMAD.U32 R19, RZ, RZ, UR13 ;  /* 0x0000000dff137e24 */ /* 0x000fe2000f8e00ff */
[----:B------:R-:W-:Y:S01]  /*1c00*/  UIADD3 UR4, UR4, 0x6, URZ ;  /* 0x0000000604047890 */ /* 0x000fe2000fffe03f */
[----:B------:R-:W-:-:S02]  /*1c10*/  WARPGROUP.DEPBAR.LE gsb0, 0x0 ;  /* 0x00008000000079c5 */ /* 0x000fc40000010000 */
[----:B------:R-:W-:-:S06]  /*1c20*/  WARPGROUP.ARRIVE ;  /* 0x00000000000079c5 */ /* 0x000fcc0000000000 */
[----:B------:R-:W-:Y:S01]  /*1c30*/  HGMMA.64x96x16.F32 R24, gdesc[UR12], R24, gsb0 ;  /* 0x016000000c1879f0 */ /* 0x000fe20008000818 */
[----:B------:R-:W-:Y:S01]  /*1c40*/  UMOV UR12, UR6 ;  /* 0x00000006000c7c82 */ /* 0x000fe20008000000 */
[----:B------:R-:W-:Y:S01]  /*1c50*/  UMOV UR13, 0x40000040 ;  /* 0x40000040000d7882 */ /* 0x000fe20000000000 */
[----:B------:R-:W-:Y:S01]  /*1c60*/  UMOV UR14, UR7 ;  /* 0x00000007000e7c82 */ /* 0x000fe20008000000 */
[----:B------:R-:W-:Y:S01]  /*1c70*/  UMOV UR15, 0x40000040 ;  /* 0x40000040000f7882 */ /* 0x000fe20000000000 */
[----:B------:R-:W-:Y:S01]  /*1c80*/  UIADD3 UR6, UR8, 0x6, URZ ;  /* 0x0000000608067890 */ /* 0x000fe2000fffe03f */
[----:B------:R-:W-:Y:S02]  /*1c90*/  IMAD.U32 R16, RZ, RZ, UR12 ;  /* 0x0000000cff107e24 */ /* 0x000fe4000f8e00ff */
[----:B------:R-:W-:Y:S01]  /*1ca0*/  IMAD.U32 R17, RZ, RZ, UR13 ;  /* 0x0000000dff117e24 */ /* 0x000fe2000f8e00ff */
[----:B------:R-:W-:Y:S02]  /*1cb0*/  WARPGROUP.DEPBAR.LE gsb0, 0x0 ;  /* 0x00008000000079c5 */ /* 0x000fe40000010000 */
[----:B------:R-:W-:-:S06]  /*1cc0*/  WARPGROUP.ARRIVE ;  /* 0x00000000000079c5 */ /* 0x000fcc0000000000 */
[----:B------:R-:W-:Y:S01]  /*1cd0*/  HGMMA.64x96x16.F32 R24, gdesc[UR12], R24, gsb0 ;  /* 0x016000000c1879f0 */ /* 0x000fe20008000818 */
[----:B------:R-:W-:Y:S01]  /*1ce0*/  UMOV UR12, UR6 ;  /* 0x00000006000c7c82 */ /* 0x000fe20008000000 */
[----:B------:R-:W-:Y:S01]  /*1cf0*/  UMOV UR13, 0x40000040 ;  /* 0x40000040000d7882 */ /* 0x000fe20000000000 */
[----:B------:R-:W-:Y:S01]  /*1d00*/  UMOV UR14, UR4 ;  /* 0x00000004000e7c82 */ /* 0x000fe20008000000 */
[----:B------:R-:W-:Y:S01]  /*1d10*/  UMOV UR15, 0x40000040 ;  /* 0x40000040000f7882 */ /* 0x000fe20000000000 */
[----:B------:R-:W-:Y:S02]  /*1d20*/  IMAD.U32 R14, RZ, RZ, UR12 ;  /* 0x0000000cff0e7e24 */ /* 0x000fe4000f8e00ff */
[----:B------:R-:W-:Y:S01]  /*1d30*/  IMAD.U32 R15, RZ, RZ, UR13 ;  /* 0x0000000dff0f7e24 */ /* 0x000fe2000f8e00ff */
[----:B------:R-:W-:Y:S02]  /*1d40*/  WARPGROUP.DEPBAR.LE gsb0, 0x0 ;  /* 0x00008000000079c5 */ /* 0x000fe40000010000 */
[----:B------:R-:W-:-:S06]  /*1d50*/  WARPGROUP.ARRIVE ;  /* 0x00000000000079c5 */ /* 0x000fcc0000000000 */
[----:B------:R-:W-:Y:S03]  /*1d60*/  HGMMA.64x96x16.F32 R24, gdesc[UR12], R24, gsb0 ;  /* 0x016000000c1879f0 */ /* 0x000fe60008000818 */
[----:B------:R-:W-:Y:S02]  /*1d70*/  WARPGROUP.DEPBAR.LE gsb0, 0x0 ;  /* 0x00008000000079c5 */ /* 0x000fe40000010000 */
[----:B------:R-:W3:Y:S02]  /*1d80*/  SYNCS.PHASECHK.TRANS64.TRYWAIT P1, [R5+URZ+0x32410], R0 ;  /* 0x03241000050075a7 */ /* 0x000ee4000802017f */
[----:B---3--:R-:W-:Y:S05]  /*1d90*/  @!P1 BRA `(.L_x_10115) ;  /* 0x000000e8000c9947 */ /* 0x008fea0003800000 */
.L_x_10281:
[----:B------:R-:W-:Y:S05]  /*1da0*/  @!P0 BRA `(.L_x_10116) ;  /* 0x0000000000048947 */ /* 0x000fea0003800000 */
[----:B------:R-:W-:Y:S01]  /*1db0*/  BPT.TRAP 0x1 ;  /* 0x000000040000795c */ /* 0x000fe20000300000 */
.L_x_10116:
[----:B------:R4:W0:Y:S01]  /*1dc0*/  SYNCS.PHASECHK.TRANS64.TRYWAIT P1, [R3+URZ+0x32450], R4 ;  /* 0x03245004030075a7 */ /* 0x000822000802017f */
[----:B------:R-:W-:Y:S05]  /*1dd0*/  @!P0 BRA `(.L_x_10117) ;  /* 0x0000000000048947 */ /* 0x000fea0003800000 */
[----:B------:R-:W-:Y:S01]  /*1de0*/  BPT.TRAP 0x1 ;  /* 0x000000040000795c */ /* 0x000fe20000300000 */
.L_x_10117:
[----:B0-----:R-:W-:Y:S05]  /*1df0*/  @P1 BRA `(.L_x_10118) ;  /* 0x0000000000081947 */ /* 0x001fea0003800000 */
[----:B------:R-:W0:Y:S02]  /*1e00*/  SYNCS.PHASECHK.TRANS64.TRYWAIT P1, [R3+URZ+0x32450], R4 ;  /* 0x03245004030075a7 */ /* 0x000e24000802017f */
[----:B0-----:R-:W-:Y:S05]  /*1e10*/  @!P1 BRA `(.L_x_10119) ;  /* 0x000000e800009947 */ /* 0x001fea0003800000 */
.L_x_10118:
[----:B------:R-:W-:Y:S01]  /*1e20*/  R2UR UR4, R5 ;  /* 0x00000000050472ca */ /* 0x000fe200000e0000 */
[----:B------:R-:W-:Y:S01]  /*1e30*/  UIADD3 UR5, UR5, 0x22400, URZ ;  /* 0x0002240005057890 */ /* 0x000fe2000fffe03f */
[----:B------:R-:W-:Y:S01]  /*1e40*/  WARPGROUP.ARRIVE ;  /* 0x00000000000079c5 */ /* 0x000fe20000000000 */
[----:B------:R-:W-:Y:S01]  /*1e50*/  UMOV UR9, 0x40000040 ;  /* 0x4000004000097882 */ /* 0x000fe20000000000 */
[----:B------:R-:W-:Y:S01]  /*1e60*/  UMOV UR11, 0x40000040 ;  /* 0x40000040000b7882 */ /* 0x000fe20000000000 */
[----:B------:R-:W-:Y:S01]  /*1e70*/  USHF.R.U32.HI UR5, URZ, 0x4, UR5 ;  /* 0x000000043f057899 */ /* 0x000fe20008011605 */
[----:B---3--:R-:W-:Y:S01]  /*1e80*/  IMAD.U32 R5, RZ, RZ, UR9 ;  /* 0x00000009ff057e24 */ /* 0x008fe2000f8e00ff */
[----:B------:R-:W-:Y:S01]  /*1e90*/  UMOV UR13, 0x40000040 ;  /* 0x40000040000d7882 */ /* 0x000fe20000000000 */
[----:B------:R-:W-:Y:S01]  /*1ea0*/  UMOV UR15, 0x40000040 ;  /* 0x40000040000f7882 */ /* 0x000fe20000000000 */
[----:B------:R-:W-:Y:S01]  /*1eb0*/  IMAD.U32 R7, RZ, RZ, UR13 ;  /* 0x0000000dff077e24 */ /* 0x000fe2000f8e00ff */
[----:B------:R-:W-:Y:S01]  /*1ec0*/  UMOV UR17, 0x40000040 ;  /* 0x4000004000117882 */ /* 0x000fe20000000000 */
[----:B------:R-:W-:Y:S01]  /*1ed0*/  UMOV UR19, 0x40000040 ;  /* 0x4000004000137882 */ /* 0x000fe20000000000 */
[----:B------:R-:W-:Y:S01]  /*1ee0*/  UMOV UR21, 0x40000040 ;  /* 0x4000004000157882 */ /* 0x000fe20000000000 */
[----:B------:R-:W-:Y:S01]  /*1ef0*/  UIADD3 UR4, UR4, 0x400, URZ ;  /* 0x0000040004047890 */ /* 0x000fe2000fffe03f */
[----:B------:R-:W-:Y:S01]  /*1f00*/  IMAD R0, R206, -0x60, R156 ;  /* 0xffffffa0ce007824 */ /* 0x000fe200078e029c */
[----:B------:R-:W-:Y:S01]  /*1f10*/  UMOV UR23, 0x40000040 ;  /* 0x4000004000177882 */ /* 0x000fe20000000000 */
[----:B------:R-:W-:Y:S01]  /*1f20*/  UMOV UR25, 0x40000040 ;  /* 0x4000004000197882 */ /* 0x000fe20000000000 */
[----:B------:R-:W-:Y:S01]  /*1f30*/  USHF.R.U32.HI UR4, URZ, 0x4, UR4 ;  /* 0x000000043f047899 */ /* 0x000fe20008011604 */
[----:B------:R-:W-:Y:S01]  /*1f40*/  VIADD R0, R0, 0x60 ;  /* 0x0000006000007836 */ /* 0x000fe20000000000 */
[----:B------:R-:W-:Y:S01]  /*1f50*/  UMOV UR27, 0x40000040 ;  /* 0x40000040001b7882 */ /* 0x000fe20000000000 */
[----:B------:R-:W-:Y:S01]  /*1f60*/  UMOV UR29, 0x40000040 ;  /* 0x40000040001d7882 */ /* 0x000fe20000000000 */
[----:B------:R-:W-:Y:S01]  /*1f70*/  ULOP3.LUT UR6, UR4, 0x3fff, URZ, 0xc0, !UPT ;  /* 0x00003fff04067892 */ /* 0x000fe2000f8ec03f */
[----:B------:R-:W-:Y:S01]  /*1f80*/  IMAD R0, R223, -0x2, R0 ;  /* 0xfffffffedf007824 */ /* 0x000fe200078e0200 */
[----:B------:R-:W-:Y:S01]  /*1f90*/  ULOP3.LUT UR4, UR5, 0x3fff, URZ, 0xc0, !UPT ;  /* 0x00003fff05047892 */ /* 0x000fe2000f8ec03f */
[----:B------:R-:W0:Y:S01]  /*1fa0*/  S2R R72, SR_TID.X ;  /* 0x0000000000487919 */ /* 0x000e220000002100 */
[----:B------:R-:W-:-:S02]  /*1fb0*/  ULOP3.LUT UR7, UR6, 0x10000, URZ, 0xfc, !UPT ;  /* 0x0001000006077892 */ /* 0x000fc4000f8efc3f */
[----:B------:R-:W-:Y:S01]  /*1fc0*/  ULOP3.LUT UR4, UR4, 0x10000, URZ, 0xfc, !UPT ;  /* 0x0001000004047892 */ /* 0x000fe2000f8efc3f */
[C---:B------:R-:W-:Y:S01]  /*1fd0*/  ISETP.GT.AND P2, PT, R0.reuse, RZ, PT ;  /* 0x000000ff0000720c */ /* 0x040fe20003f44270 */
[----:B------:R-:W-:Y:S01]  /*1fe0*/  UIMAD UR5, UR36, 0xc00, UR7 ;  /* 0x00000c00240578a4 */ /* 0x000fe2000f8e0207 */
[C---:B------:R-:W-:Y:S01]  /*1ff0*/  ISETP.GT.AND P1, PT, R0.reuse, 0x1, PT ;  /* 0x000000010000780c */ /* 0x040fe20003f24270 */
[----:B------:R-:W-:Y:S01]  /*2000*/  UIADD3 UR16, UR4, 0x404, URZ ;  /* 0x0000040404107890 */ /* 0x000fe2000fffe03f */
[C---:B------:R-:W-:Y:S01]  /*2010*/  ISETP.GT.AND P4, PT, R0.reuse, 0x10, PT ;  /* 0x000000100000780c */ /* 0x040fe20003f84270 */
[----:B------:R-:W-:Y:S01]  /*2020*/  UIADD3 UR18, UR5, 0x304, URZ ;  /* 0x0000030405127890 */ /* 0x000fe2000fffe03f */
[C---:B------:R-:W-:Y:S01]  /*2030*/  ISETP.GT.AND P6, PT, R0.reuse, 0x8, PT ;  /* 0x000000080000780c */ /* 0x040fe20003fc4270 */
[----:B------:R-:W-:Y:S01]  /*2040*/  UMOV UR8, UR4 ;  /* 0x0000000400087c82 */ /* 0x000fe20008000000 */
[----:B------:R-:W-:Y:S01]  /*2050*/  UMOV UR10, UR5 ;  /* 0x00000005000a7c82 */ /* 0x000fe20008000000 */
[----:B-12-4-:R-:W-:Y:S01]  /*2060*/  IMAD.U32 R4, RZ, RZ, UR8 ;  /* 0x00000008ff047e24 */ /* 0x016fe2000f8e00ff */
[----:B------:R-:W-:Y:S01]  /*2070*/  HGMMA.64x96x16.F32 R24, gdesc[UR8], R24, gsb0 ;  /* 0x01600000081879f0 */ /* 0x000fe20008000818 */
[----:B------:R-:W-:Y:S01]  /*2080*/  UIADD3 UR8, UR4, 0x2, URZ ;  /* 0x0000000204087890 */ /* 0x000fe2000fffe03f */
[C---:B------:R-:W-:Y:S01]  /*2090*/  ISETP.GT.AND P5, PT, R0.reuse, 0x9, PT ;  /* 0x000000090000780c */ /* 0x040fe20003fa4270 */
[----:B------:R-:W-:Y:S01]  /*20a0*/  UIADD3 UR9, UR5, 0x2, URZ ;  /* 0x0000000205097890 */ /* 0x000fe2000fffe03f */
[----:B------:R-:W-:Y:S01]  /*20b0*/  ISETP.GT.AND P3, PT, R0, 0x11, PT ;  /* 0x000000110000780c */ /* 0x000fe20003f64270 */
[----:B------:R-:W-:Y:S01]  /*20c0*/  UIADD3 UR10, UR5, 0x300, URZ ;  /* 0x00000300050a7890 */ /* 0x000fe2000fffe03f */
[----:B------:R-:W-:-:S02]  /*20d0*/  UMOV UR11, 0x40000040 ;  /* 0x40000040000b7882 */ /* 0x000fc40000000000 */
[----:B------:R-:W-:Y:S01]  /*20e0*/  UMOV UR12, UR8 ;  /* 0x00000008000c7c82 */ /* 0x000fe20008000000 */
[----:B------:R-:W-:Y:S01]  /*20f0*/  UIADD3 UR8, UR4, 0x4, URZ ;  /* 0x0000000404087890 */ /* 0x000fe2000fffe03f */
[----:B------:R-:W-:Y:S01]  /*2100*/  IMAD.U32 R6, RZ, RZ, UR12 ;  /* 0x0000000cff067e24 */ /* 0x000fe2000f8e00ff */
[----:B------:R-:W-:Y:S01]  /*2110*/  UMOV UR14, UR9 ;  /* 0x00000009000e7c82 */ /* 0x000fe20008000000 */
[----:B------:R-:W-:Y:S02]  /*2120*/  UIADD3 UR9, UR5, 0x4, URZ ;  /* 0x0000000405097890 */ /* 0x000fe4000fffe03f */
[----:B------:R-:W-:Y:S02]  /*2130*/  UIADD3 UR20, UR4, 0x406, URZ ;  /* 0x0000040604147890 */ /* 0x000fe4000fffe03f */
[----:B------:R-:W-:Y:S02]  /*2140*/  UIADD3 UR22, UR5, 0x306, URZ ;  /* 0x0000030605167890 */ /* 0x000fe4000fffe03f */
[----:B------:R-:W-:-:S02]  /*2150*/  UIADD3 UR24, UR4, 0x800, URZ ;  /* 0x0000080004187890 */ /* 0x000fc4000fffe03f */
[----:B------:R-:W-:Y:S02]  /*2160*/  UIADD3 UR26, UR5, 0x600, URZ ;  /* 0x00000600051a7890 */ /* 0x000fe4000fffe03f */
[----:B------:R-:W-:Y:S02]  /*2170*/  UIADD3 UR28, UR4, 0x802, URZ ;  /* 0x00000802041c7890 */ /* 0x000fe4000fffe03f */
[----:B------:R-:W-:Y:S01]  /*2180*/  UIADD3 UR30, UR5, 0x602, URZ ;  /* 0x00000602051e7890 */ /* 0x000fe2000fffe03f */
        /* <DEDUP_REMOVED lines=21> */
[----:B------:R-:W-:Y:S01]  /*22e0*/  UMOV UR57, 0x40000040 ;  /* 0x4000004000397882 */ /* 0x000fe20000000000 */
[----:B------:R-:W-:Y:S01]  /*22f0*/  UMOV UR59, 0x40000040 ;  /* 0x40000040003b7882 */ /* 0x000fe20000000000 */
[----:B------:R-:W-:Y:S01]  /*2300*/  ULOP3.LUT UR6, UR6, 0x3000000, URZ, 0xfc, !UPT ;  /* 0x0300000006067892 */ /* 0x000fe2000f8efc3f */
        /* <DEDUP_REMOVED lines=21> */
[----:B------:R-:W-:Y:S01]  /*2460*/  UMOV UR9, 0x40000040 ;  /* 0x4000004000097882 */ /* 0x000fe20000000000 */
[----:B------:R-:W-:Y:S01]  /*2470*/  IMAD.U32 R11, RZ, RZ, UR13 ;  /* 0x0000000dff0b7e24 */ /* 0x000fe2000f8e00ff */
[----:B------:R-:W-:Y:S02]  /*2480*/  WARPGROUP.DEPBAR.LE gsb0, 0x0 ;  /* 0x00008000000079c5 */ /* 0x000fe40000010000 */
[----:B------:R-:W-:-:S06]  /*2490*/  WARPGROUP.ARRIVE ;  /* 0x00000000000079c5 */ /* 0x000fcc0000000000 */
[----:B------:R-:W-:Y:S01]  /*24a0*/  HGMMA.64x96x16.F32 R24, gdesc[UR12], R24, gsb0 ;  /* 0x016000000c1879f0 */ /* 0x000fe20008000818 */
[----:B------:R-:W-:Y:S02]  /*24b0*/  UIADD3 UR12, UR4, 0x402, URZ ;  /* 0x00000402040c7890 */ /* 0x000fe4000fffe03f */
[----:B------:R-:W-:Y:S01]  /*24c0*/  UIADD3 UR14, UR5, 0x302, URZ ;  /* 0x00000302050e7890 */ /* 0x000fe2000fffe03f */
[----:B------:R-:W-:Y:S01]  /*24d0*/  UMOV UR13, 0x40000040 ;  /* 0x40000040000d7882 */ /* 0x000fe20000000000 */
[----:B------:R-:W-:Y:S01]  /*24e0*/  UMOV UR15, 0x40000040 ;  /* 0x40000040000f7882 */ /* 0x000fe20000000000 */
[----:B------:R-:W-:Y:S02]  /*24f0*/  UIADD3 UR4, UR4, 0xc06, URZ ;  /* 0x00000c0604047890 */ /* 0x000fe4000fffe03f */
[----:B------:R-:W-:-:S05]  /*2500*/  UIADD3 UR5, UR5, 0x906, URZ ;  /* 0x0000090605057890 */ /* 0x000fca000fffe03f */
[----:B------:R-:W-:Y:S01]  /*2510*/  UMOV UR56, UR4 ;  /* 0x0000000400387c82 */ /* 0x000fe20008000000 */
[----:B------:R-:W-:Y:S01]  /*2520*/  UIMAD UR4, UR36, 0xc00, UR6 ;  /* 0x00000c00240478a4 */ /* 0x000fe2000f8e0206 */
[----:B------:R-:W-:Y:S01]  /*2530*/  IMAD.U32 R12, RZ, RZ, UR56 ;  /* 0x00000038ff0c7e24 */ /* 0x000fe2000f8e00ff */
[----:B------:R-:W-:Y:S01]  /*2540*/  UMOV UR58, UR5 ;  /* 0x00000005003a7c82 */ /* 0x000fe20008000000 */
[----:B------:R-:W-:Y:S01]  /*2550*/  ULDC UR5, c[0x0][0xa80] ;  /* 0x0002a00000057ab9 */ /* 0x000fe20000000800 */
[----:B------:R-:W-:Y:S02]  /*2560*/  WARPGROUP.DEPBAR.LE gsb0, 0x0 ;  /* 0x00008000000079c5 */ /* 0x000fe40000010000 */
[----:B------:R-:W-:-:S06]  /*2570*/  WARPGROUP.ARRIVE ;  /* 0x00000000000079c5 */ /* 0x000fcc0000000000 */
[----:B------:R-:W-:Y:S01]  /*2580*/  HGMMA.64x96x16.F32 R24, gdesc[UR8], R24, gsb0 ;  /* 0x01600000081879f0 */ /* 0x000fe20008000818 */
[----:B------:R-:W-:Y:S01]  /*2590*/  UMOV UR10, UR4 ;  /* 0x00000004000a7c82 */ /* 0x000fe20008000000 */
[----:B------:R-:W-:Y:S01]  /*25a0*/  UMOV UR11, 0x40000040 ;  /* 0x40000040000b7882 */ /* 0x000fe20000000000 */
        /* <DEDUP_REMOVED lines=37> */
[----:B------:R-:W-:-:S02]  /*2800*/  FSEL R159, R32, -INF , P4 ;  /* 0xff800000209f7808 */ /* 0x000fc40002000000 */
        /* <DEDUP_REMOVED lines=99> */
[----:B------:R-:W-:Y:S02]  /*2e40*/  FMNMX.FTZ R32, R211, R32, !PT ;  /* 0x00000020d3207209 */ /* 0x000fe40007810000 */
[----:B------:R-:W-:Y:S02]  /*2e50*/  FMNMX.FTZ R0, R190, R31, !PT ;  /* 0x0000001fbe007209 */ /* 0x000fe40007810000 */
[----:B------:R-:W-:-:S02]  /*2e60*/  FSEL R208, R67, -INF , P5 ;  /* 0xff80000043d07808 */ /* 0x000fc40002800000 */
[----:B------:R-:W-:Y:S01]  /*2e70*/  FMNMX.FTZ R31, R205, R32, !PT ;  /* 0x00000020cd1f7209 */ /* 0x000fe20007810000 */
[----:B------:R-:W1:Y:S01]  /*2e80*/  SHFL.BFLY PT, R33, R0, 0x2, 0x1f ;  /* 0x0c401f0000217f89 */ /* 0x000e6200000e0000 */
[----:B------:R-:W-:Y:S02]  /*2e90*/  FSEL R210, R70, -INF , P4 ;  /* 0xff80000046d27808 */ /* 0x000fe40002000000 */
[----:B------:R-:W-:Y:S02]  /*2ea0*/  FMNMX.FTZ R31, R208, R31, !PT ;  /* 0x0000001fd01f7209 */ /* 0x000fe40007810000 */
[----:B------:R-:W-:Y:S02]  /*2eb0*/  FSEL R214, R71, -INF , P3 ;  /* 0xff80000047d67808 */ /* 0x000fe40001800000 */
[----:B------:R-:W-:Y:S02]  /*2ec0*/  FMNMX.FTZ R31, R210, R31, !PT ;  /* 0x0000001fd21f7209 */ /* 0x000fe40007810000 */
[----:B------:R-:W-:-:S02]  /*2ed0*/  ISETP.GE.AND P2, PT, R156, 0x61, PT ;  /* 0x000000619c00780c */ /* 0x000fc40003f46270 */
[----:B------:R-:W-:-:S05]  /*2ee0*/  FMNMX.FTZ R31, R214, R31, !PT ;  /* 0x0000001fd61f7209 */ /* 0x000fca0007810000 */
[----:B------:R-:W2:Y:S01]  /*2ef0*/  SHFL.BFLY PT, R34, R31, 0x2, 0x1f ;  /* 0x0c401f001f227f89 */ /* 0x000ea200000e0000 */
[----:B-1----:R-:W-:-:S05]  /*2f00*/  FMNMX.FTZ R33, R0, R33, !PT ;  /* 0x0000002100217209 */ /* 0x002fca0007810000 */
[----:B------:R-:W1:Y:S01]  /*2f10*/  SHFL.BFLY PT, R32, R33, 0x1, 0x1f ;  /* 0x0c201f0021207f89 */ /* 0x000e6200000e0000 */
[----:B--2---:R-:W-:-:S05]  /*2f20*/  FMNMX.FTZ R34, R31, R34, !PT ;  /* 0x000000221f227209 */ /* 0x004fca0007810000 */
[----:B------:R-:W2:Y:S01]  /*2f30*/  SHFL.BFLY PT, R209, R34, 0x1, 0x1f ;  /* 0x0c201f0022d17f89 */ /* 0x000ea200000e0000 */
[----:B-1----:R-:W-:-:S04]  /*2f40*/  FMNMX.FTZ R0, R33, R32, !PT ;  /* 0x0000002021007209 */ /* 0x002fc80007810000 */
[C---:B------:R-:W-:Y:S01]  /*2f50*/  FSETP.NEU.FTZ.AND P1, PT, R0.reuse, -INF , PT ;  /* 0xff8000000000780b */ /* 0x040fe20003f3d000 */
[----:B------:R-:W-:-:S05]  /*2f60*/  FMUL.FTZ R212, R0, UR5 ;  /* 0x0000000500d47c20 */ /* 0x000fca0008410000 */
[----:B------:R-:W-:-:S05]  /*2f70*/  FSEL R212, R212, RZ, P1 ;  /* 0x000000ffd4d47208 */ /* 0x000fca0000800000 */
[--C-:B------:R-:W-:Y:S01]  /*2f80*/  FFMA.FTZ R192, R73, UR5, -R212.reuse ;  /* 0x0000000549c07c23 */ /* 0x100fe200080108d4 */
[----:B--2---:R-:W-:Y:S01]  /*2f90*/  FMNMX.FTZ R209, R34, R209, !PT ;  /* 0x000000d122d17209 */ /* 0x004fe20007810000 */
[--C-:B------:R-:W-:Y:S01]  /*2fa0*/  FFMA.FTZ R193, R25, UR5, -R212.reuse ;  /* 0x0000000519c17c23 */ /* 0x100fe200080108d4 */
[--C-:B------:R-:W-:Y:S01]  /*2fb0*/  FFMA.FTZ R194, R27, UR5, -R212.reuse ;  /* 0x000000051bc27c23 */ /* 0x100fe200080108d4 */
[--C-:B------:R-:W-:Y:S01]  /*2fc0*/  FFMA.FTZ R195, R29, UR5, -R212.reuse ;  /* 0x000000051dc37c23 */ /* 0x100fe200080108d4 */
[C---:B------:R-:W-:Y:S01]  /*2fd0*/  FSETP.NEU.FTZ.AND P1, PT, R209.reuse, -INF , PT ;  /* 0xff800000d100780b */ /* 0x040fe20003f3d000 */
[----:B------:R-:W-:Y:S01]  /*2fe0*/  FMUL.FTZ R213, R209, UR5 ;  /* 0x00000005d1d57c20 */ /* 0x000fe20008410000 */
[----:B------:R-:W-:Y:S01]  /*2ff0*/  MUFU.EX2 R192, R192 ;  /* 0x000000c000c07308 */ /* 0x000fe20000000800 */
[--C-:B------:R-:W-:Y:S01]  /*3000*/  FFMA.FTZ R159, R159, UR5, -R212.reuse ;  /* 0x000000059f9f7c23 */ /* 0x100fe200080108d4 */
[--C-:B------:R-:W-:Y:S01]  /*3010*/  FFMA.FTZ R161, R161, UR5, -R212.reuse ;  /* 0x00000005a1a17c23 */ /* 0x100fe200080108d4 */
[--C-:B------:R-:W-:Y:S01]  /*3020*/  FFMA.FTZ R164, R164, UR5, -R212.reuse ;  /* 0x00000005a4a47c23 */ /* 0x100fe200080108d4 */
[----:B------:R-:W-:Y:S01]  /*3030*/  FSEL R213, R213, RZ, P1 ;  /* 0x000000ffd5d57208 */ /* 0x000fe20000800000 */
[--C-:B------:R-:W-:Y:S01]  /*3040*/  FFMA.FTZ R168, R168, UR5, -R212.reuse ;  /* 0x00000005a8a87c23 */ /* 0x100fe200080108d4 */
[----:B0-----:R-:W-:Y:S01]  /*3050*/  LOP3.LUT P1, RZ, R72, 0x7f, RZ, 0xc0, !PT ;  /* 0x0000007f48ff7812 */ /* 0x001fe2000782c0ff */
[----:B------:R-:W-:Y:S01]  /*3060*/  FFMA.FTZ R165, R165, UR5, -R212 ;  /* 0x00000005a5a57c23 */ /* 0x000fe200080108d4 */
[----:B------:R-:W-:Y:S01]  /*3070*/  SHF.R.U32.HI R72, RZ, 0x7, R72 ;  /* 0x00000007ff487819 */ /* 0x000fe20000011648 */
[--C-:B------:R-:W-:Y:S01]  /*3080*/  FFMA.FTZ R197, R24, UR5, -R213.reuse ;  /* 0x0000000518c57c23 */ /* 0x100fe200080108d5 */
[--C-:B------:R-:W-:Y:S01]  /*3090*/  FFMA.FTZ R196, R26, UR5, -R213.reuse ;  /* 0x000000051ac47c23 */ /* 0x100fe200080108d5 */
[--C-:B------:R-:W-:Y:S01]  /*30a0*/  FFMA.FTZ R198, R30, UR5, -R213.reuse ;  /* 0x000000051ec67c23 */ /* 0x100fe200080108d5 */
[----:B------:R-:W-:Y:S01]  /*30b0*/  IADD3 R158, -R72, 0xb, RZ ;  /* 0x0000000b489e7810 */ /* 0x000fe20007ffe1ff */
[--C-:B------:R-:W-:Y:S01]  /*30c0*/  FFMA.FTZ R199, R28, UR5, -R213.reuse ;  /* 0x000000051cc77c23 */ /* 0x100fe200080108d5 */
[----:B------:R-:W0:Y:S01]  /*30d0*/  MUFU.EX2 R193, R193 ;  /* 0x000000c100c17308 */ /* 0x000e220000000800 */
[--C-:B------:R-:W-:Y:S01]  /*30e0*/  FFMA.FTZ R157, R157, UR5, -R213.reuse ;  /* 0x000000059d9d7c23 */ /* 0x100fe200080108d5 */
[--C-:B------:R-:W-:Y:S01]  /*30f0*/  FFMA.FTZ R160, R160, UR5, -R213.reuse ;  /* 0x00000005a0a07c23 */ /* 0x100fe200080108d5 */
[--C-:B------:R-:W-:Y:S01]  /*3100*/  FFMA.FTZ R162, R162, UR5, -R213.reuse ;  /* 0x00000005a2a27c23 */ /* 0x100fe200080108d5 */
[----:B------:R-:W-:Y:S01]  /*3110*/  FFMA.FTZ R166, R166, UR5, -R213 ;  /* 0x00000005a6a67c23 */ /* 0x000fe200080108d5 */
[----:B------:R-:W-:-:S02]  /*3120*/  @!P1 VIADD R24, R3, 0x32440 ;  /* 0x0003244003189836 */ /* 0x000fc40000000000 */
[--C-:B------:R-:W-:Y:S01]  /*3130*/  FFMA.FTZ R169, R169, UR5, -R212.reuse ;  /* 0x00000005a9a97c23 */ /* 0x100fe200080108d4 */
[--C-:B------:R-:W-:Y:S01]  /*3140*/  FFMA.FTZ R172, R172, UR5, -R212.reuse ;  /* 0x00000005acac7c23 */ /* 0x100fe200080108d4 */
[----:B------:R-:W-:Y:S01]  /*3150*/  MUFU.EX2 R194, R194 ;  /* 0x000000c200c27308 */ /* 0x000fe20000000800 */
[----:B------:R-:W-:Y:S01]  /*3160*/  FFMA.FTZ R176, R176, UR5, -R212 ;  /* 0x00000005b0b07c23 */ /* 0x000fe200080108d4 */
[----:B------:R-:W-:Y:S01]  /*3170*/  @!P1 PRMT R24, RZ, 0x654, R24 ;  /* 0x00000654ff189816 */ /* 0x000fe20000000018 */
[----:B------:R1:W-:Y:S06]  /*3180*/  BAR.ARV R158, 0x100 ;  /* 0x0004009e0000751d */ /* 0x0003ec0000002000 */
[----:B------:R2:W-:Y:S01]  /*3190*/  @!P1 SYNCS.ARRIVE.TRANS64.RED.A1T0 RZ, [R24+URZ], RZ ;  /* 0x000000ff18ff99a7 */ /* 0x0005e2000810043f */
[----:B------:R-:W3:Y:S01]  /*31a0*/  MUFU.EX2 R195, R195 ;  /* 0x000000c300c37308 */ /* 0x000ee20000000800 */
[----:B------:R4:W-:Y:S01]  /*31b0*/  BAR.SYNC.DEFER_BLOCKING R215, 0x100 ;  /* 0x000400d70000751d */ /* 0x0009e20000010000 */
[----:B0-----:R-:W-:Y:S01]  /*31c0*/  F2FP.F16.F32.PACK_AB R152, R193, R192 ;  /* 0x000000c0c198723e */ /* 0x001fe200000000ff */
        /* <DEDUP_REMOVED lines=14> */
[----:B---3--:R-:W-:Y:S01]  /*32b0*/  F2FP.F16.F32.PACK_AB R154, R195, R194 ;  /* 0x000000c2c39a723e */ /* 0x008fe200000000ff */
[--C-:B----4-:R-:W-:Y:S01]  /*32c0*/  FFMA.FTZ R215, R182, UR5, -R212.reuse ;  /* 0x00000005b6d77c23 */ /* 0x110fe200080108d4 */
        /* <DEDUP_REMOVED lines=14> */
[----:B0-----:R-:W-:Y:S01]  /*33b0*/  F2FP.F16.F32.PACK_AB R153, R197, R196 ;  /* 0x000000c4c599723e */ /* 0x001fe200000000ff */
[----:B------:R-:W-:Y:S01]  /*33c0*/  FFMA.FTZ R180, R180, UR5, -R212 ;  /* 0x00000005b4b47c23 */ /* 0x000fe200080108d4 */
[--C-:B------:R-:W-:Y:S01]  /*33d0*/  FFMA.FTZ R208, R210, UR5, -R213.reuse ;  /* 0x00000005d2d07c23 */ /* 0x100fe200080108d5 */
[----:B------:R-:W-:Y:S01]  /*33e0*/  FFMA.FTZ R211, R214, UR5, -R213 ;  /* 0x00000005d6d37c23 */ /* 0x000fe200080108d5 */
[----:B------:R-:W-:Y:S01]  /*33f0*/  FADD.FTZ R193, R192, R193 ;  /* 0x000000c1c0c17221 */ /* 0x000fe20000010000 */
[----:B------:R-:W-:Y:S01]  /*3400*/  FADD.FTZ R197, R196, R197 ;  /* 0x000000c5c4c57221 */ /* 0x000fe20000010000 */
[----:B------:R-:W-:Y:S01]  /*3410*/  @!P1 VIADD R3, R3, 0x32460 ;  /* 0x0003246003039836 */ /* 0x000fe20000000000 */
[----:B------:R-:W0:Y:S01]  /*3420*/  MUFU.EX2 R159, R159 ;  /* 0x0000009f009f7308 */ /* 0x000e220000000800 */
[----:B------:R-:W-:-:S03]  /*3430*/  FADD.FTZ R194, R194, R193 ;  /* 0x000000c1c2c27221 */ /* 0x000fc60000010000 */
[----:B------:R-:W-:Y:S01]  /*3440*/  @!P1 PRMT R3, RZ, 0x654, R3 ;  /* 0x00000654ff039816 */ /* 0x000fe20000000003 */
[----:B------:R-:W-:-:S03]  /*3450*/  FADD.FTZ R194, R195, R194 ;  /* 0x000000c2c3c27221 */ /* 0x000fc60000010000 */
[----:B------:R-:W4:Y:S01]  /*3460*/  MUFU.EX2 R161, R161 ;  /* 0x000000a100a17308 */ /* 0x000f220000000800 */
[----:B---3--:R-:W-:Y:S01]  /*3470*/  F2FP.F16.F32.PACK_AB R155, R199, R198 ;  /* 0x000000c6c79b723e */ /* 0x008fe200000000ff */
[----:B------:R-:W-:-:S03]  /*3480*/  FADD.FTZ R198, R198, R197 ;  /* 0x000000c5c6c67221 */ /* 0x000fc60000010000 */
[----:B--2---:R-:W-:Y:S01]  /*3490*/  WARPGROUP.ARRIVE ;  /* 0x00000000000079c5 */ /* 0x004fe20000000000 */
[----:B------:R-:W-:Y:S02]  /*34a0*/  FADD.FTZ R198, R199, R198 ;  /* 0x000000c6c7c67221 */ /* 0x000fe40000010000 */
[----:B------:R-:W-:Y:S01]  /*34b0*/  MUFU.EX2 R164, R164 ;  /* 0x000000a400a47308 */ /* 0x000fe20000000800 */
[----:B0-----:R-:W-:Y:S02]  /*34c0*/  FADD.FTZ R194, R159, R194 ;  /* 0x000000c29fc27221 */ /* 0x001fe40000010000 */
[----:B------:R-:W-:Y:S01]  /*34d0*/  HGMMA.64x256x16.F32 R24, R152, gdesc[UR8].tnspB, RZ, !UPT, gsb0 ;  /* 0x43e0000898187df0 */ /* 0x000fe2000c0008ff */
[----:B------:R-:W-:Y:S01]  /*34e0*/  UIADD3 UR10, UR4, 0x80, URZ ;  /* 0x00000080040a7890 */ /* 0x000fe2000fffe03f */
[----:B------:R-:W-:-:S03]  /*34f0*/  UMOV UR11, 0x40000040 ;  /* 0x40000040000b7882 */ /* 0x000fc60000000000 */
[----:B------:R-:W-:Y:S08]  /*3500*/  MUFU.EX2 R168, R168 ;  /* 0x000000a800a87308 */ /* 0x000ff00000000800 */
[----:B------:R-:W-:Y:S08]  /*3510*/  MUFU.EX2 R157, R157 ;  /* 0x0000009d009d7308 */ /* 0x000ff00000000800 */
[----:B------:R-:W0:Y:S08]  /*3520*/  MUFU.EX2 R160, R160 ;  /* 0x000000a000a07308 */ /* 0x000e300000000800 */
[----:B------:R-:W-:Y:S08]  /*3530*/  MUFU.EX2 R162, R162 ;  /* 0x000000a200a27308 */ /* 0x000ff00000000800 */
[----:B------:R-:W2:Y:S08]  /*3540*/  MUFU.EX2 R166, R166 ;  /* 0x000000a600a67308 */ /* 0x000eb00000000800 */
[----:B------:R-:W3:Y:S08]  /*3550*/  MUFU.EX2 R165, R165 ;  /* 0x000000a500a57308 */ /* 0x000ef00000000800 */
[----:B------:R-:W-:Y:S08]  /*3560*/  MUFU.EX2 R169, R169 ;  /* 0x000000a900a97308 */ /* 0x000ff00000000800 */
[----:B------:R-:W-:Y:S08]  /*3570*/  MUFU.EX2 R172, R172 ;  /* 0x000000ac00ac7308 */ /* 0x000ff00000000800 */
[----:B------:R-:W-:Y:S08]  /*3580*/  MUFU.EX2 R176, R176 ;  /* 0x000000b000b07308 */ /* 0x000ff00000000800 */
[----:B------:R-:W5:Y:S08]  /*3590*/  MUFU.EX2 R163, R163 ;  /* 0x000000a300a37308 */ /* 0x000f700000000800 */
[----:B------:R-:W1:Y:S08]  /*35a0*/  MUFU.EX2 R167, R167 ;  /* 0x000000a700a77308 */ /* 0x000e700000000800 */
[----:B------:R-:W-:Y:S08]  /*35b0*/  MUFU.EX2 R170, R170 ;  /* 0x000000aa00aa7308 */ /* 0x000ff00000000800 */
[----:B------:R-:W1:Y:S08]  /*35c0*/  MUFU.EX2 R174, R174 ;  /* 0x000000ae00ae7308 */ /* 0x000e700000000800 */
[----:B------:R-:W1:Y:S08]  /*35d0*/  MUFU.EX2 R173, R173 ;  /* 0x000000ad00ad7308 */ /* 0x000e700000000800 */
[----:B------:R-:W-:Y:S08]  /*35e0*/  MUFU.EX2 R177, R177 ;  /* 0x000000b100b17308 */ /* 0x000ff00000000800 */
[----:B------:R-:W-:Y:S08]  /*35f0*/  MUFU.EX2 R181, R181 ;  /* 0x000000b500b57308 */ /* 0x000ff00000000800 */
[----:B------:R-:W-:Y:S08]  /*3600*/  MUFU.EX2 R183, R183 ;  /* 0x000000b700b77308 */ /* 0x000ff00000000800 */
[----:B------:R-:W1:Y:S08]  /*3610*/  MUFU.EX2 R171, R171 ;  /* 0x000000ab00ab7308 */ /* 0x000e700000000800 */
[----:B------:R-:W1:Y:S08]  /*3620*/  MUFU.EX2 R175, R175 ;  /* 0x000000af00af7308 */ /* 0x000e700000000800 */
[----:B------:R-:W1:Y:S08]  /*3630*/  MUFU.EX2 R179, R179 ;  /* 0x000000b300b37308 */ /* 0x000e700000000800 */
        /* <DEDUP_REMOVED lines=15> */
[C---:B----4-:R-:W-:Y:S01]  /*3730*/  F2FP.F16.F32.PACK_AB R152, R161.reuse, R159 ;  /* 0x0000009fa198723e */ /* 0x050fe200000000ff */
[----:B------:R-:W-:Y:S01]  /*3740*/  FADD.FTZ R161, R161, R194 ;  /* 0x000000c2a1a17221 */ /* 0x000fe20000010000 */
[----:B0-----:R-:W-:Y:S01]  /*3750*/  F2FP.F16.F32.PACK_AB R153, R160, R157 ;  /* 0x0000009da099723e */ /* 0x001fe200000000ff */
[----:B------:R-:W-:Y:S01]  /*3760*/  FADD.FTZ R157, R157, R198 ;  /* 0x000000c69d9d7221 */ /* 0x000fe20000010000 */
[----:B------:R-:W-:Y:S01]  /*3770*/  F2FP.F16.F32.PACK_AB R154, R168, R164 ;  /* 0x000000a4a89a723e */ /* 0x000fe200000000ff */
[----:B------:R-:W0:Y:S01]  /*3780*/  MUFU.EX2 R205, R205 ;  /* 0x000000cd00cd7308 */ /* 0x000e220000000800 */
[----:B--2---:R-:W-:Y:S01]  /*3790*/  F2FP.F16.F32.PACK_AB R155, R166, R162 ;  /* 0x000000a2a69b723e */ /* 0x004fe200000000ff */
        /* <DEDUP_REMOVED lines=9> */
[----:B---3--:R-:W-:Y:S01]  /*3830*/  FADD.FTZ R168, R165, R168 ;  /* 0x000000a8a5a87221 */ /* 0x008fe20000010000 */
[----:B------:R-:W-:Y:S01]  /*3840*/  UMOV UR11, 0x40000040 ;  /* 0x40000040000b7882 */ /* 0x000fe20000000000 */
[----:B-----5:R-:W-:Y:S01]  /*3850*/  FADD.FTZ R166, R163, R166 ;  /* 0x000000a6a3a67221 */ /* 0x020fe20000010000 */
[----:B------:R-:W2:Y:S01]  /*3860*/  MUFU.EX2 R211, R211 ;  /* 0x000000d300d37308 */ /* 0x000ea20000000800 */
[----:B------:R-:W-:-:S02]  /*3870*/  WARPGROUP.DEPBAR.LE gsb0, 0x0 ;  /* 0x00008000000079c5 */ /* 0x000fc40000010000 */
[C---:B------:R-:W-:Y:S01]  /*3880*/  F2FP.F16.F32.PACK_AB R152, R169.reuse, R165 ;  /* 0x000000a5a998723e */ /* 0x040fe200000000ff */
[----:B------:R-:W-:Y:S01]  /*3890*/  FADD.FTZ R169, R169, R168 ;  /* 0x000000a8a9a97221 */ /* 0x000fe20000010000 */
[C---:B-1----:R-:W-:Y:S01]  /*38a0*/  F2FP.F16.F32.PACK_AB R153, R167.reuse, R163 ;  /* 0x000000a3a799723e */ /* 0x042fe200000000ff */
        /* <DEDUP_REMOVED lines=9> */
[----:B------:R-:W-:-:S05]  /*3940*/  FADD.FTZ R174, R171, R174 ;  /* 0x000000aeabae7221 */ /* 0x000fca0000010000 */
[----:B------:R-:W-:Y:S01]  /*3950*/  HGMMA.64x256x16.F32 R24, R152, gdesc[UR8].tnspB, R24, gsb0 ;  /* 0x43e0000898187df0 */ /* 0x000fe20008000818 */
[----:B------:R-:W-:Y:S01]  /*3960*/  UIADD3 UR10, UR4, 0x180, URZ ;  /* 0x00000180040a7890 */ /* 0x000fe2000fffe03f */
[----:B------:R-:W-:Y:S01]  /*3970*/  FADD.FTZ R176, R177, R176 ;  /* 0x000000b0b1b07221 */ /* 0x000fe20000010000 */
[----:B------:R-:W-:Y:S01]  /*3980*/  UMOV UR11, 0x40000040 ;  /* 0x40000040000b7882 */ /* 0x000fe20000000000 */
[----:B------:R-:W-:Y:S02]  /*3990*/  FADD.FTZ R174, R175, R174 ;  /* 0x000000aeafae7221 */ /* 0x000fe40000010000 */
[----:B------:R-:W-:Y:S02]  /*39a0*/  FADD.FTZ R176, R181, R176 ;  /* 0x000000b0b5b07221 */ /* 0x000fe40000010000 */
[----:B------:R-:W-:Y:S01]  /*39b0*/  FADD.FTZ R174, R179, R174 ;  /* 0x000000aeb3ae7221 */ /* 0x000fe20000010000 */
[----:B------:R-:W-:Y:S02]  /*39c0*/  WARPGROUP.DEPBAR.LE gsb0, 0x0 ;  /* 0x00008000000079c5 */ /* 0x000fe40000010000 */
[----:B------:R-:W-:-:S02]  /*39d0*/  F2FP.F16.F32.PACK_AB R152, R177, R173 ;  /* 0x000000adb198723e */ /* 0x000fc400000000ff */
[----:B------:R-:W-:Y:S02]  /*39e0*/  F2FP.F16.F32.PACK_AB R153, R175, R171 ;  /* 0x000000abaf99723e */ /* 0x000fe400000000ff */
[C---:B------:R-:W-:Y:S01]  /*39f0*/  F2FP.F16.F32.PACK_AB R154, R183.reuse, R181 ;  /* 0x000000b5b79a723e */ /* 0x040fe200000000ff */
[----:B------:R-:W-:Y:S01]  /*3a00*/  FADD.FTZ R183, R183, R176 ;  /* 0x000000b0b7b77221 */ /* 0x000fe20000010000 */
[C---:B------:R-:W-:Y:S01]  /*3a10*/  F2FP.F16.F32.PACK_AB R155, R187.reuse, R179 ;  /* 0x000000b3bb9b723e */ /* 0x040fe200000000ff */
[----:B------:R-:W-:-:S03]  /*3a20*/  FADD.FTZ R187, R187, R174 ;  /* 0x000000aebbbb7221 */ /* 0x000fc60000010000 */
[----:B------:R-:W-:-:S07]  /*3a30*/  WARPGROUP.ARRIVE ;  /* 0x00000000000079c5 */ /* 0x000fce0000000000 */
        /* <DEDUP_REMOVED lines=31> */
[----:B------:R-:W-:-:S04]  /*3c30*/  FADD.FTZ R208, R208, R205 ;  /* 0x000000cdd0d07221 */ /* 0x000fc80000010000 */
[----:B------:R-:W-:-:S08]  /*3c40*/  FADD.FTZ R205, R211, R208 ;  /* 0x000000d0d3cd7221 */ /* 0x000fd00000010000 */
[----:B------:R-:W-:Y:S03]  /*3c50*/  HGMMA.64x256x16.F32 R24, R152, gdesc[UR8].tnspB, R24, gsb0 ;  /* 0x43e0000898187df0 */ /* 0x000fe60008000818 */
[----:B------:R-:W-:Y:S02]  /*3c60*/  WARPGROUP.DEPBAR.LE gsb0, 0x0 ;  /* 0x00008000000079c5 */ /* 0x000fe40000010000 */
[----:B------:R0:W-:Y:S02]  /*3c70*/  @!P1 SYNCS.ARRIVE.TRANS64.RED.A1T0 RZ, [R3+URZ], RZ ;  /* 0x000000ff03ff99a7 */ /* 0x0001e4000810043f */
[----:B0-----:R-:W-:Y:S01]  /*3c80*/  FADD.FTZ R3, R189, R186 ;  /* 0x000000babd037221 */ /* 0x001fe20000010000 */
[----:B------:R-:W-:Y:S06]  /*3c90*/  @!P2 BRA `(.L_x_10120) ;  /* 0x0000002000c0a947 */ /* 0x000fec0003800000 */
[----:B------:R-:W-:Y:S02]  /*3ca0*/  VIADD R206, R206, 0xfffffffe ;  /* 0xfffffffecece7836 */ /* 0x000fe40000000000 */
[----:B------:R-:W-:Y:S02]  /*3cb0*/  IMAD.MOV.U32 R211, RZ, RZ, R209 ;  /* 0x000000ffffd37224 */ /* 0x000fe400078e00d1 */
[----:B------:R-:W-:-:S07]  /*3cc0*/  IMAD.MOV.U32 R207, RZ, RZ, R0 ;  /* 0x000000ffffcf7224 */ /* 0x000fce00078e0000 */
.L_x_10129:
[----:B------:R-:W-:Y:S01]  /*3cd0*/  UIADD3 UR36, UR36, 0x1, URZ ;  /* 0x0000000124247890 */ /* 0x000fe2000fffe03f */
[C---:B------:R-:W-:Y:S01]  /*3ce0*/  ISETP.GT.AND P2, PT, R206.reuse, RZ, PT ;  /* 0x000000ffce00720c */ /* 0x040fe20003f44270 */
[----:B------:R-:W-:Y:S02]  /*3cf0*/  VIADD R206, R206, 0xffffffff ;  /* 0xffffffffcece7836 */ /* 0x000fe40000000000 */
[----:B------:R-:W-:-:S04]  /*3d00*/  UISETP.NE.AND UP0, UPT, UR36, 0x2, UPT ;  /* 0x000000022400788c */ /* 0x000fc8000bf05270 */
[----:B------:R-:W-:Y:S02]  /*3d10*/  USEL UR4, URZ, 0x1, UP0 ;  /* 0x000000013f047887 */ /* 0x000fe40008000000 */
[----:B------:R-:W-:Y:S02]  /*3d20*/  USEL UR36, UR36, URZ, UP0 ;  /* 0x0000003f24247287 */ /* 0x000fe40008000000 */
[----:B------:R-:W-:Y:S01]  /*3d30*/  ULOP3.LUT UR37, UR37, UR4, URZ, 0x3c, !UPT ;  /* 0x0000000425257292 */ /* 0x000fe2000f8e3c3f */
[----:B------:R-:W-:Y:S11]  /*3d40*/  @!P0 BRA `(.L_x_10121) ;  /* 0x0000000000048947 */ /* 0x000ff60003800000 */
[----:B------:R-:W-:Y:S01]  /*3d50*/  BPT.TRAP 0x1 ;  /* 0x000000040000795c */ /* 0x000fe20000300000 */
.L_x_10121:
        /* <DEDUP_REMOVED lines=9> */
.L_x_10122:
[----:B-1----:R-:W-:Y:S05]  /*3df0*/  @P3 BRA `(.L_x_10123) ;  /* 0x0000000000083947 */ /* 0x002fea0003800000 */
[----:B------:R-:W1:Y:S02]  /*3e00*/  SYNCS.PHASECHK.TRANS64.TRYWAIT P3, [UR4+0x32430], R0 ;  /* 0x03243000ff0075a7 */ /* 0x000e640008060144 */
[----:B-1----:R-:W-:Y:S05]  /*3e10*/  @!P3 BRA `(.L_x_10124) ;  /* 0x000000c80014b947 */ /* 0x002fea0003800000 */
.L_x_10123:
[----:B------:R-:W-:Y:S01]  /*3e20*/  R2UR UR56, R20 ;  /* 0x00000000143872ca */ /* 0x000fe200000e0000 */
[----:B------:R-:W-:Y:S01]  /*3e30*/  UIMAD UR5, UR36, 0x300, UR60 ;  /* 0x00000300240578a4 */ /* 0x000fe2000f8e023c */
[----:B------:R-:W-:Y:S01]  /*3e40*/  R2UR UR57, R21 ;  /* 0x00000000153972ca */ /* 0x000fe200000e0000 */
[----:B-1----:R-:W-:Y:S01]  /*3e50*/  WARPGROUP.ARRIVE ;  /* 0x00000000000079c5 */ /* 0x002fe20000000000 */
[----:B------:R-:W-:-:S04]  /*3e60*/  UMOV UR59, 0x40000040 ;  /* 0x40000040003b7882 */ /* 0x000fc80000000000 */
[----:B------:R-:W-:-:S07]  /*3e70*/  UMOV UR58, UR5 ;  /* 0x00000005003a7c82 */ /* 0x000fce0008000000 */
[----:B------:R-:W-:Y:S01]  /*3e80*/  HGMMA.64x96x16.F32 R152, gdesc[UR56], RZ, !UPT, gsb0 ;  /* 0x01600000389879f0 */ /* 0x000fe2000c0008ff */
[----:B------:R-:W-:Y:S01]  /*3e90*/  R2UR UR56, R18 ;  /* 0x00000000123872ca */ /* 0x000fe200000e0000 */
[----:B------:R-:W-:Y:S01]  /*3ea0*/  UIADD3 UR58, UR5, 0x2, URZ ;  /* 0x00000002053a7890 */ /* 0x000fe2000fffe03f */
[----:B------:R-:W-:Y:S01]  /*3eb0*/  R2UR UR57, R19 ;  /* 0x00000000133972ca */ /* 0x000fe200000e0000 */
[----:B------:R-:W-:Y:S01]  /*3ec0*/  UMOV UR59, 0x40000040 ;  /* 0x40000040003b7882 */ /* 0x000fe20000000000 */
[----:B------:R-:W-:Y:S02]  /*3ed0*/  WARPGROUP.DEPBAR.LE gsb0, 0x0 ;  /* 0x00008000000079c5 */ /* 0x000fe40000010000 */
[----:B------:R-:W-:-:S09]  /*3ee0*/  WARPGROUP.ARRIVE ;  /* 0x00000000000079c5 */ /* 0x000fd20000000000 */
[----:B------:R-:W-:Y:S01]  /*3ef0*/  HGMMA.64x96x16.F32 R152, gdesc[UR56], R152, gsb0 ;  /* 0x01600000389879f0 */ /* 0x000fe20008000898 */
        /* <DEDUP_REMOVED lines=13> */
[----:B------:R-:W-:Y:S03]  /*3fd0*/  HGMMA.64x96x16.F32 R152, gdesc[UR56], R152, gsb0 ;  /* 0x01600000389879f0 */ /* 0x000fe60008000898 */
[----:B------:R-:W-:Y:S02]  /*3fe0*/  WARPGROUP.DEPBAR.LE gsb0, 0x0 ;  /* 0x00008000000079c5 */ /* 0x000fe40000010000 */
[----:B------:R-:W-:Y:S05]  /*3ff0*/  @!P0 BRA `(.L_x_10125) ;  /* 0x0000000000048947 */ /* 0x000fea0003800000 */
[----:B------:R-:W-:Y:S01]  /*4000*/  BPT.TRAP 0x1 ;  /* 0x000000040000795c */ /* 0x000fe20000300000 */
.L_x_10125:
[----:B------:R1:W2:Y:S01]  /*4010*/  SYNCS.PHASECHK.TRANS64.TRYWAIT P3, [UR4+0x32450], R0 ;  /* 0x03245000ff0075a7 */ /* 0x0002a20008060144 */
[----:B------:R-:W-:Y:S05]  /*4020*/  @!P0 BRA `(.L_x_10126) ;  /* 0x0000000000048947 */ /* 0x000fea0003800000 */
[----:B------:R-:W-:Y:S01]  /*4030*/  BPT.TRAP 0x1 ;  /* 0x000000040000795c */ /* 0x000fe20000300000 */
.L_x_10126:
[----:B--2---:R-:W-:Y:S05]  /*4040*/  @P3 BRA `(.L_x_10127) ;  /* 0x0000000000083947 */ /* 0x004fea0003800000 */
[----:B------:R-:W2:Y:S02]  /*4050*/  SYNCS.PHASECHK.TRANS64.TRYWAIT P3, [UR4+0x32450], R0 ;  /* 0x03245000ff0075a7 */ /* 0x000ea40008060144 */
[----:B--2---:R-:W-:Y:S05]  /*4060*/  @!P3 BRA `(.L_x_10128) ;  /* 0x000000c40098b947 */ /* 0x004fea0003800000 */
.L_x_10127:
[----:B------:R-:W-:Y:S01]  /*4070*/  R2UR UR56, R4 ;  /* 0x00000000043872ca */ /* 0x000fe200000e0000 */
[----:B------:R-:W-:Y:S01]  /*4080*/  UIMAD UR5, UR36, 0xc00, UR7 ;  /* 0x00000c00240578a4 */ /* 0x000fe2000f8e0207 */
[----:B------:R-:W-:Y:S01]  /*4090*/  R2UR UR57, R5 ;  /* 0x00000000053972ca */ /* 0x000fe200000e0000 */
[----:B------:R-:W-:Y:S01]  /*40a0*/  WARPGROUP.ARRIVE ;  /* 0x00000000000079c5 */ /* 0x000fe20000000000 */
[----:B------:R-:W-:Y:S01]  /*40b0*/  UMOV UR59, 0x40000040 ;  /* 0x40000040003b7882 */ /* 0x000fe20000000000 */
[----:B------:R-:W-:-:S04]  /*40c0*/  UIADD3 UR10, UR5, 0x300, URZ ;  /* 0x00000300050a7890 */ /* 0x000fc8000fffe03f */
[----:B------:R-:W3:Y:S01]  /*40d0*/  S2R R216, SR_TID.X ;  /* 0x0000000000d87919 */ /* 0x000ee20000002100 */
[----:B------:R-:W-:Y:S01]  /*40e0*/  UMOV UR11, 0x40000040 ;  /* 0x40000040000b7882 */ /* 0x000fe20000000000 */
[----:B------:R-:W-:Y:S01]  /*40f0*/  UMOV UR58, UR5 ;  /* 0x00000005003a7c82 */ /* 0x000fe20008000000 */
[----:B------:R-:W-:Y:S01]  /*4100*/  UIADD3 UR14, UR5, 0x302, URZ ;  /* 0x00000302050e7890 */ /* 0x000fe2000fffe03f */
[----:B------:R-:W-:Y:S01]  /*4110*/  UMOV UR15, 0x40000040 ;  /* 0x40000040000f7882 */ /* 0x000fe20000000000 */
[----:B------:R-:W-:Y:S01]  /*4120*/  UIADD3 UR18, UR5, 0x304, URZ ;  /* 0x0000030405127890 */ /* 0x000fe2000fffe03f */
[----:B------:R-:W-:Y:S01]  /*4130*/  UMOV UR19, 0x40000040 ;  /* 0x4000004000137882 */ /* 0x000fe20000000000 */
[----:B------:R-:W-:Y:S01]  /*4140*/  HGMMA.64x96x16.F32 R152, gdesc[UR56], R152, gsb0 ;  /* 0x01600000389879f0 */ /* 0x000fe20008000898 */
[----:B------:R-:W-:Y:S01]  /*4150*/  R2UR UR56, R6 ;  /* 0x00000000063872ca */ /* 0x000fe200000e0000 */
[----:B------:R-:W-:Y:S01]  /*4160*/  UIADD3 UR58, UR5, 0x2, URZ ;  /* 0x00000002053a7890 */ /* 0x000fe2000fffe03f */
[----:B------:R-:W-:Y:S01]  /*4170*/  R2UR UR57, R7 ;  /* 0x00000000073972ca */ /* 0x000fe200000e0000 */
[----:B------:R-:W-:Y:S01]  /*4180*/  UMOV UR59, 0x40000040 ;  /* 0x40000040003b7882 */ /* 0x000fe20000000000 */
[----:B------:R-:W-:Y:S01]  /*4190*/  UIADD3 UR22, UR5, 0x306, URZ ;  /* 0x0000030605167890 */ /* 0x000fe2000fffe03f */
        /* <DEDUP_REMOVED lines=12> */
[----:B---3--:R-:W-:Y:S01]  /*4260*/  SHF.R.U32.HI R232, RZ, 0x7, R216 ;  /* 0x00000007ffe87819 */ /* 0x008fe200000116d8 */
[----:B------:R-:W-:Y:S01]  /*4270*/  UMOV UR51, 0x40000040 ;  /* 0x4000004000337882 */ /* 0x000fe20000000000 */
[----:B------:R-:W-:Y:S01]  /*4280*/  UIADD3 UR54, UR5, 0x904, URZ ;  /* 0x0000090405367890 */ /* 0x000fe2000fffe03f */
[----:B------:R-:W-:Y:S01]  /*4290*/  UMOV UR55, 0x40000040 ;  /* 0x4000004000377882 */ /* 0x000fe20000000000 */
[----:B------:R-:W-:-:S02]  /*42a0*/  WARPGROUP.DEPBAR.LE gsb0, 0x0 ;  /* 0x00008000000079c5 */ /* 0x000fc40000010000 */
[----:B------:R-:W-:-:S06]  /*42b0*/  WARPGROUP.ARRIVE ;  /* 0x00000000000079c5 */ /* 0x000fcc0000000000 */
        /* <DEDUP_REMOVED lines=19> */
[----:B------:R-:W-:Y:S01]  /*43f0*/  ULDC UR5, c[0x0][0xa80] ;  /* 0x0002a00000057ab9 */ /* 0x000fe20000000800 */
[----:B------:R-:W-:Y:S02]  /*4400*/  WARPGROUP.DEPBAR.LE gsb0, 0x0 ;  /* 0x00008000000079c5 */ /* 0x000fe40000010000 */
[----:B------:R-:W-:-:S06]  /*4410*/  WARPGROUP.ARRIVE ;  /* 0x00000000000079c5 */ /* 0x000fcc0000000000 */
[----:B------:R-:W-:Y:S01]  /*4420*/  HGMMA.64x96x16.F32 R152, gdesc[UR8], R152, gsb0 ;  /* 0x01600000089879f0 */ /* 0x000fe20008000898 */
[----:B------:R-:W-:Y:S02]  /*4430*/  UMOV UR11, 0x40000040 ;  /* 0x40000040000b7882 */ /* 0x000fe40000000000 */
        /* <DEDUP_REMOVED lines=104> */
[----:B-1----:R-:W-:Y:S01]  /*4ac0*/  FMNMX.FTZ R209, R209, R214, !PT ;  /* 0x000000d6d1d17209 */ /* 0x002fe20007810000 */
[----:B------:R-:W-:Y:S01]  /*4ad0*/  IMAD.U32 R214, RZ, RZ, UR4 ;  /* 0x00000004ffd67e24 */ /* 0x000fe2000f8e00ff */
[----:B------:R-:W0:Y:S01]  /*4ae0*/  MUFU.EX2 R207, R207 ;  /* 0x000000cf00cf7308 */ /* 0x000e220000000800 */
[----:B------:R-:W-:Y:S01]  /*4af0*/  UIMAD UR4, UR36, 0xc00, UR6 ;  /* 0x00000c00240478a4 */ /* 0x000fe2000f8e0206 */
[--C-:B------:R-:W-:Y:S01]  /*4b00*/  FFMA.FTZ R173, R173, UR5, -R212.reuse ;  /* 0x00000005adad7c23 */ /* 0x100fe200080108d4 */
[C---:B------:R-:W-:Y:S01]  /*4b10*/  FADD.FTZ R152, -R209.reuse, R211 ;  /* 0x000000d3d1987221 */ /* 0x040fe20000010100 */
[----:B------:R-:W-:Y:S01]  /*4b20*/  FMUL.FTZ R217, R209, UR5 ;  /* 0x00000005d1d97c20 */ /* 0x000fe20008410000 */
[--C-:B------:R-:W-:Y:S01]  /*4b30*/  FFMA.FTZ R176, R176, UR5, -R212.reuse ;  /* 0x00000005b0b07c23 */ /* 0x100fe200080108d4 */
[----:B------:R-:W-:Y:S01]  /*4b40*/  FFMA.FTZ R177, R177, UR5, -R212 ;  /* 0x00000005b1b17c23 */ /* 0x000fe200080108d4 */
[----:B------:R-:W-:Y:S01]  /*4b50*/  FMUL.FTZ R157, R152, UR5 ;  /* 0x00000005989d7c20 */ /* 0x000fe20008410000 */
[----:B------:R-:W-:-:S02]  /*4b60*/  @!P1 VIADD R152, R214, 0x32440 ;  /* 0x00032440d6989836 */ /* 0x000fc40000000000 */
[--C-:B------:R-:W-:Y:S01]  /*4b70*/  FFMA.FTZ R216, R158, UR5, -R217.reuse ;  /* 0x000000059ed87c23 */ /* 0x100fe200080108d9 */
[----:B------:R-:W-:Y:S01]  /*4b80*/  IADD3 R158, -R232, 0xb, RZ ;  /* 0x0000000be89e7810 */ /* 0x000fe20007ffe1ff */
[----:B------:R1:W-:Y:S01]  /*4b90*/  MUFU.EX2 R211, R153 ;  /* 0x0000009900d37308 */ /* 0x0003e20000000800 */
[--C-:B------:R-:W-:Y:S01]  /*4ba0*/  FFMA.FTZ R213, R154, UR5, -R217.reuse ;  /* 0x000000059ad57c23 */ /* 0x100fe200080108d9 */
[----:B------:R-:W-:Y:S01]  /*4bb0*/  @!P1 PRMT R152, RZ, 0x654, R152 ;  /* 0x00000654ff989816 */ /* 0x000fe20000000098 */
[--C-:B------:R-:W-:Y:S01]  /*4bc0*/  FFMA.FTZ R215, R155, UR5, -R217.reuse ;  /* 0x000000059bd77c23 */ /* 0x100fe200080108d9 */
[--C-:B------:R-:W-:Y:S01]  /*4bd0*/  FFMA.FTZ R159, R159, UR5, -R217.reuse ;  /* 0x000000059f9f7c23 */ /* 0x100fe200080108d9 */
[----:B------:R2:W-:Y:S06]  /*4be0*/  BAR.ARV R158, 0x100 ;  /* 0x0004009e0000751d */ /* 0x0005ec0000002000 */
[----:B-1----:R-:W-:Y:S01]  /*4bf0*/  VIADD R153, R232, 0x8 ;  /* 0x00000008e8997836 */ /* 0x002fe20000000000 */
[----:B------:R1:W-:Y:S01]  /*4c00*/  @!P1 SYNCS.ARRIVE.TRANS64.RED.A1T0 RZ, [R152+URZ], RZ ;  /* 0x000000ff98ff99a7 */ /* 0x0003e2000810043f */
[----:B------:R-:W3:Y:S01]  /*4c10*/  MUFU.EX2 R157, R157 ;  /* 0x0000009d009d7308 */ /* 0x000ee20000000800 */
[-C--:B0-----:R-:W-:Y:S01]  /*4c20*/  FMUL.FTZ R24, R24, R207.reuse ;  /* 0x000000cf18187220 */ /* 0x081fe20000410000 */
        /* <DEDUP_REMOVED lines=134> */
[----:B-1----:R-:W-:Y:S01]  /*5490*/  F2FP.F16.F32.PACK_AB R152, R210, R208 ;  /* 0x000000d0d298723e */ /* 0x002fe200000000ff */
[----:B------:R-:W-:Y:S01]  /*54a0*/  UMOV UR10, UR4 ;  /* 0x00000004000a7c82 */ /* 0x000fe20008000000 */
[----:B0-----:R-:W-:Y:S01]  /*54b0*/  F2FP.F16.F32.PACK_AB R154, R211, R156 ;  /* 0x0000009cd39a723e */ /* 0x001fe200000000ff */
[--C-:B------:R-:W-:Y:S01]  /*54c0*/  FFMA.FTZ R162, R162, UR5, -R217.reuse ;  /* 0x00000005a2a27c23 */ /* 0x100fe200080108d9 */
[----:B----4-:R-:W-:Y:S01]  /*54d0*/  F2FP.F16.F32.PACK_AB R153, R215, R213 ;  /* 0x000000d5d799723e */ /* 0x010fe200000000ff */
[--C-:B------:R-:W-:Y:S01]  /*54e0*/  FFMA.FTZ R163, R163, UR5, -R217.reuse ;  /* 0x00000005a3a37c23 */ /* 0x100fe200080108d9 */
[----:B-----5:R-:W-:Y:S01]  /*54f0*/  F2FP.F16.F32.PACK_AB R155, R159, R216 ;  /* 0x000000d89f9b723e */ /* 0x020fe200000000ff */
[--C-:B------:R-:W-:Y:S01]  /*5500*/  FFMA.FTZ R166, R166, UR5, -R217.reuse ;  /* 0x00000005a6a67c23 */ /* 0x100fe200080108d9 */
[--C-:B------:R-:W-:Y:S01]  /*5510*/  FFMA.FTZ R167, R167, UR5, -R217.reuse ;  /* 0x00000005a7a77c23 */ /* 0x100fe200080108d9 */
[----:B------:R-:W-:Y:S01]  /*5520*/  MUFU.EX2 R160, R160 ;  /* 0x000000a000a07308 */ /* 0x000fe20000000800 */
        /* <DEDUP_REMOVED lines=25> */
[--C-:B------:R-:W-:Y:S01]  /*56c0*/  FFMA.FTZ R192, R192, UR5, -R212.reuse ;  /* 0x00000005c0c07c23 */ /* 0x100fe200080108d4 */
[--C-:B------:R-:W-:Y:S01]  /*56d0*/  FFMA.FTZ R193, R193, UR5, -R212.reuse ;  /* 0x00000005c1c17c23 */ /* 0x100fe200080108d4 */
[--C-:B------:R-:W-:Y:S01]  /*56e0*/  FFMA.FTZ R196, R196, UR5, -R212.reuse ;  /* 0x00000005c4c47c23 */ /* 0x100fe200080108d4 */
[----:B------:R-:W-:Y:S01]  /*56f0*/  FFMA.FTZ R197, R197, UR5, -R212 ;  /* 0x00000005c5c57c23 */ /* 0x000fe200080108d4 */
[--C-:B------:R-:W-:Y:S01]  /*5700*/  FFMA.FTZ R194, R194, UR5, -R217.reuse ;  /* 0x00000005c2c27c23 */ /* 0x100fe200080108d9 */
[--C-:B------:R-:W-:Y:S01]  /*5710*/  FFMA.FTZ R195, R195, UR5, -R217.reuse ;  /* 0x00000005c3c37c23 */ /* 0x100fe200080108d9 */
[----:B------:R-:W-:Y:S01]  /*5720*/  MUFU.EX2 R162, R162 ;  /* 0x000000a200a27308 */ /* 0x000fe20000000800 */
[--C-:B------:R-:W-:Y:S01]  /*5730*/  FFMA.FTZ R198, R198, UR5, -R217.reuse ;  /* 0x00000005c6c67c23 */ /* 0x100fe200080108d9 */
[----:B------:R-:W-:Y:S01]  /*5740*/  FFMA.FTZ R199, R199, UR5, -R217 ;  /* 0x00000005c7c77c23 */ /* 0x000fe200080108d9 */
[----:B------:R-:W-:Y:S01]  /*5750*/  FFMA.FTZ R3, R207, R3, R208 ;  /* 0x00000003cf037223 */ /* 0x000fe200000100d0 */
[----:B------:R-:W-:-:S02]  /*5760*/  @!P1 VIADD R214, R214, 0x32460 ;  /* 0x00032460d6d69836 */ /* 0x000fc40000000000 */
[----:B------:R-:W-:Y:S02]  /*5770*/  IMAD.MOV.U32 R207, RZ, RZ, R0 ;  /* 0x000000ffffcf7224 */ /* 0x000fe400078e0000 */
[----:B------:R-:W-:Y:S01]  /*5780*/  FADD.FTZ R3, R210, R3 ;  /* 0x00000003d2037221 */ /* 0x000fe20000010000 */
[----:B------:R-:W3:Y:S01]  /*5790*/  MUFU.EX2 R163, R163 ;  /* 0x000000a300a37308 */ /* 0x000ee20000000800 */
[----:B------:R-:W-:Y:S02]  /*57a0*/  @!P1 PRMT R214, RZ, 0x654, R214 ;  /* 0x00000654ffd69816 */ /* 0x000fe400000000d6 */
[----:B------:R-:W-:-:S04]  /*57b0*/  FADD.FTZ R156, R156, R3 ;  /* 0x000000039c9c7221 */ /* 0x000fc80000010000 */
[----:B------:R-:W-:Y:S01]  /*57c0*/  FADD.FTZ R211, R211, R156 ;  /* 0x0000009cd3d37221 */ /* 0x000fe20000010000 */
[----:B------:R-:W-:Y:S08]  /*57d0*/  MUFU.EX2 R166, R166 ;  /* 0x000000a600a67308 */ /* 0x000ff00000000800 */
[----:B------:R-:W4:Y:S08]  /*57e0*/  MUFU.EX2 R167, R167 ;  /* 0x000000a700a77308 */ /* 0x000f300000000800 */
[----:B------:R-:W-:Y:S08]  /*57f0*/  MUFU.EX2 R168, R168 ;  /* 0x000000a800a87308 */ /* 0x000ff00000000800 */
[----:B------:R-:W5:Y:S08]  /*5800*/  MUFU.EX2 R169, R169 ;  /* 0x000000a900a97308 */ /* 0x000f700000000800 */
[----:B------:R-:W-:Y:S08]  /*5810*/  MUFU.EX2 R172, R172 ;  /* 0x000000ac00ac7308 */ /* 0x000ff00000000800 */
[----:B------:R-:W2:Y:S08]  /*5820*/  MUFU.EX2 R173, R173 ;  /* 0x000000ad00ad7308 */ /* 0x000eb00000000800 */
        /* <DEDUP_REMOVED lines=22> */
[----:B------:R-:W-:Y:S01]  /*5990*/  MUFU.EX2 R196, R196 ;  /* 0x000000c400c47308 */ /* 0x000fe20000000800 */
[----:B------:R-:W-:-:S02]  /*59a0*/  WARPGROUP.DEPBAR.LE gsb0, 0x0 ;  /* 0x00008000000079c5 */ /* 0x000fc40000010000 */
[----:B0-----:R-:W-:-:S05]  /*59b0*/  F2FP.F16.F32.PACK_AB R152, R161, R160 ;  /* 0x000000a0a198723e */ /* 0x001fca00000000ff */
[----:B------:R-:W0:Y:S01]  /*59c0*/  MUFU.EX2 R197, R197 ;  /* 0x000000c500c57308 */ /* 0x000e220000000800 */
[----:B-1----:R-:W-:Y:S01]  /*59d0*/  F2FP.F16.F32.PACK_AB R154, R165, R164 ;  /* 0x000000a4a59a723e */ /* 0x002fe200000000ff */
[----:B------:R-:W-:Y:S01]  /*59e0*/  FADD.FTZ R160, R160, R211 ;  /* 0x000000d3a0a07221 */ /* 0x000fe20000010000 */
[----:B---3--:R-:W-:Y:S01]  /*59f0*/  F2FP.F16.F32.PACK_AB R153, R163, R162 ;  /* 0x000000a2a399723e */ /* 0x008fe200000000ff */
[----:B------:R-:W-:Y:S01]  /*5a00*/  IMAD.MOV.U32 R211, RZ, RZ, R209 ;  /* 0x000000ffffd37224 */ /* 0x000fe200078e00d1 */
[----:B----4-:R-:W-:Y:S01]  /*5a10*/  F2FP.F16.F32.PACK_AB R155, R167, R166 ;  /* 0x000000a6a79b723e */ /* 0x010fe200000000ff */
[----:B------:R-:W-:Y:S02]  /*5a20*/  FADD.FTZ R161, R161, R160 ;  /* 0x000000a0a1a17221 */ /* 0x000fe40000010000 */
[----:B------:R-:W-:Y:S01]  /*5a30*/  MUFU.EX2 R194, R194 ;  /* 0x000000c200c27308 */ /* 0x000fe20000000800 */
[----:B------:R-:W-:Y:S01]  /*5a40*/  WARPGROUP.ARRIVE ;  /* 0x00000000000079c5 */ /* 0x000fe20000000000 */
[----:B------:R-:W-:-:S04]  /*5a50*/  FADD.FTZ R164, R164, R161 ;  /* 0x000000a1a4a47221 */ /* 0x000fc80000010000 */
[----:B------:R-:W-:Y:S01]  /*5a60*/  FADD.FTZ R165, R165, R164 ;  /* 0x000000a4a5a57221 */ /* 0x000fe20000010000 */
[----:B------:R-:W-:Y:S01]  /*5a70*/  HGMMA.64x256x16.F32 R24, R152, gdesc[UR8].tnspB, R24, gsb0 ;  /* 0x43e0000898187df0 */ /* 0x000fe20008000818 */
[----:B------:R-:W-:Y:S01]  /*5a80*/  UIADD3 UR10, UR4, 0x100, URZ ;  /* 0x00000100040a7890 */ /* 0x000fe2000fffe03f */
[----:B------:R-:W1:Y:S01]  /*5a90*/  MUFU.EX2 R195, R195 ;  /* 0x000000c300c37308 */ /* 0x000e620000000800 */
[----:B------:R-:W-:-:S07]  /*5aa0*/  UMOV UR11, 0x40000040 ;  /* 0x40000040000b7882 */ /* 0x000fce0000000000 */
[----:B------:R-:W-:Y:S08]  /*5ab0*/  MUFU.EX2 R198, R198 ;  /* 0x000000c600c67308 */ /* 0x000ff00000000800 */
[----:B------:R-:W3:Y:S01]  /*5ac0*/  MUFU.EX2 R199, R199 ;  /* 0x000000c700c77308 */ /* 0x000ee20000000800 */
[----:B------:R-:W-:Y:S02]  /*5ad0*/  WARPGROUP.DEPBAR.LE gsb0, 0x0 ;  /* 0x00008000000079c5 */ /* 0x000fe40000010000 */
[----:B-----5:R-:W-:Y:S01]  /*5ae0*/  F2FP.F16.F32.PACK_AB R152, R169, R168 ;  /* 0x000000a8a998723e */ /* 0x020fe200000000ff */
[----:B------:R-:W-:Y:S01]  /*5af0*/  FADD.FTZ R168, R168, R165 ;  /* 0x000000a5a8a87221 */ /* 0x000fe20000010000 */
[----:B--2---:R-:W-:-:S02]  /*5b00*/  F2FP.F16.F32.PACK_AB R154, R173, R172 ;  /* 0x000000acad9a723e */ /* 0x004fc400000000ff */
[----:B------:R-:W-:Y:S01]  /*5b10*/  F2FP.F16.F32.PACK_AB R153, R171, R170 ;  /* 0x000000aaab99723e */ /* 0x000fe200000000ff */
[----:B------:R-:W-:Y:S01]  /*5b20*/  FADD.FTZ R169, R169, R168 ;  /* 0x000000a8a9a97221 */ /* 0x000fe20000010000 */
[----:B------:R-:W-:-:S03]  /*5b30*/  F2FP.F16.F32.PACK_AB R155, R175, R174 ;  /* 0x000000aeaf9b723e */ /* 0x000fc600000000ff */
[----:B------:R-:W-:Y:S01]  /*5b40*/  FADD.FTZ R172, R172, R169 ;  /* 0x000000a9acac7221 */ /* 0x000fe20000010000 */
[----:B------:R-:W-:-:S03]  /*5b50*/  WARPGROUP.ARRIVE ;  /* 0x00000000000079c5 */ /* 0x000fc60000000000 */
[----:B------:R-:W-:-:S03]  /*5b60*/  FADD.FTZ R173, R173, R172 ;  /* 0x000000acadad7221 */ /* 0x000fc60000010000 */
[----:B------:R-:W-:Y:S01]  /*5b70*/  HGMMA.64x256x16.F32 R24, R152, gdesc[UR8].tnspB, R24, gsb0 ;  /* 0x43e0000898187df0 */ /* 0x000fe20008000818 */
[----:B------:R-:W-:Y:S01]  /*5b80*/  UIADD3 UR10, UR4, 0x180, URZ ;  /* 0x00000180040a7890 */ /* 0x000fe2000fffe03f */
[----:B------:R-:W-:Y:S01]  /*5b90*/  UMOV UR11, 0x40000040 ;  /* 0x40000040000b7882 */ /* 0x000fe20000000000 */
[----:B------:R-:W-:Y:S02]  /*5ba0*/  WARPGROUP.DEPBAR.LE gsb0, 0x0 ;  /* 0x00008000000079c5 */ /* 0x000fe40000010000 */
[----:B------:R-:W-:Y:S01]  /*5bb0*/  F2FP.F16.F32.PACK_AB R152, R177, R176 ;  /* 0x000000b0b198723e */ /* 0x000fe200000000ff */
[----:B------:R-:W-:Y:S01]  /*5bc0*/  FADD.FTZ R176, R176, R173 ;  /* 0x000000adb0b07221 */ /* 0x000fe20000010000 */
[----:B------:R-:W-:Y:S02]  /*5bd0*/  F2FP.F16.F32.PACK_AB R154, R181, R180 ;  /* 0x000000b4b59a723e */ /* 0x000fe400000000ff */
[----:B------:R-:W-:Y:S01]  /*5be0*/  F2FP.F16.F32.PACK_AB R153, R179, R178 ;  /* 0x000000b2b399723e */ /* 0x000fe200000000ff */
[----:B------:R-:W-:Y:S01]  /*5bf0*/  FADD.FTZ R177, R177, R176 ;  /* 0x000000b0b1b17221 */ /* 0x000fe20000010000 */
[----:B------:R-:W-:-:S03]  /*5c00*/  F2FP.F16.F32.PACK_AB R155, R183, R182 ;  /* 0x000000b6b79b723e */ /* 0x000fc600000000ff */
[----:B------:R-:W-:Y:S01]  /*5c10*/  FADD.FTZ R180, R180, R177 ;  /* 0x000000b1b4b47221 */ /* 0x000fe20000010000 */
[----:B------:R-:W-:-:S03]  /*5c20*/  WARPGROUP.ARRIVE ;  /* 0x00000000000079c5 */ /* 0x000fc60000000000 */
[----:B------:R-:W-:-:S10]  /*5c30*/  FADD.FTZ R181, R181, R180 ;  /* 0x000000b4b5b57221 */ /* 0x000fd40000010000 */
        /* <DEDUP_REMOVED lines=19> */
[----:B0-----:R-:W-:Y:S02]  /*5d70*/  F2FP.F16.F32.PACK_AB R154, R197, R196 ;  /* 0x000000c4c59a723e */ /* 0x001fe400000000ff */
[----:B-1----:R-:W-:Y:S01]  /*5d80*/  F2FP.F16.F32.PACK_AB R153, R195, R194 ;  /* 0x000000c2c399723e */ /* 0x002fe200000000ff */
[----:B------:R-:W-:Y:S01]  /*5d90*/  FADD.FTZ R193, R193, R192 ;  /* 0x000000c0c1c17221 */ /* 0x000fe20000010000 */
[----:B---3--:R-:W-:-:S03]  /*5da0*/  F2FP.F16.F32.PACK_AB R155, R199, R198 ;  /* 0x000000c6c79b723e */ /* 0x008fc600000000ff */
[----:B------:R-:W-:Y:S01]  /*5db0*/  FADD.FTZ R196, R196, R193 ;  /* 0x000000c1c4c47221 */ /* 0x000fe20000010000 */
[----:B------:R-:W-:-:S03]  /*5dc0*/  WARPGROUP.ARRIVE ;  /* 0x00000000000079c5 */ /* 0x000fc60000000000 */
[----:B------:R-:W-:-:S10]  /*5dd0*/  FADD.FTZ R3, R197, R196 ;  /* 0x000000c4c5037221 */ /* 0x000fd40000010000 */
[----:B------:R-:W-:Y:S03]  /*5de0*/  HGMMA.64x256x16.F32 R24, R152, gdesc[UR8].tnspB, R24, gsb0 ;  /* 0x43e0000898187df0 */ /* 0x000fe60008000818 */
[----:B------:R-:W-:Y:S02]  /*5df0*/  WARPGROUP.DEPBAR.LE gsb0, 0x0 ;  /* 0x00008000000079c5 */ /* 0x000fe40000010000 */
[----:B------:R-:W-:Y:S01]  /*5e00*/  FFMA.FTZ R152, R157, R205, R213 ;  /* 0x000000cd9d987223 */ /* 0x000fe200000100d5 */
[----:B------:R0:W-:Y:S03]  /*5e10*/  @!P1 SYNCS.ARRIVE.TRANS64.RED.A1T0 RZ, [R214+URZ], RZ ;  /* 0x000000ffd6ff99a7 */ /* 0x0001e6000810043f */
        /* <DEDUP_REMOVED lines=23> */
[----:B0-----:R-:W-:Y:S06]  /*5f90*/  @P2 BRA `(.L_x_10129) ;  /* 0xffffffdc004c2947 */ /* 0x001fec000383ffff */
.L_x_10120:
[----:B------:R-:W0:Y:S01]  /*5fa0*/  SHFL.BFLY PT, R4, R3, 0x2, 0x1f ;  /* 0x0c401f0003047f89 */ /* 0x000e2200000e0000 */
[----:B------:R-:W-:Y:S01]  /*5fb0*/  IMAD.MOV.U32 R7, RZ, RZ, RZ ;  /* 0x000000ffff077224 */ /* 0x000fe200078e00ff */
[----:B------:R-:W-:Y:S01]  /*5fc0*/  R2UR UR4, R219 ;  /* 0x00000000db0472ca */ /* 0x000fe200000e0000 */
[----:B------:R-:W-:Y:S01]  /*5fd0*/  UIADD3 UR36, UR36, 0x1, URZ ;  /* 0x0000000124247890 */ /* 0x000fe2000fffe03f */
[----:B------:R-:W1:Y:S01]  /*5fe0*/  SHFL.BFLY PT, R6, R205, 0x2, 0x1f ;  /* 0x0c401f00cd067f89 */ /* 0x000e6200000e0000 */
[----:B------:R-:W-:Y:S01]  /*5ff0*/  IMAD.MOV.U32 R9, RZ, RZ, -0x800000 ;  /* 0xff800000ff097424 */ /* 0x000fe200078e00ff */
[----:B------:R2:W-:Y:S06]  /*6000*/  BAR.ARV R158, 0x100 ;  /* 0x0004009e0000751d */ /* 0x0005ec0000002000 */
[----:B------:R-:W-:Y:S01]  /*6010*/  UISETP.NE.AND UP0, UPT, UR36, 0x2, UPT ;  /* 0x000000022400788c */ /* 0x000fe2000bf05270 */
[----:B------:R-:W-:Y:S01]  /*6020*/  IMAD.MOV.U32 R8, RZ, RZ, -0x800000 ;  /* 0xff800000ff087424 */ /* 0x000fe200078e00ff */
[----:B------:R-:W-:Y:S06]  /*6030*/  BAR.ARV 0x8, 0x180 ;  /* 0x0206000000007b1d */ /* 0x000fec0000002000 */
[----:B------:R-:W-:Y:S01]  /*6040*/  UIADD3 UR4, UR4, 0x1, URZ ;  /* 0x0000000104047890 */ /* 0x000fe2000fffe03f */
[----:B------:R-:W-:Y:S01]  /*6050*/  PLOP3.LUT P0, PT, PT, PT, PT, 0x8, 0x0 ;  /* 0x000000000000781c */ /* 0x000fe20003f0e170 */
[----:B0-----:R-:W-:Y:S01]  /*6060*/  FADD.FTZ R4, R4, R3 ;  /* 0x0000000304047221 */ /* 0x001fe20000010000 */
[----:B------:R-:W-:Y:S01]  /*6070*/  IMAD.MOV.U32 R3, RZ, RZ, RZ ;  /* 0x000000ffff037224 */ /* 0x000fe200078e00ff */
[----:B------:R-:W-:Y:S01]  /*6080*/  USEL UR36, UR36, URZ, UP0 ;  /* 0x0000003f24247287 */ /* 0x000fe20008000000 */
[----:B-1----:R-:W-:-:S02]  /*6090*/  FADD.FTZ R6, R6, R205 ;  /* 0x000000cd06067221 */ /* 0x002fc40000010000 */
[----:B------:R-:W0:Y:S01]  /*60a0*/  SHFL.BFLY PT, R5, R4, 0x1, 0x1f ;  /* 0x0c201f0004057f89 */ /* 0x000e2200000e0000 */
[----:B------:R-:W-:Y:S01]  /*60b0*/  IMAD.U32 R219, RZ, RZ, UR4 ;  /* 0x00000004ffdb7e24 */ /* 0x000fe2000f8e00ff */
[----:B------:R-:W-:-:S04]  /*60c0*/  USEL UR4, URZ, 0x1, UP0 ;  /* 0x000000013f047887 */ /* 0x000fc80008000000 */
[----:B------:R-:W-:Y:S01]  /*60d0*/  ULOP3.LUT UR37, UR37, UR4, URZ, 0x3c, !UPT ;  /* 0x0000000425257292 */ /* 0x000fe2000f8e3c3f */
[----:B0-----:R-:W-:Y:S02]  /*60e0*/  FADD.FTZ R10, R4, R5 ;  /* 0x00000005040a7221 */ /* 0x001fe40000010000 */
[----:B------:R-:W0:Y:S03]  /*60f0*/  SHFL.BFLY PT, R5, R6, 0x1, 0x1f ;  /* 0x0c201f0006057f89 */ /* 0x000e2600000e0000 */
[----:B------:R-:W-:-:S13]  /*6100*/  FSETP.NE.FTZ.AND P1, PT, R10, RZ, PT ;  /* 0x000000ff0a00720b */ /* 0x000fda0003f35000 */
[----:B------:R-:W1:Y:S01]  /*6110*/  @P1 MUFU.RCP R7, R10 ;  /* 0x0000000a00071308 */ /* 0x000e620000001000 */
[----:B0-----:R-:W-:-:S07]  /*6120*/  FADD.FTZ R11, R6, R5 ;  /* 0x00000005060b7221 */ /* 0x001fce0000010000 */
[----:B------:R-:W0:Y:S01]  /*6130*/  @P1 MUFU.LG2 R4, R10 ;  /* 0x0000000a00041308 */ /* 0x000e220000000c00 */
[----:B------:R-:W-:Y:S01]  /*6140*/  IMAD.U32 R5, RZ, RZ, UR5 ;  /* 0x00000005ff057e24 */ /* 0x000fe2000f8e00ff */
[----:B------:R-:W-:-:S03]  /*6150*/  FSETP.NE.FTZ.AND P2, PT, R11, RZ, PT ;  /* 0x000000ff0b00720b */ /* 0x000fc60003f55000 */
[----:B------:R-:W-:Y:S01]  /*6160*/  @P1 FMUL.FTZ R5, R5, 0.69314718246459960938 ;  /* 0x3f31721805051820 */ /* 0x000fe20000410000 */
        /* <DEDUP_REMOVED lines=17> */
[----:B------:R-:W3:Y:S01]  /*6280*/  @P2 MUFU.RCP R3, R11 ;  /* 0x0000000b00032308 */ /* 0x000ee20000001000 */
        /* <DEDUP_REMOVED lines=48> */
[----:B------:R-:W-:-:S02]  /*6590*/  IMAD.U32 R7, RZ, RZ, UR5 ;  /* 0x00000005ff077e24 */ /* 0x000fc4000f8e00ff */
[----:B0-----:R-:W-:Y:S01]  /*65a0*/  @P1 FMUL.FTZ R4, R4, 0.69314718246459960938 ;  /* 0x3f31721804041820 */ /* 0x001fe20000410000 */
[----:B-1----:R-:W-:Y:S01]  /*65b0*/  @P2 FMUL.FTZ R6, R6, 0.69314718246459960938 ;  /* 0x3f31721806062820 */ /* 0x002fe20000410000 */
[-C--:B---3--:R-:W-:Y:S01]  /*65c0*/  FMUL.FTZ R10, R83, R3.reuse ;  /* 0x00000003530a7220 */ /* 0x088fe20000410000 */
[----:B------:R-:W-:Y:S01]  /*65d0*/  @P2 FMUL.FTZ R7, R7, 0.69314718246459960938 ;  /* 0x3f31721807072820 */ /* 0x000fe20000410000 */
        /* <DEDUP_REMOVED lines=65> */
.L_x_10108:
[----:B0-----:R-:W0:Y:S01]  /*69f0*/  S2R R5, SR_CgaCtaId ;  /* 0x0000000000057919 */ /* 0x001e220000008800 */
        /* <DEDUP_REMOVED lines=59> */
[----:B------:R-:W-:Y:S02]  /*6db0*/  LOP3.LUT R30, R177, 0x380, RZ, 0xc0, !PT ;  /* 0x00000380b11e7812 */ /* 0x000fe400078ec0ff */
[----:B------:R-:W-:Y:S02]  /*6dc0*/  IADD3 R187, P0, R106, 0x8020, RZ ;  /* 0x000080206abb7810 */ /* 0x000fe40007f1e0ff */
[----:B------:R-:W-:Y:S02]  /*6dd0*/  SHF.R.U64 R16, R16, 0x3, RZ ;  /* 0x0000000310107819 */ /* 0x000fe400000012ff */
[----:B------:R-:W-:Y:S01]  /*6de0*/  LOP3.LUT R38, R179, 0x380, RZ, 0xc0, !PT ;  /* 0x00000380b3267812 */ /* 0x000fe200078ec0ff */
[----:B------:R-:W-:Y:S01]  /*6df0*/  IMAD.X R71, RZ, RZ, R107, P0 ;  /* 0x000000ffff477224 */ /* 0x000fe200000e066b */
[----:B------:R-:W-:-:S02]  /*6e00*/  IADD3 R189, P4, R106, 0x8040, RZ ;  /* 0x000080406abd7810 */ /* 0x000fc40007f9e0ff */
[----:B------:R-:W-:Y:S02]  /*6e10*/  SHF.R.U64 R18, R18, 0x3, RZ ;  /* 0x0000000312127819 */ /* 0x000fe400000012ff */
[----:B------:R-:W-:Y:S01]  /*6e20*/  LOP3.LUT R46, R181, 0x380, RZ, 0xc0, !PT ;  /* 0x00000380b52e7812 */ /* 0x000fe200078ec0ff */
[--C-:B------:R-:W-:Y:S01]  /*6e30*/  IMAD.X R79, RZ, RZ, R107.reuse, P4 ;  /* 0x000000ffff4f7224 */ /* 0x100fe200020e066b */
[C---:B------:R-:W-:Y:S02]  /*6e40*/  IADD3 R191, P3, R106.reuse, 0x8060, RZ ;  /* 0x000080606abf7810 */ /* 0x040fe40007f7e0ff */
[C---:B------:R-:W-:Y:S02]  /*6e50*/  IADD3 R193, P6, R106.reuse, 0xc000, RZ ;  /* 0x0000c0006ac17810 */ /* 0x040fe40007fde0ff */
[C---:B------:R-:W-:Y:S01]  /*6e60*/  IADD3 R6, P5, R106.reuse, 0xc020, RZ ;  /* 0x0000c0206a067810 */ /* 0x040fe20007fbe0ff */
[--C-:B------:R-:W-:Y:S01]  /*6e70*/  IMAD.X R95, RZ, RZ, R107.reuse, P3 ;  /* 0x000000ffff5f7224 */ /* 0x100fe200018e066b */
[C---:B------:R-:W-:Y:S01]  /*6e80*/  IADD3 R156, P2, R106.reuse, 0xc040, RZ ;  /* 0x0000c0406a9c7810 */ /* 0x040fe20007f5e0ff */
[--C-:B------:R-:W-:Y:S01]  /*6e90*/  IMAD.X R99, RZ, RZ, R107.reuse, P6 ;  /* 0x000000ffff637224 */ /* 0x100fe200030e066b */
[----:B------:R-:W-:Y:S01]  /*6ea0*/  IADD3 R151, P1, R106, 0xc060, RZ ;  /* 0x0000c0606a977810 */ /* 0x000fe20007f3e0ff */
[----:B------:R-:W-:Y:S01]  /*6eb0*/  IMAD.X R103, RZ, RZ, R107, P5 ;  /* 0x000000ffff677224 */ /* 0x000fe200028e066b */
[----:B------:R-:W-:-:S02]  /*6ec0*/  SHF.R.U64 R20, R20, 0x3, RZ ;  /* 0x0000000314147819 */ /* 0x000fc400000012ff */
[----:B------:R-:W-:Y:S01]  /*6ed0*/  LOP3.LUT R54, R183, 0x380, RZ, 0xc0, !PT ;  /* 0x00000380b7367812 */ /* 0x000fe200078ec0ff */
[--C-:B------:R-:W-:Y:S01]  /*6ee0*/  IMAD.X R15, RZ, RZ, R107.reuse, P1 ;  /* 0x000000ffff0f7224 */ /* 0x100fe200008e066b */
[----:B------:R-:W-:Y:S01]  /*6ef0*/  LOP3.LUT R106, R13, R106, RZ, 0x3c, !PT ;  /* 0x0000006a0d6a7212 */ /* 0x000fe200078e3cff */
[----:B------:R-:W-:Y:S01]  /*6f00*/  IMAD.X R13, RZ, RZ, R107, P2 ;  /* 0x000000ffff0d7224 */ /* 0x000fe200010e066b */
[----:B------:R-:W-:Y:S02]  /*6f10*/  SHF.R.U64 R30, R30, 0x3, RZ ;  /* 0x000000031e1e7819 */ /* 0x000fe400000012ff */
[----:B------:R-:W-:Y:S02]  /*6f20*/  LOP3.LUT R62, R185, 0x380, RZ, 0xc0, !PT ;  /* 0x00000380b93e7812 */ /* 0x000fe400078ec0ff */
[----:B------:R-:W-:Y:S02]  /*6f30*/  LOP3.LUT R16, R16, R171, RZ, 0x3c, !PT ;  /* 0x000000ab10107212 */ /* 0x000fe400078e3cff */
[----:B------:R-:W-:-:S02]  /*6f40*/  SHF.R.U64 R38, R38, 0x3, RZ ;  /* 0x0000000326267819 */ /* 0x000fc400000012ff */
        /* <DEDUP_REMOVED lines=10> */
[----:B------:R-:W-:Y:S01]  /*6ff0*/  MOV R106, R106 ;  /* 0x0000006a006a7202 */ /* 0x000fe20000000f00 */
[----:B------:R-:W-:Y:S01]  /*7000*/  BAR.SYNC.DEFER_BLOCKING 0x1, 0x100 ;  /* 0x0044000000007b1d */ /* 0x000fe20000010000 */
[----:B------:R-:W-:-:S02]  /*7010*/  LOP3.LUT R38, R38, R179, RZ, 0x3c, !PT ;  /* 0x000000b326267212 */ /* 0x000fc400078e3cff */
[----:B------:R-:W-:Y:S02]  /*7020*/  SHF.R.U64 R70, R70, 0x3, RZ ;  /* 0x0000000346467819 */ /* 0x000fe400000012ff */
[----:B------:R-:W-:Y:S02]  /*7030*/  LOP3.LUT R14, R6, 0x380, RZ, 0xc0, !PT ;  /* 0x00000380060e7812 */ /* 0x000fe400078ec0ff */
[----:B------:R-:W-:Y:S02]  /*7040*/  LOP3.LUT R107, R156, 0x380, RZ, 0xc0, !PT ;  /* 0x000003809c6b7812 */ /* 0x000fe400078ec0ff */
[----:B------:R-:W-:Y:S02]  /*7050*/  MOV R16, R16 ;  /* 0x0000001000107202 */ /* 0x000fe40000000f00 */
[----:B------:R-:W-:Y:S02]  /*7060*/  LOP3.LUT R46, R46, R181, RZ, 0x3c, !PT ;  /* 0x000000b52e2e7212 */ /* 0x000fe400078e3cff */
[----:B------:R-:W-:-:S02]  /*7070*/  SHF.R.U64 R78, R78, 0x3, RZ ;  /* 0x000000034e4e7819 */ /* 0x000fc400000012ff */
[----:B------:R-:W-:Y:S02]  /*7080*/  MOV R18, R18 ;  /* 0x0000001200127202 */ /* 0x000fe40000000f00 */
[----:B------:R-:W-:Y:S02]  /*7090*/  LOP3.LUT R54, R54, R183, RZ, 0x3c, !PT ;  /* 0x000000b736367212 */ /* 0x000fe400078e3cff */
[----:B------:R-:W-:Y:S02]  /*70a0*/  SHF.R.U64 R94, R94, 0x3, RZ ;  /* 0x000000035e5e7819 */ /* 0x000fe400000012ff */
[----:B------:R-:W-:Y:S02]  /*70b0*/  LOP3.LUT R102, R151, 0x380, RZ, 0xc0, !PT ;  /* 0x0000038097667812 */ /* 0x000fe400078ec0ff */
[----:B------:R-:W-:Y:S01]  /*70c0*/  MOV R20, R20 ;  /* 0x0000001400147202 */ /* 0x000fe20000000f00 */
[----:B------:R0:W-:Y:S01]  /*70d0*/  STSM.16.M88.4 [R106], R24 ;  /* 0x000000186a007844 */ /* 0x0001e20000000200 */
[----:B------:R-:W-:-:S02]  /*70e0*/  LOP3.LUT R62, R62, R185, RZ, 0x3c, !PT ;  /* 0x000000b93e3e7212 */ /* 0x000fc400078e3cff */
[----:B------:R-:W-:Y:S01]  /*70f0*/  SHF.R.U64 R98, R98, 0x3, RZ ;  /* 0x0000000362627819 */ /* 0x000fe200000012ff */
[----:B------:R1:W-:Y:S01]  /*7100*/  STSM.16.M88.4 [R16], R32 ;  /* 0x0000002010007844 */ /* 0x0003e20000000200 */
[----:B------:R-:W-:Y:S02]  /*7110*/  MOV R30, R30 ;  /* 0x0000001e001e7202 */ /* 0x000fe40000000f00 */
[----:B------:R-:W-:Y:S01]  /*7120*/  F2FP.F16.F32.PACK_AB R59, R155, R59 ;  /* 0x0000003b9b3b723e */ /* 0x000fe200000000ff */
[----:B------:R2:W-:Y:S01]  /*7130*/  STSM.16.M88.4 [R18], R40 ;  /* 0x0000002812007844 */ /* 0x0005e20000000200 */
[----:B------:R-:W-:Y:S02]  /*7140*/  F2FP.F16.F32.PACK_AB R65, R154, R66 ;  /* 0x000000429a41723e */ /* 0x000fe400000000ff */
[----:B------:R-:W-:Y:S01]  /*7150*/  F2FP.F16.F32.PACK_AB R72, R73, R72 ;  /* 0x000000484948723e */ /* 0x000fe200000000ff */
[----:B------:R2:W-:Y:S01]  /*7160*/  STSM.16.M88.4 [R20], R48 ;  /* 0x0000003014007844 */ /* 0x0005e20000000200 */
[----:B------:R-:W-:-:S02]  /*7170*/  LOP3.LUT R70, R70, R187, RZ, 0x3c, !PT ;  /* 0x000000bb46467212 */ /* 0x000fc400078e3cff */
[----:B------:R-:W-:Y:S01]  /*7180*/  SHF.R.U64 R29, R14, 0x3, RZ ;  /* 0x000000030e1d7819 */ /* 0x000fe200000012ff */
[----:B------:R2:W-:Y:S01]  /*7190*/  STSM.16.M88.4 [R30], R56 ;  /* 0x000000381e007844 */ /* 0x0005e20000000200 */
[----:B------:R-:W-:Y:S02]  /*71a0*/  SHF.R.U64 R107, R107, 0x3, RZ ;  /* 0x000000036b6b7819 */ /* 0x000fe400000012ff */
[----:B------:R-:W-:Y:S02]  /*71b0*/  MOV R38, R38 ;  /* 0x0000002600267202 */ /* 0x000fe40000000f00 */
[----:B------:R-:W-:Y:S02]  /*71c0*/  F2FP.F16.F32.PACK_AB R66, R69, R68 ;  /* 0x000000444542723e */ /* 0x000fe400000000ff */
[----:B------:R-:W-:Y:S02]  /*71d0*/  F2FP.F16.F32.PACK_AB R67, R153, R67 ;  /* 0x000000439943723e */ /* 0x000fe400000000ff */
[----:B------:R-:W-:-:S02]  /*71e0*/  F2FP.F16.F32.PACK_AB R73, R152, R74 ;  /* 0x0000004a9849723e */ /* 0x000fc400000000ff */
[----:B------:R-:W-:Y:S01]  /*71f0*/  F2FP.F16.F32.PACK_AB R80, R81, R80 ;  /* 0x000000505150723e */ /* 0x000fe200000000ff */
[----:B------:R2:W-:Y:S01]  /*7200*/  STSM.16.M88.4 [R38], R64 ;  /* 0x0000004026007844 */ /* 0x0005e20000000200 */
[----:B------:R-:W-:Y:S02]  /*7210*/  LOP3.LUT R78, R78, R189, RZ, 0x3c, !PT ;  /* 0x000000bd4e4e7212 */ /* 0x000fe400078e3cff */
[----:B------:R-:W-:Y:S02]  /*7220*/  MOV R46, R46 ;  /* 0x0000002e002e7202 */ /* 0x000fe40000000f00 */
[----:B------:R-:W-:Y:S02]  /*7230*/  F2FP.F16.F32.PACK_AB R74, R77, R76 ;  /* 0x0000004c4d4a723e */ /* 0x000fe400000000ff */
[----:B------:R-:W-:Y:S01]  /*7240*/  F2FP.F16.F32.PACK_AB R75, R11, R75 ;  /* 0x0000004b0b4b723e */ /* 0x000fe200000000ff */
[----:B------:R-:W-:Y:S01]  /*7250*/  IMAD.U32 R11, RZ, RZ, UR9 ;  /* 0x00000009ff0b7e24 */ /* 0x000fe2000f8e00ff */
[----:B------:R-:W-:Y:S01]  /*7260*/  F2FP.F16.F32.PACK_AB R81, R10, R82 ;  /* 0x000000520a51723e */ /* 0x000fe200000000ff */
[----:B------:R-:W-:Y:S01]  /*7270*/  IMAD.U32 R10, RZ, RZ, UR8 ;  /* 0x00000008ff0a7e24 */ /* 0x000fe2000f8e00ff */
[----:B------:R-:W-:Y:S01]  /*7280*/  LOP3.LUT R94, R94, R191, RZ, 0x3c, !PT ;  /* 0x000000bf5e5e7212 */ /* 0x000fe200078e3cff */
[----:B------:R2:W-:Y:S01]  /*7290*/  STSM.16.M88.4 [R46], R72 ;  /* 0x000000482e007844 */ /* 0x0005e20000000200 */
[----:B------:R-:W-:Y:S01]  /*72a0*/  SHF.R.U64 R14, R102, 0x3, RZ ;  /* 0x00000003660e7819 */ /* 0x000fe200000012ff */
[----:B------:R-:W-:Y:S01]  /*72b0*/  ULDC.64 UR8, c[0x0][0xd08] ;  /* 0x0003420000087ab9 */ /* 0x000fe20000000a00 */
[----:B------:R-:W-:-:S02]  /*72c0*/  MOV R54, R54 ;  /* 0x0000003600367202 */ /* 0x000fc40000000f00 */
        /* <DEDUP_REMOVED lines=10> */
[----:B------:R-:W-:Y:S01]  /*7370*/  R2UR UR4, R218 ;  /* 0x00000000da0472ca */ /* 0x000fe200000e0000 */
[----:B------:R-:W-:Y:S01]  /*7380*/  ULDC UR7, c[0x0][0xb88] ;  /* 0x0002e20000077ab9 */ /* 0x000fe20000000800 */
[----:B------:R-:W-:Y:S01]  /*7390*/  F2FP.F16.F32.PACK_AB R82, R85, R84 ;  /* 0x000000545552723e */ /* 0x000fe200000000ff */
[----:B------:R-:W3:Y:S01]  /*73a0*/  LDC R76, c[0x0][0xce8] ;  /* 0x00033a00ff4c7b82 */ /* 0x000ee20000000800 */
[----:B------:R-:W-:-:S02]  /*73b0*/  LOP3.LUT R98, R98, R193, RZ, 0x3c, !PT ;  /* 0x000000c162627212 */ /* 0x000fc400078e3cff */
[----:B------:R-:W-:Y:S01]  /*73c0*/  MOV R62, R62 ;  /* 0x0000003e003e7202 */ /* 0x000fe20000000f00 */
[----:B------:R2:W-:Y:S01]  /*73d0*/  STSM.16.M88.4 [R54], R80 ;  /* 0x0000005036007844 */ /* 0x0005e20000000200 */
[----:B------:R-:W-:Y:S02]  /*73e0*/  F2FP.F16.F32.PACK_AB R84, R89, R88 ;  /* 0x000000585954723e */ /* 0x000fe400000000ff */
[----:B------:R-:W-:Y:S02]  /*73f0*/  F2FP.F16.F32.PACK_AB R85, R91, R90 ;  /* 0x0000005a5b55723e */ /* 0x000fe400000000ff */
[----:B------:R-:W-:Y:S02]  /*7400*/  F2FP.F16.F32.PACK_AB R86, R93, R92 ;  /* 0x0000005c5d56723e */ /* 0x000fe400000000ff */
[----:B------:R-:W-:Y:S02]  /*7410*/  LOP3.LUT R102, R29, R6, RZ, 0x3c, !PT ;  /* 0x000000061d667212 */ /* 0x000fe400078e3cff */
[----:B------:R-:W-:Y:S01]  /*7420*/  LOP3.LUT R12, R107, R156, RZ, 0x3c, !PT ;  /* 0x0000009c6b0c7212 */ /* 0x000fe200078e3cff */
[----:B------:R2:W-:Y:S01]  /*7430*/  STSM.16.M88.4 [R62], R84 ;  /* 0x000000543e007844 */ /* 0x0005e20000000200 */
[----:B------:R-:W-:-:S02]  /*7440*/  MOV R70, R70 ;  /* 0x0000004600467202 */ /* 0x000fc40000000f00 */
[----:B------:R-:W-:Y:S02]  /*7450*/  F2FP.F16.F32.PACK_AB R164, R97, R96 ;  /* 0x0000006061a4723e */ /* 0x000fe400000000ff */
[----:B------:R-:W-:Y:S02]  /*7460*/  F2FP.F16.F32.PACK_AB R166, R101, R100 ;  /* 0x0000006465a6723e */ /* 0x000fe400000000ff */
[----:B------:R-:W-:Y:S02]  /*7470*/  MOV R78, R78 ;  /* 0x0000004e004e7202 */ /* 0x000fe40000000f00 */
[----:B------:R-:W-:Y:S01]  /*7480*/  F2FP.F16.F32.PACK_AB R105, R170, R169 ;  /* 0x000000a9aa69723e */ /* 0x000fe200000000ff */
[----:B------:R2:W-:Y:S01]  /*7490*/  STSM.16.M88.4 [R70], R164 ;  /* 0x000000a446007844 */ /* 0x0005e20000000200 */
[----:B0-----:R-:W-:Y:S02]  /*74a0*/  F2FP.F16.F32.PACK_AB R106, R109, R108 ;  /* 0x0000006c6d6a723e */ /* 0x001fe400000000ff */
[----:B------:R-:W-:-:S02]  /*74b0*/  F2FP.F16.F32.PACK_AB R107, R111, R110 ;  /* 0x0000006e6f6b723e */ /* 0x000fc400000000ff */
[----:B------:R-:W-:Y:S02]  /*74c0*/  F2FP.F16.F32.PACK_AB R113, R115, R114 ;  /* 0x000000727371723e */ /* 0x000fe400000000ff */
[----:B------:R-:W-:Y:S01]  /*74d0*/  LOP3.LUT R14, R14, R151, RZ, 0x3c, !PT ;  /* 0x000000970e0e7212 */ /* 0x000fe200078e3cff */
[----:B------:R2:W-:Y:S01]  /*74e0*/  STSM.16.M88.4 [R78], R104 ;  /* 0x000000684e007844 */ /* 0x0005e20000000200 */
[----:B------:R-:W-:Y:S02]  /*74f0*/  MOV R94, R94 ;  /* 0x0000005e005e7202 */ /* 0x000fe40000000f00 */
[----:B------:R-:W-:Y:S02]  /*7500*/  F2FP.F16.F32.PACK_AB R114, R117, R116 ;  /* 0x000000747572723e */ /* 0x000fe400000000ff */
[----:B------:R-:W-:Y:S02]  /*7510*/  F2FP.F16.F32.PACK_AB R115, R119, R118 ;  /* 0x000000767773723e */ /* 0x000fe400000000ff */
[----:B------:R-:W-:-:S02]  /*7520*/  F2FP.F16.F32.PACK_AB R121, R123, R122 ;  /* 0x0000007a7b79723e */ /* 0x000fc400000000ff */
[----:B------:R-:W-:Y:S01]  /*7530*/  MOV R98, R98 ;  /* 0x0000006200627202 */ /* 0x000fe20000000f00 */
[----:B------:R2:W-:Y:S01]  /*7540*/  STSM.16.M88.4 [R94], R112 ;  /* 0x000000705e007844 */ /* 0x0005e20000000200 */
[----:B------:R-:W-:Y:S02]  /*7550*/  F2FP.F16.F32.PACK_AB R122, R125, R124 ;  /* 0x0000007c7d7a723e */ /* 0x000fe400000000ff */
[----:B------:R-:W-:Y:S02]  /*7560*/  F2FP.F16.F32.PACK_AB R123, R127, R126 ;  /* 0x0000007e7f7b723e */ /* 0x000fe400000000ff */
[----:B------:R-:W-:Y:S02]  /*7570*/  F2FP.F16.F32.PACK_AB R129, R131, R130 ;  /* 0x000000828381723e */ /* 0x000fe400000000ff */
[----:B------:R-:W-:Y:S01]  /*7580*/  MOV R102, R102 ;  /* 0x0000006600667202 */ /* 0x000fe20000000f00 */
[----:B------:R2:W-:Y:S01]  /*7590*/  STSM.16.M88.4 [R98], R120 ;  /* 0x0000007862007844 */ /* 0x0005e20000000200 */
        /* <DEDUP_REMOVED lines=8> */
[----:B------:R-:W-:Y:S01]  /*7620*/  MOV R14, R14 ;  /* 0x0000000e000e7202 */ /* 0x000fe20000000f00 */
[----:B------:R2:W-:Y:S01]  /*7630*/  STSM.16.M88.4 [R12], R136 ;  /* 0x000000880c007844 */ /* 0x0005e20000000200 */
[----:B------:R-:W-:Y:S02]  /*7640*/  F2FP.F16.F32.PACK_AB R146, R149, R148 ;  /* 0x000000949592723e */ /* 0x000fe400000000ff */
[----:B------:R-:W-:Y:S02]  /*7650*/  F2FP.F16.F32.PACK_AB R147, R3, R150 ;  /* 0x000000960393723e */ /* 0x000fe400000000ff */
[----:B------:R-:W-:Y:S02]  /*7660*/  PLOP3.LUT P0, PT, PT, PT, UP0, 0x80, 0x0 ;  /* 0x000000000000781c */ /* 0x000fe40003f0f008 */
[----:B------:R-:W-:Y:S01]  /*7670*/  R2UR UR10, R202 ;  /* 0x00000000ca0a72ca */ /* 0x000fe200000e0000 */
[----:B------:R2:W-:Y:S01]  /*7680*/  STSM.16.M88.4 [R14], R144 ;  /* 0x000000900e007844 */ /* 0x0005e20000000200 */
[----:B------:R-:W-:Y:S09]  /*7690*/  BAR.SYNC.DEFER_BLOCKING 0x1, 0x100 ;  /* 0x0044000000007b1d */ /* 0x000ff20000010000 */
[----:B------:R-:W4:Y:S01]  /*76a0*/  @P0 LDG.E R3, desc[UR38][R10.64] ;  /* 0x000000260a030981 */ /* 0x000f22000c1e1900 */
[----:B------:R-:W-:Y:S01]  /*76b0*/  UISETP.NE.U32.AND UP1, UPT, UR8, URZ, UPT ;  /* 0x0000003f0800728c */ /* 0x000fe2000bf25070 */
[----:B---3--:R-:W-:Y:S01]  /*76c0*/  ISETP.NE.AND P1, PT, R76, 0x1, PT ;  /* 0x000000014c00780c */ /* 0x008fe20003f25270 */
[----:B------:R-:W-:-:S02]  /*76d0*/  IMAD.U32 R15, RZ, RZ, UR10 ;  /* 0x0000000aff0f7e24 */ /* 0x000fc4000f8e00ff */
[----:B------:R-:W-:-:S06]  /*76e0*/  UISETP.NE.AND.EX UP1, UPT, UR9, URZ, UPT, UP1 ;  /* 0x0000003f0900728c */ /* 0x000fcc000bf25310 */
[----:B------:R-:W-:-:S04]  /*76f0*/  PLOP3.LUT P2, PT, PT, PT, UP1, 0x80, 0x0 ;  /* 0x000000000000781c */ /* 0x000fc80003f4f018 */
[----:B------:R-:W0:Y:S01]  /*7700*/  @P1 LDC R6, c[0x0][0xcec] ;  /* 0x00033b00ff061b82 */ /* 0x000e220000000800 */
[----:B------:R-:W-:-:S04]  /*7710*/  @UP1 ULEA UR8, UP2, UR61, UR8, 0x2 ;  /* 0x000000083d081291 */ /* 0x000fc8000f84103f */
[----:B------:R-:W-:Y:S02]  /*7720*/  @UP1 ULEA.HI.X UR9, UR61, UR9, UR4, 0x2, UP2 ;  /* 0x000000093d091291 */ /* 0x000fe400090f1404 */
[----:B-1----:R-:W-:Y:S01]  /*7730*/  IMAD.U32 R16, RZ, RZ, UR8 ;  /* 0x00000008ff107e24 */ /* 0x002fe2000f8e00ff */
[----:B------:R-:W-:Y:S01]  /*7740*/  UMOV UR4, URZ ;  /* 0x0000003f00047c82 */ /* 0x000fe20008000000 */
[----:B------:R-:W1:Y:S02]  /*7750*/  @P1 LDC R13, c[0x0][0xcf0] ;  /* 0x00033c00ff0d1b82 */ /* 0x000e640000000800 */
[----:B------:R-:W-:Y:S01]  /*7760*/  IMAD.U32 R17, RZ, RZ, UR9 ;  /* 0x00000009ff117e24 */ /* 0x000fe2000f8e00ff */
[----:B----4-:R-:W-:Y:S01]  /*7770*/  @P0 R2UR UR4, R3 ;  /* 0x00000000030402ca */ /* 0x010fe200000e0000 */
[----:B------:R-:W-:-:S06]  /*7780*/  IMAD.U32 R3, RZ, RZ, UR7 ;  /* 0x00000007ff037e24 */ /* 0x000fcc000f8e00ff */
[----:B------:R2:W5:Y:S01]  /*7790*/  @P2 LDG.E R3, desc[UR38][R16.64] ;  /* 0x0000002610032981 */ /* 0x000562000c1e1900 */
[----:B01----:R-:W-:Y:S07]  /*77a0*/  @P2 BRA `(.L_x_10132) ;  /* 0x0000000000102947 */ /* 0x003fee0003800000 */
[----:B------:R-:W-:Y:S05]  /*77b0*/  @!P0 BRA `(.L_x_10132) ;  /* 0x00000000000c8947 */ /* 0x000fea0003800000 */
[----:B--2---:R-:W2:Y:S04]  /*77c0*/  LDG.E R12, desc[UR38][R10.64] ;  /* 0x000000260a0c7981 */ /* 0x004ea8000c1e1900 */
[----:B-----5:R-:W2:Y:S02]  /*77d0*/  LDG.E R3, desc[UR38][R10.64+0x4] ;  /* 0x000004260a037981 */ /* 0x020ea4000c1e1900 */
[----:B--2---:R-:W-:-:S07]  /*77e0*/  IMAD.IADD R3, R3, 0x1, -R12 ;  /* 0x0000000103037824 */ /* 0x004fce00078e0a0c */
.L_x_10132:
[----:B------:R-:W-:Y:S01]  /*77f0*/  R2UR UR17, R203 ;  /* 0x00000000cb1172ca */ /* 0x000fe200000e0000 */
[----:B------:R-:W-:Y:S01]  /*7800*/  ULDC.64 UR12, c[0x0][0xc90] ;  /* 0x00032400000c7ab9 */ /* 0x000fe20000000a00 */
[----:B------:R-:W-:Y:S01]  /*7810*/  R2UR UR15, R218 ;  /* 0x00000000da0f72ca */ /* 0x000fe200000e0000 */
[----:B------:R-:W-:Y:S01]  /*7820*/  USHF.R.S32.HI UR11, URZ, 0x1f, UR4 ;  /* 0x0000001f3f0b7899 */ /* 0x000fe20008011404 */
[----:B------:R-:W-:Y:S01]  /*7830*/  IMAD R15, R15, 0x80, R224 ;  /* 0x000000800f0f7824 */ /* 0x000fe200078e02e0 */
[----:B------:R-:W-:Y:S01]  /*7840*/  UMOV UR10, UR4 ;  /* 0x00000004000a7c82 */ /* 0x000fe20008000000 */
[----:B------:R-:W-:Y:S01]  /*7850*/  USEL UR61, UR61, URZ, !UP0 ;  /* 0x0000003f3d3d7287 */ /* 0x000fe2000c000000 */
[----:B------:R-:W-:Y:S01]  /*7860*/  IMAD R11, R204, 0x40, R2 ;  /* 0x00000040cc0b7824 */ /* 0x000fe200078e0202 */
[----:B------:R-:W-:Y:S01]  /*7870*/  R2UR UR16, R202 ;  /* 0x00000000ca1072ca */ /* 0x000fe200000e0000 */
[----:B------:R-:W-:-:S04]  /*7880*/  @P1 IMAD.HI.U32 R6, R15, R6, RZ ;  /* 0x000000060f061227 */ /* 0x000fc800078e00ff */
[----:B------:R-:W-:Y:S01]  /*7890*/  USHF.R.S32.HI UR14, URZ, 0x1f, UR17 ;  /* 0x0000001f3f0e7899 */ /* 0x000fe20008011411 */
[----:B------:R-:W-:Y:S01]  /*78a0*/  IMAD.MOV.U32 R10, RZ, RZ, R15 ;  /* 0x000000ffff0a7224 */ /* 0x000fe200078e000f */
[----:B------:R-:W-:Y:S01]  /*78b0*/  UIMAD.WIDE.U32 UR8, UR17, UR12, UR10 ;  /* 0x0000000c110872a5 */ /* 0x000fe2000f8e000a */
[----:B------:R-:W-:Y:S01]  /*78c0*/  @P1 SHF.R.U32.HI R10, RZ, R13, R6 ;  /* 0x0000000dff0a1219 */ /* 0x000fe20000011606 */
[----:B------:R-:W-:Y:S01]  /*78d0*/  UIMAD UR7, UR14, UR12, URZ ;  /* 0x0000000c0e0772a4 */ /* 0x000fe2000f8e023f */
[----:B------:R-:W-:Y:S01]  /*78e0*/  IMAD.WIDE R4, R11, 0x2, R4 ;  /* 0x000000020b047825 */ /* 0x000fe200078e0204 */
[----:B------:R-:W-:Y:S01]  /*78f0*/  USEL UR15, UR15, URZ, !UP0 ;  /* 0x0000003f0f0f7287 */ /* 0x000fe2000c000000 */
[--C-:B------:R-:W-:Y:S01]  /*7900*/  SHF.R.S32.HI R6, RZ, 0x1f, R10.reuse ;  /* 0x0000001fff067819 */ /* 0x100fe2000001140a */
[----:B------:R-:W-:Y:S01]  /*7910*/  UIMAD UR7, UR17, UR13, UR7 ;  /* 0x0000000d110772a4 */ /* 0x000fe2000f8e0207 */
[----:B------:R-:W-:Y:S01]  /*7920*/  IMAD.MOV R13, RZ, RZ, -R10 ;  /* 0x000000ffff0d7224 */ /* 0x000fe200078e0a0a */
[----:B------:R-:W-:Y:S01]  /*7930*/  IADD3 R37, P2, R4, 0x5000, RZ ;  /* 0x0000500004257810 */ /* 0x000fe20007f5e0ff */
[----:B------:R-:W-:Y:S01]  /*7940*/  ULDC.64 UR12, c[0x0][0xc98] ;  /* 0x00032600000c7ab9 */ /* 0x000fe20000000a00 */
[----:B------:R-:W-:Y:S01]  /*7950*/  UIADD3 UR9, UR9, UR7, URZ ;  /* 0x0000000709097290 */ /* 0x000fe2000fffe03f */
[----:B------:R-:W-:Y:S01]  /*7960*/  IMAD R13, R76, R13, R15 ;  /* 0x0000000d4c0d7224 */ /* 0x000fe200078e020f */
[----:B------:R-:W-:Y:S01]  /*7970*/  UIMAD UR7, UR15, UR12, URZ ;  /* 0x0000000c0f0772a4 */ /* 0x000fe2000f8e023f */
[C---:B--2---:R-:W-:Y:S01]  /*7980*/  IADD3 R17, P5, R4.reuse, 0x1000, RZ ;  /* 0x0000100004117810 */ /* 0x044fe20007fbe0ff */
[----:B------:R-:W-:Y:S01]  /*7990*/  UIMAD.WIDE.U32 UR8, UR61, UR12, UR8 ;  /* 0x0000000c3d0872a5 */ /* 0x000fe2000f8e0008 */
[C---:B------:R-:W-:Y:S01]  /*79a0*/  IADD3 R25, P4, R4.reuse, 0x2000, RZ ;  /* 0x0000200004197810 */ /* 0x040fe20007f9e0ff */
[----:B------:R-:W-:Y:S01]  /*79b0*/  UIMAD UR7, UR61, UR13, UR7 ;  /* 0x0000000d3d0772a4 */ /* 0x000fe2000f8e0207 */
[----:B------:R-:W-:Y:S01]  /*79c0*/  IADD3 R33, P3, R4, 0x4000, RZ ;  /* 0x0000400004217810 */ /* 0x000fe20007f7e0ff */
[----:B------:R-:W-:Y:S01]  /*79d0*/  IMAD.U32 R19, RZ, RZ, UR16 ;  /* 0x00000010ff137e24 */ /* 0x000fe2000f8e00ff */
[----:B------:R-:W-:Y:S01]  /*79e0*/  LOP3.LUT R36, R37, 0x380, RZ, 0xc0, !PT ;  /* 0x0000038025247812 */ /* 0x000fe200078ec0ff */
[----:B-----5:R-:W-:Y:S01]  /*79f0*/  IMAD R80, R3, R76, RZ ;  /* 0x0000004c03507224 */ /* 0x020fe200078e02ff */
[----:B------:R-:W-:Y:S01]  /*7a00*/  IADD3 R10, P0, R10, UR8, RZ ;  /* 0x000000080a0a7c10 */ /* 0x000fe2000ff1e0ff */
[----:B------:R-:W-:Y:S01]  /*7a10*/  IMAD.U32 R11, RZ, RZ, UR7 ;  /* 0x00000007ff0b7e24 */ /* 0x000fe2000f8e00ff */
[----:B------:R-:W-:Y:S01]  /*7a20*/  LOP3.LUT R16, R17, 0x380, RZ, 0xc0, !PT ;  /* 0x0000038011107812 */ /* 0x000fe200078ec0ff */
[----:B------:R-:W-:Y:S01]  /*7a30*/  IMAD R19, R19, 0x80, R222 ;  /* 0x0000008013137824 */ /* 0x000fe200078e02de */
[----:B------:R-:W-:Y:S01]  /*7a40*/  LOP3.LUT R24, R25, 0x380, RZ, 0xc0, !PT ;  /* 0x0000038019187812 */ /* 0x000fe200078ec0ff */
[----:B------:R-:W-:Y:S01]  /*7a50*/  ULDC.64 UR12, c[0x0][0xba0] ;  /* 0x0002e800000c7ab9 */ /* 0x000fe20000000a00 */
[----:B------:R-:W-:Y:S01]  /*7a60*/  IADD3.X R11, R6, UR9, R11, P0, !PT ;  /* 0x00000009060b7c10 */ /* 0x000fe200087fe40b */
[----:B------:R-:W-:Y:S01]  /*7a70*/  ULDC.64 UR8, c[0x0][0xc88] ;  /* 0x0003220000087ab9 */ /* 0x000fe20000000a00 */
[----:B------:R-:W-:-:S02]  /*7a80*/  SHF.R.S32.HI R6, RZ, 0x1f, R13 ;  /* 0x0000001fff067819 */ /* 0x000fc4000001140d */
[----:B------:R-:W-:Y:S01]  /*7a90*/  IADD3 R29, P0, R4, 0x3000, RZ ;  /* 0x00003000041d7810 */ /* 0x000fe20007f1e0ff */
[----:B------:R-:W-:Y:S01]  /*7aa0*/  IMAD.WIDE.U32 R10, R13, UR8, R10 ;  /* 0x000000080d0a7c25 */ /* 0x000fe2000f8e000a */
[----:B------:R-:W-:Y:S02]  /*7ab0*/  LOP3.LUT R32, R33, 0x380, RZ, 0xc0, !PT ;  /* 0x0000038021207812 */ /* 0x000fe400078ec0ff */
[----:B------:R-:W-:Y:S01]  /*7ac0*/  LOP3.LUT R28, R29, 0x380, RZ, 0xc0, !PT ;  /* 0x000003801d1c7812 */ /* 0x000fe200078ec0ff */
[----:B------:R-:W-:Y:S01]  /*7ad0*/  IMAD R6, R6, UR8, RZ ;  /* 0x0000000806067c24 */ /* 0x000fe2000f8e02ff */
[----:B------:R-:W-:Y:S02]  /*7ae0*/  SHF.R.U64 R36, R36, 0x3, RZ ;  /* 0x0000000324247819 */ /* 0x000fe400000012ff */
[----:B------:R-:W-:Y:S01]  /*7af0*/  SHF.R.U64 R28, R28, 0x3, RZ ;  /* 0x000000031c1c7819 */ /* 0x000fe200000012ff */
[----:B------:R-:W-:Y:S01]  /*7b00*/  IMAD R15, R13, UR9, R6 ;  /* 0x000000090d0f7c24 */ /* 0x000fe2000f8e0206 */
[----:B------:R-:W-:Y:S01]  /*7b10*/  ULDC.64 UR8, c[0x0][0xc50] ;  /* 0x0003140000087ab9 */ /* 0x000fe20000000a00 */
[----:B------:R-:W-:Y:S01]  /*7b20*/  SHF.R.U64 R16, R16, 0x3, RZ ;  /* 0x0000000310107819 */ /* 0x000fe200000012ff */
[----:B------:R-:W-:Y:S01]  /*7b30*/  VIADD R6, R19, 0x8 ;  /* 0x0000000813067836 */ /* 0x000fe20000000000 */
[----:B------:R-:W-:Y:S01]  /*7b40*/  LEA R14, P6, R10, UR8, 0x2 ;  /* 0x000000080a0e7c11 */ /* 0x000fe2000f8c10ff */
[----:B------:R-:W-:Y:S01]  /*7b50*/  IMAD.IADD R11, R11, 0x1, R15 ;  /* 0x000000010b0b7824 */ /* 0x000fe200078e020f */
[----:B------:R-:W-:Y:S01]  /*7b60*/  LOP3.LUT R28, R28, R29, RZ, 0x3c, !PT ;  /* 0x0000001d1c1c7212 */ /* 0x000fe200078e3cff */
[----:B------:R-:W-:Y:S01]  /*7b70*/  IMAD.X R29, RZ, RZ, R5, P0 ;  /* 0x000000ffff1d7224 */ /* 0x000fe200000e0605 */
[----:B------:R-:W-:Y:S01]  /*7b80*/  SHF.R.U64 R24, R24, 0x3, RZ ;  /* 0x0000000318187819 */ /* 0x000fe200000012ff */
[----:B------:R-:W-:Y:S01]  /*7b90*/  SHFL.IDX PT, R20, R14, RZ, 0x1c1f ;  /* 0x001c1fff0e147589 */ /* 0x000fe200000e0000 */
[----:B------:R-:W-:-:S02]  /*7ba0*/  SHF.R.U64 R32, R32, 0x3, RZ ;  /* 0x0000000320207819 */ /* 0x000fc400000012ff */
[----:B------:R-:W-:Y:S01]  /*7bb0*/  IADD3 R57, P0, R4, 0x9000, RZ ;  /* 0x0000900004397810 */ /* 0x000fe20007f1e0ff */
[----:B------:R-:W-:Y:S01]  /*7bc0*/  SHFL.IDX PT, R50, R14, 0x1, 0x1c1f ;  /* 0x003c1f000e327f89 */ /* 0x000fe200000e0000 */
        /* <DEDUP_REMOVED lines=163> */
.L_x_10134:
[----:B------:R-:W-:Y:S05]  /*8600*/  BSYNC B1 ;  /* 0x0000000000017941 */ /* 0x000fea0003800000 */
.L_x_10133:
        /* <DEDUP_REMOVED lines=21> */
.L_x_10136:
[----:B------:R-:W-:Y:S05]  /*8760*/  BSYNC B1 ;  /* 0x0000000000017941 */ /* 0x000fea0003800000 */
.L_x_10135:
[----:B0-----:R0:W0:Y:S01]  /*8770*/  SHFL.IDX PT, R17, R3, 0x2, 0x181f ;  /* 0x00581f0003117f89 */ /* 0x00102200000e0000 */
        /* <DEDUP_REMOVED lines=11> */
[----:B------:R-:W-:Y:S02]  /*8830*/  @!P3 LEA.HI.X R5, R2, R17, R230, 0x1, P6 ;  /* 0x000000110205b211 */ /* 0x000fe400030f0ce6 */
        /* <DEDUP_REMOVED lines=8> */
.L_x_10138:
[----:B------:R-:W-:Y:S05]  /*88c0*/  BSYNC B1 ;  /* 0x0000000000017941 */ /* 0x000fea0003800000 */
.L_x_10137:
[----:B------:R-:W-:Y:S01]  /*88d0*/  VIADD R0, R83, 0x60 ;  /* 0x0000006053007836 */ /* 0x000fe20000000000 */
[----:B0--3--:R-:W0:Y:S04]  /*88e0*/  SHFL.IDX PT, R3, R3, 0x3, 0x181f ;  /* 0x00781f0003037f89 */ /* 0x009e2800000e0000 */
[----:B------:R-:W-:Y:S01]  /*88f0*/  ISETP.GE.AND P0, PT, R0, R80, PT ;  /* 0x000000500000720c */ /* 0x000fe20003f06270 */
[----:B------:R3:W0:-:S12]  /*8900*/  SHFL.IDX PT, R13, R6, 0x3, 0x181f ;  /* 0x00781f00060d7f89 */ /* 0x00061800000e0000 */
[----:B---3--:R-:W-:Y:S05]  /*8910*/  @P0 BRA `(.L_x_10139) ;  /* 0x0000000c00d80947 */ /* 0x008fea0003800000 */
[----:B------:R-:W-:Y:S02]  /*8920*/  ULDC UR4, c[0x0][0xbc8] ;  /* 0x0002f20000047ab9 */ /* 0x000fe40000000800 */
[----:B------:R-:W-:Y:S02]  /*8930*/  ISETP.GE.AND P3, PT, R2, UR4, PT ;  /* 0x0000000402007c0c */ /* 0x000fe4000bf66270 */
[----:B------:R-:W-:Y:S02]  /*8940*/  ISETP.GE.AND P4, PT, R23, UR4, PT ;  /* 0x0000000417007c0c */ /* 0x000fe4000bf86270 */
[----:B------:R-:W-:-:S09]  /*8950*/  ISETP.GE.AND P5, PT, R22, UR4, PT ;  /* 0x0000000416007c0c */ /* 0x000fd2000bfa6270 */
[-C--:B0-----:R-:W-:Y:S02]  /*8960*/  @!P3 LEA R4, P0, R2, R13.reuse, 0x1 ;  /* 0x0000000d0204b211 */ /* 0x081fe400078008ff */
[CC--:B------:R-:W-:Y:S02]  /*8970*/  @!P4 LEA R8, P1, R23.reuse, R13.reuse, 0x1 ;  /* 0x0000000d1708c211 */ /* 0x0c0fe400078208ff */
[----:B------:R-:W-:Y:S02]  /*8980*/  @!P5 LEA R10, P2, R22, R13, 0x1 ;  /* 0x0000000d160ad211 */ /* 0x000fe400078408ff */
[-C--:B------:R-:W-:Y:S02]  /*8990*/  @!P3 LEA.HI.X R5, R2, R3.reuse, R230, 0x1, P0 ;  /* 0x000000030205b211 */ /* 0x080fe400000f0ce6 */
[-C--:B------:R-:W-:Y:S02]  /*89a0*/  @!P4 LEA.HI.X R9, R23, R3.reuse, R229, 0x1, P1 ;  /* 0x000000031709c211 */ /* 0x080fe400008f0ce5 */
[----:B------:R-:W-:Y:S01]  /*89b0*/  @!P5 LEA.HI.X R11, R22, R3, R228, 0x1, P2 ;  /* 0x00000003160bd211 */ /* 0x000fe200010f0ce4 */
[----:B------:R3:W-:Y:S01]  /*89c0*/  @!P3 ST.E.128 desc[UR38][R4.64], R28 ;  /* 0x0000001c0400b985 */ /* 0x0007e2000c101d26 */
[----:B------:R-:W-:-:S03]  /*89d0*/  ISETP.GE.AND P0, PT, R200, UR4, PT ;  /* 0x00000004c8007c0c */ /* 0x000fc6000bf06270 */
[----:B------:R3:W-:Y:S04]  /*89e0*/  @!P4 ST.E.128 desc[UR38][R8.64], R44 ;  /* 0x0000002c0800c985 */ /* 0x0007e8000c101d26 */
[----:B------:R3:W-:Y:S06]  /*89f0*/  @!P5 ST.E.128 desc[UR38][R10.64], R48 ;  /* 0x000000300a00d985 */ /* 0x0007ec000c101d26 */
[----:B------:R-:W-:Y:S05]  /*8a00*/  @P0 BRA `(.L_x_10139) ;  /* 0x0000000c009c0947 */ /* 0x000fea0003800000 */
[----:B---3--:R-:W-:-:S04]  /*8a10*/  LEA R4, P0, R200, R13, 0x1 ;  /* 0x0000000dc8047211 */ /* 0x008fc800078008ff */
[----:B------:R-:W-:-:S05]  /*8a20*/  LEA.HI.X R5, R200, R3, R227, 0x1, P0 ;  /* 0x00000003c8057211 */ /* 0x000fca00000f0ce3 */
[----:B------:R0:W-:Y:S01]  /*8a30*/  ST.E.128 desc[UR38][R4.64], R52 ;  /* 0x0000003404007985 */ /* 0x0001e2000c101d26 */
[----:B------:R-:W-:Y:S05]  /*8a40*/  BRA `(.L_x_10139) ;  /* 0x0000000c008c7947 */ /* 0x000fea0003800000 */
.L_x_10131:
[----:B------:R-:W-:Y:S01]  /*8a50*/  R2UR UR4, R218 ;  /* 0x00000000da0472ca */ /* 0x000fe200000e0000 */
[----:B------:R-:W-:Y:S01]  /*8a60*/  ULDC.64 UR10, c[0x0][0xd00] ;  /* 0x00034000000a7ab9 */ /* 0x000fe20000000a00 */
[----:B------:R-:W-:Y:S01]  /*8a70*/  USHF.L.U32 UR8, UR61, 0x2, URZ ;  /* 0x000000023d087899 */ /* 0x000fe2000800063f */
[----:B------:R-:W0:Y:S01]  /*8a80*/  LDC R13, c[0x0][0xce8] ;  /* 0x00033a00ff0d7b82 */ /* 0x000e220000000800 */
[----:B------:R-:W-:Y:S01]  /*8a90*/  UISETP.NE.U32.AND UP0, UPT, UR10, URZ, UPT ;  /* 0x0000003f0a00728c */ /* 0x000fe2000bf05070 */
[----:B------:R-:W-:-:S03]  /*8aa0*/  R2UR UR12, R203 ;  /* 0x00000000cb0c72ca */ /* 0x000fc600000e0000 */
[----:B------:R-:W-:-:S05]  /*8ab0*/  UISETP.NE.AND.EX UP0, UPT, UR11, URZ, UPT, UP0 ;  /* 0x0000003f0b00728c */ /* 0x000fca000bf05300 */
[----:B------:R-:W-:Y:S01]  /*8ac0*/  USHF.L.U64.HI UR9, UR61, 0x2, UR4 ;  /* 0x000000023d097899 */ /* 0x000fe20008010204 */
[----:B------:R-:W-:Y:S01]  /*8ad0*/  PLOP3.LUT P2, PT, PT, PT, UP0, 0x80, 0x0 ;  /* 0x000000000000781c */ /* 0x000fe20003f4f008 */
[----:B------:R-:W-:-:S04]  /*8ae0*/  UIADD3 UR4, UP1, UR8, UR10, URZ ;  /* 0x0000000a08047290 */ /* 0x000fc8000ff3e03f */
[----:B------:R-:W-:Y:S02]  /*8af0*/  UIADD3.X UR7, UR9, UR11, URZ, UP1, !UPT ;  /* 0x0000000b09077290 */ /* 0x000fe40008ffe43f */
[----:B------:R-:W-:Y:S01]  /*8b00*/  IMAD.U32 R4, RZ, RZ, UR4 ;  /* 0x00000004ff047e24 */ /* 0x000fe2000f8e00ff */
[----:B------:R-:W-:Y:S02]  /*8b10*/  ULDC.64 UR10, c[0x0][0xd08] ;  /* 0x00034200000a7ab9 */ /* 0x000fe40000000a00 */
[----:B------:R-:W-:Y:S01]  /*8b20*/  UISETP.NE.U32.AND UP1, UPT, UR10, URZ, UPT ;  /* 0x0000003f0a00728c */ /* 0x000fe2000bf25070 */
[----:B------:R-:W-:-:S03]  /*8b30*/  IMAD.U32 R5, RZ, RZ, UR7 ;  /* 0x00000007ff057e24 */ /* 0x000fc6000f8e00ff */
[----:B------:R-:W-:Y:S02]  /*8b40*/  UISETP.NE.AND.EX UP1, UPT, UR11, URZ, UPT, UP1 ;  /* 0x0000003f0b00728c */ /* 0x000fe4000bf25310 */
[----:B------:R-:W2:Y:S01]  /*8b50*/  @P2 LDG.E R3, desc[UR38][R4.64] ;  /* 0x0000002604032981 */ /* 0x000ea2000c1e1900 */
[----:B------:R-:W-:Y:S02]  /*8b60*/  ULDC UR4, c[0x0][0xb88] ;  /* 0x0002e20000047ab9 */ /* 0x000fe40000000800 */
[----:B------:R-:W-:Y:S01]  /*8b70*/  IMAD.U32 R0, RZ, RZ, UR4 ;  /* 0x00000004ff007e24 */ /* 0x000fe2000f8e00ff */
[----:B------:R-:W-:-:S05]  /*8b80*/  PLOP3.LUT P3, PT, PT, PT, UP1, 0x80, 0x0 ;  /* 0x000000000000781c */ /* 0x000fca0003f6f018 */
        /* <DEDUP_REMOVED lines=17> */
.L_x_10140:
        /* <DEDUP_REMOVED lines=19> */
[----:B------:R-:W-:-:S08]  /*8dd0*/  UMOV UR9, UR10 ;  /* 0x0000000a00097c82 */ /* 0x000fd00008000000 */
        /* <DEDUP_REMOVED lines=29> */
.L_x_10142:
[----:B------:R-:W-:Y:S05]  /*8fb0*/  BSYNC B1 ;  /* 0x0000000000017941 */ /* 0x000fea0003800000 */
.L_x_10141:
        /* <DEDUP_REMOVED lines=73> */
.L_x_10144:
[----:B------:R-:W-:Y:S05]  /*9450*/  BSYNC B1 ;  /* 0x0000000000017941 */ /* 0x000fea0003800000 */
.L_x_10143:
        /* <DEDUP_REMOVED lines=21> */
.L_x_10146:
[----:B------:R-:W-:Y:S05]  /*95b0*/  BSYNC B1 ;  /* 0x0000000000017941 */ /* 0x000fea0003800000 */
.L_x_10145:
        /* <DEDUP_REMOVED lines=21> */
.L_x_10148:
[----:B------:R-:W-:Y:S05]  /*9710*/  BSYNC B1 ;  /* 0x0000000000017941 */ /* 0x000fea0003800000 */
.L_x_10147:
        /* <DEDUP_REMOVED lines=22> */
.L_x_10139:
[----:B------:R-:W-:Y:S05]  /*9880*/  BSYNC B0 ;  /* 0x0000000000007941 */ /* 0x000fea0003800000 */
.L_x_10130:
[----:B------:R-:W-:Y:S02]  /*9890*/  ULDC UR4, c[0x0][0xd3c] ;  /* 0x00034f0000047ab9 */ /* 0x000fe40000000800 */
[----:B------:R-:W-:-:S13]  /*98a0*/  ISETP.GE.AND P0, PT, R7, UR4, PT ;  /* 0x0000000407007c0c */ /* 0x000fda000bf06270 */
[----:B------:R-:W-:Y:S05]  /*98b0*/  @!P0 BRA `(.L_x_10149) ;  /* 0xffffff7400888947 */ /* 0x000fea000383ffff */
[----:B------:R-:W-:Y:S05]  /*98c0*/  EXIT ;  /* 0x000000000000794d */ /* 0x000fea0003800000 */
.L_x_10105:
        /* <DEDUP_REMOVED lines=18> */
.L_x_10150:
        /* <DEDUP_REMOVED lines=42> */
.L_x_10156:
        /* <DEDUP_REMOVED lines=12> */
.L_x_10155:
[----:B------:R-:W-:Y:S05]  /*9d50*/  BSYNC B0 ;  /* 0x0000000000007941 */ /* 0x000fea0003800000 */
.L_x_10154:
        /* <DEDUP_REMOVED lines=22> */
.L_x_10152:
        /* <DEDUP_REMOVED lines=16> */
.L_x_10157:
        /* <DEDUP_REMOVED lines=25> */
.L_x_10153:
[----:B------:R-:W-:Y:S02]  /*a150*/  IMAD.MOV.U32 R17, RZ, RZ, RZ ;  /* 0x000000ffff117224 */ /* 0x000fe400078e00ff */
[----:B------:R-:W-:Y:S02]  /*a160*/  IMAD.U32 R16, RZ, RZ, UR6 ;  /* 0x00000006ff107e24 */ /* 0x000fe4000f8e00ff */
[----:B------:R-:W-:-:S07]  /*a170*/  IMAD.MOV.U32 R18, RZ, RZ, RZ ;  /* 0x000000ffff127224 */ /* 0x000fce00078e00ff */
.L_x_10158:
[----:B------:R-:W-:-:S13]  /*a180*/  ISETP.NE.AND P0, PT, R5, RZ, PT ;  /* 0x000000ff0500720c */ /* 0x000fda0003f05270 */
[----:B------:R-:W0:Y:S01]  /*a190*/  @!P0 S2R R3, SR_CgaCtaId ;  /* 0x0000000000038919 */ /* 0x000e220000008800 */
[----:B------:R-:W-:-:S04]  /*a1a0*/  @!P0 MOV R0, 0x400 ;  /* 0x0000040000008802 */ /* 0x000fc80000000f00 */
[----:B0-----:R-:W-:-:S05]  /*a1b0*/  @!P0 LEA R0, R3, R0, 0x18 ;  /* 0x0000000003008211 */ /* 0x001fca00078ec0ff */
[----:B------:R0:W-:Y:S01]  /*a1c0*/  @!P0 STS.128 [R0+0x324d0], R16 ;  /* 0x0324d01000008388 */ /* 0x0001e20000000c00 */
[----:B------:R-:W-:Y:S06]  /*a1d0*/  BAR.ARV 0x5, 0x180 ;  /* 0x0146000000007b1d */ /* 0x000fec0000002000 */
.L_x_10151:
        /* <DEDUP_REMOVED lines=28> */
[----:B------:R0:W-:Y:S04]  /*a3a0*/  STL [R1+0x10], R3 ;  /* 0x0000100301007387 */ /* 0x0001e80000100800 */
[----:B------:R-:W-:Y:S04]  /*a3b0*/  STL [R1+0x6c], RZ ;  /* 0x00006cff01007387 */ /* 0x000fe80000100800 */
[----:B------:R1:W-:Y:S01]  /*a3c0*/  STL [R1+0x18], R2 ;  /* 0x0000180201007387 */ /* 0x0003e20000100800 */
[----:B0-----:R-:W-:-:S03]  /*a3d0*/  LOP3.LUT R3, R0, 0x40, RZ, 0xfc, !PT ;  /* 0x0000004000037812 */ /* 0x001fc600078efcff */
[----:B------:R0:W-:Y:S01]  /*a3e0*/  STL [R1+0x8], RZ ;  /* 0x000008ff01007387 */ /* 0x0001e20000100800 */
[C---:B-1----:R-:W-:Y:S02]  /*a3f0*/  LOP3.LUT R2, R0.reuse, 0x80, RZ, 0xfc, !PT ;  /* 0x0000008000027812 */ /* 0x042fe400078efcff */
[----:B------:R-:W-:-:S07]  /*a400*/  LOP3.LUT R0, R0, 0xc0, RZ, 0xfc, !PT ;  /* 0x000000c000007812 */ /* 0x000fce00078efcff */
.L_x_10267:
[----:B01----:R-:W1:Y:S02]  /*a410*/  LDC.64 R2, c[0x0][0xd88] ;  /* 0x00036200ff027b82 */ /* 0x003e640000000a00 */
[----:B-1----:R-:W-:-:S05]  /*a420*/  IMAD.WIDE R2, R19, 0x4, R2 ;  /* 0x0000000413027825 */ /* 0x002fca00078e0202 */
        /* <DEDUP_REMOVED lines=27> */
[----:B--2---:R-:W-:-:S02]  /*a5e0*/  IADD3 R2, P3, R10, UR4, RZ ;  /* 0x000000040a027c10 */ /* 0x004fc4000ff7e0ff */
[----:B-1----:R-:W-:Y:S02]  /*a5f0*/  IADD3 R4, P4, R10, UR8, RZ ;  /* 0x000000080a047c10 */ /* 0x002fe4000ff9e0ff */
        /* <DEDUP_REMOVED lines=8> */
[----:B-1----:R-:W-:-:S04]  /*a680*/  @P2 IADD3 R6, P3, R10, UR6, RZ ;  /* 0x000000060a062c10 */ /* 0x002fc8000ff7e0ff */
        /* <DEDUP_REMOVED lines=8> */
[----:B-1----:R-:W-:Y:S01]  /*a710*/  IMAD.U32 R6, RZ, RZ, UR4 ;  /* 0x00000004ff067e24 */ /* 0x002fe2000f8e00ff */
[----:B--2---:R1:W-:Y:S01]  /*a720*/  STL [R1+0x38], R12 ;  /* 0x0000380c01007387 */ /* 0x0043e20000100800 */
[----:B------:R-:W-:Y:S05]  /*a730*/  @P2 BRA `(.L_x_10160) ;  /* 0x0000000000142947 */ /* 0x000fea0003800000 */
[----:B------:R-:W-:Y:S05]  /*a740*/  @!P1 BRA `(.L_x_10160) ;  /* 0x0000000000109947 */ /* 0x000fea0003800000 */
[----:B------:R-:W2:Y:S04]  /*a750*/  LDG.E R7, desc[UR38][R2.64] ;  /* 0x0000002602077981 */ /* 0x000ea8000c1e1900 */
[----:B------:R-:W2:Y:S02]  /*a760*/  LDG.E R2, desc[UR38][R2.64+0x4] ;  /* 0x0000042602027981 */ /* 0x000ea4000c1e1900 */
[----:B--2---:R-:W-:-:S05]  /*a770*/  IMAD.IADD R2, R2, 0x1, -R7 ;  /* 0x0000000102027824 */ /* 0x004fca00078e0a07 */
[----:B------:R2:W-:Y:S02]  /*a780*/  STL [R1+0x38], R2 ;  /* 0x0000380201007387 */ /* 0x0005e40000100800 */
.L_x_10160:
[----:B--2---:R-:W-:Y:S01]  /*a790*/  IMAD.MOV.U32 R2, RZ, RZ, R11 ;  /* 0x000000ffff027224 */ /* 0x004fe200078e000b */
        /* <DEDUP_REMOVED lines=11> */
.L_x_10161:
[----:B------:R-:W-:Y:S05]  /*a850*/  @!P0 BRA `(.L_x_10162) ;  /* 0x00000000000c8947 */ /* 0x000fea0003800000 */
[----:B------:R-:W2:Y:S04]  /*a860*/  LDG.E R6, desc[UR38][R4.64] ;  /* 0x0000002604067981 */ /* 0x000ea8000c1e1900 */
[----:B------:R-:W2:Y:S02]  /*a870*/  LDG.E R4, desc[UR38][R4.64+0x4] ;  /* 0x0000042604047981 */ /* 0x000ea4000c1e1900 */
[----:B--2---:R-:W-:-:S07]  /*a880*/  IMAD.IADD R6, R4, 0x1, -R6 ;  /* 0x0000000104067824 */ /* 0x004fce00078e0a06 */
.L_x_10162:
[----:B-----5:R-:W-:Y:S01]  /*a890*/  IMAD.IADD R2, R6, 0x1, -R0 ;  /* 0x0000000106027824 */ /* 0x020fe200078e0a00 */
[----:B------:R-:W-:Y:S03]  /*a8a0*/  BSSY B7, `(.L_x_10163) ;  /* 0x00004e6000077945 */ /* 0x000fe60003800000 */
[C---:B------:R-:W-:Y:S01]  /*a8b0*/  VIADD R0, R2.reuse, 0x5f ;  /* 0x0000005f02007836 */ /* 0x040fe20000000000 */
[----:B------:R3:W-:Y:S01]  /*a8c0*/  STL [R1+0x48], R2 ;  /* 0x0000480201007387 */ /* 0x0007e20000100800 */
[----:B------:R-:W-:Y:S02]  /*a8d0*/  ISETP.GT.AND P0, PT, R2, RZ, PT ;  /* 0x000000ff0200720c */ /* 0x000fe40003f04270 */
[----:B------:R-:W-:-:S05]  /*a8e0*/  IMAD.HI R0, R0, 0x2aaaaaab, RZ ;  /* 0x2aaaaaab00007827 */ /* 0x000fca00078e02ff */
[----:B---3--:R-:W-:-:S04]  /*a8f0*/  SHF.R.U32.HI R2, RZ, 0x1f, R0 ;  /* 0x0000001fff027819 */ /* 0x008fc80000011600 */
[----:B------:R-:W-:-:S05]  /*a900*/  LEA.HI.SX32 R0, R0, R2, 0x1c ;  /* 0x0000000200007211 */ /* 0x000fca00078fe2ff */
[----:B------:R3:W-:Y:S01]  /*a910*/  STL [R1+0x30], R0 ;  /* 0x0000300001007387 */ /* 0x0007e20000100800 */
[----:B------:R-:W-:Y:S05]  /*a920*/  @P0 BRA `(.L_x_10164) ;  /* 0x0000000000440947 */ /* 0x000fea0003800000 */
[----:B------:R-:W4:Y:S02]  /*a930*/  S2R R3, SR_TID.X ;  /* 0x0000000000037919 */ /* 0x000f240000002100 */
[----:B----4-:R-:W-:-:S04]  /*a940*/  LOP3.LUT R3, R3, 0x7f, RZ, 0xc0, !PT ;  /* 0x0000007f03037812 */ /* 0x010fc800078ec0ff */
[----:B------:R-:W-:-:S13]  /*a950*/  ISETP.NE.AND P0, PT, R3, RZ, PT ;  /* 0x000000ff0300720c */ /* 0x000fda0003f05270 */
[----:B------:R-:W-:Y:S05]  /*a960*/  @P0 BRA `(.L_x_10165) ;  /* 0x0000004c00640947 */ /* 0x000fea0003800000 */
[----:B------:R-:W4:Y:S01]  /*a970*/  S2R R3, SR_LANEID ;  /* 0x0000000000037919 */ /* 0x000f220000000000 */
[----:B------:R-:W-:Y:S01]  /*a980*/  VOTEU.ANY UR4, UPT, PT ;  /* 0x0000000000047886 */ /* 0x000fe200038e0100 */
[----:B------:R-:W5:Y:S01]  /*a990*/  LDC.64 R4, c[0x0][0xd60] ;  /* 0x00035800ff047b82 */ /* 0x000f620000000a00 */
[----:B---3--:R-:W4:Y:S08]  /*a9a0*/  FLO.U32 R0, UR4 ;  /* 0x0000000400007d00 */ /* 0x008f3000080e0000 */
[----:B------:R-:W5:Y:S01]  /*a9b0*/  POPC R2, UR4 ;  /* 0x0000000400027d09 */ /* 0x000f620008000000 */
[----:B----4-:R-:W-:-:S13]  /*a9c0*/  ISETP.EQ.U32.AND P0, PT, R0, R3, PT ;  /* 0x000000030000720c */ /* 0x010fda0003f02070 */
[----:B-----5:R-:W3:Y:S01]  /*a9d0*/  @P0 ATOMG.E.ADD.STRONG.GPU PT, R5, desc[UR38][R4.64], R2 ;  /* 0x00000002040509a8 */ /* 0x020ee200081ee1e6 */
[----:B------:R-:W4:Y:S02]  /*a9e0*/  S2R R3, SR_LTMASK ;  /* 0x0000000000037919 */ /* 0x000f240000003900 */
[----:B----4-:R-:W-:-:S06]  /*a9f0*/  LOP3.LUT R3, R3, UR4, RZ, 0xc0, !PT ;  /* 0x0000000403037c12 */ /* 0x010fcc000f8ec0ff */
[----:B------:R-:W4:Y:S01]  /*aa00*/  POPC R3, R3 ;  /* 0x0000000300037309 */ /* 0x000f220000000000 */
[----:B---3--:R-:W4:Y:S02]  /*aa10*/  SHFL.IDX PT, R0, R5, R0, 0x1f ;  /* 0x00001f0005007589 */ /* 0x008f2400000e0000 */
[----:B----4-:R-:W-:Y:S01]  /*aa20*/  IADD3 R16, R0, UR40, R3 ;  /* 0x0000002800107c10 */ /* 0x010fe2000fffe003 */
[----:B------:R-:W-:Y:S06]  /*aa30*/  BRA `(.L_x_10165) ;  /* 0x0000004c00307947 */ /* 0x000fec0003800000 */
.L_x_10164:
[----:B---3--:R-:W3:Y:S01]  /*aa40*/  LDL R0, [R1+0x4] ;  /* 0x0000040001007983 */ /* 0x008ee20000100800 */
        /* <DEDUP_REMOVED lines=16> */
[----:B-1----:R-:W-:Y:S02]  /*ab50*/  IMAD.MOV.U32 R12, RZ, RZ, 0x1 ;  /* 0x00000001ff0c7424 */ /* 0x002fe400078e00ff */
[----:B------:R-:W-:-:S07]  /*ab60*/  IMAD.MOV.U32 R13, RZ, RZ, RZ ;  /* 0x000000ffff0d7224 */ /* 0x000fce00078e00ff */
[----:B------:R-:W-:-:S07]  /*ab70*/  LEPC R20, `(.L_x_10167) ;  /* 0x000000001014794e */ /* 0x000fce0000000000 */
[----:B0--3--:R-:W-:Y:S05]  /*ab80*/  CALL.ABS.NOINC R2 ;  /* 0x0000000002007343 */ /* 0x009fea0003c00000 */
.L_x_10167:
[----:B------:R-:W-:Y:S05]  /*ab90*/  BSYNC B6 ;  /* 0x0000000000067941 */ /* 0x000fea0003800000 */
.L_x_10166:
        /* <DEDUP_REMOVED lines=17> */
[----:B-1----:R-:W-:Y:S02]  /*acb0*/  IMAD.MOV.U32 R12, RZ, RZ, 0x1 ;  /* 0x00000001ff0c7424 */ /* 0x002fe400078e00ff */
[----:B---3--:R-:W-:-:S07]  /*acc0*/  IMAD.MOV.U32 R13, RZ, RZ, RZ ;  /* 0x000000ffff0d7224 */ /* 0x008fce00078e00ff */
[----:B------:R-:W-:-:S07]  /*acd0*/  LEPC R20, `(.L_x_10170) ;  /* 0x000000001014794e */ /* 0x000fce0000000000 */
[----:B0---4-:R-:W-:Y:S05]  /*ace0*/  CALL.ABS.NOINC R2 ;  /* 0x0000000002007343 */ /* 0x011fea0003c00000 */
.L_x_10170:
        /* <DEDUP_REMOVED lines=16> */
.L_x_10169:
[----:B------:R-:W-:Y:S05]  /*adf0*/  BSYNC B6 ;  /* 0x0000000000067941 */ /* 0x000fea0003800000 */
.L_x_10168:
        /* <DEDUP_REMOVED lines=10> */
[----:B--2---:R2:W3:Y:S01]  /*aea0*/  @P0 LDG.E R7, desc[UR38][R2.64] ;  /* 0x0000002602070981 */ /* 0x0044e2000c1e1900 */
[----:B-----5:R-:W-:Y:S01]  /*aeb0*/  VIADD R9, R0, 0xffffffff ;  /* 0xffffffff00097836 */ /* 0x020fe20000000000 */
[----:B--2---:R-:W2:Y:S01]  /*aec0*/  LDC.64 R2, c[0x0][0x418] ;  /* 0x00010600ff027b82 */ /* 0x004ea20000000a00 */
[----:B---3--:R-:W-:Y:S01]  /*aed0*/  SHF.R.S32.HI R8, RZ, 0x1f, R7 ;  /* 0x0000001fff087819 */ /* 0x008fe20000011407 */
[----:B------:R3:W-:Y:S04]  /*aee0*/  @P0 STL [R1+0xc], R7 ;  /* 0x00000c0701000387 */ /* 0x0007e80000100800 */
[----:B------:R3:W-:Y:S04]  /*aef0*/  STL [R1+0x2c], R9 ;  /* 0x00002c0901007387 */ /* 0x0007e80000100800 */
        /* <DEDUP_REMOVED lines=10> */
.L_x_10284:
[----:B--2---:R-:W2:Y:S01]  /*afa0*/  LDL.LU R4, [R1+0x14] ;  /* 0x0000140001047983 */ /* 0x004ea20000300800 */
[----:B------:R-:W-:Y:S02]  /*afb0*/  PLOP3.LUT P1, PT, PT, PT, PT, 0x8, 0x0 ;  /* 0x000000000000781c */ /* 0x000fe40003f2e170 */
[----:B---3--:R-:W-:Y:S01]  /*afc0*/  ISETP.NE.AND P0, PT, R14, RZ, PT ;  /* 0x000000ff0e00720c */ /* 0x008fe20003f05270 */
        /* <DEDUP_REMOVED lines=8> */
.L_x_10287:
[----:B------:R-:W-:Y:S05]  /*b050*/  @!P6 BRA `(.L_x_10172) ;  /* 0x000000040014e947 */ /* 0x000fea0003800000 */
[----:B------:R2:W-:Y:S01]  /*b060*/  STL [R1+0x70], R9 ;  /* 0x0000700901007387 */ /* 0x0005e20000100800 */
[----:B------:R-:W-:-:S04]  /*b070*/  ISETP.NE.U32.AND P0, PT, R2, RZ, PT ;  /* 0x000000ff0200720c */ /* 0x000fc80003f05070 */
[----:B------:R-:W-:-:S13]  /*b080*/  ISETP.NE.AND.EX P0, PT, R3, RZ, PT, P0 ;  /* 0x000000ff0300720c */ /* 0x000fda0003f05300 */
[----:B--2---:R-:W-:Y:S05]  /*b090*/  @!P0 BRA `(.L_x_10174) ;  /* 0x0000000000508947 */ /* 0x004fea0003800000 */
[----:B------:R-:W2:Y:S01]  /*b0a0*/  LDC R6, c[0x0][0x43c] ;  /* 0x00010f00ff067b82 */ /* 0x000ea20000000800 */
[----:B---3--:R-:W-:Y:S01]  /*b0b0*/  IMAD.MOV.U32 R0, RZ, RZ, R9 ;  /* 0x000000ffff007224 */ /* 0x008fe200078e0009 */
[----:B------:R-:W-:Y:S01]  /*b0c0*/  ULDC.64 UR4, c[0x0][0x428] ;  /* 0x00010a0000047ab9 */ /* 0x000fe20000000a00 */
[----:B--2---:R-:W-:-:S13]  /*b0d0*/  ISETP.NE.AND P0, PT, R6, 0x1, PT ;  /* 0x000000010600780c */ /* 0x004fda0003f05270 */
        /* <DEDUP_REMOVED lines=14> */
[----:B------:R-:W2:Y:S04]  /*b1c0*/  LDG.E R0, desc[UR38][R2.64] ;  /* 0x0000002602007981 */ /* 0x000ea8000c1e1900 */
[----:B--2---:R2:W-:Y:S02]  /*b1d0*/  STL [R1], R0 ;  /* 0x0000000001007387 */ /* 0x0045e40000100800 */
.L_x_10174:
[----:B------:R-:W4:Y:S04]  /*b1e0*/  LDL R7, [R1+0x4] ;  /* 0x0000040001077983 */ /* 0x000f280000100800 */
[----:B--23--:R-:W4:Y:S04]  /*b1f0*/  LDL R0, [R1+0x8] ;  /* 0x0000080001007983 */ /* 0x00cf280000100800 */
[----:B------:R-:W2:Y:S01]  /*b200*/  LDL R2, [R1+0x18] ;  /* 0x0000180001027983 */ /* 0x000ea20000100800 */
[----:B----4-:R-:W-:Y:S01]  /*b210*/  IMAD R0, R0, 0x8, R7 ;  /* 0x0000000800007824 */ /* 0x010fe200078e0207 */
[----:B--2---:R-:W-:-:S04]  /*b220*/  SHF.L.U32 R2, R2, 0x1f, RZ ;  /* 0x0000001f02027819 */ /* 0x004fc800000006ff */
[----:B------:R-:W2:Y:S02]  /*b230*/  SYNCS.PHASECHK.TRANS64.TRYWAIT P0, [R0+URZ+0x32440], R2 ;  /* 0x03244002000075a7 */ /* 0x000ea4000800017f */
[----:B--2---:R-:W-:Y:S05]  /*b240*/  @!P0 BRA `(.L_x_10175) ;  /* 0x00000054008c8947 */ /* 0x004fea0003800000 */
.L_x_10288:
        /* <DEDUP_REMOVED lines=11> */
.L_x_10176:
[----:B------:R-:W3:Y:S04]  /*b300*/  LDL R7, [R1+0x4] ;  /* 0x0000040001077983 */ /* 0x000ee80000100800 */
[----:B------:R-:W3:Y:S04]  /*b310*/  LDL R6, [R1+0x8] ;  /* 0x0000080001067983 */ /* 0x000ee80000100800 */
[----:B------:R-:W4:Y:S04]  /*b320*/  LDL R5, [R1+0x70] ;  /* 0x0000700001057983 */ /* 0x000f280000100800 */
[----:B------:R-:W5:Y:S04]  /*b330*/  LDL R4, [R1+0x20] ;  /* 0x0000200001047983 */ /* 0x000f680000100800 */
[----:B------:R-:W5:Y:S04]  /*b340*/  LDL R3, [R1] ;  /* 0x0000000001037983 */ /* 0x000f680000100800 */
[----:B--2---:R-:W2:Y:S01]  /*b350*/  LDL.LU R2, [R1+0x14] ;  /* 0x0000140001027983 */ /* 0x004ea20000300800 */
        /* <DEDUP_REMOVED lines=8> */
[----:B---3--:R-:W-:Y:S01]  /*b3e0*/  IMAD R0, R6, 0x3000, R7 ;  /* 0x0000300006007824 */ /* 0x008fe200078e0207 */
[----:B----4-:R-:W-:-:S04]  /*b3f0*/  R2UR UR11, R5 ;  /* 0x00000000050b72ca */ /* 0x010fc800000e0000 */
[----:B------:R-:W-:Y:S02]  /*b400*/  R2UR UR8, R0 ;  /* 0x00000000000872ca */ /* 0x000fe400000e0000 */
[----:B-----5:R-:W-:Y:S02]  /*b410*/  R2UR UR4, R4 ;  /* 0x00000000040472ca */ /* 0x020fe400000e0000 */
[----:B------:R-:W-:Y:S02]  /*b420*/  R2UR UR13, R3 ;  /* 0x00000000030d72ca */ /* 0x000fe400000e0000 */
[----:B--2---:R-:W-:-:S07]  /*b430*/  LOP3.LUT R2, R2, 0xfffffffe, RZ, 0xc0, !PT ;  /* 0xfffffffe02027812 */ /* 0x004fce00078ec0ff */
[----:B------:R-:W-:Y:S01]  /*b440*/  UIADD3 UR8, UR8, 0x1c400, URZ ;  /* 0x0001c40008087890 */ /* 0x000fe2000fffe03f */
[----:B------:R-:W-:Y:S01]  /*b450*/  @P0 LOP3.LUT R2, R2, 0x1, RZ, 0xfc, !PT ;  /* 0x0000000102020812 */ /* 0x000fe200078efcff */
[----:B------:R-:W-:-:S03]  /*b460*/  UIMAD UR11, UR11, 0x60, UR4 ;  /* 0x000000600b0b78a4 */ /* 0x000fc6000f8e0204 */
[----:B------:R-:W-:Y:S01]  /*b470*/  UMOV UR4, 0x0 ;  /* 0x0000000000047882 */ /* 0x000fe20000000000 */
[----:B------:R2:W-:Y:S05]  /*b480*/  STL [R1+0x14], R2 ;  /* 0x0000140201007387 */ /* 0x0005ea0000100800 */
[----:B------:R2:W-:Y:S01]  /*b490*/  UTMALDG.4D [UR8], [UR6], desc[UR4] ;  /* 0x00000408060075b4 */ /* 0x0005e20008019000 */
[----:B------:R-:W-:Y:S02]  /*b4a0*/  NOP ;  /* 0x0000000000007918 */ /* 0x000fe40000000000 */
.L_x_10172:
        /* <DEDUP_REMOVED lines=33> */
[----:B-1----:R-:W-:Y:S02]  /*b6c0*/  IMAD.MOV.U32 R12, RZ, RZ, 0x1 ;  /* 0x00000001ff0c7424 */ /* 0x002fe400078e00ff */
[----:B------:R-:W-:-:S07]  /*b6d0*/  IMAD.MOV.U32 R13, RZ, RZ, RZ ;  /* 0x000000ffff0d7224 */ /* 0x000fce00078e00ff */
[----:B------:R-:W-:-:S07]  /*b6e0*/  LEPC R20, `(.L_x_10178) ;  /* 0x000000001014794e */ /* 0x000fce0000000000 */
[----:B0-2---:R-:W-:Y:S05]  /*b6f0*/  CALL.ABS.NOINC R2 ;  /* 0x0000000002007343 */ /* 0x005fea0003c00000 */
.L_x_10178:
[----:B------:R-:W-:Y:S05]  /*b700*/  BSYNC B6 ;  /* 0x0000000000067941 */ /* 0x000fea0003800000 */
.L_x_10177:
[----:B------:R-:W3:Y:S01]  /*b710*/  LDL R4, [R1+0x40] ;  /* 0x0000400001047983 */ /* 0x000ee20000100800 */
[----:B------:R-:W4:Y:S03]  /*b720*/  LDC R6, c[0x0][0x448] ;  /* 0x00011200ff067b82 */ /* 0x000f260000000800 */
[----:B------:R-:W3:Y:S04]  /*b730*/  LDL R10, [R1+0x28] ;  /* 0x00002800010a7983 */ /* 0x000ee80000100800 */
[----:B------:R-:W3:Y:S01]  /*b740*/  LDL R9, [R1+0x50] ;  /* 0x0000500001097983 */ /* 0x000ee20000100800 */
[----:B--2---:R-:W2:Y:S01]  /*b750*/  S2R R2, SR_TID.X ;  /* 0x0000000000027919 */ /* 0x004ea20000002100 */
[----:B------:R-:W0:Y:S02]  /*b760*/  S2R R0, SR_TID.X ;  /* 0x0000000000007919 */ /* 0x000e240000002100 */
[----:B------:R-:W3:Y:S04]  /*b770*/  LDL R8, [R1+0x58] ;  /* 0x0000580001087983 */ /* 0x000ee80000100800 */
[----:B------:R-:W3:Y:S01]  /*b780*/  LDL R7, [R1+0x34] ;  /* 0x0000340001077983 */ /* 0x000ee20000100800 */
[----:B----4-:R-:W-:Y:S01]  /*b790*/  ISETP.NE.AND P0, PT, R6, 0x1, PT ;  /* 0x000000010600780c */ /* 0x010fe20003f05270 */
[----:B------:R-:W-:Y:S01]  /*b7a0*/  IMAD.SHL.U32 R17, R17, 0x80, RZ ;  /* 0x0000008011117824 */ /* 0x000fe200078e00ff */
[----:B------:R-:W-:Y:S01]  /*b7b0*/  ULDC.64 UR4, c[0x0][0x298] ;  /* 0x0000a60000047ab9 */ /* 0x000fe20000000a00 */
[----:B------:R-:W-:-:S10]  /*b7c0*/  ULDC.64 UR6, c[0x0][0x280] ;  /* 0x0000a00000067ab9 */ /* 0x000fd40000000a00 */
[----:B------:R-:W4:Y:S01]  /*b7d0*/  @P0 LDC R3, c[0x0][0x450] ;  /* 0x00011400ff030b82 */ /* 0x000f220000000800 */
[----:B--2---:R-:W-:-:S04]  /*b7e0*/  LOP3.LUT R2, R2, 0x7f, RZ, 0xc0, !PT ;  /* 0x0000007f02027812 */ /* 0x004fc800078ec0ff */
[----:B------:R-:W-:Y:S01]  /*b7f0*/  SHF.R.U32.HI R2, RZ, 0x3, R2 ;  /* 0x00000003ff027819 */ /* 0x000fe20000011602 */
[----:B0-----:R-:W-:-:S05]  /*b800*/  IMAD.SHL.U32 R0, R0, 0x10, RZ ;  /* 0x0000001000007824 */ /* 0x001fca00078e00ff */
[----:B------:R-:W-:Y:S02]  /*b810*/  LOP3.LUT R0, R2, 0x70, R0, 0xf8, !PT ;  /* 0x0000007002007812 */ /* 0x000fe400078ef800 */
[----:B------:R-:W0:Y:S02]  /*b820*/  @P0 LDC R2, c[0x0][0x44c] ;  /* 0x00011300ff020b82 */ /* 0x000e240000000800 */
[----:B------:R-:W-:-:S05]  /*b830*/  LOP3.LUT R5, R0, R17, RZ, 0xfc, !PT ;  /* 0x0000001100057212 */ /* 0x000fca00078efcff */
        /* <DEDUP_REMOVED lines=27> */
[----:B--2---:R-:W2:Y:S01]  /*b9f0*/  S2R R5, SR_TID.X ;  /* 0x0000000000057919 */ /* 0x004ea20000002100 */
[----:B------:R-:W-:Y:S02]  /*ba00*/  IMAD.IADD R3, R3, 0x1, R4 ;  /* 0x0000000103037824 */ /* 0x000fe400078e0204 */
[----:B------:R-:W-:-:S05]  /*ba10*/  SHF.R.S32.HI R4, RZ, 0x1f, R0 ;  /* 0x0000001fff047819 */ /* 0x000fca0000011400 */
[----:B------:R-:W-:Y:S02]  /*ba20*/  IMAD R4, R4, UR4, RZ ;  /* 0x0000000404047c24 */ /* 0x000fe4000f8e02ff */
[----:B------:R-:W-:Y:S01]  /*ba30*/  IMAD.WIDE.U32 R2, R0, UR4, R2 ;  /* 0x0000000400027c25 */ /* 0x000fe2000f8e0002 */
[----:B------:R-:W-:-:S03]  /*ba40*/  ULDC UR4, c[0x0][0x2b8] ;  /* 0x0000ae0000047ab9 */ /* 0x000fc60000000800 */
[----:B------:R-:W-:Y:S01]  /*ba50*/  IMAD R4, R0, UR5, R4 ;  /* 0x0000000500047c24 */ /* 0x000fe2000f8e0204 */
[----:B------:R-:W-:-:S03]  /*ba60*/  LEA R0, P1, R2, UR6, 0x1 ;  /* 0x0000000602007c11 */ /* 0x000fc6000f8208ff */
[----:B------:R-:W-:Y:S02]  /*ba70*/  IMAD.IADD R4, R3, 0x1, R4 ;  /* 0x0000000103047824 */ /* 0x000fe400078e0204 */
[----:B--2---:R-:W-:-:S05]  /*ba80*/  IMAD.SHL.U32 R10, R5, 0x8, RZ ;  /* 0x00000008050a7824 */ /* 0x004fca00078e00ff */
[----:B------:R-:W-:Y:S02]  /*ba90*/  LOP3.LUT R10, R10, 0x38, RZ, 0xc0, !PT ;  /* 0x000000380a0a7812 */ /* 0x000fe400078ec0ff */
[----:B------:R-:W-:Y:S02]  /*baa0*/  LOP3.LUT R5, R5, 0x7f, RZ, 0xc0, !PT ;  /* 0x0000007f05057812 */ /* 0x000fe400078ec0ff */
[----:B------:R-:W-:Y:S01]  /*bab0*/  ISETP.GE.AND P0, PT, R10, UR4, PT ;  /* 0x000000040a007c0c */ /* 0x000fe2000bf06270 */
[----:B------:R-:W-:Y:S01]  /*bac0*/  UMOV UR4, 0xffffffff ;  /* 0xffffffff00047882 */ /* 0x000fe20000000000 */
[----:B------:R-:W-:Y:S02]  /*bad0*/  LEA.HI.X R2, R2, UR7, R4, 0x1, P1 ;  /* 0x0000000702027c11 */ /* 0x000fe400088f0c04 */
[----:B------:R-:W-:Y:S01]  /*bae0*/  SHF.R.U32.HI R8, RZ, 0x3, R5 ;  /* 0x00000003ff087819 */ /* 0x000fe20000011605 */
[----:B0-----:R-:W-:Y:S08]  /*baf0*/  BRA.DIV UR4, `(.L_x_10179) ;  /* 0x0000004e04747947 */ /* 0x001ff0000b800000 */
[----:B------:R-:W2:Y:S01]  /*bb00*/  LDL R7, [R1+0x38] ;  /* 0x0000380001077983 */ /* 0x000ea20000100800 */
[----:B------:R-:W-:-:S03]  /*bb10*/  IMAD.IADD R17, R8, 0x1, R17 ;  /* 0x0000000108117824 */ /* 0x000fc600078e0211 */
[----:B------:R-:W0:Y:S01]  /*bb20*/  SHFL.IDX PT, R5, R0, RZ, 0x181f ;  /* 0x00181fff00057589 */ /* 0x000e2200000e0000 */
[----:B------:R-:W-:-:S03]  /*bb30*/  VIADD R8, R17, 0x10 ;  /* 0x0000001011087836 */ /* 0x000fc60000000000 */
[----:B------:R-:W3:Y:S04]  /*bb40*/  SHFL.IDX PT, R4, R2, RZ, 0x181f ;  /* 0x00181fff02047589 */ /* 0x000ee800000e0000 */
[----:B------:R4:W-:Y:S01]  /*bb50*/  STL [R1+0x3c], R8 ;  /* 0x00003c0801007387 */ /* 0x0009e20000100800 */
[----:B--2---:R-:W-:-:S03]  /*bb60*/  IMAD R3, R7, R6, RZ ;  /* 0x0000000607037224 */ /* 0x004fc600078e02ff */
[----:B------:R-:W2:Y:S02]  /*bb70*/  SHFL.IDX PT, R6, R0, 0x1, 0x181f ;  /* 0x00381f0000067f89 */ /* 0x000ea400000e0000 */
[CC--:B------:R-:W-:Y:S02]  /*bb80*/  ISETP.GE.AND P1, PT, R17.reuse, R3.reuse, PT ;  /* 0x000000031100720c */ /* 0x0c0fe40003f26270 */
[----:B------:R-:W1:Y:S01]  /*bb90*/  SHFL.IDX PT, R7, R2, 0x1, 0x181f ;  /* 0x00381f0002077f89 */ /* 0x000e6200000e0000 */
[----:B------:R-:W-:Y:S01]  /*bba0*/  ISETP.GE.AND P2, PT, R8, R3, PT ;  /* 0x000000030800720c */ /* 0x000fe20003f46270 */
[----:B----4-:R-:W-:-:S05]  /*bbb0*/  VIADD R8, R17, 0x20 ;  /* 0x0000002011087836 */ /* 0x010fca0000000000 */
[----:B------:R-:W-:Y:S04]  /*bbc0*/  STL [R1+0x4c], R8 ;  /* 0x00004c0801007387 */ /* 0x000fe80000100800 */
[----:B0-----:R-:W-:-:S05]  /*bbd0*/  @!P1 LEA R5, P3, R10, R5, 0x1 ;  /* 0x000000050a059211 */ /* 0x001fca00078608ff */
[----:B---3--:R-:W-:-:S05]  /*bbe0*/  @!P1 IMAD.X R4, RZ, RZ, R4, P3 ;  /* 0x000000ffff049224 */ /* 0x008fca00018e0604 */
[----:B------:R-:W-:-:S04]  /*bbf0*/  @!P1 LOP3.LUT R5, R5, R4, RZ, 0x3c, !PT ;  /* 0x0000000405059212 */ /* 0x000fc800078e3cff */
[----:B------:R-:W-:-:S04]  /*bc00*/  @!P1 LOP3.LUT R4, R5, R4, RZ, 0x3c, !PT ;  /* 0x0000000405049212 */ /* 0x000fc800078e3cff */
[----:B------:R-:W-:-:S05]  /*bc10*/  @!P1 LOP3.LUT R5, R5, R4, RZ, 0x3c, !PT ;  /* 0x0000000405059212 */ /* 0x000fca00078e3cff */
[----:B-----5:R2:W-:Y:S02]  /*bc20*/  @!P1 LDGSTS.E.BYPASS.LTC128B.128 [R9+0x18400], desc[UR38][R4.64], !P0 ;  /* 0x1840000004099fae */ /* 0x0205e4000c101d66 */
[----:B--2---:R-:W-:Y:S02]  /*bc30*/  @!P2 LEA R5, P1, R10, R6, 0x1 ;  /* 0x000000060a05a211 */ /* 0x004fe400078208ff */
[----:B------:R-:W-:Y:S03]  /*bc40*/  SHFL.IDX PT, R6, R2, 0x2, 0x181f ;  /* 0x00581f0002067f89 */ /* 0x000fe600000e0000 */
[----:B-1----:R-:W-:Y:S01]  /*bc50*/  @!P2 IMAD.X R4, RZ, RZ, R7, P1 ;  /* 0x000000ffff04a224 */ /* 0x002fe200008e0607 */
[----:B------:R-:W-:Y:S01]  /*bc60*/  ISETP.GE.AND P1, PT, R8, R3, PT ;  /* 0x000000030800720c */ /* 0x000fe20003f26270 */
[----:B------:R-:W-:-:S03]  /*bc70*/  VIADD R7, R17, 0x30 ;  /* 0x0000003011077836 */ /* 0x000fc60000000000 */
[-C--:B------:R-:W-:Y:S02]  /*bc80*/  @!P2 LOP3.LUT R5, R5, R4.reuse, RZ, 0x3c, !PT ;  /* 0x000000040505a212 */ /* 0x080fe400078e3cff */
[----:B------:R-:W-:Y:S02]  /*bc90*/  STL [R1+0x54], R7 ;  /* 0x0000540701007387 */ /* 0x000fe40000100800 */
        /* <DEDUP_REMOVED lines=54> */
.L_x_10305:
        /* <DEDUP_REMOVED lines=12> */
.L_x_10180:
[----:B-1----:R-:W2:Y:S01]  /*c0c0*/  LDL R2, [R1+0x4] ;  /* 0x0000040001027983 */ /* 0x002ea20000100800 */
[----:B------:R-:W-:Y:S02]  /*c0d0*/  PLOP3.LUT P1, PT, P1, P0, PT, 0xa2, 0x0 ;  /* 0x000000000000781c */ /* 0x000fe40000f21472 */
[----:B--2---:R-:W-:-:S08]  /*c0e0*/  @P0 R2UR P1, UR4, R2 ;  /* 0x00000000020402ca */ /* 0x004fd00000020000 */
[----:B------:R-:W-:-:S05]  /*c0f0*/  @P0 PLOP3.LUT P0, PT, P1, PT, PT, 0x80, 0x0 ;  /* 0x000000000000081c */ /* 0x000fca0000f0f070 */
[----:B------:R-:W-:Y:S01]  /*c100*/  @!P1 SYNCS.ARRIVE.TRANS64.RED.A0T1 RZ, [UR4+0x32400], RZ ;  /* 0x032400ffffff99a7 */ /* 0x000fe20008200404 */
[----:B------:R-:W-:Y:S07]  /*c110*/  @!P1 ARRIVES.LDGSTSBAR.64.TRANSCNT [UR4+0x32400] ;  /* 0x03240000ff0099b0 */ /* 0x000fee0008000a84 */
[----:B------:R-:W-:Y:S05]  /*c120*/  @P0 BRA.U.ANY `(.L_x_10180) ;  /* 0xfffffffd00e40947 */ /* 0x000fea000393ffff */
[----:B------:R-:W-:Y:S01]  /*c130*/  NOP ;  /* 0x0000000000007918 */ /* 0x000fe20000000000 */
[----:B------:R-:W2:Y:S01]  /*c140*/  LDL.LU R0, [R1+0x40] ;  /* 0x0000400001007983 */ /* 0x000ea20000300800 */
[----:B------:R0:W-:Y:S01]  /*c150*/  SYNCS.ARRIVE.TRANS64.A1T0 RZ, [R2+URZ+0x32400], RZ ;  /* 0x032400ff02ff79a7 */ /* 0x0001e2000810003f */
[----:B------:R-:W-:Y:S02]  /*c160*/  ULDC.64 UR4, c[0x0][0x398] ;  /* 0x0000e60000047ab9 */ /* 0x000fe40000000a00 */
        /* <DEDUP_REMOVED lines=27> */
.L_x_10182:
[----:B------:R-:W-:Y:S05]  /*c320*/  BSYNC B6 ;  /* 0x0000000000067941 */ /* 0x000fea0003800000 */
.L_x_10181:
[----:B------:R-:W2:Y:S01]  /*c330*/  LDL.LU R6, [R1+0x28] ;  /* 0x0000280001067983 */ /* 0x000ea20000300800 */
[----:B------:R-:W-:Y:S01]  /*c340*/  ULDC.64 UR4, c[0x0][0x3d8] ;  /* 0x0000f60000047ab9 */ /* 0x000fe20000000a00 */
[----:B------:R-:W-:Y:S02]  /*c350*/  ULDC.64 UR6, c[0x0][0x390] ;  /* 0x0000e40000067ab9 */ /* 0x000fe40000000a00 */
[----:B0-----:R-:W2:Y:S04]  /*c360*/  LDL.LU.64 R2, [R1+0x40] ;  /* 0x0000400001027983 */ /* 0x001ea80000300a00 */
[----:B------:R-:W3:Y:S04]  /*c370*/  LDL.LU R0, [R1+0x50] ;  /* 0x0000500001007983 */ /* 0x000ee80000300800 */
[----:B------:R-:W4:Y:S04]  /*c380*/  LDL.LU R5, [R1+0x58] ;  /* 0x0000580001057983 */ /* 0x000f280000300800 */
[----:B------:R-:W4:Y:S04]  /*c390*/  LDL.LU R4, [R1+0x34] ;  /* 0x0000340001047983 */ /* 0x000f280000300800 */
[----:B------:R-:W4:Y:S01]  /*c3a0*/  LDL.LU R7, [R1+0x24] ;  /* 0x0000240001077983 */ /* 0x000f220000300800 */
[----:B-----5:R-:W0:Y:S01]  /*c3b0*/  S2R R8, SR_TID.X ;  /* 0x0000000000087919 */ /* 0x020e220000002100 */
[----:B--2---:R-:W-:-:S02]  /*c3c0*/  IMAD.MOV.U32 R3, RZ, RZ, R6 ;  /* 0x000000ffff037224 */ /* 0x004fc400078e0006 */
[----:B------:R-:W1:Y:S01]  /*c3d0*/  LDC R6, c[0x0][0x448] ;  /* 0x00011200ff067b82 */ /* 0x000e620000000800 */
[----:B---3--:R-:W-:Y:S02]  /*c3e0*/  IMAD R0, R0, UR4, RZ ;  /* 0x0000000400007c24 */ /* 0x008fe4000f8e02ff */
[----:B------:R-:W-:-:S04]  /*c3f0*/  IMAD.WIDE.U32 R2, R18, UR4, R2 ;  /* 0x0000000412027c25 */ /* 0x000fc8000f8e0002 */
[----:B------:R-:W-:Y:S01]  /*c400*/  IMAD R0, R18, UR5, R0 ;  /* 0x0000000512007c24 */ /* 0x000fe2000f8e0200 */
[----:B------:R-:W-:-:S03]  /*c410*/  ULDC.64 UR4, c[0x0][0x3e0] ;  /* 0x0000f80000047ab9 */ /* 0x000fc60000000a00 */
[----:B------:R-:W-:Y:S02]  /*c420*/  IMAD.IADD R3, R3, 0x1, R0 ;  /* 0x0000000103037824 */ /* 0x000fe400078e0200 */
[----:B----4-:R-:W-:Y:S01]  /*c430*/  IMAD R0, R5, UR4, RZ ;  /* 0x0000000405007c24 */ /* 0x010fe2000f8e02ff */
[----:B-1----:R-:W-:Y:S01]  /*c440*/  ISETP.NE.AND P0, PT, R6, 0x1, PT ;  /* 0x000000010600780c */ /* 0x002fe20003f05270 */
[----:B------:R-:W-:-:S04]  /*c450*/  IMAD.WIDE.U32 R2, R4, UR4, R2 ;  /* 0x0000000404027c25 */ /* 0x000fc8000f8e0002 */
[----:B------:R-:W-:Y:S01]  /*c460*/  IMAD R0, R4, UR5, R0 ;  /* 0x0000000504007c24 */ /* 0x000fe2000f8e0200 */
[----:B------:R-:W-:-:S07]  /*c470*/  ULDC.64 UR4, c[0x0][0x3d0] ;  /* 0x0000f40000047ab9 */ /* 0x000fce0000000a00 */
[----:B------:R-:W1:Y:S08]  /*c480*/  @P0 LDC R4, c[0x0][0x44c] ;  /* 0x00011300ff040b82 */ /* 0x000e700000000800 */
[----:B------:R-:W2:Y:S01]  /*c490*/  @P0 LDC R5, c[0x0][0x450] ;  /* 0x00011400ff050b82 */ /* 0x000ea20000000800 */
[----:B------:R-:W-:Y:S02]  /*c4a0*/  IMAD.IADD R3, R3, 0x1, R0 ;  /* 0x0000000103037824 */ /* 0x000fe400078e0200 */
[----:B------:R-:W-:-:S02]  /*c4b0*/  IMAD.MOV.U32 R0, RZ, RZ, R7 ;  /* 0x000000ffff007224 */ /* 0x000fc400078e0007 */
[----:B-1----:R-:W-:-:S05]  /*c4c0*/  @P0 IMAD.HI.U32 R4, R7, R4, RZ ;  /* 0x0000000407040227 */ /* 0x002fca00078e00ff */
[----:B--2---:R-:W-:-:S04]  /*c4d0*/  @P0 SHF.R.U32.HI R0, RZ, R5, R4 ;  /* 0x00000005ff000219 */ /* 0x004fc80000011604 */
[--C-:B------:R-:W-:Y:S01]  /*c4e0*/  SHF.R.S32.HI R5, RZ, 0x1f, R0.reuse ;  /* 0x0000001fff057819 */ /* 0x100fe20000011400 */
[----:B------:R-:W-:-:S04]  /*c4f0*/  IMAD.MOV R4, RZ, RZ, -R0 ;  /* 0x000000ffff047224 */ /* 0x000fc800078e0a00 */
[----:B------:R-:W-:Y:S02]  /*c500*/  IMAD R5, R5, UR4, RZ ;  /* 0x0000000405057c24 */ /* 0x000fe4000f8e02ff */
[----:B------:R-:W-:-:S04]  /*c510*/  IMAD.WIDE.U32 R2, R0, UR4, R2 ;  /* 0x0000000400027c25 */ /* 0x000fc8000f8e0002 */
[----:B------:R-:W-:Y:S02]  /*c520*/  IMAD R4, R6, R4, R7 ;  /* 0x0000000406047224 */ /* 0x000fe400078e0207 */
[----:B------:R-:W-:Y:S01]  /*c530*/  IMAD R0, R0, UR5, R5 ;  /* 0x0000000500007c24 */ /* 0x000fe2000f8e0205 */
[----:B------:R-:W-:Y:S01]  /*c540*/  ULDC.64 UR4, c[0x0][0x3c8] ;  /* 0x0000f20000047ab9 */ /* 0x000fe20000000a00 */
[C---:B0-----:R-:W-:Y:S02]  /*c550*/  IMAD.SHL.U32 R7, R8.reuse, 0x8, RZ ;  /* 0x0000000808077824 */ /* 0x041fe400078e00ff */
[----:B------:R-:W-:Y:S01]  /*c560*/  IMAD.IADD R3, R3, 0x1, R0 ;  /* 0x0000000103037824 */ /* 0x000fe200078e0200 */
[----:B------:R-:W-:Y:S01]  /*c570*/  SHF.R.S32.HI R0, RZ, 0x1f, R4 ;  /* 0x0000001fff007819 */ /* 0x000fe20000011404 */
[----:B------:R-:W-:-:S04]  /*c580*/  IMAD.SHL.U32 R8, R8, 0x8, RZ ;  /* 0x0000000808087824 */ /* 0x000fc800078e00ff */
[----:B------:R-:W-:Y:S01]  /*c590*/  IMAD R0, R0, UR4, RZ ;  /* 0x0000000400007c24 */ /* 0x000fe2000f8e02ff */
[----:B------:R-:W-:Y:S01]  /*c5a0*/  LOP3.LUT R8, R8, 0x38, RZ, 0xc0, !PT ;  /* 0x0000003808087812 */ /* 0x000fe200078ec0ff */
[----:B------:R-:W-:Y:S01]  /*c5b0*/  IMAD.WIDE.U32 R2, R4, UR4, R2 ;  /* 0x0000000404027c25 */ /* 0x000fe2000f8e0002 */
[----:B------:R-:W-:Y:S01]  /*c5c0*/  LOP3.LUT R7, R7, 0x38, RZ, 0xc0, !PT ;  /* 0x0000003807077812 */ /* 0x000fe200078ec0ff */
[----:B------:R-:W-:Y:S01]  /*c5d0*/  ULDC UR4, c[0x0][0x3b8] ;  /* 0x0000ee0000047ab9 */ /* 0x000fe20000000800 */
[----:B------:R-:W-:Y:S01]  /*c5e0*/  LOP3.LUT R10, R8, 0x40, RZ, 0xfc, !PT ;  /* 0x00000040080a7812 */ /* 0x000fe200078efcff */
[----:B------:R-:W-:Y:S01]  /*c5f0*/  IMAD R0, R4, UR5, R0 ;  /* 0x0000000504007c24 */ /* 0x000fe2000f8e0200 */
[C---:B------:R-:W-:Y:S02]  /*c600*/  LOP3.LUT R9, R8.reuse, 0x80, RZ, 0xfc, !PT ;  /* 0x0000008008097812 */ /* 0x040fe400078efcff */
[----:B------:R-:W-:Y:S01]  /*c610*/  LOP3.LUT R8, R8, 0xc0, RZ, 0xfc, !PT ;  /* 0x000000c008087812 */ /* 0x000fe200078efcff */
[----:B------:R-:W-:Y:S01]  /*c620*/  IMAD.IADD R0, R3, 0x1, R0 ;  /* 0x0000000103007824 */ /* 0x000fe200078e0200 */
[----:B------:R-:W-:-:S02]  /*c630*/  LEA R4, P4, R2, UR6, 0x1 ;  /* 0x0000000602047c11 */ /* 0x000fc4000f8808ff */
[----:B------:R-:W-:Y:S02]  /*c640*/  ISETP.GE.AND P3, PT, R7, UR4, PT ;  /* 0x0000000407007c0c */ /* 0x000fe4000bf66270 */
[----:B------:R-:W-:Y:S02]  /*c650*/  ISETP.GE.AND P2, PT, R10, UR4, PT ;  /* 0x000000040a007c0c */ /* 0x000fe4000bf46270 */
[----:B------:R-:W-:Y:S02]  /*c660*/  ISETP.GE.AND P1, PT, R9, UR4, PT ;  /* 0x0000000409007c0c */ /* 0x000fe4000bf26270 */
[----:B------:R-:W-:Y:S01]  /*c670*/  ISETP.GE.AND P0, PT, R8, UR4, PT ;  /* 0x0000000408007c0c */ /* 0x000fe2000bf06270 */
[----:B------:R-:W-:Y:S01]  /*c680*/  UMOV UR4, 0xffffffff ;  /* 0xffffffff00047882 */ /* 0x000fe20000000000 */
[----:B------:R-:W-:Y:S02]  /*c690*/  LEA.HI.X R0, R2, UR7, R0, 0x1, P4 ;  /* 0x0000000702007c11 */ /* 0x000fe4000a0f0c00 */
[----:B------:R-:W-:Y:S09]  /*c6a0*/  BRA.DIV UR4, `(.L_x_10183) ;  /* 0x0000004e04487947 */ /* 0x000ff2000b800000 */
[----:B------:R-:W2:Y:S04]  /*c6b0*/  LDL.LU R9, [R1+0x38] ;  /* 0x0000380001097983 */ /* 0x000ea80000300800 */
[----:B------:R-:W3:Y:S04]  /*c6c0*/  LDL.LU R3, [R1+0x3c] ;  /* 0x00003c0001037983 */ /* 0x000ee80000300800 */
[----:B------:R-:W4:Y:S04]  /*c6d0*/  LDL.LU R10, [R1+0x4c] ;  /* 0x00004c00010a7983 */ /* 0x000f280000300800 */
[----:B------:R-:W5:Y:S04]  /*c6e0*/  LDL R8, [R1+0x10] ;  /* 0x0000100001087983 */ /* 0x000f680000100800 */
[----:B------:R-:W-:Y:S01]  /*c6f0*/  SHFL.IDX PT, R2, R0, RZ, 0x181f ;  /* 0x00181fff00027589 */ /* 0x000fe200000e0000 */
[----:B--2---:R-:W-:-:S03]  /*c700*/  IMAD R5, R9, R6, RZ ;  /* 0x0000000609057224 */ /* 0x004fc600078e02ff */
[----:B------:R-:W2:Y:S02]  /*c710*/  LDL.LU R9, [R1+0x54] ;  /* 0x0000540001097983 */ /* 0x000ea40000300800 */
[-C--:B---3--:R-:W-:Y:S02]  /*c720*/  ISETP.GE.AND P4, PT, R3, R5.reuse, PT ;  /* 0x000000050300720c */ /* 0x088fe40003f86270 */
[----:B------:R-:W3:Y:S01]  /*c730*/  LDL.LU R11, [R1+0x5c] ;  /* 0x00005c00010b7983 */ /* 0x000ee20000300800 */
[----:B------:R-:W-:-:S03]  /*c740*/  ISETP.GE.AND P5, PT, R17, R5, PT ;  /* 0x000000051100720c */ /* 0x000fc60003fa6270 */
[----:B------:R-:W0:Y:S10]  /*c750*/  SHFL.IDX PT, R3, R4, RZ, 0x181f ;  /* 0x00181fff04037589 */ /* 0x000e3400000e0000 */
[----:B0-----:R-:W-:-:S05]  /*c760*/  @!P5 LEA R3, P6, R7, R3, 0x1 ;  /* 0x000000030703d211 */ /* 0x001fca00078c08ff */
[----:B------:R-:W-:-:S05]  /*c770*/  @!P5 IMAD.X R2, RZ, RZ, R2, P6 ;  /* 0x000000ffff02d224 */ /* 0x000fca00030e0602 */
[----:B------:R-:W-:-:S04]  /*c780*/  @!P5 LOP3.LUT R3, R3, R2, RZ, 0x3c, !PT ;  /* 0x000000020303d212 */ /* 0x000fc800078e3cff */
[----:B------:R-:W-:-:S04]  /*c790*/  @!P5 LOP3.LUT R2, R3, R2, RZ, 0x3c, !PT ;  /* 0x000000020302d212 */ /* 0x000fc800078e3cff */
[----:B------:R-:W-:-:S05]  /*c7a0*/  @!P5 LOP3.LUT R3, R3, R2, RZ, 0x3c, !PT ;  /* 0x000000020303d212 */ /* 0x000fca00078e3cff */
[----:B------:R-:W-:Y:S01]  /*c7b0*/  @!PT LDS RZ, [RZ] ;  /* 0x00000000fffff984 */ /* 0x000fe20000000800 */
[----:B-----5:R-:W-:Y:S04]  /*c7c0*/  @!P5 LDGSTS.E.BYPASS.LTC128B.128 [R8+0x22400], desc[UR38][R2.64], !P3 ;  /* 0x224000000208dfae */ /* 0x020fe8000d901d66 */
[----:B------:R-:W-:Y:S04]  /*c7d0*/  @!P5 LDGSTS.E.BYPASS.LTC128B.128 [R8+0x26400], desc[UR38][R2.64+0x80], !P2 ;  /* 0x264000800208dfae */ /* 0x000fe8000d101d66 */
[----:B------:R-:W-:Y:S04]  /*c7e0*/  @!P5 LDGSTS.E.BYPASS.LTC128B.128 [R8+0x2a400], desc[UR38][R2.64+0x100], !P1 ;  /* 0x2a4001000208dfae */ /* 0x000fe8000c901d66 */
[----:B------:R0:W-:Y:S04]  /*c7f0*/  @!P5 LDGSTS.E.BYPASS.LTC128B.128 [R8+0x2e400], desc[UR38][R2.64+0x180], !P0 ;  /* 0x2e4001800208dfae */ /* 0x0001e8000c101d66 */
        /* <DEDUP_REMOVED lines=10> */
[----:B0-----:R-:W0:Y:S04]  /*c8a0*/  SHFL.IDX PT, R2, R4, 0x2, 0x181f ;  /* 0x00581f0004027f89 */ /* 0x001e2800000e0000 */
[----:B------:R-:W1:Y:S02]  /*c8b0*/  SHFL.IDX PT, R6, R0, 0x2, 0x181f ;  /* 0x00581f0000067f89 */ /* 0x000e6400000e0000 */
[----:B0-----:R-:W-:-:S05]  /*c8c0*/  @!P4 LEA R2, P6, R7, R2, 0x1 ;  /* 0x000000020702c211 */ /* 0x001fca00078c08ff */
[----:B-1----:R-:W-:-:S05]  /*c8d0*/  @!P4 IMAD.X R3, RZ, RZ, R6, P6 ;  /* 0x000000ffff03c224 */ /* 0x002fca00030e0606 */
        /* <DEDUP_REMOVED lines=9> */
[----:B-1----:R-:W-:-:S05]  /*c970*/  @!P4 IMAD.X R3, RZ, RZ, R6, P6 ;  /* 0x000000ffff03c224 */ /* 0x002fca00030e0606 */
[----:B------:R-:W-:Y:S04]  /*c980*/  @!P4 LDGSTS.E.BYPASS.LTC128B.128 [R8+0x23c00], desc[UR38][R2.64], !P3 ;  /* 0x23c000000208cfae */ /* 0x000fe8000d901d66 */
[----:B------:R-:W-:Y:S04]  /*c990*/  @!P4 LDGSTS.E.BYPASS.LTC128B.128 [R8+0x27c00], desc[UR38][R2.64+0x80], !P2 ;  /* 0x27c000800208cfae */ /* 0x000fe8000d101d66 */
[----:B------:R-:W-:Y:S04]  /*c9a0*/  @!P4 LDGSTS.E.BYPASS.LTC128B.128 [R8+0x2bc00], desc[UR38][R2.64+0x100], !P1 ;  /* 0x2bc001000208cfae */ /* 0x000fe8000c901d66 */
[----:B------:R0:W-:Y:S04]  /*c9b0*/  @!P4 LDGSTS.E.BYPASS.LTC128B.128 [R8+0x2fc00], desc[UR38][R2.64+0x180], !P0 ;  /* 0x2fc001800208cfae */ /* 0x0001e8000c101d66 */
[----:B------:R-:W-:Y:S04]  /*c9c0*/  SHFL.IDX PT, R6, R0, 0x4, 0x181f ;  /* 0x00981f0000067f89 */ /* 0x000fe800000e0000 */
[----:B0-----:R-:W0:Y:S01]  /*c9d0*/  SHFL.IDX PT, R2, R4, 0x4, 0x181f ;  /* 0x00981f0004027f89 */ /* 0x001e2200000e0000 */
[----:B---3--:R-:W-:-:S13]  /*c9e0*/  ISETP.GE.AND P4, PT, R11, R5, PT ;  /* 0x000000050b00720c */ /* 0x008fda0003f86270 */
[----:B0-----:R-:W-:-:S05]  /*c9f0*/  @!P4 LEA R2, P6, R7, R2, 0x1 ;  /* 0x000000020702c211 */ /* 0x001fca00078c08ff */
[----:B------:R-:W-:-:S05]  /*ca00*/  @!P4 IMAD.X R3, RZ, RZ, R6, P6 ;  /* 0x000000ffff03c224 */ /* 0x000fca00030e0606 */
[----:B------:R-:W-:Y:S04]  /*ca10*/  @!P4 LDGSTS.E.BYPASS.LTC128B.128 [R8+0x24400], desc[UR38][R2.64], !P3 ;  /* 0x244000000208cfae */ /* 0x000fe8000d901d66 */
[----:B------:R-:W-:Y:S04]  /*ca20*/  @!P4 LDGSTS.E.BYPASS.LTC128B.128 [R8+0x28400], desc[UR38][R2.64+0x80], !P2 ;  /* 0x284000800208cfae */ /* 0x000fe8000d101d66 */
[----:B------:R-:W-:Y:S04]  /*ca30*/  @!P4 LDGSTS.E.BYPASS.LTC128B.128 [R8+0x2c400], desc[UR38][R2.64+0x100], !P1 ;  /* 0x2c4001000208cfae */ /* 0x000fe8000c901d66 */
[----:B------:R0:W-:Y:S04]  /*ca40*/  @!P4 LDGSTS.E.BYPASS.LTC128B.128 [R8+0x30400], desc[UR38][R2.64+0x180], !P0 ;  /* 0x304001800208cfae */ /* 0x0001e8000c101d66 */
[----:B------:R-:W-:Y:S04]  /*ca50*/  SHFL.IDX PT, R6, R0, 0x5, 0x181f ;  /* 0x00b81f0000067f89 */ /* 0x000fe800000e0000 */
[----:B0-----:R-:W0:Y:S01]  /*ca60*/  SHFL.IDX PT, R2, R4, 0x5, 0x181f ;  /* 0x00b81f0004027f89 */ /* 0x001e2200000e0000 */
[----:B----4-:R-:W-:-:S13]  /*ca70*/  ISETP.GE.AND P4, PT, R10, R5, PT ;  /* 0x000000050a00720c */ /* 0x010fda0003f86270 */
        /* <DEDUP_REMOVED lines=8> */
[----:B--2---:R-:W-:-:S13]  /*cb00*/  ISETP.GE.AND P4, PT, R9, R5, PT ;  /* 0x000000050900720c */ /* 0x004fda0003f86270 */
[----:B0-----:R-:W-:-:S05]  /*cb10*/  @!P4 LEA R2, P5, R7, R2, 0x1 ;  /* 0x000000020702c211 */ /* 0x001fca00078a08ff */
[----:B------:R-:W-:-:S05]  /*cb20*/  @!P4 IMAD.X R3, RZ, RZ, R6, P5 ;  /* 0x000000ffff03c224 */ /* 0x000fca00028e0606 */
[----:B------:R-:W-:Y:S04]  /*cb30*/  @!P4 LDGSTS.E.BYPASS.LTC128B.128 [R8+0x25400], desc[UR38][R2.64], !P3 ;  /* 0x254000000208cfae */ /* 0x000fe8000d901d66 */
[----:B------:R-:W-:Y:S04]  /*cb40*/  @!P4 LDGSTS.E.BYPASS.LTC128B.128 [R8+0x29400], desc[UR38][R2.64+0x80], !P2 ;  /* 0x294000800208cfae */ /* 0x000fe8000d101d66 */
[----:B------:R-:W-:Y:S04]  /*cb50*/  @!P4 LDGSTS.E.BYPASS.LTC128B.128 [R8+0x2d400], desc[UR38][R2.64+0x100], !P1 ;  /* 0x2d4001000208cfae */ /* 0x000fe8000c901d66 */
[----:B------:R0:W-:Y:S04]  /*cb60*/  @!P4 LDGSTS.E.BYPASS.LTC128B.128 [R8+0x31400], desc[UR38][R2.64+0x180], !P0 ;  /* 0x314001800208cfae */ /* 0x0001e8000c101d66 */
[----:B------:R1:W2:Y:S04]  /*cb70*/  SHFL.IDX PT, R6, R0, 0x7, 0x181f ;  /* 0x00f81f0000067f89 */ /* 0x0002a800000e0000 */
[----:B0-----:R1:W0:Y:S02]  /*cb80*/  SHFL.IDX PT, R2, R4, 0x7, 0x181f ;  /* 0x00f81f0004027f89 */ /* 0x00122400000e0000 */
.L_x_10323:
[----:B-1----:R-:W3:Y:S01]  /*cb90*/  LDL.LU R0, [R1+0x68] ;  /* 0x0000680001007983 */ /* 0x002ee20000300800 */
[----:B------:R-:W-:Y:S01]  /*cba0*/  BSSY B0, `(.L_x_10184) ;  /* 0x000000d000007945 */ /* 0x000fe20003800000 */
[----:B---3--:R-:W-:-:S13]  /*cbb0*/  ISETP.GE.AND P4, PT, R0, R5, PT ;  /* 0x000000050000720c */ /* 0x008fda0003f86270 */
        /* <DEDUP_REMOVED lines=9> */
[----:B------:R1:W-:Y:S04]  /*cc50*/  LDGSTS.E.BYPASS.LTC128B.128 [R0+0x2dc00], desc[UR38][R2.64+0x100], !P1 ;  /* 0x2dc0010002007fae */ /* 0x0003e8000c901d66 */
[----:B------:R1:W-:Y:S02]  /*cc60*/  LDGSTS.E.BYPASS.LTC128B.128 [R0+0x31c00], desc[UR38][R2.64+0x180], !P0 ;  /* 0x31c0018002007fae */ /* 0x0003e4000c101d66 */
.L_x_10185:
[----:B------:R-:W-:Y:S05]  /*cc70*/  BSYNC B0 ;  /* 0x0000000000007941 */ /* 0x000fea0003800000 */
.L_x_10184:
[----:B------:R3:W5:Y:S01]  /*cc80*/  LDL R7, [R1+0x4] ;  /* 0x0000040001077983 */ /* 0x0007620000100800 */
[----:B------:R-:W-:Y:S01]  /*cc90*/  PLOP3.LUT P0, PT, PT, PT, PT, 0x80, 0x0 ;  /* 0x000000000000781c */ /* 0x000fe20003f0f070 */
[----:B------:R-:W-:-:S12]  /*cca0*/  NOP ;  /* 0x0000000000007918 */ /* 0x000fd80000000000 */
.L_x_10186:
        /* <DEDUP_REMOVED lines=19> */
.L_x_10324:
[----:B------:R-:W-:Y:S05]  /*cde0*/  BSYNC B0 ;  /* 0x0000000000007941 */ /* 0x000fea0003800000 */
.L_x_10187:
[----:B0-----:R-:W4:Y:S01]  /*cdf0*/  LDL R2, [R1+0x14] ;  /* 0x0000140001027983 */ /* 0x001f220000100800 */
[----:B------:R-:W-:Y:S01]  /*ce00*/  BSSY B0, `(.L_x_10189) ;  /* 0x0000063000007945 */ /* 0x000fe20003800000 */
[----:B----4-:R-:W-:-:S13]  /*ce10*/  LOP3.LUT P0, RZ, R2, 0x1, RZ, 0xc0, !PT ;  /* 0x0000000102ff7812 */ /* 0x010fda000780c0ff */
[----:B------:R-:W-:Y:S05]  /*ce20*/  @!P0 BRA `(.L_x_10190) ;  /* 0x0000000400808947 */ /* 0x000fea0003800000 */
[----:B------:R-:W4:Y:S04]  /*ce30*/  LDL R2, [R1+0x4] ;  /* 0x0000040001027983 */ /* 0x000f280000100800 */
[----:B------:R-:W2:Y:S01]  /*ce40*/  LDL R4, [R1+0x18] ;  /* 0x0000180001047983 */ /* 0x000ea20000100800 */
[----:B------:R-:W0:Y:S01]  /*ce50*/  S2R R3, SR_TID.X ;  /* 0x0000000000037919 */ /* 0x000e220000002100 */
[----:B----4-:R-:W-:Y:S02]  /*ce60*/  IMAD.MOV.U32 R5, RZ, RZ, R2 ;  /* 0x000000ffff057224 */ /* 0x010fe400078e0002 */
[----:B------:R-:W4:Y:S01]  /*ce70*/  LDL R2, [R1+0x8] ;  /* 0x0000080001027983 */ /* 0x000f220000100800 */
[----:B--2---:R-:W-:Y:S01]  /*ce80*/  SHF.L.U32 R0, R4, 0x1f, RZ ;  /* 0x0000001f04007819 */ /* 0x004fe200000006ff */
[----:B------:R-:W-:Y:S01]  /*ce90*/  BSSY B1, `(.L_x_10191) ;  /* 0x0000006000017945 */ /* 0x000fe20003800000 */
[----:B0-----:R-:W-:-:S04]  /*cea0*/  LOP3.LUT R3, R3, 0x7f, RZ, 0xc0, !PT ;  /* 0x0000007f03037812 */ /* 0x001fc800078ec0ff */
[----:B------:R-:W-:Y:S01]  /*ceb0*/  ISETP.NE.AND P1, PT, R3, RZ, PT ;  /* 0x000000ff0300720c */ /* 0x000fe20003f25270 */
[----:B----4-:R-:W-:-:S04]  /*cec0*/  IMAD R2, R2, 0x8, R5 ;  /* 0x0000000802027824 */ /* 0x010fc800078e0205 */
[----:B------:R-:W0:Y:S02]  /*ced0*/  SYNCS.PHASECHK.TRANS64.TRYWAIT P0, [R2+URZ+0x32460], R0 ;  /* 0x03246000020075a7 */ /* 0x000e24000800017f */
[----:B0-----:R-:W-:Y:S06]  /*cee0*/  @!P0 BRA `(.L_x_10192) ;  /* 0x0000005000a08947 */ /* 0x001fec0003800000 */
.L_x_10325:
[----:B------:R-:W-:Y:S05]  /*cef0*/  BSYNC B1 ;  /* 0x0000000000017941 */ /* 0x000fea0003800000 */
.L_x_10191:
        /* <DEDUP_REMOVED lines=9> */
.L_x_10194:
[----:B------:R-:W-:Y:S05]  /*cf90*/  BSYNC B1 ;  /* 0x0000000000017941 */ /* 0x000fea0003800000 */
.L_x_10193:
[----:B------:R-:W2:Y:S04]  /*cfa0*/  LDL R5, [R1+0x4] ;  /* 0x0000040001057983 */ /* 0x000ea80000100800 */
[----:B------:R-:W2:Y:S04]  /*cfb0*/  LDL R3, [R1+0x8] ;  /* 0x0000080001037983 */ /* 0x000ea80000100800 */
        /* <DEDUP_REMOVED lines=10> */
[----:B----4-:R-:W-:Y:S02]  /*d060*/  IMAD R0, R0, 0x60, R4 ;  /* 0x0000006000007824 */ /* 0x010fe400078e0204 */
[----:B------:R-:W-:-:S07]  /*d070*/  VIADD R4, R3, 0x400 ;  /* 0x0000040003047836 */ /* 0x000fce0000000000 */
.L_x_10195:
        /* <DEDUP_REMOVED lines=16> */
.L_x_10196:
        /* <DEDUP_REMOVED lines=16> */
.L_x_10197:
        /* <DEDUP_REMOVED lines=16> */
.L_x_10198:
        /* <DEDUP_REMOVED lines=11> */
.L_x_10190:
[----:B------:R-:W-:Y:S05]  /*d430*/  BSYNC B0 ;  /* 0x0000000000007941 */ /* 0x000fea0003800000 */
.L_x_10189:
[----:B------:R-:W4:Y:S01]  /*d440*/  LDL.LU R4, [R1+0x48] ;  /* 0x0000480001047983 */ /* 0x000f220000300800 */
[----:B------:R-:W-:Y:S01]  /*d450*/  BSSY B0, `(.L_x_10199) ;  /* 0x000020f000007945 */ /* 0x000fe20003800000 */
[----:B----4-:R-:W-:-:S13]  /*d460*/  ISETP.GE.AND P0, PT, R4, 0x61, PT ;  /* 0x000000610400780c */ /* 0x010fda0003f06270 */
        /* <DEDUP_REMOVED lines=12> */
[----:B------:R-:W4:Y:S04]  /*d530*/  LDL.LU R4, [R1+0x8] ;  /* 0x0000080001047983 */ /* 0x000f280000300800 */
[----:B-----5:R-:W3:Y:S01]  /*d540*/  LDL.LU R7, [R1+0x18] ;  /* 0x0000180001077983 */ /* 0x020ee20000300800 */
[----:B------:R-:W-:Y:S01]  /*d550*/  BSSY B1, `(.L_x_10203) ;  /* 0x00000a5000017945 */ /* 0x000fe20003800000 */
[----:B--2---:R-:W-:Y:S01]  /*d560*/  LOP3.LUT P2, RZ, R5, 0x1, RZ, 0xc0, !PT ;  /* 0x0000000105ff7812 */ /* 0x004fe2000784c0ff */
[----:B----4-:R-:W-:-:S05]  /*d570*/  VIADD R2, R4, 0x1 ;  /* 0x0000000104027836 */ /* 0x010fca0000000000 */
[----:B------:R-:W-:-:S04]  /*d580*/  ISETP.NE.AND P0, PT, R2, 0x2, PT ;  /* 0x000000020200780c */ /* 0x000fc80003f05270 */
[----:B------:R-:W-:Y:S02]  /*d590*/  SEL R3, RZ, 0x1, P0 ;  /* 0x00000001ff037807 */ /* 0x000fe40000000000 */
[----:B------:R-:W-:Y:S02]  /*d5a0*/  SEL R8, R2, RZ, P0 ;  /* 0x000000ff02087207 */ /* 0x000fe40000000000 */
[----:B---3--:R-:W-:-:S05]  /*d5b0*/  LOP3.LUT R7, R7, R3, RZ, 0x3c, !PT ;  /* 0x0000000307077212 */ /* 0x008fca00078e3cff */
        /* <DEDUP_REMOVED lines=27> */
.L_x_10205:
        /* <DEDUP_REMOVED lines=9> */
.L_x_10326:
[----:B------:R-:W-:Y:S05]  /*d800*/  BSYNC B3 ;  /* 0x0000000000037941 */ /* 0x000fea0003800000 */
.L_x_10206:
        /* <DEDUP_REMOVED lines=9> */
.L_x_10209:
[----:B------:R-:W-:Y:S05]  /*d8a0*/  BSYNC B3 ;  /* 0x0000000000037941 */ /* 0x000fea0003800000 */
.L_x_10208:
        /* <DEDUP_REMOVED lines=14> */
.L_x_10210:
        /* <DEDUP_REMOVED lines=14> */
.L_x_10327:
[----:B------:R-:W-:Y:S05]  /*da70*/  BSYNC B3 ;  /* 0x0000000000037941 */ /* 0x000fea0003800000 */
.L_x_10211:
        /* <DEDUP_REMOVED lines=11> */
.L_x_10214:
[----:B------:R-:W-:Y:S05]  /*db30*/  BSYNC B3 ;  /* 0x0000000000037941 */ /* 0x000fea0003800000 */
.L_x_10213:
        /* <DEDUP_REMOVED lines=11> */
.L_x_10215:
        /* <DEDUP_REMOVED lines=16> */
.L_x_10216:
        /* <DEDUP_REMOVED lines=16> */
.L_x_10217:
        /* <DEDUP_REMOVED lines=16> */
.L_x_10218:
        /* <DEDUP_REMOVED lines=11> */
.L_x_10204:
[----:B------:R-:W-:Y:S05]  /*dfa0*/  BSYNC B1 ;  /* 0x0000000000017941 */ /* 0x000fea0003800000 */
.L_x_10203:
[----:B------:R-:W2:Y:S02]  /*dfb0*/  LDL.LU R4, [R1+0x30] ;  /* 0x0000300001047983 */ /* 0x000ea40000300800 */
[----:B--2---:R-:W-:-:S07]  /*dfc0*/  VIADD R0, R4, 0xfffffffd ;  /* 0xfffffffd04007836 */ /* 0x004fce0000000000 */
.L_x_10202:
[----:B------:R-:W-:Y:S05]  /*dfd0*/  BSYNC B2 ;  /* 0x0000000000027941 */ /* 0x000fea0003800000 */
.L_x_10201:
[----:B------:R-:W2:Y:S01]  /*dfe0*/  LDL.LU R2, [R1+0x2c] ;  /* 0x00002c0001027983 */ /* 0x000ea20000300800 */
[----:B------:R-:W-:-:S05]  /*dff0*/  IMAD.MOV R6, RZ, RZ, -R6 ;  /* 0x000000ffff067224 */ /* 0x000fca00078e0a06 */
[----:B--2---:R-:W-:-:S13]  /*e000*/  ISETP.NE.AND P0, PT, R2, R6, PT ;  /* 0x000000060200720c */ /* 0x004fda0003f05270 */
[----:B------:R-:W-:Y:S05]  /*e010*/  @!P0 BRA `(.L_x_10200) ;  /* 0x0000001400488947 */ /* 0x000fea0003800000 */
.L_x_10251:
[----:B------:R-:W2:Y:S04]  /*e020*/  LDL R4, [R1+0x14] ;  /* 0x0000140001047983 */ /* 0x000ea80000100800 */
[----:B0-----:R-:W0:Y:S04]  /*e030*/  LDL.LU R3, [R1+0x8] ;  /* 0x0000080001037983 */ /* 0x001e280000300800 */
[----:B------:R-:W4:Y:S01]  /*e040*/  LDL.LU R2, [R1+0x18] ;  /* 0x0000180001027983 */ /* 0x000f220000300800 */
[----:B------:R-:W-:Y:S05]  /*e050*/  YIELD ;  /* 0x0000000000007946 */ /* 0x000fea0003800000 */
[----:B------:R-:W-:Y:S01]  /*e060*/  BSSY B1, `(.L_x_10219) ;  /* 0x00000a2000017945 */ /* 0x000fe20003800000 */
[----:B--2---:R-:W-:Y:S01]  /*e070*/  LOP3.LUT P1, RZ, R4, 0x1, RZ, 0xc0, !PT ;  /* 0x0000000104ff7812 */ /* 0x004fe2000782c0ff */
[----:B0----5:R-:W-:-:S05]  /*e080*/  VIADD R7, R3, 0x1 ;  /* 0x0000000103077836 */ /* 0x021fca0000000000 */
        /* <DEDUP_REMOVED lines=28> */
[----:B------:R-:W2:Y:S04]  /*e250*/  LDG.E R2, desc[UR38][R4.64] ;  /* 0x0000002604027981 */ /* 0x000ea8000c1e1900 */
[----:B--2---:R0:W-:Y:S02]  /*e260*/  STL [R1], R2 ;  /* 0x0000000201007387 */ /* 0x0041e40000100800 */
.L_x_10221:
        /* <DEDUP_REMOVED lines=9> */
.L_x_10328:
[----:B------:R-:W-:Y:S05]  /*e300*/  BSYNC B2 ;  /* 0x0000000000027941 */ /* 0x000fea0003800000 */
.L_x_10222:
        /* <DEDUP_REMOVED lines=9> */
.L_x_10225:
[----:B------:R-:W-:Y:S05]  /*e3a0*/  BSYNC B2 ;  /* 0x0000000000027941 */ /* 0x000fea0003800000 */
.L_x_10224:
[----:B------:R-:W2:Y:S04]  /*e3b0*/  LDL R3, [R1+0x4] ;  /* 0x0000040001037983 */ /* 0x000ea80000100800 */
        /* <DEDUP_REMOVED lines=9> */
[----:B----4-:R-:W-:Y:S02]  /*e450*/  IMAD R8, R8, 0x60, R5 ;  /* 0x0000006008087824 */ /* 0x010fe400078e0205 */
[----:B------:R-:W-:Y:S02]  /*e460*/  VIADD R3, R3, 0x1c400 ;  /* 0x0001c40003037836 */ /* 0x000fe40000000000 */
[----:B------:R-:W-:-:S07]  /*e470*/  VIADD R5, R4, 0x32430 ;  /* 0x0003243004057836 */ /* 0x000fce0000000000 */
.L_x_10226:
        /* <DEDUP_REMOVED lines=14> */
.L_x_10329:
[----:B------:R-:W-:Y:S05]  /*e560*/  BSYNC B2 ;  /* 0x0000000000027941 */ /* 0x000fea0003800000 */
.L_x_10227:
        /* <DEDUP_REMOVED lines=11> */
.L_x_10230:
[----:B------:R-:W-:Y:S05]  /*e620*/  BSYNC B2 ;  /* 0x0000000000027941 */ /* 0x000fea0003800000 */
.L_x_10229:
        /* <DEDUP_REMOVED lines=10> */
.L_x_10231:
        /* <DEDUP_REMOVED lines=16> */
.L_x_10232:
        /* <DEDUP_REMOVED lines=16> */
.L_x_10233:
        /* <DEDUP_REMOVED lines=16> */
.L_x_10234:
        /* <DEDUP_REMOVED lines=11> */
.L_x_10220:
[----:B------:R-:W-:Y:S05]  /*ea80*/  BSYNC B1 ;  /* 0x0000000000017941 */ /* 0x000fea0003800000 */
.L_x_10219:
        /* <DEDUP_REMOVED lines=36> */
.L_x_10237:
        /* <DEDUP_REMOVED lines=9> */
.L_x_10330:
[----:B------:R-:W-:Y:S05]  /*ed60*/  BSYNC B2 ;  /* 0x0000000000027941 */ /* 0x000fea0003800000 */
.L_x_10238:
        /* <DEDUP_REMOVED lines=9> */
.L_x_10241:
[----:B------:R-:W-:Y:S05]  /*ee00*/  BSYNC B2 ;  /* 0x0000000000027941 */ /* 0x000fea0003800000 */
.L_x_10240:
[----:B0-----:R-:W2:Y:S04]  /*ee10*/  LDL R8, [R1+0x4] ;  /* 0x0000040001087983 */ /* 0x001ea80000100800 */
        /* <DEDUP_REMOVED lines=13> */
.L_x_10242:
        /* <DEDUP_REMOVED lines=14> */
.L_x_10331:
[----:B------:R-:W-:Y:S05]  /*efd0*/  BSYNC B2 ;  /* 0x0000000000027941 */ /* 0x000fea0003800000 */
.L_x_10243:
        /* <DEDUP_REMOVED lines=11> */
.L_x_10246:
[----:B------:R-:W-:Y:S05]  /*f090*/  BSYNC B2 ;  /* 0x0000000000027941 */ /* 0x000fea0003800000 */
.L_x_10245:
        /* <DEDUP_REMOVED lines=11> */
.L_x_10247:
        /* <DEDUP_REMOVED lines=16> */
.L_x_10248:
        /* <DEDUP_REMOVED lines=16> */
.L_x_10249:
        /* <DEDUP_REMOVED lines=16> */
.L_x_10250:
        /* <DEDUP_REMOVED lines=11> */
.L_x_10236:
[----:B------:R-:W-:Y:S05]  /*f500*/  BSYNC B1 ;  /* 0x0000000000017941 */ /* 0x000fea0003800000 */
.L_x_10235:
[C---:B------:R-:W-:Y:S01]  /*f510*/  ISETP.GT.AND P0, PT, R0.reuse, 0x1, PT ;  /* 0x000000010000780c */ /* 0x040fe20003f04270 */
[----:B------:R-:W-:-:S12]  /*f520*/  VIADD R0, R0, 0xfffffffe ;  /* 0xfffffffe00007836 */ /* 0x000fd80000000000 */
[----:B------:R-:W-:Y:S05]  /*f530*/  @P0 BRA `(.L_x_10251) ;  /* 0xffffffe800b80947 */ /* 0x000fea000383ffff */
.L_x_10200:
[----:B------:R-:W-:Y:S05]  /*f540*/  BSYNC B0 ;  /* 0x0000000000007941 */ /* 0x000fea0003800000 */
.L_x_10199:
[----:B------:R-:W4:Y:S04]  /*f550*/  LDL.LU R4, [R1+0x8] ;  /* 0x0000080001047983 */ /* 0x000f280000300800 */
[----:B------:R-:W2:Y:S01]  /*f560*/  LDL.LU R3, [R1+0x18] ;  /* 0x0000180001037983 */ /* 0x000ea20000300800 */
[----:B------:R-:W1:Y:S01]  /*f570*/  S2R R2, SR_TID.X ;  /* 0x0000000000027919 */ /* 0x000e620000002100 */
[----:B------:R-:W-:Y:S01]  /*f580*/  BSSY B0, `(.L_x_10252) ;  /* 0x0000015000007945 */ /* 0x000fe20003800000 */
[----:B-1----:R-:W-:-:S04]  /*f590*/  LOP3.LUT R2, R2, 0x7f, RZ, 0xc0, !PT ;  /* 0x0000007f02027812 */ /* 0x002fc800078ec0ff */
[----:B------:R-:W-:Y:S01]  /*f5a0*/  ISETP.NE.AND P1, PT, R2, RZ, PT ;  /* 0x000000ff0200720c */ /* 0x000fe20003f25270 */
[----:B----4-:R-:W-:-:S05]  /*f5b0*/  VIADD R0, R4, 0x1 ;  /* 0x0000000104007836 */ /* 0x010fca0000000000 */
[----:B------:R-:W-:-:S04]  /*f5c0*/  ISETP.NE.AND P0, PT, R0, 0x2, PT ;  /* 0x000000020000780c */ /* 0x000fc80003f05270 */
[----:B------:R-:W-:-:S04]  /*f5d0*/  SEL R2, RZ, 0x1, P0 ;  /* 0x00000001ff027807 */ /* 0x000fc80000000000 */
[----:B--2---:R-:W-:-:S05]  /*f5e0*/  LOP3.LUT R3, R3, R2, RZ, 0x3c, !PT ;  /* 0x0000000203037212 */ /* 0x004fca00078e3cff */
[----:B------:R1:W-:Y:S01]  /*f5f0*/  STL [R1+0x18], R3 ;  /* 0x0000180301007387 */ /* 0x0003e20000100800 */
[----:B------:R-:W-:Y:S05]  /*f600*/  @P1 BRA `(.L_x_10253) ;  /* 0x0000000000301947 */ /* 0x000fea0003800000 */
[----:B-1----:R-:W1:Y:S01]  /*f610*/  S2R R3, SR_LANEID ;  /* 0x0000000000037919 */ /* 0x002e620000000000 */
[----:B------:R-:W-:Y:S01]  /*f620*/  VOTEU.ANY UR4, UPT, PT ;  /* 0x0000000000047886 */ /* 0x000fe200038e0100 */
[----:B------:R-:W2:Y:S01]  /*f630*/  LDC.64 R4, c[0x0][0xd60] ;  /* 0x00035800ff047b82 */ /* 0x000ea20000000a00 */
[----:B------:R-:W1:Y:S02]  /*f640*/  FLO.U32 R2, UR4 ;  /* 0x0000000400027d00 */ /* 0x000e6400080e0000 */
[----:B-1----:R-:W-:-:S06]  /*f650*/  ISETP.EQ.U32.AND P1, PT, R2, R3, PT ;  /* 0x000000030200720c */ /* 0x002fcc0003f22070 */
[----:B------:R-:W2:Y:S07]  /*f660*/  POPC R3, UR4 ;  /* 0x0000000400037d09 */ /* 0x000eae0008000000 */
[----:B--2---:R-:W2:Y:S01]  /*f670*/  @P1 ATOMG.E.ADD.STRONG.GPU PT, R3, desc[UR38][R4.64], R3 ;  /* 0x00000003040319a8 */ /* 0x004ea200081ee1e6 */
[----:B------:R-:W1:Y:S02]  /*f680*/  S2R R6, SR_LTMASK ;  /* 0x0000000000067919 */ /* 0x000e640000003900 */
[----:B-1----:R-:W-:-:S04]  /*f690*/  LOP3.LUT R6, R6, UR4, RZ, 0xc0, !PT ;  /* 0x0000000406067c12 */ /* 0x002fc8000f8ec0ff */
[----:B0----5:R-:W0:Y:S01]  /*f6a0*/  POPC R7, R6 ;  /* 0x0000000600077309 */ /* 0x021e220000000000 */
[----:B--2---:R-:W0:Y:S02]  /*f6b0*/  SHFL.IDX PT, R2, R3, R2, 0x1f ;  /* 0x00001f0203027589 */ /* 0x004e2400000e0000 */
[----:B0-----:R-:W-:-:S07]  /*f6c0*/  IADD3 R16, R2, UR40, R7 ;  /* 0x0000002802107c10 */ /* 0x001fce000fffe007 */
.L_x_10253:
[----:B------:R-:W-:Y:S05]  /*f6d0*/  BSYNC B0 ;  /* 0x0000000000007941 */ /* 0x000fea0003800000 */
.L_x_10252:
[----:B------:R-:W-:-:S05]  /*f6e0*/  SEL R0, R0, RZ, P0 ;  /* 0x000000ff00007207 */ /* 0x000fca0000000000 */
[----:B------:R2:W-:Y:S02]  /*f6f0*/  STL [R1+0x8], R0 ;  /* 0x0000080001007387 */ /* 0x0005e40000100800 */
.L_x_10165:
[----:B------:R-:W-:Y:S05]  /*f700*/  BSYNC B7 ;  /* 0x0000000000077941 */ /* 0x000fea0003800000 */
.L_x_10163:
[----:B--23--:R-:W2:Y:S02]  /*f710*/  LDL R0, [R1+0x14] ;  /* 0x0000140001007983 */ /* 0x00cea40000100800 */
        /* <DEDUP_REMOVED lines=12> */
.L_x_10254:
[----:B------:R-:W0:Y:S01]  /*f7e0*/  S2R R0, SR_TID.X ;  /* 0x0000000000007919 */ /* 0x000e220000002100 */
[----:B------:R-:W-:Y:S01]  /*f7f0*/  UMOV UR4, 0xffffffff ;  /* 0xffffffff00047882 */ /* 0x000fe20000000000 */
[----:B0----5:R-:W-:-:S04]  /*f800*/  LOP3.LUT R7, R0, 0x1f, RZ, 0xc0, !PT ;  /* 0x0000001f00077812 */ /* 0x021fc800078ec0ff */
        /* <DEDUP_REMOVED lines=33> */
.L_x_10341:
[----:B------:R-:W-:Y:S02]  /*fa20*/  ULDC UR4, c[0x0][0xd38] ;  /* 0x00034e0000047ab9 */ /* 0x000fe40000000800 */
[----:B------:R-:W-:-:S04]  /*fa30*/  IMAD.U32 R16, RZ, RZ, UR4 ;  /* 0x00000004ff107e24 */ /* 0x000fc8000f8e00ff */
[----:B-1----:R-:W-:-:S04]  /*fa40*/  IMAD R6, R6, R16, RZ ;  /* 0x0000001006067224 */ /* 0x002fc800078e02ff */
[----:B------:R-:W-:-:S05]  /*fa50*/  IMAD.IADD R4, R4, 0x1, R6 ;  /* 0x0000000104047824 */ /* 0x000fca00078e0206 */
[----:B------:R-:W-:-:S13]  /*fa60*/  ISETP.GT.AND P6, PT, R4, R0, PT ;  /* 0x000000000400720c */ /* 0x000fda0003fc4270 */
[----:B------:R-:W-:Y:S05]  /*fa70*/  @P6 BRA `(.L_x_10257) ;  /* 0x00000000009c6947 */ /* 0x000fea0003800000 */
.L_x_10262:
        /* <DEDUP_REMOVED lines=14> */
.L_x_10260:
[----:B------:R-:W-:Y:S05]  /*fb60*/  BSYNC B0 ;  /* 0x0000000000007941 */ /* 0x000fea0003800000 */
.L_x_10259:
        /* <DEDUP_REMOVED lines=18> */
.L_x_10349:
[----:B------:R-:W-:Y:S02]  /*fc90*/  ULDC UR4, c[0x0][0xd38] ;  /* 0x00034e0000047ab9 */ /* 0x000fe40000000800 */
[----:B------:R-:W-:-:S04]  /*fca0*/  IMAD.U32 R16, RZ, RZ, UR4 ;  /* 0x00000004ff107e24 */ /* 0x000fc8000f8e00ff */
[----:B-1----:R-:W-:-:S04]  /*fcb0*/  IMAD R6, R6, R16, RZ ;  /* 0x0000001006067224 */ /* 0x002fc800078e02ff */
[----:B------:R-:W-:-:S05]  /*fcc0*/  IMAD.IADD R4, R6, 0x1, R4 ;  /* 0x0000000106047824 */ /* 0x000fca00078e0204 */
[----:B------:R-:W-:-:S13]  /*fcd0*/  ISETP.GT.AND P6, PT, R4, R0, PT ;  /* 0x000000000400720c */ /* 0x000fda0003fc4270 */
[----:B------:R-:W-:Y:S05]  /*fce0*/  @!P6 BRA `(.L_x_10262) ;  /* 0xfffffffc0064e947 */ /* 0x000fea000383ffff */
.L_x_10257:
        /* <DEDUP_REMOVED lines=8> */
.L_x_10353:
[----:B------:R-:W-:Y:S01]  /*fd70*/  ISETP.NE.AND P0, PT, R5, RZ, PT ;  /* 0x000000ff0500720c */ /* 0x000fe20003f05270 */
[----:B-1----:R-:W-:-:S12]  /*fd80*/  IMAD.MOV.U32 R2, RZ, RZ, RZ ;  /* 0x000000ffff027224 */ /* 0x002fd800078e00ff */
[----:B------:R-:W-:Y:S05]  /*fd90*/  @!P0 BRA `(.L_x_10264) ;  /* 0x0000000000108947 */ /* 0x000fea0003800000 */
[----:B------:R-:W-:Y:S01]  /*fda0*/  UMOV UR4, 0xffffffff ;  /* 0xffffffff00047882 */ /* 0x000fe20000000000 */
[----:B------:R-:W-:Y:S02]  /*fdb0*/  VIADD R12, R4, 0xffffffff ;  /* 0xffffffff040c7836 */ /* 0x000fe40000000000 */
[----:B------:R-:W-:Y:S05]  /*fdc0*/  BRA.DIV UR4, `(.L_x_10265) ;  /* 0x0000002e04d07947 */ /* 0x000fea000b800000 */
[----:B------:R1:W3:Y:S02]  /*fdd0*/  SHFL.IDX PT, R2, R3, R12, 0x1f ;  /* 0x00001f0c03027589 */ /* 0x0002e400000e0000 */
.L_x_10264:
        /* <DEDUP_REMOVED lines=31> */
.L_x_10258:
[----:B------:R-:W-:Y:S01]  /*ffd0*/  UMOV UR4, URZ ;  /* 0x0000003f00047c82 */ /* 0x000fe20008000000 */
[----:B------:R-:W-:Y:S01]  /*ffe0*/  UMOV UR5, URZ ;  /* 0x0000003f00057c82 */ /* 0x000fe20008000000 */
[----:B------:R-:W-:Y:S01]  /*fff0*/  ULDC UR6, c[0x0][0xd3c] ;  /* 0x00034f0000067ab9 */ /* 0x000fe20000000800 */
[----:B------:R-:W-:Y:S02]  /*10000*/  IMAD.MOV.U32 R16, RZ, RZ, R0 ;  /* 0x000000ffff107224 */ /* 0x000fe400078e0000 */
[----:B------:R-:W-:Y:S02]  /*10010*/  IMAD.U32 R17, RZ, RZ, UR4 ;  /* 0x00000004ff117e24 */ /* 0x000fe4000f8e00ff */
[----:B------:R-:W-:Y:S02]  /*10020*/  IMAD.U32 R18, RZ, RZ, UR5 ;  /* 0x00000005ff127e24 */ /* 0x000fe4000f8e00ff */
[----:B------:R-:W-:-:S07]  /*10030*/  IMAD.U32 R19, RZ, RZ, UR6 ;  /* 0x00000006ff137e24 */ /* 0x000fce000f8e00ff */
.L_x_10266:
[----:B0-----:R0:W2:Y:S01]  /*10040*/  LDL R3, [R1+0x4] ;  /* 0x0000040001037983 */ /* 0x0010a20000100800 */
        /* <DEDUP_REMOVED lines=11> */
.L_x_10255:
[----:B------:R-:W-:Y:S02]  /*10100*/  ULDC UR4, c[0x0][0xd3c] ;  /* 0x00034f0000047ab9 */ /* 0x000fe40000000800 */
[----:B---3--:R-:W-:-:S13]  /*10110*/  ISETP.GE.AND P0, PT, R19, UR4, PT ;  /* 0x0000000413007c0c */ /* 0x008fda000bf06270 */
[----:B------:R-:W-:Y:S05]  /*10120*/  @!P0 BRA `(.L_x_10267) ;  /* 0xffffffa000b88947 */ /* 0x000fea000383ffff */
[----:B------:R-:W-:Y:S05]  /*10130*/  BSYNC B8 ;  /* 0x0000000000087941 */ /* 0x000fea0003800000 */
.L_x_10159:
[----:B--2---:R-:W2:Y:S01]  /*10140*/  LDL.LU R0, [R1+0x6c] ;  /* 0x00006c0001007983 */ /* 0x004ea20000300800 */
[----:B------:R-:W-:Y:S01]  /*10150*/  BSSY B0, `(.L_x_10268) ;  /* 0x000000b000007945 */ /* 0x000fe20003800000 */
[----:B------:R-:W3:Y:S01]  /*10160*/  S2R R5, SR_CgaCtaId ;  /* 0x0000000000057919 */ /* 0x000ee20000008800 */
[----:B--2---:R-:W-:-:S05]  /*10170*/  VIADD R0, R0, 0x1 ;  /* 0x0000000100007836 */ /* 0x004fca0000000000 */
[----:B------:R-:W-:-:S04]  /*10180*/  LEA.HI R2, R0, R0, RZ, 0x1 ;  /* 0x0000000000027211 */ /* 0x000fc800078f08ff */
[----:B01----:R-:W-:-:S05]  /*10190*/  LOP3.LUT R3, R2, 0xfffffffe, RZ, 0xc0, !PT ;  /* 0xfffffffe02037812 */ /* 0x003fca00078ec0ff */
[----:B------:R-:W-:Y:S01]  /*101a0*/  IMAD.IADD R3, R0, 0x1, -R3 ;  /* 0x0000000100037824 */ /* 0x000fe200078e0a03 */
[----:B------:R-:W-:-:S04]  /*101b0*/  MOV R0, 0x400 ;  /* 0x0000040000007802 */ /* 0x000fc80000000f00 */
[----:B---3--:R-:W-:Y:S02]  /*101c0*/  LEA R0, R5, R0, 0x18 ;  /* 0x0000000005007211 */ /* 0x008fe400078ec0ff */
[----:B------:R-:W-:-:S04]  /*101d0*/  SHF.L.U32 R3, R3, 0x1f, RZ ;  /* 0x0000001f03037819 */ /* 0x000fc800000006ff */
[----:B------:R-:W0:Y:S02]  /*101e0*/  SYNCS.PHASECHK.TRANS64.TRYWAIT P0, [R0+URZ+0x32420], R3 ;  /* 0x03242003000075a7 */ /* 0x000e24000800017f */
[----:B0-----:R-:W-:Y:S05]  /*101f0*/  @!P0 BRA `(.L_x_10269) ;  /* 0x0000002800ec8947 */ /* 0x001fea0003800000 */
.L_x_10356:
[----:B------:R-:W-:Y:S05]  /*10200*/  BSYNC B0 ;  /* 0x0000000000007941 */ /* 0x000fea0003800000 */
.L_x_10268:
[----:B------:R-:W-:-:S03]  /*10210*/  UMOV UR4, 0xffffffff ;  /* 0xffffffff00047882 */ /* 0x000fc60000000000 */
[----:B------:R-:W-:Y:S05]  /*10220*/  BRA.DIV UR4, `(.L_x_10270) ;  /* 0x0000002a04f47947 */ /* 0x000fea000b800000 */
[----:B------:R-:W1:Y:S02]  /*10230*/  S2R R2, SR_TID.X ;  /* 0x0000000000027919 */ /* 0x000e640000002100 */
[----:B-1----:R-:W-:-:S04]  /*10240*/  SHF.R.U32.HI R2, RZ, 0x5, R2 ;  /* 0x00000005ff027819 */ /* 0x002fc80000011602 */
[----:B------:R-:W-:-:S05]  /*10250*/  LOP3.LUT R2, R2, 0x3, RZ, 0xc0, !PT ;  /* 0x0000000302027812 */ /* 0x000fca00078ec0ff */
[----:B------:R1:W2:Y:S02]  /*10260*/  SHFL.IDX PT, R14, R2, RZ, 0x1f ;  /* 0x00001fff020e7589 */ /* 0x0002a400000e0000 */
.L_x_10359:
[----:B--2---:R-:W-:Y:S01]  /*10270*/  ISETP.NE.AND P0, PT, R14, RZ, PT ;  /* 0x000000ff0e00720c */ /* 0x004fe20003f05270 */
[----:B------:R-:W-:-:S12]  /*10280*/  BSSY B0, `(.L_x_10271) ;  /* 0x0000029000007945 */ /* 0x000fd80003800000 */
[----:B------:R-:W-:Y:S05]  /*10290*/  @P0 BRA `(.L_x_10272) ;  /* 0x00000000009c0947 */ /* 0x000fea0003800000 */
[----:B------:R-:W-:-:S03]  /*102a0*/  UMOV UR4, 0xffffffff ;  /* 0xffffffff00047882 */ /* 0x000fc60000000000 */
[----:B------:R-:W-:Y:S05]  /*102b0*/  BRA.DIV UR4, `(.L_x_10273) ;  /* 0x0000002e04047947 */ /* 0x000fea000b800000 */
[----:B------:R-:W-:-:S13]  /*102c0*/  ELECT P6, URZ, PT ;  /* 0x00000000003f782f */ /* 0x000fda00038c0000 */
.L_x_10362:
        /* <DEDUP_REMOVED lines=8> */
.L_x_10274:
[----:B0-----:R-:W2:Y:S04]  /*10350*/  LDL R3, [R1+0x8] ;  /* 0x0000080001037983 */ /* 0x001ea80000100800 */
[----:B-----5:R-:W3:Y:S01]  /*10360*/  LDL.LU R7, [R1+0x18] ;  /* 0x0000180001077983 */ /* 0x020ee20000300800 */
        /* <DEDUP_REMOVED lines=12> */
.L_x_10363:
[----:B------:R-:W1:Y:S02]  /*10430*/  SYNCS.PHASECHK.TRANS64.TRYWAIT P0, [R7+URZ], R2 ;  /* 0x00000002070075a7 */ /* 0x000e64000800017f */
[----:B-1----:R-:W-:Y:S05]  /*10440*/  @!P0 BRA `(.L_x_10276) ;  /* 0x0000002800d48947 */ /* 0x002fea0003800000 */
.L_x_10364:
[----:B------:R-:W-:Y:S05]  /*10450*/  @!P2 BRA `(.L_x_10277) ;  /* 0x000000000004a947 */ /* 0x000fea0003800000 */
[----:B------:R-:W-:Y:S01]  /*10460*/  BPT.TRAP 0x1 ;  /* 0x000000040000795c */ /* 0x000fe20000300000 */
.L_x_10277:
[----:B------:R-:W2:Y:S01]  /*10470*/  LDL.LU R4, [R1+0x8] ;  /* 0x0000080001047983 */ /* 0x000ea20000300800 */
[----:B------:R-:W-:-:S04]  /*10480*/  VIADD R0, R0, 0x32460 ;  /* 0x0003246000007836 */ /* 0x000fc80000000000 */
[----:B--2---:R-:W-:-:S04]  /*10490*/  IMAD R4, R4, 0x8, R0 ;  /* 0x0000000804047824 */ /* 0x004fc800078e0200 */
[----:B------:R-:W2:Y:S02]  /*104a0*/  SYNCS.PHASECHK.TRANS64.TRYWAIT P0, [R4+URZ], R5 ;  /* 0x00000005040075a7 */ /* 0x000ea4000800017f */
[----:B--2---:R-:W-:Y:S05]  /*104b0*/  @!P0 BRA `(.L_x_10278) ;  /* 0x0000002800cc8947 */ /* 0x004fea0003800000 */
.L_x_10365:
[----:B------:R-:W-:-:S07]  /*104c0*/  IMAD R3, R3, 0x8, R0 ;  /* 0x0000000803037824 */ /* 0x000fce00078e0200 */
.L_x_10279:
[----:B---3--:R3:W4:Y:S02]  /*104d0*/  SYNCS.PHASECHK.TRANS64.TRYWAIT P0, [R3+URZ], R2 ;  /* 0x00000002030075a7 */ /* 0x008724000800017f */
[----:B----4-:R-:W-:Y:S05]  /*104e0*/  @!P0 NANOSLEEP.SYNCS 0x989680 ;  /* 0x009896800000895d */ /* 0x010fea0003900000 */
[----:B------:R-:W4:Y:S02]  /*104f0*/  @!P0 SYNCS.PHASECHK.TRANS64 P0, [R3+URZ], R2 ;  /* 0x00000002030085a7 */ /* 0x000f24000800007f */
[----:B----4-:R-:W-:Y:S05]  /*10500*/  @!P0 BRA `(.L_x_10279) ;  /* 0xfffffffc00f08947 */ /* 0x010fea000383ffff */
.L_x_10272:
[----:B------:R-:W-:Y:S05]  /*10510*/  BSYNC B0 ;  /* 0x0000000000007941 */ /* 0x000fea0003800000 */
.L_x_10271:
[----:B------:R-:W-:Y:S05]  /*10520*/  EXIT ;  /* 0x000000000000794d */ /* 0x000fea0003800000 */
.L_x_10110:
[----:B0-----:R0:W1:Y:S02]  /*10530*/  SYNCS.PHASECHK.TRANS64.TRYWAIT P0, [R5+URZ+0x32400], R0 ;  /* 0x03240000050075a7 */ /* 0x001064000800017f */
[----:B-1----:R-:W-:Y:S05]  /*10540*/  @!P0 NANOSLEEP.SYNCS 0x989680 ;  /* 0x009896800000895d */ /* 0x002fea0003900000 */
[----:B------:R-:W1:Y:S02]  /*10550*/  @!P0 SYNCS.PHASECHK.TRANS64 P0, [R5+URZ+0x32400], R0 ;  /* 0x03240000050085a7 */ /* 0x000e64000800007f */
[----:B-1----:R-:W-:Y:S05]  /*10560*/  @!P0 BRA `(.L_x_10110) ;  /* 0xfffffffc00f08947 */ /* 0x002fea000383ffff */
[----:B------:R-:W-:Y:S05]  /*10570*/  BRA `(.L_x_10280) ;  /* 0xffffff1000e47947 */ /* 0x000fea000383ffff */
.L_x_10114:
[----:B--2---:R2:W3:Y:S02]  /*10580*/  SYNCS.PHASECHK.TRANS64.TRYWAIT P1, [R3+URZ+0x32430], R4 ;  /* 0x03243004030075a7 */ /* 0x0044e4000802017f */
[----:B---3--:R-:W-:Y:S05]  /*10590*/  @!P1 NANOSLEEP.SYNCS 0x989680 ;  /* 0x009896800000995d */ /* 0x008fea0003900000 */
[----:B------:R-:W3:Y:S02]  /*105a0*/  @!P1 SYNCS.PHASECHK.TRANS64 P1, [R3+URZ+0x32430], R4 ;  /* 0x03243004030095a7 */ /* 0x000ee4000802007f */
[----:B---3--:R-:W-:Y:S05]  /*105b0*/  @!P1 BRA `(.L_x_10114) ;  /* 0xfffffffc00f09947 */ /* 0x008fea000383ffff */
[----:B------:R-:W-:Y:S05]  /*105c0*/  BRA `(.L_x_10113) ;  /* 0xffffff1400187947 */ /* 0x000fea000383ffff */
.L_x_10115:
[----:B---3--:R3:W4:Y:S02]  /*105d0*/  SYNCS.PHASECHK.TRANS64.TRYWAIT P1, [R5+URZ+0x32410], R0 ;  /* 0x03241000050075a7 */ /* 0x008724000802017f */
[----:B----4-:R-:W-:Y:S05]  /*105e0*/  @!P1 NANOSLEEP.SYNCS 0x989680 ;  /* 0x009896800000995d */ /* 0x010fea0003900000 */
[----:B------:R-:W4:Y:S02]  /*105f0*/  @!P1 SYNCS.PHASECHK.TRANS64 P1, [R5+URZ+0x32410], R0 ;  /* 0x03241000050095a7 */ /* 0x000f24000802007f */
[----:B----4-:R-:W-:Y:S05]  /*10600*/  @!P1 BRA `(.L_x_10115) ;  /* 0xfffffffc00f09947 */ /* 0x010fea000383ffff */
[----:B------:R-:W-:Y:S05]  /*10610*/  BRA `(.L_x_10281) ;  /* 0xffffff1400e07947 */ /* 0x000fea000383ffff */
.L_x_10119:
[----:B------:R0:W0:Y:S02]  /*10620*/  SYNCS.PHASECHK.TRANS64.TRYWAIT P1, [R3+URZ+0x32450], R4 ;  /* 0x03245004030075a7 */ /* 0x000024000802017f */
[----:B0-----:R-:W-:Y:S05]  /*10630*/  @!P1 NANOSLEEP.SYNCS 0x989680 ;  /* 0x009896800000995d */ /* 0x001fea0003900000 */
[----:B------:R-:W0:Y:S02]  /*10640*/  @!P1 SYNCS.PHASECHK.TRANS64 P1, [R3+URZ+0x32450], R4 ;  /* 0x03245004030095a7 */ /* 0x000e24000802007f */
[----:B0-----:R-:W-:Y:S05]  /*10650*/  @!P1 BRA `(.L_x_10119) ;  /* 0xfffffffc00f09947 */ /* 0x001fea000383ffff */
[----:B------:R-:W-:Y:S05]  /*10660*/  BRA `(.L_x_10118) ;  /* 0xffffff1400ec7947 */ /* 0x000fea000383ffff */
.L_x_10124:
[----:B-1----:R-:W-:-:S04]  /*10670*/  IMAD.U32 R153, RZ, RZ, UR4 ;  /* 0x00000004ff997e24 */ /* 0x002fc8000f8e00ff */
[----:B------:R1:W2:Y:S03]  /*10680*/  SYNCS.PHASECHK.TRANS64.TRYWAIT P3, [R153+URZ+0x32430], R0 ;  /* 0x03243000990075a7 */ /* 0x0002a6000806017f */
[----:B--2---:R-:W-:Y:S05]  /*10690*/  @!P3 NANOSLEEP.SYNCS 0x989680 ;  /* 0x009896800000b95d */ /* 0x004fea0003900000 */
[----:B------:R-:W2:Y:S02]  /*106a0*/  @!P3 SYNCS.PHASECHK.TRANS64 P3, [R153+URZ+0x32430], R0 ;  /* 0x032430009900b5a7 */ /* 0x000ea4000806007f */
[----:B--2---:R-:W-:Y:S05]  /*106b0*/  @!P3 BRA `(.L_x_10124) ;  /* 0xfffffffc00ecb947 */ /* 0x004fea000383ffff */
[----:B------:R-:W-:Y:S05]  /*106c0*/  BRA `(.L_x_10123) ;  /* 0xffffff3400d47947 */ /* 0x000fea000383ffff */
.L_x_10128:
[----:B--2---:R-:W-:-:S04]  /*106d0*/  IMAD.U32 R209, RZ, RZ, UR4 ;  /* 0x00000004ffd17e24 */ /* 0x004fc8000f8e00ff */
[----:B------:R2:W3:Y:S03]  /*106e0*/  SYNCS.PHASECHK.TRANS64.TRYWAIT P3, [R209+URZ+0x32450], R0 ;  /* 0x03245000d10075a7 */ /* 0x0004e6000806017f */
[----:B---3--:R-:W-:Y:S05]  /*106f0*/  @!P3 NANOSLEEP.SYNCS 0x989680 ;  /* 0x009896800000b95d */ /* 0x008fea0003900000 */
[----:B------:R-:W3:Y:S02]  /*10700*/  @!P3 SYNCS.PHASECHK.TRANS64 P3, [R209+URZ+0x32450], R0 ;  /* 0x03245000d100b5a7 */ /* 0x000ee4000806007f */
[----:B---3--:R-:W-:Y:S05]  /*10710*/  @!P3 BRA `(.L_x_10128) ;  /* 0xfffffffc00ecb947 */ /* 0x008fea000383ffff */
[----:B------:R-:W-:Y:S05]  /*10720*/  BRA `(.L_x_10127) ;  /* 0xffffff3800507947 */ /* 0x000fea000383ffff */
.L_x_10171:
[----:B------:R-:W2:Y:S01]  /*10730*/  S2R R4, SR_TID.X ;  /* 0x0000000000047919 */ /* 0x000ea20000002100 */
[----:B------:R-:W-:Y:S01]  /*10740*/  BSSY B0, `(.L_x_10282) ;  /* 0x000000a000007945 */ /* 0x000fe20003800000 */
[----:B-1----:R-:W-:Y:S02]  /*10750*/  IMAD.MOV.U32 R12, RZ, RZ, RZ ;  /* 0x000000ffff0c7224 */ /* 0x002fe400078e00ff */
[----:B------:R-:W-:Y:S02]  /*10760*/  IMAD.MOV.U32 R11, RZ, RZ, 0x1f ;  /* 0x0000001fff0b7424 */ /* 0x000fe400078e00ff */
[----:B------:R-:W-:Y:S01]  /*10770*/  IMAD.MOV.U32 R15, RZ, RZ, -0x1 ;  /* 0xffffffffff0f7424 */ /* 0x000fe200078e00ff */
[----:B--2---:R-:W-:-:S04]  /*10780*/  SHF.R.U32.HI R4, RZ, 0x5, R4 ;  /* 0x00000005ff047819 */ /* 0x004fc80000011604 */
[----:B------:R-:W-:-:S05]  /*10790*/  LOP3.LUT R4, R4, 0x3, RZ, 0xc0, !PT ;  /* 0x0000000304047812 */ /* 0x000fca00078ec0ff */
[----:B------:R-:W-:-:S07]  /*107a0*/  IMAD.MOV.U32 R13, RZ, RZ, R4 ;  /* 0x000000ffff0d7224 */ /* 0x000fce00078e0004 */
[----:B0-----:R-:W-:Y:S05]  /*107b0*/  WARPSYNC.COLLECTIVE R15, `(.L_x_10283) ;  /* 0x000000000f087348 */ /* 0x001fea0003c00000 */
[----:B------:R1:W2:Y:S02]  /*107c0*/  SHFL.IDX P6, R14, R13, R12, R11 ;  /* 0x0000000c0d0e7389 */ /* 0x0002a400000c000b */
[----:B012---:R-:W-:Y:S01]  /*107d0*/  ENDCOLLECTIVE ;  /* 0x000000000000791b */ /* 0x007fe20003800000 */
.L_x_10283:
[----:B------:R-:W-:Y:S05]  /*107e0*/  BSYNC B0 ;  /* 0x0000000000007941 */ /* 0x000fea0003800000 */
.L_x_10282:
[----:B------:R-:W-:Y:S05]  /*107f0*/  BRA `(.L_x_10284) ;  /* 0xffffffa400e87947 */ /* 0x000fea000383ffff */
.L_x_10173:
[----:B------:R-:W-:Y:S01]  /*10800*/  BSSY B0, `(.L_x_10285) ;  /* 0x0000006000007945 */ /* 0x000fe20003800000 */
[----:B------:R-:W-:-:S07]  /*10810*/  IMAD.MOV.U32 R15, RZ, RZ, -0x1 ;  /* 0xffffffffff0f7424 */ /* 0x000fce00078e00ff */
[----:B01-3--:R-:W-:Y:S05]  /*10820*/  WARPSYNC.COLLECTIVE R15, `(.L_x_10286) ;  /* 0x000000000f0c7348 */ /* 0x00bfea0003c00000 */
[----:B------:R-:W-:Y:S02]  /*10830*/  ELECT P6, UR62, PT ;  /* 0x00000000003e782f */ /* 0x000fe400038c0000 */
[----:B------:R-:W-:Y:S01]  /*10840*/  MOV R14, UR62 ;  /* 0x0000003e000e7c02 */ /* 0x000fe20008000f00 */
[----:B01-3--:R-:W-:Y:S10]  /*10850*/  ENDCOLLECTIVE ;  /* 0x000000000000791b */ /* 0x00bff40003800000 */
.L_x_10286:
[----:B------:R-:W-:Y:S05]  /*10860*/  BSYNC B0 ;  /* 0x0000000000007941 */ /* 0x000fea0003800000 */
.L_x_10285:
[----:B------:R-:W-:Y:S05]  /*10870*/  BRA `(.L_x_10287) ;  /* 0xffffffa400f47947 */ /* 0x000fea000383ffff */
.L_x_10175:
[----:B--2---:R2:W3:Y:S02]  /*10880*/  SYNCS.PHASECHK.TRANS64.TRYWAIT P0, [R0+URZ+0x32440], R2 ;  /* 0x03244002000075a7 */ /* 0x0044e4000800017f */
[----:B---3--:R-:W-:Y:S05]  /*10890*/  @!P0 NANOSLEEP.SYNCS 0x989680 ;  /* 0x009896800000895d */ /* 0x008fea0003900000 */
[----:B------:R-:W3:Y:S02]  /*108a0*/  @!P0 SYNCS.PHASECHK.TRANS64 P0, [R0+URZ+0x32440], R2 ;  /* 0x03244002000085a7 */ /* 0x000ee4000800007f */
[----:B---3--:R-:W-:Y:S05]  /*108b0*/  @!P0 BRA `(.L_x_10175) ;  /* 0xfffffffc00f08947 */ /* 0x008fea000383ffff */
[----:B------:R-:W-:Y:S05]  /*108c0*/  BRA `(.L_x_10288) ;  /* 0xffffffa800607947 */ /* 0x000fea000383ffff */
.L_x_10179:
[----:B------:R0:W5:Y:S01]  /*108d0*/  LDL R7, [R1+0x38] ;  /* 0x0000380001077983 */ /* 0x0001620000100800 */
[----:B------:R-:W-:Y:S02]  /*108e0*/  IMAD.MOV.U32 R13, RZ, RZ, R2 ;  /* 0x000000ffff0d7224 */ /* 0x000fe400078e0002 */
[----:B-1----:R-:W-:Y:S02]  /*108f0*/  IMAD.MOV.U32 R12, RZ, RZ, RZ ;  /* 0x000000ffff0c7224 */ /* 0x002fe400078e00ff */
[----:B------:R-:W-:Y:S02]  /*10900*/  IMAD.MOV.U32 R11, RZ, RZ, 0x181f ;  /* 0x0000181fff0b7424 */ /* 0x000fe400078e00ff */
[----:B------:R-:W-:Y:S02]  /*10910*/  IMAD.MOV.U32 R15, RZ, RZ, -0x1 ;  /* 0xffffffffff0f7424 */ /* 0x000fe400078e00ff */
[----:B0-----:R-:W-:-:S07]  /*10920*/  IMAD.IADD R17, R8, 0x1, R17 ;  /* 0x0000000108117824 */ /* 0x001fce00078e0211 */
[----:B-----5:R-:W-:Y:S05]  /*10930*/  WARPSYNC.COLLECTIVE R15, `(.L_x_10289) ;  /* 0x000000000f087348 */ /* 0x020fea0003c00000 */
[----:B------:R0:W1:Y:S02]  /*10940*/  SHFL.IDX P6, R14, R13, R12, R11 ;  /* 0x0000000c0d0e7389 */ /* 0x00006400000c000b */
[----:B01---5:R-:W-:Y:S01]  /*10950*/  ENDCOLLECTIVE ;  /* 0x000000000000791b */ /* 0x023fe20003800000 */
.L_x_10289:
[----:B------:R-:W-:-:S05]  /*10960*/  VIADD R8, R17, 0x10 ;  /* 0x0000001011087836 */ /* 0x000fca0000000000 */
[----:B------:R0:W-:Y:S01]  /*10970*/  STL [R1+0x3c], R8 ;  /* 0x00003c0801007387 */ /* 0x0001e20000100800 */
[----:B------:R-:W-:Y:S02]  /*10980*/  IMAD.MOV.U32 R13, RZ, RZ, R0 ;  /* 0x000000ffff0d7224 */ /* 0x000fe400078e0000 */
[----:B------:R-:W-:-:S07]  /*10990*/  IMAD.MOV.U32 R4, RZ, RZ, R14 ;  /* 0x000000ffff047224 */ /* 0x000fce00078e000e */
[----:B0-----:R-:W-:Y:S05]  /*109a0*/  WARPSYNC.COLLECTIVE R15, `(.L_x_10290) ;  /* 0x000000000f087348 */ /* 0x001fea0003c00000 */
[----:B------:R1:W2:Y:S02]  /*109b0*/  SHFL.IDX P6, R14, R13, R12, R11 ;  /* 0x0000000c0d0e7389 */ /* 0x0002a400000c000b */
[----:B012---:R-:W-:Y:S01]  /*109c0*/  ENDCOLLECTIVE ;  /* 0x000000000000791b */ /* 0x007fe20003800000 */
.L_x_10290:
[----:B------:R-:W-:Y:S02]  /*109d0*/  IMAD.MOV.U32 R13, RZ, RZ, R2 ;  /* 0x000000ffff0d7224 */ /* 0x000fe400078e0002 */
[----:B------:R-:W-:Y:S02]  /*109e0*/  IMAD.MOV.U32 R12, RZ, RZ, 0x1 ;  /* 0x00000001ff0c7424 */ /* 0x000fe400078e00ff */
[----:B------:R-:W-:-:S07]  /*109f0*/  IMAD.MOV.U32 R5, RZ, RZ, R14 ;  /* 0x000000ffff057224 */ /* 0x000fce00078e000e */
[----:B------:R-:W-:Y:S05]  /*10a00*/  WARPSYNC.COLLECTIVE R15, `(.L_x_10291) ;  /* 0x000000000f087348 */ /* 0x000fea0003c00000 */
[----:B------:R0:W1:Y:S02]  /*10a10*/  SHFL.IDX P6, R14, R13, R12, R11 ;  /* 0x0000000c0d0e7389 */ /* 0x00006400000c000b */
[----:B01----:R-:W-:Y:S01]  /*10a20*/  ENDCOLLECTIVE ;  /* 0x000000000000791b */ /* 0x003fe20003800000 */
.L_x_10291:
[----:B------:R-:W-:Y:S02]  /*10a30*/  IMAD.MOV.U32 R13, RZ, RZ, R0 ;  /* 0x000000ffff0d7224 */ /* 0x000fe400078e0000 */
[----:B------:R-:W-:Y:S02]  /*10a40*/  IMAD R3, R7, R6, RZ ;  /* 0x0000000607037224 */ /* 0x000fe400078e02ff */
[----:B------:R-:W-:-:S07]  /*10a50*/  IMAD.MOV.U32 R7, RZ, RZ, R14 ;  /* 0x000000ffff077224 */ /* 0x000fce00078e000e */
[----:B------:R-:W-:Y:S05]  /*10a60*/  WARPSYNC.COLLECTIVE R15, `(.L_x_10292) ;  /* 0x000000000f087348 */ /* 0x000fea0003c00000 */
[----:B------:R0:W1:Y:S02]  /*10a70*/  SHFL.IDX P6, R14, R13, R12, R11 ;  /* 0x0000000c0d0e7389 */ /* 0x00006400000c000b */
[----:B01----:R-:W-:Y:S01]  /*10a80*/  ENDCOLLECTIVE ;  /* 0x000000000000791b */ /* 0x003fe20003800000 */
.L_x_10292:
[CC--:B------:R-:W-:Y:S02]  /*10a90*/  ISETP.GE.AND P1, PT, R17.reuse, R3.reuse, PT ;  /* 0x000000031100720c */ /* 0x0c0fe40003f26270 */
[----:B------:R-:W-:Y:S01]  /*10aa0*/  ISETP.GE.AND P2, PT, R8, R3, PT ;  /* 0x000000030800720c */ /* 0x000fe20003f46270 */
[----:B------:R-:W-:-:S05]  /*10ab0*/  VIADD R8, R17, 0x20 ;  /* 0x0000002011087836 */ /* 0x000fca0000000000 */
[----:B------:R0:W-:Y:S01]  /*10ac0*/  STL [R1+0x4c], R8 ;  /* 0x00004c0801007387 */ /* 0x0001e20000100800 */
[----:B------:R-:W-:-:S04]  /*10ad0*/  IMAD.MOV.U32 R13, RZ, RZ, R2 ;  /* 0x000000ffff0d7224 */ /* 0x000fc800078e0002 */
[----:B------:R-:W-:Y:S01]  /*10ae0*/  @!P1 LEA R5, P3, R10, R5, 0x1 ;  /* 0x000000050a059211 */ /* 0x000fe200078608ff */
[----:B------:R-:W-:-:S04]  /*10af0*/  IMAD.MOV.U32 R12, RZ, RZ, 0x2 ;  /* 0x00000002ff0c7424 */ /* 0x000fc800078e00ff */
[----:B------:R-:W-:Y:S02]  /*10b00*/  @!P1 IMAD.X R4, RZ, RZ, R4, P3 ;  /* 0x000000ffff049224 */ /* 0x000fe400018e0604 */
[----:B------:R-:W-:-:S03]  /*10b10*/  IMAD.MOV.U32 R6, RZ, RZ, R14 ;  /* 0x000000ffff067224 */ /* 0x000fc600078e000e */
[----:B0-----:R-:W-:-:S07]  /*10b20*/  @!P1 LOP3.LUT R5, R5, R4, RZ, 0x3c, !PT ;  /* 0x0000000405059212 */ /* 0x001fce00078e3cff */
[----:B------:R-:W-:Y:S05]  /*10b30*/  WARPSYNC.COLLECTIVE R15, `(.L_x_10293) ;  /* 0x000000000f087348 */ /* 0x000fea0003c00000 */
[----:B------:R0:W1:Y:S02]  /*10b40*/  SHFL.IDX P6, R14, R13, R12, R11 ;  /* 0x0000000c0d0e7389 */ /* 0x00006400000c000b */
[----:B01----:R-:W-:Y:S01]  /*10b50*/  ENDCOLLECTIVE ;  /* 0x000000000000791b */ /* 0x003fe20003800000 */
.L_x_10293:
[----:B------:R-:W-:-:S04]  /*10b60*/  @!P1 LOP3.LUT R4, R5, R4, RZ, 0x3c, !PT ;  /* 0x0000000405049212 */ /* 0x000fc800078e3cff */
[----:B------:R-:W-:-:S05]  /*10b70*/  @!P1 LOP3.LUT R5, R5, R4, RZ, 0x3c, !PT ;  /* 0x0000000405059212 */ /* 0x000fca00078e3cff */
[----:B------:R-:W-:Y:S01]  /*10b80*/  @!PT LDS RZ, [RZ] ;  /* 0x00000000fffff984 */ /* 0x000fe20000000800 */
[----:B------:R-:W-:Y:S01]  /*10b90*/  @!PT LDS RZ, [RZ] ;  /* 0x00000000fffff984 */ /* 0x000fe20000000800 */
[----:B------:R-:W-:Y:S01]  /*10ba0*/  @!PT LDS RZ, [RZ] ;  /* 0x00000000fffff984 */ /* 0x000fe20000000800 */
[----:B------:R0:W-:Y:S01]  /*10bb0*/  @!P1 LDGSTS.E.BYPASS.LTC128B.128 [R9+0x18400], desc[UR38][R4.64], !P0 ;  /* 0x1840000004099fae */ /* 0x0001e2000c101d66 */
[----:B------:R-:W-:Y:S01]  /*10bc0*/  IMAD.MOV.U32 R13, RZ, RZ, R0 ;  /* 0x000000ffff0d7224 */ /* 0x000fe200078e0000 */
[----:B0-----:R-:W-:Y:S01]  /*10bd0*/  @!P2 LEA R5, P1, R10, R6, 0x1 ;  /* 0x000000060a05a211 */ /* 0x001fe200078208ff */
[----:B------:R-:W-:-:S12]  /*10be0*/  IMAD.MOV.U32 R6, RZ, RZ, R14 ;  /* 0x000000ffff067224 */ /* 0x000fd800078e000e */
[----:B------:R-:W-:Y:S05]  /*10bf0*/  WARPSYNC.COLLECTIVE R15, `(.L_x_10294) ;  /* 0x000000000f087348 */ /* 0x000fea0003c00000 */
[----:B------:R0:W1:Y:S02]  /*10c00*/  SHFL.IDX P6, R14, R13, R12, R11 ;  /* 0x0000000c0d0e7389 */ /* 0x00006400000c000b */
[----:B01----:R-:W-:Y:S01]  /*10c10*/  ENDCOLLECTIVE ;  /* 0x000000000000791b */ /* 0x003fe20003800000 */
.L_x_10294:
[----:B------:R-:W-:Y:S01]  /*10c20*/  @!P2 IMAD.X R4, RZ, RZ, R7, P1 ;  /* 0x000000ffff04a224 */ /* 0x000fe200008e0607 */
[----:B------:R-:W-:Y:S01]  /*10c30*/  ISETP.GE.AND P1, PT, R8, R3, PT ;  /* 0x000000030800720c */ /* 0x000fe20003f26270 */
[----:B------:R-:W-:-:S03]  /*10c40*/  VIADD R7, R17, 0x30 ;  /* 0x0000003011077836 */ /* 0x000fc60000000000 */
[-C--:B------:R-:W-:Y:S02]  /*10c50*/  @!P2 LOP3.LUT R5, R5, R4.reuse, RZ, 0x3c, !PT ;  /* 0x000000040505a212 */ /* 0x080fe400078e3cff */
[----:B------:R0:W-:Y:S02]  /*10c60*/  STL [R1+0x54], R7 ;  /* 0x0000540701007387 */ /* 0x0001e40000100800 */
[----:B------:R-:W-:Y:S01]  /*10c70*/  @!P2 LOP3.LUT R4, R5, R4, RZ, 0x3c, !PT ;  /* 0x000000040504a212 */ /* 0x000fe200078e3cff */
[----:B------:R-:W-:-:S03]  /*10c80*/  IMAD.MOV.U32 R13, RZ, RZ, R2 ;  /* 0x000000ffff0d7224 */ /* 0x000fc600078e0002 */
[----:B------:R-:W-:Y:S01]  /*10c90*/  @!P2 LOP3.LUT R5, R5, R4, RZ, 0x3c, !PT ;  /* 0x000000040505a212 */ /* 0x000fe200078e3cff */
[----:B------:R-:W-:-:S04]  /*10ca0*/  IMAD.MOV.U32 R12, RZ, RZ, 0x3 ;  /* 0x00000003ff0c7424 */ /* 0x000fc800078e00ff */
[----:B------:R-:W-:Y:S01]  /*10cb0*/  @!PT LDS RZ, [RZ] ;  /* 0x00000000fffff984 */ /* 0x000fe20000000800 */
[----:B------:R-:W-:Y:S01]  /*10cc0*/  @!PT LDS RZ, [RZ] ;  /* 0x00000000fffff984 */ /* 0x000fe20000000800 */
[----:B------:R-:W-:Y:S01]  /*10cd0*/  @!PT LDS RZ, [RZ] ;  /* 0x00000000fffff984 */ /* 0x000fe20000000800 */
[----:B------:R1:W-:Y:S02]  /*10ce0*/  @!P2 LDGSTS.E.BYPASS.LTC128B.128 [R9+0x18c00], desc[UR38][R4.64], !P0 ;  /* 0x18c000000409afae */ /* 0x0003e4000c101d66 */
[----:B01----:R-:W-:-:S07]  /*10cf0*/  IMAD.MOV.U32 R4, RZ, RZ, R14 ;  /* 0x000000ffff047224 */ /* 0x003fce00078e000e */
[----:B------:R-:W-:Y:S05]  /*10d00*/  WARPSYNC.COLLECTIVE R15, `(.L_x_10295) ;  /* 0x000000000f087348 */ /* 0x000fea0003c00000 */
[----:B------:R0:W1:Y:S02]  /*10d10*/  SHFL.IDX P6, R14, R13, R12, R11 ;  /* 0x0000000c0d0e7389 */ /* 0x00006400000c000b */
[----:B01----:R-:W-:Y:S01]  /*10d20*/  ENDCOLLECTIVE ;  /* 0x000000000000791b */ /* 0x003fe20003800000 */
.L_x_10295:
        /* <DEDUP_REMOVED lines=10> */
.L_x_10296:
        /* <DEDUP_REMOVED lines=13> */
.L_x_10297:
        /* <DEDUP_REMOVED lines=10> */
.L_x_10298:
        /* <DEDUP_REMOVED lines=13> */
.L_x_10299:
        /* <DEDUP_REMOVED lines=10> */
.L_x_10300:
        /* <DEDUP_REMOVED lines=13> */
.L_x_10301:
        /* <DEDUP_REMOVED lines=10> */
.L_x_10302:
        /* <DEDUP_REMOVED lines=11> */
.L_x_10303:
        /* <DEDUP_REMOVED lines=14> */
.L_x_10304:
[----:B------:R-:W-:Y:S01]  /*113b0*/  IMAD.MOV.U32 R0, RZ, RZ, R14 ;  /* 0x000000ffff007224 */ /* 0x000fe200078e000e */
[----:B------:R-:W-:Y:S06]  /*113c0*/  BRA `(.L_x_10305) ;  /* 0xffffffac000c7947 */ /* 0x000fec000383ffff */
.L_x_10183:
[----:B------:R-:W2:Y:S04]  /*113d0*/  LDL.LU R5, [R1+0x38] ;  /* 0x0000380001057983 */ /* 0x000ea80000300800 */
[----:B------:R-:W3:Y:S04]  /*113e0*/  LDL.LU R14, [R1+0x3c] ;  /* 0x00003c00010e7983 */ /* 0x000ee80000300800 */
[----:B------:R-:W4:Y:S04]  /*113f0*/  LDL.LU R13, [R1+0x4c] ;  /* 0x00004c00010d7983 */ /* 0x000f280000300800 */
[----:B------:R-:W5:Y:S04]  /*11400*/  LDL.LU R12, [R1+0x54] ;  /* 0x00005400010c7983 */ /* 0x000f680000300800 */
[----:B------:R-:W5:Y:S04]  /*11410*/  LDL.LU R11, [R1+0x5c] ;  /* 0x00005c00010b7983 */ /* 0x000f680000300800 */
[----:B------:R-:W5:Y:S04]  /*11420*/  LDL.LU R10, [R1+0x60] ;  /* 0x00006000010a7983 */ /* 0x000f680000300800 */
[----:B------:R-:W5:Y:S04]  /*11430*/  LDL.LU R9, [R1+0x64] ;  /* 0x0000640001097983 */ /* 0x000f680000300800 */
[----:B------:R-:W5:Y:S01]  /*11440*/  LDL.LU R8, [R1+0x14] ;  /* 0x0000140001087983 */ /* 0x000f620000300800 */
[----:B------:R-:W-:Y:S01]  /*11450*/  BSSY B0, `(.L_x_10306) ;  /* 0x000001b000007945 */ /* 0x000fe20003800000 */
[----:B------:R-:W-:-:S02]  /*11460*/  IMAD.MOV.U32 R15, RZ, RZ, -0x1 ;  /* 0xffffffffff0f7424 */ /* 0x000fc400078e00ff */
[----:B--2---:R-:W-:-:S05]  /*11470*/  IMAD R5, R5, R6, RZ ;  /* 0x0000000605057224 */ /* 0x004fca00078e02ff */
[-C--:B------:R-:W-:Y:S02]  /*11480*/  ISETP.GE.AND P4, PT, R17, R5.reuse, PT ;  /* 0x000000051100720c */ /* 0x080fe40003f86270 */
[-C--:B---3--:R-:W-:Y:S02]  /*11490*/  ISETP.GE.AND P5, PT, R14, R5.reuse, PT ;  /* 0x000000050e00720c */ /* 0x088fe40003fa6270 */
[----:B----4-:R-:W-:Y:S01]  /*114a0*/  ISETP.GE.AND P6, PT, R13, R5, PT ;  /* 0x000000050d00720c */ /* 0x010fe20003fc6270 */
[----:B------:R-:W-:Y:S01]  /*114b0*/  IMAD.MOV.U32 R13, RZ, RZ, R0 ;  /* 0x000000ffff0d7224 */ /* 0x000fe200078e0000 */
[----:B-----5:R-:W-:-:S07]  /*114c0*/  LOP3.LUT R8, R8, 0xffffffef, RZ, 0xc0, !PT ;  /* 0xffffffef08087812 */ /* 0x020fce00078ec0ff */
[----:B------:R-:W-:Y:S02]  /*114d0*/  @P4 LOP3.LUT R8, R8, 0x10, RZ, 0xfc, !PT ;  /* 0x0000001008084812 */ /* 0x000fe400078efcff */
[----:B------:R-:W-:Y:S01]  /*114e0*/  ISETP.GE.AND P4, PT, R12, R5, PT ;  /* 0x000000050c00720c */ /* 0x000fe20003f86270 */
[----:B------:R-:W-:Y:S01]  /*114f0*/  IMAD.MOV.U32 R12, RZ, RZ, RZ ;  /* 0x000000ffff0c7224 */ /* 0x000fe200078e00ff */
[----:B------:R-:W-:-:S04]  /*11500*/  LOP3.LUT R8, R8, 0xfffffff7, RZ, 0xc0, !PT ;  /* 0xfffffff708087812 */ /* 0x000fc800078ec0ff */
[----:B------:R-:W-:Y:S02]  /*11510*/  @P5 LOP3.LUT R8, R8, 0x8, RZ, 0xfc, !PT ;  /* 0x0000000808085812 */ /* 0x000fe400078efcff */
[----:B------:R-:W-:Y:S01]  /*11520*/  ISETP.GE.AND P5, PT, R11, R5, PT ;  /* 0x000000050b00720c */ /* 0x000fe20003fa6270 */
[----:B------:R-:W-:Y:S01]  /*11530*/  IMAD.MOV.U32 R11, RZ, RZ, 0x181f ;  /* 0x0000181fff0b7424 */ /* 0x000fe200078e00ff */
[----:B------:R-:W-:-:S04]  /*11540*/  LOP3.LUT R8, R8, 0xfffffffb, RZ, 0xc0, !PT ;  /* 0xfffffffb08087812 */ /* 0x000fc800078ec0ff */
[----:B------:R-:W-:Y:S02]  /*11550*/  @P6 LOP3.LUT R8, R8, 0x4, RZ, 0xfc, !PT ;  /* 0x0000000408086812 */ /* 0x000fe400078efcff */
[----:B------:R-:W-:Y:S02]  /*11560*/  ISETP.GE.AND P6, PT, R10, R5, PT ;  /* 0x000000050a00720c */ /* 0x000fe40003fc6270 */
[----:B------:R-:W-:-:S04]  /*11570*/  LOP3.LUT R8, R8, 0xfffffffd, RZ, 0xc0, !PT ;  /* 0xfffffffd08087812 */ /* 0x000fc800078ec0ff */
[----:B------:R-:W-:Y:S02]  /*11580*/  @P4 LOP3.LUT R8, R8, 0x2, RZ, 0xfc, !PT ;  /* 0x0000000208084812 */ /* 0x000fe400078efcff */
[----:B------:R-:W-:Y:S02]  /*11590*/  ISETP.GE.AND P4, PT, R9, R5, PT ;  /* 0x000000050900720c */ /* 0x000fe40003f86270 */
[----:B------:R-:W-:-:S04]  /*115a0*/  LOP3.LUT R8, R8, 0xffffffdf, RZ, 0xc0, !PT ;  /* 0xffffffdf08087812 */ /* 0x000fc800078ec0ff */
[----:B------:R-:W-:-:S05]  /*115b0*/  @P6 LOP3.LUT R8, R8, 0x20, RZ, 0xfc, !PT ;  /* 0x0000002008086812 */ /* 0x000fca00078efcff */
[----:B------:R0:W-:Y:S02]  /*115c0*/  STL [R1+0x14], R8 ;  /* 0x0000140801007387 */ /* 0x0001e40000100800 */
[----:B0-----:R-:W-:Y:S05]  /*115d0*/  WARPSYNC.COLLECTIVE R15, `(.L_x_10307) ;  /* 0x000000000f087348 */ /* 0x001fea0003c00000 */
[----:B------:R1:W2:Y:S02]  /*115e0*/  SHFL.IDX P6, R14, R13, R12, R11 ;  /* 0x0000000c0d0e7389 */ /* 0x0002a400000c000b */
[----:B012---:R-:W-:Y:S01]  /*115f0*/  ENDCOLLECTIVE ;  /* 0x000000000000791b */ /* 0x007fe20003800000 */
.L_x_10307:
[----:B------:R-:W-:Y:S05]  /*11600*/  BSYNC B0 ;  /* 0x0000000000007941 */ /* 0x000fea0003800000 */
.L_x_10306:
[----:B------:R-:W-:Y:S02]  /*11610*/  IMAD.MOV.U32 R9, RZ, RZ, R8 ;  /* 0x000000ffff097224 */ /* 0x000fe400078e0008 */
[----:B------:R0:W5:Y:S01]  /*11620*/  LDL R8, [R1+0x10] ;  /* 0x0000100001087983 */ /* 0x0001620000100800 */
[----:B------:R-:W-:Y:S02]  /*11630*/  IMAD.MOV.U32 R13, RZ, RZ, R4 ;  /* 0x000000ffff0d7224 */ /* 0x000fe400078e0004 */
[----:B------:R-:W-:Y:S01]  /*11640*/  IMAD.MOV.U32 R12, RZ, RZ, RZ ;  /* 0x000000ffff0c7224 */ /* 0x000fe200078e00ff */
[----:B------:R-:W-:Y:S01]  /*11650*/  LOP3.LUT R9, R9, 0xfffffeff, RZ, 0xc0, !PT ;  /* 0xfffffeff09097812 */ /* 0x000fe200078ec0ff */
[----:B------:R-:W-:Y:S02]  /*11660*/  IMAD.MOV.U32 R11, RZ, RZ, 0x181f ;  /* 0x0000181fff0b7424 */ /* 0x000fe400078e00ff */
[----:B------:R-:W-:Y:S01]  /*11670*/  IMAD.MOV.U32 R15, RZ, RZ, -0x1 ;  /* 0xffffffffff0f7424 */ /* 0x000fe200078e00ff */
[----:B------:R-:W-:Y:S01]  /*11680*/  @P5 LOP3.LUT R9, R9, 0x100, RZ, 0xfc, !PT ;  /* 0x0000010009095812 */ /* 0x000fe200078efcff */
[----:B0-----:R-:W-:-:S07]  /*11690*/  IMAD.MOV.U32 R2, RZ, RZ, R14 ;  /* 0x000000ffff027224 */ /* 0x001fce00078e000e */
[----:B-----5:R-:W-:Y:S05]  /*116a0*/  WARPSYNC.COLLECTIVE R15, `(.L_x_10308) ;  /* 0x000000000f087348 */ /* 0x020fea0003c00000 */
[----:B------:R0:W1:Y:S02]  /*116b0*/  SHFL.IDX P6, R14, R13, R12, R11 ;  /* 0x0000000c0d0e7389 */ /* 0x00006400000c000b */
[----:B01---5:R-:W-:Y:S01]  /*116c0*/  ENDCOLLECTIVE ;  /* 0x000000000000791b */ /* 0x023fe20003800000 */
.L_x_10308:
[C---:B------:R-:W-:Y:S02]  /*116d0*/  LOP3.LUT P5, RZ, R9.reuse, 0x10, RZ, 0xc0, !PT ;  /* 0x0000001009ff7812 */ /* 0x040fe400078ac0ff */
[----:B------:R-:W-:-:S04]  /*116e0*/  LOP3.LUT R9, R9, 0xffffff7f, RZ, 0xc0, !PT ;  /* 0xffffff7f09097812 */ /* 0x000fc800078ec0ff */
[----:B------:R-:W-:-:S04]  /*116f0*/  @P4 LOP3.LUT R9, R9, 0x80, RZ, 0xfc, !PT ;  /* 0x0000008009094812 */ /* 0x000fc800078efcff */
[----:B------:R-:W-:Y:S01]  /*11700*/  LOP3.LUT P4, RZ, R9, 0x8, RZ, 0xc0, !PT ;  /* 0x0000000809ff7812 */ /* 0x000fe2000788c0ff */
[----:B------:R0:W-:Y:S01]  /*11710*/  STL [R1+0x14], R9 ;  /* 0x0000140901007387 */ /* 0x0001e20000100800 */
[----:B------:R-:W-:Y:S02]  /*11720*/  IMAD.MOV.U32 R13, RZ, RZ, R0 ;  /* 0x000000ffff0d7224 */ /* 0x000fe400078e0000 */
[----:B------:R-:W-:Y:S02]  /*11730*/  IMAD.MOV.U32 R12, RZ, RZ, 0x1 ;  /* 0x00000001ff0c7424 */ /* 0x000fe400078e00ff */
[----:B------:R-:W-:-:S05]  /*11740*/  IMAD.MOV.U32 R3, RZ, RZ, R14 ;  /* 0x000000ffff037224 */ /* 0x000fca00078e000e */
[----:B------:R-:W-:-:S05]  /*11750*/  @!P5 LEA R3, P6, R7, R3, 0x1 ;  /* 0x000000030703d211 */ /* 0x000fca00078c08ff */
[----:B------:R-:W-:-:S05]  /*11760*/  @!P5 IMAD.X R2, RZ, RZ, R2, P6 ;  /* 0x000000ffff02d224 */ /* 0x000fca00030e0602 */
[----:B0-----:R-:W-:-:S07]  /*11770*/  @!P5 LOP3.LUT R3, R3, R2, RZ, 0x3c, !PT ;  /* 0x000000020303d212 */ /* 0x001fce00078e3cff */
[----:B------:R-:W-:Y:S05]  /*11780*/  WARPSYNC.COLLECTIVE R15, `(.L_x_10309) ;  /* 0x000000000f087348 */ /* 0x000fea0003c00000 */
[----:B------:R0:W1:Y:S02]  /*11790*/  SHFL.IDX P6, R14, R13, R12, R11 ;  /* 0x0000000c0d0e7389 */ /* 0x00006400000c000b */
[----:B01----:R-:W-:Y:S01]  /*117a0*/  ENDCOLLECTIVE ;  /* 0x000000000000791b */ /* 0x003fe20003800000 */
.L_x_10309:
[----:B------:R-:W-:-:S04]  /*117b0*/  @!P5 LOP3.LUT R2, R3, R2, RZ, 0x3c, !PT ;  /* 0x000000020302d212 */ /* 0x000fc800078e3cff */
[----:B------:R-:W-:Y:S01]  /*117c0*/  @!P5 LOP3.LUT R3, R3, R2, RZ, 0x3c, !PT ;  /* 0x000000020303d212 */ /* 0x000fe200078e3cff */
[----:B------:R-:W-:Y:S02]  /*117d0*/  IMAD.MOV.U32 R13, RZ, RZ, R4 ;  /* 0x000000ffff0d7224 */ /* 0x000fe400078e0004 */
[----:B------:R-:W-:-:S07]  /*117e0*/  IMAD.MOV.U32 R6, RZ, RZ, R14 ;  /* 0x000000ffff067224 */ /* 0x000fce00078e000e */
[----:B------:R-:W-:Y:S05]  /*117f0*/  WARPSYNC.COLLECTIVE R15, `(.L_x_10310) ;  /* 0x000000000f087348 */ /* 0x000fea0003c00000 */
[----:B------:R0:W1:Y:S02]  /*11800*/  SHFL.IDX P6, R14, R13, R12, R11 ;  /* 0x0000000c0d0e7389 */ /* 0x00006400000c000b */
[----:B01----:R-:W-:Y:S01]  /*11810*/  ENDCOLLECTIVE ;  /* 0x000000000000791b */ /* 0x003fe20003800000 */
.L_x_10310:
[----:B------:R-:W-:Y:S02]  /*11820*/  IMAD.MOV.U32 R13, RZ, RZ, R0 ;  /* 0x000000ffff0d7224 */ /* 0x000fe400078e0000 */
[----:B------:R-:W-:Y:S01]  /*11830*/  IMAD.MOV.U32 R12, RZ, RZ, 0x2 ;  /* 0x00000002ff0c7424 */ /* 0x000fe200078e00ff */
[----:B------:R-:W-:Y:S01]  /*11840*/  @!PT LDS RZ, [RZ] ;  /* 0x00000000fffff984 */ /* 0x000fe20000000800 */
[----:B------:R-:W-:Y:S01]  /*11850*/  @!PT LDS RZ, [RZ] ;  /* 0x00000000fffff984 */ /* 0x000fe20000000800 */
[----:B------:R-:W-:Y:S01]  /*11860*/  @!PT LDS RZ, [RZ] ;  /* 0x00000000fffff984 */ /* 0x000fe20000000800 */
[----:B------:R-:W-:Y:S04]  /*11870*/  @!P5 LDGSTS.E.BYPASS.LTC128B.128 [R8+0x22400], desc[UR38][R2.64], !P3 ;  /* 0x224000000208dfae */ /* 0x000fe8000d901d66 */
[----:B------:R-:W-:Y:S04]  /*11880*/  @!P5 LDGSTS.E.BYPASS.LTC128B.128 [R8+0x26400], desc[UR38][R2.64+0x80], !P2 ;  /* 0x264000800208dfae */ /* 0x000fe8000d101d66 */
[----:B------:R-:W-:Y:S04]  /*11890*/  @!P5 LDGSTS.E.BYPASS.LTC128B.128 [R8+0x2a400], desc[UR38][R2.64+0x100], !P1 ;  /* 0x2a4001000208dfae */ /* 0x000fe8000c901d66 */
[----:B------:R0:W-:Y:S01]  /*118a0*/  @!P5 LDGSTS.E.BYPASS.LTC128B.128 [R8+0x2e400], desc[UR38][R2.64+0x180], !P0 ;  /* 0x2e4001800208dfae */ /* 0x0001e2000c101d66 */
[----:B------:R-:W-:Y:S01]  /*118b0*/  LOP3.LUT P5, RZ, R9, 0x4, RZ, 0xc0, !PT ;  /* 0x0000000409ff7812 */ /* 0x000fe200078ac0ff */
[----:B0-----:R-:W-:-:S05]  /*118c0*/  IMAD.MOV.U32 R2, RZ, RZ, R14 ;  /* 0x000000ffff027224 */ /* 0x001fca00078e000e */
[----:B------:R-:W-:-:S05]  /*118d0*/  @!P4 LEA R2, P6, R7, R2, 0x1 ;  /* 0x000000020702c211 */ /* 0x000fca00078c08ff */
[----:B------:R-:W-:-:S05]  /*118e0*/  @!P4 IMAD.X R3, RZ, RZ, R6, P6 ;  /* 0x000000ffff03c224 */ /* 0x000fca00030e0606 */
[----:B------:R0:W-:Y:S03]  /*118f0*/  @!P4 LDGSTS.E.BYPASS.LTC128B.128 [R8+0x22c00], desc[UR38][R2.64], !P3 ;  /* 0x22c000000208cfae */ /* 0x0001e6000d901d66 */
[----:B0-----:R-:W-:Y:S05]  /*11900*/  WARPSYNC.COLLECTIVE R15, `(.L_x_10311) ;  /* 0x000000000f087348 */ /* 0x001fea0003c00000 */
[----:B------:R1:W2:Y:S02]  /*11910*/  SHFL.IDX P6, R14, R13, R12, R11 ;  /* 0x0000000c0d0e7389 */ /* 0x0002a400000c000b */
[----:B012---:R-:W-:Y:S01]  /*11920*/  ENDCOLLECTIVE ;  /* 0x000000000000791b */ /* 0x007fe20003800000 */
.L_x_10311:
        /* <DEDUP_REMOVED lines=12> */
.L_x_10312:
        /* <DEDUP_REMOVED lines=12> */
.L_x_10313:
        /* <DEDUP_REMOVED lines=12> */
.L_x_10314:
        /* <DEDUP_REMOVED lines=12> */
.L_x_10315:
        /* <DEDUP_REMOVED lines=12> */
.L_x_10316:
        /* <DEDUP_REMOVED lines=12> */
.L_x_10317:
        /* <DEDUP_REMOVED lines=11> */
.L_x_10318:
[----:B------:R-:W-:Y:S02]  /*11e60*/  IMAD.MOV.U32 R13, RZ, RZ, R0 ;  /* 0x000000ffff0d7224 */ /* 0x000fe400078e0000 */
[----:B------:R-:W-:Y:S01]  /*11e70*/  IMAD.MOV.U32 R12, RZ, RZ, 0x6 ;  /* 0x00000006ff0c7424 */ /* 0x000fe200078e00ff */
[----:B------:R-:W-:Y:S01]  /*11e80*/  LOP3.LUT P6, RZ, R9, 0x20, RZ, 0xc0, !PT ;  /* 0x0000002009ff7812 */ /* 0x000fe200078cc0ff */
[----:B------:R-:W-:-:S12]  /*11e90*/  IMAD.MOV.U32 R2, RZ, RZ, R14 ;  /* 0x000000ffff027224 */ /* 0x000fd800078e000e */
[----:B------:R-:W-:-:S05]  /*11ea0*/  @!P6 LEA R2, P5, R7, R2, 0x1 ;  /* 0x000000020702e211 */ /* 0x000fca00078a08ff */
[----:B------:R-:W-:-:S05]  /*11eb0*/  @!P6 IMAD.X R3, RZ, RZ, R6, P5 ;  /* 0x000000ffff03e224 */ /* 0x000fca00028e0606 */
        /* <DEDUP_REMOVED lines=10> */
.L_x_10319:
[----:B------:R-:W-:Y:S02]  /*11f60*/  IMAD.MOV.U32 R13, RZ, RZ, R4 ;  /* 0x000000ffff0d7224 */ /* 0x000fe400078e0004 */
[----:B------:R-:W-:-:S07]  /*11f70*/  IMAD.MOV.U32 R6, RZ, RZ, R14 ;  /* 0x000000ffff067224 */ /* 0x000fce00078e000e */
[----:B------:R-:W-:Y:S05]  /*11f80*/  WARPSYNC.COLLECTIVE R15, `(.L_x_10320) ;  /* 0x000000000f087348 */ /* 0x000fea0003c00000 */
[----:B------:R0:W1:Y:S02]  /*11f90*/  SHFL.IDX P6, R14, R13, R12, R11 ;  /* 0x0000000c0d0e7389 */ /* 0x00006400000c000b */
[----:B01----:R-:W-:Y:S01]  /*11fa0*/  ENDCOLLECTIVE ;  /* 0x000000000000791b */ /* 0x003fe20003800000 */
.L_x_10320:
[----:B------:R-:W-:Y:S02]  /*11fb0*/  IMAD.MOV.U32 R13, RZ, RZ, R0 ;  /* 0x000000ffff0d7224 */ /* 0x000fe400078e0000 */
[----:B------:R-:W-:Y:S02]  /*11fc0*/  IMAD.MOV.U32 R12, RZ, RZ, 0x7 ;  /* 0x00000007ff0c7424 */ /* 0x000fe400078e00ff */
[----:B------:R-:W-:-:S07]  /*11fd0*/  IMAD.MOV.U32 R2, RZ, RZ, R14 ;  /* 0x000000ffff027224 */ /* 0x000fce00078e000e */
[----:B------:R-:W-:Y:S05]  /*11fe0*/  WARPSYNC.COLLECTIVE R15, `(.L_x_10321) ;  /* 0x000000000f087348 */ /* 0x000fea0003c00000 */
[----:B------:R0:W1:Y:S02]  /*11ff0*/  SHFL.IDX P6, R14, R13, R12, R11 ;  /* 0x0000000c0d0e7389 */ /* 0x00006400000c000b */
[----:B01----:R-:W-:Y:S01]  /*12000*/  ENDCOLLECTIVE ;  /* 0x000000000000791b */ /* 0x003fe20003800000 */
.L_x_10321:
[----:B------:R-:W-:-:S05]  /*12010*/  @!P4 LEA R2, P5, R7, R2, 0x1 ;  /* 0x000000020702c211 */ /* 0x000fca00078a08ff */
[----:B------:R-:W-:-:S05]  /*12020*/  @!P4 IMAD.X R3, RZ, RZ, R6, P5 ;  /* 0x000000ffff03c224 */ /* 0x000fca00028e0606 */
[----:B------:R-:W-:Y:S01]  /*12030*/  @!PT LDS RZ, [RZ] ;  /* 0x00000000fffff984 */ /* 0x000fe20000000800 */
[----:B------:R-:W-:Y:S01]  /*12040*/  @!PT LDS RZ, [RZ] ;  /* 0x00000000fffff984 */ /* 0x000fe20000000800 */
[----:B------:R-:W-:Y:S01]  /*12050*/  @!PT LDS RZ, [RZ] ;  /* 0x00000000fffff984 */ /* 0x000fe20000000800 */
[----:B------:R0:W-:Y:S01]  /*12060*/  @!P4 LDGSTS.E.BYPASS.LTC128B.128 [R8+0x25400], desc[UR38][R2.64], !P3 ;  /* 0x254000000208cfae */ /* 0x0001e2000d901d66 */
[----:B------:R-:W-:-:S03]  /*12070*/  IMAD.MOV.U32 R13, RZ, RZ, R4 ;  /* 0x000000ffff0d7224 */ /* 0x000fc600078e0004 */
[----:B------:R0:W-:Y:S04]  /*12080*/  @!P4 LDGSTS.E.BYPASS.LTC128B.128 [R8+0x29400], desc[UR38][R2.64+0x80], !P2 ;  /* 0x294000800208cfae */ /* 0x0001e8000d101d66 */
[----:B------:R0:W-:Y:S01]  /*12090*/  @!P4 LDGSTS.E.BYPASS.LTC128B.128 [R8+0x2d400], desc[UR38][R2.64+0x100], !P1 ;  /* 0x2d4001000208cfae */ /* 0x0001e2000c901d66 */
[----:B------:R-:W-:-:S03]  /*120a0*/  IMAD.MOV.U32 R6, RZ, RZ, R14 ;  /* 0x000000ffff067224 */ /* 0x000fc600078e000e */
[----:B------:R0:W-:Y:S04]  /*120b0*/  @!P4 LDGSTS.E.BYPASS.LTC128B.128 [R8+0x31400], desc[UR38][R2.64+0x180], !P0 ;  /* 0x314001800208cfae */ /* 0x0001e8000c101d66 */
[----:B0-----:R-:W-:Y:S05]  /*120c0*/  WARPSYNC.COLLECTIVE R15, `(.L_x_10322) ;  /* 0x000000000f087348 */ /* 0x001fea0003c00000 */
[----:B------:R1:W2:Y:S02]  /*120d0*/  SHFL.IDX P6, R14, R13, R12, R11 ;  /* 0x0000000c0d0e7389 */ /* 0x0002a400000c000b */
[----:B012---:R-:W-:Y:S01]  /*120e0*/  ENDCOLLECTIVE ;  /* 0x000000000000791b */ /* 0x007fe20003800000 */
.L_x_10322:
[----:B------:R-:W-:Y:S01]  /*120f0*/  IMAD.MOV.U32 R2, RZ, RZ, R14 ;  /* 0x000000ffff027224 */ /* 0x000fe200078e000e */
[----:B------:R-:W-:Y:S06]  /*12100*/  BRA `(.L_x_10323) ;  /* 0xffffffa800a07947 */ /* 0x000fec000383ffff */
.L_x_10188:
[----:B0-----:R-:W4:Y:S02]  /*12110*/  LDL R2, [R1+0x4] ;  /* 0x0000040001027983 */ /* 0x001f240000100800 */
[----:B----4-:R0:W1:Y:S02]  /*12120*/  SYNCS.PHASECHK.TRANS64.TRYWAIT P0, [R2+URZ+0x32420], R0 ;  /* 0x03242000020075a7 */ /* 0x010064000800017f */
[----:B-1----:R-:W-:Y:S05]  /*12130*/  @!P0 NANOSLEEP.SYNCS 0x989680 ;  /* 0x009896800000895d */ /* 0x002fea0003900000 */
[----:B------:R-:W1:Y:S02]  /*12140*/  @!P0 SYNCS.PHASECHK.TRANS64 P0, [R2+URZ+0x32420], R0 ;  /* 0x03242000020085a7 */ /* 0x000e64000800007f */
[----:B-1----:R-:W-:Y:S05]  /*12150*/  @!P0 BRA `(.L_x_10188) ;  /* 0xfffffffc00ec8947 */ /* 0x002fea000383ffff */
[----:B------:R-:W-:Y:S05]  /*12160*/  BRA `(.L_x_10324) ;  /* 0xffffffac001c7947 */ /* 0x000fea000383ffff */
.L_x_10192:
[----:B0-----:R0:W1:Y:S02]  /*12170*/  SYNCS.PHASECHK.TRANS64.TRYWAIT P0, [R2+URZ+0x32460], R0 ;  /* 0x03246000020075a7 */ /* 0x001064000800017f */
[----:B-1----:R-:W-:Y:S05]  /*12180*/  @!P0 NANOSLEEP.SYNCS 0x989680 ;  /* 0x009896800000895d */ /* 0x002fea0003900000 */
[----:B------:R-:W1:Y:S02]  /*12190*/  @!P0 SYNCS.PHASECHK.TRANS64 P0, [R2+URZ+0x32460], R0 ;  /* 0x03246000020085a7 */ /* 0x000e64000800007f */
[----:B-1----:R-:W-:Y:S05]  /*121a0*/  @!P0 BRA `(.L_x_10192) ;  /* 0xfffffffc00f08947 */ /* 0x002fea000383ffff */
[----:B------:R-:W-:Y:S05]  /*121b0*/  BRA `(.L_x_10325) ;  /* 0xffffffac004c7947 */ /* 0x000fea000383ffff */
.L_x_10207:
[----:B-1----:R1:W2:Y:S02]  /*121c0*/  SYNCS.PHASECHK.TRANS64.TRYWAIT P0, [R3+URZ+0x32440], R2 ;  /* 0x03244002030075a7 */ /* 0x0022a4000800017f */
[----:B--2---:R-:W-:Y:S05]  /*121d0*/  @!P0 NANOSLEEP.SYNCS 0x989680 ;  /* 0x009896800000895d */ /* 0x004fea0003900000 */
[----:B------:R-:W2:Y:S02]  /*121e0*/  @!P0 SYNCS.PHASECHK.TRANS64 P0, [R3+URZ+0x32440], R2 ;  /* 0x03244002030085a7 */ /* 0x000ea4000800007f */
[----:B--2---:R-:W-:Y:S05]  /*121f0*/  @!P0 BRA `(.L_x_10207) ;  /* 0xfffffffc00f08947 */ /* 0x004fea000383ffff */
[----:B------:R-:W-:Y:S05]  /*12200*/  BRA `(.L_x_10326) ;  /* 0xffffffb4007c7947 */ /* 0x000fea000383ffff */
.L_x_10212:
[----:B0-----:R0:W2:Y:S02]  /*12210*/  SYNCS.PHASECHK.TRANS64.TRYWAIT P0, [R3+URZ+0x32460], R2 ;  /* 0x03246002030075a7 */ /* 0x0010a4000800017f */
[----:B--2---:R-:W-:Y:S05]  /*12220*/  @!P0 NANOSLEEP.SYNCS 0x989680 ;  /* 0x009896800000895d */ /* 0x004fea0003900000 */
[----:B------:R-:W2:Y:S02]  /*12230*/  @!P0 SYNCS.PHASECHK.TRANS64 P0, [R3+URZ+0x32460], R2 ;  /* 0x03246002030085a7 */ /* 0x000ea4000800007f */
[----:B--2---:R-:W-:Y:S05]  /*12240*/  @!P0 BRA `(.L_x_10212) ;  /* 0xfffffffc00f08947 */ /* 0x004fea000383ffff */
[----:B------:R-:W-:Y:S05]  /*12250*/  BRA `(.L_x_10327) ;  /* 0xffffffb800047947 */ /* 0x000fea000383ffff */
.L_x_10223:
[----:B0-----:R0:W1:Y:S02]  /*12260*/  SYNCS.PHASECHK.TRANS64.TRYWAIT P0, [R4+URZ+0x32440], R2 ;  /* 0x03244002040075a7 */ /* 0x001064000800017f */
[----:B-1----:R-:W-:Y:S05]  /*12270*/  @!P0 NANOSLEEP.SYNCS 0x989680 ;  /* 0x009896800000895d */ /* 0x002fea0003900000 */
[----:B------:R-:W1:Y:S02]  /*12280*/  @!P0 SYNCS.PHASECHK.TRANS64 P0, [R4+URZ+0x32440], R2 ;  /* 0x03244002040085a7 */ /* 0x000e64000800007f */
[----:B-1----:R-:W-:Y:S05]  /*12290*/  @!P0 BRA `(.L_x_10223) ;  /* 0xfffffffc00f08947 */ /* 0x002fea000383ffff */
[----:B------:R-:W-:Y:S05]  /*122a0*/  BRA `(.L_x_10328) ;  /* 0xffffffc000147947 */ /* 0x000fea000383ffff */
.L_x_10228:
[----:B-1----:R1:W2:Y:S02]  /*122b0*/  SYNCS.PHASECHK.TRANS64.TRYWAIT P0, [R4+URZ+0x32460], R2 ;  /* 0x03246002040075a7 */ /* 0x0022a4000800017f */
[----:B--2---:R-:W-:Y:S05]  /*122c0*/  @!P0 NANOSLEEP.SYNCS 0x989680 ;  /* 0x009896800000895d */ /* 0x004fea0003900000 */
[----:B------:R-:W2:Y:S02]  /*122d0*/  @!P0 SYNCS.PHASECHK.TRANS64 P0, [R4+URZ+0x32460], R2 ;  /* 0x03246002040085a7 */ /* 0x000ea4000800007f */
[----:B--2---:R-:W-:Y:S05]  /*122e0*/  @!P0 BRA `(.L_x_10228) ;  /* 0xfffffffc00f08947 */ /* 0x004fea000383ffff */
[----:B------:R-:W-:Y:S05]  /*122f0*/  BRA `(.L_x_10329) ;  /* 0xffffffc000987947 */ /* 0x000fea000383ffff */
.L_x_10239:
[----:B-1----:R1:W2:Y:S02]  /*12300*/  SYNCS.PHASECHK.TRANS64.TRYWAIT P0, [R4+URZ+0x32440], R2 ;  /* 0x03244002040075a7 */ /* 0x0022a4000800017f */
[----:B--2---:R-:W-:Y:S05]  /*12310*/  @!P0 NANOSLEEP.SYNCS 0x989680 ;  /* 0x009896800000895d */ /* 0x004fea0003900000 */
[----:B------:R-:W2:Y:S02]  /*12320*/  @!P0 SYNCS.PHASECHK.TRANS64 P0, [R4+URZ+0x32440], R2 ;  /* 0x03244002040085a7 */ /* 0x000ea4000800007f */
[----:B--2---:R-:W-:Y:S05]  /*12330*/  @!P0 BRA `(.L_x_10239) ;  /* 0xfffffffc00f08947 */ /* 0x004fea000383ffff */
[----:B------:R-:W-:Y:S05]  /*12340*/  BRA `(.L_x_10330) ;  /* 0xffffffc800847947 */ /* 0x000fea000383ffff */
.L_x_10244:
[----:B0-----:R0:W2:Y:S02]  /*12350*/  SYNCS.PHASECHK.TRANS64.TRYWAIT P0, [R4+URZ+0x32460], R2 ;  /* 0x03246002040075a7 */ /* 0x0010a4000800017f */
[----:B--2---:R-:W-:Y:S05]  /*12360*/  @!P0 NANOSLEEP.SYNCS 0x989680 ;  /* 0x009896800000895d */ /* 0x004fea0003900000 */
[----:B------:R-:W2:Y:S02]  /*12370*/  @!P0 SYNCS.PHASECHK.TRANS64 P0, [R4+URZ+0x32460], R2 ;  /* 0x03246002040085a7 */ /* 0x000ea4000800007f */
[----:B--2---:R-:W-:Y:S05]  /*12380*/  @!P0 BRA `(.L_x_10244) ;  /* 0xfffffffc00f08947 */ /* 0x004fea000383ffff */
[----:B------:R-:W-:Y:S05]  /*12390*/  BRA `(.L_x_10331) ;  /* 0xffffffcc000c7947 */ /* 0x000fea000383ffff */
.L_x_10256:
[----:B------:R-:W-:Y:S01]  /*123a0*/  BSSY B0, `(.L_x_10332) ;  /* 0x0000008000007945 */ /* 0x000fe20003800000 */
[----:B------:R-:W-:Y:S02]  /*123b0*/  IMAD.MOV.U32 R13, RZ, RZ, R16 ;  /* 0x000000ffff0d7224 */ /* 0x000fe400078e0010 */
[----:B-1----:R-:W-:Y:S02]  /*123c0*/  IMAD.MOV.U32 R12, RZ, RZ, RZ ;  /* 0x000000ffff0c7224 */ /* 0x002fe400078e00ff */
[----:B------:R-:W-:Y:S02]  /*123d0*/  IMAD.MOV.U32 R11, RZ, RZ, 0x1f ;  /* 0x0000001fff0b7424 */ /* 0x000fe400078e00ff */
[----:B------:R-:W-:-:S07]  /*123e0*/  IMAD.MOV.U32 R15, RZ, RZ, -0x1 ;  /* 0xffffffffff0f7424 */ /* 0x000fce00078e00ff */
[----:B------:R-:W-:Y:S05]  /*123f0*/  WARPSYNC.COLLECTIVE R15, `(.L_x_10333) ;  /* 0x000000000f087348 */ /* 0x000fea0003c00000 */
[----:B------:R0:W1:Y:S02]  /*12400*/  SHFL.IDX P6, R14, R13, R12, R11 ;  /* 0x0000000c0d0e7389 */ /* 0x00006400000c000b */
[----:B01----:R-:W-:Y:S01]  /*12410*/  ENDCOLLECTIVE ;  /* 0x000000000000791b */ /* 0x003fe20003800000 */
.L_x_10333:
[----:B------:R-:W-:Y:S05]  /*12420*/  BSYNC B0 ;  /* 0x0000000000007941 */ /* 0x000fea0003800000 */
.L_x_10332:
        /* <DEDUP_REMOVED lines=9> */
.L_x_10334:
        /* <DEDUP_REMOVED lines=18> */
.L_x_10335:
        /* <DEDUP_REMOVED lines=8> */
.L_x_10336:
        /* <DEDUP_REMOVED lines=8> */
.L_x_10337:
        /* <DEDUP_REMOVED lines=8> */
.L_x_10338:
        /* <DEDUP_REMOVED lines=8> */
.L_x_10339:
        /* <DEDUP_REMOVED lines=9> */
.L_x_10340:
[----:B------:R-:W-:Y:S01]  /*12870*/  IMAD.MOV.U32 R6, RZ, RZ, R14 ;  /* 0x000000ffff067224 */ /* 0x000fe200078e000e */
[----:B------:R-:W-:Y:S06]  /*12880*/  BRA `(.L_x_10341) ;  /* 0xffffffd000647947 */ /* 0x000fec000383ffff */
.L_x_10261:
        /* <DEDUP_REMOVED lines=8> */
.L_x_10343:
[----:B------:R-:W-:Y:S05]  /*12910*/  BSYNC B0 ;  /* 0x0000000000007941 */ /* 0x000fea0003800000 */
.L_x_10342:
        /* <DEDUP_REMOVED lines=10> */
.L_x_10344:
        /* <DEDUP_REMOVED lines=8> */
.L_x_10345:
        /* <DEDUP_REMOVED lines=8> */
.L_x_10346:
        /* <DEDUP_REMOVED lines=8> */
.L_x_10347:
        /* <DEDUP_REMOVED lines=9> */
.L_x_10348:
[----:B------:R-:W-:Y:S01]  /*12bd0*/  IMAD.MOV.U32 R6, RZ, RZ, R14 ;  /* 0x000000ffff067224 */ /* 0x000fe200078e000e */
[----:B------:R-:W-:Y:S06]  /*12be0*/  BRA `(.L_x_10349) ;  /* 0xffffffd000287947 */ /* 0x000fec000383ffff */
.L_x_10263:
[----:B------:R-:W-:Y:S01]  /*12bf0*/  BSSY B0, `(.L_x_10350) ;  /* 0x0000006000007945 */ /* 0x000fe20003800000 */
[----:B------:R-:W-:Y:S01]  /*12c00*/  PLOP3.LUT P6, PT, P6, PT, PT, 0x8, 0x0 ;  /* 0x000000000000781c */ /* 0x000fe200037ce170 */
[----:B------:R-:W-:-:S12]  /*12c10*/  IMAD.MOV.U32 R15, RZ, RZ, -0x1 ;  /* 0xffffffffff0f7424 */ /* 0x000fd800078e00ff */
[----:B0-----:R-:W-:Y:S05]  /*12c20*/  WARPSYNC.COLLECTIVE R15, `(.L_x_10351) ;  /* 0x000000000f087348 */ /* 0x001fea0003c00000 */
[----:B------:R-:W-:Y:S01]  /*12c30*/  VOTE.ANY R14, PT, P6 ;  /* 0x00000000000e7806 */ /* 0x000fe200030e0100 */
[----:B0-----:R-:W-:Y:S06]  /*12c40*/  ENDCOLLECTIVE ;  /* 0x000000000000791b */ /* 0x001fec0003800000 */
.L_x_10351:
[----:B------:R-:W-:Y:S05]  /*12c50*/  BSYNC B0 ;  /* 0x0000000000007941 */ /* 0x000fea0003800000 */
.L_x_10350:
        /* <DEDUP_REMOVED lines=9> */
.L_x_10352:
[----:B------:R-:W-:Y:S01]  /*12cf0*/  IMAD.MOV.U32 R17, RZ, RZ, R14 ;  /* 0x000000ffff117224 */ /* 0x000fe200078e000e */
[----:B------:R-:W-:Y:S06]  /*12d00*/  BRA `(.L_x_10353) ;  /* 0xffffffd000187947 */ /* 0x000fec000383ffff */
.L_x_10265:
[----:B------:R-:W-:Y:S01]  /*12d10*/  BSSY B0, `(.L_x_10354) ;  /* 0x0000007000007945 */ /* 0x000fe20003800000 */
[----:B------:R-:W-:Y:S02]  /*12d20*/  IMAD.MOV.U32 R13, RZ, RZ, R3 ;  /* 0x000000ffff0d7224 */ /* 0x000fe400078e0003 */
[----:B------:R-:W-:Y:S02]  /*12d30*/  IMAD.MOV.U32 R11, RZ, RZ, 0x1f ;  /* 0x0000001fff0b7424 */ /* 0x000fe400078e00ff */
[----:B------:R-:W-:-:S07]  /*12d40*/  IMAD.MOV.U32 R15, RZ, RZ, -0x1 ;  /* 0xffffffffff0f7424 */ /* 0x000fce00078e00ff */
[----:B0-2---:R-:W-:Y:S05]  /*12d50*/  WARPSYNC.COLLECTIVE R15, `(.L_x_10355) ;  /* 0x000000000f087348 */ /* 0x005fea0003c00000 */
[----:B------:R1:W3:Y:S02]  /*12d60*/  SHFL.IDX P6, R14, R13, R12, R11 ;  /* 0x0000000c0d0e7389 */ /* 0x0002e400000c000b */
[----:B0123--:R-:W-:Y:S01]  /*12d70*/  ENDCOLLECTIVE ;  /* 0x000000000000791b */ /* 0x00ffe20003800000 */
.L_x_10355:
[----:B------:R-:W-:Y:S05]  /*12d80*/  BSYNC B0 ;  /* 0x0000000000007941 */ /* 0x000fea0003800000 */
.L_x_10354:
[----:B------:R-:W-:Y:S01]  /*12d90*/  IMAD.MOV.U32 R2, RZ, RZ, R14 ;  /* 0x000000ffff027224 */ /* 0x000fe200078e000e */
[----:B------:R-:W-:Y:S06]  /*12da0*/  BRA `(.L_x_10264) ;  /* 0xffffffd0000c7947 */ /* 0x000fec000383ffff */
.L_x_10269:
[----:B0-----:R0:W1:Y:S02]  /*12db0*/  SYNCS.PHASECHK.TRANS64.TRYWAIT P0, [R0+URZ+0x32420], R3 ;  /* 0x03242003000075a7 */ /* 0x001064000800017f */
[----:B-1----:R-:W-:Y:S05]  /*12dc0*/  @!P0 NANOSLEEP.SYNCS 0x989680 ;  /* 0x009896800000895d */ /* 0x002fea0003900000 */
[----:B------:R-:W1:Y:S02]  /*12dd0*/  @!P0 SYNCS.PHASECHK.TRANS64 P0, [R0+URZ+0x32420], R3 ;  /* 0x03242003000085a7 */ /* 0x000e64000800007f */
[----:B-1----:R-:W-:Y:S05]  /*12de0*/  @!P0 BRA `(.L_x_10269) ;  /* 0xfffffffc00f08947 */ /* 0x002fea000383ffff */
[----:B------:R-:W-:Y:S05]  /*12df0*/  BRA `(.L_x_10356) ;  /* 0xffffffd400007947 */ /* 0x000fea000383ffff */
.L_x_10270:
        /* <DEDUP_REMOVED lines=11> */
.L_x_10358:
[----:B------:R-:W-:Y:S05]  /*12eb0*/  BSYNC B0 ;  /* 0x0000000000007941 */ /* 0x000fea0003800000 */
.L_x_10357:
[----:B------:R-:W-:Y:S05]  /*12ec0*/  BRA `(.L_x_10359) ;  /* 0xffffffd000e87947 */ /* 0x000fea000383ffff */
.L_x_10273:
[----:B------:R-:W-:Y:S01]  /*12ed0*/  BSSY B1, `(.L_x_10360) ;  /* 0x0000006000017945 */ /* 0x000fe20003800000 */
[----:B------:R-:W-:-:S07]  /*12ee0*/  IMAD.MOV.U32 R15, RZ, RZ, -0x1 ;  /* 0xffffffffff0f7424 */ /* 0x000fce00078e00ff */
[----:B01---5:R-:W-:Y:S05]  /*12ef0*/  WARPSYNC.COLLECTIVE R15, `(.L_x_10361) ;  /* 0x000000000f0c7348 */ /* 0x023fea0003c00000 */
[----:B------:R-:W-:Y:S02]  /*12f00*/  ELECT P6, UR62, PT ;  /* 0x00000000003e782f */ /* 0x000fe400038c0000 */
[----:B------:R-:W-:Y:S01]  /*12f10*/  MOV R14, UR62 ;  /* 0x0000003e000e7c02 */ /* 0x000fe20008000f00 */
[----:B01---5:R-:W-:Y:S10]  /*12f20*/  ENDCOLLECTIVE ;  /* 0x000000000000791b */ /* 0x023ff40003800000 */
.L_x_10361:
[----:B------:R-:W-:Y:S05]  /*12f30*/  BSYNC B1 ;  /* 0x0000000000017941 */ /* 0x000fea0003800000 */
.L_x_10360:
[----:B------:R-:W-:Y:S05]  /*12f40*/  BRA `(.L_x_10362) ;  /* 0xffffffd000e07947 */ /* 0x000fea000383ffff */
.L_x_10275:
[----:B0-----:R0:W1:Y:S02]  /*12f50*/  SYNCS.PHASECHK.TRANS64.TRYWAIT P0, [R6+URZ], R5 ;  /* 0x00000005060075a7 */ /* 0x001064000800017f */
[----:B-1----:R-:W-:Y:S05]  /*12f60*/  @!P0 NANOSLEEP.SYNCS 0x989680 ;  /* 0x009896800000895d */ /* 0x002fea0003900000 */
[----:B------:R-:W1:Y:S02]  /*12f70*/  @!P0 SYNCS.PHASECHK.TRANS64 P0, [R6+URZ], R5 ;  /* 0x00000005060085a7 */ /* 0x000e64000800007f */
[----:B-1----:R-:W-:Y:S05]  /*12f80*/  @!P0 BRA `(.L_x_10275) ;  /* 0xfffffffc00f08947 */ /* 0x002fea000383ffff */
[----:B------:R-:W-:Y:S05]  /*12f90*/  BRA `(.L_x_10363) ;  /* 0xffffffd400247947 */ /* 0x000fea000383ffff */
.L_x_10276:
[----:B-1----:R1:W2:Y:S02]  /*12fa0*/  SYNCS.PHASECHK.TRANS64.TRYWAIT P0, [R7+URZ], R2 ;  /* 0x00000002070075a7 */ /* 0x0022a4000800017f */
[----:B--2---:R-:W-:Y:S05]  /*12fb0*/  @!P0 NANOSLEEP.SYNCS 0x989680 ;  /* 0x009896800000895d */ /* 0x004fea0003900000 */
[----:B------:R-:W2:Y:S02]  /*12fc0*/  @!P0 SYNCS.PHASECHK.TRANS64 P0, [R7+URZ], R2 ;  /* 0x00000002070085a7 */ /* 0x000ea4000800007f */
[----:B--2---:R-:W-:Y:S05]  /*12fd0*/  @!P0 BRA `(.L_x_10276) ;  /* 0xfffffffc00f08947 */ /* 0x004fea000383ffff */
[----:B------:R-:W-:Y:S05]  /*12fe0*/  BRA `(.L_x_10364) ;  /* 0xffffffd400187947 */ /* 0x000fea000383ffff */
.L_x_10278:
[----:B--2---:R2:W3:Y:S02]  /*12ff0*/  SYNCS.PHASECHK.TRANS64.TRYWAIT P0, [R4+URZ], R5 ;  /* 0x00000005040075a7 */ /* 0x0044e4000800017f */
[----:B---3--:R-:W-:Y:S05]  /*13000*/  @!P0 NANOSLEEP.SYNCS 0x989680 ;  /* 0x009896800000895d */ /* 0x008fea0003900000 */
[----:B------:R-:W3:Y:S02]  /*13010*/  @!P0 SYNCS.PHASECHK.TRANS64 P0, [R4+URZ], R5 ;  /* 0x00000005040085a7 */ /* 0x000ee4000800007f */
[----:B---3--:R-:W-:Y:S05]  /*13020*/  @!P0 BRA `(.L_x_10278) ;  /* 0xfffffffc00f08947 */ /* 0x008fea000383ffff */
[----:B------:R-:W-:Y:S05]  /*13030*/  BRA `(.L_x_10365) ;  /* 0xffffffd400207947 */ /* 0x000fea000383ffff */
.L_x_10366:
        /* <DEDUP_REMOVED lines=12> */
.L_x_15138:


//--------------------- .text._ZN7cutlass13device_kernelIN5flash11enable_sm90INS1_16FlashAttnFwdSm90INS1_25CollectiveMainloopFwdSm90ILi2EN4cute5tupleIJNS5_1CILi1EEES8_S8_EEENS6_IJNS7_ILi128EEENS7_ILi96EEENS7_ILi64EEEEEELi256ENS_6half_tEfNS_4arch4Sm90ELb0ELb0ELb0ELb1ELb0ELb1ELb1ELb1ELb0ELb1ELb0ELb0EEENS1_21CollectiveEpilogueFwdINS6_IJSA_NS7_ILi256EEESB_EEES9_SE_SG_Li256ELb1ELb1ELb0ELb0EEENS1_36VarlenDynamicPersistentTileSchedulerILi128ELi96ELi256ELi128ELb0ELb1ELb1ELb0ELb1ELb1EEEEEEEEEvNT_6ParamsE --------------------------
	.section	.text._ZN7cutlass13device_kernelIN5flash11enable_sm90INS1_16FlashAttnFwdSm90INS1_25CollectiveMainloopFwdSm90ILi2EN4cute5tupleIJNS5_1CILi1EEES8_S8_EEENS6_IJNS7_ILi128EEENS7_ILi96EEENS7_ILi64EEEEEELi256ENS_6half_tEfNS_4arch4Sm90ELb0ELb0ELb0ELb1ELb0ELb1ELb1ELb1ELb0ELb1ELb0ELb0EEENS1_21CollectiveEpilogueFwdINS6_IJSA_NS7_ILi256EEESB_EEES9_SE_SG_Li256ELb1ELb1ELb0ELb0EEENS1_36VarlenDynamicPersistentTileSchedulerILi128ELi96ELi256ELi128ELb0ELb1ELb1ELb0ELb1ELb1EEEEEEEEEvNT_6ParamsE,"ax",@progbits
	.align	128
.text._ZN7cutlass13device_kernelIN5flash11enable_sm90INS1_16FlashAttnFwdSm90INS1_25CollectiveMainloopFwdSm90ILi2EN4cute5tupleIJNS5_1CILi1EEES8_S8_EEENS6_IJNS7_ILi128EEENS7_ILi96EEENS7_ILi64EEEEEELi256ENS_6half_tEfNS_4arch4Sm90ELb0ELb0ELb0ELb1ELb0ELb1ELb1ELb1ELb0ELb1ELb0ELb0EEENS1_21CollectiveEpilogueFwdINS6_IJSA_NS7_ILi256EEESB_EEES9_SE_SG_Li256ELb1ELb1ELb0ELb0EEENS1_36VarlenDynamicPersistentTileSchedulerILi128ELi96ELi256ELi128ELb0ELb1ELb1ELb0ELb1ELb1EEEEEEEEEvNT_6ParamsE:
        .type           _ZN7cutlass13device_kernelIN5flash11enable_sm90INS1_16FlashAttnFwdSm90INS1_25CollectiveMainloopFwdSm90ILi2EN4cute5tupleIJNS5_1CILi1EEES8_S8_EEENS6_IJNS7_ILi128EEENS7_ILi96EEENS7_ILi64EEEEEELi256ENS_6half_tEfNS_4arch4Sm90ELb0ELb0ELb0ELb1ELb0ELb1ELb1ELb1ELb0ELb1ELb0ELb0EEENS1_21CollectiveEpilogueFwdINS6_IJSA_NS7_ILi256EEESB_EEES9_SE_SG_Li256ELb1ELb1ELb0ELb0EEENS1_36VarlenDynamicPersistentTileSchedulerILi128ELi96ELi256ELi128ELb0ELb1ELb1ELb0ELb1ELb1EEEEEEEEEvNT_6ParamsE,@function
        .size           _ZN7cutlass13device_kernelIN5flash11enable_sm90INS1_16FlashAttnFwdSm90INS1_25CollectiveMainloopFwdSm90ILi2EN4cute5tupleIJNS5_1CILi1EEES8_S8_EEENS6_IJNS7_ILi128EEENS7_ILi96EEENS7_ILi64EEEEEELi256ENS_6half_tEfNS_4arch4Sm90ELb0ELb0ELb0ELb1ELb0ELb1ELb1ELb1ELb0ELb1ELb0ELb0EEENS1_21CollectiveEpilogueFwdINS6_IJSA_NS7_ILi256EEESB_EEES9_SE_SG_Li256ELb1ELb1ELb0ELb0EEENS1_36VarlenDynamicPersistentTileSchedulerILi128ELi96ELi256ELi128ELb0ELb1ELb1ELb0ELb1ELb1EEEEEEEEEvNT_6ParamsE,(.L_x_15139 - _ZN7cutlass13device_kernelIN5flash11enable_sm90INS1_16FlashAttnFwdSm90INS1_25CollectiveMainloopFwdSm90ILi2EN4cute5tupleIJNS5_1CILi1EEES8_S8_EEENS6_IJNS7_ILi128EEENS7_ILi96EEENS7_ILi64EEEEEELi256ENS_6half_tEfNS_4arch4Sm90ELb0ELb0ELb0ELb1ELb0ELb1ELb1ELb1ELb0ELb1ELb0ELb0EEENS1_21CollectiveEpilogueFwdINS6_IJSA_NS7_ILi256EEESB_EEES9_SE_SG_Li256ELb1ELb1ELb0ELb0EEENS1_36VarlenDynamicPersistentTileSchedulerILi128ELi96ELi256ELi128ELb0ELb1ELb1ELb0ELb1ELb1EEEEEEEEEvNT_6ParamsE)
        .other          _ZN7cutlass13device_kernelIN5flash11enable_sm90INS1_16FlashAttnFwdSm90INS1_25CollectiveMainloopFwdSm90ILi2EN4cute5tupleIJNS5_1CILi1EEES8_S8_EEENS6_IJNS7_ILi128EEENS7_ILi96EEENS7_ILi64EEEEEELi256ENS_6half_tEfNS_4arch4Sm90ELb0ELb0ELb0ELb1ELb0ELb1ELb1ELb1ELb0ELb1ELb0ELb0EEENS1_21CollectiveEpilogueFwdINS6_IJSA_NS7_ILi256EEESB_EEES9_SE_SG_Li256ELb1ELb1ELb0ELb0EEENS1_36VarlenDynamicPersistentTileSchedulerILi128ELi96ELi256ELi128ELb0ELb1ELb1ELb0ELb1ELb1EEEEEEEEEvNT_6ParamsE,@"STO_CUDA_ENTRY STV_DEFAULT"
_ZN7cutlass13device_kernelIN5flash11enable_sm90INS1_16FlashAttnFwdSm90INS1_25CollectiveMainloopFwdSm90ILi2EN4cute5tupleIJNS5_1CILi1EEES8_S8_EEENS6_IJNS7_ILi128EEENS7_ILi96EEENS7_ILi64EEEEEELi256ENS_6half_tEfNS_4arch4Sm90ELb0ELb0ELb0ELb1ELb0ELb1ELb1ELb1ELb0ELb1ELb0ELb0EEENS1_21CollectiveEpilogueFwdINS6_IJSA_NS7_ILi256EEESB_EEES9_SE_SG_Li256ELb1ELb1ELb0ELb0EEENS1_36VarlenDynamicPersistentTileSchedulerILi128ELi96ELi256ELi128ELb0ELb1ELb1ELb0ELb1ELb1EEEEEEEEEvNT_6ParamsE:
        /* <DEDUP_REMOVED lines=23> */
.L_x_10368:
[----:B------:R-:W-:Y:S05]  /*0170*/  BSYNC B0 ;  /* 0x0000000000007941 */ /* 0x000fea0003800000 */
.L_x_10367:
        /* <DEDUP_REMOVED lines=10> */
[----:B------:R-:W-:Y:S01]  /*0220*/  SHF.R.U32.HI R3, RZ, 0x7, R3 ;  /* 0x00000007ff037819 */ /* 0x000fe20000011603 */
[----:B------:R-:W-:Y:S01]  /*0230*/  VOTEU.ANY UP2, P0 ;  /* 0x00000000003f7886 */ /* 0x000fe20000040100 */
[----:B0-----:R-:W-:-:S03]  /*0240*/  ISETP.NE.AND P1, PT, R2, RZ, PT ;  /* 0x000000ff0200720c */ /* 0x001fc60003f25270 */
[----:B------:R0:W2:Y:S01]  /*0250*/  SHFL.IDX PT, R2, R3, RZ, 0x1f ;  /* 0x00001fff03027589 */ /* 0x0000a200000e0000 */
[----:B-1----:R-:W-:Y:S02]  /*0260*/  @UP0 ULEA UR8, UR8, UR6, 0x18 ;  /* 0x0000000608080291 */ /* 0x002fe4000f8ec03f */
[----:B------:R-:W-:-:S04]  /*0270*/  @UP0 UIADD3 UR6, -UR7, 0x100000, URZ ;  /* 0x0010000007060890 */ /* 0x000fc8000fffe13f */
[----:B------:R-:W-:Y:S02]  /*0280*/  @UP0 USHF.L.U32 UR7, UR6, 0xb, URZ ;  /* 0x0000000b06070899 */ /* 0x000fe4000800063f */
[----:B------:R-:W-:Y:S01]  /*0290*/  @UP0 USHF.L.U32 UR6, UR6, 0x1, URZ ;  /* 0x0000000106060899 */ /* 0x000fe2000800063f */
[----:B------:R-:W-:Y:S01]  /*02a0*/  VOTEU.ANY UP0, P0 ;  /* 0x00000000003f7886 */ /* 0x000fe20000000100 */
[----:B------:R-:W1:Y:S04]  /*02b0*/  FENCE.VIEW.ASYNC.S ;  /* 0x00000000000073c6 */ /* 0x000e680000000000 */
[----:B-1----:R0:W1:Y:S01]  /*02c0*/  @UP0 SYNCS.EXCH.64 URZ, [UR8+0x32400], UR4 ;  /* 0x03240004083f05b2 */ /* 0x0020620008000100 */
[----:B------:R0:W3:Y:S05]  /*02d0*/  @UP1 SYNCS.EXCH.64 URZ, [UR8+0x32410], UR4 ;  /* 0x03241004083f15b2 */ /* 0x0000ea0008000100 */
[----:B------:R0:W4:Y:S02]  /*02e0*/  @UP2 SYNCS.EXCH.64 URZ, [UR8+0x32420], UR6 ;  /* 0x03242006083f25b2 */ /* 0x0001240008000100 */
        /* <DEDUP_REMOVED lines=19> */
.L_x_10369:
        /* <DEDUP_REMOVED lines=22> */
.L_x_10370:
        /* <DEDUP_REMOVED lines=18> */
.L_x_10371:
        /* <DEDUP_REMOVED lines=22> */
.L_x_10372:
        /* <DEDUP_REMOVED lines=22> */
.L_x_10373:
        /* <DEDUP_REMOVED lines=9> */
.L_x_10376:
        /* <DEDUP_REMOVED lines=62> */
[----:B------:R-:W-:-:S02]  /*0dd0*/  IMAD.SHL.U32 R16, R4, 0x8, RZ ;  /* 0x0000000804107824 */ /* 0x000fc400078e00ff */
[C---:B------:R-:W-:Y:S02]  /*0de0*/  IMAD.SHL.U32 R22, R4.reuse, 0x4, RZ ;  /* 0x0000000404167824 */ /* 0x040fe400078e00ff */
[----:B------:R-:W-:Y:S01]  /*0df0*/  IMAD.IADD R0, R4, 0x1, -R3 ;  /* 0x0000000104007824 */ /* 0x000fe200078e0a03 */
[----:B------:R-:W-:Y:S01]  /*0e00*/  SHF.R.S32.HI R4, RZ, 0x1f, R221 ;  /* 0x0000001fff047819 */ /* 0x000fe200000114dd */
[----:B------:R-:W-:-:S03]  /*0e10*/  IMAD.IADD R216, R10, 0x1, -R216 ;  /* 0x000000010ad87824 */ /* 0x000fc600078e0ad8 */
[----:B------:R-:W-:Y:S01]  /*0e20*/  LEA.HI R4, R4, R221, RZ, 0x3 ;  /* 0x000000dd04047211 */ /* 0x000fe200078f18ff */
[----:B------:R-:W-:-:S04]  /*0e30*/  IMAD.SHL.U32 R209, R216, 0x8, RZ ;  /* 0x00000008d8d17824 */ /* 0x000fc800078e00ff */
[----:B------:R-:W-:Y:S02]  /*0e40*/  IMAD.SHL.U32 R4, R4, 0x40, RZ ;  /* 0x0000004004047824 */ /* 0x000fe400078e00ff */
[----:B------:R-:W-:Y:S02]  /*0e50*/  VIADD R215, R209, 0xc0 ;  /* 0x000000c0d1d77836 */ /* 0x000fe40000000000 */
[----:B------:R-:W-:Y:S01]  /*0e60*/  IMAD R7, R5, 0x8, R2 ;  /* 0x0000000805077824 */ /* 0x000fe200078e0202 */
[----:B------:R-:W-:Y:S02]  /*0e70*/  LOP3.LUT R212, R4, 0xfffffe00, RZ, 0xc0, !PT ;  /* 0xfffffe0004d47812 */ /* 0x000fe400078ec0ff */
[----:B------:R-:W-:Y:S01]  /*0e80*/  SHF.R.S32.HI R4, RZ, 0x1f, R215 ;  /* 0x0000001fff047819 */ /* 0x000fe200000114d7 */
[----:B------:R-:W-:Y:S01]  /*0e90*/  IMAD.SHL.U32 R4, R7, 0x8, RZ ;  /* 0x0000000807047824 */ /* 0x000fe200078e00ff */
[----:B------:R-:W-:Y:S01]  /*0ea0*/  LEA.HI R8, R8, R19, RZ, 0x3 ;  /* 0x0000001308087211 */ /* 0x000fe200078f18ff */
[----:B------:R-:W-:-:S03]  /*0eb0*/  IMAD.SHL.U32 R210, R221, 0x40, RZ ;  /* 0x00000040ddd27824 */ /* 0x000fc600078e00ff */
[----:B------:R0:W-:Y:S01]  /*0ec0*/  STL [R1+0x7c], R4 ;  /* 0x00007c0401007387 */ /* 0x0001e20000100800 */
[----:B------:R-:W-:Y:S02]  /*0ed0*/  LOP3.LUT R8, R8, 0xfffffff8, RZ, 0xc0, !PT ;  /* 0xfffffff808087812 */ /* 0x000fe400078ec0ff */
[----:B------:R-:W-:Y:S01]  /*0ee0*/  LOP3.LUT R210, R210, 0x1c0, RZ, 0xc0, !PT ;  /* 0x000001c0d2d27812 */ /* 0x000fe200078ec0ff */
[----:B------:R-:W-:Y:S01]  /*0ef0*/  VIADD R202, R22, 0x10 ;  /* 0x0000001016ca7836 */ /* 0x000fe20000000000 */
[----:B------:R-:W-:Y:S01]  /*0f00*/  SHF.R.S32.HI R3, RZ, 0x1f, R209 ;  /* 0x0000001fff037819 */ /* 0x000fe200000114d1 */
[----:B------:R-:W-:Y:S01]  /*0f10*/  IMAD.IADD R227, R19, 0x1, -R8 ;  /* 0x0000000113e37824 */ /* 0x000fe200078e0a08 */
[----:B------:R-:W-:Y:S02]  /*0f20*/  SHF.R.U32.HI R8, RZ, 0x3, R210 ;  /* 0x00000003ff087819 */ /* 0x000fe400000116d2 */
[----:B------:R-:W-:Y:S01]  /*0f30*/  LOP3.LUT R3, R210, 0x38, R16, 0xf8, !PT ;  /* 0x00000038d2037812 */ /* 0x000fe200078ef810 */
[C---:B------:R-:W-:Y:S01]  /*0f40*/  VIADD R214, R209.reuse, 0x40 ;  /* 0x00000040d1d67836 */ /* 0x040fe20000000000 */
[----:B------:R-:W-:Y:S01]  /*0f50*/  LOP3.LUT R5, R6, 0x7ffffffc, RZ, 0xc0, !PT ;  /* 0x7ffffffc06057812 */ /* 0x000fe200078ec0ff */
[----:B------:R-:W-:Y:S01]  /*0f60*/  VIADD R213, R209, 0x80 ;  /* 0x00000080d1d57836 */ /* 0x000fe20000000000 */
[----:B------:R-:W-:-:S02]  /*0f70*/  LOP3.LUT R3, R212, R3, R8, 0xf6, !PT ;  /* 0x00000003d4037212 */ /* 0x000fc400078ef608 */
[----:B------:R-:W-:Y:S01]  /*0f80*/  SHF.R.S32.HI R231, RZ, 0x1f, R202 ;  /* 0x0000001fffe77819 */ /* 0x000fe200000114ca */
[----:B------:R-:W-:Y:S01]  /*0f90*/  IMAD.MOV.U32 R2, RZ, RZ, RZ ;  /* 0x000000ffff027224 */ /* 0x000fe200078e00ff */
[----:B------:R-:W-:Y:S02]  /*0fa0*/  SHF.R.S32.HI R6, RZ, 0x1f, R214 ;  /* 0x0000001fff067819 */ /* 0x000fe400000114d6 */
[----:B------:R-:W-:Y:S01]  /*0fb0*/  CS2R R200, SRZ ;  /* 0x0000000000c87805 */ /* 0x000fe2000001ff00 */
[----:B------:R-:W-:Y:S01]  /*0fc0*/  IMAD.MOV.U32 R208, RZ, RZ, RZ ;  /* 0x000000ffffd07224 */ /* 0x000fe200078e00ff */
[----:B------:R-:W-:Y:S01]  /*0fd0*/  SHF.R.S32.HI R225, RZ, 0x1f, R19 ;  /* 0x0000001fffe17819 */ /* 0x000fe20000011413 */
[----:B------:R-:W-:Y:S01]  /*0fe0*/  IMAD.MOV.U32 R222, RZ, RZ, RZ ;  /* 0x000000ffffde7224 */ /* 0x000fe200078e00ff */
[----:B------:R-:W-:Y:S01]  /*0ff0*/  SHF.R.S32.HI R17, RZ, 0x1f, R16 ;  /* 0x0000001fff117819 */ /* 0x000fe20000011410 */
[----:B------:R-:W-:Y:S01]  /*1000*/  IMAD.SHL.U32 R232, R202, 0x2, RZ ;  /* 0x00000002cae87824 */ /* 0x000fe200078e00ff */
[----:B------:R-:W-:Y:S01]  /*1010*/  SHF.R.S32.HI R6, RZ, 0x1f, R213 ;  /* 0x0000001fff067819 */ /* 0x000fe200000114d5 */
[----:B------:R-:W-:Y:S01]  /*1020*/  IMAD.IADD R236, R230, 0x1, -R5 ;  /* 0x00000001e6ec7824 */ /* 0x000fe200078e0a05 */
[----:B------:R-:W-:Y:S01]  /*1030*/  SHF.L.U64.HI R231, R202, 0x1, R231 ;  /* 0x00000001cae77819 */ /* 0x000fe200000102e7 */
[----:B------:R-:W-:-:S02]  /*1040*/  IMAD R233, R3, 0x2, R18 ;  /* 0x0000000203e97824 */ /* 0x000fc400078e0212 */
[----:B------:R-:W-:Y:S01]  /*1050*/  IMAD R237, R0, 0x8, R235 ;  /* 0x0000000800ed7824 */ /* 0x000fe200078e02eb */
[----:B0--3--:R-:W-:-:S07]  /*1060*/  LOP3.LUT R203, R11, 0x1, RZ, 0xfc, !PT ;  /* 0x000000010bcb7812 */ /* 0x009fce00078efcff */
.L_x_10512:
        /* <DEDUP_REMOVED lines=38> */
[----:B------:R-:W-:Y:S01]  /*12d0*/  IMAD.U32 R32, RZ, RZ, UR4 ;  /* 0x00000004ff207e24 */ /* 0x000fe2000f8e00ff */
[----:B------:R-:W-:Y:S01]  /*12e0*/  MOV R35, R220 ;  /* 0x000000dc00237202 */ /* 0x000fe20000000f00 */
        /* <DEDUP_REMOVED lines=10> */
.L_x_10378:
        /* <DEDUP_REMOVED lines=10> */
.L_x_10379:
[----:B------:R-:W-:Y:S05]  /*1430*/  @!P0 BRA `(.L_x_10380) ;  /* 0x00000000000c8947 */ /* 0x000fea0003800000 */
[----:B------:R-:W2:Y:S04]  /*1440*/  LDG.E R5, desc[UR60][R8.64] ;  /* 0x0000003c08057981 */ /* 0x000ea8000c1e1900 */
[----:B------:R-:W2:Y:S02]  /*1450*/  LDG.E R32, desc[UR60][R8.64+0x4] ;  /* 0x0000043c08207981 */ /* 0x000ea4000c1e1900 */
[----:B--2---:R-:W-:-:S07]  /*1460*/  IMAD.IADD R32, R32, 0x1, -R5 ;  /* 0x0000000120207824 */ /* 0x004fce00078e0a05 */
.L_x_10380:
        /* <DEDUP_REMOVED lines=8> */
[----:B------:R0:W2:Y:S01]  /*14f0*/  @P0 LDG.E R9, desc[UR60][R4.64+0x4] ;  /* 0x0000043c04090981 */ /* 0x0000a2000c1e1900 */
[----:B------:R-:W-:Y:S01]  /*1500*/  ISETP.NE.U32.AND P1, PT, RZ, UR4, PT ;  /* 0x00000004ff007c0c */ /* 0x000fe2000bf25070 */
[----:B------:R-:W-:-:S03]  /*1510*/  IMAD.MOV.U32 R28, RZ, RZ, R32 ;  /* 0x000000ffff1c7224 */ /* 0x000fc600078e0020 */
        /* <DEDUP_REMOVED lines=45> */
.L_x_10383:
[----:B------:R-:W-:Y:S05]  /*17f0*/  BSYNC B6 ;  /* 0x0000000000067941 */ /* 0x000fea0003800000 */
.L_x_10382:
        /* <DEDUP_REMOVED lines=20> */
.L_x_10385:
[----:B------:R-:W-:Y:S05]  /*1940*/  BSYNC B6 ;  /* 0x0000000000067941 */ /* 0x000fea0003800000 */
.L_x_10384:
[----:B------:R-:W-:Y:S01]  /*1950*/  ULDC.64 UR4, c[0x0][0xaf0] ;  /* 0x0002bc0000047ab9 */ /* 0x000fe20000000a00 */
[----:B------:R-:W0:Y:S01]  /*1960*/  S2R R20, SR_TID.X ;  /* 0x0000000000147919 */ /* 0x000e220000002100 */
[----:B------:R-:W-:Y:S01]  /*1970*/  ISETP.NE.U32.AND P0, PT, RZ, UR4, PT ;  /* 0x00000004ff007c0c */ /* 0x000fe2000bf05070 */
[----:B------:R-:W1:Y:S01]  /*1980*/  LDC.64 R30, c[0x0][0x300] ;  /* 0x0000c000ff1e7b82 */ /* 0x000e620000000a00 */
[----:B------:R-:W-:Y:S01]  /*1990*/  IMAD.IADD R70, R37, 0x1, R32 ;  /* 0x0000000125467824 */ /* 0x000fe200078e0220 */
[----:B------:R-:W-:Y:S01]  /*19a0*/  SHF.R.S32.HI R9, RZ, 0x1f, R34 ;  /* 0x0000001fff097819 */ /* 0x000fe20000011422 */
[----:B------:R-:W-:Y:S01]  /*19b0*/  ULDC.64 UR6, c[0x0][0xb00] ;  /* 0x0002c00000067ab9 */ /* 0x000fe20000000a00 */
[----:B------:R-:W-:Y:S01]  /*19c0*/  ISETP.NE.AND.EX P0, PT, RZ, UR5, PT, P0 ;  /* 0x00000005ff007c0c */ /* 0x000fe2000bf05300 */
[C---:B------:R-:W-:Y:S02]  /*19d0*/  VIADD R74, R16.reuse, 0x40 ;  /* 0x00000040104a7836 */ /* 0x040fe40000000000 */
[C---:B------:R-:W-:Y:S01]  /*19e0*/  VIADD R73, R16.reuse, 0x60 ;  /* 0x0000006010497836 */ /* 0x040fe20000000000 */
[----:B------:R-:W2:Y:S01]  /*19f0*/  LDC.64 R68, c[0x0][0x3f8] ;  /* 0x0000fe00ff447b82 */ /* 0x000ea20000000a00 */
[C---:B------:R-:W-:Y:S01]  /*1a00*/  IADD3 R10, R16.reuse, 0xc0, RZ ;  /* 0x000000c0100a7810 */ /* 0x040fe20007ffe0ff */
[----:B------:R-:W-:-:S06]  /*1a10*/  VIADD R72, R16, 0x80 ;  /* 0x0000008010487836 */ /* 0x000fcc0000000000 */
[----:B------:R-:W3:Y:S01]  /*1a20*/  LDC R47, c[0x0][0x3f4] ;  /* 0x0000fd00ff2f7b82 */ /* 0x000ee20000000800 */
[----:B------:R-:W-:-:S04]  /*1a30*/  @P0 IADD3 R4, P1, R218, UR4, RZ ;  /* 0x00000004da040c10 */ /* 0x000fc8000ff3e0ff */
[----:B------:R-:W-:Y:S01]  /*1a40*/  @P0 IADD3.X R5, R219, UR5, RZ, P1, !PT ;  /* 0x00000005db050c10 */ /* 0x000fe20008ffe4ff */
[----:B------:R-:W-:Y:S02]  /*1a50*/  ULDC.64 UR4, c[0x0][0x308] ;  /* 0x0000c20000047ab9 */ /* 0x000fe40000000a00 */
[----:B------:R-:W4:Y:S02]  /*1a60*/  LDC.64 R38, c[0x0][0x408] ;  /* 0x00010200ff267b82 */ /* 0x000f240000000a00 */
[----:B------:R0:W3:Y:S01]  /*1a70*/  @P0 LDG.E R35, desc[UR60][R4.64] ;  /* 0x0000003c04230981 */ /* 0x0000e2000c1e1900 */
[----:B------:R-:W-:Y:S01]  /*1a80*/  SHF.R.S32.HI R42, RZ, 0x1f, R70 ;  /* 0x0000001fff2a7819 */ /* 0x000fe20000011446 */
[-C--:B-1----:R-:W-:Y:S01]  /*1a90*/  IMAD.WIDE.U32 R6, R70, R30.reuse, RZ ;  /* 0x0000001e46067225 */ /* 0x082fe200078e00ff */
[----:B------:R-:W-:Y:S02]  /*1aa0*/  ISETP.NE.U32.AND P0, PT, RZ, UR6, PT ;  /* 0x00000006ff007c0c */ /* 0x000fe4000bf05070 */
[----:B0-----:R-:W-:Y:S01]  /*1ab0*/  SHF.R.U32.HI R44, RZ, 0x7, R20 ;  /* 0x00000007ff2c7819 */ /* 0x001fe20000011614 */
[-C--:B------:R-:W-:Y:S01]  /*1ac0*/  IMAD R0, R42, R30.reuse, RZ ;  /* 0x0000001e2a007224 */ /* 0x080fe200078e02ff */
[----:B------:R-:W-:Y:S01]  /*1ad0*/  ISETP.NE.AND.EX P0, PT, RZ, UR7, PT, P0 ;  /* 0x00000007ff007c0c */ /* 0x000fe2000bf05300 */
[----:B------:R-:W-:Y:S01]  /*1ae0*/  IMAD R8, R225, R30, RZ ;  /* 0x0000001ee1087224 */ /* 0x000fe200078e02ff */
[----:B------:R-:W-:Y:S01]  /*1af0*/  ISETP.NE.AND P6, PT, R44, 0x1, PT ;  /* 0x000000012c00780c */ /* 0x000fe20003fc5270 */
[----:B------:R-:W-:Y:S01]  /*1b00*/  IMAD R3, R70, R31, R0 ;  /* 0x0000001f46037224 */ /* 0x000fe200078e0200 */
[----:B------:R-:W-:Y:S01]  /*1b10*/  SHF.R.S32.HI R23, RZ, 0x1f, R22 ;  /* 0x0000001fff177819 */ /* 0x000fe20000011416 */
[----:B------:R-:W-:Y:S01]  /*1b20*/  VIADD R32, R16, 0xa0 ;  /* 0x000000a010207836 */ /* 0x000fe20000000000 */
[----:B------:R-:W-:Y:S01]  /*1b30*/  SHF.R.S32.HI R96, RZ, 0x1f, R221 ;  /* 0x0000001fff607819 */ /* 0x000fe200000114dd */
[----:B------:R-:W-:-:S02]  /*1b40*/  IMAD.IADD R7, R7, 0x1, R3 ;  /* 0x0000000107077824 */ /* 0x000fc400078e0203 */
[----:B------:R-:W-:Y:S02]  /*1b50*/  IMAD R3, R9, UR4, RZ ;  /* 0x0000000409037c24 */ /* 0x000fe4000f8e02ff */
[----:B------:R-:W-:-:S04]  /*1b60*/  IMAD.WIDE.U32 R4, R34, UR4, R6 ;  /* 0x0000000422047c25 */ /* 0x000fc8000f8e0006 */
[----:B------:R-:W-:Y:S01]  /*1b70*/  IMAD R3, R34, UR5, R3 ;  /* 0x0000000522037c24 */ /* 0x000fe2000f8e0203 */
[----:B------:R-:W-:Y:S01]  /*1b80*/  ULDC.64 UR4, c[0x0][0x310] ;  /* 0x0000c40000047ab9 */ /* 0x000fe20000000a00 */
[----:B------:R-:W-:-:S04]  /*1b90*/  IMAD.WIDE.U32 R6, R19, R30, R16 ;  /* 0x0000001e13067225 */ /* 0x000fc800078e0010 */
[----:B------:R-:W-:Y:S02]  /*1ba0*/  IMAD.IADD R5, R5, 0x1, R3 ;  /* 0x0000000105057824 */ /* 0x000fe400078e0203 */
[----:B------:R-:W-:Y:S02]  /*1bb0*/  VIADD R13, R16, 0xe0 ;  /* 0x000000e0100d7836 */ /* 0x000fe40000000000 */
[----:B--2---:R-:W-:-:S04]  /*1bc0*/  IMAD.WIDE.U32 R64, R19, R68, R22 ;  /* 0x0000004413407225 */ /* 0x004fc800078e0016 */
[----:B------:R-:W-:Y:S02]  /*1bd0*/  IMAD.MOV.U32 R75, RZ, RZ, 0x20 ;  /* 0x00000020ff4b7424 */ /* 0x000fe400078e00ff */
[----:B------:R-:W-:Y:S01]  /*1be0*/  VIADD R98, R44, 0x8 ;  /* 0x000000082c627836 */ /* 0x000fe20000000000 */
[----:B------:R-:W-:Y:S01]  /*1bf0*/  SHF.R.U32.HI R44, RZ, 0x3, R210 ;  /* 0x00000003ff2c7819 */ /* 0x000fe200000116d2 */
[----:B------:R-:W-:Y:S02]  /*1c00*/  IMAD R43, R31, 0x60, RZ ;  /* 0x000000601f2b7824 */ /* 0x000fe400078e02ff */
[----:B----4-:R-:W-:Y:S02]  /*1c10*/  IMAD R79, R39, 0x60, RZ ;  /* 0x00000060274f7824 */ /* 0x010fe400078e02ff */
[----:B------:R-:W-:Y:S02]  /*1c20*/  IMAD R45, R69, 0x60, RZ ;  /* 0x00000060452d7824 */ /* 0x000fe400078e02ff */
[----:B---3--:R-:W-:Y:S01]  /*1c30*/  IMAD.SHL.U32 R76, R47, 0x2, RZ ;  /* 0x000000022f4c7824 */ /* 0x008fe200078e00ff */
[----:B------:R-:W-:-:S02]  /*1c40*/  SHF.R.S32.HI R0, RZ, 0x1f, R35 ;  /* 0x0000001fff007819 */ /* 0x000fc40000011423 */
[----:B------:R-:W-:Y:S02]  /*1c50*/  SEL R21, R35, RZ, !P0 ;  /* 0x000000ff23157207 */ /* 0x000fe40004000000 */
[----:B------:R-:W-:Y:S02]  /*1c60*/  SEL R12, R0, RZ, !P0 ;  /* 0x000000ff000c7207 */ /* 0x000fe40004000000 */
[----:B-----5:R-:W-:Y:S01]  /*1c70*/  SHF.R.S32.HI R35, RZ, 0x1f, R28 ;  /* 0x0000001fff237819 */ /* 0x020fe2000001141c */
[----:B------:R-:W-:-:S04]  /*1c80*/  IMAD.WIDE.U32 R14, R21, UR4, R4 ;  /* 0x00000004150e7c25 */ /* 0x000fc8000f8e0004 */
[----:B------:R-:W-:Y:S01]  /*1c90*/  IMAD R0, R12, UR4, RZ ;  /* 0x000000040c007c24 */ /* 0x000fe2000f8e02ff */
[----:B------:R-:W-:Y:S01]  /*1ca0*/  IADD3 R4, P0, R14, R6, RZ ;  /* 0x000000060e047210 */ /* 0x000fe20007f1e0ff */
[----:B------:R-:W-:Y:S02]  /*1cb0*/  VIADD R5, R16, 0x20 ;  /* 0x0000002010057836 */ /* 0x000fe40000000000 */
[----:B------:R-:W-:Y:S01]  /*1cc0*/  IMAD R3, R21, UR5, R0 ;  /* 0x0000000515037c24 */ /* 0x000fe2000f8e0200 */
[----:B------:R-:W-:Y:S05]  /*1cd0*/  @!P6 WARPSYNC.ALL ;  /* 0x000000000000e948 */ /* 0x000fea0003800000 */
[----:B------:R-:W-:Y:S01]  /*1ce0*/  ULDC UR4, c[0x0][0x320] ;  /* 0x0000c80000047ab9 */ /* 0x000fe20000000800 */
[----:B------:R-:W-:Y:S01]  /*1cf0*/  IMAD R0, R19, R31, R8 ;  /* 0x0000001f13007224 */ /* 0x000fe200078e0208 */
[----:B------:R-:W-:Y:S01]  /*1d00*/  @!P6 BAR.SYNC.DEFER_BLOCKING 0x9, 0x100 ;  /* 0x024400000000eb1d */ /* 0x000fe20000010000 */
[----:B------:R-:W-:Y:S01]  /*1d10*/  IMAD.IADD R3, R15, 0x1, R3 ;  /* 0x000000010f037824 */ /* 0x000fe200078e0203 */
[----:B------:R-:W-:Y:S01]  /*1d20*/  ISETP.GE.AND P1, PT, R5, UR4, PT ;  /* 0x0000000405007c0c */ /* 0x000fe2000bf26270 */
[----:B------:R-:W-:Y:S01]  /*1d30*/  IMAD R40, R35, R68, RZ ;  /* 0x0000004423287224 */ /* 0x000fe200078e02ff */
        /* <DEDUP_REMOVED lines=14> */
[----:B------:R-:W-:Y:S01]  /*1e20*/  SEL R9, RZ, 0x4, P0 ;  /* 0x00000004ff097807 */ /* 0x000fe20000000000 */
[----:B------:R-:W-:Y:S01]  /*1e30*/  IMAD R85, R28, R69, R40 ;  /* 0x000000451c557224 */ /* 0x000fe200078e0228 */
        /* <DEDUP_REMOVED lines=11> */
[----:B------:R-:W-:Y:S01]  /*1ef0*/  IMAD.SHL.U32 R12, R30, 0x40, RZ ;  /* 0x000000401e0c7824 */ /* 0x000fe200078e00ff */
[----:B------:R-:W-:Y:S01]  /*1f00*/  ISETP.GE.AND P0, PT, R16, R47, PT ;  /* 0x0000002f1000720c */ /* 0x000fe20003f06270 */
[----:B------:R-:W-:Y:S01]  /*1f10*/  IMAD R91, R21, UR5, R10 ;  /* 0x00000005155b7c24 */ /* 0x000fe2000f8e020a */
[----:B------:R-:W-:Y:S01]  /*1f20*/  LOP3.LUT R93, R9, R8, RZ, 0xfc, !PT ;  /* 0x00000008095d7212 */ /* 0x000fe200078efcff */
[----:B------:R-:W-:Y:S01]  /*1f30*/  IMAD R8, R225, R68, RZ ;  /* 0x00000044e1087224 */ /* 0x000fe200078e02ff */
[----:B------:R-:W-:Y:S01]  /*1f40*/  SEL R13, R47, RZ, P0 ;  /* 0x000000ff2f0d7207 */ /* 0x000fe20000000000 */
[----:B------:R-:W-:Y:S01]  /*1f50*/  IMAD.WIDE.U32 R20, R21, UR4, R6 ;  /* 0x0000000415147c25 */ /* 0x000fe2000f8e0006 */
[----:B------:R-:W-:Y:S01]  /*1f60*/  IADD3 R70, P2, R19, R70, RZ ;  /* 0x0000004613467210 */ /* 0x000fe20007f5e0ff */
[----:B------:R-:W-:Y:S01]  /*1f70*/  ULDC UR4, c[0x0][0x2f4] ;  /* 0x0000bd0000047ab9 */ /* 0x000fe20000000800 */
[----:B------:R-:W-:Y:S01]  /*1f80*/  LOP3.LUT P1, RZ, R227, 0x4, RZ, 0xc0, !PT ;  /* 0x00000004e3ff7812 */ /* 0x000fe2000782c0ff */
[----:B------:R-:W-:Y:S01]  /*1f90*/  IMAD R67, R19, R69, R8 ;  /* 0x0000004513437224 */ /* 0x000fe200078e0208 */
[----:B------:R-:W-:Y:S01]  /*1fa0*/  SEL R92, RZ, 0xffffff80, P3 ;  /* 0xffffff80ff5c7807 */ /* 0x000fe20001800000 */
[----:B------:R-:W-:Y:S01]  /*1fb0*/  IMAD R6, R225, R38, RZ ;  /* 0x00000026e1067224 */ /* 0x000fe200078e02ff */
[----:B------:R-:W-:Y:S01]  /*1fc0*/  SEL R75, R75, 0xffffffe0, !P1 ;  /* 0xffffffe04b4b7807 */ /* 0x000fe20004800000 */
[----:B------:R-:W-:Y:S01]  /*1fd0*/  IMAD.WIDE.U32 R8, R19, R68, R16 ;  /* 0x0000004413087225 */ /* 0x000fe200078e0010 */
[----:B------:R-:W-:-:S02]  /*1fe0*/  LOP3.LUT R92, R93, 0x80, R92, 0xc8, !PT ;  /* 0x000000805d5c7812 */ /* 0x000fc400078ec85c */
[----:B------:R-:W-:Y:S01]  /*1ff0*/  ISETP.GE.AND P1, PT, R16, UR4, PT ;  /* 0x0000000410007c0c */ /* 0x000fe2000bf26270 */
[----:B------:R-:W-:Y:S01]  /*2000*/  IMAD.IADD R65, R65, 0x1, R67 ;  /* 0x0000000141417824 */ /* 0x000fe200078e0243 */
[----:B------:R-:W-:Y:S01]  /*2010*/  LOP3.LUT R93, R93, 0x40, RZ, 0xc0, !PT ;  /* 0x000000405d5d7812 */ /* 0x000fe200078ec0ff */
[----:B------:R-:W-:Y:S02]  /*2020*/  IMAD R37, R19, R39, R6 ;  /* 0x0000002713257224 */ /* 0x000fe400078e0206 */
[----:B------:R-:W-:Y:S02]  /*2030*/  IMAD.IADD R67, R67, 0x1, R9 ;  /* 0x0000000143437824 */ /* 0x000fe400078e0209 */
[----:B------:R-:W-:-:S04]  /*2040*/  IMAD.WIDE.U32 R6, R19, R38, R22 ;  /* 0x0000002613067225 */ /* 0x000fc800078e0016 */
[----:B------:R-:W-:Y:S02]  /*2050*/  IMAD.SHL.U32 R9, R227, 0x40, RZ ;  /* 0x00000040e3097824 */ /* 0x000fe400078e00ff */
[----:B------:R-:W-:-:S03]  /*2060*/  IMAD.WIDE.U32 R10, R19, R38, R16 ;  /* 0x00000026130a7225 */ /* 0x000fc600078e0010 */
[----:B------:R-:W-:Y:S01]  /*2070*/  LOP3.LUT R9, R9, 0x1c0, RZ, 0xc0, !PT ;  /* 0x000001c009097812 */ /* 0x000fe200078ec0ff */
[----:B------:R-:W-:Y:S02]  /*2080*/  IMAD.IADD R13, R16, 0x1, R13 ;  /* 0x00000001100d7824 */ /* 0x000fe400078e020d */
[----:B------:R-:W-:Y:S01]  /*2090*/  IMAD.IADD R7, R7, 0x1, R37 ;  /* 0x0000000107077824 */ /* 0x000fe200078e0225 */
[----:B------:R-:W-:Y:S01]  /*20a0*/  LOP3.LUT R41, R9, 0x18, R16, 0xf8, !PT ;  /* 0x0000001809297812 */ /* 0x000fe200078ef810 */
[----:B------:R-:W-:Y:S01]  /*20b0*/  IMAD.MOV.U32 R36, RZ, RZ, R10 ;  /* 0x000000ffff247224 */ /* 0x000fe200078e000a */
[----:B------:R-:W-:Y:S01]  /*20c0*/  SHF.R.S32.HI R10, RZ, 0x1f, R13 ;  /* 0x0000001fff0a7819 */ /* 0x000fe2000001140d */
[----:B------:R-:W-:Y:S02]  /*20d0*/  IMAD.MOV.U32 R66, RZ, RZ, R8 ;  /* 0x000000ffff427224 */ /* 0x000fe400078e0008 */
[-C--:B------:R-:W-:Y:S01]  /*20e0*/  IMAD R8, R35, R38.reuse, RZ ;  /* 0x0000002623087224 */ /* 0x080fe200078e02ff */
[----:B------:R-:W-:Y:S01]  /*20f0*/  LEA.HI R87, R10, R13, RZ, 0x3 ;  /* 0x0000000d0a577211 */ /* 0x000fe200078f18ff */
[----:B------:R-:W-:Y:S01]  /*2100*/  IMAD.WIDE.U32 R34, R28, R38, R6 ;  /* 0x000000261c227225 */ /* 0x000fe200078e0006 */
[----:B------:R-:W-:-:S02]  /*2110*/  SHF.R.U32.HI R6, RZ, 0x3, R9 ;  /* 0x00000003ff067819 */ /* 0x000fc40000011609 */
[----:B------:R-:W-:Y:S01]  /*2120*/  SHF.L.U64.HI R13, R30, 0x6, R31 ;  /* 0x000000061e0d7819 */ /* 0x000fe2000001021f */
[----:B------:R-:W-:Y:S01]  /*2130*/  IMAD.X R71, R225, 0x1, R42, P2 ;  /* 0x00000001e1477824 */ /* 0x000fe200010e062a */
[-C--:B------:R-:W-:Y:S01]  /*2140*/  LOP3.LUT R40, R41, R6.reuse, RZ, 0x3c, !PT ;  /* 0x0000000629287212 */ /* 0x080fe200078e3cff */
[----:B------:R-:W-:Y:S01]  /*2150*/  IMAD.IADD R37, R37, 0x1, R11 ;  /* 0x0000000125257824 */ /* 0x000fe200078e020b */
[--C-:B------:R-:W-:Y:S01]  /*2160*/  LOP3.LUT R41, R9, 0x38, R87.reuse, 0xf8, !PT ;  /* 0x0000003809297812 */ /* 0x100fe200078ef857 */
[----:B------:R-:W-:Y:S01]  /*2170*/  IMAD R83, R28, R39, R8 ;  /* 0x000000271c537224 */ /* 0x000fe200078e0208 */
[----:B------:R-:W-:Y:S01]  /*2180*/  LOP3.LUT R42, R210, 0x38, R87, 0xf8, !PT ;  /* 0x00000038d22a7812 */ /* 0x000fe200078ef857 */
[----:B------:R-:W-:Y:S01]  /*2190*/  IMAD R77, R211, 0x200, R40 ;  /* 0x00000200d34d7824 */ /* 0x000fe200078e0228 */
[----:B------:R-:W-:Y:S01]  /*21a0*/  LOP3.LUT R40, R41, R6, RZ, 0x3c, !PT ;  /* 0x0000000629287212 */ /* 0x000fe200078e3cff */
[C---:B------:R-:W-:Y:S01]  /*21b0*/  IMAD.SHL.U32 R10, R38.reuse, 0x40, RZ ;  /* 0x00000040260a7824 */ /* 0x040fe200078e00ff */
[----:B------:R-:W-:Y:S01]  /*21c0*/  SHF.L.U64.HI R11, R38, 0x6, R39 ;  /* 0x00000006260b7819 */ /* 0x000fe20000010227 */
[----:B------:R-:W-:Y:S01]  /*21d0*/  IMAD.WIDE.U32 R36, R28, R38, R36 ;  /* 0x000000261c247225 */ /* 0x000fe200078e0024 */
[----:B------:R-:W-:-:S02]  /*21e0*/  SHF.L.U64.HI R8, R68, 0x6, R69 ;  /* 0x0000000644087819 */ /* 0x000fc40000010245 */
[----:B------:R-:W-:Y:S01]  /*21f0*/  SHF.R.S32.HI R86, RZ, 0x3, R87 ;  /* 0x00000003ff567819 */ /* 0x000fe20000011457 */
[----:B------:R-:W-:Y:S01]  /*2200*/  IMAD.SHL.U32 R7, R68, 0x40, RZ ;  /* 0x0000004044077824 */ /* 0x000fe200078e00ff */
[----:B------:R-:W-:Y:S01]  /*2210*/  LOP3.LUT R41, R42, R44, RZ, 0x3c, !PT ;  /* 0x0000002c2a297212 */ /* 0x000fe200078e3cff */
[CC--:B------:R-:W-:Y:S01]  /*2220*/  IMAD.WIDE.U32 R64, R28.reuse, R68.reuse, R64 ;  /* 0x000000441c407225 */ /* 0x0c0fe200078e0040 */
[----:B------:R-:W-:Y:S02]  /*2230*/  LOP3.LUT R87, R87, 0xfffffff8, RZ, 0xc0, !PT ;  /* 0xfffffff857577812 */ /* 0x000fe400078ec0ff */
[----:B------:R-:W-:Y:S01]  /*2240*/  ISETP.GE.AND P2, PT, R5, UR4, PT ;  /* 0x0000000405007c0c */ /* 0x000fe2000bf46270 */
[----:B------:R-:W-:Y:S01]  /*2250*/  IMAD.WIDE.U32 R66, R28, R68, R66 ;  /* 0x000000441c427225 */ /* 0x000fe200078e0042 */
[----:B------:R-:W-:-:S03]  /*2260*/  SHF.R.S32.HI R88, RZ, 0x1f, R87 ;  /* 0x0000001fff587819 */ /* 0x000fc60000011457 */
[----:B------:R-:W-:-:S04]  /*2270*/  IMAD.WIDE.U32 R30, R30, 0x60, RZ ;  /* 0x000000601e1e7825 */ /* 0x000fc800078e00ff */
[----:B------:R-:W-:-:S04]  /*2280*/  IMAD.WIDE.U32 R38, R38, 0x60, RZ ;  /* 0x0000006026267825 */ /* 0x000fc800078e00ff */
[----:B------:R-:W-:-:S04]  /*2290*/  IMAD.WIDE.U32 R68, R68, 0x60, RZ ;  /* 0x0000006044447825 */ /* 0x000fc800078e00ff */
[----:B------:R-:W-:Y:S02]  /*22a0*/  IMAD.IADD R82, R35, 0x1, R83 ;  /* 0x0000000123527824 */ /* 0x000fe400078e0253 */
[----:B------:R-:W-:Y:S02]  /*22b0*/  IMAD.IADD R84, R65, 0x1, R85 ;  /* 0x0000000141547824 */ /* 0x000fe400078e0255 */
[----:B------:R-:W-:Y:S02]  /*22c0*/  IMAD.IADD R78, R31, 0x1, R43 ;  /* 0x000000011f4e7824 */ /* 0x000fe400078e022b */
[----:B------:R-:W-:Y:S02]  /*22d0*/  IMAD.IADD R79, R39, 0x1, R79 ;  /* 0x00000001274f7824 */ /* 0x000fe400078e024f */
[----:B------:R-:W-:Y:S02]  /*22e0*/  IMAD.IADD R80, R69, 0x1, R45 ;  /* 0x0000000145507824 */ /* 0x000fe400078e022d */
[----:B------:R-:W-:-:S02]  /*22f0*/  IMAD.IADD R81, R75, 0x1, R77 ;  /* 0x000000014b517824 */ /* 0x000fc400078e024d */
[----:B------:R-:W-:Y:S02]  /*2300*/  IMAD.IADD R83, R83, 0x1, R37 ;  /* 0x0000000153537824 */ /* 0x000fe400078e0225 */
[----:B------:R-:W-:Y:S02]  /*2310*/  IMAD.IADD R85, R85, 0x1, R67 ;  /* 0x0000000155557824 */ /* 0x000fe400078e0243 */
[----:B------:R-:W-:Y:S02]  /*2320*/  IMAD R89, R211, 0x200, R40 ;  /* 0x00000200d3597824 */ /* 0x000fe400078e0228 */
[----:B------:R-:W-:Y:S02]  /*2330*/  IMAD.IADD R90, R212, 0x1, R41 ;  /* 0x00000001d45a7824 */ /* 0x000fe400078e0229 */
[----:B------:R-:W-:-:S07]  /*2340*/  IMAD.IADD R91, R21, 0x1, R91 ;  /* 0x00000001155b7824 */ /* 0x000fce00078e025b */
.L_x_10433:
        /* <DEDUP_REMOVED lines=9> */
[-C--:B------:R-:W-:Y:S01]  /*23e0*/  IADD3 R26, P3, P4, R4, R102.reuse, R12 ;  /* 0x00000066041a7210 */ /* 0x080fe20007c7e00c */
[----:B------:R-:W-:Y:S01]  /*23f0*/  IMAD R104, R2, 0x1800, R81 ;  /* 0x0000180002687824 */ /* 0x000fe200078e0251 */
[----:B------:R-:W-:Y:S01]  /*2400*/  IADD3 R41, P5, R4, R102, RZ ;  /* 0x0000006604297210 */ /* 0x000fe20007fbe0ff */
[----:B------:R-:W-:Y:S02]  /*2410*/  IMAD.IADD R59, R103, 0x1, R59 ;  /* 0x00000001673b7824 */ /* 0x000fe400078e023b */
[----:B------:R-:W-:Y:S01]  /*2420*/  IMAD R106, R2, 0x1800, R77 ;  /* 0x00001800026a7824 */ /* 0x000fe200078e024d */
[----:B------:R-:W-:Y:S01]  /*2430*/  LEA R104, R104, R25, 0x1 ;  /* 0x0000001968687211 */ /* 0x000fe200078e08ff */
[----:B------:R-:W-:Y:S01]  /*2440*/  IMAD.X R42, R59, 0x1, R0, P5 ;  /* 0x000000013b2a7824 */ /* 0x000fe200028e0600 */
[----:B------:R-:W-:Y:S01]  /*2450*/  IADD3.X R40, R0, R59, R13, P3, P4 ;  /* 0x0000003b00287210 */ /* 0x000fe20001fe840d */
[----:B------:R-:W-:Y:S01]  /*2460*/  IMAD R106, R106, 0x2, R25 ;  /* 0x000000026a6a7824 */ /* 0x000fe200078e0219 */
[----:B0-----:R-:W-:-:S02]  /*2470*/  LEA R48, P3, R26, R100, 0x1 ;  /* 0x000000641a307211 */ /* 0x001fc400078608ff */
[----:B------:R-:W-:Y:S02]  /*2480*/  LEA R50, P5, R41, R100, 0x1 ;  /* 0x0000006429327211 */ /* 0x000fe400078a08ff */
        /* <DEDUP_REMOVED lines=48> */
.L_x_10390:
[----:B------:R-:W-:Y:S05]  /*2790*/  BSYNC B1 ;  /* 0x0000000000017941 */ /* 0x000fea0003800000 */
.L_x_10389:
        /* <DEDUP_REMOVED lines=28> */
.L_x_10392:
[----:B------:R-:W-:Y:S05]  /*2960*/  BSYNC B1 ;  /* 0x0000000000017941 */ /* 0x000fea0003800000 */
.L_x_10391:
[----:B0-----:R-:W-:Y:S01]  /*2970*/  IMAD.MOV.U32 R40, RZ, RZ, R60 ;  /* 0x000000ffff287224 */ /* 0x001fe200078e003c */
[----:B------:R-:W-:Y:S01]  /*2980*/  ISETP.NE.AND P3, PT, R203, 0x3, PT ;  /* 0x00000003cb00780c */ /* 0x000fe20003f65270 */
[----:B------:R-:W-:Y:S01]  /*2990*/  IMAD.MOV.U32 R41, RZ, RZ, R61 ;  /* 0x000000ffff297224 */ /* 0x000fe200078e003d */
[----:B------:R-:W-:Y:S01]  /*29a0*/  PRMT R107, R101, 0x5410, R100 ;  /* 0x00005410656b7816 */ /* 0x000fe20000000064 */
[----:B------:R-:W-:Y:S02]  /*29b0*/  IMAD.MOV.U32 R42, RZ, RZ, R62 ;  /* 0x000000ffff2a7224 */ /* 0x000fe400078e003e */
[----:B------:R-:W-:Y:S01]  /*29c0*/  IMAD.MOV.U32 R43, RZ, RZ, R63 ;  /* 0x000000ffff2b7224 */ /* 0x000fe200078e003f */
[----:B------:R-:W-:Y:S01]  /*29d0*/  PRMT R115, R40, 0x5410, R41 ;  /* 0x0000541028737816 */ /* 0x000fe20000000029 */
[----:B------:R-:W-:Y:S02]  /*29e0*/  IMAD.MOV.U32 R40, RZ, RZ, R56 ;  /* 0x000000ffff287224 */ /* 0x000fe400078e0038 */
[----:B------:R-:W-:Y:S01]  /*29f0*/  IMAD.MOV.U32 R41, RZ, RZ, R57 ;  /* 0x000000ffff297224 */ /* 0x000fe200078e0039 */
[----:B------:R-:W-:Y:S01]  /*2a00*/  PRMT R118, R42, 0x5410, R43 ;  /* 0x000054102a767816 */ /* 0x000fe2000000002b */
[----:B-----5:R-:W-:-:S02]  /*2a10*/  IMAD.MOV.U32 R42, RZ, RZ, R52 ;  /* 0x000000ffff2a7224 */ /* 0x020fc400078e0034 */
        /* <DEDUP_REMOVED lines=14> */
.L_x_10393:
[----:B------:R-:W-:Y:S01]  /*2b00*/  IMAD R94, R2, 0x8, R18 ;  /* 0x00000008025e7824 */ /* 0x000fe200078e0212 */
[----:B------:R-:W-:Y:S01]  /*2b10*/  SHF.L.U32 R108, R201, 0x1f, RZ ;  /* 0x0000001fc96c7819 */ /* 0x000fe200000006ff */
[----:B------:R-:W-:Y:S03]  /*2b20*/  BSSY B1, `(.L_x_10394) ;  /* 0x0000003000017945 */ /* 0x000fe60003800000 */
[----:B------:R-:W0:Y:S02]  /*2b30*/  SYNCS.PHASECHK.TRANS64.TRYWAIT P6, [R94+URZ+0x32490], R108 ;  /* 0x0324906c5e0075a7 */ /* 0x000e2400080c017f */
[----:B0-----:R-:W-:Y:S05]  /*2b40*/  @!P6 BRA `(.L_x_10395) ;  /* 0x0000015c00ece947 */ /* 0x001fea0003800000 */
.L_x_10679:
[----:B------:R-:W-:Y:S05]  /*2b50*/  BSYNC B1 ;  /* 0x0000000000017941 */ /* 0x000fea0003800000 */
.L_x_10394:
        /* <DEDUP_REMOVED lines=49> */
.L_x_10401:
[----:B------:R-:W-:Y:S05]  /*2e70*/  BSYNC B3 ;  /* 0x0000000000037941 */ /* 0x000fea0003800000 */
.L_x_10400:
[----:B--2---:R1:W-:Y:S02]  /*2e80*/  STG.E.128 desc[UR60][R50.64], R40 ;  /* 0x0000002832007986 */ /* 0x0043e4000c101d3c */
.L_x_10399:
[----:B------:R-:W-:Y:S05]  /*2e90*/  BSYNC B2 ;  /* 0x0000000000027941 */ /* 0x000fea0003800000 */
.L_x_10398:
        /* <DEDUP_REMOVED lines=13> */
[--C-:B------:R-:W-:Y:S02]  /*2f70*/  HADD2.F32 R57, -RZ, R43.reuse.H1_H1 ;  /* 0x3000002bff397230 */ /* 0x100fe40000004100 */
[----:B------:R-:W-:Y:S01]  /*2f80*/  FMUL.FTZ R110, R42, R59 ;  /* 0x0000003b2a6e7220 */ /* 0x000fe20000410000 */
[----:B------:R-:W-:Y:S02]  /*2f90*/  HADD2.F32 R43, -RZ, R43.H0_H0 ;  /* 0x2000002bff2b7230 */ /* 0x000fe40000004100 */
[----:B------:R-:W-:Y:S02]  /*2fa0*/  HADD2.F32 R41, -RZ, R41.H0_H0 ;  /* 0x20000029ff297230 */ /* 0x000fe40000004100 */
[-C--:B------:R-:W-:Y:S01]  /*2fb0*/  FMUL.FTZ R112, R57, R62.reuse ;  /* 0x0000003e39707220 */ /* 0x080fe20000410000 */
[----:B------:R-:W-:Y:S02]  /*2fc0*/  HADD2.F32 R58, -RZ, R58.H0_H0 ;  /* 0x2000003aff3a7230 */ /* 0x000fe40000004100 */
[----:B------:R-:W-:Y:S01]  /*2fd0*/  FMUL.FTZ R62, R43, R62 ;  /* 0x0000003e2b3e7220 */ /* 0x000fe20000410000 */
[----:B------:R-:W-:-:S02]  /*2fe0*/  HADD2.F32 R60, -RZ, R60.H0_H0 ;  /* 0x2000003cff3c7230 */ /* 0x000fc40000004100 */
[C---:B------:R-:W-:Y:S01]  /*2ff0*/  FMUL.FTZ R59, R41.reuse, R59 ;  /* 0x0000003b293b7220 */ /* 0x040fe20000410000 */
[----:B------:R-:W-:Y:S01]  /*3000*/  FFMA.FTZ R110, R41, R58, -R110 ;  /* 0x0000003a296e7223 */ /* 0x000fe2000001086e */
[--C-:B------:R-:W-:Y:S02]  /*3010*/  HADD2.F32 R41, -RZ, R40.reuse.H1_H1 ;  /* 0x30000028ff297230 */ /* 0x100fe40000004100 */
[----:B------:R-:W-:Y:S01]  /*3020*/  FFMA.FTZ R63, R57, R60, R62 ;  /* 0x0000003c393f7223 */ /* 0x000fe2000001003e */
[----:B------:R-:W-:Y:S01]  /*3030*/  FFMA.FTZ R61, R42, R58, R59 ;  /* 0x0000003a2a3d7223 */ /* 0x000fe2000001003b */
[--C-:B------:R-:W-:Y:S02]  /*3040*/  HADD2.F32 R57, -RZ, R109.reuse.H0_H0 ;  /* 0x2000006dff397230 */ /* 0x100fe40000004100 */
[----:B------:R-:W-:Y:S01]  /*3050*/  FFMA.FTZ R112, R43, R60, -R112 ;  /* 0x0000003c2b707223 */ /* 0x000fe20000010870 */
[----:B------:R-:W-:Y:S02]  /*3060*/  HADD2.F32 R40, -RZ, R40.H0_H0 ;  /* 0x20000028ff287230 */ /* 0x000fe40000004100 */
[----:B------:R-:W-:-:S02]  /*3070*/  HADD2.F32 R109, -RZ, R109.H1_H1 ;  /* 0x3000006dff6d7230 */ /* 0x000fc40000004100 */
[CC--:B------:R-:W-:Y:S01]  /*3080*/  FMUL.FTZ R59, R41.reuse, R57.reuse ;  /* 0x00000039293b7220 */ /* 0x0c0fe20000410000 */
[--C-:B------:R-:W-:Y:S02]  /*3090*/  HADD2.F32 R42, -RZ, R56.reuse.H1_H1 ;  /* 0x30000038ff2a7230 */ /* 0x100fe40000004100 */
[----:B------:R-:W-:Y:S01]  /*30a0*/  FMUL.FTZ R58, R40, R57 ;  /* 0x00000039283a7220 */ /* 0x000fe20000410000 */
[----:B------:R-:W-:Y:S02]  /*30b0*/  HADD2.F32 R56, -RZ, R56.H0_H0 ;  /* 0x20000038ff387230 */ /* 0x000fe40000004100 */
        /* <DEDUP_REMOVED lines=12> */
.L_x_10403:
[----:B------:R-:W-:Y:S05]  /*3180*/  BSYNC B2 ;  /* 0x0000000000027941 */ /* 0x000fea0003800000 */
.L_x_10402:
[----:B--2---:R2:W-:Y:S02]  /*3190*/  STG.E.128 desc[UR60][R50.64+0x40], R40 ;  /* 0x0000402832007986 */ /* 0x0045e4000c101d3c */
.L_x_10397:
[----:B------:R-:W-:Y:S05]  /*31a0*/  BSYNC B1 ;  /* 0x0000000000017941 */ /* 0x000fea0003800000 */
.L_x_10396:
        /* <DEDUP_REMOVED lines=48> */
.L_x_10408:
[----:B------:R-:W-:Y:S05]  /*34b0*/  BSYNC B2 ;  /* 0x0000000000027941 */ /* 0x000fea0003800000 */
.L_x_10407:
[----:B--2---:R3:W-:Y:S02]  /*34c0*/  STG.E.128 desc[UR60][R48.64], R40 ;  /* 0x0000002830007986 */ /* 0x0047e4000c101d3c */
.L_x_10406:
[----:B------:R-:W-:Y:S05]  /*34d0*/  BSYNC B1 ;  /* 0x0000000000017941 */ /* 0x000fea0003800000 */
.L_x_10405:
        /* <DEDUP_REMOVED lines=46> */
.L_x_10410:
[----:B------:R-:W-:Y:S05]  /*37c0*/  BSYNC B1 ;  /* 0x0000000000017941 */ /* 0x000fea0003800000 */
.L_x_10409:
[----:B--2---:R1:W-:Y:S01]  /*37d0*/  STG.E.128 desc[UR60][R48.64+0x40], R40 ;  /* 0x0000402830007986 */ /* 0x0043e2000c101d3c */
[----:B------:R-:W-:Y:S05]  /*37e0*/  BRA `(.L_x_10404) ;  /* 0x00000014006c7947 */ /* 0x000fea0003800000 */
.L_x_10388:
        /* <DEDUP_REMOVED lines=24> */
[----:B------:R2:W3:Y:S05]  /*3970*/  @!P4 LDG.E.128 R44, desc[UR60][R50.64] ;  /* 0x0000003c322cc981 */ /* 0x0004ea000c1e1d00 */
[----:B------:R4:W5:Y:S01]  /*3980*/  @!P4 LDG.E.128 R40, desc[UR60][R48.64] ;  /* 0x0000003c3028c981 */ /* 0x000962000c1e1d00 */
[----:B0-----:R-:W-:-:S04]  /*3990*/  @!P3 LEA R52, P4, R58, R52, 0x1 ;  /* 0x000000343a34b211 */ /* 0x001fc800078808ff */
[----:B------:R-:W-:Y:S02]  /*39a0*/  @!P3 LEA.HI.X R53, R58, R53, R60, 0x1, P4 ;  /* 0x000000353a35b211 */ /* 0x000fe400020f0c3c */
[----:B--2---:R-:W-:Y:S02]  /*39b0*/  CS2R R50, SRZ ;  /* 0x0000000000327805 */ /* 0x004fe4000001ff00 */
[C---:B-1----:R-:W-:Y:S02]  /*39c0*/  @!P3 LEA R56, P4, R54.reuse, R56, 0x1 ;  /* 0x000000383638b211 */ /* 0x042fe400078808ff */
[----:B----4-:R-:W-:Y:S02]  /*39d0*/  CS2R R48, SRZ ;  /* 0x0000000000307805 */ /* 0x010fe4000001ff00 */
[----:B------:R-:W-:Y:S02]  /*39e0*/  @!P3 LEA.HI.X R57, R54, R57, R55, 0x1, P4 ;  /* 0x000000393639b211 */ /* 0x000fe400020f0c37 */
[----:B------:R-:W-:-:S02]  /*39f0*/  CS2R R54, SRZ ;  /* 0x0000000000367805 */ /* 0x000fc4000001ff00 */
[----:B------:R0:W2:Y:S02]  /*3a00*/  @!P3 LDG.E.128 R48, desc[UR60][R52.64] ;  /* 0x0000003c3430b981 */ /* 0x0000a4000c1e1d00 */
[----:B0-----:R-:W-:-:S06]  /*3a10*/  CS2R R52, SRZ ;  /* 0x0000000000347805 */ /* 0x001fcc000001ff00 */
[----:B------:R3:W4:Y:S01]  /*3a20*/  @!P3 LDG.E.128 R52, desc[UR60][R56.64] ;  /* 0x0000003c3834b981 */ /* 0x000722000c1e1d00 */
[----:B------:R-:W-:Y:S02]  /*3a30*/  ISETP.NE.AND P3, PT, R203, 0x3, PT ;  /* 0x00000003cb00780c */ /* 0x000fe40003f65270 */
[----:B------:R-:W-:Y:S01]  /*3a40*/  ISETP.GE.AND P4, PT, R16, R105, PT ;  /* 0x000000691000720c */ /* 0x000fe20003f86270 */
[----:B-----5:R-:W-:Y:S02]  /*3a50*/  IMAD.MOV.U32 R60, RZ, RZ, R43 ;  /* 0x000000ffff3c7224 */ /* 0x020fe400078e002b */
        /* <DEDUP_REMOVED lines=8> */
[----:B------:R-:W-:Y:S01]  /*3ae0*/  IMAD.MOV.U32 R60, RZ, RZ, R45 ;  /* 0x000000ffff3c7224 */ /* 0x000fe200078e002d */
[----:B------:R-:W-:Y:S01]  /*3af0*/  PRMT R122, R62, 0x7610, R122 ;  /* 0x000076103e7a7816 */ /* 0x000fe2000000007a */
[----:B------:R-:W-:Y:S01]  /*3b00*/  IMAD.MOV.U32 R58, RZ, RZ, R46 ;  /* 0x000000ffff3a7224 */ /* 0x000fe200078e002e */
[----:B------:R-:W-:Y:S01]  /*3b10*/  PRMT R126, R126, 0x5410, R56 ;  /* 0x000054107e7e7816 */ /* 0x000fe20000000038 */
[----:B--2---:R-:W-:Y:S01]  /*3b20*/  IMAD.MOV.U32 R56, RZ, RZ, R50 ;  /* 0x000000ffff387224 */ /* 0x004fe200078e0032 */
[----:B------:R-:W-:Y:S01]  /*3b30*/  PRMT R121, R121, 0x5410, R57 ;  /* 0x0000541079797816 */ /* 0x000fe20000000039 */
[----:B------:R-:W-:Y:S01]  /*3b40*/  IMAD.MOV.U32 R57, RZ, RZ, R51 ;  /* 0x000000ffff397224 */ /* 0x000fe200078e0033 */
[----:B------:R-:W-:Y:S01]  /*3b50*/  PRMT R122, R122, 0x5410, R60 ;  /* 0x000054107a7a7816 */ /* 0x000fe2000000003c */
[----:B------:R-:W-:Y:S01]  /*3b60*/  IMAD.MOV.U32 R60, RZ, RZ, R49 ;  /* 0x000000ffff3c7224 */ /* 0x000fe200078e0031 */
[----:B------:R-:W-:-:S02]  /*3b70*/  PRMT R120, R58, 0x7610, R120 ;  /* 0x000076103a787816 */ /* 0x000fc40000000078 */
[----:B------:R-:W-:Y:S02]  /*3b80*/  MOV R58, R48 ;  /* 0x00000030003a7202 */ /* 0x000fe40000000f00 */
[----:B------:R-:W-:Y:S02]  /*3b90*/  PRMT R115, R56, 0x5410, R57 ;  /* 0x0000541038737816 */ /* 0x000fe40000000039 */
[----:B------:R-:W-:Y:S01]  /*3ba0*/  PRMT R116, R58, 0x5410, R60 ;  /* 0x000054103a747816 */ /* 0x000fe2000000003c */
[----:B----4-:R-:W-:Y:S02]  /*3bb0*/  IMAD.MOV.U32 R56, RZ, RZ, R54 ;  /* 0x000000ffff387224 */ /* 0x010fe400078e0036 */
[----:B------:R-:W-:Y:S02]  /*3bc0*/  IMAD.MOV.U32 R57, RZ, RZ, R55 ;  /* 0x000000ffff397224 */ /* 0x000fe400078e0037 */
[----:B------:R-:W-:Y:S02]  /*3bd0*/  IMAD.MOV.U32 R58, RZ, RZ, R52 ;  /* 0x000000ffff3a7224 */ /* 0x000fe400078e0034 */
[----:B------:R-:W-:Y:S01]  /*3be0*/  IMAD.MOV.U32 R60, RZ, RZ, R53 ;  /* 0x000000ffff3c7224 */ /* 0x000fe200078e0035 */
[----:B------:R-:W-:-:S04]  /*3bf0*/  PRMT R117, R56, 0x5410, R57 ;  /* 0x0000541038757816 */ /* 0x000fc80000000039 */
[----:B------:R-:W-:Y:S01]  /*3c00*/  PRMT R118, R58, 0x5410, R60 ;  /* 0x000054103a767816 */ /* 0x000fe2000000003c */
[----:B------:R-:W-:Y:S06]  /*3c10*/  @!P3 BRA `(.L_x_10411) ;  /* 0x000000000004b947 */ /* 0x000fec0003800000 */
[----:B------:R-:W-:Y:S01]  /*3c20*/  BPT.TRAP 0x1 ;  /* 0x000000040000795c */ /* 0x000fe20000300000 */
.L_x_10411:
        /* <DEDUP_REMOVED lines=9> */
.L_x_10680:
[----:B------:R-:W-:Y:S05]  /*3cc0*/  BSYNC B1 ;  /* 0x0000000000017941 */ /* 0x000fea0003800000 */
.L_x_10412:
        /* <DEDUP_REMOVED lines=26> */
[----:B------:R-:W-:Y:S02]  /*3e70*/  SHF.R.U32.HI R45, RZ, 0x10, R45 ;  /* 0x00000010ff2d7819 */ /* 0x000fe4000001162d */
[--C-:B------:R-:W-:Y:S02]  /*3e80*/  SHF.R.U64 R119, R40, 0x10, R41.reuse ;  /* 0x0000001028777819 */ /* 0x100fe40000001229 */
[----:B------:R-:W-:Y:S02]  /*3e90*/  SHF.R.U32.HI R123, RZ, 0x10, R41 ;  /* 0x00000010ff7b7819 */ /* 0x000fe40000011629 */
[--C-:B------:R-:W-:Y:S01]  /*3ea0*/  SHF.R.U64 R40, R42, 0x10, R43.reuse ;  /* 0x000000102a287819 */ /* 0x100fe2000000122b */
[----:B-1----:R-:W-:Y:S01]  /*3eb0*/  HADD2.F32 R42, -RZ, R57.H0_H0 ;  /* 0x20000039ff2a7230 */ /* 0x002fe20000004100 */
[----:B------:R-:W-:Y:S01]  /*3ec0*/  SHF.R.U32.HI R125, RZ, 0x10, R43 ;  /* 0x00000010ff7d7819 */ /* 0x000fe2000001162b */
[--C-:B--2---:R-:W-:Y:S01]  /*3ed0*/  HADD2.F32 R43, -RZ, R61.reuse.H0_H0 ;  /* 0x2000003dff2b7230 */ /* 0x104fe20000004100 */
[--C-:B------:R-:W-:Y:S01]  /*3ee0*/  SHF.R.U64 R41, R46, 0x10, R47.reuse ;  /* 0x000000102e297819 */ /* 0x100fe2000000122f */
[----:B------:R-:W-:Y:S01]  /*3ef0*/  HADD2.F32 R46, -RZ, R61.H1_H1 ;  /* 0x3000003dff2e7230 */ /* 0x000fe20000004100 */
[----:B------:R-:W-:Y:S01]  /*3f00*/  SHF.R.U32.HI R128, RZ, 0x10, R47 ;  /* 0x00000010ff807819 */ /* 0x000fe2000001162f */
[----:B------:R-:W-:-:S02]  /*3f10*/  HADD2.F32 R47, -RZ, R122.H0_H0 ;  /* 0x2000007aff2f7230 */ /* 0x000fc40000004100 */
[----:B------:R-:W-:Y:S02]  /*3f20*/  HADD2.F32 R61, -RZ, R45.H0_H0 ;  /* 0x2000002dff3d7230 */ /* 0x000fe40000004100 */
[----:B------:R-:W-:Y:S02]  /*3f30*/  HADD2.F32 R122, -RZ, R122.H1_H1 ;  /* 0x3000007aff7a7230 */ /* 0x000fe40000004100 */
[----:B------:R-:W-:Y:S02]  /*3f40*/  HADD2.F32 R45, -RZ, R57.H1_H1 ;  /* 0x30000039ff2d7230 */ /* 0x000fe40000004100 */
[-C--:B------:R-:W-:Y:S01]  /*3f50*/  FMUL.FTZ R124, R46, R61.reuse ;  /* 0x0000003d2e7c7220 */ /* 0x080fe20000410000 */
[----:B------:R-:W-:Y:S02]  /*3f60*/  HADD2.F32 R57, -RZ, R123.H0_H0 ;  /* 0x2000007bff397230 */ /* 0x000fe40000004100 */
[-C--:B------:R-:W-:Y:S01]  /*3f70*/  FMUL.FTZ R123, R43, R122.reuse ;  /* 0x0000007a2b7b7220 */ /* 0x080fe20000410000 */
[----:B------:R-:W-:Y:S01]  /*3f80*/  FMUL.FTZ R122, R42, R122 ;  /* 0x0000007a2a7a7220 */ /* 0x000fe20000410000 */
[----:B------:R-:W-:Y:S01]  /*3f90*/  FMUL.FTZ R61, R45, R61 ;  /* 0x0000003d2d3d7220 */ /* 0x000fe20000410000 */
[----:B------:R-:W-:-:S02]  /*3fa0*/  HADD2.F32 R128, -RZ, R128.H0_H0 ;  /* 0x20000080ff807230 */ /* 0x000fc40000004100 */
[----:B------:R-:W-:Y:S01]  /*3fb0*/  FFMA.FTZ R45, R45, R57, -R124 ;  /* 0x000000392d2d7223 */ /* 0x000fe2000001087c */
[----:B------:R-:W-:Y:S01]  /*3fc0*/  FFMA.FTZ R42, R42, R47, -R123 ;  /* 0x0000002f2a2a7223 */ /* 0x000fe2000001087b */
[----:B------:R-:W-:Y:S01]  /*3fd0*/  FFMA.FTZ R46, R46, R57, R61 ;  /* 0x000000392e2e7223 */ /* 0x000fe2000001003d */
[----:B------:R-:W-:Y:S01]  /*3fe0*/  FFMA.FTZ R43, R43, R47, R122 ;  /* 0x0000002f2b2b7223 */ /* 0x000fe2000001007a */
[--C-:B------:R-:W-:Y:S02]  /*3ff0*/  HADD2.F32 R57, -RZ, R63.reuse.H0_H0 ;  /* 0x2000003fff397230 */ /* 0x100fe40000004100 */
[----:B------:R-:W-:Y:S01]  /*4000*/  HADD2.F32 R63, -RZ, R63.H1_H1 ;  /* 0x3000003fff3f7230 */ /* 0x000fe20000004100 */
[----:B------:R-:W-:Y:S01]  /*4010*/  F2FP.F16.F32.PACK_AB R42, R45, R42 ;  /* 0x0000002a2d2a723e */ /* 0x000fe200000000ff */
[--C-:B------:R-:W-:Y:S02]  /*4020*/  HADD2.F32 R47, -RZ, R59.reuse.H0_H0 ;  /* 0x2000003bff2f7230 */ /* 0x100fe40000004100 */
[----:B------:R-:W-:-:S02]  /*4030*/  HADD2.F32 R59, -RZ, R59.H1_H1 ;  /* 0x3000003bff3b7230 */ /* 0x000fc40000004100 */
[-C--:B------:R-:W-:Y:S01]  /*4040*/  FMUL.FTZ R132, R63, R128.reuse ;  /* 0x000000803f847220 */ /* 0x080fe20000410000 */
[--C-:B------:R-:W-:Y:S02]  /*4050*/  HADD2.F32 R122, -RZ, R126.reuse.H0_H0 ;  /* 0x2000007eff7a7230 */ /* 0x100fe40000004100 */
[----:B------:R-:W-:Y:S02]  /*4060*/  HADD2.F32 R124, -RZ, R125.H0_H0 ;  /* 0x2000007dff7c7230 */ /* 0x000fe40000004100 */
[----:B------:R-:W-:Y:S01]  /*4070*/  FMUL.FTZ R128, R59, R128 ;  /* 0x000000803b807220 */ /* 0x000fe20000410000 */
[----:B------:R-:W-:Y:S02]  /*4080*/  HADD2.F32 R126, -RZ, R126.H1_H1 ;  /* 0x3000007eff7e7230 */ /* 0x000fe40000004100 */
[----:B------:R-:W-:Y:S02]  /*4090*/  HADD2.F32 R61, -RZ, R121.H0_H0 ;  /* 0x20000079ff3d7230 */ /* 0x000fe40000004100 */
[-C--:B------:R-:W-:Y:S01]  /*40a0*/  FFMA.FTZ R128, R63, R124.reuse, R128 ;  /* 0x0000007c3f807223 */ /* 0x080fe20000010080 */
[----:B------:R-:W-:Y:S01]  /*40b0*/  FFMA.FTZ R132, R59, R124, -R132 ;  /* 0x0000007c3b847223 */ /* 0x000fe20000010884 */
[----:B------:R-:W-:Y:S01]  /*40c0*/  FMUL.FTZ R130, R57, R126 ;  /* 0x0000007e39827220 */ /* 0x000fe20000410000 */
[----:B------:R-:W-:-:S02]  /*40d0*/  HADD2.F32 R63, -RZ, R44.H0_H0 ;  /* 0x2000002cff3f7230 */ /* 0x000fc40000004100 */
[C---:B------:R-:W-:Y:S01]  /*40e0*/  FMUL.FTZ R126, R47.reuse, R126 ;  /* 0x0000007e2f7e7220 */ /* 0x040fe20000410000 */
[----:B------:R-:W-:Y:S02]  /*40f0*/  HADD2.F32 R121, -RZ, R121.H1_H1 ;  /* 0x30000079ff797230 */ /* 0x000fe40000004100 */
[-C--:B------:R-:W-:Y:S01]  /*4100*/  FFMA.FTZ R47, R47, R122.reuse, -R130 ;  /* 0x0000007a2f2f7223 */ /* 0x080fe20000010882 */
[----:B------:R-:W-:Y:S02]  /*4110*/  HADD2.F32 R59, -RZ, R60.H0_H0 ;  /* 0x2000003cff3b7230 */ /* 0x000fe40000004100 */
[----:B------:R-:W-:Y:S01]  /*4120*/  FFMA.FTZ R57, R57, R122, R126 ;  /* 0x0000007a39397223 */ /* 0x000fe2000001007e */
[----:B------:R-:W-:Y:S02]  /*4130*/  HADD2.F32 R44, -RZ, R56.H0_H0 ;  /* 0x20000038ff2c7230 */ /* 0x000fe40000004100 */
[----:B------:R-:W-:Y:S02]  /*4140*/  HADD2.F32 R60, -RZ, R60.H1_H1 ;  /* 0x3000003cff3c7230 */ /* 0x000fe40000004100 */
[----:B------:R-:W-:Y:S01]  /*4150*/  FMUL.FTZ R123, R59, R121 ;  /* 0x000000793b7b7220 */ /* 0x000fe20000410000 */
[----:B------:R-:W-:-:S02]  /*4160*/  HADD2.F32 R56, -RZ, R56.H1_H1 ;  /* 0x30000038ff387230 */ /* 0x000fc40000004100 */
[----:B------:R-:W-:Y:S01]  /*4170*/  FMUL.FTZ R122, R44, R121 ;  /* 0x000000792c7a7220 */ /* 0x000fe20000410000 */
[----:B------:R-:W-:Y:S02]  /*4180*/  HADD2.F32 R119, -RZ, R119.H0_H0 ;  /* 0x20000077ff777230 */ /* 0x000fe40000004100 */
[----:B------:R-:W-:Y:S01]  /*4190*/  FMUL.FTZ R121, R60, R63 ;  /* 0x0000003f3c797220 */ /* 0x000fe20000410000 */
[-C--:B------:R-:W-:Y:S01]  /*41a0*/  FFMA.FTZ R123, R44, R61.reuse, -R123 ;  /* 0x0000003d2c7b7223 */ /* 0x080fe2000001087b */
[----:B------:R-:W-:Y:S01]  /*41b0*/  FFMA.FTZ R122, R59, R61, R122 ;  /* 0x0000003d3b7a7223 */ /* 0x000fe2000001007a */
[C---:B------:R-:W-:Y:S01]  /*41c0*/  FMUL.FTZ R63, R56.reuse, R63 ;  /* 0x0000003f383f7220 */ /* 0x040fe20000410000 */
[----:B------:R-:W-:Y:S01]  /*41d0*/  FFMA.FTZ R124, R56, R119, -R121 ;  /* 0x00000077387c7223 */ /* 0x000fe20000010879 */
[----:B------:R-:W-:Y:S01]  /*41e0*/  HADD2.F32 R61, -RZ, R41.H0_H0 ;  /* 0x20000029ff3d7230 */ /* 0x000fe20000004100 */
[----:B------:R-:W-:Y:S01]  /*41f0*/  F2FP.F16.F32.PACK_AB R128, R128, R57 ;  /* 0x000000398080723e */ /* 0x000fe200000000ff */
[----:B------:R-:W-:-:S02]  /*4200*/  HADD2.F32 R44, -RZ, R62.H0_H0 ;  /* 0x2000003eff2c7230 */ /* 0x000fc40000004100 */
[----:B------:R-:W-:Y:S01]  /*4210*/  FFMA.FTZ R63, R60, R119, R63 ;  /* 0x000000773c3f7223 */ /* 0x000fe2000001003f */
[----:B------:R-:W-:Y:S02]  /*4220*/  HADD2.F32 R56, -RZ, R120.H1_H1 ;  /* 0x30000078ff387230 */ /* 0x000fe40000004100 */
[----:B------:R-:W-:Y:S02]  /*4230*/  HADD2.F32 R41, -RZ, R58.H0_H0 ;  /* 0x2000003aff297230 */ /* 0x000fe40000004100 */
[----:B------:R-:W-:Y:S01]  /*4240*/  HADD2.F32 R62, -RZ, R62.H1_H1 ;  /* 0x3000003eff3e7230 */ /* 0x000fe20000004100 */
[----:B------:R-:W-:Y:S01]  /*4250*/  F2FP.F16.F32.PACK_AB R60, R63, R122 ;  /* 0x0000007a3f3c723e */ /* 0x000fe200000000ff */
[----:B------:R-:W-:Y:S02]  /*4260*/  HADD2.F32 R120, -RZ, R120.H0_H0 ;  /* 0x20000078ff787230 */ /* 0x000fe40000004100 */
[----:B------:R-:W-:Y:S02]  /*4270*/  HADD2.F32 R58, -RZ, R58.H1_H1 ;  /* 0x3000003aff3a7230 */ /* 0x000fe40000004100 */
[----:B------:R-:W-:Y:S01]  /*4280*/  FMUL.FTZ R121, R62, R61 ;  /* 0x0000003d3e797220 */ /* 0x000fe20000410000 */
[----:B------:R-:W-:-:S02]  /*4290*/  HADD2.F32 R59, -RZ, R40.H0_H0 ;  /* 0x20000028ff3b7230 */ /* 0x000fc40000004100 */
[-C--:B------:R-:W-:Y:S01]  /*42a0*/  FMUL.FTZ R40, R44, R120.reuse ;  /* 0x000000782c287220 */ /* 0x080fe20000410000 */
[C---:B------:R-:W-:Y:S01]  /*42b0*/  FMUL.FTZ R119, R41.reuse, R120 ;  /* 0x0000007829777220 */ /* 0x040fe20000410000 */
[----:B------:R-:W-:Y:S01]  /*42c0*/  FMUL.FTZ R61, R58, R61 ;  /* 0x0000003d3a3d7220 */ /* 0x000fe20000410000 */
[----:B------:R-:W-:Y:S02]  /*42d0*/  IMAD.MOV.U32 R57, RZ, RZ, R42 ;  /* 0x000000ffff397224 */ /* 0x000fe400078e002a */
        /* <DEDUP_REMOVED lines=10> */
.L_x_10417:
[----:B------:R-:W-:Y:S05]  /*4380*/  BSYNC B2 ;  /* 0x0000000000027941 */ /* 0x000fea0003800000 */
.L_x_10416:
        /* <DEDUP_REMOVED lines=12> */
.L_x_10415:
[----:B------:R-:W-:Y:S05]  /*4450*/  BSYNC B1 ;  /* 0x0000000000017941 */ /* 0x000fea0003800000 */
.L_x_10414:
        /* <DEDUP_REMOVED lines=15> */
[----:B------:R-:W-:-:S05]  /*4550*/  LEA.HI.SX32 R59, R111, R86, 0x1c ;  /* 0x000000566f3b7211 */ /* 0x000fca00078fe2ff */
[----:B------:R-:W-:-:S05]  /*4560*/  IMAD.SHL.U32 R59, R59, 0x8, RZ ;  /* 0x000000083b3b7824 */ /* 0x000fca00078e00ff */
        /* <DEDUP_REMOVED lines=10> */
[----:B------:R-:W-:Y:S02]  /*4610*/  SHF.R.U64 R60, R48, 0x10, R49 ;  /* 0x00000010303c7819 */ /* 0x000fe40000001231 */
[----:B------:R-:W-:Y:S02]  /*4620*/  SHF.R.U32.HI R62, RZ, 0x10, R53 ;  /* 0x00000010ff3e7819 */ /* 0x000fe40000011635 */
[--C-:B------:R-:W-:Y:S01]  /*4630*/  SHF.R.U64 R48, R50, 0x10, R51.reuse ;  /* 0x0000001032307819 */ /* 0x100fe20000001233 */
[----:B--2---:R-:W-:Y:S01]  /*4640*/  IMAD.MOV.U32 R50, RZ, RZ, R44 ;  /* 0x000000ffff327224 */ /* 0x004fe200078e002c */
[----:B------:R-:W-:Y:S01]  /*4650*/  SHF.R.U32.HI R105, RZ, 0x10, R51 ;  /* 0x00000010ff697819 */ /* 0x000fe20000011633 */
[----:B------:R-:W-:Y:S01]  /*4660*/  IMAD.MOV.U32 R51, RZ, RZ, R46 ;  /* 0x000000ffff337224 */ /* 0x000fe200078e002e */
[----:B------:R-:W-:Y:S01]  /*4670*/  SHF.R.U64 R107, R52, 0x10, R53 ;  /* 0x00000010346b7819 */ /* 0x000fe20000001235 */
[----:B-1----:R-:W-:Y:S01]  /*4680*/  IMAD.MOV.U32 R44, RZ, RZ, R43 ;  /* 0x000000ffff2c7224 */ /* 0x002fe200078e002b */
[----:B------:R-:W-:Y:S01]  /*4690*/  SHF.R.U32.HI R61, RZ, 0x10, R49 ;  /* 0x00000010ff3d7819 */ /* 0x000fe20000011631 */
[----:B------:R-:W-:Y:S01]  /*46a0*/  HADD2.F32 R53, -RZ, R118.H1_H1 ;  /* 0x30000076ff357230 */ /* 0x000fe20000004100 */
[--C-:B------:R-:W-:Y:S01]  /*46b0*/  SHF.R.U64 R49, R54, 0x10, R55.reuse ;  /* 0x0000001036317819 */ /* 0x100fe20000001237 */
[----:B------:R-:W-:Y:S01]  /*46c0*/  HADD2.F32 R46, -RZ, R45.H0_H0 ;  /* 0x2000002dff2e7230 */ /* 0x000fe20000004100 */
[----:B------:R-:W-:Y:S01]  /*46d0*/  SHF.R.U32.HI R63, RZ, 0x10, R55 ;  /* 0x00000010ff3f7819 */ /* 0x000fe20000011637 */
[----:B------:R-:W-:-:S02]  /*46e0*/  HADD2.F32 R43, -RZ, R41.H0_H0 ;  /* 0x20000029ff2b7230 */ /* 0x000fc40000004100 */
[----:B------:R-:W-:Y:S02]  /*46f0*/  HADD2.F32 R45, -RZ, R45.H1_H1 ;  /* 0x3000002dff2d7230 */ /* 0x000fe40000004100 */
[-C--:B------:R-:W-:Y:S01]  /*4700*/  FMUL.FTZ R104, R46, R53.reuse ;  /* 0x000000352e687220 */ /* 0x080fe20000410000 */
[----:B------:R-:W-:Y:S02]  /*4710*/  HADD2.F32 R62, -RZ, R62.H0_H0 ;  /* 0x2000003eff3e7230 */ /* 0x000fe40000004100 */
[----:B------:R-:W-:Y:S01]  /*4720*/  FMUL.FTZ R53, R43, R53 ;  /* 0x000000352b357220 */ /* 0x000fe20000410000 */
[----:B------:R-:W-:Y:S02]  /*4730*/  HADD2.F32 R52, -RZ, R116.H1_H1 ;  /* 0x30000074ff347230 */ /* 0x000fe40000004100 */
[----:B------:R-:W-:Y:S02]  /*4740*/  HADD2.F32 R41, -RZ, R41.H1_H1 ;  /* 0x30000029ff297230 */ /* 0x000fe40000004100 */
[----:B------:R-:W-:Y:S01]  /*4750*/  FMUL.FTZ R106, R45, R62 ;  /* 0x0000003e2d6a7220 */ /* 0x000fe20000410000 */
[----:B------:R-:W-:-:S02]  /*4760*/  HADD2.F32 R54, -RZ, R61.H0_H0 ;  /* 0x2000003dff367230 */ /* 0x000fc40000004100 */
[-C--:B------:R-:W-:Y:S01]  /*4770*/  FFMA.FTZ R104, R43, R52.reuse, -R104 ;  /* 0x000000342b687223 */ /* 0x080fe20000010868 */
[----:B------:R-:W-:Y:S01]  /*4780*/  FFMA.FTZ R55, R46, R52, R53 ;  /* 0x000000342e377223 */ /* 0x000fe20000010035 */
[C---:B------:R-:W-:Y:S01]  /*4790*/  FMUL.FTZ R62, R41.reuse, R62 ;  /* 0x0000003e293e7220 */ /* 0x040fe20000410000 */
[----:B------:R-:W-:Y:S02]  /*47a0*/  HADD2.F32 R52, -RZ, R117.H1_H1 ;  /* 0x30000075ff347230 */ /* 0x000fe40000004100 */
[-C--:B------:R-:W-:Y:S01]  /*47b0*/  FFMA.FTZ R61, R41, R54.reuse, -R106 ;  /* 0x00000036293d7223 */ /* 0x080fe2000001086a */
[----:B------:R-:W-:Y:S02]  /*47c0*/  HADD2.F32 R43, -RZ, R47.H0_H0 ;  /* 0x2000002fff2b7230 */ /* 0x000fe40000004100 */
[----:B------:R-:W-:Y:S01]  /*47d0*/  FFMA.FTZ R62, R45, R54, R62 ;  /* 0x000000362d3e7223 */ /* 0x000fe2000001003e */
[----:B------:R-:W-:Y:S02]  /*47e0*/  HADD2.F32 R41, -RZ, R44.H0_H0 ;  /* 0x2000002cff297230 */ /* 0x000fe40000004100 */
[----:B------:R-:W-:-:S02]  /*47f0*/  HADD2.F32 R53, -RZ, R63.H0_H0 ;  /* 0x2000003fff357230 */ /* 0x000fc40000004100 */
[-C--:B------:R-:W-:Y:S01]  /*4800*/  FMUL.FTZ R54, R43, R52.reuse ;  /* 0x000000342b367220 */ /* 0x080fe20000410000 */
[----:B------:R-:W-:Y:S02]  /*4810*/  HADD2.F32 R44, -RZ, R44.H1_H1 ;  /* 0x3000002cff2c7230 */ /* 0x000fe40000004100 */
[----:B------:R-:W-:Y:S01]  /*4820*/  FMUL.FTZ R52, R41, R52 ;  /* 0x0000003429347220 */ /* 0x000fe20000410000 */
[----:B------:R-:W-:Y:S02]  /*4830*/  HADD2.F32 R46, -RZ, R115.H1_H1 ;  /* 0x30000073ff2e7230 */ /* 0x000fe40000004100 */
[----:B------:R-:W-:Y:S02]  /*4840*/  HADD2.F32 R47, -RZ, R47.H1_H1 ;  /* 0x3000002fff2f7230 */ /* 0x000fe40000004100 */
[----:B------:R-:W-:Y:S01]  /*4850*/  FMUL.FTZ R106, R44, R53 ;  /* 0x000000352c6a7220 */ /* 0x000fe20000410000 */
[----:B------:R-:W-:Y:S02]  /*4860*/  HADD2.F32 R45, -RZ, R105.H0_H0 ;  /* 0x20000069ff2d7230 */ /* 0x000fe40000004100 */
[----:B------:R-:W-:Y:S01]  /*4870*/  FFMA.FTZ R52, R43, R46, R52 ;  /* 0x0000002e2b347223 */ /* 0x000fe20000010034 */
[----:B------:R-:W-:-:S02]  /*4880*/  HADD2.F32 R118, -RZ, R118.H0_H0 ;  /* 0x20000076ff767230 */ /* 0x000fc40000004100 */
[C---:B------:R-:W-:Y:S01]  /*4890*/  FMUL.FTZ R63, R47.reuse, R53 ;  /* 0x000000352f3f7220 */ /* 0x040fe20000410000 */
[--C-:B------:R-:W-:Y:S02]  /*48a0*/  HADD2.F32 R43, -RZ, R50.reuse.H0_H0 ;  /* 0x20000032ff2b7230 */ /* 0x100fe40000004100 */
[-C--:B------:R-:W-:Y:S01]  /*48b0*/  FFMA.FTZ R105, R47, R45.reuse, R106 ;  /* 0x0000002d2f697223 */ /* 0x080fe2000001006a */
[----:B------:R-:W-:Y:S02]  /*48c0*/  HADD2.F32 R47, -RZ, R107.H0_H0 ;  /* 0x2000006bff2f7230 */ /* 0x000fe40000004100 */
[----:B------:R-:W-:Y:S01]  /*48d0*/  FFMA.FTZ R54, R41, R46, -R54 ;  /* 0x0000002e29367223 */ /* 0x000fe20000010836 */
[----:B------:R-:W-:Y:S02]  /*48e0*/  HADD2.F32 R50, -RZ, R50.H1_H1 ;  /* 0x30000032ff327230 */ /* 0x000fe40000004100 */
[----:B------:R-:W-:Y:S01]  /*48f0*/  FFMA.FTZ R63, R44, R45, -R63 ;  /* 0x0000002d2c3f7223 */ /* 0x000fe2000001083f */
[----:B------:R-:W-:-:S02]  /*4900*/  HADD2.F32 R116, -RZ, R116.H0_H0 ;  /* 0x20000074ff747230 */ /* 0x000fc40000004100 */
        /* <DEDUP_REMOVED lines=15> */
[--C-:B------:R-:W-:Y:S02]  /*4a00*/  HADD2.F32 R40, -RZ, R42.reuse.H0_H0 ;  /* 0x2000002aff287230 */ /* 0x100fe40000004100 */
[----:B------:R-:W-:Y:S01]  /*4a10*/  FMUL.FTZ R43, R41, R117 ;  /* 0x00000075292b7220 */ /* 0x000fe20000410000 */
[----:B------:R-:W-:Y:S01]  /*4a20*/  HADD2.F32 R51, -RZ, R51.H1_H1 ;  /* 0x30000033ff337230 */ /* 0x000fe20000004100 */
[----:B------:R-:W-:Y:S01]  /*4a30*/  F2FP.F16.F32.PACK_AB R52, R105, R52 ;  /* 0x000000346934723e */ /* 0x000fe200000000ff */
[----:B------:R-:W-:-:S02]  /*4a40*/  HADD2.F32 R42, -RZ, R42.H1_H1 ;  /* 0x3000002aff2a7230 */ /* 0x000fc40000004100 */
        /* <DEDUP_REMOVED lines=10> */
[----:B------:R-:W-:Y:S01]  /*4af0*/  F2FP.F16.F32.PACK_AB R44, R47, R118 ;  /* 0x000000762f2c723e */ /* 0x000fe200000000ff */
[----:B------:R-:W-:Y:S01]  /*4b00*/  IMAD.MOV.U32 R47, RZ, RZ, R52 ;  /* 0x000000ffff2f7224 */ /* 0x000fe200078e0034 */
[----:B------:R-:W-:Y:S01]  /*4b10*/  F2FP.F16.F32.PACK_AB R42, R42, R43 ;  /* 0x0000002b2a2a723e */ /* 0x000fe200000000ff */
[----:B------:R-:W-:Y:S01]  /*4b20*/  IMAD.MOV.U32 R43, RZ, RZ, R54 ;  /* 0x000000ffff2b7224 */ /* 0x000fe200078e0036 */
[----:B------:R-:W-:Y:S02]  /*4b30*/  F2FP.F16.F32.PACK_AB R41, R61, R104 ;  /* 0x000000683d29723e */ /* 0x000fe400000000ff */
[----:B------:R-:W-:Y:S02]  /*4b40*/  F2FP.F16.F32.PACK_AB R45, R62, R55 ;  /* 0x000000373e2d723e */ /* 0x000fe400000000ff */
[----:B------:R-:W-:-:S07]  /*4b50*/  F2FP.F16.F32.PACK_AB R46, R51, R46 ;  /* 0x0000002e332e723e */ /* 0x000fce00000000ff */
.L_x_10419:
[----:B------:R-:W-:Y:S05]  /*4b60*/  BSYNC B1 ;  /* 0x0000000000017941 */ /* 0x000fea0003800000 */
.L_x_10418:
        /* <DEDUP_REMOVED lines=10> */
.L_x_10387:
[----:B------:R-:W-:-:S13]  /*4c10*/  ISETP.NE.AND P3, PT, R203, 0x3, PT ;  /* 0x00000003cb00780c */ /* 0x000fda0003f65270 */
[----:B------:R-:W-:Y:S05]  /*4c20*/  @!P3 BRA `(.L_x_10420) ;  /* 0x000000000004b947 */ /* 0x000fea0003800000 */
[----:B------:R-:W-:Y:S01]  /*4c30*/  BPT.TRAP 0x1 ;  /* 0x000000040000795c */ /* 0x000fe20000300000 */
.L_x_10420:
[----:B------:R-:W-:Y:S01]  /*4c40*/  IMAD R94, R2, 0x8, R18 ;  /* 0x00000008025e7824 */ /* 0x000fe200078e0212 */
[----:B------:R-:W-:Y:S01]  /*4c50*/  SHF.L.U32 R108, R201, 0x1f, RZ ;  /* 0x0000001fc96c7819 */ /* 0x000fe200000006ff */
[----:B------:R-:W-:Y:S01]  /*4c60*/  IMAD R99, R26, -0x60, R29 ;  /* 0xffffffa01a637824 */ /* 0x000fe200078e021d */
[----:B------:R-:W-:Y:S02]  /*4c70*/  BSSY B1, `(.L_x_10421) ;  /* 0x0000004000017945 */ /* 0x000fe40003800000 */
[----:B------:R-:W0:Y:S02]  /*4c80*/  SYNCS.PHASECHK.TRANS64.TRYWAIT P4, [R94+URZ+0x32490], R108 ;  /* 0x0324906c5e0075a7 */ /* 0x000e24000808017f */
[----:B------:R-:W-:Y:S01]  /*4c90*/  VIMNMX R99, R99, 0x60, PT ;  /* 0x0000006063637848 */ /* 0x000fe20003fe0100 */
[----:B0-----:R-:W-:Y:S06]  /*4ca0*/  @!P4 BRA `(.L_x_10422) ;  /* 0x0000013c00bcc947 */ /* 0x001fec0003800000 */
.L_x_10681:
[----:B------:R-:W-:Y:S05]  /*4cb0*/  BSYNC B1 ;  /* 0x0000000000017941 */ /* 0x000fea0003800000 */
.L_x_10421:
        /* <DEDUP_REMOVED lines=8> */
.L_x_10424:
[----:B------:R-:W-:Y:S05]  /*4d40*/  BSYNC B1 ;  /* 0x0000000000017941 */ /* 0x000fea0003800000 */
.L_x_10423:
[----:B------:R-:W-:Y:S05]  /*4d50*/  @P4 BRA `(.L_x_10404) ;  /* 0x0000000000104947 */ /* 0x000fea0003800000 */
[----:B-1----:R-:W1:Y:S04]  /*4d60*/  @!P1 LDS.128 R40, [R106+0x2000] ;  /* 0x002000006a289984 */ /* 0x002e680000000c00 */
[----:B------:R-:W2:Y:S04]  /*4d70*/  @!P2 LDS.128 R44, [R104+0x2000] ;  /* 0x00200000682ca984 */ /* 0x000ea80000000c00 */
[----:B-1----:R3:W-:Y:S04]  /*4d80*/  @!P1 STG.E.128 desc[UR60][R48.64], R40 ;  /* 0x0000002830009986 */ /* 0x0027e8000c101d3c */
[----:B--2---:R3:W-:Y:S02]  /*4d90*/  @!P2 STG.E.128 desc[UR60][R48.64+0x40], R44 ;  /* 0x0000402c3000a986 */ /* 0x0047e4000c101d3c */
.L_x_10404:
[----:B------:R-:W-:Y:S05]  /*4da0*/  BSYNC B0 ;  /* 0x0000000000007941 */ /* 0x000fea0003800000 */
.L_x_10386:
        /* <DEDUP_REMOVED lines=17> */
.L_x_10426:
[----:B------:R-:W-:Y:S05]  /*4ec0*/  BSYNC B0 ;  /* 0x0000000000007941 */ /* 0x000fea0003800000 */
.L_x_10425:
[----:B------:R-:W2:Y:S01]  /*4ed0*/  SYNCS.PHASECHK.TRANS64.TRYWAIT P3, [R94+URZ+0x324b0], R108 ;  /* 0x0324b06c5e0075a7 */ /* 0x000ea2000806017f */
[----:B------:R-:W-:Y:S01]  /*4ee0*/  ULDC.64 UR56, c[0x0][0x328] ;  /* 0x0000ca0000387ab9 */ /* 0x000fe20000000a00 */
[----:B------:R-:W-:Y:S01]  /*4ef0*/  ULDC.64 UR58, c[0x0][0x318] ;  /* 0x0000c600003a7ab9 */ /* 0x000fe20000000a00 */
[----:B------:R-:W-:Y:S01]  /*4f00*/  BSSY B0, `(.L_x_10427) ;  /* 0x0000003000007945 */ /* 0x000fe20003800000 */
[----:B-1----:R-:W-:-:S03]  /*4f10*/  IMAD R40, R2, 0x6000, R77 ;  /* 0x0000600002287824 */ /* 0x002fc600078e024d */
[----:B--2---:R-:W-:Y:S05]  /*4f20*/  @!P3 BRA `(.L_x_10428) ;  /* 0x0000013c0030b947 */ /* 0x004fea0003800000 */
.L_x_10682:
[----:B------:R-:W-:Y:S05]  /*4f30*/  BSYNC B0 ;  /* 0x0000000000007941 */ /* 0x000fea0003800000 */
.L_x_10427:
[----:B------:R-:W-:Y:S01]  /*4f40*/  ISETP.GE.AND P3, PT, R19, R99, PT ;  /* 0x000000631300720c */ /* 0x000fe20003f66270 */
[----:B------:R-:W-:Y:S01]  /*4f50*/  IMAD.IADD R41, R75, 0x1, R40 ;  /* 0x000000014b297824 */ /* 0x000fe200078e0228 */
[----:B------:R-:W-:Y:S01]  /*4f60*/  BSSY B0, `(.L_x_10429) ;  /* 0x0000026000007945 */ /* 0x000fe20003800000 */
[----:B------:R-:W-:Y:S02]  /*4f70*/  IMAD R48, R40, 0x2, R24 ;  /* 0x0000000228307824 */ /* 0x000fe400078e0218 */
[----:B------:R-:W-:-:S04]  /*4f80*/  IMAD.WIDE R44, R26, 0x60, R70 ;  /* 0x000000601a2c7825 */ /* 0x000fc800078e0246 */
[----:B------:R-:W-:-:S04]  /*4f90*/  IMAD R49, R41, 0x2, R24 ;  /* 0x0000000229317824 */ /* 0x000fc800078e0218 */
[----:B------:R-:W-:Y:S05]  /*4fa0*/  @P3 BRA `(.L_x_10430) ;  /* 0x0000000000843947 */ /* 0x000fea0003800000 */
[----:B------:R-:W-:Y:S01]  /*4fb0*/  IMAD R43, R45, UR56, RZ ;  /* 0x000000382d2b7c24 */ /* 0x000fe2000f8e02ff */
[----:B------:R-:W-:Y:S01]  /*4fc0*/  ULDC UR4, c[0x0][0x320] ;  /* 0x0000c80000047ab9 */ /* 0x000fe20000000800 */
[----:B------:R-:W-:Y:S02]  /*4fd0*/  IMAD.MOV.U32 R40, RZ, RZ, R20 ;  /* 0x000000ffff287224 */ /* 0x000fe400078e0014 */
        /* <DEDUP_REMOVED lines=30> */
.L_x_10430:
[----:B------:R-:W-:Y:S05]  /*51c0*/  BSYNC B0 ;  /* 0x0000000000007941 */ /* 0x000fea0003800000 */
.L_x_10429:
[----:B------:R-:W-:Y:S01]  /*51d0*/  ISETP.GE.AND P3, PT, R221, R99, PT ;  /* 0x00000063dd00720c */ /* 0x000fe20003f66270 */
[----:B------:R-:W-:-:S12]  /*51e0*/  BSSY B0, `(.L_x_10431) ;  /* 0x0000025000007945 */ /* 0x000fd80003800000 */
[----:B------:R-:W-:Y:S05]  /*51f0*/  @P3 BRA `(.L_x_10432) ;  /* 0x00000000008c3947 */ /* 0x000fea0003800000 */
[----:B--2---:R-:W-:Y:S01]  /*5200*/  IADD3 R43, P3, R44, 0x40, RZ ;  /* 0x000000402c2b7810 */ /* 0x004fe20007f7e0ff */
[----:B------:R-:W-:Y:S01]  /*5210*/  IMAD.MOV.U32 R40, RZ, RZ, R20 ;  /* 0x000000ffff287224 */ /* 0x000fe200078e0014 */
[----:B------:R-:W-:Y:S01]  /*5220*/  ULDC UR4, c[0x0][0x320] ;  /* 0x0000c80000047ab9 */ /* 0x000fe20000000800 */
        /* <DEDUP_REMOVED lines=32> */
.L_x_10432:
[----:B------:R-:W-:Y:S05]  /*5430*/  BSYNC B0 ;  /* 0x0000000000007941 */ /* 0x000fea0003800000 */
.L_x_10431:
        /* <DEDUP_REMOVED lines=8> */
[----:B01----:R-:W-:Y:S01]  /*54c0*/  @!P4 VIADD R94, R94, 0x324c0 ;  /* 0x000324c05e5ec836 */ /* 0x003fe20000000000 */
[----:B------:R-:W-:-:S04]  /*54d0*/  IADD3 R2, R2, 0x1, RZ ;  /* 0x0000000102027810 */ /* 0x000fc80007ffe0ff */
        /* <DEDUP_REMOVED lines=12> */
.L_x_10381:
[----:B------:R-:W-:Y:S02]  /*55a0*/  ISETP.GE.AND P2, PT, R198, 0x1, PT ;  /* 0x00000001c600780c */ /* 0x000fe40003f46270 */
[----:B------:R-:W-:Y:S02]  /*55b0*/  CS2R R6, SRZ ;  /* 0x0000000000067805 */ /* 0x000fe4000001ff00 */
[----:B------:R-:W-:Y:S02]  /*55c0*/  PLOP3.LUT P1, PT, PT, PT, PT, 0x80, 0x0 ;  /* 0x000000000000781c */ /* 0x000fe40003f2f070 */
[----:B------:R-:W-:Y:S01]  /*55d0*/  CS2R R4, SRZ ;  /* 0x0000000000047805 */ /* 0x000fe2000001ff00 */
[----:B------:R-:W-:Y:S01]  /*55e0*/  IMAD.MOV.U32 R150, RZ, RZ, RZ ;  /* 0x000000ffff967224 */ /* 0x000fe200078e00ff */
        /* <DEDUP_REMOVED lines=63> */
[----:B------:R-:W-:Y:S02]  /*59e0*/  IMAD.MOV.U32 R27, RZ, RZ, RZ ;  /* 0x000000ffff1b7224 */ /* 0x000fe400078e00ff */
[----:B------:R-:W-:Y:S01]  /*59f0*/  IMAD.MOV.U32 R9, RZ, RZ, RZ ;  /* 0x000000ffff097224 */ /* 0x000fe200078e00ff */
[----:B------:R-:W-:Y:S06]  /*5a00*/  @P0 BRA `(.L_x_10434) ;  /* 0x00000000000c0947 */ /* 0x000fec0003800000 */
[----:B------:R-:W0:Y:S01]  /*5a10*/  FENCE.VIEW.ASYNC.G ;  /* 0x00000000000073c6 */ /* 0x000e220000000100 */
[----:B------:R-:W-:Y:S05]  /*5a20*/  WARPSYNC.ALL ;  /* 0x0000000000007948 */ /* 0x000fea0003800000 */
[----:B0-----:R-:W-:Y:S06]  /*5a30*/  BAR.ARV 0xc, 0x180 ;  /* 0x0306000000007b1d */ /* 0x001fec0000002000 */
.L_x_10434:
[----:B------:R-:W-:Y:S01]  /*5a40*/  CS2R R24, SRZ ;  /* 0x0000000000187805 */ /* 0x000fe2000001ff00 */
[----:B------:R-:W-:Y:S06]  /*5a50*/  @!P2 BRA `(.L_x_10435) ;  /* 0x0000007c00dca947 */ /* 0x000fec0003800000 */
[----:B------:R-:W-:-:S03]  /*5a60*/  UMOV UR4, 0xffffffff ;  /* 0xffffffff00047882 */ /* 0x000fc60000000000 */
[----:B------:R-:W-:Y:S05]  /*5a70*/  BRA.DIV UR4, `(.L_x_10436) ;  /* 0x0000013204707947 */ /* 0x000fea000b800000 */
[----:B------:R0:W1:Y:S02]  /*5a80*/  SHFL.IDX PT, R14, R234, RZ, 0x1f ;  /* 0x00001fffea0e7589 */ /* 0x00006400000e0000 */
.L_x_10685:
[----:B------:R-:W-:Y:S01]  /*5a90*/  VIADD R24, R18, 0x18400 ;  /* 0x0001840012187836 */ /* 0x000fe20000000000 */
[----:B-1----:R-:W-:Y:S01]  /*5aa0*/  LEA.HI R0, R14, R14, RZ, 0x1 ;  /* 0x0000000e0e007211 */ /* 0x002fe200078f08ff */
[----:B------:R-:W-:Y:S03]  /*5ab0*/  BSSY B6, `(.L_x_10437) ;  /* 0x0000015000067945 */ /* 0x000fe60003800000 */
[----:B------:R-:W-:Y:S02]  /*5ac0*/  LOP3.LUT P0, RZ, R24, 0x1bf, RZ, 0xc0, !PT ;  /* 0x000001bf18ff7812 */ /* 0x000fe4000780c0ff */
[----:B------:R-:W-:-:S05]  /*5ad0*/  LOP3.LUT R29, R0, 0xffffe, RZ, 0xc0, !PT ;  /* 0x000ffffe001d7812 */ /* 0x000fca00078ec0ff */
[----:B------:R-:W-:-:S06]  /*5ae0*/  IMAD.IADD R29, R14, 0x1, -R29 ;  /* 0x000000010e1d7824 */ /* 0x000fcc00078e0a1d */
        /* <DEDUP_REMOVED lines=17> */
.L_x_10438:
[----:B------:R-:W-:Y:S05]  /*5c00*/  BSYNC B6 ;  /* 0x0000000000067941 */ /* 0x000fea0003800000 */
.L_x_10437:
        /* <DEDUP_REMOVED lines=12> */
.L_x_10442:
[----:B--2---:R2:W3:Y:S02]  /*5cd0*/  SYNCS.PHASECHK.TRANS64.TRYWAIT P0, [R18+URZ+0x32400], R3 ;  /* 0x03240003120075a7 */ /* 0x0044e4000800017f */
[----:B---3--:R-:W-:Y:S05]  /*5ce0*/  @!P0 NANOSLEEP.SYNCS 0x989680 ;  /* 0x009896800000895d */ /* 0x008fea0003900000 */
[----:B------:R-:W3:Y:S02]  /*5cf0*/  @!P0 SYNCS.PHASECHK.TRANS64 P0, [R18+URZ+0x32400], R3 ;  /* 0x03240003120085a7 */ /* 0x000ee4000800007f */
[----:B---3--:R-:W-:Y:S05]  /*5d00*/  @!P0 BRA `(.L_x_10442) ;  /* 0xfffffffc00f08947 */ /* 0x008fea000383ffff */
.L_x_10441:
[----:B------:R-:W-:Y:S05]  /*5d10*/  BSYNC B0 ;  /* 0x0000000000007941 */ /* 0x000fea0003800000 */
.L_x_10440:
[----:B------:R-:W-:Y:S05]  /*5d20*/  BRA `(.L_x_10443) ;  /* 0x00000020007c7947 */ /* 0x000fea0003800000 */
.L_x_10439:
        /* <DEDUP_REMOVED lines=36> */
.L_x_10445:
[----:B------:R-:W-:Y:S05]  /*5f70*/  BSYNC B6 ;  /* 0x0000000000067941 */ /* 0x000fea0003800000 */
.L_x_10444:
        /* <DEDUP_REMOVED lines=11> */
.L_x_10691:
        /* <DEDUP_REMOVED lines=30> */
[----:B------:R-:W-:Y:S02]  /*6210*/  CS2R R6, SRZ ;  /* 0x0000000000067805 */ /* 0x000fe4000001ff00 */
[----:B------:R-:W-:Y:S01]  /*6220*/  @!P3 IADD3.X R31, R4, R231, RZ, P1, !PT ;  /* 0x000000e7041fb210 */ /* 0x000fe20000ffe4ff */
[----:B------:R-:W-:Y:S01]  /*6230*/  @!P2 IMAD.WIDE R14, R22, 0x2, R14 ;  /* 0x00000002160ea825 */ /* 0x000fe200078e020e */
[----:B------:R0:W5:Y:S03]  /*6240*/  @!P2 LD.E.64 R10, desc[UR60][R24.64] ;  /* 0x0000003c180aa980 */ /* 0x000166000c101b00 */
[----:B------:R-:W-:Y:S01]  /*6250*/  @!P3 IMAD.X R27, R0, 0x1, R231, P0 ;  /* 0x00000001001bb824 */ /* 0x000fe200000e06e7 */
[----:B------:R0:W5:Y:S04]  /*6260*/  @!P2 LD.E.64 R6, desc[UR60][R14.64] ;  /* 0x0000003c0e06a980 */ /* 0x000168000c101b00 */
[----:B------:R0:W5:Y:S04]  /*6270*/  @!P3 LD.E.64 R20, desc[UR60][R26.64] ;  /* 0x0000003c1a14b980 */ /* 0x000168000c101b00 */
[----:B------:R0:W5:Y:S02]  /*6280*/  @!P3 LD.E.64 R8, desc[UR60][R30.64] ;  /* 0x0000003c1e08b980 */ /* 0x000164000c101b00 */
.L_x_10450:
[----:B------:R-:W-:Y:S05]  /*6290*/  BSYNC B1 ;  /* 0x0000000000017941 */ /* 0x000fea0003800000 */
.L_x_10449:
[----:B------:R-:W-:Y:S01]  /*62a0*/  SHF.L.U32 R13, R12, 0x1f, RZ ;  /* 0x0000001f0c0d7819 */ /* 0x000fe200000006ff */
[----:B---3--:R-:W-:Y:S01]  /*62b0*/  IMAD R3, R211, 0x200, R28 ;  /* 0x00000200d3037824 */ /* 0x008fe200078e021c */
[----:B------:R-:W-:Y:S01]  /*62c0*/  LOP3.LUT P1, RZ, R227, 0x4, RZ, 0xc0, !PT ;  /* 0x00000004e3ff7812 */ /* 0x000fe2000782c0ff */
[----:B-----5:R-:W-:Y:S01]  /*62d0*/  IMAD.MOV.U32 R32, RZ, RZ, R10 ;  /* 0x000000ffff207224 */ /* 0x020fe200078e000a */
[----:B------:R-:W3:Y:S01]  /*62e0*/  SYNCS.PHASECHK.TRANS64.TRYWAIT P0, [R18+URZ+0x32400], R13 ;  /* 0x0324000d120075a7 */ /* 0x000ee2000800017f */
[----:B------:R-:W-:Y:S01]  /*62f0*/  IMAD R3, R3, 0x2, R18 ;  /* 0x0000000203037824 */ /* 0x000fe200078e0212 */
[--C-:B------:R-:W-:Y:S01]  /*6300*/  SHF.R.U64 R34, R10, 0x10, R11.reuse ;  /* 0x000000100a227819 */ /* 0x100fe2000000120b */
[--C-:B0-----:R-:W-:Y:S01]  /*6310*/  IMAD.MOV.U32 R14, RZ, RZ, R11.reuse ;  /* 0x000000ffff0e7224 */ /* 0x101fe200078e000b */
        /* <DEDUP_REMOVED lines=26> */
[----:B---3--:R-:W-:Y:S06]  /*64c0*/  @!P0 BRA `(.L_x_10452) ;  /* 0x0000012800748947 */ /* 0x008fec0003800000 */
.L_x_10692:
[----:B------:R-:W-:Y:S05]  /*64d0*/  BSYNC B1 ;  /* 0x0000000000017941 */ /* 0x000fea0003800000 */
.L_x_10451:
        /* <DEDUP_REMOVED lines=46> */
.L_x_10456:
[----:B------:R-:W-:Y:S05]  /*67c0*/  BSYNC B2 ;  /* 0x0000000000027941 */ /* 0x000fea0003800000 */
.L_x_10455:
        /* <DEDUP_REMOVED lines=39> */
.L_x_10454:
[----:B------:R-:W-:Y:S05]  /*6a40*/  BSYNC B1 ;  /* 0x0000000000017941 */ /* 0x000fea0003800000 */
.L_x_10453:
        /* <DEDUP_REMOVED lines=9> */
[--C-:B------:R-:W-:Y:S02]  /*6ae0*/  HADD2.F32 R24, -RZ, R27.reuse.H0_H0 ;  /* 0x2000001bff187230 */ /* 0x100fe40000004100 */
        /* <DEDUP_REMOVED lines=35> */
.L_x_10459:
[----:B------:R-:W-:Y:S05]  /*6d20*/  BSYNC B1 ;  /* 0x0000000000017941 */ /* 0x000fea0003800000 */
.L_x_10458:
        /* <DEDUP_REMOVED lines=40> */
.L_x_10447:
[----:B------:R-:W-:-:S03]  /*6fb0*/  UMOV UR4, 0xffffffff ;  /* 0xffffffff00047882 */ /* 0x000fc60000000000 */
[----:B------:R-:W-:Y:S05]  /*6fc0*/  BRA.DIV UR4, `(.L_x_10460) ;  /* 0x0000011e04c87947 */ /* 0x000fea000b800000 */
[----:B------:R1:W2:Y:S04]  /*6fd0*/  SHFL.IDX PT, R0, R25, RZ, 0x1c1f ;  /* 0x001c1fff19007589 */ /* 0x0002a800000e0000 */
[----:B------:R1:W3:Y:S04]  /*6fe0*/  SHFL.IDX PT, R3, R24, RZ, 0x1c1f ;  /* 0x001c1fff18037589 */ /* 0x0002e800000e0000 */
[----:B------:R1:W4:Y:S04]  /*6ff0*/  SHFL.IDX PT, R20, R27, RZ, 0x1c1f ;  /* 0x001c1fff1b147589 */ /* 0x00032800000e0000 */
[----:B------:R1:W0:Y:S02]  /*7000*/  SHFL.IDX PT, R14, R26, RZ, 0x1c1f ;  /* 0x001c1fff1a0e7589 */ /* 0x00022400000e0000 */
.L_x_10698:
[----:B------:R-:W-:Y:S01]  /*7010*/  ULDC UR4, c[0x0][0x448] ;  /* 0x0001120000047ab9 */ /* 0x000fe20000000800 */
[----:B------:R-:W-:Y:S01]  /*7020*/  LEA.HI R6, R222, R222, RZ, 0x1 ;  /* 0x000000dede067211 */ /* 0x000fe200078f08ff */
[----:B------:R-:W-:Y:S01]  /*7030*/  IMAD R4, R97, UR4, RZ ;  /* 0x0000000461047c24 */ /* 0x000fe2000f8e02ff */
[----:B------:R-:W-:Y:S01]  /*7040*/  BSSY B1, `(.L_x_10461) ;  /* 0x0000017000017945 */ /* 0x000fe20003800000 */
[----:B------:R-:W-:Y:S02]  /*7050*/  CS2R R8, SRZ ;  /* 0x0000000000087805 */ /* 0x000fe4000001ff00 */
[----:B------:R-:W-:Y:S01]  /*7060*/  LOP3.LUT R7, R6, 0xfffffffe, RZ, 0xc0, !PT ;  /* 0xfffffffe06077812 */ /* 0x000fe200078ec0ff */
[----:B------:R-:W-:Y:S01]  /*7070*/  IMAD R13, R33, -0x80, R4 ;  /* 0xffffff80210d7824 */ /* 0x000fe200078e0204 */
[----:B------:R-:W-:Y:S02]  /*7080*/  ISETP.GE.AND P0, PT, R5, R4, PT ;  /* 0x000000040500720c */ /* 0x000fe40003f06270 */
[----:B------:R-:W-:-:S02]  /*7090*/  CS2R R4, SRZ ;  /* 0x0000000000047805 */ /* 0x000fc4000001ff00 */
[----:B------:R-:W-:Y:S01]  /*70a0*/  CS2R R10, SRZ ;  /* 0x00000000000a7805 */ /* 0x000fe2000001ff00 */
[----:B------:R-:W-:Y:S01]  /*70b0*/  IMAD.IADD R12, R222, 0x1, -R7 ;  /* 0x00000001de0c7824 */ /* 0x000fe200078e0a07 */
[----:B------:R-:W-:-:S04]  /*70c0*/  CS2R R6, SRZ ;  /* 0x0000000000067805 */ /* 0x000fc8000001ff00 */
[----:B------:R-:W-:-:S03]  /*70d0*/  SHF.L.U32 R21, R12, 0x1f, RZ ;  /* 0x0000001f0c157819 */ /* 0x000fc600000006ff */
[----:B------:R-:W-:Y:S05]  /*70e0*/  @P0 BRA `(.L_x_10462) ;  /* 0x0000000000300947 */ /* 0x000fea0003800000 */
[----:B------:R-:W-:Y:S01]  /*70f0*/  ULDC UR4, c[0x0][0x3f4] ;  /* 0x0000fd0000047ab9 */ /* 0x000fe20000000800 */
[C---:B------:R-:W-:Y:S01]  /*7100*/  IMAD.SHL.U32 R15, R16.reuse, 0x2, RZ ;  /* 0x00000002100f7824 */ /* 0x040fe200078e00ff */
[C---:B------:R-:W-:Y:S02]  /*7110*/  ISETP.GE.AND P2, PT, R16.reuse, UR4, PT ;  /* 0x0000000410007c0c */ /* 0x040fe4000bf46270 */
[----:B------:R-:W-:Y:S02]  /*7120*/  SHF.L.U64.HI R5, R16, 0x1, R17 ;  /* 0x0000000110057819 */ /* 0x000fe40000010211 */
[-C--:B-1-3--:R-:W-:Y:S02]  /*7130*/  IADD3 R24, P0, R3, R15.reuse, RZ ;  /* 0x0000000f03187210 */ /* 0x08afe40007f1e0ff */
[----:B0-----:R-:W-:-:S03]  /*7140*/  IADD3 R14, P1, R14, R15, RZ ;  /* 0x0000000f0e0e7210 */ /* 0x001fc60007f3e0ff */
[--C-:B--2---:R-:W-:Y:S02]  /*7150*/  IMAD.X R25, R0, 0x1, R5.reuse, P0 ;  /* 0x0000000100197824 */ /* 0x104fe400000e0605 */
[----:B----4-:R-:W-:Y:S01]  /*7160*/  IMAD.X R15, R20, 0x1, R5, P1 ;  /* 0x00000001140f7824 */ /* 0x010fe200008e0605 */
[----:B------:R-:W-:Y:S01]  /*7170*/  CS2R R4, SRZ ;  /* 0x0000000000047805 */ /* 0x000fe2000001ff00 */
[----:B------:R-:W-:Y:S06]  /*7180*/  @P2 BRA `(.L_x_10462) ;  /* 0x0000000000082947 */ /* 0x000fec0003800000 */
[----:B------:R0:W5:Y:S04]  /*7190*/  LD.E.128 R4, desc[UR60][R24.64] ;  /* 0x0000003c18047980 */ /* 0x000168000c101d00 */
[----:B------:R0:W5:Y:S02]  /*71a0*/  LD.E.128 R8, desc[UR60][R14.64] ;  /* 0x0000003c0e087980 */ /* 0x000164000c101d00 */
.L_x_10462:
[----:B------:R-:W-:Y:S05]  /*71b0*/  BSYNC B1 ;  /* 0x0000000000017941 */ /* 0x000fea0003800000 */
.L_x_10461:
[----:B------:R-:W1:Y:S01]  /*71c0*/  SYNCS.PHASECHK.TRANS64.TRYWAIT P1, [R18+URZ+0x32400], R21 ;  /* 0x03240015120075a7 */ /* 0x000e62000802017f */
[----:B-----5:R-:W-:Y:S01]  /*71d0*/  IMAD.MOV.U32 R38, RZ, RZ, R4 ;  /* 0x000000ffff267224 */ /* 0x020fe200078e0004 */
[--C-:B------:R-:W-:Y:S01]  /*71e0*/  SHF.R.U64 R43, R4, 0x10, R5.reuse ;  /* 0x00000010042b7819 */ /* 0x100fe20000001205 */
[--C-:B--2---:R-:W-:Y:S01]  /*71f0*/  IMAD.MOV.U32 R0, RZ, RZ, R5.reuse ;  /* 0x000000ffff007224 */ /* 0x104fe200078e0005 */
[----:B0-----:R-:W-:Y:S01]  /*7200*/  SHF.R.U32.HI R14, RZ, 0x10, R5 ;  /* 0x00000010ff0e7819 */ /* 0x001fe20000011605 */
[----:B------:R-:W-:Y:S01]  /*7210*/  IMAD.MOV.U32 R40, RZ, RZ, R6 ;  /* 0x000000ffff287224 */ /* 0x000fe200078e0006 */
[--C-:B------:R-:W-:Y:S01]  /*7220*/  SHF.R.U64 R44, R6, 0x10, R7.reuse ;  /* 0x00000010062c7819 */ /* 0x100fe20000001207 */
[----:B------:R-:W-:Y:S01]  /*7230*/  IMAD.MOV.U32 R41, RZ, RZ, R8 ;  /* 0x000000ffff297224 */ /* 0x000fe200078e0008 */
[----:B------:R-:W-:Y:S01]  /*7240*/  PRMT R38, R38, 0x5410, R0 ;  /* 0x0000541026267816 */ /* 0x000fe20000000000 */
[----:B------:R-:W-:Y:S01]  /*7250*/  IMAD.MOV.U32 R4, RZ, RZ, R7 ;  /* 0x000000ffff047224 */ /* 0x000fe200078e0007 */
[--C-:B------:R-:W-:Y:S01]  /*7260*/  SHF.R.U64 R45, R8, 0x10, R9.reuse ;  /* 0x00000010082d7819 */ /* 0x100fe20000001209 */
[--C-:B------:R-:W-:Y:S01]  /*7270*/  IMAD.MOV.U32 R5, RZ, RZ, R9.reuse ;  /* 0x000000ffff057224 */ /* 0x100fe200078e0009 */
[----:B------:R-:W-:Y:S01]  /*7280*/  VIMNMX R0, R13, 0x80, PT ;  /* 0x000000800d007848 */ /* 0x000fe20003fe0100 */
[----:B------:R-:W-:Y:S01]  /*7290*/  IMAD.MOV.U32 R42, RZ, RZ, R10 ;  /* 0x000000ffff2a7224 */ /* 0x000fe200078e000a */
[----:B------:R-:W-:Y:S01]  /*72a0*/  SHF.R.U32.HI R8, RZ, 0x10, R9 ;  /* 0x00000010ff087819 */ /* 0x000fe20000011609 */
[----:B------:R-:W-:Y:S01]  /*72b0*/  IMAD.MOV.U32 R6, RZ, RZ, R11 ;  /* 0x000000ffff067224 */ /* 0x000fe200078e000b */
[----:B---3--:R-:W0:Y:S01]  /*72c0*/  LDC R3, c[0x0][0x3f4] ;  /* 0x0000fd00ff037b82 */ /* 0x008e220000000800 */
[----:B------:R-:W-:Y:S01]  /*72d0*/  SHF.R.U32.HI R7, RZ, 0x10, R7 ;  /* 0x00000010ff077819 */ /* 0x000fe20000011607 */
        /* <DEDUP_REMOVED lines=15> */
.L_x_10699:
[----:B------:R-:W-:Y:S05]  /*73d0*/  BSYNC B1 ;  /* 0x0000000000017941 */ /* 0x000fea0003800000 */
.L_x_10463:
        /* <DEDUP_REMOVED lines=17> */
[----:B------:R-:W4:Y:S01]  /*74f0*/  LDS.128 R8, [R36+0x18400] ;  /* 0x0184000024087984 */ /* 0x000f220000000c00 */
[--C-:B-1----:R-:W-:Y:S02]  /*7500*/  HADD2.F32 R0, -RZ, R4.reuse.H0_H0 ;  /* 0x20000004ff007230 */ /* 0x102fe40000004100 */
[----:B------:R-:W-:Y:S02]  /*7510*/  HADD2.F32 R13, -RZ, R5.H0_H0 ;  /* 0x20000005ff0d7230 */ /* 0x000fe40000004100 */
[----:B------:R-:W-:Y:S02]  /*7520*/  HADD2.F32 R4, -RZ, R4.H1_H1 ;  /* 0x30000004ff047230 */ /* 0x000fe40000004100 */
[--C-:B----4-:R-:W-:Y:S02]  /*7530*/  HADD2.F32 R20, -RZ, R8.reuse.H0_H0 ;  /* 0x20000008ff147230 */ /* 0x110fe40000004100 */
[----:B0-----:R-:W-:Y:S02]  /*7540*/  HADD2.F32 R21, -RZ, R9.H0_H0 ;  /* 0x20000009ff157230 */ /* 0x001fe40000004100 */
[----:B------:R-:W-:-:S02]  /*7550*/  HADD2.F32 R8, -RZ, R8.H1_H1 ;  /* 0x30000008ff087230 */ /* 0x000fc40000004100 */
[C---:B------:R-:W-:Y:S01]  /*7560*/  FMUL.FTZ R35, R20.reuse, R31 ;  /* 0x0000001f14237220 */ /* 0x040fe20000410000 */
[-C--:B------:R-:W-:Y:S01]  /*7570*/  FMUL.FTZ R37, R20, R27.reuse ;  /* 0x0000001b14257220 */ /* 0x080fe20000410000 */
[----:B------:R-:W-:Y:S02]  /*7580*/  HADD2.F32 R20, -RZ, R41.H1_H1 ;  /* 0x30000029ff147230 */ /* 0x000fe40000004100 */
[C---:B------:R-:W-:Y:S01]  /*7590*/  FFMA.FTZ R35, R0.reuse, R27, -R35 ;  /* 0x0000001b00237223 */ /* 0x040fe20000010823 */
[----:B------:R-:W-:Y:S01]  /*75a0*/  FFMA.FTZ R37, R0, R31, R37 ;  /* 0x0000001f00257223 */ /* 0x000fe20000010025 */
[----:B------:R-:W-:Y:S02]  /*75b0*/  HADD2.F32 R0, -RZ, R38.H1_H1 ;  /* 0x30000026ff007230 */ /* 0x000fe40000004100 */
[----:B------:R-:W-:Y:S01]  /*75c0*/  FMUL.FTZ R30, R21, R20 ;  /* 0x00000014151e7220 */ /* 0x000fe20000410000 */
[----:B------:R-:W-:Y:S02]  /*75d0*/  HADD2.F32 R27, -RZ, R43.H0_H0 ;  /* 0x2000002bff1b7230 */ /* 0x000fe40000004100 */
[----:B------:R-:W-:Y:S01]  /*75e0*/  FMUL.FTZ R39, R8, R33 ;  /* 0x0000002108277220 */ /* 0x000fe20000410000 */
[----:B------:R-:W-:-:S02]  /*75f0*/  HADD2.F32 R9, -RZ, R9.H1_H1 ;  /* 0x30000009ff097230 */ /* 0x000fc40000004100 */
[-C--:B------:R-:W-:Y:S01]  /*7600*/  FMUL.FTZ R21, R21, R0.reuse ;  /* 0x0000000015157220 */ /* 0x080fe20000410000 */
[C---:B------:R-:W-:Y:S01]  /*7610*/  FFMA.FTZ R30, R13.reuse, R0, -R30 ;  /* 0x000000000d1e7223 */ /* 0x040fe2000001081e */
[-C--:B------:R-:W-:Y:S01]  /*7620*/  FMUL.FTZ R31, R8, R27.reuse ;  /* 0x0000001b081f7220 */ /* 0x080fe20000410000 */
[----:B------:R-:W-:Y:S02]  /*7630*/  HADD2.F32 R8, -RZ, R45.H1_H1 ;  /* 0x3000002dff087230 */ /* 0x000fe40000004100 */
[----:B------:R-:W-:Y:S01]  /*7640*/  FFMA.FTZ R20, R13, R20, R21 ;  /* 0x000000140d147223 */ /* 0x000fe20000010015 */
[----:B------:R-:W-:Y:S02]  /*7650*/  HADD2.F32 R0, -RZ, R43.H1_H1 ;  /* 0x3000002bff007230 */ /* 0x000fe40000004100 */
[C---:B------:R-:W-:Y:S01]  /*7660*/  FFMA.FTZ R26, R4.reuse, R27, -R39 ;  /* 0x0000001b041a7223 */ /* 0x040fe20000010827 */
[----:B------:R-:W-:Y:S02]  /*7670*/  HADD2.F32 R24, -RZ, R10.H0_H0 ;  /* 0x2000000aff187230 */ /* 0x000fe40000004100 */
[----:B------:R-:W-:Y:S01]  /*7680*/  FFMA.FTZ R28, R4, R33, R31 ;  /* 0x00000021041c7223 */ /* 0x000fe2000001001f */
[----:B------:R-:W-:-:S02]  /*7690*/  HADD2.F32 R21, -RZ, R42.H0_H0 ;  /* 0x2000002aff157230 */ /* 0x000fc40000004100 */
[C---:B------:R-:W-:Y:S01]  /*76a0*/  FMUL.FTZ R4, R9.reuse, R8 ;  /* 0x0000000809047220 */ /* 0x040fe20000410000 */
[----:B------:R-:W-:Y:S02]  /*76b0*/  HADD2.F32 R5, -RZ, R5.H1_H1 ;  /* 0x30000005ff057230 */ /* 0x000fe40000004100 */
[-C--:B------:R-:W-:Y:S01]  /*76c0*/  FMUL.FTZ R32, R9, R0.reuse ;  /* 0x0000000009207220 */ /* 0x080fe20000410000 */
[----:B------:R-:W-:Y:S02]  /*76d0*/  HADD2.F32 R14, -RZ, R6.H0_H0 ;  /* 0x20000006ff0e7230 */ /* 0x000fe40000004100 */
[----:B------:R-:W-:Y:S01]  /*76e0*/  FMUL.FTZ R39, R24, R21 ;  /* 0x0000001518277220 */ /* 0x000fe20000410000 */
[----:B------:R-:W-:Y:S02]  /*76f0*/  HADD2.F32 R13, -RZ, R40.H0_H0 ;  /* 0x20000028ff0d7230 */ /* 0x000fe40000004100 */
[----:B------:R-:W-:Y:S01]  /*7700*/  FFMA.FTZ R31, R5, R0, -R4 ;  /* 0x00000000051f7223 */ /* 0x000fe20000010804 */
[----:B------:R-:W-:-:S02]  /*7710*/  HADD2.F32 R10, -RZ, R10.H1_H1 ;  /* 0x3000000aff0a7230 */ /* 0x000fc40000004100 */
[----:B------:R-:W-:Y:S01]  /*7720*/  FFMA.FTZ R33, R5, R8, R32 ;  /* 0x0000000805217223 */ /* 0x000fe20000010020 */
        /* <DEDUP_REMOVED lines=8> */
[----:B------:R-:W-:Y:S02]  /*77b0*/  HADD2.F32 R8, -RZ, R42.H1_H1 ;  /* 0x3000002aff087230 */ /* 0x000fe40000004100 */
[----:B------:R-:W-:Y:S01]  /*77c0*/  FFMA.FTZ R24, R14, R21, R24 ;  /* 0x000000150e187223 */ /* 0x000fe20000010018 */
[----:B------:R-:W-:Y:S02]  /*77d0*/  HADD2.F32 R0, -RZ, R40.H1_H1 ;  /* 0x30000028ff007230 */ /* 0x000fe40000004100 */
[C---:B------:R-:W-:Y:S01]  /*77e0*/  FFMA.FTZ R14, R6.reuse, R9, -R5 ;  /* 0x00000009060e7223 */ /* 0x040fe20000010805 */
[----:B------:R-:W-:Y:S02]  /*77f0*/  HADD2.F32 R11, -RZ, R11.H1_H1 ;  /* 0x3000000bff0b7230 */ /* 0x000fe40000004100 */
[----:B------:R-:W-:Y:S01]  /*7800*/  FFMA.FTZ R13, R6, R27, R13 ;  /* 0x0000001b060d7223 */ /* 0x000fe2000001000d */
[----:B------:R-:W-:-:S02]  /*7810*/  HADD2.F32 R10, -RZ, R46.H1_H1 ;  /* 0x3000002eff0a7230 */ /* 0x000fc40000004100 */
[C---:B------:R-:W-:Y:S01]  /*7820*/  FMUL.FTZ R6, R25.reuse, R8 ;  /* 0x0000000819067220 */ /* 0x040fe20000410000 */
[----:B------:R-:W-:Y:S02]  /*7830*/  HADD2.F32 R4, -RZ, R44.H1_H1 ;  /* 0x3000002cff047230 */ /* 0x000fe40000004100 */
[----:B------:R-:W-:Y:S01]  /*7840*/  FMUL.FTZ R25, R25, R0 ;  /* 0x0000000019197220 */ /* 0x000fe20000410000 */
[--C-:B------:R-:W-:Y:S02]  /*7850*/  HADD2.F32 R15, -RZ, R7.reuse.H0_H0 ;  /* 0x20000007ff0f7230 */ /* 0x100fe40000004100 */
        /* <DEDUP_REMOVED lines=17> */
.L_x_10466:
[----:B------:R-:W-:Y:S05]  /*7970*/  BSYNC B1 ;  /* 0x0000000000017941 */ /* 0x000fea0003800000 */
.L_x_10465:
        /* <DEDUP_REMOVED lines=11> */
[----:B------:R-:W-:Y:S01]  /*7a30*/  HADD2.F32 R41, -RZ, R45.H1_H1 ;  /* 0x3000002dff297230 */ /* 0x000fe20000004100 */
[----:B------:R-:W4:Y:S01]  /*7a40*/  LDS.128 R8, [R3+0x18400] ;  /* 0x0184000003087984 */ /* 0x000f220000000c00 */
[----:B------:R-:W-:Y:S02]  /*7a50*/  HADD2.F32 R34, -RZ, R46.H0_H0 ;  /* 0x2000002eff227230 */ /* 0x000fe40000004100 */
[----:B------:R-:W-:Y:S02]  /*7a60*/  HADD2.F32 R32, -RZ, R42.H0_H0 ;  /* 0x2000002aff207230 */ /* 0x000fe40000004100 */
[----:B-1----:R-:W-:-:S02]  /*7a70*/  HADD2.F32 R0, -RZ, R4.H0_H0 ;  /* 0x20000004ff007230 */ /* 0x002fc40000004100 */
[----:B------:R-:W-:Y:S02]  /*7a80*/  HADD2.F32 R4, -RZ, R4.H1_H1 ;  /* 0x30000004ff047230 */ /* 0x000fe40000004100 */
[--C-:B------:R-:W-:Y:S02]  /*7a90*/  HADD2.F32 R13, -RZ, R5.reuse.H0_H0 ;  /* 0x20000005ff0d7230 */ /* 0x100fe40000004100 */
[----:B------:R-:W-:Y:S02]  /*7aa0*/  HADD2.F32 R5, -RZ, R5.H1_H1 ;  /* 0x30000005ff057230 */ /* 0x000fe40000004100 */
[--C-:B------:R-:W-:Y:S02]  /*7ab0*/  HADD2.F32 R14, -RZ, R6.reuse.H0_H0 ;  /* 0x20000006ff0e7230 */ /* 0x100fe40000004100 */
[----:B------:R-:W-:Y:S02]  /*7ac0*/  HADD2.F32 R6, -RZ, R6.H1_H1 ;  /* 0x30000006ff067230 */ /* 0x000fe40000004100 */
[----:B------:R-:W-:-:S02]  /*7ad0*/  HADD2.F32 R15, -RZ, R7.H0_H0 ;  /* 0x20000007ff0f7230 */ /* 0x000fc40000004100 */
[----:B------:R-:W-:Y:S02]  /*7ae0*/  HADD2.F32 R7, -RZ, R7.H1_H1 ;  /* 0x30000007ff077230 */ /* 0x000fe40000004100 */
[--C-:B----4-:R-:W-:Y:S02]  /*7af0*/  HADD2.F32 R20, -RZ, R8.reuse.H0_H0 ;  /* 0x20000008ff147230 */ /* 0x110fe40000004100 */
[----:B------:R-:W-:Y:S02]  /*7b00*/  HADD2.F32 R8, -RZ, R8.H1_H1 ;  /* 0x30000008ff087230 */ /* 0x000fe40000004100 */
[----:B0-----:R-:W-:Y:S02]  /*7b10*/  HADD2.F32 R21, -RZ, R9.H0_H0 ;  /* 0x20000009ff157230 */ /* 0x001fe40000004100 */
        /* <DEDUP_REMOVED lines=55> */
.L_x_10457:
[----:B------:R-:W-:Y:S05]  /*7e90*/  BSYNC B0 ;  /* 0x0000000000007941 */ /* 0x000fea0003800000 */
.L_x_10446:
        /* <DEDUP_REMOVED lines=8> */
.L_x_10443:
        /* <DEDUP_REMOVED lines=8> */
.L_x_10467:
[----:B-1----:R-:W-:Y:S01]  /*7fa0*/  IMAD R4, R200, 0x8, R18 ;  /* 0x00000008c8047824 */ /* 0x002fe200078e0212 */
[----:B------:R-:W-:-:S04]  /*7fb0*/  SHF.L.U32 R3, R208, 0x1f, RZ ;  /* 0x0000001fd0037819 */ /* 0x000fc800000006ff */
[----:B------:R1:W3:Y:S01]  /*7fc0*/  SYNCS.PHASECHK.TRANS64.TRYWAIT P1, [R4+URZ+0x32430], R3 ;  /* 0x03243003040075a7 */ /* 0x0002e2000802017f */
[----:B------:R-:W-:Y:S05]  /*7fd0*/  @!P0 BRA `(.L_x_10468) ;  /* 0x0000000000048947 */ /* 0x000fea0003800000 */
[----:B------:R-:W-:Y:S01]  /*7fe0*/  BPT.TRAP 0x1 ;  /* 0x000000040000795c */ /* 0x000fe20000300000 */
.L_x_10468:
[----:B------:R-:W-:-:S05]  /*7ff0*/  VIADD R0, R18, 0x1c400 ;  /* 0x0001c40012007836 */ /* 0x000fca0000000000 */
[----:B------:R-:W-:-:S04]  /*8000*/  SHF.R.U32.HI R0, RZ, 0x4, R0 ;  /* 0x00000004ff007819 */ /* 0x000fc80000011600 */
[----:B------:R-:W-:Y:S01]  /*8010*/  LOP3.LUT R0, R0, 0x3fff, RZ, 0xc0, !PT ;  /* 0x00003fff00007812 */ /* 0x000fe200078ec0ff */
[----:B---3--:R-:W-:Y:S06]  /*8020*/  @P1 BRA `(.L_x_10469) ;  /* 0x0000000000081947 */ /* 0x008fec0003800000 */
[----:B------:R-:W3:Y:S02]  /*8030*/  SYNCS.PHASECHK.TRANS64.TRYWAIT P1, [R4+URZ+0x32430], R3 ;  /* 0x03243003040075a7 */ /* 0x000ee4000802017f */
[----:B---3--:R-:W-:Y:S05]  /*8040*/  @!P1 BRA `(.L_x_10470) ;  /* 0x00000110002c9947 */ /* 0x008fea0003800000 */
.L_x_10469:
[----:B------:R-:W-:Y:S05]  /*8050*/  WARPSYNC.ALL ;  /* 0x0000000000007948 */ /* 0x000fea0003800000 */
[----:B----4-:R-:W-:Y:S01]  /*8060*/  LOP3.LUT R20, R0, 0x10000, RZ, 0xfc, !PT ;  /* 0x0001000000147812 */ /* 0x010fe200078efcff */
[----:B------:R-:W-:Y:S01]  /*8070*/  IMAD R29, R29, 0x2000, R18 ;  /* 0x000020001d1d7824 */ /* 0x000fe200078e0212 */
[----:B------:R-:W-:-:S03]  /*8080*/  UMOV UR9, 0x40000040 ;  /* 0x4000004000097882 */ /* 0x000fc60000000000 */
[----:B------:R-:W-:Y:S01]  /*8090*/  IMAD R6, R200, 0x300, R20 ;  /* 0x00000300c8067824 */ /* 0x000fe200078e0214 */
[----:B------:R-:W-:Y:S01]  /*80a0*/  SHF.L.U32 R5, R12, 0x1f, RZ ;  /* 0x0000001f0c057819 */ /* 0x000fe200000006ff */
[----:B------:R-:W-:Y:S01]  /*80b0*/  IMAD.MOV.U32 R7, RZ, RZ, 0x40000040 ;  /* 0x40000040ff077424 */ /* 0x000fe200078e00ff */
[----:B------:R-:W-:Y:S01]  /*80c0*/  R2UR UR4, R29 ;  /* 0x000000001d0472ca */ /* 0x000fe200000e0000 */
[C---:B------:R-:W-:Y:S01]  /*80d0*/  VIADD R8, R6.reuse, 0x2 ;  /* 0x0000000206087836 */ /* 0x040fe20000000000 */
[----:B------:R-:W-:Y:S01]  /*80e0*/  R2UR UR10, R6 ;  /* 0x00000000060a72ca */ /* 0x000fe200000e0000 */
[----:B-----5:R-:W-:Y:S01]  /*80f0*/  WARPGROUP.ARRIVE ;  /* 0x00000000000079c5 */ /* 0x020fe20000000000 */
[----:B------:R-:W-:Y:S01]  /*8100*/  R2UR UR11, R7 ;  /* 0x00000000070b72ca */ /* 0x000fe200000e0000 */
[----:B------:R-:W-:Y:S01]  /*8110*/  IMAD.MOV.U32 R9, RZ, RZ, 0x40000040 ;  /* 0x40000040ff097424 */ /* 0x000fe200078e00ff */
[----:B------:R-:W-:Y:S01]  /*8120*/  BSSY B0, `(.L_x_10471) ;  /* 0x0000032000007945 */ /* 0x000fe20003800000 */
[----:B------:R-:W-:-:S02]  /*8130*/  IMAD.U32 R11, RZ, RZ, UR9 ;  /* 0x00000009ff0b7e24 */ /* 0x000fc4000f8e00ff */
[----:B------:R-:W-:-:S04]  /*8140*/  IMAD.MOV.U32 R7, RZ, RZ, 0x40000040 ;  /* 0x40000040ff077424 */ /* 0x000fc800078e00ff */
[----:B------:R-:W-:-:S04]  /*8150*/  UIADD3 UR5, UR4, 0x18400, URZ ;  /* 0x0001840004057890 */ /* 0x000fc8000fffe03f */
[----:B------:R-:W-:-:S04]  /*8160*/  USHF.R.U32.HI UR5, URZ, 0x4, UR5 ;  /* 0x000000043f057899 */ /* 0x000fc80008011605 */
[----:B------:R-:W-:-:S04]  /*8170*/  ULOP3.LUT UR5, UR5, 0x3fff, URZ, 0xc0, !UPT ;  /* 0x00003fff05057892 */ /* 0x000fc8000f8ec03f */
[----:B------:R-:W-:-:S04]  /*8180*/  ULOP3.LUT UR6, UR5, 0x10000, URZ, 0xfc, !UPT ;  /* 0x0001000005067892 */ /* 0x000fc8000f8efc3f */
[----:B------:R-:W-:-:S03]  /*8190*/  UIADD3 UR5, UR6, 0x2, URZ ;  /* 0x0000000206057890 */ /* 0x000fc6000fffe03f */
[----:B------:R-:W-:Y:S02]  /*81a0*/  UMOV UR8, UR6 ;  /* 0x0000000600087c82 */ /* 0x000fe40008000000 */
[----:B------:R-:W-:Y:S01]  /*81b0*/  HGMMA.64x96x16.F32 R24, gdesc[UR8], RZ, !UPT, gsb0 ;  /* 0x01600000081879f0 */ /* 0x000fe2000c0008ff */
[----:B------:R-:W-:Y:S01]  /*81c0*/  R2UR UR10, R8 ;  /* 0x00000000080a72ca */ /* 0x000fe200000e0000 */
[----:B------:R-:W-:Y:S01]  /*81d0*/  UMOV UR9, 0x40000040 ;  /* 0x4000004000097882 */ /* 0x000fe20000000000 */
[----:B------:R-:W-:Y:S01]  /*81e0*/  R2UR UR11, R9 ;  /* 0x00000000090b72ca */ /* 0x000fe200000e0000 */
[C---:B------:R-:W-:Y:S01]  /*81f0*/  VIADD R8, R6.reuse, 0x4 ;  /* 0x0000000406087836 */ /* 0x040fe20000000000 */
[----:B------:R-:W-:Y:S01]  /*8200*/  MOV R10, UR8 ;  /* 0x00000008000a7c02 */ /* 0x000fe20008000f00 */
[----:B------:R-:W-:Y:S01]  /*8210*/  UMOV UR8, UR5 ;  /* 0x0000000500087c82 */ /* 0x000fe20008000000 */
[----:B------:R-:W-:Y:S01]  /*8220*/  IMAD.MOV.U32 R9, RZ, RZ, 0x40000040 ;  /* 0x40000040ff097424 */ /* 0x000fe200078e00ff */
[----:B------:R-:W-:Y:S01]  /*8230*/  UIADD3 UR5, UR6, 0x4, URZ ;  /* 0x0000000406057890 */ /* 0x000fe2000fffe03f */
[----:B------:R-:W-:Y:S01]  /*8240*/  VIADD R6, R6, 0x6 ;  /* 0x0000000606067836 */ /* 0x000fe20000000000 */
[----:B------:R4:W-:Y:S02]  /*8250*/  STL.64 [R1+0x70], R10 ;  /* 0x0000700a01007387 */ /* 0x0009e40000100a00 */
[----:B----4-:R-:W-:-:S02]  /*8260*/  IMAD.U32 R10, RZ, RZ, UR8 ;  /* 0x00000008ff0a7e24 */ /* 0x010fc4000f8e00ff */
        /* <DEDUP_REMOVED lines=9> */
[----:B------:R-:W-:Y:S01]  /*8300*/  UIADD3 UR5, UR6, 0x6, URZ ;  /* 0x0000000606057890 */ /* 0x000fe2000fffe03f */
[----:B------:R-:W-:Y:S02]  /*8310*/  IMAD.U32 R8, RZ, RZ, UR8 ;  /* 0x00000008ff087e24 */ /* 0x000fe4000f8e00ff */
        /* <DEDUP_REMOVED lines=9> */
[----:B------:R-:W-:Y:S02]  /*83b0*/  IMAD.U32 R6, RZ, RZ, UR8 ;  /* 0x00000008ff067e24 */ /* 0x000fe4000f8e00ff */
[----:B------:R-:W-:-:S05]  /*83c0*/  IMAD.U32 R7, RZ, RZ, UR9 ;  /* 0x00000009ff077e24 */ /* 0x000fca000f8e00ff */
[----:B------:R4:W-:Y:S01]  /*83d0*/  STL.64 [R1+0x58], R6 ;  /* 0x0000580601007387 */ /* 0x0009e20000100a00 */
[----:B------:R-:W-:Y:S02]  /*83e0*/  WARPGROUP.DEPBAR.LE gsb0, 0x0 ;  /* 0x00008000000079c5 */ /* 0x000fe40000010000 */
[----:B------:R-:W-:-:S06]  /*83f0*/  WARPGROUP.ARRIVE ;  /* 0x00000000000079c5 */ /* 0x000fcc0000000000 */
[----:B------:R-:W-:Y:S03]  /*8400*/  HGMMA.64x96x16.F32 R24, gdesc[UR8], R24, gsb0 ;  /* 0x01600000081879f0 */ /* 0x000fe60008000818 */
[----:B------:R-:W-:Y:S02]  /*8410*/  WARPGROUP.DEPBAR.LE gsb0, 0x0 ;  /* 0x00008000000079c5 */ /* 0x000fe40000010000 */
[----:B------:R-:W0:Y:S02]  /*8420*/  SYNCS.PHASECHK.TRANS64.TRYWAIT P1, [R18+URZ+0x32410], R5 ;  /* 0x03241005120075a7 */ /* 0x000e24000802017f */
[----:B0---4-:R-:W-:Y:S05]  /*8430*/  @!P1 BRA `(.L_x_10472) ;  /* 0x0000010c00449947 */ /* 0x011fea0003800000 */
.L_x_10700:
[----:B------:R-:W-:Y:S05]  /*8440*/  BSYNC B0 ;  /* 0x0000000000007941 */ /* 0x000fea0003800000 */
.L_x_10471:
[----:B------:R-:W-:Y:S05]  /*8450*/  @!P0 BRA `(.L_x_10473) ;  /* 0x0000000000048947 */ /* 0x000fea0003800000 */
[----:B------:R-:W-:Y:S01]  /*8460*/  BPT.TRAP 0x1 ;  /* 0x000000040000795c */ /* 0x000fe20000300000 */
.L_x_10473:
[----:B------:R4:W0:Y:S01]  /*8470*/  SYNCS.PHASECHK.TRANS64.TRYWAIT P2, [R4+URZ+0x32450], R3 ;  /* 0x03245003040075a7 */ /* 0x000822000804017f */
[----:B------:R-:W-:Y:S05]  /*8480*/  @!P0 BRA `(.L_x_10474) ;  /* 0x0000000000048947 */ /* 0x000fea0003800000 */
[----:B------:R-:W-:Y:S01]  /*8490*/  BPT.TRAP 0x1 ;  /* 0x000000040000795c */ /* 0x000fe20000300000 */
.L_x_10474:
[----:B------:R-:W5:Y:S01]  /*84a0*/  S2R R0, SR_TID.X ;  /* 0x0000000000007919 */ /* 0x000f620000002100 */
[----:B------:R-:W-:Y:S01]  /*84b0*/  BSSY B0, `(.L_x_10475) ;  /* 0x0000006000007945 */ /* 0x000fe20003800000 */
[----:B-----5:R-:W-:-:S04]  /*84c0*/  LOP3.LUT R0, R0, 0x7f, RZ, 0xc0, !PT ;  /* 0x0000007f00007812 */ /* 0x020fc800078ec0ff */
[----:B------:R-:W-:Y:S01]  /*84d0*/  ISETP.NE.AND P1, PT, R0, RZ, PT ;  /* 0x000000ff0000720c */ /* 0x000fe20003f25270 */
[----:B0-----:R-:W-:-:S12]  /*84e0*/  @P2 BRA `(.L_x_10476) ;  /* 0x0000000000082947 */ /* 0x001fd80003800000 */
[----:B------:R-:W0:Y:S02]  /*84f0*/  SYNCS.PHASECHK.TRANS64.TRYWAIT P2, [R4+URZ+0x32450], R3 ;  /* 0x03245003040075a7 */ /* 0x000e24000804017f */
[----:B0-----:R-:W-:Y:S05]  /*8500*/  @!P2 BRA `(.L_x_10477) ;  /* 0x0000010c0024a947 */ /* 0x001fea0003800000 */
.L_x_10476:
[----:B------:R-:W-:Y:S05]  /*8510*/  BSYNC B0 ;  /* 0x0000000000007941 */ /* 0x000fea0003800000 */
.L_x_10475:
[----:B------:R-:W-:Y:S05]  /*8520*/  WARPSYNC.ALL ;  /* 0x0000000000007948 */ /* 0x000fea0003800000 */
[----:B------:R-:W-:Y:S01]  /*8530*/  VIADD R15, R18, 0x400 ;  /* 0x00000400120f7836 */ /* 0x000fe20000000000 */
[----:B------:R-:W-:Y:S01]  /*8540*/  UIADD3 UR4, UR4, 0x22400, URZ ;  /* 0x0002240004047890 */ /* 0x000fe2000fffe03f */
[----:B------:R-:W-:Y:S01]  /*8550*/  IMAD.MOV.U32 R7, RZ, RZ, 0x40000040 ;  /* 0x40000040ff077424 */ /* 0x000fe200078e00ff */
[----:B------:R-:W-:Y:S01]  /*8560*/  WARPGROUP.ARRIVE ;  /* 0x00000000000079c5 */ /* 0x000fe20000000000 */
[----:B------:R-:W-:Y:S01]  /*8570*/  UMOV UR9, 0x40000040 ;  /* 0x4000004000097882 */ /* 0x000fe20000000000 */
[----:B------:R-:W-:Y:S01]  /*8580*/  SHF.R.U32.HI R15, RZ, 0x4, R15 ;  /* 0x00000004ff0f7819 */ /* 0x000fe2000001160f */
[----:B------:R-:W-:Y:S01]  /*8590*/  USHF.R.U32.HI UR4, URZ, 0x4, UR4 ;  /* 0x000000043f047899 */ /* 0x000fe20008011604 */
[----:B------:R-:W-:Y:S01]  /*85a0*/  R2UR UR11, R7 ;  /* 0x00000000070b72ca */ /* 0x000fe200000e0000 */
[----:B------:R-:W-:Y:S01]  /*85b0*/  IMAD.MOV.U32 R9, RZ, RZ, 0x40000040 ;  /* 0x40000040ff097424 */ /* 0x000fe200078e00ff */
[----:B------:R-:W-:Y:S01]  /*85c0*/  LOP3.LUT R15, R15, 0x3fff, RZ, 0xc0, !PT ;  /* 0x00003fff0f0f7812 */ /* 0x000fe200078ec0ff */
[----:B------:R-:W-:Y:S01]  /*85d0*/  ULOP3.LUT UR4, UR4, 0x3fff, URZ, 0xc0, !UPT ;  /* 0x00003fff04047892 */ /* 0x000fe2000f8ec03f */
[----:B------:R-:W-:Y:S01]  /*85e0*/  IMAD.U32 R11, RZ, RZ, UR9 ;  /* 0x00000009ff0b7e24 */ /* 0x000fe2000f8e00ff */
        /* <DEDUP_REMOVED lines=12> */
[----:B------:R-:W-:Y:S01]  /*86b0*/  IMAD.U32 R10, RZ, RZ, UR8 ;  /* 0x00000008ff0a7e24 */ /* 0x000fe2000f8e00ff */
[----:B------:R-:W-:Y:S01]  /*86c0*/  UIADD3 UR52, UR4, 0x806, URZ ;  /* 0x0000080604347890 */ /* 0x000fe2000fffe03f */
[----:B------:R-:W-:Y:S01]  /*86d0*/  IMAD R0, R226, -0x60, R198 ;  /* 0xffffffa0e2007824 */ /* 0x000fe200078e02c6 */
[----:B------:R-:W-:Y:S01]  /*86e0*/  UIADD3 UR48, UR4, 0xc00, URZ ;  /* 0x00000c0004307890 */ /* 0x000fe2000fffe03f */
[----:B------:R-:W0:Y:S01]  /*86f0*/  S2R R73, SR_TID.X ;  /* 0x0000000000497919 */ /* 0x000e220000002100 */
[----:B------:R-:W-:Y:S01]  /*8700*/  UIADD3 UR44, UR4, 0xc02, URZ ;  /* 0x00000c02042c7890 */ /* 0x000fe2000fffe03f */
[----:B-1-34-:R-:W-:Y:S01]  /*8710*/  VIADD R3, R0, 0x60 ;  /* 0x0000006000037836 */ /* 0x01afe20000000000 */
[----:B------:R-:W-:Y:S01]  /*8720*/  UIADD3 UR40, UR4, 0xc04, URZ ;  /* 0x00000c0404287890 */ /* 0x000fe2000fffe03f */
[----:B------:R1:W-:Y:S01]  /*8730*/  STL.64 [R1+0x50], R10 ;  /* 0x0000500a01007387 */ /* 0x0003e20000100a00 */
[----:B------:R-:W-:Y:S01]  /*8740*/  UMOV UR41, 0x40000040 ;  /* 0x4000004000297882 */ /* 0x000fe20000000000 */
[----:B------:R-:W-:Y:S01]  /*8750*/  UIADD3 UR36, UR4, 0xc06, URZ ;  /* 0x00000c0604247890 */ /* 0x000fe2000fffe03f */
[----:B------:R-:W-:Y:S01]  /*8760*/  IMAD R3, R236, -0x2, R3 ;  /* 0xfffffffeec037824 */ /* 0x000fe200078e0203 */
        /* <DEDUP_REMOVED lines=8> */
[----:B------:R-:W-:Y:S01]  /*87f0*/  UMOV UR37, 0x40000040 ;  /* 0x4000004000257882 */ /* 0x000fe20000000000 */
[----:B-1----:R-:W-:Y:S01]  /*8800*/  IMAD.U32 R10, RZ, RZ, UR8 ;  /* 0x00000008ff0a7e24 */ /* 0x002fe2000f8e00ff */
[C---:B------:R-:W-:Y:S01]  /*8810*/  ISETP.GT.AND P3, PT, R3.reuse, RZ, PT ;  /* 0x000000ff0300720c */ /* 0x040fe20003f64270 */
[----:B------:R-:W-:Y:S01]  /*8820*/  IMAD.U32 R11, RZ, RZ, UR9 ;  /* 0x00000009ff0b7e24 */ /* 0x000fe2000f8e00ff */
[----:B------:R-:W-:-:S02]  /*8830*/  ISETP.GT.AND P5, PT, R3, 0x1, PT ;  /* 0x000000010300780c */ /* 0x000fc40003fa4270 */
[C---:B------:R-:W-:Y:S02]  /*8840*/  ISETP.GT.AND P4, PT, R3.reuse, 0x8, PT ;  /* 0x000000080300780c */ /* 0x040fe40003f84270 */
[----:B------:R1:W-:Y:S01]  /*8850*/  STL.64 [R1+0x48], R10 ;  /* 0x0000480a01007387 */ /* 0x0003e20000100a00 */
[----:B------:R-:W-:Y:S02]  /*8860*/  ISETP.GT.AND P2, PT, R3, 0x9, PT ;  /* 0x000000090300780c */ /* 0x000fe40003f44270 */
[----:B------:R-:W-:Y:S02]  /*8870*/  LOP3.LUT R15, R15, 0x3000000, RZ, 0xfc, !PT ;  /* 0x030000000f0f7812 */ /* 0x000fe400078efcff */
[----:B0-----:R-:W-:Y:S01]  /*8880*/  SHF.R.U32.HI R73, RZ, 0x7, R73 ;  /* 0x00000007ff497819 */ /* 0x001fe20000011649 */
        /* <DEDUP_REMOVED lines=23> */
[----:B0-----:R-:W-:Y:S02]  /*8a00*/  IMAD.U32 R10, RZ, RZ, UR8 ;  /* 0x00000008ff0a7e24 */ /* 0x001fe4000f8e00ff */
        /* <DEDUP_REMOVED lines=77> */
[----:B0-----:R-:W-:Y:S01]  /*8ee0*/  IMAD.U32 R10, RZ, RZ, UR8 ;  /* 0x00000008ff0a7e24 */ /* 0x001fe2000f8e00ff */
[----:B------:R-:W-:Y:S01]  /*8ef0*/  ULDC UR4, c[0x0][0xa80] ;  /* 0x0002a00000047ab9 */ /* 0x000fe20000000800 */
        /* <DEDUP_REMOVED lines=10> */
[----:B------:R-:W-:Y:S02]  /*8fa0*/  IMAD.MOV.U32 R9, RZ, RZ, 0x40000040 ;  /* 0x40000040ff097424 */ /* 0x000fe400078e00ff */
[----:B0-----:R-:W-:Y:S01]  /*8fb0*/  IMAD.U32 R10, RZ, RZ, UR8 ;  /* 0x00000008ff0a7e24 */ /* 0x001fe2000f8e00ff */
[----:B------:R-:W-:Y:S01]  /*8fc0*/  R2UR UR54, R8 ;  /* 0x00000000083672ca */ /* 0x000fe200000e0000 */
[----:B------:R-:W-:Y:S01]  /*8fd0*/  VIADD R8, R6, 0x900 ;  /* 0x0000090006087836 */ /* 0x000fe20000000000 */
[----:B------:R-:W-:Y:S01]  /*8fe0*/  R2UR UR55, R9 ;  /* 0x00000000093772ca */ /* 0x000fe200000e0000 */
[----:B------:R-:W-:-:S02]  /*8ff0*/  IMAD.MOV.U32 R9, RZ, RZ, 0x40000040 ;  /* 0x40000040ff097424 */ /* 0x000fc400078e00ff */
[----:B------:R-:W-:Y:S01]  /*9000*/  IMAD.U32 R11, RZ, RZ, UR9 ;  /* 0x00000009ff0b7e24 */ /* 0x000fe2000f8e00ff */
[----:B------:R-:W-:Y:S01]  /*9010*/  R2UR UR50, R8 ;  /* 0x00000000083272ca */ /* 0x000fe200000e0000 */
[----:B------:R-:W-:Y:S01]  /*9020*/  VIADD R8, R6, 0x902 ;  /* 0x0000090206087836 */ /* 0x000fe20000000000 */
[----:B------:R-:W-:Y:S01]  /*9030*/  R2UR UR51, R9 ;  /* 0x00000000093372ca */ /* 0x000fe200000e0000 */
[----:B------:R-:W-:Y:S01]  /*9040*/  IMAD.MOV.U32 R9, RZ, RZ, 0x40000040 ;  /* 0x40000040ff097424 */ /* 0x000fe200078e00ff */
[----:B------:R0:W-:Y:S02]  /*9050*/  STL.64 [R1], R10 ;  /* 0x0000000a01007387 */ /* 0x0001e40000100a00 */
[----:B------:R-:W-:Y:S01]  /*9060*/  R2UR UR46, R8 ;  /* 0x00000000082e72ca */ /* 0x000fe200000e0000 */
[----:B------:R-:W-:Y:S01]  /*9070*/  VIADD R8, R6, 0x904 ;  /* 0x0000090406087836 */ /* 0x000fe20000000000 */
[----:B------:R-:W-:Y:S01]  /*9080*/  R2UR UR47, R9 ;  /* 0x00000000092f72ca */ /* 0x000fe200000e0000 */
[----:B------:R-:W-:-:S02]  /*9090*/  IMAD.MOV.U32 R9, RZ, RZ, 0x40000040 ;  /* 0x40000040ff097424 */ /* 0x000fc400078e00ff */
[----:B------:R-:W-:Y:S01]  /*90a0*/  VIADD R6, R6, 0x906 ;  /* 0x0000090606067836 */ /* 0x000fe20000000000 */
[----:B------:R-:W-:Y:S02]  /*90b0*/  R2UR UR42, R8 ;  /* 0x00000000082a72ca */ /* 0x000fe400000e0000 */
        /* <DEDUP_REMOVED lines=25> */
[----:B0-----:R-:W-:Y:S02]  /*9250*/  FSEL R11, R26, -INF , P3 ;  /* 0xff8000001a0b7808 */ /* 0x001fe40001800000 */
        /* <DEDUP_REMOVED lines=15> */
[----:B------:R-:W-:Y:S02]  /*9350*/  FMNMX.FTZ R0, R11, R27, !PT ;  /* 0x0000001b0b007209 */ /* 0x000fe40007810000 */
[----:B------:R-:W-:-:S02]  /*9360*/  FSEL R154, R34, -INF , P3 ;  /* 0xff800000229a7808 */ /* 0x000fc40001800000 */
[----:B------:R-:W-:Y:S02]  /*9370*/  FSEL R10, R37, -INF , P2 ;  /* 0xff800000250a7808 */ /* 0x000fe40001000000 */
[----:B------:R-:W-:Y:S02]  /*9380*/  FMNMX.FTZ R25, R7, R26, !PT ;  /* 0x0000001a07197209 */ /* 0x000fe40007810000 */
[----:B------:R-:W-:Y:S02]  /*9390*/  ISETP.GT.AND P3, PT, R3, 0x20, PT ;  /* 0x000000200300780c */ /* 0x000fe40003f64270 */
[----:B------:R-:W-:Y:S02]  /*93a0*/  FMNMX.FTZ R0, R13, R0, !PT ;  /* 0x000000000d007209 */ /* 0x000fe40007810000 */
[----:B------:R-:W-:Y:S02]  /*93b0*/  FSEL R153, R35, -INF , P5 ;  /* 0xff80000023997808 */ /* 0x000fe40002800000 */
[----:B------:R-:W-:-:S02]  /*93c0*/  FMNMX.FTZ R26, R10, R25, !PT ;  /* 0x000000190a1a7209 */ /* 0x000fc40007810000 */
[----:B------:R-:W-:Y:S02]  /*93d0*/  ISETP.GT.AND P5, PT, R3, 0x21, PT ;  /* 0x000000210300780c */ /* 0x000fe40003fa4270 */
[----:B------:R-:W-:Y:S02]  /*93e0*/  FSEL R171, R40, -INF , P3 ;  /* 0xff80000028ab7808 */ /* 0x000fe40001800000 */
[----:B------:R-:W-:Y:S02]  /*93f0*/  FMNMX.FTZ R25, R31, R0, !PT ;  /* 0x000000001f197209 */ /* 0x000fe40007810000 */
[----:B------:R-:W-:Y:S02]  /*9400*/  FSEL R152, R38, -INF , P4 ;  /* 0xff80000026987808 */ /* 0x000fe40002000000 */
[----:B------:R-:W-:Y:S02]  /*9410*/  ISETP.GT.AND P4, PT, R3, 0x28, PT ;  /* 0x000000280300780c */ /* 0x000fe40003f84270 */
[----:B------:R-:W-:-:S02]  /*9420*/  FSEL R170, R41, -INF , P5 ;  /* 0xff80000029aa7808 */ /* 0x000fc40002800000 */
[----:B------:R-:W-:Y:S02]  /*9430*/  FMNMX.FTZ R29, R171, R26, !PT ;  /* 0x0000001aab1d7209 */ /* 0x000fe40007810000 */
[----:B------:R-:W-:Y:S02]  /*9440*/  FMNMX.FTZ R0, R154, R25, !PT ;  /* 0x000000199a007209 */ /* 0x000fe40007810000 */
[----:B------:R-:W-:Y:S02]  /*9450*/  FSEL R9, R39, -INF , P2 ;  /* 0xff80000027097808 */ /* 0x000fe40001000000 */
[----:B------:R-:W-:Y:S02]  /*9460*/  ISETP.GT.AND P2, PT, R3, 0x29, PT ;  /* 0x000000290300780c */ /* 0x000fe40003f44270 */
[----:B------:R-:W-:Y:S02]  /*9470*/  FSEL R14, R44, -INF , P4 ;  /* 0xff8000002c0e7808 */ /* 0x000fe40002000000 */
[----:B------:R-:W-:-:S02]  /*9480*/  FMNMX.FTZ R29, R170, R29, !PT ;  /* 0x0000001daa1d7209 */ /* 0x000fc40007810000 */
[----:B------:R-:W-:Y:S02]  /*9490*/  FMNMX.FTZ R25, R153, R0, !PT ;  /* 0x0000000099197209 */ /* 0x000fe40007810000 */
[----:B------:R-:W-:Y:S02]  /*94a0*/  FSEL R180, R42, -INF , P3 ;  /* 0xff8000002ab47808 */ /* 0x000fe40001800000 */
[----:B------:R-:W-:Y:S02]  /*94b0*/  ISETP.GT.AND P3, PT, R3, 0x30, PT ;  /* 0x000000300300780c */ /* 0x000fe40003f64270 */
[----:B------:R-:W-:Y:S02]  /*94c0*/  FSEL R156, R45, -INF , P2 ;  /* 0xff8000002d9c7808 */ /* 0x000fe40001000000 */
[----:B------:R-:W-:Y:S02]  /*94d0*/  FMNMX.FTZ R29, R14, R29, !PT ;  /* 0x0000001d0e1d7209 */ /* 0x000fe40007810000 */
[----:B------:R-:W-:-:S02]  /*94e0*/  FMNMX.FTZ R0, R152, R25, !PT ;  /* 0x0000001998007209 */ /* 0x000fc40007810000 */
[----:B------:R-:W-:Y:S02]  /*94f0*/  FSEL R173, R43, -INF , P5 ;  /* 0xff8000002bad7808 */ /* 0x000fe40002800000 */
[----:B------:R-:W-:Y:S02]  /*9500*/  ISETP.GT.AND P5, PT, R3, 0x31, PT ;  /* 0x000000310300780c */ /* 0x000fe40003fa4270 */
[----:B------:R-:W-:Y:S02]  /*9510*/  FSEL R179, R48, -INF , P3 ;  /* 0xff80000030b37808 */ /* 0x000fe40001800000 */
[----:B------:R-:W-:Y:S02]  /*9520*/  FMNMX.FTZ R26, R156, R29, !PT ;  /* 0x0000001d9c1a7209 */ /* 0x000fe40007810000 */
[----:B------:R-:W-:Y:S02]  /*9530*/  FMNMX.FTZ R25, R9, R0, !PT ;  /* 0x0000000009197209 */ /* 0x000fe40007810000 */
[----:B------:R-:W-:-:S02]  /*9540*/  FSEL R174, R46, -INF , P4 ;  /* 0xff8000002eae7808 */ /* 0x000fc40002000000 */
[----:B------:R-:W-:Y:S02]  /*9550*/  ISETP.GT.AND P4, PT, R3, 0x38, PT ;  /* 0x000000380300780c */ /* 0x000fe40003f84270 */
[----:B------:R-:W-:Y:S02]  /*9560*/  FSEL R176, R49, -INF , P5 ;  /* 0xff80000031b07808 */ /* 0x000fe40002800000 */
[----:B------:R-:W-:Y:S02]  /*9570*/  FMNMX.FTZ R29, R179, R26, !PT ;  /* 0x0000001ab31d7209 */ /* 0x000fe40007810000 */
[----:B------:R-:W-:Y:S02]  /*9580*/  FMNMX.FTZ R0, R180, R25, !PT ;  /* 0x00000019b4007209 */ /* 0x000fe40007810000 */
[----:B------:R-:W-:Y:S02]  /*9590*/  FSEL R175, R47, -INF , P2 ;  /* 0xff8000002faf7808 */ /* 0x000fe40001000000 */
[----:B------:R-:W-:-:S02]  /*95a0*/  ISETP.GT.AND P2, PT, R3, 0x39, PT ;  /* 0x000000390300780c */ /* 0x000fc40003f44270 */
[----:B------:R-:W-:Y:S02]  /*95b0*/  FSEL R177, R52, -INF , P4 ;  /* 0xff80000034b17808 */ /* 0x000fe40002000000 */
[----:B------:R-:W-:Y:S02]  /*95c0*/  FMNMX.FTZ R26, R176, R29, !PT ;  /* 0x0000001db01a7209 */ /* 0x000fe40007810000 */
        /* <DEDUP_REMOVED lines=32> */
[----:B------:R-:W-:Y:S02]  /*97d0*/  FSEL R192, R63, -INF , P2 ;  /* 0xff8000003fc07808 */ /* 0x000fe40001000000 */
[----:B------:R-:W-:-:S02]  /*97e0*/  ISETP.GT.AND P4, PT, R3, 0x58, PT ;  /* 0x000000580300780c */ /* 0x000fc40003f84270 */
[----:B------:R-:W-:Y:S02]  /*97f0*/  ISETP.GT.AND P2, PT, R3, 0x59, PT ;  /* 0x000000590300780c */ /* 0x000fe40003f44270 */
[----:B------:R-:W-:Y:S02]  /*9800*/  FSEL R186, R65, -INF , P5 ;  /* 0xff80000041ba7808 */ /* 0x000fe40002800000 */
[----:B------:R-:W-:Y:S02]  /*9810*/  FMNMX.FTZ R29, R194, R29, !PT ;  /* 0x0000001dc21d7209 */ /* 0x000fe40007810000 */
[----:B------:R-:W-:Y:S02]  /*9820*/  FMNMX.FTZ R3, R197, R0, !PT ;  /* 0x00000000c5037209 */ /* 0x000fe40007810000 */
[----:B------:R-:W-:Y:S02]  /*9830*/  FSEL R185, R68, -INF , P4 ;  /* 0xff80000044b97808 */ /* 0x000fe40002000000 */
[----:B------:R-:W-:-:S02]  /*9840*/  FMNMX.FTZ R26, R186, R29, !PT ;  /* 0x0000001dba1a7209 */ /* 0x000fc40007810000 */
[----:B------:R-:W-:Y:S02]  /*9850*/  FMNMX.FTZ R0, R196, R3, !PT ;  /* 0x00000003c4007209 */ /* 0x000fe40007810000 */
[----:B------:R-:W-:Y:S02]  /*9860*/  FSEL R184, R69, -INF , P2 ;  /* 0xff80000045b87808 */ /* 0x000fe40001000000 */
[----:B------:R-:W-:Y:S02]  /*9870*/  FMNMX.FTZ R25, R185, R26, !PT ;  /* 0x0000001ab9197209 */ /* 0x000fe40007810000 */
[----:B------:R-:W-:Y:S02]  /*9880*/  FMNMX.FTZ R3, R195, R0, !PT ;  /* 0x00000000c3037209 */ /* 0x000fe40007810000 */
[----:B------:R-:W-:Y:S02]  /*9890*/  FMNMX.FTZ R25, R184, R25, !PT ;  /* 0x00000019b8197209 */ /* 0x000fe40007810000 */
[----:B------:R-:W-:-:S02]  /*98a0*/  FSEL R183, R66, -INF , P3 ;  /* 0xff80000042b77808 */ /* 0x000fc40001800000 */
[----:B------:R-:W-:Y:S01]  /*98b0*/  FMNMX.FTZ R0, R192, R3, !PT ;  /* 0x00000003c0007209 */ /* 0x000fe20007810000 */
[----:B------:R-:W0:Y:S01]  /*98c0*/  SHFL.BFLY PT, R30, R25, 0x2, 0x1f ;  /* 0x0c401f00191e7f89 */ /* 0x000e2200000e0000 */
[----:B------:R-:W-:Y:S02]  /*98d0*/  FSEL R157, R67, -INF , P5 ;  /* 0xff800000439d7808 */ /* 0x000fe40002800000 */
[----:B------:R-:W-:Y:S02]  /*98e0*/  FMNMX.FTZ R0, R183, R0, !PT ;  /* 0x00000000b7007209 */ /* 0x000fe40007810000 */
[----:B------:R-:W-:Y:S02]  /*98f0*/  FSEL R158, R70, -INF , P4 ;  /* 0xff800000469e7808 */ /* 0x000fe40002000000 */
[----:B------:R-:W-:Y:S02]  /*9900*/  FMNMX.FTZ R3, R157, R0, !PT ;  /* 0x000000009d037209 */ /* 0x000fe40007810000 */
[----:B------:R-:W-:-:S02]  /*9910*/  FSEL R161, R71, -INF , P2 ;  /* 0xff80000047a17808 */ /* 0x000fc40001000000 */
[----:B------:R-:W-:-:S04]  /*9920*/  FMNMX.FTZ R0, R158, R3, !PT ;  /* 0x000000039e007209 */ /* 0x000fc80007810000 */
[----:B------:R-:W-:Y:S01]  /*9930*/  FMNMX.FTZ R26, R161, R0, !PT ;  /* 0x00000000a11a7209 */ /* 0x000fe20007810000 */
[----:B------:R-:W-:-:S04]  /*9940*/  IMAD.U32 R0, RZ, RZ, UR4 ;  /* 0x00000004ff007e24 */ /* 0x000fc8000f8e00ff */
[----:B------:R-:W1:Y:S01]  /*9950*/  SHFL.BFLY PT, R29, R26, 0x2, 0x1f ;  /* 0x0c401f001a1d7f89 */ /* 0x000e6200000e0000 */
[----:B0-----:R-:W-:-:S05]  /*9960*/  FMNMX.FTZ R30, R25, R30, !PT ;  /* 0x0000001e191e7209 */ /* 0x001fca0007810000 */
[----:B------:R-:W0:Y:S01]  /*9970*/  SHFL.BFLY PT, R3, R30, 0x1, 0x1f ;  /* 0x0c201f001e037f89 */ /* 0x000e2200000e0000 */
[----:B-1----:R-:W-:-:S05]  /*9980*/  FMNMX.FTZ R29, R26, R29, !PT ;  /* 0x0000001d1a1d7209 */ /* 0x002fca0007810000 */
[----:B------:R-:W1:Y:S01]  /*9990*/  SHFL.BFLY PT, R32, R29, 0x1, 0x1f ;  /* 0x0c201f001d207f89 */ /* 0x000e6200000e0000 */
[----:B0-----:R-:W-:-:S04]  /*99a0*/  FMNMX.FTZ R3, R30, R3, !PT ;  /* 0x000000031e037209 */ /* 0x001fc80007810000 */
[C---:B------:R-:W-:Y:S01]  /*99b0*/  FSETP.NEU.FTZ.AND P2, PT, R3.reuse, -INF , PT ;  /* 0xff8000000300780b */ /* 0x040fe20003f5d000 */
[----:B------:R-:W-:-:S05]  /*99c0*/  FMUL.FTZ R159, R3, R0 ;  /* 0x00000000039f7220 */ /* 0x000fca0000410000 */
[----:B------:R-:W-:-:S05]  /*99d0*/  FSEL R159, R159, RZ, P2 ;  /* 0x000000ff9f9f7208 */ /* 0x000fca0001000000 */
[-CC-:B------:R-:W-:Y:S01]  /*99e0*/  FFMA.FTZ R25, R8, R0.reuse, -R159.reuse ;  /* 0x0000000008197223 */ /* 0x180fe2000001089f */
[-CC-:B------:R-:W-:Y:S01]  /*99f0*/  FFMA.FTZ R26, R12, R0.reuse, -R159.reuse ;  /* 0x000000000c1a7223 */ /* 0x180fe2000001089f */
[----:B------:R-:W-:Y:S02]  /*9a00*/  @!P1 VIADD R12, R4, 0x32440 ;  /* 0x00032440040c9836 */ /* 0x000fe40000000000 */
[--C-:B------:R-:W-:Y:S01]  /*9a10*/  FFMA.FTZ R162, R24, R0, -R159.reuse ;  /* 0x0000000018a27223 */ /* 0x100fe2000001089f */
[----:B------:R0:W-:Y:S01]  /*9a20*/  MUFU.EX2 R204, R25 ;  /* 0x0000001900cc7308 */ /* 0x0001e20000000800 */
[----:B-1----:R-:W-:Y:S01]  /*9a30*/  FMNMX.FTZ R8, R29, R32, !PT ;  /* 0x000000201d087209 */ /* 0x002fe20007810000 */
[-C--:B------:R-:W-:Y:S01]  /*9a40*/  FFMA.FTZ R28, R28, R0.reuse, -R159 ;  /* 0x000000001c1c7223 */ /* 0x080fe2000001089f */
[----:B------:R-:W-:Y:S01]  /*9a50*/  @!P1 PRMT R24, RZ, 0x654, R12 ;  /* 0x00000654ff189816 */ /* 0x000fe2000000000c */
[----:B------:R-:W-:Y:S01]  /*9a60*/  IMAD R12, R200, 0xc00, R15 ;  /* 0x00000c00c80c7824 */ /* 0x000fe200078e020f */
[C---:B------:R-:W-:Y:S01]  /*9a70*/  FSETP.NEU.FTZ.AND P2, PT, R8.reuse, -INF , PT ;  /* 0xff8000000800780b */ /* 0x040fe20003f5d000 */
[-C--:B------:R-:W-:Y:S01]  /*9a80*/  FMUL.FTZ R160, R8, R0.reuse ;  /* 0x0000000008a07220 */ /* 0x080fe20000410000 */
[----:B------:R-:W-:Y:S01]  /*9a90*/  IMAD.MOV.U32 R29, RZ, RZ, 0x40000040 ;  /* 0x40000040ff1d7424 */ /* 0x000fe200078e00ff */
[----:B------:R1:W3:Y:S01]  /*9aa0*/  MUFU.EX2 R33, R26 ;  /* 0x0000001a00217308 */ /* 0x0002e20000000800 */
[----:B------:R-:W-:Y:S01]  /*9ab0*/  R2UR UR6, R12 ;  /* 0x000000000c0672ca */ /* 0x000fe200000e0000 */
[-CC-:B------:R-:W-:Y:S01]  /*9ac0*/  FFMA.FTZ R164, R5, R0.reuse, -R159.reuse ;  /* 0x0000000005a47223 */ /* 0x180fe2000001089f */
[----:B------:R-:W-:Y:S01]  /*9ad0*/  FSEL R160, R160, RZ, P2 ;  /* 0x000000ffa0a07208 */ /* 0x000fe20001000000 */
[----:B------:R-:W-:Y:S01]  /*9ae0*/  FFMA.FTZ R165, R6, R0, -R159 ;  /* 0x0000000006a57223 */ /* 0x000fe2000001089f */
[----:B------:R-:W-:Y:S01]  /*9af0*/  R2UR UR11, R29 ;  /* 0x000000001d0b72ca */ /* 0x000fe200000e0000 */
[----:B------:R-:W-:-:S02]  /*9b00*/  IMAD.MOV.U32 R29, RZ, RZ, 0x40000040 ;  /* 0x40000040ff1d7424 */ /* 0x000fc400078e00ff */
[-C--:B------:R-:W-:Y:S01]  /*9b10*/  FFMA.FTZ R166, R7, R0.reuse, -R159 ;  /* 0x0000000007a67223 */ /* 0x080fe2000001089f */
[-CC-:B0-----:R-:W-:Y:S01]  /*9b20*/  FFMA.FTZ R25, R11, R0.reuse, -R160.reuse ;  /* 0x000000000b197223 */ /* 0x181fe200000108a0 */
[----:B------:R-:W-:Y:S01]  /*9b30*/  IADD3 R11, -R73, 0xb, RZ ;  /* 0x0000000b490b7810 */ /* 0x000fe20007ffe1ff */
[-CC-:B------:R-:W-:Y:S01]  /*9b40*/  FFMA.FTZ R30, R27, R0.reuse, -R160.reuse ;  /* 0x000000001b1e7223 */ /* 0x180fe200000108a0 */
[-CC-:B------:R-:W-:Y:S01]  /*9b50*/  FFMA.FTZ R163, R13, R0.reuse, -R160.reuse ;  /* 0x000000000da37223 */ /* 0x180fe200000108a0 */
[----:B------:R-:W-:Y:S02]  /*9b60*/  IMAD.MOV.U32 R13, RZ, RZ, 0x40000040 ;  /* 0x40000040ff0d7424 */ /* 0x000fe400078e00ff */
[----:B------:R-:W-:Y:S01]  /*9b70*/  FFMA.FTZ R31, R31, R0, -R160 ;  /* 0x000000001f1f7223 */ /* 0x000fe200000108a0 */
[----:B------:R0:W-:Y:S06]  /*9b80*/  BAR.ARV R11, 0x100 ;  /* 0x0004000b0000751d */ /* 0x0001ec0000002000 */
[----:B------:R4:W-:Y:S01]  /*9b90*/  @!P1 SYNCS.ARRIVE.TRANS64.RED.A1T0 RZ, [R24+URZ], RZ ;  /* 0x000000ff18ff99a7 */ /* 0x0009e2000810043f */
[----:B------:R5:W-:Y:S01]  /*9ba0*/  MUFU.EX2 R205, R25 ;  /* 0x0000001900cd7308 */ /* 0x000be20000000800 */
[----:B------:R-:W-:Y:S01]  /*9bb0*/  R2UR UR7, R13 ;  /* 0x000000000d0772ca */ /* 0x000fe200000e0000 */
[----:B-1----:R-:W-:-:S02]  /*9bc0*/  VIADD R26, R12, 0x100 ;  /* 0x000001000c1a7836 */ /* 0x002fc40000000000 */
[----:B---3--:R-:W-:Y:S01]  /*9bd0*/  FADD.FTZ R224, R204, R33 ;  /* 0x00000021cce07221 */ /* 0x008fe20000010000 */
[----:B------:R-:W-:Y:S01]  /*9be0*/  IMAD.MOV.U32 R27, RZ, RZ, 0x40000040 ;  /* 0x40000040ff1b7424 */ /* 0x000fe200078e00ff */
[----:B------:R-:W-:Y:S01]  /*9bf0*/  F2FP.F16.F32.PACK_AB R204, R33, R204 ;  /* 0x000000cc21cc723e */ /* 0x000fe200000000ff */
[-CC-:B------:R-:W-:Y:S01]  /*9c00*/  FFMA.FTZ R5, R10, R0.reuse, -R159.reuse ;  /* 0x000000000a057223 */ /* 0x180fe2000001089f */
[----:B----4-:R-:W-:Y:S01]  /*9c10*/  VIADD R24, R12, 0x180 ;  /* 0x000001800c187836 */ /* 0x010fe20000000000 */
[----:B------:R-:W1:Y:S01]  /*9c20*/  MUFU.EX2 R30, R30 ;  /* 0x0000001e001e7308 */ /* 0x000e620000000800 */
[----:B-----5:R-:W-:Y:S01]  /*9c30*/  MOV R25, 0x40000040 ;  /* 0x4000004000197802 */ /* 0x020fe20000000f00 */
[-CC-:B------:R-:W-:Y:S01]  /*9c40*/  FFMA.FTZ R169, R154, R0.reuse, -R160.reuse ;  /* 0x000000009aa97223 */ /* 0x180fe200000108a0 */
[----:B------:R-:W-:Y:S01]  /*9c50*/  R2UR UR14, R26 ;  /* 0x000000001a0e72ca */ /* 0x000fe200000e0000 */
[-CC-:B------:R-:W-:Y:S01]  /*9c60*/  FFMA.FTZ R168, R153, R0.reuse, -R160.reuse ;  /* 0x0000000099a87223 */ /* 0x180fe200000108a0 */
[----:B------:R-:W-:Y:S01]  /*9c70*/  R2UR UR15, R27 ;  /* 0x000000001b0f72ca */ /* 0x000fe200000e0000 */
[-CC-:B------:R-:W-:Y:S01]  /*9c80*/  FFMA.FTZ R167, R152, R0.reuse, -R160.reuse ;  /* 0x0000000098a77223 */ /* 0x180fe200000108a0 */
[----:B------:R-:W-:Y:S01]  /*9c90*/  R2UR UR18, R24 ;  /* 0x00000000181272ca */ /* 0x000fe200000e0000 */
[----:B------:R3:W4:Y:S01]  /*9ca0*/  MUFU.EX2 R35, R28 ;  /* 0x0000001c00237308 */ /* 0x0007220000000800 */
[----:B------:R-:W-:Y:S01]  /*9cb0*/  R2UR UR19, R25 ;  /* 0x00000000191372ca */ /* 0x000fe200000e0000 */
[-C--:B------:R-:W-:Y:S01]  /*9cc0*/  FFMA.FTZ R9, R9, R0.reuse, -R160 ;  /* 0x0000000009097223 */ /* 0x080fe200000108a0 */
[----:B------:R-:W-:Y:S01]  /*9cd0*/  R2UR UR23, R29 ;  /* 0x000000001d1772ca */ /* 0x000fe200000e0000 */
[-CC-:B------:R-:W-:Y:S01]  /*9ce0*/  FFMA.FTZ R172, R14, R0.reuse, -R159.reuse ;  /* 0x000000000eac7223 */ /* 0x180fe2000001089f */
[-CC-:B------:R-:W-:Y:S01]  /*9cf0*/  FFMA.FTZ R10, R156, R0.reuse, -R159.reuse ;  /* 0x000000009c0a7223 */ /* 0x180fe2000001089f */
[-CC-:B------:R-:W-:Y:S01]  /*9d00*/  FFMA.FTZ R171, R171, R0.reuse, -R159.reuse ;  /* 0x00000000abab7223 */ /* 0x180fe2000001089f */
[----:B------:R-:W-:Y:S01]  /*9d10*/  FFMA.FTZ R170, R170, R0, -R159 ;  /* 0x00000000aaaa7223 */ /* 0x000fe2000001089f */
[----:B------:R-:W5:Y:S01]  /*9d20*/  MUFU.EX2 R162, R162 ;  /* 0x000000a200a27308 */ /* 0x000f620000000800 */
[----:B---3--:R-:W-:-:S02]  /*9d30*/  VIADD R28, R12, 0x80 ;  /* 0x000000800c1c7836 */ /* 0x008fc40000000000 */
[----:B-1----:R-:W-:Y:S01]  /*9d40*/  FADD.FTZ R199, R205, R30 ;  /* 0x0000001ecdc77221 */ /* 0x002fe20000010000 */
[----:B------:R-:W-:Y:S01]  /*9d50*/  F2FP.F16.F32.PACK_AB R205, R30, R205 ;  /* 0x000000cd1ecd723e */ /* 0x000fe200000000ff */
[-CC-:B------:R-:W-:Y:S01]  /*9d60*/  FFMA.FTZ R156, R180, R0.reuse, -R160.reuse ;  /* 0x00000000b49c7223 */ /* 0x180fe200000108a0 */
[-C--:B------:R-:W-:Y:S01]  /*9d70*/  FFMA.FTZ R173, R173, R0.reuse, -R160 ;  /* 0x00000000adad7223 */ /* 0x080fe200000108a0 */
[----:B------:R-:W-:Y:S01]  /*9d80*/  R2UR UR10, R28 ;  /* 0x000000001c0a72ca */ /* 0x000fe200000e0000 */
[----:B------:R-:W-:Y:S01]  /*9d90*/  VIADD R28, R12, 0x200 ;  /* 0x000002000c1c7836 */ /* 0x000fe20000000000 */
[----:B------:R-:W-:Y:S01]  /*9da0*/  MUFU.EX2 R163, R163 ;  /* 0x000000a300a37308 */ /* 0x000fe20000000800 */
[----:B----4-:R-:W-:Y:S01]  /*9db0*/  FADD.FTZ R224, R35, R224 ;  /* 0x000000e023e07221 */ /* 0x010fe20000010000 */
[-CC-:B------:R-:W-:Y:S01]  /*9dc0*/  FFMA.FTZ R174, R174, R0.reuse, -R160.reuse ;  /* 0x00000000aeae7223 */ /* 0x180fe200000108a0 */
[-CC-:B------:R-:W-:Y:S01]  /*9dd0*/  FFMA.FTZ R14, R175, R0.reuse, -R160.reuse ;  /* 0x00000000af0e7223 */ /* 0x180fe200000108a0 */
[----:B------:R-:W-:Y:S01]  /*9de0*/  R2UR UR22, R28 ;  /* 0x000000001c1672ca */ /* 0x000fe200000e0000 */
[-CC-:B------:R-:W-:Y:S01]  /*9df0*/  FFMA.FTZ R175, R179, R0.reuse, -R159.reuse ;  /* 0x00000000b3af7223 */ /* 0x180fe2000001089f */
[-CC-:B------:R-:W-:Y:S01]  /*9e00*/  FFMA.FTZ R176, R176, R0.reuse, -R159.reuse ;  /* 0x00000000b0b07223 */ /* 0x180fe2000001089f */
[-CC-:B------:R-:W-:Y:S01]  /*9e10*/  FFMA.FTZ R177, R177, R0.reuse, -R159.reuse ;  /* 0x00000000b1b17223 */ /* 0x180fe2000001089f */
[----:B------:R-:W1:Y:S01]  /*9e20*/  MUFU.EX2 R13, R31 ;  /* 0x0000001f000d7308 */ /* 0x000e620000000800 */
[----:B-----5:R-:W-:Y:S01]  /*9e30*/  F2FP.F16.F32.PACK_AB R206, R162, R35 ;  /* 0x00000023a2ce723e */ /* 0x020fe200000000ff */
[-C--:B------:R-:W-:Y:S01]  /*9e40*/  FFMA.FTZ R178, R178, R0.reuse, -R159 ;  /* 0x00000000b2b27223 */ /* 0x080fe2000001089f */
[-CC-:B------:R-:W-:Y:S01]  /*9e50*/  FFMA.FTZ R179, R191, R0.reuse, -R160.reuse ;  /* 0x00000000bfb37223 */ /* 0x180fe200000108a0 */
[-CC-:B------:R-:W-:Y:S01]  /*9e60*/  FFMA.FTZ R180, R190, R0.reuse, -R160.reuse ;  /* 0x00000000beb47223 */ /* 0x180fe200000108a0 */
[-CC-:B------:R-:W-:Y:S01]  /*9e70*/  FFMA.FTZ R181, R181, R0.reuse, -R160.reuse ;  /* 0x00000000b5b57223 */ /* 0x180fe200000108a0 */
[----:B------:R-:W-:Y:S01]  /*9e80*/  FFMA.FTZ R182, R182, R0, -R160 ;  /* 0x00000000b6b67223 */ /* 0x000fe200000108a0 */
[----:B------:R-:W-:Y:S01]  /*9e90*/  VIADD R6, R12, 0x280 ;  /* 0x000002800c067836 */ /* 0x000fe20000000000 */
[----:B------:R-:W3:Y:S01]  /*9ea0*/  MUFU.EX2 R164, R164 ;  /* 0x000000a400a47308 */ /* 0x000ee20000000800 */
[----:B------:R-:W-:-:S02]  /*9eb0*/  IMAD.MOV.U32 R7, RZ, RZ, 0x40000040 ;  /* 0x40000040ff077424 */ /* 0x000fc400078e00ff */
[----:B------:R-:W-:Y:S01]  /*9ec0*/  FADD.FTZ R191, R162, R224 ;  /* 0x000000e0a2bf7221 */ /* 0x000fe20000010000 */
[-CC-:B------:R-:W-:Y:S01]  /*9ed0*/  FFMA.FTZ R12, R188, R0.reuse, -R159.reuse ;  /* 0x00000000bc0c7223 */ /* 0x180fe2000001089f */
[-CC-:B------:R-:W-:Y:S01]  /*9ee0*/  FFMA.FTZ R162, R197, R0.reuse, -R160.reuse ;  /* 0x00000000c5a27223 */ /* 0x180fe200000108a0 */
[-CC-:B------:R-:W-:Y:S01]  /*9ef0*/  FFMA.FTZ R194, R194, R0.reuse, -R159.reuse ;  /* 0x00000000c2c27223 */ /* 0x180fe2000001089f */
[-CC-:B------:R-:W-:Y:S01]  /*9f00*/  FFMA.FTZ R186, R186, R0.reuse, -R159.reuse ;  /* 0x00000000baba7223 */ /* 0x180fe2000001089f */
[-C--:B------:R-:W-:Y:S01]  /*9f10*/  FFMA.FTZ R185, R185, R0.reuse, -R159 ;  /* 0x00000000b9b97223 */ /* 0x080fe2000001089f */
[----:B------:R-:W4:Y:S01]  /*9f20*/  MUFU.EX2 R165, R165 ;  /* 0x000000a500a57308 */ /* 0x000f220000000800 */
[----:B-1----:R-:W-:Y:S01]  /*9f30*/  F2FP.F16.F32.PACK_AB R207, R13, R163 ;  /* 0x000000a30dcf723e */ /* 0x002fe200000000ff */
[----:B------:R-:W-:Y:S01]  /*9f40*/  FADD.FTZ R163, R163, R199 ;  /* 0x000000c7a3a37221 */ /* 0x000fe20000010000 */
[-CC-:B------:R-:W-:Y:S01]  /*9f50*/  FFMA.FTZ R183, R183, R0.reuse, -R160.reuse ;  /* 0x00000000b7b77223 */ /* 0x180fe200000108a0 */
[-CC-:B------:R-:W-:Y:S01]  /*9f60*/  FFMA.FTZ R157, R157, R0.reuse, -R160.reuse ;  /* 0x000000009d9d7223 */ /* 0x180fe200000108a0 */
[-CC-:B------:R-:W-:Y:S01]  /*9f70*/  FFMA.FTZ R158, R158, R0.reuse, -R160.reuse ;  /* 0x000000009e9e7223 */ /* 0x180fe200000108a0 */
[----:B------:R-:W-:Y:S01]  /*9f80*/  FADD.FTZ R190, R13, R163 ;  /* 0x000000a30dbe7221 */ /* 0x000fe20000010000 */
[-C--:B------:R-:W-:Y:S01]  /*9f90*/  FFMA.FTZ R13, R187, R0.reuse, -R159 ;  /* 0x00000000bb0d7223 */ /* 0x080fe2000001089f */
[----:B------:R-:W1:Y:S01]  /*9fa0*/  MUFU.EX2 R166, R166 ;  /* 0x000000a600a67308 */ /* 0x000e620000000800 */
[----:B---3--:R-:W-:Y:S01]  /*9fb0*/  FADD.FTZ R191, R164, R191 ;  /* 0x000000bfa4bf7221 */ /* 0x008fe20000010000 */
[-CC-:B------:R-:W-:Y:S01]  /*9fc0*/  FFMA.FTZ R163, R196, R0.reuse, -R160.reuse ;  /* 0x00000000c4a37223 */ /* 0x180fe200000108a0 */
[----:B------:R-:W-:Y:S01]  /*9fd0*/  FFMA.FTZ R187, R195, R0, -R160 ;  /* 0x00000000c3bb7223 */ /* 0x000fe200000108a0 */
[----:B------:R-:W-:Y:S01]  /*9fe0*/  ISETP.GE.AND P2, PT, R198, 0x61, PT ;  /* 0x00000061c600780c */ /* 0x000fe20003f46270 */
[----:B------:R-:W-:-:S03]  /*9ff0*/  @!P1 VIADD R4, R4, 0x32460 ;  /* 0x0003246004049836 */ /* 0x000fc60000000000 */
[----:B------:R-:W3:Y:S01]  /*a000*/  MUFU.EX2 R5, R5 ;  /* 0x0000000500057308 */ /* 0x000ee20000000800 */
[----:B----4-:R-:W-:Y:S01]  /*a010*/  F2FP.F16.F32.PACK_AB R152, R165, R164 ;  /* 0x000000a4a598723e */ /* 0x010fe200000000ff */
[-CC-:B------:R-:W-:Y:S01]  /*a020*/  FFMA.FTZ R164, R192, R0.reuse, -R160.reuse ;  /* 0x00000000c0a47223 */ /* 0x180fe200000108a0 */
[----:B------:R-:W-:Y:S01]  /*a030*/  FFMA.FTZ R160, R161, R0, -R160 ;  /* 0x00000000a1a07223 */ /* 0x000fe200000108a0 */
[----:B------:R-:W-:Y:S01]  /*a040*/  FADD.FTZ R191, R165, R191 ;  /* 0x000000bfa5bf7221 */ /* 0x000fe20000010000 */
[----:B------:R-:W-:-:S03]  /*a050*/  @!P1 PRMT R4, RZ, 0x654, R4 ;  /* 0x00000654ff049816 */ /* 0x000fc60000000004 */
[----:B------:R-:W4:Y:S01]  /*a060*/  MUFU.EX2 R169, R169 ;  /* 0x000000a900a97308 */ /* 0x000f220000000800 */
[----:B-1----:R-:W-:-:S07]  /*a070*/  FADD.FTZ R191, R166, R191 ;  /* 0x000000bfa6bf7221 */ /* 0x002fce0000010000 */
[----:B------:R-:W1:Y:S01]  /*a080*/  MUFU.EX2 R168, R168 ;  /* 0x000000a800a87308 */ /* 0x000e620000000800 */
[C---:B---3--:R-:W-:Y:S01]  /*a090*/  F2FP.F16.F32.PACK_AB R154, R5.reuse, R166 ;  /* 0x000000a6059a723e */ /* 0x048fe200000000ff */
[----:B------:R-:W-:-:S06]  /*a0a0*/  FADD.FTZ R191, R5, R191 ;  /* 0x000000bf05bf7221 */ /* 0x000fcc0000010000 */
[----:B------:R-:W3:Y:S01]  /*a0b0*/  MUFU.EX2 R167, R167 ;  /* 0x000000a700a77308 */ /* 0x000ee20000000800 */
[----:B----4-:R-:W-:-:S07]  /*a0c0*/  FADD.FTZ R190, R169, R190 ;  /* 0x000000bea9be7221 */ /* 0x010fce0000010000 */
[----:B------:R-:W4:Y:S01]  /*a0d0*/  MUFU.EX2 R9, R9 ;  /* 0x0000000900097308 */ /* 0x000f220000000800 */
[C---:B-1----:R-:W-:Y:S01]  /*a0e0*/  F2FP.F16.F32.PACK_AB R153, R168.reuse, R169 ;  /* 0x000000a9a899723e */ /* 0x042fe200000000ff */
[----:B------:R-:W-:-:S06]  /*a0f0*/  FADD.FTZ R190, R168, R190 ;  /* 0x000000bea8be7221 */ /* 0x000fcc0000010000 */
[----:B------:R-:W1:Y:S01]  /*a100*/  MUFU.EX2 R171, R171 ;  /* 0x000000ab00ab7308 */ /* 0x000e620000000800 */
[----:B---3--:R-:W-:-:S07]  /*a110*/  FADD.FTZ R190, R167, R190 ;  /* 0x000000bea7be7221 */ /* 0x008fce0000010000 */
[----:B------:R-:W3:Y:S01]  /*a120*/  MUFU.EX2 R170, R170 ;  /* 0x000000aa00aa7308 */ /* 0x000ee20000000800 */
[C---:B----4-:R-:W-:Y:S01]  /*a130*/  F2FP.F16.F32.PACK_AB R155, R9.reuse, R167 ;  /* 0x000000a7099b723e */ /* 0x050fe200000000ff */
[----:B------:R-:W-:-:S06]  /*a140*/  FADD.FTZ R190, R9, R190 ;  /* 0x000000be09be7221 */ /* 0x000fcc0000010000 */
[----:B------:R-:W-:Y:S01]  /*a150*/  MUFU.EX2 R172, R172 ;  /* 0x000000ac00ac7308 */ /* 0x000fe20000000800 */
[----:B-1----:R-:W-:-:S07]  /*a160*/  FADD.FTZ R191, R171, R191 ;  /* 0x000000bfabbf7221 */ /* 0x002fce0000010000 */
[----:B------:R-:W-:Y:S01]  /*a170*/  MUFU.EX2 R10, R10 ;  /* 0x0000000a000a7308 */ /* 0x000fe20000000800 */
[----:B---3--:R-:W-:-:S07]  /*a180*/  FADD.FTZ R191, R170, R191 ;  /* 0x000000bfaabf7221 */ /* 0x008fce0000010000 */
[----:B------:R-:W1:Y:S08]  /*a190*/  MUFU.EX2 R156, R156 ;  /* 0x0000009c009c7308 */ /* 0x000e700000000800 */
[----:B------:R-:W3:Y:S08]  /*a1a0*/  MUFU.EX2 R173, R173 ;  /* 0x000000ad00ad7308 */ /* 0x000ef00000000800 */
[----:B------:R-:W-:Y:S01]  /*a1b0*/  MUFU.EX2 R174, R174 ;  /* 0x000000ae00ae7308 */ /* 0x000fe20000000800 */
[----:B-1----:R-:W-:-:S07]  /*a1c0*/  FADD.FTZ R190, R156, R190 ;  /* 0x000000be9cbe7221 */ /* 0x002fce0000010000 */
[----:B------:R-:W1:Y:S01]  /*a1d0*/  MUFU.EX2 R14, R14 ;  /* 0x0000000e000e7308 */ /* 0x000e620000000800 */
[----:B---3--:R-:W-:-:S07]  /*a1e0*/  FADD.FTZ R190, R173, R190 ;  /* 0x000000beadbe7221 */ /* 0x008fce0000010000 */
[----:B------:R-:W3:Y:S08]  /*a1f0*/  MUFU.EX2 R175, R175 ;  /* 0x000000af00af7308 */ /* 0x000ef00000000800 */
[----:B------:R-:W-:Y:S08]  /*a200*/  MUFU.EX2 R176, R176 ;  /* 0x000000b000b07308 */ /* 0x000ff00000000800 */
[----:B------:R-:W-:Y:S08]  /*a210*/  MUFU.EX2 R177, R177 ;  /* 0x000000b100b17308 */ /* 0x000ff00000000800 */
[----:B------:R-:W-:Y:S08]  /*a220*/  MUFU.EX2 R178, R178 ;  /* 0x000000b200b27308 */ /* 0x000ff00000000800 */
[----:B------:R-:W4:Y:S08]  /*a230*/  MUFU.EX2 R179, R179 ;  /* 0x000000b300b37308 */ /* 0x000f300000000800 */
[----:B------:R-:W5:Y:S08]  /*a240*/  MUFU.EX2 R180, R180 ;  /* 0x000000b400b47308 */ /* 0x000f700000000800 */
[----:B------:R-:W-:Y:S08]  /*a250*/  MUFU.EX2 R181, R181 ;  /* 0x000000b500b57308 */ /* 0x000ff00000000800 */
[----:B------:R-:W0:Y:S08]  /*a260*/  MUFU.EX2 R182, R182 ;  /* 0x000000b600b67308 */ /* 0x000e300000000800 */
        /* <DEDUP_REMOVED lines=13> */
[----:B------:R2:W-:Y:S06]  /*a340*/  BAR.SYNC.DEFER_BLOCKING R72, 0x100 ;  /* 0x000400480000751d */ /* 0x0005ec0000010000 */
[----:B--2---:R-:W-:-:S06]  /*a350*/  WARPGROUP.ARRIVE ;  /* 0x00000000000079c5 */ /* 0x004fcc0000000000 */
[----:B------:R-:W-:Y:S01]  /*a360*/  HGMMA.64x256x16.F32 R24, R204, gdesc[UR4].tnspB, RZ, !UPT, gsb0 ;  /* 0x43e00004cc187df0 */ /* 0x000fe2000c0008ff */
[----:B------:R-:W-:Y:S01]  /*a370*/  R2UR UR6, R6 ;  /* 0x00000000060672ca */ /* 0x000fe200000e0000 */
[-CC-:B------:R-:W-:Y:S01]  /*a380*/  FFMA.FTZ R6, R193, R0.reuse, -R159.reuse ;  /* 0x00000000c1067223 */ /* 0x180fe2000001089f */
[----:B------:R-:W-:Y:S01]  /*a390*/  R2UR UR7, R7 ;  /* 0x00000000070772ca */ /* 0x000fe200000e0000 */
[-CC-:B------:R-:W-:Y:S01]  /*a3a0*/  FFMA.FTZ R7, R189, R0.reuse, -R159.reuse ;  /* 0x00000000bd077223 */ /* 0x180fe2000001089f */
[----:B------:R-:W-:-:S03]  /*a3b0*/  FFMA.FTZ R159, R184, R0, -R159 ;  /* 0x00000000b89f7223 */ /* 0x000fc6000001089f */
[----:B------:R-:W-:Y:S08]  /*a3c0*/  MUFU.EX2 R6, R6 ;  /* 0x0000000600067308 */ /* 0x000ff00000000800 */
[----:B------:R-:W2:Y:S08]  /*a3d0*/  MUFU.EX2 R7, R7 ;  /* 0x0000000700077308 */ /* 0x000eb00000000800 */
[----:B------:R-:W2:Y:S01]  /*a3e0*/  MUFU.EX2 R159, R159 ;  /* 0x0000009f009f7308 */ /* 0x000ea20000000800 */
[----:B------:R-:W-:-:S02]  /*a3f0*/  WARPGROUP.DEPBAR.LE gsb0, 0x0 ;  /* 0x00008000000079c5 */ /* 0x000fc40000010000 */
[----:B------:R-:W-:-:S06]  /*a400*/  WARPGROUP.ARRIVE ;  /* 0x00000000000079c5 */ /* 0x000fcc0000000000 */
[----:B------:R-:W-:Y:S03]  /*a410*/  HGMMA.64x256x16.F32 R24, R152, gdesc[UR8].tnspB, R24, gsb0 ;  /* 0x43e0000898187df0 */ /* 0x000fe60008000818 */
[----:B------:R-:W-:Y:S02]  /*a420*/  WARPGROUP.DEPBAR.LE gsb0, 0x0 ;  /* 0x00008000000079c5 */ /* 0x000fe40000010000 */
[----:B------:R-:W-:Y:S02]  /*a430*/  F2FP.F16.F32.PACK_AB R152, R170, R171 ;  /* 0x000000abaa98723e */ /* 0x000fe400000000ff */
[----:B------:R-:W-:Y:S02]  /*a440*/  F2FP.F16.F32.PACK_AB R153, R173, R156 ;  /* 0x0000009cad99723e */ /* 0x000fe400000000ff */
[----:B------:R-:W-:Y:S01]  /*a450*/  F2FP.F16.F32.PACK_AB R154, R10, R172 ;  /* 0x000000ac0a9a723e */ /* 0x000fe200000000ff */
[----:B------:R-:W-:Y:S01]  /*a460*/  FADD.FTZ R172, R172, R191 ;  /* 0x000000bfacac7221 */ /* 0x000fe20000010000 */
[----:B-1----:R-:W-:Y:S01]  /*a470*/  F2FP.F16.F32.PACK_AB R155, R14, R174 ;  /* 0x000000ae0e9b723e */ /* 0x002fe200000000ff */
[----:B------:R-:W-:-:S02]  /*a480*/  FADD.FTZ R174, R174, R190 ;  /* 0x000000beaeae7221 */ /* 0x000fc40000010000 */
[----:B------:R-:W-:Y:S01]  /*a490*/  FADD.FTZ R172, R10, R172 ;  /* 0x000000ac0aac7221 */ /* 0x000fe20000010000 */
[----:B------:R-:W-:Y:S01]  /*a4a0*/  WARPGROUP.ARRIVE ;  /* 0x00000000000079c5 */ /* 0x000fe20000000000 */
[----:B------:R-:W-:Y:S02]  /*a4b0*/  FADD.FTZ R174, R14, R174 ;  /* 0x000000ae0eae7221 */ /* 0x000fe40000010000 */
[----:B---3--:R-:W-:Y:S02]  /*a4c0*/  FADD.FTZ R172, R175, R172 ;  /* 0x000000acafac7221 */ /* 0x008fe40000010000 */
[----:B----4-:R-:W-:-:S08]  /*a4d0*/  FADD.FTZ R174, R179, R174 ;  /* 0x000000aeb3ae7221 */ /* 0x010fd00000010000 */
[----:B------:R-:W-:Y:S01]  /*a4e0*/  HGMMA.64x256x16.F32 R24, R152, gdesc[UR12].tnspB, R24, gsb0 ;  /* 0x43e0000c98187df0 */ /* 0x000fe20008000818 */
[----:B------:R-:W-:Y:S01]  /*a4f0*/  FADD.FTZ R172, R176, R172 ;  /* 0x000000acb0ac7221 */ /* 0x000fe20000010000 */
[----:B-----5:R-:W-:-:S03]  /*a500*/  FADD.FTZ R174, R180, R174 ;  /* 0x000000aeb4ae7221 */ /* 0x020fc60000010000 */
[----:B------:R-:W-:-:S04]  /*a510*/  FADD.FTZ R172, R177, R172 ;  /* 0x000000acb1ac7221 */ /* 0x000fc80000010000 */
[----:B------:R-:W-:Y:S01]  /*a520*/  FADD.FTZ R5, R178, R172 ;  /* 0x000000acb2057221 */ /* 0x000fe20000010000 */
[----:B------:R-:W-:Y:S02]  /*a530*/  WARPGROUP.DEPBAR.LE gsb0, 0x0 ;  /* 0x00008000000079c5 */ /* 0x000fe40000010000 */
[----:B------:R-:W-:Y:S02]  /*a540*/  F2FP.F16.F32.PACK_AB R152, R176, R175 ;  /* 0x000000afb098723e */ /* 0x000fe400000000ff */
[----:B------:R-:W-:Y:S02]  /*a550*/  F2FP.F16.F32.PACK_AB R153, R180, R179 ;  /* 0x000000b3b499723e */ /* 0x000fe400000000ff */
[----:B------:R-:W-:Y:S02]  /*a560*/  F2FP.F16.F32.PACK_AB R154, R178, R177 ;  /* 0x000000b1b29a723e */ /* 0x000fe400000000ff */
[----:B0-----:R-:W-:Y:S01]  /*a570*/  F2FP.F16.F32.PACK_AB R155, R182, R181 ;  /* 0x000000b5b69b723e */ /* 0x001fe200000000ff */
[----:B------:R-:W-:-:S03]  /*a580*/  FADD.FTZ R181, R181, R174 ;  /* 0x000000aeb5b57221 */ /* 0x000fc60000010000 */
[----:B------:R-:W-:Y:S01]  /*a590*/  WARPGROUP.ARRIVE ;  /* 0x00000000000079c5 */ /* 0x000fe20000000000 */
[----:B------:R-:W-:-:S05]  /*a5a0*/  FADD.FTZ R181, R182, R181 ;  /* 0x000000b5b6b57221 */ /* 0x000fca0000010000 */
[----:B------:R-:W-:Y:S03]  /*a5b0*/  HGMMA.64x256x16.F32 R24, R152, gdesc[UR16].tnspB, R24, gsb0 ;  /* 0x43e0001098187df0 */ /* 0x000fe60008000818 */
[----:B------:R-:W-:Y:S02]  /*a5c0*/  WARPGROUP.DEPBAR.LE gsb0, 0x0 ;  /* 0x00008000000079c5 */ /* 0x000fe40000010000 */
[----:B--2---:R-:W-:Y:S01]  /*a5d0*/  F2FP.F16.F32.PACK_AB R152, R7, R6 ;  /* 0x000000060798723e */ /* 0x004fe200000000ff */
        /* <DEDUP_REMOVED lines=13> */
[----:B------:R-:W-:Y:S01]  /*a6b0*/  FADD.FTZ R13, R194, R13 ;  /* 0x0000000dc20d7221 */ /* 0x000fe20000010000 */
[----:B------:R-:W-:Y:S01]  /*a6c0*/  FADD.FTZ R164, R183, R164 ;  /* 0x000000a4b7a47221 */ /* 0x000fe20000010000 */
[----:B------:R-:W-:Y:S02]  /*a6d0*/  WARPGROUP.DEPBAR.LE gsb0, 0x0 ;  /* 0x00008000000079c5 */ /* 0x000fe40000010000 */
[C---:B------:R-:W-:Y:S01]  /*a6e0*/  F2FP.F16.F32.PACK_AB R152, R186.reuse, R194 ;  /* 0x000000c2ba98723e */ /* 0x040fe200000000ff */
[----:B------:R-:W-:Y:S01]  /*a6f0*/  FADD.FTZ R186, R186, R13 ;  /* 0x0000000dbaba7221 */ /* 0x000fe20000010000 */
[C---:B------:R-:W-:Y:S01]  /*a700*/  F2FP.F16.F32.PACK_AB R153, R157.reuse, R183 ;  /* 0x000000b79d99723e */ /* 0x040fe200000000ff */
[----:B------:R-:W-:Y:S01]  /*a710*/  FADD.FTZ R157, R157, R164 ;  /* 0x000000a49d9d7221 */ /* 0x000fe20000010000 */
[----:B------:R-:W-:Y:S01]  /*a720*/  F2FP.F16.F32.PACK_AB R154, R159, R185 ;  /* 0x000000b99f9a723e */ /* 0x000fe200000000ff */
[----:B------:R-:W-:Y:S01]  /*a730*/  FADD.FTZ R186, R185, R186 ;  /* 0x000000bab9ba7221 */ /* 0x000fe20000010000 */
[----:B------:R-:W-:Y:S01]  /*a740*/  F2FP.F16.F32.PACK_AB R155, R160, R158 ;  /* 0x0000009ea09b723e */ /* 0x000fe200000000ff */
[----:B------:R-:W-:-:S02]  /*a750*/  FADD.FTZ R157, R158, R157 ;  /* 0x0000009d9e9d7221 */ /* 0x000fc40000010000 */
[----:B------:R-:W-:Y:S01]  /*a760*/  FADD.FTZ R12, R159, R186 ;  /* 0x000000ba9f0c7221 */ /* 0x000fe20000010000 */
[----:B------:R-:W-:Y:S01]  /*a770*/  WARPGROUP.ARRIVE ;  /* 0x00000000000079c5 */ /* 0x000fe20000000000 */
[----:B------:R-:W-:-:S12]  /*a780*/  FADD.FTZ R13, R160, R157 ;  /* 0x0000009da00d7221 */ /* 0x000fd80000010000 */
[----:B------:R-:W-:Y:S03]  /*a790*/  HGMMA.64x256x16.F32 R24, R152, gdesc[UR4].tnspB, R24, gsb0 ;  /* 0x43e0000498187df0 */ /* 0x000fe60008000818 */
[----:B------:R-:W-:Y:S02]  /*a7a0*/  WARPGROUP.DEPBAR.LE gsb0, 0x0 ;  /* 0x00008000000079c5 */ /* 0x000fe40000010000 */
[----:B------:R0:W-:Y:S01]  /*a7b0*/  @!P1 SYNCS.ARRIVE.TRANS64.RED.A1T0 RZ, [R4+URZ], RZ ;  /* 0x000000ff04ff99a7 */ /* 0x0001e2000810043f */
[----:B------:R-:W-:Y:S05]  /*a7c0*/  @!P2 BRA `(.L_x_10478) ;  /* 0x0000002400f8a947 */ /* 0x000fea0003800000 */
[----:B0-----:R-:W-:Y:S02]  /*a7d0*/  VIADD R4, R226, 0xfffffffe ;  /* 0xfffffffee2047836 */ /* 0x001fe40000000000 */
[----:B------:R-:W-:Y:S02]  /*a7e0*/  IMAD.MOV.U32 R6, RZ, RZ, R8 ;  /* 0x000000ffff067224 */ /* 0x000fe400078e0008 */
[----:B------:R-:W-:-:S07]  /*a7f0*/  IMAD.MOV.U32 R7, RZ, RZ, R3 ;  /* 0x000000ffff077224 */ /* 0x000fce00078e0003 */
.L_x_10488:
        /* <DEDUP_REMOVED lines=8> */
[----:B-1---5:R-:W-:Y:S06]  /*a880*/  @!P0 BRA `(.L_x_10479) ;  /* 0x0000000000048947 */ /* 0x022fec0003800000 */
[----:B------:R-:W-:Y:S01]  /*a890*/  BPT.TRAP 0x1 ;  /* 0x000000040000795c */ /* 0x000fe20000300000 */
.L_x_10479:
[----:B------:R-:W-:Y:S01]  /*a8a0*/  IMAD R5, R200, 0x8, R18 ;  /* 0x00000008c8057824 */ /* 0x000fe200078e0212 */
[----:B------:R-:W-:-:S04]  /*a8b0*/  SHF.L.U32 R0, R208, 0x1f, RZ ;  /* 0x0000001fd0007819 */ /* 0x000fc800000006ff */
[----:B------:R0:W1:Y:S01]  /*a8c0*/  SYNCS.PHASECHK.TRANS64.TRYWAIT P3, [R5+URZ+0x32430], R0 ;  /* 0x03243000050075a7 */ /* 0x000062000806017f */
[----:B------:R-:W-:Y:S05]  /*a8d0*/  @!P0 BRA `(.L_x_10480) ;  /* 0x0000000000048947 */ /* 0x000fea0003800000 */
[----:B------:R-:W-:Y:S01]  /*a8e0*/  BPT.TRAP 0x1 ;  /* 0x000000040000795c */ /* 0x000fe20000300000 */
.L_x_10480:
[----:B------:R-:W-:Y:S02]  /*a8f0*/  IMAD R152, R200, 0x300, R20 ;  /* 0x00000300c8987824 */ /* 0x000fe400078e0214 */
[----:B------:R-:W-:Y:S01]  /*a900*/  IMAD.MOV.U32 R153, RZ, RZ, 0x40000040 ;  /* 0x40000040ff997424 */ /* 0x000fe200078e00ff */
[----:B-1----:R-:W-:Y:S06]  /*a910*/  @P3 BRA `(.L_x_10481) ;  /* 0x0000000000083947 */ /* 0x002fec0003800000 */
[----:B------:R-:W1:Y:S02]  /*a920*/  SYNCS.PHASECHK.TRANS64.TRYWAIT P3, [R5+URZ+0x32430], R0 ;  /* 0x03243000050075a7 */ /* 0x000e64000806017f */
[----:B-1----:R-:W-:Y:S05]  /*a930*/  @!P3 BRA `(.L_x_10482) ;  /* 0x000000e8002cb947 */ /* 0x002fea0003800000 */
.L_x_10481:
[----:B------:R-:W2:Y:S01]  /*a940*/  LDL.64 R154, [R1+0x70] ;  /* 0x00007000019a7983 */ /* 0x000ea20000100a00 */
[----:B------:R-:W-:Y:S02]  /*a950*/  VIADD R10, R152, 0x2 ;  /* 0x00000002980a7836 */ /* 0x000fe40000000000 */
[----:B------:R-:W-:Y:S01]  /*a960*/  IMAD.MOV.U32 R11, RZ, RZ, 0x40000040 ;  /* 0x40000040ff0b7424 */ /* 0x000fe200078e00ff */
[----:B------:R-:W-:Y:S05]  /*a970*/  WARPSYNC.ALL ;  /* 0x0000000000007948 */ /* 0x000fea0003800000 */
[----:B------:R-:W-:Y:S01]  /*a980*/  R2UR UR14, R10 ;  /* 0x000000000a0e72ca */ /* 0x000fe200000e0000 */
[----:B------:R-:W3:Y:S01]  /*a990*/  LDL.64 R206, [R1+0x60] ;  /* 0x0000600001ce7983 */ /* 0x000ee20000100a00 */
[----:B------:R-:W-:-:S03]  /*a9a0*/  R2UR UR15, R11 ;  /* 0x000000000b0f72ca */ /* 0x000fc600000e0000 */
[----:B------:R-:W4:Y:S01]  /*a9b0*/  LDL.64 R10, [R1+0x68] ;  /* 0x00006800010a7983 */ /* 0x000f220000100a00 */
[----:B------:R-:W-:-:S03]  /*a9c0*/  R2UR UR18, R152 ;  /* 0x00000000981272ca */ /* 0x000fc600000e0000 */
[----:B------:R-:W5:Y:S01]  /*a9d0*/  LDL.64 R204, [R1+0x58] ;  /* 0x0000580001cc7983 */ /* 0x000f620000100a00 */
[----:B------:R-:W-:Y:S01]  /*a9e0*/  R2UR UR19, R153 ;  /* 0x00000000991372ca */ /* 0x000fe200000e0000 */
[C---:B------:R-:W-:Y:S02]  /*a9f0*/  VIADD R8, R152.reuse, 0x4 ;  /* 0x0000000498087836 */ /* 0x040fe40000000000 */
[----:B------:R-:W-:Y:S02]  /*aa00*/  VIADD R152, R152, 0x6 ;  /* 0x0000000698987836 */ /* 0x000fe40000000000 */
[----:B------:R-:W-:-:S03]  /*aa10*/  IMAD.MOV.U32 R153, RZ, RZ, 0x40000040 ;  /* 0x40000040ff997424 */ /* 0x000fc600078e00ff */
[----:B------:R-:W-:Y:S02]  /*aa20*/  R2UR UR6, R152 ;  /* 0x00000000980672ca */ /* 0x000fe400000e0000 */
[----:B------:R-:W-:Y:S01]  /*aa30*/  R2UR UR7, R153 ;  /* 0x00000000990772ca */ /* 0x000fe200000e0000 */
[----:B------:R-:W-:Y:S01]  /*aa40*/  IMAD.MOV.U32 R9, RZ, RZ, 0x40000040 ;  /* 0x40000040ff097424 */ /* 0x000fe200078e00ff */
[----:B------:R-:W-:-:S04]  /*aa50*/  R2UR UR10, R8 ;  /* 0x00000000080a72ca */ /* 0x000fc800000e0000 */
[----:B------:R-:W-:Y:S02]  /*aa60*/  R2UR UR11, R9 ;  /* 0x00000000090b72ca */ /* 0x000fe400000e0000 */
[----:B--2---:R-:W-:Y:S02]  /*aa70*/  R2UR UR16, R154 ;  /* 0x000000009a1072ca */ /* 0x004fe400000e0000 */
[----:B------:R-:W-:Y:S02]  /*aa80*/  R2UR UR17, R155 ;  /* 0x000000009b1172ca */ /* 0x000fe400000e0000 */
[----:B------:R-:W-:-:S11]  /*aa90*/  WARPGROUP.ARRIVE ;  /* 0x00000000000079c5 */ /* 0x000fd60000000000 */
[----:B------:R-:W-:Y:S01]  /*aaa0*/  HGMMA.64x96x16.F32 R152, gdesc[UR16], RZ, !UPT, gsb0 ;  /* 0x01600000109879f0 */ /* 0x000fe2000c0008ff */
[----:B----4-:R-:W-:Y:S02]  /*aab0*/  R2UR UR12, R10 ;  /* 0x000000000a0c72ca */ /* 0x010fe400000e0000 */
[----:B------:R-:W-:Y:S02]  /*aac0*/  R2UR UR13, R11 ;  /* 0x000000000b0d72ca */ /* 0x000fe400000e0000 */
[----:B---3--:R-:W-:Y:S02]  /*aad0*/  R2UR UR8, R206 ;  /* 0x00000000ce0872ca */ /* 0x008fe400000e0000 */
[----:B------:R-:W-:Y:S01]  /*aae0*/  R2UR UR9, R207 ;  /* 0x00000000cf0972ca */ /* 0x000fe200000e0000 */
[----:B------:R-:W-:Y:S02]  /*aaf0*/  WARPGROUP.DEPBAR.LE gsb0, 0x0 ;  /* 0x00008000000079c5 */ /* 0x000fe40000010000 */
[----:B------:R-:W-:-:S06]  /*ab00*/  WARPGROUP.ARRIVE ;  /* 0x00000000000079c5 */ /* 0x000fcc0000000000 */
[----:B------:R-:W-:Y:S01]  /*ab10*/  HGMMA.64x96x16.F32 R152, gdesc[UR12], R152, gsb0 ;  /* 0x016000000c9879f0 */ /* 0x000fe20008000898 */
[----:B-----5:R-:W-:Y:S02]  /*ab20*/  R2UR UR4, R204 ;  /* 0x00000000cc0472ca */ /* 0x020fe400000e0000 */
        /* <DEDUP_REMOVED lines=10> */
.L_x_10483:
[----:B------:R2:W3:Y:S01]  /*abd0*/  SYNCS.PHASECHK.TRANS64.TRYWAIT P3, [R5+URZ+0x32450], R0 ;  /* 0x03245000050075a7 */ /* 0x0004e2000806017f */
[----:B------:R-:W-:Y:S05]  /*abe0*/  @!P0 BRA `(.L_x_10484) ;  /* 0x0000000000048947 */ /* 0x000fea0003800000 */
[----:B------:R-:W-:Y:S01]  /*abf0*/  BPT.TRAP 0x1 ;  /* 0x000000040000795c */ /* 0x000fe20000300000 */
.L_x_10484:
[----:B------:R-:W-:Y:S04]  /*ac00*/  BSSY B0, `(.L_x_10485) ;  /* 0x0000004000007945 */ /* 0x000fe80003800000 */
[----:B---3--:R-:W-:Y:S05]  /*ac10*/  @P3 BRA `(.L_x_10486) ;  /* 0x0000000000083947 */ /* 0x008fea0003800000 */
[----:B------:R-:W3:Y:S02]  /*ac20*/  SYNCS.PHASECHK.TRANS64.TRYWAIT P3, [R5+URZ+0x32450], R0 ;  /* 0x03245000050075a7 */ /* 0x000ee4000806017f */
[----:B---3--:R-:W-:Y:S05]  /*ac30*/  @!P3 BRA `(.L_x_10487) ;  /* 0x000000e40080b947 */ /* 0x008fea0003800000 */
.L_x_10486:
[----:B------:R-:W-:Y:S05]  /*ac40*/  BSYNC B0 ;  /* 0x0000000000007941 */ /* 0x000fea0003800000 */
.L_x_10485:
[----:B------:R-:W-:Y:S05]  /*ac50*/  WARPSYNC.ALL ;  /* 0x0000000000007948 */ /* 0x000fea0003800000 */
[----:B------:R-:W4:Y:S04]  /*ac60*/  LDL.64 R206, [R1+0x50] ;  /* 0x0000500001ce7983 */ /* 0x000f280000100a00 */
[----:B------:R-:W2:Y:S04]  /*ac70*/  LDL.64 R204, [R1+0x48] ;  /* 0x0000480001cc7983 */ /* 0x000ea80000100a00 */
[----:B------:R0:W-:Y:S04]  /*ac80*/  STL.64 [R1+0x88], R16 ;  /* 0x0000881001007387 */ /* 0x0001e80000100a00 */
[----:B0-----:R-:W3:Y:S01]  /*ac90*/  LDL.64 R16, [R1+0x40] ;  /* 0x0000400001107983 */ /* 0x001ee20000100a00 */
[----:B------:R-:W-:-:S02]  /*aca0*/  IMAD R8, R200, 0xc00, R21 ;  /* 0x00000c00c8087824 */ /* 0x000fc400078e0215 */
[----:B------:R-:W-:-:S03]  /*acb0*/  IMAD.MOV.U32 R9, RZ, RZ, 0x40000040 ;  /* 0x40000040ff097424 */ /* 0x000fc600078e00ff */
[C---:B------:R-:W-:Y:S02]  /*acc0*/  R2UR UR6, R8.reuse ;  /* 0x00000000080672ca */ /* 0x040fe400000e0000 */
[----:B------:R-:W-:Y:S01]  /*acd0*/  R2UR UR7, R9 ;  /* 0x00000000090772ca */ /* 0x000fe200000e0000 */
[----:B------:R-:W-:Y:S01]  /*ace0*/  WARPGROUP.ARRIVE ;  /* 0x00000000000079c5 */ /* 0x000fe20000000000 */
[----:B------:R-:W-:Y:S02]  /*acf0*/  VIADD R10, R8, 0x2 ;  /* 0x00000002080a7836 */ /* 0x000fe40000000000 */
[----:B------:R-:W-:Y:S01]  /*ad00*/  IMAD.MOV.U32 R11, RZ, RZ, 0x40000040 ;  /* 0x40000040ff0b7424 */ /* 0x000fe200078e00ff */
[----:B----4-:R-:W-:Y:S02]  /*ad10*/  R2UR UR4, R206 ;  /* 0x00000000ce0472ca */ /* 0x010fe400000e0000 */
[----:B------:R-:W-:Y:S02]  /*ad20*/  R2UR UR5, R207 ;  /* 0x00000000cf0572ca */ /* 0x000fe400000e0000 */
[----:B------:R-:W4:Y:S11]  /*ad30*/  LDL.64 R206, [R1+0x38] ;  /* 0x0000380001ce7983 */ /* 0x000f360000100a00 */
[----:B------:R-:W-:Y:S01]  /*ad40*/  HGMMA.64x96x16.F32 R152, gdesc[UR4], R152, gsb0 ;  /* 0x01600000049879f0 */ /* 0x000fe20008000898 */
[----:B--2---:R-:W-:-:S02]  /*ad50*/  R2UR UR4, R204 ;  /* 0x00000000cc0472ca */ /* 0x004fc400000e0000 */
[----:B------:R-:W-:Y:S02]  /*ad60*/  R2UR UR5, R205 ;  /* 0x00000000cd0572ca */ /* 0x000fe400000e0000 */
[----:B------:R-:W2:Y:S01]  /*ad70*/  LDL.64 R204, [R1+0x30] ;  /* 0x0000300001cc7983 */ /* 0x000ea20000100a00 */
[----:B------:R-:W-:Y:S02]  /*ad80*/  R2UR UR6, R10 ;  /* 0x000000000a0672ca */ /* 0x000fe400000e0000 */
[----:B------:R-:W-:Y:S01]  /*ad90*/  R2UR UR7, R11 ;  /* 0x000000000b0772ca */ /* 0x000fe200000e0000 */
[----:B------:R-:W-:Y:S02]  /*ada0*/  VIADD R10, R8, 0x4 ;  /* 0x00000004080a7836 */ /* 0x000fe40000000000 */
[----:B------:R-:W-:Y:S01]  /*adb0*/  IMAD.MOV.U32 R11, RZ, RZ, 0x40000040 ;  /* 0x40000040ff0b7424 */ /* 0x000fe200078e00ff */
[----:B------:R-:W-:Y:S02]  /*adc0*/  WARPGROUP.DEPBAR.LE gsb0, 0x0 ;  /* 0x00008000000079c5 */ /* 0x000fe40000010000 */
[----:B------:R-:W-:-:S07]  /*add0*/  WARPGROUP.ARRIVE ;  /* 0x00000000000079c5 */ /* 0x000fce0000000000 */
[----:B------:R-:W-:Y:S01]  /*ade0*/  HGMMA.64x96x16.F32 R152, gdesc[UR4], R152, gsb0 ;  /* 0x01600000049879f0 */ /* 0x000fe20008000898 */
[----:B---3--:R-:W-:Y:S02]  /*adf0*/  R2UR UR4, R16 ;  /* 0x00000000100472ca */ /* 0x008fe400000e0000 */
[----:B------:R-:W-:Y:S02]  /*ae00*/  R2UR UR5, R17 ;  /* 0x00000000110572ca */ /* 0x000fe400000e0000 */
[----:B------:R-:W3:Y:S01]  /*ae10*/  LDL.64 R16, [R1+0x28] ;  /* 0x0000280001107983 */ /* 0x000ee20000100a00 */
        /* <DEDUP_REMOVED lines=10> */
[----:B------:R-:W-:Y:S02]  /*aec0*/  R2UR UR5, R207 ;  /* 0x00000000cf0572ca */ /* 0x000fe400000e0000 */
[----:B------:R-:W4:Y:S01]  /*aed0*/  LDL.64 R206, [R1+0x20] ;  /* 0x0000200001ce7983 */ /* 0x000f220000100a00 */
[----:B------:R-:W-:-:S02]  /*aee0*/  WARPGROUP.DEPBAR.LE gsb0, 0x0 ;  /* 0x00008000000079c5 */ /* 0x000fc40000010000 */
[----:B------:R-:W-:-:S08]  /*aef0*/  WARPGROUP.ARRIVE ;  /* 0x00000000000079c5 */ /* 0x000fd00000000000 */
[----:B------:R-:W-:Y:S01]  /*af00*/  HGMMA.64x96x16.F32 R152, gdesc[UR4], R152, gsb0 ;  /* 0x01600000049879f0 */ /* 0x000fe20008000898 */
[----:B--2---:R-:W-:Y:S02]  /*af10*/  R2UR UR4, R204 ;  /* 0x00000000cc0472ca */ /* 0x004fe400000e0000 */
[----:B------:R-:W-:Y:S02]  /*af20*/  R2UR UR5, R205 ;  /* 0x00000000cd0572ca */ /* 0x000fe400000e0000 */
[----:B------:R-:W2:Y:S01]  /*af30*/  LDL.64 R204, [R1+0x18] ;  /* 0x0000180001cc7983 */ /* 0x000ea20000100a00 */
[----:B------:R-:W-:Y:S02]  /*af40*/  VIADD R10, R8, 0x300 ;  /* 0x00000300080a7836 */ /* 0x000fe40000000000 */
[----:B------:R-:W-:-:S03]  /*af50*/  IMAD.MOV.U32 R11, RZ, RZ, 0x40000040 ;  /* 0x40000040ff0b7424 */ /* 0x000fc600078e00ff */
[----:B------:R-:W-:Y:S02]  /*af60*/  R2UR UR6, R10 ;  /* 0x000000000a0672ca */ /* 0x000fe400000e0000 */
[----:B------:R-:W-:Y:S01]  /*af70*/  R2UR UR7, R11 ;  /* 0x000000000b0772ca */ /* 0x000fe200000e0000 */
[----:B------:R-:W-:Y:S01]  /*af80*/  VIADD R10, R8, 0x302 ;  /* 0x00000302080a7836 */ /* 0x000fe20000000000 */
[----:B------:R-:W-:Y:S02]  /*af90*/  WARPGROUP.DEPBAR.LE gsb0, 0x0 ;  /* 0x00008000000079c5 */ /* 0x000fe40000010000 */
[----:B------:R-:W-:-:S09]  /*afa0*/  WARPGROUP.ARRIVE ;  /* 0x00000000000079c5 */ /* 0x000fd20000000000 */
[----:B------:R-:W-:Y:S01]  /*afb0*/  HGMMA.64x96x16.F32 R152, gdesc[UR4], R152, gsb0 ;  /* 0x01600000049879f0 */ /* 0x000fe20008000898 */
[----:B------:R-:W-:Y:S01]  /*afc0*/  IMAD.MOV.U32 R11, RZ, RZ, 0x40000040 ;  /* 0x40000040ff0b7424 */ /* 0x000fe200078e00ff */
[----:B---3--:R-:W-:Y:S02]  /*afd0*/  R2UR UR4, R16 ;  /* 0x00000000100472ca */ /* 0x008fe400000e0000 */
[----:B------:R-:W-:Y:S02]  /*afe0*/  R2UR UR5, R17 ;  /* 0x00000000110572ca */ /* 0x000fe400000e0000 */
[----:B------:R-:W3:Y:S01]  /*aff0*/  LDL.64 R16, [R1+0x10] ;  /* 0x0000100001107983 */ /* 0x000ee20000100a00 */
[----:B------:R-:W-:Y:S02]  /*b000*/  R2UR UR6, R10 ;  /* 0x000000000a0672ca */ /* 0x000fe400000e0000 */
[----:B------:R-:W-:Y:S01]  /*b010*/  R2UR UR7, R11 ;  /* 0x000000000b0772ca */ /* 0x000fe200000e0000 */
[----:B------:R-:W-:-:S02]  /*b020*/  VIADD R10, R8, 0x304 ;  /* 0x00000304080a7836 */ /* 0x000fc40000000000 */
[----:B------:R-:W-:Y:S01]  /*b030*/  IMAD.MOV.U32 R11, RZ, RZ, 0x40000040 ;  /* 0x40000040ff0b7424 */ /* 0x000fe200078e00ff */
[----:B------:R-:W-:Y:S02]  /*b040*/  WARPGROUP.DEPBAR.LE gsb0, 0x0 ;  /* 0x00008000000079c5 */ /* 0x000fe40000010000 */
        /* <DEDUP_REMOVED lines=10> */
[----:B------:R-:W-:Y:S01]  /*b0f0*/  VIADD R10, R8, 0x306 ;  /* 0x00000306080a7836 */ /* 0x000fe20000000000 */
[----:B--2---:R-:W-:Y:S01]  /*b100*/  R2UR UR4, R204 ;  /* 0x00000000cc0472ca */ /* 0x004fe200000e0000 */
[----:B------:R-:W-:Y:S01]  /*b110*/  IMAD.MOV.U32 R11, RZ, RZ, 0x40000040 ;  /* 0x40000040ff0b7424 */ /* 0x000fe200078e00ff */
[----:B------:R-:W-:Y:S02]  /*b120*/  R2UR UR5, R205 ;  /* 0x00000000cd0572ca */ /* 0x000fe400000e0000 */
[----:B------:R-:W2:Y:S01]  /*b130*/  LDL.64 R204, [R1] ;  /* 0x0000000001cc7983 */ /* 0x000ea20000100a00 */
        /* <DEDUP_REMOVED lines=21> */
[----:B------:R-:W-:Y:S02]  /*b290*/  WARPGROUP.DEPBAR.LE gsb0, 0x0 ;  /* 0x00008000000079c5 */ /* 0x000fe40000010000 */
[----:B------:R-:W-:-:S10]  /*b2a0*/  WARPGROUP.ARRIVE ;  /* 0x00000000000079c5 */ /* 0x000fd40000000000 */
[----:B------:R-:W-:Y:S01]  /*b2b0*/  HGMMA.64x96x16.F32 R152, gdesc[UR4], R152, gsb0 ;  /* 0x01600000049879f0 */ /* 0x000fe20008000898 */
[----:B------:R-:W-:Y:S02]  /*b2c0*/  VIADD R10, R8, 0x604 ;  /* 0x00000604080a7836 */ /* 0x000fe40000000000 */
[----:B------:R-:W-:Y:S01]  /*b2d0*/  IMAD.MOV.U32 R11, RZ, RZ, 0x40000040 ;  /* 0x40000040ff0b7424 */ /* 0x000fe200078e00ff */
[----:B--2---:R-:W-:Y:S02]  /*b2e0*/  R2UR UR4, R204 ;  /* 0x00000000cc0472ca */ /* 0x004fe400000e0000 */
[----:B------:R-:W-:Y:S02]  /*b2f0*/  R2UR UR6, R10 ;  /* 0x000000000a0672ca */ /* 0x000fe400000e0000 */
[----:B------:R-:W-:Y:S02]  /*b300*/  R2UR UR7, R11 ;  /* 0x000000000b0772ca */ /* 0x000fe400000e0000 */
[----:B------:R-:W-:Y:S01]  /*b310*/  R2UR UR5, R205 ;  /* 0x00000000cd0572ca */ /* 0x000fe200000e0000 */
[----:B------:R-:W-:Y:S01]  /*b320*/  IMAD.MOV.U32 R11, RZ, RZ, 0x40000040 ;  /* 0x40000040ff0b7424 */ /* 0x000fe200078e00ff */
[----:B------:R-:W-:Y:S01]  /*b330*/  IADD3 R10, R8, 0x606, RZ ;  /* 0x00000606080a7810 */ /* 0x000fe20007ffe0ff */
[----:B------:R-:W-:-:S02]  /*b340*/  WARPGROUP.DEPBAR.LE gsb0, 0x0 ;  /* 0x00008000000079c5 */ /* 0x000fc40000010000 */
[----:B------:R-:W-:-:S08]  /*b350*/  WARPGROUP.ARRIVE ;  /* 0x00000000000079c5 */ /* 0x000fd00000000000 */
[----:B------:R-:W-:Y:S01]  /*b360*/  HGMMA.64x96x16.F32 R152, gdesc[UR4], R152, gsb0 ;  /* 0x01600000049879f0 */ /* 0x000fe20008000898 */
[----:B------:R-:W-:Y:S02]  /*b370*/  R2UR UR54, R10 ;  /* 0x000000000a3672ca */ /* 0x000fe400000e0000 */
[----:B------:R-:W-:Y:S01]  /*b380*/  R2UR UR55, R11 ;  /* 0x000000000b3772ca */ /* 0x000fe200000e0000 */
[----:B------:R-:W-:Y:S02]  /*b390*/  VIADD R10, R8, 0x900 ;  /* 0x00000900080a7836 */ /* 0x000fe40000000000 */
[----:B------:R-:W-:-:S03]  /*b3a0*/  IMAD.MOV.U32 R11, RZ, RZ, 0x40000040 ;  /* 0x40000040ff0b7424 */ /* 0x000fc600078e00ff */
[----:B------:R-:W-:Y:S01]  /*b3b0*/  R2UR UR50, R10 ;  /* 0x000000000a3272ca */ /* 0x000fe200000e0000 */
[----:B------:R-:W-:Y:S02]  /*b3c0*/  WARPGROUP.DEPBAR.LE gsb0, 0x0 ;  /* 0x00008000000079c5 */ /* 0x000fe40000010000 */
        /* <DEDUP_REMOVED lines=28> */
[----:B-1----:R-:W-:-:S04]  /*b590*/  FMNMX.FTZ R0, R152, R7, !PT ;  /* 0x0000000798007209 */ /* 0x002fc80007810000 */
        /* <DEDUP_REMOVED lines=26> */
[----:B0-----:R-:W-:Y:S02]  /*b740*/  FMNMX.FTZ R3, R3, R0, !PT ;  /* 0x0000000003037209 */ /* 0x001fe40007810000 */
[----:B------:R-:W0:Y:S03]  /*b750*/  LDC R0, c[0x0][0xa80] ;  /* 0x0002a000ff007b82 */ /* 0x000e260000000800 */
[C---:B------:R-:W-:Y:S01]  /*b760*/  FADD.FTZ R7, -R3.reuse, R7 ;  /* 0x0000000703077221 */ /* 0x040fe20000010100 */
[----:B0-----:R-:W-:-:S03]  /*b770*/  FMUL.FTZ R9, R3, R0 ;  /* 0x0000000003097220 */ /* 0x001fc60000410000 */
[-C--:B------:R-:W-:Y:S01]  /*b780*/  FMUL.FTZ R7, R7, R0.reuse ;  /* 0x0000000007077220 */ /* 0x080fe20000410000 */
[-CC-:B------:R-:W-:Y:S01]  /*b790*/  FFMA.FTZ R152, R152, R0.reuse, -R9.reuse ;  /* 0x0000000098987223 */ /* 0x180fe20000010809 */
[----:B------:R-:W-:-:S04]  /*b7a0*/  FFMA.FTZ R153, R153, R0, -R9 ;  /* 0x0000000099997223 */ /* 0x000fc80000010809 */
[----:B------:R-:W-:Y:S01]  /*b7b0*/  MUFU.EX2 R7, R7 ;  /* 0x0000000700077308 */ /* 0x000fe20000000800 */
[-CC-:B------:R-:W-:Y:S01]  /*b7c0*/  FFMA.FTZ R156, R156, R0.reuse, -R9.reuse ;  /* 0x000000009c9c7223 */ /* 0x180fe20000010809 */
[----:B------:R-:W-:-:S06]  /*b7d0*/  FFMA.FTZ R157, R157, R0, -R9 ;  /* 0x000000009d9d7223 */ /* 0x000fcc0000010809 */
[----:B------:R-:W0:Y:S08]  /*b7e0*/  MUFU.EX2 R152, R152 ;  /* 0x0000009800987308 */ /* 0x000e300000000800 */
[----:B------:R-:W1:Y:S08]  /*b7f0*/  MUFU.EX2 R153, R153 ;  /* 0x0000009900997308 */ /* 0x000e700000000800 */
[----:B------:R-:W2:Y:S01]  /*b800*/  MUFU.EX2 R156, R156 ;  /* 0x0000009c009c7308 */ /* 0x000ea20000000800 */
[----:B0-----:R-:W-:-:S07]  /*b810*/  FFMA.FTZ R8, R7, R12, R152 ;  /* 0x0000000c07087223 */ /* 0x001fce0000010098 */
[----:B------:R-:W0:Y:S01]  /*b820*/  MUFU.EX2 R157, R157 ;  /* 0x0000009d009d7308 */ /* 0x000e220000000800 */
[----:B-1----:R-:W-:-:S04]  /*b830*/  FADD.FTZ R8, R153, R8 ;  /* 0x0000000899087221 */ /* 0x002fc80000010000 */
[----:B--2---:R-:W-:-:S04]  /*b840*/  FADD.FTZ R8, R156, R8 ;  /* 0x000000089c087221 */ /* 0x004fc80000010000 */
[----:B0-----:R-:W-:Y:S01]  /*b850*/  FADD.FTZ R10, R157, R8 ;  /* 0x000000089d0a7221 */ /* 0x001fe20000010000 */
        /* <DEDUP_REMOVED lines=26> */
[----:B------:R-:W0:Y:S01]  /*ba00*/  SHFL.BFLY PT, R11, R8, 0x1, 0x1f ;  /* 0x0c201f00080b7f89 */ /* 0x000e2200000e0000 */
[----:B------:R-:W1:Y:S01]  /*ba10*/  S2R R207, SR_TID.X ;  /* 0x0000000000cf7919 */ /* 0x000e620000002100 */
[----:B0-----:R-:W-:-:S05]  /*ba20*/  FMNMX.FTZ R8, R8, R11, !PT ;  /* 0x0000000b08087209 */ /* 0x001fca0007810000 */
[C---:B------:R-:W-:Y:S01]  /*ba30*/  FMUL.FTZ R11, R8.reuse, R0 ;  /* 0x00000000080b7220 */ /* 0x040fe20000410000 */
[----:B------:R-:W-:-:S03]  /*ba40*/  FADD.FTZ R6, -R8, R6 ;  /* 0x0000000608067221 */ /* 0x000fc60000010100 */
[-C--:B------:R-:W-:Y:S01]  /*ba50*/  FFMA.FTZ R154, R154, R0.reuse, -R11 ;  /* 0x000000009a9a7223 */ /* 0x080fe2000001080b */
[----:B------:R-:W-:-:S05]  /*ba60*/  FMUL.FTZ R6, R6, R0 ;  /* 0x0000000006067220 */ /* 0x000fca0000410000 */
[----:B------:R-:W-:Y:S08]  /*ba70*/  MUFU.EX2 R154, R154 ;  /* 0x0000009a009a7308 */ /* 0x000ff00000000800 */
        /* <DEDUP_REMOVED lines=65> */
[----:B-1----:R-:W-:Y:S01]  /*be90*/  SHF.R.U32.HI R207, RZ, 0x7, R207 ;  /* 0x00000007ffcf7819 */ /* 0x002fe200000116cf */
[----:B------:R-:W-:-:S02]  /*bea0*/  @!P1 VIADD R7, R5, 0x32440 ;  /* 0x0003244005079836 */ /* 0x000fc40000000000 */
        /* <DEDUP_REMOVED lines=23> */
[----:B------:R-:W-:Y:S01]  /*c020*/  IADD3 R11, -R207, 0xb, RZ ;  /* 0x0000000bcf0b7810 */ /* 0x000fe20007ffe1ff */
[----:B0-----:R-:W-:Y:S01]  /*c030*/  FFMA.FTZ R14, R6, R13, R154 ;  /* 0x0000000d060e7223 */ /* 0x001fe2000001009a */
        /* <DEDUP_REMOVED lines=64> */
[----:B------:R-:W-:Y:S01]  /*c440*/  @!P1 PRMT R7, RZ, 0x654, R7 ;  /* 0x00000654ff079816 */ /* 0x000fe20000000007 */
[----:B------:R-:W-:Y:S01]  /*c450*/  VIADD R6, R207, 0x8 ;  /* 0x00000008cf067836 */ /* 0x000fe20000000000 */
[----:B------:R3:W-:Y:S06]  /*c460*/  BAR.ARV R11, 0x100 ;  /* 0x0004000b0000751d */ /* 0x0007ec0000002000 */
[----:B------:R0:W-:Y:S01]  /*c470*/  @!P1 SYNCS.ARRIVE.TRANS64.RED.A1T0 RZ, [R7+URZ], RZ ;  /* 0x000000ff07ff99a7 */ /* 0x0001e2000810043f */
[----:B------:R-:W1:Y:S08]  /*c480*/  MUFU.EX2 R155, R155 ;  /* 0x0000009b009b7308 */ /* 0x000e700000000800 */
[----:B------:R-:W-:Y:S08]  /*c490*/  MUFU.EX2 R158, R158 ;  /* 0x0000009e009e7308 */ /* 0x000ff00000000800 */
[----:B------:R-:W2:Y:S01]  /*c4a0*/  MUFU.EX2 R159, R159 ;  /* 0x0000009f009f7308 */ /* 0x000ea20000000800 */
[----:B------:R-:W-:Y:S01]  /*c4b0*/  IMAD R12, R200, 0xc00, R15 ;  /* 0x00000c00c80c7824 */ /* 0x000fe200078e020f */
[----:B------:R4:W-:Y:S01]  /*c4c0*/  BAR.SYNC.DEFER_BLOCKING R6, 0x100 ;  /* 0x000400060000751d */ /* 0x0009e20000010000 */
[----:B------:R-:W-:-:S03]  /*c4d0*/  IMAD.MOV.U32 R13, RZ, RZ, 0x40000040 ;  /* 0x40000040ff0d7424 */ /* 0x000fc600078e00ff */
[----:B------:R-:W-:Y:S02]  /*c4e0*/  R2UR UR6, R12 ;  /* 0x000000000c0672ca */ /* 0x000fe400000e0000 */
[----:B------:R-:W-:Y:S02]  /*c4f0*/  R2UR UR7, R13 ;  /* 0x000000000d0772ca */ /* 0x000fe400000e0000 */
[----:B------:R-:W-:Y:S02]  /*c500*/  F2FP.F16.F32.PACK_AB R204, R153, R152 ;  /* 0x0000009899cc723e */ /* 0x000fe400000000ff */
[----:B------:R-:W-:Y:S02]  /*c510*/  F2FP.F16.F32.PACK_AB R206, R157, R156 ;  /* 0x0000009c9dce723e */ /* 0x000fe400000000ff */
[----:B-1----:R-:W-:Y:S02]  /*c520*/  F2FP.F16.F32.PACK_AB R205, R155, R154 ;  /* 0x0000009a9bcd723e */ /* 0x002fe400000000ff */
[----:B--2---:R-:W-:-:S04]  /*c530*/  F2FP.F16.F32.PACK_AB R207, R159, R158 ;  /* 0x0000009e9fcf723e */ /* 0x004fc800000000ff */
[----:B------:R-:W-:-:S06]  /*c540*/  WARPGROUP.ARRIVE ;  /* 0x00000000000079c5 */ /* 0x000fcc0000000000 */
[----:B------:R-:W-:Y:S01]  /*c550*/  HGMMA.64x256x16.F32 R24, R204, gdesc[UR4].tnspB, R24, gsb0 ;  /* 0x43e00004cc187df0 */ /* 0x000fe20008000818 */
[-CC-:B------:R-:W-:Y:S01]  /*c560*/  FFMA.FTZ R160, R160, R0.reuse, -R9.reuse ;  /* 0x00000000a0a07223 */ /* 0x180fe20000010809 */
[----:B------:R-:W-:-:S03]  /*c570*/  FFMA.FTZ R161, R161, R0, -R9 ;  /* 0x00000000a1a17223 */ /* 0x000fc60000010809 */
[----:B------:R-:W1:Y:S01]  /*c580*/  MUFU.EX2 R152, R160 ;  /* 0x000000a000987308 */ /* 0x000e620000000800 */
[-CC-:B------:R-:W-:Y:S01]  /*c590*/  FFMA.FTZ R165, R165, R0.reuse, -R9.reuse ;  /* 0x00000000a5a57223 */ /* 0x180fe20000010809 */
[----:B------:R-:W-:-:S06]  /*c5a0*/  FFMA.FTZ R164, R164, R0, -R9 ;  /* 0x00000000a4a47223 */ /* 0x000fcc0000010809 */
[----:B------:R-:W2:Y:S08]  /*c5b0*/  MUFU.EX2 R161, R161 ;  /* 0x000000a100a17308 */ /* 0x000eb00000000800 */
[----:B------:R-:W3:Y:S08]  /*c5c0*/  MUFU.EX2 R154, R164 ;  /* 0x000000a4009a7308 */ /* 0x000ef00000000800 */
[----:B------:R-:W3:Y:S08]  /*c5d0*/  MUFU.EX2 R165, R165 ;  /* 0x000000a500a57308 */ /* 0x000ef00000000800 */
[----:B------:R-:W-:Y:S08]  /*c5e0*/  MUFU.EX2 R162, R162 ;  /* 0x000000a200a27308 */ /* 0x000ff00000000800 */
[----:B------:R-:W3:Y:S08]  /*c5f0*/  MUFU.EX2 R163, R163 ;  /* 0x000000a300a37308 */ /* 0x000ef00000000800 */
[----:B------:R-:W-:Y:S08]  /*c600*/  MUFU.EX2 R166, R166 ;  /* 0x000000a600a67308 */ /* 0x000ff00000000800 */
[----:B------:R-:W3:Y:S01]  /*c610*/  MUFU.EX2 R167, R167 ;  /* 0x000000a700a77308 */ /* 0x000ee20000000800 */
[----:B-1----:R-:W-:Y:S01]  /*c620*/  FADD.FTZ R10, R152, R10 ;  /* 0x0000000a980a7221 */ /* 0x002fe20000010000 */
[----:B----4-:R-:W-:-:S02]  /*c630*/  VIADD R6, R12, 0x80 ;  /* 0x000000800c067836 */ /* 0x010fc40000000000 */
[----:B0-----:R-:W-:Y:S02]  /*c640*/  IMAD.MOV.U32 R7, RZ, RZ, 0x40000040 ;  /* 0x40000040ff077424 */ /* 0x001fe400078e00ff */
[----:B--2---:R-:W-:Y:S01]  /*c650*/  FADD.FTZ R10, R161, R10 ;  /* 0x0000000aa10a7221 */ /* 0x004fe20000010000 */
[----:B------:R-:W-:Y:S02]  /*c660*/  R2UR UR6, R6 ;  /* 0x00000000060672ca */ /* 0x000fe400000e0000 */
[----:B------:R-:W-:Y:S01]  /*c670*/  R2UR UR7, R7 ;  /* 0x00000000070772ca */ /* 0x000fe200000e0000 */
[----:B------:R-:W-:Y:S01]  /*c680*/  FADD.FTZ R14, R155, R14 ;  /* 0x0000000e9b0e7221 */ /* 0x000fe20000010000 */
[----:B---3--:R-:W-:Y:S01]  /*c690*/  FADD.FTZ R10, R154, R10 ;  /* 0x0000000a9a0a7221 */ /* 0x008fe20000010000 */
[----:B------:R-:W-:Y:S02]  /*c6a0*/  F2FP.F16.F32.PACK_AB R152, R161, R152 ;  /* 0x00000098a198723e */ /* 0x000fe400000000ff */
[----:B------:R-:W-:-:S02]  /*c6b0*/  F2FP.F16.F32.PACK_AB R154, R165, R154 ;  /* 0x0000009aa59a723e */ /* 0x000fc400000000ff */
[----:B------:R-:W-:Y:S02]  /*c6c0*/  F2FP.F16.F32.PACK_AB R153, R163, R162 ;  /* 0x000000a2a399723e */ /* 0x000fe400000000ff */
[----:B------:R-:W-:Y:S01]  /*c6d0*/  F2FP.F16.F32.PACK_AB R155, R167, R166 ;  /* 0x000000a6a79b723e */ /* 0x000fe200000000ff */
[-CC-:B------:R-:W-:Y:S01]  /*c6e0*/  FFMA.FTZ R168, R168, R0.reuse, -R9.reuse ;  /* 0x00000000a8a87223 */ /* 0x180fe20000010809 */
[-CC-:B------:R-:W-:Y:S01]  /*c6f0*/  FFMA.FTZ R169, R169, R0.reuse, -R9.reuse ;  /* 0x00000000a9a97223 */ /* 0x180fe20000010809 */
[-CC-:B------:R-:W-:Y:S01]  /*c700*/  FFMA.FTZ R173, R173, R0.reuse, -R9.reuse ;  /* 0x00000000adad7223 */ /* 0x180fe20000010809 */
[----:B------:R-:W-:-:S04]  /*c710*/  FFMA.FTZ R172, R172, R0, -R9 ;  /* 0x00000000acac7223 */ /* 0x000fc80000010809 */
[----:B------:R-:W-:Y:S01]  /*c720*/  MUFU.EX2 R169, R169 ;  /* 0x000000a900a97308 */ /* 0x000fe20000000800 */
[----:B------:R-:W-:Y:S02]  /*c730*/  WARPGROUP.DEPBAR.LE gsb0, 0x0 ;  /* 0x00008000000079c5 */ /* 0x000fe40000010000 */
[----:B------:R-:W-:-:S06]  /*c740*/  WARPGROUP.ARRIVE ;  /* 0x00000000000079c5 */ /* 0x000fcc0000000000 */
[----:B------:R-:W-:Y:S01]  /*c750*/  HGMMA.64x256x16.F32 R24, R152, gdesc[UR4].tnspB, R24, gsb0 ;  /* 0x43e0000498187df0 */ /* 0x000fe20008000818 */
[----:B------:R-:W-:Y:S01]  /*c760*/  MUFU.EX2 R173, R173 ;  /* 0x000000ad00ad7308 */ /* 0x000fe20000000800 */
[----:B------:R-:W-:-:S07]  /*c770*/  FADD.FTZ R10, R165, R10 ;  /* 0x0000000aa50a7221 */ /* 0x000fce0000010000 */
[----:B------:R-:W-:Y:S08]  /*c780*/  MUFU.EX2 R170, R170 ;  /* 0x000000aa00aa7308 */ /* 0x000ff00000000800 */
[----:B------:R-:W-:Y:S08]  /*c790*/  MUFU.EX2 R171, R171 ;  /* 0x000000ab00ab7308 */ /* 0x000ff00000000800 */
[----:B------:R-:W-:Y:S08]  /*c7a0*/  MUFU.EX2 R174, R174 ;  /* 0x000000ae00ae7308 */ /* 0x000ff00000000800 */
[----:B------:R-:W-:Y:S01]  /*c7b0*/  MUFU.EX2 R175, R175 ;  /* 0x000000af00af7308 */ /* 0x000fe20000000800 */
[----:B------:R-:W-:-:S02]  /*c7c0*/  VIADD R6, R12, 0x100 ;  /* 0x000001000c067836 */ /* 0x000fc40000000000 */
[----:B------:R-:W-:-:S03]  /*c7d0*/  IMAD.MOV.U32 R7, RZ, RZ, 0x40000040 ;  /* 0x40000040ff077424 */ /* 0x000fc600078e00ff */
[----:B------:R-:W-:Y:S02]  /*c7e0*/  R2UR UR6, R6 ;  /* 0x00000000060672ca */ /* 0x000fe400000e0000 */
[----:B------:R-:W-:Y:S01]  /*c7f0*/  R2UR UR7, R7 ;  /* 0x00000000070772ca */ /* 0x000fe200000e0000 */
[-CC-:B------:R-:W-:Y:S01]  /*c800*/  FFMA.FTZ R176, R176, R0.reuse, -R9.reuse ;  /* 0x00000000b0b07223 */ /* 0x180fe20000010809 */
[-CC-:B------:R-:W-:Y:S01]  /*c810*/  FFMA.FTZ R177, R177, R0.reuse, -R9.reuse ;  /* 0x00000000b1b17223 */ /* 0x180fe20000010809 */
[-CC-:B------:R-:W-:Y:S01]  /*c820*/  FFMA.FTZ R181, R181, R0.reuse, -R9.reuse ;  /* 0x00000000b5b57223 */ /* 0x180fe20000010809 */
[----:B------:R-:W-:-:S04]  /*c830*/  FFMA.FTZ R180, R180, R0, -R9 ;  /* 0x00000000b4b47223 */ /* 0x000fc80000010809 */
[----:B------:R-:W-:Y:S01]  /*c840*/  MUFU.EX2 R177, R177 ;  /* 0x000000b100b17308 */ /* 0x000fe20000000800 */
[----:B------:R-:W-:-:S07]  /*c850*/  IMAD.MOV.U32 R7, RZ, RZ, 0x40000040 ;  /* 0x40000040ff077424 */ /* 0x000fce00078e00ff */
[----:B------:R-:W-:Y:S01]  /*c860*/  MUFU.EX2 R181, R181 ;  /* 0x000000b500b57308 */ /* 0x000fe20000000800 */
[----:B------:R-:W-:-:S07]  /*c870*/  WARPGROUP.DEPBAR.LE gsb0, 0x0 ;  /* 0x00008000000079c5 */ /* 0x000fce0000010000 */
[----:B------:R-:W0:Y:S08]  /*c880*/  MUFU.EX2 R152, R168 ;  /* 0x000000a800987308 */ /* 0x000e300000000800 */
[----:B------:R-:W1:Y:S01]  /*c890*/  MUFU.EX2 R154, R172 ;  /* 0x000000ac009a7308 */ /* 0x000e620000000800 */
[----:B0-----:R-:W-:-:S04]  /*c8a0*/  FADD.FTZ R10, R152, R10 ;  /* 0x0000000a980a7221 */ /* 0x001fc80000010000 */
[C---:B------:R-:W-:Y:S01]  /*c8b0*/  FADD.FTZ R10, R169.reuse, R10 ;  /* 0x0000000aa90a7221 */ /* 0x040fe20000010000 */
[----:B------:R-:W-:Y:S02]  /*c8c0*/  F2FP.F16.F32.PACK_AB R152, R169, R152 ;  /* 0x00000098a998723e */ /* 0x000fe400000000ff */
[----:B------:R-:W-:Y:S01]  /*c8d0*/  F2FP.F16.F32.PACK_AB R153, R171, R170 ;  /* 0x000000aaab99723e */ /* 0x000fe200000000ff */
[----:B-1----:R-:W-:Y:S01]  /*c8e0*/  FADD.FTZ R10, R154, R10 ;  /* 0x0000000a9a0a7221 */ /* 0x002fe20000010000 */
[----:B------:R-:W-:Y:S02]  /*c8f0*/  F2FP.F16.F32.PACK_AB R154, R173, R154 ;  /* 0x0000009aad9a723e */ /* 0x000fe400000000ff */
[----:B------:R-:W-:-:S04]  /*c900*/  F2FP.F16.F32.PACK_AB R155, R175, R174 ;  /* 0x000000aeaf9b723e */ /* 0x000fc800000000ff */
[----:B------:R-:W-:-:S06]  /*c910*/  WARPGROUP.ARRIVE ;  /* 0x00000000000079c5 */ /* 0x000fcc0000000000 */
[----:B------:R-:W-:Y:S01]  /*c920*/  HGMMA.64x256x16.F32 R24, R152, gdesc[UR4].tnspB, R24, gsb0 ;  /* 0x43e0000498187df0 */ /* 0x000fe20008000818 */
[----:B------:R-:W-:Y:S01]  /*c930*/  MUFU.EX2 R178, R178 ;  /* 0x000000b200b27308 */ /* 0x000fe20000000800 */
[----:B------:R-:W-:-:S07]  /*c940*/  FADD.FTZ R10, R173, R10 ;  /* 0x0000000aad0a7221 */ /* 0x000fce0000010000 */
[----:B------:R-:W-:Y:S08]  /*c950*/  MUFU.EX2 R179, R179 ;  /* 0x000000b300b37308 */ /* 0x000ff00000000800 */
[----:B------:R-:W-:Y:S08]  /*c960*/  MUFU.EX2 R182, R182 ;  /* 0x000000b600b67308 */ /* 0x000ff00000000800 */
[----:B------:R-:W-:Y:S01]  /*c970*/  MUFU.EX2 R183, R183 ;  /* 0x000000b700b77308 */ /* 0x000fe20000000800 */
[----:B------:R-:W-:Y:S01]  /*c980*/  VIADD R6, R12, 0x180 ;  /* 0x000001800c067836 */ /* 0x000fe20000000000 */
[----:B------:R-:W-:-:S04]  /*c990*/  R2UR UR7, R7 ;  /* 0x00000000070772ca */ /* 0x000fc800000e0000 */
[----:B------:R-:W-:Y:S01]  /*c9a0*/  R2UR UR6, R6 ;  /* 0x00000000060672ca */ /* 0x000fe200000e0000 */
[-CC-:B------:R-:W-:Y:S01]  /*c9b0*/  FFMA.FTZ R184, R184, R0.reuse, -R9.reuse ;  /* 0x00000000b8b87223 */ /* 0x180fe20000010809 */
[-CC-:B------:R-:W-:Y:S01]  /*c9c0*/  FFMA.FTZ R185, R185, R0.reuse, -R9.reuse ;  /* 0x00000000b9b97223 */ /* 0x180fe20000010809 */
[-CC-:B------:R-:W-:Y:S01]  /*c9d0*/  FFMA.FTZ R189, R189, R0.reuse, -R9.reuse ;  /* 0x00000000bdbd7223 */ /* 0x180fe20000010809 */
[----:B------:R-:W-:-:S04]  /*c9e0*/  FFMA.FTZ R188, R188, R0, -R9 ;  /* 0x00000000bcbc7223 */ /* 0x000fc80000010809 */
[----:B------:R-:W-:Y:S01]  /*c9f0*/  MUFU.EX2 R185, R185 ;  /* 0x000000b900b97308 */ /* 0x000fe20000000800 */
[----:B------:R-:W-:-:S07]  /*ca00*/  VIADD R6, R12, 0x200 ;  /* 0x000002000c067836 */ /* 0x000fce0000000000 */
[----:B------:R-:W-:Y:S08]  /*ca10*/  MUFU.EX2 R189, R189 ;  /* 0x000000bd00bd7308 */ /* 0x000ff00000000800 */
        /* <DEDUP_REMOVED lines=16> */
[----:B------:R-:W-:Y:S01]  /*cb20*/  MUFU.EX2 R191, R191 ;  /* 0x000000bf00bf7308 */ /* 0x000fe20000000800 */
[----:B------:R-:W-:Y:S01]  /*cb30*/  R2UR UR6, R6 ;  /* 0x00000000060672ca */ /* 0x000fe200000e0000 */
        /* <DEDUP_REMOVED lines=8> */
[----:B------:R-:W-:Y:S01]  /*cbc0*/  MUFU.EX2 R198, R198 ;  /* 0x000000c600c67308 */ /* 0x000fe20000000800 */
[----:B------:R-:W-:-:S07]  /*cbd0*/  WARPGROUP.DEPBAR.LE gsb0, 0x0 ;  /* 0x00008000000079c5 */ /* 0x000fce0000010000 */
[----:B------:R-:W0:Y:S08]  /*cbe0*/  MUFU.EX2 R152, R184 ;  /* 0x000000b800987308 */ /* 0x000e300000000800 */
[----:B------:R-:W1:Y:S01]  /*cbf0*/  MUFU.EX2 R154, R188 ;  /* 0x000000bc009a7308 */ /* 0x000e620000000800 */
[----:B0-----:R-:W-:Y:S01]  /*cc00*/  FADD.FTZ R10, R152, R7 ;  /* 0x00000007980a7221 */ /* 0x001fe20000010000 */
[----:B------:R-:W-:-:S03]  /*cc10*/  IMAD.MOV.U32 R7, RZ, RZ, 0x40000040 ;  /* 0x40000040ff077424 */ /* 0x000fc600078e00ff */
[----:B------:R-:W-:Y:S02]  /*cc20*/  FADD.FTZ R6, R185, R10 ;  /* 0x0000000ab9067221 */ /* 0x000fe40000010000 */
[----:B------:R-:W-:Y:S02]  /*cc30*/  R2UR UR7, R7 ;  /* 0x00000000070772ca */ /* 0x000fe400000e0000 */
[----:B-1----:R-:W-:Y:S01]  /*cc40*/  FADD.FTZ R6, R154, R6 ;  /* 0x000000069a067221 */ /* 0x002fe20000010000 */
[----:B------:R-:W-:Y:S02]  /*cc50*/  F2FP.F16.F32.PACK_AB R152, R185, R152 ;  /* 0x00000098b998723e */ /* 0x000fe400000000ff */
[----:B------:R-:W-:Y:S02]  /*cc60*/  F2FP.F16.F32.PACK_AB R154, R189, R154 ;  /* 0x0000009abd9a723e */ /* 0x000fe400000000ff */
[----:B------:R-:W-:Y:S02]  /*cc70*/  F2FP.F16.F32.PACK_AB R153, R187, R186 ;  /* 0x000000babb99723e */ /* 0x000fe400000000ff */
[----:B------:R-:W-:-:S04]  /*cc80*/  F2FP.F16.F32.PACK_AB R155, R191, R190 ;  /* 0x000000bebf9b723e */ /* 0x000fc800000000ff */
[----:B------:R-:W-:-:S06]  /*cc90*/  WARPGROUP.ARRIVE ;  /* 0x00000000000079c5 */ /* 0x000fcc0000000000 */
[----:B------:R-:W-:Y:S01]  /*cca0*/  HGMMA.64x256x16.F32 R24, R152, gdesc[UR4].tnspB, R24, gsb0 ;  /* 0x43e0000498187df0 */ /* 0x000fe20008000818 */
[----:B------:R-:W-:Y:S01]  /*ccb0*/  MUFU.EX2 R199, R199 ;  /* 0x000000c700c77308 */ /* 0x000fe20000000800 */
[----:B------:R-:W-:Y:S01]  /*ccc0*/  FADD.FTZ R6, R189, R6 ;  /* 0x00000006bd067221 */ /* 0x000fe20000010000 */
[----:B------:R-:W-:Y:S02]  /*ccd0*/  VIADD R12, R12, 0x280 ;  /* 0x000002800c0c7836 */ /* 0x000fe40000000000 */
[----:B------:R-:W-:-:S03]  /*cce0*/  IMAD.MOV.U32 R13, RZ, RZ, 0x40000040 ;  /* 0x40000040ff0d7424 */ /* 0x000fc600078e00ff */
[----:B------:R-:W-:Y:S02]  /*ccf0*/  R2UR UR6, R12 ;  /* 0x000000000c0672ca */ /* 0x000fe400000e0000 */
[----:B------:R-:W-:Y:S01]  /*cd00*/  R2UR UR7, R13 ;  /* 0x000000000d0772ca */ /* 0x000fe200000e0000 */
        /* <DEDUP_REMOVED lines=18> */
[----:B------:R-:W-:Y:S02]  /*ce30*/  WARPGROUP.DEPBAR.LE gsb0, 0x0 ;  /* 0x00008000000079c5 */ /* 0x000fe40000010000 */
        /* <DEDUP_REMOVED lines=11> */
[----:B------:R-:W-:Y:S02]  /*cef0*/  @!P1 VIADD R5, R5, 0x32460 ;  /* 0x0003246005059836 */ /* 0x000fe40000000000 */
[----:B------:R-:W-:-:S04]  /*cf00*/  FADD.FTZ R194, R194, R191 ;  /* 0x000000bfc2c27221 */ /* 0x000fc80000010000 */
[----:B------:R-:W-:Y:S01]  /*cf10*/  FADD.FTZ R195, R195, R194 ;  /* 0x000000c2c3c37221 */ /* 0x000fe20000010000 */
[----:B------:R-:W-:-:S03]  /*cf20*/  @!P1 PRMT R5, RZ, 0x654, R5 ;  /* 0x00000654ff059816 */ /* 0x000fc60000000005 */
[----:B------:R-:W-:Y:S01]  /*cf30*/  FADD.FTZ R198, R198, R195 ;  /* 0x000000c3c6c67221 */ /* 0x000fe20000010000 */
[----:B------:R-:W-:Y:S01]  /*cf40*/  FADD.FTZ R12, R9, R12 ;  /* 0x0000000c090c7221 */ /* 0x000fe20000010000 */
[----:B------:R-:W-:Y:S02]  /*cf50*/  IMAD.MOV.U32 R6, RZ, RZ, R8 ;  /* 0x000000ffff067224 */ /* 0x000fe400078e0008 */
[----:B------:R-:W-:Y:S01]  /*cf60*/  FADD.FTZ R13, R199, R198 ;  /* 0x000000c6c70d7221 */ /* 0x000fe20000010000 */
[----:B------:R-:W-:Y:S01]  /*cf70*/  IMAD.MOV.U32 R7, RZ, RZ, R3 ;  /* 0x000000ffff077224 */ /* 0x000fe200078e0003 */
[----:B------:R-:W-:Y:S02]  /*cf80*/  WARPGROUP.DEPBAR.LE gsb0, 0x0 ;  /* 0x00008000000079c5 */ /* 0x000fe40000010000 */
[----:B------:R1:W-:Y:S01]  /*cf90*/  @!P1 SYNCS.ARRIVE.TRANS64.RED.A1T0 RZ, [R5+URZ], RZ ;  /* 0x000000ff05ff99a7 */ /* 0x0003e2000810043f */
[----:B------:R-:W-:Y:S05]  /*cfa0*/  @P2 BRA `(.L_x_10488) ;  /* 0xffffffd800142947 */ /* 0x000fea000383ffff */
.L_x_10478:
[----:B------:R-:W-:Y:S05]  /*cfb0*/  WARPSYNC.ALL ;  /* 0x0000000000007948 */ /* 0x000fea0003800000 */
[----:B-1----:R-:W1:Y:S01]  /*cfc0*/  SHFL.BFLY PT, R5, R12, 0x2, 0x1f ;  /* 0x0c401f000c057f89 */ /* 0x002e6200000e0000 */
[----:B------:R-:W-:Y:S01]  /*cfd0*/  VIADD R200, R200, 0x1 ;  /* 0x00000001c8c87836 */ /* 0x000fe20000000000 */
[----:B------:R2:W-:Y:S08]  /*cfe0*/  BAR.ARV R11, 0x100 ;  /* 0x0004000b0000751d */ /* 0x0005f00000002000 */
[----:B------:R-:W-:Y:S06]  /*cff0*/  BAR.ARV 0x8, 0x180 ;  /* 0x0206000000007b1d */ /* 0x000fec0000002000 */
[----:B------:R-:W-:Y:S01]  /*d000*/  ISETP.NE.AND P0, PT, R200, 0x2, PT ;  /* 0x00000002c800780c */ /* 0x000fe20003f05270 */
[----:B------:R-:W-:Y:S01]  /*d010*/  VIADD R222, R222, 0x1 ;  /* 0x00000001dede7836 */ /* 0x000fe20000000000 */
[----:B------:R-:W3:Y:S01]  /*d020*/  SHFL.BFLY PT, R6, R13, 0x2, 0x1f ;  /* 0x0c401f000d067f89 */ /* 0x000ee200000e0000 */
[----:B------:R-:W-:-:S02]  /*d030*/  PLOP3.LUT P1, PT, PT, PT, PT, 0x8, 0x0 ;  /* 0x000000000000781c */ /* 0x000fc40003f2e170 */
[----:B------:R-:W-:Y:S01]  /*d040*/  SEL R200, R200, RZ, P0 ;  /* 0x000000ffc8c87207 */ /* 0x000fe20000000000 */
[----:B-1----:R-:W-:-:S05]  /*d050*/  FADD.FTZ R5, R5, R12 ;  /* 0x0000000c05057221 */ /* 0x002fca0000010000 */
[----:B0-----:R-:W0:Y:S01]  /*d060*/  SHFL.BFLY PT, R4, R5, 0x1, 0x1f ;  /* 0x0c201f0005047f89 */ /* 0x001e2200000e0000 */
[----:B---3--:R-:W-:Y:S01]  /*d070*/  FADD.FTZ R7, R6, R13 ;  /* 0x0000000d06077221 */ /* 0x008fe20000010000 */
[----:B------:R-:W-:Y:S01]  /*d080*/  IMAD.MOV.U32 R6, RZ, RZ, RZ ;  /* 0x000000ffff067224 */ /* 0x000fe200078e00ff */
[----:B------:R-:W-:-:S03]  /*d090*/  SEL R13, RZ, 0x1, P0 ;  /* 0x00000001ff0d7807 */ /* 0x000fc60000000000 */
[----:B------:R-:W1:Y:S01]  /*d0a0*/  SHFL.BFLY PT, R10, R7, 0x1, 0x1f ;  /* 0x0c201f00070a7f89 */ /* 0x000e6200000e0000 */
[----:B------:R-:W-:Y:S01]  /*d0b0*/  LOP3.LUT R208, R208, R13, RZ, 0x3c, !PT ;  /* 0x0000000dd0d07212 */ /* 0x000fe200078e3cff */
[----:B0-----:R-:W-:Y:S01]  /*d0c0*/  FADD.FTZ R9, R5, R4 ;  /* 0x0000000405097221 */ /* 0x001fe20000010000 */
[----:B------:R-:W-:-:S04]  /*d0d0*/  IMAD.MOV.U32 R5, RZ, RZ, RZ ;  /* 0x000000ffff057224 */ /* 0x000fc800078e00ff */
[----:B------:R-:W-:-:S13]  /*d0e0*/  FSETP.NE.FTZ.AND P2, PT, R9, RZ, PT ;  /* 0x000000ff0900720b */ /* 0x000fda0003f55000 */
[----:B------:R-:W0:Y:S01]  /*d0f0*/  @P2 MUFU.RCP R6, R9 ;  /* 0x0000000900062308 */ /* 0x000e220000001000 */
[----:B-1----:R-:W-:Y:S01]  /*d100*/  FADD.FTZ R12, R7, R10 ;  /* 0x0000000a070c7221 */ /* 0x002fe20000010000 */
[----:B------:R-:W-:-:S04]  /*d110*/  IMAD.MOV.U32 R7, RZ, RZ, -0x800000 ;  /* 0xff800000ff077424 */ /* 0x000fc800078e00ff */
[----:B------:R-:W-:Y:S02]  /*d120*/  FSETP.NE.FTZ.AND P3, PT, R12, RZ, PT ;  /* 0x000000ff0c00720b */ /* 0x000fe40003f75000 */
[----:B------:R-:W1:Y:S01]  /*d130*/  @P2 MUFU.LG2 R20, R9 ;  /* 0x0000000900142308 */ /* 0x000e620000000c00 */
[-C--:B0-----:R-:W-:Y:S01]  /*d140*/  FMUL.FTZ R10, R28, R6.reuse ;  /* 0x000000061c0a7220 */ /* 0x081fe20000410000 */
[----:B------:R-:W-:Y:S01]  /*d150*/  FMUL.FTZ R4, R33, R6 ;  /* 0x0000000621047220 */ /* 0x000fe20000410000 */
[----:B------:R-:W-:-:S08]  /*d160*/  @P2 FMUL.FTZ R28, R0, 0.69314718246459960938 ;  /* 0x3f317218001c2820 */ /* 0x000fd00000410000 */
[----:B------:R-:W0:Y:S01]  /*d170*/  @P3 MUFU.LG2 R18, R12 ;  /* 0x0000000c00123308 */ /* 0x000e220000000c00 */
[----:B------:R-:W-:Y:S01]  /*d180*/  @P3 FMUL.FTZ R21, R0, 0.69314718246459960938 ;  /* 0x3f31721800153820 */ /* 0x000fe20000410000 */
[-C--:B------:R-:W-:Y:S01]  /*d190*/  FMUL.FTZ R162, R48, R6.reuse ;  /* 0x0000000630a27220 */ /* 0x080fe20000410000 */
[-C--:B------:R-:W-:Y:S01]  /*d1a0*/  FMUL.FTZ R166, R64, R6.reuse ;  /* 0x0000000640a67220 */ /* 0x080fe20000410000 */
[-C--:B------:R-:W-:Y:S01]  /*d1b0*/  FMUL.FTZ R170, R80, R6.reuse ;  /* 0x0000000650aa7220 */ /* 0x080fe20000410000 */
[----:B-1----:R-:W-:Y:S01]  /*d1c0*/  @P2 FMUL.FTZ R33, R20, 0.69314718246459960938 ;  /* 0x3f31721814212820 */ /* 0x002fe20000410000 */
[-C--:B------:R-:W-:Y:S01]  /*d1d0*/  FMUL.FTZ R24, R24, R6.reuse ;  /* 0x0000000618187220 */ /* 0x080fe20000410000 */
[-C--:B------:R-:W-:Y:S01]  /*d1e0*/  FMUL.FTZ R25, R25, R6.reuse ;  /* 0x0000000619197220 */ /* 0x080fe20000410000 */
[----:B------:R-:W1:Y:S01]  /*d1f0*/  @P3 MUFU.RCP R5, R12 ;  /* 0x0000000c00053308 */ /* 0x000e620000001000 */
        /* <DEDUP_REMOVED lines=59> */
[----:B------:R-:W-:Y:S01]  /*d5b0*/  FMUL.FTZ R15, R47, R5 ;  /* 0x000000052f0f7220 */ /* 0x000fe20000410000 */
[----:B------:R-:W-:-:S02]  /*d5c0*/  IMAD.MOV.U32 R6, RZ, RZ, -0x800000 ;  /* 0xff800000ff067424 */ /* 0x000fc400078e00ff */
        /* <DEDUP_REMOVED lines=64> */
.L_x_10435:
        /* <DEDUP_REMOVED lines=27> */
[----:B---3--:R-:W-:Y:S01]  /*db80*/  MOV R21, R3 ;  /* 0x0000000300157202 */ /* 0x008fe20000000f00 */
[----:B------:R-:W-:Y:S02]  /*db90*/  BAR.SYNC.DEFER_BLOCKING 0x1, 0x100 ;  /* 0x0044000000007b1d */ /* 0x000fe40000010000 */
[----:B--2---:R-:W-:-:S03]  /*dba0*/  IMAD.WIDE R124, R8, 0x2, R20 ;  /* 0x00000002087c7825 */ /* 0x004fc600078e0214 */
[C---:B------:R-:W-:Y:S02]  /*dbb0*/  IADD3 R8, P2, R124.reuse, 0x40, RZ ;  /* 0x000000407c087810 */ /* 0x040fe40007f5e0ff */
[----:B------:R-:W-:Y:S02]  /*dbc0*/  IADD3 R26, P3, R124, 0x60, RZ ;  /* 0x000000607c1a7810 */ /* 0x000fe40007f7e0ff */
[----:B------:R-:W-:Y:S01]  /*dbd0*/  LOP3.LUT R96, R8, 0x380, RZ, 0xc0, !PT ;  /* 0x0000038008607812 */ /* 0x000fe200078ec0ff */
[--C-:B------:R-:W-:Y:S01]  /*dbe0*/  IMAD.X R97, RZ, RZ, R125.reuse, P2 ;  /* 0x000000ffff617224 */ /* 0x100fe200010e067d */
[----:B-1----:R-:W-:Y:S01]  /*dbf0*/  IADD3 R32, P0, R124, 0x4040, RZ ;  /* 0x000040407c207810 */ /* 0x002fe20007f1e0ff */
[--C-:B------:R-:W-:Y:S01]  /*dc00*/  IMAD.X R101, RZ, RZ, R125.reuse, P3 ;  /* 0x000000ffff657224 */ /* 0x100fe200018e067d */
[----:B------:R-:W-:Y:S02]  /*dc10*/  SHF.R.U64 R96, R96, 0x3, RZ ;  /* 0x0000000360607819 */ /* 0x000fe400000012ff */
[----:B------:R-:W-:Y:S01]  /*dc20*/  IADD3 R30, P5, R124, 0x4020, RZ ;  /* 0x000040207c1e7810 */ /* 0x000fe20007fbe0ff */
[----:B------:R-:W-:Y:S01]  /*dc30*/  IMAD.X R109, RZ, RZ, R125, P0 ;  /* 0x000000ffff6d7224 */ /* 0x000fe200000e067d */
[----:B------:R-:W-:-:S02]  /*dc40*/  LOP3.LUT R100, R26, 0x380, RZ, 0xc0, !PT ;  /* 0x000003801a647812 */ /* 0x000fc400078ec0ff */
[----:B------:R-:W-:Y:S01]  /*dc50*/  LOP3.LUT R96, R96, R8, RZ, 0x3c, !PT ;  /* 0x0000000860607212 */ /* 0x000fe200078e3cff */
[----:B------:R-:W-:Y:S01]  /*dc60*/  IMAD.X R107, RZ, RZ, R125, P5 ;  /* 0x000000ffff6b7224 */ /* 0x000fe200028e067d */
[----:B------:R-:W-:Y:S02]  /*dc70*/  LOP3.LUT R8, R32, 0x380, RZ, 0xc0, !PT ;  /* 0x0000038020087812 */ /* 0x000fe400078ec0ff */
[----:B------:R-:W-:Y:S02]  /*dc80*/  SHF.R.U64 R100, R100, 0x3, RZ ;  /* 0x0000000364647819 */ /* 0x000fe400000012ff */
[----:B------:R-:W-:Y:S02]  /*dc90*/  SHF.R.U64 R8, R8, 0x3, RZ ;  /* 0x0000000308087819 */ /* 0x000fe400000012ff */
[C---:B------:R-:W-:Y:S02]  /*dca0*/  IADD3 R118, P5, R124.reuse, 0x8060, RZ ;  /* 0x000080607c767810 */ /* 0x040fe40007fbe0ff */
[----:B------:R-:W-:-:S02]  /*dcb0*/  IADD3 R3, P1, R124, 0x20, RZ ;  /* 0x000000207c037810 */ /* 0x000fc40007f3e0ff */
[----:B-----5:R-:W-:Y:S01]  /*dcc0*/  IADD3 R28, P4, R124, 0x4000, RZ ;  /* 0x000040007c1c7810 */ /* 0x020fe20007f9e0ff */
[--C-:B------:R-:W-:Y:S01]  /*dcd0*/  IMAD.X R119, RZ, RZ, R125.reuse, P5 ;  /* 0x000000ffff777224 */ /* 0x100fe200028e067d */
[----:B------:R-:W-:Y:S01]  /*dce0*/  LOP3.LUT R100, R100, R26, RZ, 0x3c, !PT ;  /* 0x0000001a64647212 */ /* 0x000fe200078e3cff */
[--C-:B------:R-:W-:Y:S01]  /*dcf0*/  IMAD.X R93, RZ, RZ, R125.reuse, P1 ;  /* 0x000000ffff5d7224 */ /* 0x100fe200008e067d */
[----:B------:R-:W-:Y:S01]  /*dd00*/  IADD3 R114, P3, R124, 0x8020, RZ ;  /* 0x000080207c727810 */ /* 0x000fe20007f7e0ff */
[--C-:B------:R-:W-:Y:S01]  /*dd10*/  IMAD.X R105, RZ, RZ, R125.reuse, P4 ;  /* 0x000000ffff697224 */ /* 0x100fe200020e067d */
[----:B------:R-:W-:Y:S02]  /*dd20*/  LOP3.LUT R26, R30, 0x380, RZ, 0xc0, !PT ;  /* 0x000003801e1a7812 */ /* 0x000fe400078ec0ff */
[----:B------:R-:W-:Y:S01]  /*dd30*/  LOP3.LUT R108, R8, R32, RZ, 0x3c, !PT ;  /* 0x00000020086c7212 */ /* 0x000fe200078e3cff */
[----:B------:R-:W-:Y:S01]  /*dd40*/  IMAD.X R115, RZ, RZ, R125, P3 ;  /* 0x000000ffff737224 */ /* 0x000fe200018e067d */
[----:B------:R-:W-:-:S02]  /*dd50*/  LOP3.LUT R8, R118, 0x380, RZ, 0xc0, !PT ;  /* 0x0000038076087812 */ /* 0x000fc400078ec0ff */
[----:B------:R-:W-:Y:S02]  /*dd60*/  LOP3.LUT R92, R3, 0x380, RZ, 0xc0, !PT ;  /* 0x00000380035c7812 */ /* 0x000fe400078ec0ff */
[----:B------:R-:W-:Y:S02]  /*dd70*/  LOP3.LUT R104, R28, 0x380, RZ, 0xc0, !PT ;  /* 0x000003801c687812 */ /* 0x000fe400078ec0ff */
[----:B------:R-:W-:Y:S02]  /*dd80*/  SHF.R.U64 R26, R26, 0x3, RZ ;  /* 0x000000031a1a7819 */ /* 0x000fe400000012ff */
[----:B------:R-:W-:Y:S02]  /*dd90*/  IADD3 R88, P2, R124, 0x8000, RZ ;  /* 0x000080007c587810 */ /* 0x000fe40007f5e0ff */
[----:B------:R-:W-:Y:S02]  /*dda0*/  SHF.R.U64 R8, R8, 0x3, RZ ;  /* 0x0000000308087819 */ /* 0x000fe400000012ff */
[----:B------:R-:W-:Y:S01]  /*ddb0*/  IADD3 R140, P3, R124, 0xc060, RZ ;  /* 0x0000c0607c8c7810 */ /* 0x000fe20007f7e0ff */
[----:B------:R-:W-:Y:S01]  /*ddc0*/  IMAD.X R113, RZ, RZ, R125, P2 ;  /* 0x000000ffff717224 */ /* 0x000fe200010e067d */
[----:B------:R-:W-:-:S02]  /*ddd0*/  SHF.R.U64 R92, R92, 0x3, RZ ;  /* 0x000000035c5c7819 */ /* 0x000fc400000012ff */
[C---:B------:R-:W-:Y:S02]  /*dde0*/  LOP3.LUT R89, R124.reuse, 0x380, RZ, 0xc0, !PT ;  /* 0x000003807c597812 */ /* 0x040fe400078ec0ff */
[----:B------:R-:W-:Y:S02]  /*ddf0*/  IADD3 R84, P1, R124, 0x4060, RZ ;  /* 0x000040607c547810 */ /* 0x000fe40007f3e0ff */
[----:B------:R-:W-:Y:S02]  /*de00*/  SHF.R.U64 R104, R104, 0x3, RZ ;  /* 0x0000000368687819 */ /* 0x000fe400000012ff */
[----:B------:R-:W-:Y:S02]  /*de10*/  LOP3.LUT R106, R26, R30, RZ, 0x3c, !PT ;  /* 0x0000001e1a6a7212 */ /* 0x000fe400078e3cff */
[----:B------:R-:W-:Y:S02]  /*de20*/  LOP3.LUT R26, R88, 0x380, RZ, 0xc0, !PT ;  /* 0x00000380581a7812 */ /* 0x000fe400078ec0ff */
[----:B------:R-:W-:-:S02]  /*de30*/  LOP3.LUT R118, R8, R118, RZ, 0x3c, !PT ;  /* 0x0000007608767212 */ /* 0x000fc400078e3cff */
[----:B------:R-:W-:Y:S02]  /*de40*/  LOP3.LUT R92, R92, R3, RZ, 0x3c, !PT ;  /* 0x000000035c5c7212 */ /* 0x000fe400078e3cff */
[----:B------:R-:W-:Y:S02]  /*de50*/  LOP3.LUT R8, R140, 0x380, RZ, 0xc0, !PT ;  /* 0x000003808c087812 */ /* 0x000fe400078ec0ff */
[----:B------:R-:W-:Y:S02]  /*de60*/  SHF.R.U64 R89, R89, 0x3, RZ ;  /* 0x0000000359597819 */ /* 0x000fe400000012ff */
[----:B------:R-:W-:Y:S02]  /*de70*/  LOP3.LUT R3, R84, 0x380, RZ, 0xc0, !PT ;  /* 0x0000038054037812 */ /* 0x000fe400078ec0ff */
[----:B------:R-:W-:Y:S02]  /*de80*/  LOP3.LUT R104, R104, R28, RZ, 0x3c, !PT ;  /* 0x0000001c68687212 */ /* 0x000fe400078e3cff */
[----:B------:R-:W-:-:S02]  /*de90*/  LOP3.LUT R28, R114, 0x380, RZ, 0xc0, !PT ;  /* 0x00000380721c7812 */ /* 0x000fc400078ec0ff */
[----:B------:R-:W-:Y:S02]  /*dea0*/  IADD3.X R111, RZ, R125, RZ, P1, !PT ;  /* 0x0000007dff6f7210 */ /* 0x000fe40000ffe4ff */
[----:B------:R-:W-:Y:S02]  /*deb0*/  SHF.R.U64 R26, R26, 0x3, RZ ;  /* 0x000000031a1a7819 */ /* 0x000fe400000012ff */
[C---:B------:R-:W-:Y:S02]  /*dec0*/  IADD3 R116, P4, R124.reuse, 0x8040, RZ ;  /* 0x000080407c747810 */ /* 0x040fe40007f9e0ff */
[C---:B------:R-:W-:Y:S02]  /*ded0*/  IADD3 R120, P0, R124.reuse, 0xc000, RZ ;  /* 0x0000c0007c787810 */ /* 0x040fe40007f1e0ff */
[C---:B------:R-:W-:Y:S01]  /*dee0*/  IADD3 R122, P1, R124.reuse, 0xc020, RZ ;  /* 0x0000c0207c7a7810 */ /* 0x040fe20007f3e0ff */
[--C-:B------:R-:W-:Y:S01]  /*def0*/  IMAD.X R117, RZ, RZ, R125.reuse, P4 ;  /* 0x000000ffff757224 */ /* 0x100fe200020e067d */
[----:B------:R-:W-:Y:S01]  /*df00*/  IADD3 R136, P2, R124, 0xc040, RZ ;  /* 0x0000c0407c887810 */ /* 0x000fe20007f5e0ff */
[--C-:B------:R-:W-:Y:S01]  /*df10*/  IMAD.X R121, RZ, RZ, R125.reuse, P0 ;  /* 0x000000ffff797224 */ /* 0x100fe200000e067d */
[----:B------:R-:W-:Y:S01]  /*df20*/  SHF.R.U64 R8, R8, 0x3, RZ ;  /* 0x0000000308087819 */ /* 0x000fe200000012ff */
[--C-:B------:R-:W-:Y:S01]  /*df30*/  IMAD.X R123, RZ, RZ, R125.reuse, P1 ;  /* 0x000000ffff7b7224 */ /* 0x100fe200008e067d */
[----:B------:R-:W-:Y:S01]  /*df40*/  LOP3.LUT R124, R89, R124, RZ, 0x3c, !PT ;  /* 0x0000007c597c7212 */ /* 0x000fe200078e3cff */
[--C-:B------:R-:W-:Y:S01]  /*df50*/  IMAD.X R85, RZ, RZ, R125.reuse, P2 ;  /* 0x000000ffff557224 */ /* 0x100fe200010e067d */
[----:B------:R-:W-:Y:S01]  /*df60*/  SHF.R.U64 R3, R3, 0x3, RZ ;  /* 0x0000000303037819 */ /* 0x000fe200000012ff */
[----:B------:R-:W-:Y:S01]  /*df70*/  IMAD.X R89, RZ, RZ, R125, P3 ;  /* 0x000000ffff597224 */ /* 0x000fe200018e067d */
[----:B------:R-:W-:-:S02]  /*df80*/  SHF.R.U64 R28, R28, 0x3, RZ ;  /* 0x000000031c1c7819 */ /* 0x000fc400000012ff */
[----:B------:R-:W-:Y:S02]  /*df90*/  LOP3.LUT R112, R26, R88, RZ, 0x3c, !PT ;  /* 0x000000581a707212 */ /* 0x000fe400078e3cff */
[----:B------:R-:W-:Y:S02]  /*dfa0*/  LOP3.LUT R88, R8, R140, RZ, 0x3c, !PT ;  /* 0x0000008c08587212 */ /* 0x000fe400078e3cff */
[----:B------:R-:W-:Y:S02]  /*dfb0*/  LOP3.LUT R110, R3, R84, RZ, 0x3c, !PT ;  /* 0x00000054036e7212 */ /* 0x000fe400078e3cff */
[----:B------:R-:W-:Y:S02]  /*dfc0*/  MOV R124, R124 ;  /* 0x0000007c007c7202 */ /* 0x000fe40000000f00 */
[----:B------:R-:W-:Y:S02]  /*dfd0*/  F2FP.F16.F32.PACK_AB R8, R25, R24 ;  /* 0x000000181908723e */ /* 0x000fe400000000ff */
[----:B------:R-:W-:-:S02]  /*dfe0*/  LOP3.LUT R3, R116, 0x380, RZ, 0xc0, !PT ;  /* 0x0000038074037812 */ /* 0x000fc400078ec0ff */
[----:B------:R-:W-:Y:S01]  /*dff0*/  LOP3.LUT R114, R28, R114, RZ, 0x3c, !PT ;  /* 0x000000721c727212 */ /* 0x000fe200078e3cff */
[----:B------:R1:W-:Y:S01]  /*e000*/  STSM.16.M88.4 [R124], R8 ;  /* 0x000000087c007844 */ /* 0x0003e20000000200 */
[----:B------:R-:W-:Y:S02]  /*e010*/  LOP3.LUT R26, R120, 0x380, RZ, 0xc0, !PT ;  /* 0x00000380781a7812 */ /* 0x000fe400078ec0ff */
[----:B------:R-:W-:Y:S02]  /*e020*/  LOP3.LUT R28, R122, 0x380, RZ, 0xc0, !PT ;  /* 0x000003807a1c7812 */ /* 0x000fe400078ec0ff */
[----:B------:R-:W-:Y:S02]  /*e030*/  SHF.R.U64 R3, R3, 0x3, RZ ;  /* 0x0000000303037819 */ /* 0x000fe400000012ff */
[----:B------:R-:W-:Y:S02]  /*e040*/  SHF.R.U64 R26, R26, 0x3, RZ ;  /* 0x000000031a1a7819 */ /* 0x000fe400000012ff */
[----:B------:R-:W-:-:S02]  /*e050*/  SHF.R.U64 R28, R28, 0x3, RZ ;  /* 0x000000031c1c7819 */ /* 0x000fc400000012ff */
[----:B------:R-:W-:Y:S02]  /*e060*/  MOV R92, R92 ;  /* 0x0000005c005c7202 */ /* 0x000fe40000000f00 */
[----:B------:R-:W-:Y:S02]  /*e070*/  MOV R96, R96 ;  /* 0x0000006000607202 */ /* 0x000fe40000000f00 */
[----:B------:R-:W-:Y:S02]  /*e080*/  LOP3.LUT R116, R3, R116, RZ, 0x3c, !PT ;  /* 0x0000007403747212 */ /* 0x000fe400078e3cff */
[----:B-1----:R-:W-:Y:S02]  /*e090*/  F2FP.F16.F32.PACK_AB R8, R4, R14 ;  /* 0x0000000e0408723e */ /* 0x002fe400000000ff */
[----:B------:R-:W-:Y:S02]  /*e0a0*/  F2FP.F16.F32.PACK_AB R9, R12, R0 ;  /* 0x000000000c09723e */ /* 0x000fe400000000ff */
[----:B------:R-:W-:Y:S01]  /*e0b0*/  F2FP.F16.F32.PACK_AB R10, R37, R36 ;  /* 0x00000024250a723e */ /* 0x000fe200000000ff */
[----:B------:R-:W1:Y:S01]  /*e0c0*/  LDC R0, c[0x0][0xce8] ;  /* 0x00033a00ff007b82 */ /* 0x000e620000000800 */
[----:B------:R-:W-:-:S02]  /*e0d0*/  F2FP.F16.F32.PACK_AB R11, R39, R38 ;  /* 0x00000026270b723e */ /* 0x000fc400000000ff */
[----:B------:R-:W-:Y:S02]  /*e0e0*/  F2FP.F16.F32.PACK_AB R12, R41, R160 ;  /* 0x000000a0290c723e */ /* 0x000fe400000000ff */
[----:B------:R-:W-:Y:S01]  /*e0f0*/  F2FP.F16.F32.PACK_AB R14, R45, R161 ;  /* 0x000000a12d0e723e */ /* 0x000fe200000000ff */
[----:B------:R2:W-:Y:S01]  /*e100*/  STSM.16.M88.4 [R92], R8 ;  /* 0x000000085c007844 */ /* 0x0005e20000000200 */
[----:B------:R-:W-:Y:S02]  /*e110*/  LOP3.LUT R120, R26, R120, RZ, 0x3c, !PT ;  /* 0x000000781a787212 */ /* 0x000fe400078e3cff */
[----:B------:R-:W-:Y:S01]  /*e120*/  LOP3.LUT R3, R136, 0x380, RZ, 0xc0, !PT ;  /* 0x0000038088037812 */ /* 0x000fe200078ec0ff */
[----:B------:R3:W-:Y:S01]  /*e130*/  STSM.16.M88.4 [R96], R12 ;  /* 0x0000000c60007844 */ /* 0x0007e20000000200 */
[----:B------:R-:W-:Y:S02]  /*e140*/  LOP3.LUT R122, R28, R122, RZ, 0x3c, !PT ;  /* 0x0000007a1c7a7212 */ /* 0x000fe400078e3cff */
[----:B------:R-:W-:-:S02]  /*e150*/  MOV R100, R100 ;  /* 0x0000006400647202 */ /* 0x000fc40000000f00 */
[----:B------:R-:W-:Y:S02]  /*e160*/  F2FP.F16.F32.PACK_AB R24, R49, R162 ;  /* 0x000000a23118723e */ /* 0x000fe400000000ff */
[----:B------:R-:W-:Y:S02]  /*e170*/  F2FP.F16.F32.PACK_AB R25, R51, R50 ;  /* 0x000000323319723e */ /* 0x000fe400000000ff */
[----:B------:R-:W-:Y:S02]  /*e180*/  F2FP.F16.F32.PACK_AB R26, R53, R163 ;  /* 0x000000a3351a723e */ /* 0x000fe400000000ff */
[----:B------:R-:W-:Y:S02]  /*e190*/  MOV R104, R104 ;  /* 0x0000006800687202 */ /* 0x000fe40000000f00 */
[----:B------:R-:W-:Y:S01]  /*e1a0*/  F2FP.F16.F32.PACK_AB R28, R57, R164 ;  /* 0x000000a4391c723e */ /* 0x000fe200000000ff */
[----:B------:R-:W-:Y:S01]  /*e1b0*/  STSM.16.M88.4 [R100], R24 ;  /* 0x0000001864007844 */ /* 0x000fe20000000200 */
[----:B------:R-:W-:-:S02]  /*e1c0*/  F2FP.F16.F32.PACK_AB R30, R61, R165 ;  /* 0x000000a53d1e723e */ /* 0x000fc400000000ff */
[----:B------:R-:W-:Y:S02]  /*e1d0*/  MOV R106, R106 ;  /* 0x0000006a006a7202 */ /* 0x000fe40000000f00 */
[----:B--2---:R-:W-:Y:S01]  /*e1e0*/  F2FP.F16.F32.PACK_AB R8, R65, R166 ;  /* 0x000000a64108723e */ /* 0x004fe200000000ff */
[----:B------:R-:W-:Y:S01]  /*e1f0*/  STSM.16.M88.4 [R104], R28 ;  /* 0x0000001c68007844 */ /* 0x000fe20000000200 */
[----:B------:R-:W-:Y:S02]  /*e200*/  F2FP.F16.F32.PACK_AB R9, R67, R66 ;  /* 0x000000424309723e */ /* 0x000fe400000000ff */
[----:B------:R-:W-:Y:S02]  /*e210*/  F2FP.F16.F32.PACK_AB R10, R69, R167 ;  /* 0x000000a7450a723e */ /* 0x000fe400000000ff */
[----:B------:R-:W-:Y:S02]  /*e220*/  F2FP.F16.F32.PACK_AB R11, R71, R70 ;  /* 0x00000046470b723e */ /* 0x000fe400000000ff */
[----:B------:R-:W-:-:S02]  /*e230*/  MOV R108, R108 ;  /* 0x0000006c006c7202 */ /* 0x000fc40000000f00 */
[----:B---3--:R-:W-:Y:S01]  /*e240*/  F2FP.F16.F32.PACK_AB R12, R73, R168 ;  /* 0x000000a8490c723e */ /* 0x008fe200000000ff */
[----:B------:R2:W-:Y:S01]  /*e250*/  STSM.16.M88.4 [R106], R8 ;  /* 0x000000086a007844 */ /* 0x0005e20000000200 */
[----:B------:R-:W-:Y:S02]  /*e260*/  F2FP.F16.F32.PACK_AB R13, R75, R74 ;  /* 0x0000004a4b0d723e */ /* 0x000fe400000000ff */
[----:B------:R-:W-:Y:S02]  /*e270*/  F2FP.F16.F32.PACK_AB R14, R77, R169 ;  /* 0x000000a94d0e723e */ /* 0x000fe400000000ff */
[----:B------:R-:W-:Y:S02]  /*e280*/  F2FP.F16.F32.PACK_AB R15, R79, R78 ;  /* 0x0000004e4f0f723e */ /* 0x000fe400000000ff */
[----:B------:R-:W-:Y:S02]  /*e290*/  SHF.R.U64 R3, R3, 0x3, RZ ;  /* 0x0000000303037819 */ /* 0x000fe400000012ff */
[----:B------:R-:W-:Y:S01]  /*e2a0*/  MOV R110, R110 ;  /* 0x0000006e006e7202 */ /* 0x000fe20000000f00 */
[----:B------:R3:W-:Y:S01]  /*e2b0*/  STSM.16.M88.4 [R108], R12 ;  /* 0x0000000c6c007844 */ /* 0x0007e20000000200 */
[----:B------:R-:W-:-:S02]  /*e2c0*/  F2FP.F16.F32.PACK_AB R36, R81, R170 ;  /* 0x000000aa5124723e */ /* 0x000fc400000000ff */
[----:B------:R-:W-:Y:S02]  /*e2d0*/  F2FP.F16.F32.PACK_AB R37, R83, R82 ;  /* 0x000000525325723e */ /* 0x000fe400000000ff */
[----:B------:R-:W-:Y:S02]  /*e2e0*/  F2FP.F16.F32.PACK_AB R38, R48, R171 ;  /* 0x000000ab3026723e */ /* 0x000fe400000000ff */
[----:B------:R-:W-:Y:S02]  /*e2f0*/  F2FP.F16.F32.PACK_AB R39, R87, R86 ;  /* 0x000000565727723e */ /* 0x000fe400000000ff */
[----:B------:R-:W-:Y:S02]  /*e300*/  MOV R112, R112 ;  /* 0x0000007000707202 */ /* 0x000fe40000000f00 */
[----:B------:R-:W-:Y:S01]  /*e310*/  F2FP.F16.F32.PACK_AB R48, R64, R172 ;  /* 0x000000ac4030723e */ /* 0x000fe200000000ff */
[----:B------:R4:W-:Y:S01]  /*e320*/  STSM.16.M88.4 [R110], R36 ;  /* 0x000000246e007844 */ /* 0x0009e20000000200 */
[----:B------:R-:W-:-:S02]  /*e330*/  F2FP.F16.F32.PACK_AB R49, R91, R90 ;  /* 0x0000005a5b31723e */ /* 0x000fc400000000ff */
[----:B------:R-:W-:Y:S01]  /*e340*/  F2FP.F16.F32.PACK_AB R50, R80, R173 ;  /* 0x000000ad5032723e */ /* 0x000fe200000000ff */
[----:B------:R-:W-:Y:S01]  /*e350*/  IMAD.MOV.U32 R80, RZ, RZ, RZ ;  /* 0x000000ffff507224 */ /* 0x000fe200078e00ff */
[----:B------:R-:W-:Y:S02]  /*e360*/  F2FP.F16.F32.PACK_AB R51, R95, R94 ;  /* 0x0000005e5f33723e */ /* 0x000fe400000000ff */
[----:B------:R-:W-:Y:S02]  /*e370*/  MOV R114, R114 ;  /* 0x0000007200727202 */ /* 0x000fe40000000f00 */
[----:B------:R-:W-:Y:S01]  /*e380*/  F2FP.F16.F32.PACK_AB R64, R152, R174 ;  /* 0x000000ae9840723e */ /* 0x000fe200000000ff */
[----:B------:R-:W-:Y:S01]  /*e390*/  STSM.16.M88.4 [R112], R48 ;  /* 0x0000003070007844 */ /* 0x000fe20000000200 */
[----:B------:R-:W-:Y:S02]  /*e3a0*/  F2FP.F16.F32.PACK_AB R65, R99, R98 ;  /* 0x000000626341723e */ /* 0x000fe400000000ff */
[----:B------:R-:W-:-:S02]  /*e3b0*/  F2FP.F16.F32.PACK_AB R66, R153, R175 ;  /* 0x000000af9942723e */ /* 0x000fc400000000ff */
[----:B------:R-:W-:Y:S02]  /*e3c0*/  F2FP.F16.F32.PACK_AB R67, R103, R102 ;  /* 0x000000666743723e */ /* 0x000fe400000000ff */
[----:B------:R-:W-:Y:S02]  /*e3d0*/  LOP3.LUT R84, R3, R136, RZ, 0x3c, !PT ;  /* 0x0000008803547212 */ /* 0x000fe400078e3cff */
[----:B------:R-:W-:Y:S01]  /*e3e0*/  MOV R116, R116 ;  /* 0x0000007400747202 */ /* 0x000fe20000000f00 */
[----:B------:R-:W-:Y:S01]  /*e3f0*/  STSM.16.M88.4 [R114], R64 ;  /* 0x0000004072007844 */ /* 0x000fe20000000200 */
[----:B--2---:R-:W-:Y:S02]  /*e400*/  F2FP.F16.F32.PACK_AB R8, R154, R176 ;  /* 0x000000b09a08723e */ /* 0x004fe400000000ff */
[----:B------:R-:W-:Y:S02]  /*e410*/  F2FP.F16.F32.PACK_AB R9, R43, R40 ;  /* 0x000000282b09723e */ /* 0x000fe400000000ff */
[----:B------:R-:W-:-:S02]  /*e420*/  F2FP.F16.F32.PACK_AB R10, R155, R177 ;  /* 0x000000b19b0a723e */ /* 0x000fc400000000ff */
[----:B------:R-:W-:Y:S02]  /*e430*/  F2FP.F16.F32.PACK_AB R11, R47, R44 ;  /* 0x0000002c2f0b723e */ /* 0x000fe400000000ff */
[----:B------:R-:W-:Y:S02]  /*e440*/  MOV R118, R118 ;  /* 0x0000007600767202 */ /* 0x000fe40000000f00 */
[----:B---3--:R-:W-:Y:S01]  /*e450*/  F2FP.F16.F32.PACK_AB R12, R156, R178 ;  /* 0x000000b29c0c723e */ /* 0x008fe200000000ff */
[----:B------:R2:W-:Y:S01]  /*e460*/  STSM.16.M88.4 [R116], R8 ;  /* 0x0000000874007844 */ /* 0x0005e20000000200 */
        /* <DEDUP_REMOVED lines=9> */
[----:B------:R-:W-:-:S02]  /*e500*/  ISETP.NE.U32.AND P0, PT, RZ, UR4, PT ;  /* 0x00000004ff007c0c */ /* 0x000fc4000bf05070 */
[----:B------:R-:W-:Y:S01]  /*e510*/  IADD3 R4, P1, R218, UR4, RZ ;  /* 0x00000004da047c10 */ /* 0x000fe2000ff3e0ff */
[----:B------:R3:W-:Y:S01]  /*e520*/  STSM.16.M88.4 [R120], R24 ;  /* 0x0000001878007844 */ /* 0x0007e20000000200 */
[----:B------:R-:W-:Y:S02]  /*e530*/  MOV R122, R122 ;  /* 0x0000007a007a7202 */ /* 0x000fe40000000f00 */
[----:B------:R-:W-:Y:S02]  /*e540*/  F2FP.F16.F32.PACK_AB R28, R129, R128 ;  /* 0x00000080811c723e */ /* 0x000fe400000000ff */
[----:B------:R-:W-:Y:S02]  /*e550*/  F2FP.F16.F32.PACK_AB R29, R131, R130 ;  /* 0x00000082831d723e */ /* 0x000fe400000000ff */
[----:B------:R-:W-:Y:S02]  /*e560*/  F2FP.F16.F32.PACK_AB R30, R133, R132 ;  /* 0x00000084851e723e */ /* 0x000fe400000000ff */
[----:B------:R-:W-:-:S02]  /*e570*/  F2FP.F16.F32.PACK_AB R31, R135, R134 ;  /* 0x00000086871f723e */ /* 0x000fc400000000ff */
[----:B------:R-:W-:Y:S02]  /*e580*/  MOV R84, R84 ;  /* 0x0000005400547202 */ /* 0x000fe40000000f00 */
[----:B----4-:R-:W-:Y:S01]  /*e590*/  F2FP.F16.F32.PACK_AB R36, R137, R182 ;  /* 0x000000b68924723e */ /* 0x010fe200000000ff */
[----:B------:R4:W-:Y:S01]  /*e5a0*/  STSM.16.M88.4 [R122], R28 ;  /* 0x0000001c7a007844 */ /* 0x0009e20000000200 */
[----:B------:R-:W-:Y:S02]  /*e5b0*/  F2FP.F16.F32.PACK_AB R37, R139, R138 ;  /* 0x0000008a8b25723e */ /* 0x000fe400000000ff */
[----:B------:R-:W-:Y:S02]  /*e5c0*/  F2FP.F16.F32.PACK_AB R38, R141, R183 ;  /* 0x000000b78d26723e */ /* 0x000fe400000000ff */
[----:B------:R-:W-:Y:S02]  /*e5d0*/  F2FP.F16.F32.PACK_AB R39, R143, R142 ;  /* 0x0000008e8f27723e */ /* 0x000fe400000000ff */
[----:B------:R-:W-:-:S02]  /*e5e0*/  MOV R88, R88 ;  /* 0x0000005800587202 */ /* 0x000fc40000000f00 */
        /* <DEDUP_REMOVED lines=10> */
[----:B--2---:R-:W-:Y:S01]  /*e690*/  IMAD.U32 R11, RZ, RZ, UR4 ;  /* 0x00000004ff0b7e24 */ /* 0x004fe2000f8e00ff */
[----:B------:R-:W-:Y:S01]  /*e6a0*/  @P2 IADD3.X R219, R219, UR5, RZ, P3, !PT ;  /* 0x00000005dbdb2c10 */ /* 0x000fe20009ffe4ff */
[----:B------:R4:W5:Y:S01]  /*e6b0*/  @P0 LDG.E R80, desc[UR60][R4.64] ;  /* 0x0000003c04500981 */ /* 0x000962000c1e1900 */
[----:B-1----:R-:W-:Y:S01]  /*e6c0*/  ISETP.NE.AND P1, PT, R0, 0x1, PT ;  /* 0x000000010000780c */ /* 0x002fe20003f25270 */
[----:B---3--:R-:W-:Y:S02]  /*e6d0*/  IMAD R27, R223, 0x80, R237 ;  /* 0x00000080df1b7824 */ /* 0x008fe400078e02ed */
[----:B------:R4:W5:Y:S10]  /*e6e0*/  @P2 LDG.E R11, desc[UR60][R218.64] ;  /* 0x0000003cda0b2981 */ /* 0x000974000c1e1900 */
[----:B------:R-:W1:Y:S08]  /*e6f0*/  @P1 LDC R8, c[0x0][0xcec] ;  /* 0x00033b00ff081b82 */ /* 0x000e700000000800 */
[----:B------:R-:W2:Y:S01]  /*e700*/  @P1 LDC R13, c[0x0][0xcf0] ;  /* 0x00033c00ff0d1b82 */ /* 0x000ea20000000800 */
[----:B----4-:R-:W-:Y:S05]  /*e710*/  @P2 BRA `(.L_x_10491) ;  /* 0x0000000000102947 */ /* 0x010fea0003800000 */
[----:B------:R-:W-:Y:S05]  /*e720*/  @!P0 BRA `(.L_x_10491) ;  /* 0x00000000000c8947 */ /* 0x000fea0003800000 */
[----:B------:R-:W3:Y:S04]  /*e730*/  LDG.E R10, desc[UR60][R4.64] ;  /* 0x0000003c040a7981 */ /* 0x000ee8000c1e1900 */
[----:B-----5:R-:W3:Y:S02]  /*e740*/  LDG.E R11, desc[UR60][R4.64+0x4] ;  /* 0x0000043c040b7981 */ /* 0x020ee4000c1e1900 */
[----:B---3--:R-:W-:-:S07]  /*e750*/  IMAD.IADD R11, R11, 0x1, -R10 ;  /* 0x000000010b0b7824 */ /* 0x008fce00078e0a0a */
.L_x_10491:
[----:B------:R-:W-:Y:S01]  /*e760*/  SHF.R.S32.HI R3, RZ, 0x1f, R217 ;  /* 0x0000001fff037819 */ /* 0x000fe200000114d9 */
[----:B-1----:R-:W-:Y:S01]  /*e770*/  @P1 IMAD.HI.U32 R4, R27, R8, RZ ;  /* 0x000000081b041227 */ /* 0x002fe200078e00ff */
[----:B------:R-:W-:Y:S01]  /*e780*/  ULDC.64 UR4, c[0x0][0xc90] ;  /* 0x0003240000047ab9 */ /* 0x000fe20000000a00 */
[----:B-----5:R-:W-:Y:S01]  /*e790*/  SHF.R.S32.HI R81, RZ, 0x1f, R80 ;  /* 0x0000001fff517819 */ /* 0x020fe20000011450 */
[----:B------:R-:W1:Y:S01]  /*e7a0*/  @P1 LDC R83, c[0x0][0xcec] ;  /* 0x00033b00ff531b82 */ /* 0x000e620000000800 */
[----:B------:R-:W-:Y:S01]  /*e7b0*/  IMAD R8, R3, UR4, RZ ;  /* 0x0000000403087c24 */ /* 0x000fe2000f8e02ff */
[----:B------:R-:W-:Y:S01]  /*e7c0*/  SEL R229, R229, RZ, !P0 ;  /* 0x000000ffe5e57207 */ /* 0x000fe20004000000 */
[----:B------:R-:W-:Y:S01]  /*e7d0*/  IMAD.MOV.U32 R9, RZ, RZ, R27 ;  /* 0x000000ffff097224 */ /* 0x000fe200078e001b */
[----:B--2---:R-:W-:Y:S01]  /*e7e0*/  @P1 SHF.R.U32.HI R9, RZ, R13, R4 ;  /* 0x0000000dff091219 */ /* 0x004fe20000011604 */
[----:B------:R-:W-:Y:S01]  /*e7f0*/  IMAD.WIDE.U32 R4, R217, UR4, R80 ;  /* 0x00000004d9047c25 */ /* 0x000fe2000f8e0050 */
[----:B------:R-:W-:-:S02]  /*e800*/  SEL R220, R220, RZ, !P0 ;  /* 0x000000ffdcdc7207 */ /* 0x000fc40004000000 */
[----:B------:R-:W2:Y:S01]  /*e810*/  @P1 LDC R85, c[0x0][0xcf0] ;  /* 0x00033c00ff551b82 */ /* 0x000ea20000000800 */
[----:B------:R-:W-:Y:S01]  /*e820*/  IMAD R13, R217, UR5, R8 ;  /* 0x00000005d90d7c24 */ /* 0x000fe2000f8e0208 */
[----:B------:R-:W-:Y:S01]  /*e830*/  ULDC.64 UR4, c[0x0][0xc98] ;  /* 0x0003260000047ab9 */ /* 0x000fe20000000a00 */
[----:B------:R-:W-:Y:S02]  /*e840*/  IMAD.MOV R25, RZ, RZ, -R9 ;  /* 0x000000ffff197224 */ /* 0x000fe400078e0a09 */
[----:B------:R-:W-:Y:S02]  /*e850*/  IMAD.IADD R5, R5, 0x1, R13 ;  /* 0x0000000105057824 */ /* 0x000fe400078e020d */
[----:B------:R-:W-:Y:S02]  /*e860*/  IMAD R13, R0, R25, R27 ;  /* 0x00000019000d7224 */ /* 0x000fe400078e021b */
[----:B------:R-:W-:Y:S02]  /*e870*/  IMAD R15, R228, 0x40, R209 ;  /* 0x00000040e40f7824 */ /* 0x000fe400078e02d1 */
[----:B------:R-:W-:Y:S01]  /*e880*/  IMAD R25, R229, UR4, RZ ;  /* 0x00000004e5197c24 */ /* 0x000fe2000f8e02ff */
[----:B------:R-:W-:Y:S01]  /*e890*/  SHF.R.S32.HI R8, RZ, 0x1f, R13 ;  /* 0x0000001fff087819 */ /* 0x000fe2000001140d */
[----:B------:R-:W-:-:S04]  /*e8a0*/  IMAD.WIDE.U32 R4, R220, UR4, R4 ;  /* 0x00000004dc047c25 */ /* 0x000fc8000f8e0004 */
[----:B------:R-:W-:Y:S01]  /*e8b0*/  IMAD.WIDE R20, R15, 0x2, R20 ;  /* 0x000000020f147825 */ /* 0x000fe200078e0214 */
[----:B------:R-:W-:Y:S02]  /*e8c0*/  SHF.R.S32.HI R15, RZ, 0x1f, R9 ;  /* 0x0000001fff0f7819 */ /* 0x000fe40000011409 */
[----:B------:R-:W-:Y:S01]  /*e8d0*/  IADD3 R4, P0, R9, R4, RZ ;  /* 0x0000000409047210 */ /* 0x000fe20007f1e0ff */
[----:B------:R-:W-:Y:S01]  /*e8e0*/  IMAD R25, R220, UR5, R25 ;  /* 0x00000005dc197c24 */ /* 0x000fe2000f8e0219 */
[----:B------:R-:W-:Y:S01]  /*e8f0*/  ULDC.64 UR4, c[0x0][0xc88] ;  /* 0x0003220000047ab9 */ /* 0x000fe20000000a00 */
[----:B------:R-:W-:Y:S01]  /*e900*/  IADD3 R9, P2, R20, 0x1000, RZ ;  /* 0x0000100014097810 */ /* 0x000fe20007f5e0ff */
[----:B------:R-:W-:Y:S01]  /*e910*/  IMAD R10, R8, UR4, RZ ;  /* 0x00000004080a7c24 */ /* 0x000fe2000f8e02ff */
[----:B------:R-:W-:Y:S01]  /*e920*/  IADD3 R37, P4, R20, 0x5000, RZ ;  /* 0x0000500014257810 */ /* 0x000fe20007f9e0ff */
[----:B------:R-:W-:Y:S01]  /*e930*/  IMAD R32, R11, R0, RZ ;  /* 0x000000000b207224 */ /* 0x000fe200078e02ff */
[----:B------:R-:W-:Y:S01]  /*e940*/  IADD3.X R5, R15, R5, R25, P0, !PT ;  /* 0x000000050f057210 */ /* 0x000fe200007fe419 */
[----:B------:R-:W-:Y:S01]  /*e950*/  IMAD R15, R13, UR5, R10 ;  /* 0x000000050d0f7c24 */ /* 0x000fe2000f8e020a */
[----:B------:R-:W-:-:S02]  /*e960*/  LOP3.LUT R8, R9, 0x380, RZ, 0xc0, !PT ;  /* 0x0000038009087812 */ /* 0x000fc400078ec0ff */
[C---:B------:R-:W-:Y:S01]  /*e970*/  IADD3 R25, P5, R20.reuse, 0x3000, RZ ;  /* 0x0000300014197810 */ /* 0x040fe20007fbe0ff */
[----:B------:R-:W-:Y:S01]  /*e980*/  IMAD.WIDE.U32 R4, R13, UR4, R4 ;  /* 0x000000040d047c25 */ /* 0x000fe2000f8e0004 */
[----:B------:R-:W-:Y:S01]  /*e990*/  ULDC.64 UR4, c[0x0][0xc50] ;  /* 0x0003140000047ab9 */ /* 0x000fe20000000a00 */
[----:B------:R-:W-:Y:S02]  /*e9a0*/  IADD3 R13, P3, R20, 0x2000, RZ ;  /* 0x00002000140d7810 */ /* 0x000fe40007f7e0ff */
[----:B------:R-:W-:Y:S01]  /*e9b0*/  IMAD.IADD R5, R5, 0x1, R15 ;  /* 0x0000000105057824 */ /* 0x000fe200078e020f */
[----:B------:R-:W-:Y:S02]  /*e9c0*/  LEA R10, P0, R4, UR4, 0x2 ;  /* 0x00000004040a7c11 */ /* 0x000fe4000f8010ff */
[----:B------:R-:W-:Y:S02]  /*e9d0*/  SHF.R.U64 R8, R8, 0x3, RZ ;  /* 0x0000000308087819 */ /* 0x000fe400000012ff */
[----:B------:R-:W-:Y:S01]  /*e9e0*/  LEA.HI.X R4, R4, UR5, R5, 0x2, P0 ;  /* 0x0000000504047c11 */ /* 0x000fe200080f1405 */
[----:B------:R-:W-:Y:S01]  /*e9f0*/  SHFL.IDX PT, R54, R10, RZ, 0x1c1f ;  /* 0x001c1fff0a367589 */ /* 0x000fe200000e0000 */
[----:B------:R-:W-:Y:S01]  /*ea00*/  IADD3 R29, P0, R20, 0x4000, RZ ;  /* 0x00004000141d7810 */ /* 0x000fe20007f1e0ff */
[----:B------:R-:W-:Y:S01]  /*ea10*/  IMAD R5, R223, 0x80, R235 ;  /* 0x00000080df057824 */ /* 0x000fe200078e02eb */
[----:B------:R-:W-:Y:S01]  /*ea20*/  LOP3.LUT R12, R13, 0x380, RZ, 0xc0, !PT ;  /* 0x000003800d0c7812 */ /* 0x000fe200078ec0ff */
[----:B------:R-:W3:Y:S01]  /*ea30*/  SHFL.IDX PT, R55, R4, RZ, 0x1c1f ;  /* 0x001c1fff04377589 */ /* 0x000ee200000e0000 */
[----:B------:R-:W-:Y:S01]  /*ea40*/  LOP3.LUT R8, R8, R9, RZ, 0x3c, !PT ;  /* 0x0000000908087212 */ /* 0x000fe200078e3cff */
[----:B------:R-:W-:Y:S01]  /*ea50*/  IMAD.X R9, RZ, RZ, R21, P2 ;  /* 0x000000ffff097224 */ /* 0x000fe200010e0615 */
[----:B------:R-:W-:Y:S01]  /*ea60*/  LOP3.LUT R28, R29, 0x380, RZ, 0xc0, !PT ;  /* 0x000003801d1c7812 */ /* 0x000fe200078ec0ff */
[----:B------:R-:W-:Y:S01]  /*ea70*/  SHFL.IDX PT, R58, R10, 0x1, 0x1c1f ;  /* 0x003c1f000a3a7f89 */ /* 0x000fe200000e0000 */
[----:B------:R-:W-:Y:S01]  /*ea80*/  SHF.R.U64 R12, R12, 0x3, RZ ;  /* 0x000000030c0c7819 */ /* 0x000fe200000012ff */
[----:B------:R-:W-:Y:S01]  /*ea90*/  ULDC.64 UR4, c[0x0][0xba0] ;  /* 0x0002e80000047ab9 */ /* 0x000fe20000000a00 */
[----:B------:R-:W-:Y:S01]  /*eaa0*/  IADD3 R41, P2, R20, 0x6000, RZ ;  /* 0x0000600014297810 */ /* 0x000fe20007f5e0ff */
[----:B------:R4:W0:Y:S01]  /*eab0*/  SHFL.IDX PT, R59, R4, 0x1, 0x1c1f ;  /* 0x003c1f00043b7f89 */ /* 0x00082200000e0000 */
[----:B------:R-:W-:-:S02]  /*eac0*/  SHF.R.U64 R28, R28, 0x3, RZ ;  /* 0x000000031c1c7819 */ /* 0x000fc400000012ff */
[----:B------:R-:W-:Y:S01]  /*ead0*/  LOP3.LUT R12, R12, R13, RZ, 0x3c, !PT ;  /* 0x0000000d0c0c7212 */ /* 0x000fe200078e3cff */
[--C-:B------:R-:W-:Y:S01]  /*eae0*/  IMAD.X R13, RZ, RZ, R21.reuse, P3 ;  /* 0x000000ffff0d7224 */ /* 0x100fe200018e0615 */
[----:B------:R-:W-:Y:S02]  /*eaf0*/  LOP3.LUT R40, R41, 0x380, RZ, 0xc0, !PT ;  /* 0x0000038029287812 */ /* 0x000fe400078ec0ff */
[----:B------:R-:W-:Y:S02]  /*eb00*/  IADD3 R45, P3, R20, 0x7000, RZ ;  /* 0x00007000142d7810 */ /* 0x000fe40007f7e0ff */
[----:B------:R-:W-:Y:S01]  /*eb10*/  LOP3.LUT R28, R28, R29, RZ, 0x3c, !PT ;  /* 0x0000001d1c1c7212 */ /* 0x000fe200078e3cff */
[----:B------:R-:W-:Y:S01]  /*eb20*/  IMAD.X R29, RZ, RZ, R21, P0 ;  /* 0x000000ffff1d7224 */ /* 0x000fe200000e0615 */
[----:B------:R-:W-:Y:S02]  /*eb30*/  SHF.R.U64 R40, R40, 0x3, RZ ;  /* 0x0000000328287819 */ /* 0x000fe400000012ff */
[----:B------:R-:W-:-:S02]  /*eb40*/  IADD3 R53, P0, R20, 0x9000, RZ ;  /* 0x0000900014357810 */ /* 0x000fc40007f1e0ff */
[----:B------:R-:W-:Y:S02]  /*eb50*/  LOP3.LUT R44, R45, 0x380, RZ, 0xc0, !PT ;  /* 0x000003802d2c7812 */ /* 0x000fe400078ec0ff */
[----:B------:R-:W-:Y:S02]  /*eb60*/  LOP3.LUT R24, R25, 0x380, RZ, 0xc0, !PT ;  /* 0x0000038019187812 */ /* 0x000fe400078ec0ff */
[----:B------:R-:W-:Y:S02]  /*eb70*/  LOP3.LUT R36, R37, 0x380, RZ, 0xc0, !PT ;  /* 0x0000038025247812 */ /* 0x000fe400078ec0ff */
[----:B------:R-:W-:Y:S01]  /*eb80*/  LOP3.LUT R40, R40, R41, RZ, 0x3c, !PT ;  /* 0x0000002928287212 */ /* 0x000fe200078e3cff */
[----:B------:R-:W-:Y:S01]  /*eb90*/  IMAD.X R41, RZ, RZ, R21, P2 ;  /* 0x000000ffff297224 */ /* 0x000fe200010e0615 */
[----:B------:R-:W-:Y:S02]  /*eba0*/  LOP3.LUT R52, R53, 0x380, RZ, 0xc0, !PT ;  /* 0x0000038035347812 */ /* 0x000fe400078ec0ff */
[----:B------:R-:W-:-:S02]  /*ebb0*/  SHF.R.U64 R44, R44, 0x3, RZ ;  /* 0x000000032c2c7819 */ /* 0x000fc400000012ff */
[----:B------:R-:W-:Y:S02]  /*ebc0*/  IADD3 R61, P2, R20, 0xb000, RZ ;  /* 0x0000b000143d7810 */ /* 0x000fe40007f5e0ff */
[----:B------:R-:W-:Y:S02]  /*ebd0*/  SHF.R.U64 R24, R24, 0x3, RZ ;  /* 0x0000000318187819 */ /* 0x000fe400000012ff */
[----:B------:R-:W-:Y:S02]  /*ebe0*/  SHF.R.U64 R36, R36, 0x3, RZ ;  /* 0x0000000324247819 */ /* 0x000fe400000012ff */
[----:B------:R-:W-:Y:S02]  /*ebf0*/  SHF.R.U64 R52, R52, 0x3, RZ ;  /* 0x0000000334347819 */ /* 0x000fe400000012ff */
[----:B------:R-:W-:Y:S01]  /*ec00*/  LOP3.LUT R44, R44, R45, RZ, 0x3c, !PT ;  /* 0x0000002d2c2c7212 */ /* 0x000fe200078e3cff */
[----:B------:R-:W-:Y:S01]  /*ec10*/  IMAD.X R45, RZ, RZ, R21, P3 ;  /* 0x000000ffff2d7224 */ /* 0x000fe200018e0615 */
[----:B------:R-:W-:-:S02]  /*ec20*/  LOP3.LUT R60, R61, 0x380, RZ, 0xc0, !PT ;  /* 0x000003803d3c7812 */ /* 0x000fc400078ec0ff */
[----:B------:R-:W-:Y:S01]  /*ec30*/  LOP3.LUT R24, R24, R25, RZ, 0x3c, !PT ;  /* 0x0000001918187212 */ /* 0x000fe200078e3cff */
[--C-:B------:R-:W-:Y:S01]  /*ec40*/  IMAD.X R25, RZ, RZ, R21.reuse, P5 ;  /* 0x000000ffff197224 */ /* 0x100fe200028e0615 */
[----:B------:R-:W-:Y:S01]  /*ec50*/  LOP3.LUT R36, R36, R37, RZ, 0x3c, !PT ;  /* 0x0000002524247212 */ /* 0x000fe200078e3cff */
[--C-:B------:R-:W-:Y:S01]  /*ec60*/  IMAD.X R37, RZ, RZ, R21.reuse, P4 ;  /* 0x000000ffff257224 */ /* 0x100fe200020e0615 */
[C---:B------:R-:W-:Y:S02]  /*ec70*/  IADD3 R65, P3, R20.reuse, 0xc000, RZ ;  /* 0x0000c00014417810 */ /* 0x040fe40007f7e0ff */
[C---:B------:R-:W-:Y:S02]  /*ec80*/  IADD3 R49, P5, R20.reuse, 0x8000, RZ ;  /* 0x0000800014317810 */ /* 0x040fe40007fbe0ff */
[----:B------:R-:W-:Y:S02]  /*ec90*/  IADD3 R57, P4, R20, 0xa000, RZ ;  /* 0x0000a00014397810 */ /* 0x000fe40007f9e0ff */
[----:B------:R-:W-:Y:S01]  /*eca0*/  LOP3.LUT R52, R52, R53, RZ, 0x3c, !PT ;  /* 0x0000003534347212 */ /* 0x000fe200078e3cff */
[----:B------:R-:W-:Y:S01]  /*ecb0*/  IMAD.X R53, RZ, RZ, R21, P0 ;  /* 0x000000ffff357224 */ /* 0x000fe200000e0615 */
[----:B------:R-:W-:-:S02]  /*ecc0*/  SHF.R.U64 R60, R60, 0x3, RZ ;  /* 0x000000033c3c7819 */ /* 0x000fc400000012ff */
[----:B------:R-:W-:Y:S02]  /*ecd0*/  LOP3.LUT R64, R65, 0x380, RZ, 0xc0, !PT ;  /* 0x0000038041407812 */ /* 0x000fe400078ec0ff */
[----:B------:R-:W-:Y:S02]  /*ece0*/  LOP3.LUT P0, RZ, R230, 0x3, RZ, 0xc0, !PT ;  /* 0x00000003e6ff7812 */ /* 0x000fe4000780c0ff */
[----:B------:R-:W-:Y:S02]  /*ecf0*/  LOP3.LUT R48, R49, 0x380, RZ, 0xc0, !PT ;  /* 0x0000038031307812 */ /* 0x000fe400078ec0ff */
[----:B------:R-:W-:Y:S02]  /*ed00*/  LOP3.LUT R56, R57, 0x380, RZ, 0xc0, !PT ;  /* 0x0000038039387812 */ /* 0x000fe400078ec0ff */
[----:B------:R-:W-:Y:S01]  /*ed10*/  LOP3.LUT R60, R60, R61, RZ, 0x3c, !PT ;  /* 0x0000003d3c3c7212 */ /* 0x000fe200078e3cff */
[----:B------:R-:W-:Y:S01]  /*ed20*/  IMAD.X R61, RZ, RZ, R21, P2 ;  /* 0x000000ffff3d7224 */ /* 0x000fe200010e0615 */
[----:B------:R-:W-:-:S02]  /*ed30*/  SHF.R.U64 R64, R64, 0x3, RZ ;  /* 0x0000000340407819 */ /* 0x000fc400000012ff */
[CC--:B------:R-:W-:Y:S01]  /*ed40*/  ISETP.GE.OR P2, PT, R5.reuse, R32.reuse, P0 ;  /* 0x000000200500720c */ /* 0x0c0fe20000746670 */
[----:B------:R-:W-:Y:S01]  /*ed50*/  VIADD R5, R5, 0x8 ;  /* 0x0000000805057836 */ /* 0x000fe20000000000 */
[----:B------:R-:W-:Y:S02]  /*ed60*/  SHF.R.U64 R48, R48, 0x3, RZ ;  /* 0x0000000330307819 */ /* 0x000fe400000012ff */
[----:B------:R-:W-:Y:S02]  /*ed70*/  SHF.R.U64 R56, R56, 0x3, RZ ;  /* 0x0000000338387819 */ /* 0x000fe400000012ff */
[----:B------:R-:W-:Y:S01]  /*ed80*/  LOP3.LUT R64, R64, R65, RZ, 0x3c, !PT ;  /* 0x0000004140407212 */ /* 0x000fe200078e3cff */
[--C-:B------:R-:W-:Y:S01]  /*ed90*/  IMAD.X R65, RZ, RZ, R21.reuse, P3 ;  /* 0x000000ffff417224 */ /* 0x100fe200018e0615 */
[----:B------:R-:W-:Y:S01]  /*eda0*/  LOP3.LUT R48, R48, R49, RZ, 0x3c, !PT ;  /* 0x0000003130307212 */ /* 0x000fe200078e3cff */
[--C-:B------:R-:W-:Y:S01]  /*edb0*/  IMAD.X R49, RZ, RZ, R21.reuse, P5 ;  /* 0x000000ffff317224 */ /* 0x100fe200028e0615 */
[----:B------:R-:W-:Y:S01]  /*edc0*/  LOP3.LUT R56, R56, R57, RZ, 0x3c, !PT ;  /* 0x0000003938387212 */ /* 0x000fe200078e3cff */
[----:B------:R-:W-:Y:S01]  /*edd0*/  IMAD.X R57, RZ, RZ, R21, P4 ;  /* 0x000000ffff397224 */ /* 0x000fe200020e0615 */
[----:B------:R-:W-:Y:S01]  /*ede0*/  IADD3 R11, P3, R20, 0xf000, RZ ;  /* 0x0000f000140b7810 */ /* 0x000fe20007f7e0ff */
[----:B---3--:R-:W-:Y:S01]  /*edf0*/  @!P2 ST.E desc[UR60][R54.64], R7 ;  /* 0x000000073600a985 */ /* 0x008fe2000c10193c */
[----:B------:R-:W-:-:S02]  /*ee00*/  ISETP.GE.OR P0, PT, R5, R32, P0 ;  /* 0x000000200500720c */ /* 0x000fc40000706670 */
[C---:B------:R-:W-:Y:S01]  /*ee10*/  IADD3 R69, P5, R20.reuse, 0xd000, RZ ;  /* 0x0000d00014457810 */ /* 0x040fe20007fbe0ff */
[----:B------:R-:W-:Y:S01]  /*ee20*/  IMAD.X R77, RZ, RZ, R21, P3 ;  /* 0x000000ffff4d7224 */ /* 0x000fe200018e0615 */
[C---:B------:R-:W-:Y:S02]  /*ee30*/  IADD3 R73, P4, R20.reuse, 0xe000, RZ ;  /* 0x0000e00014497810 */ /* 0x040fe40007f9e0ff */
[----:B------:R-:W-:Y:S02]  /*ee40*/  LOP3.LUT R15, R20, 0x380, RZ, 0xc0, !PT ;  /* 0x00000380140f7812 */ /* 0x000fe400078ec0ff */
[----:B----4-:R-:W-:Y:S02]  /*ee50*/  LOP3.LUT R4, R11, 0x380, RZ, 0xc0, !PT ;  /* 0x000003800b047812 */ /* 0x010fe400078ec0ff */
[----:B------:R-:W-:Y:S02]  /*ee60*/  LOP3.LUT R68, R69, 0x380, RZ, 0xc0, !PT ;  /* 0x0000038045447812 */ /* 0x000fe400078ec0ff */
[----:B------:R-:W-:Y:S01]  /*ee70*/  LOP3.LUT R72, R73, 0x380, RZ, 0xc0, !PT ;  /* 0x0000038049487812 */ /* 0x000fe200078ec0ff */
[----:B0-----:R0:W-:Y:S01]  /*ee80*/  @!P0 ST.E desc[UR60][R58.64], R6 ;  /* 0x000000063a008985 */ /* 0x0011e2000c10193c */
[----:B------:R-:W-:-:S02]  /*ee90*/  SHF.R.U64 R15, R15, 0x3, RZ ;  /* 0x000000030f0f7819 */ /* 0x000fc400000012ff */
[----:B------:R-:W-:Y:S01]  /*eea0*/  SHF.R.U64 R4, R4, 0x3, RZ ;  /* 0x0000000304047819 */ /* 0x000fe200000012ff */
[----:B------:R-:W5:Y:S01]  /*eeb0*/  LD.E.128 R24, desc[UR60][R24.64] ;  /* 0x0000003c18187980 */ /* 0x000f62000c101d00 */
[----:B------:R-:W-:Y:S02]  /*eec0*/  SHF.R.U64 R68, R68, 0x3, RZ ;  /* 0x0000000344447819 */ /* 0x000fe400000012ff */
[----:B------:R-:W-:Y:S01]  /*eed0*/  SHF.R.U64 R72, R72, 0x3, RZ ;  /* 0x0000000348487819 */ /* 0x000fe200000012ff */
[----:B------:R-:W5:Y:S01]  /*eee0*/  LD.E.128 R28, desc[UR60][R28.64] ;  /* 0x0000003c1c1c7980 */ /* 0x000f62000c101d00 */
[----:B------:R-:W-:Y:S02]  /*eef0*/  LOP3.LUT R20, R15, R20, RZ, 0x3c, !PT ;  /* 0x000000140f147212 */ /* 0x000fe400078e3cff */
[----:B------:R-:W-:Y:S01]  /*ef00*/  LOP3.LUT R68, R68, R69, RZ, 0x3c, !PT ;  /* 0x0000004544447212 */ /* 0x000fe200078e3cff */
[--C-:B------:R-:W-:Y:S01]  /*ef10*/  IMAD.X R69, RZ, RZ, R21.reuse, P5 ;  /* 0x000000ffff457224 */ /* 0x100fe200028e0615 */
[----:B------:R-:W-:Y:S01]  /*ef20*/  LOP3.LUT R72, R72, R73, RZ, 0x3c, !PT ;  /* 0x0000004948487212 */ /* 0x000fe200078e3cff */
[----:B------:R-:W-:Y:S01]  /*ef30*/  IMAD.X R73, RZ, RZ, R21, P4 ;  /* 0x000000ffff497224 */ /* 0x000fe200020e0615 */
[----:B------:R-:W-:Y:S01]  /*ef40*/  LOP3.LUT R76, R4, R11, RZ, 0x3c, !PT ;  /* 0x0000000b044c7212 */ /* 0x000fe200078e3cff */
[----:B------:R-:W5:Y:S04]  /*ef50*/  LD.E.128 R12, desc[UR60][R12.64] ;  /* 0x0000003c0c0c7980 */ /* 0x000f68000c101d00 */
[----:B0-----:R0:W5:Y:S04]  /*ef60*/  LD.E.128 R4, desc[UR60][R20.64] ;  /* 0x0000003c14047980 */ /* 0x001168000c101d00 */
[----:B------:R-:W5:Y:S04]  /*ef70*/  LD.E.128 R8, desc[UR60][R8.64] ;  /* 0x0000003c08087980 */ /* 0x000f68000c101d00 */
[----:B------:R-:W5:Y:S01]  /*ef80*/  LD.E.128 R36, desc[UR60][R36.64] ;  /* 0x0000003c24247980 */ /* 0x000f62000c101d00 */
[----:B0-----:R-:W-:-:S03]  /*ef90*/  IMAD R21, R81, UR4, RZ ;  /* 0x0000000451157c24 */ /* 0x001fc6000f8e02ff */
[----:B------:R-:W5:Y:S01]  /*efa0*/  LD.E.128 R40, desc[UR60][R40.64] ;  /* 0x0000003c28287980 */ /* 0x000f62000c101d00 */
[C---:B------:R-:W-:Y:S02]  /*efb0*/  IMAD R81, R80.reuse, UR5, R21 ;  /* 0x0000000550517c24 */ /* 0x040fe4000f8e0215 */
[----:B------:R-:W-:Y:S01]  /*efc0*/  IMAD.WIDE.U32 R20, R80, UR4, RZ ;  /* 0x0000000450147c25 */ /* 0x000fe2000f8e00ff */
[----:B------:R-:W-:Y:S01]  /*efd0*/  ULDC.64 UR4, c[0x0][0xbe8] ;  /* 0x0002fa0000047ab9 */ /* 0x000fe20000000a00 */
[----:B------:R-:W5:Y:S02]  /*efe0*/  LD.E.128 R44, desc[UR60][R44.64] ;  /* 0x0000003c2c2c7980 */ /* 0x000f64000c101d00 */
[----:B------:R-:W-:Y:S02]  /*eff0*/  IMAD R82, R3, UR4, RZ ;  /* 0x0000000403527c24 */ /* 0x000fe4000f8e02ff */
[----:B------:R-:W-:Y:S01]  /*f000*/  IMAD R80, R216, 0x20, R228 ;  /* 0x00000020d8507824 */ /* 0x000fe200078e02e4 */
[----:B------:R-:W5:Y:S01]  /*f010*/  LD.E.128 R48, desc[UR60][R48.64] ;  /* 0x0000003c30307980 */ /* 0x000f62000c101d00 */
[----:B------:R-:W-:-:S02]  /*f020*/  IMAD.IADD R21, R21, 0x1, R81 ;  /* 0x0000000115157824 */ /* 0x000fc400078e0251 */
[----:B------:R-:W-:Y:S01]  /*f030*/  IMAD R3, R217, UR5, R82 ;  /* 0x00000005d9037c24 */ /* 0x000fe2000f8e0252 */
[----:B------:R-:W5:Y:S01]  /*f040*/  LD.E.128 R52, desc[UR60][R52.64] ;  /* 0x0000003c34347980 */ /* 0x000f62000c101d00 */
[----:B------:R-:W-:Y:S02]  /*f050*/  IMAD R82, R223, 0x80, R80 ;  /* 0x00000080df527824 */ /* 0x000fe400078e0250 */
[----:B------:R-:W-:Y:S01]  /*f060*/  IMAD.WIDE.U32 R20, R217, UR4, R20 ;  /* 0x00000004d9147c25 */ /* 0x000fe2000f8e0014 */
[----:B------:R-:W-:Y:S01]  /*f070*/  ULDC.64 UR4, c[0x0][0xbf0] ;  /* 0x0002fc0000047ab9 */ /* 0x000fe20000000a00 */
[----:B------:R-:W5:Y:S02]  /*f080*/  LD.E.128 R56, desc[UR60][R56.64] ;  /* 0x0000003c38387980 */ /* 0x000f64000c101d00 */
[----:B-1----:R-:W-:Y:S02]  /*f090*/  @P1 IMAD.HI.U32 R80, R82, R83, RZ ;  /* 0x0000005352501227 */ /* 0x002fe400078e00ff */
[----:B------:R-:W5:Y:S02]  /*f0a0*/  LD.E.128 R60, desc[UR60][R60.64] ;  /* 0x0000003c3c3c7980 */ /* 0x000f64000c101d00 */
[----:B------:R-:W-:Y:S01]  /*f0b0*/  IMAD.IADD R21, R21, 0x1, R3 ;  /* 0x0000000115157824 */ /* 0x000fe200078e0203 */
[----:B------:R-:W-:Y:S01]  /*f0c0*/  MOV R3, R82 ;  /* 0x0000005200037202 */ /* 0x000fe20000000f00 */
[----:B------:R-:W5:Y:S01]  /*f0d0*/  LD.E.128 R64, desc[UR60][R64.64] ;  /* 0x0000003c40407980 */ /* 0x000f62000c101d00 */
[----:B--2---:R-:W-:Y:S01]  /*f0e0*/  @P1 SHF.R.U32.HI R3, RZ, R85, R80 ;  /* 0x00000055ff031219 */ /* 0x004fe20000011650 */
[----:B------:R-:W-:-:S02]  /*f0f0*/  IMAD R229, R229, UR4, RZ ;  /* 0x00000004e5e57c24 */ /* 0x000fc4000f8e02ff */
[C---:B------:R-:W-:Y:S01]  /*f100*/  IMAD.WIDE.U32 R20, R220.reuse, UR4, R20 ;  /* 0x00000004dc147c25 */ /* 0x040fe2000f8e0014 */
[--C-:B------:R-:W-:Y:S01]  /*f110*/  SHF.R.S32.HI R80, RZ, 0x1f, R3.reuse ;  /* 0x0000001fff507819 */ /* 0x100fe20000011403 */
[----:B------:R-:W5:Y:S02]  /*f120*/  LD.E.128 R68, desc[UR60][R68.64] ;  /* 0x0000003c44447980 */ /* 0x000f64000c101d00 */
[----:B------:R-:W-:Y:S02]  /*f130*/  IMAD.MOV R81, RZ, RZ, -R3 ;  /* 0x000000ffff517224 */ /* 0x000fe400078e0a03 */
[----:B------:R-:W-:Y:S01]  /*f140*/  IMAD R229, R220, UR5, R229 ;  /* 0x00000005dce57c24 */ /* 0x000fe2000f8e02e5 */
[----:B------:R-:W-:Y:S01]  /*f150*/  ULDC.64 UR4, c[0x0][0xbe0] ;  /* 0x0002f80000047ab9 */ /* 0x000fe20000000a00 */
[----:B------:R-:W-:Y:S01]  /*f160*/  IMAD R81, R0, R81, R82 ;  /* 0x0000005100517224 */ /* 0x000fe200078e0252 */
[----:B------:R-:W5:Y:S01]  /*f170*/  LD.E.128 R72, desc[UR60][R72.64] ;  /* 0x0000003c48487980 */ /* 0x000f62000c101d00 */
[----:B------:R-:W-:-:S02]  /*f180*/  IMAD.IADD R21, R21, 0x1, R229 ;  /* 0x0000000115157824 */ /* 0x000fc400078e02e5 */
[----:B------:R-:W-:Y:S01]  /*f190*/  IMAD R80, R80, UR4, RZ ;  /* 0x0000000450507c24 */ /* 0x000fe2000f8e02ff */
[----:B------:R-:W5:Y:S01]  /*f1a0*/  LD.E.128 R76, desc[UR60][R76.64] ;  /* 0x0000003c4c4c7980 */ /* 0x000f62000c101d00 */
[----:B------:R-:W-:Y:S01]  /*f1b0*/  SHF.R.S32.HI R0, RZ, 0x1f, R81 ;  /* 0x0000001fff007819 */ /* 0x000fe20000011451 */
[----:B------:R-:W-:Y:S01]  /*f1c0*/  @!PT LDS RZ, [RZ] ;  /* 0x00000000fffff984 */ /* 0x000fe20000000800 */
[----:B------:R-:W-:Y:S01]  /*f1d0*/  @!PT LDS RZ, [RZ] ;  /* 0x00000000fffff984 */ /* 0x000fe20000000800 */
[----:B------:R-:W-:Y:S01]  /*f1e0*/  @!PT LDS RZ, [RZ] ;  /* 0x00000000fffff984 */ /* 0x000fe20000000800 */
[----:B------:R-:W-:Y:S01]  /*f1f0*/  @!PT LDS RZ, [RZ] ;  /* 0x00000000fffff984 */ /* 0x000fe20000000800 */
[----:B------:R0:W-:Y:S06]  /*f200*/  MEMBAR.ALL.CTA ;  /* 0x0000000000007992 */ /* 0x0001ec0000008000 */
[----:B0-----:R-:W0:Y:S01]  /*f210*/  FENCE.VIEW.ASYNC.S ;  /* 0x00000000000073c6 */ /* 0x001e220000000000 */
[----:B------:R-:W-:-:S02]  /*f220*/  IMAD R83, R3, UR5, R80 ;  /* 0x0000000503537c24 */ /* 0x000fc4000f8e0250 */
[----:B------:R-:W-:Y:S01]  /*f230*/  IMAD.WIDE.U32 R20, R3, UR4, R20 ;  /* 0x0000000403147c25 */ /* 0x000fe2000f8e0014 */
[----:B------:R-:W-:-:S03]  /*f240*/  ULDC.64 UR4, c[0x0][0xbd8] ;  /* 0x0002f60000047ab9 */ /* 0x000fc60000000a00 */
[----:B------:R-:W-:Y:S02]  /*f250*/  IMAD R85, R223, 0x80, R228 ;  /* 0x00000080df557824 */ /* 0x000fe400078e02e4 */
[----:B------:R-:W-:Y:S02]  /*f260*/  IMAD.IADD R21, R21, 0x1, R83 ;  /* 0x0000000115157824 */ /* 0x000fe400078e0253 */
[----:B------:R-:W-:Y:S02]  /*f270*/  IMAD R0, R0, UR4, RZ ;  /* 0x0000000400007c24 */ /* 0x000fe4000f8e02ff */
[----:B------:R-:W-:Y:S02]  /*f280*/  VIADD R3, R85, 0x20 ;  /* 0x0000002055037836 */ /* 0x000fe40000000000 */
[C---:B------:R-:W-:Y:S02]  /*f290*/  IMAD R83, R81.reuse, UR5, R0 ;  /* 0x0000000551537c24 */ /* 0x040fe4000f8e0200 */
[----:B------:R-:W-:Y:S01]  /*f2a0*/  IMAD.WIDE.U32 R20, R81, UR4, R20 ;  /* 0x0000000451147c25 */ /* 0x000fe2000f8e0014 */
[-C--:B------:R-:W-:Y:S01]  /*f2b0*/  ISETP.GE.AND P0, PT, R3, R32.reuse, PT ;  /* 0x000000200300720c */ /* 0x080fe20003f06270 */
[----:B------:R-:W-:Y:S01]  /*f2c0*/  ULDC.64 UR4, c[0x0][0xb80] ;  /* 0x0002e00000047ab9 */ /* 0x000fe20000000a00 */
[----:B------:R-:W-:Y:S01]  /*f2d0*/  ISETP.GE.AND P2, PT, R85, R32, PT ;  /* 0x000000205500720c */ /* 0x000fe20003f46270 */
[----:B------:R-:W-:-:S02]  /*f2e0*/  VIADD R0, R18, 0x32420 ;  /* 0x0003242012007836 */ /* 0x000fc40000000000 */
[----:B------:R-:W-:Y:S01]  /*f2f0*/  VIADD R3, R85, 0x40 ;  /* 0x0000004055037836 */ /* 0x000fe20000000000 */
[C---:B------:R-:W-:Y:S01]  /*f300*/  LEA R86, P3, R20.reuse, UR4, 0x1 ;  /* 0x0000000414567c11 */ /* 0x040fe2000f8608ff */
[----:B------:R-:W-:Y:S01]  /*f310*/  IMAD.IADD R21, R21, 0x1, R83 ;  /* 0x0000000115157824 */ /* 0x000fe200078e0253 */
[----:B------:R-:W-:Y:S02]  /*f320*/  P2R R87, PR, RZ, 0x1 ;  /* 0x00000001ff577803 */ /* 0x000fe40000000000 */
[----:B------:R-:W-:Y:S02]  /*f330*/  ISETP.GE.AND P0, PT, R3, R32, PT ;  /* 0x000000200300720c */ /* 0x000fe40003f06270 */
[----:B------:R-:W-:Y:S02]  /*f340*/  PRMT R0, RZ, 0x654, R0 ;  /* 0x00000654ff007816 */ /* 0x000fe40000000000 */
[----:B------:R-:W-:Y:S01]  /*f350*/  LEA.HI.X R3, R20, UR5, R21, 0x1, P3 ;  /* 0x0000000514037c11 */ /* 0x000fe200098f0c15 */
        /* <DEDUP_REMOVED lines=13> */
[----:B------:R-:W-:-:S11]  /*f430*/  ISETP.GE.AND P3, PT, R214, UR4, PT ;  /* 0x00000004d6007c0c */ /* 0x000fd6000bf66270 */
[----:B--2---:R-:W-:-:S04]  /*f440*/  @!P2 LEA R20, P4, R209, R84, 0x1 ;  /* 0x00000054d114a211 */ /* 0x004fc800078808ff */
[----:B0-----:R-:W-:Y:S02]  /*f450*/  @!P2 LEA.HI.X R21, R209, R0, R91, 0x1, P4 ;  /* 0x00000000d115a211 */ /* 0x001fe400020f0c5b */
[----:B------:R-:W-:-:S03]  /*f460*/  @!P3 LEA R80, P4, R214, R84, 0x1 ;  /* 0x00000054d650b211 */ /* 0x000fc600078808ff */
[----:B-----5:R3:W-:Y:S01]  /*f470*/  @!P2 ST.E.128 desc[UR60][R20.64], R4 ;  /* 0x000000041400a985 */ /* 0x0207e2000c101d3c */
[----:B------:R-:W-:Y:S02]  /*f480*/  @!P3 LEA.HI.X R81, R214, R0, R90, 0x1, P4 ;  /* 0x00000000d651b211 */ /* 0x000fe400020f0c5a */
[----:B------:R-:W-:-:S03]  /*f490*/  ISETP.GE.AND P4, PT, R213, UR4, PT ;  /* 0x00000004d5007c0c */ /* 0x000fc6000bf86270 */
[----:B------:R3:W-:Y:S10]  /*f4a0*/  @!P3 ST.E.128 desc[UR60][R80.64], R28 ;  /* 0x0000001c5000b985 */ /* 0x0007f4000c101d3c */
[----:B------:R-:W-:-:S04]  /*f4b0*/  @!P4 LEA R82, P5, R213, R84, 0x1 ;  /* 0x00000054d552c211 */ /* 0x000fc800078a08ff */
[----:B------:R-:W-:Y:S02]  /*f4c0*/  @!P4 LEA.HI.X R83, R213, R0, R89, 0x1, P5 ;  /* 0x00000000d553c211 */ /* 0x000fe400028f0c59 */
[----:B------:R-:W-:-:S03]  /*f4d0*/  ISETP.GE.AND P5, PT, R215, UR4, PT ;  /* 0x00000004d7007c0c */ /* 0x000fc6000bfa6270 */
[----:B------:R3:W-:Y:S10]  /*f4e0*/  @!P4 ST.E.128 desc[UR60][R82.64], R48 ;  /* 0x000000305200c985 */ /* 0x0007f4000c101d3c */
[----:B------:R-:W-:-:S04]  /*f4f0*/  @!P5 LEA R84, P6, R215, R84, 0x1 ;  /* 0x00000054d754d211 */ /* 0x000fc800078c08ff */
[----:B------:R-:W-:-:S05]  /*f500*/  @!P5 LEA.HI.X R85, R215, R0, R88, 0x1, P6 ;  /* 0x00000000d755d211 */ /* 0x000fca00030f0c58 */
[----:B------:R3:W-:Y:S04]  /*f510*/  @!P5 ST.E.128 desc[UR60][R84.64], R64 ;  /* 0x000000405400d985 */ /* 0x0007e8000c101d3c */
.L_x_10493:
[----:B------:R-:W-:Y:S05]  /*f520*/  BSYNC B1 ;  /* 0x0000000000017941 */ /* 0x000fea0003800000 */
.L_x_10492:
[----:B------:R-:W-:Y:S01]  /*f530*/  ISETP.NE.AND P2, PT, R87, RZ, PT ;  /* 0x000000ff5700720c */ /* 0x000fe20003f45270 */
[----:B0-----:R0:W4:Y:S01]  /*f540*/  SHFL.IDX PT, R0, R3, 0x1, 0x181f ;  /* 0x00381f0003007f89 */ /* 0x00112200000e0000 */
[----:B------:R-:W-:Y:S03]  /*f550*/  BSSY B1, `(.L_x_10494) ;  /* 0x0000014000017945 */ /* 0x000fe60003800000 */
[----:B---3-5:R0:W3:Y:S08]  /*f560*/  SHFL.IDX PT, R28, R86, 0x1, 0x181f ;  /* 0x00381f00561c7f89 */ /* 0x0280f000000e0000 */
[----:B0-----:R-:W-:Y:S05]  /*f570*/  @P2 BRA `(.L_x_10495) ;  /* 0x0000000000442947 */ /* 0x001fea0003800000 */
[----:B------:R-:W-:Y:S02]  /*f580*/  ULDC UR4, c[0x0][0xbc8] ;  /* 0x0002f20000047ab9 */ /* 0x000fe40000000800 */
[----:B------:R-:W-:Y:S02]  /*f590*/  ISETP.GE.AND P2, PT, R209, UR4, PT ;  /* 0x00000004d1007c0c */ /* 0x000fe4000bf46270 */
[----:B------:R-:W-:Y:S02]  /*f5a0*/  ISETP.GE.AND P3, PT, R214, UR4, PT ;  /* 0x00000004d6007c0c */ /* 0x000fe4000bf66270 */
[----:B------:R-:W-:-:S09]  /*f5b0*/  ISETP.GE.AND P4, PT, R213, UR4, PT ;  /* 0x00000004d5007c0c */ /* 0x000fd2000bf86270 */
[----:B---3--:R-:W-:-:S04]  /*f5c0*/  @!P2 LEA R4, P5, R209, R28, 0x1 ;  /* 0x0000001cd104a211 */ /* 0x008fc800078a08ff */
[----:B----4-:R-:W-:Y:S02]  /*f5d0*/  @!P2 LEA.HI.X R5, R209, R0, R91, 0x1, P5 ;  /* 0x00000000d105a211 */ /* 0x010fe400028f0c5b */
[----:B------:R-:W-:-:S03]  /*f5e0*/  ISETP.GE.AND P5, PT, R215, UR4, PT ;  /* 0x00000004d7007c0c */ /* 0x000fc6000bfa6270 */
[----:B------:R0:W-:Y:S01]  /*f5f0*/  @!P2 ST.E.128 desc[UR60][R4.64], R8 ;  /* 0x000000080400a985 */ /* 0x0001e2000c101d3c */
        /* <DEDUP_REMOVED lines=9> */
.L_x_10495:
[----:B------:R-:W-:Y:S05]  /*f690*/  BSYNC B1 ;  /* 0x0000000000017941 */ /* 0x000fea0003800000 */
.L_x_10494:
        /* <DEDUP_REMOVED lines=9> */
[----:B0-----:R-:W-:-:S04]  /*f730*/  @!P4 LEA R4, P5, R209, R10, 0x1 ;  /* 0x0000000ad104c211 */ /* 0x001fc800078a08ff */
[----:B-1----:R-:W-:Y:S02]  /*f740*/  @!P4 LEA.HI.X R5, R209, R0, R91, 0x1, P5 ;  /* 0x00000000d105c211 */ /* 0x002fe400028f0c5b */
        /* <DEDUP_REMOVED lines=10> */
.L_x_10497:
[----:B------:R-:W-:Y:S05]  /*f7f0*/  BSYNC B1 ;  /* 0x0000000000017941 */ /* 0x000fea0003800000 */
.L_x_10496:
[----:B-1----:R1:W0:Y:S04]  /*f800*/  SHFL.IDX PT, R0, R3, 0x3, 0x181f ;  /* 0x00781f0003007f89 */ /* 0x00222800000e0000 */
[----:B----4-:R-:W4:Y:S01]  /*f810*/  SHFL.IDX PT, R86, R86, 0x3, 0x181f ;  /* 0x00781f0056567f89 */ /* 0x010f2200000e0000 */
[----:B------:R-:W-:Y:S05]  /*f820*/  @P1 BRA `(.L_x_10498) ;  /* 0x0000000c00e41947 */ /* 0x000fea0003800000 */
[----:B------:R-:W-:Y:S02]  /*f830*/  ULDC UR4, c[0x0][0xbc8] ;  /* 0x0002f20000047ab9 */ /* 0x000fe40000000800 */
[----:B------:R-:W-:Y:S02]  /*f840*/  ISETP.GE.AND P3, PT, R209, UR4, PT ;  /* 0x00000004d1007c0c */ /* 0x000fe4000bf66270 */
[----:B------:R-:W-:Y:S02]  /*f850*/  ISETP.GE.AND P4, PT, R214, UR4, PT ;  /* 0x00000004d6007c0c */ /* 0x000fe4000bf86270 */
[----:B------:R-:W-:-:S09]  /*f860*/  ISETP.GE.AND P5, PT, R213, UR4, PT ;  /* 0x00000004d5007c0c */ /* 0x000fd2000bfa6270 */
[-C--:B0---4-:R-:W-:Y:S02]  /*f870*/  @!P3 LEA R4, P0, R209, R86.reuse, 0x1 ;  /* 0x00000056d104b211 */ /* 0x091fe400078008ff */
        /* <DEDUP_REMOVED lines=14> */
.L_x_10490:
        /* <DEDUP_REMOVED lines=26> */
.L_x_10499:
        /* <DEDUP_REMOVED lines=46> */
.L_x_10501:
[----:B------:R-:W-:Y:S05]  /*fde0*/  BSYNC B1 ;  /* 0x0000000000017941 */ /* 0x000fea0003800000 */
.L_x_10500:
[----:B------:R-:W4:Y:S01]  /*fdf0*/  @P2 LDC R9, c[0x0][0xcf0] ;  /* 0x00033c00ff092b82 */ /* 0x000f220000000800 */
[----:B------:R-:W-:Y:S01]  /*fe00*/  ULDC.64 UR4, c[0x0][0xba0] ;  /* 0x0002e80000047ab9 */ /* 0x000fe20000000a00 */
[----:B---3--:R-:W-:Y:S02]  /*fe10*/  IMAD R6, R216, 0x20, R228 ;  /* 0x00000020d8067824 */ /* 0x008fe400078e02e4 */
[----:B------:R-:W-:Y:S02]  /*fe20*/  IMAD R3, R11, UR4, RZ ;  /* 0x000000040b037c24 */ /* 0x000fe4000f8e02ff */
[----:B------:R-:W-:-:S04]  /*fe30*/  IMAD.WIDE.U32 R4, R0, UR4, RZ ;  /* 0x0000000400047c25 */ /* 0x000fc8000f8e00ff */
[----:B------:R-:W-:Y:S01]  /*fe40*/  IMAD R3, R0, UR5, R3 ;  /* 0x0000000500037c24 */ /* 0x000fe2000f8e0203 */
[----:B------:R-:W-:Y:S01]  /*fe50*/  ULDC.64 UR4, c[0x0][0xbe8] ;  /* 0x0002fa0000047ab9 */ /* 0x000fe20000000a00 */
[----:B------:R-:W-:Y:S02]  /*fe60*/  IMAD R10, R223, 0x80, R6 ;  /* 0x00000080df0a7824 */ /* 0x000fe400078e0206 */
[----:B------:R-:W-:Y:S02]  /*fe70*/  IMAD R0, R12, UR4, RZ ;  /* 0x000000040c007c24 */ /* 0x000fe4000f8e02ff */
[----:B------:R-:W-:Y:S02]  /*fe80*/  IMAD.IADD R5, R5, 0x1, R3 ;  /* 0x0000000105057824 */ /* 0x000fe400078e0203 */
        /* <DEDUP_REMOVED lines=20> */
[----:B------:R-:W-:Y:S02]  /*ffd0*/  IMAD R0, R0, UR4, RZ ;  /* 0x0000000400007c24 */ /* 0x000fe4000f8e02ff */
[----:B------:R-:W-:Y:S02]  /*ffe0*/  IMAD.IADD R5, R5, 0x1, R9 ;  /* 0x0000000105057824 */ /* 0x000fe400078e0209 */
        /* <DEDUP_REMOVED lines=10> */
.L_x_10703:
        /* <DEDUP_REMOVED lines=26> */
.L_x_10504:
[----:B------:R-:W-:Y:S05]  /*10230*/  BSYNC B1 ;  /* 0x0000000000017941 */ /* 0x000fea0003800000 */
.L_x_10503:
[----:B------:R-:W-:-:S03]  /*10240*/  UMOV UR4, 0xffffffff ;  /* 0xffffffff00047882 */ /* 0x000fc60000000000 */
[----:B------:R-:W-:Y:S05]  /*10250*/  BRA.DIV UR4, `(.L_x_10505) ;  /* 0x0000009204407947 */ /* 0x000fea000b800000 */
[----:B---3--:R3:W0:Y:S04]  /*10260*/  SHFL.IDX PT, R0, R4, 0x1, 0x181f ;  /* 0x00381f0004007f89 */ /* 0x00862800000e0000 */
[----:B----4-:R3:W4:Y:S02]  /*10270*/  SHFL.IDX PT, R14, R3, 0x1, 0x181f ;  /* 0x00381f00030e7f89 */ /* 0x01072400000e0000 */
.L_x_10707:
        /* <DEDUP_REMOVED lines=25> */
.L_x_10507:
[----:B------:R-:W-:Y:S05]  /*10410*/  BSYNC B1 ;  /* 0x0000000000017941 */ /* 0x000fea0003800000 */
.L_x_10506:
[----:B------:R-:W-:-:S03]  /*10420*/  UMOV UR4, 0xffffffff ;  /* 0xffffffff00047882 */ /* 0x000fc60000000000 */
[----:B------:R-:W-:Y:S05]  /*10430*/  BRA.DIV UR4, `(.L_x_10508) ;  /* 0x0000009204107947 */ /* 0x000fea000b800000 */
[----:B0-----:R0:W0:Y:S04]  /*10440*/  SHFL.IDX PT, R0, R4, 0x2, 0x181f ;  /* 0x00581f0004007f89 */ /* 0x00102800000e0000 */
[----:B----4-:R4:W0:Y:S02]  /*10450*/  SHFL.IDX PT, R14, R3, 0x2, 0x181f ;  /* 0x00581f00030e7f89 */ /* 0x01082400000e0000 */
.L_x_10711:
        /* <DEDUP_REMOVED lines=25> */
.L_x_10510:
[----:B------:R-:W-:Y:S05]  /*105f0*/  BSYNC B1 ;  /* 0x0000000000017941 */ /* 0x000fea0003800000 */
.L_x_10509:
[----:B------:R-:W-:-:S03]  /*10600*/  UMOV UR4, 0xffffffff ;  /* 0xffffffff00047882 */ /* 0x000fc60000000000 */
[----:B------:R-:W-:Y:S05]  /*10610*/  BRA.DIV UR4, `(.L_x_10511) ;  /* 0x0000008e04e07947 */ /* 0x000fea000b800000 */
[----:B0-----:R0:W0:Y:S04]  /*10620*/  SHFL.IDX PT, R0, R4, 0x3, 0x181f ;  /* 0x00781f0004007f89 */ /* 0x00102800000e0000 */
[----:B------:R0:W0:Y:S02]  /*10630*/  SHFL.IDX PT, R14, R3, 0x3, 0x181f ;  /* 0x00781f00030e7f89 */ /* 0x00002400000e0000 */
.L_x_10715:
        /* <DEDUP_REMOVED lines=24> */
.L_x_10498:
[----:B------:R-:W-:Y:S05]  /*107c0*/  BSYNC B0 ;  /* 0x0000000000007941 */ /* 0x000fea0003800000 */
.L_x_10489:
[----:B------:R-:W-:Y:S02]  /*107d0*/  ULDC UR4, c[0x0][0xd3c] ;  /* 0x00034f0000047ab9 */ /* 0x000fe40000000800 */
[----:B-1----:R-:W-:-:S13]  /*107e0*/  ISETP.GE.AND P0, PT, R35, UR4, PT ;  /* 0x0000000423007c0c */ /* 0x002fda000bf06270 */
[----:B------:R-:W-:Y:S05]  /*107f0*/  @!P0 BRA `(.L_x_10512) ;  /* 0xffffff08001c8947 */ /* 0x000fea000383ffff */
[----:B------:R-:W-:Y:S05]  /*10800*/  BRA `(.L_x_10377) ;  /* 0x0000008000b47947 */ /* 0x000fea0003800000 */
.L_x_10375:
        /* <DEDUP_REMOVED lines=18> */
.L_x_10513:
        /* <DEDUP_REMOVED lines=42> */
.L_x_10519:
        /* <DEDUP_REMOVED lines=12> */
.L_x_10518:
[----:B------:R-:W-:Y:S05]  /*10c90*/  BSYNC B0 ;  /* 0x0000000000007941 */ /* 0x000fea0003800000 */
.L_x_10517:
        /* <DEDUP_REMOVED lines=22> */
.L_x_10515:
        /* <DEDUP_REMOVED lines=16> */
.L_x_10520:
        /* <DEDUP_REMOVED lines=25> */
.L_x_10516:
[----:B------:R-:W-:Y:S02]  /*11090*/  IMAD.MOV.U32 R17, RZ, RZ, RZ ;  /* 0x000000ffff117224 */ /* 0x000fe400078e00ff */
[----:B------:R-:W-:Y:S02]  /*110a0*/  IMAD.U32 R16, RZ, RZ, UR6 ;  /* 0x00000006ff107e24 */ /* 0x000fe4000f8e00ff */
[----:B------:R-:W-:-:S07]  /*110b0*/  IMAD.MOV.U32 R18, RZ, RZ, RZ ;  /* 0x000000ffff127224 */ /* 0x000fce00078e00ff */
.L_x_10521:
[----:B------:R-:W-:-:S13]  /*110c0*/  ISETP.NE.AND P0, PT, R5, RZ, PT ;  /* 0x000000ff0500720c */ /* 0x000fda0003f05270 */
[----:B------:R-:W0:Y:S01]  /*110d0*/  @!P0 S2R R3, SR_CgaCtaId ;  /* 0x0000000000038919 */ /* 0x000e220000008800 */
[----:B------:R-:W-:-:S04]  /*110e0*/  @!P0 MOV R0, 0x400 ;  /* 0x0000040000008802 */ /* 0x000fc80000000f00 */
[----:B0-----:R-:W-:-:S05]  /*110f0*/  @!P0 LEA R0, R3, R0, 0x18 ;  /* 0x0000000003008211 */ /* 0x001fca00078ec0ff */
[----:B------:R2:W-:Y:S01]  /*11100*/  @!P0 STS.128 [R0+0x324d0], R16 ;  /* 0x0324d01000008388 */ /* 0x0005e20000000c00 */
[----:B------:R-:W-:Y:S06]  /*11110*/  BAR.ARV 0x5, 0x180 ;  /* 0x0146000000007b1d */ /* 0x000fec0000002000 */
.L_x_10514:
        /* <DEDUP_REMOVED lines=29> */
[----:B------:R-:W-:Y:S01]  /*112f0*/  STL [R1+0x68], RZ ;  /* 0x000068ff01007387 */ /* 0x000fe20000100800 */
[----:B0-----:R-:W-:-:S03]  /*11300*/  IMAD.MOV.U32 R4, RZ, RZ, 0x1 ;  /* 0x00000001ff047424 */ /* 0x001fc600078e00ff */
[----:B------:R0:W-:Y:S01]  /*11310*/  STL [R1+0x20], R2 ;  /* 0x0000200201007387 */ /* 0x0001e20000100800 */
[----:B-1----:R-:W-:-:S03]  /*11320*/  LOP3.LUT R3, R0, 0x40, RZ, 0xfc, !PT ;  /* 0x0000004000037812 */ /* 0x002fc600078efcff */
[----:B------:R1:W-:Y:S04]  /*11330*/  STL [R1+0xc], RZ ;  /* 0x00000cff01007387 */ /* 0x0003e80000100800 */
[----:B------:R1:W-:Y:S01]  /*11340*/  STL [R1+0x8], RZ ;  /* 0x000008ff01007387 */ /* 0x0003e20000100800 */
[----:B0-----:R-:W-:-:S03]  /*11350*/  LOP3.LUT R2, R0, 0x80, RZ, 0xfc, !PT ;  /* 0x0000008000027812 */ /* 0x001fc600078efcff */
[----:B------:R1:W-:Y:S01]  /*11360*/  STL [R1+0x1c], R4 ;  /* 0x00001c0401007387 */ /* 0x0003e20000100800 */
[----:B------:R-:W-:-:S07]  /*11370*/  LOP3.LUT R0, R0, 0xc0, RZ, 0xfc, !PT ;  /* 0x000000c000007812 */ /* 0x000fce00078efcff */
.L_x_10668:
[----:B01----:R-:W0:Y:S02]  /*11380*/  LDC.64 R2, c[0x0][0xd88] ;  /* 0x00036200ff027b82 */ /* 0x003e240000000a00 */
[----:B0-----:R-:W-:-:S05]  /*11390*/  IMAD.WIDE R2, R19, 0x4, R2 ;  /* 0x0000000413027825 */ /* 0x001fca00078e0202 */
[----:B------:R-:W1:Y:S01]  /*113a0*/  LDG.E R15, desc[UR60][R2.64] ;  /* 0x0000003c020f7981 */ /* 0x000e62000c1e1900 */
[----:B------:R-:W-:Y:S05]  /*113b0*/  YIELD ;  /* 0x0000000000007946 */ /* 0x000fea0003800000 */
[----:B------:R-:W-:Y:S01]  /*113c0*/  ULDC.64 UR4, c[0x0][0xb20] ;  /* 0x0002c80000047ab9 */ /* 0x000fe20000000a00 */
[----:B--2---:R-:W-:Y:S01]  /*113d0*/  IMAD.MOV.U32 R0, RZ, RZ, RZ ;  /* 0x000000ffff007224 */ /* 0x004fe200078e00ff */
[----:B------:R-:W-:Y:S02]  /*113e0*/  ISETP.NE.U32.AND P0, PT, RZ, UR4, PT ;  /* 0x00000004ff007c0c */ /* 0x000fe4000bf05070 */
[----:B-----5:R-:W-:Y:S01]  /*113f0*/  CS2R R8, SRZ ;  /* 0x0000000000087805 */ /* 0x020fe2000001ff00 */
[----:B------:R-:W-:Y:S01]  /*11400*/  ULDC.64 UR10, c[0x0][0xb10] ;  /* 0x0002c400000a7ab9 */ /* 0x000fe20000000a00 */
[----:B------:R-:W-:Y:S01]  /*11410*/  ULDC.64 UR8, c[0x0][0xb08] ;  /* 0x0002c20000087ab9 */ /* 0x000fe20000000a00 */
[----:B------:R-:W-:Y:S01]  /*11420*/  ISETP.NE.AND.EX P0, PT, RZ, UR5, PT, P0 ;  /* 0x00000005ff007c0c */ /* 0x000fe2000bf05300 */
[----:B------:R-:W-:Y:S01]  /*11430*/  ULDC.64 UR6, c[0x0][0xb00] ;  /* 0x0002c00000067ab9 */ /* 0x000fe20000000a00 */
[----:B-1----:R-:W-:Y:S01]  /*11440*/  SHF.R.S32.HI R4, RZ, 0x1f, R15 ;  /* 0x0000001fff047819 */ /* 0x002fe2000001140f */
        /* <DEDUP_REMOVED lines=45> */
[----:B----4-:R-:W-:Y:S06]  /*11720*/  @P3 BRA `(.L_x_10523) ;  /* 0x0000000000143947 */ /* 0x010fec0003800000 */
[----:B------:R-:W-:Y:S05]  /*11730*/  @!P2 BRA `(.L_x_10523) ;  /* 0x000000000010a947 */ /* 0x000fea0003800000 */
[----:B------:R-:W2:Y:S04]  /*11740*/  LDG.E R11, desc[UR60][R2.64] ;  /* 0x0000003c020b7981 */ /* 0x000ea8000c1e1900 */
[----:B------:R-:W2:Y:S02]  /*11750*/  LDG.E R2, desc[UR60][R2.64+0x4] ;  /* 0x0000043c02027981 */ /* 0x000ea4000c1e1900 */
[----:B--2---:R-:W-:-:S05]  /*11760*/  IMAD.IADD R2, R2, 0x1, -R11 ;  /* 0x0000000102027824 */ /* 0x004fca00078e0a0b */
[----:B------:R0:W-:Y:S02]  /*11770*/  STL [R1+0x44], R2 ;  /* 0x0000440201007387 */ /* 0x0001e40000100800 */
.L_x_10523:
        /* <DEDUP_REMOVED lines=12> */
.L_x_10524:
[----:B------:R-:W-:Y:S05]  /*11840*/  @!P0 BRA `(.L_x_10525) ;  /* 0x00000000000c8947 */ /* 0x000fea0003800000 */
[----:B------:R-:W2:Y:S04]  /*11850*/  LDG.E R8, desc[UR60][R6.64] ;  /* 0x0000003c06087981 */ /* 0x000ea8000c1e1900 */
[----:B------:R-:W2:Y:S02]  /*11860*/  LDG.E R6, desc[UR60][R6.64+0x4] ;  /* 0x0000043c06067981 */ /* 0x000ea4000c1e1900 */
[----:B--2---:R-:W-:-:S07]  /*11870*/  IMAD.IADD R8, R6, 0x1, -R8 ;  /* 0x0000000106087824 */ /* 0x004fce00078e0a08 */
.L_x_10525:
[----:B0-----:R-:W2:Y:S01]  /*11880*/  @P1 LDG.E R2, desc[UR60][R4.64] ;  /* 0x0000003c04021981 */ /* 0x001ea2000c1e1900 */
[----:B-----5:R-:W-:-:S03]  /*11890*/  IMAD.IADD R0, R8, 0x1, -R0 ;  /* 0x0000000108007824 */ /* 0x020fc600078e0a00 */
[----:B------:R-:W2:Y:S01]  /*118a0*/  @P1 LDG.E R4, desc[UR60][R4.64+0x4] ;  /* 0x0000043c04041981 */ /* 0x000ea2000c1e1900 */
[----:B------:R-:W-:Y:S01]  /*118b0*/  BSSY B0, `(.L_x_10526) ;  /* 0x0000150000007945 */ /* 0x000fe20003800000 */
[----:B--2---:R-:W-:-:S04]  /*118c0*/  @P1 IMAD.IADD R10, R4, 0x1, -R2 ;  /* 0x00000001040a1824 */ /* 0x004fc800078e0a02 */
[----:B------:R-:W-:-:S04]  /*118d0*/  IMAD.IADD R3, R0, 0x1, R10 ;  /* 0x0000000100037824 */ /* 0x000fc800078e020a */
[----:B------:R-:W-:-:S04]  /*118e0*/  VIADD R2, R3, 0x5f ;  /* 0x0000005f03027836 */ /* 0x000fc80000000000 */
[----:B------:R-:W-:Y:S01]  /*118f0*/  IMAD.HI R2, R2, 0x2aaaaaab, RZ ;  /* 0x2aaaaaab02027827 */ /* 0x000fe200078e02ff */
[----:B------:R0:W-:Y:S04]  /*11900*/  STL [R1+0x7c], R3 ;  /* 0x00007c0301007387 */ /* 0x0001e80000100800 */
[----:B0-----:R-:W-:-:S04]  /*11910*/  SHF.R.U32.HI R3, RZ, 0x1f, R2 ;  /* 0x0000001fff037819 */ /* 0x001fc80000011602 */
[----:B------:R-:W-:-:S05]  /*11920*/  LEA.HI.SX32 R4, R2, R3, 0x1c ;  /* 0x0000000302047211 */ /* 0x000fca00078fe2ff */
[--C-:B------:R-:W-:Y:S02]  /*11930*/  IMAD R2, R4, 0x60, -R0.reuse ;  /* 0x0000006004027824 */ /* 0x100fe400078e0a00 */
[----:B------:R-:W-:-:S03]  /*11940*/  IMAD.MOV R0, RZ, RZ, -R0 ;  /* 0x000000ffff007224 */ /* 0x000fc600078e0a00 */
[----:B------:R-:W-:Y:S02]  /*11950*/  VIMNMX R10, R2, R10, PT ;  /* 0x0000000a020a7248 */ /* 0x000fe40003fe0100 */
[----:B------:R-:W-:-:S04]  /*11960*/  VIMNMX R0, RZ, R0, !PT ;  /* 0x00000000ff007248 */ /* 0x000fc80007fe0100 */
[----:B------:R-:W-:Y:S01]  /*11970*/  ISETP.GT.AND P0, PT, R10, R0, PT ;  /* 0x000000000a00720c */ /* 0x000fe20003f04270 */
[----:B------:R-:W-:-:S05]  /*11980*/  IMAD.WIDE.U32 R2, R0, -0x55555555, RZ ;  /* 0xaaaaaaab00027825 */ /* 0x000fca00078e00ff */
[----:B------:R-:W-:-:S07]  /*11990*/  SHF.R.U32.HI R2, RZ, 0x6, R3 ;  /* 0x00000006ff027819 */ /* 0x000fce0000011603 */
[----:B------:R-:W-:-:S04]  /*119a0*/  @P0 VIADD R10, R10, 0x5f ;  /* 0x0000005f0a0a0836 */ /* 0x000fc80000000000 */
[----:B------:R-:W-:Y:S01]  /*119b0*/  @P0 IMAD.HI R0, R10, 0x2aaaaaab, RZ ;  /* 0x2aaaaaab0a000827 */ /* 0x000fe200078e02ff */
[----:B------:R0:W-:Y:S04]  /*119c0*/  STL [R1+0x38], R4 ;  /* 0x0000380401007387 */ /* 0x0001e80000100800 */
[----:B------:R-:W-:Y:S01]  /*119d0*/  @P0 SHF.R.U32.HI R3, RZ, 0x1f, R0 ;  /* 0x0000001fff030819 */ /* 0x000fe20000011600 */
[----:B------:R-:W-:-:S03]  /*119e0*/  IMAD.MOV.U32 R7, RZ, RZ, R2 ;  /* 0x000000ffff077224 */ /* 0x000fc600078e0002 */
[----:B------:R-:W-:-:S04]  /*119f0*/  @P0 LEA.HI.SX32 R7, R0, R3, 0x1c ;  /* 0x0000000300070211 */ /* 0x000fc800078fe2ff */
        /* <DEDUP_REMOVED lines=10> */
.L_x_10718:
[----:B-1----:R-:W-:Y:S02]  /*11aa0*/  ISETP.NE.AND P0, PT, R14, RZ, PT ;  /* 0x000000ff0e00720c */ /* 0x002fe40003f05270 */
[----:B------:R-:W-:-:S11]  /*11ab0*/  PLOP3.LUT P6, PT, PT, PT, PT, 0x8, 0x0 ;  /* 0x000000000000781c */ /* 0x000fd60003fce170 */
[----:B------:R-:W-:Y:S05]  /*11ac0*/  @P0 BRA `(.L_x_10529) ;  /* 0x00000000000c0947 */ /* 0x000fea0003800000 */
[----:B------:R-:W-:-:S03]  /*11ad0*/  UMOV UR4, 0xffffffff ;  /* 0xffffffff00047882 */ /* 0x000fc60000000000 */
[----:B------:R-:W-:Y:S05]  /*11ae0*/  BRA.DIV UR4, `(.L_x_10530) ;  /* 0x0000007e04287947 */ /* 0x000fea000b800000 */
[----:B------:R-:W-:-:S13]  /*11af0*/  ELECT P6, URZ, PT ;  /* 0x00000000003f782f */ /* 0x000fda00038c0000 */
.L_x_10529:
        /* <DEDUP_REMOVED lines=10> */
.L_x_10721:
[----:B------:R-:W-:Y:S05]  /*11ba0*/  BSYNC B1 ;  /* 0x0000000000017941 */ /* 0x000fea0003800000 */
.L_x_10531:
        /* <DEDUP_REMOVED lines=14> */
.L_x_10722:
[----:B------:R-:W-:Y:S05]  /*11c90*/  BSYNC B2 ;  /* 0x0000000000027941 */ /* 0x000fea0003800000 */
.L_x_10535:
        /* <DEDUP_REMOVED lines=9> */
.L_x_10538:
[----:B------:R-:W-:Y:S05]  /*11d30*/  BSYNC B2 ;  /* 0x0000000000027941 */ /* 0x000fea0003800000 */
.L_x_10537:
        /* <DEDUP_REMOVED lines=14> */
.L_x_10539:
        /* <DEDUP_REMOVED lines=13> */
.L_x_10723:
[----:B------:R-:W-:Y:S05]  /*11ef0*/  BSYNC B2 ;  /* 0x0000000000027941 */ /* 0x000fea0003800000 */
.L_x_10540:
        /* <DEDUP_REMOVED lines=11> */
.L_x_10543:
[----:B------:R-:W-:Y:S05]  /*11fb0*/  BSYNC B2 ;  /* 0x0000000000027941 */ /* 0x000fea0003800000 */
.L_x_10542:
        /* <DEDUP_REMOVED lines=11> */
.L_x_10544:
        /* <DEDUP_REMOVED lines=15> */
.L_x_10545:
        /* <DEDUP_REMOVED lines=15> */
.L_x_10546:
        /* <DEDUP_REMOVED lines=15> */
.L_x_10547:
        /* <DEDUP_REMOVED lines=10> */
.L_x_10534:
[----:B------:R-:W-:Y:S05]  /*123e0*/  BSYNC B1 ;  /* 0x0000000000017941 */ /* 0x000fea0003800000 */
.L_x_10533:
        /* <DEDUP_REMOVED lines=13> */
.L_x_10563:
        /* <DEDUP_REMOVED lines=14> */
.L_x_10724:
[----:B------:R-:W-:Y:S05]  /*125a0*/  BSYNC B2 ;  /* 0x0000000000027941 */ /* 0x000fea0003800000 */
.L_x_10550:
        /* <DEDUP_REMOVED lines=9> */
.L_x_10553:
[----:B------:R-:W-:Y:S05]  /*12640*/  BSYNC B2 ;  /* 0x0000000000027941 */ /* 0x000fea0003800000 */
.L_x_10552:
        /* <DEDUP_REMOVED lines=13> */
.L_x_10554:
        /* <DEDUP_REMOVED lines=13> */
.L_x_10725:
[----:B------:R-:W-:Y:S05]  /*127f0*/  BSYNC B2 ;  /* 0x0000000000027941 */ /* 0x000fea0003800000 */
.L_x_10555:
        /* <DEDUP_REMOVED lines=11> */
.L_x_10558:
[----:B------:R-:W-:Y:S05]  /*128b0*/  BSYNC B2 ;  /* 0x0000000000027941 */ /* 0x000fea0003800000 */
.L_x_10557:
        /* <DEDUP_REMOVED lines=11> */
.L_x_10559:
        /* <DEDUP_REMOVED lines=15> */
.L_x_10560:
        /* <DEDUP_REMOVED lines=15> */
.L_x_10561:
        /* <DEDUP_REMOVED lines=15> */
.L_x_10562:
        /* <DEDUP_REMOVED lines=10> */
.L_x_10549:
[----:B------:R-:W-:Y:S05]  /*12ce0*/  BSYNC B1 ;  /* 0x0000000000017941 */ /* 0x000fea0003800000 */
.L_x_10548:
        /* <DEDUP_REMOVED lines=12> */
.L_x_10527:
[----:B------:R-:W-:Y:S05]  /*12db0*/  BSYNC B0 ;  /* 0x0000000000007941 */ /* 0x000fea0003800000 */
.L_x_10526:
        /* <DEDUP_REMOVED lines=23> */
.L_x_10565:
        /* <DEDUP_REMOVED lines=21> */
.L_x_10568:
[----:B------:R-:W-:Y:S05]  /*13080*/  BSYNC B6 ;  /* 0x0000000000067941 */ /* 0x000fea0003800000 */
.L_x_10567:
        /* <DEDUP_REMOVED lines=21> */
.L_x_10571:
        /* <DEDUP_REMOVED lines=16> */
.L_x_10570:
[----:B------:R-:W-:Y:S05]  /*132e0*/  BSYNC B6 ;  /* 0x0000000000067941 */ /* 0x000fea0003800000 */
.L_x_10569:
        /* <DEDUP_REMOVED lines=26> */
.L_x_10728:
        /* <DEDUP_REMOVED lines=11> */
.L_x_10731:
        /* <DEDUP_REMOVED lines=25> */
.L_x_10575:
[----:B------:R-:W2:Y:S04]  /*136d0*/  LDL R7, [R1+0x4] ;  /* 0x0000040001077983 */ /* 0x000ea80000100800 */
[----:B01----:R-:W2:Y:S04]  /*136e0*/  LDL R0, [R1+0x8] ;  /* 0x0000080001007983 */ /* 0x003ea80000100800 */
[----:B------:R-:W3:Y:S01]  /*136f0*/  LDL R2, [R1+0x1c] ;  /* 0x00001c0001027983 */ /* 0x000ee20000100800 */
[----:B--2---:R-:W-:Y:S01]  /*13700*/  IMAD R0, R0, 0x8, R7 ;  /* 0x0000000800007824 */ /* 0x004fe200078e0207 */
[----:B---3--:R-:W-:-:S04]  /*13710*/  SHF.L.U32 R2, R2, 0x1f, RZ ;  /* 0x0000001f02027819 */ /* 0x008fc800000006ff */
[----:B------:R-:W0:Y:S02]  /*13720*/  SYNCS.PHASECHK.TRANS64.TRYWAIT P0, [R0+URZ+0x32440], R2 ;  /* 0x03244002000075a7 */ /* 0x000e24000800017f */
[----:B0-----:R-:W-:Y:S05]  /*13730*/  @!P0 BRA `(.L_x_10576) ;  /* 0x0000006000f08947 */ /* 0x001fea0003800000 */
.L_x_10732:
        /* <DEDUP_REMOVED lines=11> */
.L_x_10577:
        /* <DEDUP_REMOVED lines=27> */
.L_x_10573:
        /* <DEDUP_REMOVED lines=37> */
.L_x_10579:
[----:B------:R-:W-:Y:S05]  /*13bf0*/  BSYNC B6 ;  /* 0x0000000000067941 */ /* 0x000fea0003800000 */
.L_x_10578:
[----:B------:R-:W2:Y:S01]  /*13c00*/  LDL R4, [R1+0x50] ;  /* 0x0000500001047983 */ /* 0x000ea20000100800 */
[----:B------:R-:W0:Y:S03]  /*13c10*/  LDC R7, c[0x0][0x448] ;  /* 0x00011200ff077b82 */ /* 0x000e260000000800 */
[----:B------:R-:W3:Y:S04]  /*13c20*/  LDL R10, [R1+0x34] ;  /* 0x00003400010a7983 */ /* 0x000ee80000100800 */
[----:B------:R-:W4:Y:S01]  /*13c30*/  LDL R9, [R1+0x5c] ;  /* 0x00005c0001097983 */ /* 0x000f220000100800 */
[----:B-1----:R-:W1:Y:S01]  /*13c40*/  S2R R2, SR_TID.X ;  /* 0x0000000000027919 */ /* 0x002e620000002100 */
[----:B------:R-:W1:Y:S02]  /*13c50*/  S2R R0, SR_TID.X ;  /* 0x0000000000007919 */ /* 0x000e640000002100 */
[----:B------:R-:W4:Y:S04]  /*13c60*/  LDL R8, [R1+0x64] ;  /* 0x0000640001087983 */ /* 0x000f280000100800 */
[----:B------:R-:W4:Y:S01]  /*13c70*/  LDL R6, [R1+0x40] ;  /* 0x0000400001067983 */ /* 0x000f220000100800 */
[----:B0-----:R-:W-:Y:S01]  /*13c80*/  ISETP.NE.AND P0, PT, R7, 0x1, PT ;  /* 0x000000010700780c */ /* 0x001fe20003f05270 */
[----:B------:R-:W-:Y:S01]  /*13c90*/  IMAD.SHL.U32 R17, R17, 0x80, RZ ;  /* 0x0000008011117824 */ /* 0x000fe200078e00ff */
[----:B------:R-:W-:Y:S01]  /*13ca0*/  ULDC.64 UR4, c[0x0][0x298] ;  /* 0x0000a60000047ab9 */ /* 0x000fe20000000a00 */
[----:B------:R-:W-:-:S10]  /*13cb0*/  ULDC.64 UR6, c[0x0][0x280] ;  /* 0x0000a00000067ab9 */ /* 0x000fd40000000a00 */
[----:B------:R-:W0:Y:S01]  /*13cc0*/  @P0 LDC R3, c[0x0][0x450] ;  /* 0x00011400ff030b82 */ /* 0x000e220000000800 */
[----:B-1----:R-:W-:-:S04]  /*13cd0*/  LOP3.LUT R2, R2, 0x7f, RZ, 0xc0, !PT ;  /* 0x0000007f02027812 */ /* 0x002fc800078ec0ff */
[----:B------:R-:W-:Y:S01]  /*13ce0*/  SHF.R.U32.HI R2, RZ, 0x3, R2 ;  /* 0x00000003ff027819 */ /* 0x000fe20000011602 */
[----:B------:R-:W-:-:S05]  /*13cf0*/  IMAD.SHL.U32 R0, R0, 0x10, RZ ;  /* 0x0000001000007824 */ /* 0x000fca00078e00ff */
[----:B------:R-:W-:Y:S02]  /*13d00*/  LOP3.LUT R0, R2, 0x70, R0, 0xf8, !PT ;  /* 0x0000007002007812 */ /* 0x000fe400078ef800 */
[----:B------:R-:W1:Y:S02]  /*13d10*/  @P0 LDC R2, c[0x0][0x44c] ;  /* 0x00011300ff020b82 */ /* 0x000e640000000800 */
[----:B------:R-:W-:-:S05]  /*13d20*/  LOP3.LUT R5, R0, R17, RZ, 0xfc, !PT ;  /* 0x0000001100057212 */ /* 0x000fca00078efcff */
        /* <DEDUP_REMOVED lines=45> */
[----:B------:R-:W-:-:S03]  /*14000*/  IMAD.IADD R17, R8, 0x1, R17 ;  /* 0x0000000108117824 */ /* 0x000fc600078e0211 */
[----:B------:R-:W0:Y:S01]  /*14010*/  SHFL.IDX PT, R5, R3, RZ, 0x181f ;  /* 0x00181fff03057589 */ /* 0x000e2200000e0000 */
[----:B------:R-:W-:-:S03]  /*14020*/  VIADD R8, R17, 0x10 ;  /* 0x0000001011087836 */ /* 0x000fc60000000000 */
[----:B------:R-:W1:Y:S04]  /*14030*/  SHFL.IDX PT, R4, R2, RZ, 0x181f ;  /* 0x00181fff02047589 */ /* 0x000e6800000e0000 */
[----:B------:R3:W-:Y:S01]  /*14040*/  STL [R1+0x4c], R8 ;  /* 0x00004c0801007387 */ /* 0x0007e20000100800 */
[----:B--2---:R-:W-:-:S03]  /*14050*/  IMAD R0, R6, R7, RZ ;  /* 0x0000000706007224 */ /* 0x004fc600078e02ff */
[----:B------:R-:W2:Y:S02]  /*14060*/  SHFL.IDX PT, R6, R3, 0x1, 0x181f ;  /* 0x00381f0003067f89 */ /* 0x000ea400000e0000 */
[CC--:B------:R-:W-:Y:S02]  /*14070*/  ISETP.GE.AND P1, PT, R17.reuse, R0.reuse, PT ;  /* 0x000000001100720c */ /* 0x0c0fe40003f26270 */
[----:B------:R-:W4:Y:S01]  /*14080*/  SHFL.IDX PT, R7, R2, 0x1, 0x181f ;  /* 0x00381f0002077f89 */ /* 0x000f2200000e0000 */
[----:B------:R-:W-:Y:S01]  /*14090*/  ISETP.GE.AND P2, PT, R8, R0, PT ;  /* 0x000000000800720c */ /* 0x000fe20003f46270 */
[----:B---3--:R-:W-:-:S05]  /*140a0*/  VIADD R8, R17, 0x20 ;  /* 0x0000002011087836 */ /* 0x008fca0000000000 */
[----:B------:R-:W-:Y:S04]  /*140b0*/  STL [R1+0x58], R8 ;  /* 0x0000580801007387 */ /* 0x000fe80000100800 */
[----:B0-----:R-:W-:-:S05]  /*140c0*/  @!P1 LEA R5, P3, R10, R5, 0x1 ;  /* 0x000000050a059211 */ /* 0x001fca00078608ff */
[----:B-1----:R-:W-:-:S05]  /*140d0*/  @!P1 IMAD.X R4, RZ, RZ, R4, P3 ;  /* 0x000000ffff049224 */ /* 0x002fca00018e0604 */
[----:B------:R-:W-:-:S04]  /*140e0*/  @!P1 LOP3.LUT R5, R5, R4, RZ, 0x3c, !PT ;  /* 0x0000000405059212 */ /* 0x000fc800078e3cff */
[----:B------:R-:W-:-:S04]  /*140f0*/  @!P1 LOP3.LUT R4, R5, R4, RZ, 0x3c, !PT ;  /* 0x0000000405049212 */ /* 0x000fc800078e3cff */
[----:B------:R-:W-:-:S05]  /*14100*/  @!P1 LOP3.LUT R5, R5, R4, RZ, 0x3c, !PT ;  /* 0x0000000405059212 */ /* 0x000fca00078e3cff */
[----:B-----5:R2:W-:Y:S02]  /*14110*/  @!P1 LDGSTS.E.BYPASS.LTC128B.128 [R9+0x18400], desc[UR60][R4.64], !P0 ;  /* 0x1840000004099fae */ /* 0x0205e4000c101d7c */
[----:B--2---:R-:W-:Y:S02]  /*14120*/  @!P2 LEA R5, P1, R10, R6, 0x1 ;  /* 0x000000060a05a211 */ /* 0x004fe400078208ff */
[----:B------:R-:W-:Y:S03]  /*14130*/  SHFL.IDX PT, R6, R2, 0x2, 0x181f ;  /* 0x00581f0002067f89 */ /* 0x000fe600000e0000 */
[----:B----4-:R-:W-:Y:S01]  /*14140*/  @!P2 IMAD.X R4, RZ, RZ, R7, P1 ;  /* 0x000000ffff04a224 */ /* 0x010fe200008e0607 */
        /* <DEDUP_REMOVED lines=15> */
[----:B------:R-:W-:Y:S02]  /*14240*/  ISETP.GE.AND P1, PT, R7, R0, PT ;  /* 0x000000000700720c */ /* 0x000fe40003f26270 */
[----:B------:R-:W-:-:S05]  /*14250*/  IADD3 R7, R17, 0x40, RZ ;  /* 0x0000004011077810 */ /* 0x000fca0007ffe0ff */
[----:B------:R-:W-:Y:S04]  /*14260*/  STL [R1+0x6c], R7 ;  /* 0x00006c0701007387 */ /* 0x000fe80000100800 */
        /* <DEDUP_REMOVED lines=40> */
.L_x_10749:
        /* <DEDUP_REMOVED lines=12> */
.L_x_10581:
        /* <DEDUP_REMOVED lines=38> */
.L_x_10583:
[----:B------:R-:W-:Y:S05]  /*14810*/  BSYNC B6 ;  /* 0x0000000000067941 */ /* 0x000fea0003800000 */
.L_x_10582:
[----:B------:R-:W2:Y:S01]  /*14820*/  LDL.LU R6, [R1+0x34] ;  /* 0x0000340001067983 */ /* 0x000ea20000300800 */
[----:B------:R-:W1:Y:S01]  /*14830*/  LDC R7, c[0x0][0x448] ;  /* 0x00011200ff077b82 */ /* 0x000e620000000800 */
[----:B------:R-:W-:Y:S01]  /*14840*/  ULDC.64 UR4, c[0x0][0x3d8] ;  /* 0x0000f60000047ab9 */ /* 0x000fe20000000a00 */
[----:B------:R-:W-:Y:S01]  /*14850*/  ULDC.64 UR6, c[0x0][0x390] ;  /* 0x0000e40000067ab9 */ /* 0x000fe20000000a00 */
[----:B0-----:R-:W2:Y:S04]  /*14860*/  LDL.LU.64 R2, [R1+0x50] ;  /* 0x0000500001027983 */ /* 0x001ea80000300a00 */
[----:B------:R-:W3:Y:S04]  /*14870*/  LDL.LU R0, [R1+0x5c] ;  /* 0x00005c0001007983 */ /* 0x000ee80000300800 */
[----:B------:R-:W4:Y:S04]  /*14880*/  LDL.LU R5, [R1+0x64] ;  /* 0x0000640001057983 */ /* 0x000f280000300800 */
[----:B------:R-:W4:Y:S04]  /*14890*/  LDL.LU R4, [R1+0x40] ;  /* 0x0000400001047983 */ /* 0x000f280000300800 */
[----:B-----5:R-:W4:Y:S01]  /*148a0*/  LDL.LU R8, [R1+0x2c] ;  /* 0x00002c0001087983 */ /* 0x020f220000300800 */
[----:B-1----:R-:W-:Y:S01]  /*148b0*/  ISETP.NE.AND P0, PT, R7, 0x1, PT ;  /* 0x000000010700780c */ /* 0x002fe20003f05270 */
[----:B------:R-:W0:Y:S01]  /*148c0*/  S2R R9, SR_TID.X ;  /* 0x0000000000097919 */ /* 0x000e220000002100 */
[----:B--2---:R-:W-:-:S02]  /*148d0*/  IMAD.MOV.U32 R3, RZ, RZ, R6 ;  /* 0x000000ffff037224 */ /* 0x004fc400078e0006 */
        /* <DEDUP_REMOVED lines=9> */
[----:B------:R-:W-:-:S04]  /*14970*/  ULDC.64 UR4, c[0x0][0x3d0] ;  /* 0x0000f40000047ab9 */ /* 0x000fc80000000a00 */
[----:B------:R-:W2:Y:S01]  /*14980*/  @P0 LDC R4, c[0x0][0x44c] ;  /* 0x00011300ff040b82 */ /* 0x000ea20000000800 */
[----:B------:R-:W-:Y:S02]  /*14990*/  IMAD.IADD R3, R3, 0x1, R0 ;  /* 0x0000000103037824 */ /* 0x000fe400078e0200 */
[----:B------:R-:W-:Y:S02]  /*149a0*/  IMAD.MOV.U32 R0, RZ, RZ, R8 ;  /* 0x000000ffff007224 */ /* 0x000fe400078e0008 */
[----:B--2---:R-:W-:-:S05]  /*149b0*/  @P0 IMAD.HI.U32 R4, R8, R4, RZ ;  /* 0x0000000408040227 */ /* 0x004fca00078e00ff */
[----:B-1----:R-:W-:-:S04]  /*149c0*/  @P0 SHF.R.U32.HI R0, RZ, R5, R4 ;  /* 0x00000005ff000219 */ /* 0x002fc80000011604 */
[--C-:B------:R-:W-:Y:S01]  /*149d0*/  SHF.R.S32.HI R4, RZ, 0x1f, R0.reuse ;  /* 0x0000001fff047819 */ /* 0x100fe20000011400 */
[----:B------:R-:W-:-:S04]  /*149e0*/  IMAD.MOV R6, RZ, RZ, -R0 ;  /* 0x000000ffff067224 */ /* 0x000fc800078e0a00 */
[----:B------:R-:W-:Y:S02]  /*149f0*/  IMAD R4, R4, UR4, RZ ;  /* 0x0000000404047c24 */ /* 0x000fe4000f8e02ff */
[----:B------:R-:W-:-:S04]  /*14a00*/  IMAD.WIDE.U32 R2, R0, UR4, R2 ;  /* 0x0000000400027c25 */ /* 0x000fc8000f8e0002 */
[----:B------:R-:W-:Y:S02]  /*14a10*/  IMAD R6, R7, R6, R8 ;  /* 0x0000000607067224 */ /* 0x000fe400078e0208 */
[----:B------:R-:W-:Y:S01]  /*14a20*/  IMAD R0, R0, UR5, R4 ;  /* 0x0000000500007c24 */ /* 0x000fe2000f8e0204 */
[----:B------:R-:W-:Y:S01]  /*14a30*/  ULDC.64 UR4, c[0x0][0x3c8] ;  /* 0x0000f20000047ab9 */ /* 0x000fe20000000a00 */
[----:B0-----:R-:W-:Y:S02]  /*14a40*/  IMAD.SHL.U32 R8, R9, 0x8, RZ ;  /* 0x0000000809087824 */ /* 0x001fe400078e00ff */
        /* <DEDUP_REMOVED lines=8> */
[C---:B------:R-:W-:Y:S01]  /*14ad0*/  LOP3.LUT R11, R9.reuse, 0x40, RZ, 0xfc, !PT ;  /* 0x00000040090b7812 */ /* 0x040fe200078efcff */
        /* <DEDUP_REMOVED lines=16> */
[----:B------:R-:W4:Y:S04]  /*14be0*/  LDL.LU R10, [R1+0x60] ;  /* 0x00006000010a7983 */ /* 0x000f280000300800 */
[----:B------:R-:W4:Y:S04]  /*14bf0*/  LDL.LU R12, [R1+0x6c] ;  /* 0x00006c00010c7983 */ /* 0x000f280000300800 */
[----:B------:R-:W-:Y:S01]  /*14c00*/  SHFL.IDX PT, R6, R0, 0x1, 0x181f ;  /* 0x00381f0000067f89 */ /* 0x000fe200000e0000 */
[----:B--2---:R-:W-:-:S03]  /*14c10*/  IMAD R3, R5, R7, RZ ;  /* 0x0000000705037224 */ /* 0x004fc600078e02ff */
[----:B------:R-:W0:Y:S02]  /*14c20*/  SHFL.IDX PT, R5, R2, RZ, 0x181f ;  /* 0x00181fff02057589 */ /* 0x000e2400000e0000 */
[-C--:B---3--:R-:W-:Y:S02]  /*14c30*/  ISETP.GE.AND P4, PT, R4, R3.reuse, PT ;  /* 0x000000030400720c */ /* 0x088fe40003f86270 */
[----:B------:R-:W1:Y:S01]  /*14c40*/  SHFL.IDX PT, R4, R0, RZ, 0x181f ;  /* 0x00181fff00047589 */ /* 0x000e6200000e0000 */
[----:B------:R-:W-:-:S13]  /*14c50*/  ISETP.GE.AND P5, PT, R17, R3, PT ;  /* 0x000000031100720c */ /* 0x000fda0003fa6270 */
[----:B0-----:R-:W-:-:S05]  /*14c60*/  @!P5 LEA R5, P6, R8, R5, 0x1 ;  /* 0x000000050805d211 */ /* 0x001fca00078c08ff */
[----:B-1----:R-:W-:-:S05]  /*14c70*/  @!P5 IMAD.X R4, RZ, RZ, R4, P6 ;  /* 0x000000ffff04d224 */ /* 0x002fca00030e0604 */
        /* <DEDUP_REMOVED lines=10> */
[----:B------:R-:W-:-:S04]  /*14d20*/  @!P4 LOP3.LUT R5, R5, R4, RZ, 0x3c, !PT ;  /* 0x000000040505c212 */ /* 0x000fc800078e3cff */
[----:B------:R-:W-:-:S04]  /*14d30*/  @!P4 LOP3.LUT R4, R5, R4, RZ, 0x3c, !PT ;  /* 0x000000040504c212 */ /* 0x000fc800078e3cff */
[----:B------:R-:W-:-:S05]  /*14d40*/  @!P4 LOP3.LUT R5, R5, R4, RZ, 0x3c, !PT ;  /* 0x000000040505c212 */ /* 0x000fca00078e3cff */
[----:B------:R-:W-:Y:S04]  /*14d50*/  @!P4 LDGSTS.E.BYPASS.LTC128B.128 [R9+0x22c00], desc[UR60][R4.64], !P3 ;  /* 0x22c000000409cfae */ /* 0x000fe8000d901d7c */
[----:B------:R-:W-:Y:S04]  /*14d60*/  @!P4 LDGSTS.E.BYPASS.LTC128B.128 [R9+0x26c00], desc[UR60][R4.64+0x80], !P2 ;  /* 0x26c000800409cfae */ /* 0x000fe8000d101d7c */
[----:B------:R-:W-:Y:S04]  /*14d70*/  @!P4 LDGSTS.E.BYPASS.LTC128B.128 [R9+0x2ac00], desc[UR60][R4.64+0x100], !P1 ;  /* 0x2ac001000409cfae */ /* 0x000fe8000c901d7c */
[----:B------:R0:W-:Y:S01]  /*14d80*/  @!P4 LDGSTS.E.BYPASS.LTC128B.128 [R9+0x2ec00], desc[UR60][R4.64+0x180], !P0 ;  /* 0x2ec001800409cfae */ /* 0x0001e2000c101d7c */
[----:B----4-:R-:W-:-:S03]  /*14d90*/  ISETP.GE.AND P4, PT, R11, R3, PT ;  /* 0x000000030b00720c */ /* 0x010fc60003f86270 */
[----:B------:R-:W2:Y:S04]  /*14da0*/  LDL.LU R11, [R1+0x70] ;  /* 0x00007000010b7983 */ /* 0x000ea80000300800 */
[----:B0-----:R-:W0:Y:S04]  /*14db0*/  SHFL.IDX PT, R5, R2, 0x2, 0x181f ;  /* 0x00581f0002057f89 */ /* 0x001e2800000e0000 */
[----:B------:R-:W1:Y:S02]  /*14dc0*/  SHFL.IDX PT, R6, R0, 0x2, 0x181f ;  /* 0x00581f0000067f89 */ /* 0x000e6400000e0000 */
[----:B0-----:R-:W-:-:S05]  /*14dd0*/  @!P4 LEA R5, P6, R8, R5, 0x1 ;  /* 0x000000050805c211 */ /* 0x001fca00078c08ff */
[----:B-1----:R-:W-:-:S05]  /*14de0*/  @!P4 IMAD.X R4, RZ, RZ, R6, P6 ;  /* 0x000000ffff04c224 */ /* 0x002fca00030e0606 */
[----:B------:R-:W-:-:S04]  /*14df0*/  @!P4 LOP3.LUT R5, R5, R4, RZ, 0x3c, !PT ;  /* 0x000000040505c212 */ /* 0x000fc800078e3cff */
[----:B------:R-:W-:-:S04]  /*14e00*/  @!P4 LOP3.LUT R4, R5, R4, RZ, 0x3c, !PT ;  /* 0x000000040504c212 */ /* 0x000fc800078e3cff */
[----:B------:R-:W-:-:S05]  /*14e10*/  @!P4 LOP3.LUT R5, R5, R4, RZ, 0x3c, !PT ;  /* 0x000000040505c212 */ /* 0x000fca00078e3cff */
[----:B------:R-:W-:Y:S04]  /*14e20*/  @!P4 LDGSTS.E.BYPASS.LTC128B.128 [R9+0x23400], desc[UR60][R4.64], !P3 ;  /* 0x234000000409cfae */ /* 0x000fe8000d901d7c */
[----:B------:R-:W-:Y:S04]  /*14e30*/  @!P4 LDGSTS.E.BYPASS.LTC128B.128 [R9+0x27400], desc[UR60][R4.64+0x80], !P2 ;  /* 0x274000800409cfae */ /* 0x000fe8000d101d7c */
[----:B------:R-:W-:Y:S04]  /*14e40*/  @!P4 LDGSTS.E.BYPASS.LTC128B.128 [R9+0x2b400], desc[UR60][R4.64+0x100], !P1 ;  /* 0x2b4001000409cfae */ /* 0x000fe8000c901d7c */
[----:B------:R0:W-:Y:S01]  /*14e50*/  @!P4 LDGSTS.E.BYPASS.LTC128B.128 [R9+0x2f400], desc[UR60][R4.64+0x180], !P0 ;  /* 0x2f4001800409cfae */ /* 0x0001e2000c101d7c */
[----:B------:R-:W-:-:S03]  /*14e60*/  ISETP.GE.AND P4, PT, R10, R3, PT ;  /* 0x000000030a00720c */ /* 0x000fc60003f86270 */
[----:B------:R-:W3:Y:S04]  /*14e70*/  LDL.LU R10, [R1+0x74] ;  /* 0x00007400010a7983 */ /* 0x000ee80000300800 */
        /* <DEDUP_REMOVED lines=10> */
[----:B------:R0:W-:Y:S04]  /*14f20*/  @!P4 LDGSTS.E.BYPASS.LTC128B.128 [R9+0x2fc00], desc[UR60][R4.64+0x180], !P0 ;  /* 0x2fc001800409cfae */ /* 0x0001e8000c101d7c */
[----:B------:R-:W-:Y:S04]  /*14f30*/  SHFL.IDX PT, R6, R0, 0x4, 0x181f ;  /* 0x00981f0000067f89 */ /* 0x000fe800000e0000 */
[----:B0-----:R-:W0:Y:S01]  /*14f40*/  SHFL.IDX PT, R5, R2, 0x4, 0x181f ;  /* 0x00981f0002057f89 */ /* 0x001e2200000e0000 */
[----:B------:R-:W-:-:S13]  /*14f50*/  ISETP.GE.AND P4, PT, R12, R3, PT ;  /* 0x000000030c00720c */ /* 0x000fda0003f86270 */
        /* <DEDUP_REMOVED lines=26> */
[----:B------:R-:W-:-:S04]  /*15100*/  @!P4 LOP3.LUT R5, R5, R4, RZ, 0x3c, !PT ;  /* 0x000000040505c212 */ /* 0x000fc800078e3cff */
[----:B------:R-:W-:-:S04]  /*15110*/  @!P4 LOP3.LUT R4, R5, R4, RZ, 0x3c, !PT ;  /* 0x000000040504c212 */ /* 0x000fc800078e3cff */
[----:B------:R-:W-:Y:S01]  /*15120*/  @!P4 LOP3.LUT R5, R5, R4, RZ, 0x3c, !PT ;  /* 0x000000040505c212 */ /* 0x000fe200078e3cff */
[----:B------:R1:W2:Y:S04]  /*15130*/  SHFL.IDX PT, R6, R0, 0x7, 0x181f ;  /* 0x00f81f0000067f89 */ /* 0x0002a800000e0000 */
[----:B------:R1:W-:Y:S04]  /*15140*/  @!P4 LDGSTS.E.BYPASS.LTC128B.128 [R9+0x25400], desc[UR60][R4.64], !P3 ;  /* 0x254000000409cfae */ /* 0x0003e8000d901d7c */
[----:B------:R1:W-:Y:S04]  /*15150*/  @!P4 LDGSTS.E.BYPASS.LTC128B.128 [R9+0x29400], desc[UR60][R4.64+0x80], !P2 ;  /* 0x294000800409cfae */ /* 0x0003e8000d101d7c */
[----:B------:R1:W-:Y:S04]  /*15160*/  @!P4 LDGSTS.E.BYPASS.LTC128B.128 [R9+0x2d400], desc[UR60][R4.64+0x100], !P1 ;  /* 0x2d4001000409cfae */ /* 0x0003e8000c901d7c */
[----:B------:R1:W-:Y:S04]  /*15170*/  @!P4 LDGSTS.E.BYPASS.LTC128B.128 [R9+0x31400], desc[UR60][R4.64+0x180], !P0 ;  /* 0x314001800409cfae */ /* 0x0003e8000c101d7c */
[----:B------:R-:W3:Y:S02]  /*15180*/  SHFL.IDX PT, R2, R2, 0x7, 0x181f ;  /* 0x00f81f0002027f89 */ /* 0x000ee400000e0000 */
.L_x_10767:
[----:B-1----:R-:W4:Y:S01]  /*15190*/  LDL.LU R0, [R1+0x78] ;  /* 0x0000780001007983 */ /* 0x002f220000300800 */
[----:B------:R-:W-:Y:S01]  /*151a0*/  BSSY B0, `(.L_x_10585) ;  /* 0x000000d000007945 */ /* 0x000fe20003800000 */
[----:B----4-:R-:W-:-:S13]  /*151b0*/  ISETP.GE.AND P4, PT, R0, R3, PT ;  /* 0x000000030000720c */ /* 0x010fda0003f86270 */
[----:B------:R-:W-:Y:S05]  /*151c0*/  @P4 BRA `(.L_x_10586) ;  /* 0x0000000000284947 */ /* 0x000fea0003800000 */
[----:B------:R-:W4:Y:S01]  /*151d0*/  LDL R0, [R1+0x14] ;  /* 0x0000140001007983 */ /* 0x000f220000100800 */
[----:B---3--:R-:W-:-:S05]  /*151e0*/  LEA R2, P4, R8, R2, 0x1 ;  /* 0x0000000208027211 */ /* 0x008fca00078808ff */
[----:B--2---:R-:W-:-:S05]  /*151f0*/  IMAD.X R3, RZ, RZ, R6, P4 ;  /* 0x000000ffff037224 */ /* 0x004fca00020e0606 */
[----:B------:R-:W-:Y:S01]  /*15200*/  @!PT LDS RZ, [RZ] ;  /* 0x00000000fffff984 */ /* 0x000fe20000000800 */
[----:B------:R-:W-:Y:S01]  /*15210*/  @!PT LDS RZ, [RZ] ;  /* 0x00000000fffff984 */ /* 0x000fe20000000800 */
[----:B------:R-:W-:Y:S01]  /*15220*/  @!PT LDS RZ, [RZ] ;  /* 0x00000000fffff984 */ /* 0x000fe20000000800 */
[----:B----4-:R1:W-:Y:S04]  /*15230*/  LDGSTS.E.BYPASS.LTC128B.128 [R0+0x25c00], desc[UR60][R2.64], !P3 ;  /* 0x25c0000002007fae */ /* 0x0103e8000d901d7c */
[----:B------:R1:W-:Y:S04]  /*15240*/  LDGSTS.E.BYPASS.LTC128B.128 [R0+0x29c00], desc[UR60][R2.64+0x80], !P2 ;  /* 0x29c0008002007fae */ /* 0x0003e8000d101d7c */
[----:B------:R1:W-:Y:S04]  /*15250*/  LDGSTS.E.BYPASS.LTC128B.128 [R0+0x2dc00], desc[UR60][R2.64+0x100], !P1 ;  /* 0x2dc0010002007fae */ /* 0x0003e8000c901d7c */
[----:B------:R1:W-:Y:S02]  /*15260*/  LDGSTS.E.BYPASS.LTC128B.128 [R0+0x31c00], desc[UR60][R2.64+0x180], !P0 ;  /* 0x31c0018002007fae */ /* 0x0003e4000c101d7c */
.L_x_10586:
[----:B------:R-:W-:Y:S05]  /*15270*/  BSYNC B0 ;  /* 0x0000000000007941 */ /* 0x000fea0003800000 */
.L_x_10585:
[----:B------:R4:W5:Y:S01]  /*15280*/  LDL R8, [R1+0x4] ;  /* 0x0000040001087983 */ /* 0x0009620000100800 */
[----:B------:R-:W-:Y:S01]  /*15290*/  PLOP3.LUT P0, PT, PT, PT, PT, 0x80, 0x0 ;  /* 0x000000000000781c */ /* 0x000fe20003f0f070 */
[----:B------:R-:W-:-:S12]  /*152a0*/  NOP ;  /* 0x0000000000007918 */ /* 0x000fd80000000000 */
.L_x_10587:
[----:B-1-3--:R-:W3:Y:S01]  /*152b0*/  LDL R2, [R1+0x4] ;  /* 0x0000040001027983 */ /* 0x00aee20000100800 */
        /* <DEDUP_REMOVED lines=16> */
[----:B------:R-:W3:Y:S03]  /*153c0*/  SYNCS.PHASECHK.TRANS64.TRYWAIT P0, [R2+URZ+0x32420], R0 ;  /* 0x03242000020075a7 */ /* 0x000ee6000800017f */
[----:B-1-3--:R-:W-:Y:S05]  /*153d0*/  @!P0 BRA `(.L_x_10589) ;  /* 0x00000060000c8947 */ /* 0x00afea0003800000 */
.L_x_10768:
[----:B------:R-:W-:Y:S05]  /*153e0*/  BSYNC B0 ;  /* 0x0000000000007941 */ /* 0x000fea0003800000 */
.L_x_10588:
[----:B-1----:R-:W3:Y:S01]  /*153f0*/  LDL R2, [R1+0x18] ;  /* 0x0000180001027983 */ /* 0x002ee20000100800 */
[----:B------:R-:W-:Y:S01]  /*15400*/  BSSY B0, `(.L_x_10590) ;  /* 0x0000063000007945 */ /* 0x000fe20003800000 */
[----:B---3--:R-:W-:-:S13]  /*15410*/  LOP3.LUT P0, RZ, R2, 0x1, RZ, 0xc0, !PT ;  /* 0x0000000102ff7812 */ /* 0x008fda000780c0ff */
[----:B------:R-:W-:Y:S05]  /*15420*/  @!P0 BRA `(.L_x_10591) ;  /* 0x0000000400808947 */ /* 0x000fea0003800000 */
[----:B------:R-:W3:Y:S04]  /*15430*/  LDL R2, [R1+0x4] ;  /* 0x0000040001027983 */ /* 0x000ee80000100800 */
[----:B0-----:R-:W2:Y:S01]  /*15440*/  LDL R4, [R1+0x1c] ;  /* 0x00001c0001047983 */ /* 0x001ea20000100800 */
[----:B------:R-:W0:Y:S01]  /*15450*/  S2R R3, SR_TID.X ;  /* 0x0000000000037919 */ /* 0x000e220000002100 */
[----:B---3--:R-:W-:Y:S02]  /*15460*/  IMAD.MOV.U32 R5, RZ, RZ, R2 ;  /* 0x000000ffff057224 */ /* 0x008fe400078e0002 */
[----:B------:R-:W3:Y:S01]  /*15470*/  LDL R2, [R1+0x8] ;  /* 0x0000080001027983 */ /* 0x000ee20000100800 */
[----:B--2---:R-:W-:Y:S01]  /*15480*/  SHF.L.U32 R0, R4, 0x1f, RZ ;  /* 0x0000001f04007819 */ /* 0x004fe200000006ff */
[----:B------:R-:W-:Y:S01]  /*15490*/  BSSY B1, `(.L_x_10592) ;  /* 0x0000006000017945 */ /* 0x000fe20003800000 */
[----:B0-----:R-:W-:-:S04]  /*154a0*/  LOP3.LUT R3, R3, 0x7f, RZ, 0xc0, !PT ;  /* 0x0000007f03037812 */ /* 0x001fc800078ec0ff */
[----:B------:R-:W-:Y:S02]  /*154b0*/  ISETP.NE.AND P1, PT, R3, RZ, PT ;  /* 0x000000ff0300720c */ /* 0x000fe40003f25270 */
[----:B---3--:R-:W-:-:S04]  /*154c0*/  LEA R2, R2, R5, 0x3 ;  /* 0x0000000502027211 */ /* 0x008fc800078e18ff */
[----:B------:R-:W0:Y:S02]  /*154d0*/  SYNCS.PHASECHK.TRANS64.TRYWAIT P0, [R2+URZ+0x32460], R0 ;  /* 0x03246000020075a7 */ /* 0x000e24000800017f */
[----:B0-----:R-:W-:Y:S05]  /*154e0*/  @!P0 BRA `(.L_x_10593) ;  /* 0x0000005c00e08947 */ /* 0x001fea0003800000 */
.L_x_10769:
[----:B------:R-:W-:Y:S05]  /*154f0*/  BSYNC B1 ;  /* 0x0000000000017941 */ /* 0x000fea0003800000 */
.L_x_10592:
        /* <DEDUP_REMOVED lines=9> */
.L_x_10595:
[----:B------:R-:W-:Y:S05]  /*15590*/  BSYNC B1 ;  /* 0x0000000000017941 */ /* 0x000fea0003800000 */
.L_x_10594:
        /* <DEDUP_REMOVED lines=14> */
.L_x_10596:
        /* <DEDUP_REMOVED lines=16> */
.L_x_10597:
        /* <DEDUP_REMOVED lines=16> */
.L_x_10598:
        /* <DEDUP_REMOVED lines=16> */
.L_x_10599:
        /* <DEDUP_REMOVED lines=11> */
.L_x_10591:
[----:B------:R-:W-:Y:S05]  /*15a30*/  BSYNC B0 ;  /* 0x0000000000007941 */ /* 0x000fea0003800000 */
.L_x_10590:
[----:B0-----:R-:W3:Y:S01]  /*15a40*/  LDL.LU R4, [R1+0x7c] ;  /* 0x00007c0001047983 */ /* 0x001ee20000300800 */
[----:B------:R-:W-:Y:S01]  /*15a50*/  BSSY B0, `(.L_x_10600) ;  /* 0x000020f000007945 */ /* 0x000fe20003800000 */
[----:B---3--:R-:W-:-:S13]  /*15a60*/  ISETP.GE.AND P0, PT, R4, 0x61, PT ;  /* 0x000000610400780c */ /* 0x008fda0003f06270 */
        /* <DEDUP_REMOVED lines=48> */
.L_x_10606:
        /* <DEDUP_REMOVED lines=9> */
.L_x_10770:
[----:B------:R-:W-:Y:S05]  /*15e00*/  BSYNC B3 ;  /* 0x0000000000037941 */ /* 0x000fea0003800000 */
.L_x_10607:
        /* <DEDUP_REMOVED lines=9> */
.L_x_10610:
[----:B------:R-:W-:Y:S05]  /*15ea0*/  BSYNC B3 ;  /* 0x0000000000037941 */ /* 0x000fea0003800000 */
.L_x_10609:
        /* <DEDUP_REMOVED lines=14> */
.L_x_10611:
        /* <DEDUP_REMOVED lines=14> */
.L_x_10771:
[----:B------:R-:W-:Y:S05]  /*16070*/  BSYNC B3 ;  /* 0x0000000000037941 */ /* 0x000fea0003800000 */
.L_x_10612:
        /* <DEDUP_REMOVED lines=11> */
.L_x_10615:
[----:B------:R-:W-:Y:S05]  /*16130*/  BSYNC B3 ;  /* 0x0000000000037941 */ /* 0x000fea0003800000 */
.L_x_10614:
        /* <DEDUP_REMOVED lines=11> */
.L_x_10616:
        /* <DEDUP_REMOVED lines=16> */
.L_x_10617:
        /* <DEDUP_REMOVED lines=16> */
.L_x_10618:
        /* <DEDUP_REMOVED lines=16> */
.L_x_10619:
        /* <DEDUP_REMOVED lines=11> */
.L_x_10605:
[----:B------:R-:W-:Y:S05]  /*165a0*/  BSYNC B1 ;  /* 0x0000000000017941 */ /* 0x000fea0003800000 */
.L_x_10604:
[----:B------:R-:W2:Y:S02]  /*165b0*/  LDL.LU R4, [R1+0x38] ;  /* 0x0000380001047983 */ /* 0x000ea40000300800 */
[----:B--2---:R-:W-:-:S07]  /*165c0*/  VIADD R0, R4, 0xfffffffd ;  /* 0xfffffffd04007836 */ /* 0x004fce0000000000 */
.L_x_10603:
[----:B------:R-:W-:Y:S05]  /*165d0*/  BSYNC B2 ;  /* 0x0000000000027941 */ /* 0x000fea0003800000 */
.L_x_10602:
[----:B------:R-:W2:Y:S01]  /*165e0*/  LDL.LU R2, [R1+0x3c] ;  /* 0x00003c0001027983 */ /* 0x000ea20000300800 */
[----:B------:R-:W-:-:S05]  /*165f0*/  IMAD.MOV R6, RZ, RZ, -R6 ;  /* 0x000000ffff067224 */ /* 0x000fca00078e0a06 */
[----:B--2---:R-:W-:-:S13]  /*16600*/  ISETP.NE.AND P0, PT, R2, R6, PT ;  /* 0x000000060200720c */ /* 0x004fda0003f05270 */
[----:B------:R-:W-:Y:S05]  /*16610*/  @!P0 BRA `(.L_x_10601) ;  /* 0x0000001400488947 */ /* 0x000fea0003800000 */
.L_x_10652:
        /* <DEDUP_REMOVED lines=37> */
.L_x_10622:
        /* <DEDUP_REMOVED lines=9> */
.L_x_10772:
[----:B------:R-:W-:Y:S05]  /*16900*/  BSYNC B2 ;  /* 0x0000000000027941 */ /* 0x000fea0003800000 */
.L_x_10623:
        /* <DEDUP_REMOVED lines=9> */
.L_x_10626:
[----:B------:R-:W-:Y:S05]  /*169a0*/  BSYNC B2 ;  /* 0x0000000000027941 */ /* 0x000fea0003800000 */
.L_x_10625:
        /* <DEDUP_REMOVED lines=10> */
[----:B---3--:R-:W-:-:S03]  /*16a50*/  IMAD R4, R8, 0x60, R4 ;  /* 0x0000006008047824 */ /* 0x008fc600078e0204 */
[----:B------:R-:W-:Y:S01]  /*16a60*/  IADD3 R5, R5, 0x1c400, RZ ;  /* 0x0001c40005057810 */ /* 0x000fe20007ffe0ff */
[----:B------:R-:W-:-:S07]  /*16a70*/  VIADD R8, R3, 0x32430 ;  /* 0x0003243003087836 */ /* 0x000fce0000000000 */
.L_x_10627:
        /* <DEDUP_REMOVED lines=14> */
.L_x_10773:
[----:B------:R-:W-:Y:S05]  /*16b60*/  BSYNC B2 ;  /* 0x0000000000027941 */ /* 0x000fea0003800000 */
.L_x_10628:
        /* <DEDUP_REMOVED lines=11> */
.L_x_10631:
[----:B------:R-:W-:Y:S05]  /*16c20*/  BSYNC B2 ;  /* 0x0000000000027941 */ /* 0x000fea0003800000 */
.L_x_10630:
        /* <DEDUP_REMOVED lines=10> */
.L_x_10632:
        /* <DEDUP_REMOVED lines=16> */
.L_x_10633:
        /* <DEDUP_REMOVED lines=16> */
.L_x_10634:
        /* <DEDUP_REMOVED lines=16> */
.L_x_10635:
        /* <DEDUP_REMOVED lines=11> */
.L_x_10621:
[----:B------:R-:W-:Y:S05]  /*17080*/  BSYNC B1 ;  /* 0x0000000000017941 */ /* 0x000fea0003800000 */
.L_x_10620:
        /* <DEDUP_REMOVED lines=36> */
.L_x_10638:
        /* <DEDUP_REMOVED lines=9> */
.L_x_10774:
[----:B------:R-:W-:Y:S05]  /*17360*/  BSYNC B2 ;  /* 0x0000000000027941 */ /* 0x000fea0003800000 */
.L_x_10639:
        /* <DEDUP_REMOVED lines=9> */
.L_x_10642:
[----:B------:R-:W-:Y:S05]  /*17400*/  BSYNC B2 ;  /* 0x0000000000027941 */ /* 0x000fea0003800000 */
.L_x_10641:
        /* <DEDUP_REMOVED lines=14> */
.L_x_10643:
        /* <DEDUP_REMOVED lines=14> */
.L_x_10775:
[----:B------:R-:W-:Y:S05]  /*175d0*/  BSYNC B2 ;  /* 0x0000000000027941 */ /* 0x000fea0003800000 */
.L_x_10644:
        /* <DEDUP_REMOVED lines=11> */
.L_x_10647:
[----:B------:R-:W-:Y:S05]  /*17690*/  BSYNC B2 ;  /* 0x0000000000027941 */ /* 0x000fea0003800000 */
.L_x_10646:
        /* <DEDUP_REMOVED lines=11> */
.L_x_10648:
        /* <DEDUP_REMOVED lines=16> */
.L_x_10649:
        /* <DEDUP_REMOVED lines=16> */
.L_x_10650:
        /* <DEDUP_REMOVED lines=16> */
.L_x_10651:
        /* <DEDUP_REMOVED lines=11> */
.L_x_10637:
[----:B------:R-:W-:Y:S05]  /*17b00*/  BSYNC B1 ;  /* 0x0000000000017941 */ /* 0x000fea0003800000 */
.L_x_10636:
[C---:B------:R-:W-:Y:S01]  /*17b10*/  ISETP.GT.AND P0, PT, R0.reuse, 0x1, PT ;  /* 0x000000010000780c */ /* 0x040fe20003f04270 */
[----:B------:R-:W-:-:S12]  /*17b20*/  VIADD R0, R0, 0xfffffffe ;  /* 0xfffffffe00007836 */ /* 0x000fd80000000000 */
[----:B------:R-:W-:Y:S05]  /*17b30*/  @P0 BRA `(.L_x_10652) ;  /* 0xffffffe800b80947 */ /* 0x000fea000383ffff */
.L_x_10601:
[----:B------:R-:W-:Y:S05]  /*17b40*/  BSYNC B0 ;  /* 0x0000000000007941 */ /* 0x000fea0003800000 */
.L_x_10600:
[----:B------:R-:W3:Y:S04]  /*17b50*/  LDL.LU R4, [R1+0x8] ;  /* 0x0000080001047983 */ /* 0x000ee80000300800 */
[----:B------:R-:W2:Y:S01]  /*17b60*/  LDL.LU R3, [R1+0x1c] ;  /* 0x00001c0001037983 */ /* 0x000ea20000300800 */
[----:B------:R-:W1:Y:S01]  /*17b70*/  S2R R2, SR_TID.X ;  /* 0x0000000000027919 */ /* 0x000e620000002100 */
[----:B------:R-:W-:Y:S01]  /*17b80*/  BSSY B0, `(.L_x_10653) ;  /* 0x0000015000007945 */ /* 0x000fe20003800000 */
[----:B-1----:R-:W-:-:S04]  /*17b90*/  LOP3.LUT R2, R2, 0x7f, RZ, 0xc0, !PT ;  /* 0x0000007f02027812 */ /* 0x002fc800078ec0ff */
[----:B------:R-:W-:Y:S01]  /*17ba0*/  ISETP.NE.AND P1, PT, R2, RZ, PT ;  /* 0x000000ff0200720c */ /* 0x000fe20003f25270 */
[----:B---3--:R-:W-:-:S05]  /*17bb0*/  VIADD R0, R4, 0x1 ;  /* 0x0000000104007836 */ /* 0x008fca0000000000 */
        /* <DEDUP_REMOVED lines=16> */
[----:B--2---:R-:W-:-:S07]  /*17cc0*/  IADD3 R16, R3, UR36, R2 ;  /* 0x0000002403107c10 */ /* 0x004fce000fffe002 */
.L_x_10654:
[----:B------:R-:W-:Y:S05]  /*17cd0*/  BSYNC B0 ;  /* 0x0000000000007941 */ /* 0x000fea0003800000 */
.L_x_10653:
[----:B------:R-:W-:-:S05]  /*17ce0*/  SEL R0, R0, RZ, P0 ;  /* 0x000000ff00007207 */ /* 0x000fca0000000000 */
[----:B------:R2:W-:Y:S02]  /*17cf0*/  STL [R1+0x8], R0 ;  /* 0x0000080001007387 */ /* 0x0005e40000100800 */
.L_x_10566:
[----:B------:R-:W-:Y:S05]  /*17d00*/  BSYNC B7 ;  /* 0x0000000000077941 */ /* 0x000fea0003800000 */
.L_x_10564:
        /* <DEDUP_REMOVED lines=13> */
.L_x_10655:
        /* <DEDUP_REMOVED lines=35> */
[----:B------:R0:W1:Y:S02]  /*18010*/  SHFL.IDX PT, R6, R3, 0x1f, 0x1f ;  /* 0x03e01f0003067f89 */ /* 0x00006400000e0000 */
.L_x_10785:
[----:B------:R-:W-:Y:S02]  /*18020*/  ULDC UR4, c[0x0][0xd38] ;  /* 0x00034e0000047ab9 */ /* 0x000fe40000000800 */
[----:B------:R-:W-:-:S04]  /*18030*/  IMAD.U32 R16, RZ, RZ, UR4 ;  /* 0x00000004ff107e24 */ /* 0x000fc8000f8e00ff */
[----:B-1----:R-:W-:-:S04]  /*18040*/  IMAD R6, R6, R16, RZ ;  /* 0x0000001006067224 */ /* 0x002fc800078e02ff */
[----:B------:R-:W-:-:S05]  /*18050*/  IMAD.IADD R4, R4, 0x1, R6 ;  /* 0x0000000104047824 */ /* 0x000fca00078e0206 */
[----:B------:R-:W-:-:S13]  /*18060*/  ISETP.GT.AND P6, PT, R4, R0, PT ;  /* 0x000000000400720c */ /* 0x000fda0003fc4270 */
[----:B------:R-:W-:Y:S05]  /*18070*/  @P6 BRA `(.L_x_10658) ;  /* 0x00000000009c6947 */ /* 0x000fea0003800000 */
.L_x_10663:
        /* <DEDUP_REMOVED lines=14> */
.L_x_10661:
[----:B------:R-:W-:Y:S05]  /*18160*/  BSYNC B0 ;  /* 0x0000000000007941 */ /* 0x000fea0003800000 */
.L_x_10660:
        /* <DEDUP_REMOVED lines=18> */
.L_x_10793:
[----:B------:R-:W-:Y:S02]  /*18290*/  ULDC UR4, c[0x0][0xd38] ;  /* 0x00034e0000047ab9 */ /* 0x000fe40000000800 */
[----:B------:R-:W-:-:S04]  /*182a0*/  IMAD.U32 R16, RZ, RZ, UR4 ;  /* 0x00000004ff107e24 */ /* 0x000fc8000f8e00ff */
[----:B-1----:R-:W-:-:S04]  /*182b0*/  IMAD R6, R6, R16, RZ ;  /* 0x0000001006067224 */ /* 0x002fc800078e02ff */
[----:B------:R-:W-:-:S05]  /*182c0*/  IMAD.IADD R4, R6, 0x1, R4 ;  /* 0x0000000106047824 */ /* 0x000fca00078e0204 */
[----:B------:R-:W-:-:S13]  /*182d0*/  ISETP.GT.AND P6, PT, R4, R0, PT ;  /* 0x000000000400720c */ /* 0x000fda0003fc4270 */
[----:B------:R-:W-:Y:S05]  /*182e0*/  @!P6 BRA `(.L_x_10663) ;  /* 0xfffffffc0064e947 */ /* 0x000fea000383ffff */
.L_x_10658:
        /* <DEDUP_REMOVED lines=8> */
.L_x_10797:
[----:B------:R-:W-:Y:S01]  /*18370*/  ISETP.NE.AND P0, PT, R5, RZ, PT ;  /* 0x000000ff0500720c */ /* 0x000fe20003f05270 */
[----:B-1----:R-:W-:-:S12]  /*18380*/  IMAD.MOV.U32 R2, RZ, RZ, RZ ;  /* 0x000000ffff027224 */ /* 0x002fd800078e00ff */
[----:B------:R-:W-:Y:S05]  /*18390*/  @!P0 BRA `(.L_x_10665) ;  /* 0x0000000000108947 */ /* 0x000fea0003800000 */
[----:B------:R-:W-:Y:S01]  /*183a0*/  UMOV UR4, 0xffffffff ;  /* 0xffffffff00047882 */ /* 0x000fe20000000000 */
[----:B------:R-:W-:Y:S02]  /*183b0*/  VIADD R12, R4, 0xffffffff ;  /* 0xffffffff040c7836 */ /* 0x000fe40000000000 */
[----:B------:R-:W-:Y:S05]  /*183c0*/  BRA.DIV UR4, `(.L_x_10666) ;  /* 0x0000003e04107947 */ /* 0x000fea000b800000 */
[----:B------:R1:W3:Y:S02]  /*183d0*/  SHFL.IDX PT, R2, R3, R12, 0x1f ;  /* 0x00001f0c03027589 */ /* 0x0002e400000e0000 */
.L_x_10665:
        /* <DEDUP_REMOVED lines=31> */
.L_x_10659:
[----:B------:R-:W-:Y:S01]  /*185d0*/  UMOV UR4, URZ ;  /* 0x0000003f00047c82 */ /* 0x000fe20008000000 */
[----:B------:R-:W-:Y:S01]  /*185e0*/  UMOV UR5, URZ ;  /* 0x0000003f00057c82 */ /* 0x000fe20008000000 */
[----:B------:R-:W-:Y:S01]  /*185f0*/  ULDC UR6, c[0x0][0xd3c] ;  /* 0x00034f0000067ab9 */ /* 0x000fe20000000800 */
[----:B------:R-:W-:Y:S02]  /*18600*/  IMAD.MOV.U32 R16, RZ, RZ, R0 ;  /* 0x000000ffff107224 */ /* 0x000fe400078e0000 */
[----:B------:R-:W-:Y:S02]  /*18610*/  IMAD.U32 R17, RZ, RZ, UR4 ;  /* 0x00000004ff117e24 */ /* 0x000fe4000f8e00ff */
[----:B------:R-:W-:Y:S02]  /*18620*/  IMAD.U32 R18, RZ, RZ, UR5 ;  /* 0x00000005ff127e24 */ /* 0x000fe4000f8e00ff */
[----:B------:R-:W-:-:S07]  /*18630*/  IMAD.U32 R19, RZ, RZ, UR6 ;  /* 0x00000006ff137e24 */ /* 0x000fce000f8e00ff */
.L_x_10667:
        /* <DEDUP_REMOVED lines=12> */
.L_x_10656:
[----:B------:R-:W-:Y:S02]  /*18700*/  ULDC UR4, c[0x0][0xd3c] ;  /* 0x00034f0000047ab9 */ /* 0x000fe40000000800 */
[----:B---3--:R-:W-:-:S13]  /*18710*/  ISETP.GE.AND P0, PT, R19, UR4, PT ;  /* 0x0000000413007c0c */ /* 0x008fda000bf06270 */
[----:B------:R-:W-:Y:S05]  /*18720*/  @!P0 BRA `(.L_x_10668) ;  /* 0xffffff8c00148947 */ /* 0x000fea000383ffff */
[----:B------:R-:W-:Y:S05]  /*18730*/  BSYNC B8 ;  /* 0x0000000000087941 */ /* 0x000fea0003800000 */
.L_x_10522:
        /* <DEDUP_REMOVED lines=12> */
.L_x_10800:
[----:B------:R-:W-:Y:S05]  /*18800*/  BSYNC B0 ;  /* 0x0000000000007941 */ /* 0x000fea0003800000 */
.L_x_10669:
[----:B------:R-:W-:-:S03]  /*18810*/  UMOV UR4, 0xffffffff ;  /* 0xffffffff00047882 */ /* 0x000fc60000000000 */
[----:B------:R-:W-:Y:S05]  /*18820*/  BRA.DIV UR4, `(.L_x_10671) ;  /* 0x0000003a04347947 */ /* 0x000fea000b800000 */
[----:B------:R-:W1:Y:S02]  /*18830*/  S2R R2, SR_TID.X ;  /* 0x0000000000027919 */ /* 0x000e640000002100 */
[----:B-1----:R-:W-:-:S04]  /*18840*/  SHF.R.U32.HI R2, RZ, 0x5, R2 ;  /* 0x00000005ff027819 */ /* 0x002fc80000011602 */
[----:B------:R-:W-:-:S05]  /*18850*/  LOP3.LUT R2, R2, 0x3, RZ, 0xc0, !PT ;  /* 0x0000000302027812 */ /* 0x000fca00078ec0ff */
[----:B------:R1:W2:Y:S02]  /*18860*/  SHFL.IDX PT, R14, R2, RZ, 0x1f ;  /* 0x00001fff020e7589 */ /* 0x0002a400000e0000 */
.L_x_10803:
[----:B--2---:R-:W-:-:S13]  /*18870*/  ISETP.NE.AND P0, PT, R14, RZ, PT ;  /* 0x000000ff0e00720c */ /* 0x004fda0003f05270 */
[----:B------:R-:W-:Y:S05]  /*18880*/  @P0 BRA `(.L_x_10377) ;  /* 0x0000000000940947 */ /* 0x000fea0003800000 */
[----:B------:R-:W-:-:S03]  /*18890*/  UMOV UR4, 0xffffffff ;  /* 0xffffffff00047882 */ /* 0x000fc60000000000 */
[----:B------:R-:W-:Y:S05]  /*188a0*/  BRA.DIV UR4, `(.L_x_10672) ;  /* 0x0000003a04487947 */ /* 0x000fea000b800000 */
[----:B------:R-:W-:-:S13]  /*188b0*/  ELECT P6, URZ, PT ;  /* 0x00000000003f782f */ /* 0x000fda00038c0000 */
.L_x_10806:
[----:B------:R-:W-:Y:S05]  /*188c0*/  @!P6 BRA `(.L_x_10377) ;  /* 0x000000000084e947 */ /* 0x000fea0003800000 */
[----:B-1----:R-:W2:Y:S02]  /*188d0*/  LDL.LU R2, [R1+0x84] ;  /* 0x0000840001027983 */ /* 0x002ea40000300800 */
[----:B--2---:R-:W-:-:S04]  /*188e0*/  LOP3.LUT R2, R2, 0x2, RZ, 0xfc, !PT ;  /* 0x0000000202027812 */ /* 0x004fc800078efcff */
[----:B------:R-:W-:-:S13]  /*188f0*/  ISETP.NE.AND P2, PT, R2, 0x3, PT ;  /* 0x000000030200780c */ /* 0x000fda0003f45270 */
[----:B------:R-:W-:Y:S05]  /*18900*/  @!P2 BRA `(.L_x_10673) ;  /* 0x000000000004a947 */ /* 0x000fea0003800000 */
[----:B------:R-:W-:Y:S01]  /*18910*/  BPT.TRAP 0x1 ;  /* 0x000000040000795c */ /* 0x000fe20000300000 */
.L_x_10673:
        /* <DEDUP_REMOVED lines=14> */
.L_x_10807:
[----:B------:R-:W1:Y:S02]  /*18a00*/  SYNCS.PHASECHK.TRANS64.TRYWAIT P0, [R7+URZ], R2 ;  /* 0x00000002070075a7 */ /* 0x000e64000800017f */
[----:B-1----:R-:W-:Y:S05]  /*18a10*/  @!P0 BRA `(.L_x_10675) ;  /* 0x0000003800208947 */ /* 0x002fea0003800000 */
.L_x_10808:
[----:B------:R-:W-:Y:S05]  /*18a20*/  @!P2 BRA `(.L_x_10676) ;  /* 0x000000000004a947 */ /* 0x000fea0003800000 */
[----:B------:R-:W-:Y:S01]  /*18a30*/  BPT.TRAP 0x1 ;  /* 0x000000040000795c */ /* 0x000fe20000300000 */
.L_x_10676:
[----:B------:R-:W2:Y:S01]  /*18a40*/  LDL.LU R4, [R1+0x8] ;  /* 0x0000080001047983 */ /* 0x000ea20000300800 */
[----:B------:R-:W-:-:S05]  /*18a50*/  IADD3 R0, R0, 0x32460, RZ ;  /* 0x0003246000007810 */ /* 0x000fca0007ffe0ff */
[----:B--2---:R-:W-:-:S04]  /*18a60*/  IMAD R4, R4, 0x8, R0 ;  /* 0x0000000804047824 */ /* 0x004fc800078e0200 */
[----:B------:R-:W2:Y:S02]  /*18a70*/  SYNCS.PHASECHK.TRANS64.TRYWAIT P0, [R4+URZ], R5 ;  /* 0x00000005040075a7 */ /* 0x000ea4000800017f */
[----:B--2---:R-:W-:Y:S05]  /*18a80*/  @!P0 BRA `(.L_x_10677) ;  /* 0x0000003800188947 */ /* 0x004fea0003800000 */
.L_x_10809:
[----:B------:R-:W-:-:S07]  /*18a90*/  IMAD R3, R3, 0x8, R0 ;  /* 0x0000000803037824 */ /* 0x000fce00078e0200 */
.L_x_10678:
[----:B---3--:R3:W0:Y:S02]  /*18aa0*/  SYNCS.PHASECHK.TRANS64.TRYWAIT P0, [R3+URZ], R2 ;  /* 0x00000002030075a7 */ /* 0x008624000800017f */
[----:B0-----:R-:W-:Y:S05]  /*18ab0*/  @!P0 NANOSLEEP.SYNCS 0x989680 ;  /* 0x009896800000895d */ /* 0x001fea0003900000 */
[----:B------:R-:W0:Y:S02]  /*18ac0*/  @!P0 SYNCS.PHASECHK.TRANS64 P0, [R3+URZ], R2 ;  /* 0x00000002030085a7 */ /* 0x000e24000800007f */
[----:B0-----:R-:W-:Y:S05]  /*18ad0*/  @!P0 BRA `(.L_x_10678) ;  /* 0xfffffffc00f08947 */ /* 0x001fea000383ffff */
.L_x_10377:
[----:B------:R-:W-:Y:S05]  /*18ae0*/  BSYNC B9 ;  /* 0x0000000000097941 */ /* 0x000fea0003800000 */
.L_x_10374:
[----:B------:R-:W-:Y:S05]  /*18af0*/  EXIT ;  /* 0x000000000000794d */ /* 0x000fea0003800000 */
.L_x_10395:
[----:B0-----:R0:W1:Y:S02]  /*18b00*/  SYNCS.PHASECHK.TRANS64.TRYWAIT P6, [R94+URZ+0x32490], R108 ;  /* 0x0324906c5e0075a7 */ /* 0x00106400080c017f */
[----:B-1----:R-:W-:Y:S05]  /*18b10*/  @!P6 NANOSLEEP.SYNCS 0x989680 ;  /* 0x009896800000e95d */ /* 0x002fea0003900000 */
[----:B------:R-:W1:Y:S02]  /*18b20*/  @!P6 SYNCS.PHASECHK.TRANS64 P6, [R94+URZ+0x32490], R108 ;  /* 0x0324906c5e00e5a7 */ /* 0x000e6400080c007f */
[----:B-1----:R-:W-:Y:S05]  /*18b30*/  @!P6 BRA `(.L_x_10395) ;  /* 0xfffffffc00f0e947 */ /* 0x002fea000383ffff */
[----:B------:R-:W-:Y:S05]  /*18b40*/  BRA `(.L_x_10679) ;  /* 0xfffffea000007947 */ /* 0x000fea000383ffff */
.L_x_10413:
[----:B0-----:R0:W1:Y:S02]  /*18b50*/  SYNCS.PHASECHK.TRANS64.TRYWAIT P5, [R94+URZ+0x32490], R108 ;  /* 0x0324906c5e0075a7 */ /* 0x00106400080a017f */
[----:B-1----:R-:W-:Y:S05]  /*18b60*/  @!P5 NANOSLEEP.SYNCS 0x989680 ;  /* 0x009896800000d95d */ /* 0x002fea0003900000 */
[----:B------:R-:W1:Y:S02]  /*18b70*/  @!P5 SYNCS.PHASECHK.TRANS64 P5, [R94+URZ+0x32490], R108 ;  /* 0x0324906c5e00d5a7 */ /* 0x000e6400080a007f */
[----:B-1----:R-:W-:Y:S05]  /*18b80*/  @!P5 BRA `(.L_x_10413) ;  /* 0xfffffffc00f0d947 */ /* 0x002fea000383ffff */
[----:B------:R-:W-:Y:S05]  /*18b90*/  BRA `(.L_x_10680) ;  /* 0xfffffeb000487947 */ /* 0x000fea000383ffff */
.L_x_10422:
[----:B0-----:R0:W1:Y:S02]  /*18ba0*/  SYNCS.PHASECHK.TRANS64.TRYWAIT P4, [R94+URZ+0x32490], R108 ;  /* 0x0324906c5e0075a7 */ /* 0x001064000808017f */
[----:B-1----:R-:W-:Y:S05]  /*18bb0*/  @!P4 NANOSLEEP.SYNCS 0x989680 ;  /* 0x009896800000c95d */ /* 0x002fea0003900000 */
[----:B------:R-:W1:Y:S02]  /*18bc0*/  @!P4 SYNCS.PHASECHK.TRANS64 P4, [R94+URZ+0x32490], R108 ;  /* 0x0324906c5e00c5a7 */ /* 0x000e64000808007f */
[----:B-1----:R-:W-:Y:S05]  /*18bd0*/  @!P4 BRA `(.L_x_10422) ;  /* 0xfffffffc00f0c947 */ /* 0x002fea000383ffff */
[----:B------:R-:W-:Y:S05]  /*18be0*/  BRA `(.L_x_10681) ;  /* 0xfffffec000307947 */ /* 0x000fea000383ffff */
.L_x_10428:
[----:B-1----:R1:W2:Y:S02]  /*18bf0*/  SYNCS.PHASECHK.TRANS64.TRYWAIT P3, [R94+URZ+0x324b0], R108 ;  /* 0x0324b06c5e0075a7 */ /* 0x0022a4000806017f */
[----:B--2---:R-:W-:Y:S05]  /*18c00*/  @!P3 NANOSLEEP.SYNCS 0x989680 ;  /* 0x009896800000b95d */ /* 0x004fea0003900000 */
[----:B------:R-:W2:Y:S02]  /*18c10*/  @!P3 SYNCS.PHASECHK.TRANS64 P3, [R94+URZ+0x324b0], R108 ;  /* 0x0324b06c5e00b5a7 */ /* 0x000ea4000806007f */
[----:B--2---:R-:W-:Y:S05]  /*18c20*/  @!P3 BRA `(.L_x_10428) ;  /* 0xfffffffc00f0b947 */ /* 0x004fea000383ffff */
[----:B------:R-:W-:Y:S05]  /*18c30*/  BRA `(.L_x_10682) ;  /* 0xfffffec000bc7947 */ /* 0x000fea000383ffff */
.L_x_10436:
        /* <DEDUP_REMOVED lines=8> */
.L_x_10684:
[----:B------:R-:W-:Y:S05]  /*18cc0*/  BSYNC B0 ;  /* 0x0000000000007941 */ /* 0x000fea0003800000 */
.L_x_10683:
[----:B------:R-:W-:Y:S05]  /*18cd0*/  BRA `(.L_x_10685) ;  /* 0xfffffecc006c7947 */ /* 0x000fea000383ffff */
.L_x_10448:
        /* <DEDUP_REMOVED lines=8> */
.L_x_10687:
[----:B------:R-:W-:Y:S05]  /*18d60*/  BSYNC B1 ;  /* 0x0000000000017941 */ /* 0x000fea0003800000 */
.L_x_10686:
        /* <DEDUP_REMOVED lines=8> */
.L_x_10688:
[----:B------:R-:W-:Y:S02]  /*18df0*/  IMAD.MOV.U32 R13, RZ, RZ, R27 ;  /* 0x000000ffff0d7224 */ /* 0x000fe400078e001b */
[----:B------:R-:W-:-:S07]  /*18e00*/  IMAD.MOV.U32 R3, RZ, RZ, R14 ;  /* 0x000000ffff037224 */ /* 0x000fce00078e000e */
[----:B------:R-:W-:Y:S05]  /*18e10*/  WARPSYNC.COLLECTIVE R15, `(.L_x_10689) ;  /* 0x000000000f087348 */ /* 0x000fea0003c00000 */
[----:B------:R0:W1:Y:S02]  /*18e20*/  SHFL.IDX P6, R14, R13, R12, R11 ;  /* 0x0000000c0d0e7389 */ /* 0x00006400000c000b */
[----:B01----:R-:W-:Y:S01]  /*18e30*/  ENDCOLLECTIVE ;  /* 0x000000000000791b */ /* 0x003fe20003800000 */
.L_x_10689:
[----:B------:R-:W-:Y:S02]  /*18e40*/  IMAD.MOV.U32 R13, RZ, RZ, R26 ;  /* 0x000000ffff0d7224 */ /* 0x000fe400078e001a */
[----:B------:R-:W-:-:S07]  /*18e50*/  IMAD.MOV.U32 R4, RZ, RZ, R14 ;  /* 0x000000ffff047224 */ /* 0x000fce00078e000e */
[----:B------:R-:W-:Y:S05]  /*18e60*/  WARPSYNC.COLLECTIVE R15, `(.L_x_10690) ;  /* 0x000000000f087348 */ /* 0x000fea0003c00000 */
[----:B------:R0:W1:Y:S02]  /*18e70*/  SHFL.IDX P6, R14, R13, R12, R11 ;  /* 0x0000000c0d0e7389 */ /* 0x00006400000c000b */
[----:B01----:R-:W-:Y:S01]  /*18e80*/  ENDCOLLECTIVE ;  /* 0x000000000000791b */ /* 0x003fe20003800000 */
.L_x_10690:
[----:B------:R-:W-:Y:S05]  /*18e90*/  BRA `(.L_x_10691) ;  /* 0xfffffed000647947 */ /* 0x000fea000383ffff */
.L_x_10452:
[----:B0-----:R0:W1:Y:S02]  /*18ea0*/  SYNCS.PHASECHK.TRANS64.TRYWAIT P0, [R18+URZ+0x32400], R13 ;  /* 0x0324000d120075a7 */ /* 0x001064000800017f */
[----:B-1----:R-:W-:Y:S05]  /*18eb0*/  @!P0 NANOSLEEP.SYNCS 0x989680 ;  /* 0x009896800000895d */ /* 0x002fea0003900000 */
[----:B------:R-:W1:Y:S02]  /*18ec0*/  @!P0 SYNCS.PHASECHK.TRANS64 P0, [R18+URZ+0x32400], R13 ;  /* 0x0324000d120085a7 */ /* 0x000e64000800007f */
[----:B-1----:R-:W-:Y:S05]  /*18ed0*/  @!P0 BRA `(.L_x_10452) ;  /* 0xfffffffc00f08947 */ /* 0x002fea000383ffff */
[----:B------:R-:W-:Y:S05]  /*18ee0*/  BRA `(.L_x_10692) ;  /* 0xfffffed400787947 */ /* 0x000fea000383ffff */
.L_x_10460:
        /* <DEDUP_REMOVED lines=8> */
.L_x_10694:
[----:B------:R-:W-:Y:S05]  /*18f70*/  BSYNC B1 ;  /* 0x0000000000017941 */ /* 0x000fea0003800000 */
.L_x_10693:
        /* <DEDUP_REMOVED lines=8> */
.L_x_10695:
[----:B------:R-:W-:Y:S02]  /*19000*/  IMAD.MOV.U32 R13, RZ, RZ, R27 ;  /* 0x000000ffff0d7224 */ /* 0x000fe400078e001b */
[----:B------:R-:W-:-:S07]  /*19010*/  IMAD.MOV.U32 R3, RZ, RZ, R14 ;  /* 0x000000ffff037224 */ /* 0x000fce00078e000e */
[----:B------:R-:W-:Y:S05]  /*19020*/  WARPSYNC.COLLECTIVE R15, `(.L_x_10696) ;  /* 0x000000000f087348 */ /* 0x000fea0003c00000 */
[----:B------:R0:W1:Y:S02]  /*19030*/  SHFL.IDX P6, R14, R13, R12, R11 ;  /* 0x0000000c0d0e7389 */ /* 0x00006400000c000b */
[----:B01----:R-:W-:Y:S01]  /*19040*/  ENDCOLLECTIVE ;  /* 0x000000000000791b */ /* 0x003fe20003800000 */
.L_x_10696:
[----:B------:R-:W-:Y:S02]  /*19050*/  IMAD.MOV.U32 R13, RZ, RZ, R26 ;  /* 0x000000ffff0d7224 */ /* 0x000fe400078e001a */
[----:B------:R-:W-:-:S07]  /*19060*/  IMAD.MOV.U32 R20, RZ, RZ, R14 ;  /* 0x000000ffff147224 */ /* 0x000fce00078e000e */
[----:B------:R-:W-:Y:S05]  /*19070*/  WARPSYNC.COLLECTIVE R15, `(.L_x_10697) ;  /* 0x000000000f087348 */ /* 0x000fea0003c00000 */
[----:B------:R0:W1:Y:S02]  /*19080*/  SHFL.IDX P6, R14, R13, R12, R11 ;  /* 0x0000000c0d0e7389 */ /* 0x00006400000c000b */
[----:B01----:R-:W-:Y:S01]  /*19090*/  ENDCOLLECTIVE ;  /* 0x000000000000791b */ /* 0x003fe20003800000 */
.L_x_10697:
[----:B------:R-:W-:Y:S05]  /*190a0*/  BRA `(.L_x_10698) ;  /* 0xfffffedc00d87947 */ /* 0x000fea000383ffff */
.L_x_10464:
[----:B0-----:R0:W1:Y:S02]  /*190b0*/  SYNCS.PHASECHK.TRANS64.TRYWAIT P1, [R18+URZ+0x32400], R21 ;  /* 0x03240015120075a7 */ /* 0x001064000802017f */
[----:B-1----:R-:W-:Y:S05]  /*190c0*/  @!P1 NANOSLEEP.SYNCS 0x989680 ;  /* 0x009896800000995d */ /* 0x002fea0003900000 */
[----:B------:R-:W1:Y:S02]  /*190d0*/  @!P1 SYNCS.PHASECHK.TRANS64 P1, [R18+URZ+0x32400], R21 ;  /* 0x03240015120095a7 */ /* 0x000e64000802007f */
[----:B-1----:R-:W-:Y:S05]  /*190e0*/  @!P1 BRA `(.L_x_10464) ;  /* 0xfffffffc00f09947 */ /* 0x002fea000383ffff */
[----:B------:R-:W-:Y:S05]  /*190f0*/  BRA `(.L_x_10699) ;  /* 0xfffffee000b47947 */ /* 0x000fea000383ffff */
.L_x_10470:
[----:B---3--:R3:W0:Y:S02]  /*19100*/  SYNCS.PHASECHK.TRANS64.TRYWAIT P1, [R4+URZ+0x32430], R3 ;  /* 0x03243003040075a7 */ /* 0x008624000802017f */
[----:B0-----:R-:W-:Y:S05]  /*19110*/  @!P1 NANOSLEEP.SYNCS 0x989680 ;  /* 0x009896800000995d */ /* 0x001fea0003900000 */
[----:B------:R-:W0:Y:S02]  /*19120*/  @!P1 SYNCS.PHASECHK.TRANS64 P1, [R4+URZ+0x32430], R3 ;  /* 0x03243003040095a7 */ /* 0x000e24000802007f */
[----:B0-----:R-:W-:Y:S05]  /*19130*/  @!P1 BRA `(.L_x_10470) ;  /* 0xfffffffc00f09947 */ /* 0x001fea000383ffff */
[----:B------:R-:W-:Y:S05]  /*19140*/  BRA `(.L_x_10469) ;  /* 0xfffffeec00c07947 */ /* 0x000fea000383ffff */
.L_x_10472:
[----:B0-----:R0:W4:Y:S02]  /*19150*/  SYNCS.PHASECHK.TRANS64.TRYWAIT P1, [R18+URZ+0x32410], R5 ;  /* 0x03241005120075a7 */ /* 0x001124000802017f */
[----:B----4-:R-:W-:Y:S05]  /*19160*/  @!P1 NANOSLEEP.SYNCS 0x989680 ;  /* 0x009896800000995d */ /* 0x010fea0003900000 */
[----:B------:R-:W4:Y:S02]  /*19170*/  @!P1 SYNCS.PHASECHK.TRANS64 P1, [R18+URZ+0x32410], R5 ;  /* 0x03241005120095a7 */ /* 0x000f24000802007f */
[----:B----4-:R-:W-:Y:S05]  /*19180*/  @!P1 BRA `(.L_x_10472) ;  /* 0xfffffffc00f09947 */ /* 0x010fea000383ffff */
[----:B------:R-:W-:Y:S05]  /*19190*/  BRA `(.L_x_10700) ;  /* 0xfffffef000a87947 */ /* 0x000fea000383ffff */
.L_x_10477:
[----:B------:R0:W0:Y:S02]  /*191a0*/  SYNCS.PHASECHK.TRANS64.TRYWAIT P2, [R4+URZ+0x32450], R3 ;  /* 0x03245003040075a7 */ /* 0x000024000804017f */
[----:B0-----:R-:W-:Y:S05]  /*191b0*/  @!P2 NANOSLEEP.SYNCS 0x989680 ;  /* 0x009896800000a95d */ /* 0x001fea0003900000 */
[----:B------:R-:W0:Y:S02]  /*191c0*/  @!P2 SYNCS.PHASECHK.TRANS64 P2, [R4+URZ+0x32450], R3 ;  /* 0x032450030400a5a7 */ /* 0x000e24000804007f */
[----:B0-----:R-:W-:Y:S05]  /*191d0*/  @!P2 BRA `(.L_x_10477) ;  /* 0xfffffffc00f0a947 */ /* 0x001fea000383ffff */
[----:B------:R-:W-:Y:S05]  /*191e0*/  BRA `(.L_x_10476) ;  /* 0xfffffef000c87947 */ /* 0x000fea000383ffff */
.L_x_10482:
[----:B-1----:R1:W2:Y:S02]  /*191f0*/  SYNCS.PHASECHK.TRANS64.TRYWAIT P3, [R5+URZ+0x32430], R0 ;  /* 0x03243000050075a7 */ /* 0x0022a4000806017f */
[----:B--2---:R-:W-:Y:S05]  /*19200*/  @!P3 NANOSLEEP.SYNCS 0x989680 ;  /* 0x009896800000b95d */ /* 0x004fea0003900000 */
[----:B------:R-:W2:Y:S02]  /*19210*/  @!P3 SYNCS.PHASECHK.TRANS64 P3, [R5+URZ+0x32430], R0 ;  /* 0x032430000500b5a7 */ /* 0x000ea4000806007f */
[----:B--2---:R-:W-:Y:S05]  /*19220*/  @!P3 BRA `(.L_x_10482) ;  /* 0xfffffffc00f0b947 */ /* 0x004fea000383ffff */
[----:B------:R-:W-:Y:S05]  /*19230*/  BRA `(.L_x_10481) ;  /* 0xffffff1400c07947 */ /* 0x000fea000383ffff */
.L_x_10487:
[----:B---3--:R3:W4:Y:S02]  /*19240*/  SYNCS.PHASECHK.TRANS64.TRYWAIT P3, [R5+URZ+0x32450], R0 ;  /* 0x03245000050075a7 */ /* 0x008724000806017f */
[----:B----4-:R-:W-:Y:S05]  /*19250*/  @!P3 NANOSLEEP.SYNCS 0x989680 ;  /* 0x009896800000b95d */ /* 0x010fea0003900000 */
[----:B------:R-:W4:Y:S02]  /*19260*/  @!P3 SYNCS.PHASECHK.TRANS64 P3, [R5+URZ+0x32450], R0 ;  /* 0x032450000500b5a7 */ /* 0x000f24000806007f */
[----:B----4-:R-:W-:Y:S05]  /*19270*/  @!P3 BRA `(.L_x_10487) ;  /* 0xfffffffc00f0b947 */ /* 0x010fea000383ffff */
[----:B------:R-:W-:Y:S05]  /*19280*/  BRA `(.L_x_10486) ;  /* 0xffffff18006c7947 */ /* 0x000fea000383ffff */
.L_x_10502:
[----:B------:R-:W-:Y:S02]  /*19290*/  IMAD.MOV.U32 R13, RZ, RZ, R4 ;  /* 0x000000ffff0d7224 */ /* 0x000fe400078e0004 */
[----:B------:R-:W-:Y:S02]  /*192a0*/  IMAD.MOV.U32 R12, RZ, RZ, RZ ;  /* 0x000000ffff0c7224 */ /* 0x000fe400078e00ff */
[----:B------:R-:W-:Y:S02]  /*192b0*/  IMAD.MOV.U32 R11, RZ, RZ, 0x181f ;  /* 0x0000181fff0b7424 */ /* 0x000fe400078e00ff */
[----:B------:R-:W-:-:S07]  /*192c0*/  IMAD.MOV.U32 R15, RZ, RZ, -0x1 ;  /* 0xffffffffff0f7424 */ /* 0x000fce00078e00ff */
[----:B01----:R-:W-:Y:S05]  /*192d0*/  WARPSYNC.COLLECTIVE R15, `(.L_x_10701) ;  /* 0x000000000f087348 */ /* 0x003fea0003c00000 */
[----:B------:R2:W3:Y:S02]  /*192e0*/  SHFL.IDX P6, R14, R13, R12, R11 ;  /* 0x0000000c0d0e7389 */ /* 0x0004e400000c000b */
[----:B0123--:R-:W-:Y:S01]  /*192f0*/  ENDCOLLECTIVE ;  /* 0x000000000000791b */ /* 0x00ffe20003800000 */
.L_x_10701:
[----:B------:R-:W-:Y:S01]  /*19300*/  MOV R13, R3 ;  /* 0x00000003000d7202 */ /* 0x000fe20000000f00 */
[----:B------:R-:W-:-:S07]  /*19310*/  IMAD.MOV.U32 R0, RZ, RZ, R14 ;  /* 0x000000ffff007224 */ /* 0x000fce00078e000e */
[----:B------:R-:W-:Y:S05]  /*19320*/  WARPSYNC.COLLECTIVE R15, `(.L_x_10702) ;  /* 0x000000000f087348 */ /* 0x000fea0003c00000 */
[----:B------:R0:W1:Y:S02]  /*19330*/  SHFL.IDX P6, R14, R13, R12, R11 ;  /* 0x0000000c0d0e7389 */ /* 0x00006400000c000b */
[----:B01----:R-:W-:Y:S01]  /*19340*/  ENDCOLLECTIVE ;  /* 0x000000000000791b */ /* 0x003fe20003800000 */
.L_x_10702:
[----:B------:R-:W-:Y:S05]  /*19350*/  BRA `(.L_x_10703) ;  /* 0xffffff6c004c7947 */ /* 0x000fea000383ffff */
.L_x_10505:
        /* <DEDUP_REMOVED lines=8> */
.L_x_10705:
[----:B------:R-:W-:Y:S05]  /*193e0*/  BSYNC B1 ;  /* 0x0000000000017941 */ /* 0x000fea0003800000 */
.L_x_10704:
        /* <DEDUP_REMOVED lines=8> */
.L_x_10706:
[----:B------:R-:W-:Y:S05]  /*19470*/  BRA `(.L_x_10707) ;  /* 0xffffff6c00807947 */ /* 0x000fea000383ffff */
.L_x_10508:
        /* <DEDUP_REMOVED lines=8> */
.L_x_10709:
[----:B------:R-:W-:Y:S05]  /*19500*/  BSYNC B1 ;  /* 0x0000000000017941 */ /* 0x000fea0003800000 */
.L_x_10708:
        /* <DEDUP_REMOVED lines=8> */
.L_x_10710:
[----:B------:R-:W-:Y:S05]  /*19590*/  BRA `(.L_x_10711) ;  /* 0xffffff6c00b07947 */ /* 0x000fea000383ffff */
.L_x_10511:
[----:B------:R-:W-:Y:S01]  /*195a0*/  BSSY B1, `(.L_x_10712) ;  /* 0x0000008000017945 */ /* 0x000fe20003800000 */
[----:B0-----:R-:W-:Y:S02]  /*195b0*/  IMAD.MOV.U32 R13, RZ, RZ, R4 ;  /* 0x000000ffff0d7224 */ /* 0x001fe400078e0004 */
[----:B------:R-:W-:Y:S02]  /*195c0*/  IMAD.MOV.U32 R12, RZ, RZ, 0x3 ;  /* 0x00000003ff0c7424 */ /* 0x000fe400078e00ff */
[----:B------:R-:W-:Y:S02]  /*195d0*/  IMAD.MOV.U32 R11, RZ, RZ, 0x181f ;  /* 0x0000181fff0b7424 */ /* 0x000fe400078e00ff */
[----:B------:R-:W-:-:S07]  /*195e0*/  IMAD.MOV.U32 R15, RZ, RZ, -0x1 ;  /* 0xffffffffff0f7424 */ /* 0x000fce00078e00ff */
[----:B-1234-:R-:W-:Y:S05]  /*195f0*/  WARPSYNC.COLLECTIVE R15, `(.L_x_10713) ;  /* 0x000000000f087348 */ /* 0x01efea0003c00000 */
[----:B------:R0:W0:Y:S02]  /*19600*/  SHFL.IDX P6, R14, R13, R12, R11 ;  /* 0x0000000c0d0e7389 */ /* 0x00002400000c000b */
[----:B01234-:R-:W-:Y:S01]  /*19610*/  ENDCOLLECTIVE ;  /* 0x000000000000791b */ /* 0x01ffe20003800000 */
.L_x_10713:
[----:B------:R-:W-:Y:S05]  /*19620*/  BSYNC B1 ;  /* 0x0000000000017941 */ /* 0x000fea0003800000 */
.L_x_10712:
        /* <DEDUP_REMOVED lines=8> */
.L_x_10714:
[----:B------:R-:W-:Y:S05]  /*196b0*/  BRA `(.L_x_10715) ;  /* 0xffffff6c00e07947 */ /* 0x000fea000383ffff */
.L_x_10528:
        /* <DEDUP_REMOVED lines=11> */
.L_x_10717:
[----:B------:R-:W-:Y:S05]  /*19770*/  BSYNC B1 ;  /* 0x0000000000017941 */ /* 0x000fea0003800000 */
.L_x_10716:
[----:B------:R-:W-:Y:S05]  /*19780*/  BRA `(.L_x_10718) ;  /* 0xffffff8000c47947 */ /* 0x000fea000383ffff */
.L_x_10530:
[----:B------:R-:W-:Y:S01]  /*19790*/  BSSY B1, `(.L_x_10719) ;  /* 0x0000006000017945 */ /* 0x000fe20003800000 */
[----:B------:R-:W-:-:S07]  /*197a0*/  IMAD.MOV.U32 R15, RZ, RZ, -0x1 ;  /* 0xffffffffff0f7424 */ /* 0x000fce00078e00ff */
[----:B0-----:R-:W-:Y:S05]  /*197b0*/  WARPSYNC.COLLECTIVE R15, `(.L_x_10720) ;  /* 0x000000000f0c7348 */ /* 0x001fea0003c00000 */
[----:B------:R-:W-:Y:S02]  /*197c0*/  ELECT P6, UR62, PT ;  /* 0x00000000003e782f */ /* 0x000fe400038c0000 */
[----:B------:R-:W-:Y:S01]  /*197d0*/  MOV R14, UR62 ;  /* 0x0000003e000e7c02 */ /* 0x000fe20008000f00 */
[----:B0-----:R-:W-:Y:S10]  /*197e0*/  ENDCOLLECTIVE ;  /* 0x000000000000791b */ /* 0x001ff40003800000 */
.L_x_10720:
[----:B------:R-:W-:Y:S05]  /*197f0*/  BSYNC B1 ;  /* 0x0000000000017941 */ /* 0x000fea0003800000 */
.L_x_10719:
[----:B------:R-:W-:Y:S05]  /*19800*/  BRA `(.L_x_10529) ;  /* 0xffffff8000bc7947 */ /* 0x000fea000383ffff */
.L_x_10532:
[----:B0-----:R-:W2:Y:S02]  /*19810*/  LDL R4, [R1+0x4] ;  /* 0x0000040001047983 */ /* 0x001ea40000100800 */
[----:B--2---:R0:W1:Y:S02]  /*19820*/  SYNCS.PHASECHK.TRANS64.TRYWAIT P0, [R4+URZ+0x32420], R3 ;  /* 0x03242003040075a7 */ /* 0x004064000800017f */
[----:B-1----:R-:W-:Y:S05]  /*19830*/  @!P0 NANOSLEEP.SYNCS 0x989680 ;  /* 0x009896800000895d */ /* 0x002fea0003900000 */
[----:B------:R-:W1:Y:S02]  /*19840*/  @!P0 SYNCS.PHASECHK.TRANS64 P0, [R4+URZ+0x32420], R3 ;  /* 0x03242003040085a7 */ /* 0x000e64000800007f */
[----:B-1----:R-:W-:Y:S05]  /*19850*/  @!P0 BRA `(.L_x_10532) ;  /* 0xfffffffc00ec8947 */ /* 0x002fea000383ffff */
[----:B------:R-:W-:Y:S05]  /*19860*/  BRA `(.L_x_10721) ;  /* 0xffffff8000cc7947 */ /* 0x000fea000383ffff */
.L_x_10536:
[----:B0-----:R0:W1:Y:S02]  /*19870*/  SYNCS.PHASECHK.TRANS64.TRYWAIT P0, [R3+URZ+0x324a0], R8 ;  /* 0x0324a008030075a7 */ /* 0x001064000800017f */
[----:B-1----:R-:W-:Y:S05]  /*19880*/  @!P0 NANOSLEEP.SYNCS 0x989680 ;  /* 0x009896800000895d */ /* 0x002fea0003900000 */
[----:B------:R-:W1:Y:S02]  /*19890*/  @!P0 SYNCS.PHASECHK.TRANS64 P0, [R3+URZ+0x324a0], R8 ;  /* 0x0324a008030085a7 */ /* 0x000e64000800007f */
[----:B-1----:R-:W-:Y:S05]  /*198a0*/  @!P0 BRA `(.L_x_10536) ;  /* 0xfffffffc00f08947 */ /* 0x002fea000383ffff */
[----:B------:R-:W-:Y:S05]  /*198b0*/  BRA `(.L_x_10722) ;  /* 0xffffff8000f47947 */ /* 0x000fea000383ffff */
.L_x_10541:
[----:B-1----:R1:W2:Y:S02]  /*198c0*/  SYNCS.PHASECHK.TRANS64.TRYWAIT P0, [R3+URZ+0x324c0], R8 ;  /* 0x0324c008030075a7 */ /* 0x0022a4000800017f */
[----:B--2---:R-:W-:Y:S05]  /*198d0*/  @!P0 NANOSLEEP.SYNCS 0x989680 ;  /* 0x009896800000895d */ /* 0x004fea0003900000 */
[----:B------:R-:W2:Y:S02]  /*198e0*/  @!P0 SYNCS.PHASECHK.TRANS64 P0, [R3+URZ+0x324c0], R8 ;  /* 0x0324c008030085a7 */ /* 0x000ea4000800007f */
[----:B--2---:R-:W-:Y:S05]  /*198f0*/  @!P0 BRA `(.L_x_10541) ;  /* 0xfffffffc00f08947 */ /* 0x004fea000383ffff */
[----:B------:R-:W-:Y:S05]  /*19900*/  BRA `(.L_x_10723) ;  /* 0xffffff8400787947 */ /* 0x000fea000383ffff */
.L_x_10551:
[----:B0-----:R0:W1:Y:S02]  /*19910*/  SYNCS.PHASECHK.TRANS64.TRYWAIT P1, [R4+URZ+0x324a0], R5 ;  /* 0x0324a005040075a7 */ /* 0x001064000802017f */
[----:B-1----:R-:W-:Y:S05]  /*19920*/  @!P1 NANOSLEEP.SYNCS 0x989680 ;  /* 0x009896800000995d */ /* 0x002fea0003900000 */
[----:B------:R-:W1:Y:S02]  /*19930*/  @!P1 SYNCS.PHASECHK.TRANS64 P1, [R4+URZ+0x324a0], R5 ;  /* 0x0324a005040095a7 */ /* 0x000e64000802007f */
[----:B-1----:R-:W-:Y:S05]  /*19940*/  @!P1 BRA `(.L_x_10551) ;  /* 0xfffffffc00f09947 */ /* 0x002fea000383ffff */
[----:B------:R-:W-:Y:S05]  /*19950*/  BRA `(.L_x_10724) ;  /* 0xffffff8c00107947 */ /* 0x000fea000383ffff */
.L_x_10556:
[----:B-1----:R1:W2:Y:S02]  /*19960*/  SYNCS.PHASECHK.TRANS64.TRYWAIT P1, [R4+URZ+0x324c0], R5 ;  /* 0x0324c005040075a7 */ /* 0x0022a4000802017f */
[----:B--2---:R-:W-:Y:S05]  /*19970*/  @!P1 NANOSLEEP.SYNCS 0x989680 ;  /* 0x009896800000995d */ /* 0x004fea0003900000 */
[----:B------:R-:W2:Y:S02]  /*19980*/  @!P1 SYNCS.PHASECHK.TRANS64 P1, [R4+URZ+0x324c0], R5 ;  /* 0x0324c005040095a7 */ /* 0x000ea4000802007f */
[----:B--2---:R-:W-:Y:S05]  /*19990*/  @!P1 BRA `(.L_x_10556) ;  /* 0xfffffffc00f09947 */ /* 0x004fea000383ffff */
[----:B------:R-:W-:Y:S05]  /*199a0*/  BRA `(.L_x_10725) ;  /* 0xffffff8c00907947 */ /* 0x000fea000383ffff */
.L_x_10572:
        /* <DEDUP_REMOVED lines=11> */
.L_x_10727:
[----:B------:R-:W-:Y:S05]  /*19a60*/  BSYNC B0 ;  /* 0x0000000000007941 */ /* 0x000fea0003800000 */
.L_x_10726:
[----:B------:R-:W-:Y:S05]  /*19a70*/  BRA `(.L_x_10728) ;  /* 0xffffff9800847947 */ /* 0x000fea000383ffff */
.L_x_10574:
[----:B------:R-:W-:Y:S01]  /*19a80*/  BSSY B0, `(.L_x_10729) ;  /* 0x0000006000007945 */ /* 0x000fe20003800000 */
[----:B------:R-:W-:-:S07]  /*19a90*/  IMAD.MOV.U32 R15, RZ, RZ, -0x1 ;  /* 0xffffffffff0f7424 */ /* 0x000fce00078e00ff */
[----:B0-----:R-:W-:Y:S05]  /*19aa0*/  WARPSYNC.COLLECTIVE R15, `(.L_x_10730) ;  /* 0x000000000f0c7348 */ /* 0x001fea0003c00000 */
[----:B------:R-:W-:Y:S02]  /*19ab0*/  ELECT P6, UR62, PT ;  /* 0x00000000003e782f */ /* 0x000fe400038c0000 */
[----:B------:R-:W-:Y:S01]  /*19ac0*/  MOV R14, UR62 ;  /* 0x0000003e000e7c02 */ /* 0x000fe20008000f00 */
[----:B0-----:R-:W-:Y:S10]  /*19ad0*/  ENDCOLLECTIVE ;  /* 0x000000000000791b */ /* 0x001ff40003800000 */
.L_x_10730:
[----:B------:R-:W-:Y:S05]  /*19ae0*/  BSYNC B0 ;  /* 0x0000000000007941 */ /* 0x000fea0003800000 */
.L_x_10729:
[----:B------:R-:W-:Y:S05]  /*19af0*/  BRA `(.L_x_10731) ;  /* 0xffffff9800907947 */ /* 0x000fea000383ffff */
.L_x_10576:
[----:B0-----:R0:W1:Y:S02]  /*19b00*/  SYNCS.PHASECHK.TRANS64.TRYWAIT P0, [R0+URZ+0x32440], R2 ;  /* 0x03244002000075a7 */ /* 0x001064000800017f */
[----:B-1----:R-:W-:Y:S05]  /*19b10*/  @!P0 NANOSLEEP.SYNCS 0x989680 ;  /* 0x009896800000895d */ /* 0x002fea0003900000 */
[----:B------:R-:W1:Y:S02]  /*19b20*/  @!P0 SYNCS.PHASECHK.TRANS64 P0, [R0+URZ+0x32440], R2 ;  /* 0x03244002000085a7 */ /* 0x000e64000800007f */
[----:B-1----:R-:W-:Y:S05]  /*19b30*/  @!P0 BRA `(.L_x_10576) ;  /* 0xfffffffc00f08947 */ /* 0x002fea000383ffff */
[----:B------:R-:W-:Y:S05]  /*19b40*/  BRA `(.L_x_10732) ;  /* 0xffffff9800fc7947 */ /* 0x000fea000383ffff */
.L_x_10580:
[----:B------:R0:W5:Y:S01]  /*19b50*/  LDL R6, [R1+0x44] ;  /* 0x0000440001067983 */ /* 0x0001620000100800 */
[----:B------:R-:W-:Y:S01]  /*19b60*/  MOV R13, R2 ;  /* 0x00000002000d7202 */ /* 0x000fe20000000f00 */
[----:B------:R-:W-:Y:S02]  /*19b70*/  IMAD.MOV.U32 R12, RZ, RZ, RZ ;  /* 0x000000ffff0c7224 */ /* 0x000fe400078e00ff */
[----:B------:R-:W-:Y:S02]  /*19b80*/  IMAD.MOV.U32 R11, RZ, RZ, 0x181f ;  /* 0x0000181fff0b7424 */ /* 0x000fe400078e00ff */
[----:B------:R-:W-:Y:S02]  /*19b90*/  IMAD.MOV.U32 R15, RZ, RZ, -0x1 ;  /* 0xffffffffff0f7424 */ /* 0x000fe400078e00ff */
[----:B0-----:R-:W-:-:S07]  /*19ba0*/  IMAD.IADD R17, R8, 0x1, R17 ;  /* 0x0000000108117824 */ /* 0x001fce00078e0211 */
[----:B-----5:R-:W-:Y:S05]  /*19bb0*/  WARPSYNC.COLLECTIVE R15, `(.L_x_10733) ;  /* 0x000000000f087348 */ /* 0x020fea0003c00000 */
[----:B------:R0:W1:Y:S02]  /*19bc0*/  SHFL.IDX P6, R14, R13, R12, R11 ;  /* 0x0000000c0d0e7389 */ /* 0x00006400000c000b */
[----:B01---5:R-:W-:Y:S01]  /*19bd0*/  ENDCOLLECTIVE ;  /* 0x000000000000791b */ /* 0x023fe20003800000 */
.L_x_10733:
[----:B------:R-:W-:-:S05]  /*19be0*/  VIADD R8, R17, 0x10 ;  /* 0x0000001011087836 */ /* 0x000fca0000000000 */
[----:B------:R0:W-:Y:S01]  /*19bf0*/  STL [R1+0x4c], R8 ;  /* 0x00004c0801007387 */ /* 0x0001e20000100800 */
[----:B------:R-:W-:Y:S02]  /*19c00*/  IMAD.MOV.U32 R13, RZ, RZ, R3 ;  /* 0x000000ffff0d7224 */ /* 0x000fe400078e0003 */
[----:B------:R-:W-:-:S07]  /*19c10*/  IMAD.MOV.U32 R4, RZ, RZ, R14 ;  /* 0x000000ffff047224 */ /* 0x000fce00078e000e */
[----:B0-----:R-:W-:Y:S05]  /*19c20*/  WARPSYNC.COLLECTIVE R15, `(.L_x_10734) ;  /* 0x000000000f087348 */ /* 0x001fea0003c00000 */
[----:B------:R1:W2:Y:S02]  /*19c30*/  SHFL.IDX P6, R14, R13, R12, R11 ;  /* 0x0000000c0d0e7389 */ /* 0x0002a400000c000b */
[----:B012---:R-:W-:Y:S01]  /*19c40*/  ENDCOLLECTIVE ;  /* 0x000000000000791b */ /* 0x007fe20003800000 */
.L_x_10734:
[----:B------:R-:W-:Y:S02]  /*19c50*/  IMAD.MOV.U32 R13, RZ, RZ, R2 ;  /* 0x000000ffff0d7224 */ /* 0x000fe400078e0002 */
[----:B------:R-:W-:Y:S02]  /*19c60*/  IMAD.MOV.U32 R12, RZ, RZ, 0x1 ;  /* 0x00000001ff0c7424 */ /* 0x000fe400078e00ff */
[----:B------:R-:W-:-:S07]  /*19c70*/  IMAD.MOV.U32 R5, RZ, RZ, R14 ;  /* 0x000000ffff057224 */ /* 0x000fce00078e000e */
[----:B------:R-:W-:Y:S05]  /*19c80*/  WARPSYNC.COLLECTIVE R15, `(.L_x_10735) ;  /* 0x000000000f087348 */ /* 0x000fea0003c00000 */
[----:B------:R0:W1:Y:S02]  /*19c90*/  SHFL.IDX P6, R14, R13, R12, R11 ;  /* 0x0000000c0d0e7389 */ /* 0x00006400000c000b */
[----:B01----:R-:W-:Y:S01]  /*19ca0*/  ENDCOLLECTIVE ;  /* 0x000000000000791b */ /* 0x003fe20003800000 */
.L_x_10735:
[----:B------:R-:W-:Y:S02]  /*19cb0*/  IMAD.MOV.U32 R13, RZ, RZ, R3 ;  /* 0x000000ffff0d7224 */ /* 0x000fe400078e0003 */
[----:B------:R-:W-:Y:S02]  /*19cc0*/  IMAD R0, R6, R7, RZ ;  /* 0x0000000706007224 */ /* 0x000fe400078e02ff */
[----:B------:R-:W-:-:S07]  /*19cd0*/  IMAD.MOV.U32 R7, RZ, RZ, R14 ;  /* 0x000000ffff077224 */ /* 0x000fce00078e000e */
[----:B------:R-:W-:Y:S05]  /*19ce0*/  WARPSYNC.COLLECTIVE R15, `(.L_x_10736) ;  /* 0x000000000f087348 */ /* 0x000fea0003c00000 */
[----:B------:R0:W1:Y:S02]  /*19cf0*/  SHFL.IDX P6, R14, R13, R12, R11 ;  /* 0x0000000c0d0e7389 */ /* 0x00006400000c000b */
[----:B01----:R-:W-:Y:S01]  /*19d00*/  ENDCOLLECTIVE ;  /* 0x000000000000791b */ /* 0x003fe20003800000 */
.L_x_10736:
        /* <DEDUP_REMOVED lines=13> */
.L_x_10737:
        /* <DEDUP_REMOVED lines=12> */
.L_x_10738:
        /* <DEDUP_REMOVED lines=17> */
.L_x_10739:
        /* <DEDUP_REMOVED lines=10> */
.L_x_10740:
        /* <DEDUP_REMOVED lines=13> */
.L_x_10741:
        /* <DEDUP_REMOVED lines=10> */
.L_x_10742:
[----:B------:R-:W-:Y:S01]  /*1a1c0*/  @!PT LDS RZ, [RZ] ;  /* 0x00000000fffff984 */ /* 0x000fe20000000800 */
[----:B------:R-:W-:Y:S01]  /*1a1d0*/  @!PT LDS RZ, [RZ] ;  /* 0x00000000fffff984 */ /* 0x000fe20000000800 */
[----:B------:R-:W-:Y:S01]  /*1a1e0*/  @!PT LDS RZ, [RZ] ;  /* 0x00000000fffff984 */ /* 0x000fe20000000800 */
[----:B------:R0:W-:Y:S01]  /*1a1f0*/  @!P1 LDGSTS.E.BYPASS.LTC128B.128 [R9+0x19c00], desc[UR60][R4.64], !P0 ;  /* 0x19c0000004099fae */ /* 0x0001e2000c101d7c */
[----:B------:R-:W-:Y:S01]  /*1a200*/  ISETP.GE.AND P1, PT, R7, R0, PT ;  /* 0x000000000700720c */ /* 0x000fe20003f26270 */
[----:B------:R-:W-:-:S05]  /*1a210*/  VIADD R7, R17, 0x50 ;  /* 0x0000005011077836 */ /* 0x000fca0000000000 */
[----:B------:R1:W-:Y:S01]  /*1a220*/  STL [R1+0x70], R7 ;  /* 0x0000700701007387 */ /* 0x0003e20000100800 */
[----:B------:R-:W-:Y:S01]  /*1a230*/  IMAD.MOV.U32 R13, RZ, RZ, R2 ;  /* 0x000000ffff0d7224 */ /* 0x000fe200078e0002 */
[----:B------:R-:W-:Y:S01]  /*1a240*/  MOV R12, 0x5 ;  /* 0x00000005000c7802 */ /* 0x000fe20000000f00 */
[----:B0-----:R-:W-:-:S07]  /*1a250*/  IMAD.MOV.U32 R4, RZ, RZ, R14 ;  /* 0x000000ffff047224 */ /* 0x001fce00078e000e */
[----:B-1----:R-:W-:Y:S05]  /*1a260*/  WARPSYNC.COLLECTIVE R15, `(.L_x_10743) ;  /* 0x000000000f087348 */ /* 0x002fea0003c00000 */
[----:B------:R0:W2:Y:S02]  /*1a270*/  SHFL.IDX P6, R14, R13, R12, R11 ;  /* 0x0000000c0d0e7389 */ /* 0x0000a400000c000b */
[----:B012---:R-:W-:Y:S01]  /*1a280*/  ENDCOLLECTIVE ;  /* 0x000000000000791b */ /* 0x007fe20003800000 */
.L_x_10743:
        /* <DEDUP_REMOVED lines=10> */
.L_x_10744:
        /* <DEDUP_REMOVED lines=13> */
.L_x_10745:
        /* <DEDUP_REMOVED lines=10> */
.L_x_10746:
        /* <DEDUP_REMOVED lines=11> */
.L_x_10747:
        /* <DEDUP_REMOVED lines=14> */
.L_x_10748:
[----:B------:R-:W-:Y:S01]  /*1a630*/  IMAD.MOV.U32 R3, RZ, RZ, R14 ;  /* 0x000000ffff037224 */ /* 0x000fe200078e000e */
[----:B------:R-:W-:Y:S06]  /*1a640*/  BRA `(.L_x_10749) ;  /* 0xffffff9c00a87947 */ /* 0x000fec000383ffff */
.L_x_10584:
        /* <DEDUP_REMOVED lines=9> */
[----:B--2---:R-:W-:-:S05]  /*1a6e0*/  IMAD R3, R3, R7, RZ ;  /* 0x0000000703037224 */ /* 0x004fca00078e02ff */
[-C--:B------:R-:W-:Y:S02]  /*1a6f0*/  ISETP.GE.AND P4, PT, R17, R3.reuse, PT ;  /* 0x000000031100720c */ /* 0x080fe40003f86270 */
[-C--:B---3--:R-:W-:Y:S01]  /*1a700*/  ISETP.GE.AND P5, PT, R15, R3.reuse, PT ;  /* 0x000000030f00720c */ /* 0x088fe20003fa6270 */
[----:B------:R-:W-:Y:S01]  /*1a710*/  IMAD.MOV.U32 R15, RZ, RZ, -0x1 ;  /* 0xffffffffff0f7424 */ /* 0x000fe200078e00ff */
[----:B----4-:R-:W-:Y:S02]  /*1a720*/  ISETP.GE.AND P6, PT, R14, R3, PT ;  /* 0x000000030e00720c */ /* 0x010fe40003fc6270 */
[----:B-----5:R-:W-:-:S07]  /*1a730*/  LOP3.LUT R9, R9, 0xffffffef, RZ, 0xc0, !PT ;  /* 0xffffffef09097812 */ /* 0x020fce00078ec0ff */
[----:B------:R-:W-:Y:S02]  /*1a740*/  @P4 LOP3.LUT R9, R9, 0x10, RZ, 0xfc, !PT ;  /* 0x0000001009094812 */ /* 0x000fe400078efcff */
[----:B------:R-:W-:Y:S01]  /*1a750*/  ISETP.GE.AND P4, PT, R13, R3, PT ;  /* 0x000000030d00720c */ /* 0x000fe20003f86270 */
[----:B------:R-:W-:Y:S01]  /*1a760*/  IMAD.MOV.U32 R13, RZ, RZ, R0 ;  /* 0x000000ffff0d7224 */ /* 0x000fe200078e0000 */
[----:B------:R-:W-:-:S04]  /*1a770*/  LOP3.LUT R9, R9, 0xfffffff7, RZ, 0xc0, !PT ;  /* 0xfffffff709097812 */ /* 0x000fc800078ec0ff */
        /* <DEDUP_REMOVED lines=16> */
.L_x_10751:
[----:B------:R-:W-:Y:S05]  /*1a880*/  BSYNC B0 ;  /* 0x0000000000007941 */ /* 0x000fea0003800000 */
.L_x_10750:
[----:B------:R0:W5:Y:S01]  /*1a890*/  LDL R7, [R1+0x14] ;  /* 0x0000140001077983 */ /* 0x0001620000100800 */
[----:B------:R-:W-:Y:S01]  /*1a8a0*/  IMAD.MOV.U32 R13, RZ, RZ, R2 ;  /* 0x000000ffff0d7224 */ /* 0x000fe200078e0002 */
[----:B------:R-:W-:Y:S01]  /*1a8b0*/  LOP3.LUT R9, R9, 0xfffffeff, RZ, 0xc0, !PT ;  /* 0xfffffeff09097812 */ /* 0x000fe200078ec0ff */
[----:B------:R-:W-:Y:S02]  /*1a8c0*/  IMAD.MOV.U32 R12, RZ, RZ, RZ ;  /* 0x000000ffff0c7224 */ /* 0x000fe400078e00ff */
[----:B------:R-:W-:Y:S01]  /*1a8d0*/  IMAD.MOV.U32 R11, RZ, RZ, 0x181f ;  /* 0x0000181fff0b7424 */ /* 0x000fe200078e00ff */
[----:B------:R-:W-:Y:S01]  /*1a8e0*/  @P5 LOP3.LUT R9, R9, 0x100, RZ, 0xfc, !PT ;  /* 0x0000010009095812 */ /* 0x000fe200078efcff */
[----:B------:R-:W-:Y:S02]  /*1a8f0*/  IMAD.MOV.U32 R15, RZ, RZ, -0x1 ;  /* 0xffffffffff0f7424 */ /* 0x000fe400078e00ff */
[----:B------:R-:W-:Y:S01]  /*1a900*/  IMAD.MOV.U32 R4, RZ, RZ, R14 ;  /* 0x000000ffff047224 */ /* 0x000fe200078e000e */
[----:B0-----:R-:W-:-:S13]  /*1a910*/  LOP3.LUT P5, RZ, R9, 0x10, RZ, 0xc0, !PT ;  /* 0x0000001009ff7812 */ /* 0x001fda00078ac0ff */
[----:B-----5:R-:W-:Y:S05]  /*1a920*/  WARPSYNC.COLLECTIVE R15, `(.L_x_10752) ;  /* 0x000000000f087348 */ /* 0x020fea0003c00000 */
[----:B------:R0:W1:Y:S02]  /*1a930*/  SHFL.IDX P6, R14, R13, R12, R11 ;  /* 0x0000000c0d0e7389 */ /* 0x00006400000c000b */
[----:B01---5:R-:W-:Y:S01]  /*1a940*/  ENDCOLLECTIVE ;  /* 0x000000000000791b */ /* 0x023fe20003800000 */
.L_x_10752:
        /* <DEDUP_REMOVED lines=13> */
.L_x_10753:
[----:B------:R-:W-:-:S04]  /*1aa20*/  @!P5 LOP3.LUT R4, R5, R4, RZ, 0x3c, !PT ;  /* 0x000000040504d212 */ /* 0x000fc800078e3cff */
[----:B------:R-:W-:Y:S01]  /*1aa30*/  @!P5 LOP3.LUT R5, R5, R4, RZ, 0x3c, !PT ;  /* 0x000000040505d212 */ /* 0x000fe200078e3cff */
[----:B------:R-:W-:Y:S02]  /*1aa40*/  IMAD.MOV.U32 R13, RZ, RZ, R2 ;  /* 0x000000ffff0d7224 */ /* 0x000fe400078e0002 */
[----:B------:R-:W-:-:S07]  /*1aa50*/  IMAD.MOV.U32 R6, RZ, RZ, R14 ;  /* 0x000000ffff067224 */ /* 0x000fce00078e000e */
[----:B------:R-:W-:Y:S05]  /*1aa60*/  WARPSYNC.COLLECTIVE R15, `(.L_x_10754) ;  /* 0x000000000f087348 */ /* 0x000fea0003c00000 */
[----:B------:R0:W1:Y:S02]  /*1aa70*/  SHFL.IDX P6, R14, R13, R12, R11 ;  /* 0x0000000c0d0e7389 */ /* 0x00006400000c000b */
[----:B01----:R-:W-:Y:S01]  /*1aa80*/  ENDCOLLECTIVE ;  /* 0x000000000000791b */ /* 0x003fe20003800000 */
.L_x_10754:
        /* <DEDUP_REMOVED lines=13> */
[----:B------:R-:W-:-:S07]  /*1ab60*/  @!P4 LOP3.LUT R5, R5, R4, RZ, 0x3c, !PT ;  /* 0x000000040505c212 */ /* 0x000fce00078e3cff */
[----:B------:R-:W-:Y:S05]  /*1ab70*/  WARPSYNC.COLLECTIVE R15, `(.L_x_10755) ;  /* 0x000000000f087348 */ /* 0x000fea0003c00000 */
[----:B------:R0:W1:Y:S02]  /*1ab80*/  SHFL.IDX P6, R14, R13, R12, R11 ;  /* 0x0000000c0d0e7389 */ /* 0x00006400000c000b */
[----:B01----:R-:W-:Y:S01]  /*1ab90*/  ENDCOLLECTIVE ;  /* 0x000000000000791b */ /* 0x003fe20003800000 */
.L_x_10755:
[----:B------:R-:W-:-:S04]  /*1aba0*/  @!P4 LOP3.LUT R4, R5, R4, RZ, 0x3c, !PT ;  /* 0x000000040504c212 */ /* 0x000fc800078e3cff */
[----:B------:R-:W-:-:S05]  /*1abb0*/  @!P4 LOP3.LUT R5, R5, R4, RZ, 0x3c, !PT ;  /* 0x000000040505c212 */ /* 0x000fca00078e3cff */
[----:B------:R-:W-:Y:S01]  /*1abc0*/  @!PT LDS RZ, [RZ] ;  /* 0x00000000fffff984 */ /* 0x000fe20000000800 */
[----:B------:R-:W-:Y:S01]  /*1abd0*/  @!PT LDS RZ, [RZ] ;  /* 0x00000000fffff984 */ /* 0x000fe20000000800 */
[----:B------:R-:W-:Y:S01]  /*1abe0*/  @!PT LDS RZ, [RZ] ;  /* 0x00000000fffff984 */ /* 0x000fe20000000800 */
[----:B------:R0:W-:Y:S01]  /*1abf0*/  @!P4 LDGSTS.E.BYPASS.LTC128B.128 [R7+0x22c00], desc[UR60][R4.64], !P3 ;  /* 0x22c000000407cfae */ /* 0x0001e2000d901d7c */
[----:B------:R-:W-:-:S03]  /*1ac00*/  MOV R13, R2 ;  /* 0x00000002000d7202 */ /* 0x000fc60000000f00 */
        /* <DEDUP_REMOVED lines=8> */
.L_x_10756:
[----:B------:R-:W-:Y:S02]  /*1ac90*/  IMAD.MOV.U32 R13, RZ, RZ, R0 ;  /* 0x000000ffff0d7224 */ /* 0x000fe400078e0000 */
[----:B------:R-:W-:Y:S02]  /*1aca0*/  IMAD.MOV.U32 R12, RZ, RZ, 0x3 ;  /* 0x00000003ff0c7424 */ /* 0x000fe400078e00ff */
[----:B------:R-:W-:-:S05]  /*1acb0*/  IMAD.MOV.U32 R5, RZ, RZ, R14 ;  /* 0x000000ffff057224 */ /* 0x000fca00078e000e */
[----:B------:R-:W-:-:S05]  /*1acc0*/  @!P5 LEA R5, P6, R8, R5, 0x1 ;  /* 0x000000050805d211 */ /* 0x000fca00078c08ff */
[----:B------:R-:W-:-:S05]  /*1acd0*/  @!P5 IMAD.X R4, RZ, RZ, R6, P6 ;  /* 0x000000ffff04d224 */ /* 0x000fca00030e0606 */
[----:B------:R-:W-:-:S07]  /*1ace0*/  @!P5 LOP3.LUT R5, R5, R4, RZ, 0x3c, !PT ;  /* 0x000000040505d212 */ /* 0x000fce00078e3cff */
[----:B------:R-:W-:Y:S05]  /*1acf0*/  WARPSYNC.COLLECTIVE R15, `(.L_x_10757) ;  /* 0x000000000f087348 */ /* 0x000fea0003c00000 */
[----:B------:R0:W1:Y:S02]  /*1ad00*/  SHFL.IDX P6, R14, R13, R12, R11 ;  /* 0x0000000c0d0e7389 */ /* 0x00006400000c000b */
[----:B01----:R-:W-:Y:S01]  /*1ad10*/  ENDCOLLECTIVE ;  /* 0x000000000000791b */ /* 0x003fe20003800000 */
.L_x_10757:
        /* <DEDUP_REMOVED lines=15> */
.L_x_10758:
        /* <DEDUP_REMOVED lines=9> */
.L_x_10759:
        /* <DEDUP_REMOVED lines=15> */
.L_x_10760:
        /* <DEDUP_REMOVED lines=9> */
.L_x_10761:
        /* <DEDUP_REMOVED lines=10> */
[----:B------:R-:W-:-:S07]  /*1b0c0*/  IMAD.MOV.U32 R6, RZ, RZ, R14 ;  /* 0x000000ffff067224 */ /* 0x000fce00078e000e */
[----:B0-----:R-:W-:Y:S05]  /*1b0d0*/  WARPSYNC.COLLECTIVE R15, `(.L_x_10762) ;  /* 0x000000000f087348 */ /* 0x001fea0003c00000 */
[----:B------:R1:W2:Y:S02]  /*1b0e0*/  SHFL.IDX P6, R14, R13, R12, R11 ;  /* 0x0000000c0d0e7389 */ /* 0x0002a400000c000b */
[----:B012---:R-:W-:Y:S01]  /*1b0f0*/  ENDCOLLECTIVE ;  /* 0x000000000000791b */ /* 0x007fe20003800000 */
.L_x_10762:
[----:B------:R-:W-:Y:S02]  /*1b100*/  IMAD.MOV.U32 R13, RZ, RZ, R0 ;  /* 0x000000ffff0d7224 */ /* 0x000fe400078e0000 */
[----:B------:R-:W-:Y:S01]  /*1b110*/  IMAD.MOV.U32 R12, RZ, RZ, 0x6 ;  /* 0x00000006ff0c7424 */ /* 0x000fe200078e00ff */
[----:B------:R-:W-:Y:S01]  /*1b120*/  LOP3.LUT P6, RZ, R9, 0x20, RZ, 0xc0, !PT ;  /* 0x0000002009ff7812 */ /* 0x000fe200078cc0ff */
[----:B------:R-:W-:-:S12]  /*1b130*/  IMAD.MOV.U32 R5, RZ, RZ, R14 ;  /* 0x000000ffff057224 */ /* 0x000fd800078e000e */
        /* <DEDUP_REMOVED lines=15> */
.L_x_10763:
[----:B------:R-:W-:Y:S02]  /*1b230*/  IMAD.MOV.U32 R13, RZ, RZ, R2 ;  /* 0x000000ffff0d7224 */ /* 0x000fe400078e0002 */
[----:B------:R-:W-:-:S07]  /*1b240*/  IMAD.MOV.U32 R6, RZ, RZ, R14 ;  /* 0x000000ffff067224 */ /* 0x000fce00078e000e */
[----:B------:R-:W-:Y:S05]  /*1b250*/  WARPSYNC.COLLECTIVE R15, `(.L_x_10764) ;  /* 0x000000000f087348 */ /* 0x000fea0003c00000 */
[----:B------:R0:W1:Y:S02]  /*1b260*/  SHFL.IDX P6, R14, R13, R12, R11 ;  /* 0x0000000c0d0e7389 */ /* 0x00006400000c000b */
[----:B01----:R-:W-:Y:S01]  /*1b270*/  ENDCOLLECTIVE ;  /* 0x000000000000791b */ /* 0x003fe20003800000 */
.L_x_10764:
[----:B------:R-:W-:Y:S02]  /*1b280*/  IMAD.MOV.U32 R13, RZ, RZ, R0 ;  /* 0x000000ffff0d7224 */ /* 0x000fe400078e0000 */
[----:B------:R-:W-:Y:S02]  /*1b290*/  IMAD.MOV.U32 R12, RZ, RZ, 0x7 ;  /* 0x00000007ff0c7424 */ /* 0x000fe400078e00ff */
[----:B------:R-:W-:-:S07]  /*1b2a0*/  IMAD.MOV.U32 R5, RZ, RZ, R14 ;  /* 0x000000ffff057224 */ /* 0x000fce00078e000e */
[----:B------:R-:W-:Y:S05]  /*1b2b0*/  WARPSYNC.COLLECTIVE R15, `(.L_x_10765) ;  /* 0x000000000f087348 */ /* 0x000fea0003c00000 */
[----:B------:R0:W1:Y:S02]  /*1b2c0*/  SHFL.IDX P6, R14, R13, R12, R11 ;  /* 0x0000000c0d0e7389 */ /* 0x00006400000c000b */
[----:B01----:R-:W-:Y:S01]  /*1b2d0*/  ENDCOLLECTIVE ;  /* 0x000000000000791b */ /* 0x003fe20003800000 */
.L_x_10765:
        /* <DEDUP_REMOVED lines=10> */
.L_x_10766:
[----:B------:R-:W-:Y:S01]  /*1b380*/  @!PT LDS RZ, [RZ] ;  /* 0x00000000fffff984 */ /* 0x000fe20000000800 */
[----:B------:R-:W-:Y:S01]  /*1b390*/  @!PT LDS RZ, [RZ] ;  /* 0x00000000fffff984 */ /* 0x000fe20000000800 */
[----:B------:R-:W-:Y:S01]  /*1b3a0*/  @!PT LDS RZ, [RZ] ;  /* 0x00000000fffff984 */ /* 0x000fe20000000800 */
[----:B------:R0:W-:Y:S04]  /*1b3b0*/  @!P4 LDGSTS.E.BYPASS.LTC128B.128 [R7+0x25400], desc[UR60][R4.64], !P3 ;  /* 0x254000000407cfae */ /* 0x0001e8000d901d7c */
[----:B------:R0:W-:Y:S04]  /*1b3c0*/  @!P4 LDGSTS.E.BYPASS.LTC128B.128 [R7+0x29400], desc[UR60][R4.64+0x80], !P2 ;  /* 0x294000800407cfae */ /* 0x0001e8000d101d7c */
[----:B------:R0:W-:Y:S04]  /*1b3d0*/  @!P4 LDGSTS.E.BYPASS.LTC128B.128 [R7+0x2d400], desc[UR60][R4.64+0x100], !P1 ;  /* 0x2d4001000407cfae */ /* 0x0001e8000c901d7c */
[----:B------:R0:W-:Y:S01]  /*1b3e0*/  @!P4 LDGSTS.E.BYPASS.LTC128B.128 [R7+0x31400], desc[UR60][R4.64+0x180], !P0 ;  /* 0x314001800407cfae */ /* 0x0001e2000c101d7c */
[----:B------:R-:W-:Y:S01]  /*1b3f0*/  IMAD.MOV.U32 R2, RZ, RZ, R14 ;  /* 0x000000ffff027224 */ /* 0x000fe200078e000e */
[----:B------:R-:W-:Y:S06]  /*1b400*/  BRA `(.L_x_10767) ;  /* 0xffffff9c00607947 */ /* 0x000fec000383ffff */
.L_x_10589:
[----:B-1----:R-:W3:Y:S02]  /*1b410*/  LDL R2, [R1+0x4] ;  /* 0x0000040001027983 */ /* 0x002ee40000100800 */
[----:B---3--:R1:W3:Y:S02]  /*1b420*/  SYNCS.PHASECHK.TRANS64.TRYWAIT P0, [R2+URZ+0x32420], R0 ;  /* 0x03242000020075a7 */ /* 0x0082e4000800017f */
[----:B---3--:R-:W-:Y:S05]  /*1b430*/  @!P0 NANOSLEEP.SYNCS 0x989680 ;  /* 0x009896800000895d */ /* 0x008fea0003900000 */
[----:B------:R-:W3:Y:S02]  /*1b440*/  @!P0 SYNCS.PHASECHK.TRANS64 P0, [R2+URZ+0x32420], R0 ;  /* 0x03242000020085a7 */ /* 0x000ee4000800007f */
[----:B---3--:R-:W-:Y:S05]  /*1b450*/  @!P0 BRA `(.L_x_10589) ;  /* 0xfffffffc00ec8947 */ /* 0x008fea000383ffff */
[----:B------:R-:W-:Y:S05]  /*1b460*/  BRA `(.L_x_10768) ;  /* 0xffffff9c00dc7947 */ /* 0x000fea000383ffff */
.L_x_10593:
[----:B0-----:R0:W1:Y:S02]  /*1b470*/  SYNCS.PHASECHK.TRANS64.TRYWAIT P0, [R2+URZ+0x32460], R0 ;  /* 0x03246000020075a7 */ /* 0x001064000800017f */
[----:B-1----:R-:W-:Y:S05]  /*1b480*/  @!P0 NANOSLEEP.SYNCS 0x989680 ;  /* 0x009896800000895d */ /* 0x002fea0003900000 */
[----:B------:R-:W1:Y:S02]  /*1b490*/  @!P0 SYNCS.PHASECHK.TRANS64 P0, [R2+URZ+0x32460], R0 ;  /* 0x03246000020085a7 */ /* 0x000e64000800007f */
[----:B-1----:R-:W-:Y:S05]  /*1b4a0*/  @!P0 BRA `(.L_x_10593) ;  /* 0xfffffffc00f08947 */ /* 0x002fea000383ffff */
[----:B------:R-:W-:Y:S05]  /*1b4b0*/  BRA `(.L_x_10769) ;  /* 0xffffffa0000c7947 */ /* 0x000fea000383ffff */
.L_x_10608:
[----:B-1----:R1:W2:Y:S02]  /*1b4c0*/  SYNCS.PHASECHK.TRANS64.TRYWAIT P0, [R2+URZ+0x32440], R5 ;  /* 0x03244005020075a7 */ /* 0x0022a4000800017f */
[----:B--2---:R-:W-:Y:S05]  /*1b4d0*/  @!P0 NANOSLEEP.SYNCS 0x989680 ;  /* 0x009896800000895d */ /* 0x004fea0003900000 */
[----:B------:R-:W2:Y:S02]  /*1b4e0*/  @!P0 SYNCS.PHASECHK.TRANS64 P0, [R2+URZ+0x32440], R5 ;  /* 0x03244005020085a7 */ /* 0x000ea4000800007f */
[----:B--2---:R-:W-:Y:S05]  /*1b4f0*/  @!P0 BRA `(.L_x_10608) ;  /* 0xfffffffc00f08947 */ /* 0x004fea000383ffff */
[----:B------:R-:W-:Y:S05]  /*1b500*/  BRA `(.L_x_10770) ;  /* 0xffffffa8003c7947 */ /* 0x000fea000383ffff */
.L_x_10613:
[----:B0-----:R0:W2:Y:S02]  /*1b510*/  SYNCS.PHASECHK.TRANS64.TRYWAIT P0, [R2+URZ+0x32460], R5 ;  /* 0x03246005020075a7 */ /* 0x0010a4000800017f */
[----:B--2---:R-:W-:Y:S05]  /*1b520*/  @!P0 NANOSLEEP.SYNCS 0x989680 ;  /* 0x009896800000895d */ /* 0x004fea0003900000 */
[----:B------:R-:W2:Y:S02]  /*1b530*/  @!P0 SYNCS.PHASECHK.TRANS64 P0, [R2+URZ+0x32460], R5 ;  /* 0x03246005020085a7 */ /* 0x000ea4000800007f */
[----:B--2---:R-:W-:Y:S05]  /*1b540*/  @!P0 BRA `(.L_x_10613) ;  /* 0xfffffffc00f08947 */ /* 0x004fea000383ffff */
[----:B------:R-:W-:Y:S05]  /*1b550*/  BRA `(.L_x_10771) ;  /* 0xffffffa800c47947 */ /* 0x000fea000383ffff */
.L_x_10624:
[----:B0-----:R0:W1:Y:S02]  /*1b560*/  SYNCS.PHASECHK.TRANS64.TRYWAIT P0, [R3+URZ+0x32440], R2 ;  /* 0x03244002030075a7 */ /* 0x001064000800017f */
[----:B-1----:R-:W-:Y:S05]  /*1b570*/  @!P0 NANOSLEEP.SYNCS 0x989680 ;  /* 0x009896800000895d */ /* 0x002fea0003900000 */
[----:B------:R-:W1:Y:S02]  /*1b580*/  @!P0 SYNCS.PHASECHK.TRANS64 P0, [R3+URZ+0x32440], R2 ;  /* 0x03244002030085a7 */ /* 0x000e64000800007f */
[----:B-1----:R-:W-:Y:S05]  /*1b590*/  @!P0 BRA `(.L_x_10624) ;  /* 0xfffffffc00f08947 */ /* 0x002fea000383ffff */
[----:B------:R-:W-:Y:S05]  /*1b5a0*/  BRA `(.L_x_10772) ;  /* 0xffffffb000d47947 */ /* 0x000fea000383ffff */
.L_x_10629:
[----:B-1----:R1:W2:Y:S02]  /*1b5b0*/  SYNCS.PHASECHK.TRANS64.TRYWAIT P0, [R3+URZ+0x32460], R2 ;  /* 0x03246002030075a7 */ /* 0x0022a4000800017f */
[----:B--2---:R-:W-:Y:S05]  /*1b5c0*/  @!P0 NANOSLEEP.SYNCS 0x989680 ;  /* 0x009896800000895d */ /* 0x004fea0003900000 */
[----:B------:R-:W2:Y:S02]  /*1b5d0*/  @!P0 SYNCS.PHASECHK.TRANS64 P0, [R3+URZ+0x32460], R2 ;  /* 0x03246002030085a7 */ /* 0x000ea4000800007f */
[----:B--2---:R-:W-:Y:S05]  /*1b5e0*/  @!P0 BRA `(.L_x_10629) ;  /* 0xfffffffc00f08947 */ /* 0x004fea000383ffff */
[----:B------:R-:W-:Y:S05]  /*1b5f0*/  BRA `(.L_x_10773) ;  /* 0xffffffb400587947 */ /* 0x000fea000383ffff */
.L_x_10640:
[----:B0-----:R0:W1:Y:S02]  /*1b600*/  SYNCS.PHASECHK.TRANS64.TRYWAIT P0, [R3+URZ+0x32440], R2 ;  /* 0x03244002030075a7 */ /* 0x001064000800017f */
[----:B-1----:R-:W-:Y:S05]  /*1b610*/  @!P0 NANOSLEEP.SYNCS 0x989680 ;  /* 0x009896800000895d */ /* 0x002fea0003900000 */
[----:B------:R-:W1:Y:S02]  /*1b620*/  @!P0 SYNCS.PHASECHK.TRANS64 P0, [R3+URZ+0x32440], R2 ;  /* 0x03244002030085a7 */ /* 0x000e64000800007f */
[----:B-1----:R-:W-:Y:S05]  /*1b630*/  @!P0 BRA `(.L_x_10640) ;  /* 0xfffffffc00f08947 */ /* 0x002fea000383ffff */
[----:B------:R-:W-:Y:S05]  /*1b640*/  BRA `(.L_x_10774) ;  /* 0xffffffbc00447947 */ /* 0x000fea000383ffff */
.L_x_10645:
[----:B-1----:R1:W2:Y:S02]  /*1b650*/  SYNCS.PHASECHK.TRANS64.TRYWAIT P0, [R3+URZ+0x32460], R2 ;  /* 0x03246002030075a7 */ /* 0x0022a4000800017f */
[----:B--2---:R-:W-:Y:S05]  /*1b660*/  @!P0 NANOSLEEP.SYNCS 0x989680 ;  /* 0x009896800000895d */ /* 0x004fea0003900000 */
[----:B------:R-:W2:Y:S02]  /*1b670*/  @!P0 SYNCS.PHASECHK.TRANS64 P0, [R3+URZ+0x32460], R2 ;  /* 0x03246002030085a7 */ /* 0x000ea4000800007f */
[----:B--2---:R-:W-:Y:S05]  /*1b680*/  @!P0 BRA `(.L_x_10645) ;  /* 0xfffffffc00f08947 */ /* 0x004fea000383ffff */
[----:B------:R-:W-:Y:S05]  /*1b690*/  BRA `(.L_x_10775) ;  /* 0xffffffbc00cc7947 */ /* 0x000fea000383ffff */
.L_x_10657:
[----:B------:R-:W-:Y:S01]  /*1b6a0*/  BSSY B0, `(.L_x_10776) ;  /* 0x0000008000007945 */ /* 0x000fe20003800000 */
[----:B------:R-:W-:Y:S02]  /*1b6b0*/  IMAD.MOV.U32 R13, RZ, RZ, R16 ;  /* 0x000000ffff0d7224 */ /* 0x000fe400078e0010 */
[----:B------:R-:W-:Y:S02]  /*1b6c0*/  IMAD.MOV.U32 R12, RZ, RZ, RZ ;  /* 0x000000ffff0c7224 */ /* 0x000fe400078e00ff */
[----:B------:R-:W-:Y:S02]  /*1b6d0*/  IMAD.MOV.U32 R11, RZ, RZ, 0x1f ;  /* 0x0000001fff0b7424 */ /* 0x000fe400078e00ff */
[----:B------:R-:W-:-:S07]  /*1b6e0*/  IMAD.MOV.U32 R15, RZ, RZ, -0x1 ;  /* 0xffffffffff0f7424 */ /* 0x000fce00078e00ff */
[----:B-1--45:R-:W-:Y:S05]  /*1b6f0*/  WARPSYNC.COLLECTIVE R15, `(.L_x_10777) ;  /* 0x000000000f087348 */ /* 0x032fea0003c00000 */
[----:B------:R0:W2:Y:S02]  /*1b700*/  SHFL.IDX P6, R14, R13, R12, R11 ;  /* 0x0000000c0d0e7389 */ /* 0x0000a400000c000b */
[----:B012-45:R-:W-:Y:S01]  /*1b710*/  ENDCOLLECTIVE ;  /* 0x000000000000791b */ /* 0x037fe20003800000 */
.L_x_10777:
[----:B------:R-:W-:Y:S05]  /*1b720*/  BSYNC B0 ;  /* 0x0000000000007941 */ /* 0x000fea0003800000 */
.L_x_10776:
        /* <DEDUP_REMOVED lines=9> */
.L_x_10778:
        /* <DEDUP_REMOVED lines=18> */
.L_x_10779:
        /* <DEDUP_REMOVED lines=8> */
.L_x_10780:
        /* <DEDUP_REMOVED lines=8> */
.L_x_10781:
        /* <DEDUP_REMOVED lines=8> */
.L_x_10782:
        /* <DEDUP_REMOVED lines=8> */
.L_x_10783:
        /* <DEDUP_REMOVED lines=9> */
.L_x_10784:
[----:B------:R-:W-:Y:S01]  /*1bb70*/  IMAD.MOV.U32 R6, RZ, RZ, R14 ;  /* 0x000000ffff067224 */ /* 0x000fe200078e000e */
[----:B------:R-:W-:Y:S06]  /*1bb80*/  BRA `(.L_x_10785) ;  /* 0xffffffc400247947 */ /* 0x000fec000383ffff */
.L_x_10662:
[----:B------:R-:W-:Y:S01]  /*1bb90*/  BSSY B0, `(.L_x_10786) ;  /* 0x0000008000007945 */ /* 0x000fe20003800000 */
[----:B-----5:R-:W-:Y:S02]  /*1bba0*/  IMAD.MOV.U32 R13, RZ, RZ, R2 ;  /* 0x000000ffff0d7224 */ /* 0x020fe400078e0002 */
[----:B------:R-:W-:Y:S02]  /*1bbb0*/  IMAD.MOV.U32 R12, RZ, RZ, 0x1 ;  /* 0x00000001ff0c7424 */ /* 0x000fe400078e00ff */
[----:B------:R-:W-:Y:S02]  /*1bbc0*/  IMAD.MOV.U32 R11, RZ, RZ, RZ ;  /* 0x000000ffff0b7224 */ /* 0x000fe400078e00ff */
[----:B------:R-:W-:-:S07]  /*1bbd0*/  IMAD.MOV.U32 R15, RZ, RZ, -0x1 ;  /* 0xffffffffff0f7424 */ /* 0x000fce00078e00ff */
[----:B0---4-:R-:W-:Y:S05]  /*1bbe0*/  WARPSYNC.COLLECTIVE R15, `(.L_x_10787) ;  /* 0x000000000f087348 */ /* 0x011fea0003c00000 */
[----:B------:R1:W2:Y:S02]  /*1bbf0*/  SHFL.UP P6, R14, R13, R12, R11 ;  /* 0x0400000c0d0e7389 */ /* 0x0002a400000c000b */
[----:B012-4-:R-:W-:Y:S01]  /*1bc00*/  ENDCOLLECTIVE ;  /* 0x000000000000791b */ /* 0x017fe20003800000 */
.L_x_10787:
[----:B------:R-:W-:Y:S05]  /*1bc10*/  BSYNC B0 ;  /* 0x0000000000007941 */ /* 0x000fea0003800000 */
.L_x_10786:
[----:B------:R-:W-:Y:S01]  /*1bc20*/  IMAD.MOV.U32 R3, RZ, RZ, R14 ;  /* 0x000000ffff037224 */ /* 0x000fe200078e000e */
[----:B------:R-:W-:Y:S01]  /*1bc30*/  MOV R12, 0x2 ;  /* 0x00000002000c7802 */ /* 0x000fe20000000f00 */
[----:B------:R-:W-:Y:S02]  /*1bc40*/  IMAD.MOV.U32 R11, RZ, RZ, RZ ;  /* 0x000000ffff0b7224 */ /* 0x000fe400078e00ff */
[----:B------:R-:W-:Y:S01]  /*1bc50*/  IMAD.MOV.U32 R15, RZ, RZ, -0x1 ;  /* 0xffffffffff0f7424 */ /* 0x000fe200078e00ff */
[----:B------:R-:W-:-:S05]  /*1bc60*/  SEL R3, R3, RZ, P1 ;  /* 0x000000ff03037207 */ /* 0x000fca0000800000 */
[----:B------:R-:W-:-:S04]  /*1bc70*/  IMAD.IADD R3, R2, 0x1, R3 ;  /* 0x0000000102037824 */ /* 0x000fc800078e0203 */
[----:B------:R-:W-:-:S07]  /*1bc80*/  IMAD.MOV.U32 R13, RZ, RZ, R3 ;  /* 0x000000ffff0d7224 */ /* 0x000fce00078e0003 */
[----:B------:R-:W-:Y:S05]  /*1bc90*/  WARPSYNC.COLLECTIVE R15, `(.L_x_10788) ;  /* 0x000000000f087348 */ /* 0x000fea0003c00000 */
[----:B------:R0:W1:Y:S02]  /*1bca0*/  SHFL.UP P6, R14, R13, R12, R11 ;  /* 0x0400000c0d0e7389 */ /* 0x00006400000c000b */
[----:B01----:R-:W-:Y:S01]  /*1bcb0*/  ENDCOLLECTIVE ;  /* 0x000000000000791b */ /* 0x003fe20003800000 */
.L_x_10788:
        /* <DEDUP_REMOVED lines=8> */
.L_x_10789:
        /* <DEDUP_REMOVED lines=8> */
.L_x_10790:
        /* <DEDUP_REMOVED lines=8> */
.L_x_10791:
        /* <DEDUP_REMOVED lines=9> */
.L_x_10792:
[----:B------:R-:W-:Y:S01]  /*1bed0*/  IMAD.MOV.U32 R6, RZ, RZ, R14 ;  /* 0x000000ffff067224 */ /* 0x000fe200078e000e */
[----:B------:R-:W-:Y:S06]  /*1bee0*/  BRA `(.L_x_10793) ;  /* 0xffffffc000e87947 */ /* 0x000fec000383ffff */
.L_x_10664:
[----:B------:R-:W-:Y:S01]  /*1bef0*/  BSSY B0, `(.L_x_10794) ;  /* 0x0000006000007945 */ /* 0x000fe20003800000 */
[----:B------:R-:W-:Y:S01]  /*1bf00*/  PLOP3.LUT P6, PT, P6, PT, PT, 0x8, 0x0 ;  /* 0x000000000000781c */ /* 0x000fe200037ce170 */
[----:B------:R-:W-:-:S12]  /*1bf10*/  IMAD.MOV.U32 R15, RZ, RZ, -0x1 ;  /* 0xffffffffff0f7424 */ /* 0x000fd800078e00ff */
[----:B0---45:R-:W-:Y:S05]  /*1bf20*/  WARPSYNC.COLLECTIVE R15, `(.L_x_10795) ;  /* 0x000000000f087348 */ /* 0x031fea0003c00000 */
[----:B------:R-:W-:Y:S01]  /*1bf30*/  VOTE.ANY R14, PT, P6 ;  /* 0x00000000000e7806 */ /* 0x000fe200030e0100 */
[----:B0---45:R-:W-:Y:S06]  /*1bf40*/  ENDCOLLECTIVE ;  /* 0x000000000000791b */ /* 0x031fec0003800000 */
.L_x_10795:
[----:B------:R-:W-:Y:S05]  /*1bf50*/  BSYNC B0 ;  /* 0x0000000000007941 */ /* 0x000fea0003800000 */
.L_x_10794:
        /* <DEDUP_REMOVED lines=9> */
.L_x_10796:
[----:B------:R-:W-:Y:S01]  /*1bff0*/  IMAD.MOV.U32 R17, RZ, RZ, R14 ;  /* 0x000000ffff117224 */ /* 0x000fe200078e000e */
[----:B------:R-:W-:Y:S06]  /*1c000*/  BRA `(.L_x_10797) ;  /* 0xffffffc000d87947 */ /* 0x000fec000383ffff */
.L_x_10666:
[----:B------:R-:W-:Y:S01]  /*1c010*/  BSSY B0, `(.L_x_10798) ;  /* 0x0000007000007945 */ /* 0x000fe20003800000 */
[----:B------:R-:W-:Y:S02]  /*1c020*/  IMAD.MOV.U32 R13, RZ, RZ, R3 ;  /* 0x000000ffff0d7224 */ /* 0x000fe400078e0003 */
[----:B------:R-:W-:Y:S02]  /*1c030*/  IMAD.MOV.U32 R11, RZ, RZ, 0x1f ;  /* 0x0000001fff0b7424 */ /* 0x000fe400078e00ff */
[----:B------:R-:W-:-:S07]  /*1c040*/  IMAD.MOV.U32 R15, RZ, RZ, -0x1 ;  /* 0xffffffffff0f7424 */ /* 0x000fce00078e00ff */
[----:B0-2-45:R-:W-:Y:S05]  /*1c050*/  WARPSYNC.COLLECTIVE R15, `(.L_x_10799) ;  /* 0x000000000f087348 */ /* 0x035fea0003c00000 */
[----:B------:R1:W3:Y:S02]  /*1c060*/  SHFL.IDX P6, R14, R13, R12, R11 ;  /* 0x0000000c0d0e7389 */ /* 0x0002e400000c000b */
[----:B012345:R-:W-:Y:S01]  /*1c070*/  ENDCOLLECTIVE ;  /* 0x000000000000791b */ /* 0x03ffe20003800000 */
.L_x_10799:
[----:B------:R-:W-:Y:S05]  /*1c080*/  BSYNC B0 ;  /* 0x0000000000007941 */ /* 0x000fea0003800000 */
.L_x_10798:
[----:B------:R-:W-:Y:S01]  /*1c090*/  IMAD.MOV.U32 R2, RZ, RZ, R14 ;  /* 0x000000ffff027224 */ /* 0x000fe200078e000e */
[----:B------:R-:W-:Y:S06]  /*1c0a0*/  BRA `(.L_x_10665) ;  /* 0xffffffc000cc7947 */ /* 0x000fec000383ffff */
.L_x_10670:
[----:B0-----:R0:W1:Y:S02]  /*1c0b0*/  SYNCS.PHASECHK.TRANS64.TRYWAIT P0, [R0+URZ+0x32420], R3 ;  /* 0x03242003000075a7 */ /* 0x001064000800017f */
[----:B-1----:R-:W-:Y:S05]  /*1c0c0*/  @!P0 NANOSLEEP.SYNCS 0x989680 ;  /* 0x009896800000895d */ /* 0x002fea0003900000 */
[----:B------:R-:W1:Y:S02]  /*1c0d0*/  @!P0 SYNCS.PHASECHK.TRANS64 P0, [R0+URZ+0x32420], R3 ;  /* 0x03242003000085a7 */ /* 0x000e64000800007f */
[----:B-1----:R-:W-:Y:S05]  /*1c0e0*/  @!P0 BRA `(.L_x_10670) ;  /* 0xfffffffc00f08947 */ /* 0x002fea000383ffff */
[----:B------:R-:W-:Y:S05]  /*1c0f0*/  BRA `(.L_x_10800) ;  /* 0xffffffc400c07947 */ /* 0x000fea000383ffff */
.L_x_10671:
        /* <DEDUP_REMOVED lines=11> */
.L_x_10802:
[----:B------:R-:W-:Y:S05]  /*1c1b0*/  BSYNC B0 ;  /* 0x0000000000007941 */ /* 0x000fea0003800000 */
.L_x_10801:
[----:B------:R-:W-:Y:S05]  /*1c1c0*/  BRA `(.L_x_10803) ;  /* 0xffffffc400a87947 */ /* 0x000fea000383ffff */
.L_x_10672:
[----:B------:R-:W-:Y:S01]  /*1c1d0*/  BSSY B0, `(.L_x_10804) ;  /* 0x0000006000007945 */ /* 0x000fe20003800000 */
[----:B------:R-:W-:-:S07]  /*1c1e0*/  IMAD.MOV.U32 R15, RZ, RZ, -0x1 ;  /* 0xffffffffff0f7424 */ /* 0x000fce00078e00ff */
[----:B01--45:R-:W-:Y:S05]  /*1c1f0*/  WARPSYNC.COLLECTIVE R15, `(.L_x_10805) ;  /* 0x000000000f0c7348 */ /* 0x033fea0003c00000 */
[----:B------:R-:W-:Y:S02]  /*1c200*/  ELECT P6, UR62, PT ;  /* 0x00000000003e782f */ /* 0x000fe400038c0000 */
[----:B------:R-:W-:Y:S01]  /*1c210*/  MOV R14, UR62 ;  /* 0x0000003e000e7c02 */ /* 0x000fe20008000f00 */
[----:B01--45:R-:W-:Y:S10]  /*1c220*/  ENDCOLLECTIVE ;  /* 0x000000000000791b */ /* 0x033ff40003800000 */
.L_x_10805:
[----:B------:R-:W-:Y:S05]  /*1c230*/  BSYNC B0 ;  /* 0x0000000000007941 */ /* 0x000fea0003800000 */
.L_x_10804:
[----:B------:R-:W-:Y:S05]  /*1c240*/  BRA `(.L_x_10806) ;  /* 0xffffffc4009c7947 */ /* 0x000fea000383ffff */
.L_x_10674:
[----:B0-----:R0:W1:Y:S02]  /*1c250*/  SYNCS.PHASECHK.TRANS64.TRYWAIT P0, [R6+URZ], R5 ;  /* 0x00000005060075a7 */ /* 0x001064000800017f */
[----:B-1----:R-:W-:Y:S05]  /*1c260*/  @!P0 NANOSLEEP.SYNCS 0x989680 ;  /* 0x009896800000895d */ /* 0x002fea0003900000 */
[----:B------:R-:W1:Y:S02]  /*1c270*/  @!P0 SYNCS.PHASECHK.TRANS64 P0, [R6+URZ], R5 ;  /* 0x00000005060085a7 */ /* 0x000e64000800007f */
[----:B-1----:R-:W-:Y:S05]  /*1c280*/  @!P0 BRA `(.L_x_10674) ;  /* 0xfffffffc00f08947 */ /* 0x002fea000383ffff */
[----:B------:R-:W-:Y:S05]  /*1c290*/  BRA `(.L_x_10807) ;  /* 0xffffffc400d87947 */ /* 0x000fea000383ffff */
.L_x_10675:
[----:B-1----:R1:W2:Y:S02]  /*1c2a0*/  SYNCS.PHASECHK.TRANS64.TRYWAIT P0, [R7+URZ], R2 ;  /* 0x00000002070075a7 */ /* 0x0022a4000800017f */
[----:B--2---:R-:W-:Y:S05]  /*1c2b0*/  @!P0 NANOSLEEP.SYNCS 0x989680 ;  /* 0x009896800000895d */ /* 0x004fea0003900000 */
[----:B------:R-:W2:Y:S02]  /*1c2c0*/  @!P0 SYNCS.PHASECHK.TRANS64 P0, [R7+URZ], R2 ;  /* 0x00000002070085a7 */ /* 0x000ea4000800007f */
[----:B--2---:R-:W-:Y:S05]  /*1c2d0*/  @!P0 BRA `(.L_x_10675) ;  /* 0xfffffffc00f08947 */ /* 0x004fea000383ffff */
[----:B------:R-:W-:Y:S05]  /*1c2e0*/  BRA `(.L_x_10808) ;  /* 0xffffffc400cc7947 */ /* 0x000fea000383ffff */
.L_x_10677:
[----:B--2---:R2:W3:Y:S02]  /*1c2f0*/  SYNCS.PHASECHK.TRANS64.TRYWAIT P0, [R4+URZ], R5 ;  /* 0x00000005040075a7 */ /* 0x0044e4000800017f */
[----:B---3--:R-:W-:Y:S05]  /*1c300*/  @!P0 NANOSLEEP.SYNCS 0x989680 ;  /* 0x009896800000895d */ /* 0x008fea0003900000 */
[----:B------:R-:W3:Y:S02]  /*1c310*/  @!P0 SYNCS.PHASECHK.TRANS64 P0, [R4+URZ], R5 ;  /* 0x00000005040085a7 */ /* 0x000ee4000800007f */
[----:B---3--:R-:W-:Y:S05]  /*1c320*/  @!P0 BRA `(.L_x_10677) ;  /* 0xfffffffc00f08947 */ /* 0x008fea000383ffff */
[----:B------:R-:W-:Y:S05]  /*1c330*/  BRA `(.L_x_10809) ;  /* 0xffffffc400d47947 */ /* 0x000fea000383ffff */
.L_x_10810:
        /* <DEDUP_REMOVED lines=12> */
.L_x_15139:


//--------------------- .text._ZN7cutlass13device_kernelIN5flash11enable_sm90INS1_16FlashAttnFwdSm90INS1_25CollectiveMainloopFwdSm90ILi2EN4cute5tupleIJNS5_1CILi1EEES8_S8_EEENS6_IJNS7_ILi128EEENS7_ILi96EEENS7_ILi64EEEEEELi256ENS_6half_tEfNS_4arch4Sm90ELb0ELb1ELb0ELb0ELb0ELb0ELb0ELb1ELb0ELb1ELb0ELb0EEENS1_21CollectiveEpilogueFwdINS6_IJSA_NS7_ILi256EEESB_EEES9_SE_SG_Li256ELb0ELb1ELb0ELb0EEENS1_30DynamicPersistentTileSchedulerILi256ELi128ELb0ELb1ELb1EEEEEEEEEvNT_6ParamsE --------------------------
	.section	.text._ZN7cutlass13device_kernelIN5flash11enable_sm90INS1_16FlashAttnFwdSm90INS1_25CollectiveMainloopFwdSm90ILi2EN4cute5tupleIJNS5_1CILi1EEES8_S8_EEENS6_IJNS7_ILi128EEENS7_ILi96EEENS7_ILi64EEEEEELi256ENS_6half_tEfNS_4arch4Sm90ELb0ELb1ELb0ELb0ELb0ELb0ELb0ELb1ELb0ELb1ELb0ELb0EEENS1_21CollectiveEpilogueFwdINS6_IJSA_NS7_ILi256EEESB_EEES9_SE_SG_Li256ELb0ELb1ELb0ELb0EEENS1_30DynamicPersistentTileSchedulerILi256ELi128ELb0ELb1ELb1EEEEEEEEEvNT_6ParamsE,"ax",@progbits
	.align	128
.text._ZN7cutlass13device_kernelIN5flash11enable_sm90INS1_16FlashAttnFwdSm90INS1_25CollectiveMainloopFwdSm90ILi2EN4cute5tupleIJNS5_1CILi1EEES8_S8_EEENS6_IJNS7_ILi128EEENS7_ILi96EEENS7_ILi64EEEEEELi256ENS_6half_tEfNS_4arch4Sm90ELb0ELb1ELb0ELb0ELb0ELb0ELb0ELb1ELb0ELb1ELb0ELb0EEENS1_21CollectiveEpilogueFwdINS6_IJSA_NS7_ILi256EEESB_EEES9_SE_SG_Li256ELb0ELb1ELb0ELb0EEENS1_30DynamicPersistentTileSchedulerILi256ELi128ELb0ELb1ELb1EEEEEEEEEvNT_6ParamsE:
        .type           _ZN7cutlass13device_kernelIN5flash11enable_sm90INS1_16FlashAttnFwdSm90INS1_25CollectiveMainloopFwdSm90ILi2EN4cute5tupleIJNS5_1CILi1EEES8_S8_EEENS6_IJNS7_ILi128EEENS7_ILi96EEENS7_ILi64EEEEEELi256ENS_6half_tEfNS_4arch4Sm90ELb0ELb1ELb0ELb0ELb0ELb0ELb0ELb1ELb0ELb1ELb0ELb0EEENS1_21CollectiveEpilogueFwdINS6_IJSA_NS7_ILi256EEESB_EEES9_SE_SG_Li256ELb0ELb1ELb0ELb0EEENS1_30DynamicPersistentTileSchedulerILi256ELi128ELb0ELb1ELb1EEEEEEEEEvNT_6ParamsE,@function
        .size           _ZN7cutlass13device_kernelIN5flash11enable_sm90INS1_16FlashAttnFwdSm90INS1_25CollectiveMainloopFwdSm90ILi2EN4cute5tupleIJNS5_1CILi1EEES8_S8_EEENS6_IJNS7_ILi128EEENS7_ILi96EEENS7_ILi64EEEEEELi256ENS_6half_tEfNS_4arch4Sm90ELb0ELb1ELb0ELb0ELb0ELb0ELb0ELb1ELb0ELb1ELb0ELb0EEENS1_21CollectiveEpilogueFwdINS6_IJSA_NS7_ILi256EEESB_EEES9_SE_SG_Li256ELb0ELb1ELb0ELb0EEENS1_30DynamicPersistentTileSchedulerILi256ELi128ELb0ELb1ELb1EEEEEEEEEvNT_6ParamsE,(.L_x_15140 - _ZN7cutlass13device_kernelIN5flash11enable_sm90INS1_16FlashAttnFwdSm90INS1_25CollectiveMainloopFwdSm90ILi2EN4cute5tupleIJNS5_1CILi1EEES8_S8_EEENS6_IJNS7_ILi128EEENS7_ILi96EEENS7_ILi64EEEEEELi256ENS_6half_tEfNS_4arch4Sm90ELb0ELb1ELb0ELb0ELb0ELb0ELb0ELb1ELb0ELb1ELb0ELb0EEENS1_21CollectiveEpilogueFwdINS6_IJSA_NS7_ILi256EEESB_EEES9_SE_SG_Li256ELb0ELb1ELb0ELb0EEENS1_30DynamicPersistentTileSchedulerILi256ELi128ELb0ELb1ELb1EEEEEEEEEvNT_6ParamsE)
        .other          _ZN7cutlass13device_kernelIN5flash11enable_sm90INS1_16FlashAttnFwdSm90INS1_25CollectiveMainloopFwdSm90ILi2EN4cute5tupleIJNS5_1CILi1EEES8_S8_EEENS6_IJNS7_ILi128EEENS7_ILi96EEENS7_ILi64EEEEEELi256ENS_6half_tEfNS_4arch4Sm90ELb0ELb1ELb0ELb0ELb0ELb0ELb0ELb1ELb0ELb1ELb0ELb0EEENS1_21CollectiveEpilogueFwdINS6_IJSA_NS7_ILi256EEESB_EEES9_SE_SG_Li256ELb0ELb1ELb0ELb0EEENS1_30DynamicPersistentTileSchedulerILi256ELi128ELb0ELb1ELb1EEEEEEEEEvNT_6ParamsE,@"STO_CUDA_ENTRY STV_DEFAULT"
_ZN7cutlass13device_kernelIN5flash11enable_sm90INS1_16FlashAttnFwdSm90INS1_25CollectiveMainloopFwdSm90ILi2EN4cute5tupleIJNS5_1CILi1EEES8_S8_EEENS6_IJNS7_ILi128EEENS7_ILi96EEENS7_ILi64EEEEEELi256ENS_6half_tEfNS_4arch4Sm90ELb0ELb1ELb0ELb0ELb0ELb0ELb0ELb1ELb0ELb1ELb0ELb0EEENS1_21CollectiveEpilogueFwdINS6_IJSA_NS7_ILi256EEESB_EEES9_SE_SG_Li256ELb0ELb1ELb0ELb0EEENS1_30DynamicPersistentTileSchedulerILi256ELi128ELb0ELb1ELb1EEEEEEEEEvNT_6ParamsE:
        /* <DEDUP_REMOVED lines=18> */
.L_x_10812:
[----:B------:R-:W-:Y:S05]  /*0120*/  BSYNC B0 ;  /* 0x0000000000007941 */ /* 0x000fea0003800000 */
.L_x_10811:
        /* <DEDUP_REMOVED lines=41> */
.L_x_10813:
        /* <DEDUP_REMOVED lines=22> */
.L_x_10814:
        /* <DEDUP_REMOVED lines=18> */
.L_x_10815:
        /* <DEDUP_REMOVED lines=22> */
.L_x_10816:
        /* <DEDUP_REMOVED lines=22> */
.L_x_10817:
[----:B------:R-:W-:Y:S01]  /*0900*/  PLOP3.LUT P0, PT, PT, PT, UP0, 0x80, 0x0 ;  /* 0x000000000000781c */ /* 0x000fe20003f0f008 */
[----:B------:R-:W-:Y:S01]  /*0910*/  UMOV UR41, 0x1 ;  /* 0x0000000100297882 */ /* 0x000fe20000000000 */
[----:B------:R-:W-:Y:S01]  /*0920*/  NOP ;  /* 0x0000000000007918 */ /* 0x000fe20000000000 */
[----:B------:R-:W-:Y:S01]  /*0930*/  USEL UR41, UR41, 0x2, !UP0 ;  /* 0x0000000229297887 */ /* 0x000fe2000c000000 */
[----:B------:R-:W-:Y:S01]  /*0940*/  ULDC.64 UR46, c[0x0][0x208] ;  /* 0x00008200002e7ab9 */ /* 0x000fe20000000a00 */
[----:B012-4-:R-:W-:Y:S08]  /*0950*/  BAR.SYNC.DEFER_BLOCKING 0x0 ;  /* 0x0000000000007b1d */ /* 0x017ff00000010000 */
[----:B------:R-:W-:Y:S05]  /*0960*/  @!P0 BRA `(.L_x_10818) ;  /* 0x000000f000548947 */ /* 0x000fea0003800000 */
.L_x_10819:
[----:B------:R-:W-:-:S08]  /*0970*/  NOP ;  /* 0x0000000000007918 */ /* 0x000fd00000000000 */
[----:B------:R-:W0:Y:S02]  /*0980*/  USETMAXREG.TRY_ALLOC.CTAPOOL UP0, 0xf0 ;  /* 0x000000f0000079c8 */ /* 0x000e240008000600 */
[----:B0-----:R-:W-:-:S13]  /*0990*/  PLOP3.LUT P0, PT, PT, PT, UP0, 0x80, 0x0 ;  /* 0x000000000000781c */ /* 0x001fda0003f0f008 */
[----:B------:R-:W-:Y:S05]  /*09a0*/  @!P0 BRA `(.L_x_10819) ;  /* 0xfffffffc00f08947 */ /* 0x000fea000383ffff */
[----:B------:R-:W0:Y:S01]  /*09b0*/  S2R R0, SR_TID.X ;  /* 0x0000000000007919 */ /* 0x000e220000002100 */
[----:B------:R-:W1:Y:S08]  /*09c0*/  S2UR UR4, SR_CTAID.X ;  /* 0x00000000000479c3 */ /* 0x000e700000002500 */
[----:B------:R-:W-:Y:S08]  /*09d0*/  BAR.ARV 0x4, 0x180 ;  /* 0x0106000000007b1d */ /* 0x000ff00000002000 */
[----:B------:R-:W-:Y:S06]  /*09e0*/  BAR.ARV 0x8, 0x180 ;  /* 0x0206000000007b1d */ /* 0x000fec0000002000 */
[----:B0-----:R-:W-:-:S04]  /*09f0*/  SHF.R.U32.HI R0, RZ, 0x7, R0 ;  /* 0x00000007ff007819 */ /* 0x001fc80000011600 */
[----:B------:R-:W-:Y:S02]  /*0a00*/  ISETP.NE.AND P0, PT, R0, 0x1, PT ;  /* 0x000000010000780c */ /* 0x000fe40003f05270 */
[----:B------:R-:W1:Y:S11]  /*0a10*/  LDC R0, c[0x0][0xc38] ;  /* 0x00030e00ff007b82 */ /* 0x000e760000000800 */
[----:B------:R-:W-:Y:S06]  /*0a20*/  @!P0 BAR.ARV 0x9, 0x100 ;  /* 0x0244000000008b1d */ /* 0x000fec0000002000 */
[----:B-1----:R-:W-:-:S13]  /*0a30*/  ISETP.LE.AND P0, PT, R0, UR4, PT ;  /* 0x0000000400007c0c */ /* 0x002fda000bf03270 */
[----:B------:R-:W-:Y:S05]  /*0a40*/  @P0 EXIT ;  /* 0x000000000000094d */ /* 0x000fea0003800000 */
[----:B------:R-:W0:Y:S01]  /*0a50*/  S2R R2, SR_TID.X ;  /* 0x0000000000027919 */ /* 0x000e220000002100 */
[----:B------:R-:W-:Y:S01]  /*0a60*/  ULOP3.LUT UR44, UR41, 0x1, URZ, 0xfc, !UPT ;  /* 0x00000001292c7892 */ /* 0x000fe2000f8efc3f */
[----:B------:R-:W-:Y:S01]  /*0a70*/  UMOV UR38, URZ ;  /* 0x0000003f00267c82 */ /* 0x000fe20008000000 */
[----:B------:R-:W-:Y:S01]  /*0a80*/  UMOV UR37, URZ ;  /* 0x0000003f00257c82 */ /* 0x000fe20008000000 */
[----:B------:R-:W-:Y:S01]  /*0a90*/  UMOV UR36, URZ ;  /* 0x0000003f00247c82 */ /* 0x000fe20008000000 */
[----:B0-----:R-:W-:-:S05]  /*0aa0*/  VIADD R214, R2, 0xffffff80 ;  /* 0xffffff8002d67836 */ /* 0x001fca0000000000 */
[----:B------:R-:W-:-:S04]  /*0ab0*/  SHF.R.S32.HI R3, RZ, 0x1f, R214 ;  /* 0x0000001fff037819 */ /* 0x000fc800000114d6 */
[CC--:B------:R-:W-:Y:S02]  /*0ac0*/  LEA.HI R0, R3.reuse, R214.reuse, RZ, 0x7 ;  /* 0x000000d603007211 */ /* 0x0c0fe400078f38ff */
[CC--:B------:R-:W-:Y:S02]  /*0ad0*/  LEA.HI R2, R3.reuse, R214.reuse, RZ, 0x4 ;  /* 0x000000d603027211 */ /* 0x0c0fe400078f20ff */
[----:B------:R-:W-:Y:S02]  /*0ae0*/  LOP3.LUT R5, R0, 0xffffff80, RZ, 0xc0, !PT ;  /* 0xffffff8000057812 */ /* 0x000fe400078ec0ff */
[----:B------:R-:W-:Y:S02]  /*0af0*/  SHF.R.S32.HI R7, RZ, 0x4, R2 ;  /* 0x00000004ff077819 */ /* 0x000fe40000011402 */
[----:B------:R-:W-:Y:S01]  /*0b00*/  LEA.HI R4, R3, R214, RZ, 0x5 ;  /* 0x000000d603047211 */ /* 0x000fe200078f28ff */
[----:B------:R-:W-:Y:S01]  /*0b10*/  IMAD.IADD R206, R214, 0x1, -R5 ;  /* 0x00000001d6ce7824 */ /* 0x000fe200078e0a05 */
[----:B------:R-:W-:-:S02]  /*0b20*/  LOP3.LUT R5, R2, 0x3fffff0, RZ, 0xc0, !PT ;  /* 0x03fffff002057812 */ /* 0x000fc400078ec0ff */
[----:B------:R-:W-:Y:S01]  /*0b30*/  LEA.HI R2, R2, R7, RZ, 0x1 ;  /* 0x0000000702027211 */ /* 0x000fe200078f08ff */
[----:B------:R-:W-:Y:S01]  /*0b40*/  IMAD.SHL.U32 R4, R4, 0x20, RZ ;  /* 0x0000002004047824 */ /* 0x000fe200078e00ff */
[----:B------:R-:W-:Y:S01]  /*0b50*/  SHF.R.S32.HI R9, RZ, 0x1f, R206 ;  /* 0x0000001fff097819 */ /* 0x000fe200000114ce */
[----:B------:R-:W-:Y:S01]  /*0b60*/  IMAD.IADD R5, R214, 0x1, -R5 ;  /* 0x00000001d6057824 */ /* 0x000fe200078e0a05 */
[----:B------:R-:W-:Y:S02]  /*0b70*/  LOP3.LUT R2, R2, 0x1ffffffe, RZ, 0xc0, !PT ;  /* 0x1ffffffe02027812 */ /* 0x000fe400078ec0ff */
[----:B------:R-:W-:Y:S02]  /*0b80*/  LEA.HI R6, R9, R206, RZ, 0x2 ;  /* 0x000000ce09067211 */ /* 0x000fe400078f10ff */
[----:B------:R-:W-:Y:S01]  /*0b90*/  LEA.HI R10, R3, R214, RZ, 0x2 ;  /* 0x000000d6030a7211 */ /* 0x000fe200078f10ff */
[----:B------:R-:W-:Y:S01]  /*0ba0*/  IMAD.IADD R2, R7, 0x1, -R2 ;  /* 0x0000000107027824 */ /* 0x000fe200078e0a02 */
[----:B------:R-:W-:-:S02]  /*0bb0*/  SHF.R.S32.HI R8, RZ, 0x2, R6 ;  /* 0x00000002ff087819 */ /* 0x000fc40000011406 */
[----:B------:R-:W-:Y:S02]  /*0bc0*/  SHF.R.S32.HI R11, RZ, 0x1f, R6 ;  /* 0x0000001fff0b7819 */ /* 0x000fe40000011406 */
[----:B------:R-:W-:Y:S02]  /*0bd0*/  LOP3.LUT R4, R4, 0xfffffc00, RZ, 0xc0, !PT ;  /* 0xfffffc0004047812 */ /* 0x000fe400078ec0ff */
[----:B------:R-:W-:Y:S02]  /*0be0*/  LOP3.LUT R7, R10, 0xfffffffc, RZ, 0xc0, !PT ;  /* 0xfffffffc0a077812 */ /* 0x000fe400078ec0ff */
[----:B------:R-:W-:Y:S01]  /*0bf0*/  LEA.HI R3, R3, R214, RZ, 0x3 ;  /* 0x000000d603037211 */ /* 0x000fe200078f18ff */
[----:B------:R-:W-:Y:S01]  /*0c00*/  IMAD R5, R5, 0x40, R4 ;  /* 0x0000004005057824 */ /* 0x000fe200078e0204 */
[----:B------:R-:W-:Y:S01]  /*0c10*/  LEA.HI R11, R11, R8, RZ, 0x3 ;  /* 0x000000080b0b7211 */ /* 0x000fe200078f18ff */
[----:B------:R-:W-:Y:S01]  /*0c20*/  IMAD.IADD R4, R214, 0x1, -R7 ;  /* 0x00000001d6047824 */ /* 0x000fe200078e0a07 */
[----:B------:R-:W-:Y:S01]  /*0c30*/  SHF.R.S32.HI R207, RZ, 0x7, R0 ;  /* 0x00000007ffcf7819 */ /* 0x000fe20000011400 */
[----:B------:R-:W-:Y:S01]  /*0c40*/  IMAD R209, R2, 0x8, R5 ;  /* 0x0000000802d17824 */ /* 0x000fe200078e0205 */
[----:B------:R-:W-:-:S02]  /*0c50*/  LOP3.LUT R7, R3, 0xfffffff8, RZ, 0xc0, !PT ;  /* 0xfffffff803077812 */ /* 0x000fc400078ec0ff */
[----:B------:R-:W-:Y:S02]  /*0c60*/  LOP3.LUT R11, R11, 0xfffffff8, RZ, 0xc0, !PT ;  /* 0xfffffff80b0b7812 */ /* 0x000fe400078ec0ff */
[----:B------:R-:W-:Y:S01]  /*0c70*/  LEA.HI R9, R9, R206, RZ, 0x5 ;  /* 0x000000ce09097211 */ /* 0x000fe200078f28ff */
[----:B------:R-:W-:Y:S01]  /*0c80*/  IMAD.IADD R202, R214, 0x1, -R7 ;  /* 0x00000001d6ca7824 */ /* 0x000fe200078e0a07 */
[----:B------:R-:W-:Y:S01]  /*0c90*/  LEA.HI R0, R0, R207, RZ, 0x1 ;  /* 0x000000cf00007211 */ /* 0x000fe200078f08ff */
[----:B------:R-:W-:Y:S01]  /*0ca0*/  IMAD.IADD R8, R8, 0x1, -R11 ;  /* 0x0000000108087824 */ /* 0x000fe200078e0a0b */
[----:B------:R-:W-:Y:S01]  /*0cb0*/  SHF.R.S32.HI R9, RZ, 0x5, R9 ;  /* 0x00000005ff097819 */ /* 0x000fe20000011409 */
[----:B------:R-:W-:Y:S01]  /*0cc0*/  IMAD.SHL.U32 R19, R202, 0x8, RZ ;  /* 0x00000008ca137824 */ /* 0x000fe200078e00ff */
[----:B------:R-:W-:Y:S02]  /*0cd0*/  LEA.HI R10, R4, R4, RZ, 0x1 ;  /* 0x00000004040a7211 */ /* 0x000fe400078f08ff */
[----:B------:R-:W-:Y:S01]  /*0ce0*/  LOP3.LUT R0, R0, 0x3fffffe, RZ, 0xc0, !PT ;  /* 0x03fffffe00007812 */ /* 0x000fe200078ec0ff */
[----:B------:R-:W-:Y:S01]  /*0cf0*/  IMAD R9, R9, 0x10, R8 ;  /* 0x0000001009097824 */ /* 0x000fe200078e0208 */
[----:B------:R-:W-:Y:S01]  /*0d00*/  LOP3.LUT R11, R10, 0x1ffffffe, RZ, 0xc0, !PT ;  /* 0x1ffffffe0a0b7812 */ /* 0x000fe200078ec0ff */
[----:B------:R-:W-:Y:S01]  /*0d10*/  VIADD R200, R19, 0x40 ;  /* 0x0000004013c87836 */ /* 0x000fe20000000000 */
[----:B------:R-:W-:Y:S01]  /*0d20*/  SHF.R.S32.HI R205, RZ, 0x3, R3 ;  /* 0x00000003ffcd7819 */ /* 0x000fe20000011403 */
[----:B------:R-:W-:Y:S01]  /*0d30*/  IMAD.IADD R0, R207, 0x1, -R0 ;  /* 0x00000001cf007824 */ /* 0x000fe200078e0a00 */
[----:B------:R-:W-:Y:S01]  /*0d40*/  LOP3.LUT R3, R6, 0x7ffffffc, RZ, 0xc0, !PT ;  /* 0x7ffffffc06037812 */ /* 0x000fe200078ec0ff */
        /* <DEDUP_REMOVED lines=8> */
[----:B------:R-:W-:-:S02]  /*0dd0*/  IMAD.IADD R18, R206, 0x1, -R3 ;  /* 0x00000001ce127824 */ /* 0x000fc400078e0a03 */
[----:B------:R-:W-:-:S07]  /*0de0*/  IMAD R22, R11, 0x8, R208 ;  /* 0x000000080b167824 */ /* 0x000fce00078e02d0 */
.L_x_10916:
        /* <DEDUP_REMOVED lines=21> */
.L_x_10820:
[----:B------:R-:W-:Y:S01]  /*0f40*/  ULDC UR7, c[0x0][0xc54] ;  /* 0x0003150000077ab9 */ /* 0x000fe20000000800 */
[----:B------:R-:W-:Y:S01]  /*0f50*/  UMOV UR6, UR9 ;  /* 0x0000000900067c82 */ /* 0x000fe20008000000 */
[----:B------:R-:W-:-:S11]  /*0f60*/  UISETP.NE.AND UP0, UPT, UR7, 0x1, UPT ;  /* 0x000000010700788c */ /* 0x000fd6000bf05270 */
[----:B------:R-:W-:Y:S02]  /*0f70*/  @UP0 ULDC.64 UR10, c[0x0][0xc58] ;  /* 0x00031600000a0ab9 */ /* 0x000fe40000000a00 */
[----:B------:R-:W-:-:S04]  /*0f80*/  UIMAD.WIDE.U32 UR4, UR9, UR10, URZ ;  /* 0x0000000a090472a5 */ /* 0x000fc8000f8e003f */
[----:B------:R-:W-:-:S04]  /*0f90*/  @UP0 USHF.R.U32.HI UR6, URZ, UR11, UR5 ;  /* 0x0000000b3f060299 */ /* 0x000fc80008011605 */
[----:B------:R-:W-:-:S12]  /*0fa0*/  UIMAD UR4, UR6, UR7, URZ ;  /* 0x00000007060472a4 */ /* 0x000fd8000f8e023f */
.L_x_10821:
[----:B------:R-:W0:Y:S01]  /*0fb0*/  LDC R0, c[0x0][0x448] ;  /* 0x00011200ff007b82 */ /* 0x000e220000000800 */
[----:B------:R-:W-:Y:S01]  /*0fc0*/  ULOP3.LUT UR6, URZ, UR6, URZ, 0x33, !UPT ;  /* 0x000000063f067292 */ /* 0x000fe2000f8e333f */
[----:B------:R-:W-:Y:S01]  /*0fd0*/  ULDC UR40, c[0x0][0xc48] ;  /* 0x0003120000287ab9 */ /* 0x000fe20000000800 */
[----:B------:R-:W-:Y:S01]  /*0fe0*/  ULDC UR5, c[0x0][0xc3c] ;  /* 0x00030f0000057ab9 */ /* 0x000fe20000000800 */
[----:B------:R-:W-:Y:S02]  /*0ff0*/  UISETP.NE.AND UP0, UPT, UR40, 0x1, UPT ;  /* 0x000000012800788c */ /* 0x000fe4000bf05270 */
[----:B------:R-:W-:Y:S02]  /*1000*/  UIADD3 UR6, UR6, UR5, URZ ;  /* 0x0000000506067290 */ /* 0x000fe4000fffe03f */
[----:B------:R-:W1:Y:S01]  /*1010*/  LDC.64 R8, c[0x0][0x9e0] ;  /* 0x00027800ff087b82 */ /* 0x000e620000000a00 */
[----:B------:R-:W-:Y:S02]  /*1020*/  UIADD3 UR4, UR9, -UR4, URZ ;  /* 0x8000000409047290 */ /* 0x000fe4000fffe03f */
[----:B------:R-:W-:Y:S01]  /*1030*/  USHF.L.U32 UR43, UR6, 0x7, URZ ;  /* 0x00000007062b7899 */ /* 0x000fe2000800063f */
[----:B------:R-:W-:Y:S01]  /*1040*/  ULDC.64 UR10, c[0x0][0x418] ;  /* 0x00010600000a7ab9 */ /* 0x000fe20000000a00 */
[----:B------:R-:W-:Y:S01]  /*1050*/  ULDC UR7, c[0x0][0xc54] ;  /* 0x0003150000077ab9 */ /* 0x000fe20000000800 */
[----:B------:R-:W-:-:S02]  /*1060*/  ISETP.NE.U32.AND P0, PT, RZ, UR10, PT ;  /* 0x0000000aff007c0c */ /* 0x000fc4000bf05070 */
[----:B------:R-:W2:Y:S01]  /*1070*/  LDC R6, c[0x0][0x288] ;  /* 0x0000a200ff067b82 */ /* 0x000ea20000000800 */
[----:B------:R-:W-:Y:S02]  /*1080*/  UIADD3 UR6, UR43, 0x7f, URZ ;  /* 0x0000007f2b067890 */ /* 0x000fe4000fffe03f */
[----:B------:R-:W-:Y:S01]  /*1090*/  UIMAD UR8, UR8, UR7, UR4 ;  /* 0x00000007080872a4 */ /* 0x000fe2000f8e0204 */
[----:B------:R-:W-:Y:S02]  /*10a0*/  ISETP.NE.AND.EX P0, PT, RZ, UR11, PT, P0 ;  /* 0x0000000bff007c0c */ /* 0x000fe4000bf05300 */
[----:B------:R-:W-:Y:S01]  /*10b0*/  @UP0 ULDC UR4, c[0x0][0xc4c] ;  /* 0x0003130000040ab9 */ /* 0x000fe20000000800 */
[----:B------:R-:W-:Y:S01]  /*10c0*/  @UP0 ULDC UR7, c[0x0][0xc50] ;  /* 0x0003140000070ab9 */ /* 0x000fe20000000800 */
[----:B0-----:R-:W-:Y:S01]  /*10d0*/  ISETP.NE.AND P1, PT, R0, 0x1, PT ;  /* 0x000000010000780c */ /* 0x001fe20003f25270 */
[----:B------:R-:W0:Y:S01]  /*10e0*/  LDC R7, c[0x0][0x2f0] ;  /* 0x0000bc00ff077b82 */ /* 0x000e220000000800 */
[----:B------:R-:W-:Y:S01]  /*10f0*/  UIMAD.WIDE.U32 UR4, UR8, UR4, URZ ;  /* 0x00000004080472a5 */ /* 0x000fe2000f8e003f */
[----:B------:R-:W-:Y:S01]  /*1100*/  IMAD.U32 R2, RZ, RZ, UR6 ;  /* 0x00000006ff027e24 */ /* 0x000fe2000f8e00ff */
[----:B------:R-:W-:-:S02]  /*1110*/  UMOV UR42, UR8 ;  /* 0x00000008002a7c82 */ /* 0x000fc40008000000 */
[----:B------:R-:W-:Y:S01]  /*1120*/  @UP0 USHF.R.U32.HI UR42, URZ, UR7, UR5 ;  /* 0x000000073f2a0299 */ /* 0x000fe20008011605 */
[----:B-1----:R-:W-:Y:S02]  /*1130*/  ISETP.GE.AND P2, PT, R9, 0x1, PT ;  /* 0x000000010900780c */ /* 0x002fe40003f46270 */
[----:B------:R-:W1:Y:S01]  /*1140*/  LDC R0, c[0x0][0x424] ;  /* 0x00010900ff007b82 */ /* 0x000e620000000800 */
[----:B------:R-:W-:-:S04]  /*1150*/  UIADD3 UR4, -UR42, URZ, URZ ;  /* 0x0000003f2a047290 */ /* 0x000fc8000fffe13f */
[----:B------:R-:W-:Y:S01]  /*1160*/  UIMAD UR40, UR40, UR4, UR8 ;  /* 0x00000004282872a4 */ /* 0x000fe2000f8e0208 */
[----:B--2---:R-:W-:Y:S02]  /*1170*/  IADD3 R5, -R6, 0x1, RZ ;  /* 0x0000000106057810 */ /* 0x004fe40007ffe1ff */
[----:B------:R-:W2:Y:S08]  /*1180*/  @P1 LDC R3, c[0x0][0x44c] ;  /* 0x00011300ff031b82 */ /* 0x000eb00000000800 */
[----:B------:R-:W3:Y:S01]  /*1190*/  @P1 LDC R4, c[0x0][0x450] ;  /* 0x00011400ff041b82 */ /* 0x000ee20000000800 */
[----:B-1----:R-:W-:-:S05]  /*11a0*/  SEL R0, R0, 0x1, P0 ;  /* 0x0000000100007807 */ /* 0x002fca0000000000 */
[CC--:B0-----:R-:W-:Y:S02]  /*11b0*/  IMAD R5, R0.reuse, R7.reuse, R5 ;  /* 0x0000000700057224 */ /* 0x0c1fe400078e0205 */
[----:B------:R-:W-:Y:S02]  /*11c0*/  IMAD R16, R0, R7, RZ ;  /* 0x0000000700107224 */ /* 0x000fe400078e02ff */
[----:B--2---:R-:W-:-:S05]  /*11d0*/  @P1 IMAD.HI.U32 R3, R3, UR6, RZ ;  /* 0x0000000603031c27 */ /* 0x004fca000f8e00ff */
[----:B---3--:R-:W-:-:S05]  /*11e0*/  @P1 SHF.R.U32.HI R2, RZ, R4, R3 ;  /* 0x00000004ff021219 */ /* 0x008fca0000011603 */
        /* <DEDUP_REMOVED lines=13> */
.L_x_10823:
[----:B------:R-:W-:-:S13]  /*12c0*/  ISETP.NE.AND P0, PT, R9, 0x1, PT ;  /* 0x000000010900780c */ /* 0x000fda0003f05270 */
[----:B------:R-:W0:Y:S02]  /*12d0*/  @P0 LDC.64 R4, c[0x0][0x9e8] ;  /* 0x00027a00ff040b82 */ /* 0x000e240000000a00 */
[----:B0-----:R-:W-:-:S05]  /*12e0*/  @P0 IMAD.HI.U32 R4, R3, R4, RZ ;  /* 0x0000000403040227 */ /* 0x001fca00078e00ff */
[----:B------:R-:W-:-:S07]  /*12f0*/  @P0 SHF.R.U32.HI R3, RZ, R5, R4 ;  /* 0x00000005ff030219 */ /* 0x000fce0000011604 */
.L_x_10824:
[----:B------:R-:W-:-:S05]  /*1300*/  IMAD R3, R3, R9, R9 ;  /* 0x0000000903037224 */ /* 0x000fca00078e0209 */
[----:B------:R-:W-:-:S07]  /*1310*/  VIMNMX R2, R2, R3, PT ;  /* 0x0000000302027248 */ /* 0x000fce0003fe0100 */
.L_x_10822:
[----:B------:R-:W0:Y:S01]  /*1320*/  @P1 LDC R4, c[0x0][0x44c] ;  /* 0x00011300ff041b82 */ /* 0x000e220000000800 */
[----:B------:R-:W-:Y:S01]  /*1330*/  IMAD.U32 R3, RZ, RZ, UR43 ;  /* 0x0000002bff037e24 */ /* 0x000fe2000f8e00ff */
[----:B------:R-:W-:Y:S01]  /*1340*/  ULDC UR4, c[0x0][0x9dc] ;  /* 0x0002770000047ab9 */ /* 0x000fe20000000800 */
[-C--:B------:R-:W-:Y:S02]  /*1350*/  IMAD R6, R0, R7.reuse, -R6 ;  /* 0x0000000700067224 */ /* 0x080fe400078e0a06 */
[----:B------:R-:W-:Y:S02]  /*1360*/  VIADD R2, R2, 0x5f ;  /* 0x0000005f02027836 */ /* 0x000fe40000000000 */
[----:B------:R-:W-:Y:S01]  /*1370*/  IMAD R0, R0, R7, 0x5f ;  /* 0x0000005f00007424 */ /* 0x000fe200078e0207 */
[----:B------:R-:W1:Y:S01]  /*1380*/  @P1 LDC R5, c[0x0][0x450] ;  /* 0x00011400ff051b82 */ /* 0x000e620000000800 */
[----:B------:R-:W-:-:S04]  /*1390*/  IMAD.HI R2, R2, 0x2aaaaaab, RZ ;  /* 0x2aaaaaab02027827 */ /* 0x000fc800078e02ff */
[----:B------:R-:W-:-:S04]  /*13a0*/  IMAD.HI R0, R0, 0x2aaaaaab, RZ ;  /* 0x2aaaaaab00007827 */ /* 0x000fc800078e02ff */
[----:B0-----:R-:W-:-:S05]  /*13b0*/  @P1 IMAD.HI.U32 R4, R4, UR43, RZ ;  /* 0x0000002b04041c27 */ /* 0x001fca000f8e00ff */
[----:B-1----:R-:W-:Y:S02]  /*13c0*/  @P1 SHF.R.U32.HI R3, RZ, R5, R4 ;  /* 0x00000005ff031219 */ /* 0x002fe40000011604 */
[----:B------:R-:W-:-:S03]  /*13d0*/  SHF.R.U32.HI R5, RZ, 0x1f, R2 ;  /* 0x0000001fff057819 */ /* 0x000fc60000011602 */
[----:B------:R-:W-:Y:S01]  /*13e0*/  IMAD.IADD R6, R6, 0x1, R3 ;  /* 0x0000000106067824 */ /* 0x000fe200078e0203 */
[----:B------:R-:W-:Y:S02]  /*13f0*/  SHF.R.U32.HI R3, RZ, 0x1f, R0 ;  /* 0x0000001fff037819 */ /* 0x000fe40000011600 */
[----:B------:R-:W-:Y:S01]  /*1400*/  LEA.HI.SX32 R176, R2, R5, 0x1c ;  /* 0x0000000502b07211 */ /* 0x000fe200078fe2ff */
[----:B------:R-:W-:Y:S01]  /*1410*/  VIADD R4, R6, -UR4 ;  /* 0x8000000406047c36 */ /* 0x000fe20008000000 */
[----:B------:R-:W-:-:S04]  /*1420*/  LEA.HI.SX32 R3, R0, R3, 0x1c ;  /* 0x0000000300037211 */ /* 0x000fc800078fe2ff */
[----:B------:R-:W-:Y:S02]  /*1430*/  R2UR UR4, R4 ;  /* 0x00000000040472ca */ /* 0x000fe400000e0000 */
[----:B------:R-:W-:Y:S01]  /*1440*/  VIMNMX R176, R3, R176, PT ;  /* 0x000000b003b07248 */ /* 0x000fe20003fe0100 */
[----:B------:R-:W-:-:S12]  /*1450*/  @!P2 BRA `(.L_x_10825) ;  /* 0x000000000044a947 */ /* 0x000fd80003800000 */
        /* <DEDUP_REMOVED lines=9> */
.L_x_10826:
[----:B------:R-:W-:-:S13]  /*14f0*/  ISETP.NE.AND P0, PT, R9, 0x1, PT ;  /* 0x000000010900780c */ /* 0x000fda0003f05270 */
[----:B------:R-:W0:Y:S02]  /*1500*/  @P0 LDC.64 R2, c[0x0][0x9e8] ;  /* 0x00027a00ff020b82 */ /* 0x000e240000000a00 */
[----:B0-----:R-:W-:-:S05]  /*1510*/  @P0 IMAD.HI.U32 R0, R6, R2, RZ ;  /* 0x0000000206000227 */ /* 0x001fca00078e00ff */
[----:B------:R-:W-:-:S07]  /*1520*/  @P0 SHF.R.U32.HI R6, RZ, R3, R0 ;  /* 0x00000003ff060219 */ /* 0x000fce0000011600 */
.L_x_10827:
[----:B------:R-:W-:-:S05]  /*1530*/  IMAD R6, R6, R9, RZ ;  /* 0x0000000906067224 */ /* 0x000fca00078e02ff */
[----:B------:R-:W-:-:S13]  /*1540*/  R2UR UR5, R6 ;  /* 0x00000000060572ca */ /* 0x000fda00000e0000 */
[----:B------:R-:W-:-:S04]  /*1550*/  UISETP.LT.AND UP0, UPT, UR4, UR5, UPT ;  /* 0x000000050400728c */ /* 0x000fc8000bf01270 */
[----:B------:R-:W-:-:S12]  /*1560*/  USEL UR4, UR4, UR5, !UP0 ;  /* 0x0000000504047287 */ /* 0x000fd8000c000000 */
.L_x_10825:
[----:B------:R-:W-:Y:S01]  /*1570*/  UIMAD.WIDE UR4, UR4, 0x2aaaaaab, URZ ;  /* 0x2aaaaaab040478a5 */ /* 0x000fe2000f8e023f */
[----:B------:R-:W-:Y:S01]  /*1580*/  PLOP3.LUT P0, PT, PT, PT, PT, 0x80, 0x0 ;  /* 0x000000000000781c */ /* 0x000fe20003f0f070 */
[----:B------:R-:W-:Y:S01]  /*1590*/  IMAD.MOV.U32 R3, RZ, RZ, RZ ;  /* 0x000000ffff037224 */ /* 0x000fe200078e00ff */
[----:B------:R-:W-:Y:S01]  /*15a0*/  CS2R R4, SRZ ;  /* 0x0000000000047805 */ /* 0x000fe2000001ff00 */
[----:B------:R-:W-:Y:S01]  /*15b0*/  USHF.R.U32.HI UR4, URZ, 0x1f, UR5 ;  /* 0x0000001f3f047899 */ /* 0x000fe20008011605 */
[----:B------:R-:W-:Y:S01]  /*15c0*/  IMAD.MOV.U32 R0, RZ, RZ, RZ ;  /* 0x000000ffff007224 */ /* 0x000fe200078e00ff */
[----:B------:R-:W-:Y:S02]  /*15d0*/  CS2R R178, SRZ ;  /* 0x0000000000b27805 */ /* 0x000fe4000001ff00 */
[----:B------:R-:W-:Y:S01]  /*15e0*/  CS2R R148, SRZ ;  /* 0x0000000000947805 */ /* 0x000fe2000001ff00 */
[----:B------:R-:W-:Y:S01]  /*15f0*/  ULEA.HI.SX32 UR4, UR5, UR4, 0x1c ;  /* 0x0000000405047291 */ /* 0x000fe2000f8fe23f */
[----:B------:R-:W-:Y:S01]  /*1600*/  IMAD.MOV.U32 R177, RZ, RZ, RZ ;  /* 0x000000ffffb17224 */ /* 0x000fe200078e00ff */
[----:B------:R-:W-:-:S02]  /*1610*/  CS2R R144, SRZ ;  /* 0x0000000000907805 */ /* 0x000fc4000001ff00 */
[----:B------:R-:W-:Y:S01]  /*1620*/  CS2R R174, SRZ ;  /* 0x0000000000ae7805 */ /* 0x000fe2000001ff00 */
[----:B------:R-:W-:Y:S01]  /*1630*/  UISETP.LT.AND UP0, UPT, URZ, UR4, UPT ;  /* 0x000000043f00728c */ /* 0x000fe2000bf01270 */
[----:B------:R-:W-:Y:S02]  /*1640*/  CS2R R140, SRZ ;  /* 0x00000000008c7805 */ /* 0x000fe4000001ff00 */
[----:B------:R-:W-:Y:S02]  /*1650*/  CS2R R128, SRZ ;  /* 0x0000000000807805 */ /* 0x000fe4000001ff00 */
[----:B------:R-:W-:Y:S01]  /*1660*/  CS2R R120, SRZ ;  /* 0x0000000000787805 */ /* 0x000fe2000001ff00 */
[----:B------:R-:W-:Y:S01]  /*1670*/  USEL UR39, URZ, UR4, !UP0 ;  /* 0x000000043f277287 */ /* 0x000fe2000c000000 */
[----:B------:R-:W-:Y:S02]  /*1680*/  CS2R R136, SRZ ;  /* 0x0000000000887805 */ /* 0x000fe4000001ff00 */
[----:B------:R-:W-:-:S02]  /*1690*/  CS2R R116, SRZ ;  /* 0x0000000000747805 */ /* 0x000fc4000001ff00 */
[----:B------:R-:W-:Y:S02]  /*16a0*/  CS2R R112, SRZ ;  /* 0x0000000000707805 */ /* 0x000fe4000001ff00 */
[----:B------:R-:W-:Y:S02]  /*16b0*/  CS2R R132, SRZ ;  /* 0x0000000000847805 */ /* 0x000fe4000001ff00 */
[----:B------:R-:W-:Y:S02]  /*16c0*/  CS2R R108, SRZ ;  /* 0x00000000006c7805 */ /* 0x000fe4000001ff00 */
[----:B------:R-:W-:Y:S02]  /*16d0*/  ISETP.GT.AND P1, PT, R176, UR39, PT ;  /* 0x00000027b0007c0c */ /* 0x000fe4000bf24270 */
        /* <DEDUP_REMOVED lines=84> */
.L_x_10829:
        /* <DEDUP_REMOVED lines=13> */
.L_x_11026:
[----:B0-----:R-:W-:Y:S01]  /*1cf0*/  IMAD.U32 R0, RZ, RZ, UR44 ;  /* 0x0000002cff007e24 */ /* 0x001fe2000f8e00ff */
[----:B------:R-:W-:Y:S05]  /*1d00*/  WARPSYNC.ALL ;  /* 0x0000000000007948 */ /* 0x000fea0003800000 */
[----:B------:R0:W-:Y:S01]  /*1d10*/  BAR.SYNC.DEFER_BLOCKING R9, 0x100 ;  /* 0x000400090000751d */ /* 0x0001e20000010000 */
[----:B------:R-:W-:-:S13]  /*1d20*/  ISETP.NE.AND P0, PT, R0, 0x3, PT ;  /* 0x000000030000780c */ /* 0x000fda0003f05270 */
[----:B0-----:R-:W-:Y:S05]  /*1d30*/  @!P0 BRA `(.L_x_10831) ;  /* 0x0000000000048947 */ /* 0x001fea0003800000 */
[----:B------:R-:W-:Y:S01]  /*1d40*/  BPT.TRAP 0x1 ;  /* 0x000000040000795c */ /* 0x000fe20000300000 */
.L_x_10831:
[----:B------:R-:W-:Y:S01]  /*1d50*/  R2UR UR22, R5 ;  /* 0x00000000051672ca */ /* 0x000fe200000e0000 */
[----:B------:R-:W-:-:S05]  /*1d60*/  IMAD.U32 R10, RZ, RZ, UR37 ;  /* 0x00000025ff0a7e24 */ /* 0x000fca000f8e00ff */
[----:B------:R-:W-:-:S07]  /*1d70*/  SHF.L.U32 R10, R10, 0x1f, RZ ;  /* 0x0000001f0a0a7819 */ /* 0x000fce00000006ff */
[----:B------:R-:W-:-:S09]  /*1d80*/  ULEA UR22, UR36, UR22, 0x3 ;  /* 0x0000001624167291 */ /* 0x000fd2000f8e183f */
[----:B------:R0:W1:Y:S01]  /*1d90*/  SYNCS.PHASECHK.TRANS64.TRYWAIT P1, [UR22+0x22830], R10 ;  /* 0x0228300aff0075a7 */ /* 0x0000620008020156 */
[----:B------:R-:W-:Y:S05]  /*1da0*/  @!P0 BRA `(.L_x_10832) ;  /* 0x0000000000048947 */ /* 0x000fea0003800000 */
[----:B------:R-:W-:Y:S01]  /*1db0*/  BPT.TRAP 0x1 ;  /* 0x000000040000795c */ /* 0x000fe20000300000 */
.L_x_10832:
[----:B-1----:R-:W-:Y:S05]  /*1dc0*/  @P1 BRA `(.L_x_10833) ;  /* 0x0000000000081947 */ /* 0x002fea0003800000 */
[----:B------:R-:W1:Y:S02]  /*1dd0*/  SYNCS.PHASECHK.TRANS64.TRYWAIT P1, [UR22+0x22830], R10 ;  /* 0x0228300aff0075a7 */ /* 0x000e640008020156 */
[----:B-1----:R-:W-:Y:S05]  /*1de0*/  @!P1 BRA `(.L_x_10834) ;  /* 0x0000012800109947 */ /* 0x002fea0003800000 */
.L_x_10833:
[----:B------:R-:W-:Y:S01]  /*1df0*/  R2UR UR4, R5 ;  /* 0x00000000050472ca */ /* 0x000fe200000e0000 */
[----:B------:R-:W-:Y:S01]  /*1e00*/  ULOP3.LUT UR16, UR45, 0x10000, URZ, 0xfc, !UPT ;  /* 0x000100002d107892 */ /* 0x000fe2000f8efc3f */
[----:B------:R-:W-:Y:S01]  /*1e10*/  WARPGROUP.ARRIVE ;  /* 0x00000000000079c5 */ /* 0x000fe20000000000 */
[----:B------:R-:W-:Y:S01]  /*1e20*/  UMOV UR17, 0x40000040 ;  /* 0x4000004000117882 */ /* 0x000fe20000000000 */
[----:B------:R-:W-:Y:S01]  /*1e30*/  UMOV UR19, 0x40000040 ;  /* 0x4000004000137882 */ /* 0x000fe20000000000 */
[----:B------:R-:W-:Y:S01]  /*1e40*/  UMOV UR5, 0x40000040 ;  /* 0x4000004000057882 */ /* 0x000fe20000000000 */
[----:B------:R-:W-:Y:S01]  /*1e50*/  UMOV UR7, 0x40000040 ;  /* 0x4000004000077882 */ /* 0x000fe20000000000 */
[----:B------:R-:W-:Y:S01]  /*1e60*/  UIADD3 UR8, UR16, 0x4, URZ ;  /* 0x0000000410087890 */ /* 0x000fe2000fffe03f */
[----:B------:R-:W2:Y:S01]  /*1e70*/  LDC R8, c[0x0][0x448] ;  /* 0x00011200ff087b82 */ /* 0x000ea20000000800 */
[----:B------:R-:W-:Y:S01]  /*1e80*/  UMOV UR9, 0x40000040 ;  /* 0x4000004000097882 */ /* 0x000fe20000000000 */
[----:B------:R-:W-:Y:S01]  /*1e90*/  UMOV UR11, 0x40000040 ;  /* 0x40000040000b7882 */ /* 0x000fe20000000000 */
[----:B------:R-:W-:Y:S01]  /*1ea0*/  UIADD3 UR12, UR16, 0x6, URZ ;  /* 0x00000006100c7890 */ /* 0x000fe2000fffe03f */
[----:B------:R-:W3:Y:S01]  /*1eb0*/  S2R R2, SR_TID.X ;  /* 0x0000000000027919 */ /* 0x000ee20000002100 */
[----:B------:R-:W-:Y:S01]  /*1ec0*/  UIADD3 UR4, UR4, 0x1c400, URZ ;  /* 0x0001c40004047890 */ /* 0x000fe2000fffe03f */
[----:B------:R-:W-:Y:S01]  /*1ed0*/  VIADD R0, R22, UR43 ;  /* 0x0000002b16007c36 */ /* 0x000fe20008000000 */
[----:B------:R-:W-:Y:S01]  /*1ee0*/  UMOV UR13, 0x40000040 ;  /* 0x40000040000d7882 */ /* 0x000fe20000000000 */
[----:B------:R-:W-:Y:S01]  /*1ef0*/  UMOV UR15, 0x40000040 ;  /* 0x40000040000f7882 */ /* 0x000fe20000000000 */
[----:B------:R-:W-:Y:S01]  /*1f00*/  USHF.R.U32.HI UR4, URZ, 0x4, UR4 ;  /* 0x000000043f047899 */ /* 0x000fe20008011604 */
[----:B------:R-:W4:Y:S01]  /*1f10*/  LDC R7, c[0x0][0x288] ;  /* 0x0000a200ff077b82 */ /* 0x000f220000000800 */
[----:B------:R-:W-:Y:S01]  /*1f20*/  IMAD.MOV.U32 R6, RZ, RZ, R0 ;  /* 0x000000ffff067224 */ /* 0x000fe200078e0000 */
[----:B------:R-:W-:Y:S01]  /*1f30*/  LOP3.LUT R17, R17, 0xffefffff, RZ, 0xc0, !PT ;  /* 0xffefffff11117812 */ /* 0x000fe200078ec0ff */
[----:B------:R-:W-:-:S04]  /*1f40*/  ULOP3.LUT UR4, UR4, 0x3fff, URZ, 0xc0, !UPT ;  /* 0x00003fff04047892 */ /* 0x000fc8000f8ec03f */
[----:B------:R-:W-:Y:S02]  /*1f50*/  ULOP3.LUT UR20, UR4, 0x10000, URZ, 0xfc, !UPT ;  /* 0x0001000004147892 */ /* 0x000fe4000f8efc3f */
[----:B------:R-:W-:Y:S02]  /*1f60*/  UIADD3 UR4, UR16, 0x2, URZ ;  /* 0x0000000210047890 */ /* 0x000fe4000fffe03f */
[----:B------:R-:W-:Y:S01]  /*1f70*/  UIMAD UR18, UR36, 0x300, UR20 ;  /* 0x00000300241278a4 */ /* 0x000fe2000f8e0214 */
[----:B--2---:R-:W-:-:S03]  /*1f80*/  ISETP.NE.AND P2, PT, R8, 0x1, PT ;  /* 0x000000010800780c */ /* 0x004fc60003f45270 */
[----:B------:R-:W-:Y:S02]  /*1f90*/  UIADD3 UR6, UR18, 0x2, URZ ;  /* 0x0000000212067890 */ /* 0x000fe4000fffe03f */
[----:B------:R-:W-:Y:S02]  /*1fa0*/  UIADD3 UR10, UR18, 0x4, URZ ;  /* 0x00000004120a7890 */ /* 0x000fe4000fffe03f */
[----:B------:R-:W-:Y:S02]  /*1fb0*/  UIADD3 UR14, UR18, 0x6, URZ ;  /* 0x00000006120e7890 */ /* 0x000fe4000fffe03f */
[----:B------:R-:W-:Y:S01]  /*1fc0*/  HGMMA.64x96x16.F32 R24, gdesc[UR16], RZ, !UPT, gsb0 ;  /* 0x01600000101879f0 */ /* 0x000fe2000c0008ff */
[----:B---3--:R-:W-:-:S03]  /*1fd0*/  LOP3.LUT P1, RZ, R2, 0x7f, RZ, 0xc0, !PT ;  /* 0x0000007f02ff7812 */ /* 0x008fc6000782c0ff */
[----:B-1----:R-:W1:Y:S01]  /*1fe0*/  @P2 LDC R3, c[0x0][0x44c] ;  /* 0x00011300ff032b82 */ /* 0x002e620000000800 */
[----:B------:R-:W-:Y:S01]  /*1ff0*/  SHF.R.U32.HI R11, RZ, 0x7, R2 ;  /* 0x00000007ff0b7819 */ /* 0x000fe20000011602 */
[----:B------:R-:W-:Y:S01]  /*2000*/  IMAD R2, R176, -0x60, R16 ;  /* 0xffffffa0b0027824 */ /* 0x000fe200078e0210 */
[----:B------:R-:W-:-:S04]  /*2010*/  @P2 LOP3.LUT R17, R17, 0x100000, RZ, 0xfc, !PT ;  /* 0x0010000011112812 */ /* 0x000fc800078efcff */
[----:B------:R-:W-:Y:S01]  /*2020*/  LOP3.LUT R17, R17, 0xfff7ffff, RZ, 0xc0, !PT ;  /* 0xfff7ffff11117812 */ /* 0x000fe200078ec0ff */
[----:B------:R-:W2:Y:S03]  /*2030*/  @P2 LDC R4, c[0x0][0x450] ;  /* 0x00011400ff042b82 */ /* 0x000ea60000000800 */
[----:B------:R-:W-:Y:S01]  /*2040*/  @P1 LOP3.LUT R17, R17, 0x80000, RZ, 0xfc, !PT ;  /* 0x0008000011111812 */ /* 0x000fe200078efcff */
[----:B-1----:R-:W-:-:S04]  /*2050*/  @P2 IMAD.HI.U32 R3, R0, R3, RZ ;  /* 0x0000000300032227 */ /* 0x002fc800078e00ff */
[----:B------:R-:W-:Y:S01]  /*2060*/  IMAD.U32 R0, RZ, RZ, UR22 ;  /* 0x00000016ff007e24 */ /* 0x000fe2000f8e00ff */
[----:B--2---:R-:W-:-:S03]  /*2070*/  @P2 SHF.R.U32.HI R6, RZ, R4, R3 ;  /* 0x00000004ff062219 */ /* 0x004fc60000011603 */
[----:B------:R-:W-:Y:S01]  /*2080*/  @!P1 VIADD R0, R0, 0x22840 ;  /* 0x0002284000009836 */ /* 0x000fe20000000000 */
[----:B------:R-:W-:Y:S01]  /*2090*/  IADD3 R4, -R11, 0xb, RZ ;  /* 0x0000000b0b047810 */ /* 0x000fe20007ffe1ff */
[----:B------:R-:W-:Y:S01]  /*20a0*/  VIADD R3, R2, 0x61 ;  /* 0x0000006102037836 */ /* 0x000fe20000000000 */
[----:B------:R-:W1:Y:S02]  /*20b0*/  SHFL.IDX PT, R20, R6, RZ, 0x1c1f ;  /* 0x001c1fff06147589 */ /* 0x000e6400000e0000 */
[----:B------:R-:W-:Y:S01]  /*20c0*/  @!P1 PRMT R0, RZ, 0x654, R0 ;  /* 0x00000654ff009816 */ /* 0x000fe20000000000 */
[----:B------:R-:W-:-:S04]  /*20d0*/  IMAD.MOV.U32 R11, RZ, RZ, -0x60 ;  /* 0xffffffa0ff0b7424 */ /* 0x000fc800078e00ff */
[----:B------:R-:W-:-:S04]  /*20e0*/  IMAD R15, R176, R11, 0x60 ;  /* 0x00000060b00f7424 */ /* 0x000fc800078e020b */
[----:B------:R-:W-:Y:S01]  /*20f0*/  IMAD R14, R18, -0x2, R15 ;  /* 0xfffffffe120e7824 */ /* 0x000fe200078e020f */
[----:B------:R-:W-:Y:S02]  /*2100*/  WARPGROUP.DEPBAR.LE gsb0, 0x0 ;  /* 0x00008000000079c5 */ /* 0x000fe40000010000 */
[----:B------:R-:W-:-:S06]  /*2110*/  WARPGROUP.ARRIVE ;  /* 0x00000000000079c5 */ /* 0x000fcc0000000000 */
[----:B------:R-:W-:Y:S01]  /*2120*/  HGMMA.64x96x16.F32 R24, gdesc[UR4], R24, gsb0 ;  /* 0x01600000041879f0 */ /* 0x000fe20008000818 */
[----:B------:R-:W-:Y:S02]  /*2130*/  ULDC UR7, c[0x0][0x9dc] ;  /* 0x0002770000077ab9 */ /* 0x000fe40000000800 */
[----:B------:R-:W-:Y:S01]  /*2140*/  ULOP3.LUT UR6, URZ, UR7, URZ, 0x33, !UPT ;  /* 0x000000073f067292 */ /* 0x000fe2000f8e333f */
[----:B------:R-:W-:Y:S02]  /*2150*/  WARPGROUP.DEPBAR.LE gsb0, 0x0 ;  /* 0x00008000000079c5 */ /* 0x000fe40000010000 */
[----:B------:R-:W-:-:S06]  /*2160*/  WARPGROUP.ARRIVE ;  /* 0x00000000000079c5 */ /* 0x000fcc0000000000 */
[----:B------:R-:W-:Y:S03]  /*2170*/  HGMMA.64x96x16.F32 R24, gdesc[UR8], R24, gsb0 ;  /* 0x01600000081879f0 */ /* 0x000fe60008000818 */
[----:B------:R-:W-:Y:S02]  /*2180*/  WARPGROUP.DEPBAR.LE gsb0, 0x0 ;  /* 0x00008000000079c5 */ /* 0x000fe40000010000 */
[----:B------:R-:W-:-:S06]  /*2190*/  WARPGROUP.ARRIVE ;  /* 0x00000000000079c5 */ /* 0x000fcc0000000000 */
[----:B------:R-:W-:Y:S01]  /*21a0*/  HGMMA.64x96x16.F32 R24, gdesc[UR12], R24, gsb0 ;  /* 0x016000000c1879f0 */ /* 0x000fe20008000818 */
[----:B------:R-:W-:Y:S02]  /*21b0*/  ULDC.64 UR14, c[0x0][0x9e0] ;  /* 0x00027800000e7ab9 */ /* 0x000fe40000000a00 */
[----:B------:R-:W-:Y:S01]  /*21c0*/  UISETP.GE.AND UP0, UPT, UR15, 0x1, UPT ;  /* 0x000000010f00788c */ /* 0x000fe2000bf06270 */
[----:B------:R-:W-:Y:S02]  /*21d0*/  WARPGROUP.DEPBAR.LE gsb0, 0x0 ;  /* 0x00008000000079c5 */ /* 0x000fe40000010000 */
[----:B------:R2:W-:Y:S06]  /*21e0*/  BAR.ARV R4, 0x100 ;  /* 0x000400040000751d */ /* 0x0005ec0000002000 */
[----:B------:R3:W-:Y:S01]  /*21f0*/  @!P1 SYNCS.ARRIVE.TRANS64.RED.A1T0 RZ, [R0+URZ], RZ ;  /* 0x000000ff00ff99a7 */ /* 0x0007e2000810043f */
[----:B------:R-:W-:Y:S01]  /*2200*/  PLOP3.LUT P1, PT, PT, PT, UP0, 0x40, 0x0 ;  /* 0x000000000000781c */ /* 0x000fe20003f2e808 */
[----:B---3--:R-:W-:-:S02]  /*2210*/  IMAD R0, R18, -0x2, R3 ;  /* 0xfffffffe12007824 */ /* 0x008fc400078e0203 */
[----:B------:R-:W-:Y:S02]  /*2220*/  VIADD R3, R2, 0x60 ;  /* 0x0000006002037836 */ /* 0x000fe40000000000 */
[----:B----4-:R-:W-:Y:S02]  /*2230*/  IMAD.IADD R0, R0, 0x1, -R7 ;  /* 0x0000000100007824 */ /* 0x010fe400078e0a07 */
[----:B------:R-:W-:Y:S02]  /*2240*/  IMAD R11, R18, -0x2, R3 ;  /* 0xfffffffe120b7824 */ /* 0x000fe400078e0203 */
[C---:B------:R-:W-:Y:S02]  /*2250*/  VIADD R12, R0.reuse, UR14 ;  /* 0x0000000e000c7c36 */ /* 0x040fe40008000000 */
[----:B------:R-:W-:-:S03]  /*2260*/  VIADD R13, R0, UR6 ;  /* 0x00000006000d7c36 */ /* 0x000fc60008000000 */
[----:B-1----:R-:W-:Y:S01]  /*2270*/  VIADDMNMX R0, R20, R12, R11, PT ;  /* 0x0000000c14007246 */ /* 0x002fe2000380010b */
[----:B------:R-:W-:Y:S01]  /*2280*/  IMAD.IADD R2, R13, 0x1, R20 ;  /* 0x000000010d027824 */ /* 0x000fe200078e0214 */
[----:B--2---:R-:W-:Y:S06]  /*2290*/  @P1 BRA `(.L_x_10835) ;  /* 0x0000000000541947 */ /* 0x004fec0003800000 */
[----:B------:R-:W-:Y:S01]  /*22a0*/  IADD3 R3, R16, -R7, R20 ;  /* 0x8000000710037210 */ /* 0x000fe20007ffe014 */
        /* <DEDUP_REMOVED lines=11> */
.L_x_10837:
[----:B------:R-:W-:-:S06]  /*2360*/  UISETP.NE.AND UP1, UPT, UR15, 0x1, UPT ;  /* 0x000000010f00788c */ /* 0x000fcc000bf25270 */
[----:B------:R-:W-:-:S05]  /*2370*/  PLOP3.LUT P1, PT, PT, PT, UP1, 0x80, 0x0 ;  /* 0x000000000000781c */ /* 0x000fca0003f2f018 */
[----:B------:R-:W-:-:S08]  /*2380*/  @UP1 ULDC.64 UR10, c[0x0][0x9e8] ;  /* 0x00027a00000a1ab9 */ /* 0x000fd00000000a00 */
[----:B------:R-:W-:-:S05]  /*2390*/  @P1 IMAD.HI.U32 R20, R3, UR10, RZ ;  /* 0x0000000a03141c27 */ /* 0x000fca000f8e00ff */
[----:B------:R-:W-:-:S07]  /*23a0*/  @P1 SHF.R.U32.HI R3, RZ, UR11, R20 ;  /* 0x0000000bff031c19 */ /* 0x000fce0008011614 */
.L_x_10838:
[----:B------:R-:W-:Y:S05]  /*23b0*/  BSYNC B0 ;  /* 0x0000000000007941 */ /* 0x000fea0003800000 */
.L_x_10836:
[----:B------:R-:W-:-:S05]  /*23c0*/  IMAD R3, R3, UR15, R14 ;  /* 0x0000000f03037c24 */ /* 0x000fca000f8e020e */
[----:B------:R-:W-:Y:S02]  /*23d0*/  VIMNMX R2, R2, R3, !PT ;  /* 0x0000000302027248 */ /* 0x000fe40007fe0100 */
[----:B------:R-:W-:-:S07]  /*23e0*/  VIADDMNMX R0, R3, UR15, R0, PT ;  /* 0x0000000f03007c46 */ /* 0x000fce000b800100 */
.L_x_10835:
[C---:B------:R-:W-:Y:S02]  /*23f0*/  ISETP.GE.AND P6, PT, R15.reuse, 0x9, PT ;  /* 0x000000090f00780c */ /* 0x040fe40003fc6270 */
[C---:B------:R-:W-:Y:S02]  /*2400*/  ISETP.GE.AND P1, PT, R15.reuse, 0x2, PT ;  /* 0x000000020f00780c */ /* 0x040fe40003f26270 */
[C---:B------:R-:W-:Y:S02]  /*2410*/  ISETP.GT.AND P2, PT, R2.reuse, 0x8, !P6 ;  /* 0x000000080200780c */ /* 0x040fe40007744270 */
[----:B------:R-:W-:Y:S02]  /*2420*/  ISETP.GT.AND P3, PT, R2, 0x1, !P1 ;  /* 0x000000010200780c */ /* 0x000fe40004f64270 */
[----:B------:R-:W-:Y:S02]  /*2430*/  ISETP.LT.OR P2, PT, R0, 0x9, P2 ;  /* 0x000000090000780c */ /* 0x000fe40001741670 */
[----:B------:R-:W-:-:S02]  /*2440*/  ISETP.GE.AND P4, PT, R15, 0xa, PT ;  /* 0x0000000a0f00780c */ /* 0x000fc40003f86270 */
[----:B------:R-:W-:Y:S02]  /*2450*/  FSEL R28, R28, -INF , !P2 ;  /* 0xff8000001c1c7808 */ /* 0x000fe40005000000 */
[----:B------:R-:W-:Y:S02]  /*2460*/  ISETP.LT.OR P3, PT, R0, 0x2, P3 ;  /* 0x000000020000780c */ /* 0x000fe40001f61670 */
[----:B------:R-:W-:Y:S02]  /*2470*/  ISETP.GT.AND P2, PT, R2, 0x9, !P4 ;  /* 0x000000090200780c */ /* 0x000fe40006744270 */
[----:B------:R-:W-:Y:S02]  /*2480*/  FSEL R20, R25, -INF , !P3 ;  /* 0xff80000019147808 */ /* 0x000fe40005800000 */
        /* <DEDUP_REMOVED lines=26> */
[C---:B------:R-:W-:Y:S02]  /*2630*/  ISETP.GE.AND P3, PT, R15.reuse, 0x22, PT ;  /* 0x000000220f00780c */ /* 0x040fe40003f66270 */
        /* <DEDUP_REMOVED lines=59> */
[----:B------:R-:W-:Y:S02]  /*29f0*/  P2R R21, PR, RZ, 0x10 ;  /* 0x00000010ff157803 */ /* 0x000fe40000000000 */
[----:B------:R-:W-:Y:S02]  /*2a00*/  FSEL R64, R64, -INF , !P2 ;  /* 0xff80000040407808 */ /* 0x000fe40005000000 */
[C---:B------:R-:W-:Y:S02]  /*2a10*/  ISETP.GE.AND P2, PT, R15.reuse, 0x52, PT ;  /* 0x000000520f00780c */ /* 0x040fe40003f46270 */
[----:B------:R-:W-:Y:S02]  /*2a20*/  ISETP.GE.AND P5, PT, R15, 0x1, PT ;  /* 0x000000010f00780c */ /* 0x000fe40003fa6270 */
[----:B------:R-:W-:-:S04]  /*2a30*/  ISETP.GT.AND P3, PT, R2, 0x51, !P2 ;  /* 0x000000510200780c */ /* 0x000fc80005764270 */
[----:B------:R-:W-:-:S04]  /*2a40*/  ISETP.LT.OR P3, PT, R0, 0x52, P3 ;  /* 0x000000520000780c */ /* 0x000fc80001f61670 */
[----:B------:R-:W-:Y:S02]  /*2a50*/  FSEL R90, R65, -INF , !P3 ;  /* 0xff800000415a7808 */ /* 0x000fe40005800000 */
[----:B------:R-:W-:-:S04]  /*2a60*/  ISETP.GE.AND P3, PT, R15, 0x59, PT ;  /* 0x000000590f00780c */ /* 0x000fc80003f66270 */
[----:B------:R-:W-:-:S04]  /*2a70*/  ISETP.GT.AND P4, PT, R2, 0x58, !P3 ;  /* 0x000000580200780c */ /* 0x000fc80005f84270 */
[----:B------:R-:W-:-:S04]  /*2a80*/  ISETP.LT.OR P4, PT, R0, 0x59, P4 ;  /* 0x000000590000780c */ /* 0x000fc80002781670 */
[----:B------:R-:W-:Y:S02]  /*2a90*/  FSEL R68, R68, -INF , !P4 ;  /* 0xff80000044447808 */ /* 0x000fe40006000000 */
[----:B------:R-:W-:-:S04]  /*2aa0*/  ISETP.GT.AND P4, PT, R2, RZ, !P5 ;  /* 0x000000ff0200720c */ /* 0x000fc80006f84270 */
[----:B------:R-:W-:-:S04]  /*2ab0*/  ISETP.LT.OR P4, PT, R0, 0x1, P4 ;  /* 0x000000010000780c */ /* 0x000fc80002781670 */
[----:B------:R-:W-:Y:S02]  /*2ac0*/  FSEL R24, R24, -INF , !P4 ;  /* 0xff80000018187808 */ /* 0x000fe40006000000 */
[----:B------:R-:W-:-:S04]  /*2ad0*/  ISETP.GE.AND P4, PT, R15, 0x5a, PT ;  /* 0x0000005a0f00780c */ /* 0x000fc80003f86270 */
[----:B------:R-:W-:Y:S02]  /*2ae0*/  P2R R15, PR, RZ, 0x10 ;  /* 0x00000010ff0f7803 */ /* 0x000fe40000000000 */
[----:B------:R-:W-:Y:S02]  /*2af0*/  ISETP.GT.AND P4, PT, R2, 0x59, !P4 ;  /* 0x000000590200780c */ /* 0x000fe40006784270 */
[----:B------:R-:W1:Y:S02]  /*2b00*/  SHFL.IDX PT, R2, R6, 0x1, 0x1c1f ;  /* 0x003c1f0006027f89 */ /* 0x000e6400000e0000 */
[----:B------:R-:W-:-:S04]  /*2b10*/  ISETP.LT.OR P4, PT, R0, 0x5a, P4 ;  /* 0x0000005a0000780c */ /* 0x000fc80002781670 */
[----:B------:R-:W-:Y:S02]  /*2b20*/  FSEL R92, R69, -INF , !P4 ;  /* 0xff800000455c7808 */ /* 0x000fe40006000000 */
[----:B------:R-:W-:Y:S02]  /*2b30*/  PLOP3.LUT P4, PT, PT, PT, UP0, 0x40, 0x0 ;  /* 0x000000000000781c */ /* 0x000fe40003f8e808 */
[----:B-1----:R-:W-:Y:S01]  /*2b40*/  VIADDMNMX R0, R2, R12, R11, PT ;  /* 0x0000000c02007246 */ /* 0x002fe2000380010b */
[----:B------:R-:W-:-:S10]  /*2b50*/  IMAD.IADD R3, R13, 0x1, R2 ;  /* 0x000000010d037824 */ /* 0x000fd400078e0202 */
[----:B------:R-:W-:Y:S05]  /*2b60*/  @P4 BRA `(.L_x_10839) ;  /* 0x00000000005c4947 */ /* 0x000fea0003800000 */
        /* <DEDUP_REMOVED lines=13> */
.L_x_10841:
[----:B------:R-:W-:-:S06]  /*2c40*/  UISETP.NE.AND UP1, UPT, UR15, 0x1, UPT ;  /* 0x000000010f00788c */ /* 0x000fcc000bf25270 */
[----:B------:R-:W-:-:S05]  /*2c50*/  PLOP3.LUT P4, PT, PT, PT, UP1, 0x80, 0x0 ;  /* 0x000000000000781c */ /* 0x000fca0003f8f018 */
[----:B------:R-:W-:-:S08]  /*2c60*/  @UP1 ULDC.64 UR10, c[0x0][0x9e8] ;  /* 0x00027a00000a1ab9 */ /* 0x000fd00000000a00 */
[----:B------:R-:W-:Y:S01]  /*2c70*/  @P4 IMAD.HI.U32 R6, R2, UR10, RZ ;  /* 0x0000000a02064c27 */ /* 0x000fe2000f8e00ff */
[----:B------:R-:W-:-:S13]  /*2c80*/  PLOP3.LUT P4, PT, PT, PT, UP1, 0x80, 0x0 ;  /* 0x000000000000781c */ /* 0x000fda0003f8f018 */
[----:B------:R-:W-:-:S07]  /*2c90*/  @P4 SHF.R.U32.HI R2, RZ, UR11, R6 ;  /* 0x0000000bff024c19 */ /* 0x000fce0008011606 */
.L_x_10842:
[----:B------:R-:W-:Y:S05]  /*2ca0*/  BSYNC B0 ;  /* 0x0000000000007941 */ /* 0x000fea0003800000 */
.L_x_10840:
[----:B------:R-:W-:-:S05]  /*2cb0*/  IMAD R2, R2, UR15, R14 ;  /* 0x0000000f02027c24 */ /* 0x000fca000f8e020e */
[----:B------:R-:W-:Y:S02]  /*2cc0*/  VIMNMX R3, R3, R2, !PT ;  /* 0x0000000203037248 */ /* 0x000fe40007fe0100 */
[----:B------:R-:W-:-:S07]  /*2cd0*/  VIADDMNMX R0, R2, UR15, R0, PT ;  /* 0x0000000f02007c46 */ /* 0x000fce000b800100 */
.L_x_10839:
[C---:B------:R-:W-:Y:S01]  /*2ce0*/  ISETP.GT.AND P1, PT, R3.reuse, 0x1, !P1 ;  /* 0x000000010300780c */ /* 0x040fe20004f24270 */
[----:B------:R-:W-:Y:S01]  /*2cf0*/  ULDC UR6, c[0x0][0x988] ;  /* 0x0002620000067ab9 */ /* 0x000fe20000000800 */
        /* <DEDUP_REMOVED lines=66> */
[----:B------:R-:W-:Y:S01]  /*3120*/  ISETP.NE.AND P6, PT, R83, RZ, PT ;  /* 0x000000ff5300720c */ /* 0x000fe20003fc5270 */
[----:B------:R-:W1:Y:S01]  /*3130*/  SHFL.BFLY PT, R11, R6, 0x2, 0x1f ;  /* 0x0c401f00060b7f89 */ /* 0x000e6200000e0000 */
[----:B------:R-:W-:Y:S02]  /*3140*/  ISETP.LT.OR P1, PT, R0, 0x31, P1 ;  /* 0x000000310000780c */ /* 0x000fe40000f21670 */
[----:B------:R-:W-:Y:S02]  /*3150*/  ISETP.NE.AND P4, PT, R57, RZ, PT ;  /* 0x000000ff3900720c */ /* 0x000fe40003f85270 */
[----:B------:R-:W-:Y:S02]  /*3160*/  FSEL R50, R50, -INF , !P1 ;  /* 0xff80000032327808 */ /* 0x000fe40004800000 */
[----:B------:R-:W-:-:S02]  /*3170*/  ISETP.NE.AND P1, PT, R79, RZ, PT ;  /* 0x000000ff4f00720c */ /* 0x000fc40003f25270 */
[C---:B------:R-:W-:Y:S02]  /*3180*/  ISETP.GT.AND P5, PT, R3.reuse, RZ, !P5 ;  /* 0x000000ff0300720c */ /* 0x040fe40006fa4270 */
[----:B------:R-:W-:Y:S02]  /*3190*/  ISETP.GT.AND P1, PT, R3, 0x31, !P1 ;  /* 0x000000310300780c */ /* 0x000fe40004f24270 */
[C---:B------:R-:W-:Y:S02]  /*31a0*/  ISETP.LT.OR P5, PT, R0.reuse, 0x1, P5 ;  /* 0x000000010000780c */ /* 0x040fe40002fa1670 */
[----:B------:R-:W-:Y:S02]  /*31b0*/  ISETP.LT.OR P1, PT, R0, 0x32, P1 ;  /* 0x000000320000780c */ /* 0x000fe40000f21670 */
[----:B------:R-:W-:Y:S02]  /*31c0*/  FSEL R26, R26, -INF , !P5 ;  /* 0xff8000001a1a7808 */ /* 0x000fe40006800000 */
[----:B------:R-:W-:-:S02]  /*31d0*/  FSEL R51, R51, -INF , !P1 ;  /* 0xff80000033337808 */ /* 0x000fc40004800000 */
[----:B------:R-:W-:Y:S02]  /*31e0*/  ISETP.NE.AND P1, PT, R49, RZ, PT ;  /* 0x000000ff3100720c */ /* 0x000fe40003f25270 */
[C---:B------:R-:W-:Y:S02]  /*31f0*/  ISETP.GT.AND P2, PT, R3.reuse, 0x51, !P2 ;  /* 0x000000510300780c */ /* 0x040fe40005744270 */
[C---:B------:R-:W-:Y:S02]  /*3200*/  ISETP.GT.AND P1, PT, R3.reuse, 0x38, !P1 ;  /* 0x000000380300780c */ /* 0x040fe40004f24270 */
[----:B-1----:R-:W-:Y:S02]  /*3210*/  FMNMX.FTZ R12, R6, R11, !PT ;  /* 0x0000000b060c7209 */ /* 0x002fe40007810000 */
[----:B------:R-:W-:Y:S02]  /*3220*/  ISETP.LT.OR P1, PT, R0, 0x39, P1 ;  /* 0x000000390000780c */ /* 0x000fe40000f21670 */
[----:B------:R-:W-:Y:S01]  /*3230*/  ISETP.GT.AND P3, PT, R3, 0x58, !P3 ;  /* 0x000000580300780c */ /* 0x000fe20005f64270 */
[----:B------:R-:W1:Y:S01]  /*3240*/  SHFL.BFLY PT, R11, R12, 0x1, 0x1f ;  /* 0x0c201f000c0b7f89 */ /* 0x000e6200000e0000 */
[----:B------:R-:W-:-:S02]  /*3250*/  FSEL R54, R54, -INF , !P1 ;  /* 0xff80000036367808 */ /* 0x000fc40004800000 */
[----:B------:R-:W-:Y:S02]  /*3260*/  ISETP.NE.AND P1, PT, R81, RZ, PT ;  /* 0x000000ff5100720c */ /* 0x000fe40003f25270 */
[C---:B------:R-:W-:Y:S02]  /*3270*/  ISETP.LT.OR P2, PT, R0.reuse, 0x52, P2 ;  /* 0x000000520000780c */ /* 0x040fe40001741670 */
[----:B------:R-:W-:Y:S02]  /*3280*/  ISETP.GT.AND P1, PT, R3, 0x39, !P1 ;  /* 0x000000390300780c */ /* 0x000fe40004f24270 */
[C---:B------:R-:W-:Y:S02]  /*3290*/  ISETP.LT.OR P3, PT, R0.reuse, 0x59, P3 ;  /* 0x000000590000780c */ /* 0x040fe40001f61670 */
[----:B------:R-:W-:Y:S02]  /*32a0*/  ISETP.LT.OR P1, PT, R0, 0x3a, P1 ;  /* 0x0000003a0000780c */ /* 0x000fe40000f21670 */
[----:B------:R-:W-:-:S02]  /*32b0*/  FSEL R67, R67, -INF , !P2 ;  /* 0xff80000043437808 */ /* 0x000fc40005000000 */
[----:B------:R-:W-:Y:S02]  /*32c0*/  FSEL R55, R55, -INF , !P1 ;  /* 0xff80000037377808 */ /* 0x000fe40004800000 */
[----:B------:R-:W-:Y:S02]  /*32d0*/  ISETP.NE.AND P1, PT, R53, RZ, PT ;  /* 0x000000ff3500720c */ /* 0x000fe40003f25270 */
[----:B------:R-:W-:Y:S02]  /*32e0*/  FSEL R70, R70, -INF , !P3 ;  /* 0xff80000046467808 */ /* 0x000fe40005800000 */
[----:B------:R-:W-:Y:S02]  /*32f0*/  ISETP.GT.AND P1, PT, R3, 0x40, !P1 ;  /* 0x000000400300780c */ /* 0x000fe40004f24270 */
[----:B-1----:R-:W-:Y:S02]  /*3300*/  FMNMX.FTZ R2, R12, R11, !PT ;  /* 0x0000000b0c027209 */ /* 0x002fe40007810000 */
[----:B------:R-:W-:-:S03]  /*3310*/  ISETP.LT.OR P1, PT, R0, 0x41, P1 ;  /* 0x000000410000780c */ /* 0x000fc60000f21670 */
[----:B------:R-:W-:Y:S01]  /*3320*/  FMUL.FTZ R11, R2, UR6 ;  /* 0x00000006020b7c20 */ /* 0x000fe20008410000 */
        /* <DEDUP_REMOVED lines=19> */
[----:B------:R-:W-:Y:S01]  /*3460*/  MUFU.EX2 R14, R14 ;  /* 0x0000000e000e7308 */ /* 0x000fe20000000800 */
[----:B------:R-:W-:Y:S01]  /*3470*/  FSEL R63, R63, -INF , !P1 ;  /* 0xff8000003f3f7808 */ /* 0x000fe20004800000 */
[--C-:B------:R-:W-:Y:S01]  /*3480*/  FFMA.FTZ R21, R72, UR6, -R13.reuse ;  /* 0x0000000648157c23 */ /* 0x100fe2000801080d */
[----:B------:R-:W-:Y:S01]  /*3490*/  FMNMX.FTZ R6, R34, R11, !PT ;  /* 0x0000000b22067209 */ /* 0x000fe20007810000 */
[--C-:B------:R-:W-:Y:S01]  /*34a0*/  FFMA.FTZ R24, R32, UR6, -R13.reuse ;  /* 0x0000000620187c23 */ /* 0x100fe2000801080d */
[----:B------:R-:W-:Y:S01]  /*34b0*/  ISETP.GT.AND P1, PT, R3, 0x50, !P6 ;  /* 0x000000500300780c */ /* 0x000fe20007724270 */
[--C-:B------:R-:W-:Y:S01]  /*34c0*/  FFMA.FTZ R28, R36, UR6, -R13.reuse ;  /* 0x00000006241c7c23 */ /* 0x100fe2000801080d */
[----:B------:R-:W-:Y:S01]  /*34d0*/  FMNMX.FTZ R11, R35, R6, !PT ;  /* 0x00000006230b7209 */ /* 0x000fe20007810000 */
[----:B------:R-:W-:Y:S01]  /*34e0*/  MUFU.EX2 R20, R20 ;  /* 0x0000001400147308 */ /* 0x000fe20000000800 */
[----:B------:R-:W-:Y:S01]  /*34f0*/  ISETP.NE.AND P4, PT, R15, RZ, PT ;  /* 0x000000ff0f00720c */ /* 0x000fe20003f85270 */
[--C-:B------:R-:W-:Y:S01]  /*3500*/  FFMA.FTZ R36, R48, UR6, -R13.reuse ;  /* 0x0000000630247c23 */ /* 0x100fe2000801080d */
[----:B------:R-:W-:Y:S01]  /*3510*/  FMNMX.FTZ R6, R38, R11, !PT ;  /* 0x0000000b26067209 */ /* 0x000fe20007810000 */
[--C-:B------:R-:W-:Y:S01]  /*3520*/  FFMA.FTZ R48, R88, UR6, -R13.reuse ;  /* 0x0000000658307c23 */ /* 0x100fe2000801080d */
[----:B------:R-:W-:Y:S01]  /*3530*/  ISETP.LT.OR P1, PT, R0, 0x51, P1 ;  /* 0x000000510000780c */ /* 0x000fe20000f21670 */
[--C-:B------:R-:W-:Y:S01]  /*3540*/  FFMA.FTZ R29, R76, UR6, -R13.reuse ;  /* 0x000000064c1d7c23 */ /* 0x100fe2000801080d */
[----:B------:R-:W-:Y:S01]  /*3550*/  FMNMX.FTZ R11, R39, R6, !PT ;  /* 0x00000006270b7209 */ /* 0x000fe20007810000 */
[----:B------:R1:W2:Y:S01]  /*3560*/  MUFU.EX2 R15, R12 ;  /* 0x0000000c000f7308 */ /* 0x0002a20000000800 */
[----:B------:R-:W-:Y:S01]  /*3570*/  ISETP.GT.AND P4, PT, R3, 0x59, !P4 ;  /* 0x000000590300780c */ /* 0x000fe20006784270 */
[--C-:B------:R-:W-:Y:S01]  /*3580*/  FFMA.FTZ R32, R80, UR6, -R13.reuse ;  /* 0x0000000650207c23 */ /* 0x100fe2000801080d */
[----:B------:R-:W-:Y:S01]  /*3590*/  FMNMX.FTZ R6, R42, R11, !PT ;  /* 0x0000000b2a067209 */ /* 0x000fe20007810000 */
[--C-:B------:R-:W-:Y:S01]  /*35a0*/  FFMA.FTZ R37, R82, UR6, -R13.reuse ;  /* 0x0000000652257c23 */ /* 0x100fe2000801080d */
[----:B------:R-:W-:Y:S01]  /*35b0*/  FSEL R66, R66, -INF , !P1 ;  /* 0xff80000042427808 */ /* 0x000fe20004800000 */
[--C-:B------:R-:W-:Y:S01]  /*35c0*/  FFMA.FTZ R41, R84, UR6, -R13.reuse ;  /* 0x0000000654297c23 */ /* 0x100fe2000801080d */
[----:B------:R-:W-:Y:S01]  /*35d0*/  FMNMX.FTZ R11, R43, R6, !PT ;  /* 0x000000062b0b7209 */ /* 0x000fe20007810000 */
[----:B------:R-:W3:Y:S01]  /*35e0*/  MUFU.EX2 R21, R21 ;  /* 0x0000001500157308 */ /* 0x000ee20000000800 */
[----:B------:R-:W-:Y:S01]  /*35f0*/  ISETP.LT.OR P4, PT, R0, 0x5a, P4 ;  /* 0x0000005a0000780c */ /* 0x000fe20002781670 */
[--C-:B-1----:R-:W-:Y:S01]  /*3600*/  FFMA.FTZ R12, R74, UR6, -R13.reuse ;  /* 0x000000064a0c7c23 */ /* 0x102fe2000801080d */
[----:B------:R-:W-:Y:S01]  /*3610*/  FMNMX.FTZ R6, R46, R11, !PT ;  /* 0x0000000b2e067209 */ /* 0x000fe20007810000 */
[----:B------:R-:W-:Y:S01]  /*3620*/  FFMA.FTZ R53, R90, UR6, -R13 ;  /* 0x000000065a357c23 */ /* 0x000fe2000801080d */
[----:B------:R-:W-:-:S02]  /*3630*/  FSEL R71, R71, -INF , !P4 ;  /* 0xff80000047477808 */ /* 0x000fc40006000000 */
[----:B------:R-:W-:Y:S01]  /*3640*/  FMNMX.FTZ R11, R47, R6, !PT ;  /* 0x000000062f0b7209 */ /* 0x000fe20007810000 */
[----:B------:R-:W-:Y:S01]  /*3650*/  MUFU.EX2 R24, R24 ;  /* 0x0000001800187308 */ /* 0x000fe20000000800 */
[----:B--2---:R-:W-:Y:S02]  /*3660*/  F2FP.F16.F32.PACK_AB R152, R15, R14 ;  /* 0x0000000e0f98723e */ /* 0x004fe400000000ff */
[----:B------:R-:W-:-:S04]  /*3670*/  FMNMX.FTZ R6, R50, R11, !PT ;  /* 0x0000000b32067209 */ /* 0x000fc80007810000 */
[----:B------:R-:W-:Y:S01]  /*3680*/  FMNMX.FTZ R11, R51, R6, !PT ;  /* 0x00000006330b7209 */ /* 0x000fe20007810000 */
[----:B------:R1:W2:Y:S01]  /*3690*/  MUFU.EX2 R25, R12 ;  /* 0x0000000c00197308 */ /* 0x0002a20000000800 */
[----:B---3--:R-:W-:Y:S02]  /*36a0*/  F2FP.F16.F32.PACK_AB R154, R21, R20 ;  /* 0x00000014159a723e */ /* 0x008fe400000000ff */
[----:B------:R-:W-:-:S04]  /*36b0*/  FMNMX.FTZ R6, R54, R11, !PT ;  /* 0x0000000b36067209 */ /* 0x000fc80007810000 */
[----:B------:R-:W-:Y:S01]  /*36c0*/  FMNMX.FTZ R11, R55, R6, !PT ;  /* 0x00000006370b7209 */ /* 0x000fe20007810000 */
[----:B------:R-:W-:Y:S01]  /*36d0*/  MUFU.EX2 R28, R28 ;  /* 0x0000001c001c7308 */ /* 0x000fe20000000800 */
[--C-:B-1----:R-:W-:Y:S01]  /*36e0*/  FFMA.FTZ R12, R40, UR6, -R13.reuse ;  /* 0x00000006280c7c23 */ /* 0x102fe2000801080d */
[--C-:B------:R-:W-:Y:S01]  /*36f0*/  FFMA.FTZ R40, R52, UR6, -R13.reuse ;  /* 0x0000000634287c23 */ /* 0x100fe2000801080d */
[----:B------:R-:W-:Y:S01]  /*3700*/  FMNMX.FTZ R6, R58, R11, !PT ;  /* 0x0000000b3a067209 */ /* 0x000fe20007810000 */
[----:B------:R-:W-:-:S03]  /*3710*/  FFMA.FTZ R52, R64, UR6, -R13 ;  /* 0x0000000640347c23 */ /* 0x000fc6000801080d */
[----:B------:R-:W-:Y:S01]  /*3720*/  FMNMX.FTZ R11, R59, R6, !PT ;  /* 0x000000063b0b7209 */ /* 0x000fe20007810000 */
[----:B------:R-:W-:Y:S01]  /*3730*/  MUFU.EX2 R49, R48 ;  /* 0x0000003000317308 */ /* 0x000fe20000000800 */
[----:B--2---:R-:W-:Y:S02]  /*3740*/  F2FP.F16.F32.PACK_AB R156, R25, R24 ;  /* 0x00000018199c723e */ /* 0x004fe400000000ff */
[----:B------:R-:W-:Y:S01]  /*3750*/  FMNMX.FTZ R6, R62, R11, !PT ;  /* 0x0000000b3e067209 */ /* 0x000fe20007810000 */
[----:B------:R-:W-:-:S03]  /*3760*/  FFMA.FTZ R11, R78, UR6, -R13 ;  /* 0x000000064e0b7c23 */ /* 0x000fc6000801080d */
[----:B------:R-:W-:Y:S01]  /*3770*/  FMNMX.FTZ R3, R63, R6, !PT ;  /* 0x000000063f037209 */ /* 0x000fe20007810000 */
[----:B------:R-:W1:Y:S03]  /*3780*/  MUFU.EX2 R29, R29 ;  /* 0x0000001d001d7308 */ /* 0x000e660000000800 */
[----:B------:R-:W-:-:S04]  /*3790*/  FMNMX.FTZ R6, R66, R3, !PT ;  /* 0x0000000342067209 */ /* 0x000fc80007810000 */
[----:B------:R-:W-:Y:S01]  /*37a0*/  FMNMX.FTZ R3, R67, R6, !PT ;  /* 0x0000000643037209 */ /* 0x000fe20007810000 */
[--C-:B------:R-:W-:Y:S01]  /*37b0*/  FFMA.FTZ R6, R44, UR6, -R13.reuse ;  /* 0x000000062c067c23 */ /* 0x100fe2000801080d */
[----:B------:R-:W-:Y:S01]  /*37c0*/  MUFU.EX2 R12, R12 ;  /* 0x0000000c000c7308 */ /* 0x000fe20000000800 */
[----:B------:R-:W-:Y:S01]  /*37d0*/  FFMA.FTZ R44, R56, UR6, -R13 ;  /* 0x00000006382c7c23 */ /* 0x000fe2000801080d */
[----:B------:R-:W-:-:S04]  /*37e0*/  FMNMX.FTZ R0, R70, R3, !PT ;  /* 0x0000000346007209 */ /* 0x000fc80007810000 */
[----:B------:R-:W-:Y:S02]  /*37f0*/  FMNMX.FTZ R0, R71, R0, !PT ;  /* 0x0000000047007209 */ /* 0x000fe40007810000 */
[----:B------:R-:W-:Y:S01]  /*3800*/  MUFU.EX2 R162, R6 ;  /* 0x0000000600a27308 */ /* 0x000fe20000000800 */
[----:B-1----:R-:W-:Y:S02]  /*3810*/  F2FP.F16.F32.PACK_AB R158, R29, R28 ;  /* 0x0000001c1d9e723e */ /* 0x002fe400000000ff */
[----:B------:R-:W1:Y:S05]  /*3820*/  SHFL.BFLY PT, R3, R0, 0x2, 0x1f ;  /* 0x0c401f0000037f89 */ /* 0x000e6a00000e0000 */
[----:B------:R-:W2:Y:S08]  /*3830*/  MUFU.EX2 R11, R11 ;  /* 0x0000000b000b7308 */ /* 0x000eb00000000800 */
[----:B------:R3:W-:Y:S08]  /*3840*/  MUFU.EX2 R33, R32 ;  /* 0x0000002000217308 */ /* 0x0007f00000000800 */
[----:B------:R-:W-:Y:S01]  /*3850*/  MUFU.EX2 R36, R36 ;  /* 0x0000002400247308 */ /* 0x000fe20000000800 */
[----:B---3--:R-:W-:Y:S01]  /*3860*/  FFMA.FTZ R32, R60, UR6, -R13 ;  /* 0x000000063c207c23 */ /* 0x008fe2000801080d */
[----:B--2---:R-:W-:-:S02]  /*3870*/  F2FP.F16.F32.PACK_AB R160, R11, R12 ;  /* 0x0000000c0ba0723e */ /* 0x004fc400000000ff */
[----:B-1----:R-:W-:Y:S01]  /*3880*/  FMNMX.FTZ R3, R0, R3, !PT ;  /* 0x0000000300037209 */ /* 0x002fe20007810000 */
[----:B------:R-:W-:-:S03]  /*3890*/  FFMA.FTZ R0, R86, UR6, -R13 ;  /* 0x0000000656007c23 */ /* 0x000fc6000801080d */
[----:B------:R-:W1:Y:S01]  /*38a0*/  MUFU.EX2 R37, R37 ;  /* 0x0000002500257308 */ /* 0x000e620000000800 */
[----:B------:R-:W2:Y:S07]  /*38b0*/  SHFL.BFLY PT, R6, R3, 0x1, 0x1f ;  /* 0x0c201f0003067f89 */ /* 0x000eae00000e0000 */
[----:B------:R3:W-:Y:S08]  /*38c0*/  MUFU.EX2 R45, R0 ;  /* 0x00000000002d7308 */ /* 0x0007f00000000800 */
[----:B------:R-:W-:Y:S01]  /*38d0*/  MUFU.EX2 R40, R40 ;  /* 0x0000002800287308 */ /* 0x000fe20000000800 */
[----:B-1----:R-:W-:-:S07]  /*38e0*/  F2FP.F16.F32.PACK_AB R164, R37, R36 ;  /* 0x0000002425a4723e */ /* 0x002fce00000000ff */
[----:B------:R-:W-:Y:S01]  /*38f0*/  MUFU.EX2 R41, R41 ;  /* 0x0000002900297308 */ /* 0x000fe20000000800 */
[----:B--2---:R-:W-:Y:S01]  /*3900*/  FMNMX.FTZ R6, R3, R6, !PT ;  /* 0x0000000603067209 */ /* 0x004fe20007810000 */
[--C-:B------:R-:W-:Y:S01]  /*3910*/  FFMA.FTZ R3, R68, UR6, -R13.reuse ;  /* 0x0000000644037c23 */ /* 0x100fe2000801080d */
[----:B------:R-:W-:Y:S02]  /*3920*/  FFMA.FTZ R13, R92, UR6, -R13 ;  /* 0x000000065c0d7c23 */ /* 0x000fe4000801080d */
[C---:B------:R-:W-:Y:S01]  /*3930*/  FSETP.NEU.FTZ.AND P1, PT, R6.reuse, -INF , PT ;  /* 0xff8000000600780b */ /* 0x040fe20003f3d000 */
[----:B---3--:R-:W-:Y:S02]  /*3940*/  FMUL.FTZ R0, R6, UR6 ;  /* 0x0000000606007c20 */ /* 0x008fe40008410000 */
[----:B------:R1:W-:Y:S03]  /*3950*/  MUFU.EX2 R174, R3 ;  /* 0x0000000300ae7308 */ /* 0x0003e60000000800 */
[----:B------:R-:W-:-:S05]  /*3960*/  FSEL R0, R0, RZ, P1 ;  /* 0x000000ff00007208 */ /* 0x000fca0000800000 */
[--C-:B------:R-:W-:Y:S01]  /*3970*/  FFMA.FTZ R26, R26, UR6, -R0.reuse ;  /* 0x000000061a1a7c23 */ /* 0x100fe20008010800 */
[--C-:B------:R-:W-:Y:S01]  /*3980*/  FFMA.FTZ R27, R27, UR6, -R0.reuse ;  /* 0x000000061b1b7c23 */ /* 0x100fe20008010800 */
[--C-:B------:R-:W-:Y:S01]  /*3990*/  FFMA.FTZ R30, R30, UR6, -R0.reuse ;  /* 0x000000061e1e7c23 */ /* 0x100fe20008010800 */
[--C-:B------:R-:W-:Y:S01]  /*39a0*/  FFMA.FTZ R31, R31, UR6, -R0.reuse ;  /* 0x000000061f1f7c23 */ /* 0x100fe20008010800 */
[----:B-1----:R-:W-:Y:S01]  /*39b0*/  FADD.FTZ R3, R14, R15 ;  /* 0x0000000f0e037221 */ /* 0x002fe20000010000 */
[--C-:B------:R-:W-:Y:S01]  /*39c0*/  FFMA.FTZ R34, R34, UR6, -R0.reuse ;  /* 0x0000000622227c23 */ /* 0x100fe20008010800 */
[----:B------:R-:W-:Y:S01]  /*39d0*/  MUFU.EX2 R26, R26 ;  /* 0x0000001a001a7308 */ /* 0x000fe20000000800 */
[--C-:B------:R-:W-:Y:S01]  /*39e0*/  FFMA.FTZ R35, R35, UR6, -R0.reuse ;  /* 0x0000000623237c23 */ /* 0x100fe20008010800 */
[----:B------:R-:W-:Y:S01]  /*39f0*/  FADD.FTZ R48, R20, R3 ;  /* 0x0000000314307221 */ /* 0x000fe20000010000 */
[--C-:B------:R-:W-:Y:S01]  /*3a00*/  FFMA.FTZ R38, R38, UR6, -R0.reuse ;  /* 0x0000000626267c23 */ /* 0x100fe20008010800 */
[--C-:B------:R-:W-:Y:S01]  /*3a10*/  FFMA.FTZ R39, R39, UR6, -R0.reuse ;  /* 0x0000000627277c23 */ /* 0x100fe20008010800 */
[----:B------:R-:W-:Y:S01]  /*3a20*/  FFMA.FTZ R42, R42, UR6, -R0 ;  /* 0x000000062a2a7c23 */ /* 0x000fe20008010800 */
[----:B------:R-:W-:Y:S01]  /*3a30*/  FADD.FTZ R3, R21, R48 ;  /* 0x0000003015037221 */ /* 0x000fe20000010000 */
[--C-:B------:R-:W-:Y:S01]  /*3a40*/  FFMA.FTZ R43, R43, UR6, -R0.reuse ;  /* 0x000000062b2b7c23 */ /* 0x100fe20008010800 */
[----:B------:R-:W1:Y:S01]  /*3a50*/  MUFU.EX2 R27, R27 ;  /* 0x0000001b001b7308 */ /* 0x000e620000000800 */
[--C-:B------:R-:W-:Y:S01]  /*3a60*/  FFMA.FTZ R46, R46, UR6, -R0.reuse ;  /* 0x000000062e2e7c23 */ /* 0x100fe20008010800 */
[----:B------:R-:W-:Y:S01]  /*3a70*/  FADD.FTZ R48, R24, R3 ;  /* 0x0000000318307221 */ /* 0x000fe20000010000 */
[--C-:B------:R-:W-:Y:S01]  /*3a80*/  FFMA.FTZ R47, R47, UR6, -R0.reuse ;  /* 0x000000062f2f7c23 */ /* 0x100fe20008010800 */
[--C-:B------:R-:W-:Y:S01]  /*3a90*/  FFMA.FTZ R50, R50, UR6, -R0.reuse ;  /* 0x0000000632327c23 */ /* 0x100fe20008010800 */
[----:B------:R-:W-:Y:S01]  /*3aa0*/  FFMA.FTZ R51, R51, UR6, -R0 ;  /* 0x0000000633337c23 */ /* 0x000fe20008010800 */
[----:B------:R-:W-:Y:S01]  /*3ab0*/  FADD.FTZ R57, R25, R48 ;  /* 0x0000003019397221 */ /* 0x000fe20000010000 */
[--C-:B------:R-:W-:Y:S01]  /*3ac0*/  FFMA.FTZ R54, R54, UR6, -R0.reuse ;  /* 0x0000000636367c23 */ /* 0x100fe20008010800 */
[----:B------:R-:W2:Y:S01]  /*3ad0*/  MUFU.EX2 R30, R30 ;  /* 0x0000001e001e7308 */ /* 0x000ea20000000800 */
[--C-:B------:R-:W-:Y:S01]  /*3ae0*/  FFMA.FTZ R55, R55, UR6, -R0.reuse ;  /* 0x0000000637377c23 */ /* 0x100fe20008010800 */
[----:B------:R-:W-:Y:S01]  /*3af0*/  FADD.FTZ R56, R28, R57 ;  /* 0x000000391c387221 */ /* 0x000fe20000010000 */
[--C-:B------:R-:W-:Y:S01]  /*3b00*/  FFMA.FTZ R58, R58, UR6, -R0.reuse ;  /* 0x000000063a3a7c23 */ /* 0x100fe20008010800 */
[--C-:B------:R-:W-:Y:S01]  /*3b10*/  FFMA.FTZ R59, R59, UR6, -R0.reuse ;  /* 0x000000063b3b7c23 */ /* 0x100fe20008010800 */
[----:B------:R-:W-:Y:S01]  /*3b20*/  FFMA.FTZ R62, R62, UR6, -R0 ;  /* 0x000000063e3e7c23 */ /* 0x000fe20008010800 */
[----:B------:R-:W-:Y:S01]  /*3b30*/  FADD.FTZ R57, R29, R56 ;  /* 0x000000381d397221 */ /* 0x000fe20000010000 */
[--C-:B------:R-:W-:Y:S01]  /*3b40*/  FFMA.FTZ R63, R63, UR6, -R0.reuse ;  /* 0x000000063f3f7c23 */ /* 0x100fe20008010800 */
[----:B------:R-:W3:Y:S01]  /*3b50*/  MUFU.EX2 R31, R31 ;  /* 0x0000001f001f7308 */ /* 0x000ee20000000800 */
[----:B-1----:R-:W-:Y:S01]  /*3b60*/  FADD.FTZ R3, R26, R27 ;  /* 0x0000001b1a037221 */ /* 0x002fe20000010000 */
[----:B------:R-:W-:Y:S01]  /*3b70*/  FADD.FTZ R56, R12, R57 ;  /* 0x000000390c387221 */ /* 0x000fe20000010000 */
[--C-:B------:R-:W-:Y:S01]  /*3b80*/  FFMA.FTZ R66, R66, UR6, -R0.reuse ;  /* 0x0000000642427c23 */ /* 0x100fe20008010800 */
[--C-:B------:R-:W-:Y:S01]  /*3b90*/  FFMA.FTZ R67, R67, UR6, -R0.reuse ;  /* 0x0000000643437c23 */ /* 0x100fe20008010800 */
[----:B------:R-:W-:Y:S01]  /*3ba0*/  FFMA.FTZ R70, R70, UR6, -R0 ;  /* 0x0000000646467c23 */ /* 0x000fe20008010800 */
[----:B------:R-:W-:Y:S01]  /*3bb0*/  FADD.FTZ R57, R11, R56 ;  /* 0x000000380b397221 */ /* 0x000fe20000010000 */
[----:B------:R-:W-:Y:S01]  /*3bc0*/  FFMA.FTZ R0, R71, UR6, -R0 ;  /* 0x0000000647007c23 */ /* 0x000fe20008010800 */
[----:B------:R-:W1:Y:S01]  /*3bd0*/  MUFU.EX2 R34, R34 ;  /* 0x0000002200227308 */ /* 0x000e620000000800 */
[----:B--2---:R-:W-:Y:S01]  /*3be0*/  FADD.FTZ R48, R30, R3 ;  /* 0x000000031e307221 */ /* 0x004fe20000010000 */
[----:B------:R-:W-:Y:S01]  /*3bf0*/  FADD.FTZ R56, R162, R57 ;  /* 0x00000039a2387221 */ /* 0x000fe20000010000 */
[----:B------:R-:W-:-:S02]  /*3c00*/  F2FP.F16.F32.PACK_AB R162, R33, R162 ;  /* 0x000000a221a2723e */ /* 0x000fc400000000ff */
[----:B------:R-:W-:Y:S01]  /*3c10*/  F2FP.F16.F32.PACK_AB R166, R41, R40 ;  /* 0x0000002829a6723e */ /* 0x000fe200000000ff */
[----:B------:R-:W-:Y:S01]  /*3c20*/  FADD.FTZ R57, R33, R56 ;  /* 0x0000003821397221 */ /* 0x000fe20000010000 */
[----:B------:R-:W-:Y:S01]  /*3c30*/  F2FP.F16.F32.PACK_AB R153, R27, R26 ;  /* 0x0000001a1b99723e */ /* 0x000fe200000000ff */
[----:B------:R-:W2:Y:S01]  /*3c40*/  MUFU.EX2 R35, R35 ;  /* 0x0000002300237308 */ /* 0x000ea20000000800 */
[C---:B---3--:R-:W-:Y:S01]  /*3c50*/  FADD.FTZ R3, R31.reuse, R48 ;  /* 0x000000301f037221 */ /* 0x048fe20000010000 */
[----:B------:R-:W-:Y:S01]  /*3c60*/  FADD.FTZ R56, R36, R57 ;  /* 0x0000003924387221 */ /* 0x000fe20000010000 */
[----:B------:R-:W-:-:S03]  /*3c70*/  F2FP.F16.F32.PACK_AB R155, R31, R30 ;  /* 0x0000001e1f9b723e */ /* 0x000fc600000000ff */
[----:B------:R-:W-:Y:S02]  /*3c80*/  FADD.FTZ R57, R37, R56 ;  /* 0x0000003825397221 */ /* 0x000fe40000010000 */
[----:B------:R-:W3:Y:S01]  /*3c90*/  MUFU.EX2 R38, R38 ;  /* 0x0000002600267308 */ /* 0x000ee20000000800 */
[----:B-1----:R-:W-:Y:S01]  /*3ca0*/  FADD.FTZ R48, R34, R3 ;  /* 0x0000000322307221 */ /* 0x002fe20000010000 */
[----:B------:R-:W-:-:S04]  /*3cb0*/  FADD.FTZ R56, R40, R57 ;  /* 0x0000003928387221 */ /* 0x000fc80000010000 */
[----:B------:R-:W-:Y:S02]  /*3cc0*/  FADD.FTZ R57, R41, R56 ;  /* 0x0000003829397221 */ /* 0x000fe40000010000 */
        /* <DEDUP_REMOVED lines=18> */
[----:B------:R-:W2:Y:S01]  /*3df0*/  MUFU.EX2 R51, R51 ;  /* 0x0000003300337308 */ /* 0x000ea20000000800 */
[----:B---3--:R-:W-:-:S07]  /*3e00*/  FADD.FTZ R14, R50, R3 ;  /* 0x00000003320e7221 */ /* 0x008fce0000010000 */
[----:B------:R-:W3:Y:S01]  /*3e10*/  MUFU.EX2 R54, R54 ;  /* 0x0000003600367308 */ /* 0x000ee20000000800 */
[----:B-1----:R-:W-:Y:S01]  /*3e20*/  FADD.FTZ R48, R44, R57 ;  /* 0x000000392c307221 */ /* 0x002fe20000010000 */
[----:B------:R-:W-:-:S03]  /*3e30*/  F2FP.F16.F32.PACK_AB R168, R45, R44 ;  /* 0x0000002c2da8723e */ /* 0x000fc600000000ff */
[----:B------:R-:W-:-:S03]  /*3e40*/  FADD.FTZ R15, R45, R48 ;  /* 0x000000302d0f7221 */ /* 0x000fc60000010000 */
        /* <DEDUP_REMOVED lines=15> */
[----:B-1----:R-:W-:-:S07]  /*3f40*/  FADD.FTZ R14, R52, R11 ;  /* 0x0000000b340e7221 */ /* 0x002fce0000010000 */
[----:B------:R-:W1:Y:S01]  /*3f50*/  MUFU.EX2 R62, R62 ;  /* 0x0000003e003e7308 */ /* 0x000e620000000800 */
[C---:B--2---:R-:W-:Y:S01]  /*3f60*/  FADD.FTZ R3, R59.reuse, R12 ;  /* 0x0000000c3b037221 */ /* 0x044fe20000010000 */
[----:B------:R-:W-:-:S06]  /*3f70*/  F2FP.F16.F32.PACK_AB R169, R59, R58 ;  /* 0x0000003a3ba9723e */ /* 0x000fcc00000000ff */
[----:B------:R-:W2:Y:S01]  /*3f80*/  MUFU.EX2 R63, R63 ;  /* 0x0000003f003f7308 */ /* 0x000ea20000000800 */
[C---:B---3--:R-:W-:Y:S01]  /*3f90*/  FADD.FTZ R11, R53.reuse, R14 ;  /* 0x0000000e350b7221 */ /* 0x048fe20000010000 */
[----:B------:R-:W-:-:S03]  /*3fa0*/  F2FP.F16.F32.PACK_AB R172, R53, R52 ;  /* 0x0000003435ac723e */ /* 0x000fc600000000ff */
[----:B------:R-:W-:-:S03]  /*3fb0*/  FADD.FTZ R14, R174, R11 ;  /* 0x0000000bae0e7221 */ /* 0x000fc60000010000 */
[----:B------:R-:W3:Y:S01]  /*3fc0*/  MUFU.EX2 R66, R66 ;  /* 0x0000004200427308 */ /* 0x000ee20000000800 */
[----:B-1----:R-:W-:-:S07]  /*3fd0*/  FADD.FTZ R12, R62, R3 ;  /* 0x000000033e0c7221 */ /* 0x002fce0000010000 */
[----:B------:R-:W1:Y:S01]  /*3fe0*/  MUFU.EX2 R67, R67 ;  /* 0x0000004300437308 */ /* 0x000e620000000800 */
[C---:B--2---:R-:W-:Y:S01]  /*3ff0*/  FADD.FTZ R11, R63.reuse, R12 ;  /* 0x0000000c3f0b7221 */ /* 0x044fe20000010000 */
[----:B------:R-:W-:-:S06]  /*4000*/  F2FP.F16.F32.PACK_AB R171, R63, R62 ;  /* 0x0000003e3fab723e */ /* 0x000fcc00000000ff */
[----:B------:R-:W2:Y:S01]  /*4010*/  MUFU.EX2 R70, R70 ;  /* 0x0000004600467308 */ /* 0x000ea20000000800 */
[----:B---3--:R-:W-:-:S07]  /*4020*/  FADD.FTZ R12, R66, R11 ;  /* 0x0000000b420c7221 */ /* 0x008fce0000010000 */
[----:B------:R2:W3:Y:S01]  /*4030*/  MUFU.EX2 R175, R0 ;  /* 0x0000000000af7308 */ /* 0x0004e20000000800 */
[C---:B-1----:R-:W-:Y:S01]  /*4040*/  FADD.FTZ R11, R67.reuse, R12 ;  /* 0x0000000c430b7221 */ /* 0x042fe20000010000 */
[----:B------:R-:W-:-:S06]  /*4050*/  F2FP.F16.F32.PACK_AB R173, R67, R66 ;  /* 0x0000004243ad723e */ /* 0x000fcc00000000ff */
[----:B------:R-:W1:Y:S01]  /*4060*/  MUFU.EX2 R13, R13 ;  /* 0x0000000d000d7308 */ /* 0x000e620000000800 */
[----:B--2---:R-:W-:-:S04]  /*4070*/  FADD.FTZ R0, R70, R11 ;  /* 0x0000000b46007221 */ /* 0x004fc80000010000 */
[C---:B---3--:R-:W-:Y:S01]  /*4080*/  FADD.FTZ R0, R175.reuse, R0 ;  /* 0x00000000af007221 */ /* 0x048fe20000010000 */
[----:B------:R-:W-:Y:S01]  /*4090*/  F2FP.F16.F32.PACK_AB R175, R175, R70 ;  /* 0x00000046afaf723e */ /* 0x000fe200000000ff */
[C---:B-1----:R-:W-:Y:S01]  /*40a0*/  FADD.FTZ R3, R13.reuse, R14 ;  /* 0x0000000e0d037221 */ /* 0x042fe20000010000 */
[----:B------:R-:W-:Y:S01]  /*40b0*/  F2FP.F16.F32.PACK_AB R174, R13, R174 ;  /* 0x000000ae0dae723e */ /* 0x000fe200000000ff */
[----:B------:R-:W-:Y:S06]  /*40c0*/  @!P0 BRA `(.L_x_10843) ;  /* 0x0000000000048947 */ /* 0x000fec0003800000 */
[----:B------:R-:W-:Y:S01]  /*40d0*/  BPT.TRAP 0x1 ;  /* 0x000000040000795c */ /* 0x000fe20000300000 */
.L_x_10843:
[----:B------:R1:W2:Y:S01]  /*40e0*/  SYNCS.PHASECHK.TRANS64.TRYWAIT P1, [UR22+0x22850], R10 ;  /* 0x0228500aff0075a7 */ /* 0x0002a20008020156 */
[----:B------:R-:W-:Y:S05]  /*40f0*/  @!P0 BRA `(.L_x_10844) ;  /* 0x0000000000048947 */ /* 0x000fea0003800000 */
[----:B------:R-:W-:Y:S01]  /*4100*/  BPT.TRAP 0x1 ;  /* 0x000000040000795c */ /* 0x000fe20000300000 */
.L_x_10844:
[----:B--2---:R-:W-:Y:S05]  /*4110*/  @P1 BRA `(.L_x_10845) ;  /* 0x0000000000081947 */ /* 0x004fea0003800000 */
[----:B------:R-:W2:Y:S02]  /*4120*/  SYNCS.PHASECHK.TRANS64.TRYWAIT P1, [UR22+0x22850], R10 ;  /* 0x0228500aff0075a7 */ /* 0x000ea40008020156 */
[----:B--2---:R-:W-:Y:S05]  /*4130*/  @!P1 BRA `(.L_x_10846) ;  /* 0x0000010400549947 */ /* 0x004fea0003800000 */
.L_x_10845:
[----:B------:R-:W-:Y:S01]  /*4140*/  R2UR UR10, R5 ;  /* 0x00000000050a72ca */ /* 0x000fe200000e0000 */
[----:B------:R3:W-:Y:S01]  /*4150*/  BAR.SYNC.DEFER_BLOCKING R9, 0x100 ;  /* 0x000400090000751d */ /* 0x0007e20000010000 */
[----:B------:R-:W-:-:S05]  /*4160*/  ISETP.NE.AND P2, PT, R8, 0x1, PT ;  /* 0x000000010800780c */ /* 0x000fca0003f45270 */
[----:B------:R-:W-:Y:S01]  /*4170*/  UMOV UR11, 0x40000040 ;  /* 0x40000040000b7882 */ /* 0x000fe20000000000 */
[----:B--2---:R-:W2:Y:S01]  /*4180*/  S2R R11, SR_TID.X ;  /* 0x00000000000b7919 */ /* 0x004ea20000002100 */
[----:B---3--:R-:W-:-:S04]  /*4190*/  IMAD.U32 R9, RZ, RZ, UR43 ;  /* 0x0000002bff097e24 */ /* 0x008fc8000f8e00ff */
[----:B------:R-:W-:Y:S02]  /*41a0*/  UIADD3 UR10, UR10, 0x400, URZ ;  /* 0x000004000a0a7890 */ /* 0x000fe4000fffe03f */
[----:B------:R-:W3:Y:S02]  /*41b0*/  @P2 LDC R5, c[0x0][0x44c] ;  /* 0x00011300ff052b82 */ /* 0x000ee40000000800 */
[----:B------:R-:W-:-:S04]  /*41c0*/  USHF.R.U32.HI UR10, URZ, 0x4, UR10 ;  /* 0x000000043f0a7899 */ /* 0x000fc8000801160a */
[----:B------:R-:W-:Y:S02]  /*41d0*/  ULOP3.LUT UR10, UR10, 0x3fff, URZ, 0xc0, !UPT ;  /* 0x00003fff0a0a7892 */ /* 0x000fe4000f8ec03f */
[----:B01----:R-:W0:Y:S02]  /*41e0*/  @P2 LDC R10, c[0x0][0x450] ;  /* 0x00011400ff0a2b82 */ /* 0x003e240000000800 */
[----:B------:R-:W-:Y:S01]  /*41f0*/  ULOP3.LUT UR21, UR10, 0x3000000, URZ, 0xfc, !UPT ;  /* 0x030000000a157892 */ /* 0x000fe2000f8efc3f */
[----:B------:R-:W-:-:S03]  /*4200*/  WARPGROUP.ARRIVE ;  /* 0x00000000000079c5 */ /* 0x000fc60000000000 */
[----:B------:R-:W-:-:S07]  /*4210*/  UIMAD UR18, UR36, 0xc00, UR21 ;  /* 0x00000c00241278a4 */ /* 0x000fce000f8e0215 */
[----:B------:R-:W-:Y:S02]  /*4220*/  UMOV UR10, UR18 ;  /* 0x00000012000a7c82 */ /* 0x000fe40008000000 */
[----:B------:R-:W-:Y:S01]  /*4230*/  HGMMA.64x256x16.F32 R24, R152, gdesc[UR8].tnspB, RZ, !UPT, gsb0 ;  /* 0x43e0000898187df0 */ /* 0x000fe2000c0008ff */
[----:B------:R-:W-:Y:S01]  /*4240*/  UIADD3 UR10, UR18, 0x80, URZ ;  /* 0x00000080120a7890 */ /* 0x000fe2000fffe03f */
[----:B---3--:R-:W-:Y:S01]  /*4250*/  @P2 IMAD.HI.U32 R5, R5, UR43, RZ ;  /* 0x0000002b05052c27 */ /* 0x008fe2000f8e00ff */
[----:B------:R-:W-:Y:S01]  /*4260*/  UMOV UR11, 0x40000040 ;  /* 0x40000040000b7882 */ /* 0x000fe20000000000 */
[----:B--2---:R-:W-:Y:S02]  /*4270*/  LOP3.LUT P1, RZ, R11, 0x7f, RZ, 0xc0, !PT ;  /* 0x0000007f0bff7812 */ /* 0x004fe4000782c0ff */
[----:B------:R-:W-:Y:S01]  /*4280*/  IMAD.U32 R11, RZ, RZ, UR22 ;  /* 0x00000016ff0b7e24 */ /* 0x000fe2000f8e00ff */
[----:B0-----:R-:W-:-:S04]  /*4290*/  @P2 SHF.R.U32.HI R9, RZ, R10, R5 ;  /* 0x0000000aff092219 */ /* 0x001fc80000011605 */
[----:B------:R-:W-:-:S06]  /*42a0*/  IADD3 R9, R9, -R7, R16 ;  /* 0x8000000709097210 */ /* 0x000fcc0007ffe010 */
[----:B------:R-:W-:-:S05]  /*42b0*/  @!P1 VIADD R5, R11, 0x22860 ;  /* 0x000228600b059836 */ /* 0x000fca0000000000 */
[----:B------:R-:W-:Y:S01]  /*42c0*/  @!P1 PRMT R5, RZ, 0x654, R5 ;  /* 0x00000654ff059816 */ /* 0x000fe20000000005 */
[----:B------:R-:W-:Y:S02]  /*42d0*/  WARPGROUP.DEPBAR.LE gsb0, 0x0 ;  /* 0x00008000000079c5 */ /* 0x000fe40000010000 */
        /* <DEDUP_REMOVED lines=26> */
[----:B------:R-:W-:-:S13]  /*4480*/  R2UR UR10, R9 ;  /* 0x00000000090a72ca */ /* 0x000fda00000e0000 */
[----:B------:R-:W-:Y:S01]  /*4490*/  UIADD3 UR14, UR10, UR14, URZ ;  /* 0x0000000e0a0e7290 */ /* 0x000fe2000fffe03f */
[----:B------:R-:W-:Y:S02]  /*44a0*/  WARPGROUP.DEPBAR.LE gsb0, 0x0 ;  /* 0x00008000000079c5 */ /* 0x000fe40000010000 */
[----:B------:R0:W-:Y:S01]  /*44b0*/  @!P1 SYNCS.ARRIVE.TRANS64.RED.A1T0 RZ, [R5+URZ], RZ ;  /* 0x000000ff05ff99a7 */ /* 0x0001e2000810043f */
[----:B------:R-:W-:Y:S01]  /*44c0*/  PLOP3.LUT P1, PT, PT, PT, UP0, 0x40, 0x0 ;  /* 0x000000000000781c */ /* 0x000fe20003f2e808 */
[----:B0-----:R-:W-:-:S12]  /*44d0*/  VIADD R5, R176, 0xfffffffe ;  /* 0xfffffffeb0057836 */ /* 0x001fd80000000000 */
[----:B------:R-:W-:Y:S05]  /*44e0*/  @P1 BRA `(.L_x_10847) ;  /* 0x0000000000481947 */ /* 0x000fea0003800000 */
[C---:B------:R-:W-:Y:S01]  /*44f0*/  ISETP.GT.AND P1, PT, R9.reuse, RZ, PT ;  /* 0x000000ff0900720c */ /* 0x040fe20003f24270 */
[----:B------:R-:W-:-:S05]  /*4500*/  VIADD R10, R9, 0xffffffff ;  /* 0xffffffff090a7836 */ /* 0x000fca0000000000 */
[----:B------:R-:W-:-:S07]  /*4510*/  R2UR UR18, R10 ;  /* 0x000000000a1272ca */ /* 0x000fce00000e0000 */
[----:B------:R-:W-:Y:S08]  /*4520*/  @P1 BRA `(.L_x_10848) ;  /* 0x00000000001c1947 */ /* 0x000ff00003800000 */
[----:B------:R-:W-:Y:S02]  /*4530*/  UISETP.NE.AND UP1, UPT, UR15, 0x1, UPT ;  /* 0x000000010f00788c */ /* 0x000fe4000bf25270 */
[----:B------:R-:W-:-:S09]  /*4540*/  UIADD3 UR18, -UR10, URZ, URZ ;  /* 0x0000003f0a127290 */ /* 0x000fd2000fffe13f */
[----:B------:R-:W-:Y:S02]  /*4550*/  @UP1 ULDC.64 UR22, c[0x0][0x9e8] ;  /* 0x00027a0000161ab9 */ /* 0x000fe40000000a00 */
[----:B------:R-:W-:-:S04]  /*4560*/  UIMAD.WIDE.U32 UR10, UR18, UR22, URZ ;  /* 0x00000016120a72a5 */ /* 0x000fc8000f8e003f */
[----:B------:R-:W-:-:S04]  /*4570*/  @UP1 USHF.R.U32.HI UR18, URZ, UR23, UR11 ;  /* 0x000000173f121299 */ /* 0x000fc8000801160b */
[----:B------:R-:W-:Y:S01]  /*4580*/  ULOP3.LUT UR18, URZ, UR18, URZ, 0x33, !UPT ;  /* 0x000000123f127292 */ /* 0x000fe2000f8e333f */
[----:B------:R-:W-:Y:S11]  /*4590*/  BRA `(.L_x_10849) ;  /* 0x0000000000107947 */ /* 0x000ff60003800000 */
.L_x_10848:
[----:B------:R-:W-:-:S11]  /*45a0*/  UISETP.NE.AND UP1, UPT, UR15, 0x1, UPT ;  /* 0x000000010f00788c */ /* 0x000fd6000bf25270 */
[----:B------:R-:W-:Y:S02]  /*45b0*/  @UP1 ULDC.64 UR22, c[0x0][0x9e8] ;  /* 0x00027a0000161ab9 */ /* 0x000fe40000000a00 */
[----:B------:R-:W-:-:S04]  /*45c0*/  UIMAD.WIDE.U32 UR10, UR18, UR22, URZ ;  /* 0x00000016120a72a5 */ /* 0x000fc8000f8e003f */
[----:B------:R-:W-:-:S12]  /*45d0*/  @UP1 USHF.R.U32.HI UR18, URZ, UR23, UR11 ;  /* 0x000000173f121299 */ /* 0x000fd8000801160b */
.L_x_10849:
[----:B------:R-:W-:-:S04]  /*45e0*/  UIMAD UR15, UR18, UR15, UR15 ;  /* 0x0000000f120f72a4 */ /* 0x000fc8000f8e020f */
[----:B------:R-:W-:-:S04]  /*45f0*/  UISETP.LT.AND UP1, UPT, UR14, UR15, UPT ;  /* 0x0000000f0e00728c */ /* 0x000fc8000bf21270 */
[----:B------:R-:W-:-:S12]  /*4600*/  USEL UR14, UR14, UR15, UP1 ;  /* 0x0000000f0e0e7287 */ /* 0x000fd80008800000 */
.L_x_10847:
[----:B------:R-:W-:Y:S01]  /*4610*/  UIMAD.WIDE UR10, UR14, 0x2aaaaaab, URZ ;  /* 0x2aaaaaab0e0a78a5 */ /* 0x000fe2000f8e023f */
[----:B------:R-:W-:Y:S01]  /*4620*/  ULDC UR25, c[0x0][0x9e4] ;  /* 0x0002790000197ab9 */ /* 0x000fe20000000800 */
[----:B------:R-:W-:Y:S02]  /*4630*/  ULDC UR23, c[0x0][0x9dc] ;  /* 0x0002770000177ab9 */ /* 0x000fe40000000800 */
[----:B------:R-:W-:Y:S01]  /*4640*/  USHF.R.U32.HI UR10, URZ, 0x1f, UR11 ;  /* 0x0000001f3f0a7899 */ /* 0x000fe2000801160b */
[----:B------:R-:W-:Y:S01]  /*4650*/  ULDC UR24, c[0x0][0x988] ;  /* 0x0002620000187ab9 */ /* 0x000fe20000000800 */
[----:B------:R-:W-:Y:S02]  /*4660*/  ULDC UR26, c[0x0][0x9e0] ;  /* 0x00027800001a7ab9 */ /* 0x000fe40000000800 */
[----:B------:R-:W-:-:S04]  /*4670*/  ULEA.HI.SX32 UR10, UR11, UR10, 0x1c ;  /* 0x0000000a0b0a7291 */ /* 0x000fc8000f8fe23f */
[----:B------:R-:W-:-:S04]  /*4680*/  UISETP.LT.AND UP1, UPT, UR39, UR10, UPT ;  /* 0x0000000a2700728c */ /* 0x000fc8000bf21270 */
[----:B------:R-:W-:-:S06]  /*4690*/  USEL UR22, UR39, UR10, !UP1 ;  /* 0x0000000a27167287 */ /* 0x000fcc000c800000 */
[----:B------:R-:W-:-:S13]  /*46a0*/  ISETP.GE.AND P1, PT, R5, UR22, PT ;  /* 0x0000001605007c0c */ /* 0x000fda000bf26270 */
[----:B------:R-:W-:Y:S05]  /*46b0*/  @!P1 BRA `(.L_x_10850) ;  /* 0x0000003000049947 */ /* 0x000fea0003800000 */
.L_x_10867:
[----:B------:R-:W-:-:S04]  /*46c0*/  UIADD3 UR36, UR36, 0x1, URZ ;  /* 0x0000000124247890 */ /* 0x000fc8000fffe03f */
[----:B------:R-:W-:-:S04]  /*46d0*/  UISETP.NE.AND UP1, UPT, UR36, 0x2, UPT ;  /* 0x000000022400788c */ /* 0x000fc8000bf25270 */
[----:B------:R-:W-:Y:S02]  /*46e0*/  USEL UR6, URZ, 0x1, UP1 ;  /* 0x000000013f067887 */ /* 0x000fe40008800000 */
[----:B------:R-:W-:Y:S02]  /*46f0*/  USEL UR36, UR36, URZ, UP1 ;  /* 0x0000003f24247287 */ /* 0x000fe40008800000 */
[----:B------:R-:W-:Y:S01]  /*4700*/  ULOP3.LUT UR37, UR37, UR6, URZ, 0x3c, !UPT ;  /* 0x0000000625257292 */ /* 0x000fe2000f8e3c3f */
[----:B01----:R-:W-:Y:S11]  /*4710*/  @!P0 BRA `(.L_x_10851) ;  /* 0x0000000000048947 */ /* 0x003ff60003800000 */
[----:B------:R-:W-:Y:S01]  /*4720*/  BPT.TRAP 0x1 ;  /* 0x000000040000795c */ /* 0x000fe20000300000 */
.L_x_10851:
        /* <DEDUP_REMOVED lines=9> */
.L_x_10852:
[----:B-1----:R-:W-:Y:S05]  /*47c0*/  @P1 BRA `(.L_x_10853) ;  /* 0x0000000000081947 */ /* 0x002fea0003800000 */
[----:B------:R-:W1:Y:S02]  /*47d0*/  SYNCS.PHASECHK.TRANS64.TRYWAIT P1, [UR27+0x22830], R9 ;  /* 0x02283009ff0075a7 */ /* 0x000e64000802015b */
[----:B-1----:R-:W-:Y:S05]  /*47e0*/  @!P1 BRA `(.L_x_10854) ;  /* 0x000000fc00c09947 */ /* 0x002fea0003800000 */
.L_x_10853:
[----:B------:R-:W-:Y:S01]  /*47f0*/  UIMAD UR18, UR36, 0x300, UR20 ;  /* 0x00000300241278a4 */ /* 0x000fe2000f8e0214 */
[----:B------:R-:W-:Y:S01]  /*4800*/  WARPGROUP.ARRIVE ;  /* 0x00000000000079c5 */ /* 0x000fe20000000000 */
[----:B------:R-:W-:Y:S01]  /*4810*/  UMOV UR19, 0x40000040 ;  /* 0x4000004000137882 */ /* 0x000fe20000000000 */
[----:B------:R-:W-:Y:S01]  /*4820*/  UMOV UR7, 0x40000040 ;  /* 0x4000004000077882 */ /* 0x000fe20000000000 */
[----:B------:R-:W-:Y:S01]  /*4830*/  UIADD3 UR6, UR18, 0x2, URZ ;  /* 0x0000000212067890 */ /* 0x000fe2000fffe03f */
[----:B------:R-:W-:Y:S01]  /*4840*/  ISETP.NE.AND P2, PT, R8, 0x1, PT ;  /* 0x000000010800780c */ /* 0x000fe20003f45270 */
[----:B------:R-:W-:Y:S01]  /*4850*/  UIADD3 UR10, UR18, 0x4, URZ ;  /* 0x00000004120a7890 */ /* 0x000fe2000fffe03f */
[----:B------:R-:W2:Y:S01]  /*4860*/  S2R R10, SR_TID.X ;  /* 0x00000000000a7919 */ /* 0x000ea20000002100 */
[----:B------:R-:W-:Y:S01]  /*4870*/  UMOV UR11, 0x40000040 ;  /* 0x40000040000b7882 */ /* 0x000fe20000000000 */
[----:B------:R-:W-:Y:S01]  /*4880*/  HGMMA.64x96x16.F32 R152, gdesc[UR16], RZ, !UPT, gsb0 ;  /* 0x01600000109879f0 */ /* 0x000fe2000c0008ff */
[----:B------:R-:W-:Y:S01]  /*4890*/  UIADD3 UR14, UR18, 0x6, URZ ;  /* 0x00000006120e7890 */ /* 0x000fe2000fffe03f */
[----:B------:R-:W-:Y:S01]  /*48a0*/  VIADD R203, R22, UR43 ;  /* 0x0000002b16cb7c36 */ /* 0x000fe20008000000 */
[----:B------:R-:W-:Y:S01]  /*48b0*/  UMOV UR15, 0x40000040 ;  /* 0x40000040000f7882 */ /* 0x000fe20000000000 */
[----:B------:R-:W3:Y:S01]  /*48c0*/  LDC R7, c[0x0][0x288] ;  /* 0x0000a200ff077b82 */ /* 0x000ee20000000800 */
[----:B------:R-:W-:-:S02]  /*48d0*/  IMAD.U32 R12, RZ, RZ, UR27 ;  /* 0x0000001bff0c7e24 */ /* 0x000fc4000f8e00ff */
[----:B------:R-:W-:-:S05]  /*48e0*/  IMAD R13, R5, -0x60, RZ ;  /* 0xffffffa0050d7824 */ /* 0x000fca00078e02ff */
[----:B-1----:R-:W1:Y:S08]  /*48f0*/  @P2 LDC R4, c[0x0][0x44c] ;  /* 0x00011300ff042b82 */ /* 0x002e700000000800 */
[----:B------:R-:W4:Y:S01]  /*4900*/  @P2 LDC R11, c[0x0][0x450] ;  /* 0x00011400ff0b2b82 */ /* 0x000f220000000800 */
[----:B--2---:R-:W-:Y:S02]  /*4910*/  LOP3.LUT P1, RZ, R10, 0x7f, RZ, 0xc0, !PT ;  /* 0x0000007f0aff7812 */ /* 0x004fe4000782c0ff */
[----:B------:R-:W-:Y:S01]  /*4920*/  SHF.R.U32.HI R14, RZ, 0x7, R10 ;  /* 0x00000007ff0e7819 */ /* 0x000fe2000001160a */
[----:B-1----:R-:W-:-:S10]  /*4930*/  @P2 IMAD.HI.U32 R4, R203, R4, RZ ;  /* 0x00000004cb042227 */ /* 0x002fd400078e00ff */
[----:B------:R-:W-:Y:S01]  /*4940*/  @!P1 VIADD R10, R12, 0x22840 ;  /* 0x000228400c0a9836 */ /* 0x000fe20000000000 */
[----:B----4-:R-:W-:Y:S01]  /*4950*/  @P2 SHF.R.U32.HI R203, RZ, R11, R4 ;  /* 0x0000000bffcb2219 */ /* 0x010fe20000011604 */
[----:B------:R-:W-:Y:S01]  /*4960*/  VIADD R11, R13, 0x1 ;  /* 0x000000010d0b7836 */ /* 0x000fe20000000000 */
[----:B------:R-:W-:Y:S02]  /*4970*/  IADD3 R4, -R14, 0xb, RZ ;  /* 0x0000000b0e047810 */ /* 0x000fe40007ffe1ff */
[----:B------:R-:W-:Y:S01]  /*4980*/  @!P1 PRMT R10, RZ, 0x654, R10 ;  /* 0x00000654ff0a9816 */ /* 0x000fe2000000000a */
[----:B------:R-:W1:Y:S01]  /*4990*/  SHFL.IDX PT, R215, R203, RZ, 0x1c1f ;  /* 0x001c1fffcbd77589 */ /* 0x000e6200000e0000 */
[----:B------:R-:W-:-:S05]  /*49a0*/  IMAD R11, R18, -0x2, R11 ;  /* 0xfffffffe120b7824 */ /* 0x000fca00078e020b */
[----:B---3--:R-:W-:-:S05]  /*49b0*/  IADD3 R11, R11, -R7, R16 ;  /* 0x800000070b0b7210 */ /* 0x008fca0007ffe010 */
[----:B------:R-:W-:-:S04]  /*49c0*/  VIADD R21, R11, UR26 ;  /* 0x0000001a0b157c36 */ /* 0x000fc80008000000 */
[----:B-1----:R-:W-:Y:S01]  /*49d0*/  IMAD.IADD R15, R215, 0x1, R21 ;  /* 0x00000001d70f7824 */ /* 0x002fe200078e0215 */
[----:B------:R-:W-:Y:S02]  /*49e0*/  WARPGROUP.DEPBAR.LE gsb0, 0x0 ;  /* 0x00008000000079c5 */ /* 0x000fe40000010000 */
[----:B------:R-:W-:-:S06]  /*49f0*/  WARPGROUP.ARRIVE ;  /* 0x00000000000079c5 */ /* 0x000fcc0000000000 */
[----:B------:R-:W-:Y:S01]  /*4a00*/  HGMMA.64x96x16.F32 R152, gdesc[UR4], R152, gsb0 ;  /* 0x01600000049879f0 */ /* 0x000fe20008000898 */
[----:B------:R-:W-:Y:S02]  /*4a10*/  UMOV UR7, UR23 ;  /* 0x0000001700077c82 */ /* 0x000fe40008000000 */
[----:B------:R-:W-:-:S06]  /*4a20*/  ULOP3.LUT UR6, URZ, UR7, URZ, 0x33, !UPT ;  /* 0x000000073f067292 */ /* 0x000fcc000f8e333f */
[----:B------:R-:W-:-:S04]  /*4a30*/  VIADD R20, R11, UR6 ;  /* 0x000000060b147c36 */ /* 0x000fc80008000000 */
[----:B------:R-:W-:Y:S01]  /*4a40*/  IMAD.IADD R14, R215, 0x1, R20 ;  /* 0x00000001d70e7824 */ /* 0x000fe200078e0214 */
[----:B------:R-:W-:Y:S02]  /*4a50*/  WARPGROUP.DEPBAR.LE gsb0, 0x0 ;  /* 0x00008000000079c5 */ /* 0x000fe40000010000 */
[----:B------:R-:W-:-:S06]  /*4a60*/  WARPGROUP.ARRIVE ;  /* 0x00000000000079c5 */ /* 0x000fcc0000000000 */
[----:B------:R-:W-:Y:S03]  /*4a70*/  HGMMA.64x96x16.F32 R152, gdesc[UR8], R152, gsb0 ;  /* 0x01600000089879f0 */ /* 0x000fe60008000898 */
[----:B------:R-:W-:Y:S02]  /*4a80*/  WARPGROUP.DEPBAR.LE gsb0, 0x0 ;  /* 0x00008000000079c5 */ /* 0x000fe40000010000 */
[----:B------:R-:W-:-:S06]  /*4a90*/  WARPGROUP.ARRIVE ;  /* 0x00000000000079c5 */ /* 0x000fcc0000000000 */
[----:B------:R-:W-:Y:S03]  /*4aa0*/  HGMMA.64x96x16.F32 R152, gdesc[UR12], R152, gsb0 ;  /* 0x016000000c9879f0 */ /* 0x000fe60008000898 */
[----:B------:R-:W-:Y:S02]  /*4ab0*/  WARPGROUP.DEPBAR.LE gsb0, 0x0 ;  /* 0x00008000000079c5 */ /* 0x000fe40000010000 */
[----:B------:R1:W-:Y:S06]  /*4ac0*/  BAR.ARV R4, 0x100 ;  /* 0x000400040000751d */ /* 0x0003ec0000002000 */
[----:B------:R1:W-:Y:S01]  /*4ad0*/  @!P1 SYNCS.ARRIVE.TRANS64.RED.A1T0 RZ, [R10+URZ], RZ ;  /* 0x000000ff0aff99a7 */ /* 0x0003e2000810043f */
[----:B------:R-:W-:-:S13]  /*4ae0*/  PLOP3.LUT P1, PT, PT, PT, UP0, 0x40, 0x0 ;  /* 0x000000000000781c */ /* 0x000fda0003f2e808 */
[----:B-1----:R-:W-:Y:S05]  /*4af0*/  @P1 BRA `(.L_x_10855) ;  /* 0x0000000000581947 */ /* 0x002fea0003800000 */
[----:B------:R-:W-:Y:S01]  /*4b00*/  IADD3 R215, R16, -R7, R215 ;  /* 0x8000000710d77210 */ /* 0x000fe20007ffe0d7 */
[----:B------:R-:W-:Y:S03]  /*4b10*/  BSSY B0, `(.L_x_10856) ;  /* 0x0000010000007945 */ /* 0x000fe60003800000 */
        /* <DEDUP_REMOVED lines=10> */
.L_x_10857:
[----:B------:R-:W-:-:S05]  /*4bc0*/  IMAD.U32 R204, RZ, RZ, UR25 ;  /* 0x00000019ffcc7e24 */ /* 0x000fca000f8e00ff */
[----:B------:R-:W-:-:S13]  /*4bd0*/  ISETP.NE.AND P1, PT, R204, 0x1, PT ;  /* 0x00000001cc00780c */ /* 0x000fda0003f25270 */
[----:B------:R-:W1:Y:S02]  /*4be0*/  @P1 LDC.64 R10, c[0x0][0x9e8] ;  /* 0x00027a00ff0a1b82 */ /* 0x000e640000000a00 */
[----:B-1----:R-:W-:-:S05]  /*4bf0*/  @P1 IMAD.HI.U32 R10, R215, R10, RZ ;  /* 0x0000000ad70a1227 */ /* 0x002fca00078e00ff */
[----:B------:R-:W-:-:S07]  /*4c00*/  @P1 SHF.R.U32.HI R215, RZ, R11, R10 ;  /* 0x0000000bffd71219 */ /* 0x000fce000001160a */
.L_x_10858:
[----:B------:R-:W-:Y:S05]  /*4c10*/  BSYNC B0 ;  /* 0x0000000000007941 */ /* 0x000fea0003800000 */
.L_x_10856:
[----:B------:R-:W-:-:S04]  /*4c20*/  IMAD R10, R18, -0x2, R13 ;  /* 0xfffffffe120a7824 */ /* 0x000fc800078e020d */
[----:B------:R-:W-:-:S05]  /*4c30*/  IMAD R10, R215, R204, R10 ;  /* 0x000000ccd70a7224 */ /* 0x000fca00078e020a */
[----:B------:R-:W-:Y:S02]  /*4c40*/  VIADDMNMX R15, R10, R204, R15, PT ;  /* 0x000000cc0a0f7246 */ /* 0x000fe4000380010f */
[----:B------:R-:W-:-:S07]  /*4c50*/  VIMNMX R14, R14, R10, !PT ;  /* 0x0000000a0e0e7248 */ /* 0x000fce0007fe0100 */
.L_x_10855:
[----:B------:R-:W-:Y:S02]  /*4c60*/  ISETP.GE.AND P2, PT, R13, 0x1, PT ;  /* 0x000000010d00780c */ /* 0x000fe40003f46270 */
[----:B------:R-:W-:Y:S02]  /*4c70*/  LOP3.LUT R17, R17, 0xfffbffff, RZ, 0xc0, !PT ;  /* 0xfffbffff11117812 */ /* 0x000fe400078ec0ff */
[C---:B------:R-:W-:Y:S02]  /*4c80*/  ISETP.GE.AND P1, PT, R13.reuse, 0x2, PT ;  /* 0x000000020d00780c */ /* 0x040fe40003f26270 */
[----:B------:R-:W-:Y:S02]  /*4c90*/  ISETP.GT.AND P3, PT, R14, RZ, !P2 ;  /* 0x000000ff0e00720c */ /* 0x000fe40005764270 */
[----:B------:R-:W-:Y:S02]  /*4ca0*/  ISETP.GE.AND P4, PT, R13, 0x9, PT ;  /* 0x000000090d00780c */ /* 0x000fe40003f86270 */
[----:B------:R-:W-:-:S03]  /*4cb0*/  ISETP.LT.OR P3, PT, R15, 0x1, P3 ;  /* 0x000000010f00780c */ /* 0x000fc60001f61670 */
[----:B------:R-:W-:Y:S02]  /*4cc0*/  @P2 LOP3.LUT R17, R17, 0x40000, RZ, 0xfc, !PT ;  /* 0x0004000011112812 */ /* 0x000fe400078efcff */
[----:B------:R-:W-:Y:S02]  /*4cd0*/  ISETP.GT.AND P2, PT, R14, 0x1, !P1 ;  /* 0x000000010e00780c */ /* 0x000fe40004f44270 */
[----:B------:R-:W-:Y:S02]  /*4ce0*/  FSEL R215, R152, -INF , !P3 ;  /* 0xff80000098d77808 */ /* 0x000fe40005800000 */
[----:B------:R-:W-:Y:S02]  /*4cf0*/  ISETP.LT.OR P2, PT, R15, 0x2, P2 ;  /* 0x000000020f00780c */ /* 0x000fe40001741670 */
[----:B------:R-:W-:Y:S02]  /*4d00*/  ISETP.GE.AND P3, PT, R13, 0xa, PT ;  /* 0x0000000a0d00780c */ /* 0x000fe40003f66270 */
[----:B------:R-:W-:-:S02]  /*4d10*/  LOP3.LUT R17, R17, 0xfffffffd, RZ, 0xc0, !PT ;  /* 0xfffffffd11117812 */ /* 0x000fc400078ec0ff */
[----:B------:R-:W-:Y:S02]  /*4d20*/  FSEL R153, R153, -INF , !P2 ;  /* 0xff80000099997808 */ /* 0x000fe40005000000 */
[----:B------:R-:W-:Y:S02]  /*4d30*/  ISETP.GT.AND P2, PT, R14, 0x8, !P4 ;  /* 0x000000080e00780c */ /* 0x000fe40006744270 */
[----:B------:R-:W-:Y:S02]  /*4d40*/  @P4 LOP3.LUT R17, R17, 0x2, RZ, 0xfc, !PT ;  /* 0x0000000211114812 */ /* 0x000fe400078efcff */
[----:B------:R-:W-:Y:S02]  /*4d50*/  ISETP.LT.OR P2, PT, R15, 0x9, P2 ;  /* 0x000000090f00780c */ /* 0x000fe40001741670 */
[----:B------:R-:W-:Y:S02]  /*4d60*/  LOP3.LUT R17, R17, 0xfffffffb, RZ, 0xc0, !PT ;  /* 0xfffffffb11117812 */ /* 0x000fe400078ec0ff */
[----:B------:R-:W-:-:S02]  /*4d70*/  FSEL R156, R156, -INF , !P2 ;  /* 0xff8000009c9c7808 */ /* 0x000fc40005000000 */
[----:B------:R-:W-:Y:S02]  /*4d80*/  @P3 LOP3.LUT R17, R17, 0x4, RZ, 0xfc, !PT ;  /* 0x0000000411113812 */ /* 0x000fe400078efcff */
[----:B------:R-:W-:Y:S02]  /*4d90*/  ISETP.GT.AND P2, PT, R14, 0x9, !P3 ;  /* 0x000000090e00780c */ /* 0x000fe40005f44270 */
[----:B------:R-:W-:Y:S02]  /*4da0*/  ISETP.GE.AND P3, PT, R13, 0x11, PT ;  /* 0x000000110d00780c */ /* 0x000fe40003f66270 */
[----:B------:R-:W-:Y:S02]  /*4db0*/  ISETP.LT.OR P2, PT, R15, 0xa, P2 ;  /* 0x0000000a0f00780c */ /* 0x000fe40001741670 */
[----:B------:R-:W-:Y:S02]  /*4dc0*/  LOP3.LUT R17, R17, 0xfffffff7, RZ, 0xc0, !PT ;  /* 0xfffffff711117812 */ /* 0x000fe400078ec0ff */
[----:B------:R-:W-:-:S02]  /*4dd0*/  FSEL R157, R157, -INF , !P2 ;  /* 0xff8000009d9d7808 */ /* 0x000fc40005000000 */
[----:B------:R-:W-:-:S04]  /*4de0*/  ISETP.GT.AND P2, PT, R14, 0x10, !P3 ;  /* 0x000000100e00780c */ /* 0x000fc80005f44270 */
[----:B------:R-:W-:Y:S02]  /*4df0*/  ISETP.LT.OR P2, PT, R15, 0x11, P2 ;  /* 0x000000110f00780c */ /* 0x000fe40001741670 */
[----:B------:R-:W-:Y:S02]  /*4e00*/  @P3 LOP3.LUT R17, R17, 0x8, RZ, 0xfc, !PT ;  /* 0x0000000811113812 */ /* 0x000fe400078efcff */
[----:B------:R-:W-:Y:S02]  /*4e10*/  ISETP.GE.AND P3, PT, R13, 0x12, PT ;  /* 0x000000120d00780c */ /* 0x000fe40003f66270 */
[----:B------:R-:W-:Y:S02]  /*4e20*/  LOP3.LUT R17, R17, 0xffffffef, RZ, 0xc0, !PT ;  /* 0xffffffef11117812 */ /* 0x000fe400078ec0ff */
[----:B------:R-:W-:Y:S02]  /*4e30*/  FSEL R160, R160, -INF , !P2 ;  /* 0xff800000a0a07808 */ /* 0x000fe40005000000 */
[----:B------:R-:W-:-:S04]  /*4e40*/  ISETP.GT.AND P2, PT, R14, 0x11, !P3 ;  /* 0x000000110e00780c */ /* 0x000fc80005f44270 */
[----:B------:R-:W-:-:S03]  /*4e50*/  ISETP.LT.OR P2, PT, R15, 0x12, P2 ;  /* 0x000000120f00780c */ /* 0x000fc60001741670 */
        /* <DEDUP_REMOVED lines=68> */
[----:B------:R-:W-:Y:S02]  /*52a0*/  FSEL R184, R184, -INF , !P2 ;  /* 0xff800000b8b87808 */ /* 0x000fe40005000000 */
[----:B------:R-:W-:Y:S02]  /*52b0*/  LOP3.LUT R17, R17, 0xffffffbf, RZ, 0xc0, !PT ;  /* 0xffffffbf11117812 */ /* 0x000fe400078ec0ff */
[----:B------:R-:W-:-:S04]  /*52c0*/  ISETP.GT.AND P2, PT, R14, 0x41, !P3 ;  /* 0x000000410e00780c */ /* 0x000fc80005f44270 */
[----:B------:R-:W-:-:S03]  /*52d0*/  ISETP.LT.OR P2, PT, R15, 0x42, P2 ;  /* 0x000000420f00780c */ /* 0x000fc60001741670 */
[----:B------:R-:W-:Y:S02]  /*52e0*/  @P3 LOP3.LUT R17, R17, 0x40, RZ, 0xfc, !PT ;  /* 0x0000004011113812 */ /* 0x000fe400078efcff */
[----:B------:R-:W-:Y:S02]  /*52f0*/  ISETP.GE.AND P3, PT, R13, 0x49, PT ;  /* 0x000000490d00780c */ /* 0x000fe40003f66270 */
[----:B------:R-:W-:Y:S02]  /*5300*/  FSEL R185, R185, -INF , !P2 ;  /* 0xff800000b9b97808 */ /* 0x000fe40005000000 */
[----:B------:R-:W-:Y:S02]  /*5310*/  ISETP.GT.AND P2, PT, R14, 0x48, !P3 ;  /* 0x000000480e00780c */ /* 0x000fe40005f44270 */
[----:B------:R-:W-:Y:S02]  /*5320*/  LOP3.LUT R17, R17, 0xffffffdf, RZ, 0xc0, !PT ;  /* 0xffffffdf11117812 */ /* 0x000fe400078ec0ff */
[----:B------:R-:W-:-:S04]  /*5330*/  ISETP.LT.OR P2, PT, R15, 0x49, P2 ;  /* 0x000000490f00780c */ /* 0x000fc80001741670 */
[----:B------:R-:W-:Y:S02]  /*5340*/  FSEL R188, R188, -INF , !P2 ;  /* 0xff800000bcbc7808 */ /* 0x000fe40005000000 */
[----:B------:R-:W-:Y:S02]  /*5350*/  ISETP.GE.AND P2, PT, R13, 0x4a, PT ;  /* 0x0000004a0d00780c */ /* 0x000fe40003f46270 */
[----:B------:R-:W-:Y:S02]  /*5360*/  @P3 LOP3.LUT R17, R17, 0x20, RZ, 0xfc, !PT ;  /* 0x0000002011113812 */ /* 0x000fe400078efcff */
[----:B------:R-:W-:Y:S02]  /*5370*/  ISETP.GT.AND P3, PT, R14, 0x49, !P2 ;  /* 0x000000490e00780c */ /* 0x000fe40005764270 */
[----:B------:R-:W-:Y:S02]  /*5380*/  LOP3.LUT R17, R17, 0xfffffffe, RZ, 0xc0, !PT ;  /* 0xfffffffe11117812 */ /* 0x000fe400078ec0ff */
        /* <DEDUP_REMOVED lines=14> */
[----:B------:R-:W-:-:S13]  /*5470*/  ISETP.GE.AND P6, PT, R13, 0x5a, PT ;  /* 0x0000005a0d00780c */ /* 0x000fda0003fc6270 */
[----:B------:R-:W-:Y:S02]  /*5480*/  @P6 LOP3.LUT R17, R17, 0x1, RZ, 0xfc, !PT ;  /* 0x0000000111116812 */ /* 0x000fe400078efcff */
[----:B------:R-:W-:-:S04]  /*5490*/  ISETP.GT.AND P6, PT, R14, 0x59, !P6 ;  /* 0x000000590e00780c */ /* 0x000fc800077c4270 */
[----:B------:R-:W-:Y:S02]  /*54a0*/  ISETP.LT.OR P6, PT, R15, 0x5a, P6 ;  /* 0x0000005a0f00780c */ /* 0x000fe400037c1670 */
[----:B------:R-:W1:Y:S02]  /*54b0*/  SHFL.IDX PT, R15, R203, 0x1, 0x1c1f ;  /* 0x003c1f00cb0f7f89 */ /* 0x000e6400000e0000 */
[----:B------:R-:W-:Y:S02]  /*54c0*/  FSEL R197, R197, -INF , !P6 ;  /* 0xff800000c5c57808 */ /* 0x000fe40007000000 */
[----:B------:R-:W-:Y:S01]  /*54d0*/  PLOP3.LUT P6, PT, PT, PT, UP0, 0x40, 0x0 ;  /* 0x000000000000781c */ /* 0x000fe20003fce808 */
[--C-:B-1----:R-:W-:Y:S02]  /*54e0*/  IMAD.IADD R21, R21, 0x1, R15.reuse ;  /* 0x0000000115157824 */ /* 0x102fe400078e020f */
[----:B------:R-:W-:-:S10]  /*54f0*/  IMAD.IADD R20, R20, 0x1, R15 ;  /* 0x0000000114147824 */ /* 0x000fd400078e020f */
[----:B------:R-:W-:Y:S05]  /*5500*/  @P6 BRA `(.L_x_10859) ;  /* 0x0000000000586947 */ /* 0x000fea0003800000 */
        /* <DEDUP_REMOVED lines=12> */
.L_x_10861:
[----:B------:R-:W-:-:S05]  /*55d0*/  IMAD.U32 R14, RZ, RZ, UR25 ;  /* 0x00000019ff0e7e24 */ /* 0x000fca000f8e00ff */
[----:B------:R-:W-:-:S13]  /*55e0*/  ISETP.NE.AND P6, PT, R14, 0x1, PT ;  /* 0x000000010e00780c */ /* 0x000fda0003fc5270 */
[----:B------:R-:W1:Y:S02]  /*55f0*/  @P6 LDC.64 R10, c[0x0][0x9e8] ;  /* 0x00027a00ff0a6b82 */ /* 0x000e640000000a00 */
[----:B-1----:R-:W-:-:S05]  /*5600*/  @P6 IMAD.HI.U32 R10, R15, R10, RZ ;  /* 0x0000000a0f0a6227 */ /* 0x002fca00078e00ff */
[----:B------:R-:W-:-:S07]  /*5610*/  @P6 SHF.R.U32.HI R15, RZ, R11, R10 ;  /* 0x0000000bff0f6219 */ /* 0x000fce000001160a */
.L_x_10862:
[----:B------:R-:W-:Y:S05]  /*5620*/  BSYNC B0 ;  /* 0x0000000000007941 */ /* 0x000fea0003800000 */
.L_x_10860:
[----:B------:R-:W-:-:S04]  /*5630*/  IMAD R13, R18, -0x2, R13 ;  /* 0xfffffffe120d7824 */ /* 0x000fc800078e020d */
[----:B------:R-:W-:-:S05]  /*5640*/  IMAD R15, R15, R14, R13 ;  /* 0x0000000e0f0f7224 */ /* 0x000fca00078e020d */
[----:B------:R-:W-:Y:S02]  /*5650*/  VIADDMNMX R21, R15, R14, R21, PT ;  /* 0x0000000e0f157246 */ /* 0x000fe40003800115 */
[----:B------:R-:W-:-:S07]  /*5660*/  VIMNMX R20, R20, R15, !PT ;  /* 0x0000000f14147248 */ /* 0x000fce0007fe0100 */
.L_x_10859:
[----:B------:R-:W-:Y:S01]  /*5670*/  ISETP.GT.AND P1, PT, R20, 0x1, !P1 ;  /* 0x000000011400780c */ /* 0x000fe20004f24270 */
[----:B------:R-:W-:Y:S01]  /*5680*/  UMOV UR6, UR24 ;  /* 0x0000001800067c82 */ /* 0x000fe20008000000 */
[----:B------:R-:W-:Y:S02]  /*5690*/  LOP3.LUT P6, RZ, R17, 0x10000, RZ, 0xc0, !PT ;  /* 0x0001000011ff7812 */ /* 0x000fe400078cc0ff */
[----:B------:R-:W-:Y:S02]  /*56a0*/  ISETP.LT.OR P1, PT, R21, 0x2, P1 ;  /* 0x000000021500780c */ /* 0x000fe40000f21670 */
[----:B------:R-:W-:Y:S02]  /*56b0*/  FMNMX.FTZ R10, R215, R2, !PT ;  /* 0x00000002d70a7209 */ /* 0x000fe40007810000 */
[----:B------:R-:W-:Y:S02]  /*56c0*/  FSEL R155, R155, -INF , !P1 ;  /* 0xff8000009b9b7808 */ /* 0x000fe40004800000 */
[----:B------:R-:W-:-:S02]  /*56d0*/  LOP3.LUT P1, RZ, R17, 0x2, RZ, 0xc0, !PT ;  /* 0x0000000211ff7812 */ /* 0x000fc4000782c0ff */
[----:B------:R-:W-:Y:S02]  /*56e0*/  FMNMX.FTZ R11, R153, R10, !PT ;  /* 0x0000000a990b7209 */ /* 0x000fe40007810000 */
[----:B------:R-:W-:Y:S02]  /*56f0*/  ISETP.GT.AND P1, PT, R20, 0x8, !P1 ;  /* 0x000000081400780c */ /* 0x000fe40004f24270 */
[----:B------:R-:W-:Y:S02]  /*5700*/  FMNMX.FTZ R10, R156, R11, !PT ;  /* 0x0000000b9c0a7209 */ /* 0x000fe40007810000 */
[----:B------:R-:W-:Y:S02]  /*5710*/  ISETP.LT.OR P1, PT, R21, 0x9, P1 ;  /* 0x000000091500780c */ /* 0x000fe40000f21670 */
[----:B------:R-:W-:Y:S02]  /*5720*/  FMNMX.FTZ R11, R157, R10, !PT ;  /* 0x0000000a9d0b7209 */ /* 0x000fe40007810000 */
[----:B------:R-:W-:-:S02]  /*5730*/  FSEL R158, R158, -INF , !P1 ;  /* 0xff8000009e9e7808 */ /* 0x000fc40004800000 */
[----:B------:R-:W-:Y:S02]  /*5740*/  LOP3.LUT P1, RZ, R17, 0x4, RZ, 0xc0, !PT ;  /* 0x0000000411ff7812 */ /* 0x000fe4000782c0ff */
[----:B------:R-:W-:Y:S02]  /*5750*/  FMNMX.FTZ R10, R160, R11, !PT ;  /* 0x0000000ba00a7209 */ /* 0x000fe40007810000 */
[----:B------:R-:W-:Y:S02]  /*5760*/  ISETP.GT.AND P1, PT, R20, 0x9, !P1 ;  /* 0x000000091400780c */ /* 0x000fe40004f24270 */
[----:B------:R-:W-:Y:S02]  /*5770*/  FMNMX.FTZ R11, R161, R10, !PT ;  /* 0x0000000aa10b7209 */ /* 0x000fe40007810000 */
[----:B------:R-:W-:Y:S02]  /*5780*/  ISETP.LT.OR P1, PT, R21, 0xa, P1 ;  /* 0x0000000a1500780c */ /* 0x000fe40000f21670 */
[----:B------:R-:W-:-:S02]  /*5790*/  FMNMX.FTZ R10, R164, R11, !PT ;  /* 0x0000000ba40a7209 */ /* 0x000fc40007810000 */
[----:B------:R-:W-:Y:S02]  /*57a0*/  FSEL R159, R159, -INF , !P1 ;  /* 0xff8000009f9f7808 */ /* 0x000fe40004800000 */
[----:B------:R-:W-:Y:S02]  /*57b0*/  LOP3.LUT P1, RZ, R17, 0x8, RZ, 0xc0, !PT ;  /* 0x0000000811ff7812 */ /* 0x000fe4000782c0ff */
[----:B------:R-:W-:Y:S02]  /*57c0*/  FMNMX.FTZ R11, R165, R10, !PT ;  /* 0x0000000aa50b7209 */ /* 0x000fe40007810000 */
[----:B------:R-:W-:Y:S02]  /*57d0*/  ISETP.GT.AND P1, PT, R20, 0x10, !P1 ;  /* 0x000000101400780c */ /* 0x000fe40004f24270 */
[----:B------:R-:W-:Y:S02]  /*57e0*/  FMNMX.FTZ R10, R168, R11, !PT ;  /* 0x0000000ba80a7209 */ /* 0x000fe40007810000 */
[----:B------:R-:W-:-:S02]  /*57f0*/  ISETP.LT.OR P1, PT, R21, 0x11, P1 ;  /* 0x000000111500780c */ /* 0x000fc40000f21670 */
[----:B------:R-:W-:Y:S02]  /*5800*/  FMNMX.FTZ R11, R169, R10, !PT ;  /* 0x0000000aa90b7209 */ /* 0x000fe40007810000 */
[----:B------:R-:W-:Y:S02]  /*5810*/  FSEL R162, R162, -INF , !P1 ;  /* 0xff800000a2a27808 */ /* 0x000fe40004800000 */
[----:B------:R-:W-:Y:S02]  /*5820*/  LOP3.LUT P1, RZ, R17, 0x10, RZ, 0xc0, !PT ;  /* 0x0000001011ff7812 */ /* 0x000fe4000782c0ff */
[----:B------:R-:W-:Y:S02]  /*5830*/  FMNMX.FTZ R10, R172, R11, !PT ;  /* 0x0000000bac0a7209 */ /* 0x000fe40007810000 */
[----:B------:R-:W-:Y:S02]  /*5840*/  ISETP.GT.AND P1, PT, R20, 0x11, !P1 ;  /* 0x000000111400780c */ /* 0x000fe40004f24270 */
[----:B------:R-:W-:-:S02]  /*5850*/  FMNMX.FTZ R11, R173, R10, !PT ;  /* 0x0000000aad0b7209 */ /* 0x000fc40007810000 */
[----:B------:R-:W-:Y:S02]  /*5860*/  ISETP.LT.OR P1, PT, R21, 0x12, P1 ;  /* 0x000000121500780c */ /* 0x000fe40000f21670 */
[----:B------:R-:W-:Y:S02]  /*5870*/  FMNMX.FTZ R10, R176, R11, !PT ;  /* 0x0000000bb00a7209 */ /* 0x000fe40007810000 */
[----:B------:R-:W-:Y:S02]  /*5880*/  FSEL R163, R163, -INF , !P1 ;  /* 0xff800000a3a37808 */ /* 0x000fe40004800000 */
[----:B------:R-:W-:Y:S02]  /*5890*/  LOP3.LUT P1, RZ, R17, 0x20000, RZ, 0xc0, !PT ;  /* 0x0002000011ff7812 */ /* 0x000fe4000782c0ff */
        /* <DEDUP_REMOVED lines=18> */
[----:B------:R-:W-:Y:S02]  /*59c0*/  LOP3.LUT P1, RZ, R17, 0x4000, RZ, 0xc0, !PT ;  /* 0x0000400011ff7812 */ /* 0x000fe4000782c0ff */
[----:B------:R-:W-:-:S02]  /*59d0*/  FMNMX.FTZ R11, R193, R10, !PT ;  /* 0x0000000ac10b7209 */ /* 0x000fc40007810000 */
[----:B------:R-:W-:Y:S02]  /*59e0*/  ISETP.GT.AND P1, PT, R20, 0x21, !P1 ;  /* 0x000000211400780c */ /* 0x000fe40004f24270 */
[----:B------:R-:W-:Y:S02]  /*59f0*/  FMNMX.FTZ R10, R196, R11, !PT ;  /* 0x0000000bc40a7209 */ /* 0x000fe40007810000 */
[----:B------:R-:W-:Y:S02]  /*5a00*/  ISETP.LT.OR P1, PT, R21, 0x22, P1 ;  /* 0x000000221500780c */ /* 0x000fe40000f21670 */
[----:B------:R-:W-:Y:S02]  /*5a10*/  FMNMX.FTZ R13, R197, R10, !PT ;  /* 0x0000000ac50d7209 */ /* 0x000fe40007810000 */
[----:B------:R-:W-:Y:S02]  /*5a20*/  FSEL R171, R171, -INF , !P1 ;  /* 0xff800000abab7808 */ /* 0x000fe40004800000 */
[C---:B------:R-:W-:Y:S01]  /*5a30*/  LOP3.LUT P1, RZ, R17.reuse, 0x2000, RZ, 0xc0, !PT ;  /* 0x0000200011ff7812 */ /* 0x040fe2000782c0ff */
[----:B------:R-:W1:Y:S01]  /*5a40*/  SHFL.BFLY PT, R10, R13, 0x2, 0x1f ;  /* 0x0c401f000d0a7f89 */ /* 0x000e6200000e0000 */
[----:B------:R-:W-:-:S02]  /*5a50*/  LOP3.LUT P6, RZ, R17, 0x20, RZ, 0xc0, !PT ;  /* 0x0000002011ff7812 */ /* 0x000fc400078cc0ff */
[C---:B------:R-:W-:Y:S02]  /*5a60*/  ISETP.GT.AND P1, PT, R20.reuse, 0x28, !P1 ;  /* 0x000000281400780c */ /* 0x040fe40004f24270 */
[----:B------:R-:W-:Y:S02]  /*5a70*/  ISETP.GT.AND P2, PT, R20, 0x49, !P2 ;  /* 0x000000491400780c */ /* 0x000fe40005744270 */
[C---:B------:R-:W-:Y:S02]  /*5a80*/  ISETP.LT.OR P1, PT, R21.reuse, 0x29, P1 ;  /* 0x000000291500780c */ /* 0x040fe40000f21670 */
[----:B------:R-:W-:Y:S02]  /*5a90*/  ISETP.LT.OR P2, PT, R21, 0x4a, P2 ;  /* 0x0000004a1500780c */ /* 0x000fe40001741670 */
[----:B------:R-:W-:Y:S02]  /*5aa0*/  FSEL R174, R174, -INF , !P1 ;  /* 0xff800000aeae7808 */ /* 0x000fe40004800000 */
[----:B------:R-:W-:-:S02]  /*5ab0*/  LOP3.LUT P1, RZ, R17, 0x1000, RZ, 0xc0, !PT ;  /* 0x0000100011ff7812 */ /* 0x000fc4000782c0ff */
[C---:B------:R-:W-:Y:S02]  /*5ac0*/  ISETP.GT.AND P3, PT, R20.reuse, 0x50, !P3 ;  /* 0x000000501400780c */ /* 0x040fe40005f64270 */
[----:B------:R-:W-:Y:S02]  /*5ad0*/  ISETP.GT.AND P1, PT, R20, 0x29, !P1 ;  /* 0x000000291400780c */ /* 0x000fe40004f24270 */
[----:B------:R-:W-:Y:S02]  /*5ae0*/  FSEL R191, R191, -INF , !P2 ;  /* 0xff800000bfbf7808 */ /* 0x000fe40005000000 */
[C---:B------:R-:W-:Y:S02]  /*5af0*/  ISETP.LT.OR P1, PT, R21.reuse, 0x2a, P1 ;  /* 0x0000002a1500780c */ /* 0x040fe40000f21670 */
[----:B------:R-:W-:Y:S02]  /*5b00*/  ISETP.LT.OR P3, PT, R21, 0x51, P3 ;  /* 0x000000511500780c */ /* 0x000fe40001f61670 */
[----:B------:R-:W-:-:S02]  /*5b10*/  FSEL R175, R175, -INF , !P1 ;  /* 0xff800000afaf7808 */ /* 0x000fc40004800000 */
[----:B------:R-:W-:Y:S02]  /*5b20*/  LOP3.LUT P1, RZ, R17, 0x800, RZ, 0xc0, !PT ;  /* 0x0000080011ff7812 */ /* 0x000fe4000782c0ff */
[----:B-1----:R-:W-:Y:S02]  /*5b30*/  FMNMX.FTZ R15, R13, R10, !PT ;  /* 0x0000000a0d0f7209 */ /* 0x002fe40007810000 */
[C---:B------:R-:W-:Y:S02]  /*5b40*/  ISETP.GT.AND P1, PT, R20.reuse, 0x30, !P1 ;  /* 0x000000301400780c */ /* 0x040fe40004f24270 */
[----:B------:R-:W-:Y:S01]  /*5b50*/  ISETP.GT.AND P4, PT, R20, 0x51, !P4 ;  /* 0x000000511400780c */ /* 0x000fe20006784270 */
[----:B------:R-:W1:Y:S01]  /*5b60*/  SHFL.BFLY PT, R10, R15, 0x1, 0x1f ;  /* 0x0c201f000f0a7f89 */ /* 0x000e6200000e0000 */
[----:B------:R-:W-:Y:S02]  /*5b70*/  ISETP.LT.OR P1, PT, R21, 0x31, P1 ;  /* 0x000000311500780c */ /* 0x000fe40000f21670 */
[----:B------:R-:W-:-:S02]  /*5b80*/  FSEL R194, R194, -INF , !P3 ;  /* 0xff800000c2c27808 */ /* 0x000fc40005800000 */
[----:B------:R-:W-:Y:S02]  /*5b90*/  FSEL R178, R178, -INF , !P1 ;  /* 0xff800000b2b27808 */ /* 0x000fe40004800000 */
[----:B------:R-:W-:Y:S02]  /*5ba0*/  LOP3.LUT P1, RZ, R17, 0x400, RZ, 0xc0, !PT ;  /* 0x0000040011ff7812 */ /* 0x000fe4000782c0ff */
[C---:B------:R-:W-:Y:S02]  /*5bb0*/  ISETP.GT.AND P5, PT, R20.reuse, 0x58, !P5 ;  /* 0x000000581400780c */ /* 0x040fe40006fa4270 */
[----:B------:R-:W-:Y:S02]  /*5bc0*/  ISETP.GT.AND P1, PT, R20, 0x31, !P1 ;  /* 0x000000311400780c */ /* 0x000fe40004f24270 */
[C---:B------:R-:W-:Y:S02]  /*5bd0*/  ISETP.LT.OR P4, PT, R21.reuse, 0x52, P4 ;  /* 0x000000521500780c */ /* 0x040fe40002781670 */
[----:B------:R-:W-:-:S02]  /*5be0*/  ISETP.LT.OR P1, PT, R21, 0x32, P1 ;  /* 0x000000321500780c */ /* 0x000fc40000f21670 */
[----:B------:R-:W-:Y:S02]  /*5bf0*/  ISETP.LT.OR P5, PT, R21, 0x59, P5 ;  /* 0x000000591500780c */ /* 0x000fe40002fa1670 */
[----:B------:R-:W-:Y:S02]  /*5c00*/  FSEL R179, R179, -INF , !P1 ;  /* 0xff800000b3b37808 */ /* 0x000fe40004800000 */
[----:B------:R-:W-:Y:S02]  /*5c10*/  LOP3.LUT P1, RZ, R17, 0x200, RZ, 0xc0, !PT ;  /* 0x0000020011ff7812 */ /* 0x000fe4000782c0ff */
[----:B------:R-:W-:Y:S02]  /*5c20*/  FSEL R195, R195, -INF , !P4 ;  /* 0xff800000c3c37808 */ /* 0x000fe40006000000 */
[----:B------:R-:W-:Y:S02]  /*5c30*/  ISETP.GT.AND P1, PT, R20, 0x38, !P1 ;  /* 0x000000381400780c */ /* 0x000fe40004f24270 */
[----:B-1----:R-:W-:-:S02]  /*5c40*/  FMNMX.FTZ R10, R15, R10, !PT ;  /* 0x0000000a0f0a7209 */ /* 0x002fc40007810000 */
[----:B------:R-:W-:Y:S02]  /*5c50*/  ISETP.LT.OR P1, PT, R21, 0x39, P1 ;  /* 0x000000391500780c */ /* 0x000fe40000f21670 */
[----:B------:R-:W-:Y:S01]  /*5c60*/  FSEL R198, R198, -INF , !P5 ;  /* 0xff800000c6c67808 */ /* 0x000fe20006800000 */
[----:B------:R-:W-:Y:S01]  /*5c70*/  FMUL.FTZ R14, R10, UR6 ;  /* 0x000000060a0e7c20 */ /* 0x000fe20008410000 */
[----:B------:R-:W-:Y:S02]  /*5c80*/  FSEL R182, R182, -INF , !P1 ;  /* 0xff800000b6b67808 */ /* 0x000fe40004800000 */
[----:B------:R-:W-:-:S04]  /*5c90*/  LOP3.LUT P1, RZ, R17, 0x100, RZ, 0xc0, !PT ;  /* 0x0000010011ff7812 */ /* 0x000fc8000782c0ff */
[----:B------:R-:W-:-:S04]  /*5ca0*/  ISETP.GT.AND P1, PT, R20, 0x39, !P1 ;  /* 0x000000391400780c */ /* 0x000fc80004f24270 */
[----:B------:R-:W-:-:S04]  /*5cb0*/  ISETP.LT.OR P1, PT, R21, 0x3a, P1 ;  /* 0x0000003a1500780c */ /* 0x000fc80000f21670 */
        /* <DEDUP_REMOVED lines=9> */
[----:B------:R-:W-:Y:S02]  /*5d50*/  ISETP.GT.AND P1, PT, R20, 0x48, !P6 ;  /* 0x000000481400780c */ /* 0x000fe40007724270 */
[----:B------:R-:W-:Y:S02]  /*5d60*/  LOP3.LUT P6, RZ, R17, 0x40000, RZ, 0xc0, !PT ;  /* 0x0004000011ff7812 */ /* 0x000fe400078cc0ff */
[----:B------:R-:W-:-:S04]  /*5d70*/  ISETP.LT.OR P1, PT, R21, 0x49, P1 ;  /* 0x000000491500780c */ /* 0x000fc80000f21670 */
[----:B------:R-:W-:Y:S02]  /*5d80*/  FSEL R190, R190, -INF , !P1 ;  /* 0xff800000bebe7808 */ /* 0x000fe40004800000 */
[C---:B------:R-:W-:Y:S02]  /*5d90*/  ISETP.GT.AND P1, PT, R20.reuse, RZ, !P6 ;  /* 0x000000ff1400720c */ /* 0x040fe40007724270 */
[----:B------:R-:W-:Y:S02]  /*5da0*/  LOP3.LUT P6, RZ, R17, 0x1, RZ, 0xc0, !PT ;  /* 0x0000000111ff7812 */ /* 0x000fe400078cc0ff */
        /* <DEDUP_REMOVED lines=8> */
[--C-:B------:R-:W-:Y:S01]  /*5e30*/  FFMA.FTZ R203, R156, UR6, -R14.reuse ;  /* 0x000000069ccb7c23 */ /* 0x100fe2000801080e */
[----:B------:R-:W-:Y:S01]  /*5e40*/  FMNMX.FTZ R154, R158, R15, !PT ;  /* 0x0000000f9e9a7209 */ /* 0x000fe20007810000 */
[--C-:B------:R-:W-:Y:S01]  /*5e50*/  FFMA.FTZ R13, R153, UR6, -R14.reuse ;  /* 0x00000006990d7c23 */ /* 0x100fe2000801080e */
[--C-:B------:R-:W-:Y:S01]  /*5e60*/  FFMA.FTZ R204, R160, UR6, -R14.reuse ;  /* 0x00000006a0cc7c23 */ /* 0x100fe2000801080e */
[----:B------:R-:W-:Y:S01]  /*5e70*/  FSEL R199, R199, -INF , !P2 ;  /* 0xff800000c7c77808 */ /* 0x000fe20005000000 */
[--C-:B------:R-:W-:Y:S01]  /*5e80*/  FFMA.FTZ R152, R215, UR6, -R14.reuse ;  /* 0x00000006d7987c23 */ /* 0x100fe2000801080e */
[----:B------:R-:W-:Y:S01]  /*5e90*/  FMNMX.FTZ R15, R159, R154, !PT ;  /* 0x0000009a9f0f7209 */ /* 0x000fe20007810000 */
[--C-:B------:R-:W-:Y:S01]  /*5ea0*/  FFMA.FTZ R196, R196, UR6, -R14.reuse ;  /* 0x00000006c4c47c23 */ /* 0x100fe2000801080e */
[----:B------:R1:W-:Y:S02]  /*5eb0*/  MUFU.EX2 R154, R203 ;  /* 0x000000cb009a7308 */ /* 0x0003e40000000800 */
[----:B------:R-:W-:Y:S01]  /*5ec0*/  FMNMX.FTZ R156, R162, R15, !PT ;  /* 0x0000000fa29c7209 */ /* 0x000fe20007810000 */
[----:B------:R-:W-:-:S03]  /*5ed0*/  FFMA.FTZ R15, R157, UR6, -R14 ;  /* 0x000000069d0f7c23 */ /* 0x000fc6000801080e */
[----:B------:R-:W-:Y:S02]  /*5ee0*/  FMNMX.FTZ R153, R163, R156, !PT ;  /* 0x0000009ca3997209 */ /* 0x000fe40007810000 */
[----:B------:R-:W-:Y:S01]  /*5ef0*/  MUFU.EX2 R152, R152 ;  /* 0x0000009800987308 */ /* 0x000fe20000000800 */
[----:B-1----:R-:W-:Y:S01]  /*5f00*/  FFMA.FTZ R203, R165, UR6, -R14 ;  /* 0x00000006a5cb7c23 */ /* 0x002fe2000801080e */
[----:B------:R-:W-:-:S04]  /*5f10*/  FMNMX.FTZ R156, R166, R153, !PT ;  /* 0x00000099a69c7209 */ /* 0x000fc80007810000 */
[----:B------:R-:W-:Y:S02]  /*5f20*/  FMNMX.FTZ R153, R167, R156, !PT ;  /* 0x0000009ca7997209 */ /* 0x000fe40007810000 */
[----:B------:R1:W-:Y:S02]  /*5f30*/  MUFU.EX2 R156, R204 ;  /* 0x000000cc009c7308 */ /* 0x0003e40000000800 */
[----:B------:R-:W-:Y:S01]  /*5f40*/  FMNMX.FTZ R160, R170, R153, !PT ;  /* 0x00000099aaa07209 */ /* 0x000fe20007810000 */
[----:B------:R-:W-:-:S03]  /*5f50*/  FFMA.FTZ R153, R161, UR6, -R14 ;  /* 0x00000006a1997c23 */ /* 0x000fc6000801080e */
[----:B------:R-:W-:Y:S02]  /*5f60*/  FMNMX.FTZ R157, R171, R160, !PT ;  /* 0x000000a0ab9d7209 */ /* 0x000fe40007810000 */
[----:B------:R-:W-:Y:S01]  /*5f70*/  MUFU.EX2 R13, R13 ;  /* 0x0000000d000d7308 */ /* 0x000fe20000000800 */
[--C-:B-1----:R-:W-:Y:S01]  /*5f80*/  FFMA.FTZ R204, R169, UR6, -R14.reuse ;  /* 0x00000006a9cc7c23 */ /* 0x102fe2000801080e */
[----:B------:R-:W-:Y:S01]  /*5f90*/  FMNMX.FTZ R160, R174, R157, !PT ;  /* 0x0000009daea07209 */ /* 0x000fe20007810000 */
[----:B------:R-:W-:-:S03]  /*5fa0*/  FFMA.FTZ R157, R164, UR6, -R14 ;  /* 0x00000006a49d7c23 */ /* 0x000fc6000801080e */
[----:B------:R-:W-:Y:S02]  /*5fb0*/  FMNMX.FTZ R161, R175, R160, !PT ;  /* 0x000000a0afa17209 */ /* 0x000fe40007810000 */
[----:B------:R-:W-:Y:S02]  /*5fc0*/  MUFU.EX2 R15, R15 ;  /* 0x0000000f000f7308 */ /* 0x000fe40000000800 */
[----:B------:R-:W-:-:S04]  /*5fd0*/  FMNMX.FTZ R160, R178, R161, !PT ;  /* 0x000000a1b2a07209 */ /* 0x000fc80007810000 */
[----:B------:R-:W-:Y:S02]  /*5fe0*/  FMNMX.FTZ R161, R179, R160, !PT ;  /* 0x000000a0b3a17209 */ /* 0x000fe40007810000 */
[----:B------:R-:W-:Y:S02]  /*5ff0*/  MUFU.EX2 R153, R153 ;  /* 0x0000009900997308 */ /* 0x000fe40000000800 */
[----:B------:R-:W-:Y:S01]  /*6000*/  FMNMX.FTZ R164, R182, R161, !PT ;  /* 0x000000a1b6a47209 */ /* 0x000fe20007810000 */
[----:B------:R-:W-:-:S03]  /*6010*/  FFMA.FTZ R161, R168, UR6, -R14 ;  /* 0x00000006a8a17c23 */ /* 0x000fc6000801080e */
[----:B------:R-:W-:Y:S02]  /*6020*/  FMNMX.FTZ R165, R183, R164, !PT ;  /* 0x000000a4b7a57209 */ /* 0x000fe40007810000 */
[----:B------:R-:W-:Y:S02]  /*6030*/  MUFU.EX2 R157, R157 ;  /* 0x0000009d009d7308 */ /* 0x000fe40000000800 */
[----:B------:R-:W-:-:S04]  /*6040*/  FMNMX.FTZ R164, R186, R165, !PT ;  /* 0x000000a5baa47209 */ /* 0x000fc80007810000 */
[----:B------:R-:W-:Y:S02]  /*6050*/  FMNMX.FTZ R165, R187, R164, !PT ;  /* 0x000000a4bba57209 */ /* 0x000fe40007810000 */
[----:B------:R1:W-:Y:S02]  /*6060*/  MUFU.EX2 R164, R204 ;  /* 0x000000cc00a47308 */ /* 0x0003e40000000800 */
[----:B------:R-:W-:Y:S01]  /*6070*/  FMNMX.FTZ R168, R190, R165, !PT ;  /* 0x000000a5bea87209 */ /* 0x000fe20007810000 */
[--C-:B------:R-:W-:Y:S01]  /*6080*/  FFMA.FTZ R165, R172, UR6, -R14.reuse ;  /* 0x00000006aca57c23 */ /* 0x100fe2000801080e */
[--C-:B------:R-:W-:Y:S02]  /*6090*/  FFMA.FTZ R172, R177, UR6, -R14.reuse ;  /* 0x00000006b1ac7c23 */ /* 0x100fe4000801080e */
[----:B------:R-:W-:Y:S01]  /*60a0*/  FMNMX.FTZ R169, R191, R168, !PT ;  /* 0x000000a8bfa97209 */ /* 0x000fe20007810000 */
[--C-:B------:R-:W-:Y:S01]  /*60b0*/  FFMA.FTZ R168, R173, UR6, -R14.reuse ;  /* 0x00000006ada87c23 */ /* 0x100fe2000801080e */
[--C-:B------:R-:W-:Y:S01]  /*60c0*/  FFMA.FTZ R173, R184, UR6, -R14.reuse ;  /* 0x00000006b8ad7c23 */ /* 0x100fe2000801080e */
[--C-:B------:R-:W-:Y:S01]  /*60d0*/  FFMA.FTZ R184, R189, UR6, -R14.reuse ;  /* 0x00000006bdb87c23 */ /* 0x100fe2000801080e */
[----:B------:R-:W-:Y:S01]  /*60e0*/  FMNMX.FTZ R20, R194, R169, !PT ;  /* 0x000000a9c2147209 */ /* 0x000fe20007810000 */
[--C-:B------:R-:W-:Y:S01]  /*60f0*/  FFMA.FTZ R169, R180, UR6, -R14.reuse ;  /* 0x00000006b4a97c23 */ /* 0x100fe2000801080e */
[----:B------:R-:W-:Y:S01]  /*6100*/  FFMA.FTZ R180, R185, UR6, -R14 ;  /* 0x00000006b9b47c23 */ /* 0x000fe2000801080e */
[----:B------:R-:W-:Y:S01]  /*6110*/  FSEL R189, R10, RZ, P1 ;  /* 0x000000ff0abd7208 */ /* 0x000fe20000800000 */
[----:B------:R-:W-:Y:S01]  /*6120*/  MUFU.EX2 R160, R203 ;  /* 0x000000cb00a07308 */ /* 0x000fe20000000800 */
[----:B------:R-:W-:-:S03]  /*6130*/  FMNMX.FTZ R21, R195, R20, !PT ;  /* 0x00000014c3157209 */ /* 0x000fc60007810000 */
[----:B------:R-:W-:Y:S01]  /*6140*/  FADD.FTZ R189, -R189, R2 ;  /* 0x00000002bdbd7221 */ /* 0x000fe20000010100 */
[----:B------:R-:W-:Y:S01]  /*6150*/  FMNMX.FTZ R20, R198, R21, !PT ;  /* 0x00000015c6147209 */ /* 0x000fe20007810000 */
[--C-:B------:R-:W-:Y:S01]  /*6160*/  FFMA.FTZ R21, R176, UR6, -R14.reuse ;  /* 0x00000006b0157c23 */ /* 0x100fe2000801080e */
[--C-:B------:R-:W-:Y:S01]  /*6170*/  FFMA.FTZ R176, R181, UR6, -R14.reuse ;  /* 0x00000006b5b07c23 */ /* 0x100fe2000801080e */
[--C-:B------:R-:W-:Y:S01]  /*6180*/  FFMA.FTZ R181, R192, UR6, -R14.reuse ;  /* 0x00000006c0b57c23 */ /* 0x100fe2000801080e */
[----:B------:R-:W-:Y:S01]  /*6190*/  FMNMX.FTZ R20, R199, R20, !PT ;  /* 0x00000014c7147209 */ /* 0x000fe20007810000 */
[----:B------:R-:W-:Y:S04]  /*61a0*/  MUFU.EX2 R161, R161 ;  /* 0x000000a100a17308 */ /* 0x000fe80000000800 */
[----:B------:R-:W2:Y:S04]  /*61b0*/  SHFL.BFLY PT, R177, R20, 0x2, 0x1f ;  /* 0x0c401f0014b17f89 */ /* 0x000ea800000e0000 */
[----:B------:R-:W-:Y:S08]  /*61c0*/  MUFU.EX2 R165, R165 ;  /* 0x000000a500a57308 */ /* 0x000ff00000000800 */
[----:B------:R-:W-:Y:S08]  /*61d0*/  MUFU.EX2 R168, R168 ;  /* 0x000000a800a87308 */ /* 0x000ff00000000800 */
[----:B------:R-:W-:Y:S01]  /*61e0*/  MUFU.EX2 R21, R21 ;  /* 0x0000001500157308 */ /* 0x000fe20000000800 */
[----:B--2---:R-:W-:Y:S01]  /*61f0*/  FMNMX.FTZ R185, R20, R177, !PT ;  /* 0x000000b114b97209 */ /* 0x004fe20007810000 */
[--C-:B------:R-:W-:Y:S01]  /*6200*/  FFMA.FTZ R177, R188, UR6, -R14.reuse ;  /* 0x00000006bcb17c23 */ /* 0x100fe2000801080e */
[----:B------:R-:W-:-:S05]  /*6210*/  FFMA.FTZ R188, R193, UR6, -R14 ;  /* 0x00000006c1bc7c23 */ /* 0x000fca000801080e */
[----:B------:R-:W-:Y:S01]  /*6220*/  MUFU.EX2 R172, R172 ;  /* 0x000000ac00ac7308 */ /* 0x000fe20000000800 */
[----:B------:R-:W2:Y:S07]  /*6230*/  SHFL.BFLY PT, R20, R185, 0x1, 0x1f ;  /* 0x0c201f00b9147f89 */ /* 0x000eae00000e0000 */
[----:B------:R-:W-:Y:S08]  /*6240*/  MUFU.EX2 R169, R169 ;  /* 0x000000a900a97308 */ /* 0x000ff00000000800 */
[----:B------:R-:W-:Y:S08]  /*6250*/  MUFU.EX2 R176, R176 ;  /* 0x000000b000b07308 */ /* 0x000ff00000000800 */
[----:B------:R-:W-:Y:S01]  /*6260*/  MUFU.EX2 R173, R173 ;  /* 0x000000ad00ad7308 */ /* 0x000fe20000000800 */
[----:B--2---:R-:W-:Y:S01]  /*6270*/  FMNMX.FTZ R20, R185, R20, !PT ;  /* 0x00000014b9147209 */ /* 0x004fe20007810000 */
[----:B------:R-:W-:Y:S01]  /*6280*/  FMUL.FTZ R185, R189, UR6 ;  /* 0x00000006bdb97c20 */ /* 0x000fe20008410000 */
[----:B------:R-:W-:-:S02]  /*6290*/  FFMA.FTZ R189, R197, UR6, -R14 ;  /* 0x00000006c5bd7c23 */ /* 0x000fc4000801080e */
[C---:B------:R-:W-:Y:S01]  /*62a0*/  FSETP.NEU.FTZ.AND P1, PT, R20.reuse, -INF , PT ;  /* 0xff8000001400780b */ /* 0x040fe20003f3d000 */
[----:B-1----:R-:W-:Y:S02]  /*62b0*/  FMUL.FTZ R204, R20, UR6 ;  /* 0x0000000614cc7c20 */ /* 0x002fe40008410000 */
[----:B------:R-:W1:Y:S03]  /*62c0*/  MUFU.EX2 R185, R185 ;  /* 0x000000b900b97308 */ /* 0x000e660000000800 */
[----:B------:R-:W-:-:S05]  /*62d0*/  FSEL R204, R204, RZ, P1 ;  /* 0x000000ffcccc7208 */ /* 0x000fca0000800000 */
        /* <DEDUP_REMOVED lines=9> */
[----:B-1----:R-:W-:Y:S01]  /*6370*/  FFMA.FTZ R192, R185, R3, R152 ;  /* 0x00000003b9c07223 */ /* 0x002fe20000010098 */
[----:B------:R-:W-:Y:S01]  /*6380*/  MUFU.EX2 R177, R177 ;  /* 0x000000b100b17308 */ /* 0x000fe20000000800 */
[----:B------:R-:W-:Y:S01]  /*6390*/  F2FP.F16.F32.PACK_AB R152, R13, R152 ;  /* 0x000000980d98723e */ /* 0x000fe200000000ff */
[----:B------:R-:W-:Y:S01]  /*63a0*/  FFMA.FTZ R183, R183, UR6, -R204 ;  /* 0x00000006b7b77c23 */ /* 0x000fe200080108cc */
[----:B------:R-:W-:Y:S01]  /*63b0*/  FADD.FTZ R3, R13, R192 ;  /* 0x000000c00d037221 */ /* 0x000fe20000010000 */
[--C-:B------:R-:W-:Y:S01]  /*63c0*/  FFMA.FTZ R192, R159, UR6, -R204.reuse ;  /* 0x000000069fc07c23 */ /* 0x100fe200080108cc */
[--C-:B------:R-:W-:Y:S01]  /*63d0*/  FFMA.FTZ R159, R162, UR6, -R204.reuse ;  /* 0x00000006a29f7c23 */ /* 0x100fe200080108cc */
[--C-:B------:R-:W-:Y:S01]  /*63e0*/  FFMA.FTZ R186, R186, UR6, -R204.reuse ;  /* 0x00000006baba7c23 */ /* 0x100fe200080108cc */
[----:B------:R-:W-:Y:S01]  /*63f0*/  FADD.FTZ R158, R154, R3 ;  /* 0x000000039a9e7221 */ /* 0x000fe20000010000 */
[----:B------:R-:W1:Y:S01]  /*6400*/  MUFU.EX2 R184, R184 ;  /* 0x000000b800b87308 */ /* 0x000e620000000800 */
[----:B------:R-:W-:Y:S01]  /*6410*/  F2FP.F16.F32.PACK_AB R154, R15, R154 ;  /* 0x0000009a0f9a723e */ /* 0x000fe200000000ff */
[----:B------:R-:W-:Y:S01]  /*6420*/  FFMA.FTZ R187, R187, UR6, -R204 ;  /* 0x00000006bbbb7c23 */ /* 0x000fe200080108cc */
[----:B------:R-:W-:Y:S01]  /*6430*/  FADD.FTZ R3, R15, R158 ;  /* 0x0000009e0f037221 */ /* 0x000fe20000010000 */
[--C-:B------:R-:W-:Y:S01]  /*6440*/  FFMA.FTZ R191, R191, UR6, -R204.reuse ;  /* 0x00000006bfbf7c23 */ /* 0x100fe200080108cc */
[--C-:B------:R-:W-:Y:S01]  /*6450*/  FFMA.FTZ R194, R194, UR6, -R204.reuse ;  /* 0x00000006c2c27c23 */ /* 0x100fe200080108cc */
[--C-:B------:R-:W-:Y:S01]  /*6460*/  FFMA.FTZ R195, R195, UR6, -R204.reuse ;  /* 0x00000006c3c37c23 */ /* 0x100fe200080108cc */
[----:B------:R-:W-:Y:S01]  /*6470*/  FADD.FTZ R158, R156, R3 ;  /* 0x000000039c9e7221 */ /* 0x000fe20000010000 */
[----:B------:R2:W-:Y:S01]  /*6480*/  MUFU.EX2 R2, R196 ;  /* 0x000000c400027308 */ /* 0x0005e20000000800 */
[--C-:B------:R-:W-:Y:S01]  /*6490*/  FFMA.FTZ R198, R198, UR6, -R204.reuse ;  /* 0x00000006c6c67c23 */ /* 0x100fe200080108cc */
[----:B------:R-:W-:Y:S01]  /*64a0*/  FFMA.FTZ R199, R199, UR6, -R204 ;  /* 0x00000006c7c77c23 */ /* 0x000fe200080108cc */
[C---:B------:R-:W-:Y:S01]  /*64b0*/  FADD.FTZ R158, R153.reuse, R158 ;  /* 0x0000009e999e7221 */ /* 0x040fe20000010000 */
[----:B------:R-:W-:Y:S01]  /*64c0*/  F2FP.F16.F32.PACK_AB R156, R153, R156 ;  /* 0x0000009c999c723e */ /* 0x000fe200000000ff */
[-C--:B------:R-:W-:Y:S01]  /*64d0*/  FMUL.FTZ R24, R24, R185.reuse ;  /* 0x000000b918187220 */ /* 0x080fe20000410000 */
[----:B------:R-:W-:Y:S01]  /*64e0*/  FMUL.FTZ R25, R25, R185 ;  /* 0x000000b919197220 */ /* 0x000fe20000410000 */
[----:B------:R-:W-:Y:S01]  /*64f0*/  FADD.FTZ R3, R157, R158 ;  /* 0x0000009e9d037221 */ /* 0x000fe20000010000 */
[----:B------:R-:W-:Y:S01]  /*6500*/  MUFU.EX2 R181, R181 ;  /* 0x000000b500b57308 */ /* 0x000fe20000000800 */
[--C-:B--2---:R-:W-:Y:S01]  /*6510*/  FFMA.FTZ R196, R163, UR6, -R204.reuse ;  /* 0x00000006a3c47c23 */ /* 0x104fe200080108cc */
[----:B------:R-:W-:Y:S01]  /*6520*/  FFMA.FTZ R163, R166, UR6, -R204 ;  /* 0x00000006a6a37c23 */ /* 0x000fe200080108cc */
[----:B------:R-:W-:Y:S01]  /*6530*/  FADD.FTZ R158, R160, R3 ;  /* 0x00000003a09e7221 */ /* 0x000fe20000010000 */
[----:B------:R-:W-:Y:S01]  /*6540*/  F2FP.F16.F32.PACK_AB R166, R176, R169 ;  /* 0x000000a9b0a6723e */ /* 0x000fe200000000ff */
[-C--:B------:R-:W-:Y:S01]  /*6550*/  FMUL.FTZ R28, R28, R185.reuse ;  /* 0x000000b91c1c7220 */ /* 0x080fe20000410000 */
[-C--:B------:R-:W-:Y:S01]  /*6560*/  FMUL.FTZ R29, R29, R185.reuse ;  /* 0x000000b91d1d7220 */ /* 0x080fe20000410000 */
[----:B------:R-:W-:Y:S01]  /*6570*/  FADD.FTZ R3, R161, R158 ;  /* 0x0000009ea1037221 */ /* 0x000fe20000010000 */
[----:B------:R-:W-:Y:S01]  /*6580*/  MUFU.EX2 R188, R188 ;  /* 0x000000bc00bc7308 */ /* 0x000fe20000000800 */
[-C--:B------:R-:W-:Y:S01]  /*6590*/  FMUL.FTZ R32, R32, R185.reuse ;  /* 0x000000b920207220 */ /* 0x080fe20000410000 */
[-C--:B------:R-:W-:Y:S01]  /*65a0*/  FMUL.FTZ R33, R33, R185.reuse ;  /* 0x000000b921217220 */ /* 0x080fe20000410000 */
[----:B------:R-:W-:Y:S01]  /*65b0*/  FADD.FTZ R158, R164, R3 ;  /* 0x00000003a49e7221 */ /* 0x000fe20000010000 */
[----:B------:R-:W-:Y:S01]  /*65c0*/  FSEL R3, R20, RZ, P1 ;  /* 0x000000ff14037208 */ /* 0x000fe20000800000 */
[-C--:B------:R-:W-:Y:S01]  /*65d0*/  FMUL.FTZ R36, R36, R185.reuse ;  /* 0x000000b924247220 */ /* 0x080fe20000410000 */
[----:B------:R-:W-:Y:S01]  /*65e0*/  FMUL.FTZ R37, R37, R185 ;  /* 0x000000b925257220 */ /* 0x000fe20000410000 */
[----:B------:R-:W-:Y:S01]  /*65f0*/  FADD.FTZ R193, R165, R158 ;  /* 0x0000009ea5c17221 */ /* 0x000fe20000010000 */
[----:B------:R-:W-:Y:S01]  /*6600*/  MUFU.EX2 R11, R11 ;  /* 0x0000000b000b7308 */ /* 0x000fe20000000800 */
[----:B------:R-:W-:Y:S01]  /*6610*/  FADD.FTZ R3, -R3, R6 ;  /* 0x0000000603037221 */ /* 0x000fe20000010100 */
[--C-:B------:R-:W-:Y:S01]  /*6620*/  FFMA.FTZ R6, R167, UR6, -R204.reuse ;  /* 0x00000006a7067c23 */ /* 0x100fe200080108cc */
[----:B------:R-:W-:Y:S01]  /*6630*/  FADD.FTZ R158, R168, R193 ;  /* 0x000000c1a89e7221 */ /* 0x000fe20000010000 */
[----:B------:R-:W-:Y:S01]  /*6640*/  FFMA.FTZ R167, R170, UR6, -R204 ;  /* 0x00000006aaa77c23 */ /* 0x000fe200080108cc */
[----:B-1----:R-:W-:Y:S01]  /*6650*/  F2FP.F16.F32.PACK_AB R170, R184, R177 ;  /* 0x000000b1b8aa723e */ /* 0x002fe200000000ff */
[-C--:B------:R-:W-:Y:S01]  /*6660*/  FMUL.FTZ R40, R40, R185.reuse ;  /* 0x000000b928287220 */ /* 0x080fe20000410000 */
[----:B------:R-:W-:Y:S01]  /*6670*/  FADD.FTZ R193, R21, R158 ;  /* 0x0000009e15c17221 */ /* 0x000fe20000010000 */
[----:B------:R-:W-:Y:S01]  /*6680*/  FFMA.FTZ R158, R171, UR6, -R204 ;  /* 0x00000006ab9e7c23 */ /* 0x000fe200080108cc */
[----:B------:R-:W1:Y:S01]  /*6690*/  MUFU.EX2 R14, R14 ;  /* 0x0000000e000e7308 */ /* 0x000e620000000800 */
[-C--:B------:R-:W-:Y:S01]  /*66a0*/  FMUL.FTZ R41, R41, R185.reuse ;  /* 0x000000b929297220 */ /* 0x080fe20000410000 */
[----:B------:R-:W-:Y:S01]  /*66b0*/  FADD.FTZ R162, R172, R193 ;  /* 0x000000c1aca27221 */ /* 0x000fe20000010000 */
[-C--:B------:R-:W-:Y:S01]  /*66c0*/  FMUL.FTZ R44, R44, R185.reuse ;  /* 0x000000b92c2c7220 */ /* 0x080fe20000410000 */
[-C--:B------:R-:W-:Y:S01]  /*66d0*/  FMUL.FTZ R45, R45, R185.reuse ;  /* 0x000000b92d2d7220 */ /* 0x080fe20000410000 */
[-C--:B------:R-:W-:Y:S01]  /*66e0*/  FMUL.FTZ R48, R48, R185.reuse ;  /* 0x000000b930307220 */ /* 0x080fe20000410000 */
[----:B------:R-:W-:Y:S01]  /*66f0*/  FADD.FTZ R171, R169, R162 ;  /* 0x000000a2a9ab7221 */ /* 0x000fe20000010000 */
[-C--:B------:R-:W-:Y:S01]  /*6700*/  FMUL.FTZ R49, R49, R185.reuse ;  /* 0x000000b931317220 */ /* 0x080fe20000410000 */
[----:B------:R-:W-:Y:S01]  /*6710*/  MUFU.EX2 R155, R155 ;  /* 0x0000009b009b7308 */ /* 0x000fe20000000800 */
[-C--:B------:R-:W-:Y:S01]  /*6720*/  FMUL.FTZ R52, R52, R185.reuse ;  /* 0x000000b934347220 */ /* 0x080fe20000410000 */
[----:B------:R-:W-:Y:S01]  /*6730*/  FADD.FTZ R162, R176, R171 ;  /* 0x000000abb0a27221 */ /* 0x000fe20000010000 */
[----:B------:R-:W-:Y:S01]  /*6740*/  FMUL.FTZ R176, R3, UR6 ;  /* 0x0000000603b07c20 */ /* 0x000fe20008410000 */
[----:B------:R-:W-:Y:S01]  /*6750*/  FFMA.FTZ R171, R190, UR6, -R204 ;  /* 0x00000006beab7c23 */ /* 0x000fe200080108cc */
[-C--:B------:R-:W-:Y:S01]  /*6760*/  FMUL.FTZ R53, R53, R185.reuse ;  /* 0x000000b935357220 */ /* 0x080fe20000410000 */
[----:B------:R-:W-:Y:S01]  /*6770*/  FADD.FTZ R193, R173, R162 ;  /* 0x000000a2adc17221 */ /* 0x000fe20000010000 */
[----:B------:R-:W-:Y:S01]  /*6780*/  FMUL.FTZ R56, R56, R185 ;  /* 0x000000b938387220 */ /* 0x000fe20000410000 */
[----:B------:R-:W-:Y:S01]  /*6790*/  MUFU.EX2 R192, R192 ;  /* 0x000000c000c07308 */ /* 0x000fe20000000800 */
[----:B-1----:R-:W-:Y:S01]  /*67a0*/  F2FP.F16.F32.PACK_AB R153, R14, R11 ;  /* 0x0000000b0e99723e */ /* 0x002fe200000000ff */
[----:B------:R-:W-:Y:S01]  /*67b0*/  FADD.FTZ R162, R180, R193 ;  /* 0x000000c1b4a27221 */ /* 0x000fe20000010000 */
[-C--:B------:R-:W-:Y:S01]  /*67c0*/  FMUL.FTZ R57, R57, R185.reuse ;  /* 0x000000b939397220 */ /* 0x080fe20000410000 */
[-C--:B------:R-:W-:Y:S01]  /*67d0*/  FMUL.FTZ R60, R60, R185.reuse ;  /* 0x000000b93c3c7220 */ /* 0x080fe20000410000 */
[-C--:B------:R-:W-:Y:S01]  /*67e0*/  FMUL.FTZ R61, R61, R185.reuse ;  /* 0x000000b93d3d7220 */ /* 0x080fe20000410000 */
[----:B------:R-:W-:Y:S01]  /*67f0*/  FADD.FTZ R193, R177, R162 ;  /* 0x000000a2b1c17221 */ /* 0x000fe20000010000 */
[-C--:B------:R-:W-:Y:S01]  /*6800*/  FMUL.FTZ R64, R64, R185.reuse ;  /* 0x000000b940407220 */ /* 0x080fe20000410000 */
[----:B------:R-:W1:Y:S01]  /*6810*/  MUFU.EX2 R176, R176 ;  /* 0x000000b000b07308 */ /* 0x000e620000000800 */
[-C--:B------:R-:W-:Y:S01]  /*6820*/  FMUL.FTZ R65, R65, R185.reuse ;  /* 0x000000b941417220 */ /* 0x080fe20000410000 */
[----:B------:R-:W-:Y:S01]  /*6830*/  FADD.FTZ R162, R184, R193 ;  /* 0x000000c1b8a27221 */ /* 0x000fe20000010000 */
[-C--:B------:R-:W-:Y:S01]  /*6840*/  FMUL.FTZ R68, R68, R185.reuse ;  /* 0x000000b944447220 */ /* 0x080fe20000410000 */
[-C--:B------:R-:W-:Y:S01]  /*6850*/  FMUL.FTZ R69, R69, R185.reuse ;  /* 0x000000b945457220 */ /* 0x080fe20000410000 */
[----:B------:R-:W-:Y:S01]  /*6860*/  FMUL.FTZ R72, R72, R185 ;  /* 0x000000b948487220 */ /* 0x000fe20000410000 */
[----:B------:R-:W-:Y:S01]  /*6870*/  FADD.FTZ R15, R181, R162 ;  /* 0x000000a2b50f7221 */ /* 0x000fe20000010000 */
[----:B------:R-:W-:Y:S01]  /*6880*/  F2FP.F16.F32.PACK_AB R162, R168, R165 ;  /* 0x000000a5a8a2723e */ /* 0x000fe200000000ff */
[----:B------:R2:W-:Y:S01]  /*6890*/  MUFU.EX2 R13, R174 ;  /* 0x000000ae000d7308 */ /* 0x0005e20000000800 */
[----:B------:R-:W-:Y:S01]  /*68a0*/  F2FP.F16.F32.PACK_AB R168, R180, R173 ;  /* 0x000000adb4a8723e */ /* 0x000fe200000000ff */
[----:B------:R-:W-:Y:S01]  /*68b0*/  FADD.FTZ R15, R188, R15 ;  /* 0x0000000fbc0f7221 */ /* 0x000fe20000010000 */
[-C--:B------:R-:W-:Y:S01]  /*68c0*/  FMUL.FTZ R73, R73, R185.reuse ;  /* 0x000000b949497220 */ /* 0x080fe20000410000 */
[-C--:B------:R-:W-:Y:S01]  /*68d0*/  FMUL.FTZ R76, R76, R185.reuse ;  /* 0x000000b94c4c7220 */ /* 0x080fe20000410000 */
[-C--:B------:R-:W-:Y:S01]  /*68e0*/  FMUL.FTZ R77, R77, R185.reuse ;  /* 0x000000b94d4d7220 */ /* 0x080fe20000410000 */
[-C--:B------:R-:W-:Y:S01]  /*68f0*/  FMUL.FTZ R80, R80, R185.reuse ;  /* 0x000000b950507220 */ /* 0x080fe20000410000 */
[-C--:B------:R-:W-:Y:S01]  /*6900*/  FMUL.FTZ R81, R81, R185.reuse ;  /* 0x000000b951517220 */ /* 0x080fe20000410000 */
[----:B------:R-:W3:Y:S01]  /*6910*/  MUFU.EX2 R159, R159 ;  /* 0x0000009f009f7308 */ /* 0x000ee20000000800 */
[----:B--2---:R-:W-:Y:S01]  /*6920*/  FADD.FTZ R174, R2, R15 ;  /* 0x0000000f02ae7221 */ /* 0x004fe20000010000 */
[----:B-1----:R-:W-:Y:S01]  /*6930*/  FFMA.FTZ R15, R176, R0, R11 ;  /* 0x00000000b00f7223 */ /* 0x002fe2000001000b */
        /* <DEDUP_REMOVED lines=13> */
[----:B------:R-:W2:Y:S01]  /*6a10*/  MUFU.EX2 R163, R163 ;  /* 0x000000a300a37308 */ /* 0x000ea20000000800 */
[-C--:B------:R-:W-:Y:S01]  /*6a20*/  FMUL.FTZ R101, R101, R185.reuse ;  /* 0x000000b965657220 */ /* 0x080fe20000410000 */
[----:B---3--:R-:W-:Y:S01]  /*6a30*/  FADD.FTZ R15, R159, R0 ;  /* 0x000000009f0f7221 */ /* 0x008fe20000010000 */
        /* <DEDUP_REMOVED lines=28> */
[----:B------:R-:W-:Y:S01]  /*6c00*/  FMUL.FTZ R149, R149, R185 ;  /* 0x000000b995957220 */ /* 0x000fe20000410000 */
[----:B------:R2:W3:Y:S01]  /*6c10*/  MUFU.EX2 R190, R158 ;  /* 0x0000009e00be7308 */ /* 0x0004e20000000800 */
[----:B------:R-:W-:Y:S01]  /*6c20*/  F2FP.F16.F32.PACK_AB R155, R192, R155 ;  /* 0x0000009bc09b723e */ /* 0x000fe200000000ff */
[-C--:B------:R-:W-:Y:S01]  /*6c30*/  FMUL.FTZ R26, R26, R176.reuse ;  /* 0x000000b01a1a7220 */ /* 0x080fe20000410000 */
[-C--:B------:R-:W-:Y:S01]  /*6c40*/  FMUL.FTZ R27, R27, R176.reuse ;  /* 0x000000b01b1b7220 */ /* 0x080fe20000410000 */
[-C--:B------:R-:W-:Y:S01]  /*6c50*/  FMUL.FTZ R30, R30, R176.reuse ;  /* 0x000000b01e1e7220 */ /* 0x080fe20000410000 */
[-C--:B------:R-:W-:Y:S01]  /*6c60*/  FMUL.FTZ R31, R31, R176.reuse ;  /* 0x000000b01f1f7220 */ /* 0x080fe20000410000 */
[-C--:B------:R-:W-:Y:S01]  /*6c70*/  FMUL.FTZ R34, R34, R176.reuse ;  /* 0x000000b022227220 */ /* 0x080fe20000410000 */
[----:B------:R-:W-:Y:S01]  /*6c80*/  FMUL.FTZ R35, R35, R176 ;  /* 0x000000b023237220 */ /* 0x000fe20000410000 */
[----:B------:R-:W4:Y:S01]  /*6c90*/  MUFU.EX2 R204, R175 ;  /* 0x000000af00cc7308 */ /* 0x000f220000000800 */
[C---:B-1----:R-:W-:Y:S01]  /*6ca0*/  FADD.FTZ R3, R189.reuse, R174 ;  /* 0x000000aebd037221 */ /* 0x042fe20000010000 */
[----:B------:R-:W-:Y:S01]  /*6cb0*/  F2FP.F16.F32.PACK_AB R174, R189, R2 ;  /* 0x00000002bdae723e */ /* 0x000fe200000000ff */
[-C--:B------:R-:W-:Y:S01]  /*6cc0*/  FMUL.FTZ R38, R38, R176.reuse ;  /* 0x000000b026267220 */ /* 0x080fe20000410000 */
[----:B--2---:R-:W-:Y:S01]  /*6cd0*/  F2FP.F16.F32.PACK_AB R158, R160, R157 ;  /* 0x0000009da09e723e */ /* 0x004fe200000000ff */
[-C--:B------:R-:W-:Y:S01]  /*6ce0*/  FMUL.FTZ R39, R39, R176.reuse ;  /* 0x000000b027277220 */ /* 0x080fe20000410000 */
[----:B------:R-:W-:Y:S01]  /*6cf0*/  F2FP.F16.F32.PACK_AB R157, R196, R159 ;  /* 0x0000009fc49d723e */ /* 0x000fe200000000ff */
[-C--:B------:R-:W-:Y:S01]  /*6d00*/  FMUL.FTZ R42, R42, R176.reuse ;  /* 0x000000b02a2a7220 */ /* 0x080fe20000410000 */
[----:B------:R1:W2:Y:S01]  /*6d10*/  MUFU.EX2 R165, R178 ;  /* 0x000000b200a57308 */ /* 0x0002a20000000800 */
[----:B------:R-:W-:Y:S01]  /*6d20*/  F2FP.F16.F32.PACK_AB R159, R6, R163 ;  /* 0x000000a3069f723e */ /* 0x000fe200000000ff */
[-C--:B------:R-:W-:Y:S01]  /*6d30*/  FMUL.FTZ R43, R43, R176.reuse ;  /* 0x000000b02b2b7220 */ /* 0x080fe20000410000 */
[----:B------:R-:W-:Y:S01]  /*6d40*/  F2FP.F16.F32.PACK_AB R160, R164, R161 ;  /* 0x000000a1a4a0723e */ /* 0x000fe200000000ff */
[-C--:B------:R-:W-:Y:S01]  /*6d50*/  FMUL.FTZ R46, R46, R176.reuse ;  /* 0x000000b02e2e7220 */ /* 0x080fe20000410000 */
[----:B------:R-:W-:Y:S01]  /*6d60*/  F2FP.F16.F32.PACK_AB R164, R172, R21 ;  /* 0x00000015aca4723e */ /* 0x000fe200000000ff */
[-C--:B------:R-:W-:Y:S01]  /*6d70*/  FMUL.FTZ R47, R47, R176.reuse ;  /* 0x000000b02f2f7220 */ /* 0x080fe20000410000 */
[----:B---3--:R-:W-:Y:S01]  /*6d80*/  F2FP.F16.F32.PACK_AB R161, R190, R167 ;  /* 0x000000a7bea1723e */ /* 0x008fe200000000ff */
[----:B------:R-:W3:Y:S01]  /*6d90*/  MUFU.EX2 R2, R179 ;  /* 0x000000b300027308 */ /* 0x000ee20000000800 */
[----:B-1----:R-:W-:Y:S01]  /*6da0*/  FADD.FTZ R178, R6, R15 ;  /* 0x0000000f06b27221 */ /* 0x002fe20000010000 */
[----:B------:R-:W-:Y:S01]  /*6db0*/  F2FP.F16.F32.PACK_AB R172, R188, R181 ;  /* 0x000000b5bcac723e */ /* 0x000fe200000000ff */
[-C--:B------:R-:W-:Y:S01]  /*6dc0*/  FMUL.FTZ R50, R50, R176.reuse ;  /* 0x000000b032327220 */ /* 0x080fe20000410000 */
[----:B----4-:R-:W-:Y:S01]  /*6dd0*/  F2FP.F16.F32.PACK_AB R163, R204, R13 ;  /* 0x0000000dcca3723e */ /* 0x010fe200000000ff */
[----:B------:R-:W-:Y:S01]  /*6de0*/  FADD.FTZ R15, R167, R178 ;  /* 0x000000b2a70f7221 */ /* 0x000fe20000010000 */
[-C--:B------:R-:W-:Y:S01]  /*6df0*/  FMUL.FTZ R51, R51, R176.reuse ;  /* 0x000000b033337220 */ /* 0x080fe20000410000 */
[-C--:B------:R-:W-:Y:S01]  /*6e00*/  FMUL.FTZ R54, R54, R176.reuse ;  /* 0x000000b036367220 */ /* 0x080fe20000410000 */
[----:B------:R-:W1:Y:S01]  /*6e10*/  MUFU.EX2 R182, R182 ;  /* 0x000000b600b67308 */ /* 0x000e620000000800 */
[----:B------:R-:W-:Y:S01]  /*6e20*/  FADD.FTZ R178, R190, R15 ;  /* 0x0000000fbeb27221 */ /* 0x000fe20000010000 */
[-C--:B------:R-:W-:Y:S01]  /*6e30*/  FMUL.FTZ R55, R55, R176.reuse ;  /* 0x000000b037377220 */ /* 0x080fe20000410000 */
[-C--:B------:R-:W-:Y:S01]  /*6e40*/  FMUL.FTZ R58, R58, R176.reuse ;  /* 0x000000b03a3a7220 */ /* 0x080fe20000410000 */
[-C--:B------:R-:W-:Y:S01]  /*6e50*/  FMUL.FTZ R59, R59, R176.reuse ;  /* 0x000000b03b3b7220 */ /* 0x080fe20000410000 */
[----:B------:R-:W-:Y:S01]  /*6e60*/  FADD.FTZ R15, R13, R178 ;  /* 0x000000b20d0f7221 */ /* 0x000fe20000010000 */
[-C--:B------:R-:W-:Y:S01]  /*6e70*/  FMUL.FTZ R62, R62, R176.reuse ;  /* 0x000000b03e3e7220 */ /* 0x080fe20000410000 */
[-C--:B------:R-:W-:Y:S01]  /*6e80*/  FMUL.FTZ R63, R63, R176.reuse ;  /* 0x000000b03f3f7220 */ /* 0x080fe20000410000 */
[----:B------:R-:W4:Y:S01]  /*6e90*/  MUFU.EX2 R183, R183 ;  /* 0x000000b700b77308 */ /* 0x000f220000000800 */
[----:B------:R-:W-:Y:S01]  /*6ea0*/  FADD.FTZ R180, R204, R15 ;  /* 0x0000000fccb47221 */ /* 0x000fe20000010000 */
[-C--:B------:R-:W-:Y:S01]  /*6eb0*/  FMUL.FTZ R66, R66, R176.reuse ;  /* 0x000000b042427220 */ /* 0x080fe20000410000 */
[-C--:B------:R-:W-:Y:S01]  /*6ec0*/  FMUL.FTZ R67, R67, R176.reuse ;  /* 0x000000b043437220 */ /* 0x080fe20000410000 */
[-C--:B------:R-:W-:Y:S01]  /*6ed0*/  FMUL.FTZ R70, R70, R176.reuse ;  /* 0x000000b046467220 */ /* 0x080fe20000410000 */
[----:B--2---:R-:W-:Y:S01]  /*6ee0*/  FADD.FTZ R15, R165, R180 ;  /* 0x000000b4a50f7221 */ /* 0x004fe20000010000 */
[C---:B---3--:R-:W-:Y:S01]  /*6ef0*/  F2FP.F16.F32.PACK_AB R165, R2.reuse, R165 ;  /* 0x000000a502a5723e */ /* 0x048fe200000000ff */
[-C--:B------:R-:W-:Y:S01]  /*6f00*/  FMUL.FTZ R71, R71, R176.reuse ;  /* 0x000000b047477220 */ /* 0x080fe20000410000 */
[----:B------:R-:W2:Y:S01]  /*6f10*/  MUFU.EX2 R169, R186 ;  /* 0x000000ba00a97308 */ /* 0x000ea20000000800 */
[----:B------:R-:W-:Y:S01]  /*6f20*/  FADD.FTZ R15, R2, R15 ;  /* 0x0000000f020f7221 */ /* 0x000fe20000010000 */
[-C--:B------:R-:W-:Y:S01]  /*6f30*/  FMUL.FTZ R74, R74, R176.reuse ;  /* 0x000000b04a4a7220 */ /* 0x080fe20000410000 */
[-C--:B------:R-:W-:Y:S01]  /*6f40*/  FMUL.FTZ R75, R75, R176.reuse ;  /* 0x000000b04b4b7220 */ /* 0x080fe20000410000 */
[-C--:B------:R-:W-:Y:S01]  /*6f50*/  FMUL.FTZ R78, R78, R176.reuse ;  /* 0x000000b04e4e7220 */ /* 0x080fe20000410000 */
[----:B-1----:R-:W-:Y:S01]  /*6f60*/  FADD.FTZ R184, R182, R15 ;  /* 0x0000000fb6b87221 */ /* 0x002fe20000010000 */
[-C--:B------:R-:W-:Y:S01]  /*6f70*/  FMUL.FTZ R79, R79, R176.reuse ;  /* 0x000000b04f4f7220 */ /* 0x080fe20000410000 */
[----:B------:R-:W-:Y:S01]  /*6f80*/  FMUL.FTZ R82, R82, R176 ;  /* 0x000000b052527220 */ /* 0x000fe20000410000 */
[----:B------:R-:W1:Y:S01]  /*6f90*/  MUFU.EX2 R0, R187 ;  /* 0x000000bb00007308 */ /* 0x000e620000000800 */
[C---:B----4-:R-:W-:Y:S01]  /*6fa0*/  FADD.FTZ R184, R183.reuse, R184 ;  /* 0x000000b8b7b87221 */ /* 0x050fe20000010000 */
[----:B------:R-:W-:Y:S01]  /*6fb0*/  F2FP.F16.F32.PACK_AB R167, R183, R182 ;  /* 0x000000b6b7a7723e */ /* 0x000fe200000000ff */
        /* <DEDUP_REMOVED lines=14> */
[C---:B-1----:R-:W-:Y:S01]  /*70a0*/  FADD.FTZ R184, R0.reuse, R15 ;  /* 0x0000000f00b87221 */ /* 0x042fe20000010000 */
[----:B------:R-:W-:Y:S01]  /*70b0*/  F2FP.F16.F32.PACK_AB R169, R0, R169 ;  /* 0x000000a900a9723e */ /* 0x000fe200000000ff */
        /* <DEDUP_REMOVED lines=33> */
[----:B------:R-:W-:Y:S01]  /*72d0*/  FMUL.FTZ R151, R151, R176 ;  /* 0x000000b097977220 */ /* 0x000fe20000410000 */
[----:B--2---:R-:W-:-:S04]  /*72e0*/  FADD.FTZ R11, R175, R6 ;  /* 0x00000006af0b7221 */ /* 0x004fc80000010000 */
[C---:B-1----:R-:W-:Y:S01]  /*72f0*/  FADD.FTZ R0, R184.reuse, R11 ;  /* 0x0000000bb8007221 */ /* 0x042fe20000010000 */
[----:B------:R-:W-:Y:S01]  /*7300*/  F2FP.F16.F32.PACK_AB R175, R184, R175 ;  /* 0x000000afb8af723e */ /* 0x000fe200000000ff */
[----:B------:R-:W-:Y:S06]  /*7310*/  @!P0 BRA `(.L_x_10863) ;  /* 0x0000000000048947 */ /* 0x000fec0003800000 */
[----:B------:R-:W-:Y:S01]  /*7320*/  BPT.TRAP 0x1 ;  /* 0x000000040000795c */ /* 0x000fe20000300000 */
.L_x_10863:
[----:B------:R1:W2:Y:S01]  /*7330*/  SYNCS.PHASECHK.TRANS64.TRYWAIT P1, [UR27+0x22850], R9 ;  /* 0x02285009ff0075a7 */ /* 0x0002a2000802015b */
[----:B------:R-:W-:Y:S05]  /*7340*/  @!P0 BRA `(.L_x_10864) ;  /* 0x0000000000048947 */ /* 0x000fea0003800000 */
[----:B------:R-:W-:Y:S01]  /*7350*/  BPT.TRAP 0x1 ;  /* 0x000000040000795c */ /* 0x000fe20000300000 */
.L_x_10864:
[----:B--2---:R-:W-:Y:S05]  /*7360*/  @P1 BRA `(.L_x_10865) ;  /* 0x0000000000081947 */ /* 0x004fea0003800000 */
[----:B------:R-:W2:Y:S02]  /*7370*/  SYNCS.PHASECHK.TRANS64.TRYWAIT P1, [UR27+0x22850], R9 ;  /* 0x02285009ff0075a7 */ /* 0x000ea4000802015b */
[----:B--2---:R-:W-:Y:S05]  /*7380*/  @!P1 BRA `(.L_x_10866) ;  /* 0x000000d000f09947 */ /* 0x004fea0003800000 */
.L_x_10865:
[----:B------:R-:W3:Y:S01]  /*7390*/  S2R R2, SR_TID.X ;  /* 0x0000000000027919 */ /* 0x000ee20000002100 */
[----:B------:R-:W-:Y:S01]  /*73a0*/  UIMAD UR14, UR36, 0xc00, UR21 ;  /* 0x00000c00240e78a4 */ /* 0x000fe2000f8e0215 */
[----:B------:R-:W-:Y:S01]  /*73b0*/  UMOV UR11, 0x40000040 ;  /* 0x40000040000b7882 */ /* 0x000fe20000000000 */
[----:B------:R-:W4:Y:S05]  /*73c0*/  S2R R6, SR_TID.X ;  /* 0x0000000000067919 */ /* 0x000f2a0000002100 */
[----:B------:R-:W-:Y:S01]  /*73d0*/  UMOV UR10, UR14 ;  /* 0x0000000e000a7c82 */ /* 0x000fe20008000000 */
[----:B---3--:R-:W-:Y:S02]  /*73e0*/  SHF.R.U32.HI R2, RZ, 0x7, R2 ;  /* 0x00000007ff027819 */ /* 0x008fe40000011602 */
[----:B----4-:R-:W-:-:S03]  /*73f0*/  LOP3.LUT P1, RZ, R6, 0x7f, RZ, 0xc0, !PT ;  /* 0x0000007f06ff7812 */ /* 0x010fc6000782c0ff */
[----:B------:R-:W-:Y:S02]  /*7400*/  VIADD R2, R2, 0x8 ;  /* 0x0000000802027836 */ /* 0x000fe40000000000 */
[----:B------:R-:W-:-:S03]  /*7410*/  IMAD.MOV.U32 R6, RZ, RZ, R20 ;  /* 0x000000ffff067224 */ /* 0x000fc600078e0014 */
[----:B------:R3:W-:Y:S05]  /*7420*/  BAR.SYNC.DEFER_BLOCKING R2, 0x100 ;  /* 0x000400020000751d */ /* 0x0007ea0000010000 */
[----:B--2---:R-:W-:Y:S02]  /*7430*/  @!P1 VIADD R12, R12, 0x22860 ;  /* 0x000228600c0c9836 */ /* 0x004fe40000000000 */
[----:B---3--:R-:W-:-:S03]  /*7440*/  IMAD.MOV.U32 R2, RZ, RZ, R10 ;  /* 0x000000ffff027224 */ /* 0x008fc600078e000a */
[----:B------:R-:W-:Y:S01]  /*7450*/  @!P1 PRMT R12, RZ, 0x654, R12 ;  /* 0x00000654ff0c9816 */ /* 0x000fe2000000000c */
        /* <DEDUP_REMOVED lines=34> */
[C---:B------:R-:W-:Y:S01]  /*7680*/  ISETP.GT.AND P1, PT, R5.reuse, UR22, PT ;  /* 0x0000001605007c0c */ /* 0x040fe2000bf24270 */
[----:B------:R-:W-:-:S12]  /*7690*/  VIADD R5, R5, 0xffffffff ;  /* 0xffffffff05057836 */ /* 0x000fd80000000000 */
[----:B--2---:R-:W-:Y:S05]  /*76a0*/  @P1 BRA `(.L_x_10867) ;  /* 0xffffffd000041947 */ /* 0x004fea000383ffff */
[----:B------:R-:W-:Y:S02]  /*76b0*/  IMAD.MOV.U32 R6, RZ, RZ, R20 ;  /* 0x000000ffff067224 */ /* 0x000fe400078e0014 */
[----:B------:R-:W-:-:S07]  /*76c0*/  IMAD.MOV.U32 R2, RZ, RZ, R10 ;  /* 0x000000ffff027224 */ /* 0x000fce00078e000a */
.L_x_10850:
[----:B------:R-:W-:Y:S01]  /*76d0*/  ULDC UR10, c[0x0][0x448] ;  /* 0x00011200000a7ab9 */ /* 0x000fe20000000800 */
[----:B------:R-:W-:Y:S01]  /*76e0*/  IADD3 R7, R16, 0x1, -R7 ;  /* 0x0000000110077810 */ /* 0x000fe20007ffe807 */
[----:B------:R-:W-:Y:S01]  /*76f0*/  UISETP.NE.AND UP0, UPT, UR10, 0x1, UPT ;  /* 0x000000010a00788c */ /* 0x000fe2000bf05270 */
[----:B------:R-:W-:Y:S02]  /*7700*/  ULDC UR15, c[0x0][0x9e4] ;  /* 0x00027900000f7ab9 */ /* 0x000fe40000000800 */
[----:B------:R-:W-:Y:S01]  /*7710*/  R2UR UR18, R7 ;  /* 0x00000000071272ca */ /* 0x000fe200000e0000 */
[----:B------:R-:W-:Y:S02]  /*7720*/  UISETP.GE.AND UP1, UPT, UR15, 0x1, UPT ;  /* 0x000000010f00788c */ /* 0x000fe4000bf26270 */
[----:B------:R-:W-:-:S04]  /*7730*/  UIADD3 UR14, UR43, 0x7f, URZ ;  /* 0x0000007f2b0e7890 */ /* 0x000fc8000fffe03f */
[----:B------:R-:W-:Y:S01]  /*7740*/  PLOP3.LUT P1, PT, PT, PT, UP1, 0x40, 0x0 ;  /* 0x000000000000781c */ /* 0x000fe20003f2e818 */
[----:B------:R-:W-:Y:S01]  /*7750*/  @UP0 ULDC UR10, c[0x0][0x44c] ;  /* 0x00011300000a0ab9 */ /* 0x000fe20000000800 */
[----:B------:R-:W-:Y:S01]  /*7760*/  @UP0 ULDC UR19, c[0x0][0x450] ;  /* 0x0001140000130ab9 */ /* 0x000fe20000000800 */
[----:B------:R-:W-:-:S04]  /*7770*/  UIMAD.WIDE.U32 UR10, UR14, UR10, URZ ;  /* 0x0000000a0e0a72a5 */ /* 0x000fc8000f8e003f */
[----:B------:R-:W-:-:S04]  /*7780*/  @UP0 USHF.R.U32.HI UR14, URZ, UR19, UR11 ;  /* 0x000000133f0e0299 */ /* 0x000fc8000801160b */
[----:B------:R-:W-:-:S04]  /*7790*/  UIADD3 UR14, UR18, UR14, URZ ;  /* 0x0000000e120e7290 */ /* 0x000fc8000fffe03f */
[----:B------:R-:W-:Y:S01]  /*77a0*/  UIADD3 UR7, UR14, -UR7, URZ ;  /* 0x800000070e077290 */ /* 0x000fe2000fffe03f */
[----:B------:R-:W-:Y:S11]  /*77b0*/  @P1 BRA `(.L_x_10868) ;  /* 0x0000000000441947 */ /* 0x000ff60003800000 */
        /* <DEDUP_REMOVED lines=10> */
.L_x_10869:
[----:B------:R-:W-:-:S11]  /*7860*/  UISETP.NE.AND UP2, UPT, UR15, 0x1, UPT ;  /* 0x000000010f00788c */ /* 0x000fd6000bf45270 */
[----:B------:R-:W-:Y:S02]  /*7870*/  @UP2 ULDC.64 UR18, c[0x0][0x9e8] ;  /* 0x00027a0000122ab9 */ /* 0x000fe40000000a00 */
[----:B------:R-:W-:-:S04]  /*7880*/  UIMAD.WIDE.U32 UR10, UR14, UR18, URZ ;  /* 0x000000120e0a72a5 */ /* 0x000fc8000f8e003f */
[----:B------:R-:W-:-:S12]  /*7890*/  @UP2 USHF.R.U32.HI UR14, URZ, UR19, UR11 ;  /* 0x000000133f0e2299 */ /* 0x000fd8000801160b */
.L_x_10870:
[----:B------:R-:W-:-:S04]  /*78a0*/  UIMAD UR14, UR14, UR15, URZ ;  /* 0x0000000f0e0e72a4 */ /* 0x000fc8000f8e023f */
[----:B------:R-:W-:-:S04]  /*78b0*/  UISETP.LT.AND UP2, UPT, UR7, UR14, UPT ;  /* 0x0000000e0700728c */ /* 0x000fc8000bf41270 */
[----:B------:R-:W-:-:S12]  /*78c0*/  USEL UR7, UR7, UR14, !UP2 ;  /* 0x0000000e07077287 */ /* 0x000fd8000d000000 */
.L_x_10868:
[----:B------:R-:W-:-:S04]  /*78d0*/  UIADD3 UR10, UR7, 0x5f, URZ ;  /* 0x0000005f070a7890 */ /* 0x000fc8000fffe03f */
[----:B------:R-:W-:-:S04]  /*78e0*/  UIMAD.WIDE UR10, UR10, 0x2aaaaaab, URZ ;  /* 0x2aaaaaab0a0a78a5 */ /* 0x000fc8000f8e023f */
[----:B------:R-:W-:-:S04]  /*78f0*/  USHF.R.U32.HI UR7, URZ, 0x1f, UR11 ;  /* 0x0000001f3f077899 */ /* 0x000fc8000801160b */
[----:B------:R-:W-:-:S04]  /*7900*/  ULEA.HI.SX32 UR7, UR11, UR7, 0x1c ;  /* 0x000000070b077291 */ /* 0x000fc8000f8fe23f */
[----:B------:R-:W-:-:S04]  /*7910*/  UISETP.LT.AND UP2, UPT, UR39, UR7, UPT ;  /* 0x000000072700728c */ /* 0x000fc8000bf41270 */
[----:B------:R-:W-:-:S06]  /*7920*/  USEL UR22, UR39, UR7, !UP2 ;  /* 0x0000000727167287 */ /* 0x000fcc000d000000 */
[----:B------:R-:W-:-:S13]  /*7930*/  ISETP.GE.AND P1, PT, R5, UR22, PT ;  /* 0x0000001605007c0c */ /* 0x000fda000bf26270 */
[----:B------:R-:W-:Y:S05]  /*7940*/  @!P1 BRA `(.L_x_10871) ;  /* 0x0000001c005c9947 */ /* 0x000fea0003800000 */
[----:B------:R-:W-:Y:S01]  /*7950*/  IMAD.MOV.U32 R203, RZ, RZ, R6 ;  /* 0x000000ffffcb7224 */ /* 0x000fe200078e0006 */
[----:B------:R-:W-:Y:S01]  /*7960*/  ULDC UR23, c[0x0][0x988] ;  /* 0x0002620000177ab9 */ /* 0x000fe20000000800 */
[----:B01----:R-:W-:Y:S02]  /*7970*/  IMAD.MOV.U32 R9, RZ, RZ, R2 ;  /* 0x000000ffff097224 */ /* 0x003fe400078e0002 */
[----:B------:R-:W-:-:S07]  /*7980*/  IMAD.MOV.U32 R7, RZ, RZ, R5 ;  /* 0x000000ffff077224 */ /* 0x000fce00078e0005 */
.L_x_10880:
[----:B------:R-:W-:Y:S01]  /*7990*/  UIADD3 UR36, UR36, 0x1, URZ ;  /* 0x0000000124247890 */ /* 0x000fe2000fffe03f */
[C---:B------:R-:W-:Y:S01]  /*79a0*/  ISETP.GT.AND P1, PT, R7.reuse, UR22, PT ;  /* 0x0000001607007c0c */ /* 0x040fe2000bf24270 */
[----:B------:R-:W-:Y:S02]  /*79b0*/  VIADD R7, R7, 0xffffffff ;  /* 0xffffffff07077836 */ /* 0x000fe40000000000 */
[----:B------:R-:W-:-:S04]  /*79c0*/  UISETP.NE.AND UP2, UPT, UR36, 0x2, UPT ;  /* 0x000000022400788c */ /* 0x000fc8000bf45270 */
[----:B------:R-:W-:Y:S02]  /*79d0*/  USEL UR6, URZ, 0x1, UP2 ;  /* 0x000000013f067887 */ /* 0x000fe40009000000 */
[----:B------:R-:W-:Y:S02]  /*79e0*/  USEL UR36, UR36, URZ, UP2 ;  /* 0x0000003f24247287 */ /* 0x000fe40009000000 */
[----:B------:R-:W-:Y:S01]  /*79f0*/  ULOP3.LUT UR37, UR37, UR6, URZ, 0x3c, !UPT ;  /* 0x0000000625257292 */ /* 0x000fe2000f8e3c3f */
[----:B-1----:R-:W-:Y:S11]  /*7a00*/  @!P0 BRA `(.L_x_10872) ;  /* 0x0000000000048947 */ /* 0x002ff60003800000 */
[----:B------:R-:W-:Y:S01]  /*7a10*/  BPT.TRAP 0x1 ;  /* 0x000000040000795c */ /* 0x000fe20000300000 */
.L_x_10872:
        /* <DEDUP_REMOVED lines=9> */
.L_x_10873:
[----:B-1----:R-:W-:Y:S05]  /*7ab0*/  @P2 BRA `(.L_x_10874) ;  /* 0x0000000000082947 */ /* 0x002fea0003800000 */
[----:B------:R-:W1:Y:S02]  /*7ac0*/  SYNCS.PHASECHK.TRANS64.TRYWAIT P2, [UR24+0x22830], R5 ;  /* 0x02283005ff0075a7 */ /* 0x000e640008040158 */
[----:B-1----:R-:W-:Y:S05]  /*7ad0*/  @!P2 BRA `(.L_x_10875) ;  /* 0x000000cc0030a947 */ /* 0x002fea0003800000 */
.L_x_10874:
        /* <DEDUP_REMOVED lines=11> */
[----:B--2---:R-:W-:Y:S02]  /*7b90*/  LOP3.LUT P2, RZ, R215, 0x7f, RZ, 0xc0, !PT ;  /* 0x0000007fd7ff7812 */ /* 0x004fe4000784c0ff */
[----:B------:R-:W-:Y:S01]  /*7ba0*/  SHF.R.U32.HI R215, RZ, 0x7, R215 ;  /* 0x00000007ffd77819 */ /* 0x000fe200000116d7 */
        /* <DEDUP_REMOVED lines=39> */
[----:B-1----:R-:W-:Y:S02]  /*7e20*/  FMNMX.FTZ R2, R12, R11, !PT ;  /* 0x0000000b0c027209 */ /* 0x002fe40007810000 */
[----:B------:R-:W-:-:S03]  /*7e30*/  FMNMX.FTZ R11, R155, R6, !PT ;  /* 0x000000069b0b7209 */ /* 0x000fc60007810000 */
[----:B------:R-:W-:Y:S01]  /*7e40*/  FADD.FTZ R4, -R2, R9 ;  /* 0x0000000902047221 */ /* 0x000fe20000010100 */
[----:B------:R-:W-:-:S03]  /*7e50*/  FMNMX.FTZ R6, R158, R11, !PT ;  /* 0x0000000b9e067209 */ /* 0x000fc60007810000 */
[----:B------:R-:W-:Y:S01]  /*7e60*/  FMUL.FTZ R8, R4, UR6 ;  /* 0x0000000604087c20 */ /* 0x000fe20008410000 */
[----:B------:R-:W-:Y:S01]  /*7e70*/  FMNMX.FTZ R11, R159, R6, !PT ;  /* 0x000000069f0b7209 */ /* 0x000fe20007810000 */
[----:B------:R-:W-:-:S03]  /*7e80*/  FMUL.FTZ R4, R2, UR6 ;  /* 0x0000000602047c20 */ /* 0x000fc60008410000 */
        /* <DEDUP_REMOVED lines=21> */
[----:B------:R-:W1:Y:S03]  /*7fe0*/  MUFU.EX2 R8, R8 ;  /* 0x0000000800087308 */ /* 0x000e660000000800 */
[----:B------:R-:W-:Y:S01]  /*7ff0*/  FMNMX.FTZ R6, R174, R13, !PT ;  /* 0x0000000dae067209 */ /* 0x000fe20007810000 */
[--C-:B------:R-:W-:Y:S01]  /*8000*/  FFMA.FTZ R13, R161, UR6, -R4.reuse ;  /* 0x00000006a10d7c23 */ /* 0x100fe20008010804 */
[--C-:B------:R-:W-:Y:S01]  /*8010*/  FFMA.FTZ R161, R181, UR6, -R4.reuse ;  /* 0x00000006b5a17c23 */ /* 0x100fe20008010804 */
[----:B------:R-:W-:Y:S01]  /*8020*/  FFMA.FTZ R181, R197, UR6, -R4 ;  /* 0x00000006c5b57c23 */ /* 0x000fe20008010804 */
[----:B------:R-:W-:Y:S01]  /*8030*/  FMNMX.FTZ R15, R175, R6, !PT ;  /* 0x00000006af0f7209 */ /* 0x000fe20007810000 */
[----:B------:R-:W2:Y:S03]  /*8040*/  MUFU.EX2 R9, R9 ;  /* 0x0000000900097308 */ /* 0x000ea60000000800 */
[----:B------:R-:W-:-:S04]  /*8050*/  FMNMX.FTZ R6, R178, R15, !PT ;  /* 0x0000000fb2067209 */ /* 0x000fc80007810000 */
[----:B------:R-:W-:Y:S01]  /*8060*/  FMNMX.FTZ R15, R179, R6, !PT ;  /* 0x00000006b30f7209 */ /* 0x000fe20007810000 */
[----:B------:R-:W3:Y:S01]  /*8070*/  MUFU.EX2 R152, R152 ;  /* 0x0000009800987308 */ /* 0x000ee20000000800 */
[-C--:B-1----:R-:W-:Y:S01]  /*8080*/  FMUL.FTZ R24, R24, R8.reuse ;  /* 0x0000000818187220 */ /* 0x082fe20000410000 */
[-C--:B------:R-:W-:Y:S01]  /*8090*/  FMUL.FTZ R25, R25, R8.reuse ;  /* 0x0000000819197220 */ /* 0x080fe20000410000 */
[----:B------:R-:W-:Y:S01]  /*80a0*/  FMNMX.FTZ R6, R182, R15, !PT ;  /* 0x0000000fb6067209 */ /* 0x000fe20007810000 */
[--C-:B------:R-:W-:Y:S01]  /*80b0*/  FFMA.FTZ R15, R165, UR6, -R4.reuse ;  /* 0x00000006a50f7c23 */ /* 0x100fe20008010804 */
[-C--:B------:R-:W-:Y:S01]  /*80c0*/  FMUL.FTZ R28, R28, R8.reuse ;  /* 0x000000081c1c7220 */ /* 0x080fe20000410000 */
[----:B------:R-:W-:Y:S01]  /*80d0*/  FMUL.FTZ R29, R29, R8 ;  /* 0x000000081d1d7220 */ /* 0x000fe20000410000 */
[----:B------:R-:W-:Y:S01]  /*80e0*/  FMNMX.FTZ R21, R183, R6, !PT ;  /* 0x00000006b7157209 */ /* 0x000fe20007810000 */
[----:B------:R-:W-:Y:S01]  /*80f0*/  MUFU.EX2 R10, R10 ;  /* 0x0000000a000a7308 */ /* 0x000fe20000000800 */
[----:B--2---:R-:W-:Y:S01]  /*8100*/  FFMA.FTZ R3, R8, R3, R9 ;  /* 0x0000000308037223 */ /* 0x004fe20000010009 */
[-C--:B------:R-:W-:Y:S01]  /*8110*/  FMUL.FTZ R32, R32, R8.reuse ;  /* 0x0000000820207220 */ /* 0x080fe20000410000 */
[----:B------:R-:W-:Y:S01]  /*8120*/  FMNMX.FTZ R6, R186, R21, !PT ;  /* 0x00000015ba067209 */ /* 0x000fe20007810000 */
[-C--:B------:R-:W-:Y:S01]  /*8130*/  FMUL.FTZ R33, R33, R8.reuse ;  /* 0x0000000821217220 */ /* 0x080fe20000410000 */
[-C--:B------:R-:W-:Y:S01]  /*8140*/  FMUL.FTZ R36, R36, R8.reuse ;  /* 0x0000000824247220 */ /* 0x080fe20000410000 */
[----:B------:R-:W-:Y:S01]  /*8150*/  FMUL.FTZ R37, R37, R8 ;  /* 0x0000000825257220 */ /* 0x000fe20000410000 */
[----:B------:R-:W-:Y:S01]  /*8160*/  FMNMX.FTZ R21, R187, R6, !PT ;  /* 0x00000006bb157209 */ /* 0x000fe20007810000 */
[----:B------:R-:W-:Y:S01]  /*8170*/  MUFU.EX2 R11, R11 ;  /* 0x0000000b000b7308 */ /* 0x000fe20000000800 */
[C---:B---3--:R-:W-:Y:S01]  /*8180*/  FADD.FTZ R3, R152.reuse, R3 ;  /* 0x0000000398037221 */ /* 0x048fe20000010000 */
[----:B------:R-:W-:Y:S01]  /*8190*/  F2FP.F16.F32.PACK_AB R152, R152, R9 ;  /* 0x000000099898723e */ /* 0x000fe200000000ff */
[-C--:B------:R-:W-:Y:S01]  /*81a0*/  FMUL.FTZ R40, R40, R8.reuse ;  /* 0x0000000828287220 */ /* 0x080fe20000410000 */
[----:B------:R-:W-:Y:S01]  /*81b0*/  FMNMX.FTZ R6, R190, R21, !PT ;  /* 0x00000015be067209 */ /* 0x000fe20007810000 */
[--C-:B------:R-:W-:Y:S01]  /*81c0*/  FFMA.FTZ R21, R169, UR6, -R4.reuse ;  /* 0x00000006a9157c23 */ /* 0x100fe20008010804 */
[--C-:B------:R-:W-:Y:S01]  /*81d0*/  FFMA.FTZ R169, R188, UR6, -R4.reuse ;  /* 0x00000006bca97c23 */ /* 0x100fe20008010804 */
[----:B------:R-:W-:Y:S01]  /*81e0*/  FMUL.FTZ R41, R41, R8 ;  /* 0x0000000829297220 */ /* 0x000fe20000410000 */
[----:B------:R-:W-:Y:S01]  /*81f0*/  FMNMX.FTZ R153, R191, R6, !PT ;  /* 0x00000006bf997209 */ /* 0x000fe20007810000 */
[----:B------:R-:W-:Y:S01]  /*8200*/  MUFU.EX2 R156, R156 ;  /* 0x0000009c009c7308 */ /* 0x000fe20000000800 */
[-C--:B------:R-:W-:Y:S01]  /*8210*/  FMUL.FTZ R44, R44, R8.reuse ;  /* 0x000000082c2c7220 */ /* 0x080fe20000410000 */
[-C--:B------:R-:W-:Y:S01]  /*8220*/  FMUL.FTZ R45, R45, R8.reuse ;  /* 0x000000082d2d7220 */ /* 0x080fe20000410000 */
[----:B------:R-:W-:Y:S01]  /*8230*/  FMNMX.FTZ R6, R194, R153, !PT ;  /* 0x00000099c2067209 */ /* 0x000fe20007810000 */
[-C--:B------:R-:W-:Y:S01]  /*8240*/  FMUL.FTZ R48, R48, R8.reuse ;  /* 0x0000000830307220 */ /* 0x080fe20000410000 */
[-C--:B------:R-:W-:Y:S01]  /*8250*/  FMUL.FTZ R49, R49, R8.reuse ;  /* 0x0000000831317220 */ /* 0x080fe20000410000 */
[----:B------:R-:W-:Y:S01]  /*8260*/  FMUL.FTZ R52, R52, R8 ;  /* 0x0000000834347220 */ /* 0x000fe20000410000 */
[----:B------:R-:W-:Y:S01]  /*8270*/  FMNMX.FTZ R153, R195, R6, !PT ;  /* 0x00000006c3997209 */ /* 0x000fe20007810000 */
[----:B------:R-:W-:Y:S01]  /*8280*/  MUFU.EX2 R13, R13 ;  /* 0x0000000d000d7308 */ /* 0x000fe20000000800 */
[-C--:B------:R-:W-:Y:S01]  /*8290*/  FMUL.FTZ R53, R53, R8.reuse ;  /* 0x0000000835357220 */ /* 0x080fe20000410000 */
        /* <DEDUP_REMOVED lines=9> */
[-C--:B------:R-:W-:Y:S01]  /*8330*/  FMUL.FTZ R64, R64, R8.reuse ;  /* 0x0000000840407220 */ /* 0x080fe20000410000 */
[----:B------:R-:W1:Y:S01]  /*8340*/  SHFL.BFLY PT, R165, R6, 0x2, 0x1f ;  /* 0x0c401f0006a57f89 */ /* 0x000e6200000e0000 */
        /* <DEDUP_REMOVED lines=23> */
[----:B-1----:R-:W-:Y:S01]  /*84c0*/  FMNMX.FTZ R177, R6, R165, !PT ;  /* 0x000000a506b17209 */ /* 0x002fe20007810000 */
[----:B------:R-:W-:Y:S01]  /*84d0*/  FFMA.FTZ R165, R185, UR6, -R4 ;  /* 0x00000006b9a57c23 */ /* 0x000fe20008010804 */
[-C--:B------:R-:W-:Y:S01]  /*84e0*/  FMUL.FTZ R105, R105, R8.reuse ;  /* 0x0000000869697220 */ /* 0x080fe20000410000 */
[-C--:B------:R-:W-:Y:S01]  /*84f0*/  FMUL.FTZ R108, R108, R8.reuse ;  /* 0x000000086c6c7220 */ /* 0x080fe20000410000 */
[----:B------:R-:W-:Y:S01]  /*8500*/  MUFU.EX2 R14, R14 ;  /* 0x0000000e000e7308 */ /* 0x000fe20000000800 */
[----:B------:R-:W1:Y:S01]  /*8510*/  SHFL.BFLY PT, R6, R177, 0x1, 0x1f ;  /* 0x0c201f00b1067f89 */ /* 0x000e6200000e0000 */
        /* <DEDUP_REMOVED lines=23> */
[----:B-1----:R-:W-:Y:S01]  /*8690*/  FMNMX.FTZ R6, R177, R6, !PT ;  /* 0x00000006b1067209 */ /* 0x002fe20007810000 */
[----:B------:R-:W-:-:S04]  /*86a0*/  FMUL.FTZ R149, R149, R8 ;  /* 0x0000000895957220 */ /* 0x000fc80000410000 */
[C---:B------:R-:W-:Y:S01]  /*86b0*/  FMUL.FTZ R189, R6.reuse, UR6 ;  /* 0x0000000606bd7c20 */ /* 0x040fe20008410000 */
[----:B------:R-:W-:Y:S01]  /*86c0*/  FADD.FTZ R4, -R6, R203 ;  /* 0x000000cb06047221 */ /* 0x000fe20000010100 */
[----:B------:R-:W-:Y:S02]  /*86d0*/  MUFU.EX2 R20, R20 ;  /* 0x0000001400147308 */ /* 0x000fe40000000800 */
[--C-:B------:R-:W-:Y:S01]  /*86e0*/  FFMA.FTZ R184, R154, UR6, -R189.reuse ;  /* 0x000000069ab87c23 */ /* 0x100fe200080108bd */
[----:B------:R-:W-:Y:S01]  /*86f0*/  FMUL.FTZ R4, R4, UR6 ;  /* 0x0000000604047c20 */ /* 0x000fe20008410000 */
[--C-:B------:R-:W-:Y:S01]  /*8700*/  FFMA.FTZ R155, R155, UR6, -R189.reuse ;  /* 0x000000069b9b7c23 */ /* 0x100fe200080108bd */
[--C-:B------:R-:W-:Y:S01]  /*8710*/  FFMA.FTZ R185, R158, UR6, -R189.reuse ;  /* 0x000000069eb97c23 */ /* 0x100fe200080108bd */
[--C-:B------:R-:W-:Y:S01]  /*8720*/  FFMA.FTZ R188, R159, UR6, -R189.reuse ;  /* 0x000000069fbc7c23 */ /* 0x100fe200080108bd */
[--C-:B------:R-:W-:Y:S01]  /*8730*/  FFMA.FTZ R216, R175, UR6, -R189.reuse ;  /* 0x00000006afd87c23 */ /* 0x100fe200080108bd */
[----:B------:R1:W-:Y:S01]  /*8740*/  MUFU.EX2 R177, R4 ;  /* 0x0000000400b17308 */ /* 0x0003e20000000800 */
[--C-:B------:R-:W-:Y:S01]  /*8750*/  FFMA.FTZ R159, R162, UR6, -R189.reuse ;  /* 0x00000006a29f7c23 */ /* 0x100fe200080108bd */
[----:B------:R-:W-:Y:S01]  /*8760*/  FFMA.FTZ R175, R178, UR6, -R189 ;  /* 0x00000006b2af7c23 */ /* 0x000fe200080108bd */
[----:B------:R-:W-:-:S02]  /*8770*/  IMAD.U32 R178, RZ, RZ, UR24 ;  /* 0x00000018ffb27e24 */ /* 0x000fc4000f8e00ff */
[--C-:B------:R-:W-:Y:S01]  /*8780*/  FFMA.FTZ R192, R163, UR6, -R189.reuse ;  /* 0x00000006a3c07c23 */ /* 0x100fe200080108bd */
[--C-:B------:R-:W-:Y:S01]  /*8790*/  FFMA.FTZ R163, R166, UR6, -R189.reuse ;  /* 0x00000006a6a37c23 */ /* 0x100fe200080108bd */
[--C-:B------:R-:W-:Y:S01]  /*87a0*/  FFMA.FTZ R196, R167, UR6, -R189.reuse ;  /* 0x00000006a7c47c23 */ /* 0x100fe200080108bd */
[----:B------:R-:W-:Y:S01]  /*87b0*/  @!P2 VIADD R154, R178, 0x22840 ;  /* 0x00022840b29aa836 */ /* 0x000fe20000000000 */
[----:B------:R-:W2:Y:S01]  /*87c0*/  MUFU.EX2 R184, R184 ;  /* 0x000000b800b87308 */ /* 0x000ea20000000800 */
[----:B-1----:R-:W-:Y:S01]  /*87d0*/  IADD3 R4, -R215, 0xb, RZ ;  /* 0x0000000bd7047810 */ /* 0x002fe20007ffe1ff */
[--C-:B------:R-:W-:Y:S01]  /*87e0*/  FFMA.FTZ R167, R170, UR6, -R189.reuse ;  /* 0x00000006aaa77c23 */ /* 0x100fe200080108bd */
[--C-:B------:R-:W-:Y:S01]  /*87f0*/  FFMA.FTZ R204, R171, UR6, -R189.reuse ;  /* 0x00000006abcc7c23 */ /* 0x100fe200080108bd */
[----:B------:R-:W-:Y:S01]  /*8800*/  @!P2 PRMT R154, RZ, 0x654, R154 ;  /* 0x00000654ff9aa816 */ /* 0x000fe2000000009a */
[--C-:B------:R-:W-:Y:S01]  /*8810*/  FFMA.FTZ R171, R174, UR6, -R189.reuse ;  /* 0x00000006aeab7c23 */ /* 0x100fe200080108bd */
[----:B------:R1:W-:Y:S06]  /*8820*/  BAR.ARV R4, 0x100 ;  /* 0x000400040000751d */ /* 0x0003ec0000002000 */
[----:B------:R-:W3:Y:S01]  /*8830*/  MUFU.EX2 R155, R155 ;  /* 0x0000009b009b7308 */ /* 0x000ee20000000800 */
[----:B------:R4:W-:Y:S01]  /*8840*/  @!P2 SYNCS.ARRIVE.TRANS64.RED.A1T0 RZ, [R154+URZ], RZ ;  /* 0x000000ff9affa9a7 */ /* 0x0009e2000810043f */
[--C-:B------:R-:W-:Y:S01]  /*8850*/  FFMA.FTZ R218, R179, UR6, -R189.reuse ;  /* 0x00000006b3da7c23 */ /* 0x100fe200080108bd */
[--C-:B------:R-:W-:Y:S01]  /*8860*/  FFMA.FTZ R179, R182, UR6, -R189.reuse ;  /* 0x00000006b6b37c23 */ /* 0x100fe200080108bd */
[--C-:B------:R-:W-:Y:S01]  /*8870*/  FFMA.FTZ R182, R183, UR6, -R189.reuse ;  /* 0x00000006b7b67c23 */ /* 0x100fe200080108bd */
[----:B--2---:R-:W-:Y:S01]  /*8880*/  FFMA.FTZ R0, R177, R0, R184 ;  /* 0x00000000b1007223 */ /* 0x004fe200000100b8 */
[--C-:B------:R-:W-:Y:S01]  /*8890*/  FFMA.FTZ R183, R186, UR6, -R189.reuse ;  /* 0x00000006bab77c23 */ /* 0x100fe200080108bd */
[----:B------:R-:W-:Y:S01]  /*88a0*/  FFMA.FTZ R186, R187, UR6, -R189 ;  /* 0x00000006bbba7c23 */ /* 0x000fe200080108bd */
[----:B------:R-:W2:Y:S01]  /*88b0*/  MUFU.EX2 R185, R185 ;  /* 0x000000b900b97308 */ /* 0x000ea20000000800 */
[----:B----4-:R-:W-:Y:S01]  /*88c0*/  FADD.FTZ R154, R10, R3 ;  /* 0x000000030a9a7221 */ /* 0x010fe20000010000 */
[--C-:B------:R-:W-:Y:S01]  /*88d0*/  FFMA.FTZ R187, R190, UR6, -R189.reuse ;  /* 0x00000006bebb7c23 */ /* 0x100fe200080108bd */
[--C-:B------:R-:W-:Y:S01]  /*88e0*/  FFMA.FTZ R190, R191, UR6, -R189.reuse ;  /* 0x00000006bfbe7c23 */ /* 0x100fe200080108bd */
[--C-:B------:R-:W-:Y:S01]  /*88f0*/  FFMA.FTZ R194, R194, UR6, -R189.reuse ;  /* 0x00000006c2c27c23 */ /* 0x100fe200080108bd */
[----:B------:R-:W-:Y:S01]  /*8900*/  FADD.FTZ R3, R11, R154 ;  /* 0x0000009a0b037221 */ /* 0x000fe20000010000 */
[--C-:B------:R-:W-:Y:S01]  /*8910*/  FFMA.FTZ R195, R195, UR6, -R189.reuse ;  /* 0x00000006c3c37c23 */ /* 0x100fe200080108bd */
[----:B------:R-:W-:Y:S01]  /*8920*/  FFMA.FTZ R198, R198, UR6, -R189 ;  /* 0x00000006c6c67c23 */ /* 0x000fe200080108bd */
[----:B------:R-:W4:Y:S01]  /*8930*/  MUFU.EX2 R188, R188 ;  /* 0x000000bc00bc7308 */ /* 0x000f220000000800 */
[----:B---3--:R-:W-:Y:S01]  /*8940*/  FADD.FTZ R0, R155, R0 ;  /* 0x000000009b007221 */ /* 0x008fe20000010000 */
[----:B------:R-:W-:Y:S01]  /*8950*/  FADD.FTZ R154, R156, R3 ;  /* 0x000000039c9a7221 */ /* 0x000fe20000010000 */
[----:B------:R-:W-:Y:S01]  /*8960*/  FFMA.FTZ R199, R199, UR6, -R189 ;  /* 0x00000006c7c77c23 */ /* 0x000fe200080108bd */
[----:B------:R-:W-:Y:S01]  /*8970*/  F2FP.F16.F32.PACK_AB R162, R153, R14 ;  /* 0x0000000e99a2723e */ /* 0x000fe200000000ff */
[-C--:B------:R-:W-:Y:S01]  /*8980*/  FMUL.FTZ R26, R26, R177.reuse ;  /* 0x000000b11a1a7220 */ /* 0x080fe20000410000 */
[C---:B------:R-:W-:Y:S01]  /*8990*/  FADD.FTZ R3, R13.reuse, R154 ;  /* 0x0000009a0d037221 */ /* 0x040fe20000010000 */
[----:B------:R-:W-:Y:S01]  /*89a0*/  F2FP.F16.F32.PACK_AB R156, R13, R156 ;  /* 0x0000009c0d9c723e */ /* 0x000fe200000000ff */
        /* <DEDUP_REMOVED lines=11> */
[----:B------:R-:W-:Y:S01]  /*8a60*/  F2FP.F16.F32.PACK_AB R160, R21, R160 ;  /* 0x000000a015a0723e */ /* 0x000fe200000000ff */
[-C--:B------:R-:W-:Y:S01]  /*8a70*/  FMUL.FTZ R35, R35, R177.reuse ;  /* 0x000000b123237220 */ /* 0x080fe20000410000 */
[-C--:B------:R-:W-:Y:S01]  /*8a80*/  FMUL.FTZ R38, R38, R177.reuse ;  /* 0x000000b126267220 */ /* 0x080fe20000410000 */
[----:B------:R-:W-:Y:S01]  /*8a90*/  FADD.FTZ R3, R21, R154 ;  /* 0x0000009a15037221 */ /* 0x000fe20000010000 */
[-C--:B------:R-:W-:Y:S01]  /*8aa0*/  FMUL.FTZ R39, R39, R177.reuse ;  /* 0x000000b127277220 */ /* 0x080fe20000410000 */
[----:B------:R-:W4:Y:S01]  /*8ab0*/  MUFU.EX2 R163, R163 ;  /* 0x000000a300a37308 */ /* 0x000f220000000800 */
[----:B---3--:R-:W-:Y:S01]  /*8ac0*/  FADD.FTZ R9, R159, R0 ;  /* 0x000000009f097221 */ /* 0x008fe20000010000 */
[----:B------:R-:W-:Y:S01]  /*8ad0*/  FADD.FTZ R154, R14, R3 ;  /* 0x000000030e9a7221 */ /* 0x000fe20000010000 */
[-C--:B------:R-:W-:Y:S01]  /*8ae0*/  FMUL.FTZ R42, R42, R177.reuse ;  /* 0x000000b12a2a7220 */ /* 0x080fe20000410000 */
[-C--:B------:R-:W-:Y:S01]  /*8af0*/  FMUL.FTZ R43, R43, R177.reuse ;  /* 0x000000b12b2b7220 */ /* 0x080fe20000410000 */
[-C--:B------:R-:W-:Y:S01]  /*8b00*/  FMUL.FTZ R46, R46, R177.reuse ;  /* 0x000000b12e2e7220 */ /* 0x080fe20000410000 */
[----:B------:R-:W-:Y:S01]  /*8b10*/  FADD.FTZ R3, R153, R154 ;  /* 0x0000009a99037221 */ /* 0x000fe20000010000 */
[----:B------:R-:W-:Y:S01]  /*8b20*/  F2FP.F16.F32.PACK_AB R153, R155, R184 ;  /* 0x000000b89b99723e */ /* 0x000fe200000000ff */
[----:B------:R-:W3:Y:S01]  /*8b30*/  MUFU.EX2 R196, R196 ;  /* 0x000000c400c47308 */ /* 0x000ee20000000800 */
[----:B--2---:R-:W-:Y:S01]  /*8b40*/  FADD.FTZ R0, R192, R9 ;  /* 0x00000009c0007221 */ /* 0x004fe20000010000 */
[----:B------:R-:W-:Y:S01]  /*8b50*/  FADD.FTZ R154, R164, R3 ;  /* 0x00000003a49a7221 */ /* 0x000fe20000010000 */
[----:B------:R-:W-:Y:S01]  /*8b60*/  F2FP.F16.F32.PACK_AB R164, R157, R164 ;  /* 0x000000a49da4723e */ /* 0x000fe200000000ff */
[-C--:B------:R-:W-:Y:S01]  /*8b70*/  FMUL.FTZ R47, R47, R177.reuse ;  /* 0x000000b12f2f7220 */ /* 0x080fe20000410000 */
[----:B------:R-:W-:Y:S01]  /*8b80*/  FMUL.FTZ R50, R50, R177 ;  /* 0x000000b132327220 */ /* 0x000fe20000410000 */
[----:B------:R-:W-:Y:S01]  /*8b90*/  FADD.FTZ R3, R157, R154 ;  /* 0x0000009a9d037221 */ /* 0x000fe20000010000 */
[----:B------:R-:W-:Y:S01]  /*8ba0*/  F2FP.F16.F32.PACK_AB R157, R192, R159 ;  /* 0x0000009fc09d723e */ /* 0x000fe200000000ff */
[----:B------:R-:W2:Y:S01]  /*8bb0*/  MUFU.EX2 R167, R167 ;  /* 0x000000a700a77308 */ /* 0x000ea20000000800 */
[----:B----4-:R-:W-:Y:S01]  /*8bc0*/  FADD.FTZ R9, R163, R0 ;  /* 0x00000000a3097221 */ /* 0x010fe20000010000 */
[----:B------:R-:W-:Y:S01]  /*8bd0*/  FADD.FTZ R154, R20, R3 ;  /* 0x00000003149a7221 */ /* 0x000fe20000010000 */
[-C--:B------:R-:W-:Y:S01]  /*8be0*/  FMUL.FTZ R51, R51, R177.reuse ;  /* 0x000000b133337220 */ /* 0x080fe20000410000 */
[-C--:B------:R-:W-:Y:S01]  /*8bf0*/  FMUL.FTZ R54, R54, R177.reuse ;  /* 0x000000b136367220 */ /* 0x080fe20000410000 */
[-C--:B------:R-:W-:Y:S01]  /*8c00*/  FMUL.FTZ R55, R55, R177.reuse ;  /* 0x000000b137377220 */ /* 0x080fe20000410000 */
[-C--:B------:R-:W-:Y:S01]  /*8c10*/  FMUL.FTZ R58, R58, R177.reuse ;  /* 0x000000b13a3a7220 */ /* 0x080fe20000410000 */
[----:B------:R-:W-:Y:S01]  /*8c20*/  FMUL.FTZ R59, R59, R177 ;  /* 0x000000b13b3b7220 */ /* 0x000fe20000410000 */
[----:B------:R-:W4:Y:S01]  /*8c30*/  MUFU.EX2 R204, R204 ;  /* 0x000000cc00cc7308 */ /* 0x000f220000000800 */
        /* <DEDUP_REMOVED lines=65> */
[----:B------:R-:W-:-:S02]  /*9050*/  F2FP.F16.F32.PACK_AB R166, R161, R20 ;  /* 0x00000014a1a6723e */ /* 0x000fc400000000ff */
[----:B------:R-:W-:Y:S02]  /*9060*/  F2FP.F16.F32.PACK_AB R161, R204, R167 ;  /* 0x000000a7cca1723e */ /* 0x000fe400000000ff */
[----:B------:R-:W-:Y:S02]  /*9070*/  F2FP.F16.F32.PACK_AB R155, R188, R185 ;  /* 0x000000b9bc9b723e */ /* 0x000fe400000000ff */
[----:B------:R-:W4:Y:S01]  /*9080*/  MUFU.EX2 R183, R183 ;  /* 0x000000b700b77308 */ /* 0x000f220000000800 */
[C---:B---3--:R-:W-:Y:S01]  /*9090*/  FADD.FTZ R0, R182.reuse, R9 ;  /* 0x00000009b6007221 */ /* 0x048fe20000010000 */
[----:B------:R-:W-:-:S06]  /*90a0*/  F2FP.F16.F32.PACK_AB R167, R182, R179 ;  /* 0x000000b3b6a7723e */ /* 0x000fcc00000000ff */
[----:B------:R-:W3:Y:S01]  /*90b0*/  MUFU.EX2 R165, R165 ;  /* 0x000000a500a57308 */ /* 0x000ee20000000800 */
[----:B--2---:R-:W-:-:S07]  /*90c0*/  FADD.FTZ R154, R168, R3 ;  /* 0x00000003a89a7221 */ /* 0x004fce0000010000 */
[----:B------:R-:W2:Y:S01]  /*90d0*/  MUFU.EX2 R186, R186 ;  /* 0x000000ba00ba7308 */ /* 0x000ea20000000800 */
[----:B----4-:R-:W-:-:S07]  /*90e0*/  FADD.FTZ R9, R183, R0 ;  /* 0x00000000b7097221 */ /* 0x010fce0000010000 */
[----:B------:R-:W4:Y:S01]  /*90f0*/  MUFU.EX2 R169, R169 ;  /* 0x000000a900a97308 */ /* 0x000f220000000800 */
[C---:B---3--:R-:W-:Y:S01]  /*9100*/  FADD.FTZ R154, R165.reuse, R154 ;  /* 0x0000009aa59a7221 */ /* 0x048fe20000010000 */
[----:B------:R-:W-:Y:S02]  /*9110*/  F2FP.F16.F32.PACK_AB R168, R165, R168 ;  /* 0x000000a8a5a8723e */ /* 0x000fe400000000ff */
[----:B------:R-:W-:-:S04]  /*9120*/  F2FP.F16.F32.PACK_AB R165, R218, R175 ;  /* 0x000000afdaa5723e */ /* 0x000fc800000000ff */
[----:B------:R-:W3:Y:S01]  /*9130*/  MUFU.EX2 R187, R187 ;  /* 0x000000bb00bb7308 */ /* 0x000ee20000000800 */
[----:B--2---:R-:W-:-:S07]  /*9140*/  FADD.FTZ R0, R186, R9 ;  /* 0x00000009ba007221 */ /* 0x004fce0000010000 */
[----:B------:R-:W2:Y:S01]  /*9150*/  MUFU.EX2 R172, R172 ;  /* 0x000000ac00ac7308 */ /* 0x000ea20000000800 */
[----:B----4-:R-:W-:Y:S01]  /*9160*/  FADD.FTZ R3, R169, R154 ;  /* 0x0000009aa9037221 */ /* 0x010fe20000010000 */
[----:B------:R-:W-:-:S06]  /*9170*/  F2FP.F16.F32.PACK_AB R154, R11, R10 ;  /* 0x0000000a0b9a723e */ /* 0x000fcc00000000ff */
[----:B------:R-:W4:Y:S01]  /*9180*/  MUFU.EX2 R190, R190 ;  /* 0x000000be00be7308 */ /* 0x000f220000000800 */
[----:B---3--:R-:W-:-:S07]  /*9190*/  FADD.FTZ R9, R187, R0 ;  /* 0x00000000bb097221 */ /* 0x008fce0000010000 */
[----:B------:R-:W3:Y:S01]  /*91a0*/  MUFU.EX2 R173, R173 ;  /* 0x000000ad00ad7308 */ /* 0x000ee20000000800 */
[C---:B--2---:R-:W-:Y:S01]  /*91b0*/  FADD.FTZ R158, R172.reuse, R3 ;  /* 0x00000003ac9e7221 */ /* 0x044fe20000010000 */
[----:B------:R-:W-:Y:S02]  /*91c0*/  F2FP.F16.F32.PACK_AB R170, R172, R169 ;  /* 0x000000a9acaa723e */ /* 0x000fe400000000ff */
[----:B------:R-:W-:-:S04]  /*91d0*/  F2FP.F16.F32.PACK_AB R169, R186, R183 ;  /* 0x000000b7baa9723e */ /* 0x000fc800000000ff */
[----:B------:R-:W2:Y:S01]  /*91e0*/  MUFU.EX2 R189, R194 ;  /* 0x000000c200bd7308 */ /* 0x000ea20000000800 */
[C---:B----4-:R-:W-:Y:S01]  /*91f0*/  FADD.FTZ R0, R190.reuse, R9 ;  /* 0x00000009be007221 */ /* 0x050fe20000010000 */
[----:B------:R-:W-:-:S06]  /*9200*/  F2FP.F16.F32.PACK_AB R171, R190, R187 ;  /* 0x000000bbbeab723e */ /* 0x000fcc00000000ff */
[----:B------:R-:W4:Y:S01]  /*9210*/  MUFU.EX2 R176, R176 ;  /* 0x000000b000b07308 */ /* 0x000f220000000800 */
[----:B---3--:R-:W-:Y:S01]  /*9220*/  FADD.FTZ R3, R173, R158 ;  /* 0x0000009ead037221 */ /* 0x008fe20000010000 */
[----:B------:R-:W-:-:S06]  /*9230*/  F2FP.F16.F32.PACK_AB R158, R15, R12 ;  /* 0x0000000c0f9e723e */ /* 0x000fcc00000000ff */
        /* <DEDUP_REMOVED lines=9> */
[----:B--2---:R-:W-:-:S07]  /*92d0*/  FADD.FTZ R10, R180, R3 ;  /* 0x00000003b40a7221 */ /* 0x004fce0000010000 */
[----:B------:R-:W2:Y:S01]  /*92e0*/  MUFU.EX2 R199, R199 ;  /* 0x000000c700c77308 */ /* 0x000ea20000000800 */
[----:B----4-:R-:W-:Y:S01]  /*92f0*/  FADD.FTZ R0, R198, R9 ;  /* 0x00000009c6007221 */ /* 0x010fe20000010000 */
[C---:B---3--:R-:W-:Y:S01]  /*9300*/  FADD.FTZ R3, R181.reuse, R10 ;  /* 0x0000000ab5037221 */ /* 0x048fe20000010000 */
[----:B------:R-:W-:Y:S02]  /*9310*/  F2FP.F16.F32.PACK_AB R174, R181, R180 ;  /* 0x000000b4b5ae723e */ /* 0x000fe400000000ff */
[C---:B--2---:R-:W-:Y:S01]  /*9320*/  FADD.FTZ R0, R199.reuse, R0 ;  /* 0x00000000c7007221 */ /* 0x044fe20000010000 */
[----:B------:R-:W-:Y:S01]  /*9330*/  F2FP.F16.F32.PACK_AB R175, R199, R198 ;  /* 0x000000c6c7af723e */ /* 0x000fe200000000ff */
[----:B-1----:R-:W-:Y:S06]  /*9340*/  @!P0 BRA `(.L_x_10876) ;  /* 0x0000000000048947 */ /* 0x002fec0003800000 */
[----:B------:R-:W-:Y:S01]  /*9350*/  BPT.TRAP 0x1 ;  /* 0x000000040000795c */ /* 0x000fe20000300000 */
.L_x_10876:
[----:B------:R1:W2:Y:S01]  /*9360*/  SYNCS.PHASECHK.TRANS64.TRYWAIT P2, [UR24+0x22850], R5 ;  /* 0x02285005ff0075a7 */ /* 0x0002a20008040158 */
[----:B------:R-:W-:Y:S05]  /*9370*/  @!P0 BRA `(.L_x_10877) ;  /* 0x0000000000048947 */ /* 0x000fea0003800000 */
[----:B------:R-:W-:Y:S01]  /*9380*/  BPT.TRAP 0x1 ;  /* 0x000000040000795c */ /* 0x000fe20000300000 */
.L_x_10877:
[----:B--2---:R-:W-:Y:S05]  /*9390*/  @P2 BRA `(.L_x_10878) ;  /* 0x0000000000082947 */ /* 0x004fea0003800000 */
[----:B------:R-:W2:Y:S02]  /*93a0*/  SYNCS.PHASECHK.TRANS64.TRYWAIT P2, [UR24+0x22850], R5 ;  /* 0x02285005ff0075a7 */ /* 0x000ea40008040158 */
[----:B--2---:R-:W-:Y:S05]  /*93b0*/  @!P2 BRA `(.L_x_10879) ;  /* 0x000000b40010a947 */ /* 0x004fea0003800000 */
.L_x_10878:
[----:B------:R-:W3:Y:S01]  /*93c0*/  S2R R8, SR_TID.X ;  /* 0x0000000000087919 */ /* 0x000ee20000002100 */
[----:B------:R-:W-:Y:S01]  /*93d0*/  UIMAD UR7, UR36, 0xc00, UR21 ;  /* 0x00000c00240778a4 */ /* 0x000fe2000f8e0215 */
[----:B------:R-:W-:Y:S01]  /*93e0*/  IMAD.MOV.U32 R203, RZ, RZ, R6 ;  /* 0x000000ffffcb7224 */ /* 0x000fe200078e0006 */
[----:B------:R-:W-:Y:S01]  /*93f0*/  UMOV UR11, 0x40000040 ;  /* 0x40000040000b7882 */ /* 0x000fe20000000000 */
[----:B------:R-:W-:-:S04]  /*9400*/  IMAD.MOV.U32 R9, RZ, RZ, R2 ;  /* 0x000000ffff097224 */ /* 0x000fc800078e0002 */
[----:B------:R-:W-:Y:S01]  /*9410*/  UMOV UR10, UR7 ;  /* 0x00000007000a7c82 */ /* 0x000fe20008000000 */
[----:B---3--:R-:W-:-:S05]  /*9420*/  SHF.R.U32.HI R8, RZ, 0x7, R8 ;  /* 0x00000007ff087819 */ /* 0x008fca0000011608 */
[----:B012---:R-:W-:Y:S02]  /*9430*/  VIADD R5, R8, 0x8 ;  /* 0x0000000808057836 */ /* 0x007fe40000000000 */
[----:B------:R-:W0:Y:S03]  /*9440*/  S2R R8, SR_TID.X ;  /* 0x0000000000087919 */ /* 0x000e260000002100 */
[----:B------:R1:W-:Y:S06]  /*9450*/  BAR.SYNC.DEFER_BLOCKING R5, 0x100 ;  /* 0x000400050000751d */ /* 0x0003ec0000010000 */
[----:B------:R-:W-:Y:S01]  /*9460*/  WARPGROUP.ARRIVE ;  /* 0x00000000000079c5 */ /* 0x000fe20000000000 */
[----:B0-----:R-:W-:-:S05]  /*9470*/  LOP3.LUT P2, RZ, R8, 0x7f, RZ, 0xc0, !PT ;  /* 0x0000007f08ff7812 */ /* 0x001fca000784c0ff */
[----:B------:R-:W-:Y:S01]  /*9480*/  HGMMA.64x256x16.F32 R24, R152, gdesc[UR8].tnspB, R24, gsb0 ;  /* 0x43e0000898187df0 */ /* 0x000fe20008000818 */
[----:B------:R-:W-:Y:S01]  /*9490*/  UIADD3 UR10, UR7, 0x80, URZ ;  /* 0x00000080070a7890 */ /* 0x000fe2000fffe03f */
[----:B------:R-:W-:-:S06]  /*94a0*/  UMOV UR11, 0x40000040 ;  /* 0x40000040000b7882 */ /* 0x000fcc0000000000 */
[----:B------:R-:W-:-:S05]  /*94b0*/  @!P2 VIADD R178, R178, 0x22860 ;  /* 0x00022860b2b2a836 */ /* 0x000fca0000000000 */
[----:B------:R-:W-:Y:S01]  /*94c0*/  @!P2 PRMT R178, RZ, 0x654, R178 ;  /* 0x00000654ffb2a816 */ /* 0x000fe200000000b2 */
[----:B------:R-:W-:Y:S02]  /*94d0*/  WARPGROUP.DEPBAR.LE gsb0, 0x0 ;  /* 0x00008000000079c5 */ /* 0x000fe40000010000 */
[----:B------:R-:W-:-:S12]  /*94e0*/  WARPGROUP.ARRIVE ;  /* 0x00000000000079c5 */ /* 0x000fd80000000000 */
        /* <DEDUP_REMOVED lines=28> */
[----:B-1----:R-:W-:-:S07]  /*96b0*/  IMAD.MOV.U32 R5, RZ, RZ, R7 ;  /* 0x000000ffff057224 */ /* 0x002fce00078e0007 */
.L_x_10871:
[----:B------:R-:W-:-:S13]  /*96c0*/  ISETP.GE.AND P1, PT, R5, UR39, PT ;  /* 0x0000002705007c0c */ /* 0x000fda000bf26270 */
[----:B------:R-:W-:Y:S05]  /*96d0*/  @!P1 BRA `(.L_x_10881) ;  /* 0x0000003000109947 */ /* 0x000fea0003800000 */
[----:B------:R-:W-:Y:S01]  /*96e0*/  IMAD.MOV.U32 R12, RZ, RZ, R6 ;  /* 0x000000ffff0c7224 */ /* 0x000fe200078e0006 */
[----:B------:R-:W-:Y:S01]  /*96f0*/  ULDC UR23, c[0x0][0x9e4] ;  /* 0x0002790000177ab9 */ /* 0x000fe20000000800 */
[----:B01----:R-:W-:Y:S01]  /*9700*/  IMAD.MOV.U32 R9, RZ, RZ, R2 ;  /* 0x000000ffff097224 */ /* 0x003fe200078e0002 */
[----:B------:R-:W-:Y:S01]  /*9710*/  ULDC UR24, c[0x0][0x288] ;  /* 0x0000a20000187ab9 */ /* 0x000fe20000000800 */
[----:B------:R-:W-:Y:S01]  /*9720*/  ULDC UR25, c[0x0][0x9dc] ;  /* 0x0002770000197ab9 */ /* 0x000fe20000000800 */
[----:B------:R-:W-:Y:S01]  /*9730*/  ULDC UR22, c[0x0][0x988] ;  /* 0x0002620000167ab9 */ /* 0x000fe20000000800 */
[----:B------:R-:W-:-:S05]  /*9740*/  ULDC UR26, c[0x0][0x9e0] ;  /* 0x00027800001a7ab9 */ /* 0x000fca0000000800 */
.L_x_10898:
[----:B------:R-:W-:-:S04]  /*9750*/  UIADD3 UR36, UR36, 0x1, URZ ;  /* 0x0000000124247890 */ /* 0x000fc8000fffe03f */
[----:B------:R-:W-:-:S04]  /*9760*/  UISETP.NE.AND UP2, UPT, UR36, 0x2, UPT ;  /* 0x000000022400788c */ /* 0x000fc8000bf45270 */
[----:B------:R-:W-:Y:S02]  /*9770*/  USEL UR6, URZ, 0x1, UP2 ;  /* 0x000000013f067887 */ /* 0x000fe40009000000 */
[----:B------:R-:W-:Y:S02]  /*9780*/  USEL UR36, UR36, URZ, UP2 ;  /* 0x0000003f24247287 */ /* 0x000fe40009000000 */
[----:B------:R-:W-:Y:S01]  /*9790*/  ULOP3.LUT UR37, UR37, UR6, URZ, 0x3c, !UPT ;  /* 0x0000000625257292 */ /* 0x000fe2000f8e3c3f */
[----:B------:R-:W-:Y:S11]  /*97a0*/  @!P0 BRA `(.L_x_10882) ;  /* 0x0000000000048947 */ /* 0x000ff60003800000 */
[----:B------:R-:W-:Y:S01]  /*97b0*/  BPT.TRAP 0x1 ;  /* 0x000000040000795c */ /* 0x000fe20000300000 */
.L_x_10882:
        /* <DEDUP_REMOVED lines=9> */
.L_x_10883:
[----:B-1----:R-:W-:Y:S05]  /*9850*/  @P1 BRA `(.L_x_10884) ;  /* 0x0000000000081947 */ /* 0x002fea0003800000 */
[----:B------:R-:W1:Y:S02]  /*9860*/  SYNCS.PHASECHK.TRANS64.TRYWAIT P1, [UR27+0x22830], R7 ;  /* 0x02283007ff0075a7 */ /* 0x000e64000802015b */
[----:B-1----:R-:W-:Y:S05]  /*9870*/  @!P1 BRA `(.L_x_10885) ;  /* 0x000000ac00f49947 */ /* 0x002fea0003800000 */
.L_x_10884:
[----:B------:R-:W-:Y:S01]  /*9880*/  UIMAD UR18, UR36, 0x300, UR20 ;  /* 0x00000300241278a4 */ /* 0x000fe2000f8e0214 */
[----:B------:R-:W-:Y:S01]  /*9890*/  WARPGROUP.ARRIVE ;  /* 0x00000000000079c5 */ /* 0x000fe20000000000 */
[----:B------:R-:W-:Y:S01]  /*98a0*/  UMOV UR19, 0x40000040 ;  /* 0x4000004000137882 */ /* 0x000fe20000000000 */
[----:B------:R-:W-:Y:S01]  /*98b0*/  UMOV UR7, 0x40000040 ;  /* 0x4000004000077882 */ /* 0x000fe20000000000 */
[----:B------:R-:W-:-:S03]  /*98c0*/  UIADD3 UR6, UR18, 0x2, URZ ;  /* 0x0000000212067890 */ /* 0x000fc6000fffe03f */
[----:B------:R-:W2:Y:S01]  /*98d0*/  S2R R4, SR_TID.X ;  /* 0x0000000000047919 */ /* 0x000ea20000002100 */
[----:B------:R-:W-:Y:S01]  /*98e0*/  UIADD3 UR10, UR18, 0x4, URZ ;  /* 0x00000004120a7890 */ /* 0x000fe2000fffe03f */
[----:B------:R-:W-:Y:S01]  /*98f0*/  PLOP3.LUT P1, PT, PT, PT, UP0, 0x80, 0x0 ;  /* 0x000000000000781c */ /* 0x000fe20003f2f008 */
[----:B------:R-:W-:Y:S01]  /*9900*/  UMOV UR11, 0x40000040 ;  /* 0x40000040000b7882 */ /* 0x000fe20000000000 */
[----:B------:R-:W-:Y:S01]  /*9910*/  HGMMA.64x96x16.F32 R152, gdesc[UR16], RZ, !UPT, gsb0 ;  /* 0x01600000109879f0 */ /* 0x000fe2000c0008ff */
[----:B------:R-:W-:Y:S01]  /*9920*/  UIADD3 UR14, UR18, 0x6, URZ ;  /* 0x00000006120e7890 */ /* 0x000fe2000fffe03f */
[----:B------:R-:W-:Y:S01]  /*9930*/  PLOP3.LUT P2, PT, PT, PT, UP0, 0x80, 0x0 ;  /* 0x000000000000781c */ /* 0x000fe20003f4f008 */
[----:B------:R-:W-:Y:S01]  /*9940*/  UMOV UR15, 0x40000040 ;  /* 0x40000040000f7882 */ /* 0x000fe20000000000 */
[----:B------:R-:W-:Y:S02]  /*9950*/  VIADD R20, R22, UR43 ;  /* 0x0000002b16147c36 */ /* 0x000fe40008000000 */
[----:B------:R-:W-:-:S02]  /*9960*/  IMAD R13, R5, -0x60, RZ ;  /* 0xffffffa0050d7824 */ /* 0x000fc400078e02ff */
[----:B------:R-:W-:Y:S02]  /*9970*/  IMAD.U32 R8, RZ, RZ, UR27 ;  /* 0x0000001bff087e24 */ /* 0x000fe4000f8e00ff */
[----:B------:R-:W-:-:S04]  /*9980*/  VIADD R11, R13, 0x1 ;  /* 0x000000010d0b7836 */ /* 0x000fc80000000000 */
[----:B------:R-:W-:-:S05]  /*9990*/  IMAD R11, R18, -0x2, R11 ;  /* 0xfffffffe120b7824 */ /* 0x000fca00078e020b */
[----:B------:R-:W-:-:S05]  /*99a0*/  IADD3 R11, R11, -UR24, R16 ;  /* 0x800000180b0b7c10 */ /* 0x000fca000fffe010 */
[----:B------:R-:W-:Y:S01]  /*99b0*/  VIADD R15, R11, UR26 ;  /* 0x0000001a0b0f7c36 */ /* 0x000fe20008000000 */
[----:B--2---:R-:W-:Y:S02]  /*99c0*/  LOP3.LUT P3, RZ, R4, 0x7f, RZ, 0xc0, !PT ;  /* 0x0000007f04ff7812 */ /* 0x004fe4000786c0ff */
[----:B------:R-:W-:-:S04]  /*99d0*/  SHF.R.U32.HI R4, RZ, 0x7, R4 ;  /* 0x00000007ff047819 */ /* 0x000fc80000011604 */
[----:B------:R-:W-:Y:S01]  /*99e0*/  IADD3 R4, -R4, 0xb, RZ ;  /* 0x0000000b04047810 */ /* 0x000fe20007ffe1ff */
[----:B------:R-:W-:Y:S02]  /*99f0*/  WARPGROUP.DEPBAR.LE gsb0, 0x0 ;  /* 0x00008000000079c5 */ /* 0x000fe40000010000 */
[----:B------:R-:W-:-:S06]  /*9a00*/  WARPGROUP.ARRIVE ;  /* 0x00000000000079c5 */ /* 0x000fcc0000000000 */
[----:B------:R-:W-:Y:S01]  /*9a10*/  HGMMA.64x96x16.F32 R152, gdesc[UR4], R152, gsb0 ;  /* 0x01600000049879f0 */ /* 0x000fe20008000898 */
[----:B------:R-:W-:Y:S02]  /*9a20*/  @UP0 ULDC UR6, c[0x0][0x44c] ;  /* 0x0001130000060ab9 */ /* 0x000fe40000000800 */
[----:B-1----:R-:W-:Y:S01]  /*9a30*/  @P1 IMAD.HI.U32 R2, R20, UR6, RZ ;  /* 0x0000000614021c27 */ /* 0x002fe2000f8e00ff */
[----:B------:R-:W-:Y:S01]  /*9a40*/  @UP0 ULDC UR6, c[0x0][0x450] ;  /* 0x0001140000060ab9 */ /* 0x000fe20000000800 */
[----:B------:R-:W-:-:S03]  /*9a50*/  PLOP3.LUT P1, PT, PT, PT, UP1, 0x40, 0x0 ;  /* 0x000000000000781c */ /* 0x000fc60003f2e818 */
[----:B------:R-:W-:Y:S01]  /*9a60*/  @P2 SHF.R.U32.HI R20, RZ, UR6, R2 ;  /* 0x00000006ff142c19 */ /* 0x000fe20008011602 */
[----:B------:R-:W-:Y:S01]  /*9a70*/  @!P3 VIADD R2, R8, 0x22840 ;  /* 0x000228400802b836 */ /* 0x000fe20000000000 */
[----:B------:R-:W-:-:S03]  /*9a80*/  ULOP3.LUT UR6, URZ, UR25, URZ, 0x33, !UPT ;  /* 0x000000193f067292 */ /* 0x000fc6000f8e333f */
[----:B------:R-:W1:Y:S01]  /*9a90*/  SHFL.IDX PT, R21, R20, RZ, 0x1c1f ;  /* 0x001c1fff14157589 */ /* 0x000e6200000e0000 */
[----:B------:R-:W-:Y:S02]  /*9aa0*/  @!P3 PRMT R2, RZ, 0x654, R2 ;  /* 0x00000654ff02b816 */ /* 0x000fe40000000002 */
[----:B------:R-:W-:Y:S02]  /*9ab0*/  VIADD R14, R11, UR6 ;  /* 0x000000060b0e7c36 */ /* 0x000fe40008000000 */
[----:B-1----:R-:W-:Y:S01]  /*9ac0*/  IMAD.IADD R6, R21, 0x1, R15 ;  /* 0x0000000115067824 */ /* 0x002fe200078e020f */
        /* <DEDUP_REMOVED lines=8> */
[----:B------:R2:W-:Y:S02]  /*9b50*/  @!P3 SYNCS.ARRIVE.TRANS64.RED.A1T0 RZ, [R2+URZ], RZ ;  /* 0x000000ff02ffb9a7 */ /* 0x0005e4000810043f */
[----:B--2---:R-:W-:Y:S01]  /*9b60*/  IMAD.IADD R2, R21, 0x1, R14 ;  /* 0x0000000115027824 */ /* 0x004fe200078e020e */
[----:B-1----:R-:W-:Y:S06]  /*9b70*/  @P1 BRA `(.L_x_10886) ;  /* 0x0000000000581947 */ /* 0x002fec0003800000 */
[----:B------:R-:W-:Y:S01]  /*9b80*/  IADD3 R21, R16, -UR24, R21 ;  /* 0x8000001810157c10 */ /* 0x000fe2000fffe015 */
        /* <DEDUP_REMOVED lines=11> */
.L_x_10888:
[----:B------:R-:W-:-:S05]  /*9c40*/  IMAD.U32 R203, RZ, RZ, UR23 ;  /* 0x00000017ffcb7e24 */ /* 0x000fca000f8e00ff */
[----:B------:R-:W-:-:S13]  /*9c50*/  ISETP.NE.AND P1, PT, R203, 0x1, PT ;  /* 0x00000001cb00780c */ /* 0x000fda0003f25270 */
[----:B------:R-:W1:Y:S02]  /*9c60*/  @P1 LDC.64 R10, c[0x0][0x9e8] ;  /* 0x00027a00ff0a1b82 */ /* 0x000e640000000a00 */
[----:B-1----:R-:W-:-:S05]  /*9c70*/  @P1 IMAD.HI.U32 R10, R21, R10, RZ ;  /* 0x0000000a150a1227 */ /* 0x002fca00078e00ff */
[----:B------:R-:W-:-:S07]  /*9c80*/  @P1 SHF.R.U32.HI R21, RZ, R11, R10 ;  /* 0x0000000bff151219 */ /* 0x000fce000001160a */
.L_x_10889:
[----:B------:R-:W-:Y:S05]  /*9c90*/  BSYNC B0 ;  /* 0x0000000000007941 */ /* 0x000fea0003800000 */
.L_x_10887:
[----:B------:R-:W-:-:S04]  /*9ca0*/  IMAD R10, R18, -0x2, R13 ;  /* 0xfffffffe120a7824 */ /* 0x000fc800078e020d */
[----:B------:R-:W-:-:S05]  /*9cb0*/  IMAD R21, R21, R203, R10 ;  /* 0x000000cb15157224 */ /* 0x000fca00078e020a */
[----:B------:R-:W-:Y:S02]  /*9cc0*/  VIADDMNMX R6, R21, R203, R6, PT ;  /* 0x000000cb15067246 */ /* 0x000fe40003800106 */
[----:B------:R-:W-:-:S07]  /*9cd0*/  VIMNMX R2, R2, R21, !PT ;  /* 0x0000001502027248 */ /* 0x000fce0007fe0100 */
.L_x_10886:
[C---:B------:R-:W-:Y:S01]  /*9ce0*/  ISETP.GE.AND P1, PT, R13.reuse, 0x1, PT ;  /* 0x000000010d00780c */ /* 0x040fe20003f26270 */
[----:B------:R-:W1:Y:S01]  /*9cf0*/  SHFL.IDX PT, R21, R20, 0x1, 0x1c1f ;  /* 0x003c1f0014157f89 */ /* 0x000e6200000e0000 */
[----:B------:R-:W-:Y:S02]  /*9d00*/  ISETP.GE.AND P4, PT, R13, 0x9, PT ;  /* 0x000000090d00780c */ /* 0x000fe40003f86270 */
[----:B------:R-:W-:Y:S02]  /*9d10*/  LOP3.LUT R17, R17, 0xfffbffff, RZ, 0xc0, !PT ;  /* 0xfffbffff11117812 */ /* 0x000fe400078ec0ff */
[----:B------:R-:W-:-:S04]  /*9d20*/  ISETP.GT.AND P2, PT, R2, RZ, !P1 ;  /* 0x000000ff0200720c */ /* 0x000fc80004f44270 */
[----:B------:R-:W-:-:S03]  /*9d30*/  ISETP.LT.OR P2, PT, R6, 0x1, P2 ;  /* 0x000000010600780c */ /* 0x000fc60001741670 */
[----:B------:R-:W-:Y:S02]  /*9d40*/  @P1 LOP3.LUT R17, R17, 0x40000, RZ, 0xfc, !PT ;  /* 0x0004000011111812 */ /* 0x000fe400078efcff */
[----:B------:R-:W-:Y:S02]  /*9d50*/  ISETP.GE.AND P1, PT, R13, 0x2, PT ;  /* 0x000000020d00780c */ /* 0x000fe40003f26270 */
[----:B------:R-:W-:Y:S02]  /*9d60*/  LOP3.LUT R17, R17, 0xfffffffd, RZ, 0xc0, !PT ;  /* 0xfffffffd11117812 */ /* 0x000fe400078ec0ff */
[----:B------:R-:W-:Y:S02]  /*9d70*/  FSEL R152, R152, -INF , !P2 ;  /* 0xff80000098987808 */ /* 0x000fe40005000000 */
[----:B------:R-:W-:Y:S02]  /*9d80*/  ISETP.GT.AND P3, PT, R2, 0x1, !P1 ;  /* 0x000000010200780c */ /* 0x000fe40004f64270 */
[----:B------:R-:W-:-:S02]  /*9d90*/  @P4 LOP3.LUT R17, R17, 0x2, RZ, 0xfc, !PT ;  /* 0x0000000211114812 */ /* 0x000fc400078efcff */
[----:B------:R-:W-:Y:S01]  /*9da0*/  ISETP.GT.AND P2, PT, R2, 0x8, !P4 ;  /* 0x000000080200780c */ /* 0x000fe20006744270 */
[--C-:B-1----:R-:W-:Y:S01]  /*9db0*/  IMAD.IADD R15, R15, 0x1, R21.reuse ;  /* 0x000000010f0f7824 */ /* 0x102fe200078e0215 */
[----:B------:R-:W-:Y:S01]  /*9dc0*/  ISETP.GE.AND P4, PT, R13, 0xa, PT ;  /* 0x0000000a0d00780c */ /* 0x000fe20003f86270 */
[----:B------:R-:W-:Y:S01]  /*9dd0*/  IMAD.IADD R14, R14, 0x1, R21 ;  /* 0x000000010e0e7824 */ /* 0x000fe200078e0215 */
[C---:B------:R-:W-:Y:S02]  /*9de0*/  ISETP.LT.OR P3, PT, R6.reuse, 0x2, P3 ;  /* 0x000000020600780c */ /* 0x040fe40001f61670 */
[----:B------:R-:W-:Y:S02]  /*9df0*/  ISETP.LT.OR P2, PT, R6, 0x9, P2 ;  /* 0x000000090600780c */ /* 0x000fe40001741670 */
[----:B------:R-:W-:Y:S02]  /*9e00*/  FSEL R153, R153, -INF , !P3 ;  /* 0xff80000099997808 */ /* 0x000fe40005800000 */
[----:B------:R-:W-:-:S02]  /*9e10*/  ISETP.GE.AND P3, PT, R13, 0x11, PT ;  /* 0x000000110d00780c */ /* 0x000fc40003f66270 */
[----:B------:R-:W-:Y:S02]  /*9e20*/  LOP3.LUT R17, R17, 0xfffffffb, RZ, 0xc0, !PT ;  /* 0xfffffffb11117812 */ /* 0x000fe400078ec0ff */
[----:B------:R-:W-:Y:S02]  /*9e30*/  FSEL R156, R156, -INF , !P2 ;  /* 0xff8000009c9c7808 */ /* 0x000fe40005000000 */
[----:B------:R-:W-:Y:S02]  /*9e40*/  ISETP.GT.AND P2, PT, R2, 0x9, !P4 ;  /* 0x000000090200780c */ /* 0x000fe40006744270 */
[----:B------:R-:W-:Y:S02]  /*9e50*/  @P4 LOP3.LUT R17, R17, 0x4, RZ, 0xfc, !PT ;  /* 0x0000000411114812 */ /* 0x000fe400078efcff */
[----:B------:R-:W-:Y:S02]  /*9e60*/  ISETP.LT.OR P2, PT, R6, 0xa, P2 ;  /* 0x0000000a0600780c */ /* 0x000fe40001741670 */
[----:B------:R-:W-:-:S02]  /*9e70*/  LOP3.LUT R17, R17, 0xfffffff7, RZ, 0xc0, !PT ;  /* 0xfffffff711117812 */ /* 0x000fc400078ec0ff */
[----:B------:R-:W-:Y:S02]  /*9e80*/  FSEL R157, R157, -INF , !P2 ;  /* 0xff8000009d9d7808 */ /* 0x000fe40005000000 */
[----:B------:R-:W-:Y:S02]  /*9e90*/  @P3 LOP3.LUT R17, R17, 0x8, RZ, 0xfc, !PT ;  /* 0x0000000811113812 */ /* 0x000fe400078efcff */
[----:B------:R-:W-:Y:S02]  /*9ea0*/  ISETP.GT.AND P2, PT, R2, 0x10, !P3 ;  /* 0x000000100200780c */ /* 0x000fe40005f44270 */
[----:B------:R-:W-:Y:S02]  /*9eb0*/  ISETP.GE.AND P3, PT, R13, 0x12, PT ;  /* 0x000000120d00780c */ /* 0x000fe40003f66270 */
[----:B------:R-:W-:Y:S02]  /*9ec0*/  ISETP.LT.OR P2, PT, R6, 0x11, P2 ;  /* 0x000000110600780c */ /* 0x000fe40001741670 */
[----:B------:R-:W-:-:S02]  /*9ed0*/  LOP3.LUT R17, R17, 0xffffffef, RZ, 0xc0, !PT ;  /* 0xffffffef11117812 */ /* 0x000fc400078ec0ff */
[----:B------:R-:W-:Y:S02]  /*9ee0*/  FSEL R160, R160, -INF , !P2 ;  /* 0xff800000a0a07808 */ /* 0x000fe40005000000 */
        /* <DEDUP_REMOVED lines=102> */
[----:B------:R-:W-:-:S04]  /*a550*/  ISETP.LT.OR P6, PT, R6, 0x5a, P6 ;  /* 0x0000005a0600780c */ /* 0x000fc800037c1670 */
[----:B------:R-:W-:Y:S02]  /*a560*/  FSEL R197, R197, -INF , !P6 ;  /* 0xff800000c5c57808 */ /* 0x000fe40007000000 */
[----:B------:R-:W-:-:S13]  /*a570*/  PLOP3.LUT P6, PT, PT, PT, UP1, 0x40, 0x0 ;  /* 0x000000000000781c */ /* 0x000fda0003fce818 */
[----:B------:R-:W-:Y:S05]  /*a580*/  @P6 BRA `(.L_x_10890) ;  /* 0x0000000000586947 */ /* 0x000fea0003800000 */
        /* <DEDUP_REMOVED lines=12> */
.L_x_10892:
[----:B------:R-:W-:-:S05]  /*a650*/  IMAD.U32 R2, RZ, RZ, UR23 ;  /* 0x00000017ff027e24 */ /* 0x000fca000f8e00ff */
[----:B------:R-:W-:-:S13]  /*a660*/  ISETP.NE.AND P6, PT, R2, 0x1, PT ;  /* 0x000000010200780c */ /* 0x000fda0003fc5270 */
[----:B------:R-:W1:Y:S02]  /*a670*/  @P6 LDC.64 R10, c[0x0][0x9e8] ;  /* 0x00027a00ff0a6b82 */ /* 0x000e640000000a00 */
[----:B-1----:R-:W-:-:S05]  /*a680*/  @P6 IMAD.HI.U32 R10, R21, R10, RZ ;  /* 0x0000000a150a6227 */ /* 0x002fca00078e00ff */
[----:B------:R-:W-:-:S07]  /*a690*/  @P6 SHF.R.U32.HI R21, RZ, R11, R10 ;  /* 0x0000000bff156219 */ /* 0x000fce000001160a */
.L_x_10893:
[----:B------:R-:W-:Y:S05]  /*a6a0*/  BSYNC B0 ;  /* 0x0000000000007941 */ /* 0x000fea0003800000 */
.L_x_10891:
[----:B------:R-:W-:-:S04]  /*a6b0*/  IMAD R13, R18, -0x2, R13 ;  /* 0xfffffffe120d7824 */ /* 0x000fc800078e020d */
[----:B------:R-:W-:-:S05]  /*a6c0*/  IMAD R21, R21, R2, R13 ;  /* 0x0000000215157224 */ /* 0x000fca00078e020d */
[----:B------:R-:W-:Y:S02]  /*a6d0*/  VIADDMNMX R15, R21, R2, R15, PT ;  /* 0x00000002150f7246 */ /* 0x000fe4000380010f */
[----:B------:R-:W-:-:S07]  /*a6e0*/  VIMNMX R14, R14, R21, !PT ;  /* 0x000000150e0e7248 */ /* 0x000fce0007fe0100 */
.L_x_10890:
        /* <DEDUP_REMOVED lines=70> */
[C---:B------:R-:W-:Y:S02]  /*ab50*/  ISETP.GT.AND P1, PT, R14.reuse, 0x29, !P1 ;  /* 0x000000290e00780c */ /* 0x040fe40004f24270 */
[----:B------:R-:W-:Y:S02]  /*ab60*/  FSEL R191, R191, -INF , !P2 ;  /* 0xff800000bfbf7808 */ /* 0x000fe40005000000 */
[----:B------:R-:W-:Y:S02]  /*ab70*/  ISETP.LT.OR P1, PT, R15, 0x2a, P1 ;  /* 0x0000002a0f00780c */ /* 0x000fe40000f21670 */
[----:B------:R-:W-:Y:S02]  /*ab80*/  ISETP.GT.AND P4, PT, R14, 0x51, !P4 ;  /* 0x000000510e00780c */ /* 0x000fe40006784270 */
[----:B------:R-:W-:-:S02]  /*ab90*/  FSEL R175, R175, -INF , !P1 ;  /* 0xff800000afaf7808 */ /* 0x000fc40004800000 */
[----:B------:R-:W-:Y:S02]  /*aba0*/  LOP3.LUT P1, RZ, R17, 0x800, RZ, 0xc0, !PT ;  /* 0x0000080011ff7812 */ /* 0x000fe4000782c0ff */
[----:B-1----:R-:W-:Y:S02]  /*abb0*/  FMNMX.FTZ R13, R6, R11, !PT ;  /* 0x0000000b060d7209 */ /* 0x002fe40007810000 */
[C---:B------:R-:W-:Y:S02]  /*abc0*/  ISETP.GT.AND P1, PT, R14.reuse, 0x30, !P1 ;  /* 0x000000300e00780c */ /* 0x040fe40004f24270 */
[C---:B------:R-:W-:Y:S01]  /*abd0*/  ISETP.LT.OR P3, PT, R15.reuse, 0x51, P3 ;  /* 0x000000510f00780c */ /* 0x040fe20001f61670 */
[----:B------:R-:W1:Y:S01]  /*abe0*/  SHFL.BFLY PT, R2, R13, 0x1, 0x1f ;  /* 0x0c201f000d027f89 */ /* 0x000e6200000e0000 */
[----:B------:R-:W-:Y:S02]  /*abf0*/  ISETP.LT.OR P1, PT, R15, 0x31, P1 ;  /* 0x000000310f00780c */ /* 0x000fe40000f21670 */
[----:B------:R-:W-:-:S02]  /*ac00*/  ISETP.GT.AND P5, PT, R14, 0x58, !P5 ;  /* 0x000000580e00780c */ /* 0x000fc40006fa4270 */
[----:B------:R-:W-:Y:S02]  /*ac10*/  FSEL R178, R178, -INF , !P1 ;  /* 0xff800000b2b27808 */ /* 0x000fe40004800000 */
[----:B------:R-:W-:Y:S02]  /*ac20*/  LOP3.LUT P1, RZ, R17, 0x400, RZ, 0xc0, !PT ;  /* 0x0000040011ff7812 */ /* 0x000fe4000782c0ff */
[C---:B------:R-:W-:Y:S02]  /*ac30*/  ISETP.LT.OR P4, PT, R15.reuse, 0x52, P4 ;  /* 0x000000520f00780c */ /* 0x040fe40002781670 */
[----:B------:R-:W-:Y:S02]  /*ac40*/  ISETP.GT.AND P1, PT, R14, 0x31, !P1 ;  /* 0x000000310e00780c */ /* 0x000fe40004f24270 */
[----:B------:R-:W-:Y:S02]  /*ac50*/  FSEL R194, R194, -INF , !P3 ;  /* 0xff800000c2c27808 */ /* 0x000fe40005800000 */
        /* <DEDUP_REMOVED lines=45> */
[----:B------:R-:W-:Y:S01]  /*af30*/  FSEL R184, R2, RZ, P1 ;  /* 0x000000ff02b87208 */ /* 0x000fe20000800000 */
[--C-:B------:R-:W-:Y:S01]  /*af40*/  FFMA.FTZ R152, R152, UR6, -R10.reuse ;  /* 0x0000000698987c23 */ /* 0x100fe2000801080a */
[----:B------:R-:W-:Y:S01]  /*af50*/  FMNMX.FTZ R6, R162, R21, !PT ;  /* 0x00000015a2067209 */ /* 0x000fe20007810000 */
[--C-:B------:R-:W-:Y:S01]  /*af60*/  FFMA.FTZ R21, R157, UR6, -R10.reuse ;  /* 0x000000069d157c23 */ /* 0x100fe2000801080a */
[--C-:B------:R-:W-:Y:S01]  /*af70*/  FFMA.FTZ R154, R156, UR6, -R10.reuse ;  /* 0x000000069c9a7c23 */ /* 0x100fe2000801080a */
[----:B------:R-:W-:Y:S01]  /*af80*/  FADD.FTZ R9, -R184, R9 ;  /* 0x00000009b8097221 */ /* 0x000fe20000010100 */
[----:B------:R-:W-:Y:S01]  /*af90*/  FMNMX.FTZ R153, R163, R6, !PT ;  /* 0x00000006a3997209 */ /* 0x000fe20007810000 */
[----:B------:R-:W-:Y:S01]  /*afa0*/  MUFU.EX2 R152, R152 ;  /* 0x0000009800987308 */ /* 0x000fe20000000800 */
[--C-:B------:R-:W-:Y:S01]  /*afb0*/  FFMA.FTZ R20, R164, UR6, -R10.reuse ;  /* 0x00000006a4147c23 */ /* 0x100fe2000801080a */
[----:B------:R-:W-:Y:S01]  /*afc0*/  FMUL.FTZ R9, R9, UR6 ;  /* 0x0000000609097c20 */ /* 0x000fe20008410000 */
        /* <DEDUP_REMOVED lines=18> */
[----:B------:R-:W-:Y:S01]  /*b0f0*/  FMUL.FTZ R25, R25, R9 ;  /* 0x0000000919197220 */ /* 0x000fe20000410000 */
[----:B------:R-:W-:Y:S01]  /*b100*/  FMNMX.FTZ R6, R178, R157, !PT ;  /* 0x0000009db2067209 */ /* 0x000fe20007810000 */
[--C-:B------:R-:W-:Y:S01]  /*b110*/  FFMA.FTZ R157, R165, UR6, -R10.reuse ;  /* 0x00000006a59d7c23 */ /* 0x100fe2000801080a */
[-C--:B------:R-:W-:Y:S01]  /*b120*/  FMUL.FTZ R28, R28, R9.reuse ;  /* 0x000000091c1c7220 */ /* 0x080fe20000410000 */
[-C--:B------:R-:W-:Y:S01]  /*b130*/  FMUL.FTZ R29, R29, R9.reuse ;  /* 0x000000091d1d7220 */ /* 0x080fe20000410000 */
[----:B------:R-:W-:Y:S01]  /*b140*/  FMNMX.FTZ R161, R179, R6, !PT ;  /* 0x00000006b3a17209 */ /* 0x000fe20007810000 */
[----:B------:R-:W1:Y:S01]  /*b150*/  MUFU.EX2 R21, R21 ;  /* 0x0000001500157308 */ /* 0x000e620000000800 */
[-C--:B------:R-:W-:Y:S01]  /*b160*/  FMUL.FTZ R32, R32, R9.reuse ;  /* 0x0000000920207220 */ /* 0x080fe20000410000 */
[----:B------:R-:W-:Y:S01]  /*b170*/  FMUL.FTZ R33, R33, R9 ;  /* 0x0000000921217220 */ /* 0x000fe20000410000 */
[----:B------:R-:W-:Y:S01]  /*b180*/  FMNMX.FTZ R6, R182, R161, !PT ;  /* 0x000000a1b6067209 */ /* 0x000fe20007810000 */
[-C--:B------:R-:W-:Y:S01]  /*b190*/  FMUL.FTZ R36, R36, R9.reuse ;  /* 0x0000000924247220 */ /* 0x080fe20000410000 */
[-C--:B------:R-:W-:Y:S01]  /*b1a0*/  FMUL.FTZ R37, R37, R9.reuse ;  /* 0x0000000925257220 */ /* 0x080fe20000410000 */
[-C--:B------:R-:W-:Y:S01]  /*b1b0*/  FMUL.FTZ R40, R40, R9.reuse ;  /* 0x0000000928287220 */ /* 0x080fe20000410000 */
[----:B------:R-:W-:Y:S01]  /*b1c0*/  FMNMX.FTZ R161, R183, R6, !PT ;  /* 0x00000006b7a17209 */ /* 0x000fe20007810000 */
[----:B------:R-:W4:Y:S01]  /*b1d0*/  MUFU.EX2 R156, R156 ;  /* 0x0000009c009c7308 */ /* 0x000f220000000800 */
[-C--:B------:R-:W-:Y:S01]  /*b1e0*/  FMUL.FTZ R41, R41, R9.reuse ;  /* 0x0000000929297220 */ /* 0x080fe20000410000 */
[----:B------:R-:W-:Y:S01]  /*b1f0*/  FMUL.FTZ R44, R44, R9 ;  /* 0x000000092c2c7220 */ /* 0x000fe20000410000 */
[----:B------:R-:W-:Y:S01]  /*b200*/  FMNMX.FTZ R6, R186, R161, !PT ;  /* 0x000000a1ba067209 */ /* 0x000fe20007810000 */
[--C-:B------:R-:W-:Y:S01]  /*b210*/  FFMA.FTZ R161, R169, UR6, -R10.reuse ;  /* 0x00000006a9a17c23 */ /* 0x100fe2000801080a */
[--C-:B------:R-:W-:Y:S01]  /*b220*/  FFMA.FTZ R169, R181, UR6, -R10.reuse ;  /* 0x00000006b5a97c23 */ /* 0x100fe2000801080a */
[----:B------:R-:W-:Y:S01]  /*b230*/  FFMA.FTZ R181, R193, UR6, -R10 ;  /* 0x00000006c1b57c23 */ /* 0x000fe2000801080a */
[----:B------:R-:W-:Y:S01]  /*b240*/  FMNMX.FTZ R165, R187, R6, !PT ;  /* 0x00000006bba57209 */ /* 0x000fe20007810000 */
[----:B------:R5:W-:Y:S01]  /*b250*/  MUFU.EX2 R184, R188 ;  /* 0x000000bc00b87308 */ /* 0x000be20000000800 */
[-C--:B------:R-:W-:Y:S01]  /*b260*/  FMUL.FTZ R45, R45, R9.reuse ;  /* 0x000000092d2d7220 */ /* 0x080fe20000410000 */
[----:B------:R-:W-:Y:S01]  /*b270*/  FMUL.FTZ R48, R48, R9 ;  /* 0x0000000930307220 */ /* 0x000fe20000410000 */
[----:B------:R-:W-:Y:S01]  /*b280*/  FMNMX.FTZ R6, R190, R165, !PT ;  /* 0x000000a5be067209 */ /* 0x000fe20007810000 */
[-C--:B------:R-:W-:Y:S01]  /*b290*/  FMUL.FTZ R49, R49, R9.reuse ;  /* 0x0000000931317220 */ /* 0x080fe20000410000 */
[-C--:B------:R-:W-:Y:S01]  /*b2a0*/  FMUL.FTZ R52, R52, R9.reuse ;  /* 0x0000000934347220 */ /* 0x080fe20000410000 */
[----:B------:R-:W-:Y:S01]  /*b2b0*/  FMUL.FTZ R53, R53, R9 ;  /* 0x0000000935357220 */ /* 0x000fe20000410000 */
[----:B------:R-:W-:Y:S01]  /*b2c0*/  FMNMX.FTZ R165, R191, R6, !PT ;  /* 0x00000006bfa57209 */ /* 0x000fe20007810000 */
[----:B------:R-:W0:Y:S01]  /*b2d0*/  MUFU.EX2 R153, R153 ;  /* 0x0000009900997308 */ /* 0x000e220000000800 */
[----:B-----5:R-:W-:Y:S01]  /*b2e0*/  FFMA.FTZ R188, R9, R3, R152 ;  /* 0x0000000309bc7223 */ /* 0x020fe20000010098 */
[C---:B--2---:R-:W-:Y:S01]  /*b2f0*/  F2FP.F16.F32.PACK_AB R152, R13.reuse, R152 ;  /* 0x000000980d98723e */ /* 0x044fe200000000ff */
[----:B------:R-:W-:Y:S01]  /*b300*/  FMUL.FTZ R56, R56, R9 ;  /* 0x0000000938387220 */ /* 0x000fe20000410000 */
[----:B------:R-:W-:Y:S01]  /*b310*/  FMNMX.FTZ R6, R194, R165, !PT ;  /* 0x000000a5c2067209 */ /* 0x000fe20007810000 */
[----:B------:R-:W-:Y:S01]  /*b320*/  FADD.FTZ R3, R13, R188 ;  /* 0x000000bc0d037221 */ /* 0x000fe20000010000 */
[-C--:B------:R-:W-:Y:S01]  /*b330*/  FMUL.FTZ R57, R57, R9.reuse ;  /* 0x0000000939397220 */ /* 0x080fe20000410000 */
[-C--:B------:R-:W-:Y:S01]  /*b340*/  FMUL.FTZ R60, R60, R9.reuse ;  /* 0x000000093c3c7220 */ /* 0x080fe20000410000 */
[----:B------:R-:W-:Y:S01]  /*b350*/  FMNMX.FTZ R165, R195, R6, !PT ;  /* 0x00000006c3a57209 */ /* 0x000fe20007810000 */
[----:B------:R-:W-:Y:S01]  /*b360*/  MUFU.EX2 R20, R20 ;  /* 0x0000001400147308 */ /* 0x000fe20000000800 */
[-C--:B------:R-:W-:Y:S01]  /*b370*/  FMUL.FTZ R61, R61, R9.reuse ;  /* 0x000000093d3d7220 */ /* 0x080fe20000410000 */
[----:B------:R-:W-:Y:S01]  /*b380*/  FMUL.FTZ R64, R64, R9 ;  /* 0x0000000940407220 */ /* 0x000fe20000410000 */
[----:B------:R-:W-:Y:S01]  /*b390*/  FMNMX.FTZ R6, R198, R165, !PT ;  /* 0x000000a5c6067209 */ /* 0x000fe20007810000 */
[--C-:B------:R-:W-:Y:S01]  /*b3a0*/  FFMA.FTZ R165, R177, UR6, -R10.reuse ;  /* 0x00000006b1a57c23 */ /* 0x100fe2000801080a */
[-C--:B------:R-:W-:Y:S01]  /*b3b0*/  FMUL.FTZ R65, R65, R9.reuse ;  /* 0x0000000941417220 */ /* 0x080fe20000410000 */
[-C--:B------:R-:W-:Y:S01]  /*b3c0*/  FMUL.FTZ R68, R68, R9.reuse ;  /* 0x0000000944447220 */ /* 0x080fe20000410000 */
[----:B------:R-:W-:Y:S01]  /*b3d0*/  FMNMX.FTZ R6, R199, R6, !PT ;  /* 0x00000006c7067209 */ /* 0x000fe20007810000 */
[----:B------:R-:W-:Y:S01]  /*b3e0*/  MUFU.EX2 R157, R157 ;  /* 0x0000009d009d7308 */ /* 0x000fe20000000800 */
[-C--:B------:R-:W-:Y:S01]  /*b3f0*/  FMUL.FTZ R69, R69, R9.reuse ;  /* 0x0000000945457220 */ /* 0x080fe20000410000 */
[-C--:B------:R-:W-:Y:S01]  /*b400*/  FMUL.FTZ R72, R72, R9.reuse ;  /* 0x0000000948487220 */ /* 0x080fe20000410000 */
[-C--:B------:R-:W-:Y:S01]  /*b410*/  FMUL.FTZ R73, R73, R9.reuse ;  /* 0x0000000949497220 */ /* 0x080fe20000410000 */
[----:B------:R-:W2:Y:S01]  /*b420*/  SHFL.BFLY PT, R177, R6, 0x2, 0x1f ;  /* 0x0c401f0006b17f89 */ /* 0x000ea200000e0000 */
        /* <DEDUP_REMOVED lines=23> */
[----:B--2---:R-:W-:Y:S01]  /*b5a0*/  FMNMX.FTZ R185, R6, R177, !PT ;  /* 0x000000b106b97209 */ /* 0x004fe20007810000 */
[----:B------:R-:W-:Y:S01]  /*b5b0*/  FFMA.FTZ R177, R189, UR6, -R10 ;  /* 0x00000006bdb17c23 */ /* 0x000fe2000801080a */
[-C--:B------:R-:W-:Y:S01]  /*b5c0*/  FMUL.FTZ R116, R116, R9.reuse ;  /* 0x0000000974747220 */ /* 0x080fe20000410000 */
[-C--:B------:R-:W-:Y:S01]  /*b5d0*/  FMUL.FTZ R117, R117, R9.reuse ;  /* 0x0000000975757220 */ /* 0x080fe20000410000 */
[----:B------:R-:W-:Y:S01]  /*b5e0*/  MUFU.EX2 R15, R15 ;  /* 0x0000000f000f7308 */ /* 0x000fe20000000800 */
[----:B------:R-:W2:Y:S01]  /*b5f0*/  SHFL.BFLY PT, R6, R185, 0x1, 0x1f ;  /* 0x0c201f00b9067f89 */ /* 0x000ea200000e0000 */
        /* <DEDUP_REMOVED lines=17> */
[----:B------:R-:W-:-:S05]  /*b710*/  FMUL.FTZ R149, R149, R9 ;  /* 0x0000000995957220 */ /* 0x000fca0000410000 */
[----:B------:R-:W-:Y:S01]  /*b720*/  MUFU.EX2 R168, R168 ;  /* 0x000000a800a87308 */ /* 0x000fe20000000800 */
[----:B--2---:R-:W-:Y:S01]  /*b730*/  FMNMX.FTZ R6, R185, R6, !PT ;  /* 0x00000006b9067209 */ /* 0x004fe20007810000 */
[----:B------:R-:W-:-:S03]  /*b740*/  FFMA.FTZ R185, R197, UR6, -R10 ;  /* 0x00000006c5b97c23 */ /* 0x000fc6000801080a */
[C---:B------:R-:W-:Y:S01]  /*b750*/  FSETP.NEU.FTZ.AND P1, PT, R6.reuse, -INF , PT ;  /* 0xff8000000600780b */ /* 0x040fe20003f3d000 */
[----:B------:R-:W-:Y:S02]  /*b760*/  FMUL.FTZ R196, R6, UR6 ;  /* 0x0000000606c47c20 */ /* 0x000fe40008410000 */
[----:B------:R-:W2:Y:S03]  /*b770*/  MUFU.EX2 R169, R169 ;  /* 0x000000a900a97308 */ /* 0x000ea60000000800 */
[----:B------:R-:W-:-:S05]  /*b780*/  FSEL R196, R196, RZ, P1 ;  /* 0x000000ffc4c47208 */ /* 0x000fca0000800000 */
[--C-:B------:R-:W-:Y:S01]  /*b790*/  FFMA.FTZ R10, R155, UR6, -R196.reuse ;  /* 0x000000069b0a7c23 */ /* 0x100fe200080108c4 */
[--C-:B------:R-:W-:Y:S01]  /*b7a0*/  FFMA.FTZ R155, R158, UR6, -R196.reuse ;  /* 0x000000069e9b7c23 */ /* 0x100fe200080108c4 */
[----:B---3--:R-:W-:Y:S01]  /*b7b0*/  FADD.FTZ R158, R154, R3 ;  /* 0x000000039a9e7221 */ /* 0x008fe20000010000 */
[--C-:B------:R-:W-:Y:S01]  /*b7c0*/  FFMA.FTZ R188, R159, UR6, -R196.reuse ;  /* 0x000000069fbc7c23 */ /* 0x100fe200080108c4 */
[----:B------:R-:W-:Y:S01]  /*b7d0*/  MUFU.EX2 R172, R172 ;  /* 0x000000ac00ac7308 */ /* 0x000fe20000000800 */
[----:B------:R-:W-:Y:S01]  /*b7e0*/  FFMA.FTZ R159, R162, UR6, -R196 ;  /* 0x00000006a29f7c23 */ /* 0x000fe200080108c4 */
[C---:B-1----:R-:W-:Y:S01]  /*b7f0*/  FADD.FTZ R3, R21.reuse, R158 ;  /* 0x0000009e15037221 */ /* 0x042fe20000010000 */
[----:B------:R-:W-:Y:S01]  /*b800*/  F2FP.F16.F32.PACK_AB R154, R21, R154 ;  /* 0x0000009a159a723e */ /* 0x000fe200000000ff */
[--C-:B------:R-:W-:Y:S01]  /*b810*/  FFMA.FTZ R11, R11, UR6, -R196.reuse ;  /* 0x000000060b0b7c23 */ /* 0x100fe200080108c4 */
[--C-:B------:R-:W-:Y:S01]  /*b820*/  FFMA.FTZ R174, R174, UR6, -R196.reuse ;  /* 0x00000006aeae7c23 */ /* 0x100fe200080108c4 */
[----:B----4-:R-:W-:Y:S01]  /*b830*/  FADD.FTZ R158, R156, R3 ;  /* 0x000000039c9e7221 */ /* 0x010fe20000010000 */
[--C-:B------:R-:W-:Y:S01]  /*b840*/  FFMA.FTZ R192, R163, UR6, -R196.reuse ;  /* 0x00000006a3c07c23 */ /* 0x100fe200080108c4 */
[----:B------:R-:W-:Y:S01]  /*b850*/  MUFU.EX2 R173, R173 ;  /* 0x000000ad00ad7308 */ /* 0x000fe20000000800 */
[----:B------:R-:W-:Y:S01]  /*b860*/  FFMA.FTZ R163, R166, UR6, -R196 ;  /* 0x00000006a6a37c23 */ /* 0x000fe200080108c4 */
[----:B0-----:R-:W-:Y:S01]  /*b870*/  FADD.FTZ R3, R153, R158 ;  /* 0x0000009e99037221 */ /* 0x001fe20000010000 */
[--C-:B------:R-:W-:Y:S01]  /*b880*/  FFMA.FTZ R175, R175, UR6, -R196.reuse ;  /* 0x00000006afaf7c23 */ /* 0x100fe200080108c4 */
[----:B--2---:R-:W-:Y:S01]  /*b890*/  F2FP.F16.F32.PACK_AB R166, R169, R168 ;  /* 0x000000a8a9a6723e */ /* 0x004fe200000000ff */
[--C-:B------:R-:W-:Y:S01]  /*b8a0*/  FFMA.FTZ R179, R179, UR6, -R196.reuse ;  /* 0x00000006b3b37c23 */ /* 0x100fe200080108c4 */
[----:B------:R-:W-:Y:S01]  /*b8b0*/  FADD.FTZ R158, R20, R3 ;  /* 0x00000003149e7221 */ /* 0x000fe20000010000 */
[--C-:B------:R-:W-:Y:S01]  /*b8c0*/  FFMA.FTZ R182, R182, UR6, -R196.reuse ;  /* 0x00000006b6b67c23 */ /* 0x100fe200080108c4 */
[----:B------:R-:W-:Y:S01]  /*b8d0*/  MUFU.EX2 R176, R176 ;  /* 0x000000b000b07308 */ /* 0x000fe20000000800 */
[----:B------:R-:W-:Y:S01]  /*b8e0*/  FFMA.FTZ R183, R183, UR6, -R196 ;  /* 0x00000006b7b77c23 */ /* 0x000fe200080108c4 */
[----:B------:R-:W-:Y:S01]  /*b8f0*/  FADD.FTZ R3, R157, R158 ;  /* 0x0000009e9d037221 */ /* 0x000fe20000010000 */
[--C-:B------:R-:W-:Y:S01]  /*b900*/  FFMA.FTZ R186, R186, UR6, -R196.reuse ;  /* 0x00000006baba7c23 */ /* 0x100fe200080108c4 */
[--C-:B------:R-:W-:Y:S01]  /*b910*/  FFMA.FTZ R187, R187, UR6, -R196.reuse ;  /* 0x00000006bbbb7c23 */ /* 0x100fe200080108c4 */
[--C-:B------:R-:W-:Y:S01]  /*b920*/  FFMA.FTZ R190, R190, UR6, -R196.reuse ;  /* 0x00000006bebe7c23 */ /* 0x100fe200080108c4 */
[----:B------:R-:W-:Y:S01]  /*b930*/  FADD.FTZ R158, R160, R3 ;  /* 0x00000003a09e7221 */ /* 0x000fe20000010000 */
[----:B------:R-:W-:Y:S01]  /*b940*/  FSEL R3, R6, RZ, P1 ;  /* 0x000000ff06037208 */ /* 0x000fe20000800000 */
[----:B------:R-:W0:Y:S01]  /*b950*/  MUFU.EX2 R177, R177 ;  /* 0x000000b100b17308 */ /* 0x000e220000000800 */
[----:B------:R-:W-:Y:S01]  /*b960*/  FFMA.FTZ R191, R191, UR6, -R196 ;  /* 0x00000006bfbf7c23 */ /* 0x000fe200080108c4 */
[----:B------:R-:W-:Y:S01]  /*b970*/  FADD.FTZ R189, R161, R158 ;  /* 0x0000009ea1bd7221 */ /* 0x000fe20000010000 */
[----:B------:R-:W-:Y:S01]  /*b980*/  FFMA.FTZ R194, R194, UR6, -R196 ;  /* 0x00000006c2c27c23 */ /* 0x000fe200080108c4 */
[----:B------:R-:W-:Y:S01]  /*b990*/  FADD.FTZ R3, -R3, R12 ;  /* 0x0000000c03037221 */ /* 0x000fe20000010100 */
        /* <DEDUP_REMOVED lines=8> */
[----:B------:R-:W-:Y:S01]  /*ba20*/  FFMA.FTZ R198, R198, UR6, -R196 ;  /* 0x00000006c6c67c23 */ /* 0x000fe200080108c4 */
[----:B------:R-:W-:Y:S01]  /*ba30*/  FADD.FTZ R162, R164, R189 ;  /* 0x000000bda4a27221 */ /* 0x000fe20000010000 */
[----:B------:R-:W-:Y:S01]  /*ba40*/  F2FP.F16.F32.PACK_AB R164, R165, R164 ;  /* 0x000000a4a5a4723e */ /* 0x000fe200000000ff */
[----:B------:R-:W1:Y:S01]  /*ba50*/  MUFU.EX2 R181, R181 ;  /* 0x000000b500b57308 */ /* 0x000e620000000800 */
[----:B0-----:R-:W-:Y:S01]  /*ba60*/  F2FP.F16.F32.PACK_AB R170, R177, R176 ;  /* 0x000000b0b1aa723e */ /* 0x001fe200000000ff */
[----:B------:R-:W-:Y:S01]  /*ba70*/  FADD.FTZ R189, R165, R162 ;  /* 0x000000a2a5bd7221 */ /* 0x000fe20000010000 */
[----:B------:R-:W-:Y:S01]  /*ba80*/  FFMA.FTZ R196, R199, UR6, -R196 ;  /* 0x00000006c7c47c23 */ /* 0x000fe200080108c4 */
[----:B------:R-:W-:-:S02]  /*ba90*/  F2FP.F16.F32.PACK_AB R156, R153, R156 ;  /* 0x0000009c999c723e */ /* 0x000fc400000000ff */
[----:B------:R-:W-:Y:S01]  /*baa0*/  FADD.FTZ R162, R168, R189 ;  /* 0x000000bda8a27221 */ /* 0x000fe20000010000 */
[----:B------:R-:W-:Y:S01]  /*bab0*/  F2FP.F16.F32.PACK_AB R168, R173, R172 ;  /* 0x000000acada8723e */ /* 0x000fe200000000ff */
[----:B------:R0:W-:Y:S01]  /*bac0*/  MUFU.EX2 R178, R158 ;  /* 0x0000009e00b27308 */ /* 0x0001e20000000800 */
[----:B------:R-:W-:Y:S01]  /*bad0*/  F2FP.F16.F32.PACK_AB R160, R161, R160 ;  /* 0x000000a0a1a0723e */ /* 0x000fe200000000ff */
[----:B------:R-:W-:-:S04]  /*bae0*/  FADD.FTZ R189, R169, R162 ;  /* 0x000000a2a9bd7221 */ /* 0x000fc80000010000 */
[----:B------:R-:W-:Y:S02]  /*baf0*/  FADD.FTZ R162, R172, R189 ;  /* 0x000000bdaca27221 */ /* 0x000fe40000010000 */
[----:B------:R-:W-:Y:S01]  /*bb00*/  MUFU.EX2 R11, R11 ;  /* 0x0000000b000b7308 */ /* 0x000fe20000000800 */
[----:B0-----:R-:W-:Y:S01]  /*bb10*/  F2FP.F16.F32.PACK_AB R158, R157, R20 ;  /* 0x000000149d9e723e */ /* 0x001fe200000000ff */
[----:B------:R-:W-:Y:S01]  /*bb20*/  FADD.FTZ R189, R173, R162 ;  /* 0x000000a2adbd7221 */ /* 0x000fe20000010000 */
[----:B-1----:R-:W-:-:S03]  /*bb30*/  F2FP.F16.F32.PACK_AB R172, R181, R180 ;  /* 0x000000b4b5ac723e */ /* 0x002fc600000000ff */
[----:B------:R-:W-:Y:S02]  /*bb40*/  FADD.FTZ R162, R176, R189 ;  /* 0x000000bdb0a27221 */ /* 0x000fe40000010000 */
[----:B------:R-:W0:Y:S02]  /*bb50*/  MUFU.EX2 R10, R10 ;  /* 0x0000000a000a7308 */ /* 0x000e240000000800 */
[----:B------:R-:W-:Y:S01]  /*bb60*/  FADD.FTZ R21, R177, R162 ;  /* 0x000000a2b1157221 */ /* 0x000fe20000010000 */
[----:B------:R-:W-:-:S03]  /*bb70*/  F2FP.F16.F32.PACK_AB R162, R15, R14 ;  /* 0x0000000e0fa2723e */ /* 0x000fc600000000ff */
[----:B------:R-:W-:Y:S02]  /*bb80*/  FADD.FTZ R20, R180, R21 ;  /* 0x00000015b4147221 */ /* 0x000fe40000010000 */
[----:B------:R-:W-:Y:S02]  /*bb90*/  MUFU.EX2 R155, R155 ;  /* 0x0000009b009b7308 */ /* 0x000fe40000000800 */
[----:B------:R-:W-:Y:S01]  /*bba0*/  FADD.FTZ R15, R181, R20 ;  /* 0x00000014b50f7221 */ /* 0x000fe20000010000 */
[----:B------:R-:W-:-:S05]  /*bbb0*/  FMUL.FTZ R20, R3, UR6 ;  /* 0x0000000603147c20 */ /* 0x000fca0008410000 */
[----:B------:R-:W-:Y:S01]  /*bbc0*/  MUFU.EX2 R188, R188 ;  /* 0x000000bc00bc7308 */ /* 0x000fe20000000800 */
[----:B0-----:R-:W-:-:S07]  /*bbd0*/  F2FP.F16.F32.PACK_AB R153, R10, R11 ;  /* 0x0000000b0a99723e */ /* 0x001fce00000000ff */
[----:B------:R-:W0:Y:S08]  /*bbe0*/  MUFU.EX2 R20, R20 ;  /* 0x0000001400147308 */ /* 0x000e300000000800 */
[----:B------:R1:W-:Y:S08]  /*bbf0*/  MUFU.EX2 R13, R174 ;  /* 0x000000ae000d7308 */ /* 0x0003f00000000800 */
[----:B------:R-:W2:Y:S01]  /*bc00*/  MUFU.EX2 R159, R159 ;  /* 0x0000009f009f7308 */ /* 0x000ea20000000800 */
[----:B-1----:R-:W-:Y:S01]  /*bc10*/  FADD.FTZ R174, R184, R15 ;  /* 0x0000000fb8ae7221 */ /* 0x002fe20000010000 */
[----:B0-----:R-:W-:Y:S01]  /*bc20*/  FFMA.FTZ R15, R20, R0, R11 ;  /* 0x00000000140f7223 */ /* 0x001fe2000001000b */
[-C--:B------:R-:W-:Y:S01]  /*bc30*/  FMUL.FTZ R26, R26, R20.reuse ;  /* 0x000000141a1a7220 */ /* 0x080fe20000410000 */
[-C--:B------:R-:W-:Y:S01]  /*bc40*/  FMUL.FTZ R27, R27, R20.reuse ;  /* 0x000000141b1b7220 */ /* 0x080fe20000410000 */
[-C--:B------:R-:W-:Y:S01]  /*bc50*/  FMUL.FTZ R30, R30, R20.reuse ;  /* 0x000000141e1e7220 */ /* 0x080fe20000410000 */
[----:B------:R-:W-:Y:S01]  /*bc60*/  FADD.FTZ R0, R10, R15 ;  /* 0x0000000f0a007221 */ /* 0x000fe20000010000 */
[-C--:B------:R-:W-:Y:S01]  /*bc70*/  FMUL.FTZ R31, R31, R20.reuse ;  /* 0x000000141f1f7220 */ /* 0x080fe20000410000 */
[----:B------:R-:W0:Y:S01]  /*bc80*/  MUFU.EX2 R192, R192 ;  /* 0x000000c000c07308 */ /* 0x000e220000000800 */
[-C--:B------:R-:W-:Y:S01]  /*bc90*/  FMUL.FTZ R34, R34, R20.reuse ;  /* 0x0000001422227220 */ /* 0x080fe20000410000 */
        /* <DEDUP_REMOVED lines=40> */
[----:B------:R-:W-:Y:S01]  /*bf20*/  F2FP.F16.F32.PACK_AB R161, R178, R167 ;  /* 0x000000a7b2a1723e */ /* 0x000fe200000000ff */
[-C--:B------:R-:W-:Y:S01]  /*bf30*/  FMUL.FTZ R86, R86, R20.reuse ;  /* 0x0000001456567220 */ /* 0x080fe20000410000 */
[-C--:B------:R-:W-:Y:S01]  /*bf40*/  FMUL.FTZ R87, R87, R20.reuse ;  /* 0x0000001457577220 */ /* 0x080fe20000410000 */
[----:B------:R-:W-:Y:S01]  /*bf50*/  FADD.FTZ R180, R178, R15 ;  /* 0x0000000fb2b47221 */ /* 0x000fe20000010000 */
[-C--:B------:R-:W-:Y:S01]  /*bf60*/  FMUL.FTZ R90, R90, R20.reuse ;  /* 0x000000145a5a7220 */ /* 0x080fe20000410000 */
[----:B------:R-:W-:Y:S01]  /*bf70*/  FMUL.FTZ R91, R91, R20 ;  /* 0x000000145b5b7220 */ /* 0x000fe20000410000 */
[----:B------:R-:W0:Y:S01]  /*bf80*/  MUFU.EX2 R165, R171 ;  /* 0x000000ab00a57308 */ /* 0x000e220000000800 */
[----:B------:R-:W-:Y:S01]  /*bf90*/  FADD.FTZ R15, R13, R180 ;  /* 0x000000b40d0f7221 */ /* 0x000fe20000010000 */
[C---:B-1----:R-:W-:Y:S01]  /*bfa0*/  FADD.FTZ R3, R185.reuse, R174 ;  /* 0x000000aeb9037221 */ /* 0x042fe20000010000 */
[----:B------:R-:W-:Y:S01]  /*bfb0*/  F2FP.F16.F32.PACK_AB R174, R185, R184 ;  /* 0x000000b8b9ae723e */ /* 0x000fe200000000ff */
        /* <DEDUP_REMOVED lines=21> */
[C---:B-1----:R-:W-:Y:S01]  /*c110*/  FADD.FTZ R15, R176.reuse, R15 ;  /* 0x0000000fb00f7221 */ /* 0x042fe20000010000 */
[----:B------:R-:W-:Y:S01]  /*c120*/  F2FP.F16.F32.PACK_AB R165, R176, R165 ;  /* 0x000000a5b0a5723e */ /* 0x000fe200000000ff */
        /* <DEDUP_REMOVED lines=15> */
[----:B0-----:R-:W-:Y:S01]  /*c220*/  F2FP.F16.F32.PACK_AB R167, R183, R182 ;  /* 0x000000b6b7a7723e */ /* 0x001fe200000000ff */
[-C--:B------:R-:W-:Y:S01]  /*c230*/  FMUL.FTZ R147, R147, R20.reuse ;  /* 0x0000001493937220 */ /* 0x080fe20000410000 */
[-C--:B------:R-:W-:Y:S01]  /*c240*/  FMUL.FTZ R150, R150, R20.reuse ;  /* 0x0000001496967220 */ /* 0x080fe20000410000 */
[----:B------:R-:W-:Y:S01]  /*c250*/  FADD.FTZ R186, R183, R186 ;  /* 0x000000bab7ba7221 */ /* 0x000fe20000010000 */
[----:B------:R-:W-:-:S02]  /*c260*/  FMUL.FTZ R151, R151, R20 ;  /* 0x0000001497977220 */ /* 0x000fc40000410000 */
[----:B------:R-:W0:Y:S01]  /*c270*/  MUFU.EX2 R171, R190 ;  /* 0x000000be00ab7308 */ /* 0x000e220000000800 */
[----:B-1----:R-:W-:-:S07]  /*c280*/  FADD.FTZ R15, R169, R186 ;  /* 0x000000baa90f7221 */ /* 0x002fce0000010000 */
[----:B------:R-:W1:Y:S01]  /*c290*/  MUFU.EX2 R180, R191 ;  /* 0x000000bf00b47308 */ /* 0x000e620000000800 */
[C---:B---3--:R-:W-:Y:S01]  /*c2a0*/  FADD.FTZ R186, R0.reuse, R15 ;  /* 0x0000000f00ba7221 */ /* 0x048fe20000010000 */
        /* <DEDUP_REMOVED lines=10> */
[----:B------:R-:W-:-:S03]  /*c350*/  F2FP.F16.F32.PACK_AB R173, R184, R173 ;  /* 0x000000adb8ad723e */ /* 0x000fc600000000ff */
[----:B-1----:R-:W-:-:S04]  /*c360*/  FADD.FTZ R9, R175, R10 ;  /* 0x0000000aaf097221 */ /* 0x002fc80000010000 */
[C---:B--2---:R-:W-:Y:S01]  /*c370*/  FADD.FTZ R0, R196.reuse, R9 ;  /* 0x00000009c4007221 */ /* 0x044fe20000010000 */
[----:B------:R-:W-:Y:S01]  /*c380*/  F2FP.F16.F32.PACK_AB R175, R196, R175 ;  /* 0x000000afc4af723e */ /* 0x000fe200000000ff */
[----:B------:R-:W-:Y:S06]  /*c390*/  @!P0 BRA `(.L_x_10894) ;  /* 0x0000000000048947 */ /* 0x000fec0003800000 */
[----:B------:R-:W-:Y:S01]  /*c3a0*/  BPT.TRAP 0x1 ;  /* 0x000000040000795c */ /* 0x000fe20000300000 */
.L_x_10894:
[----:B------:R0:W1:Y:S01]  /*c3b0*/  SYNCS.PHASECHK.TRANS64.TRYWAIT P1, [UR27+0x22850], R7 ;  /* 0x02285007ff0075a7 */ /* 0x000062000802015b */
[----:B------:R-:W-:Y:S05]  /*c3c0*/  @!P0 BRA `(.L_x_10895) ;  /* 0x0000000000048947 */ /* 0x000fea0003800000 */
[----:B------:R-:W-:Y:S01]  /*c3d0*/  BPT.TRAP 0x1 ;  /* 0x000000040000795c */ /* 0x000fe20000300000 */
.L_x_10895:
[----:B-1----:R-:W-:Y:S05]  /*c3e0*/  @P1 BRA `(.L_x_10896) ;  /* 0x0000000000081947 */ /* 0x002fea0003800000 */
[----:B------:R-:W1:Y:S02]  /*c3f0*/  SYNCS.PHASECHK.TRANS64.TRYWAIT P1, [UR27+0x22850], R7 ;  /* 0x02285007ff0075a7 */ /* 0x000e64000802015b */
[----:B-1----:R-:W-:Y:S05]  /*c400*/  @!P1 BRA `(.L_x_10897) ;  /* 0x0000008400289947 */ /* 0x002fea0003800000 */
.L_x_10896:
[----:B------:R-:W2:Y:S01]  /*c410*/  S2R R9, SR_TID.X ;  /* 0x0000000000097919 */ /* 0x000ea20000002100 */
[----:B------:R-:W-:Y:S01]  /*c420*/  UIMAD UR7, UR36, 0xc00, UR21 ;  /* 0x00000c00240778a4 */ /* 0x000fe2000f8e0215 */
[----:B------:R-:W-:Y:S01]  /*c430*/  IMAD.MOV.U32 R12, RZ, RZ, R6 ;  /* 0x000000ffff0c7224 */ /* 0x000fe200078e0006 */
[----:B------:R-:W-:-:S05]  /*c440*/  UMOV UR11, 0x40000040 ;  /* 0x40000040000b7882 */ /* 0x000fca0000000000 */
[----:B------:R-:W-:Y:S01]  /*c450*/  UMOV UR10, UR7 ;  /* 0x00000007000a7c82 */ /* 0x000fe20008000000 */
[----:B--2---:R-:W-:-:S05]  /*c460*/  SHF.R.U32.HI R9, RZ, 0x7, R9 ;  /* 0x00000007ff097819 */ /* 0x004fca0000011609 */
[----:B01----:R-:W-:Y:S02]  /*c470*/  VIADD R7, R9, 0x8 ;  /* 0x0000000809077836 */ /* 0x003fe40000000000 */
[----:B------:R-:W0:Y:S03]  /*c480*/  S2R R9, SR_TID.X ;  /* 0x0000000000097919 */ /* 0x000e260000002100 */
[----:B------:R2:W-:Y:S06]  /*c490*/  BAR.SYNC.DEFER_BLOCKING R7, 0x100 ;  /* 0x000400070000751d */ /* 0x0005ec0000010000 */
[----:B------:R-:W-:Y:S01]  /*c4a0*/  WARPGROUP.ARRIVE ;  /* 0x00000000000079c5 */ /* 0x000fe20000000000 */
[----:B0-----:R-:W-:Y:S01]  /*c4b0*/  LOP3.LUT P1, RZ, R9, 0x7f, RZ, 0xc0, !PT ;  /* 0x0000007f09ff7812 */ /* 0x001fe2000782c0ff */
[----:B------:R-:W-:-:S04]  /*c4c0*/  IMAD.MOV.U32 R9, RZ, RZ, R2 ;  /* 0x000000ffff097224 */ /* 0x000fc800078e0002 */
        /* <DEDUP_REMOVED lines=37> */
.L_x_10881:
[----:B------:R-:W2:Y:S01]  /*c720*/  SHFL.BFLY PT, R8, R3, 0x2, 0x1f ;  /* 0x0c401f0003087f89 */ /* 0x000ea200000e0000 */
[----:B------:R-:W-:Y:S01]  /*c730*/  UIADD3 UR36, UR36, 0x1, URZ ;  /* 0x0000000124247890 */ /* 0x000fe2000fffe03f */
[----:B------:R-:W-:Y:S01]  /*c740*/  IMAD.U32 R12, RZ, RZ, UR6 ;  /* 0x00000006ff0c7e24 */ /* 0x000fe2000f8e00ff */
[----:B------:R3:W-:Y:S06]  /*c750*/  BAR.ARV R4, 0x100 ;  /* 0x000400040000751d */ /* 0x0007ec0000002000 */
[----:B------:R-:W-:Y:S02]  /*c760*/  UISETP.NE.AND UP0, UPT, UR36, 0x2, UPT ;  /* 0x000000022400788c */ /* 0x000fe4000bf05270 */
[----:B------:R-:W-:Y:S06]  /*c770*/  BAR.ARV 0x8, 0x180 ;  /* 0x0206000000007b1d */ /* 0x000fec0000002000 */
[----:B---3--:R-:W-:Y:S01]  /*c780*/  IMAD.MOV.U32 R4, RZ, RZ, -0x800000 ;  /* 0xff800000ff047424 */ /* 0x008fe200078e00ff */
[----:B------:R-:W-:Y:S01]  /*c790*/  USEL UR4, URZ, 0x1, UP0 ;  /* 0x000000013f047887 */ /* 0x000fe20008000000 */
[----:B------:R-:W3:Y:S01]  /*c7a0*/  SHFL.BFLY PT, R7, R0, 0x2, 0x1f ;  /* 0x0c401f0000077f89 */ /* 0x000ee200000e0000 */
[----:B------:R-:W-:Y:S01]  /*c7b0*/  PLOP3.LUT P0, PT, PT, PT, PT, 0x8, 0x0 ;  /* 0x000000000000781c */ /* 0x000fe20003f0e170 */
[----:B------:R-:W-:Y:S01]  /*c7c0*/  UIADD3 UR38, UR38, 0x1, URZ ;  /* 0x0000000126267890 */ /* 0x000fe2000fffe03f */
[----:B--2---:R-:W-:Y:S01]  /*c7d0*/  FADD.FTZ R8, R8, R3 ;  /* 0x0000000308087221 */ /* 0x004fe20000010000 */
[----:B------:R-:W-:Y:S01]  /*c7e0*/  IMAD.MOV.U32 R3, RZ, RZ, -0x800000 ;  /* 0xff800000ff037424 */ /* 0x000fe200078e00ff */
[----:B------:R-:W-:-:S02]  /*c7f0*/  USEL UR36, UR36, URZ, UP0 ;  /* 0x0000003f24247287 */ /* 0x000fc40008000000 */
[----:B------:R-:W-:Y:S01]  /*c800*/  ULOP3.LUT UR37, UR37, UR4, URZ, 0x3c, !UPT ;  /* 0x0000000425257292 */ /* 0x000fe2000f8e3c3f */
[----:B------:R-:W2:Y:S01]  /*c810*/  SHFL.BFLY PT, R5, R8, 0x1, 0x1f ;  /* 0x0c201f0008057f89 */ /* 0x000ea200000e0000 */
[----:B---3--:R-:W-:Y:S01]  /*c820*/  FADD.FTZ R7, R7, R0 ;  /* 0x0000000007077221 */ /* 0x008fe20000010000 */
[----:B------:R-:W-:-:S04]  /*c830*/  IMAD.MOV.U32 R0, RZ, RZ, RZ ;  /* 0x000000ffff007224 */ /* 0x000fc800078e00ff */
[----:B------:R-:W3:Y:S01]  /*c840*/  SHFL.BFLY PT, R10, R7, 0x1, 0x1f ;  /* 0x0c201f00070a7f89 */ /* 0x000ee200000e0000 */
[----:B--2---:R-:W-:Y:S01]  /*c850*/  FADD.FTZ R11, R8, R5 ;  /* 0x00000005080b7221 */ /* 0x004fe20000010000 */
[----:B------:R-:W-:-:S04]  /*c860*/  IMAD.MOV.U32 R5, RZ, RZ, RZ ;  /* 0x000000ffff057224 */ /* 0x000fc800078e00ff */
[----:B------:R-:W-:-:S13]  /*c870*/  FSETP.NE.FTZ.AND P1, PT, R11, RZ, PT ;  /* 0x000000ff0b00720b */ /* 0x000fda0003f35000 */
[----:B------:R-:W2:Y:S01]  /*c880*/  @P1 MUFU.LG2 R8, R11 ;  /* 0x0000000b00081308 */ /* 0x000ea20000000c00 */
[----:B---3--:R-:W-:Y:S01]  /*c890*/  FADD.FTZ R10, R7, R10 ;  /* 0x0000000a070a7221 */ /* 0x008fe20000010000 */
[----:B------:R-:W-:-:S04]  /*c8a0*/  IMAD.U32 R7, RZ, RZ, UR6 ;  /* 0x00000006ff077e24 */ /* 0x000fc8000f8e00ff */
[----:B------:R-:W-:Y:S02]  /*c8b0*/  FSETP.NE.FTZ.AND P2, PT, R10, RZ, PT ;  /* 0x000000ff0a00720b */ /* 0x000fe40003f55000 */
[----:B------:R-:W3:Y:S01]  /*c8c0*/  @P1 MUFU.RCP R5, R11 ;  /* 0x0000000b00051308 */ /* 0x000ee20000001000 */
[----:B------:R-:W-:Y:S01]  /*c8d0*/  @P1 FMUL.FTZ R7, R7, 0.69314718246459960938 ;  /* 0x3f31721807071820 */ /* 0x000fe20000410000 */
[----:B--2---:R-:W-:-:S09]  /*c8e0*/  @P1 FMUL.FTZ R8, R8, 0.69314718246459960938 ;  /* 0x3f31721808081820 */ /* 0x004fd20000410000 */
[----:B01----:R-:W0:Y:S01]  /*c8f0*/  @P2 MUFU.LG2 R9, R10 ;  /* 0x0000000a00092308 */ /* 0x003e220000000c00 */
[----:B------:R-:W-:Y:S01]  /*c900*/  @P2 FMUL.FTZ R12, R12, 0.69314718246459960938 ;  /* 0x3f3172180c0c2820 */ /* 0x000fe20000410000 */
[----:B------:R-:W-:Y:S01]  /*c910*/  @P1 FFMA.FTZ R4, R7, R2, R8 ;  /* 0x0000000207041223 */ /* 0x000fe20000010008 */
[-C--:B---3--:R-:W-:Y:S01]  /*c920*/  FMUL.FTZ R180, R40, R5.reuse ;  /* 0x0000000528b47220 */ /* 0x088fe20000410000 */
[-C--:B------:R-:W-:Y:S01]  /*c930*/  FMUL.FTZ R24, R24, R5.reuse ;  /* 0x0000000518187220 */ /* 0x080fe20000410000 */
[----:B------:R-:W-:-:S03]  /*c940*/  FMUL.FTZ R25, R25, R5 ;  /* 0x0000000519197220 */ /* 0x000fc60000410000 */
        /* <DEDUP_REMOVED lines=127> */
[----:B------:R-:W-:-:S07]  /*d140*/  @P2 FFMA.FTZ R3, R12, R6, R9 ;  /* 0x000000060c032223 */ /* 0x000fce0000010009 */
.L_x_10828:
        /* <DEDUP_REMOVED lines=13> */
[----:B------:R-:W-:Y:S01]  /*d220*/  F2FP.F16.F32.PACK_AB R33, R35, R34 ;  /* 0x000000222321723e */ /* 0x000fe200000000ff */
[----:B------:R-:W-:Y:S01]  /*d230*/  BAR.SYNC.DEFER_BLOCKING 0x1, 0x100 ;  /* 0x0044000000007b1d */ /* 0x000fe20000010000 */
[----:B------:R-:W-:Y:S01]  /*d240*/  F2FP.F16.F32.PACK_AB R35, R39, R38 ;  /* 0x000000262723723e */ /* 0x000fe200000000ff */
[----:B------:R-:W-:Y:S01]  /*d250*/  USHF.R.S32.HI UR12, URZ, 0x1f, UR42 ;  /* 0x0000001f3f0c7899 */ /* 0x000fe2000801142a */
[----:B------:R-:W-:Y:S02]  /*d260*/  F2FP.F16.F32.PACK_AB R24, R25, R24 ;  /* 0x000000181918723e */ /* 0x000fe400000000ff */
[----:B------:R-:W-:Y:S01]  /*d270*/  F2FP.F16.F32.PACK_AB R25, R40, R26 ;  /* 0x0000001a2819723e */ /* 0x000fe200000000ff */
[----:B------:R-:W-:Y:S01]  /*d280*/  ULDC.64 UR8, c[0x0][0xb90] ;  /* 0x0002e40000087ab9 */ /* 0x000fe20000000a00 */
[----:B------:R-:W-:Y:S01]  /*d290*/  F2FP.F16.F32.PACK_AB R26, R29, R28 ;  /* 0x0000001c1d1a723e */ /* 0x000fe200000000ff */
[----:B------:R-:W-:Y:S01]  /*d2a0*/  UIMAD UR5, UR10, UR8, URZ ;  /* 0x000000080a0572a4 */ /* 0x000fe2000f8e023f */
[----:B------:R-:W-:Y:S01]  /*d2b0*/  F2FP.F16.F32.PACK_AB R27, R27, R30 ;  /* 0x0000001e1b1b723e */ /* 0x000fe200000000ff */
[----:B------:R-:W-:Y:S01]  /*d2c0*/  UIMAD.WIDE.U32 UR6, UR40, UR8, URZ ;  /* 0x00000008280672a5 */ /* 0x000fe2000f8e003f */
[----:B------:R-:W-:Y:S01]  /*d2d0*/  F2FP.F16.F32.PACK_AB R34, R37, R36 ;  /* 0x000000242522723e */ /* 0x000fe200000000ff */
[----:B------:R-:W-:Y:S01]  /*d2e0*/  UIMAD UR5, UR40, UR9, UR5 ;  /* 0x00000009280572a4 */ /* 0x000fe2000f8e0205 */
[----:B------:R-:W-:-:S02]  /*d2f0*/  F2FP.F16.F32.PACK_AB R144, R145, R144 ;  /* 0x000000909190723e */ /* 0x000fc400000000ff */
[----:B------:R-:W-:Y:S01]  /*d300*/  ULDC.64 UR8, c[0x0][0xb98] ;  /* 0x0002e60000087ab9 */ /* 0x000fe20000000a00 */
[----:B------:R-:W-:Y:S01]  /*d310*/  UIADD3 UR7, UR7, UR5, URZ ;  /* 0x0000000507077290 */ /* 0x000fe2000fffe03f */
[----:B------:R-:W-:Y:S01]  /*d320*/  F2FP.F16.F32.PACK_AB R145, R178, R177 ;  /* 0x000000b1b291723e */ /* 0x000fe200000000ff */
[----:B------:R-:W-:Y:S02]  /*d330*/  UIMAD UR5, UR12, UR8, URZ ;  /* 0x000000080c0572a4 */ /* 0x000fe4000f8e023f */
[----:B------:R-:W-:Y:S02]  /*d340*/  UIMAD.WIDE.U32 UR6, UR42, UR8, UR6 ;  /* 0x000000082a0672a5 */ /* 0x000fe4000f8e0006 */
[----:B------:R-:W-:-:S03]  /*d350*/  UIMAD UR5, UR42, UR9, UR5 ;  /* 0x000000092a0572a4 */ /* 0x000fc6000f8e0205 */
[----:B------:R-:W-:Y:S01]  /*d360*/  ULDC.64 UR8, c[0x0][0xae8] ;  /* 0x0002ba0000087ab9 */ /* 0x000fe20000000a00 */
[----:B------:R-:W-:Y:S02]  /*d370*/  MOV R170, R176 ;  /* 0x000000b000aa7202 */ /* 0x000fe40000000f00 */
[----:B0-----:R-:W-:-:S03]  /*d380*/  MOV R171, R7 ;  /* 0x0000000700ab7202 */ /* 0x001fc60000000f00 */
[----:B------:R-:W-:-:S04]  /*d390*/  IMAD.WIDE R6, R209, 0x2, R170 ;  /* 0x00000002d1067825 */ /* 0x000fc800078e02aa */
[----:B------:R-:W-:Y:S01]  /*d3a0*/  IMAD.WIDE R170, R9, 0x2, R170 ;  /* 0x0000000209aa7825 */ /* 0x000fe200078e02aa */
[C---:B------:R-:W-:Y:S02]  /*d3b0*/  IADD3 R11, P3, R6.reuse, 0xc060, RZ ;  /* 0x0000c060060b7810 */ /* 0x040fe40007f7e0ff */
[C---:B------:R-:W-:Y:S02]  /*d3c0*/  LOP3.LUT R173, R6.reuse, 0x380, RZ, 0xc0, !PT ;  /* 0x0000038006ad7812 */ /* 0x040fe400078ec0ff */
[----:B------:R-:W-:Y:S01]  /*d3d0*/  LOP3.LUT R8, R11, 0x380, RZ, 0xc0, !PT ;  /* 0x000003800b087812 */ /* 0x000fe200078ec0ff */
[----:B------:R-:W-:Y:S01]  /*d3e0*/  IMAD.X R9, RZ, RZ, R7, P3 ;  /* 0x000000ffff097224 */ /* 0x000fe200018e0607 */
[----:B------:R-:W-:Y:S02]  /*d3f0*/  IADD3 R131, P4, R6, 0xc040, RZ ;  /* 0x0000c04006837810 */ /* 0x000fe40007f9e0ff */
[----:B------:R-:W-:Y:S02]  /*d400*/  SHF.R.U64 R8, R8, 0x3, RZ ;  /* 0x0000000308087819 */ /* 0x000fe400000012ff */
        /* <DEDUP_REMOVED lines=30> */
[--C-:B------:R-:W-:Y:S01]  /*d5f0*/  IMAD.X R169, RZ, RZ, R7.reuse, P3 ;  /* 0x000000ffffa97224 */ /* 0x100fe200018e0607 */
[----:B------:R-:W-:Y:S01]  /*d600*/  LOP3.LUT R2, R123, 0x380, RZ, 0xc0, !PT ;  /* 0x000003807b027812 */ /* 0x000fe200078ec0ff */
[----:B------:R-:W-:Y:S01]  /*d610*/  IMAD.MOV.U32 R173, RZ, RZ, R7 ;  /* 0x000000ffffad7224 */ /* 0x000fe200078e0007 */
[----:B------:R-:W-:-:S02]  /*d620*/  SHF.R.U64 R6, R6, 0x3, RZ ;  /* 0x0000000306067819 */ /* 0x000fc400000012ff */
[----:B------:R-:W-:Y:S02]  /*d630*/  LOP3.LUT R7, R12, 0x380, RZ, 0xc0, !PT ;  /* 0x000003800c077812 */ /* 0x000fe400078ec0ff */
[----:B------:R-:W-:Y:S02]  /*d640*/  LOP3.LUT R14, R6, R127, RZ, 0x3c, !PT ;  /* 0x0000007f060e7212 */ /* 0x000fe400078e3cff */
[----:B------:R-:W-:Y:S02]  /*d650*/  LOP3.LUT R6, R115, 0x380, RZ, 0xc0, !PT ;  /* 0x0000038073067812 */ /* 0x000fe400078ec0ff */
[----:B------:R-:W-:Y:S02]  /*d660*/  SHF.R.U64 R7, R7, 0x3, RZ ;  /* 0x0000000307077819 */ /* 0x000fe400000012ff */
[----:B------:R-:W-:Y:S02]  /*d670*/  SHF.R.U64 R6, R6, 0x3, RZ ;  /* 0x0000000306067819 */ /* 0x000fe400000012ff */
[----:B------:R-:W-:-:S02]  /*d680*/  MOV R173, R172 ;  /* 0x000000ac00ad7202 */ /* 0x000fc40000000f00 */
[----:B------:R-:W-:Y:S01]  /*d690*/  LOP3.LUT R158, R6, R115, RZ, 0x3c, !PT ;  /* 0x00000073069e7212 */ /* 0x000fe200078e3cff */
[----:B------:R-:W0:Y:S01]  /*d6a0*/  LDC R172, c[0x0][0xbe8] ;  /* 0x0002fa00ffac7b82 */ /* 0x000e220000000800 */
[----:B------:R-:W-:Y:S01]  /*d6b0*/  IADD3 R115, P2, R170, 0x7000, RZ ;  /* 0x00007000aa737810 */ /* 0x000fe20007f5e0ff */
[----:B------:R1:W-:Y:S01]  /*d6c0*/  STSM.16.M88.4 [R173], R24 ;  /* 0x00000018ad007844 */ /* 0x0003e20000000200 */
[----:B------:R-:W-:Y:S02]  /*d6d0*/  LOP3.LUT R12, R7, R12, RZ, 0x3c, !PT ;  /* 0x0000000c070c7212 */ /* 0x000fe400078e3cff */
[----:B------:R-:W-:Y:S02]  /*d6e0*/  LOP3.LUT R114, R115, 0x380, RZ, 0xc0, !PT ;  /* 0x0000038073727812 */ /* 0x000fe400078ec0ff */
[----:B------:R-:W-:Y:S02]  /*d6f0*/  LOP3.LUT R7, R20, 0x380, RZ, 0xc0, !PT ;  /* 0x0000038014077812 */ /* 0x000fe400078ec0ff */
[----:B------:R-:W-:-:S02]  /*d700*/  SHF.R.U64 R114, R114, 0x3, RZ ;  /* 0x0000000372727819 */ /* 0x000fc400000012ff */
[----:B------:R-:W-:Y:S02]  /*d710*/  SHF.R.U64 R7, R7, 0x3, RZ ;  /* 0x0000000307077819 */ /* 0x000fe400000012ff */
[----:B------:R-:W-:Y:S01]  /*d720*/  LOP3.LUT R114, R114, R115, RZ, 0x3c, !PT ;  /* 0x0000007372727212 */ /* 0x000fe200078e3cff */
[----:B------:R-:W-:Y:S01]  /*d730*/  IMAD.X R115, RZ, RZ, R171, P2 ;  /* 0x000000ffff737224 */ /* 0x000fe200010e06ab */
[----:B------:R-:W-:Y:S02]  /*d740*/  IADD3 R143, P2, R170, 0xe000, RZ ;  /* 0x0000e000aa8f7810 */ /* 0x000fe40007f5e0ff */
[----:B------:R-:W-:Y:S02]  /*d750*/  LOP3.LUT R156, R7, R20, RZ, 0x3c, !PT ;  /* 0x00000014079c7212 */ /* 0x000fe400078e3cff */
[----:B------:R-:W-:Y:S02]  /*d760*/  LOP3.LUT R7, R16, 0x380, RZ, 0xc0, !PT ;  /* 0x0000038010077812 */ /* 0x000fe400078ec0ff */
[----:B------:R-:W-:-:S02]  /*d770*/  LOP3.LUT R142, R143, 0x380, RZ, 0xc0, !PT ;  /* 0x000003808f8e7812 */ /* 0x000fc400078ec0ff */
[----:B------:R-:W-:Y:S02]  /*d780*/  SHF.R.U64 R2, R2, 0x3, RZ ;  /* 0x0000000302027819 */ /* 0x000fe400000012ff */
[----:B------:R-:W-:Y:S02]  /*d790*/  LOP3.LUT R6, R107, 0x380, RZ, 0xc0, !PT ;  /* 0x000003806b067812 */ /* 0x000fe400078ec0ff */
[----:B------:R-:W-:Y:S02]  /*d7a0*/  SHF.R.U64 R7, R7, 0x3, RZ ;  /* 0x0000000307077819 */ /* 0x000fe400000012ff */
[----:B------:R-:W-:Y:S02]  /*d7b0*/  SHF.R.U64 R142, R142, 0x3, RZ ;  /* 0x000000038e8e7819 */ /* 0x000fe400000012ff */
[----:B------:R-:W-:Y:S02]  /*d7c0*/  LOP3.LUT R150, R2, R123, RZ, 0x3c, !PT ;  /* 0x0000007b02967212 */ /* 0x000fe400078e3cff */
[----:B------:R-:W-:-:S02]  /*d7d0*/  SHF.R.U64 R6, R6, 0x3, RZ ;  /* 0x0000000306067819 */ /* 0x000fc400000012ff */
[----:B------:R-:W-:Y:S02]  /*d7e0*/  LOP3.LUT R164, R7, R16, RZ, 0x3c, !PT ;  /* 0x0000001007a47212 */ /* 0x000fe400078e3cff */
[----:B------:R-:W-:Y:S02]  /*d7f0*/  LOP3.LUT R2, R21, 0x380, RZ, 0xc0, !PT ;  /* 0x0000038015027812 */ /* 0x000fe400078ec0ff */
[----:B------:R-:W-:Y:S02]  /*d800*/  IADD3 R7, P3, R170, 0x1000, RZ ;  /* 0x00001000aa077810 */ /* 0x000fe40007f7e0ff */
[----:B------:R-:W-:Y:S01]  /*d810*/  LOP3.LUT R142, R142, R143, RZ, 0x3c, !PT ;  /* 0x0000008f8e8e7212 */ /* 0x000fe200078e3cff */
[----:B------:R-:W-:Y:S01]  /*d820*/  IMAD.X R143, RZ, RZ, R171, P2 ;  /* 0x000000ffff8f7224 */ /* 0x000fe200010e06ab */
[----:B0-----:R-:W-:Y:S02]  /*d830*/  ISETP.NE.AND P2, PT, R172, 0x1, PT ;  /* 0x00000001ac00780c */ /* 0x001fe40003f45270 */
[----:B------:R-:W-:-:S02]  /*d840*/  LOP3.LUT R166, R6, R107, RZ, 0x3c, !PT ;  /* 0x0000006b06a67212 */ /* 0x000fc400078e3cff */
[----:B------:R-:W-:Y:S02]  /*d850*/  SHF.R.U64 R2, R2, 0x3, RZ ;  /* 0x0000000302027819 */ /* 0x000fe400000012ff */
[----:B------:R-:W-:Y:S02]  /*d860*/  LOP3.LUT R6, R7, 0x380, RZ, 0xc0, !PT ;  /* 0x0000038007067812 */ /* 0x000fe400078ec0ff */
[----:B------:R-:W-:Y:S02]  /*d870*/  LOP3.LUT R98, R119, 0x380, RZ, 0xc0, !PT ;  /* 0x0000038077627812 */ /* 0x000fe400078ec0ff */
[----:B------:R-:W-:Y:S02]  /*d880*/  LOP3.LUT R152, R2, R21, RZ, 0x3c, !PT ;  /* 0x0000001502987212 */ /* 0x000fe400078e3cff */
[----:B------:R-:W-:Y:S01]  /*d890*/  SHF.R.U64 R6, R6, 0x3, RZ ;  /* 0x0000000306067819 */ /* 0x000fe200000012ff */
[----:B------:R-:W0:Y:S01]  /*d8a0*/  @P2 LDC R38, c[0x0][0xbf0] ;  /* 0x0002fc00ff262b82 */ /* 0x000e220000000800 */
[----:B------:R-:W-:-:S02]  /*d8b0*/  SHF.R.U64 R98, R98, 0x3, RZ ;  /* 0x0000000362627819 */ /* 0x000fc400000012ff */
[----:B------:R-:W-:Y:S02]  /*d8c0*/  LOP3.LUT R2, R31, 0x380, RZ, 0xc0, !PT ;  /* 0x000003801f027812 */ /* 0x000fe400078ec0ff */
[----:B------:R-:W-:Y:S01]  /*d8d0*/  LOP3.LUT R6, R6, R7, RZ, 0x3c, !PT ;  /* 0x0000000706067212 */ /* 0x000fe200078e3cff */
[----:B------:R-:W-:Y:S01]  /*d8e0*/  IMAD.X R7, RZ, RZ, R171, P3 ;  /* 0x000000ffff077224 */ /* 0x000fe200018e06ab */
[----:B------:R-:W-:Y:S02]  /*d8f0*/  LOP3.LUT R154, R98, R119, RZ, 0x3c, !PT ;  /* 0x00000077629a7212 */ /* 0x000fe400078e3cff */
[----:B------:R-:W-:Y:S02]  /*d900*/  SHF.R.U64 R2, R2, 0x3, RZ ;  /* 0x0000000302027819 */ /* 0x000fe400000012ff */
[----:B------:R-:W-:Y:S02]  /*d910*/  IADD3 R119, P3, R170, 0x8000, RZ ;  /* 0x00008000aa777810 */ /* 0x000fe40007f7e0ff */
[----:B------:R-:W-:-:S02]  /*d920*/  MOV R150, R150 ;  /* 0x0000009600967202 */ /* 0x000fc40000000f00 */
[----:B------:R-:W2:Y:S01]  /*d930*/  @P2 LDC R151, c[0x0][0xbec] ;  /* 0x0002fb00ff972b82 */ /* 0x000ea20000000800 */
[----:B------:R-:W-:Y:S02]  /*d940*/  LOP3.LUT R162, R2, R31, RZ, 0x3c, !PT ;  /* 0x0000001f02a27212 */ /* 0x000fe400078e3cff */
        /* <DEDUP_REMOVED lines=8> */
[----:B------:R-:W-:Y:S02]  /*d9d0*/  LOP3.LUT R160, R20, R111, RZ, 0x3c, !PT ;  /* 0x0000006f14a07212 */ /* 0x000fe400078e3cff */
[----:B------:R-:W-:Y:S02]  /*d9e0*/  LOP3.LUT R146, R16, R103, RZ, 0x3c, !PT ;  /* 0x0000006710927212 */ /* 0x000fe400078e3cff */
[----:B------:R-:W-:-:S02]  /*d9f0*/  LOP3.LUT R168, R2, R99, RZ, 0x3c, !PT ;  /* 0x0000006302a87212 */ /* 0x000fc400078e3cff */
        /* <DEDUP_REMOVED lines=17> */
[----:B------:R-:W-:Y:S02]  /*db10*/  LOP3.LUT R29, R170, 0x380, RZ, 0xc0, !PT ;  /* 0x00000380aa1d7812 */ /* 0x000fe400078ec0ff */
[----:B------:R-:W-:Y:S02]  /*db20*/  MOV R40, R8 ;  /* 0x0000000800287202 */ /* 0x000fe40000000f00 */
[----:B------:R-:W-:Y:S01]  /*db30*/  F2FP.F16.F32.PACK_AB R9, R43, R42 ;  /* 0x0000002a2b09723e */ /* 0x000fe200000000ff */
[----:B------:R-:W-:Y:S01]  /*db40*/  VIADD R42, R22, UR43 ;  /* 0x0000002b162a7c36 */ /* 0x000fe20008000000 */
[----:B------:R-:W-:-:S02]  /*db50*/  SHF.R.U64 R20, R20, 0x3, RZ ;  /* 0x0000000314147819 */ /* 0x000fc400000012ff */
[----:B------:R-:W-:Y:S01]  /*db60*/  SHF.R.U64 R98, R98, 0x3, RZ ;  /* 0x0000000362627819 */ /* 0x000fe200000012ff */
[----:B--2---:R-:W-:Y:S01]  /*db70*/  @P2 IMAD.HI.U32 R37, R42, R151, RZ ;  /* 0x000000972a252227 */ /* 0x004fe200078e00ff */
[----:B------:R-:W-:Y:S02]  /*db80*/  SHF.R.U64 R102, R102, 0x3, RZ ;  /* 0x0000000366667819 */ /* 0x000fe400000012ff */
[----:B------:R-:W-:Y:S01]  /*db90*/  SHF.R.U64 R106, R106, 0x3, RZ ;  /* 0x000000036a6a7819 */ /* 0x000fe200000012ff */
[----:B------:R-:W-:Y:S01]  /*dba0*/  IMAD.MOV.U32 R36, RZ, RZ, R42 ;  /* 0x000000ffff247224 */ /* 0x000fe200078e002a */
[----:B------:R-:W-:Y:S02]  /*dbb0*/  SHF.R.U64 R110, R110, 0x3, RZ ;  /* 0x000000036e6e7819 */ /* 0x000fe400000012ff */
[----:B------:R-:W-:Y:S02]  /*dbc0*/  SHF.R.U64 R2, R2, 0x3, RZ ;  /* 0x0000000302027819 */ /* 0x000fe400000012ff */
[----:B------:R-:W-:-:S02]  /*dbd0*/  LOP3.LUT R10, R10, R131, RZ, 0x3c, !PT ;  /* 0x000000830a0a7212 */ /* 0x000fc400078e3cff */
        /* <DEDUP_REMOVED lines=12> */
[C---:B------:R-:W-:Y:S02]  /*dca0*/  IADD3 R123, P4, R170.reuse, 0x9000, RZ ;  /* 0x00009000aa7b7810 */ /* 0x040fe40007f9e0ff */
[C---:B------:R-:W-:Y:S02]  /*dcb0*/  IADD3 R127, P5, R170.reuse, 0xa000, RZ ;  /* 0x0000a000aa7f7810 */ /* 0x040fe40007fbe0ff */
[C---:B------:R-:W-:Y:S02]  /*dcc0*/  IADD3 R131, P6, R170.reuse, 0xb000, RZ ;  /* 0x0000b000aa837810 */ /* 0x040fe40007fde0ff */
[C---:B------:R-:W-:Y:S02]  /*dcd0*/  IADD3 R135, P0, R170.reuse, 0xc000, RZ ;  /* 0x0000c000aa877810 */ /* 0x040fe40007f1e0ff */
[----:B------:R-:W-:Y:S02]  /*dce0*/  IADD3 R139, P1, R170, 0xd000, RZ ;  /* 0x0000d000aa8b7810 */ /* 0x000fe40007f3e0ff */
[----:B------:R-:W-:Y:S01]  /*dcf0*/  LOP3.LUT R28, R29, R170, RZ, 0x3c, !PT ;  /* 0x000000aa1d1c7212 */ /* 0x000fe200078e3cff */
[----:B------:R-:W-:Y:S01]  /*dd00*/  IMAD.MOV.U32 R29, RZ, RZ, R171 ;  /* 0x000000ffff1d7224 */ /* 0x000fe200078e00ab */
[----:B------:R-:W-:-:S02]  /*dd10*/  MOV R2, R10 ;  /* 0x0000000a00027202 */ /* 0x000fc40000000f00 */
[----:B------:R-:W-:Y:S02]  /*dd20*/  MOV R152, R152 ;  /* 0x0000009800987202 */ /* 0x000fe40000000f00 */
[----:B------:R-:W-:Y:S02]  /*dd30*/  MOV R16, R12 ;  /* 0x0000000c00107202 */ /* 0x000fe40000000f00 */
[----:B------:R-:W-:Y:S01]  /*dd40*/  MOV R170, R14 ;  /* 0x0000000e00aa7202 */ /* 0x000fe20000000f00 */
[----:B------:R-:W-:Y:S01]  /*dd50*/  STSM.16.M88.4 [R152], R32 ;  /* 0x0000002098007844 */ /* 0x000fe20000000200 */
[----:B------:R-:W-:Y:S02]  /*dd60*/  MOV R162, R162 ;  /* 0x000000a200a27202 */ /* 0x000fe40000000f00 */
        /* <DEDUP_REMOVED lines=9> */
[----:B------:R-:W-:Y:S02]  /*de00*/  MOV R146, R146 ;  /* 0x0000009200927202 */ /* 0x000fe40000000f00 */
[----:B-1----:R-:W-:Y:S01]  /*de10*/  F2FP.F16.F32.PACK_AB R24, R57, R184 ;  /* 0x000000b83918723e */ /* 0x002fe200000000ff */
[----:B------:R1:W-:Y:S01]  /*de20*/  STSM.16.M88.4 [R168], R12 ;  /* 0x0000000ca8007844 */ /* 0x0003e20000000200 */
[----:B------:R-:W-:Y:S02]  /*de30*/  F2FP.F16.F32.PACK_AB R25, R59, R58 ;  /* 0x0000003a3b19723e */ /* 0x000fe400000000ff */
[----:B------:R-:W-:Y:S02]  /*de40*/  F2FP.F16.F32.PACK_AB R26, R61, R185 ;  /* 0x000000b93d1a723e */ /* 0x000fe400000000ff */
[----:B------:R-:W-:Y:S02]  /*de50*/  F2FP.F16.F32.PACK_AB R27, R63, R62 ;  /* 0x0000003e3f1b723e */ /* 0x000fe400000000ff */
[----:B0-----:R-:W-:-:S02]  /*de60*/  @P2 SHF.R.U32.HI R36, RZ, R38, R37 ;  /* 0x00000026ff242219 */ /* 0x001fc40000011625 */
[----:B------:R-:W-:Y:S01]  /*de70*/  LOP3.LUT R134, R135, 0x380, RZ, 0xc0, !PT ;  /* 0x0000038087867812 */ /* 0x000fe200078ec0ff */
[----:B------:R0:W-:Y:S01]  /*de80*/  STSM.16.M88.4 [R146], R24 ;  /* 0x0000001892007844 */ /* 0x0001e20000000200 */
[----:B------:R-:W-:Y:S01]  /*de90*/  MOV R166, R166 ;  /* 0x000000a600a67202 */ /* 0x000fe20000000f00 */
[----:B------:R-:W-:Y:S01]  /*dea0*/  IMAD.MOV R37, RZ, RZ, -R36 ;  /* 0x000000ffff257224 */ /* 0x000fe200078e0a24 */
[----:B--2---:R-:W-:Y:S02]  /*deb0*/  F2FP.F16.F32.PACK_AB R8, R65, R186 ;  /* 0x000000ba4108723e */ /* 0x004fe400000000ff */
[----:B------:R-:W-:Y:S01]  /*dec0*/  F2FP.F16.F32.PACK_AB R9, R67, R66 ;  /* 0x000000424309723e */ /* 0x000fe200000000ff */
[----:B------:R-:W-:Y:S01]  /*ded0*/  IMAD R37, R172, R37, R42 ;  /* 0x00000025ac257224 */ /* 0x000fe200078e022a */
        /* <DEDUP_REMOVED lines=8> */
[----:B------:R-:W-:-:S02]  /*df60*/  SHF.R.U64 R134, R134, 0x3, RZ ;  /* 0x0000000386867819 */ /* 0x000fc400000012ff */
[----:B------:R-:W-:Y:S01]  /*df70*/  MOV R160, R160 ;  /* 0x000000a000a07202 */ /* 0x000fe20000000f00 */
[----:B------:R2:W-:Y:S01]  /*df80*/  STSM.16.M88.4 [R164], R12 ;  /* 0x0000000ca4007844 */ /* 0x0005e20000000200 */
[----:B0-----:R-:W-:Y:S02]  /*df90*/  F2FP.F16.F32.PACK_AB R24, R81, R190 ;  /* 0x000000be5118723e */ /* 0x001fe400000000ff */
[----:B------:R-:W-:Y:S02]  /*dfa0*/  F2FP.F16.F32.PACK_AB R25, R83, R82 ;  /* 0x000000525319723e */ /* 0x000fe400000000ff */
[----:B------:R-:W-:Y:S02]  /*dfb0*/  F2FP.F16.F32.PACK_AB R26, R85, R191 ;  /* 0x000000bf551a723e */ /* 0x000fe400000000ff */
[----:B------:R-:W-:Y:S02]  /*dfc0*/  F2FP.F16.F32.PACK_AB R27, R87, R86 ;  /* 0x00000056571b723e */ /* 0x000fe400000000ff */
[----:B------:R-:W-:Y:S01]  /*dfd0*/  LOP3.LUT R134, R134, R135, RZ, 0x3c, !PT ;  /* 0x0000008786867212 */ /* 0x000fe200078e3cff */
[----:B------:R-:W-:Y:S01]  /*dfe0*/  IMAD.X R135, RZ, RZ, R171, P0 ;  /* 0x000000ffff877224 */ /* 0x000fe200000e06ab */
[----:B-1----:R-:W-:Y:S01]  /*dff0*/  F2FP.F16.F32.PACK_AB R9, R44, R5 ;  /* 0x000000052c09723e */ /* 0x002fe200000000ff */
[----:B------:R0:W-:Y:S01]  /*e000*/  STSM.16.M88.4 [R160], R24 ;  /* 0x00000018a0007844 */ /* 0x0001e20000000200 */
[----:B------:R-:W-:-:S02]  /*e010*/  SHF.R.S32.HI R5, RZ, 0x1f, R37 ;  /* 0x0000001fff057819 */ /* 0x000fc40000011425 */
[----:B------:R-:W-:Y:S01]  /*e020*/  MOV R158, R158 ;  /* 0x0000009e009e7202 */ /* 0x000fe20000000f00 */
[----:B--2---:R-:W-:Y:S01]  /*e030*/  IMAD.U32 R13, RZ, RZ, UR5 ;  /* 0x00000005ff0d7e24 */ /* 0x004fe2000f8e00ff */
[----:B------:R-:W-:Y:S01]  /*e040*/  SHF.R.S32.HI R12, RZ, 0x1f, R36 ;  /* 0x0000001fff0c7819 */ /* 0x000fe20000011424 */
[----:B------:R-:W-:Y:S01]  /*e050*/  ULDC UR5, c[0x0][0xa88] ;  /* 0x0002a20000057ab9 */ /* 0x000fe20000000800 */
[----:B------:R-:W-:Y:S02]  /*e060*/  F2FP.F16.F32.PACK_AB R32, R89, R192 ;  /* 0x000000c05920723e */ /* 0x000fe400000000ff */
[----:B------:R-:W-:Y:S02]  /*e070*/  F2FP.F16.F32.PACK_AB R33, R91, R90 ;  /* 0x0000005a5b21723e */ /* 0x000fe400000000ff */
[----:B------:R-:W-:Y:S02]  /*e080*/  F2FP.F16.F32.PACK_AB R34, R93, R193 ;  /* 0x000000c15d22723e */ /* 0x000fe400000000ff */
[----:B------:R-:W-:-:S02]  /*e090*/  F2FP.F16.F32.PACK_AB R35, R95, R94 ;  /* 0x0000005e5f23723e */ /* 0x000fc400000000ff */
[----:B------:R-:W-:Y:S01]  /*e0a0*/  MOV R156, R156 ;  /* 0x0000009c009c7202 */ /* 0x000fe20000000f00 */
[----:B0-----:R-:W-:Y:S01]  /*e0b0*/  VIADD R26, R208, UR43 ;  /* 0x0000002bd01a7c36 */ /* 0x001fe20008000000 */
[----:B------:R-:W-:Y:S01]  /*e0c0*/  IADD3 R24, P0, R36, UR6, RZ ;  /* 0x0000000624187c10 */ /* 0x000fe2000ff1e0ff */
[----:B------:R0:W-:Y:S01]  /*e0d0*/  STSM.16.M88.4 [R158], R32 ;  /* 0x000000209e007844 */ /* 0x0001e20000000200 */
[----:B------:R-:W-:Y:S02]  /*e0e0*/  F2FP.F16.F32.PACK_AB R8, R97, R194 ;  /* 0x000000c26108723e */ /* 0x000fe400000000ff */
[----:B------:R-:W-:Y:S01]  /*e0f0*/  IADD3.X R25, R12, UR7, R13, P0, !PT ;  /* 0x000000070c197c10 */ /* 0x000fe200087fe40d */
[----:B------:R-:W-:Y:S01]  /*e100*/  ULDC.64 UR6, c[0x0][0xb88] ;  /* 0x0002e20000067ab9 */ /* 0x000fe20000000a00 */
[----:B------:R-:W-:Y:S01]  /*e110*/  F2FP.F16.F32.PACK_AB R10, R101, R195 ;  /* 0x000000c3650a723e */ /* 0x000fe200000000ff */
[----:B------:R-:W-:Y:S01]  /*e120*/  IMAD R12, R5, UR6, RZ ;  /* 0x00000006050c7c24 */ /* 0x000fe2000f8e02ff */
[----:B------:R-:W-:Y:S01]  /*e130*/  F2FP.F16.F32.PACK_AB R11, R52, R48 ;  /* 0x00000030340b723e */ /* 0x000fe200000000ff */
[----:B------:R-:W-:Y:S01]  /*e140*/  IMAD.WIDE.U32 R24, R37, UR6, R24 ;  /* 0x0000000625187c25 */ /* 0x000fe2000f8e0018 */
[----:B------:R-:W-:-:S02]  /*e150*/  LOP3.LUT R138, R139, 0x380, RZ, 0xc0, !PT ;  /* 0x000003808b8a7812 */ /* 0x000fc400078ec0ff */
[----:B------:R-:W-:Y:S01]  /*e160*/  LOP3.LUT P0, RZ, R206, 0x3, RZ, 0xc0, !PT ;  /* 0x00000003ceff7812 */ /* 0x000fe2000780c0ff */
[----:B------:R-:W-:Y:S01]  /*e170*/  IMAD R37, R37, UR7, R12 ;  /* 0x0000000725257c24 */ /* 0x000fe2000f8e020c */
[----:B------:R1:W-:Y:S01]  /*e180*/  STSM.16.M88.4 [R156], R8 ;  /* 0x000000089c007844 */ /* 0x0003e20000000200 */
[----:B------:R-:W-:Y:S01]  /*e190*/  ULDC.64 UR6, c[0x0][0xb50] ;  /* 0x0002d40000067ab9 */ /* 0x000fe20000000a00 */
[----:B------:R-:W-:Y:S01]  /*e1a0*/  SHF.R.U64 R138, R138, 0x3, RZ ;  /* 0x000000038a8a7819 */ /* 0x000fe200000012ff */
[----:B------:R-:W-:Y:S01]  /*e1b0*/  IMAD R5, R172, UR5, RZ ;  /* 0x00000005ac057c24 */ /* 0x000fe2000f8e02ff */
[----:B0-----:R-:W-:Y:S02]  /*e1c0*/  LEA R34, P3, R24, UR6, 0x2 ;  /* 0x0000000618227c11 */ /* 0x001fe4000f8610ff */
[----:B------:R-:W-:Y:S02]  /*e1d0*/  MOV R154, R154 ;  /* 0x0000009a009a7202 */ /* 0x000fe40000000f00 */
[----:B------:R-:W-:Y:S01]  /*e1e0*/  F2FP.F16.F32.PACK_AB R12, R105, R196 ;  /* 0x000000c4690c723e */ /* 0x000fe200000000ff */
[----:B------:R-:W-:Y:S01]  /*e1f0*/  SHFL.IDX PT, R42, R34, RZ, 0x1c1f ;  /* 0x001c1fff222a7589 */ /* 0x000fe200000e0000 */
[----:B------:R-:W-:-:S02]  /*e200*/  F2FP.F16.F32.PACK_AB R13, R60, R56 ;  /* 0x000000383c0d723e */ /* 0x000fc400000000ff */
[----:B------:R-:W-:Y:S01]  /*e210*/  F2FP.F16.F32.PACK_AB R14, R109, R197 ;  /* 0x000000c56d0e723e */ /* 0x000fe200000000ff */
[----:B------:R-:W-:Y:S01]  /*e220*/  SHFL.IDX PT, R52, R34, 0x1, 0x1c1f ;  /* 0x003c1f0022347f89 */ /* 0x000fe200000e0000 */
[----:B------:R-:W-:Y:S01]  /*e230*/  F2FP.F16.F32.PACK_AB R15, R68, R64 ;  /* 0x00000040440f723e */ /* 0x000fe200000000ff */
[----:B-1----:R-:W-:Y:S01]  /*e240*/  IMAD.IADD R9, R25, 0x1, R37 ;  /* 0x0000000119097824 */ /* 0x002fe200078e0225 */
[----:B------:R-:W-:Y:S01]  /*e250*/  LOP3.LUT R138, R138, R139, RZ, 0x3c, !PT ;  /* 0x0000008b8a8a7212 */ /* 0x000fe200078e3cff */
[----:B------:R-:W-:Y:S02]  /*e260*/  VIADD R8, R26, 0x8 ;  /* 0x000000081a087836 */ /* 0x000fe40000000000 */
[----:B------:R0:W-:Y:S01]  /*e270*/  STSM.16.M88.4 [R154], R12 ;  /* 0x0000000c9a007844 */ /* 0x0001e20000000200 */
[----:B------:R-:W-:Y:S01]  /*e280*/  IMAD.X R139, RZ, RZ, R171, P1 ;  /* 0x000000ffff8b7224 */ /* 0x000fe200008e06ab */
[----:B------:R-:W-:Y:S02]  /*e290*/  LEA.HI.X R35, R24, UR7, R9, 0x2, P3 ;  /* 0x0000000718237c11 */ /* 0x000fe400098f1409 */
[----:B------:R-:W-:-:S02]  /*e2a0*/  ISETP.GE.OR P1, PT, R26, R5, P0 ;  /* 0x000000051a00720c */ /* 0x000fc40000726670 */
[----:B------:R-:W-:Y:S01]  /*e2b0*/  ISETP.GE.OR P0, PT, R8, R5, P0 ;  /* 0x000000050800720c */ /* 0x000fe20000706670 */
[----:B------:R-:W1:Y:S01]  /*e2c0*/  SHFL.IDX PT, R43, R35, RZ, 0x1c1f ;  /* 0x001c1fff232b7589 */ /* 0x000e6200000e0000 */
[----:B------:R-:W-:Y:S02]  /*e2d0*/  F2FP.F16.F32.PACK_AB R8, R113, R198 ;  /* 0x000000c67108723e */ /* 0x000fe400000000ff */
[----:B------:R-:W-:Y:S01]  /*e2e0*/  F2FP.F16.F32.PACK_AB R9, R76, R72 ;  /* 0x000000484c09723e */ /* 0x000fe200000000ff */
[----:B------:R-:W2:Y:S01]  /*e2f0*/  SHFL.IDX PT, R53, R35, 0x1, 0x1c1f ;  /* 0x003c1f0023357f89 */ /* 0x000ea200000e0000 */
[----:B------:R-:W-:Y:S02]  /*e300*/  F2FP.F16.F32.PACK_AB R10, R117, R199 ;  /* 0x000000c7750a723e */ /* 0x000fe400000000ff */
[----:B------:R-:W-:Y:S02]  /*e310*/  F2FP.F16.F32.PACK_AB R11, R84, R80 ;  /* 0x00000050540b723e */ /* 0x000fe400000000ff */
[----:B0-----:R-:W-:-:S02]  /*e320*/  F2FP.F16.F32.PACK_AB R12, R121, R203 ;  /* 0x000000cb790c723e */ /* 0x001fc400000000ff */
[----:B------:R-:W-:Y:S01]  /*e330*/  F2FP.F16.F32.PACK_AB R13, R92, R88 ;  /* 0x000000585c0d723e */ /* 0x000fe200000000ff */
[----:B------:R0:W-:Y:S01]  /*e340*/  STSM.16.M88.4 [R150], R8 ;  /* 0x0000000896007844 */ /* 0x0001e20000000200 */
        /* <DEDUP_REMOVED lines=8> */
[----:B------:R-:W-:Y:S01]  /*e3d0*/  F2FP.F16.F32.PACK_AB R33, R128, R120 ;  /* 0x000000788021723e */ /* 0x000fe200000000ff */
[----:B------:R-:W-:Y:S01]  /*e3e0*/  STSM.16.M88.4 [R16], R24 ;  /* 0x0000001810007844 */ /* 0x000fe20000000200 */
[----:B------:R-:W-:Y:S01]  /*e3f0*/  F2FP.F16.F32.PACK_AB R34, R141, R140 ;  /* 0x0000008c8d22723e */ /* 0x000fe200000000ff */
[----:B0-----:R-:W0:Y:S01]  /*e400*/  @P2 LDC R9, c[0x0][0xbf0] ;  /* 0x0002fc00ff092b82 */ /* 0x001e220000000800 */
[----:B------:R-:W-:Y:S02]  /*e410*/  F2FP.F16.F32.PACK_AB R35, R175, R174 ;  /* 0x000000aeaf23723e */ /* 0x000fe400000000ff */
[----:B------:R-:W-:-:S02]  /*e420*/  F2FP.F16.F32.PACK_AB R146, R149, R148 ;  /* 0x000000949592723e */ /* 0x000fc400000000ff */
[----:B------:R-:W-:Y:S01]  /*e430*/  F2FP.F16.F32.PACK_AB R147, R0, R179 ;  /* 0x000000b30093723e */ /* 0x000fe200000000ff */
[----:B------:R-:W-:Y:S01]  /*e440*/  STSM.16.M88.4 [R2], R32 ;  /* 0x0000002002007844 */ /* 0x000fe20000000200 */
[----:B------:R-:W-:Y:S02]  /*e450*/  LOP3.LUT R122, R123, 0x380, RZ, 0xc0, !PT ;  /* 0x000003807b7a7812 */ /* 0x000fe400078ec0ff */
[----:B------:R-:W-:Y:S01]  /*e460*/  LOP3.LUT R126, R127, 0x380, RZ, 0xc0, !PT ;  /* 0x000003807f7e7812 */ /* 0x000fe200078ec0ff */
[----:B------:R-:W-:Y:S01]  /*e470*/  STSM.16.M88.4 [R40], R144 ;  /* 0x0000009028007844 */ /* 0x000fe20000000200 */
[----:B------:R-:W-:Y:S01]  /*e480*/  IMAD R0, R202, 0x20, R205 ;  /* 0x00000020ca007824 */ /* 0x000fe200078e02cd */
[----:B------:R-:W-:Y:S01]  /*e490*/  UIMAD UR5, UR10, UR8, URZ ;  /* 0x000000080a0572a4 */ /* 0x000fe2000f8e023f */
[----:B------:R-:W-:Y:S01]  /*e4a0*/  LOP3.LUT R130, R131, 0x380, RZ, 0xc0, !PT ;  /* 0x0000038083827812 */ /* 0x000fe200078ec0ff */
[----:B------:R-:W-:Y:S01]  /*e4b0*/  BAR.SYNC.DEFER_BLOCKING 0x1, 0x100 ;  /* 0x0044000000007b1d */ /* 0x000fe20000010000 */
[----:B------:R-:W-:Y:S01]  /*e4c0*/  UIMAD.WIDE.U32 UR6, UR40, UR8, URZ ;  /* 0x00000008280672a5 */ /* 0x000fe2000f8e003f */
[----:B------:R-:W-:Y:S01]  /*e4d0*/  SHF.R.U64 R122, R122, 0x3, RZ ;  /* 0x000000037a7a7819 */ /* 0x000fe200000012ff */
[----:B------:R-:W-:Y:S01]  /*e4e0*/  UIMAD UR5, UR40, UR9, UR5 ;  /* 0x00000009280572a4 */ /* 0x000fe2000f8e0205 */
[----:B------:R-:W-:-:S02]  /*e4f0*/  SHF.R.U64 R126, R126, 0x3, RZ ;  /* 0x000000037e7e7819 */ /* 0x000fc400000012ff */
[----:B------:R-:W-:Y:S01]  /*e500*/  ULDC.64 UR10, c[0x0][0xaf0] ;  /* 0x0002bc00000a7ab9 */ /* 0x000fe20000000a00 */
[----:B------:R-:W-:Y:S01]  /*e510*/  SHF.R.U64 R130, R130, 0x3, RZ ;  /* 0x0000000382827819 */ /* 0x000fe200000012ff */
[----:B-1----:R1:W-:Y:S01]  /*e520*/  @!P1 ST.E desc[UR46][R42.64], R4 ;  /* 0x000000042a009985 */ /* 0x0023e2000c10192e */
[----:B------:R-:W-:Y:S01]  /*e530*/  UIMAD UR8, UR12, UR10, URZ ;  /* 0x0000000a0c0872a4 */ /* 0x000fe2000f8e023f */
[----:B------:R-:W-:Y:S01]  /*e540*/  LOP3.LUT R122, R122, R123, RZ, 0x3c, !PT ;  /* 0x0000007b7a7a7212 */ /* 0x000fe200078e3cff */
[----:B------:R-:W-:Y:S01]  /*e550*/  UIADD3 UR7, UR7, UR5, URZ ;  /* 0x0000000507077290 */ /* 0x000fe2000fffe03f */
[----:B--2---:R2:W-:Y:S01]  /*e560*/  @!P0 ST.E desc[UR46][R52.64], R3 ;  /* 0x0000000334008985 */ /* 0x0045e2000c10192e */
[----:B------:R-:W-:Y:S02]  /*e570*/  LOP3.LUT R126, R126, R127, RZ, 0x3c, !PT ;  /* 0x0000007f7e7e7212 */ /* 0x000fe400078e3cff */
[----:B------:R-:W-:Y:S01]  /*e580*/  LOP3.LUT R130, R130, R131, RZ, 0x3c, !PT ;  /* 0x0000008382827212 */ /* 0x000fe200078e3cff */
[----:B------:R3:W5:Y:S01]  /*e590*/  LD.E.128 R44, desc[UR46][R6.64] ;  /* 0x0000002e062c7980 */ /* 0x000762000c101d00 */
[----:B-1----:R-:W-:Y:S01]  /*e5a0*/  VIADD R4, R0, UR43 ;  /* 0x0000002b00047c36 */ /* 0x002fe20008000000 */
[----:B------:R-:W-:Y:S01]  /*e5b0*/  UIMAD UR5, UR42, UR11, UR8 ;  /* 0x0000000b2a0572a4 */ /* 0x000fe2000f8e0208 */
[--C-:B------:R-:W-:Y:S01]  /*e5c0*/  IMAD.X R123, RZ, RZ, R171.reuse, P4 ;  /* 0x000000ffff7b7224 */ /* 0x100fe200020e06ab */
[----:B------:R-:W-:Y:S01]  /*e5d0*/  UIMAD.WIDE.U32 UR6, UR42, UR10, UR6 ;  /* 0x0000000a2a0672a5 */ /* 0x000fe2000f8e0006 */
[----:B--2---:R-:W1:Y:S01]  /*e5e0*/  @P2 LDC R3, c[0x0][0xbec] ;  /* 0x0002fb00ff032b82 */ /* 0x004e620000000800 */
[--C-:B------:R-:W-:Y:S01]  /*e5f0*/  IMAD.X R127, RZ, RZ, R171.reuse, P5 ;  /* 0x000000ffff7f7224 */ /* 0x100fe200028e06ab */
[----:B------:R-:W-:Y:S01]  /*e600*/  ULDC.64 UR8, c[0x0][0xae0] ;  /* 0x0002b80000087ab9 */ /* 0x000fe20000000a00 */
[----:B---3--:R-:W-:Y:S01]  /*e610*/  IMAD.MOV.U32 R7, RZ, RZ, R4 ;  /* 0x000000ffff077224 */ /* 0x008fe200078e0004 */
[----:B------:R-:W-:Y:S01]  /*e620*/  UIADD3 UR5, UR7, UR5, URZ ;  /* 0x0000000507057290 */ /* 0x000fe2000fffe03f */
[----:B------:R-:W-:Y:S01]  /*e630*/  IMAD.X R131, RZ, RZ, R171, P6 ;  /* 0x000000ffff837224 */ /* 0x000fe200030e06ab */
[----:B------:R2:W5:Y:S01]  /*e640*/  LD.E.128 R36, desc[UR46][R28.64] ;  /* 0x0000002e1c247980 */ /* 0x000562000c101d00 */
[----:B------:R-:W-:-:S03]  /*e650*/  IMAD.U32 R2, RZ, RZ, UR6 ;  /* 0x00000006ff027e24 */ /* 0x000fc6000f8e00ff */
[----:B------:R2:W5:Y:S04]  /*e660*/  LD.E.128 R48, desc[UR46][R20.64] ;  /* 0x0000002e14307980 */ /* 0x000568000c101d00 */
[----:B------:R-:W5:Y:S04]  /*e670*/  LD.E.128 R96, desc[UR46][R98.64] ;  /* 0x0000002e62607980 */ /* 0x000f68000c101d00 */
[----:B------:R-:W5:Y:S04]  /*e680*/  LD.E.128 R100, desc[UR46][R102.64] ;  /* 0x0000002e66647980 */ /* 0x000f68000c101d00 */
[----:B------:R-:W5:Y:S01]  /*e690*/  LD.E.128 R104, desc[UR46][R106.64] ;  /* 0x0000002e6a687980 */ /* 0x000f62000c101d00 */
[----:B-1----:R-:W-:-:S03]  /*e6a0*/  @P2 IMAD.HI.U32 R0, R4, R3, RZ ;  /* 0x0000000304002227 */ /* 0x002fc600078e00ff */
[----:B------:R-:W5:Y:S02]  /*e6b0*/  LD.E.128 R108, desc[UR46][R110.64] ;  /* 0x0000002e6e6c7980 */ /* 0x000f64000c101d00 */
[----:B0-----:R-:W-:Y:S02]  /*e6c0*/  @P2 SHF.R.U32.HI R7, RZ, R9, R0 ;  /* 0x00000009ff072219 */ /* 0x001fe40000011600 */
[----:B------:R-:W5:Y:S02]  /*e6d0*/  LD.E.128 R112, desc[UR46][R114.64] ;  /* 0x0000002e72707980 */ /* 0x000f64000c101d00 */
[--C-:B------:R-:W-:Y:S01]  /*e6e0*/  SHF.R.S32.HI R0, RZ, 0x1f, R7.reuse ;  /* 0x0000001fff007819 */ /* 0x100fe20000011407 */
[----:B------:R-:W-:Y:S01]  /*e6f0*/  IMAD.MOV R9, RZ, RZ, -R7 ;  /* 0x000000ffff097224 */ /* 0x000fe200078e0a07 */
[----:B------:R-:W5:Y:S01]  /*e700*/  LD.E.128 R116, desc[UR46][R118.64] ;  /* 0x0000002e76747980 */ /* 0x000f62000c101d00 */
[----:B------:R-:W-:Y:S01]  /*e710*/  IMAD.U32 R3, RZ, RZ, UR7 ;  /* 0x00000007ff037e24 */ /* 0x000fe2000f8e00ff */
[----:B------:R-:W-:Y:S01]  /*e720*/  ULDC.64 UR6, c[0x0][0xad8] ;  /* 0x0002b60000067ab9 */ /* 0x000fe20000000a00 */
[----:B------:R-:W-:Y:S01]  /*e730*/  IMAD R0, R0, UR8, RZ ;  /* 0x0000000800007c24 */ /* 0x000fe2000f8e02ff */
[----:B------:R-:W5:Y:S01]  /*e740*/  LD.E.128 R120, desc[UR46][R122.64] ;  /* 0x0000002e7a787980 */ /* 0x000f62000c101d00 */
[----:B------:R-:W-:-:S02]  /*e750*/  IMAD R9, R172, R9, R4 ;  /* 0x00000009ac097224 */ /* 0x000fc400078e0204 */
[----:B------:R-:W-:Y:S01]  /*e760*/  IMAD.U32 R3, RZ, RZ, UR5 ;  /* 0x00000005ff037e24 */ /* 0x000fe2000f8e00ff */
[----:B------:R-:W5:Y:S01]  /*e770*/  LD.E.128 R124, desc[UR46][R126.64] ;  /* 0x0000002e7e7c7980 */ /* 0x000f62000c101d00 */
[C---:B------:R-:W-:Y:S01]  /*e780*/  IMAD R11, R7.reuse, UR9, R0 ;  /* 0x00000009070b7c24 */ /* 0x040fe2000f8e0200 */
[----:B------:R-:W-:Y:S02]  /*e790*/  SHF.R.S32.HI R0, RZ, 0x1f, R9 ;  /* 0x0000001fff007819 */ /* 0x000fe40000011409 */
[----:B------:R-:W5:Y:S01]  /*e7a0*/  LD.E.128 R128, desc[UR46][R130.64] ;  /* 0x0000002e82807980 */ /* 0x000f62000c101d00 */
[----:B------:R-:W-:-:S03]  /*e7b0*/  IMAD.WIDE.U32 R2, R7, UR8, R2 ;  /* 0x0000000807027c25 */ /* 0x000fc6000f8e0002 */
[----:B------:R-:W5:Y:S04]  /*e7c0*/  LD.E.128 R132, desc[UR46][R134.64] ;  /* 0x0000002e86847980 */ /* 0x000f68000c101d00 */
[----:B------:R-:W5:Y:S04]  /*e7d0*/  LD.E.128 R136, desc[UR46][R138.64] ;  /* 0x0000002e8a887980 */ /* 0x000f68000c101d00 */
[----:B------:R-:W5:Y:S04]  /*e7e0*/  LD.E.128 R140, desc[UR46][R142.64] ;  /* 0x0000002e8e8c7980 */ /* 0x000f68000c101d00 */
[----:B------:R-:W5:Y:S01]  /*e7f0*/  LD.E.128 R28, desc[UR46][R30.64] ;  /* 0x0000002e1e1c7980 */ /* 0x000f62000c101d00 */
        /* <DEDUP_REMOVED lines=8> */
[----:B------:R-:W-:Y:S02]  /*e880*/  VIADD R14, R205, UR43 ;  /* 0x0000002bcd0e7c36 */ /* 0x000fe40008000000 */
[C---:B------:R-:W-:Y:S02]  /*e890*/  IMAD R7, R9.reuse, UR7, R4 ;  /* 0x0000000709077c24 */ /* 0x040fe4000f8e0204 */
[----:B------:R-:W-:Y:S01]  /*e8a0*/  IMAD.WIDE.U32 R2, R9, UR6, R2 ;  /* 0x0000000609027c25 */ /* 0x000fe2000f8e0002 */
[C---:B------:R-:W-:Y:S01]  /*e8b0*/  ISETP.GE.AND P2, PT, R14.reuse, R5, PT ;  /* 0x000000050e00720c */ /* 0x040fe20003f46270 */
[----:B------:R-:W-:Y:S02]  /*e8c0*/  ULDC.64 UR6, c[0x0][0xa80] ;  /* 0x0002a00000067ab9 */ /* 0x000fe40000000a00 */
[----:B------:R-:W-:Y:S01]  /*e8d0*/  VIADD R0, R14, 0x20 ;  /* 0x000000200e007836 */ /* 0x000fe20000000000 */
[----:B------:R-:W-:Y:S01]  /*e8e0*/  LEA R4, P3, R2, UR6, 0x1 ;  /* 0x0000000602047c11 */ /* 0x000fe2000f8608ff */
[----:B------:R-:W-:-:S02]  /*e8f0*/  IMAD.IADD R3, R3, 0x1, R7 ;  /* 0x0000000103037824 */ /* 0x000fc400078e0207 */
[----:B------:R-:W-:Y:S01]  /*e900*/  VIADD R176, R176, 0x22820 ;  /* 0x00022820b0b07836 */ /* 0x000fe20000000000 */
[-C--:B------:R-:W-:Y:S01]  /*e910*/  ISETP.GE.AND P1, PT, R0, R5.reuse, PT ;  /* 0x000000050000720c */ /* 0x080fe20003f26270 */
[----:B------:R-:W-:Y:S01]  /*e920*/  VIADD R0, R14, 0x40 ;  /* 0x000000400e007836 */ /* 0x000fe20000000000 */
[----:B------:R-:W-:Y:S02]  /*e930*/  LEA.HI.X R12, R2, UR7, R3, 0x1, P3 ;  /* 0x00000007020c7c11 */ /* 0x000fe400098f0c03 */
[----:B------:R-:W-:Y:S01]  /*e940*/  PRMT R176, RZ, 0x654, R176 ;  /* 0x00000654ffb07816 */ /* 0x000fe200000000b0 */
[----:B0-----:R2:W0:Y:S01]  /*e950*/  SHFL.IDX PT, R10, R4, RZ, 0x181f ;  /* 0x00181fff040a7589 */ /* 0x00142200000e0000 */
[----:B------:R-:W-:Y:S01]  /*e960*/  ISETP.GE.AND P0, PT, R0, R5, PT ;  /* 0x000000050000720c */ /* 0x000fe20003f06270 */
[----:B------:R-:W-:Y:S01]  /*e970*/  BSSY B1, `(.L_x_10901) ;  /* 0x0000015000017945 */ /* 0x000fe20003800000 */
[----:B------:R2:W-:Y:S01]  /*e980*/  SYNCS.ARRIVE.TRANS64.RED.A1T0 RZ, [R176+URZ], RZ ;  /* 0x000000ffb0ff79a7 */ /* 0x0005e2000810043f */
[----:B------:R2:W1:Y:S02]  /*e990*/  SHFL.IDX PT, R0, R12, RZ, 0x181f ;  /* 0x00181fff0c007589 */ /* 0x00046400000e0000 */
[----:B------:R-:W-:Y:S08]  /*e9a0*/  @P2 BRA `(.L_x_10902) ;  /* 0x0000000000442947 */ /* 0x000ff00003800000 */
        /* <DEDUP_REMOVED lines=17> */
.L_x_10902:
[----:B------:R-:W-:Y:S05]  /*eac0*/  BSYNC B1 ;  /* 0x0000000000017941 */ /* 0x000fea0003800000 */
.L_x_10901:
[----:B-1----:R1:W4:Y:S01]  /*ead0*/  SHFL.IDX PT, R0, R12, 0x1, 0x181f ;  /* 0x00381f000c007f89 */ /* 0x00232200000e0000 */
[----:B------:R-:W-:Y:S03]  /*eae0*/  BSSY B1, `(.L_x_10903) ;  /* 0x0000014000017945 */ /* 0x000fe60003800000 */
[----:B0--3--:R1:W0:Y:S01]  /*eaf0*/  SHFL.IDX PT, R10, R4, 0x1, 0x181f ;  /* 0x00381f00040a7f89 */ /* 0x00922200000e0000 */
        /* <DEDUP_REMOVED lines=11> */
[----:B-----5:R3:W-:Y:S01]  /*ebb0*/  @!P4 ST.E.128 desc[UR46][R2.64], R44 ;  /* 0x0000002c0200c985 */ /* 0x0207e2000c101d2e */
[----:B------:R-:W-:-:S02]  /*ebc0*/  @!P1 LEA R10, P5, R201, R10, 0x1 ;  /* 0x0000000ac90a9211 */ /* 0x000fc400078a08ff */
[-C--:B------:R-:W-:Y:S01]  /*ebd0*/  @!P2 LEA.HI.X R9, R23, R0.reuse, R211, 0x1, P6 ;  /* 0x000000001709a211 */ /* 0x080fe200030f0cd3 */
[----:B------:R3:W-:Y:S01]  /*ebe0*/  @!P3 ST.E.128 desc[UR46][R6.64], R104 ;  /* 0x000000680600b985 */ /* 0x0007e2000c101d2e */
[----:B------:R-:W-:-:S03]  /*ebf0*/  @!P1 LEA.HI.X R11, R201, R0, R210, 0x1, P5 ;  /* 0x00000000c90b9211 */ /* 0x000fc600028f0cd2 */
[----:B------:R3:W-:Y:S04]  /*ec00*/  @!P2 ST.E.128 desc[UR46][R8.64], R120 ;  /* 0x000000780800a985 */ /* 0x0007e8000c101d2e */
[----:B------:R3:W-:Y:S02]  /*ec10*/  @!P1 ST.E.128 desc[UR46][R10.64], R136 ;  /* 0x000000880a009985 */ /* 0x0007e4000c101d2e */
.L_x_10904:
[----:B------:R-:W-:Y:S05]  /*ec20*/  BSYNC B1 ;  /* 0x0000000000017941 */ /* 0x000fea0003800000 */
.L_x_10903:
[----:B----4-:R4:W1:Y:S01]  /*ec30*/  SHFL.IDX PT, R0, R12, 0x2, 0x181f ;  /* 0x00581f000c007f89 */ /* 0x01086200000e0000 */
        /* <DEDUP_REMOVED lines=11> */
[----:B-1----:R-:W-:Y:S02]  /*ecf0*/  @!P3 LEA.HI.X R3, R19, R0, R213, 0x1, P6 ;  /* 0x000000001303b211 */ /* 0x002fe400030f0cd5 */
[----:B------:R-:W-:Y:S02]  /*ed00*/  @!P0 LEA R10, P6, R201, R10, 0x1 ;  /* 0x0000000ac90a8211 */ /* 0x000fe400078c08ff */
[-C--:B------:R-:W-:Y:S01]  /*ed10*/  @!P2 LEA.HI.X R7, R200, R0.reuse, R212, 0x1, P5 ;  /* 0x00000000c807a211 */ /* 0x080fe200028f0cd4 */
[----:B-----5:R3:W-:Y:S01]  /*ed20*/  @!P3 ST.E.128 desc[UR46][R2.64], R48 ;  /* 0x000000300200b985 */ /* 0x0207e2000c101d2e */
[----:B------:R-:W-:-:S02]  /*ed30*/  @!P1 LEA.HI.X R9, R23, R0, R211, 0x1, P4 ;  /* 0x0000000017099211 */ /* 0x000fc400020f0cd3 */
[----:B------:R-:W-:Y:S01]  /*ed40*/  @!P0 LEA.HI.X R11, R201, R0, R210, 0x1, P6 ;  /* 0x00000000c90b8211 */ /* 0x000fe200030f0cd2 */
[----:B------:R3:W-:Y:S04]  /*ed50*/  @!P2 ST.E.128 desc[UR46][R6.64], R108 ;  /* 0x0000006c0600a985 */ /* 0x0007e8000c101d2e */
[----:B------:R3:W-:Y:S04]  /*ed60*/  @!P1 ST.E.128 desc[UR46][R8.64], R124 ;  /* 0x0000007c08009985 */ /* 0x0007e8000c101d2e */
[----:B------:R3:W-:Y:S02]  /*ed70*/  @!P0 ST.E.128 desc[UR46][R10.64], R140 ;  /* 0x0000008c0a008985 */ /* 0x0007e4000c101d2e */
.L_x_10906:
[----:B------:R-:W-:Y:S05]  /*ed80*/  BSYNC B1 ;  /* 0x0000000000017941 */ /* 0x000fea0003800000 */
.L_x_10905:
[----:B-1----:R-:W-:Y:S01]  /*ed90*/  VIADD R0, R14, 0x60 ;  /* 0x000000600e007836 */ /* 0x002fe20000000000 */
[----:B--2-4-:R-:W1:Y:S04]  /*eda0*/  SHFL.IDX PT, R12, R12, 0x3, 0x181f ;  /* 0x00781f000c0c7f89 */ /* 0x014e6800000e0000 */
[----:B------:R-:W-:Y:S01]  /*edb0*/  ISETP.GE.AND P0, PT, R0, R5, PT ;  /* 0x000000050000720c */ /* 0x000fe20003f06270 */
[----:B---3--:R2:W3:-:S12]  /*edc0*/  SHFL.IDX PT, R8, R4, 0x3, 0x181f ;  /* 0x00781f0004087f89 */ /* 0x0084d800000e0000 */
[----:B--2---:R-:W-:Y:S05]  /*edd0*/  @P0 BRA `(.L_x_10907) ;  /* 0x0000000c00200947 */ /* 0x004fea0003800000 */
[----:B------:R-:W-:Y:S02]  /*ede0*/  ULDC UR5, c[0x0][0xac8] ;  /* 0x0002b20000057ab9 */ /* 0x000fe40000000800 */
[----:B------:R-:W-:Y:S02]  /*edf0*/  ISETP.GE.AND P3, PT, R19, UR5, PT ;  /* 0x0000000513007c0c */ /* 0x000fe4000bf66270 */
[----:B------:R-:W-:Y:S02]  /*ee00*/  ISETP.GE.AND P4, PT, R200, UR5, PT ;  /* 0x00000005c8007c0c */ /* 0x000fe4000bf86270 */
[----:B------:R-:W-:-:S09]  /*ee10*/  ISETP.GE.AND P5, PT, R23, UR5, PT ;  /* 0x0000000517007c0c */ /* 0x000fd2000bfa6270 */
[-C--:B---3--:R-:W-:Y:S02]  /*ee20*/  @!P3 LEA R2, P0, R19, R8.reuse, 0x1 ;  /* 0x000000081302b211 */ /* 0x088fe400078008ff */
[CC--:B------:R-:W-:Y:S02]  /*ee30*/  @!P4 LEA R4, P1, R200.reuse, R8.reuse, 0x1 ;  /* 0x00000008c804c211 */ /* 0x0c0fe400078208ff */
[----:B------:R-:W-:Y:S02]  /*ee40*/  @!P5 LEA R6, P2, R23, R8, 0x1 ;  /* 0x000000081706d211 */ /* 0x000fe400078408ff */
[-C--:B-1----:R-:W-:Y:S02]  /*ee50*/  @!P3 LEA.HI.X R3, R19, R12.reuse, R213, 0x1, P0 ;  /* 0x0000000c1303b211 */ /* 0x082fe400000f0cd5 */
[-C--:B------:R-:W-:Y:S02]  /*ee60*/  @!P4 LEA.HI.X R5, R200, R12.reuse, R212, 0x1, P1 ;  /* 0x0000000cc805c211 */ /* 0x080fe400008f0cd4 */
[----:B------:R-:W-:Y:S01]  /*ee70*/  @!P5 LEA.HI.X R7, R23, R12, R211, 0x1, P2 ;  /* 0x0000000c1707d211 */ /* 0x000fe200010f0cd3 */
[----:B-----5:R1:W-:Y:S01]  /*ee80*/  @!P3 ST.E.128 desc[UR46][R2.64], R96 ;  /* 0x000000600200b985 */ /* 0x0203e2000c101d2e */
[----:B------:R-:W-:-:S03]  /*ee90*/  ISETP.GE.AND P0, PT, R201, UR5, PT ;  /* 0x00000005c9007c0c */ /* 0x000fc6000bf06270 */
[----:B------:R1:W-:Y:S04]  /*eea0*/  @!P4 ST.E.128 desc[UR46][R4.64], R112 ;  /* 0x000000700400c985 */ /* 0x0003e8000c101d2e */
[----:B------:R1:W-:Y:S06]  /*eeb0*/  @!P5 ST.E.128 desc[UR46][R6.64], R128 ;  /* 0x000000800600d985 */ /* 0x0003ec000c101d2e */
[----:B------:R-:W-:Y:S05]  /*eec0*/  @P0 BRA `(.L_x_10907) ;  /* 0x0000000800e40947 */ /* 0x000fea0003800000 */
[----:B-1----:R-:W-:-:S04]  /*eed0*/  LEA R2, P0, R201, R8, 0x1 ;  /* 0x00000008c9027211 */ /* 0x002fc800078008ff */
[----:B------:R-:W-:-:S05]  /*eee0*/  LEA.HI.X R3, R201, R12, R210, 0x1, P0 ;  /* 0x0000000cc9037211 */ /* 0x000fca00000f0cd2 */
[----:B------:R1:W-:Y:S01]  /*eef0*/  ST.E.128 desc[UR46][R2.64], R28 ;  /* 0x0000001c02007985 */ /* 0x0003e2000c101d2e */
[----:B------:R-:W-:Y:S05]  /*ef00*/  BRA `(.L_x_10907) ;  /* 0x0000000800d47947 */ /* 0x000fea0003800000 */
.L_x_10900:
[----:B------:R-:W0:Y:S01]  /*ef10*/  LDC R8, c[0x0][0xbe8] ;  /* 0x0002fa00ff087b82 */ /* 0x000e220000000800 */
[----:B------:R-:W-:Y:S01]  /*ef20*/  ISETP.GE.AND P0, PT, R214, 0x80, PT ;  /* 0x00000080d600780c */ /* 0x000fe20003f06270 */
[----:B------:R-:W-:Y:S01]  /*ef30*/  USHF.R.S32.HI UR8, URZ, 0x1f, UR40 ;  /* 0x0000001f3f087899 */ /* 0x000fe20008011428 */
[----:B------:R-:W-:Y:S01]  /*ef40*/  BSSY B1, `(.L_x_10908) ;  /* 0x000002f000017945 */ /* 0x000fe20003800000 */
[----:B------:R-:W-:Y:S01]  /*ef50*/  USHF.R.S32.HI UR9, URZ, 0x1f, UR42 ;  /* 0x0000001f3f097899 */ /* 0x000fe2000801142a */
[----:B------:R-:W-:Y:S01]  /*ef60*/  IMAD R6, R202, 0x20, R205 ;  /* 0x00000020ca067824 */ /* 0x000fe200078e02cd */
        /* <DEDUP_REMOVED lines=44> */
.L_x_10909:
[----:B------:R-:W-:Y:S05]  /*f230*/  BSYNC B1 ;  /* 0x0000000000017941 */ /* 0x000fea0003800000 */
.L_x_10908:
[----:B------:R-:W-:Y:S01]  /*f240*/  ULDC.64 UR10, c[0x0][0xae8] ;  /* 0x0002ba00000a7ab9 */ /* 0x000fe20000000a00 */
[----:B------:R-:W-:Y:S01]  /*f250*/  VIADD R6, R6, UR43 ;  /* 0x0000002b06067c36 */ /* 0x000fe20008000000 */
[----:B------:R-:W-:Y:S01]  /*f260*/  UIMAD UR5, UR8, UR10, URZ ;  /* 0x0000000a080572a4 */ /* 0x000fe2000f8e023f */
[----:B------:R-:W-:Y:S01]  /*f270*/  BSSY B1, `(.L_x_10910) ;  /* 0x000003c000017945 */ /* 0x000fe20003800000 */
[----:B------:R-:W-:Y:S01]  /*f280*/  UIMAD.WIDE.U32 UR6, UR40, UR10, URZ ;  /* 0x0000000a280672a5 */ /* 0x000fe2000f8e003f */
[----:B0-----:R-:W-:Y:S01]  /*f290*/  @P1 IMAD.HI.U32 R0, R6, R9, RZ ;  /* 0x0000000906001227 */ /* 0x001fe200078e00ff */
[----:B------:R-:W-:-:S03]  /*f2a0*/  UIMAD UR5, UR40, UR11, UR5 ;  /* 0x0000000b280572a4 */ /* 0x000fc6000f8e0205 */
[----:B------:R-:W-:Y:S01]  /*f2b0*/  ULDC.64 UR10, c[0x0][0xaf0] ;  /* 0x0002bc00000a7ab9 */ /* 0x000fe20000000a00 */
[----:B------:R-:W-:Y:S01]  /*f2c0*/  UIADD3 UR7, UR7, UR5, URZ ;  /* 0x0000000507077290 */ /* 0x000fe2000fffe03f */
[----:B--2---:R-:W-:Y:S01]  /*f2d0*/  IMAD.MOV.U32 R5, RZ, RZ, R6 ;  /* 0x000000ffff057224 */ /* 0x004fe200078e0006 */
        /* <DEDUP_REMOVED lines=10> */
[----:B------:R-:W-:Y:S02]  /*f380*/  IMAD R7, R8, R7, R6 ;  /* 0x0000000708077224 */ /* 0x000fe400078e0206 */
        /* <DEDUP_REMOVED lines=9> */
[----:B------:R-:W-:Y:S02]  /*f420*/  VIADD R6, R205, UR43 ;  /* 0x0000002bcd067c36 */ /* 0x000fe40008000000 */
        /* <DEDUP_REMOVED lines=32> */
.L_x_10911:
[----:B------:R-:W-:Y:S05]  /*f630*/  BSYNC B1 ;  /* 0x0000000000017941 */ /* 0x000fea0003800000 */
.L_x_10910:
[----:B--2---:R2:W4:Y:S01]  /*f640*/  SHFL.IDX PT, R0, R5, 0x1, 0x181f ;  /* 0x00381f0005007f89 */ /* 0x00452200000e0000 */
[----:B------:R-:W-:Y:S03]  /*f650*/  BSSY B1, `(.L_x_10912) ;  /* 0x0000014000017945 */ /* 0x000fe60003800000 */
[----:B-1-3--:R2:W1:Y:S01]  /*f660*/  SHFL.IDX PT, R2, R4, 0x1, 0x181f ;  /* 0x00381f0004027f89 */ /* 0x00a46200000e0000 */
        /* <DEDUP_REMOVED lines=8> */
[----:B----4-:R-:W-:Y:S02]  /*f6f0*/  @!P4 LEA.HI.X R11, R19, R0, R213, 0x1, P6 ;  /* 0x00000000130bc211 */ /* 0x010fe400030f0cd5 */
        /* <DEDUP_REMOVED lines=9> */
.L_x_10913:
[----:B------:R-:W-:Y:S05]  /*f790*/  BSYNC B1 ;  /* 0x0000000000017941 */ /* 0x000fea0003800000 */
.L_x_10912:
[----:B----4-:R4:W0:Y:S01]  /*f7a0*/  SHFL.IDX PT, R0, R5, 0x2, 0x181f ;  /* 0x00581f0005007f89 */ /* 0x01082200000e0000 */
        /* <DEDUP_REMOVED lines=20> */
.L_x_10915:
[----:B------:R-:W-:Y:S05]  /*f8f0*/  BSYNC B1 ;  /* 0x0000000000017941 */ /* 0x000fea0003800000 */
.L_x_10914:
[----:B---3--:R-:W-:Y:S01]  /*f900*/  VIADD R3, R6, 0x60 ;  /* 0x0000006006037836 */ /* 0x008fe20000000000 */
[----:B0-----:R0:W3:Y:S04]  /*f910*/  SHFL.IDX PT, R0, R5, 0x3, 0x181f ;  /* 0x00781f0005007f89 */ /* 0x0010e800000e0000 */
[----:B------:R-:W-:Y:S01]  /*f920*/  ISETP.GE.AND P0, PT, R3, R9, PT ;  /* 0x000000090300720c */ /* 0x000fe20003f06270 */
[----:B-1----:R0:W1:-:S12]  /*f930*/  SHFL.IDX PT, R2, R4, 0x3, 0x181f ;  /* 0x00781f0004027f89 */ /* 0x00205800000e0000 */
[----:B0-----:R-:W-:Y:S05]  /*f940*/  @P0 BRA `(.L_x_10907) ;  /* 0x0000000000440947 */ /* 0x001fea0003800000 */
[----:B------:R-:W-:Y:S02]  /*f950*/  ULDC UR5, c[0x0][0xac8] ;  /* 0x0002b20000057ab9 */ /* 0x000fe40000000800 */
[----:B------:R-:W-:Y:S02]  /*f960*/  ISETP.GE.AND P3, PT, R19, UR5, PT ;  /* 0x0000000513007c0c */ /* 0x000fe4000bf66270 */
[----:B------:R-:W-:Y:S02]  /*f970*/  ISETP.GE.AND P2, PT, R200, UR5, PT ;  /* 0x00000005c8007c0c */ /* 0x000fe4000bf46270 */
[----:B------:R-:W-:Y:S02]  /*f980*/  ISETP.GE.AND P1, PT, R23, UR5, PT ;  /* 0x0000000517007c0c */ /* 0x000fe4000bf26270 */
[----:B------:R-:W-:-:S07]  /*f990*/  ISETP.GE.AND P0, PT, R201, UR5, PT ;  /* 0x00000005c9007c0c */ /* 0x000fce000bf06270 */
[-C--:B-12-4-:R-:W-:Y:S02]  /*f9a0*/  @!P3 LEA R4, P6, R19, R2.reuse, 0x1 ;  /* 0x000000021304b211 */ /* 0x096fe400078c08ff */
[CC--:B------:R-:W-:Y:S02]  /*f9b0*/  @!P2 LEA R6, P5, R200.reuse, R2.reuse, 0x1 ;  /* 0x00000002c806a211 */ /* 0x0c0fe400078a08ff */
[----:B------:R-:W-:Y:S02]  /*f9c0*/  @!P1 LEA R8, P4, R23, R2, 0x1 ;  /* 0x0000000217089211 */ /* 0x000fe400078808ff */
[----:B---3--:R-:W-:Y:S02]  /*f9d0*/  @!P3 LEA.HI.X R5, R19, R0, R213, 0x1, P6 ;  /* 0x000000001305b211 */ /* 0x008fe400030f0cd5 */
        /* <DEDUP_REMOVED lines=8> */
.L_x_10907:
[----:B------:R-:W-:Y:S05]  /*fa60*/  BSYNC B0 ;  /* 0x0000000000007941 */ /* 0x000fea0003800000 */
.L_x_10899:
[----:B------:R-:W-:Y:S02]  /*fa70*/  ULDC UR5, c[0x0][0xc38] ;  /* 0x00030e0000057ab9 */ /* 0x000fe40000000800 */
[----:B------:R-:W-:-:S06]  /*fa80*/  UISETP.GE.AND UP0, UPT, UR4, UR5, UPT ;  /* 0x000000050400728c */ /* 0x000fcc000bf06270 */
[----:B------:R-:W-:-:S13]  /*fa90*/  PLOP3.LUT P0, PT, PT, PT, UP0, 0x80, 0x0 ;  /* 0x000000000000781c */ /* 0x000fda0003f0f008 */
[----:B------:R-:W-:Y:S05]  /*faa0*/  @!P0 BRA `(.L_x_10916) ;  /* 0xffffff1000d08947 */ /* 0x000fea000383ffff */
[----:B------:R-:W-:Y:S05]  /*fab0*/  EXIT ;  /* 0x000000000000794d */ /* 0x000fea0003800000 */
.L_x_10818:
        /* <DEDUP_REMOVED lines=26> */
[----:B------:R-:W-:-:S04]  /*fc60*/  LOP3.LUT R2, R0, 0x1f8, RZ, 0xc0, !PT ;  /* 0x000001f800027812 */ /* 0x000fc800078ec0ff */
[----:B------:R-:W-:Y:S01]  /*fc70*/  LOP3.LUT R3, R2, 0x38, R5, 0x78, !PT ;  /* 0x0000003802037812 */ /* 0x000fe200078e7805 */
[----:B------:R-:W-:Y:S01]  /*fc80*/  IMAD.SHL.U32 R2, R4, 0x8, RZ ;  /* 0x0000000804027824 */ /* 0x000fe200078e00ff */
[----:B------:R-:W-:-:S04]  /*fc90*/  SHF.R.U32.HI R4, RZ, 0x3, R4 ;  /* 0x00000003ff047819 */ /* 0x000fc80000011604 */
[----:B------:R-:W-:Y:S01]  /*fca0*/  LOP3.LUT R3, R3, 0x200, R2, 0xf8, !PT ;  /* 0x0000020003037812 */ /* 0x000fe200078ef802 */
[----:B------:R-:W-:-:S04]  /*fcb0*/  IMAD.SHL.U32 R2, R5, 0x10, RZ ;  /* 0x0000001005027824 */ /* 0x000fc800078e00ff */
[----:B------:R-:W-:Y:S01]  /*fcc0*/  IMAD R3, R3, 0x2, R18 ;  /* 0x0000000203037824 */ /* 0x000fe200078e0212 */
[----:B------:R-:W-:Y:S01]  /*fcd0*/  LOP3.LUT R0, R4, 0x70, R2, 0xf8, !PT ;  /* 0x0000007004007812 */ /* 0x000fe200078ef802 */
[----:B------:R-:W-:Y:S02]  /*fce0*/  IMAD.U32 R2, RZ, RZ, UR6 ;  /* 0x00000006ff027e24 */ /* 0x000fe4000f8e00ff */
[----:B------:R-:W-:Y:S01]  /*fcf0*/  IMAD.MOV.U32 R0, RZ, RZ, 0x1 ;  /* 0x00000001ff007424 */ /* 0x000fe200078e00ff */
[----:B------:R0:W-:Y:S04]  /*fd00*/  STL [R1+0x10], R3 ;  /* 0x0000100301007387 */ /* 0x0001e80000100800 */
[----:B------:R0:W-:Y:S04]  /*fd10*/  STL [R1+0xc], R2 ;  /* 0x00000c0201007387 */ /* 0x0001e80000100800 */
[----:B------:R0:W-:Y:S04]  /*fd20*/  STL [R1+0x18], RZ ;  /* 0x000018ff01007387 */ /* 0x0001e80000100800 */
[----:B------:R0:W-:Y:S02]  /*fd30*/  STL [R1+0x4], R0 ;  /* 0x0000040001007387 */ /* 0x0001e40000100800 */
.L_x_11013:
        /* <DEDUP_REMOVED lines=23> */
.L_x_10918:
[----:B------:R-:W-:Y:S01]  /*feb0*/  ULDC UR9, c[0x0][0xc54] ;  /* 0x0003150000097ab9 */ /* 0x000fe20000000800 */
[----:B------:R-:W-:Y:S01]  /*fec0*/  UMOV UR6, UR8 ;  /* 0x0000000800067c82 */ /* 0x000fe20008000000 */
[----:B------:R-:W-:-:S11]  /*fed0*/  UISETP.NE.AND UP0, UPT, UR9, 0x1, UPT ;  /* 0x000000010900788c */ /* 0x000fd6000bf05270 */
[----:B------:R-:W-:Y:S02]  /*fee0*/  @UP0 ULDC.64 UR10, c[0x0][0xc58] ;  /* 0x00031600000a0ab9 */ /* 0x000fe40000000a00 */
[----:B------:R-:W-:-:S04]  /*fef0*/  UIMAD.WIDE.U32 UR4, UR8, UR10, URZ ;  /* 0x0000000a080472a5 */ /* 0x000fc8000f8e003f */
[----:B------:R-:W-:-:S04]  /*ff00*/  @UP0 USHF.R.U32.HI UR6, URZ, UR11, UR5 ;  /* 0x0000000b3f060299 */ /* 0x000fc80008011605 */
[----:B------:R-:W-:-:S12]  /*ff10*/  UIMAD UR4, UR6, UR9, URZ ;  /* 0x00000009060472a4 */ /* 0x000fd8000f8e023f */
.L_x_10919:
        /* <DEDUP_REMOVED lines=48> */
.L_x_10921:
[----:B------:R-:W-:-:S11]  /*10220*/  UISETP.NE.AND UP0, UPT, UR5, 0x1, UPT ;  /* 0x000000010500788c */ /* 0x000fd6000bf05270 */
[----:B------:R-:W-:Y:S02]  /*10230*/  @UP0 ULDC.64 UR12, c[0x0][0x9e8] ;  /* 0x00027a00000c0ab9 */ /* 0x000fe40000000a00 */
[----:B------:R-:W-:-:S04]  /*10240*/  UIMAD.WIDE.U32 UR8, UR10, UR12, URZ ;  /* 0x0000000c0a0872a5 */ /* 0x000fc8000f8e003f */
[----:B------:R-:W-:-:S12]  /*10250*/  @UP0 USHF.R.U32.HI UR10, URZ, UR13, UR9 ;  /* 0x0000000d3f0a0299 */ /* 0x000fd80008011609 */
.L_x_10922:
[----:B------:R-:W-:-:S04]  /*10260*/  UIMAD UR10, UR10, UR5, UR5 ;  /* 0x000000050a0a72a4 */ /* 0x000fc8000f8e0205 */
[----:B------:R-:W-:-:S04]  /*10270*/  UISETP.LT.AND UP0, UPT, UR4, UR10, UPT ;  /* 0x0000000a0400728c */ /* 0x000fc8000bf01270 */
[----:B------:R-:W-:-:S12]  /*10280*/  USEL UR4, UR4, UR10, UP0 ;  /* 0x0000000a04047287 */ /* 0x000fd80008000000 */
.L_x_10920:
        /* <DEDUP_REMOVED lines=31> */
.L_x_10924:
[----:B------:R-:W-:-:S11]  /*10480*/  UISETP.NE.AND UP0, UPT, UR5, 0x1, UPT ;  /* 0x000000010500788c */ /* 0x000fd6000bf05270 */
[----:B------:R-:W-:Y:S02]  /*10490*/  @UP0 ULDC.64 UR10, c[0x0][0x9e8] ;  /* 0x00027a00000a0ab9 */ /* 0x000fe40000000a00 */
[----:B------:R-:W-:-:S04]  /*104a0*/  UIMAD.WIDE.U32 UR6, UR4, UR10, URZ ;  /* 0x0000000a040672a5 */ /* 0x000fc8000f8e003f */
[----:B------:R-:W-:-:S12]  /*104b0*/  @UP0 USHF.R.U32.HI UR4, URZ, UR11, UR7 ;  /* 0x0000000b3f040299 */ /* 0x000fd80008011607 */
.L_x_10925:
[----:B------:R-:W-:-:S04]  /*104c0*/  UIMAD UR4, UR4, UR5, URZ ;  /* 0x00000005040472a4 */ /* 0x000fc8000f8e023f */
[----:B------:R-:W-:-:S04]  /*104d0*/  UISETP.LT.AND UP0, UPT, UR8, UR4, UPT ;  /* 0x000000040800728c */ /* 0x000fc8000bf01270 */
[----:B------:R-:W-:-:S12]  /*104e0*/  USEL UR8, UR8, UR4, !UP0 ;  /* 0x0000000408087287 */ /* 0x000fd8000c000000 */
.L_x_10923:
        /* <DEDUP_REMOVED lines=27> */
.L_x_10927:
        /* <DEDUP_REMOVED lines=20> */
.L_x_10930:
[----:B------:R-:W-:Y:S05]  /*107e0*/  BSYNC B6 ;  /* 0x0000000000067941 */ /* 0x000fea0003800000 */
.L_x_10929:
        /* <DEDUP_REMOVED lines=20> */
.L_x_10933:
        /* <DEDUP_REMOVED lines=15> */
.L_x_10932:
[----:B------:R-:W-:Y:S05]  /*10a20*/  BSYNC B6 ;  /* 0x0000000000067941 */ /* 0x000fea0003800000 */
.L_x_10931:
        /* <DEDUP_REMOVED lines=27> */
.L_x_11028:
        /* <DEDUP_REMOVED lines=9> */
.L_x_11031:
[----:B------:R-:W-:Y:S05]  /*10c70*/  @!P6 BRA `(.L_x_10935) ;  /* 0x0000000000e0e947 */ /* 0x000fea0003800000 */
[----:B------:R-:W-:Y:S01]  /*10c80*/  IMAD.MOV.U32 R16, RZ, RZ, R7 ;  /* 0x000000ffff107224 */ /* 0x000fe200078e0007 */
[----:B------:R-:W-:Y:S06]  /*10c90*/  @!P1 BRA `(.L_x_10937) ;  /* 0x00000000004c9947 */ /* 0x000fec0003800000 */
[----:B------:R-:W-:Y:S01]  /*10ca0*/  IMAD.MOV.U32 R9, RZ, RZ, R0 ;  /* 0x000000ffff097224 */ /* 0x000fe200078e0000 */
[----:B------:R-:W-:Y:S01]  /*10cb0*/  ULDC.64 UR4, c[0x0][0x428] ;  /* 0x00010a0000047ab9 */ /* 0x000fe20000000a00 */
[----:B------:R-:W2:Y:S02]  /*10cc0*/  LDC R0, c[0x0][0x43c] ;  /* 0x00010f00ff007b82 */ /* 0x000ea40000000800 */
[----:B--2---:R-:W-:-:S13]  /*10cd0*/  ISETP.NE.AND P0, PT, R0, 0x1, PT ;  /* 0x000000010000780c */ /* 0x004fda0003f05270 */
[----:B-1----:R-:W1:Y:S02]  /*10ce0*/  @P0 LDC.64 R4, c[0x0][0x440] ;  /* 0x00011000ff040b82 */ /* 0x002e640000000a00 */
[----:B-1----:R-:W-:-:S04]  /*10cf0*/  @P0 IMAD.HI.U32 R6, R9, R4, RZ ;  /* 0x0000000409060227 */ /* 0x002fc800078e00ff */
[----:B------:R-:W-:Y:S01]  /*10d00*/  IMAD.MOV.U32 R4, RZ, RZ, R9 ;  /* 0x000000ffff047224 */ /* 0x000fe200078e0009 */
[----:B------:R-:W-:-:S05]  /*10d10*/  @P0 SHF.R.U32.HI R4, RZ, R5, R6 ;  /* 0x00000005ff040219 */ /* 0x000fca0000011606 */
[----:B------:R-:W-:-:S04]  /*10d20*/  IMAD.MOV R5, RZ, RZ, -R4 ;  /* 0x000000ffff057224 */ /* 0x000fc800078e0a04 */
[----:B------:R-:W-:Y:S01]  /*10d30*/  IMAD R9, R0, R5, R9 ;  /* 0x0000000500097224 */ /* 0x000fe200078e0209 */
[----:B------:R-:W-:Y:S01]  /*10d40*/  SHF.R.S32.HI R5, RZ, 0x1f, R4 ;  /* 0x0000001fff057819 */ /* 0x000fe20000011404 */
[----:B------:R-:W-:-:S03]  /*10d50*/  IMAD R0, R8, UR4, RZ ;  /* 0x0000000408007c24 */ /* 0x000fc6000f8e02ff */
[----:B------:R2:W-:Y:S01]  /*10d60*/  STL [R1+0x14], R9 ;  /* 0x0000140901007387 */ /* 0x0005e20000100800 */
[----:B------:R-:W-:-:S04]  /*10d70*/  IMAD.WIDE.U32 R4, R7, UR4, R4 ;  /* 0x0000000407047c25 */ /* 0x000fc8000f8e0004 */
[----:B------:R-:W-:Y:S01]  /*10d80*/  IMAD R0, R7, UR5, R0 ;  /* 0x0000000507007c24 */ /* 0x000fe2000f8e0200 */
[----:B------:R-:W-:-:S03]  /*10d90*/  LEA R2, P0, R4, R2, 0x2 ;  /* 0x0000000204027211 */ /* 0x000fc600078010ff */
[----:B------:R-:W-:-:S05]  /*10da0*/  IMAD.IADD R0, R5, 0x1, R0 ;  /* 0x0000000105007824 */ /* 0x000fca00078e0200 */
[----:B------:R-:W-:-:S05]  /*10db0*/  LEA.HI.X R3, R4, R3, R0, 0x2, P0 ;  /* 0x0000000304037211 */ /* 0x000fca00000f1400 */
[----:B------:R2:W5:Y:S02]  /*10dc0*/  LDG.E R16, desc[UR46][R2.64] ;  /* 0x0000002e02107981 */ /* 0x000564000c1e1900 */
.L_x_10937:
[----:B------:R-:W3:Y:S01]  /*10dd0*/  LDL R0, [R1+0x4] ;  /* 0x0000040001007983 */ /* 0x000ee20000100800 */
[----:B--2---:R-:W-:Y:S01]  /*10de0*/  IMAD R3, R19, 0x8, R18 ;  /* 0x0000000813037824 */ /* 0x004fe200078e0212 */
[----:B0-----:R-:W0:Y:S02]  /*10df0*/  S2R R7, SR_TID.X ;  /* 0x0000000000077919 */ /* 0x001e240000002100 */
[----:B0-----:R-:W-:-:S04]  /*10e00*/  LOP3.LUT R7, R7, 0x7f, RZ, 0xc0, !PT ;  /* 0x0000007f07077812 */ /* 0x001fc800078ec0ff */
[----:B------:R-:W-:Y:S02]  /*10e10*/  ISETP.NE.AND P1, PT, R7, RZ, PT ;  /* 0x000000ff0700720c */ /* 0x000fe40003f25270 */
[----:B---3--:R-:W-:-:S04]  /*10e20*/  SHF.L.U32 R0, R0, 0x1f, RZ ;  /* 0x0000001f00007819 */ /* 0x008fc800000006ff */
[----:B------:R-:W0:Y:S02]  /*10e30*/  SYNCS.PHASECHK.TRANS64.TRYWAIT P0, [R3+URZ+0x22840], R0 ;  /* 0x02284000030075a7 */ /* 0x000e24000800017f */
[----:B0-----:R-:W-:Y:S05]  /*10e40*/  @!P0 BRA `(.L_x_10938) ;  /* 0x0000003800ec8947 */ /* 0x001fea0003800000 */
.L_x_11032:
        /* <DEDUP_REMOVED lines=8> */
.L_x_10939:
        /* <DEDUP_REMOVED lines=11> */
[----:B------:R-:W-:-:S04]  /*10f80*/  LOP3.LUT R17, R17, 0xfffffffd, RZ, 0xc0, !PT ;  /* 0xfffffffd11117812 */ /* 0x000fc800078ec0ff */
[----:B------:R-:W-:-:S04]  /*10f90*/  UIADD3 UR33, UR33, 0x22830, URZ ;  /* 0x0002283021217890 */ /* 0x000fc8000fffe03f */
[----:B------:R-:W-:Y:S02]  /*10fa0*/  UIADD3 UR32, UR32, 0x1c400, URZ ;  /* 0x0001c40020207890 */ /* 0x000fe4000fffe03f */
[----:B------:R-:W-:Y:S02]  /*10fb0*/  @P0 LOP3.LUT R17, R17, 0x2, RZ, 0xfc, !PT ;  /* 0x0000000211110812 */ /* 0x000fe400078efcff */
[----:B--2---:R-:W-:-:S13]  /*10fc0*/  R2UR UR35, R2 ;  /* 0x00000000022372ca */ /* 0x004fda00000e0000 */
[----:B------:R-:W-:-:S09]  /*10fd0*/  UIMAD UR35, UR35, 0x60, URZ ;  /* 0x00000060232378a4 */ /* 0x000fd2000f8e023f */
[----:B------:R2:W-:Y:S02]  /*10fe0*/  UTMALDG.4D [UR32], [UR4], desc[UR6] ;  /* 0x00000620040075b4 */ /* 0x0005e40008019000 */
[----:B--2---:R-:W-:Y:S01]  /*10ff0*/  NOP ;  /* 0x0000000000007918 */ /* 0x004fe20000000000 */
.L_x_10935:
[----:B------:R-:W-:Y:S01]  /*11000*/  VIADD R0, R18, 0x18400 ;  /* 0x0001840012007836 */ /* 0x000fe20000000000 */
        /* <DEDUP_REMOVED lines=21> */
.L_x_10941:
[----:B------:R-:W-:Y:S05]  /*11160*/  BSYNC B6 ;  /* 0x0000000000067941 */ /* 0x000fea0003800000 */
.L_x_10940:
[----:B------:R2:W5:Y:S01]  /*11170*/  LDL R10, [R1+0x10] ;  /* 0x00001000010a7983 */ /* 0x0005620000100800 */
[----:B0-----:R-:W0:Y:S01]  /*11180*/  LDC R7, c[0x0][0x448] ;  /* 0x00011200ff077b82 */ /* 0x001e220000000800 */
[----:B------:R-:W3:Y:S01]  /*11190*/  S2R R2, SR_TID.X ;  /* 0x0000000000027919 */ /* 0x000ee20000002100 */
[----:B------:R-:W-:Y:S01]  /*111a0*/  USHF.R.S32.HI UR4, URZ, 0x1f, UR36 ;  /* 0x0000001f3f047899 */ /* 0x000fe20008011424 */
[----:B------:R-:W-:Y:S01]  /*111b0*/  ULDC.64 UR8, c[0x0][0x2d8] ;  /* 0x0000b60000087ab9 */ /* 0x000fe20000000a00 */
[----:B0-----:R-:W-:Y:S02]  /*111c0*/  ISETP.NE.AND P0, PT, R7, 0x1, PT ;  /* 0x000000010700780c */ /* 0x001fe40003f05270 */
[C---:B---3--:R-:W-:Y:S01]  /*111d0*/  LOP3.LUT R0, R2.reuse, 0x7f, RZ, 0xc0, !PT ;  /* 0x0000007f02007812 */ /* 0x048fe200078ec0ff */
[----:B------:R-:W-:-:S10]  /*111e0*/  IMAD.SHL.U32 R2, R2, 0x10, RZ ;  /* 0x0000001002027824 */ /* 0x000fd400078e00ff */
[----:B------:R-:W0:Y:S01]  /*111f0*/  @P0 LDC R3, c[0x0][0x44c] ;  /* 0x00011300ff030b82 */ /* 0x000e220000000800 */
[----:B------:R-:W-:-:S04]  /*11200*/  SHF.R.U32.HI R0, RZ, 0x3, R0 ;  /* 0x00000003ff007819 */ /* 0x000fc80000011600 */
[----:B------:R-:W-:-:S03]  /*11210*/  LOP3.LUT R2, R0, 0x70, R2, 0xf8, !PT ;  /* 0x0000007000027812 */ /* 0x000fc600078ef802 */
[----:B------:R-:W3:Y:S01]  /*11220*/  @P0 LDC R0, c[0x0][0x450] ;  /* 0x00011400ff000b82 */ /* 0x000ee20000000800 */
[----:B------:R-:W-:Y:S01]  /*11230*/  UIMAD UR6, UR4, UR8, URZ ;  /* 0x00000008040672a4 */ /* 0x000fe2000f8e023f */
[----:B------:R-:W-:Y:S01]  /*11240*/  VIADD R2, R2, UR40 ;  /* 0x0000002802027c36 */ /* 0x000fe20008000000 */
[----:B------:R-:W-:Y:S02]  /*11250*/  UIMAD.WIDE.U32 UR4, UR36, UR8, URZ ;  /* 0x00000008240472a5 */ /* 0x000fe4000f8e003f */
[----:B------:R-:W-:Y:S01]  /*11260*/  UIMAD UR6, UR36, UR9, UR6 ;  /* 0x00000009240672a4 */ /* 0x000fe2000f8e0206 */
[----:B------:R-:W-:Y:S01]  /*11270*/  IMAD.MOV.U32 R6, RZ, RZ, R2 ;  /* 0x000000ffff067224 */ /* 0x000fe200078e0002 */
[----:B------:R-:W-:Y:S02]  /*11280*/  USHF.R.S32.HI UR7, URZ, 0x1f, UR43 ;  /* 0x0000001f3f077899 */ /* 0x000fe4000801142b */
[----:B------:R-:W-:Y:S01]  /*11290*/  UIADD3 UR5, UR5, UR6, URZ ;  /* 0x0000000605057290 */ /* 0x000fe2000fffe03f */
[----:B------:R-:W-:Y:S01]  /*112a0*/  ULDC.64 UR8, c[0x0][0x2e0] ;  /* 0x0000b80000087ab9 */ /* 0x000fe20000000a00 */
[----:B0-----:R-:W-:-:S02]  /*112b0*/  @P0 IMAD.HI.U32 R3, R2, R3, RZ ;  /* 0x0000000302030227 */ /* 0x001fc400078e00ff */
[----:B------:R-:W-:Y:S01]  /*112c0*/  UIMAD.WIDE.U32 UR4, UR43, UR8, UR4 ;  /* 0x000000082b0472a5 */ /* 0x000fe2000f8e0004 */
[----:B------:R-:W0:Y:S01]  /*112d0*/  S2R R9, SR_TID.X ;  /* 0x0000000000097919 */ /* 0x000e220000002100 */
[----:B------:R-:W-:Y:S01]  /*112e0*/  UIMAD UR6, UR7, UR8, URZ ;  /* 0x00000008070672a4 */ /* 0x000fe2000f8e023f */
[----:B---3--:R-:W-:-:S03]  /*112f0*/  @P0 SHF.R.U32.HI R6, RZ, R0, R3 ;  /* 0x00000000ff060219 */ /* 0x008fc60000011603 */
[----:B------:R-:W-:Y:S01]  /*11300*/  UIMAD UR6, UR43, UR9, UR6 ;  /* 0x000000092b0672a4 */ /* 0x000fe2000f8e0206 */
[----:B-1----:R-:W-:Y:S02]  /*11310*/  IMAD.U32 R4, RZ, RZ, UR4 ;  /* 0x00000004ff047e24 */ /* 0x002fe4000f8e00ff */
        /* <DEDUP_REMOVED lines=30> */
[----:B------:R-:W1:Y:S01]  /*11500*/  S2R R8, SR_TID.X ;  /* 0x0000000000087919 */ /* 0x000e620000002100 */
[----:B------:R-:W2:Y:S04]  /*11510*/  SHFL.IDX PT, R6, R0, RZ, 0x181f ;  /* 0x00181fff00067589 */ /* 0x000ea800000e0000 */
[----:B------:R-:W-:Y:S04]  /*11520*/  SHFL.IDX PT, R9, R0, 0x1, 0x181f ;  /* 0x00381f0000097f89 */ /* 0x000fe800000e0000 */
[----:B------:R-:W-:Y:S01]  /*11530*/  SHFL.IDX PT, R14, R0, 0x7, 0x181f ;  /* 0x00f81f00000e7f89 */ /* 0x000fe200000e0000 */
[----:B0-----:R-:W-:-:S04]  /*11540*/  LOP3.LUT R5, R5, 0x7f, RZ, 0xc0, !PT ;  /* 0x0000007f05057812 */ /* 0x001fc800078ec0ff */
[----:B------:R-:W-:Y:S01]  /*11550*/  SHF.R.U32.HI R5, RZ, 0x3, R5 ;  /* 0x00000003ff057819 */ /* 0x000fe20000011605 */
[----:B-1----:R-:W-:Y:S02]  /*11560*/  IMAD.SHL.U32 R11, R8, 0x8, RZ ;  /* 0x00000008080b7824 */ /* 0x002fe400078e00ff */
[----:B------:R-:W-:Y:S02]  /*11570*/  SHFL.IDX PT, R8, R4, 0x1, 0x181f ;  /* 0x00381f0004087f89 */ /* 0x000fe400000e0000 */
[----:B------:R-:W-:Y:S01]  /*11580*/  VIADD R2, R5, UR40 ;  /* 0x0000002805027c36 */ /* 0x000fe20008000000 */
[----:B------:R-:W-:-:S03]  /*11590*/  LOP3.LUT R11, R11, 0x38, RZ, 0xc0, !PT ;  /* 0x000000380b0b7812 */ /* 0x000fc600078ec0ff */
[C---:B------:R-:W-:Y:S01]  /*115a0*/  VIADD R5, R2.reuse, 0x10 ;  /* 0x0000001002057836 */ /* 0x040fe20000000000 */
[----:B------:R-:W-:-:S04]  /*115b0*/  ISETP.GE.AND P3, PT, R2, R3, PT ;  /* 0x000000030200720c */ /* 0x000fc80003f66270 */
[----:B------:R-:W-:Y:S02]  /*115c0*/  ISETP.GE.AND P1, PT, R5, R3, PT ;  /* 0x000000030500720c */ /* 0x000fe40003f26270 */
[----:B------:R-:W0:Y:S07]  /*115d0*/  SHFL.IDX PT, R5, R4, RZ, 0x181f ;  /* 0x00181fff04057589 */ /* 0x000e2e00000e0000 */
[----:B--2---:R-:W-:-:S05]  /*115e0*/  @!P3 LEA R6, P2, R11, R6, 0x1 ;  /* 0x000000060b06b211 */ /* 0x004fca00078408ff */
[----:B0-----:R-:W-:-:S04]  /*115f0*/  @!P3 IMAD.X R5, RZ, RZ, R5, P2 ;  /* 0x000000ffff05b224 */ /* 0x001fc800010e0605 */
[----:B------:R-:W-:Y:S02]  /*11600*/  @!P3 IMAD.MOV.U32 R7, RZ, RZ, R5 ;  /* 0x000000ffff07b224 */ /* 0x000fe400078e0005 */
[----:B------:R-:W-:-:S03]  /*11610*/  VIADD R5, R2, 0x20 ;  /* 0x0000002002057836 */ /* 0x000fc60000000000 */
[----:B-----5:R0:W-:Y:S02]  /*11620*/  @!P3 LDGSTS.E.BYPASS.LTC128B.128 [R10+0x18400], desc[UR46][R6.64], !P0 ;  /* 0x18400000060abfae */ /* 0x0201e4000c101d6e */
[----:B0-----:R-:W-:-:S05]  /*11630*/  @!P1 LEA R6, P2, R11, R9, 0x1 ;  /* 0x000000090b069211 */ /* 0x001fca00078408ff */
[----:B------:R-:W-:-:S05]  /*11640*/  @!P1 IMAD.X R7, RZ, RZ, R8, P2 ;  /* 0x000000ffff079224 */ /* 0x000fca00010e0608 */
        /* <DEDUP_REMOVED lines=8> */
[----:B------:R0:W-:Y:S02]  /*116d0*/  @!P1 LDGSTS.E.BYPASS.LTC128B.128 [R10+0x19400], desc[UR46][R6.64], !P0 ;  /* 0x19400000060a9fae */ /* 0x0001e4000c101d6e */
        /* <DEDUP_REMOVED lines=26> */
[----:B------:R-:W-:Y:S04]  /*11880*/  SHFL.IDX PT, R4, R4, 0x7, 0x181f ;  /* 0x00f81f0004047f89 */ /* 0x000fe800000e0000 */
[----:B0-----:R-:W0:Y:S03]  /*11890*/  SHFL.IDX PT, R6, R0, 0x6, 0x181f ;  /* 0x00d81f0000067f89 */ /* 0x001e2600000e0000 */
[----:B0-----:R-:W-:-:S05]  /*118a0*/  @!P1 LEA R6, P2, R11, R6, 0x1 ;  /* 0x000000060b069211 */ /* 0x001fca00078408ff */
[----:B------:R-:W-:-:S04]  /*118b0*/  @!P1 IMAD.X R5, RZ, RZ, R5, P2 ;  /* 0x000000ffff059224 */ /* 0x000fc800010e0605 */
[----:B------:R-:W-:-:S05]  /*118c0*/  @!P1 IMAD.MOV.U32 R7, RZ, RZ, R5 ;  /* 0x000000ffff079224 */ /* 0x000fca00078e0005 */
[----:B------:R0:W-:Y:S02]  /*118d0*/  @!P1 LDGSTS.E.BYPASS.LTC128B.128 [R10+0x1b400], desc[UR46][R6.64], !P0 ;  /* 0x1b400000060a9fae */ /* 0x0001e4000c101d6e */
.L_x_11049:
[----:B------:R-:W1:Y:S01]  /*118e0*/  S2R R0, SR_TID.X ;  /* 0x0000000000007919 */ /* 0x000e620000002100 */
[----:B------:R-:W-:-:S05]  /*118f0*/  VIADD R2, R2, 0x70 ;  /* 0x0000007002027836 */ /* 0x000fca0000000000 */
[----:B------:R-:W-:Y:S01]  /*11900*/  ISETP.GE.AND P1, PT, R2, R3, PT ;  /* 0x000000030200720c */ /* 0x000fe20003f26270 */
[----:B-1----:R-:W-:-:S05]  /*11910*/  IMAD.SHL.U32 R0, R0, 0x8, RZ ;  /* 0x0000000800007824 */ /* 0x002fca00078e00ff */
[----:B------:R-:W-:-:S07]  /*11920*/  LOP3.LUT R0, R0, 0x38, RZ, 0xc0, !PT ;  /* 0x0000003800007812 */ /* 0x000fce00078ec0ff */
        /* <DEDUP_REMOVED lines=8> */
.L_x_10943:
        /* <DEDUP_REMOVED lines=18> */
.L_x_11050:
[----:B------:R-:W-:Y:S05]  /*11ad0*/  BSYNC B0 ;  /* 0x0000000000007941 */ /* 0x000fea0003800000 */
.L_x_10944:
[----:B------:R-:W-:Y:S01]  /*11ae0*/  LOP3.LUT P0, RZ, R17, 0x2, RZ, 0xc0, !PT ;  /* 0x0000000211ff7812 */ /* 0x000fe2000780c0ff */
[----:B------:R-:W-:-:S12]  /*11af0*/  BSSY B0, `(.L_x_10946) ;  /* 0x0000058000007945 */ /* 0x000fd80003800000 */
[----:B------:R-:W-:Y:S05]  /*11b00*/  @!P0 BRA `(.L_x_10947) ;  /* 0x0000000400588947 */ /* 0x000fea0003800000 */
[----:B------:R-:W1:Y:S01]  /*11b10*/  LDL R4, [R1+0x4] ;  /* 0x0000040001047983 */ /* 0x000e620000100800 */
[----:B------:R-:W2:Y:S02]  /*11b20*/  S2R R0, SR_TID.X ;  /* 0x0000000000007919 */ /* 0x000ea40000002100 */
[----:B--2---:R-:W-:Y:S01]  /*11b30*/  LOP3.LUT R2, R0, 0x7f, RZ, 0xc0, !PT ;  /* 0x0000007f00027812 */ /* 0x004fe200078ec0ff */
[----:B------:R-:W-:Y:S01]  /*11b40*/  IMAD R0, R19, 0x8, R18 ;  /* 0x0000000813007824 */ /* 0x000fe200078e0212 */
[----:B------:R-:W-:Y:S02]  /*11b50*/  BSSY B1, `(.L_x_10948) ;  /* 0x0000005000017945 */ /* 0x000fe40003800000 */
[----:B------:R-:W-:Y:S02]  /*11b60*/  ISETP.NE.AND P1, PT, R2, RZ, PT ;  /* 0x000000ff0200720c */ /* 0x000fe40003f25270 */
[----:B-1----:R-:W-:-:S04]  /*11b70*/  SHF.L.U32 R3, R4, 0x1f, RZ ;  /* 0x0000001f04037819 */ /* 0x002fc800000006ff */
[----:B------:R-:W1:Y:S02]  /*11b80*/  SYNCS.PHASECHK.TRANS64.TRYWAIT P0, [R0+URZ+0x22860], R3 ;  /* 0x02286003000075a7 */ /* 0x000e64000800017f */
[----:B-1----:R-:W-:Y:S05]  /*11b90*/  @!P0 BRA `(.L_x_10949) ;  /* 0x0000003800488947 */ /* 0x002fea0003800000 */
.L_x_11051:
[----:B------:R-:W-:Y:S05]  /*11ba0*/  BSYNC B1 ;  /* 0x0000000000017941 */ /* 0x000fea0003800000 */
.L_x_10948:
        /* <DEDUP_REMOVED lines=9> */
.L_x_10951:
[----:B------:R-:W-:Y:S05]  /*11c40*/  BSYNC B1 ;  /* 0x0000000000017941 */ /* 0x000fea0003800000 */
.L_x_10950:
[----:B------:R-:W2:Y:S01]  /*11c50*/  LDL.LU R2, [R1+0x14] ;  /* 0x0000140001027983 */ /* 0x000ea20000300800 */
[----:B-1----:R-:W-:Y:S01]  /*11c60*/  IMAD R3, R19, 0xc000, R18 ;  /* 0x0000c00013037824 */ /* 0x002fe200078e0212 */
[----:B------:R-:W-:Y:S01]  /*11c70*/  UIADD3 UR4, UP0, UR44, 0x470, URZ ;  /* 0x000004702c047890 */ /* 0x000fe2000ff1e03f */
[----:B------:R-:W-:Y:S01]  /*11c80*/  PLOP3.LUT P0, PT, PT, PT, PT, 0x80, 0x0 ;  /* 0x000000000000781c */ /* 0x000fe20003f0f070 */
[----:B------:R-:W-:Y:S01]  /*11c90*/  VIADD R0, R0, 0x22850 ;  /* 0x0002285000007836 */ /* 0x000fe20000000000 */
[----:B------:R-:W-:Y:S01]  /*11ca0*/  UMOV UR6, 0x0 ;  /* 0x0000000000067882 */ /* 0x000fe20000000000 */
[----:B------:R-:W-:Y:S01]  /*11cb0*/  VIADD R4, R3, 0x400 ;  /* 0x0000040003047836 */ /* 0x000fe20000000000 */
[----:B------:R-:W-:Y:S01]  /*11cc0*/  UIADD3.X UR5, URZ, UR45, URZ, UP0, !UPT ;  /* 0x0000002d3f057290 */ /* 0x000fe200087fe43f */
[----:B------:R-:W-:Y:S01]  /*11cd0*/  UMOV UR7, 0x14f00000 ;  /* 0x14f0000000077882 */ /* 0x000fe20000000000 */
[----:B------:R-:W-:Y:S01]  /*11ce0*/  UMOV UR10, URZ ;  /* 0x0000003f000a7c82 */ /* 0x000fe20008000000 */
[----:B--2---:R-:W-:-:S09]  /*11cf0*/  IMAD R2, R2, 0x60, RZ ;  /* 0x0000006002027824 */ /* 0x004fd200078e02ff */
.L_x_10952:
        /* <DEDUP_REMOVED lines=15> */
.L_x_10953:
        /* <DEDUP_REMOVED lines=15> */
.L_x_10954:
        /* <DEDUP_REMOVED lines=15> */
.L_x_10955:
        /* <DEDUP_REMOVED lines=10> */
.L_x_10947:
[----:B------:R-:W-:Y:S05]  /*12070*/  BSYNC B0 ;  /* 0x0000000000007941 */ /* 0x000fea0003800000 */
.L_x_10946:
[----:B------:R-:W-:-:S04]  /*12080*/  UIADD3 UR4, UR39, -0x2, URZ ;  /* 0xfffffffe27047890 */ /* 0x000fc8000fffe03f */
[----:B------:R-:W-:-:S06]  /*12090*/  UISETP.GE.AND UP0, UPT, UR4, UR38, UPT ;  /* 0x000000260400728c */ /* 0x000fcc000bf06270 */
[----:B------:R-:W-:-:S13]  /*120a0*/  PLOP3.LUT P0, PT, PT, PT, UP0, 0x80, 0x0 ;  /* 0x000000000000781c */ /* 0x000fda0003f0f008 */
[----:B------:R-:W-:Y:S05]  /*120b0*/  @!P0 BRA `(.L_x_10956) ;  /* 0x0000001c00808947 */ /* 0x000fea0003800000 */
[----:B-1----:R-:W-:Y:S01]  /*120c0*/  IMAD R3, RZ, RZ, -UR39 ;  /* 0x80000027ff037e24 */ /* 0x002fe2000f8e02ff */
[----:B0-----:R-:W-:-:S04]  /*120d0*/  LOP3.LUT R6, RZ, UR38, RZ, 0x33, !PT ;  /* 0x00000026ff067c12 */ /* 0x001fc8000f8e33ff */
        /* <DEDUP_REMOVED lines=38> */
.L_x_10960:
[----:B-1----:R-:W1:Y:S01]  /*12340*/  S2R R2, SR_TID.X ;  /* 0x0000000000027919 */ /* 0x002e620000002100 */
[----:B------:R-:W-:Y:S01]  /*12350*/  IMAD R4, R19, 0x8, R18 ;  /* 0x0000000813047824 */ /* 0x000fe200078e0212 */
[----:B------:R-:W-:Y:S01]  /*12360*/  BSSY B1, `(.L_x_10961) ;  /* 0x0000006000017945 */ /* 0x000fe20003800000 */
[----:B-1----:R-:W-:Y:S02]  /*12370*/  LOP3.LUT R3, R2, 0x7f, RZ, 0xc0, !PT ;  /* 0x0000007f02037812 */ /* 0x002fe400078ec0ff */
[----:B------:R-:W-:Y:S02]  /*12380*/  SHF.L.U32 R2, R8, 0x1f, RZ ;  /* 0x0000001f08027819 */ /* 0x000fe400000006ff */
[----:B------:R-:W-:Y:S02]  /*12390*/  ISETP.NE.AND P1, PT, R3, RZ, PT ;  /* 0x000000ff0300720c */ /* 0x000fe40003f25270 */
[----:B------:R-:W1:Y:S02]  /*123a0*/  SYNCS.PHASECHK.TRANS64.TRYWAIT P0, [R4+URZ+0x22840], R2 ;  /* 0x02284002040075a7 */ /* 0x000e64000800017f */
[----:B-1----:R-:W-:Y:S09]  /*123b0*/  @!P0 BRA `(.L_x_10962) ;  /* 0x0000003000548947 */ /* 0x002ff20003800000 */
.L_x_11052:
[----:B------:R-:W-:Y:S05]  /*123c0*/  BSYNC B1 ;  /* 0x0000000000017941 */ /* 0x000fea0003800000 */
.L_x_10961:
        /* <DEDUP_REMOVED lines=9> */
.L_x_10964:
[----:B------:R-:W-:Y:S05]  /*12460*/  BSYNC B1 ;  /* 0x0000000000017941 */ /* 0x000fea0003800000 */
.L_x_10963:
[----:B------:R-:W-:Y:S01]  /*12470*/  IMAD.MOV.U32 R7, RZ, RZ, RZ ;  /* 0x000000ffff077224 */ /* 0x000fe200078e00ff */
[----:B------:R-:W-:Y:S01]  /*12480*/  UIADD3 UR4, UP0, UR44, 0x370, URZ ;  /* 0x000003702c047890 */ /* 0x000fe2000ff1e03f */
[----:B------:R-:W-:Y:S01]  /*12490*/  IMAD R3, R19, 0x3000, R18 ;  /* 0x0000300013037824 */ /* 0x000fe200078e0212 */
[----:B------:R-:W-:Y:S01]  /*124a0*/  PLOP3.LUT P0, PT, PT, PT, PT, 0x80, 0x0 ;  /* 0x000000000000781c */ /* 0x000fe20003f0f070 */
[----:B------:R-:W-:Y:S01]  /*124b0*/  IMAD R5, R0, 0x60, RZ ;  /* 0x0000006000057824 */ /* 0x000fe200078e02ff */
[----:B------:R-:W-:Y:S01]  /*124c0*/  R2UR UR10, R7 ;  /* 0x00000000070a72ca */ /* 0x000fe200000e0000 */
[----:B------:R-:W-:Y:S01]  /*124d0*/  VIADD R0, R3, 0x1c400 ;  /* 0x0001c40003007836 */ /* 0x000fe20000000000 */
[----:B------:R-:W-:Y:S01]  /*124e0*/  UIADD3.X UR5, URZ, UR45, URZ, UP0, !UPT ;  /* 0x0000002d3f057290 */ /* 0x000fe200087fe43f */
[----:B------:R-:W-:Y:S01]  /*124f0*/  VIADD R3, R4, 0x22830 ;  /* 0x0002283004037836 */ /* 0x000fe20000000000 */
[----:B------:R-:W-:Y:S01]  /*12500*/  UMOV UR6, 0x0 ;  /* 0x0000000000067882 */ /* 0x000fe20000000000 */
[----:B------:R-:W-:-:S10]  /*12510*/  UMOV UR7, 0x14f00000 ;  /* 0x14f0000000077882 */ /* 0x000fd40000000000 */
.L_x_10965:
        /* <DEDUP_REMOVED lines=13> */
.L_x_11053:
[----:B------:R-:W-:Y:S05]  /*125f0*/  BSYNC B1 ;  /* 0x0000000000017941 */ /* 0x000fea0003800000 */
.L_x_10966:
        /* <DEDUP_REMOVED lines=11> */
.L_x_10969:
[----:B------:R-:W-:Y:S05]  /*126b0*/  BSYNC B1 ;  /* 0x0000000000017941 */ /* 0x000fea0003800000 */
.L_x_10968:
        /* <DEDUP_REMOVED lines=9> */
.L_x_10970:
        /* <DEDUP_REMOVED lines=15> */
.L_x_10971:
        /* <DEDUP_REMOVED lines=15> */
.L_x_10972:
        /* <DEDUP_REMOVED lines=15> */
.L_x_10973:
        /* <DEDUP_REMOVED lines=10> */
.L_x_10959:
[----:B------:R-:W-:Y:S05]  /*12ac0*/  BSYNC B0 ;  /* 0x0000000000007941 */ /* 0x000fea0003800000 */
.L_x_10958:
[----:B------:R-:W-:-:S06]  /*12ad0*/  UIADD3 UR4, UR39, -0x3, URZ ;  /* 0xfffffffd27047890 */ /* 0x000fcc000fffe03f */
[----:B------:R-:W-:-:S07]  /*12ae0*/  IMAD.U32 R0, RZ, RZ, UR4 ;  /* 0x00000004ff007e24 */ /* 0x000fce000f8e00ff */
.L_x_10957:
[----:B------:R-:W-:Y:S01]  /*12af0*/  ULOP3.LUT UR4, URZ, UR39, URZ, 0x33, !UPT ;  /* 0x000000273f047292 */ /* 0x000fe2000f8e333f */
[----:B------:R-:W-:Y:S01]  /*12b00*/  VIADD R6, R6, 0xfffffffe ;  /* 0xfffffffe06067836 */ /* 0x000fe20000000000 */
[----:B------:R-:W-:Y:S04]  /*12b10*/  BSSY B0, `(.L_x_10956) ;  /* 0x000013a000007945 */ /* 0x000fe80003800000 */
[----:B------:R-:W-:-:S13]  /*12b20*/  ISETP.NE.AND P0, PT, R6, UR4, PT ;  /* 0x0000000406007c0c */ /* 0x000fda000bf05270 */
[----:B------:R-:W-:Y:S05]  /*12b30*/  @!P0 BRA `(.L_x_10974) ;  /* 0x0000001000dc8947 */ /* 0x000fea0003800000 */
.L_x_11007:
        /* <DEDUP_REMOVED lines=33> */
.L_x_10977:
        /* <DEDUP_REMOVED lines=8> */
.L_x_11054:
[----:B------:R-:W-:Y:S05]  /*12dd0*/  BSYNC B2 ;  /* 0x0000000000027941 */ /* 0x000fea0003800000 */
.L_x_10978:
        /* <DEDUP_REMOVED lines=9> */
.L_x_10981:
[----:B------:R-:W-:Y:S05]  /*12e70*/  BSYNC B2 ;  /* 0x0000000000027941 */ /* 0x000fea0003800000 */
.L_x_10980:
        /* <DEDUP_REMOVED lines=11> */
.L_x_10982:
        /* <DEDUP_REMOVED lines=13> */
.L_x_11055:
[----:B------:R-:W-:Y:S05]  /*13000*/  BSYNC B2 ;  /* 0x0000000000027941 */ /* 0x000fea0003800000 */
.L_x_10983:
        /* <DEDUP_REMOVED lines=11> */
.L_x_10986:
[----:B------:R-:W-:Y:S05]  /*130c0*/  BSYNC B2 ;  /* 0x0000000000027941 */ /* 0x000fea0003800000 */
.L_x_10985:
        /* <DEDUP_REMOVED lines=9> */
.L_x_10987:
        /* <DEDUP_REMOVED lines=15> */
.L_x_10988:
        /* <DEDUP_REMOVED lines=15> */
.L_x_10989:
        /* <DEDUP_REMOVED lines=15> */
.L_x_10990:
        /* <DEDUP_REMOVED lines=10> */
.L_x_10976:
[----:B------:R-:W-:Y:S05]  /*134d0*/  BSYNC B1 ;  /* 0x0000000000017941 */ /* 0x000fea0003800000 */
.L_x_10975:
[----:B------:R-:W-:Y:S01]  /*134e0*/  VIADD R6, R6, 0x1 ;  /* 0x0000000106067836 */ /* 0x000fe20000000000 */
[----:B------:R-:W-:Y:S01]  /*134f0*/  LOP3.LUT P2, RZ, R17, 0x2, RZ, 0xc0, !PT ;  /* 0x0000000211ff7812 */ /* 0x000fe2000784c0ff */
[----:B------:R-:W-:Y:S03]  /*13500*/  BSSY B1, `(.L_x_10991) ;  /* 0x0000097000017945 */ /* 0x000fe60003800000 */
[----:B------:R-:W-:-:S04]  /*13510*/  ISETP.NE.AND P0, PT, R6, 0x2, PT ;  /* 0x000000020600780c */ /* 0x000fc80003f05270 */
[----:B------:R-:W-:Y:S02]  /*13520*/  SEL R2, RZ, 0x1, P0 ;  /* 0x00000001ff027807 */ /* 0x000fe40000000000 */
[----:B------:R-:W-:Y:S01]  /*13530*/  SEL R19, R6, RZ, P0 ;  /* 0x000000ff06137207 */ /* 0x000fe20000000000 */
[----:B------:R-:W-:Y:S01]  /*13540*/  VIADD R6, R0, 0xffffffff ;  /* 0xffffffff00067836 */ /* 0x000fe20000000000 */
[----:B0-----:R-:W-:-:S05]  /*13550*/  LOP3.LUT R8, R7, R2, RZ, 0x3c, !PT ;  /* 0x0000000207087212 */ /* 0x001fca00078e3cff */
        /* <DEDUP_REMOVED lines=25> */
.L_x_10993:
        /* <DEDUP_REMOVED lines=8> */
.L_x_11056:
[----:B------:R-:W-:Y:S05]  /*13770*/  BSYNC B2 ;  /* 0x0000000000027941 */ /* 0x000fea0003800000 */
.L_x_10994:
        /* <DEDUP_REMOVED lines=9> */
.L_x_10997:
[----:B------:R-:W-:Y:S05]  /*13810*/  BSYNC B2 ;  /* 0x0000000000027941 */ /* 0x000fea0003800000 */
.L_x_10996:
        /* <DEDUP_REMOVED lines=8> */
[----:B0-----:R-:W-:Y:S01]  /*138a0*/  VIADD R8, R4, 0x22830 ;  /* 0x0002283004087836 */ /* 0x001fe20000000000 */
[----:B------:R-:W-:Y:S01]  /*138b0*/  UMOV UR6, 0x0 ;  /* 0x0000000000067882 */ /* 0x000fe20000000000 */
[----:B------:R-:W-:-:S10]  /*138c0*/  UMOV UR7, 0x14f00000 ;  /* 0x14f0000000077882 */ /* 0x000fd40000000000 */
.L_x_10998:
        /* <DEDUP_REMOVED lines=13> */
.L_x_11057:
[----:B------:R-:W-:Y:S05]  /*139a0*/  BSYNC B2 ;  /* 0x0000000000027941 */ /* 0x000fea0003800000 */
.L_x_10999:
        /* <DEDUP_REMOVED lines=11> */
.L_x_11002:
[----:B------:R-:W-:Y:S05]  /*13a60*/  BSYNC B2 ;  /* 0x0000000000027941 */ /* 0x000fea0003800000 */
.L_x_11001:
        /* <DEDUP_REMOVED lines=9> */
.L_x_11003:
        /* <DEDUP_REMOVED lines=15> */
.L_x_11004:
        /* <DEDUP_REMOVED lines=15> */
.L_x_11005:
        /* <DEDUP_REMOVED lines=15> */
.L_x_11006:
        /* <DEDUP_REMOVED lines=10> */
.L_x_10992:
[----:B------:R-:W-:Y:S05]  /*13e70*/  BSYNC B1 ;  /* 0x0000000000017941 */ /* 0x000fea0003800000 */
.L_x_10991:
[----:B------:R-:W-:Y:S01]  /*13e80*/  ISETP.GT.AND P0, PT, R6, UR38, PT ;  /* 0x0000002606007c0c */ /* 0x000fe2000bf04270 */
[----:B------:R-:W-:-:S12]  /*13e90*/  VIADD R0, R0, 0xfffffffe ;  /* 0xfffffffe00007836 */ /* 0x000fd80000000000 */
[----:B------:R-:W-:Y:S05]  /*13ea0*/  @P0 BRA `(.L_x_11007) ;  /* 0xffffffec00240947 */ /* 0x000fea000383ffff */
.L_x_10974:
[----:B------:R-:W-:Y:S05]  /*13eb0*/  BSYNC B0 ;  /* 0x0000000000007941 */ /* 0x000fea0003800000 */
.L_x_10956:
[----:B------:R-:W2:Y:S01]  /*13ec0*/  LDL.LU R2, [R1+0x4] ;  /* 0x0000040001027983 */ /* 0x000ea20000300800 */
[----:B------:R-:W3:Y:S01]  /*13ed0*/  S2R R0, SR_TID.X ;  /* 0x0000000000007919 */ /* 0x000ee20000002100 */
[----:B------:R-:W-:-:S05]  /*13ee0*/  VIADD R19, R19, 0x1 ;  /* 0x0000000113137836 */ /* 0x000fca0000000000 */
[----:B------:R-:W-:Y:S02]  /*13ef0*/  ISETP.NE.AND P1, PT, R19, 0x2, PT ;  /* 0x000000021300780c */ /* 0x000fe40003f25270 */
[----:B---3--:R-:W-:-:S04]  /*13f00*/  LOP3.LUT R0, R0, 0x7f, RZ, 0xc0, !PT ;  /* 0x0000007f00007812 */ /* 0x008fc800078ec0ff */
[----:B------:R-:W-:Y:S02]  /*13f10*/  ISETP.NE.AND P0, PT, R0, RZ, PT ;  /* 0x000000ff0000720c */ /* 0x000fe40003f05270 */
[----:B------:R-:W-:Y:S01]  /*13f20*/  SEL R0, RZ, 0x1, P1 ;  /* 0x00000001ff007807 */ /* 0x000fe20000800000 */
[----:B------:R-:W-:Y:S03]  /*13f30*/  BSSY B0, `(.L_x_11008) ;  /* 0x0000011000007945 */ /* 0x000fe60003800000 */
[----:B--2---:R-:W-:-:S05]  /*13f40*/  LOP3.LUT R2, R2, R0, RZ, 0x3c, !PT ;  /* 0x0000000002027212 */ /* 0x004fca00078e3cff */
[----:B------:R2:W-:Y:S02]  /*13f50*/  STL [R1+0x4], R2 ;  /* 0x0000040201007387 */ /* 0x0005e40000100800 */
[----:B------:R-:W-:Y:S05]  /*13f60*/  @P0 BRA `(.L_x_11009) ;  /* 0x0000000000340947 */ /* 0x000fea0003800000 */
[----:B------:R-:W3:Y:S01]  /*13f70*/  S2R R5, SR_LANEID ;  /* 0x0000000000057919 */ /* 0x000ee20000000000 */
[----:B------:R-:W-:Y:S01]  /*13f80*/  VOTEU.ANY UR4, UPT, PT ;  /* 0x0000000000047886 */ /* 0x000fe200038e0100 */
[----:B-12---:R-:W1:Y:S01]  /*13f90*/  LDC.64 R2, c[0x0][0xc80] ;  /* 0x00032000ff027b82 */ /* 0x006e620000000a00 */
[----:B------:R-:W3:Y:S02]  /*13fa0*/  FLO.U32 R0, UR4 ;  /* 0x0000000400007d00 */ /* 0x000ee400080e0000 */
[----:B---3--:R-:W-:-:S06]  /*13fb0*/  ISETP.EQ.U32.AND P2, PT, R0, R5, PT ;  /* 0x000000050000720c */ /* 0x008fcc0003f42070 */
[----:B------:R-:W1:Y:S07]  /*13fc0*/  POPC R5, UR4 ;  /* 0x0000000400057d09 */ /* 0x000e6e0008000000 */
[----:B-1----:R-:W2:Y:S01]  /*13fd0*/  @P2 ATOMG.E.ADD.STRONG.GPU PT, R3, desc[UR46][R2.64], R5 ;  /* 0x00000005020329a8 */ /* 0x002ea200081ee1ee */
[----:B------:R-:W1:Y:S02]  /*13fe0*/  S2R R4, SR_LTMASK ;  /* 0x0000000000047919 */ /* 0x000e640000003900 */
[----:B-1----:R-:W-:-:S04]  /*13ff0*/  LOP3.LUT R4, R4, UR4, RZ, 0xc0, !PT ;  /* 0x0000000404047c12 */ /* 0x002fc8000f8ec0ff */
[----:B0-----:R-:W0:Y:S01]  /*14000*/  POPC R7, R4 ;  /* 0x0000000400077309 */ /* 0x001e220000000000 */
[----:B--2---:R-:W0:Y:S02]  /*14010*/  SHFL.IDX PT, R0, R3, R0, 0x1f ;  /* 0x00001f0003007589 */ /* 0x004e2400000e0000 */
[----:B0-----:R-:W-:-:S05]  /*14020*/  IADD3 R0, R0, UR42, R7 ;  /* 0x0000002a00007c10 */ /* 0x001fca000fffe007 */
[----:B------:R3:W-:Y:S02]  /*14030*/  STL [R1+0xc], R0 ;  /* 0x00000c0001007387 */ /* 0x0007e40000100800 */
.L_x_11009:
[----:B------:R-:W-:Y:S05]  /*14040*/  BSYNC B0 ;  /* 0x0000000000007941 */ /* 0x000fea0003800000 */
.L_x_11008:
[----:B------:R-:W-:-:S07]  /*14050*/  SEL R19, R19, RZ, P1 ;  /* 0x000000ff13137207 */ /* 0x000fce0000800000 */
.L_x_10928:
[----:B------:R-:W-:Y:S05]  /*14060*/  BSYNC B7 ;  /* 0x0000000000077941 */ /* 0x000fea0003800000 */
.L_x_10926:
[----:B--2---:R2:W5:Y:S01]  /*14070*/  LDL R2, [R1+0xc] ;  /* 0x00000c0001027983 */ /* 0x0045620000100800 */
[----:B------:R-:W-:-:S13]  /*14080*/  LOP3.LUT P1, RZ, R17, 0x4, RZ, 0xc0, !PT ;  /* 0x0000000411ff7812 */ /* 0x000fda000782c0ff */
[----:B--2---:R-:W-:Y:S05]  /*14090*/  @!P1 BRA `(.L_x_11010) ;  /* 0x0000000000289947 */ /* 0x004fea0003800000 */
[----:B------:R-:W-:Y:S05]  /*140a0*/  WARPSYNC.ALL ;  /* 0x0000000000007948 */ /* 0x000fea0003800000 */
[----:B------:R-:W2:Y:S08]  /*140b0*/  S2UR UR5, SR_CgaCtaId ;  /* 0x00000000000579c3 */ /* 0x000eb00000008800 */
[----:B------:R-:W-:Y:S06]  /*140c0*/  BAR.SYNC.DEFER_BLOCKING 0x5, 0x180 ;  /* 0x0146000000007b1d */ /* 0x000fec0000010000 */
[----:B------:R-:W-:-:S02]  /*140d0*/  UMOV UR4, 0x400 ;  /* 0x0000040000047882 */ /* 0x000fc40000000000 */
[----:B--2---:R-:W-:-:S06]  /*140e0*/  ULEA UR4, UR5, UR4, 0x18 ;  /* 0x0000000405047291 */ /* 0x004fcc000f8ec03f */
[----:B-1----:R-:W-:-:S05]  /*140f0*/  IMAD.U32 R18, RZ, RZ, UR4 ;  /* 0x00000004ff127e24 */ /* 0x002fca000f8e00ff */
[----:B-----5:R-:W1:Y:S04]  /*14100*/  LDS R2, [R18+0x228d0] ;  /* 0x0228d00012027984 */ /* 0x020e680000000800 */
[----:B-1----:R1:W-:Y:S01]  /*14110*/  STL [R1+0xc], R2 ;  /* 0x00000c0201007387 */ /* 0x0023e20000100800 */
[----:B------:R-:W-:Y:S06]  /*14120*/  BAR.ARV 0x4, 0x180 ;  /* 0x0106000000007b1d */ /* 0x000fec0000002000 */
[----:B------:R-:W-:Y:S05]  /*14130*/  BRA `(.L_x_11011) ;  /* 0x00000000002c7947 */ /* 0x000fea0003800000 */
.L_x_11010:
[----:B------:R-:W-:-:S03]  /*14140*/  UMOV UR4, 0xffffffff ;  /* 0xffffffff00047882 */ /* 0x000fc60000000000 */
[----:B------:R-:W-:Y:S05]  /*14150*/  BRA.DIV UR4, `(.L_x_11012) ;  /* 0x0000001604647947 */ /* 0x000fea000b800000 */
[----:B-----5:R2:W0:Y:S02]  /*14160*/  SHFL.IDX PT, R14, R2, RZ, 0x1f ;  /* 0x00001fff020e7589 */ /* 0x02042400000e0000 */
.L_x_11060:
[----:B-1----:R-:W1:Y:S01]  /*14170*/  @!P0 S2R R3, SR_CgaCtaId ;  /* 0x0000000000038919 */ /* 0x002e620000008800 */
[----:B------:R-:W-:Y:S05]  /*14180*/  WARPSYNC.ALL ;  /* 0x0000000000007948 */ /* 0x000fea0003800000 */
[----:B------:R-:W-:Y:S01]  /*14190*/  BAR.SYNC.DEFER_BLOCKING 0x4, 0x180 ;  /* 0x0106000000007b1d */ /* 0x000fe20000010000 */
[----:B---34-:R-:W-:-:S05]  /*141a0*/  @!P0 MOV R0, 0x400 ;  /* 0x0000040000008802 */ /* 0x018fca0000000f00 */
[----:B0-----:R0:W-:Y:S01]  /*141b0*/  STL [R1+0xc], R14 ;  /* 0x00000c0e01007387 */ /* 0x0011e20000100800 */
[----:B-1----:R-:W-:-:S05]  /*141c0*/  @!P0 LEA R18, R3, R0, 0x18 ;  /* 0x0000000003128211 */ /* 0x002fca00078ec0ff */
[----:B------:R0:W-:Y:S01]  /*141d0*/  @!P0 STS [R18+0x228d0], R2 ;  /* 0x0228d00212008388 */ /* 0x0001e20000000800 */
[----:B------:R-:W-:Y:S06]  /*141e0*/  BAR.ARV 0x5, 0x180 ;  /* 0x0146000000007b1d */ /* 0x000fec0000002000 */
.L_x_11011:
[----:B---34-:R-:W3:Y:S01]  /*141f0*/  LDL R0, [R1+0xc] ;  /* 0x00000c0001007983 */ /* 0x018ee20000100800 */
[----:B------:R-:W-:Y:S02]  /*14200*/  ULDC UR4, c[0x0][0xc38] ;  /* 0x00030e0000047ab9 */ /* 0x000fe40000000800 */
[----:B---3--:R-:W-:-:S13]  /*14210*/  ISETP.GE.AND P0, PT, R0, UR4, PT ;  /* 0x0000000400007c0c */ /* 0x008fda000bf06270 */
[----:B------:R-:W-:Y:S05]  /*14220*/  @!P0 BRA `(.L_x_11013) ;  /* 0xffffffb800c48947 */ /* 0x000fea000383ffff */
.L_x_10917:
[----:B0-----:R-:W3:Y:S01]  /*14230*/  LDL.LU R0, [R1+0x18] ;  /* 0x0000180001007983 */ /* 0x001ee20000300800 */
[----:B------:R-:W-:Y:S01]  /*14240*/  BSSY B0, `(.L_x_11014) ;  /* 0x000000b000007945 */ /* 0x000fe20003800000 */
[----:B------:R-:W0:Y:S01]  /*14250*/  S2R R5, SR_CgaCtaId ;  /* 0x0000000000057919 */ /* 0x000e220000008800 */
[----:B---3--:R-:W-:-:S05]  /*14260*/  VIADD R0, R0, 0x1 ;  /* 0x0000000100007836 */ /* 0x008fca0000000000 */
[----:B-12---:R-:W-:-:S04]  /*14270*/  LEA.HI R2, R0, R0, RZ, 0x1 ;  /* 0x0000000000027211 */ /* 0x006fc800078f08ff */
[----:B------:R-:W-:-:S05]  /*14280*/  LOP3.LUT R3, R2, 0xfffffffe, RZ, 0xc0, !PT ;  /* 0xfffffffe02037812 */ /* 0x000fca00078ec0ff */
[----:B------:R-:W-:Y:S01]  /*14290*/  IMAD.IADD R3, R0, 0x1, -R3 ;  /* 0x0000000100037824 */ /* 0x000fe200078e0a03 */
[----:B------:R-:W-:-:S04]  /*142a0*/  MOV R0, 0x400 ;  /* 0x0000040000007802 */ /* 0x000fc80000000f00 */
[----:B0-----:R-:W-:Y:S02]  /*142b0*/  LEA R0, R5, R0, 0x18 ;  /* 0x0000000005007211 */ /* 0x001fe400078ec0ff */
[----:B------:R-:W-:-:S04]  /*142c0*/  SHF.L.U32 R3, R3, 0x1f, RZ ;  /* 0x0000001f03037819 */ /* 0x000fc800000006ff */
[----:B------:R-:W0:Y:S02]  /*142d0*/  SYNCS.PHASECHK.TRANS64.TRYWAIT P0, [R0+URZ+0x22820], R3 ;  /* 0x02282003000075a7 */ /* 0x000e24000800017f */
[----:B0-----:R-:W-:Y:S05]  /*142e0*/  @!P0 BRA `(.L_x_11015) ;  /* 0x0000001400288947 */ /* 0x001fea0003800000 */
.L_x_11061:
[----:B------:R-:W-:Y:S05]  /*142f0*/  BSYNC B0 ;  /* 0x0000000000007941 */ /* 0x000fea0003800000 */
.L_x_11014:
[----:B------:R-:W-:-:S03]  /*14300*/  UMOV UR4, 0xffffffff ;  /* 0xffffffff00047882 */ /* 0x000fc60000000000 */
[----:B------:R-:W-:Y:S05]  /*14310*/  BRA.DIV UR4, `(.L_x_11016) ;  /* 0x0000001604307947 */ /* 0x000fea000b800000 */
[----:B------:R-:W1:Y:S02]  /*14320*/  S2R R2, SR_TID.X ;  /* 0x0000000000027919 */ /* 0x000e640000002100 */
[----:B-1----:R-:W-:-:S04]  /*14330*/  SHF.R.U32.HI R2, RZ, 0x5, R2 ;  /* 0x00000005ff027819 */ /* 0x002fc80000011602 */
[----:B------:R-:W-:-:S05]  /*14340*/  LOP3.LUT R2, R2, 0x3, RZ, 0xc0, !PT ;  /* 0x0000000302027812 */ /* 0x000fca00078ec0ff */
[----:B------:R1:W2:Y:S02]  /*14350*/  SHFL.IDX PT, R14, R2, RZ, 0x1f ;  /* 0x00001fff020e7589 */ /* 0x0002a400000e0000 */
.L_x_11064:
[----:B--2---:R-:W-:Y:S01]  /*14360*/  ISETP.NE.AND P0, PT, R14, RZ, PT ;  /* 0x000000ff0e00720c */ /* 0x004fe20003f05270 */
[----:B------:R-:W-:-:S12]  /*14370*/  BSSY B0, `(.L_x_11017) ;  /* 0x0000025000007945 */ /* 0x000fd80003800000 */
[----:B------:R-:W-:Y:S05]  /*14380*/  @P0 BRA `(.L_x_11018) ;  /* 0x00000000008c0947 */ /* 0x000fea0003800000 */
[----:B------:R-:W-:-:S03]  /*14390*/  UMOV UR4, 0xffffffff ;  /* 0xffffffff00047882 */ /* 0x000fc60000000000 */
[----:B------:R-:W-:Y:S05]  /*143a0*/  BRA.DIV UR4, `(.L_x_11019) ;  /* 0x0000001604407947 */ /* 0x000fea000b800000 */
[----:B------:R-:W-:-:S13]  /*143b0*/  ELECT P6, URZ, PT ;  /* 0x00000000003f782f */ /* 0x000fda00038c0000 */
.L_x_11067:
[----:B------:R-:W-:Y:S05]  /*143c0*/  @!P6 BRA `(.L_x_11018) ;  /* 0x00000000007ce947 */ /* 0x000fea0003800000 */
[----:B------:R-:W-:-:S06]  /*143d0*/  ULOP3.LUT UR4, UR41, 0x2, URZ, 0xfc, !UPT ;  /* 0x0000000229047892 */ /* 0x000fcc000f8efc3f */
[----:B-1----:R-:W-:-:S05]  /*143e0*/  IMAD.U32 R2, RZ, RZ, UR4 ;  /* 0x00000004ff027e24 */ /* 0x002fca000f8e00ff */
[----:B------:R-:W-:-:S13]  /*143f0*/  ISETP.NE.AND P2, PT, R2, 0x3, PT ;  /* 0x000000030200780c */ /* 0x000fda0003f45270 */
[----:B------:R-:W-:Y:S05]  /*14400*/  @!P2 BRA `(.L_x_11020) ;  /* 0x000000000004a947 */ /* 0x000fea0003800000 */
[----:B------:R-:W-:Y:S01]  /*14410*/  BPT.TRAP 0x1 ;  /* 0x000000040000795c */ /* 0x000fe20000300000 */
.L_x_11020:
[----:B------:R-:W2:Y:S01]  /*14420*/  LDL.LU R7, [R1+0x4] ;  /* 0x0000040001077983 */ /* 0x000ea20000300800 */
[----:B------:R-:W-:Y:S02]  /*14430*/  VIADD R2, R0, 0x22840 ;  /* 0x0002284000027836 */ /* 0x000fe40000000000 */
[C---:B0-----:R-:W-:Y:S02]  /*14440*/  VIADD R3, R19.reuse, 0x1 ;  /* 0x0000000113037836 */ /* 0x041fe40000000000 */
[----:B------:R-:W-:-:S03]  /*14450*/  IMAD R6, R19, 0x8, R2 ;  /* 0x0000000813067824 */ /* 0x000fc600078e0202 */
        /* <DEDUP_REMOVED lines=9> */
.L_x_11068:
[----:B------:R-:W1:Y:S02]  /*144f0*/  SYNCS.PHASECHK.TRANS64.TRYWAIT P0, [R7+URZ], R2 ;  /* 0x00000002070075a7 */ /* 0x000e64000800017f */
[----:B-1----:R-:W-:Y:S05]  /*14500*/  @!P0 BRA `(.L_x_11022) ;  /* 0x00000014001c8947 */ /* 0x002fea0003800000 */
.L_x_11069:
[----:B------:R-:W-:Y:S05]  /*14510*/  @!P2 BRA `(.L_x_11023) ;  /* 0x000000000004a947 */ /* 0x000fea0003800000 */
[----:B------:R-:W-:Y:S01]  /*14520*/  BPT.TRAP 0x1 ;  /* 0x000000040000795c */ /* 0x000fe20000300000 */
.L_x_11023:
[----:B------:R-:W-:-:S04]  /*14530*/  VIADD R0, R0, 0x22860 ;  /* 0x0002286000007836 */ /* 0x000fc80000000000 */
[----:B------:R-:W-:-:S04]  /*14540*/  IMAD R4, R19, 0x8, R0 ;  /* 0x0000000813047824 */ /* 0x000fc800078e0200 */
[----:B------:R-:W2:Y:S02]  /*14550*/  SYNCS.PHASECHK.TRANS64.TRYWAIT P0, [R4+URZ], R5 ;  /* 0x00000005040075a7 */ /* 0x000ea4000800017f */
[----:B--2---:R-:W-:Y:S05]  /*14560*/  @!P0 BRA `(.L_x_11024) ;  /* 0x0000001400188947 */ /* 0x004fea0003800000 */
.L_x_11070:
[----:B------:R-:W-:-:S07]  /*14570*/  IMAD R3, R3, 0x8, R0 ;  /* 0x0000000803037824 */ /* 0x000fce00078e0200 */
.L_x_11025:
[----:B---3--:R3:W4:Y:S02]  /*14580*/  SYNCS.PHASECHK.TRANS64.TRYWAIT P0, [R3+URZ], R2 ;  /* 0x00000002030075a7 */ /* 0x008724000800017f */
[----:B----4-:R-:W-:Y:S05]  /*14590*/  @!P0 NANOSLEEP.SYNCS 0x989680 ;  /* 0x009896800000895d */ /* 0x010fea0003900000 */
[----:B------:R-:W4:Y:S02]  /*145a0*/  @!P0 SYNCS.PHASECHK.TRANS64 P0, [R3+URZ], R2 ;  /* 0x00000002030085a7 */ /* 0x000f24000800007f */
[----:B----4-:R-:W-:Y:S05]  /*145b0*/  @!P0 BRA `(.L_x_11025) ;  /* 0xfffffffc00f08947 */ /* 0x010fea000383ffff */
.L_x_11018:
[----:B------:R-:W-:Y:S05]  /*145c0*/  BSYNC B0 ;  /* 0x0000000000007941 */ /* 0x000fea0003800000 */
.L_x_11017:
[----:B------:R-:W-:Y:S05]  /*145d0*/  EXIT ;  /* 0x000000000000794d */ /* 0x000fea0003800000 */
.L_x_10830:
[----:B0-----:R0:W1:Y:S02]  /*145e0*/  SYNCS.PHASECHK.TRANS64.TRYWAIT P0, [R5+URZ+0x22800], R0 ;  /* 0x02280000050075a7 */ /* 0x001064000800017f */
[----:B-1----:R-:W-:Y:S05]  /*145f0*/  @!P0 NANOSLEEP.SYNCS 0x989680 ;  /* 0x009896800000895d */ /* 0x002fea0003900000 */
[----:B------:R-:W1:Y:S02]  /*14600*/  @!P0 SYNCS.PHASECHK.TRANS64 P0, [R5+URZ+0x22800], R0 ;  /* 0x02280000050085a7 */ /* 0x000e64000800007f */
[----:B-1----:R-:W-:Y:S05]  /*14610*/  @!P0 BRA `(.L_x_10830) ;  /* 0xfffffffc00f08947 */ /* 0x002fea000383ffff */
[----:B------:R-:W-:Y:S05]  /*14620*/  BRA `(.L_x_11026) ;  /* 0xfffffed400b07947 */ /* 0x000fea000383ffff */
.L_x_10834:
[----:B-1----:R-:W-:-:S04]  /*14630*/  IMAD.U32 R3, RZ, RZ, UR22 ;  /* 0x00000016ff037e24 */ /* 0x002fc8000f8e00ff */
[----:B------:R1:W2:Y:S03]  /*14640*/  SYNCS.PHASECHK.TRANS64.TRYWAIT P1, [R3+URZ+0x22830], R10 ;  /* 0x0228300a030075a7 */ /* 0x0002a6000802017f */
[----:B--2---:R-:W-:Y:S05]  /*14650*/  @!P1 NANOSLEEP.SYNCS 0x989680 ;  /* 0x009896800000995d */ /* 0x004fea0003900000 */
[----:B------:R-:W2:Y:S02]  /*14660*/  @!P1 SYNCS.PHASECHK.TRANS64 P1, [R3+URZ+0x22830], R10 ;  /* 0x0228300a030095a7 */ /* 0x000ea4000802007f */
[----:B--2---:R-:W-:Y:S05]  /*14670*/  @!P1 BRA `(.L_x_10834) ;  /* 0xfffffffc00ec9947 */ /* 0x004fea000383ffff */
[----:B------:R-:W-:Y:S05]  /*14680*/  BRA `(.L_x_10833) ;  /* 0xfffffed400d87947 */ /* 0x000fea000383ffff */
.L_x_10846:
[----:B--2---:R-:W-:-:S04]  /*14690*/  IMAD.U32 R11, RZ, RZ, UR22 ;  /* 0x00000016ff0b7e24 */ /* 0x004fc8000f8e00ff */
[----:B------:R2:W3:Y:S03]  /*146a0*/  SYNCS.PHASECHK.TRANS64.TRYWAIT P1, [R11+URZ+0x22850], R10 ;  /* 0x0228500a0b0075a7 */ /* 0x0004e6000802017f */
[----:B---3--:R-:W-:Y:S05]  /*146b0*/  @!P1 NANOSLEEP.SYNCS 0x989680 ;  /* 0x009896800000995d */ /* 0x008fea0003900000 */
[----:B------:R-:W3:Y:S02]  /*146c0*/  @!P1 SYNCS.PHASECHK.TRANS64 P1, [R11+URZ+0x22850], R10 ;  /* 0x0228500a0b0095a7 */ /* 0x000ee4000802007f */
[----:B---3--:R-:W-:Y:S05]  /*146d0*/  @!P1 BRA `(.L_x_10846) ;  /* 0xfffffffc00ec9947 */ /* 0x008fea000383ffff */
[----:B------:R-:W-:Y:S05]  /*146e0*/  BRA `(.L_x_10845) ;  /* 0xfffffef800947947 */ /* 0x000fea000383ffff */
.L_x_10854:
[----:B-1----:R-:W-:-:S04]  /*146f0*/  IMAD.U32 R4, RZ, RZ, UR27 ;  /* 0x0000001bff047e24 */ /* 0x002fc8000f8e00ff */
[----:B------:R1:W2:Y:S03]  /*14700*/  SYNCS.PHASECHK.TRANS64.TRYWAIT P1, [R4+URZ+0x22830], R9 ;  /* 0x02283009040075a7 */ /* 0x0002a6000802017f */
[----:B--2---:R-:W-:Y:S05]  /*14710*/  @!P1 NANOSLEEP.SYNCS 0x989680 ;  /* 0x009896800000995d */ /* 0x004fea0003900000 */
[----:B------:R-:W2:Y:S02]  /*14720*/  @!P1 SYNCS.PHASECHK.TRANS64 P1, [R4+URZ+0x22830], R9 ;  /* 0x02283009040095a7 */ /* 0x000ea4000802007f */
[----:B--2---:R-:W-:Y:S05]  /*14730*/  @!P1 BRA `(.L_x_10854) ;  /* 0xfffffffc00ec9947 */ /* 0x004fea000383ffff */
[----:B------:R-:W-:Y:S05]  /*14740*/  BRA `(.L_x_10853) ;  /* 0xffffff0000287947 */ /* 0x000fea000383ffff */
.L_x_10866:
[----:B--2---:R2:W3:Y:S02]  /*14750*/  SYNCS.PHASECHK.TRANS64.TRYWAIT P1, [R12+URZ+0x22850], R9 ;  /* 0x022850090c0075a7 */ /* 0x0044e4000802017f */
[----:B---3--:R-:W-:Y:S05]  /*14760*/  @!P1 NANOSLEEP.SYNCS 0x989680 ;  /* 0x009896800000995d */ /* 0x008fea0003900000 */
[----:B------:R-:W3:Y:S02]  /*14770*/  @!P1 SYNCS.PHASECHK.TRANS64 P1, [R12+URZ+0x22850], R9 ;  /* 0x022850090c0095a7 */ /* 0x000ee4000802007f */
[----:B---3--:R-:W-:Y:S05]  /*14780*/  @!P1 BRA `(.L_x_10866) ;  /* 0xfffffffc00f09947 */ /* 0x008fea000383ffff */
[----:B------:R-:W-:Y:S05]  /*14790*/  BRA `(.L_x_10865) ;  /* 0xffffff2800fc7947 */ /* 0x000fea000383ffff */
.L_x_10875:
[----:B-1----:R-:W-:-:S04]  /*147a0*/  IMAD.U32 R2, RZ, RZ, UR24 ;  /* 0x00000018ff027e24 */ /* 0x002fc8000f8e00ff */
[----:B------:R1:W2:Y:S03]  /*147b0*/  SYNCS.PHASECHK.TRANS64.TRYWAIT P2, [R2+URZ+0x22830], R5 ;  /* 0x02283005020075a7 */ /* 0x0002a6000804017f */
[----:B--2---:R-:W-:Y:S05]  /*147c0*/  @!P2 NANOSLEEP.SYNCS 0x989680 ;  /* 0x009896800000a95d */ /* 0x004fea0003900000 */
[----:B------:R-:W2:Y:S02]  /*147d0*/  @!P2 SYNCS.PHASECHK.TRANS64 P2, [R2+URZ+0x22830], R5 ;  /* 0x022830050200a5a7 */ /* 0x000ea4000804007f */
[----:B--2---:R-:W-:Y:S05]  /*147e0*/  @!P2 BRA `(.L_x_10875) ;  /* 0xfffffffc00eca947 */ /* 0x004fea000383ffff */
[----:B------:R-:W-:Y:S05]  /*147f0*/  BRA `(.L_x_10874) ;  /* 0xffffff3000b87947 */ /* 0x000fea000383ffff */
.L_x_10879:
[----:B--2---:R2:W3:Y:S02]  /*14800*/  SYNCS.PHASECHK.TRANS64.TRYWAIT P2, [R178+URZ+0x22850], R5 ;  /* 0x02285005b20075a7 */ /* 0x0044e4000804017f */
[----:B---3--:R-:W-:Y:S05]  /*14810*/  @!P2 NANOSLEEP.SYNCS 0x989680 ;  /* 0x009896800000a95d */ /* 0x008fea0003900000 */
[----:B------:R-:W3:Y:S02]  /*14820*/  @!P2 SYNCS.PHASECHK.TRANS64 P2, [R178+URZ+0x22850], R5 ;  /* 0x02285005b200a5a7 */ /* 0x000ee4000804007f */
[----:B---3--:R-:W-:Y:S05]  /*14830*/  @!P2 BRA `(.L_x_10879) ;  /* 0xfffffffc00f0a947 */ /* 0x008fea000383ffff */
[----:B------:R-:W-:Y:S05]  /*14840*/  BRA `(.L_x_10878) ;  /* 0xffffff4800dc7947 */ /* 0x000fea000383ffff */
.L_x_10885:
[----:B-1----:R-:W-:-:S04]  /*14850*/  IMAD.U32 R2, RZ, RZ, UR27 ;  /* 0x0000001bff027e24 */ /* 0x002fc8000f8e00ff */
[----:B------:R1:W2:Y:S03]  /*14860*/  SYNCS.PHASECHK.TRANS64.TRYWAIT P1, [R2+URZ+0x22830], R7 ;  /* 0x02283007020075a7 */ /* 0x0002a6000802017f */
[----:B--2---:R-:W-:Y:S05]  /*14870*/  @!P1 NANOSLEEP.SYNCS 0x989680 ;  /* 0x009896800000995d */ /* 0x004fea0003900000 */
[----:B------:R-:W2:Y:S02]  /*14880*/  @!P1 SYNCS.PHASECHK.TRANS64 P1, [R2+URZ+0x22830], R7 ;  /* 0x02283007020095a7 */ /* 0x000ea4000802007f */
[----:B--2---:R-:W-:Y:S05]  /*14890*/  @!P1 BRA `(.L_x_10885) ;  /* 0xfffffffc00ec9947 */ /* 0x004fea000383ffff */
[----:B------:R-:W-:Y:S05]  /*148a0*/  BRA `(.L_x_10884) ;  /* 0xffffff4c00f47947 */ /* 0x000fea000383ffff */
.L_x_10897:
[----:B-1----:R1:W2:Y:S02]  /*148b0*/  SYNCS.PHASECHK.TRANS64.TRYWAIT P1, [R8+URZ+0x22850], R7 ;  /* 0x02285007080075a7 */ /* 0x0022a4000802017f */
[----:B--2---:R-:W-:Y:S05]  /*148c0*/  @!P1 NANOSLEEP.SYNCS 0x989680 ;  /* 0x009896800000995d */ /* 0x004fea0003900000 */
[----:B------:R-:W2:Y:S02]  /*148d0*/  @!P1 SYNCS.PHASECHK.TRANS64 P1, [R8+URZ+0x22850], R7 ;  /* 0x02285007080095a7 */ /* 0x000ea4000802007f */
[----:B--2---:R-:W-:Y:S05]  /*148e0*/  @!P1 BRA `(.L_x_10897) ;  /* 0xfffffffc00f09947 */ /* 0x004fea000383ffff */
[----:B------:R-:W-:Y:S05]  /*148f0*/  BRA `(.L_x_10896) ;  /* 0xffffff7800c47947 */ /* 0x000fea000383ffff */
.L_x_10934:
[----:B------:R-:W-:Y:S02]  /*14900*/  IMAD.MOV.U32 R13, RZ, RZ, R4 ;  /* 0x000000ffff0d7224 */ /* 0x000fe400078e0004 */
[----:B------:R-:W-:Y:S02]  /*14910*/  IMAD.MOV.U32 R12, RZ, RZ, RZ ;  /* 0x000000ffff0c7224 */ /* 0x000fe400078e00ff */
[----:B------:R-:W-:Y:S02]  /*14920*/  IMAD.MOV.U32 R11, RZ, RZ, 0x1f ;  /* 0x0000001fff0b7424 */ /* 0x000fe400078e00ff */
[----:B------:R-:W-:-:S07]  /*14930*/  IMAD.MOV.U32 R15, RZ, RZ, -0x1 ;  /* 0xffffffffff0f7424 */ /* 0x000fce00078e00ff */
[----:B0-----:R-:W-:Y:S05]  /*14940*/  WARPSYNC.COLLECTIVE R15, `(.L_x_11027) ;  /* 0x000000000f087348 */ /* 0x001fea0003c00000 */
[----:B------:R1:W2:Y:S02]  /*14950*/  SHFL.IDX P6, R14, R13, R12, R11 ;  /* 0x0000000c0d0e7389 */ /* 0x0002a400000c000b */
[----:B012---:R-:W-:Y:S01]  /*14960*/  ENDCOLLECTIVE ;  /* 0x000000000000791b */ /* 0x007fe20003800000 */
.L_x_11027:
[----:B------:R-:W-:Y:S05]  /*14970*/  BRA `(.L_x_11028) ;  /* 0xffffffc000987947 */ /* 0x000fea000383ffff */
.L_x_10936:
[----:B------:R-:W-:Y:S01]  /*14980*/  BSSY B0, `(.L_x_11029) ;  /* 0x0000006000007945 */ /* 0x000fe20003800000 */
[----:B------:R-:W-:-:S07]  /*14990*/  IMAD.MOV.U32 R15, RZ, RZ, -0x1 ;  /* 0xffffffffff0f7424 */ /* 0x000fce00078e00ff */
[----:B01----:R-:W-:Y:S05]  /*149a0*/  WARPSYNC.COLLECTIVE R15, `(.L_x_11030) ;  /* 0x000000000f0c7348 */ /* 0x003fea0003c00000 */
[----:B------:R-:W-:Y:S02]  /*149b0*/  ELECT P6, UR62, PT ;  /* 0x00000000003e782f */ /* 0x000fe400038c0000 */
[----:B------:R-:W-:Y:S01]  /*149c0*/  MOV R14, UR62 ;  /* 0x0000003e000e7c02 */ /* 0x000fe20008000f00 */
[----:B01----:R-:W-:Y:S10]  /*149d0*/  ENDCOLLECTIVE ;  /* 0x000000000000791b */ /* 0x003ff40003800000 */
.L_x_11030:
[----:B------:R-:W-:Y:S05]  /*149e0*/  BSYNC B0 ;  /* 0x0000000000007941 */ /* 0x000fea0003800000 */
.L_x_11029:
[----:B------:R-:W-:Y:S05]  /*149f0*/  BRA `(.L_x_11031) ;  /* 0xffffffc0009c7947 */ /* 0x000fea000383ffff */
.L_x_10938:
[----:B0-----:R0:W2:Y:S02]  /*14a00*/  SYNCS.PHASECHK.TRANS64.TRYWAIT P0, [R3+URZ+0x22840], R0 ;  /* 0x02284000030075a7 */ /* 0x0010a4000800017f */
[----:B--2---:R-:W-:Y:S05]  /*14a10*/  @!P0 NANOSLEEP.SYNCS 0x989680 ;  /* 0x009896800000895d */ /* 0x004fea0003900000 */
[----:B------:R-:W2:Y:S02]  /*14a20*/  @!P0 SYNCS.PHASECHK.TRANS64 P0, [R3+URZ+0x22840], R0 ;  /* 0x02284000030085a7 */ /* 0x000ea4000800007f */
[----:B--2---:R-:W-:Y:S05]  /*14a30*/  @!P0 BRA `(.L_x_10938) ;  /* 0xfffffffc00f08947 */ /* 0x004fea000383ffff */
[----:B------:R-:W-:Y:S05]  /*14a40*/  BRA `(.L_x_11032) ;  /* 0xffffffc400007947 */ /* 0x000fea000383ffff */
.L_x_10942:
        /* <DEDUP_REMOVED lines=10> */
.L_x_11033:
[----:B------:R-:W0:Y:S01]  /*14af0*/  S2R R9, SR_TID.X ;  /* 0x0000000000097919 */ /* 0x000e220000002100 */
[----:B------:R-:W-:Y:S02]  /*14b00*/  IMAD.MOV.U32 R13, RZ, RZ, R0 ;  /* 0x000000ffff0d7224 */ /* 0x000fe400078e0000 */
[----:B------:R-:W-:-:S07]  /*14b10*/  IMAD.MOV.U32 R5, RZ, RZ, R14 ;  /* 0x000000ffff057224 */ /* 0x000fce00078e000e */
[----:B0-----:R-:W-:Y:S05]  /*14b20*/  WARPSYNC.COLLECTIVE R15, `(.L_x_11034) ;  /* 0x000000000f087348 */ /* 0x001fea0003c00000 */
[----:B------:R1:W2:Y:S02]  /*14b30*/  SHFL.IDX P6, R14, R13, R12, R11 ;  /* 0x0000000c0d0e7389 */ /* 0x0002a400000c000b */
[----:B012---:R-:W-:Y:S01]  /*14b40*/  ENDCOLLECTIVE ;  /* 0x000000000000791b */ /* 0x007fe20003800000 */
.L_x_11034:
        /* <DEDUP_REMOVED lines=9> */
.L_x_11035:
[----:B------:R-:W-:-:S05]  /*14be0*/  @!P1 LEA R6, P2, R8, R6, 0x1 ;  /* 0x0000000608069211 */ /* 0x000fca00078408ff */
[----:B------:R-:W-:-:S04]  /*14bf0*/  @!P1 IMAD.X R5, RZ, RZ, R5, P2 ;  /* 0x000000ffff059224 */ /* 0x000fc800010e0605 */
[----:B------:R-:W-:Y:S02]  /*14c00*/  @!P1 IMAD.MOV.U32 R7, RZ, RZ, R5 ;  /* 0x000000ffff079224 */ /* 0x000fe400078e0005 */
[----:B------:R-:W-:Y:S02]  /*14c10*/  IMAD.MOV.U32 R13, RZ, RZ, R0 ;  /* 0x000000ffff0d7224 */ /* 0x000fe400078e0000 */
[C---:B------:R-:W-:Y:S01]  /*14c20*/  VIADD R5, R2.reuse, 0x10 ;  /* 0x0000001002057836 */ /* 0x040fe20000000000 */
[----:B------:R-:W-:Y:S01]  /*14c30*/  @!PT LDS RZ, [RZ] ;  /* 0x00000000fffff984 */ /* 0x000fe20000000800 */
[----:B------:R-:W-:Y:S01]  /*14c40*/  @!PT LDS RZ, [RZ] ;  /* 0x00000000fffff984 */ /* 0x000fe20000000800 */
[----:B------:R-:W-:Y:S01]  /*14c50*/  @!PT LDS RZ, [RZ] ;  /* 0x00000000fffff984 */ /* 0x000fe20000000800 */
[----:B------:R0:W-:Y:S04]  /*14c60*/  @!P1 LDGSTS.E.BYPASS.LTC128B.128 [R10+0x18400], desc[UR46][R6.64], !P0 ;  /* 0x18400000060a9fae */ /* 0x0001e8000c101d6e */
[----:B------:R-:W-:Y:S01]  /*14c70*/  ISETP.GE.AND P1, PT, R5, R3, PT ;  /* 0x000000030500720c */ /* 0x000fe20003f26270 */
[----:B------:R-:W-:-:S02]  /*14c80*/  VIADD R5, R2, 0x20 ;  /* 0x0000002002057836 */ /* 0x000fc40000000000 */
[----:B------:R-:W-:-:S10]  /*14c90*/  IMAD.MOV.U32 R8, RZ, RZ, R14 ;  /* 0x000000ffff087224 */ /* 0x000fd400078e000e */
[----:B0-----:R-:W-:Y:S05]  /*14ca0*/  WARPSYNC.COLLECTIVE R15, `(.L_x_11036) ;  /* 0x000000000f087348 */ /* 0x001fea0003c00000 */
[----:B------:R1:W2:Y:S02]  /*14cb0*/  SHFL.IDX P6, R14, R13, R12, R11 ;  /* 0x0000000c0d0e7389 */ /* 0x0002a400000c000b */
[----:B012---:R-:W-:Y:S01]  /*14cc0*/  ENDCOLLECTIVE ;  /* 0x000000000000791b */ /* 0x007fe20003800000 */
.L_x_11036:
[----:B------:R-:W-:-:S05]  /*14cd0*/  IMAD.SHL.U32 R7, R9, 0x8, RZ ;  /* 0x0000000809077824 */ /* 0x000fca00078e00ff */
[----:B------:R-:W-:Y:S01]  /*14ce0*/  LOP3.LUT R7, R7, 0x38, RZ, 0xc0, !PT ;  /* 0x0000003807077812 */ /* 0x000fe200078ec0ff */
[----:B------:R-:W-:Y:S02]  /*14cf0*/  IMAD.MOV.U32 R13, RZ, RZ, R4 ;  /* 0x000000ffff0d7224 */ /* 0x000fe400078e0004 */
[----:B------:R-:W-:Y:S02]  /*14d00*/  IMAD.MOV.U32 R12, RZ, RZ, 0x2 ;  /* 0x00000002ff0c7424 */ /* 0x000fe400078e00ff */
[----:B------:R-:W-:-:S07]  /*14d10*/  IMAD.MOV.U32 R9, RZ, RZ, R14 ;  /* 0x000000ffff097224 */ /* 0x000fce00078e000e */
[----:B------:R-:W-:Y:S05]  /*14d20*/  WARPSYNC.COLLECTIVE R15, `(.L_x_11037) ;  /* 0x000000000f087348 */ /* 0x000fea0003c00000 */
[----:B------:R0:W1:Y:S02]  /*14d30*/  SHFL.IDX P6, R14, R13, R12, R11 ;  /* 0x0000000c0d0e7389 */ /* 0x00006400000c000b */
[----:B01----:R-:W-:Y:S01]  /*14d40*/  ENDCOLLECTIVE ;  /* 0x000000000000791b */ /* 0x003fe20003800000 */
.L_x_11037:
[----:B------:R-:W-:Y:S02]  /*14d50*/  @!P1 LEA R6, P2, R7, R9, 0x1 ;  /* 0x0000000907069211 */ /* 0x000fe400078408ff */
[----:B------:R-:W0:Y:S03]  /*14d60*/  S2R R9, SR_TID.X ;  /* 0x0000000000097919 */ /* 0x000e260000002100 */
[----:B------:R-:W-:Y:S02]  /*14d70*/  @!P1 IMAD.X R7, RZ, RZ, R8, P2 ;  /* 0x000000ffff079224 */ /* 0x000fe400010e0608 */
[----:B------:R-:W-:-:S03]  /*14d80*/  VIADD R8, R2, 0x60 ;  /* 0x0000006002087836 */ /* 0x000fc60000000000 */
[----:B------:R-:W-:Y:S01]  /*14d90*/  @!PT LDS RZ, [RZ] ;  /* 0x00000000fffff984 */ /* 0x000fe20000000800 */
[----:B------:R-:W-:Y:S01]  /*14da0*/  @!PT LDS RZ, [RZ] ;  /* 0x00000000fffff984 */ /* 0x000fe20000000800 */
[----:B------:R-:W-:Y:S01]  /*14db0*/  @!PT LDS RZ, [RZ] ;  /* 0x00000000fffff984 */ /* 0x000fe20000000800 */
[----:B------:R1:W-:Y:S01]  /*14dc0*/  @!P1 LDGSTS.E.BYPASS.LTC128B.128 [R10+0x18c00], desc[UR46][R6.64], !P0 ;  /* 0x18c00000060a9fae */ /* 0x0003e2000c101d6e */
[----:B------:R-:W-:Y:S01]  /*14dd0*/  IMAD.MOV.U32 R13, RZ, RZ, R0 ;  /* 0x000000ffff0d7224 */ /* 0x000fe200078e0000 */
[----:B------:R-:W-:Y:S01]  /*14de0*/  ISETP.GE.AND P1, PT, R5, R3, PT ;  /* 0x000000030500720c */ /* 0x000fe20003f26270 */
[----:B------:R-:W-:-:S12]  /*14df0*/  IMAD.MOV.U32 R5, RZ, RZ, R14 ;  /* 0x000000ffff057224 */ /* 0x000fd800078e000e */
[----:B01----:R-:W-:Y:S05]  /*14e00*/  WARPSYNC.COLLECTIVE R15, `(.L_x_11038) ;  /* 0x000000000f087348 */ /* 0x003fea0003c00000 */
[----:B------:R2:W3:Y:S02]  /*14e10*/  SHFL.IDX P6, R14, R13, R12, R11 ;  /* 0x0000000c0d0e7389 */ /* 0x0004e400000c000b */
[----:B0123--:R-:W-:Y:S01]  /*14e20*/  ENDCOLLECTIVE ;  /* 0x000000000000791b */ /* 0x00ffe20003800000 */
.L_x_11038:
[----:B------:R-:W-:Y:S02]  /*14e30*/  IMAD.SHL.U32 R9, R9, 0x8, RZ ;  /* 0x0000000809097824 */ /* 0x000fe400078e00ff */
[----:B------:R-:W-:Y:S02]  /*14e40*/  IMAD.MOV.U32 R13, RZ, RZ, R4 ;  /* 0x000000ffff0d7224 */ /* 0x000fe400078e0004 */
[----:B------:R-:W-:Y:S01]  /*14e50*/  IMAD.MOV.U32 R12, RZ, RZ, 0x3 ;  /* 0x00000003ff0c7424 */ /* 0x000fe200078e00ff */
[----:B------:R-:W-:Y:S01]  /*14e60*/  LOP3.LUT R9, R9, 0x38, RZ, 0xc0, !PT ;  /* 0x0000003809097812 */ /* 0x000fe200078ec0ff */
[----:B------:R-:W-:-:S07]  /*14e70*/  IMAD.MOV.U32 R6, RZ, RZ, R14 ;  /* 0x000000ffff067224 */ /* 0x000fce00078e000e */
[----:B------:R-:W-:Y:S05]  /*14e80*/  WARPSYNC.COLLECTIVE R15, `(.L_x_11039) ;  /* 0x000000000f087348 */ /* 0x000fea0003c00000 */
[----:B------:R0:W1:Y:S02]  /*14e90*/  SHFL.IDX P6, R14, R13, R12, R11 ;  /* 0x0000000c0d0e7389 */ /* 0x00006400000c000b */
[----:B01----:R-:W-:Y:S01]  /*14ea0*/  ENDCOLLECTIVE ;  /* 0x000000000000791b */ /* 0x003fe20003800000 */
.L_x_11039:
        /* <DEDUP_REMOVED lines=14> */
.L_x_11040:
[----:B------:R-:W-:Y:S02]  /*14f90*/  IMAD.MOV.U32 R13, RZ, RZ, R4 ;  /* 0x000000ffff0d7224 */ /* 0x000fe400078e0004 */
[----:B------:R-:W-:Y:S02]  /*14fa0*/  IMAD.MOV.U32 R12, RZ, RZ, 0x4 ;  /* 0x00000004ff0c7424 */ /* 0x000fe400078e00ff */
[----:B------:R-:W-:-:S07]  /*14fb0*/  IMAD.MOV.U32 R6, RZ, RZ, R14 ;  /* 0x000000ffff067224 */ /* 0x000fce00078e000e */
[----:B------:R-:W-:Y:S05]  /*14fc0*/  WARPSYNC.COLLECTIVE R15, `(.L_x_11041) ;  /* 0x000000000f087348 */ /* 0x000fea0003c00000 */
[----:B------:R0:W1:Y:S02]  /*14fd0*/  SHFL.IDX P6, R14, R13, R12, R11 ;  /* 0x0000000c0d0e7389 */ /* 0x00006400000c000b */
[----:B01----:R-:W-:Y:S01]  /*14fe0*/  ENDCOLLECTIVE ;  /* 0x000000000000791b */ /* 0x003fe20003800000 */
.L_x_11041:
        /* <DEDUP_REMOVED lines=14> */
.L_x_11042:
[----:B------:R-:W-:Y:S02]  /*150d0*/  IMAD.MOV.U32 R13, RZ, RZ, R4 ;  /* 0x000000ffff0d7224 */ /* 0x000fe400078e0004 */
[----:B------:R-:W-:Y:S02]  /*150e0*/  IMAD.MOV.U32 R12, RZ, RZ, 0x5 ;  /* 0x00000005ff0c7424 */ /* 0x000fe400078e00ff */
[----:B------:R-:W-:-:S07]  /*150f0*/  IMAD.MOV.U32 R6, RZ, RZ, R14 ;  /* 0x000000ffff067224 */ /* 0x000fce00078e000e */
[----:B------:R-:W-:Y:S05]  /*15100*/  WARPSYNC.COLLECTIVE R15, `(.L_x_11043) ;  /* 0x000000000f087348 */ /* 0x000fea0003c00000 */
[----:B------:R0:W1:Y:S02]  /*15110*/  SHFL.IDX P6, R14, R13, R12, R11 ;  /* 0x0000000c0d0e7389 */ /* 0x00006400000c000b */
[----:B01----:R-:W-:Y:S01]  /*15120*/  ENDCOLLECTIVE ;  /* 0x000000000000791b */ /* 0x003fe20003800000 */
.L_x_11043:
        /* <DEDUP_REMOVED lines=14> */
.L_x_11044:
[----:B------:R-:W-:Y:S02]  /*15210*/  IMAD.MOV.U32 R13, RZ, RZ, R4 ;  /* 0x000000ffff0d7224 */ /* 0x000fe400078e0004 */
[----:B------:R-:W-:Y:S02]  /*15220*/  IMAD.MOV.U32 R12, RZ, RZ, 0x6 ;  /* 0x00000006ff0c7424 */ /* 0x000fe400078e00ff */
[----:B------:R-:W-:-:S07]  /*15230*/  IMAD.MOV.U32 R6, RZ, RZ, R14 ;  /* 0x000000ffff067224 */ /* 0x000fce00078e000e */
[----:B------:R-:W-:Y:S05]  /*15240*/  WARPSYNC.COLLECTIVE R15, `(.L_x_11045) ;  /* 0x000000000f087348 */ /* 0x000fea0003c00000 */
[----:B------:R0:W1:Y:S02]  /*15250*/  SHFL.IDX P6, R14, R13, R12, R11 ;  /* 0x0000000c0d0e7389 */ /* 0x00006400000c000b */
[----:B01----:R-:W-:Y:S01]  /*15260*/  ENDCOLLECTIVE ;  /* 0x000000000000791b */ /* 0x003fe20003800000 */
.L_x_11045:
        /* <DEDUP_REMOVED lines=13> */
.L_x_11046:
[----:B------:R-:W-:Y:S02]  /*15340*/  IMAD.MOV.U32 R13, RZ, RZ, R4 ;  /* 0x000000ffff0d7224 */ /* 0x000fe400078e0004 */
[----:B------:R-:W-:Y:S02]  /*15350*/  IMAD.MOV.U32 R12, RZ, RZ, 0x7 ;  /* 0x00000007ff0c7424 */ /* 0x000fe400078e00ff */
[----:B------:R-:W-:-:S07]  /*15360*/  IMAD.MOV.U32 R6, RZ, RZ, R14 ;  /* 0x000000ffff067224 */ /* 0x000fce00078e000e */
[----:B------:R-:W-:Y:S05]  /*15370*/  WARPSYNC.COLLECTIVE R15, `(.L_x_11047) ;  /* 0x000000000f087348 */ /* 0x000fea0003c00000 */
[----:B------:R0:W1:Y:S02]  /*15380*/  SHFL.IDX P6, R14, R13, R12, R11 ;  /* 0x0000000c0d0e7389 */ /* 0x00006400000c000b */
[----:B01----:R-:W-:Y:S01]  /*15390*/  ENDCOLLECTIVE ;  /* 0x000000000000791b */ /* 0x003fe20003800000 */
.L_x_11047:
        /* <DEDUP_REMOVED lines=12> */
.L_x_11048:
[----:B------:R-:W-:Y:S05]  /*15460*/  BRA `(.L_x_11049) ;  /* 0xffffffc4001c7947 */ /* 0x000fea000383ffff */
.L_x_10945:
[----:B-1----:R1:W2:Y:S02]  /*15470*/  SYNCS.PHASECHK.TRANS64.TRYWAIT P0, [R18+URZ+0x22820], R3 ;  /* 0x02282003120075a7 */ /* 0x0022a4000800017f */
[----:B--2---:R-:W-:Y:S05]  /*15480*/  @!P0 NANOSLEEP.SYNCS 0x989680 ;  /* 0x009896800000895d */ /* 0x004fea0003900000 */
[----:B------:R-:W2:Y:S02]  /*15490*/  @!P0 SYNCS.PHASECHK.TRANS64 P0, [R18+URZ+0x22820], R3 ;  /* 0x02282003120085a7 */ /* 0x000ea4000800007f */
[----:B--2---:R-:W-:Y:S05]  /*154a0*/  @!P0 BRA `(.L_x_10945) ;  /* 0xfffffffc00f08947 */ /* 0x004fea000383ffff */
[----:B------:R-:W-:Y:S05]  /*154b0*/  BRA `(.L_x_11050) ;  /* 0xffffffc400847947 */ /* 0x000fea000383ffff */
.L_x_10949:
[----:B-1----:R1:W2:Y:S02]  /*154c0*/  SYNCS.PHASECHK.TRANS64.TRYWAIT P0, [R0+URZ+0x22860], R3 ;  /* 0x02286003000075a7 */ /* 0x0022a4000800017f */
[----:B--2---:R-:W-:Y:S05]  /*154d0*/  @!P0 NANOSLEEP.SYNCS 0x989680 ;  /* 0x009896800000895d */ /* 0x004fea0003900000 */
[----:B------:R-:W2:Y:S02]  /*154e0*/  @!P0 SYNCS.PHASECHK.TRANS64 P0, [R0+URZ+0x22860], R3 ;  /* 0x02286003000085a7 */ /* 0x000ea4000800007f */
[----:B--2---:R-:W-:Y:S05]  /*154f0*/  @!P0 BRA `(.L_x_10949) ;  /* 0xfffffffc00f08947 */ /* 0x004fea000383ffff */
[----:B------:R-:W-:Y:S05]  /*15500*/  BRA `(.L_x_11051) ;  /* 0xffffffc400a47947 */ /* 0x000fea000383ffff */
.L_x_10962:
[----:B-1----:R1:W2:Y:S02]  /*15510*/  SYNCS.PHASECHK.TRANS64.TRYWAIT P0, [R4+URZ+0x22840], R2 ;  /* 0x02284002040075a7 */ /* 0x0022a4000800017f */
[----:B--2---:R-:W-:Y:S05]  /*15520*/  @!P0 NANOSLEEP.SYNCS 0x989680 ;  /* 0x009896800000895d */ /* 0x004fea0003900000 */
[----:B------:R-:W2:Y:S02]  /*15530*/  @!P0 SYNCS.PHASECHK.TRANS64 P0, [R4+URZ+0x22840], R2 ;  /* 0x02284002040085a7 */ /* 0x000ea4000800007f */
[----:B--2---:R-:W-:Y:S05]  /*15540*/  @!P0 BRA `(.L_x_10962) ;  /* 0xfffffffc00f08947 */ /* 0x004fea000383ffff */
[----:B------:R-:W-:Y:S05]  /*15550*/  BRA `(.L_x_11052) ;  /* 0xffffffcc00987947 */ /* 0x000fea000383ffff */
.L_x_10967:
[----:B--2---:R2:W3:Y:S02]  /*15560*/  SYNCS.PHASECHK.TRANS64.TRYWAIT P0, [R4+URZ+0x22860], R2 ;  /* 0x02286002040075a7 */ /* 0x0044e4000800017f */
[----:B---3--:R-:W-:Y:S05]  /*15570*/  @!P0 NANOSLEEP.SYNCS 0x989680 ;  /* 0x009896800000895d */ /* 0x008fea0003900000 */
[----:B------:R-:W3:Y:S02]  /*15580*/  @!P0 SYNCS.PHASECHK.TRANS64 P0, [R4+URZ+0x22860], R2 ;  /* 0x02286002040085a7 */ /* 0x000ee4000800007f */
[----:B---3--:R-:W-:Y:S05]  /*15590*/  @!P0 BRA `(.L_x_10967) ;  /* 0xfffffffc00f08947 */ /* 0x008fea000383ffff */
[----:B------:R-:W-:Y:S05]  /*155a0*/  BRA `(.L_x_11053) ;  /* 0xffffffd000107947 */ /* 0x000fea000383ffff */
.L_x_10979:
[----:B0-----:R0:W1:Y:S02]  /*155b0*/  SYNCS.PHASECHK.TRANS64.TRYWAIT P0, [R4+URZ+0x22840], R2 ;  /* 0x02284002040075a7 */ /* 0x001064000800017f */
[----:B-1----:R-:W-:Y:S05]  /*155c0*/  @!P0 NANOSLEEP.SYNCS 0x989680 ;  /* 0x009896800000895d */ /* 0x002fea0003900000 */
[----:B------:R-:W1:Y:S02]  /*155d0*/  @!P0 SYNCS.PHASECHK.TRANS64 P0, [R4+URZ+0x22840], R2 ;  /* 0x02284002040085a7 */ /* 0x000e64000800007f */
[----:B-1----:R-:W-:Y:S05]  /*155e0*/  @!P0 BRA `(.L_x_10979) ;  /* 0xfffffffc00f08947 */ /* 0x002fea000383ffff */
[----:B------:R-:W-:Y:S05]  /*155f0*/  BRA `(.L_x_11054) ;  /* 0xffffffd400f47947 */ /* 0x000fea000383ffff */
.L_x_10984:
[----:B-1----:R1:W2:Y:S02]  /*15600*/  SYNCS.PHASECHK.TRANS64.TRYWAIT P0, [R4+URZ+0x22860], R2 ;  /* 0x02286002040075a7 */ /* 0x0022a4000800017f */
[----:B--2---:R-:W-:Y:S05]  /*15610*/  @!P0 NANOSLEEP.SYNCS 0x989680 ;  /* 0x009896800000895d */ /* 0x004fea0003900000 */
[----:B------:R-:W2:Y:S02]  /*15620*/  @!P0 SYNCS.PHASECHK.TRANS64 P0, [R4+URZ+0x22860], R2 ;  /* 0x02286002040085a7 */ /* 0x000ea4000800007f */
[----:B--2---:R-:W-:Y:S05]  /*15630*/  @!P0 BRA `(.L_x_10984) ;  /* 0xfffffffc00f08947 */ /* 0x004fea000383ffff */
[----:B------:R-:W-:Y:S05]  /*15640*/  BRA `(.L_x_11055) ;  /* 0xffffffd8006c7947 */ /* 0x000fea000383ffff */
.L_x_10995:
[----:B-1----:R1:W2:Y:S02]  /*15650*/  SYNCS.PHASECHK.TRANS64.TRYWAIT P0, [R4+URZ+0x22840], R2 ;  /* 0x02284002040075a7 */ /* 0x0022a4000800017f */
[----:B--2---:R-:W-:Y:S05]  /*15660*/  @!P0 NANOSLEEP.SYNCS 0x989680 ;  /* 0x009896800000895d */ /* 0x004fea0003900000 */
[----:B------:R-:W2:Y:S02]  /*15670*/  @!P0 SYNCS.PHASECHK.TRANS64 P0, [R4+URZ+0x22840], R2 ;  /* 0x02284002040085a7 */ /* 0x000ea4000800007f */
[----:B--2---:R-:W-:Y:S05]  /*15680*/  @!P0 BRA `(.L_x_10995) ;  /* 0xfffffffc00f08947 */ /* 0x004fea000383ffff */
[----:B------:R-:W-:Y:S05]  /*15690*/  BRA `(.L_x_11056) ;  /* 0xffffffe000347947 */ /* 0x000fea000383ffff */
.L_x_11000:
[----:B0-----:R0:W2:Y:S02]  /*156a0*/  SYNCS.PHASECHK.TRANS64.TRYWAIT P0, [R4+URZ+0x22860], R2 ;  /* 0x02286002040075a7 */ /* 0x0010a4000800017f */
[----:B--2---:R-:W-:Y:S05]  /*156b0*/  @!P0 NANOSLEEP.SYNCS 0x989680 ;  /* 0x009896800000895d */ /* 0x004fea0003900000 */
[----:B------:R-:W2:Y:S02]  /*156c0*/  @!P0 SYNCS.PHASECHK.TRANS64 P0, [R4+URZ+0x22860], R2 ;  /* 0x02286002040085a7 */ /* 0x000ea4000800007f */
[----:B--2---:R-:W-:Y:S05]  /*156d0*/  @!P0 BRA `(.L_x_11000) ;  /* 0xfffffffc00f08947 */ /* 0x004fea000383ffff */
[----:B------:R-:W-:Y:S05]  /*156e0*/  BRA `(.L_x_11057) ;  /* 0xffffffe000ac7947 */ /* 0x000fea000383ffff */
.L_x_11012:
[----:B------:R-:W-:Y:S01]  /*156f0*/  BSSY B0, `(.L_x_11058) ;  /* 0x0000008000007945 */ /* 0x000fe20003800000 */
[----:B-----5:R-:W-:Y:S02]  /*15700*/  IMAD.MOV.U32 R13, RZ, RZ, R2 ;  /* 0x000000ffff0d7224 */ /* 0x020fe400078e0002 */
[----:B------:R-:W-:Y:S02]  /*15710*/  IMAD.MOV.U32 R12, RZ, RZ, RZ ;  /* 0x000000ffff0c7224 */ /* 0x000fe400078e00ff */
[----:B------:R-:W-:Y:S02]  /*15720*/  IMAD.MOV.U32 R11, RZ, RZ, 0x1f ;  /* 0x0000001fff0b7424 */ /* 0x000fe400078e00ff */
[----:B------:R-:W-:-:S07]  /*15730*/  IMAD.MOV.U32 R15, RZ, RZ, -0x1 ;  /* 0xffffffffff0f7424 */ /* 0x000fce00078e00ff */
[----:B01-34-:R-:W-:Y:S05]  /*15740*/  WARPSYNC.COLLECTIVE R15, `(.L_x_11059) ;  /* 0x000000000f087348 */ /* 0x01bfea0003c00000 */
[----:B------:R2:W0:Y:S02]  /*15750*/  SHFL.IDX P6, R14, R13, R12, R11 ;  /* 0x0000000c0d0e7389 */ /* 0x00042400000c000b */
[----:B01234-:R-:W-:Y:S01]  /*15760*/  ENDCOLLECTIVE ;  /* 0x000000000000791b */ /* 0x01ffe20003800000 */
.L_x_11059:
[----:B------:R-:W-:Y:S05]  /*15770*/  BSYNC B0 ;  /* 0x0000000000007941 */ /* 0x000fea0003800000 */
.L_x_11058:
[----:B------:R-:W-:Y:S05]  /*15780*/  BRA `(.L_x_11060) ;  /* 0xffffffe800787947 */ /* 0x000fea000383ffff */
.L_x_11015:
[----:B0-----:R0:W1:Y:S02]  /*15790*/  SYNCS.PHASECHK.TRANS64.TRYWAIT P0, [R0+URZ+0x22820], R3 ;  /* 0x02282003000075a7 */ /* 0x001064000800017f */
[----:B-1----:R-:W-:Y:S05]  /*157a0*/  @!P0 NANOSLEEP.SYNCS 0x989680 ;  /* 0x009896800000895d */ /* 0x002fea0003900000 */
[----:B------:R-:W1:Y:S02]  /*157b0*/  @!P0 SYNCS.PHASECHK.TRANS64 P0, [R0+URZ+0x22820], R3 ;  /* 0x02282003000085a7 */ /* 0x000e64000800007f */
[----:B-1----:R-:W-:Y:S05]  /*157c0*/  @!P0 BRA `(.L_x_11015) ;  /* 0xfffffffc00f08947 */ /* 0x002fea000383ffff */
[----:B------:R-:W-:Y:S05]  /*157d0*/  BRA `(.L_x_11061) ;  /* 0xffffffe800c47947 */ /* 0x000fea000383ffff */
.L_x_11016:
        /* <DEDUP_REMOVED lines=11> */
.L_x_11063:
[----:B------:R-:W-:Y:S05]  /*15890*/  BSYNC B0 ;  /* 0x0000000000007941 */ /* 0x000fea0003800000 */
.L_x_11062:
[----:B------:R-:W-:Y:S05]  /*158a0*/  BRA `(.L_x_11064) ;  /* 0xffffffe800ac7947 */ /* 0x000fea000383ffff */
.L_x_11019:
[----:B------:R-:W-:Y:S01]  /*158b0*/  BSSY B1, `(.L_x_11065) ;  /* 0x0000006000017945 */ /* 0x000fe20003800000 */
[----:B------:R-:W-:-:S07]  /*158c0*/  IMAD.MOV.U32 R15, RZ, RZ, -0x1 ;  /* 0xffffffffff0f7424 */ /* 0x000fce00078e00ff */
[----:B01----:R-:W-:Y:S05]  /*158d0*/  WARPSYNC.COLLECTIVE R15, `(.L_x_11066) ;  /* 0x000000000f0c7348 */ /* 0x003fea0003c00000 */
[----:B------:R-:W-:Y:S02]  /*158e0*/  ELECT P6, UR62, PT ;  /* 0x00000000003e782f */ /* 0x000fe400038c0000 */
[----:B------:R-:W-:Y:S01]  /*158f0*/  MOV R14, UR62 ;  /* 0x0000003e000e7c02 */ /* 0x000fe20008000f00 */
[----:B01----:R-:W-:Y:S10]  /*15900*/  ENDCOLLECTIVE ;  /* 0x000000000000791b */ /* 0x003ff40003800000 */
.L_x_11066:
[----:B------:R-:W-:Y:S05]  /*15910*/  BSYNC B1 ;  /* 0x0000000000017941 */ /* 0x000fea0003800000 */
.L_x_11065:
[----:B------:R-:W-:Y:S05]  /*15920*/  BRA `(.L_x_11067) ;  /* 0xffffffe800a47947 */ /* 0x000fea000383ffff */
.L_x_11021:
[----:B0-----:R0:W1:Y:S02]  /*15930*/  SYNCS.PHASECHK.TRANS64.TRYWAIT P0, [R6+URZ], R5 ;  /* 0x00000005060075a7 */ /* 0x001064000800017f */
[----:B-1----:R-:W-:Y:S05]  /*15940*/  @!P0 NANOSLEEP.SYNCS 0x989680 ;  /* 0x009896800000895d */ /* 0x002fea0003900000 */
[----:B------:R-:W1:Y:S02]  /*15950*/  @!P0 SYNCS.PHASECHK.TRANS64 P0, [R6+URZ], R5 ;  /* 0x00000005060085a7 */ /* 0x000e64000800007f */
[----:B-1----:R-:W-:Y:S05]  /*15960*/  @!P0 BRA `(.L_x_11021) ;  /* 0xfffffffc00f08947 */ /* 0x002fea000383ffff */
[----:B------:R-:W-:Y:S05]  /*15970*/  BRA `(.L_x_11068) ;  /* 0xffffffe800dc7947 */ /* 0x000fea000383ffff */
.L_x_11022:
[----:B-1----:R1:W2:Y:S02]  /*15980*/  SYNCS.PHASECHK.TRANS64.TRYWAIT P0, [R7+URZ], R2 ;  /* 0x00000002070075a7 */ /* 0x0022a4000800017f */
[----:B--2---:R-:W-:Y:S05]  /*15990*/  @!P0 NANOSLEEP.SYNCS 0x989680 ;  /* 0x009896800000895d */ /* 0x004fea0003900000 */
[----:B------:R-:W2:Y:S02]  /*159a0*/  @!P0 SYNCS.PHASECHK.TRANS64 P0, [R7+URZ], R2 ;  /* 0x00000002070085a7 */ /* 0x000ea4000800007f */
[----:B--2---:R-:W-:Y:S05]  /*159b0*/  @!P0 BRA `(.L_x_11022) ;  /* 0xfffffffc00f08947 */ /* 0x004fea000383ffff */
[----:B------:R-:W-:Y:S05]  /*159c0*/  BRA `(.L_x_11069) ;  /* 0xffffffe800d07947 */ /* 0x000fea000383ffff */
.L_x_11024:
[----:B--2---:R2:W3:Y:S02]  /*159d0*/  SYNCS.PHASECHK.TRANS64.TRYWAIT P0, [R4+URZ], R5 ;  /* 0x00000005040075a7 */ /* 0x0044e4000800017f */
[----:B---3--:R-:W-:Y:S05]  /*159e0*/  @!P0 NANOSLEEP.SYNCS 0x989680 ;  /* 0x009896800000895d */ /* 0x008fea0003900000 */
[----:B------:R-:W3:Y:S02]  /*159f0*/  @!P0 SYNCS.PHASECHK.TRANS64 P0, [R4+URZ], R5 ;  /* 0x00000005040085a7 */ /* 0x000ee4000800007f */
[----:B---3--:R-:W-:Y:S05]  /*15a00*/  @!P0 BRA `(.L_x_11024) ;  /* 0xfffffffc00f08947 */ /* 0x008fea000383ffff */
[----:B------:R-:W-:Y:S05]  /*15a10*/  BRA `(.L_x_11070) ;  /* 0xffffffe800d47947 */ /* 0x000fea000383ffff */
.L_x_11071:
        /* <DEDUP_REMOVED lines=14> */
.L_x_15140:


//--------------------- .text._ZN7cutlass13device_kernelIN5flash11enable_sm90INS1_16FlashAttnFwdSm90INS1_25CollectiveMainloopFwdSm90ILi2EN4cute5tupleIJNS5_1CILi1EEES8_S8_EEENS6_IJNS7_ILi128EEENS7_ILi96EEENS7_ILi64EEEEEELi256ENS_6half_tEfNS_4arch4Sm90ELb0ELb1ELb0ELb0ELb0ELb0ELb1ELb1ELb0ELb1ELb0ELb0EEENS1_21CollectiveEpilogueFwdINS6_IJSA_NS7_ILi256EEESB_EEES9_SE_SG_Li256ELb0ELb1ELb0ELb0EEENS1_30DynamicPersistentTileSchedulerILi256ELi128ELb0ELb1ELb1EEEEEEEEEvNT_6ParamsE --------------------------
	.section	.text._ZN7cutlass13device_kernelIN5flash11enable_sm90INS1_16FlashAttnFwdSm90INS1_25CollectiveMainloopFwdSm90ILi2EN4cute5tupleIJNS5_1CILi1EEES8_S8_EEENS6_IJNS7_ILi128EEENS7_ILi96EEENS7_ILi64EEEEEELi256ENS_6half_tEfNS_4arch4Sm90ELb0ELb1ELb0ELb0ELb0ELb0ELb1ELb1ELb0ELb1ELb0ELb0EEENS1_21CollectiveEpilogueFwdINS6_IJSA_NS7_ILi256EEESB_EEES9_SE_SG_Li256ELb0ELb1ELb0ELb0EEENS1_30DynamicPersistentTileSchedulerILi256ELi128ELb0ELb1ELb1EEEEEEEEEvNT_6ParamsE,"ax",@progbits
	.align	128
.text._ZN7cutlass13device_kernelIN5flash11enable_sm90INS1_16FlashAttnFwdSm90INS1_25CollectiveMainloopFwdSm90ILi2EN4cute5tupleIJNS5_1CILi1EEES8_S8_EEENS6_IJNS7_ILi128EEENS7_ILi96EEENS7_ILi64EEEEEELi256ENS_6half_tEfNS_4arch4Sm90ELb0ELb1ELb0ELb0ELb0ELb0ELb1ELb1ELb0ELb1ELb0ELb0EEENS1_21CollectiveEpilogueFwdINS6_IJSA_NS7_ILi256EEESB_EEES9_SE_SG_Li256ELb0ELb1ELb0ELb0EEENS1_30DynamicPersistentTileSchedulerILi256ELi128ELb0ELb1ELb1EEEEEEEEEvNT_6ParamsE:
        .type           _ZN7cutlass13device_kernelIN5flash11enable_sm90INS1_16FlashAttnFwdSm90INS1_25CollectiveMainloopFwdSm90ILi2EN4cute5tupleIJNS5_1CILi1EEES8_S8_EEENS6_IJNS7_ILi128EEENS7_ILi96EEENS7_ILi64EEEEEELi256ENS_6half_tEfNS_4arch4Sm90ELb0ELb1ELb0ELb0ELb0ELb0ELb1ELb1ELb0ELb1ELb0ELb0EEENS1_21CollectiveEpilogueFwdINS6_IJSA_NS7_ILi256EEESB_EEES9_SE_SG_Li256ELb0ELb1ELb0ELb0EEENS1_30DynamicPersistentTileSchedulerILi256ELi128ELb0ELb1ELb1EEEEEEEEEvNT_6ParamsE,@function
        .size           _ZN7cutlass13device_kernelIN5flash11enable_sm90INS1_16FlashAttnFwdSm90INS1_25CollectiveMainloopFwdSm90ILi2EN4cute5tupleIJNS5_1CILi1EEES8_S8_EEENS6_IJNS7_ILi128EEENS7_ILi96EEENS7_ILi64EEEEEELi256ENS_6half_tEfNS_4arch4Sm90ELb0ELb1ELb0ELb0ELb0ELb0ELb1ELb1ELb0ELb1ELb0ELb0EEENS1_21CollectiveEpilogueFwdINS6_IJSA_NS7_ILi256EEESB_EEES9_SE_SG_Li256ELb0ELb1ELb0ELb0EEENS1_30DynamicPersistentTileSchedulerILi256ELi128ELb0ELb1ELb1EEEEEEEEEvNT_6ParamsE,(.L_x_15141 - _ZN7cutlass13device_kernelIN5flash11enable_sm90INS1_16FlashAttnFwdSm90INS1_25CollectiveMainloopFwdSm90ILi2EN4cute5tupleIJNS5_1CILi1EEES8_S8_EEENS6_IJNS7_ILi128EEENS7_ILi96EEENS7_ILi64EEEEEELi256ENS_6half_tEfNS_4arch4Sm90ELb0ELb1ELb0ELb0ELb0ELb0ELb1ELb1ELb0ELb1ELb0ELb0EEENS1_21CollectiveEpilogueFwdINS6_IJSA_NS7_ILi256EEESB_EEES9_SE_SG_Li256ELb0ELb1ELb0ELb0EEENS1_30DynamicPersistentTileSchedulerILi256ELi128ELb0ELb1ELb1EEEEEEEEEvNT_6ParamsE)
        .other          _ZN7cutlass13device_kernelIN5flash11enable_sm90INS1_16FlashAttnFwdSm90INS1_25CollectiveMainloopFwdSm90ILi2EN4cute5tupleIJNS5_1CILi1EEES8_S8_EEENS6_IJNS7_ILi128EEENS7_ILi96EEENS7_ILi64EEEEEELi256ENS_6half_tEfNS_4arch4Sm90ELb0ELb1ELb0ELb0ELb0ELb0ELb1ELb1ELb0ELb1ELb0ELb0EEENS1_21CollectiveEpilogueFwdINS6_IJSA_NS7_ILi256EEESB_EEES9_SE_SG_Li256ELb0ELb1ELb0ELb0EEENS1_30DynamicPersistentTileSchedulerILi256ELi128ELb0ELb1ELb1EEEEEEEEEvNT_6ParamsE,@"STO_CUDA_ENTRY STV_DEFAULT"
_ZN7cutlass13device_kernelIN5flash11enable_sm90INS1_16FlashAttnFwdSm90INS1_25CollectiveMainloopFwdSm90ILi2EN4cute5tupleIJNS5_1CILi1EEES8_S8_EEENS6_IJNS7_ILi128EEENS7_ILi96EEENS7_ILi64EEEEEELi256ENS_6half_tEfNS_4arch4Sm90ELb0ELb1ELb0ELb0ELb0ELb0ELb1ELb1ELb0ELb1ELb0ELb0EEENS1_21CollectiveEpilogueFwdINS6_IJSA_NS7_ILi256EEESB_EEES9_SE_SG_Li256ELb0ELb1ELb0ELb0EEENS1_30DynamicPersistentTileSchedulerILi256ELi128ELb0ELb1ELb1EEEEEEEEEvNT_6ParamsE:
[----:B------:R-:W0:Y:S02]  /*0000*/  LDC R1, c[0x0][0x28] ;  /* 0x00000a00ff017b82 */ /* 0x000e240000000800 */
[----:B0-----:R-:W-:Y:S01]  /*0010*/  VIADD R1, R1, 0xfffffb50 ;  /* 0xfffffb5001017836 */ /* 0x001fe20000000000 */
[----:B------:R-:W0:Y:S01]  /*0020*/  S2R R3, SR_TID.X ;  /* 0x0000000000037919 */ /* 0x000e220000002100 */
[----:B------:R-:W-:Y:S01]  /*0030*/  ELECT P0, URZ, PT ;  /* 0x00000000003f782f */ /* 0x000fe20003800000 */
[----:B------:R-:W-:Y:S01]  /*0040*/  BSSY B0, `(.L_x_11072) ;  /* 0x0000012000007945 */ /* 0x000fe20003800000 */
[----:B------:R-:W-:Y:S02]  /*0050*/  ULDC UR4, c[0x0][0x20] ;  /* 0x0000080000047ab9 */ /* 0x000fe40000000800 */
[----:B------:R-:W-:Y:S01]  /*0060*/  IADD3 R16, P1, R1, UR4, RZ ;  /* 0x0000000401107c10 */ /* 0x000fe2000ff3e0ff */
[----:B------:R-:W-:-:S04]  /*0070*/  ULDC UR4, c[0x0][0x24] ;  /* 0x0000090000047ab9 */ /* 0x000fc80000000800 */
[----:B------:R-:W-:Y:S01]  /*0080*/  IMAD.X R17, RZ, RZ, UR4, P1 ;  /* 0x00000004ff117e24 */ /* 0x000fe200088e06ff */
        /* <DEDUP_REMOVED lines=13> */
.L_x_11073:
[----:B------:R-:W-:Y:S05]  /*0160*/  BSYNC B0 ;  /* 0x0000000000007941 */ /* 0x000fea0003800000 */
.L_x_11072:
        /* <DEDUP_REMOVED lines=43> */
.L_x_11074:
        /* <DEDUP_REMOVED lines=22> */
.L_x_11075:
        /* <DEDUP_REMOVED lines=18> */
.L_x_11076:
        /* <DEDUP_REMOVED lines=22> */
.L_x_11077:
        /* <DEDUP_REMOVED lines=22> */
.L_x_11078:
[----:B------:R-:W-:Y:S01]  /*0960*/  IADD3 R2, P0, R16, 0x70, RZ ;  /* 0x0000007010027810 */ /* 0x000fe20007f1e0ff */
[----:B------:R-:W-:Y:S01]  /*0970*/  UMOV UR41, 0x1 ;  /* 0x0000000100297882 */ /* 0x000fe20000000000 */
[----:B------:R-:W-:Y:S01]  /*0980*/  PLOP3.LUT P1, PT, PT, PT, UP0, 0x80, 0x0 ;  /* 0x000000000000781c */ /* 0x000fe20003f2f008 */
[----:B------:R-:W-:Y:S01]  /*0990*/  NOP ;  /* 0x0000000000007918 */ /* 0x000fe20000000000 */
[----:B------:R-:W-:Y:S01]  /*09a0*/  USEL UR41, UR41, 0x2, !UP0 ;  /* 0x0000000229297887 */ /* 0x000fe2000c000000 */
[----:B------:R4:W-:Y:S01]  /*09b0*/  STL [R1+0x464], R2 ;  /* 0x0004640201007387 */ /* 0x0009e20000100800 */
[----:B------:R-:W-:Y:S01]  /*09c0*/  ULDC.64 UR48, c[0x0][0x208] ;  /* 0x0000820000307ab9 */ /* 0x000fe20000000a00 */
[----:B------:R-:W-:Y:S02]  /*09d0*/  IMAD.MOV.U32 R22, RZ, RZ, R16 ;  /* 0x000000ffff167224 */ /* 0x000fe400078e0010 */
[--C-:B------:R-:W-:Y:S02]  /*09e0*/  IMAD.MOV.U32 R23, RZ, RZ, R17.reuse ;  /* 0x000000ffff177224 */ /* 0x100fe400078e0011 */
[----:B----4-:R-:W-:-:S05]  /*09f0*/  IMAD.X R2, RZ, RZ, R17, P0 ;  /* 0x000000ffff027224 */ /* 0x010fca00000e0611 */
[----:B------:R4:W-:Y:S01]  /*0a00*/  STL [R1+0x460], R2 ;  /* 0x0004600201007387 */ /* 0x0009e20000100800 */
[----:B0123--:R-:W-:Y:S06]  /*0a10*/  BAR.SYNC.DEFER_BLOCKING 0x0 ;  /* 0x0000000000007b1d */ /* 0x00ffec0000010000 */
[----:B------:R-:W-:Y:S05]  /*0a20*/  @!P1 BRA `(.L_x_11079) ;  /* 0x0000020800f49947 */ /* 0x000fea0003800000 */
.L_x_11080:
[----:B------:R-:W-:-:S08]  /*0a30*/  NOP ;  /* 0x0000000000007918 */ /* 0x000fd00000000000 */
[----:B------:R-:W0:Y:S02]  /*0a40*/  USETMAXREG.TRY_ALLOC.CTAPOOL UP0, 0xf0 ;  /* 0x000000f0000079c8 */ /* 0x000e240008000600 */
[----:B0-----:R-:W-:-:S13]  /*0a50*/  PLOP3.LUT P0, PT, PT, PT, UP0, 0x80, 0x0 ;  /* 0x000000000000781c */ /* 0x001fda0003f0f008 */
[----:B------:R-:W-:Y:S05]  /*0a60*/  @!P0 BRA `(.L_x_11080) ;  /* 0xfffffffc00f08947 */ /* 0x000fea000383ffff */
[----:B------:R-:W0:Y:S08]  /*0a70*/  S2UR UR5, SR_CTAID.X ;  /* 0x00000000000579c3 */ /* 0x000e300000002500 */
[----:B------:R-:W-:Y:S08]  /*0a80*/  BAR.ARV 0x4, 0x180 ;  /* 0x0106000000007b1d */ /* 0x000ff00000002000 */
[----:B------:R-:W-:Y:S08]  /*0a90*/  BAR.ARV 0x8, 0x180 ;  /* 0x0206000000007b1d */ /* 0x000ff00000002000 */
[----:B------:R-:W0:Y:S01]  /*0aa0*/  LDC R0, c[0x0][0xd38] ;  /* 0x00034e00ff007b82 */ /* 0x000e220000000800 */
[----:B------:R-:W-:Y:S01]  /*0ab0*/  ISETP.NE.AND P0, PT, R14, 0x1, PT ;  /* 0x000000010e00780c */ /* 0x000fe20003f05270 */
[----:B------:R1:W-:-:S12]  /*0ac0*/  STL.64 [R1+0x210], RZ ;  /* 0x000210ff01007387 */ /* 0x0003d80000100a00 */
[----:B------:R-:W-:Y:S06]  /*0ad0*/  @!P0 BAR.ARV 0x9, 0x100 ;  /* 0x0244000000008b1d */ /* 0x000fec0000002000 */
[C---:B------:R-:W-:Y:S02]  /*0ae0*/  IADD3 R214, P1, R16.reuse, 0x210, RZ ;  /* 0x0000021010d67810 */ /* 0x040fe40007f3e0ff */
[----:B------:R-:W-:Y:S01]  /*0af0*/  IADD3 R224, P2, R16, 0x21c, RZ ;  /* 0x0000021c10e07810 */ /* 0x000fe20007f5e0ff */
[----:B------:R1:W-:Y:S01]  /*0b00*/  STL [R1+0x218], RZ ;  /* 0x000218ff01007387 */ /* 0x0003e20000100800 */
[----:B0-----:R-:W-:Y:S01]  /*0b10*/  ISETP.LE.AND P0, PT, R0, UR5, PT ;  /* 0x0000000500007c0c */ /* 0x001fe2000bf03270 */
[----:B------:R-:W-:-:S02]  /*0b20*/  IMAD.X R213, RZ, RZ, R17, P1 ;  /* 0x000000ffffd57224 */ /* 0x000fc400008e0611 */
[----:B------:R1:W-:Y:S01]  /*0b30*/  STL [R1+0x21c], RZ ;  /* 0x00021cff01007387 */ /* 0x0003e20000100800 */
[----:B------:R-:W-:-:S09]  /*0b40*/  IMAD.X R223, RZ, RZ, R17, P2 ;  /* 0x000000ffffdf7224 */ /* 0x000fd200010e0611 */
[----:B-1----:R-:W-:Y:S05]  /*0b50*/  @P0 EXIT ;  /* 0x000000000000094d */ /* 0x002fea0003800000 */
[----:B----4-:R-:W0:Y:S01]  /*0b60*/  S2R R2, SR_TID.X ;  /* 0x0000000000027919 */ /* 0x010e220000002100 */
[----:B------:R-:W1:Y:S01]  /*0b70*/  S2UR UR6, SR_CgaCtaId ;  /* 0x00000000000679c3 */ /* 0x000e620000008800 */
[----:B------:R-:W-:Y:S01]  /*0b80*/  UMOV UR44, 0x400 ;  /* 0x00000400002c7882 */ /* 0x000fe20000000000 */
[----:B------:R-:W-:Y:S01]  /*0b90*/  IMAD.MOV.U32 R189, RZ, RZ, 0x2 ;  /* 0x00000002ffbd7424 */ /* 0x000fe200078e00ff */
[C---:B------:R-:W-:Y:S01]  /*0ba0*/  IADD3 R208, -R14.reuse, 0xb, RZ ;  /* 0x0000000b0ed07810 */ /* 0x040fe20007ffe1ff */
[----:B------:R-:W-:-:S04]  /*0bb0*/  VIADD R209, R14, 0x8 ;  /* 0x000000080ed17836 */ /* 0x000fc80000000000 */
[----:B------:R-:W2:Y:S01]  /*0bc0*/  S2UR UR4, SR_SWINHI ;  /* 0x00000000000479c3 */ /* 0x000ea20000002f00 */
[----:B-1----:R-:W-:Y:S01]  /*0bd0*/  ULEA UR44, UR6, UR44, 0x18 ;  /* 0x0000002c062c7291 */ /* 0x002fe2000f8ec03f */
[----:B0-----:R-:W-:-:S06]  /*0be0*/  VIADD R206, R2, 0xffffff80 ;  /* 0xffffff8002ce7836 */ /* 0x001fcc0000000000 */
[----:B------:R-:W-:Y:S01]  /*0bf0*/  UMOV UR36, UR44 ;  /* 0x0000002c00247c82 */ /* 0x000fe20008000000 */
[----:B--2---:R-:W-:Y:S01]  /*0c00*/  UMOV UR37, UR4 ;  /* 0x0000000400257c82 */ /* 0x004fe20008000000 */
[----:B------:R-:W-:Y:S01]  /*0c10*/  UMOV UR4, UR5 ;  /* 0x0000000500047c82 */ /* 0x000fe20008000000 */
[----:B------:R-:W-:-:S04]  /*0c20*/  SHF.R.S32.HI R15, RZ, 0x1f, R206 ;  /* 0x0000001fff0f7819 */ /* 0x000fc800000114ce */
[CC--:B------:R-:W-:Y:S02]  /*0c30*/  LEA.HI R2, R15.reuse, R206.reuse, RZ, 0x4 ;  /* 0x000000ce0f027211 */ /* 0x0c0fe400078f20ff */
[CC--:B------:R-:W-:Y:S02]  /*0c40*/  LEA.HI R0, R15.reuse, R206.reuse, RZ, 0x5 ;  /* 0x000000ce0f007211 */ /* 0x0c0fe400078f28ff */
[----:B------:R-:W-:Y:S02]  /*0c50*/  SHF.R.S32.HI R5, RZ, 0x4, R2 ;  /* 0x00000004ff057819 */ /* 0x000fe40000011402 */
[----:B------:R-:W-:Y:S01]  /*0c60*/  LOP3.LUT R3, R2, 0x3fffff0, RZ, 0xc0, !PT ;  /* 0x03fffff002037812 */ /* 0x000fe200078ec0ff */
[----:B------:R-:W-:Y:S01]  /*0c70*/  IMAD.SHL.U32 R6, R0, 0x20, RZ ;  /* 0x0000002000067824 */ /* 0x000fe200078e00ff */
[----:B------:R-:W-:Y:S02]  /*0c80*/  LEA.HI R0, R15, R206, RZ, 0x7 ;  /* 0x000000ce0f007211 */ /* 0x000fe400078f38ff */
[----:B------:R-:W-:Y:S01]  /*0c90*/  LEA.HI R4, R2, R5, RZ, 0x1 ;  /* 0x0000000502047211 */ /* 0x000fe200078f08ff */
[----:B------:R-:W-:Y:S01]  /*0ca0*/  IMAD.IADD R2, R206, 0x1, -R3 ;  /* 0x00000001ce027824 */ /* 0x000fe200078e0a03 */
[----:B------:R-:W-:-:S02]  /*0cb0*/  LOP3.LUT R3, R0, 0xffffff80, RZ, 0xc0, !PT ;  /* 0xffffff8000037812 */ /* 0x000fc400078ec0ff */
[----:B------:R-:W-:Y:S02]  /*0cc0*/  LOP3.LUT R7, R6, 0xfffffc00, RZ, 0xc0, !PT ;  /* 0xfffffc0006077812 */ /* 0x000fe400078ec0ff */
[----:B------:R-:W-:Y:S01]  /*0cd0*/  LOP3.LUT R4, R4, 0x1ffffffe, RZ, 0xc0, !PT ;  /* 0x1ffffffe04047812 */ /* 0x000fe200078ec0ff */
[----:B------:R-:W-:Y:S01]  /*0ce0*/  IMAD.IADD R212, R206, 0x1, -R3 ;  /* 0x00000001ced47824 */ /* 0x000fe200078e0a03 */
[----:B------:R-:W-:Y:S01]  /*0cf0*/  SHF.R.S32.HI R227, RZ, 0x7, R0 ;  /* 0x00000007ffe37819 */ /* 0x000fe20000011400 */
[----:B------:R-:W-:Y:S01]  /*0d00*/  IMAD R7, R2, 0x40, R7 ;  /* 0x0000004002077824 */ /* 0x000fe200078e0207 */
[----:B------:R-:W-:Y:S01]  /*0d10*/  LEA.HI R2, R15, R206, RZ, 0x2 ;  /* 0x000000ce0f027211 */ /* 0x000fe200078f10ff */
[----:B------:R-:W-:Y:S01]  /*0d20*/  IMAD.IADD R4, R5, 0x1, -R4 ;  /* 0x0000000105047824 */ /* 0x000fe200078e0a04 */
[----:B------:R-:W-:Y:S02]  /*0d30*/  SHF.R.S32.HI R3, RZ, 0x1f, R212 ;  /* 0x0000001fff037819 */ /* 0x000fe400000114d4 */
[----:B------:R-:W-:Y:S01]  /*0d40*/  LOP3.LUT R5, R2, 0xfffffffc, RZ, 0xc0, !PT ;  /* 0xfffffffc02057812 */ /* 0x000fe200078ec0ff */
[----:B------:R-:W-:Y:S01]  /*0d50*/  IMAD R4, R4, 0x8, R7 ;  /* 0x0000000804047824 */ /* 0x000fe200078e0207 */
[----:B------:R-:W-:-:S02]  /*0d60*/  LEA.HI R19, R3, R212, RZ, 0x2 ;  /* 0x000000d403137211 */ /* 0x000fc400078f10ff */
[----:B------:R-:W-:Y:S01]  /*0d70*/  LEA.HI R3, R3, R212, RZ, 0x5 ;  /* 0x000000d403037211 */ /* 0x000fe200078f28ff */
[----:B------:R-:W-:Y:S01]  /*0d80*/  IMAD.IADD R6, R206, 0x1, -R5 ;  /* 0x00000001ce067824 */ /* 0x000fe200078e0a05 */
[--C-:B------:R-:W-:Y:S01]  /*0d90*/  SHF.R.S32.HI R2, RZ, 0x2, R19.reuse ;  /* 0x00000002ff027819 */ /* 0x100fe20000011413 */
[----:B------:R-:W-:Y:S01]  /*0da0*/  IMAD.WIDE R188, R4, R189, UR36 ;  /* 0x0000002404bc7e25 */ /* 0x000fe2000f8e02bd */
[----:B------:R-:W-:Y:S02]  /*0db0*/  SHF.R.S32.HI R5, RZ, 0x1f, R19 ;  /* 0x0000001fff057819 */ /* 0x000fe40000011413 */
[----:B------:R-:W-:Y:S02]  /*0dc0*/  SHF.R.S32.HI R3, RZ, 0x5, R3 ;  /* 0x00000005ff037819 */ /* 0x000fe40000011403 */
[----:B------:R-:W-:Y:S02]  /*0dd0*/  LEA.HI R5, R5, R2, RZ, 0x3 ;  /* 0x0000000205057211 */ /* 0x000fe400078f18ff */
[----:B------:R-:W-:-:S02]  /*0de0*/  IADD3 R9, P0, R188, 0x20, RZ ;  /* 0x00000020bc097810 */ /* 0x000fc40007f1e0ff */
[----:B------:R-:W-:Y:S02]  /*0df0*/  LOP3.LUT R5, R5, 0xfffffff8, RZ, 0xc0, !PT ;  /* 0xfffffff805057812 */ /* 0x000fe400078ec0ff */
[----:B------:R-:W-:Y:S02]  /*0e00*/  LOP3.LUT R8, R9, 0x380, RZ, 0xc0, !PT ;  /* 0x0000038009087812 */ /* 0x000fe400078ec0ff */
[----:B------:R-:W-:Y:S01]  /*0e10*/  LEA.HI R7, R6, R6, RZ, 0x1 ;  /* 0x0000000606077211 */ /* 0x000fe200078f08ff */
[----:B------:R-:W-:Y:S01]  /*0e20*/  IMAD.IADD R2, R2, 0x1, -R5 ;  /* 0x0000000102027824 */ /* 0x000fe200078e0a05 */
[----:B------:R-:W-:Y:S02]  /*0e30*/  SHF.R.U64 R8, R8, 0x3, RZ ;  /* 0x0000000308087819 */ /* 0x000fe400000012ff */
[----:B------:R-:W-:Y:S01]  /*0e40*/  LOP3.LUT R7, R7, 0x1ffffffe, RZ, 0xc0, !PT ;  /* 0x1ffffffe07077812 */ /* 0x000fe200078ec0ff */
[----:B------:R-:W-:Y:S01]  /*0e50*/  IMAD R21, R3, 0x10, R2 ;  /* 0x0000001003157824 */ /* 0x000fe200078e0202 */
[----:B------:R-:W-:Y:S01]  /*0e60*/  LOP3.LUT R2, R8, R9, RZ, 0x3c, !PT ;  /* 0x0000000908027212 */ /* 0x000fe200078e3cff */
[----:B------:R-:W-:Y:S01]  /*0e70*/  IMAD.X R3, RZ, RZ, R189, P0 ;  /* 0x000000ffff037224 */ /* 0x000fe200000e06bd */
[----:B------:R-:W-:Y:S01]  /*0e80*/  LEA.HI R15, R15, R206, RZ, 0x3 ;  /* 0x000000ce0f0f7211 */ /* 0x000fe200078f18ff */
[----:B------:R-:W-:Y:S01]  /*0e90*/  IMAD.IADD R25, R6, 0x1, -R7 ;  /* 0x0000000106197824 */ /* 0x000fe200078e0a07 */
[----:B------:R-:W-:-:S02]  /*0ea0*/  IADD3 R5, P1, R188, 0x40, RZ ;  /* 0x00000040bc057810 */ /* 0x000fc40007f3e0ff */
[----:B------:R-:W-:Y:S02]  /*0eb0*/  MOV R235, R2 ;  /* 0x0000000200eb7202 */ /* 0x000fe40000000f00 */
[C---:B------:R-:W-:Y:S02]  /*0ec0*/  IADD3 R7, P2, R188.reuse, 0x60, RZ ;  /* 0x00000060bc077810 */ /* 0x040fe40007f5e0ff */
[C---:B------:R-:W-:Y:S02]  /*0ed0*/  IADD3 R9, P3, R188.reuse, 0x4000, RZ ;  /* 0x00004000bc097810 */ /* 0x040fe40007f7e0ff */
[C---:B------:R-:W-:Y:S02]  /*0ee0*/  IADD3 R231, P4, R188.reuse, 0x4020, RZ ;  /* 0x00004020bce77810 */ /* 0x040fe40007f9e0ff */
[C---:B------:R-:W-:Y:S02]  /*0ef0*/  IADD3 R11, P5, R188.reuse, 0x4040, RZ ;  /* 0x00004040bc0b7810 */ /* 0x040fe40007fbe0ff */
[----:B------:R-:W-:-:S02]  /*0f00*/  IADD3 R13, P6, R188, 0xc060, RZ ;  /* 0x0000c060bc0d7810 */ /* 0x000fc40007fde0ff */
[----:B------:R-:W-:Y:S02]  /*0f10*/  LOP3.LUT R3, R15, 0xfffffff8, RZ, 0xc0, !PT ;  /* 0xfffffff80f037812 */ /* 0x000fe400078ec0ff */
[----:B------:R-:W-:Y:S02]  /*0f20*/  LEA.HI R0, R0, R227, RZ, 0x1 ;  /* 0x000000e300007211 */ /* 0x000fe400078f08ff */
[----:B------:R-:W-:Y:S01]  /*0f30*/  LOP3.LUT R4, R5, 0x380, RZ, 0xc0, !PT ;  /* 0x0000038005047812 */ /* 0x000fe200078ec0ff */
[----:B------:R-:W-:Y:S01]  /*0f40*/  IMAD.IADD R3, R206, 0x1, -R3 ;  /* 0x00000001ce037824 */ /* 0x000fe200078e0a03 */
[----:B------:R-:W-:Y:S02]  /*0f50*/  LOP3.LUT R6, R7, 0x380, RZ, 0xc0, !PT ;  /* 0x0000038007067812 */ /* 0x000fe400078ec0ff */
[----:B------:R-:W-:Y:S01]  /*0f60*/  LOP3.LUT R8, R9, 0x380, RZ, 0xc0, !PT ;  /* 0x0000038009087812 */ /* 0x000fe200078ec0ff */
[----:B------:R-:W-:Y:S01]  /*0f70*/  IMAD.SHL.U32 R194, R3, 0x8, RZ ;  /* 0x0000000803c27824 */ /* 0x000fe200078e00ff */
[----:B------:R-:W-:-:S02]  /*0f80*/  LOP3.LUT R230, R231, 0x380, RZ, 0xc0, !PT ;  /* 0x00000380e7e67812 */ /* 0x000fc400078ec0ff */
[----:B------:R-:W-:Y:S01]  /*0f90*/  LOP3.LUT R10, R11, 0x380, RZ, 0xc0, !PT ;  /* 0x000003800b0a7812 */ /* 0x000fe200078ec0ff */
[C---:B------:R-:W-:Y:S01]  /*0fa0*/  VIADD R196, R194.reuse, 0x40 ;  /* 0x00000040c2c47836 */ /* 0x040fe20000000000 */
[----:B------:R-:W-:Y:S01]  /*0fb0*/  LOP3.LUT R12, R13, 0x380, RZ, 0xc0, !PT ;  /* 0x000003800d0c7812 */ /* 0x000fe200078ec0ff */
[----:B------:R-:W-:Y:S01]  /*0fc0*/  VIADD R195, R194, 0x80 ;  /* 0x00000080c2c37836 */ /* 0x000fe20000000000 */
[----:B------:R-:W-:Y:S01]  /*0fd0*/  LOP3.LUT R0, R0, 0x3fffffe, RZ, 0xc0, !PT ;  /* 0x03fffffe00007812 */ /* 0x000fe200078ec0ff */
[----:B------:R-:W-:Y:S01]  /*0fe0*/  VIADD R197, R194, 0xc0 ;  /* 0x000000c0c2c57836 */ /* 0x000fe20000000000 */
[----:B------:R-:W-:Y:S02]  /*0ff0*/  SHF.R.U64 R4, R4, 0x3, RZ ;  /* 0x0000000304047819 */ /* 0x000fe400000012ff */
[----:B------:R-:W-:Y:S01]  /*1000*/  SHF.R.U64 R6, R6, 0x3, RZ ;  /* 0x0000000306067819 */ /* 0x000fe200000012ff */
[----:B------:R-:W-:Y:S01]  /*1010*/  IMAD.IADD R0, R227, 0x1, -R0 ;  /* 0x00000001e3007824 */ /* 0x000fe200078e0a00 */
[----:B------:R-:W-:-:S02]  /*1020*/  SHF.R.U64 R8, R8, 0x3, RZ ;  /* 0x0000000308087819 */ /* 0x000fc400000012ff */
[----:B------:R-:W-:Y:S01]  /*1030*/  SHF.R.U64 R230, R230, 0x3, RZ ;  /* 0x00000003e6e67819 */ /* 0x000fe200000012ff */
[----:B------:R-:W-:Y:S01]  /*1040*/  IMAD R204, R0, 0x40, R21 ;  /* 0x0000004000cc7824 */ /* 0x000fe200078e0215 */
[----:B------:R-:W-:Y:S02]  /*1050*/  SHF.R.U64 R10, R10, 0x3, RZ ;  /* 0x000000030a0a7819 */ /* 0x000fe400000012ff */
[----:B------:R-:W-:Y:S01]  /*1060*/  SHF.R.U64 R12, R12, 0x3, RZ ;  /* 0x000000030c0c7819 */ /* 0x000fe200000012ff */
[----:B------:R-:W-:Y:S01]  /*1070*/  IMAD R236, R25, 0x8, R204 ;  /* 0x0000000819ec7824 */ /* 0x000fe200078e02cc */
        /* <DEDUP_REMOVED lines=13> */
[----:B------:R-:W-:Y:S01]  /*1150*/  IADD3 R18, P0, R16, 0x13c, RZ ;  /* 0x0000013c10127810 */ /* 0x000fe20007f1e0ff */
[----:B------:R-:W-:Y:S01]  /*1160*/  IMAD.IADD R19, R212, 0x1, -R19 ;  /* 0x00000001d4137824 */ /* 0x000fe200078e0a13 */
[----:B------:R-:W-:-:S02]  /*1170*/  IADD3 R226, P1, R16, 0x220, RZ ;  /* 0x0000022010e27810 */ /* 0x000fc40007f3e0ff */
[----:B------:R-:W-:Y:S01]  /*1180*/  SHF.R.S32.HI R210, RZ, 0x3, R15 ;  /* 0x00000003ffd27819 */ /* 0x000fe2000001140f */
[--C-:B------:R-:W-:Y:S01]  /*1190*/  IMAD.X R164, RZ, RZ, R17.reuse, P0 ;  /* 0x000000ffffa47224 */ /* 0x100fe200000e0611 */
[----:B------:R-:W-:Y:S01]  /*11a0*/  MOV R234, R4 ;  /* 0x0000000400ea7202 */ /* 0x000fe20000000f00 */
[----:B------:R-:W-:Y:S01]  /*11b0*/  IMAD.X R225, RZ, RZ, R17, P1 ;  /* 0x000000ffffe17224 */ /* 0x000fe200008e0611 */
[----:B------:R-:W-:Y:S01]  /*11c0*/  MOV R233, R6 ;  /* 0x0000000600e97202 */ /* 0x000fe20000000f00 */
[----:B------:R-:W-:Y:S01]  /*11d0*/  IMAD R211, R3, 0x20, R210 ;  /* 0x0000002003d37824 */ /* 0x000fe200078e02d2 */
[----:B------:R-:W-:Y:S01]  /*11e0*/  MOV R232, R8 ;  /* 0x0000000800e87202 */ /* 0x000fe20000000f00 */
[----:B------:R-:W-:Y:S01]  /*11f0*/  IMAD.SHL.U32 R205, R19, 0x2, RZ ;  /* 0x0000000213cd7824 */ /* 0x000fe200078e00ff */
[----:B------:R-:W-:Y:S02]  /*1200*/  MOV R230, R230 ;  /* 0x000000e600e67202 */ /* 0x000fe40000000f00 */
[----:B------:R-:W-:-:S02]  /*1210*/  MOV R229, R10 ;  /* 0x0000000a00e57202 */ /* 0x000fc40000000f00 */
[----:B------:R-:W-:Y:S02]  /*1220*/  MOV R228, R12 ;  /* 0x0000000c00e47202 */ /* 0x000fe40000000f00 */
[----:B------:R-:W-:Y:S02]  /*1230*/  SHF.R.S32.HI R203, RZ, 0x1f, R194 ;  /* 0x0000001fffcb7819 */ /* 0x000fe400000114c2 */
[----:B------:R-:W-:Y:S02]  /*1240*/  SHF.R.S32.HI R202, RZ, 0x1f, R196 ;  /* 0x0000001fffca7819 */ /* 0x000fe400000114c4 */
[----:B------:R-:W-:Y:S02]  /*1250*/  SHF.R.S32.HI R201, RZ, 0x1f, R195 ;  /* 0x0000001fffc97819 */ /* 0x000fe400000114c3 */
[----:B------:R-:W-:-:S07]  /*1260*/  SHF.R.S32.HI R200, RZ, 0x1f, R197 ;  /* 0x0000001fffc87819 */ /* 0x000fce00000114c5 */
.L_x_11203:
        /* <DEDUP_REMOVED lines=21> */
.L_x_11081:
[----:B------:R-:W-:Y:S01]  /*13c0*/  ULDC UR7, c[0x0][0xd54] ;  /* 0x0003550000077ab9 */ /* 0x000fe20000000800 */
[----:B------:R-:W-:Y:S01]  /*13d0*/  UMOV UR6, UR9 ;  /* 0x0000000900067c82 */ /* 0x000fe20008000000 */
[----:B------:R-:W-:-:S11]  /*13e0*/  UISETP.NE.AND UP0, UPT, UR7, 0x1, UPT ;  /* 0x000000010700788c */ /* 0x000fd6000bf05270 */
[----:B------:R-:W-:Y:S02]  /*13f0*/  @UP0 ULDC.64 UR10, c[0x0][0xd58] ;  /* 0x00035600000a0ab9 */ /* 0x000fe40000000a00 */
[----:B------:R-:W-:-:S04]  /*1400*/  UIMAD.WIDE.U32 UR4, UR9, UR10, URZ ;  /* 0x0000000a090472a5 */ /* 0x000fc8000f8e003f */
[----:B------:R-:W-:-:S04]  /*1410*/  @UP0 USHF.R.U32.HI UR6, URZ, UR11, UR5 ;  /* 0x0000000b3f060299 */ /* 0x000fc80008011605 */
[----:B------:R-:W-:-:S12]  /*1420*/  UIMAD UR4, UR6, UR7, URZ ;  /* 0x00000007060472a4 */ /* 0x000fd8000f8e023f */
.L_x_11082:
[----:B------:R-:W0:Y:S01]  /*1430*/  S2R R0, SR_TID.X ;  /* 0x0000000000007919 */ /* 0x000e220000002100 */
[----:B------:R-:W-:Y:S01]  /*1440*/  ULOP3.LUT UR5, URZ, UR6, URZ, 0x33, !UPT ;  /* 0x000000063f057292 */ /* 0x000fe2000f8e333f */
[----:B------:R-:W-:Y:S01]  /*1450*/  IMAD.MOV.U32 R2, RZ, RZ, 0x3000 ;  /* 0x00003000ff027424 */ /* 0x000fe200078e00ff */
[----:B------:R-:W-:Y:S01]  /*1460*/  UIADD3 UR6, UP2, UR36, 0x32450, URZ ;  /* 0x0003245024067890 */ /* 0x000fe2000ff5e03f */
[----:B------:R-:W-:Y:S01]  /*1470*/  IMAD.U32 R3, RZ, RZ, UR41 ;  /* 0x00000029ff037e24 */ /* 0x000fe2000f8e00ff */
[----:B------:R-:W-:Y:S01]  /*1480*/  ULDC UR39, c[0x0][0xd3c] ;  /* 0x00034f0000277ab9 */ /* 0x000fe20000000800 */
[----:B------:R-:W-:Y:S01]  /*1490*/  UIADD3 UR7, UP0, UR36, 0x32430, URZ ;  /* 0x0003243024077890 */ /* 0x000fe2000ff1e03f */
[----:B------:R-:W-:Y:S01]  /*14a0*/  IMAD.MOV.U32 R5, RZ, RZ, 0x100 ;  /* 0x00000100ff057424 */ /* 0x000fe200078e00ff */
[----:B------:R-:W-:Y:S01]  /*14b0*/  UIADD3 UR39, UR5, UR39, URZ ;  /* 0x0000002705277290 */ /* 0x000fe2000fffe03f */
[----:B------:R1:W-:Y:S01]  /*14c0*/  STL.64 [R1+0x18], R2 ;  /* 0x0000180201007387 */ /* 0x0003e20000100a00 */
[----:B------:R-:W-:Y:S01]  /*14d0*/  UIADD3.X UR5, URZ, UR37, URZ, UP2, !UPT ;  /* 0x000000253f057290 */ /* 0x000fe200097fe43f */
[----:B------:R-:W-:Y:S01]  /*14e0*/  IMAD.MOV.U32 R6, RZ, RZ, 0x1 ;  /* 0x00000001ff067424 */ /* 0x000fe200078e00ff */
[----:B------:R-:W-:Y:S01]  /*14f0*/  UIADD3 UR10, UP1, UR36, 0x32440, URZ ;  /* 0x00032440240a7890 */ /* 0x000fe2000ff3e03f */
[----:B------:R-:W-:Y:S01]  /*1500*/  IMAD.MOV.U32 R7, RZ, RZ, RZ ;  /* 0x000000ffff077224 */ /* 0x000fe200078e00ff */
[----:B------:R-:W-:Y:S01]  /*1510*/  UIADD3 UR11, UP3, UR36, 0x32460, URZ ;  /* 0x00032460240b7890 */ /* 0x000fe2000ff7e03f */
[----:B------:R-:W-:Y:S01]  /*1520*/  IMAD.MOV.U32 R8, RZ, RZ, 0xc000 ;  /* 0x0000c000ff087424 */ /* 0x000fe200078e00ff */
[----:B------:R-:W-:Y:S01]  /*1530*/  UIADD3 UR4, UR9, -UR4, URZ ;  /* 0x8000000409047290 */ /* 0x000fe2000fffe03f */
[----:B------:R-:W-:Y:S01]  /*1540*/  IMAD.U32 R9, RZ, RZ, UR41 ;  /* 0x00000029ff097e24 */ /* 0x000fe2000f8e00ff */
[----:B------:R-:W-:Y:S01]  /*1550*/  UIADD3.X UR12, URZ, UR37, URZ, UP3, !UPT ;  /* 0x000000253f0c7290 */ /* 0x000fe20009ffe43f */
[----:B------:R-:W-:Y:S01]  /*1560*/  IMAD.MOV.U32 R11, RZ, RZ, 0x100 ;  /* 0x00000100ff0b7424 */ /* 0x000fe200078e00ff */
[----:B------:R-:W-:Y:S01]  /*1570*/  ULDC UR42, c[0x0][0xd48] ;  /* 0x00035200002a7ab9 */ /* 0x000fe20000000800 */
[----:B-1----:R-:W-:Y:S01]  /*1580*/  IMAD.U32 R3, RZ, RZ, UR5 ;  /* 0x00000005ff037e24 */ /* 0x002fe2000f8e00ff */
[----:B------:R-:W-:Y:S01]  /*1590*/  UIADD3.X UR5, URZ, UR37, URZ, UP0, !UPT ;  /* 0x000000253f057290 */ /* 0x000fe200087fe43f */
[----:B------:R-:W-:Y:S01]  /*15a0*/  IMAD.U32 R2, RZ, RZ, UR6 ;  /* 0x00000006ff027e24 */ /* 0x000fe2000f8e00ff */
[----:B------:R-:W-:Y:S01]  /*15b0*/  UIADD3.X UR6, URZ, UR37, URZ, UP1, !UPT ;  /* 0x000000253f067290 */ /* 0x000fe20008ffe43f */
[----:B------:R-:W-:Y:S01]  /*15c0*/  IMAD.U32 R12, RZ, RZ, UR11 ;  /* 0x0000000bff0c7e24 */ /* 0x000fe2000f8e00ff */
[----:B------:R-:W-:Y:S01]  /*15d0*/  UISETP.NE.AND UP2, UPT, UR42, 0x1, UPT ;  /* 0x000000012a00788c */ /* 0x000fe2000bf45270 */
[----:B------:R-:W-:Y:S01]  /*15e0*/  IMAD.U32 R13, RZ, RZ, UR12 ;  /* 0x0000000cff0d7e24 */ /* 0x000fe2000f8e00ff */
[----:B------:R-:W-:Y:S01]  /*15f0*/  ULDC UR12, c[0x0][0xd54] ;  /* 0x00035500000c7ab9 */ /* 0x000fe20000000800 */
[----:B------:R-:W-:Y:S01]  /*1600*/  IMAD.MOV.U32 R20, RZ, RZ, 0x1 ;  /* 0x00000001ff147424 */ /* 0x000fe200078e00ff */
[----:B------:R-:W-:Y:S01]  /*1610*/  UIMAD UR12, UR8, UR12, UR4 ;  /* 0x0000000c080c72a4 */ /* 0x000fe2000f8e0204 */
[----:B------:R-:W-:Y:S01]  /*1620*/  IMAD.MOV.U32 R21, RZ, RZ, RZ ;  /* 0x000000ffff157224 */ /* 0x000fe200078e00ff */
[----:B0-----:R-:W-:Y:S01]  /*1630*/  LOP3.LUT R0, R0, 0x7f, RZ, 0xc0, !PT ;  /* 0x0000007f00007812 */ /* 0x001fe200078ec0ff */
[----:B------:R-:W-:Y:S01]  /*1640*/  IMAD.U32 R14, RZ, RZ, UR39 ;  /* 0x00000027ff0e7e24 */ /* 0x000fe2000f8e00ff */
[----:B------:R-:W-:Y:S01]  /*1650*/  USHF.L.U32 UR39, UR39, 0x7, URZ ;  /* 0x0000000727277899 */ /* 0x000fe2000800063f */
[----:B------:R-:W-:Y:S01]  /*1660*/  STL.128 [R1+0x430], RZ ;  /* 0x000430ff01007387 */ /* 0x000fe20000100c00 */
[----:B------:R-:W-:Y:S01]  /*1670*/  ISETP.NE.AND P0, PT, R0, RZ, PT ;  /* 0x000000ff0000720c */ /* 0x000fe20003f05270 */
[----:B------:R-:W-:Y:S01]  /*1680*/  ULDC UR45, c[0x0][0x424] ;  /* 0x00010900002d7ab9 */ /* 0x000fe20000000800 */
[----:B------:R-:W0:Y:S01]  /*1690*/  LDC R0, c[0x0][0xa80] ;  /* 0x0002a000ff007b82 */ /* 0x000e220000000800 */
[----:B------:R-:W-:Y:S01]  /*16a0*/  STL.64 [R1+0x60], R20 ;  /* 0x0000601401007387 */ /* 0x000fe20000100a00 */
[----:B------:R-:W-:Y:S01]  /*16b0*/  SEL R4, RZ, 0x1, P0 ;  /* 0x00000001ff047807 */ /* 0x000fe20000000000 */
[----:B------:R-:W-:Y:S01]  /*16c0*/  ULDC UR11, c[0x0][0x2f0] ;  /* 0x0000bc00000b7ab9 */ /* 0x000fe20000000800 */
[----:B------:R-:W-:Y:S01]  /*16d0*/  ULDC UR46, c[0x0][0x288] ;  /* 0x0000a200002e7ab9 */ /* 0x000fe20000000800 */
[----:B------:R-:W-:Y:S01]  /*16e0*/  STL [R1+0x70], R14 ;  /* 0x0000700e01007387 */ /* 0x000fe20000100800 */
[----:B------:R-:W-:Y:S01]  /*16f0*/  @UP2 ULDC UR13, c[0x0][0xd50] ;  /* 0x00035400000d2ab9 */ /* 0x000fe20000000800 */
[----:B------:R-:W-:Y:S01]  /*1700*/  IMAD.MOV.U32 R10, RZ, RZ, R4 ;  /* 0x000000ffff0a7224 */ /* 0x000fe200078e0004 */
[----:B------:R-:W-:Y:S01]  /*1710*/  UMOV UR38, UR12 ;  /* 0x0000000c00267c82 */ /* 0x000fe20008000000 */
[----:B------:R1:W-:Y:S01]  /*1720*/  STL.128 [R1+0x20], R4 ;  /* 0x0000200401007387 */ /* 0x0003e20000100c00 */
[----:B------:R-:W-:-:S02]  /*1730*/  IADD3 R32, P0, R16, 0x430, RZ ;  /* 0x0000043010207810 */ /* 0x000fc40007f1e0ff */
[----:B------:R-:W-:Y:S01]  /*1740*/  IADD3 R43, P1, R16, 0x38, RZ ;  /* 0x00000038102b7810 */ /* 0x000fe20007f3e0ff */
[----:B------:R2:W-:Y:S02]  /*1750*/  STL.128 [R1+0x50], R8 ;  /* 0x0000500801007387 */ /* 0x0005e40000100c00 */
[--C-:B------:R-:W-:Y:S02]  /*1760*/  IMAD.X R45, RZ, RZ, R17.reuse, P0 ;  /* 0x000000ffff2d7224 */ /* 0x100fe400000e0611 */
[----:B------:R3:W-:Y:S01]  /*1770*/  STL.128 [R1+0x440], RZ ;  /* 0x000440ff01007387 */ /* 0x0007e20000100c00 */
[----:B------:R-:W-:-:S03]  /*1780*/  IMAD.X R48, RZ, RZ, R17, P1 ;  /* 0x000000ffff307224 */ /* 0x000fc600008e0611 */
[----:B------:R3:W-:Y:S01]  /*1790*/  STL.128 [R1+0x220], RZ ;  /* 0x000220ff01007387 */ /* 0x0007e20000100c00 */
[----:B-1----:R-:W-:Y:S01]  /*17a0*/  IMAD.U32 R5, RZ, RZ, UR5 ;  /* 0x00000005ff057e24 */ /* 0x002fe2000f8e00ff */
[----:B------:R-:W-:Y:S01]  /*17b0*/  ULDC UR5, c[0x0][0x448] ;  /* 0x0001120000057ab9 */ /* 0x000fe20000000800 */
[----:B------:R-:W-:Y:S01]  /*17c0*/  IMAD.U32 R4, RZ, RZ, UR7 ;  /* 0x00000007ff047e24 */ /* 0x000fe2000f8e00ff */
[----:B------:R-:W-:Y:S01]  /*17d0*/  UISETP.NE.AND UP1, UPT, UR5, 0x1, UPT ;  /* 0x000000010500788c */ /* 0x000fe2000bf25270 */
[----:B--2---:R-:W-:Y:S01]  /*17e0*/  IMAD.MOV.U32 R9, RZ, RZ, R3 ;  /* 0x000000ffff097224 */ /* 0x004fe200078e0003 */
[----:B0-----:R3:W-:Y:S01]  /*17f0*/  STL [R1+0x450], R0 ;  /* 0x0004500001007387 */ /* 0x0017e20000100800 */
[----:B------:R-:W-:Y:S01]  /*1800*/  IMAD.U32 R3, RZ, RZ, UR6 ;  /* 0x00000006ff037e24 */ /* 0x000fe2000f8e00ff */
[----:B------:R-:W-:Y:S01]  /*1810*/  ULDC.64 UR6, c[0x0][0x418] ;  /* 0x0001060000067ab9 */ /* 0x000fe20000000a00 */
[----:B------:R-:W-:Y:S01]  /*1820*/  IMAD.MOV.U32 R8, RZ, RZ, R2 ;  /* 0x000000ffff087224 */ /* 0x000fe200078e0002 */
[----:B------:R-:W-:Y:S01]  /*1830*/  UISETP.NE.U32.AND UP0, UPT, UR6, URZ, UPT ;  /* 0x0000003f0600728c */ /* 0x000fe2000bf05070 */
[----:B------:R-:W-:Y:S01]  /*1840*/  IMAD.MOV.U32 R10, RZ, RZ, R12 ;  /* 0x000000ffff0a7224 */ /* 0x000fe200078e000c */
[----:B------:R-:W-:Y:S01]  /*1850*/  ULDC.64 UR4, c[0x0][0xad8] ;  /* 0x0002b60000047ab9 */ /* 0x000fe20000000a00 */
[----:B------:R-:W-:Y:S01]  /*1860*/  IMAD.MOV.U32 R11, RZ, RZ, R13 ;  /* 0x000000ffff0b7224 */ /* 0x000fe200078e000d */
[----:B------:R-:W-:Y:S01]  /*1870*/  UISETP.NE.AND.EX UP0, UPT, UR7, URZ, UPT, UP0 ;  /* 0x0000003f0700728c */ /* 0x000fe2000bf05300 */
[----:B------:R-:W-:Y:S01]  /*1880*/  IMAD.U32 R2, RZ, RZ, UR10 ;  /* 0x0000000aff027e24 */ /* 0x000fe2000f8e00ff */
[----:B------:R-:W-:Y:S01]  /*1890*/  UISETP.GE.AND UP3, UPT, UR5, 0x1, UPT ;  /* 0x000000010500788c */ /* 0x000fe2000bf66270 */
[----:B------:R3:W-:Y:S01]  /*18a0*/  STL.64 [R1+0x8], R4 ;  /* 0x0000080401007387 */ /* 0x0007e20000100a00 */
[----:B------:R-:W-:-:S02]  /*18b0*/  UIADD3 UR10, UR39, 0x7f, URZ ;  /* 0x0000007f270a7890 */ /* 0x000fc4000fffe03f */
[----:B------:R-:W-:Y:S01]  /*18c0*/  USEL UR45, UR45, 0x1, UP0 ;  /* 0x000000012d2d7887 */ /* 0x000fe20008000000 */
[----:B------:R3:W-:Y:S01]  /*18d0*/  STL.128 [R1+0x40], R8 ;  /* 0x0000400801007387 */ /* 0x0007e20000100c00 */
[----:B------:R-:W-:Y:S01]  /*18e0*/  @UP2 ULDC UR6, c[0x0][0xd4c] ;  /* 0x0003530000062ab9 */ /* 0x000fe20000000800 */
[----:B------:R-:W-:Y:S01]  /*18f0*/  @UP1 ULDC UR8, c[0x0][0x44c] ;  /* 0x0001130000081ab9 */ /* 0x000fe20000000800 */
[----:B------:R-:W-:Y:S01]  /*1900*/  UIMAD.WIDE.U32 UR6, UR12, UR6, URZ ;  /* 0x000000060c0672a5 */ /* 0x000fe2000f8e003f */
[----:B------:R3:W-:Y:S01]  /*1910*/  STL.64 [R1+0x68], R10 ;  /* 0x0000680a01007387 */ /* 0x0007e20000100a00 */
[----:B------:R-:W-:Y:S01]  /*1920*/  UIMAD.WIDE.U32 UR8, UR10, UR8, URZ ;  /* 0x000000080a0872a5 */ /* 0x000fe2000f8e003f */
[----:B------:R-:W-:Y:S01]  /*1930*/  PLOP3.LUT P2, PT, PT, PT, UP3, 0x80, 0x0 ;  /* 0x000000000000781c */ /* 0x000fe20003f4f038 */
[----:B------:R-:W-:Y:S01]  /*1940*/  UIMAD UR45, UR45, UR11, URZ ;  /* 0x0000000b2d2d72a4 */ /* 0x000fe2000f8e023f */
[----:B------:R3:W-:Y:S01]  /*1950*/  STL.64 [R1+0x10], R2 ;  /* 0x0000100201007387 */ /* 0x0007e20000100a00 */
[----:B------:R-:W-:Y:S01]  /*1960*/  @UP1 ULDC UR14, c[0x0][0x450] ;  /* 0x00011400000e1ab9 */ /* 0x000fe20000000800 */
[----:B------:R-:W-:-:S02]  /*1970*/  @UP2 USHF.R.U32.HI UR38, URZ, UR13, UR7 ;  /* 0x0000000d3f262299 */ /* 0x000fc40008011607 */
[----:B------:R3:W-:Y:S01]  /*1980*/  STL.64 [R1+0x30], R2 ;  /* 0x0000300201007387 */ /* 0x0007e20000100a00 */
[----:B------:R-:W-:Y:S02]  /*1990*/  UIADD3 UR40, UR45, 0x1, -UR46 ;  /* 0x000000012d287890 */ /* 0x000fe4000fffe82e */
[----:B------:R-:W-:Y:S01]  /*19a0*/  @UP1 USHF.R.U32.HI UR10, URZ, UR14, UR9 ;  /* 0x0000000e3f0a1299 */ /* 0x000fe20008011609 */
[----:B------:R3:W-:Y:S01]  /*19b0*/  STL.128 [R1+0x230], RZ ;  /* 0x000230ff01007387 */ /* 0x0007e20000100c00 */
[----:B------:R-:W-:Y:S02]  /*19c0*/  UIADD3 UR6, -UR38, URZ, URZ ;  /* 0x0000003f26067290 */ /* 0x000fe4000fffe13f */
[----:B------:R-:W-:Y:S01]  /*19d0*/  UIADD3 UR10, UR40, UR10, URZ ;  /* 0x0000000a280a7290 */ /* 0x000fe2000fffe03f */
[----:B------:R3:W-:Y:S01]  /*19e0*/  STL.128 [R1+0x240], RZ ;  /* 0x000240ff01007387 */ /* 0x0007e20000100c00 */
[----:B------:R-:W-:Y:S02]  /*19f0*/  UIMAD UR42, UR42, UR6, UR12 ;  /* 0x000000062a2a72a4 */ /* 0x000fe4000f8e020c */
[----:B------:R-:W-:Y:S01]  /*1a00*/  UIADD3 UR4, UR10, UR4, URZ ;  /* 0x000000040a047290 */ /* 0x000fe2000fffe03f */
[----:B------:R3:W-:Y:S04]  /*1a10*/  STL.128 [R1+0x250], RZ ;  /* 0x000250ff01007387 */ /* 0x0007e80000100c00 */
        /* <DEDUP_REMOVED lines=28> */
[----:B------:R3:W-:Y:S04]  /*1be0*/  STL.64 [R1], RZ ;  /* 0x000000ff01007387 */ /* 0x0007e80000100a00 */
[----:B------:R3:W-:Y:S01]  /*1bf0*/  STL.64 [R1+0x38], RZ ;  /* 0x000038ff01007387 */ /* 0x0007e20000100a00 */
[----:B------:R-:W-:Y:S05]  /*1c00*/  @!P2 BRA `(.L_x_11083) ;  /* 0x000000000044a947 */ /* 0x000fea0003800000 */
        /* <DEDUP_REMOVED lines=10> */
.L_x_11084:
[----:B------:R-:W-:-:S11]  /*1cb0*/  UISETP.NE.AND UP0, UPT, UR5, 0x1, UPT ;  /* 0x000000010500788c */ /* 0x000fd6000bf05270 */
[----:B------:R-:W-:Y:S02]  /*1cc0*/  @UP0 ULDC.64 UR10, c[0x0][0xae0] ;  /* 0x0002b800000a0ab9 */ /* 0x000fe40000000a00 */
[----:B------:R-:W-:-:S04]  /*1cd0*/  UIMAD.WIDE.U32 UR6, UR8, UR10, URZ ;  /* 0x0000000a080672a5 */ /* 0x000fc8000f8e003f */
[----:B------:R-:W-:-:S12]  /*1ce0*/  @UP0 USHF.R.U32.HI UR8, URZ, UR11, UR7 ;  /* 0x0000000b3f080299 */ /* 0x000fd80008011607 */
.L_x_11085:
[----:B------:R-:W-:-:S04]  /*1cf0*/  UIMAD UR8, UR8, UR5, UR5 ;  /* 0x00000005080872a4 */ /* 0x000fc8000f8e0205 */
[----:B------:R-:W-:-:S04]  /*1d00*/  UISETP.LT.AND UP0, UPT, UR4, UR8, UPT ;  /* 0x000000080400728c */ /* 0x000fc8000bf01270 */
[----:B------:R-:W-:-:S12]  /*1d10*/  USEL UR4, UR4, UR8, UP0 ;  /* 0x0000000804047287 */ /* 0x000fd80008000000 */
.L_x_11083:
[----:B------:R-:W-:Y:S02]  /*1d20*/  UIADD3 UR6, UR45, 0x5f, URZ ;  /* 0x0000005f2d067890 */ /* 0x000fe4000fffe03f */
[----:B------:R-:W-:Y:S02]  /*1d30*/  UIADD3 UR8, UR4, 0x5f, URZ ;  /* 0x0000005f04087890 */ /* 0x000fe4000fffe03f */
[----:B------:R-:W-:Y:S02]  /*1d40*/  UIMAD.WIDE UR6, UR6, 0x2aaaaaab, URZ ;  /* 0x2aaaaaab060678a5 */ /* 0x000fe4000f8e023f */
[----:B------:R-:W-:Y:S01]  /*1d50*/  UIMAD.WIDE UR8, UR8, 0x2aaaaaab, URZ ;  /* 0x2aaaaaab080878a5 */ /* 0x000fe2000f8e023f */
[----:B------:R-:W-:Y:S01]  /*1d60*/  @UP1 ULDC UR10, c[0x0][0x44c] ;  /* 0x00011300000a1ab9 */ /* 0x000fe20000000800 */
[----:B------:R-:W-:Y:S02]  /*1d70*/  USHF.R.U32.HI UR4, URZ, 0x1f, UR7 ;  /* 0x0000001f3f047899 */ /* 0x000fe40008011607 */
[----:B------:R-:W-:-:S02]  /*1d80*/  UIMAD.WIDE.U32 UR10, UR39, UR10, URZ ;  /* 0x0000000a270a72a5 */ /* 0x000fc4000f8e003f */
[----:B------:R-:W-:Y:S01]  /*1d90*/  USHF.R.U32.HI UR6, URZ, 0x1f, UR9 ;  /* 0x0000001f3f067899 */ /* 0x000fe20008011609 */
[----:B------:R-:W-:Y:S01]  /*1da0*/  @UP1 ULDC UR13, c[0x0][0x450] ;  /* 0x00011400000d1ab9 */ /* 0x000fe20000000800 */
[----:B------:R-:W-:Y:S01]  /*1db0*/  UMOV UR12, UR39 ;  /* 0x00000027000c7c82 */ /* 0x000fe20008000000 */
[----:B------:R-:W-:Y:S02]  /*1dc0*/  UIADD3 UR46, UR45, -UR46, URZ ;  /* 0x8000002e2d2e7290 */ /* 0x000fe4000fffe03f */
        /* <DEDUP_REMOVED lines=20> */
.L_x_11087:
[----:B------:R-:W-:-:S11]  /*1f10*/  UISETP.NE.AND UP0, UPT, UR5, 0x1, UPT ;  /* 0x000000010500788c */ /* 0x000fd6000bf05270 */
[----:B------:R-:W-:Y:S02]  /*1f20*/  @UP0 ULDC.64 UR10, c[0x0][0xae0] ;  /* 0x0002b800000a0ab9 */ /* 0x000fe40000000a00 */
[----:B------:R-:W-:-:S04]  /*1f30*/  UIMAD.WIDE.U32 UR6, UR4, UR10, URZ ;  /* 0x0000000a040672a5 */ /* 0x000fc8000f8e003f */
[----:B------:R-:W-:-:S12]  /*1f40*/  @UP0 USHF.R.U32.HI UR4, URZ, UR11, UR7 ;  /* 0x0000000b3f040299 */ /* 0x000fd80008011607 */
.L_x_11088:
[----:B------:R-:W-:-:S04]  /*1f50*/  UIMAD UR4, UR4, UR5, URZ ;  /* 0x00000005040472a4 */ /* 0x000fc8000f8e023f */
[----:B------:R-:W-:-:S04]  /*1f60*/  UISETP.LT.AND UP0, UPT, UR8, UR4, UPT ;  /* 0x000000040800728c */ /* 0x000fc8000bf01270 */
[----:B------:R-:W-:-:S12]  /*1f70*/  USEL UR8, UR8, UR4, !UP0 ;  /* 0x0000000408087287 */ /* 0x000fd8000c000000 */
.L_x_11086:
[----:B------:R-:W-:Y:S01]  /*1f80*/  UIMAD.WIDE UR4, UR8, 0x2aaaaaab, URZ ;  /* 0x2aaaaaab080478a5 */ /* 0x000fe2000f8e023f */
[----:B------:R-:W-:-:S03]  /*1f90*/  PLOP3.LUT P0, PT, PT, PT, PT, 0x80, 0x0 ;  /* 0x000000000000781c */ /* 0x000fc60003f0f070 */
[----:B------:R-:W-:-:S04]  /*1fa0*/  USHF.R.U32.HI UR4, URZ, 0x1f, UR5 ;  /* 0x0000001f3f047899 */ /* 0x000fc80008011605 */
[----:B------:R-:W-:-:S04]  /*1fb0*/  ULEA.HI.SX32 UR4, UR5, UR4, 0x1c ;  /* 0x0000000405047291 */ /* 0x000fc8000f8fe23f */
[----:B------:R-:W-:-:S04]  /*1fc0*/  UISETP.LT.AND UP0, UPT, URZ, UR4, UPT ;  /* 0x000000043f00728c */ /* 0x000fc8000bf01270 */
[----:B------:R-:W-:-:S04]  /*1fd0*/  USEL UR43, URZ, UR4, !UP0 ;  /* 0x000000043f2b7287 */ /* 0x000fc8000c000000 */
[----:B------:R-:W-:-:S06]  /*1fe0*/  UISETP.GT.AND UP0, UPT, UR47, UR43, UPT ;  /* 0x0000002b2f00728c */ /* 0x000fcc000bf04270 */
[----:B------:R-:W-:-:S13]  /*1ff0*/  PLOP3.LUT P1, PT, PT, PT, UP0, 0x80, 0x0 ;  /* 0x000000000000781c */ /* 0x000fda0003f2f008 */
[----:B------:R-:W-:Y:S05]  /*2000*/  @!P1 BRA `(.L_x_11089) ;  /* 0x000001cc00549947 */ /* 0x000fea0003800000 */
[----:B---3--:R-:W0:Y:S01]  /*2010*/  SHFL.IDX PT, R0, R227, RZ, 0x1f ;  /* 0x00001fffe3007589 */ /* 0x008e2200000e0000 */
[----:B------:R-:W-:Y:S01]  /*2020*/  UIADD3 UR6, UR44, 0x18400, URZ ;  /* 0x000184002c067890 */ /* 0x000fe2000fffe03f */
[----:B------:R-:W-:Y:S01]  /*2030*/  IMAD.MOV.U32 R12, RZ, RZ, 0x1 ;  /* 0x00000001ff0c7424 */ /* 0x000fe200078e00ff */
[----:B------:R-:W-:Y:S01]  /*2040*/  UIADD3 UR5, UR44, 0x400, URZ ;  /* 0x000004002c057890 */ /* 0x000fe2000fffe03f */
[----:B------:R-:W-:Y:S01]  /*2050*/  IMAD.MOV.U32 R4, RZ, RZ, 0x1 ;  /* 0x00000001ff047424 */ /* 0x000fe200078e00ff */
[----:B------:R-:W-:Y:S01]  /*2060*/  UIADD3 UR4, UR44, 0x1c400, URZ ;  /* 0x0001c4002c047890 */ /* 0x000fe2000fffe03f */
[----:B------:R-:W-:Y:S01]  /*2070*/  IMAD.MOV.U32 R5, RZ, RZ, RZ ;  /* 0x000000ffff057224 */ /* 0x000fe200078e00ff */
[----:B------:R-:W-:Y:S01]  /*2080*/  USHF.R.U32.HI UR5, URZ, 0x4, UR5 ;  /* 0x000000043f057899 */ /* 0x000fe20008011605 */
[----:B------:R-:W-:Y:S01]  /*2090*/  IMAD.MOV.U32 R6, RZ, RZ, 0x1 ;  /* 0x00000001ff067424 */ /* 0x000fe200078e00ff */
[----:B------:R-:W-:Y:S01]  /*20a0*/  USHF.R.U32.HI UR4, URZ, 0x4, UR4 ;  /* 0x000000043f047899 */ /* 0x000fe20008011604 */
[----:B------:R-:W-:Y:S01]  /*20b0*/  IMAD.MOV.U32 R7, RZ, RZ, RZ ;  /* 0x000000ffff077224 */ /* 0x000fe200078e00ff */
[----:B------:R-:W-:Y:S01]  /*20c0*/  ULOP3.LUT UR5, UR5, 0x3fff, URZ, 0xc0, !UPT ;  /* 0x00003fff05057892 */ /* 0x000fe2000f8ec03f */
[----:B------:R-:W-:Y:S01]  /*20d0*/  IMAD.MOV.U32 R13, RZ, RZ, RZ ;  /* 0x000000ffff0d7224 */ /* 0x000fe200078e00ff */
[----:B------:R-:W-:Y:S01]  /*20e0*/  ULOP3.LUT UR4, UR4, 0x3fff, URZ, 0xc0, !UPT ;  /* 0x00003fff04047892 */ /* 0x000fe2000f8ec03f */
[----:B------:R-:W-:Y:S01]  /*20f0*/  IMAD.MOV.U32 R9, RZ, RZ, 0x40000040 ;  /* 0x40000040ff097424 */ /* 0x000fe200078e00ff */
[----:B------:R-:W-:Y:S01]  /*2100*/  ULOP3.LUT UR7, UR5, 0x3000000, URZ, 0xfc, !UPT ;  /* 0x0300000005077892 */ /* 0x000fe2000f8efc3f */
[----:B------:R1:W-:Y:S01]  /*2110*/  STL.128 [R1+0x80], R4 ;  /* 0x0000800401007387 */ /* 0x0003e20000100c00 */
[----:B------:R-:W-:Y:S01]  /*2120*/  ULOP3.LUT UR4, UR4, 0x10000, URZ, 0xfc, !UPT ;  /* 0x0001000004047892 */ /* 0x000fe2000f8efc3f */
[----:B------:R-:W-:Y:S01]  /*2130*/  IMAD.MOV.U32 R11, RZ, RZ, 0x40000040 ;  /* 0x40000040ff0b7424 */ /* 0x000fe200078e00ff */
[----:B------:R-:W-:Y:S01]  /*2140*/  ULOP3.LUT UR5, UR5, 0x10000, URZ, 0xfc, !UPT ;  /* 0x0001000005057892 */ /* 0x000fe2000f8efc3f */
[----:B------:R2:W-:Y:S01]  /*2150*/  STL.64 [R1+0x90], R12 ;  /* 0x0000900c01007387 */ /* 0x0005e20000100a00 */
[----:B------:R-:W-:Y:S01]  /*2160*/  IMAD.U32 R10, RZ, RZ, UR7 ;  /* 0x00000007ff0a7e24 */ /* 0x000fe2000f8e00ff */
[----:B------:R-:W-:Y:S01]  /*2170*/  IADD3 R27, P1, R16, 0xa0, RZ ;  /* 0x000000a0101b7810 */ /* 0x000fe20007f3e0ff */
[----:B------:R-:W-:Y:S01]  /*2180*/  IMAD.U32 R8, RZ, RZ, UR4 ;  /* 0x00000004ff087e24 */ /* 0x000fe2000f8e00ff */
[----:B0-----:R-:W-:Y:S01]  /*2190*/  LEA.HI R2, R0, R0, RZ, 0x1 ;  /* 0x0000000000027211 */ /* 0x001fe200078f08ff */
[----:B------:R-:W-:Y:S01]  /*21a0*/  IMAD.U32 R14, RZ, RZ, UR5 ;  /* 0x00000005ff0e7e24 */ /* 0x000fe2000f8e00ff */
[----:B------:R-:W-:Y:S01]  /*21b0*/  ULOP3.LUT UP0, URZ, UR6, 0x1bf, URZ, 0xc0, !UPT ;  /* 0x000001bf063f7892 */ /* 0x000fe2000f80c03f */
[----:B------:R-:W-:Y:S01]  /*21c0*/  IMAD.MOV.U32 R15, RZ, RZ, 0x40000040 ;  /* 0x40000040ff0f7424 */ /* 0x000fe200078e00ff */
[----:B------:R-:W-:Y:S01]  /*21d0*/  LOP3.LUT R3, R2, 0x7fffe, RZ, 0xc0, !PT ;  /* 0x0007fffe02037812 */ /* 0x000fe200078ec0ff */
[----:B------:R0:W-:Y:S01]  /*21e0*/  STL.128 [R1+0xa0], R8 ;  /* 0x0000a00801007387 */ /* 0x0001e20000100c00 */
[----:B------:R-:W-:Y:S01]  /*21f0*/  IMAD.X R44, RZ, RZ, R17, P1 ;  /* 0x000000ffff2c7224 */ /* 0x000fe200008e0611 */
[----:B------:R-:W-:Y:S01]  /*2200*/  IADD3 R30, P5, R16, 0x118, RZ ;  /* 0x00000118101e7810 */ /* 0x000fe20007fbe0ff */
[----:B-1----:R-:W-:Y:S01]  /*2210*/  IMAD.MOV.U32 R5, RZ, RZ, 0x40000040 ;  /* 0x40000040ff057424 */ /* 0x002fe200078e00ff */
[----:B------:R0:W-:Y:S01]  /*2220*/  STL.64 [R1+0x78], RZ ;  /* 0x000078ff01007387 */ /* 0x0001e20000100a00 */
[----:B------:R-:W-:Y:S01]  /*2230*/  IMAD.IADD R3, R0, 0x1, -R3 ;  /* 0x0000000100037824 */ /* 0x000fe200078e0a03 */
[----:B------:R-:W-:Y:S01]  /*2240*/  PLOP3.LUT P1, PT, PT, PT, UP0, 0x80, 0x0 ;  /* 0x000000000000781c */ /* 0x000fe20003f2f008 */
[----:B--2---:R-:W-:Y:S01]  /*2250*/  IMAD.MOV.U32 R13, RZ, RZ, 0x40000040 ;  /* 0x40000040ff0d7424 */ /* 0x004fe200078e00ff */
[----:B------:R0:W-:Y:S01]  /*2260*/  STL.128 [R1+0xb0], RZ ;  /* 0x0000b0ff01007387 */ /* 0x0001e20000100c00 */
[C---:B------:R-:W-:Y:S01]  /*2270*/  IADD3 R29, P6, R16.reuse, 0x110, RZ ;  /* 0x00000110101d7810 */ /* 0x040fe20007fde0ff */
[--C-:B------:R-:W-:Y:S01]  /*2280*/  IMAD.X R31, RZ, RZ, R17.reuse, P5 ;  /* 0x000000ffff1f7224 */ /* 0x100fe200028e0611 */
[----:B------:R-:W-:Y:S01]  /*2290*/  LEA R3, R3, UR6, 0xd ;  /* 0x0000000603037c11 */ /* 0x000fe2000f8e68ff */
[----:B------:R0:W-:Y:S01]  /*22a0*/  STL.128 [R1+0xc0], RZ ;  /* 0x0000c0ff01007387 */ /* 0x0001e20000100c00 */
[----:B------:R-:W-:Y:S01]  /*22b0*/  IADD3 R28, P0, R16, 0xa8, RZ ;  /* 0x000000a8101c7810 */ /* 0x000fe20007f1e0ff */
[----:B------:R-:W-:Y:S01]  /*22c0*/  IMAD.X R46, RZ, RZ, R17, P6 ;  /* 0x000000ffff2e7224 */ /* 0x000fe200030e0611 */
[----:B------:R-:W-:Y:S01]  /*22d0*/  SHF.R.U32.HI R0, RZ, 0x4, R3 ;  /* 0x00000004ff007819 */ /* 0x000fe20000011603 */
[----:B------:R-:W-:Y:S01]  /*22e0*/  VIADD R2, R3, 0xa000 ;  /* 0x0000a00003027836 */ /* 0x000fe20000000000 */
[----:B------:R0:W-:Y:S01]  /*22f0*/  STL.128 [R1+0xd0], RZ ;  /* 0x0000d0ff01007387 */ /* 0x0001e20000100c00 */
[----:B------:R-:W-:Y:S01]  /*2300*/  IMAD.X R41, RZ, RZ, R17, P0 ;  /* 0x000000ffff297224 */ /* 0x000fe200000e0611 */
[----:B------:R-:W-:-:S02]  /*2310*/  LOP3.LUT R0, R0, 0x3fff, RZ, 0xc0, !PT ;  /* 0x00003fff00007812 */ /* 0x000fc400078ec0ff */
[----:B------:R-:W-:Y:S01]  /*2320*/  SHF.R.U32.HI R2, RZ, 0x4, R2 ;  /* 0x00000004ff027819 */ /* 0x000fe20000011602 */
[----:B------:R0:W-:Y:S01]  /*2330*/  STL.128 [R1+0xe0], RZ ;  /* 0x0000e0ff01007387 */ /* 0x0001e20000100c00 */
[----:B------:R-:W-:Y:S02]  /*2340*/  LOP3.LUT R4, R0, 0x10000, RZ, 0xfc, !PT ;  /* 0x0001000000047812 */ /* 0x000fe400078efcff */
[----:B------:R-:W-:Y:S01]  /*2350*/  LOP3.LUT R2, R2, 0x3fff, RZ, 0xc0, !PT ;  /* 0x00003fff02027812 */ /* 0x000fe200078ec0ff */
[----:B------:R0:W-:Y:S01]  /*2360*/  STL.128 [R1+0xf0], RZ ;  /* 0x0000f0ff01007387 */ /* 0x0001e20000100c00 */
[----:B------:R-:W-:Y:S02]  /*2370*/  IADD3 R26, P2, R16, 0x98, RZ ;  /* 0x00000098101a7810 */ /* 0x000fe40007f5e0ff */
[----:B------:R-:W-:Y:S01]  /*2380*/  LOP3.LUT R2, R2, 0x10000, RZ, 0xfc, !PT ;  /* 0x0001000002027812 */ /* 0x000fe200078efcff */
[----:B------:R0:W-:Y:S01]  /*2390*/  STL.64 [R1+0x98], R4 ;  /* 0x0000980401007387 */ /* 0x0001e20000100a00 */
[C---:B------:R-:W-:Y:S01]  /*23a0*/  IADD3 R25, P3, R16.reuse, 0x90, RZ ;  /* 0x0000009010197810 */ /* 0x040fe20007f7e0ff */
[--C-:B------:R-:W-:Y:S01]  /*23b0*/  IMAD.X R33, RZ, RZ, R17.reuse, P2 ;  /* 0x000000ffff217224 */ /* 0x100fe200010e0611 */
[C---:B------:R-:W-:Y:S01]  /*23c0*/  IADD3 R24, P4, R16.reuse, 0x88, RZ ;  /* 0x0000008810187810 */ /* 0x040fe20007f9e0ff */
[----:B------:R-:W-:Y:S01]  /*23d0*/  IMAD.MOV.U32 R12, RZ, RZ, R2 ;  /* 0x000000ffff0c7224 */ /* 0x000fe200078e0002 */
[----:B------:R0:W-:Y:S01]  /*23e0*/  STL.128 [R1+0x100], RZ ;  /* 0x000100ff01007387 */ /* 0x0001e20000100c00 */
[C---:B------:R-:W-:Y:S01]  /*23f0*/  IADD3 R19, P5, R16.reuse, 0x80, RZ ;  /* 0x0000008010137810 */ /* 0x040fe20007fbe0ff */
[--C-:B------:R-:W-:Y:S01]  /*2400*/  IMAD.X R42, RZ, RZ, R17.reuse, P3 ;  /* 0x000000ffff2a7224 */ /* 0x100fe200018e0611 */
[C---:B------:R-:W-:Y:S01]  /*2410*/  IADD3 R34, P6, R16.reuse, 0x78, RZ ;  /* 0x0000007810227810 */ /* 0x040fe20007fde0ff */
[----:B------:R0:W-:Y:S01]  /*2420*/  STL.128 [R1+0x110], R12 ;  /* 0x0001100c01007387 */ /* 0x0001e20000100c00 */
[----:B------:R-:W-:Y:S01]  /*2430*/  IADD3 R37, P0, R16, 0xb0, RZ ;  /* 0x000000b010257810 */ /* 0x000fe20007f1e0ff */
[----:B------:R-:W-:-:S02]  /*2440*/  IMAD.X R39, RZ, RZ, R17, P4 ;  /* 0x000000ffff277224 */ /* 0x000fc400020e0611 */
[--C-:B------:R-:W-:Y:S02]  /*2450*/  IMAD.X R40, RZ, RZ, R17.reuse, P5 ;  /* 0x000000ffff287224 */ /* 0x100fe400028e0611 */
[--C-:B------:R-:W-:Y:S02]  /*2460*/  IMAD.X R35, RZ, RZ, R17.reuse, P6 ;  /* 0x000000ffff237224 */ /* 0x100fe400030e0611 */
[----:B------:R-:W-:Y:S01]  /*2470*/  IMAD.X R38, RZ, RZ, R17, P0 ;  /* 0x000000ffff267224 */ /* 0x000fe200000e0611 */
[----:B------:R-:W-:Y:S06]  /*2480*/  @!P1 BRA `(.L_x_11090) ;  /* 0x0000000000409947 */ /* 0x000fec0003800000 */
[----:B------:R-:W-:Y:S01]  /*2490*/  MOV R0, 0x0 ;  /* 0x0000000000007802 */ /* 0x000fe20000000f00 */
[----:B------:R-:W-:Y:S01]  /*24a0*/  ULDC.64 UR4, c[0x4][0x118] ;  /* 0x0100460000047ab9 */ /* 0x000fe20000000a00 */
[----:B------:R-:W-:Y:S01]  /*24b0*/  ULDC.64 UR6, c[0x4][0x38] ;  /* 0x01000e0000067ab9 */ /* 0x000fe20000000a00 */
[----:B0-----:R-:W-:Y:S01]  /*24c0*/  IMAD.U32 R4, RZ, RZ, UR4 ;  /* 0x00000004ff047e24 */ /* 0x001fe2000f8e00ff */
        /* <DEDUP_REMOVED lines=12> */
.L_x_11090:
[----:B------:R-:W1:Y:S01]  /*2590*/  S2R R20, SR_TID.X ;  /* 0x0000000000147919 */ /* 0x000e620000002100 */
[----:B0-----:R-:W0:Y:S01]  /*25a0*/  LDC R13, c[0x0][0x288] ;  /* 0x0000a200ff0d7b82 */ /* 0x001e220000000800 */
[----:B------:R-:W-:Y:S01]  /*25b0*/  IADD3 R8, P0, R16, 0x120, RZ ;  /* 0x0000012010087810 */ /* 0x000fe20007f1e0ff */
[----:B------:R-:W-:Y:S01]  /*25c0*/  ULDC UR4, c[0x0][0x20] ;  /* 0x0000080000047ab9 */ /* 0x000fe20000000800 */
[----:B------:R-:W-:Y:S01]  /*25d0*/  IMAD.U32 R11, RZ, RZ, UR45 ;  /* 0x0000002dff0b7e24 */ /* 0x000fe2000f8e00ff */
[----:B------:R-:W-:Y:S01]  /*25e0*/  STL.64 [R1+0x130], R34 ;  /* 0x0001302201007387 */ /* 0x000fe20000100a00 */
[----:B------:R-:W-:Y:S02]  /*25f0*/  VIADD R198, R18, -UR4 ;  /* 0x8000000412c67c36 */ /* 0x000fe40008000000 */
[----:B------:R-:W-:Y:S01]  /*2600*/  IMAD.X R9, RZ, RZ, R17, P0 ;  /* 0x000000ffff097224 */ /* 0x000fe200000e0611 */
[----:B------:R-:W2:Y:S01]  /*2610*/  LDC R15, c[0x0][0xad4] ;  /* 0x0002b500ff0f7b82 */ /* 0x000ea20000000800 */
[----:B------:R-:W-:Y:S04]  /*2620*/  STL.64 [R1+0x120], R204 ;  /* 0x000120cc01007387 */ /* 0x000fe80000100a00 */
[----:B------:R3:W-:Y:S03]  /*2630*/  STL.64 [R1+0x128], R8 ;  /* 0x0001280801007387 */ /* 0x0007e60000100a00 */
[----:B------:R-:W4:Y:S01]  /*2640*/  LDC.64 R4, c[0x0][0xad8] ;  /* 0x0002b600ff047b82 */ /* 0x000f220000000a00 */
[----:B------:R0:W-:Y:S04]  /*2650*/  STL.U8 [R1+0x138], RZ ;  /* 0x000138ff01007387 */ /* 0x0001e80000100000 */
[----:B------:R0:W-:Y:S03]  /*2660*/  STL [R198+0x8], R11 ;  /* 0x0000080bc6007387 */ /* 0x0001e60000100800 */
[----:B------:R-:W5:Y:S01]  /*2670*/  LDC.64 R2, c[0x0][0xae0] ;  /* 0x0002b800ff027b82 */ /* 0x000f620000000a00 */
[----:B0-----:R0:W-:Y:S04]  /*2680*/  STL [R198+0x4], R13 ;  /* 0x0000040dc6007387 */ /* 0x0011e80000100800 */
[----:B------:R0:W-:Y:S01]  /*2690*/  STL [R198+0x14], RZ ;  /* 0x000014ffc6007387 */ /* 0x0001e20000100800 */
[----:B-1----:R-:W-:-:S02]  /*26a0*/  VIADD R206, R20, 0xffffff80 ;  /* 0xffffff8014ce7836 */ /* 0x002fc40000000000 */
[----:B------:R-:W1:Y:S01]  /*26b0*/  LDC.64 R6, c[0x0][0x448] ;  /* 0x00011200ff067b82 */ /* 0x000e620000000a00 */
[----:B--2---:R0:W-:Y:S04]  /*26c0*/  STL [R198+0xc], R15 ;  /* 0x00000c0fc6007387 */ /* 0x0041e80000100800 */
[----:B------:R0:W-:Y:S03]  /*26d0*/  STL [R198], R206 ;  /* 0x000000cec6007387 */ /* 0x0001e60000100800 */
[----:B------:R-:W2:Y:S01]  /*26e0*/  LDC R237, c[0x0][0x450] ;  /* 0x00011400ffed7b82 */ /* 0x000ea20000000800 */
[----:B----4-:R0:W-:Y:S04]  /*26f0*/  STL [R198+0x10], R4 ;  /* 0x00001004c6007387 */ /* 0x0101e80000100800 */
[----:B------:R0:W-:Y:S04]  /*2700*/  STL [R198+0x18], R5 ;  /* 0x00001805c6007387 */ /* 0x0001e80000100800 */
[----:B-----5:R0:W-:Y:S04]  /*2710*/  STL [R198+0x1c], R2 ;  /* 0x00001c02c6007387 */ /* 0x0201e80000100800 */
[----:B------:R0:W-:Y:S04]  /*2720*/  STL [R198+0x20], R3 ;  /* 0x00002003c6007387 */ /* 0x0001e80000100800 */
[----:B-1----:R0:W-:Y:S04]  /*2730*/  STL [R198+0x24], R6 ;  /* 0x00002406c6007387 */ /* 0x0021e80000100800 */
[----:B------:R0:W-:Y:S04]  /*2740*/  STL [R198+0x28], R7 ;  /* 0x00002807c6007387 */ /* 0x0001e80000100800 */
[----:B--2---:R0:W-:Y:S04]  /*2750*/  STL [R198+0x2c], R237 ;  /* 0x00002cedc6007387 */ /* 0x0041e80000100800 */
[----:B---3--:R-:W2:Y:S01]  /*2760*/  LDL R9, [R1+0x21c] ;  /* 0x00021c0001097983 */ /* 0x008ea20000100800 */
[----:B------:R-:W-:Y:S03]  /*2770*/  BSSY B0, `(.L_x_11091) ;  /* 0x0000008000007945 */ /* 0x000fe60003800000 */
[----:B------:R0:W-:Y:S01]  /*2780*/  STL.U8 [R1+0x16c], RZ ;  /* 0x00016cff01007387 */ /* 0x0001e20000100000 */
[----:B--2---:R-:W-:-:S04]  /*2790*/  LEA.HI R0, R9, R9, RZ, 0x1 ;  /* 0x0000000909007211 */ /* 0x004fc800078f08ff */
[----:B------:R-:W-:-:S05]  /*27a0*/  LOP3.LUT R0, R0, 0xfffffffe, RZ, 0xc0, !PT ;  /* 0xfffffffe00007812 */ /* 0x000fca00078ec0ff */
[----:B------:R-:W-:-:S05]  /*27b0*/  IMAD.IADD R0, R9, 0x1, -R0 ;  /* 0x0000000109007824 */ /* 0x000fca00078e0a00 */
[----:B------:R-:W-:-:S04]  /*27c0*/  SHF.L.U32 R0, R0, 0x1f, RZ ;  /* 0x0000001f00007819 */ /* 0x000fc800000006ff */
[----:B------:R-:W1:Y:S02]  /*27d0*/  SYNCS.PHASECHK.TRANS64.TRYWAIT P0, [UR44+0x32400], R0 ;  /* 0x03240000ff0075a7 */ /* 0x000e64000800016c */
[----:B01----:R-:W-:Y:S05]  /*27e0*/  @!P0 BRA `(.L_x_11092) ;  /* 0x0000024400a08947 */ /* 0x003fea0003800000 */
.L_x_11319:
[----:B------:R-:W-:Y:S05]  /*27f0*/  BSYNC B0 ;  /* 0x0000000000007941 */ /* 0x000fea0003800000 */
.L_x_11091:
[----:B------:R-:W2:Y:S04]  /*2800*/  LDL R36, [R1+0x1c] ;  /* 0x00001c0001247983 */ /* 0x000ea80000100800 */
[----:B------:R1:W5:Y:S01]  /*2810*/  LDL.64 R12, [R1+0x210] ;  /* 0x00021000010c7983 */ /* 0x0003620000100a00 */
[----:B------:R-:W-:Y:S01]  /*2820*/  IMAD.MOV.U32 R10, RZ, RZ, R19 ;  /* 0x000000ffff0a7224 */ /* 0x000fe200078e0013 */
[C---:B------:R-:W-:Y:S01]  /*2830*/  IADD3 R20, P0, R16.reuse, 0x16c, RZ ;  /* 0x0000016c10147810 */ /* 0x040fe20007f1e0ff */
[----:B------:R-:W-:Y:S01]  /*2840*/  IMAD.MOV.U32 R11, RZ, RZ, R40 ;  /* 0x000000ffff0b7224 */ /* 0x000fe200078e0028 */
[C---:B0-----:R-:W-:Y:S01]  /*2850*/  IADD3 R0, P2, R16.reuse, 0x420, RZ ;  /* 0x0000042010007810 */ /* 0x041fe20007f5e0ff */
[----:B------:R-:W-:Y:S01]  /*2860*/  IMAD.MOV.U32 R8, RZ, RZ, R214 ;  /* 0x000000ffff087224 */ /* 0x000fe200078e00d6 */
[----:B------:R-:W-:Y:S01]  /*2870*/  IADD3 R14, P1, R16, 0x128, RZ ;  /* 0x00000128100e7810 */ /* 0x000fe20007f3e0ff */
[----:B------:R-:W-:-:S02]  /*2880*/  IMAD.MOV.U32 R9, RZ, RZ, R213 ;  /* 0x000000ffff097224 */ /* 0x000fc400078e00d5 */
[--C-:B------:R-:W-:Y:S02]  /*2890*/  IMAD.X R21, RZ, RZ, R17.reuse, P0 ;  /* 0x000000ffff157224 */ /* 0x100fe400000e0611 */
[--C-:B------:R-:W-:Y:S01]  /*28a0*/  IMAD.X R15, RZ, RZ, R17.reuse, P2 ;  /* 0x000000ffff0f7224 */ /* 0x100fe200010e0611 */
[----:B------:R0:W-:Y:S01]  /*28b0*/  STL.128 [R1+0x170], R8 ;  /* 0x0001700801007387 */ /* 0x0001e20000100c00 */
[----:B------:R-:W-:Y:S02]  /*28c0*/  IMAD.X R19, RZ, RZ, R17, P1 ;  /* 0x000000ffff137224 */ /* 0x000fe400008e0611 */
[----:B------:R-:W-:Y:S02]  /*28d0*/  IMAD.U32 R220, RZ, RZ, UR36 ;  /* 0x00000024ffdc7e24 */ /* 0x000fe4000f8e00ff */
[----:B------:R-:W-:Y:S01]  /*28e0*/  IMAD.U32 R221, RZ, RZ, UR37 ;  /* 0x00000025ffdd7e24 */ /* 0x000fe2000f8e00ff */
[----:B------:R-:W-:Y:S05]  /*28f0*/  WARPSYNC.ALL ;  /* 0x0000000000007948 */ /* 0x000fea0003800000 */
[----:B------:R-:W-:Y:S01]  /*2900*/  IMAD.MOV.U32 R222, RZ, RZ, R224 ;  /* 0x000000ffffde7224 */ /* 0x000fe200078e00e0 */
[----:B------:R-:W-:Y:S01]  /*2910*/  BSSY B0, `(.L_x_11093) ;  /* 0x000002c000007945 */ /* 0x000fe20003800000 */
[----:B------:R-:W-:-:S02]  /*2920*/  IMAD.MOV.U32 R34, RZ, RZ, R14 ;  /* 0x000000ffff227224 */ /* 0x000fc400078e000e */
[----:B------:R-:W-:Y:S01]  /*2930*/  IMAD.MOV.U32 R35, RZ, RZ, R19 ;  /* 0x000000ffff237224 */ /* 0x000fe200078e0013 */
[----:B------:R-:W-:Y:S01]  /*2940*/  STL.128 [R1+0x1a0], R220 ;  /* 0x0001a0dc01007387 */ /* 0x000fe20000100c00 */
[----:B0-----:R-:W-:Y:S02]  /*2950*/  IMAD.MOV.U32 R8, RZ, RZ, R26 ;  /* 0x000000ffff087224 */ /* 0x001fe400078e001a */
[----:B------:R-:W-:Y:S02]  /*2960*/  IMAD.MOV.U32 R9, RZ, RZ, R33 ;  /* 0x000000ffff097224 */ /* 0x000fe400078e0021 */
[----:B------:R-:W-:Y:S02]  /*2970*/  IMAD.MOV.U32 R10, RZ, RZ, R27 ;  /* 0x000000ffff0a7224 */ /* 0x000fe400078e001b */
[----:B------:R-:W-:Y:S02]  /*2980*/  IMAD.MOV.U32 R11, RZ, RZ, R44 ;  /* 0x000000ffff0b7224 */ /* 0x000fe400078e002c */
[----:B------:R-:W-:-:S03]  /*2990*/  IMAD.MOV.U32 R33, RZ, RZ, R45 ;  /* 0x000000ffff217224 */ /* 0x000fc600078e002d */
[----:B------:R0:W-:Y:S04]  /*29a0*/  STL.128 [R1+0x190], R8 ;  /* 0x0001900801007387 */ /* 0x0001e80000100c00 */
[----:B------:R-:W-:Y:S01]  /*29b0*/  STL.128 [R1+0x1e0], R32 ;  /* 0x0001e02001007387 */ /* 0x000fe20000100c00 */
[----:B0-----:R-:W-:Y:S02]  /*29c0*/  IMAD.MOV.U32 R8, RZ, RZ, R43 ;  /* 0x000000ffff087224 */ /* 0x001fe400078e002b */
[----:B------:R-:W-:Y:S02]  /*29d0*/  IMAD.MOV.U32 R9, RZ, RZ, R48 ;  /* 0x000000ffff097224 */ /* 0x000fe400078e0030 */
[----:B------:R-:W-:Y:S02]  /*29e0*/  IMAD.MOV.U32 R10, RZ, RZ, R25 ;  /* 0x000000ffff0a7224 */ /* 0x000fe400078e0019 */
[----:B------:R-:W-:-:S05]  /*29f0*/  IMAD.MOV.U32 R11, RZ, RZ, R42 ;  /* 0x000000ffff0b7224 */ /* 0x000fca00078e002a */
[----:B------:R0:W-:Y:S02]  /*2a00*/  STL.128 [R1+0x1b0], R8 ;  /* 0x0001b00801007387 */ /* 0x0001e40000100c00 */
[----:B0-----:R-:W-:Y:S02]  /*2a10*/  IMAD.MOV.U32 R8, RZ, RZ, R29 ;  /* 0x000000ffff087224 */ /* 0x001fe400078e001d */
[----:B------:R-:W-:Y:S02]  /*2a20*/  IMAD.MOV.U32 R9, RZ, RZ, R46 ;  /* 0x000000ffff097224 */ /* 0x000fe400078e002e */
[----:B------:R-:W-:Y:S02]  /*2a30*/  IMAD.MOV.U32 R10, RZ, RZ, R30 ;  /* 0x000000ffff0a7224 */ /* 0x000fe400078e001e */
[----:B------:R-:W-:-:S05]  /*2a40*/  IMAD.MOV.U32 R11, RZ, RZ, R31 ;  /* 0x000000ffff0b7224 */ /* 0x000fca00078e001f */
[----:B------:R0:W-:Y:S02]  /*2a50*/  STL.128 [R1+0x1c0], R8 ;  /* 0x0001c00801007387 */ /* 0x0001e40000100c00 */
[----:B0-----:R-:W-:Y:S01]  /*2a60*/  IMAD.MOV.U32 R10, RZ, RZ, R20 ;  /* 0x000000ffff0a7224 */ /* 0x001fe200078e0014 */
[----:B------:R1:W-:Y:S01]  /*2a70*/  BAR.SYNC.DEFER_BLOCKING R209, 0x100 ;  /* 0x000400d10000751d */ /* 0x0003e20000010000 */
[----:B------:R-:W-:Y:S01]  /*2a80*/  IMAD.MOV.U32 R11, RZ, RZ, R21 ;  /* 0x000000ffff0b7224 */ /* 0x000fe200078e0015 */
[----:B------:R-:W-:Y:S01]  /*2a90*/  IADD3 R20, P0, R16, 0x138, RZ ;  /* 0x0000013810147810 */ /* 0x000fe20007f1e0ff */
[----:B------:R-:W-:Y:S02]  /*2aa0*/  IMAD.MOV.U32 R8, RZ, RZ, R0 ;  /* 0x000000ffff087224 */ /* 0x000fe400078e0000 */
[----:B------:R-:W-:Y:S02]  /*2ab0*/  IMAD.MOV.U32 R9, RZ, RZ, R15 ;  /* 0x000000ffff097224 */ /* 0x000fe400078e000f */
[----:B------:R-:W-:-:S03]  /*2ac0*/  IMAD.X R21, RZ, RZ, R17, P0 ;  /* 0x000000ffff157224 */ /* 0x000fc600000e0611 */
        /* <DEDUP_REMOVED lines=11> */
[----:B------:R1:W-:Y:S01]  /*2b80*/  STL.128 [R1+0x200], R8 ;  /* 0x0002000801007387 */ /* 0x0003e20000100c00 */
[----:B--2---:R-:W-:-:S04]  /*2b90*/  LOP3.LUT R0, R36, 0x1, RZ, 0xfc, !PT ;  /* 0x0000000124007812 */ /* 0x004fc800078efcff */
[----:B------:R-:W-:-:S13]  /*2ba0*/  ISETP.NE.AND P1, PT, R0, 0x3, PT ;  /* 0x000000030000780c */ /* 0x000fda0003f25270 */
[----:B-1----:R-:W-:Y:S05]  /*2bb0*/  @!P1 BRA `(.L_x_11094) ;  /* 0x0000000000049947 */ /* 0x002fea0003800000 */
[----:B------:R-:W-:Y:S01]  /*2bc0*/  BPT.TRAP 0x1 ;  /* 0x000000040000795c */ /* 0x000fe20000300000 */
.L_x_11094:
[----:B------:R-:W-:Y:S05]  /*2bd0*/  BSYNC B0 ;  /* 0x0000000000007941 */ /* 0x000fea0003800000 */
.L_x_11093:
[----:B------:R-:W2:Y:S01]  /*2be0*/  LDL.64 R8, [R1+0x8] ;  /* 0x0000080001087983 */ /* 0x000ea20000100a00 */
[----:B-----5:R-:W-:Y:S01]  /*2bf0*/  SHF.L.U32 R13, R13, 0x1f, RZ ;  /* 0x0000001f0d0d7819 */ /* 0x020fe200000006ff */
[----:B------:R-:W-:Y:S01]  /*2c00*/  BSSY B0, `(.L_x_11095) ;  /* 0x0000006000007945 */ /* 0x000fe20003800000 */
[----:B--2---:R-:W-:-:S05]  /*2c10*/  MOV R9, R8 ;  /* 0x0000000800097202 */ /* 0x004fca0000000f00 */
[----:B------:R-:W-:-:S04]  /*2c20*/  IMAD R12, R12, 0x8, R9 ;  /* 0x000000080c0c7824 */ /* 0x000fc800078e0209 */
[----:B------:R0:W1:Y:S01]  /*2c30*/  SYNCS.PHASECHK.TRANS64.TRYWAIT P0, [R12+URZ], R13 ;  /* 0x0000000d0c0075a7 */ /* 0x000062000800017f */
[----:B------:R-:W-:Y:S05]  /*2c40*/  @!P1 BRA `(.L_x_11096) ;  /* 0x0000000000049947 */ /* 0x000fea0003800000 */
[----:B------:R-:W-:Y:S01]  /*2c50*/  BPT.TRAP 0x1 ;  /* 0x000000040000795c */ /* 0x000fe20000300000 */
.L_x_11096:
[----:B------:R-:W-:Y:S05]  /*2c60*/  BSYNC B0 ;  /* 0x0000000000007941 */ /* 0x000fea0003800000 */
.L_x_11095:
[----:B------:R-:W-:Y:S04]  /*2c70*/  BSSY B0, `(.L_x_11097) ;  /* 0x0000004000007945 */ /* 0x000fe80003800000 */
[----:B-1----:R-:W-:Y:S05]  /*2c80*/  @P0 BRA `(.L_x_11098) ;  /* 0x0000000000080947 */ /* 0x002fea0003800000 */
[----:B------:R-:W1:Y:S02]  /*2c90*/  SYNCS.PHASECHK.TRANS64.TRYWAIT P0, [R12+URZ], R13 ;  /* 0x0000000d0c0075a7 */ /* 0x000e64000800017f */
[----:B-1----:R-:W-:Y:S05]  /*2ca0*/  @!P0 BRA `(.L_x_11099) ;  /* 0x0000024000888947 */ /* 0x002fea0003800000 */
.L_x_11098:
[----:B------:R-:W-:Y:S05]  /*2cb0*/  BSYNC B0 ;  /* 0x0000000000007941 */ /* 0x000fea0003800000 */
.L_x_11097:
[----:B01----:R-:W2:Y:S04]  /*2cc0*/  LDL R13, [R1+0x210] ;  /* 0x00021000010d7983 */ /* 0x003ea80000100800 */
[----:B------:R-:W2:Y:S01]  /*2cd0*/  LDL.64 R8, [R1+0xa0] ;  /* 0x0000a00001087983 */ /* 0x000ea20000100a00 */
[----:B------:R-:W-:Y:S05]  /*2ce0*/  WARPSYNC.ALL ;  /* 0x0000000000007948 */ /* 0x000fea0003800000 */
[----:B------:R-:W3:Y:S04]  /*2cf0*/  LDL.64 R24, [R1+0x98] ;  /* 0x0000980001187983 */ /* 0x000ee80000100a00 */
[----:B------:R-:W4:Y:S04]  /*2d00*/  LDL.64 R10, [R1+0x98] ;  /* 0x00009800010a7983 */ /* 0x000f280000100a00 */
[----:B------:R-:W5:Y:S01]  /*2d10*/  LDL.64 R14, [R1+0x98] ;  /* 0x00009800010e7983 */ /* 0x000f620000100a00 */
[----:B--2---:R-:W-:-:S03]  /*2d20*/  IMAD R8, R13, 0x300, R8 ;  /* 0x000003000d087824 */ /* 0x004fc600078e0208 */
[----:B------:R-:W2:Y:S01]  /*2d30*/  LDL.64 R20, [R1+0x98] ;  /* 0x0000980001147983 */ /* 0x000ea20000100a00 */
[----:B------:R-:W-:Y:S02]  /*2d40*/  R2UR UR7, R9 ;  /* 0x00000000090772ca */ /* 0x000fe400000e0000 */
[C---:B------:R-:W-:Y:S01]  /*2d50*/  R2UR UR6, R8.reuse ;  /* 0x00000000080672ca */ /* 0x040fe200000e0000 */
[----:B------:R-:W2:Y:S01]  /*2d60*/  LDL R19, [R1+0x21c] ;  /* 0x00021c0001137983 */ /* 0x000ea20000100800 */
[----:B------:R-:W-:Y:S01]  /*2d70*/  VIADD R12, R8, 0x2 ;  /* 0x00000002080c7836 */ /* 0x000fe20000000000 */
[----:B------:R-:W-:Y:S01]  /*2d80*/  BSSY B0, `(.L_x_11100) ;  /* 0x000002e000007945 */ /* 0x000fe20003800000 */
[----:B------:R-:W-:Y:S01]  /*2d90*/  IMAD.MOV.U32 R13, RZ, RZ, R9 ;  /* 0x000000ffff0d7224 */ /* 0x000fe200078e0009 */
[----:B------:R0:W-:Y:S01]  /*2da0*/  STL [R1+0x80], RZ ;  /* 0x000080ff01007387 */ /* 0x0001e20000100800 */
[----:B---3--:R-:W-:Y:S02]  /*2db0*/  R2UR UR4, R24 ;  /* 0x00000000180472ca */ /* 0x008fe400000e0000 */
[----:B------:R-:W-:-:S02]  /*2dc0*/  R2UR UR5, R25 ;  /* 0x00000000190572ca */ /* 0x000fc400000e0000 */
[----:B------:R-:W-:Y:S01]  /*2dd0*/  WARPGROUP.ARRIVE ;  /* 0x00000000000079c5 */ /* 0x000fe20000000000 */
[----:B----4-:R-:W-:Y:S02]  /*2de0*/  VIADD R10, R10, 0x2 ;  /* 0x000000020a0a7836 */ /* 0x010fe40000000000 */
[----:B-----5:R-:W-:Y:S02]  /*2df0*/  VIADD R14, R14, 0x4 ;  /* 0x000000040e0e7836 */ /* 0x020fe40000000000 */
[----:B--2---:R-:W-:-:S06]  /*2e00*/  VIADD R20, R20, 0x6 ;  /* 0x0000000614147836 */ /* 0x004fcc0000000000 */
[----:B------:R-:W-:Y:S01]  /*2e10*/  HGMMA.64x96x16.F32 R24, gdesc[UR4], RZ, !UPT, gsb0 ;  /* 0x01600000041879f0 */ /* 0x000fe2000c0008ff */
[----:B------:R-:W-:Y:S02]  /*2e20*/  R2UR UR6, R12 ;  /* 0x000000000c0672ca */ /* 0x000fe400000e0000 */
[----:B------:R-:W-:Y:S02]  /*2e30*/  R2UR UR7, R13 ;  /* 0x000000000d0772ca */ /* 0x000fe400000e0000 */
[----:B------:R-:W-:Y:S01]  /*2e40*/  R2UR UR4, R10 ;  /* 0x000000000a0472ca */ /* 0x000fe200000e0000 */
[C---:B------:R-:W-:Y:S01]  /*2e50*/  VIADD R10, R8.reuse, 0x4 ;  /* 0x00000004080a7836 */ /* 0x040fe20000000000 */
[----:B------:R-:W-:Y:S01]  /*2e60*/  R2UR UR5, R11 ;  /* 0x000000000b0572ca */ /* 0x000fe200000e0000 */
[----:B------:R-:W-:Y:S01]  /*2e70*/  IMAD.MOV.U32 R11, RZ, RZ, R9 ;  /* 0x000000ffff0b7224 */ /* 0x000fe200078e0009 */
[----:B------:R-:W-:Y:S01]  /*2e80*/  LEA.HI R0, R19, R19, RZ, 0x1 ;  /* 0x0000001313007211 */ /* 0x000fe200078f08ff */
[----:B------:R-:W-:Y:S01]  /*2e90*/  VIADD R8, R8, 0x6 ;  /* 0x0000000608087836 */ /* 0x000fe20000000000 */
[----:B------:R-:W-:-:S02]  /*2ea0*/  WARPGROUP.DEPBAR.LE gsb0, 0x0 ;  /* 0x00008000000079c5 */ /* 0x000fc40000010000 */
[----:B------:R-:W-:-:S07]  /*2eb0*/  WARPGROUP.ARRIVE ;  /* 0x00000000000079c5 */ /* 0x000fce0000000000 */
        /* <DEDUP_REMOVED lines=8> */
[----:B------:R-:W-:Y:S02]  /*2f40*/  R2UR UR6, R8 ;  /* 0x00000000080672ca */ /* 0x000fe400000e0000 */
[----:B------:R-:W-:Y:S02]  /*2f50*/  R2UR UR7, R9 ;  /* 0x00000000090772ca */ /* 0x000fe400000e0000 */
[----:B------:R-:W-:Y:S02]  /*2f60*/  R2UR UR4, R20 ;  /* 0x00000000140472ca */ /* 0x000fe400000e0000 */
[----:B------:R-:W-:Y:S02]  /*2f70*/  R2UR UR5, R21 ;  /* 0x00000000150572ca */ /* 0x000fe400000e0000 */
[----:B------:R-:W-:Y:S01]  /*2f80*/  LOP3.LUT R8, R0, 0xfffffffe, RZ, 0xc0, !PT ;  /* 0xfffffffe00087812 */ /* 0x000fe200078ec0ff */
[----:B------:R-:W-:-:S04]  /*2f90*/  IMAD.MOV.U32 R0, RZ, RZ, 0x1 ;  /* 0x00000001ff007424 */ /* 0x000fc800078e00ff */
[----:B------:R-:W-:Y:S01]  /*2fa0*/  IMAD.IADD R8, R19, 0x1, -R8 ;  /* 0x0000000113087824 */ /* 0x000fe200078e0a08 */
[----:B------:R0:W-:Y:S04]  /*2fb0*/  STL [R1+0x80], R0 ;  /* 0x0000800001007387 */ /* 0x0001e80000100800 */
[----:B------:R-:W-:Y:S01]  /*2fc0*/  SHF.L.U32 R8, R8, 0x1f, RZ ;  /* 0x0000001f08087819 */ /* 0x000fe200000006ff */
[----:B------:R0:W-:Y:S04]  /*2fd0*/  STL [R1+0x80], R0 ;  /* 0x0000800001007387 */ /* 0x0001e80000100800 */
[----:B------:R0:W-:Y:S04]  /*2fe0*/  STL [R1+0x80], R0 ;  /* 0x0000800001007387 */ /* 0x0001e80000100800 */
[----:B------:R0:W-:Y:S01]  /*2ff0*/  STL [R1+0x80], R0 ;  /* 0x0000800001007387 */ /* 0x0001e20000100800 */
[----:B------:R-:W-:-:S02]  /*3000*/  WARPGROUP.DEPBAR.LE gsb0, 0x0 ;  /* 0x00008000000079c5 */ /* 0x000fc40000010000 */
[----:B------:R-:W-:-:S06]  /*3010*/  WARPGROUP.ARRIVE ;  /* 0x00000000000079c5 */ /* 0x000fcc0000000000 */
[----:B------:R-:W-:Y:S03]  /*3020*/  HGMMA.64x96x16.F32 R24, gdesc[UR4], R24, gsb0 ;  /* 0x01600000041879f0 */ /* 0x000fe60008000818 */
[----:B------:R-:W-:Y:S02]  /*3030*/  WARPGROUP.DEPBAR.LE gsb0, 0x0 ;  /* 0x00008000000079c5 */ /* 0x000fe40000010000 */
[----:B------:R-:W1:Y:S02]  /*3040*/  SYNCS.PHASECHK.TRANS64.TRYWAIT P0, [UR44+0x32410], R8 ;  /* 0x03241008ff0075a7 */ /* 0x000e64000800016c */
[----:B01----:R-:W-:Y:S05]  /*3050*/  @!P0 BRA `(.L_x_11101) ;  /* 0x0000023c00b08947 */ /* 0x003fea0003800000 */
.L_x_11320:
[----:B------:R-:W-:Y:S05]  /*3060*/  BSYNC B0 ;  /* 0x0000000000007941 */ /* 0x000fea0003800000 */
.L_x_11100:
[----:B------:R-:W2:Y:S04]  /*3070*/  LDL R10, [R1+0x54] ;  /* 0x00005400010a7983 */ /* 0x000ea80000100800 */
[----:B0-----:R0:W5:Y:S01]  /*3080*/  LDL.64 R8, [R1+0x210] ;  /* 0x0002100001087983 */ /* 0x0011620000100a00 */
[----:B------:R-:W-:Y:S01]  /*3090*/  BSSY B0, `(.L_x_11102) ;  /* 0x0000005000007945 */ /* 0x000fe20003800000 */
[----:B--2---:R-:W-:-:S04]  /*30a0*/  LOP3.LUT R10, R10, 0x1, RZ, 0xfc, !PT ;  /* 0x000000010a0a7812 */ /* 0x004fc800078efcff */
[----:B------:R-:W-:-:S13]  /*30b0*/  ISETP.NE.AND P1, PT, R10, 0x3, PT ;  /* 0x000000030a00780c */ /* 0x000fda0003f25270 */
[----:B0-----:R-:W-:Y:S05]  /*30c0*/  @!P1 BRA `(.L_x_11103) ;  /* 0x0000000000049947 */ /* 0x001fea0003800000 */
[----:B------:R-:W-:Y:S01]  /*30d0*/  BPT.TRAP 0x1 ;  /* 0x000000040000795c */ /* 0x000fe20000300000 */
.L_x_11103:
[----:B------:R-:W-:Y:S05]  /*30e0*/  BSYNC B0 ;  /* 0x0000000000007941 */ /* 0x000fea0003800000 */
.L_x_11102:
        /* <DEDUP_REMOVED lines=8> */
.L_x_11105:
[----:B------:R-:W-:Y:S05]  /*3170*/  BSYNC B0 ;  /* 0x0000000000007941 */ /* 0x000fea0003800000 */
.L_x_11104:
[----:B------:R-:W-:Y:S04]  /*3180*/  BSSY B0, `(.L_x_11106) ;  /* 0x0000004000007945 */ /* 0x000fe80003800000 */
[----:B-1----:R-:W-:Y:S05]  /*3190*/  @P0 BRA `(.L_x_11107) ;  /* 0x0000000000080947 */ /* 0x002fea0003800000 */
[----:B------:R-:W1:Y:S02]  /*31a0*/  SYNCS.PHASECHK.TRANS64.TRYWAIT P0, [R8+URZ], R9 ;  /* 0x00000009080075a7 */ /* 0x000e64000800017f */
[----:B-1----:R-:W-:Y:S05]  /*31b0*/  @!P0 BRA `(.L_x_11108) ;  /* 0x0000023c00708947 */ /* 0x002fea0003800000 */
.L_x_11107:
[----:B------:R-:W-:Y:S05]  /*31c0*/  BSYNC B0 ;  /* 0x0000000000007941 */ /* 0x000fea0003800000 */
.L_x_11106:
[----:B------:R-:W2:Y:S04]  /*31d0*/  LDL R13, [R1+0x210] ;  /* 0x00021000010d7983 */ /* 0x000ea80000100800 */
[----:B01----:R-:W2:Y:S04]  /*31e0*/  LDL.64 R8, [R1+0x118] ;  /* 0x0001180001087983 */ /* 0x003ea80000100a00 */
[----:B------:R-:W3:Y:S04]  /*31f0*/  LDL R12, [R1+0x90] ;  /* 0x00009000010c7983 */ /* 0x000ee80000100800 */
[----:B------:R-:W4:Y:S04]  /*3200*/  LDL.64 R10, [R1+0x110] ;  /* 0x00011000010a7983 */ /* 0x000f280000100a00 */
[----:B------:R-:W5:Y:S04]  /*3210*/  LDL.64 R14, [R1+0x110] ;  /* 0x00011000010e7983 */ /* 0x000f680000100a00 */
[----:B------:R-:W5:Y:S04]  /*3220*/  LDL.64 R20, [R1+0x110] ;  /* 0x0001100001147983 */ /* 0x000f680000100a00 */
[----:B------:R-:W5:Y:S01]  /*3230*/  LDL.64 R72, [R1+0x110] ;  /* 0x0001100001487983 */ /* 0x000f620000100a00 */
[----:B------:R-:W-:Y:S05]  /*3240*/  WARPSYNC.ALL ;  /* 0x0000000000007948 */ /* 0x000fea0003800000 */
[----:B------:R-:W-:Y:S01]  /*3250*/  WARPGROUP.ARRIVE ;  /* 0x00000000000079c5 */ /* 0x000fe20000000000 */
[----:B--2---:R-:W-:Y:S01]  /*3260*/  IMAD R8, R13, 0xc00, R8 ;  /* 0x00000c000d087824 */ /* 0x004fe200078e0208 */
[----:B------:R-:W-:-:S02]  /*3270*/  R2UR UR7, R9 ;  /* 0x00000000090772ca */ /* 0x000fc400000e0000 */
[----:B---3--:R-:W-:Y:S02]  /*3280*/  ISETP.NE.U32.AND P0, PT, R12, RZ, PT ;  /* 0x000000ff0c00720c */ /* 0x008fe40003f05070 */
[----:B------:R-:W-:Y:S01]  /*3290*/  R2UR UR6, R8 ;  /* 0x00000000080672ca */ /* 0x000fe200000e0000 */
[----:B------:R-:W2:Y:S01]  /*32a0*/  LDL.64 R12, [R1+0x110] ;  /* 0x00011000010c7983 */ /* 0x000ea20000100a00 */
[----:B----4-:R-:W-:Y:S02]  /*32b0*/  R2UR UR4, R10 ;  /* 0x000000000a0472ca */ /* 0x010fe400000e0000 */
[----:B------:R-:W-:-:S07]  /*32c0*/  R2UR UR5, R11 ;  /* 0x000000000b0572ca */ /* 0x000fce00000e0000 */
[----:B------:R-:W-:-:S06]  /*32d0*/  VOTEU.ANY UP0, P0 ;  /* 0x00000000003f7886 */ /* 0x000fcc0000000100 */
[----:B------:R-:W-:Y:S01]  /*32e0*/  HGMMA.64x96x16.F32 R24, gdesc[UR4], R24, UP0, gsb0 ;  /* 0x01600000041879f0 */ /* 0x000fe2000b800818 */
[----:B-----5:R-:W-:Y:S02]  /*32f0*/  VIADD R14, R14, 0x2 ;  /* 0x000000020e0e7836 */ /* 0x020fe40000000000 */
[----:B------:R-:W-:Y:S02]  /*3300*/  VIADD R10, R8, 0x2 ;  /* 0x00000002080a7836 */ /* 0x000fe40000000000 */
[----:B------:R-:W-:Y:S01]  /*3310*/  IMAD.MOV.U32 R11, RZ, RZ, R9 ;  /* 0x000000ffff0b7224 */ /* 0x000fe200078e0009 */
[----:B------:R-:W-:Y:S02]  /*3320*/  R2UR UR4, R14 ;  /* 0x000000000e0472ca */ /* 0x000fe400000e0000 */
[----:B------:R-:W-:Y:S02]  /*3330*/  R2UR UR6, R10 ;  /* 0x000000000a0672ca */ /* 0x000fe400000e0000 */
[----:B------:R-:W-:-:S02]  /*3340*/  R2UR UR7, R11 ;  /* 0x000000000b0772ca */ /* 0x000fc400000e0000 */
[----:B------:R-:W-:Y:S02]  /*3350*/  R2UR UR5, R15 ;  /* 0x000000000f0572ca */ /* 0x000fe400000e0000 */
[----:B------:R-:W3:Y:S01]  /*3360*/  LDL.64 R14, [R1+0x110] ;  /* 0x00011000010e7983 */ /* 0x000ee20000100a00 */
[----:B------:R-:W-:Y:S02]  /*3370*/  WARPGROUP.DEPBAR.LE gsb0, 0x0 ;  /* 0x00008000000079c5 */ /* 0x000fe40000010000 */
[----:B------:R-:W-:-:S08]  /*3380*/  WARPGROUP.ARRIVE ;  /* 0x00000000000079c5 */ /* 0x000fd00000000000 */
[----:B------:R-:W-:Y:S01]  /*3390*/  HGMMA.64x96x16.F32 R24, gdesc[UR4], R24, gsb0 ;  /* 0x01600000041879f0 */ /* 0x000fe20008000818 */
[----:B------:R-:W-:Y:S02]  /*33a0*/  VIADD R20, R20, 0x4 ;  /* 0x0000000414147836 */ /* 0x000fe40000000000 */
[----:B------:R-:W-:Y:S02]  /*33b0*/  VIADD R10, R8, 0x4 ;  /* 0x00000004080a7836 */ /* 0x000fe40000000000 */
[----:B------:R-:W-:Y:S01]  /*33c0*/  IMAD.MOV.U32 R11, RZ, RZ, R9 ;  /* 0x000000ffff0b7224 */ /* 0x000fe200078e0009 */
[----:B------:R-:W-:Y:S02]  /*33d0*/  R2UR UR4, R20 ;  /* 0x00000000140472ca */ /* 0x000fe400000e0000 */
[----:B------:R-:W-:Y:S02]  /*33e0*/  R2UR UR6, R10 ;  /* 0x000000000a0672ca */ /* 0x000fe400000e0000 */
[----:B------:R-:W-:-:S02]  /*33f0*/  R2UR UR7, R11 ;  /* 0x000000000b0772ca */ /* 0x000fc400000e0000 */
[----:B------:R-:W-:Y:S02]  /*3400*/  R2UR UR5, R21 ;  /* 0x00000000150572ca */ /* 0x000fe400000e0000 */
[----:B------:R-:W4:Y:S01]  /*3410*/  LDL.64 R20, [R1+0x110] ;  /* 0x0001100001147983 */ /* 0x000f220000100a00 */
        /* <DEDUP_REMOVED lines=10> */
[----:B------:R-:W5:Y:S01]  /*34c0*/  LDL.64 R72, [R1+0x110] ;  /* 0x0001100001487983 */ /* 0x000f620000100a00 */
[----:B------:R-:W-:Y:S02]  /*34d0*/  WARPGROUP.DEPBAR.LE gsb0, 0x0 ;  /* 0x00008000000079c5 */ /* 0x000fe40000010000 */
[----:B------:R-:W-:-:S08]  /*34e0*/  WARPGROUP.ARRIVE ;  /* 0x00000000000079c5 */ /* 0x000fd00000000000 */
[----:B------:R-:W-:Y:S01]  /*34f0*/  HGMMA.64x96x16.F32 R24, gdesc[UR4], R24, gsb0 ;  /* 0x01600000041879f0 */ /* 0x000fe20008000818 */
[----:B--2---:R-:W-:Y:S02]  /*3500*/  VIADD R12, R12, 0x400 ;  /* 0x000004000c0c7836 */ /* 0x004fe40000000000 */
[----:B------:R-:W-:Y:S02]  /*3510*/  VIADD R10, R8, 0x300 ;  /* 0x00000300080a7836 */ /* 0x000fe40000000000 */
[----:B------:R-:W-:Y:S01]  /*3520*/  IMAD.MOV.U32 R11, RZ, RZ, R9 ;  /* 0x000000ffff0b7224 */ /* 0x000fe200078e0009 */
[----:B------:R-:W-:Y:S02]  /*3530*/  R2UR UR4, R12 ;  /* 0x000000000c0472ca */ /* 0x000fe400000e0000 */
[----:B------:R-:W-:Y:S02]  /*3540*/  R2UR UR6, R10 ;  /* 0x000000000a0672ca */ /* 0x000fe400000e0000 */
[----:B------:R-:W-:-:S02]  /*3550*/  R2UR UR7, R11 ;  /* 0x000000000b0772ca */ /* 0x000fc400000e0000 */
[----:B------:R-:W-:Y:S02]  /*3560*/  R2UR UR5, R13 ;  /* 0x000000000d0572ca */ /* 0x000fe400000e0000 */
[----:B------:R-:W2:Y:S01]  /*3570*/  LDL.64 R12, [R1+0x110] ;  /* 0x00011000010c7983 */ /* 0x000ea20000100a00 */
[----:B------:R-:W-:Y:S02]  /*3580*/  WARPGROUP.DEPBAR.LE gsb0, 0x0 ;  /* 0x00008000000079c5 */ /* 0x000fe40000010000 */
[----:B------:R-:W-:-:S08]  /*3590*/  WARPGROUP.ARRIVE ;  /* 0x00000000000079c5 */ /* 0x000fd00000000000 */
[----:B------:R-:W-:Y:S01]  /*35a0*/  HGMMA.64x96x16.F32 R24, gdesc[UR4], R24, gsb0 ;  /* 0x01600000041879f0 */ /* 0x000fe20008000818 */
[----:B---3--:R-:W-:Y:S02]  /*35b0*/  VIADD R14, R14, 0x402 ;  /* 0x000004020e0e7836 */ /* 0x008fe40000000000 */
        /* <DEDUP_REMOVED lines=10> */
[----:B----4-:R-:W-:Y:S02]  /*3660*/  VIADD R20, R20, 0x404 ;  /* 0x0000040414147836 */ /* 0x010fe40000000000 */
        /* <DEDUP_REMOVED lines=10> */
[----:B-----5:R-:W-:Y:S02]  /*3710*/  VIADD R72, R72, 0x406 ;  /* 0x0000040648487836 */ /* 0x020fe40000000000 */
        /* <DEDUP_REMOVED lines=60> */
[----:B------:R-:W-:Y:S01]  /*3ae0*/  R2UR UR5, R13 ;  /* 0x000000000d0572ca */ /* 0x000fe200000e0000 */
[----:B------:R-:W0:Y:S01]  /*3af0*/  S2R R19, SR_TID.X ;  /* 0x0000000000137919 */ /* 0x000e220000002100 */
[----:B---3--:R-:W-:Y:S01]  /*3b00*/  VIADD R14, R14, 0xc02 ;  /* 0x00000c020e0e7836 */ /* 0x008fe20000000000 */
[----:B------:R-:W-:Y:S02]  /*3b10*/  WARPGROUP.DEPBAR.LE gsb0, 0x0 ;  /* 0x00008000000079c5 */ /* 0x000fe40000010000 */
[----:B------:R-:W-:-:S08]  /*3b20*/  WARPGROUP.ARRIVE ;  /* 0x00000000000079c5 */ /* 0x000fd00000000000 */
[----:B------:R-:W-:Y:S01]  /*3b30*/  HGMMA.64x96x16.F32 R24, gdesc[UR4], R24, gsb0 ;  /* 0x01600000041879f0 */ /* 0x000fe20008000818 */
[----:B0-----:R-:W-:-:S04]  /*3b40*/  LOP3.LUT R19, R19, 0x7f, RZ, 0xc0, !PT ;  /* 0x0000007f13137812 */ /* 0x001fc800078ec0ff */
[----:B------:R-:W-:Y:S01]  /*3b50*/  ISETP.NE.AND P0, PT, R19, RZ, PT ;  /* 0x000000ff1300720c */ /* 0x000fe20003f05270 */
[----:B------:R-:W-:Y:S02]  /*3b60*/  VIADD R10, R8, 0x902 ;  /* 0x00000902080a7836 */ /* 0x000fe40000000000 */
[----:B------:R-:W-:Y:S01]  /*3b70*/  IMAD.MOV.U32 R11, RZ, RZ, R9 ;  /* 0x000000ffff0b7224 */ /* 0x000fe200078e0009 */
[----:B------:R-:W-:-:S09]  /*3b80*/  R2UR UR4, R14 ;  /* 0x000000000e0472ca */ /* 0x000fd200000e0000 */
[----:B------:R-:W2:Y:S04]  /*3b90*/  @!P0 LDL.64 R74, [R1+0x30] ;  /* 0x00003000014a8983 */ /* 0x000ea80000100a00 */
[----:B------:R-:W3:Y:S01]  /*3ba0*/  @!P0 LDL R19, [R1+0x210] ;  /* 0x0002100001138983 */ /* 0x000ee20000100800 */
[----:B------:R-:W-:Y:S02]  /*3bb0*/  R2UR UR6, R10 ;  /* 0x000000000a0672ca */ /* 0x000fe400000e0000 */
[----:B------:R-:W-:Y:S02]  /*3bc0*/  R2UR UR7, R11 ;  /* 0x000000000b0772ca */ /* 0x000fe400000e0000 */
[----:B------:R-:W-:Y:S01]  /*3bd0*/  R2UR UR5, R15 ;  /* 0x000000000f0572ca */ /* 0x000fe200000e0000 */
[----:B------:R-:W-:-:S02]  /*3be0*/  WARPGROUP.DEPBAR.LE gsb0, 0x0 ;  /* 0x00008000000079c5 */ /* 0x000fc40000010000 */
[----:B------:R-:W-:-:S10]  /*3bf0*/  WARPGROUP.ARRIVE ;  /* 0x00000000000079c5 */ /* 0x000fd40000000000 */
[----:B------:R-:W-:Y:S01]  /*3c00*/  HGMMA.64x96x16.F32 R24, gdesc[UR4], R24, gsb0 ;  /* 0x01600000041879f0 */ /* 0x000fe20008000818 */
[----:B----4-:R-:W-:Y:S02]  /*3c10*/  VIADD R20, R20, 0xc04 ;  /* 0x00000c0414147836 */ /* 0x010fe40000000000 */
[----:B------:R-:W-:Y:S02]  /*3c20*/  VIADD R10, R8, 0x904 ;  /* 0x00000904080a7836 */ /* 0x000fe40000000000 */
[----:B------:R-:W-:Y:S01]  /*3c30*/  IMAD.MOV.U32 R11, RZ, RZ, R9 ;  /* 0x000000ffff0b7224 */ /* 0x000fe200078e0009 */
[----:B------:R-:W-:Y:S02]  /*3c40*/  R2UR UR4, R20 ;  /* 0x00000000140472ca */ /* 0x000fe400000e0000 */
[----:B------:R-:W-:Y:S02]  /*3c50*/  R2UR UR6, R10 ;  /* 0x000000000a0672ca */ /* 0x000fe400000e0000 */
[----:B------:R-:W-:-:S02]  /*3c60*/  R2UR UR7, R11 ;  /* 0x000000000b0772ca */ /* 0x000fc400000e0000 */
[----:B------:R-:W-:Y:S01]  /*3c70*/  R2UR UR5, R21 ;  /* 0x00000000150572ca */ /* 0x000fe200000e0000 */
[----:B------:R-:W-:Y:S01]  /*3c80*/  VIADD R8, R8, 0x906 ;  /* 0x0000090608087836 */ /* 0x000fe20000000000 */
[----:B------:R-:W-:Y:S02]  /*3c90*/  WARPGROUP.DEPBAR.LE gsb0, 0x0 ;  /* 0x00008000000079c5 */ /* 0x000fe40000010000 */
[----:B------:R-:W-:-:S09]  /*3ca0*/  WARPGROUP.ARRIVE ;  /* 0x00000000000079c5 */ /* 0x000fd20000000000 */
[----:B------:R-:W-:Y:S01]  /*3cb0*/  HGMMA.64x96x16.F32 R24, gdesc[UR4], R24, gsb0 ;  /* 0x01600000041879f0 */ /* 0x000fe20008000818 */
[----:B-----5:R-:W-:Y:S01]  /*3cc0*/  VIADD R72, R72, 0xc06 ;  /* 0x00000c0648487836 */ /* 0x020fe20000000000 */
[----:B------:R-:W-:Y:S02]  /*3cd0*/  R2UR UR6, R8 ;  /* 0x00000000080672ca */ /* 0x000fe400000e0000 */
[----:B------:R-:W-:Y:S02]  /*3ce0*/  R2UR UR7, R9 ;  /* 0x00000000090772ca */ /* 0x000fe400000e0000 */
[----:B------:R-:W-:Y:S02]  /*3cf0*/  R2UR UR4, R72 ;  /* 0x00000000480472ca */ /* 0x000fe400000e0000 */
[----:B------:R-:W-:Y:S01]  /*3d00*/  R2UR UR5, R73 ;  /* 0x00000000490572ca */ /* 0x000fe200000e0000 */
[----:B------:R-:W-:Y:S04]  /*3d10*/  STL [R1+0x90], R0 ;  /* 0x0000900001007387 */ /* 0x000fe80000100800 */
[----:B------:R-:W-:Y:S01]  /*3d20*/  STL [R1+0x90], R0 ;  /* 0x0000900001007387 */ /* 0x000fe20000100800 */
[----:B------:R-:W-:-:S02]  /*3d30*/  WARPGROUP.DEPBAR.LE gsb0, 0x0 ;  /* 0x00008000000079c5 */ /* 0x000fc40000010000 */
[----:B------:R-:W-:-:S06]  /*3d40*/  WARPGROUP.ARRIVE ;  /* 0x00000000000079c5 */ /* 0x000fcc0000000000 */
[----:B------:R-:W-:Y:S01]  /*3d50*/  HGMMA.64x96x16.F32 R24, gdesc[UR4], R24, gsb0 ;  /* 0x01600000041879f0 */ /* 0x000fe20008000818 */
[----:B--2---:R-:W-:Y:S01]  /*3d60*/  @!P0 MOV R74, R74 ;  /* 0x0000004a004a8202 */ /* 0x004fe20000000f00 */
[----:B------:R-:W-:Y:S04]  /*3d70*/  STL [R1+0x90], R0 ;  /* 0x0000900001007387 */ /* 0x000fe80000100800 */
[----:B------:R-:W-:Y:S01]  /*3d80*/  STL [R1+0x90], R0 ;  /* 0x0000900001007387 */ /* 0x000fe20000100800 */
[----:B---3--:R-:W-:-:S03]  /*3d90*/  @!P0 IMAD R19, R19, 0x8, R74 ;  /* 0x0000000813138824 */ /* 0x008fc600078e024a */
[----:B------:R-:W-:Y:S04]  /*3da0*/  STL [R1+0x90], R0 ;  /* 0x0000900001007387 */ /* 0x000fe80000100800 */
[----:B------:R-:W-:Y:S04]  /*3db0*/  STL [R1+0x90], R0 ;  /* 0x0000900001007387 */ /* 0x000fe80000100800 */
[----:B------:R-:W-:Y:S04]  /*3dc0*/  STL [R1+0x90], R0 ;  /* 0x0000900001007387 */ /* 0x000fe80000100800 */
[----:B------:R-:W-:Y:S04]  /*3dd0*/  STL [R1+0x90], R0 ;  /* 0x0000900001007387 */ /* 0x000fe80000100800 */
[----:B------:R-:W-:Y:S01]  /*3de0*/  STL [R1+0x90], R0 ;  /* 0x0000900001007387 */ /* 0x000fe20000100800 */
[----:B------:R-:W-:-:S03]  /*3df0*/  @!P0 PRMT R8, RZ, 0x654, R19 ;  /* 0x00000654ff088816 */ /* 0x000fc60000000013 */
[----:B------:R-:W-:Y:S04]  /*3e00*/  STL [R1+0x90], R0 ;  /* 0x0000900001007387 */ /* 0x000fe80000100800 */
[----:B------:R-:W-:Y:S04]  /*3e10*/  STL [R1+0x90], R0 ;  /* 0x0000900001007387 */ /* 0x000fe80000100800 */
[----:B------:R-:W-:Y:S04]  /*3e20*/  STL [R1+0x90], R0 ;  /* 0x0000900001007387 */ /* 0x000fe80000100800 */
[----:B------:R-:W-:Y:S04]  /*3e30*/  STL [R1+0x90], R0 ;  /* 0x0000900001007387 */ /* 0x000fe80000100800 */
[----:B------:R-:W-:Y:S04]  /*3e40*/  STL [R1+0x90], R0 ;  /* 0x0000900001007387 */ /* 0x000fe80000100800 */
[----:B------:R-:W-:Y:S04]  /*3e50*/  STL [R1+0x90], R0 ;  /* 0x0000900001007387 */ /* 0x000fe80000100800 */
[----:B------:R-:W-:Y:S01]  /*3e60*/  STL [R1+0x90], R0 ;  /* 0x0000900001007387 */ /* 0x000fe20000100800 */
[----:B------:R-:W-:-:S02]  /*3e70*/  WARPGROUP.DEPBAR.LE gsb0, 0x0 ;  /* 0x00008000000079c5 */ /* 0x000fc40000010000 */
[----:B------:R0:W-:Y:S06]  /*3e80*/  BAR.ARV R208, 0x100 ;  /* 0x000400d00000751d */ /* 0x0001ec0000002000 */
[----:B------:R1:W-:Y:S01]  /*3e90*/  @!P0 SYNCS.ARRIVE.TRANS64.RED.A1T0 RZ, [R8+URZ], RZ ;  /* 0x000000ff08ff89a7 */ /* 0x0003e2000810043f */
[----:B------:R-:W2:Y:S04]  /*3ea0*/  LDL R9, [R198+0x24] ;  /* 0x00002400c6097983 */ /* 0x000ea80000100800 */
[----:B------:R-:W3:Y:S04]  /*3eb0*/  LDL R11, [R1+0x70] ;  /* 0x00007000010b7983 */ /* 0x000ee80000100800 */
[----:B-1----:R-:W4:Y:S04]  /*3ec0*/  LDL R8, [R198] ;  /* 0x00000000c6087983 */ /* 0x002f280000100800 */
[----:B------:R-:W5:Y:S04]  /*3ed0*/  LDL R10, [R198+0x8] ;  /* 0x00000800c60a7983 */ /* 0x000f680000100800 */
[----:B------:R-:W5:Y:S04]  /*3ee0*/  LDL R21, [R198+0x18] ;  /* 0x00001800c6157983 */ /* 0x000f680000100800 */
[----:B------:R-:W5:Y:S04]  /*3ef0*/  LDL R15, [R198+0x4] ;  /* 0x00000400c60f7983 */ /* 0x000f680000100800 */
[----:B------:R-:W5:Y:S04]  /*3f00*/  LDL R19, [R198+0xc] ;  /* 0x00000c00c6137983 */ /* 0x000f680000100800 */
[----:B------:R-:W5:Y:S04]  /*3f10*/  LDL R14, [R198+0x10] ;  /* 0x00001000c60e7983 */ /* 0x000f680000100800 */
[----:B------:R-:W5:Y:S01]  /*3f20*/  LDL R20, [R198+0x14] ;  /* 0x00001400c6147983 */ /* 0x000f620000100800 */
[----:B--2---:R-:W-:-:S13]  /*3f30*/  ISETP.NE.AND P1, PT, R9, 0x1, PT ;  /* 0x000000010900780c */ /* 0x004fda0003f25270 */
[----:B------:R-:W2:Y:S04]  /*3f40*/  @P1 LDL R12, [R198+0x28] ;  /* 0x00002800c60c1983 */ /* 0x000ea80000100800 */
[----:B------:R-:W2:Y:S01]  /*3f50*/  @P1 LDL R13, [R198+0x2c] ;  /* 0x00002c00c60d1983 */ /* 0x000ea20000100800 */
[----:B----4-:R-:W-:-:S04]  /*3f60*/  SHF.R.S32.HI R9, RZ, 0x1f, R8 ;  /* 0x0000001fff097819 */ /* 0x010fc80000011408 */
[----:B------:R-:W-:-:S04]  /*3f70*/  LEA.HI R72, R9, R8, RZ, 0x7 ;  /* 0x0000000809487211 */ /* 0x000fc800078f38ff */
[----:B------:R-:W-:-:S05]  /*3f80*/  LOP3.LUT R73, R72, 0xffffff80, RZ, 0xc0, !PT ;  /* 0xffffff8048497812 */ /* 0x000fca00078ec0ff */
[----:B------:R-:W-:-:S05]  /*3f90*/  IMAD.IADD R73, R8, 0x1, -R73 ;  /* 0x0000000108497824 */ /* 0x000fca00078e0a49 */
[----:B------:R-:W-:Y:S02]  /*3fa0*/  SHF.R.S32.HI R74, RZ, 0x1f, R73 ;  /* 0x0000001fff4a7819 */ /* 0x000fe40000011449 */
[----:B------:R-:W-:Y:S02]  /*3fb0*/  LEA.HI R78, R9, R8, RZ, 0x2 ;  /* 0x00000008094e7211 */ /* 0x000fe400078f10ff */
[----:B------:R-:W-:Y:S02]  /*3fc0*/  LEA.HI R75, R74, R73, RZ, 0x2 ;  /* 0x000000494a4b7211 */ /* 0x000fe400078f10ff */
[----:B------:R-:W-:Y:S02]  /*3fd0*/  LOP3.LUT R79, R78, 0xfffffffc, RZ, 0xc0, !PT ;  /* 0xfffffffc4e4f7812 */ /* 0x000fe400078ec0ff */
[--C-:B------:R-:W-:Y:S02]  /*3fe0*/  SHF.R.S32.HI R76, RZ, 0x2, R75.reuse ;  /* 0x00000002ff4c7819 */ /* 0x100fe4000001144b */
[----:B------:R-:W-:-:S02]  /*3ff0*/  SHF.R.S32.HI R77, RZ, 0x1f, R75 ;  /* 0x0000001fff4d7819 */ /* 0x000fc4000001144b */
[----:B------:R-:W-:Y:S02]  /*4000*/  SHF.R.S32.HI R9, RZ, 0x7, R72 ;  /* 0x00000007ff097819 */ /* 0x000fe40000011448 */
[----:B------:R-:W-:Y:S02]  /*4010*/  LEA.HI R77, R77, R76, RZ, 0x3 ;  /* 0x0000004c4d4d7211 */ /* 0x000fe400078f18ff */
[----:B------:R-:W-:Y:S01]  /*4020*/  LEA.HI R74, R74, R73, RZ, 0x5 ;  /* 0x000000494a4a7211 */ /* 0x000fe200078f28ff */
[----:B------:R-:W-:Y:S01]  /*4030*/  IMAD.IADD R79, R8, 0x1, -R79 ;  /* 0x00000001084f7824 */ /* 0x000fe200078e0a4f */
[----:B------:R-:W-:Y:S02]  /*4040*/  LOP3.LUT R77, R77, 0xfffffff8, RZ, 0xc0, !PT ;  /* 0xfffffff84d4d7812 */ /* 0x000fe400078ec0ff */
[----:B------:R-:W-:Y:S02]  /*4050*/  LEA.HI R72, R72, R9, RZ, 0x1 ;  /* 0x0000000948487211 */ /* 0x000fe400078f08ff */
[----:B------:R-:W-:Y:S01]  /*4060*/  SHF.R.S32.HI R74, RZ, 0x5, R74 ;  /* 0x00000005ff4a7819 */ /* 0x000fe2000001144a */
[----:B------:R-:W-:Y:S01]  /*4070*/  IMAD.IADD R77, R76, 0x1, -R77 ;  /* 0x000000014c4d7824 */ /* 0x000fe200078e0a4d */
[----:B------:R-:W-:-:S02]  /*4080*/  LOP3.LUT R72, R72, 0x3fffffe, RZ, 0xc0, !PT ;  /* 0x03fffffe48487812 */ /* 0x000fc400078ec0ff */
[----:B------:R-:W-:Y:S01]  /*4090*/  LEA.HI R8, R79, R79, RZ, 0x1 ;  /* 0x0000004f4f087211 */ /* 0x000fe200078f08ff */
[----:B---3--:R-:W-:Y:S02]  /*40a0*/  IMAD R74, R11, 0x8, R74 ;  /* 0x000000080b4a7824 */ /* 0x008fe400078e024a */
[----:B------:R-:W-:Y:S01]  /*40b0*/  IMAD.IADD R72, R9, 0x1, -R72 ;  /* 0x0000000109487824 */ /* 0x000fe200078e0a48 */
[----:B------:R-:W-:Y:S01]  /*40c0*/  LOP3.LUT R8, R8, 0x1ffffffe, RZ, 0xc0, !PT ;  /* 0x1ffffffe08087812 */ /* 0x000fe200078ec0ff */
[----:B------:R-:W-:-:S04]  /*40d0*/  IMAD.U32 R77, R74, 0x10, R77 ;  /* 0x000000104a4d7824 */ /* 0x000fc800078e004d */
[----:B------:R-:W-:Y:S02]  /*40e0*/  IMAD.IADD R8, R79, 0x1, -R8 ;  /* 0x000000014f087824 */ /* 0x000fe400078e0a08 */
[----:B------:R-:W-:-:S04]  /*40f0*/  IMAD R77, R72, 0x40, R77 ;  /* 0x00000040484d7824 */ /* 0x000fc800078e024d */
[----:B------:R-:W-:Y:S02]  /*4100*/  IMAD R11, R8, 0x8, R77 ;  /* 0x00000008080b7824 */ /* 0x000fe400078e024d */
[----:B------:R-:W-:Y:S01]  /*4110*/  IMAD.U32 R9, RZ, RZ, UR47 ;  /* 0x0000002fff097e24 */ /* 0x000fe2000f8e00ff */
[----:B------:R-:W-:-:S03]  /*4120*/  LOP3.LUT R8, R75, 0x7ffffffc, RZ, 0xc0, !PT ;  /* 0x7ffffffc4b087812 */ /* 0x000fc600078ec0ff */
[----:B-----5:R-:W-:Y:S02]  /*4130*/  IMAD R9, R9, -0x60, R10 ;  /* 0xffffffa009097824 */ /* 0x020fe400078e020a */
[----:B------:R-:W-:Y:S01]  /*4140*/  IMAD.IADD R8, R73, 0x1, -R8 ;  /* 0x0000000149087824 */ /* 0x000fe200078e0a08 */
[----:B------:R-:W-:Y:S01]  /*4150*/  ISETP.GE.AND P2, PT, R21, 0x1, PT ;  /* 0x000000011500780c */ /* 0x000fe20003f46270 */
[----:B------:R-:W-:Y:S02]  /*4160*/  UMOV UR4, 0xffffffa0 ;  /* 0xffffffa000047882 */ /* 0x000fe40000000000 */
[----:B------:R-:W-:Y:S01]  /*4170*/  UIMAD UR4, UR47, UR4, 0x60 ;  /* 0x000000602f0474a4 */ /* 0x000fe2000f8e0204 */
[----:B------:R-:W-:Y:S05]  /*4180*/  BSSY B0, `(.L_x_11109) ;  /* 0x000002b000007945 */ /* 0x000fea0003800000 */
[----:B------:R-:W-:-:S02]  /*4190*/  IMAD.U32 R73, RZ, RZ, UR4 ;  /* 0x00000004ff497e24 */ /* 0x000fc4000f8e00ff */
[----:B------:R-:W-:Y:S02]  /*41a0*/  VIADD R20, R20, UR4 ;  /* 0x0000000414147c36 */ /* 0x000fe40008000000 */
[----:B------:R-:W-:Y:S02]  /*41b0*/  IMAD R74, R8, -0x2, R73 ;  /* 0xfffffffe084a7824 */ /* 0x000fe400078e0249 */
[----:B--2---:R-:W-:-:S05]  /*41c0*/  @P1 IMAD.HI.U32 R12, R11, R12, RZ ;  /* 0x0000000c0b0c1227 */ /* 0x004fca00078e00ff */
[----:B------:R-:W-:-:S05]  /*41d0*/  @P1 SHF.R.U32.HI R11, RZ, R13, R12 ;  /* 0x0000000dff0b1219 */ /* 0x000fca000001160c */
[----:B------:R-:W1:Y:S01]  /*41e0*/  SHFL.IDX PT, R77, R11, RZ, 0x1c1f ;  /* 0x001c1fff0b4d7589 */ /* 0x000e6200000e0000 */
[----:B------:R-:W-:-:S04]  /*41f0*/  VIADD R13, R9, 0x61 ;  /* 0x00000061090d7836 */ /* 0x000fc80000000000 */
[----:B------:R-:W-:Y:S02]  /*4200*/  IMAD R12, R8, -0x2, R13 ;  /* 0xfffffffe080c7824 */ /* 0x000fe400078e020d */
[----:B------:R-:W-:Y:S02]  /*4210*/  VIADD R9, R9, 0x60 ;  /* 0x0000006009097836 */ /* 0x000fe40000000000 */
[----:B------:R-:W-:Y:S01]  /*4220*/  IMAD.IADD R13, R12, 0x1, -R15 ;  /* 0x000000010c0d7824 */ /* 0x000fe200078e0a0f */
[----:B------:R-:W-:Y:S01]  /*4230*/  LOP3.LUT R12, RZ, R19, RZ, 0x33, !PT ;  /* 0x00000013ff0c7212 */ /* 0x000fe200078e33ff */
[----:B------:R-:W-:Y:S02]  /*4240*/  IMAD R72, R8, -0x2, R9 ;  /* 0xfffffffe08487824 */ /* 0x000fe400078e0209 */
[C---:B------:R-:W-:Y:S02]  /*4250*/  IMAD.IADD R79, R13.reuse, 0x1, R14 ;  /* 0x000000010d4f7824 */ /* 0x040fe400078e020e */
[----:B------:R-:W-:-:S03]  /*4260*/  IMAD.IADD R14, R13, 0x1, R12 ;  /* 0x000000010d0e7824 */ /* 0x000fc600078e020c */
[----:B-1----:R-:W-:Y:S01]  /*4270*/  VIADDMNMX R8, R77, R79, R72, PT ;  /* 0x0000004f4d087246 */ /* 0x002fe20003800148 */
[----:B------:R-:W-:Y:S01]  /*4280*/  IMAD.IADD R9, R14, 0x1, R77 ;  /* 0x000000010e097824 */ /* 0x000fe200078e024d */
[----:B0-----:R-:W-:Y:S06]  /*4290*/  @!P2 BRA `(.L_x_11110) ;  /* 0x000000000064a947 */ /* 0x001fec0003800000 */
[----:B------:R-:W-:Y:S01]  /*42a0*/  IADD3 R12, -R15, R10, R77 ;  /* 0x0000000a0f0c7210 */ /* 0x000fe20007ffe14d */
[----:B------:R-:W-:Y:S03]  /*42b0*/  BSSY B1, `(.L_x_11111) ;  /* 0x0000014000017945 */ /* 0x000fe60003800000 */
[----:B------:R-:W-:-:S13]  /*42c0*/  ISETP.GT.AND P1, PT, R12, -0x1, PT ;  /* 0xffffffff0c00780c */ /* 0x000fda0003f24270 */
[----:B------:R-:W-:Y:S05]  /*42d0*/  @P1 BRA `(.L_x_11112) ;  /* 0x00000000002c1947 */ /* 0x000fea0003800000 */
[----:B------:R-:W-:Y:S01]  /*42e0*/  ISETP.NE.AND P1, PT, R21, 0x1, PT ;  /* 0x000000011500780c */ /* 0x000fe20003f25270 */
[----:B------:R-:W-:Y:S01]  /*42f0*/  BSSY B2, `(.L_x_11113) ;  /* 0x0000007000027945 */ /* 0x000fe20003800000 */
[----:B------:R-:W-:-:S11]  /*4300*/  LOP3.LUT R12, RZ, R12, RZ, 0x33, !PT ;  /* 0x0000000cff0c7212 */ /* 0x000fd600078e33ff */
[----:B------:R-:W-:Y:S05]  /*4310*/  @!P1 BRA `(.L_x_11114) ;  /* 0x0000000000109947 */ /* 0x000fea0003800000 */
[----:B------:R-:W2:Y:S04]  /*4320*/  LDL R13, [R198+0x1c] ;  /* 0x00001c00c60d7983 */ /* 0x000ea80000100800 */
[----:B------:R-:W3:Y:S01]  /*4330*/  LDL R19, [R198+0x20] ;  /* 0x00002000c6137983 */ /* 0x000ee20000100800 */
[----:B--2---:R-:W-:-:S05]  /*4340*/  IMAD.HI.U32 R12, R12, R13, RZ ;  /* 0x0000000d0c0c7227 */ /* 0x004fca00078e00ff */
[----:B---3--:R-:W-:-:S07]  /*4350*/  SHF.R.U32.HI R12, RZ, R19, R12 ;  /* 0x00000013ff0c7219 */ /* 0x008fce000001160c */
.L_x_11114:
[----:B------:R-:W-:Y:S05]  /*4360*/  BSYNC B2 ;  /* 0x0000000000027941 */ /* 0x000fea0003800000 */
.L_x_11113:
[----:B------:R-:W-:Y:S01]  /*4370*/  LOP3.LUT R12, RZ, R12, RZ, 0x33, !PT ;  /* 0x0000000cff0c7212 */ /* 0x000fe200078e33ff */
[----:B------:R-:W-:Y:S06]  /*4380*/  BRA `(.L_x_11115) ;  /* 0x0000000000187947 */ /* 0x000fec0003800000 */
.L_x_11112:
[----:B------:R-:W-:-:S13]  /*4390*/  ISETP.NE.AND P1, PT, R21, 0x1, PT ;  /* 0x000000011500780c */ /* 0x000fda0003f25270 */
[----:B------:R-:W-:Y:S05]  /*43a0*/  @!P1 BRA `(.L_x_11115) ;  /* 0x0000000000109947 */ /* 0x000fea0003800000 */
[----:B------:R-:W2:Y:S04]  /*43b0*/  LDL R13, [R198+0x1c] ;  /* 0x00001c00c60d7983 */ /* 0x000ea80000100800 */
[----:B------:R-:W3:Y:S01]  /*43c0*/  LDL R19, [R198+0x20] ;  /* 0x00002000c6137983 */ /* 0x000ee20000100800 */
[----:B--2---:R-:W-:-:S05]  /*43d0*/  IMAD.HI.U32 R12, R12, R13, RZ ;  /* 0x0000000d0c0c7227 */ /* 0x004fca00078e00ff */
[----:B---3--:R-:W-:-:S07]  /*43e0*/  SHF.R.U32.HI R12, RZ, R19, R12 ;  /* 0x00000013ff0c7219 */ /* 0x008fce000001160c */
.L_x_11115:
[----:B------:R-:W-:Y:S05]  /*43f0*/  BSYNC B1 ;  /* 0x0000000000017941 */ /* 0x000fea0003800000 */
.L_x_11111:
[----:B------:R-:W-:-:S05]  /*4400*/  IMAD R12, R21, R12, R74 ;  /* 0x0000000c150c7224 */ /* 0x000fca00078e024a */
[----:B------:R-:W-:Y:S02]  /*4410*/  VIMNMX R9, R9, R12, !PT ;  /* 0x0000000c09097248 */ /* 0x000fe40007fe0100 */
[----:B------:R-:W-:-:S07]  /*4420*/  VIADDMNMX R8, R12, R21, R8, PT ;  /* 0x000000150c087246 */ /* 0x000fce0003800108 */
.L_x_11110:
[----:B------:R-:W-:Y:S05]  /*4430*/  BSYNC B0 ;  /* 0x0000000000007941 */ /* 0x000fea0003800000 */
.L_x_11109:
[C---:B------:R-:W-:Y:S01]  /*4440*/  ISETP.GE.AND P1, PT, R20.reuse, 0x2, PT ;  /* 0x000000021400780c */ /* 0x040fe20003f26270 */
[----:B------:R-:W0:Y:S01]  /*4450*/  SHFL.IDX PT, R11, R11, 0x1, 0x1c1f ;  /* 0x003c1f000b0b7f89 */ /* 0x000e2200000e0000 */
[C---:B------:R-:W-:Y:S01]  /*4460*/  ISETP.GE.AND P5, PT, R20.reuse, 0xa, PT ;  /* 0x0000000a1400780c */ /* 0x040fe20003fa6270 */
[----:B------:R-:W-:Y:S01]  /*4470*/  BSSY B0, `(.L_x_11116) ;  /* 0x000008f000007945 */ /* 0x000fe20003800000 */
[C---:B------:R-:W-:Y:S02]  /*4480*/  ISETP.GT.AND P3, PT, R9.reuse, 0x1, !P1 ;  /* 0x000000010900780c */ /* 0x040fe40004f64270 */
[----:B------:R-:W-:Y:S02]  /*4490*/  ISETP.GE.AND P2, PT, R20, 0x9, PT ;  /* 0x000000091400780c */ /* 0x000fe40003f46270 */
[----:B------:R-:W-:Y:S02]  /*44a0*/  ISETP.LT.OR P3, PT, R8, 0x2, P3 ;  /* 0x000000020800780c */ /* 0x000fe40001f61670 */
[----:B------:R-:W-:-:S02]  /*44b0*/  ISETP.GT.AND P4, PT, R9, 0x8, !P2 ;  /* 0x000000080900780c */ /* 0x000fc40005784270 */
[----:B------:R-:W-:Y:S02]  /*44c0*/  FSEL R73, R25, -INF , !P3 ;  /* 0xff80000019497808 */ /* 0x000fe40005800000 */
[----:B------:R-:W-:Y:S02]  /*44d0*/  ISETP.GT.AND P3, PT, R9, 0x9, !P5 ;  /* 0x000000090900780c */ /* 0x000fe40006f64270 */
[----:B------:R-:W-:Y:S02]  /*44e0*/  P2R R25, PR, RZ, 0x20 ;  /* 0x00000020ff197803 */ /* 0x000fe40000000000 */
        /* <DEDUP_REMOVED lines=104> */
[----:B0-----:R-:W-:-:S03]  /*4b70*/  IMAD.IADD R9, R14, 0x1, R11 ;  /* 0x000000010e097824 */ /* 0x001fc600078e020b */
[----:B------:R-:W-:Y:S02]  /*4b80*/  ISETP.LT.OR P6, PT, R8, 0x5a, P6 ;  /* 0x0000005a0800780c */ /* 0x000fe400037c1670 */
[----:B------:R-:W-:Y:S02]  /*4b90*/  VIADDMNMX R8, R11, R79, R72, PT ;  /* 0x0000004f0b087246 */ /* 0x000fe40003800148 */
[----:B------:R-:W-:Y:S02]  /*4ba0*/  FSEL R177, R69, -INF , !P6 ;  /* 0xff80000045b17808 */ /* 0x000fe40007000000 */
[----:B------:R-:W-:-:S13]  /*4bb0*/  ISETP.GE.AND P6, PT, R21, 0x1, PT ;  /* 0x000000011500780c */ /* 0x000fda0003fc6270 */
[----:B------:R-:W-:Y:S05]  /*4bc0*/  @!P6 BRA `(.L_x_11117) ;  /* 0x000000000064e947 */ /* 0x000fea0003800000 */
        /* <DEDUP_REMOVED lines=12> */
.L_x_11121:
[----:B------:R-:W-:Y:S05]  /*4c90*/  BSYNC B2 ;  /* 0x0000000000027941 */ /* 0x000fea0003800000 */
.L_x_11120:
[----:B------:R-:W-:Y:S01]  /*4ca0*/  LOP3.LUT R10, RZ, R10, RZ, 0x33, !PT ;  /* 0x0000000aff0a7212 */ /* 0x000fe200078e33ff */
[----:B------:R-:W-:Y:S06]  /*4cb0*/  BRA `(.L_x_11122) ;  /* 0x0000000000187947 */ /* 0x000fec0003800000 */
.L_x_11119:
[----:B------:R-:W-:-:S13]  /*4cc0*/  ISETP.NE.AND P6, PT, R21, 0x1, PT ;  /* 0x000000011500780c */ /* 0x000fda0003fc5270 */
[----:B------:R-:W-:Y:S05]  /*4cd0*/  @!P6 BRA `(.L_x_11122) ;  /* 0x000000000010e947 */ /* 0x000fea0003800000 */
[----:B------:R-:W2:Y:S04]  /*4ce0*/  LDL R11, [R198+0x1c] ;  /* 0x00001c00c60b7983 */ /* 0x000ea80000100800 */
[----:B------:R-:W3:Y:S01]  /*4cf0*/  LDL R13, [R198+0x20] ;  /* 0x00002000c60d7983 */ /* 0x000ee20000100800 */
[----:B--2---:R-:W-:-:S05]  /*4d00*/  IMAD.HI.U32 R10, R10, R11, RZ ;  /* 0x0000000b0a0a7227 */ /* 0x004fca00078e00ff */
[----:B---3--:R-:W-:-:S07]  /*4d10*/  SHF.R.U32.HI R10, RZ, R13, R10 ;  /* 0x0000000dff0a7219 */ /* 0x008fce000001160a */
.L_x_11122:
[----:B------:R-:W-:Y:S05]  /*4d20*/  BSYNC B1 ;  /* 0x0000000000017941 */ /* 0x000fea0003800000 */
.L_x_11118:
[----:B------:R-:W-:-:S05]  /*4d30*/  IMAD R10, R21, R10, R74 ;  /* 0x0000000a150a7224 */ /* 0x000fca00078e024a */
[----:B------:R-:W-:Y:S02]  /*4d40*/  VIADDMNMX R8, R10, R21, R8, PT ;  /* 0x000000150a087246 */ /* 0x000fe40003800108 */
[----:B------:R-:W-:-:S07]  /*4d50*/  VIMNMX R9, R9, R10, !PT ;  /* 0x0000000a09097248 */ /* 0x000fce0007fe0100 */
.L_x_11117:
[----:B------:R-:W-:Y:S05]  /*4d60*/  BSYNC B0 ;  /* 0x0000000000007941 */ /* 0x000fea0003800000 */
.L_x_11116:
[C---:B------:R-:W-:Y:S01]  /*4d70*/  ISETP.GT.AND P1, PT, R9.reuse, 0x1, !P1 ;  /* 0x000000010900780c */ /* 0x040fe20004f24270 */
[----:B------:R-:W2:Y:S01]  /*4d80*/  LDL R176, [R1+0x27c] ;  /* 0x00027c0001b07983 */ /* 0x000ea20000100800 */
[----:B------:R-:W-:Y:S02]  /*4d90*/  ISETP.GT.AND P2, PT, R9, 0x8, !P2 ;  /* 0x000000080900780c */ /* 0x000fe40005744270 */
[C---:B------:R-:W-:Y:S01]  /*4da0*/  ISETP.LT.OR P1, PT, R8.reuse, 0x2, P1 ;  /* 0x000000020800780c */ /* 0x040fe20000f21670 */
[----:B------:R-:W3:Y:S01]  /*4db0*/  LDL R15, [R1+0x288] ;  /* 0x00028800010f7983 */ /* 0x000ee20000100800 */
[----:B------:R-:W-:Y:S02]  /*4dc0*/  ISETP.LT.OR P2, PT, R8, 0x9, P2 ;  /* 0x000000090800780c */ /* 0x000fe40001741670 */
[----:B------:R-:W-:Y:S01]  /*4dd0*/  FSEL R83, R27, -INF , !P1 ;  /* 0xff8000001b537808 */ /* 0x000fe20004800000 */
[----:B------:R-:W4:Y:S01]  /*4de0*/  LDL R156, [R1+0x278] ;  /* 0x00027800019c7983 */ /* 0x000f220000100800 */
[----:B------:R-:W-:-:S02]  /*4df0*/  ISETP.NE.AND P1, PT, R25, RZ, PT ;  /* 0x000000ff1900720c */ /* 0x000fc40003f25270 */
[----:B------:R-:W-:Y:S01]  /*4e00*/  FSEL R81, R30, -INF , !P2 ;  /* 0xff8000001e517808 */ /* 0x000fe20005000000 */
[----:B------:R-:W5:Y:S01]  /*4e10*/  LDL R220, [R1+0x280] ;  /* 0x0002800001dc7983 */ /* 0x000f620000100800 */
[----:B------:R-:W-:Y:S02]  /*4e20*/  ISETP.GT.AND P1, PT, R9, 0x9, !P1 ;  /* 0x000000090900780c */ /* 0x000fe40004f24270 */
[----:B------:R-:W-:Y:S01]  /*4e30*/  ISETP.NE.AND P2, PT, R32, RZ, PT ;  /* 0x000000ff2000720c */ /* 0x000fe20003f45270 */
[----:B------:R-:W5:Y:S01]  /*4e40*/  LDL R21, [R1+0x28c] ;  /* 0x00028c0001157983 */ /* 0x000f620000100800 */
[----:B------:R-:W-:Y:S02]  /*4e50*/  ISETP.LT.OR P1, PT, R8, 0xa, P1 ;  /* 0x0000000a0800780c */ /* 0x000fe40000f21670 */
[----:B------:R-:W-:Y:S01]  /*4e60*/  ISETP.NE.AND P6, PT, R33, RZ, PT ;  /* 0x000000ff2100720c */ /* 0x000fe20003fc5270 */
[----:B------:R-:W5:Y:S01]  /*4e70*/  LDL R143, [R1+0x210] ;  /* 0x00021000018f7983 */ /* 0x000f620000100800 */
[----:B------:R-:W-:-:S02]  /*4e80*/  FSEL R79, R31, -INF , !P1 ;  /* 0xff8000001f4f7808 */ /* 0x000fc40004800000 */
[----:B------:R-:W-:Y:S01]  /*4e90*/  ISETP.NE.AND P1, PT, R28, RZ, PT ;  /* 0x000000ff1c00720c */ /* 0x000fe20003f25270 */
[----:B------:R-:W5:Y:S01]  /*4ea0*/  LDL R27, [R1+0x294] ;  /* 0x00029400011b7983 */ /* 0x000f620000100800 */
[C---:B------:R-:W-:Y:S02]  /*4eb0*/  ISETP.GT.AND P3, PT, R9.reuse, 0x50, !P3 ;  /* 0x000000500900780c */ /* 0x040fe40005f64270 */
[C---:B------:R-:W-:Y:S01]  /*4ec0*/  ISETP.GT.AND P1, PT, R9.reuse, 0x10, !P1 ;  /* 0x000000100900780c */ /* 0x040fe20004f24270 */
[----:B------:R-:W5:Y:S01]  /*4ed0*/  LDL R152, [R1+0x270] ;  /* 0x0002700001987983 */ /* 0x000f620000100800 */
[C---:B------:R-:W-:Y:S02]  /*4ee0*/  ISETP.GT.AND P4, PT, R9.reuse, 0x51, !P4 ;  /* 0x000000510900780c */ /* 0x040fe40006784270 */
[----:B------:R-:W-:Y:S01]  /*4ef0*/  ISETP.LT.OR P1, PT, R8, 0x11, P1 ;  /* 0x000000110800780c */ /* 0x000fe20000f21670 */
[----:B------:R-:W5:Y:S01]  /*4f00*/  LDL R154, [R1+0x274] ;  /* 0x00027400019a7983 */ /* 0x000f620000100800 */
[----:B------:R-:W-:-:S02]  /*4f10*/  ISETP.GT.AND P5, PT, R9, 0x58, !P5 ;  /* 0x000000580900780c */ /* 0x000fc40006fa4270 */
[----:B------:R-:W-:Y:S01]  /*4f20*/  FSEL R181, R34, -INF , !P1 ;  /* 0xff80000022b57808 */ /* 0x000fe20004800000 */
[----:B------:R-:W5:Y:S01]  /*4f30*/  LDL R112, [R1+0x220] ;  /* 0x0002200001707983 */ /* 0x000f620000100800 */
[----:B------:R-:W-:Y:S02]  /*4f40*/  ISETP.NE.AND P1, PT, R29, RZ, PT ;  /* 0x000000ff1d00720c */ /* 0x000fe40003f25270 */
[C---:B------:R-:W-:Y:S01]  /*4f50*/  ISETP.LT.OR P3, PT, R8.reuse, 0x51, P3 ;  /* 0x000000510800780c */ /* 0x040fe20001f61670 */
[----:B------:R-:W5:Y:S01]  /*4f60*/  LDL R114, [R1+0x224] ;  /* 0x0002240001727983 */ /* 0x000f620000100800 */
[----:B------:R-:W-:Y:S02]  /*4f70*/  ISETP.GT.AND P1, PT, R9, 0x11, !P1 ;  /* 0x000000110900780c */ /* 0x000fe40004f24270 */
[C---:B------:R-:W-:Y:S01]  /*4f80*/  ISETP.LT.OR P4, PT, R8.reuse, 0x52, P4 ;  /* 0x000000520800780c */ /* 0x040fe20002781670 */
[----:B------:R-:W5:Y:S01]  /*4f90*/  LDL R116, [R1+0x228] ;  /* 0x0002280001747983 */ /* 0x000f620000100800 */
[----:B------:R-:W-:-:S02]  /*4fa0*/  ISETP.LT.OR P1, PT, R8, 0x12, P1 ;  /* 0x000000120800780c */ /* 0x000fc40000f21670 */
[----:B------:R-:W-:Y:S01]  /*4fb0*/  FSEL R215, R66, -INF , !P3 ;  /* 0xff80000042d77808 */ /* 0x000fe20005800000 */
[----:B------:R-:W5:Y:S01]  /*4fc0*/  LDL R118, [R1+0x22c] ;  /* 0x00022c0001767983 */ /* 0x000f620000100800 */
[----:B------:R-:W-:Y:S02]  /*4fd0*/  FSEL R184, R35, -INF , !P1 ;  /* 0xff80000023b87808 */ /* 0x000fe40004800000 */
[----:B------:R-:W-:Y:S01]  /*4fe0*/  ISETP.GT.AND P1, PT, R9, 0x18, !P2 ;  /* 0x000000180900780c */ /* 0x000fe20005724270 */
[----:B------:R-:W5:Y:S01]  /*4ff0*/  LDL R120, [R1+0x230] ;  /* 0x0002300001787983 */ /* 0x000f620000100800 */
[----:B------:R-:W-:Y:S02]  /*5000*/  ISETP.NE.AND P2, PT, R12, RZ, PT ;  /* 0x000000ff0c00720c */ /* 0x000fe40003f45270 */
[----:B------:R-:W-:Y:S01]  /*5010*/  ISETP.LT.OR P1, PT, R8, 0x19, P1 ;  /* 0x000000190800780c */ /* 0x000fe20000f21670 */
[----:B------:R-:W5:Y:S01]  /*5020*/  LDL R122, [R1+0x234] ;  /* 0x00023400017a7983 */ /* 0x000f620000100800 */
[----:B------:R-:W-:-:S02]  /*5030*/  FMNMX.FTZ R12, R91, R73, !PT ;  /* 0x000000495b0c7209 */ /* 0x000fc40007810000 */
[----:B------:R-:W-:Y:S01]  /*5040*/  FSEL R185, R38, -INF , !P1 ;  /* 0xff80000026b97808 */ /* 0x000fe20004800000 */
[----:B------:R-:W5:Y:S01]  /*5050*/  LDL R124, [R1+0x238] ;  /* 0x00023800017c7983 */ /* 0x000f620000100800 */
[----:B------:R-:W-:Y:S02]  /*5060*/  ISETP.GT.AND P1, PT, R9, 0x19, !P6 ;  /* 0x000000190900780c */ /* 0x000fe40007724270 */
[----:B------:R-:W-:Y:S01]  /*5070*/  FMNMX.FTZ R12, R77, R12, !PT ;  /* 0x0000000c4d0c7209 */ /* 0x000fe20007810000 */
[----:B------:R-:W5:Y:S01]  /*5080*/  LDL R38, [R1+0x3e0] ;  /* 0x0003e00001267983 */ /* 0x000f620000100800 */
[----:B------:R-:W-:Y:S02]  /*5090*/  ISETP.LT.OR P1, PT, R8, 0x1a, P1 ;  /* 0x0000001a0800780c */ /* 0x000fe40000f21670 */
[----:B------:R-:W-:Y:S01]  /*50a0*/  FMNMX.FTZ R12, R75, R12, !PT ;  /* 0x0000000c4b0c7209 */ /* 0x000fe20007810000 */
[----:B------:R-:W5:Y:S01]  /*50b0*/  LDL R126, [R1+0x23c] ;  /* 0x00023c00017e7983 */ /* 0x000f620000100800 */
[----:B------:R-:W-:-:S02]  /*50c0*/  FSEL R199, R39, -INF , !P1 ;  /* 0xff80000027c77808 */ /* 0x000fc40004800000 */
[----:B------:R-:W-:Y:S01]  /*50d0*/  ISETP.NE.AND P1, PT, R36, RZ, PT ;  /* 0x000000ff2400720c */ /* 0x000fe20003f25270 */
[----:B------:R-:W5:Y:S01]  /*50e0*/  LDL R39, [R1+0x2ac] ;  /* 0x0002ac0001277983 */ /* 0x000f620000100800 */
[----:B------:R-:W-:Y:S02]  /*50f0*/  FMNMX.FTZ R12, R19, R12, !PT ;  /* 0x0000000c130c7209 */ /* 0x000fe40007810000 */
[----:B------:R-:W-:Y:S01]  /*5100*/  ISETP.GT.AND P1, PT, R9, 0x20, !P1 ;  /* 0x000000200900780c */ /* 0x000fe20004f24270 */
[----:B------:R-:W5:Y:S01]  /*5110*/  LDL R128, [R1+0x240] ;  /* 0x0002400001807983 */ /* 0x000f620000100800 */
[----:B------:R-:W-:Y:S02]  /*5120*/  FMNMX.FTZ R13, R161, R12, !PT ;  /* 0x0000000ca10d7209 */ /* 0x000fe40007810000 */
[----:B------:R-:W-:Y:S01]  /*5130*/  ISETP.LT.OR P1, PT, R8, 0x21, P1 ;  /* 0x000000210800780c */ /* 0x000fe20000f21670 */
[----:B------:R-:W5:Y:S01]  /*5140*/  LDL R130, [R1+0x244] ;  /* 0x0002440001827983 */ /* 0x000f620000100800 */
[----:B------:R-:W-:-:S02]  /*5150*/  FMNMX.FTZ R12, R168, R13, !PT ;  /* 0x0000000da80c7209 */ /* 0x000fc40007810000 */
[----:B------:R-:W-:Y:S01]  /*5160*/  FSEL R178, R42, -INF , !P1 ;  /* 0xff8000002ab27808 */ /* 0x000fe20004800000 */
[----:B------:R-:W5:Y:S01]  /*5170*/  LDL R132, [R1+0x248] ;  /* 0x0002480001847983 */ /* 0x000f620000100800 */
[----:B------:R-:W-:Y:S02]  /*5180*/  ISETP.NE.AND P1, PT, R37, RZ, PT ;  /* 0x000000ff2500720c */ /* 0x000fe40003f25270 */
[----:B------:R-:W-:Y:S01]  /*5190*/  FMNMX.FTZ R12, R167, R12, !PT ;  /* 0x0000000ca70c7209 */ /* 0x000fe20007810000 */
[----:B------:R-:W5:Y:S01]  /*51a0*/  LDL R134, [R1+0x24c] ;  /* 0x00024c0001867983 */ /* 0x000f620000100800 */
[----:B------:R-:W-:Y:S02]  /*51b0*/  ISETP.GT.AND P1, PT, R9, 0x21, !P1 ;  /* 0x000000210900780c */ /* 0x000fe40004f24270 */
[----:B------:R-:W-:Y:S01]  /*51c0*/  FMNMX.FTZ R12, R157, R12, !PT ;  /* 0x0000000c9d0c7209 */ /* 0x000fe20007810000 */
[----:B------:R-:W5:Y:S01]  /*51d0*/  LDL R136, [R1+0x250] ;  /* 0x0002500001887983 */ /* 0x000f620000100800 */
[----:B------:R-:W-:-:S02]  /*51e0*/  ISETP.LT.OR P1, PT, R8, 0x22, P1 ;  /* 0x000000220800780c */ /* 0x000fc40000f21670 */
[----:B------:R-:W-:Y:S01]  /*51f0*/  FMNMX.FTZ R13, R159, R12, !PT ;  /* 0x0000000c9f0d7209 */ /* 0x000fe20007810000 */
[----:B------:R-:W5:Y:S01]  /*5200*/  LDL R138, [R1+0x254] ;  /* 0x00025400018a7983 */ /* 0x000f620000100800 */
[----:B------:R-:W-:Y:S02]  /*5210*/  FSEL R182, R43, -INF , !P1 ;  /* 0xff8000002bb67808 */ /* 0x000fe40004800000 */
[----:B------:R-:W-:Y:S01]  /*5220*/  ISETP.NE.AND P1, PT, R40, RZ, PT ;  /* 0x000000ff2800720c */ /* 0x000fe20003f25270 */
[----:B------:R-:W5:Y:S01]  /*5230*/  LDL R140, [R1+0x258] ;  /* 0x00025800018c7983 */ /* 0x000f620000100800 */
[----:B------:R-:W-:Y:S02]  /*5240*/  FMNMX.FTZ R13, R162, R13, !PT ;  /* 0x0000000da20d7209 */ /* 0x000fe40007810000 */
[----:B------:R-:W-:Y:S01]  /*5250*/  ISETP.GT.AND P1, PT, R9, 0x28, !P1 ;  /* 0x000000280900780c */ /* 0x000fe20004f24270 */
[----:B------:R-:W5:Y:S01]  /*5260*/  LDL R40, [R1+0x3e4] ;  /* 0x0003e40001287983 */ /* 0x000f620000100800 */
[----:B------:R-:W-:-:S02]  /*5270*/  FMNMX.FTZ R13, R166, R13, !PT ;  /* 0x0000000da60d7209 */ /* 0x000fc40007810000 */
[----:B------:R-:W-:Y:S01]  /*5280*/  ISETP.LT.OR P1, PT, R8, 0x29, P1 ;  /* 0x000000290800780c */ /* 0x000fe20000f21670 */
[----:B------:R-:W5:Y:S01]  /*5290*/  LDL R142, [R1+0x25c] ;  /* 0x00025c00018e7983 */ /* 0x000f620000100800 */
[----:B------:R-:W-:Y:S02]  /*52a0*/  ISETP.NE.AND P6, PT, R53, RZ, PT ;  /* 0x000000ff3500720c */ /* 0x000fe40003fc5270 */
[----:B------:R-:W-:Y:S01]  /*52b0*/  FSEL R186, R46, -INF , !P1 ;  /* 0xff8000002eba7808 */ /* 0x000fe20004800000 */
[----:B------:R-:W5:Y:S01]  /*52c0*/  LDL R144, [R1+0x260] ;  /* 0x0002600001907983 */ /* 0x000f620000100800 */
[----:B------:R-:W-:Y:S02]  /*52d0*/  ISETP.NE.AND P1, PT, R41, RZ, PT ;  /* 0x000000ff2900720c */ /* 0x000fe40003f25270 */
[----:B------:R-:W-:Y:S01]  /*52e0*/  FMNMX.FTZ R13, R158, R13, !PT ;  /* 0x0000000d9e0d7209 */ /* 0x000fe20007810000 */
[----:B------:R-:W5:Y:S01]  /*52f0*/  LDL R41, [R1+0x2b0] ;  /* 0x0002b00001297983 */ /* 0x000f620000100800 */
[----:B------:R-:W-:-:S02]  /*5300*/  ISETP.GT.AND P1, PT, R9, 0x29, !P1 ;  /* 0x000000290900780c */ /* 0x000fc40004f24270 */
[----:B------:R-:W-:Y:S01]  /*5310*/  FMNMX.FTZ R12, R160, R13, !PT ;  /* 0x0000000da00c7209 */ /* 0x000fe20007810000 */
[----:B------:R-:W5:Y:S01]  /*5320*/  LDL R146, [R1+0x264] ;  /* 0x0002640001927983 */ /* 0x000f620000100800 */
[----:B------:R-:W-:Y:S02]  /*5330*/  ISETP.LT.OR P1, PT, R8, 0x2a, P1 ;  /* 0x0000002a0800780c */ /* 0x000fe40000f21670 */
[----:B------:R-:W-:Y:S01]  /*5340*/  FMNMX.FTZ R12, R163, R12, !PT ;  /* 0x0000000ca30c7209 */ /* 0x000fe20007810000 */
[----:B------:R-:W5:Y:S01]  /*5350*/  LDL R13, [R1+0x284] ;  /* 0x00028400010d7983 */ /* 0x000f620000100800 */
[----:B------:R-:W-:Y:S02]  /*5360*/  FSEL R191, R47, -INF , !P1 ;  /* 0xff8000002fbf7808 */ /* 0x000fe40004800000 */
[----:B------:R-:W-:Y:S01]  /*5370*/  ISETP.NE.AND P1, PT, R44, RZ, PT ;  /* 0x000000ff2c00720c */ /* 0x000fe20003f25270 */
[----:B------:R-:W5:Y:S01]  /*5380*/  LDL R148, [R1+0x268] ;  /* 0x0002680001947983 */ /* 0x000f620000100800 */
[----:B------:R-:W-:-:S02]  /*5390*/  FMNMX.FTZ R12, R165, R12, !PT ;  /* 0x0000000ca50c7209 */ /* 0x000fc40007810000 */
[----:B------:R-:W-:Y:S01]  /*53a0*/  ISETP.GT.AND P1, PT, R9, 0x30, !P1 ;  /* 0x000000300900780c */ /* 0x000fe20004f24270 */
[----:B------:R-:W5:Y:S01]  /*53b0*/  LDL R150, [R1+0x26c] ;  /* 0x00026c0001967983 */ /* 0x000f620000100800 */
[C---:B------:R-:W-:Y:S02]  /*53c0*/  ISETP.LT.OR P5, PT, R8.reuse, 0x59, P5 ;  /* 0x000000590800780c */ /* 0x040fe40002fa1670 */
[----:B------:R-:W-:Y:S01]  /*53d0*/  ISETP.LT.OR P1, PT, R8, 0x31, P1 ;  /* 0x000000310800780c */ /* 0x000fe20000f21670 */
[----:B------:R-:W5:Y:S01]  /*53e0*/  LDL R25, [R1+0x290] ;  /* 0x0002900001197983 */ /* 0x000f620000100800 */
[----:B------:R-:W-:Y:S02]  /*53f0*/  FSEL R216, R67, -INF , !P4 ;  /* 0xff80000043d87808 */ /* 0x000fe40006000000 */
[----:B------:R-:W-:Y:S01]  /*5400*/  FSEL R179, R50, -INF , !P1 ;  /* 0xff80000032b37808 */ /* 0x000fe20004800000 */
[----:B------:R-:W5:Y:S01]  /*5410*/  LDL R29, [R1+0x298] ;  /* 0x00029800011d7983 */ /* 0x000f620000100800 */
[----:B------:R-:W-:-:S02]  /*5420*/  ISETP.NE.AND P1, PT, R45, RZ, PT ;  /* 0x000000ff2d00720c */ /* 0x000fc40003f25270 */
[----:B------:R-:W-:Y:S01]  /*5430*/  FSEL R217, R70, -INF , !P5 ;  /* 0xff80000046d97808 */ /* 0x000fe20006800000 */
[----:B------:R-:W5:Y:S01]  /*5440*/  LDL R31, [R1+0x29c] ;  /* 0x00029c00011f7983 */ /* 0x000f620000100800 */
[----:B------:R-:W-:-:S03]  /*5450*/  ISETP.GT.AND P1, PT, R9, 0x31, !P1 ;  /* 0x000000310900780c */ /* 0x000fc60004f24270 */
[----:B------:R-:W5:Y:S01]  /*5460*/  LDL R33, [R1+0x2a0] ;  /* 0x0002a00001217983 */ /* 0x000f620000100800 */
[----:B------:R-:W-:-:S03]  /*5470*/  ISETP.LT.OR P1, PT, R8, 0x32, P1 ;  /* 0x000000320800780c */ /* 0x000fc60000f21670 */
[----:B------:R-:W5:Y:S01]  /*5480*/  LDL R35, [R1+0x2a4] ;  /* 0x0002a40001237983 */ /* 0x000f620000100800 */
[----:B------:R-:W-:Y:S02]  /*5490*/  FSEL R183, R51, -INF , !P1 ;  /* 0xff80000033b77808 */ /* 0x000fe40004800000 */
[----:B------:R-:W-:Y:S01]  /*54a0*/  ISETP.NE.AND P1, PT, R48, RZ, PT ;  /* 0x000000ff3000720c */ /* 0x000fe20003f25270 */
[----:B------:R-:W5:Y:S03]  /*54b0*/  LDL R37, [R1+0x2a8] ;  /* 0x0002a80001257983 */ /* 0x000f660000100800 */
[----:B------:R-:W-:Y:S01]  /*54c0*/  ISETP.GT.AND P1, PT, R9, 0x38, !P1 ;  /* 0x000000380900780c */ /* 0x000fe20004f24270 */
[----:B------:R-:W5:Y:S03]  /*54d0*/  LDL R43, [R1+0x2b4] ;  /* 0x0002b400012b7983 */ /* 0x000f660000100800 */
[----:B------:R-:W-:Y:S01]  /*54e0*/  ISETP.LT.OR P1, PT, R8, 0x39, P1 ;  /* 0x000000390800780c */ /* 0x000fe20000f21670 */
[----:B------:R-:W5:Y:S03]  /*54f0*/  LDL R45, [R1+0x2b8] ;  /* 0x0002b800012d7983 */ /* 0x000f660000100800 */
[----:B------:R-:W-:Y:S01]  /*5500*/  FSEL R187, R54, -INF , !P1 ;  /* 0xff80000036bb7808 */ /* 0x000fe20004800000 */
[----:B------:R-:W5:Y:S01]  /*5510*/  LDL R47, [R1+0x2bc] ;  /* 0x0002bc00012f7983 */ /* 0x000f620000100800 */
[----:B------:R-:W-:-:S03]  /*5520*/  ISETP.NE.AND P1, PT, R49, RZ, PT ;  /* 0x000000ff3100720c */ /* 0x000fc60003f25270 */
        /* <DEDUP_REMOVED lines=8> */
[C---:B------:R-:W-:Y:S01]  /*55b0*/  ISETP.GT.AND P1, PT, R9.reuse, 0x40, !P1 ;  /* 0x000000400900780c */ /* 0x040fe20004f24270 */
[----:B------:R-:W5:Y:S03]  /*55c0*/  LDL R61, [R1+0x2d8] ;  /* 0x0002d800013d7983 */ /* 0x000f660000100800 */
[----:B------:R-:W-:Y:S01]  /*55d0*/  ISETP.LT.OR P1, PT, R8, 0x41, P1 ;  /* 0x000000410800780c */ /* 0x000fe20000f21670 */
[----:B------:R-:W5:Y:S03]  /*55e0*/  LDL R65, [R1+0x2e0] ;  /* 0x0002e00001417983 */ /* 0x000f660000100800 */
[----:B------:R-:W-:Y:S01]  /*55f0*/  FSEL R180, R58, -INF , !P1 ;  /* 0xff8000003ab47808 */ /* 0x000fe20004800000 */
[----:B------:R-:W5:Y:S01]  /*5600*/  LDL R67, [R1+0x2e4] ;  /* 0x0002e40001437983 */ /* 0x000f620000100800 */
[----:B------:R-:W-:-:S02]  /*5610*/  ISETP.GT.AND P1, PT, R9, RZ, !P2 ;  /* 0x000000ff0900720c */ /* 0x000fc40005724270 */
[----:B------:R-:W-:Y:S01]  /*5620*/  ISETP.NE.AND P2, PT, R57, RZ, PT ;  /* 0x000000ff3900720c */ /* 0x000fe20003f45270 */
[----:B------:R-:W5:Y:S01]  /*5630*/  LDL R69, [R1+0x2e8] ;  /* 0x0002e80001457983 */ /* 0x000f620000100800 */
[----:B------:R-:W-:Y:S02]  /*5640*/  ISETP.LT.OR P1, PT, R8, 0x1, P1 ;  /* 0x000000010800780c */ /* 0x000fe40000f21670 */
[C---:B------:R-:W-:Y:S01]  /*5650*/  ISETP.GT.AND P2, PT, R9.reuse, 0x49, !P2 ;  /* 0x000000490900780c */ /* 0x040fe20005744270 */
[----:B------:R-:W5:Y:S01]  /*5660*/  LDL R57, [R1+0x2d0] ;  /* 0x0002d00001397983 */ /* 0x000f620000100800 */
[----:B------:R-:W-:Y:S02]  /*5670*/  FSEL R117, R26, -INF , !P1 ;  /* 0xff8000001a757808 */ /* 0x000fe40004800000 */
[----:B------:R-:W-:Y:S01]  /*5680*/  ISETP.GT.AND P1, PT, R9, 0x41, !P6 ;  /* 0x000000410900780c */ /* 0x000fe20007724270 */
[----:B------:R-:W5:Y:S01]  /*5690*/  LDL R26, [R1+0x3f8] ;  /* 0x0003f800011a7983 */ /* 0x000f620000100800 */
[----:B------:R-:W-:-:S02]  /*56a0*/  FMNMX.FTZ R10, R117, R83, !PT ;  /* 0x00000053750a7209 */ /* 0x000fc40007810000 */
[----:B------:R-:W-:Y:S01]  /*56b0*/  ISETP.LT.OR P1, PT, R8, 0x42, P1 ;  /* 0x000000420800780c */ /* 0x000fe20000f21670 */
[----:B------:R-:W5:Y:S01]  /*56c0*/  LDL R85, [R1+0x2f0] ;  /* 0x0002f00001557983 */ /* 0x000f620000100800 */
[----:B------:R-:W-:Y:S02]  /*56d0*/  FMNMX.FTZ R10, R81, R10, !PT ;  /* 0x0000000a510a7209 */ /* 0x000fe40007810000 */
[----:B------:R-:W-:Y:S01]  /*56e0*/  FSEL R190, R59, -INF , !P1 ;  /* 0xff8000003bbe7808 */ /* 0x000fe20004800000 */
[----:B------:R-:W5:Y:S01]  /*56f0*/  LDL R87, [R1+0x2f4] ;  /* 0x0002f40001577983 */ /* 0x000f620000100800 */
[----:B------:R-:W-:Y:S02]  /*5700*/  FMNMX.FTZ R10, R79, R10, !PT ;  /* 0x0000000a4f0a7209 */ /* 0x000fe40007810000 */
[----:B------:R-:W-:Y:S01]  /*5710*/  ISETP.NE.AND P6, PT, R20, RZ, PT ;  /* 0x000000ff1400720c */ /* 0x000fe20003fc5270 */
[----:B------:R-:W5:Y:S01]  /*5720*/  LDL R59, [R1+0x2d4] ;  /* 0x0002d400013b7983 */ /* 0x000f620000100800 */
[----:B------:R-:W-:-:S02]  /*5730*/  FMNMX.FTZ R11, R181, R10, !PT ;  /* 0x0000000ab50b7209 */ /* 0x000fc40007810000 */
[----:B------:R-:W-:Y:S01]  /*5740*/  ISETP.NE.AND P1, PT, R56, RZ, PT ;  /* 0x000000ff3800720c */ /* 0x000fe20003f25270 */
[----:B------:R-:W5:Y:S01]  /*5750*/  LDL R20, [R1+0x358] ;  /* 0x0003580001147983 */ /* 0x000f620000100800 */
[----:B------:R-:W-:Y:S02]  /*5760*/  FMNMX.FTZ R10, R184, R11, !PT ;  /* 0x0000000bb80a7209 */ /* 0x000fe40007810000 */
[----:B------:R-:W-:Y:S01]  /*5770*/  ISETP.GT.AND P1, PT, R9, 0x48, !P1 ;  /* 0x000000480900780c */ /* 0x000fe20004f24270 */
[----:B------:R-:W5:Y:S01]  /*5780*/  LDL R89, [R1+0x2f8] ;  /* 0x0002f80001597983 */ /* 0x000f620000100800 */
[----:B------:R-:W-:Y:S02]  /*5790*/  FMNMX.FTZ R10, R185, R10, !PT ;  /* 0x0000000ab90a7209 */ /* 0x000fe40007810000 */
[----:B------:R-:W-:Y:S01]  /*57a0*/  ISETP.GT.AND P6, PT, R9, 0x59, !P6 ;  /* 0x000000590900780c */ /* 0x000fe200077c4270 */
[----:B------:R-:W5:Y:S01]  /*57b0*/  LDL R93, [R1+0x2fc] ;  /* 0x0002fc00015d7983 */ /* 0x000f620000100800 */
[----:B------:R-:W-:-:S02]  /*57c0*/  FMNMX.FTZ R11, R199, R10, !PT ;  /* 0x0000000ac70b7209 */ /* 0x000fc40007810000 */
[----:B------:R-:W-:Y:S01]  /*57d0*/  FMNMX.FTZ R9, R169, R12, !PT ;  /* 0x0000000ca9097209 */ /* 0x000fe20007810000 */
[----:B------:R-:W5:Y:S01]  /*57e0*/  LDL R95, [R1+0x300] ;  /* 0x00030000015f7983 */ /* 0x000f620000100800 */
[----:B------:R-:W-:Y:S02]  /*57f0*/  FMNMX.FTZ R11, R178, R11, !PT ;  /* 0x0000000bb20b7209 */ /* 0x000fe40007810000 */
[----:B------:R-:W-:Y:S01]  /*5800*/  ISETP.LT.OR P1, PT, R8, 0x49, P1 ;  /* 0x000000490800780c */ /* 0x000fe20000f21670 */
[----:B------:R-:W5:Y:S01]  /*5810*/  LDL R97, [R1+0x304] ;  /* 0x0003040001617983 */ /* 0x000f620000100800 */
[----:B------:R-:W-:Y:S02]  /*5820*/  FMNMX.FTZ R11, R182, R11, !PT ;  /* 0x0000000bb60b7209 */ /* 0x000fe40007810000 */
[----:B------:R-:W-:Y:S01]  /*5830*/  ISETP.LT.OR P2, PT, R8, 0x4a, P2 ;  /* 0x0000004a0800780c */ /* 0x000fe20001741670 */
[----:B------:R-:W5:Y:S01]  /*5840*/  LDL R99, [R1+0x308] ;  /* 0x0003080001637983 */ /* 0x000f620000100800 */
[----:B------:R-:W-:-:S02]  /*5850*/  FMNMX.FTZ R10, R186, R11, !PT ;  /* 0x0000000bba0a7209 */ /* 0x000fc40007810000 */
[----:B------:R-:W-:Y:S01]  /*5860*/  FSEL R192, R62, -INF , !P1 ;  /* 0xff8000003ec07808 */ /* 0x000fe20004800000 */
[----:B------:R-:W5:Y:S01]  /*5870*/  LDL R101, [R1+0x30c] ;  /* 0x00030c0001657983 */ /* 0x000f620000100800 */
[----:B------:R-:W-:Y:S02]  /*5880*/  FMNMX.FTZ R10, R191, R10, !PT ;  /* 0x0000000abf0a7209 */ /* 0x000fe40007810000 */
[----:B------:R-:W-:Y:S01]  /*5890*/  FSEL R207, R63, -INF , !P2 ;  /* 0xff8000003fcf7808 */ /* 0x000fe20005000000 */
[----:B------:R-:W5:Y:S01]  /*58a0*/  LDL R103, [R1+0x310] ;  /* 0x0003100001677983 */ /* 0x000f620000100800 */
[----:B------:R-:W-:Y:S02]  /*58b0*/  FMNMX.FTZ R10, R179, R10, !PT ;  /* 0x0000000ab30a7209 */ /* 0x000fe40007810000 */
[----:B------:R-:W-:Y:S01]  /*58c0*/  ISETP.LT.OR P6, PT, R8, 0x5a, P6 ;  /* 0x0000005a0800780c */ /* 0x000fe200037c1670 */
[----:B------:R-:W5:Y:S01]  /*58d0*/  LDL R63, [R1+0x2dc] ;  /* 0x0002dc00013f7983 */ /* 0x000f620000100800 */
[----:B------:R-:W-:-:S02]  /*58e0*/  FMNMX.FTZ R10, R183, R10, !PT ;  /* 0x0000000ab70a7209 */ /* 0x000fc40007810000 */
[----:B------:R-:W-:Y:S01]  /*58f0*/  FSEL R218, R71, -INF , !P6 ;  /* 0xff80000047da7808 */ /* 0x000fe20007000000 */
[----:B------:R-:W5:Y:S01]  /*5900*/  LDL R105, [R1+0x314] ;  /* 0x0003140001697983 */ /* 0x000f620000100800 */
[----:B------:R-:W-:-:S03]  /*5910*/  FMNMX.FTZ R10, R187, R10, !PT ;  /* 0x0000000abb0a7209 */ /* 0x000fc60007810000 */
[----:B------:R-:W5:Y:S01]  /*5920*/  LDL R71, [R1+0x2ec] ;  /* 0x0002ec0001477983 */ /* 0x000f620000100800 */
[----:B------:R-:W-:Y:S02]  /*5930*/  FMNMX.FTZ R11, R193, R10, !PT ;  /* 0x0000000ac10b7209 */ /* 0x000fe40007810000 */
[----:B------:R-:W-:Y:S01]  /*5940*/  FMNMX.FTZ R10, R170, R9, !PT ;  /* 0x00000009aa0a7209 */ /* 0x000fe20007810000 */
[----:B------:R-:W5:Y:S01]  /*5950*/  LDL R107, [R1+0x318] ;  /* 0x00031800016b7983 */ /* 0x000f620000100800 */
[----:B------:R-:W-:Y:S02]  /*5960*/  FMNMX.FTZ R11, R180, R11, !PT ;  /* 0x0000000bb40b7209 */ /* 0x000fe40007810000 */
[----:B------:R-:W-:Y:S01]  /*5970*/  FMNMX.FTZ R9, R171, R10, !PT ;  /* 0x0000000aab097209 */ /* 0x000fe20007810000 */
[----:B------:R-:W5:Y:S01]  /*5980*/  LDL R109, [R1+0x31c] ;  /* 0x00031c00016d7983 */ /* 0x000f620000100800 */
[----:B------:R-:W-:Y:S02]  /*5990*/  FMNMX.FTZ R11, R190, R11, !PT ;  /* 0x0000000bbe0b7209 */ /* 0x000fe40007810000 */
[----:B------:R-:W-:Y:S01]  /*59a0*/  FMNMX.FTZ R12, R172, R9, !PT ;  /* 0x00000009ac0c7209 */ /* 0x000fe20007810000 */
[----:B------:R-:W5:Y:S01]  /*59b0*/  LDL R111, [R1+0x320] ;  /* 0x00032000016f7983 */ /* 0x000f620000100800 */
[----:B------:R-:W-:-:S02]  /*59c0*/  FMNMX.FTZ R10, R192, R11, !PT ;  /* 0x0000000bc00a7209 */ /* 0x000fc40007810000 */
        /* <DEDUP_REMOVED lines=8> */
[----:B------:R-:W-:-:S03]  /*5a50*/  FMNMX.FTZ R10, R216, R11, !PT ;  /* 0x0000000bd80a7209 */ /* 0x000fc60007810000 */
[----:B------:R-:W5:Y:S01]  /*5a60*/  LDL R121, [R1+0x330] ;  /* 0x0003300001797983 */ /* 0x000f620000100800 */
[----:B------:R-:W-:Y:S02]  /*5a70*/  FMNMX.FTZ R11, R217, R10, !PT ;  /* 0x0000000ad90b7209 */ /* 0x000fe40007810000 */
[----:B------:R-:W-:Y:S01]  /*5a80*/  FMNMX.FTZ R10, R177, R8, !PT ;  /* 0x00000008b10a7209 */ /* 0x000fe20007810000 */
[----:B------:R-:W5:Y:S01]  /*5a90*/  LDL R123, [R1+0x334] ;  /* 0x00033400017b7983 */ /* 0x000f620000100800 */
[----:B------:R-:W-:-:S03]  /*5aa0*/  FMNMX.FTZ R11, R218, R11, !PT ;  /* 0x0000000bda0b7209 */ /* 0x000fc60007810000 */
[----:B------:R-:W0:Y:S04]  /*5ab0*/  SHFL.BFLY PT, R9, R10, 0x2, 0x1f ;  /* 0x0c401f000a097f89 */ /* 0x000e2800000e0000 */
[----:B------:R1:W-:Y:S04]  /*5ac0*/  STL.64 [R1+0x430], R10 ;  /* 0x0004300a01007387 */ /* 0x0003e80000100a00 */
[----:B------:R-:W3:Y:S04]  /*5ad0*/  LDL R145, [R1+0x434] ;  /* 0x0004340001917983 */ /* 0x000ee80000100800 */
[----:B------:R-:W5:Y:S04]  /*5ae0*/  LDL R125, [R1+0x338] ;  /* 0x00033800017d7983 */ /* 0x000f680000100800 */
[----:B-1----:R-:W5:Y:S04]  /*5af0*/  LDL R11, [R1+0x450] ;  /* 0x00045000010b7983 */ /* 0x002f680000100800 */
[----:B------:R-:W5:Y:S01]  /*5b00*/  LDL R127, [R1+0x33c] ;  /* 0x00033c00017f7983 */ /* 0x000f620000100800 */
[----:B0-----:R-:W-:-:S03]  /*5b10*/  FMNMX.FTZ R12, R10, R9, !PT ;  /* 0x000000090a0c7209 */ /* 0x001fc60007810000 */
[----:B------:R-:W5:Y:S04]  /*5b20*/  LDL R129, [R1+0x340] ;  /* 0x0003400001817983 */ /* 0x000f680000100800 */
[----:B------:R-:W0:Y:S04]  /*5b30*/  SHFL.BFLY PT, R9, R12, 0x1, 0x1f ;  /* 0x0c201f000c097f89 */ /* 0x000e2800000e0000 */
[----:B------:R-:W5:Y:S04]  /*5b40*/  LDL R131, [R1+0x344] ;  /* 0x0003440001837983 */ /* 0x000f680000100800 */
[----:B------:R-:W5:Y:S04]  /*5b50*/  LDL R135, [R1+0x348] ;  /* 0x0003480001877983 */ /* 0x000f680000100800 */
[----:B------:R-:W5:Y:S04]  /*5b60*/  LDL R137, [R1+0x34c] ;  /* 0x00034c0001897983 */ /* 0x000f680000100800 */
[----:B------:R-:W5:Y:S04]  /*5b70*/  LDL R139, [R1+0x350] ;  /* 0x00035000018b7983 */ /* 0x000f680000100800 */
[----:B------:R-:W5:Y:S01]  /*5b80*/  LDL R141, [R1+0x354] ;  /* 0x00035400018d7983 */ /* 0x000f620000100800 */
[----:B0-----:R-:W-:-:S03]  /*5b90*/  FMNMX.FTZ R14, R12, R9, !PT ;  /* 0x000000090c0e7209 */ /* 0x001fc60007810000 */
[----:B------:R-:W5:Y:S04]  /*5ba0*/  LDL R100, [R1+0x35c] ;  /* 0x00035c0001647983 */ /* 0x000f680000100800 */
[----:B------:R0:W-:Y:S04]  /*5bb0*/  STL [R1+0x430], R14 ;  /* 0x0004300e01007387 */ /* 0x0001e80000100800 */
[----:B------:R-:W5:Y:S04]  /*5bc0*/  LDL R133, [R1+0x430] ;  /* 0x0004300001857983 */ /* 0x000f680000100800 */
[----:B------:R-:W5:Y:S04]  /*5bd0*/  LDL R12, [R1+0x38c] ;  /* 0x00038c00010c7983 */ /* 0x000f680000100800 */
[----:B0-----:R-:W5:Y:S04]  /*5be0*/  LDL R14, [R1+0x3c8] ;  /* 0x0003c800010e7983 */ /* 0x001f680000100800 */
[----:B------:R-:W5:Y:S04]  /*5bf0*/  LDL.64 R8, [R1+0xa8] ;  /* 0x0000a80001087983 */ /* 0x000f680000100a00 */
[----:B------:R-:W5:Y:S04]  /*5c00*/  LDL R102, [R1+0x360] ;  /* 0x0003600001667983 */ /* 0x000f680000100800 */
        /* <DEDUP_REMOVED lines=42> */
[----:B--2---:R-:W-:Y:S04]  /*5eb0*/  STL [R1+0x27c], R176 ;  /* 0x00027cb001007387 */ /* 0x004fe80000100800 */
[----:B---3--:R-:W0:Y:S02]  /*5ec0*/  SHFL.BFLY PT, R10, R145, 0x2, 0x1f ;  /* 0x0c401f00910a7f89 */ /* 0x008e2400000e0000 */
[----:B0-----:R-:W-:-:S05]  /*5ed0*/  FMNMX.FTZ R147, R10, R145, !PT ;  /* 0x000000910a937209 */ /* 0x001fca0007810000 */
[----:B------:R-:W0:Y:S04]  /*5ee0*/  SHFL.BFLY PT, R10, R147, 0x1, 0x1f ;  /* 0x0c201f00930a7f89 */ /* 0x000e2800000e0000 */
[----:B------:R1:W-:Y:S04]  /*5ef0*/  STL [R1+0x288], R15 ;  /* 0x0002880f01007387 */ /* 0x0003e80000100800 */
[----:B----4-:R-:W-:Y:S01]  /*5f00*/  STL [R1+0x278], R156 ;  /* 0x0002789c01007387 */ /* 0x010fe20000100800 */
[----:B0-----:R-:W-:Y:S01]  /*5f10*/  FMNMX.FTZ R10, R147, R10, !PT ;  /* 0x0000000a930a7209 */ /* 0x001fe20007810000 */
[----:B-----5:R-:W-:Y:S01]  /*5f20*/  FMUL.FTZ R176, R11, R133 ;  /* 0x000000850bb07220 */ /* 0x020fe20000410000 */
[----:B------:R-:W-:-:S03]  /*5f30*/  FSETP.NEU.FTZ.AND P1, PT, R133, -INF , PT ;  /* 0xff8000008500780b */ /* 0x000fc60003f3d000 */
[-C--:B-1----:R-:W-:Y:S01]  /*5f40*/  FMUL.FTZ R15, R10, R11.reuse ;  /* 0x0000000b0a0f7220 */ /* 0x082fe20000410000 */
[----:B------:R-:W-:Y:S02]  /*5f50*/  FSEL R176, R176, RZ, P1 ;  /* 0x000000ffb0b07208 */ /* 0x000fe40000800000 */
[----:B------:R-:W-:Y:S01]  /*5f60*/  FSETP.NEU.FTZ.AND P1, PT, R10, -INF , PT ;  /* 0xff8000000a00780b */ /* 0x000fe20003f3d000 */
[----:B------:R0:W-:Y:S02]  /*5f70*/  STL [R1+0x38c], R12 ;  /* 0x00038c0c01007387 */ /* 0x0001e40000100800 */
[----:B------:R-:W-:Y:S02]  /*5f80*/  FFMA.FTZ R219, R77, R11, -R176 ;  /* 0x0000000b4ddb7223 */ /* 0x000fe400000108b0 */
[----:B------:R1:W-:Y:S01]  /*5f90*/  STL [R1+0x280], R220 ;  /* 0x000280dc01007387 */ /* 0x0003e20000100800 */
[----:B0-----:R-:W-:-:S03]  /*5fa0*/  FSEL R12, R15, RZ, P1 ;  /* 0x000000ff0f0c7208 */ /* 0x001fc60000800000 */
[----:B------:R0:W-:Y:S01]  /*5fb0*/  STL [R1+0x284], R13 ;  /* 0x0002840d01007387 */ /* 0x0001e20000100800 */
[----:B-1----:R-:W-:-:S03]  /*5fc0*/  FFMA.FTZ R220, R91, R11, -R176 ;  /* 0x0000000b5bdc7223 */ /* 0x002fc600000108b0 */
[----:B------:R1:W-:Y:S01]  /*5fd0*/  STL [R1+0x28c], R21 ;  /* 0x00028c1501007387 */ /* 0x0003e20000100800 */
[-CC-:B------:R-:W-:Y:S01]  /*5fe0*/  FFMA.FTZ R156, R83, R11.reuse, -R12.reuse ;  /* 0x0000000b539c7223 */ /* 0x180fe2000001080c */
[-C--:B------:R-:W-:Y:S02]  /*5ff0*/  FFMA.FTZ R15, R79, R11.reuse, -R12 ;  /* 0x0000000b4f0f7223 */ /* 0x080fe4000001080c */
[----:B------:R2:W-:Y:S01]  /*6000*/  STL [R1+0x358], R20 ;  /* 0x0003581401007387 */ /* 0x0005e20000100800 */
[----:B0-----:R-:W-:-:S03]  /*6010*/  FFMA.FTZ R13, R75, R11, -R176 ;  /* 0x0000000b4b0d7223 */ /* 0x001fc600000108b0 */
[----:B------:R0:W-:Y:S01]  /*6020*/  STL [R1+0x3c8], R14 ;  /* 0x0003c80e01007387 */ /* 0x0001e20000100800 */
[-C--:B-1----:R-:W-:Y:S01]  /*6030*/  FFMA.FTZ R21, R117, R11.reuse, -R12 ;  /* 0x0000000b75157223 */ /* 0x082fe2000001080c */
[-C--:B--2---:R-:W-:Y:S01]  /*6040*/  FFMA.FTZ R20, R73, R11.reuse, -R176 ;  /* 0x0000000b49147223 */ /* 0x084fe200000108b0 */
[----:B0-----:R-:W-:Y:S01]  /*6050*/  FFMA.FTZ R14, R81, R11, -R12 ;  /* 0x0000000b510e7223 */ /* 0x001fe2000001080c */
[----:B------:R-:W-:Y:S08]  /*6060*/  MUFU.EX2 R220, R220 ;  /* 0x000000dc00dc7308 */ /* 0x000ff00000000800 */
[----:B------:R-:W-:Y:S08]  /*6070*/  MUFU.EX2 R20, R20 ;  /* 0x0000001400147308 */ /* 0x000ff00000000800 */
[----:B------:R-:W-:Y:S08]  /*6080*/  MUFU.EX2 R219, R219 ;  /* 0x000000db00db7308 */ /* 0x000ff00000000800 */
[----:B------:R-:W-:Y:S08]  /*6090*/  MUFU.EX2 R13, R13 ;  /* 0x0000000d000d7308 */ /* 0x000ff00000000800 */
[----:B------:R-:W-:Y:S08]  /*60a0*/  MUFU.EX2 R21, R21 ;  /* 0x0000001500157308 */ /* 0x000ff00000000800 */
[----:B------:R-:W0:Y:S08]  /*60b0*/  MUFU.EX2 R156, R156 ;  /* 0x0000009c009c7308 */ /* 0x000e300000000800 */
[----:B------:R-:W-:Y:S08]  /*60c0*/  MUFU.EX2 R14, R14 ;  /* 0x0000000e000e7308 */ /* 0x000ff00000000800 */
[----:B------:R-:W1:Y:S01]  /*60d0*/  MUFU.EX2 R15, R15 ;  /* 0x0000000f000f7308 */ /* 0x000e620000000800 */
[----:B------:R-:W-:Y:S01]  /*60e0*/  IMAD R8, R143, 0xc00, R8 ;  /* 0x00000c008f087824 */ /* 0x000fe200078e0208 */
[----:B------:R2:W-:Y:S01]  /*60f0*/  STL [R1+0x294], R27 ;  /* 0x0002941b01007387 */ /* 0x0005e20000100800 */
[----:B------:R-:W-:-:S03]  /*6100*/  R2UR UR7, R9 ;  /* 0x00000000090772ca */ /* 0x000fc600000e0000 */
[----:B------:R3:W-:Y:S01]  /*6110*/  STL [R1+0x2ac], R39 ;  /* 0x0002ac2701007387 */ /* 0x0007e20000100800 */
[----:B------:R-:W-:-:S03]  /*6120*/  R2UR UR6, R8 ;  /* 0x00000000080672ca */ /* 0x000fc600000e0000 */
[----:B------:R4:W-:Y:S01]  /*6130*/  STL [R1+0x2b0], R41 ;  /* 0x0002b02901007387 */ /* 0x0009e20000100800 */
[----:B--2---:R-:W-:-:S03]  /*6140*/  IMAD.MOV.U32 R27, RZ, RZ, R9 ;  /* 0x000000ffff1b7224 */ /* 0x004fc600078e0009 */
[----:B------:R2:W-:Y:S01]  /*6150*/  STL [R1+0x3e0], R38 ;  /* 0x0003e02601007387 */ /* 0x0005e20000100800 */
[----:B---3--:R-:W-:-:S03]  /*6160*/  IMAD.MOV.U32 R39, RZ, RZ, R9 ;  /* 0x000000ffff277224 */ /* 0x008fc600078e0009 */
[----:B------:R3:W-:Y:S01]  /*6170*/  STL [R1+0x3e4], R40 ;  /* 0x0003e42801007387 */ /* 0x0007e20000100800 */
[----:B----4-:R-:W-:-:S03]  /*6180*/  IMAD.MOV.U32 R41, RZ, RZ, R9 ;  /* 0x000000ffff297224 */ /* 0x010fc600078e0009 */
[----:B------:R4:W-:Y:S01]  /*6190*/  STL [R1+0x3f8], R26 ;  /* 0x0003f81a01007387 */ /* 0x0009e20000100800 */
[----:B--2---:R-:W-:Y:S01]  /*61a0*/  VIADD R38, R8, 0x80 ;  /* 0x0000008008267836 */ /* 0x004fe20000000000 */
[----:B0-----:R-:W-:Y:S02]  /*61b0*/  F2FP.F16.F32.PACK_AB R153, R156, R21 ;  /* 0x000000159c99723e */ /* 0x001fe400000000ff */
[----:B------:R0:W-:Y:S01]  /*61c0*/  STL [R1+0x270], R152 ;  /* 0x0002709801007387 */ /* 0x0001e20000100800 */
[C---:B---3--:R-:W-:Y:S01]  /*61d0*/  VIADD R40, R8.reuse, 0x100 ;  /* 0x0000010008287836 */ /* 0x048fe20000000000 */
[----:B-1----:R-:W-:Y:S02]  /*61e0*/  F2FP.F16.F32.PACK_AB R155, R15, R14 ;  /* 0x0000000e0f9b723e */ /* 0x002fe400000000ff */
[----:B------:R1:W-:Y:S01]  /*61f0*/  STL [R1+0x274], R154 ;  /* 0x0002749a01007387 */ /* 0x0003e20000100800 */
[----:B----4-:R-:W-:Y:S01]  /*6200*/  VIADD R26, R8, 0x180 ;  /* 0x00000180081a7836 */ /* 0x010fe20000000000 */
[----:B------:R-:W-:-:S02]  /*6210*/  R2UR UR10, R38 ;  /* 0x00000000260a72ca */ /* 0x000fc400000e0000 */
[----:B0-----:R-:W-:Y:S01]  /*6220*/  F2FP.F16.F32.PACK_AB R152, R20, R220 ;  /* 0x000000dc1498723e */ /* 0x001fe200000000ff */
[----:B------:R-:W-:Y:S01]  /*6230*/  STL [R1+0x220], R112 ;  /* 0x0002207001007387 */ /* 0x000fe20000100800 */
[----:B-1----:R-:W-:-:S03]  /*6240*/  F2FP.F16.F32.PACK_AB R154, R13, R219 ;  /* 0x000000db0d9a723e */ /* 0x002fc600000000ff */
[----:B------:R-:W-:Y:S01]  /*6250*/  STL [R1+0x224], R114 ;  /* 0x0002247201007387 */ /* 0x000fe20000100800 */
[----:B------:R-:W-:Y:S02]  /*6260*/  R2UR UR11, R39 ;  /* 0x00000000270b72ca */ /* 0x000fe400000e0000 */
[----:B------:R-:W-:Y:S01]  /*6270*/  R2UR UR14, R40 ;  /* 0x00000000280e72ca */ /* 0x000fe200000e0000 */
[----:B------:R-:W-:Y:S01]  /*6280*/  STL [R1+0x228], R116 ;  /* 0x0002287401007387 */ /* 0x000fe20000100800 */
[----:B------:R-:W-:Y:S02]  /*6290*/  R2UR UR15, R41 ;  /* 0x00000000290f72ca */ /* 0x000fe400000e0000 */
[----:B------:R-:W-:Y:S01]  /*62a0*/  R2UR UR18, R26 ;  /* 0x000000001a1272ca */ /* 0x000fe200000e0000 */
[----:B------:R-:W-:Y:S01]  /*62b0*/  STL [R1+0x22c], R118 ;  /* 0x00022c7601007387 */ /* 0x000fe20000100800 */
[----:B------:R-:W-:-:S03]  /*62c0*/  R2UR UR19, R27 ;  /* 0x000000001b1372ca */ /* 0x000fc600000e0000 */
[----:B------:R-:W-:Y:S04]  /*62d0*/  STL [R1+0x230], R120 ;  /* 0x0002307801007387 */ /* 0x000fe80000100800 */
        /* <DEDUP_REMOVED lines=102> */
[----:B------:R0:W-:Y:S01]  /*6940*/  STL [R1+0x410], R24 ;  /* 0x0004101801007387 */ /* 0x0001e20000100800 */
[----:B------:R1:W-:Y:S06]  /*6950*/  BAR.SYNC.DEFER_BLOCKING R209, 0x100 ;  /* 0x000400d10000751d */ /* 0x0003ec0000010000 */
[----:B0-----:R-:W-:-:S06]  /*6960*/  WARPGROUP.ARRIVE ;  /* 0x00000000000079c5 */ /* 0x001fcc0000000000 */
[----:B------:R-:W-:Y:S01]  /*6970*/  HGMMA.64x256x16.F32 R24, R152, gdesc[UR4].tnspB, RZ, !UPT, gsb0 ;  /* 0x43e0000498187df0 */ /* 0x000fe2000c0008ff */
[----:B------:R0:W-:Y:S04]  /*6980*/  STL [R1+0x414], R221 ;  /* 0x000414dd01007387 */ /* 0x0001e80000100800 */
[----:B------:R2:W-:Y:S04]  /*6990*/  STL [R1+0x418], R222 ;  /* 0x000418de01007387 */ /* 0x0005e80000100800 */
[----:B------:R-:W-:Y:S01]  /*69a0*/  STL [R1+0x41c], R231 ;  /* 0x00041ce701007387 */ /* 0x000fe20000100800 */
[----:B------:R-:W-:-:S02]  /*69b0*/  WARPGROUP.DEPBAR.LE gsb0, 0x0 ;  /* 0x00008000000079c5 */ /* 0x000fc40000010000 */
[-CC-:B------:R-:W-:Y:S01]  /*69c0*/  FFMA.FTZ R152, R19, R11.reuse, -R176.reuse ;  /* 0x0000000b13987223 */ /* 0x180fe200000108b0 */
[-CC-:B------:R-:W-:Y:S01]  /*69d0*/  FFMA.FTZ R153, R161, R11.reuse, -R176.reuse ;  /* 0x0000000ba1997223 */ /* 0x180fe200000108b0 */
[-CC-:B------:R-:W-:Y:S01]  /*69e0*/  FFMA.FTZ R19, R168, R11.reuse, -R176.reuse ;  /* 0x0000000ba8137223 */ /* 0x180fe200000108b0 */
[-C--:B------:R-:W-:Y:S01]  /*69f0*/  FFMA.FTZ R161, R167, R11.reuse, -R176 ;  /* 0x0000000ba7a17223 */ /* 0x080fe200000108b0 */
[-CC-:B------:R-:W-:Y:S01]  /*6a00*/  FFMA.FTZ R167, R181, R11.reuse, -R12.reuse ;  /* 0x0000000bb5a77223 */ /* 0x180fe2000001080c */
[-CC-:B------:R-:W-:Y:S01]  /*6a10*/  FFMA.FTZ R168, R184, R11.reuse, -R12.reuse ;  /* 0x0000000bb8a87223 */ /* 0x180fe2000001080c */
[-CC-:B------:R-:W-:Y:S01]  /*6a20*/  FFMA.FTZ R181, R185, R11.reuse, -R12.reuse ;  /* 0x0000000bb9b57223 */ /* 0x180fe2000001080c */
[----:B------:R-:W-:Y:S01]  /*6a30*/  FFMA.FTZ R184, R199, R11, -R12 ;  /* 0x0000000bc7b87223 */ /* 0x000fe2000001080c */
[----:B0-----:R-:W-:Y:S08]  /*6a40*/  MUFU.EX2 R221, R152 ;  /* 0x0000009800dd7308 */ /* 0x001ff00000000800 */
[----:B--2---:R-:W0:Y:S08]  /*6a50*/  MUFU.EX2 R222, R153 ;  /* 0x0000009900de7308 */ /* 0x004e300000000800 */
[----:B------:R-:W-:Y:S08]  /*6a60*/  MUFU.EX2 R19, R19 ;  /* 0x0000001300137308 */ /* 0x000ff00000000800 */
[----:B------:R-:W2:Y:S08]  /*6a70*/  MUFU.EX2 R161, R161 ;  /* 0x000000a100a17308 */ /* 0x000eb00000000800 */
[----:B------:R-:W-:Y:S08]  /*6a80*/  MUFU.EX2 R167, R167 ;  /* 0x000000a700a77308 */ /* 0x000ff00000000800 */
[----:B------:R-:W3:Y:S08]  /*6a90*/  MUFU.EX2 R168, R168 ;  /* 0x000000a800a87308 */ /* 0x000ef00000000800 */
[----:B------:R-:W-:Y:S08]  /*6aa0*/  MUFU.EX2 R181, R181 ;  /* 0x000000b500b57308 */ /* 0x000ff00000000800 */
[----:B------:R-:W4:Y:S01]  /*6ab0*/  MUFU.EX2 R184, R184 ;  /* 0x000000b800b87308 */ /* 0x000f220000000800 */
[----:B0-----:R-:W-:-:S02]  /*6ac0*/  F2FP.F16.F32.PACK_AB R152, R222, R221 ;  /* 0x000000ddde98723e */ /* 0x001fc400000000ff */
[----:B--2---:R-:W-:Y:S02]  /*6ad0*/  F2FP.F16.F32.PACK_AB R154, R161, R19 ;  /* 0x00000013a19a723e */ /* 0x004fe400000000ff */
[----:B---3--:R-:W-:Y:S01]  /*6ae0*/  F2FP.F16.F32.PACK_AB R153, R168, R167 ;  /* 0x000000a7a899723e */ /* 0x008fe200000000ff */
[----:B------:R-:W-:Y:S04]  /*6af0*/  STL.128 [R1+0x220], R24 ;  /* 0x0002201801007387 */ /* 0x000fe80000100c00 */
[----:B------:R-:W-:Y:S04]  /*6b00*/  STL.128 [R1+0x230], R28 ;  /* 0x0002301c01007387 */ /* 0x000fe80000100c00 */
[----:B------:R-:W-:Y:S01]  /*6b10*/  STL.128 [R1+0x240], R32 ;  /* 0x0002402001007387 */ /* 0x000fe20000100c00 */
[----:B----4-:R-:W-:-:S03]  /*6b20*/  F2FP.F16.F32.PACK_AB R155, R184, R181 ;  /* 0x000000b5b89b723e */ /* 0x010fc600000000ff */
[----:B------:R-:W-:Y:S04]  /*6b30*/  STL.128 [R1+0x250], R36 ;  /* 0x0002502401007387 */ /* 0x000fe80000100c00 */
        /* <DEDUP_REMOVED lines=27> */
[----:B------:R0:W-:Y:S02]  /*6cf0*/  STL.128 [R1+0x410], R148 ;  /* 0x0004109401007387 */ /* 0x0001e40000100c00 */
[----:B0-----:R-:W-:-:S06]  /*6d00*/  WARPGROUP.ARRIVE ;  /* 0x00000000000079c5 */ /* 0x001fcc0000000000 */
[----:B------:R-:W-:Y:S01]  /*6d10*/  HGMMA.64x256x16.F32 R24, R152, gdesc[UR8].tnspB, R24, gsb0 ;  /* 0x43e0000898187df0 */ /* 0x000fe20008000818 */
[-CC-:B------:R-:W-:Y:S01]  /*6d20*/  FFMA.FTZ R185, R157, R11.reuse, -R176.reuse ;  /* 0x0000000b9db97223 */ /* 0x180fe200000108b0 */
[-CC-:B------:R-:W-:Y:S01]  /*6d30*/  FFMA.FTZ R157, R159, R11.reuse, -R176.reuse ;  /* 0x0000000b9f9d7223 */ /* 0x180fe200000108b0 */
[-CC-:B------:R-:W-:Y:S01]  /*6d40*/  FFMA.FTZ R159, R162, R11.reuse, -R176.reuse ;  /* 0x0000000ba29f7223 */ /* 0x180fe200000108b0 */
[-C--:B------:R-:W-:Y:S01]  /*6d50*/  FFMA.FTZ R162, R166, R11.reuse, -R176 ;  /* 0x0000000ba6a27223 */ /* 0x080fe200000108b0 */
[-CC-:B------:R-:W-:Y:S01]  /*6d60*/  FFMA.FTZ R166, R178, R11.reuse, -R12.reuse ;  /* 0x0000000bb2a67223 */ /* 0x180fe2000001080c */
[-CC-:B------:R-:W-:Y:S01]  /*6d70*/  FFMA.FTZ R178, R182, R11.reuse, -R12.reuse ;  /* 0x0000000bb6b27223 */ /* 0x180fe2000001080c */
[-CC-:B------:R-:W-:Y:S01]  /*6d80*/  FFMA.FTZ R182, R186, R11.reuse, -R12.reuse ;  /* 0x0000000bbab67223 */ /* 0x180fe2000001080c */
[-C--:B------:R-:W-:Y:S01]  /*6d90*/  FFMA.FTZ R186, R191, R11.reuse, -R12 ;  /* 0x0000000bbfba7223 */ /* 0x080fe2000001080c */
[----:B------:R-:W-:Y:S08]  /*6da0*/  MUFU.EX2 R185, R185 ;  /* 0x000000b900b97308 */ /* 0x000ff00000000800 */
[----:B------:R-:W0:Y:S08]  /*6db0*/  MUFU.EX2 R157, R157 ;  /* 0x0000009d009d7308 */ /* 0x000e300000000800 */
[----:B------:R-:W-:Y:S08]  /*6dc0*/  MUFU.EX2 R159, R159 ;  /* 0x0000009f009f7308 */ /* 0x000ff00000000800 */
[----:B------:R-:W2:Y:S08]  /*6dd0*/  MUFU.EX2 R162, R162 ;  /* 0x000000a200a27308 */ /* 0x000eb00000000800 */
[----:B------:R-:W-:Y:S08]  /*6de0*/  MUFU.EX2 R166, R166 ;  /* 0x000000a600a67308 */ /* 0x000ff00000000800 */
[----:B------:R-:W3:Y:S08]  /*6df0*/  MUFU.EX2 R178, R178 ;  /* 0x000000b200b27308 */ /* 0x000ef00000000800 */
[----:B------:R-:W-:Y:S08]  /*6e00*/  MUFU.EX2 R182, R182 ;  /* 0x000000b600b67308 */ /* 0x000ff00000000800 */
[----:B------:R-:W4:Y:S01]  /*6e10*/  MUFU.EX2 R186, R186 ;  /* 0x000000ba00ba7308 */ /* 0x000f220000000800 */
[----:B------:R-:W-:Y:S01]  /*6e20*/  FADD.FTZ R220, R220, R20 ;  /* 0x00000014dcdc7221 */ /* 0x000fe20000010000 */
[-C--:B------:R-:W-:Y:S01]  /*6e30*/  FFMA.FTZ R20, R183, R11.reuse, -R12 ;  /* 0x0000000bb7147223 */ /* 0x080fe2000001080c */
[-CC-:B------:R-:W-:Y:S01]  /*6e40*/  FFMA.FTZ R183, R169, R11.reuse, -R176.reuse ;  /* 0x0000000ba9b77223 */ /* 0x180fe200000108b0 */
[-CC-:B------:R-:W-:Y:S01]  /*6e50*/  FFMA.FTZ R158, R158, R11.reuse, -R176.reuse ;  /* 0x0000000b9e9e7223 */ /* 0x180fe200000108b0 */
[-CC-:B------:R-:W-:Y:S01]  /*6e60*/  FFMA.FTZ R160, R160, R11.reuse, -R176.reuse ;  /* 0x0000000ba0a07223 */ /* 0x180fe200000108b0 */
[-CC-:B------:R-:W-:Y:S01]  /*6e70*/  FFMA.FTZ R163, R163, R11.reuse, -R176.reuse ;  /* 0x0000000ba3a37223 */ /* 0x180fe200000108b0 */
[-C--:B------:R-:W-:Y:S01]  /*6e80*/  FFMA.FTZ R165, R165, R11.reuse, -R176 ;  /* 0x0000000ba5a57223 */ /* 0x080fe200000108b0 */
[-CC-:B------:R-:W-:Y:S01]  /*6e90*/  FFMA.FTZ R179, R179, R11.reuse, -R12.reuse ;  /* 0x0000000bb3b37223 */ /* 0x180fe2000001080c */
[-CC-:B------:R-:W-:Y:S01]  /*6ea0*/  FFMA.FTZ R169, R187, R11.reuse, -R12.reuse ;  /* 0x0000000bbba97223 */ /* 0x180fe2000001080c */
[-C--:B------:R-:W-:Y:S01]  /*6eb0*/  FFMA.FTZ R193, R193, R11.reuse, -R12 ;  /* 0x0000000bc1c17223 */ /* 0x080fe2000001080c */
[-CC-:B------:R-:W-:Y:S01]  /*6ec0*/  FFMA.FTZ R170, R170, R11.reuse, -R176.reuse ;  /* 0x0000000baaaa7223 */ /* 0x180fe200000108b0 */
[-CC-:B------:R-:W-:Y:S01]  /*6ed0*/  FFMA.FTZ R171, R171, R11.reuse, -R176.reuse ;  /* 0x0000000babab7223 */ /* 0x180fe200000108b0 */
[-CC-:B------:R-:W-:Y:S01]  /*6ee0*/  FFMA.FTZ R172, R172, R11.reuse, -R176.reuse ;  /* 0x0000000bacac7223 */ /* 0x180fe200000108b0 */
[-CC-:B------:R-:W-:Y:S01]  /*6ef0*/  FFMA.FTZ R173, R173, R11.reuse, -R176.reuse ;  /* 0x0000000badad7223 */ /* 0x180fe200000108b0 */
[-CC-:B------:R-:W-:Y:S01]  /*6f00*/  FFMA.FTZ R174, R174, R11.reuse, -R176.reuse ;  /* 0x0000000baeae7223 */ /* 0x180fe200000108b0 */
[-CC-:B------:R-:W-:Y:S01]  /*6f10*/  FFMA.FTZ R175, R175, R11.reuse, -R176.reuse ;  /* 0x0000000bafaf7223 */ /* 0x180fe200000108b0 */
[----:B------:R-:W-:Y:S01]  /*6f20*/  FFMA.FTZ R176, R177, R11, -R176 ;  /* 0x0000000bb1b07223 */ /* 0x000fe200000108b0 */
[----:B------:R-:W-:Y:S01]  /*6f30*/  FADD.FTZ R177, R21, R156 ;  /* 0x0000009c15b17221 */ /* 0x000fe20000010000 */
[----:B------:R-:W-:Y:S08]  /*6f40*/  MUFU.EX2 R158, R158 ;  /* 0x0000009e009e7308 */ /* 0x000ff00000000800 */
[----:B------:R-:W5:Y:S08]  /*6f50*/  MUFU.EX2 R160, R160 ;  /* 0x000000a000a07308 */ /* 0x000f700000000800 */
[----:B------:R-:W-:Y:S08]  /*6f60*/  MUFU.EX2 R163, R163 ;  /* 0x000000a300a37308 */ /* 0x000ff00000000800 */
[----:B------:R-:W1:Y:S01]  /*6f70*/  MUFU.EX2 R165, R165 ;  /* 0x000000a500a57308 */ /* 0x000e620000000800 */
[----:B------:R-:W-:-:S02]  /*6f80*/  WARPGROUP.DEPBAR.LE gsb0, 0x0 ;  /* 0x00008000000079c5 */ /* 0x000fc40000010000 */
[----:B0-----:R-:W-:Y:S02]  /*6f90*/  F2FP.F16.F32.PACK_AB R152, R157, R185 ;  /* 0x000000b99d98723e */ /* 0x001fe400000000ff */
[----:B--2---:R-:W-:Y:S02]  /*6fa0*/  F2FP.F16.F32.PACK_AB R154, R162, R159 ;  /* 0x0000009fa29a723e */ /* 0x004fe400000000ff */
[----:B---3--:R-:W-:Y:S02]  /*6fb0*/  F2FP.F16.F32.PACK_AB R153, R178, R166 ;  /* 0x000000a6b299723e */ /* 0x008fe400000000ff */
[----:B----4-:R-:W-:Y:S01]  /*6fc0*/  F2FP.F16.F32.PACK_AB R155, R186, R182 ;  /* 0x000000b6ba9b723e */ /* 0x010fe200000000ff */
        /* <DEDUP_REMOVED lines=34> */
[----:B------:R-:W-:Y:S08]  /*71f0*/  MUFU.EX2 R179, R179 ;  /* 0x000000b300b37308 */ /* 0x000ff00000000800 */
[----:B------:R-:W0:Y:S08]  /*7200*/  MUFU.EX2 R20, R20 ;  /* 0x0000001400147308 */ /* 0x000e300000000800 */
[----:B------:R-:W-:Y:S08]  /*7210*/  MUFU.EX2 R169, R169 ;  /* 0x000000a900a97308 */ /* 0x000ff00000000800 */
[----:B------:R-:W2:Y:S01]  /*7220*/  MUFU.EX2 R21, R193 ;  /* 0x000000c100157308 */ /* 0x000ea20000000800 */
        /* <DEDUP_REMOVED lines=8> */
[----:B------:R-:W-:-:S07]  /*72b0*/  FADD.FTZ R220, R219, R220 ;  /* 0x000000dcdbdc7221 */ /* 0x000fce0000010000 */
[----:B------:R-:W-:Y:S08]  /*72c0*/  MUFU.EX2 R170, R170 ;  /* 0x000000aa00aa7308 */ /* 0x000ff00000000800 */
[----:B------:R-:W-:Y:S08]  /*72d0*/  MUFU.EX2 R171, R171 ;  /* 0x000000ab00ab7308 */ /* 0x000ff00000000800 */
[----:B------:R-:W3:Y:S08]  /*72e0*/  MUFU.EX2 R172, R172 ;  /* 0x000000ac00ac7308 */ /* 0x000ef00000000800 */
[----:B------:R-:W-:Y:S01]  /*72f0*/  MUFU.EX2 R156, R156 ;  /* 0x0000009c009c7308 */ /* 0x000fe20000000800 */
[----:B------:R-:W-:Y:S01]  /*7300*/  FADD.FTZ R220, R13, R220 ;  /* 0x000000dc0ddc7221 */ /* 0x000fe20000010000 */
[----:B------:R-:W-:-:S05]  /*7310*/  IMAD.MOV.U32 R13, RZ, RZ, R9 ;  /* 0x000000ffff0d7224 */ /* 0x000fca00078e0009 */
[----:B------:R-:W-:Y:S01]  /*7320*/  R2UR UR7, R13 ;  /* 0x000000000d0772ca */ /* 0x000fe200000e0000 */
[----:B------:R-:W-:Y:S02]  /*7330*/  WARPGROUP.DEPBAR.LE gsb0, 0x0 ;  /* 0x00008000000079c5 */ /* 0x000fe40000010000 */
[----:B-----5:R-:W-:Y:S01]  /*7340*/  F2FP.F16.F32.PACK_AB R152, R160, R158 ;  /* 0x0000009ea098723e */ /* 0x020fe200000000ff */
[----:B------:R-:W-:Y:S01]  /*7350*/  MUFU.EX2 R173, R173 ;  /* 0x000000ad00ad7308 */ /* 0x000fe20000000800 */
[----:B-1----:R-:W-:-:S07]  /*7360*/  F2FP.F16.F32.PACK_AB R154, R165, R163 ;  /* 0x000000a3a59a723e */ /* 0x002fce00000000ff */
[----:B------:R-:W-:Y:S01]  /*7370*/  MUFU.EX2 R174, R174 ;  /* 0x000000ae00ae7308 */ /* 0x000fe20000000800 */
[----:B0-----:R-:W-:-:S07]  /*7380*/  F2FP.F16.F32.PACK_AB R153, R20, R179 ;  /* 0x000000b31499723e */ /* 0x001fce00000000ff */
[----:B------:R-:W-:Y:S01]  /*7390*/  MUFU.EX2 R175, R175 ;  /* 0x000000af00af7308 */ /* 0x000fe20000000800 */
[----:B--2---:R-:W-:Y:S01]  /*73a0*/  F2FP.F16.F32.PACK_AB R155, R21, R169 ;  /* 0x000000a9159b723e */ /* 0x004fe200000000ff */
        /* <DEDUP_REMOVED lines=31> */
[----:B------:R0:W-:Y:S01]  /*75a0*/  STL.128 [R1+0x410], R148 ;  /* 0x0004109401007387 */ /* 0x0001e20000100c00 */
[----:B------:R-:W-:Y:S08]  /*75b0*/  MUFU.EX2 R176, R176 ;  /* 0x000000b000b07308 */ /* 0x000ff00000000800 */
[----:B------:R-:W-:Y:S08]  /*75c0*/  MUFU.EX2 R215, R215 ;  /* 0x000000d700d77308 */ /* 0x000ff00000000800 */
[----:B------:R-:W-:Y:S01]  /*75d0*/  MUFU.EX2 R216, R216 ;  /* 0x000000d800d87308 */ /* 0x000fe20000000800 */
[----:B0-----:R-:W-:-:S07]  /*75e0*/  WARPGROUP.ARRIVE ;  /* 0x00000000000079c5 */ /* 0x001fce0000000000 */
[----:B------:R-:W-:Y:S01]  /*75f0*/  MUFU.EX2 R217, R217 ;  /* 0x000000d900d97308 */ /* 0x000fe20000000800 */
[----:B------:R-:W-:Y:S07]  /*7600*/  HGMMA.64x256x16.F32 R24, R152, gdesc[UR16].tnspB, R24, gsb0 ;  /* 0x43e0001098187df0 */ /* 0x000fee0008000818 */
[----:B------:R-:W-:Y:S01]  /*7610*/  MUFU.EX2 R218, R218 ;  /* 0x000000da00da7308 */ /* 0x000fe20000000800 */
[----:B------:R-:W-:Y:S01]  /*7620*/  FADD.FTZ R221, R221, R220 ;  /* 0x000000dcdddd7221 */ /* 0x000fe20000010000 */
[----:B------:R-:W2:Y:S01]  /*7630*/  @!P0 LDL R13, [R1+0x210] ;  /* 0x00021000010d8983 */ /* 0x000ea20000100800 */
[----:B------:R-:W-:-:S02]  /*7640*/  WARPGROUP.DEPBAR.LE gsb0, 0x0 ;  /* 0x00008000000079c5 */ /* 0x000fc40000010000 */
[----:B------:R-:W-:Y:S01]  /*7650*/  FADD.FTZ R152, R14, R177 ;  /* 0x000000b10e987221 */ /* 0x000fe20000010000 */
[----:B------:R-:W-:Y:S01]  /*7660*/  FFMA.FTZ R14, R190, R11, -R12 ;  /* 0x0000000bbe0e7223 */ /* 0x000fe2000001080c */
[----:B------:R-:W-:Y:S01]  /*7670*/  VIADD R12, R8, 0x200 ;  /* 0x00000200080c7836 */ /* 0x000fe20000000000 */
[----:B------:R-:W-:Y:S04]  /*7680*/  MUFU.EX2 R11, R192 ;  /* 0x000000c0000b7308 */ /* 0x000fe80000000800 */
[----:B------:R-:W-:-:S04]  /*7690*/  R2UR UR6, R12 ;  /* 0x000000000c0672ca */ /* 0x000fc800000e0000 */
[----:B------:R-:W0:Y:S08]  /*76a0*/  MUFU.EX2 R14, R14 ;  /* 0x0000000e000e7308 */ /* 0x000e300000000800 */
[----:B------:R-:W1:Y:S01]  /*76b0*/  MUFU.EX2 R12, R207 ;  /* 0x000000cf000c7308 */ /* 0x000e620000000800 */
[----:B------:R-:W-:Y:S01]  /*76c0*/  FADD.FTZ R152, R15, R152 ;  /* 0x000000980f987221 */ /* 0x000fe20000010000 */
[----:B---3--:R-:W-:-:S03]  /*76d0*/  F2FP.F16.F32.PACK_AB R154, R172, R171 ;  /* 0x000000abac9a723e */ /* 0x008fc600000000ff */
[----:B------:R-:W-:Y:S01]  /*76e0*/  FADD.FTZ R167, R167, R152 ;  /* 0x00000098a7a77221 */ /* 0x000fe20000010000 */
[----:B------:R-:W-:Y:S02]  /*76f0*/  F2FP.F16.F32.PACK_AB R152, R170, R183 ;  /* 0x000000b7aa98723e */ /* 0x000fe400000000ff */
[----:B0-----:R-:W-:Y:S01]  /*7700*/  F2FP.F16.F32.PACK_AB R153, R14, R156 ;  /* 0x0000009c0e99723e */ /* 0x001fe200000000ff */
[----:B------:R-:W-:Y:S04]  /*7710*/  STL.128 [R1+0x220], R24 ;  /* 0x0002201801007387 */ /* 0x000fe80000100c00 */
[----:B------:R-:W-:Y:S01]  /*7720*/  STL.128 [R1+0x230], R28 ;  /* 0x0002301c01007387 */ /* 0x000fe20000100c00 */
[----:B-1----:R-:W-:-:S03]  /*7730*/  F2FP.F16.F32.PACK_AB R155, R12, R11 ;  /* 0x0000000b0c9b723e */ /* 0x002fc600000000ff */
        /* <DEDUP_REMOVED lines=32> */
[----:B------:R-:W-:Y:S01]  /*7940*/  VIADD R8, R8, 0x280 ;  /* 0x0000028008087836 */ /* 0x000fe20000000000 */
[----:B------:R-:W-:-:S04]  /*7950*/  R2UR UR7, R9 ;  /* 0x00000000090772ca */ /* 0x000fc800000e0000 */
[----:B------:R-:W-:Y:S01]  /*7960*/  R2UR UR6, R8 ;  /* 0x00000000080672ca */ /* 0x000fe200000e0000 */
[----:B------:R-:W-:Y:S01]  /*7970*/  FADD.FTZ R222, R222, R221 ;  /* 0x000000dddede7221 */ /* 0x000fe20000010000 */
[----:B------:R-:W3:Y:S01]  /*7980*/  @!P0 LDL.64 R8, [R1+0x68] ;  /* 0x0000680001088983 */ /* 0x000ee20000100a00 */
[----:B------:R-:W-:Y:S02]  /*7990*/  FADD.FTZ R168, R168, R167 ;  /* 0x000000a7a8a87221 */ /* 0x000fe40000010000 */
[----:B------:R-:W-:Y:S02]  /*79a0*/  FADD.FTZ R222, R19, R222 ;  /* 0x000000de13de7221 */ /* 0x000fe40000010000 */
[----:B------:R-:W-:Y:S02]  /*79b0*/  FADD.FTZ R15, R181, R168 ;  /* 0x000000a8b50f7221 */ /* 0x000fe40000010000 */
[----:B------:R-:W-:Y:S02]  /*79c0*/  FADD.FTZ R222, R161, R222 ;  /* 0x000000dea1de7221 */ /* 0x000fe40000010000 */
[----:B------:R-:W-:-:S02]  /*79d0*/  FADD.FTZ R15, R184, R15 ;  /* 0x0000000fb80f7221 */ /* 0x000fc40000010000 */
[----:B------:R-:W-:Y:S01]  /*79e0*/  FADD.FTZ R168, R185, R222 ;  /* 0x000000deb9a87221 */ /* 0x000fe20000010000 */
[----:B------:R-:W-:Y:S02]  /*79f0*/  WARPGROUP.DEPBAR.LE gsb0, 0x0 ;  /* 0x00008000000079c5 */ /* 0x000fe40000010000 */
[----:B------:R-:W-:Y:S02]  /*7a00*/  F2FP.F16.F32.PACK_AB R152, R174, R173 ;  /* 0x000000adae98723e */ /* 0x000fe400000000ff */
[----:B------:R-:W-:Y:S02]  /*7a10*/  F2FP.F16.F32.PACK_AB R154, R176, R175 ;  /* 0x000000afb09a723e */ /* 0x000fe400000000ff */
[----:B------:R-:W-:Y:S02]  /*7a20*/  F2FP.F16.F32.PACK_AB R153, R216, R215 ;  /* 0x000000d7d899723e */ /* 0x000fe400000000ff */
[----:B------:R-:W-:Y:S01]  /*7a30*/  F2FP.F16.F32.PACK_AB R155, R218, R217 ;  /* 0x000000d9da9b723e */ /* 0x000fe200000000ff */
        /* <DEDUP_REMOVED lines=43> */
[----:B------:R-:W-:Y:S02]  /*7cf0*/  WARPGROUP.DEPBAR.LE gsb0, 0x0 ;  /* 0x00008000000079c5 */ /* 0x000fe40000010000 */
        /* <DEDUP_REMOVED lines=25> */
[----:B------:R0:W-:Y:S04]  /*7e90*/  STL.128 [R1+0x3b0], R124 ;  /* 0x0003b07c01007387 */ /* 0x0001e80000100c00 */
[----:B------:R-:W-:Y:S04]  /*7ea0*/  STL.128 [R1+0x3c0], R128 ;  /* 0x0003c08001007387 */ /* 0x000fe80000100c00 */
[----:B------:R-:W-:Y:S04]  /*7eb0*/  STL.128 [R1+0x3d0], R132 ;  /* 0x0003d08401007387 */ /* 0x000fe80000100c00 */
[----:B------:R-:W-:Y:S04]  /*7ec0*/  STL.128 [R1+0x3e0], R136 ;  /* 0x0003e08801007387 */ /* 0x000fe80000100c00 */
[----:B------:R-:W-:Y:S04]  /*7ed0*/  STL.128 [R1+0x3f0], R140 ;  /* 0x0003f08c01007387 */ /* 0x000fe80000100c00 */
[----:B------:R-:W-:Y:S04]  /*7ee0*/  STL.128 [R1+0x400], R144 ;  /* 0x0004009001007387 */ /* 0x000fe80000100c00 */
[----:B------:R1:W-:Y:S04]  /*7ef0*/  STL.128 [R1+0x410], R148 ;  /* 0x0004109401007387 */ /* 0x0003e80000100c00 */
[----:B------:R-:W4:Y:S04]  /*7f00*/  LDL R167, [R1+0x220] ;  /* 0x0002200001a77983 */ /* 0x000f280000100800 */
[----:B------:R-:W5:Y:S04]  /*7f10*/  LDL R161, [R1+0x224] ;  /* 0x0002240001a17983 */ /* 0x000f680000100800 */
[----:B------:R-:W5:Y:S04]  /*7f20*/  LDL R155, [R1+0x228] ;  /* 0x00022800019b7983 */ /* 0x000f680000100800 */
[----:B------:R-:W5:Y:S04]  /*7f30*/  LDL R153, [R1+0x22c] ;  /* 0x00022c0001997983 */ /* 0x000f680000100800 */
[----:B0-----:R-:W5:Y:S04]  /*7f40*/  LDL R125, [R1+0x230] ;  /* 0x00023000017d7983 */ /* 0x001f680000100800 */
        /* <DEDUP_REMOVED lines=59> */
[----:B-1----:R-:W5:Y:S04]  /*8300*/  LDL R150, [R1+0x320] ;  /* 0x0003200001967983 */ /* 0x002f680000100800 */
        /* <DEDUP_REMOVED lines=62> */
[----:B------:R-:W5:Y:S01]  /*86f0*/  LDL R26, [R1+0x41c] ;  /* 0x00041c00011a7983 */ /* 0x000f620000100800 */
        /* <DEDUP_REMOVED lines=16> */
[----:B---3--:R-:W-:Y:S02]  /*8800*/  @!P0 MOV R8, R8 ;  /* 0x0000000800088202 */ /* 0x008fe40000000f00 */
[----:B------:R-:W-:Y:S01]  /*8810*/  FADD.FTZ R174, R174, R173 ;  /* 0x000000adaeae7221 */ /* 0x000fe20000010000 */
[----:B------:R-:W-:Y:S02]  /*8820*/  FADD.FTZ R216, R216, R215 ;  /* 0x000000d7d8d87221 */ /* 0x000fe40000010000 */
[----:B--2---:R-:W-:Y:S02]  /*8830*/  @!P0 IMAD R13, R13, 0x8, R8 ;  /* 0x000000080d0d8824 */ /* 0x004fe400078e0208 */
[----:B------:R-:W-:Y:S01]  /*8840*/  FADD.FTZ R175, R175, R174 ;  /* 0x000000aeafaf7221 */ /* 0x000fe20000010000 */
[----:B------:R-:W-:Y:S01]  /*8850*/  FADD.FTZ R177, R217, R216 ;  /* 0x000000d8d9b17221 */ /* 0x000fe20000010000 */
[----:B------:R-:W-:Y:S02]  /*8860*/  STL [R1+0x88], RZ ;  /* 0x000088ff01007387 */ /* 0x000fe40000100800 */
[----:B------:R-:W-:Y:S01]  /*8870*/  FADD.FTZ R176, R176, R175 ;  /* 0x000000afb0b07221 */ /* 0x000fe20000010000 */
[----:B------:R-:W-:Y:S01]  /*8880*/  FADD.FTZ R177, R218, R177 ;  /* 0x000000b1dab17221 */ /* 0x000fe20000010000 */
[----:B------:R-:W-:Y:S01]  /*8890*/  STL [R1+0x88], R0 ;  /* 0x0000880001007387 */ /* 0x000fe20000100800 */
[----:B------:R-:W-:-:S03]  /*88a0*/  @!P0 PRMT R13, RZ, 0x654, R13 ;  /* 0x00000654ff0d8816 */ /* 0x000fc6000000000d */
[----:B------:R-:W-:Y:S04]  /*88b0*/  STL [R1+0x88], R0 ;  /* 0x0000880001007387 */ /* 0x000fe80000100800 */
[----:B------:R-:W-:Y:S04]  /*88c0*/  STL [R1+0x88], R0 ;  /* 0x0000880001007387 */ /* 0x000fe80000100800 */
[----:B------:R-:W-:Y:S04]  /*88d0*/  STL [R1+0x88], R0 ;  /* 0x0000880001007387 */ /* 0x000fe80000100800 */
[----:B------:R-:W-:Y:S04]  /*88e0*/  STL [R1+0x88], R0 ;  /* 0x0000880001007387 */ /* 0x000fe80000100800 */
[----:B------:R0:W-:Y:S04]  /*88f0*/  STL [R1+0x88], R0 ;  /* 0x0000880001007387 */ /* 0x0001e80000100800 */
[----:B------:R1:W-:Y:S04]  /*8900*/  STL [R1+0x434], R10 ;  /* 0x0004340a01007387 */ /* 0x0003e80000100800 */
[----:B------:R2:W-:Y:S04]  /*8910*/  STL.64 [R1+0x440], R176 ;  /* 0x000440b001007387 */ /* 0x0005e80000100a00 */
[----:B----4-:R2:W-:Y:S04]  /*8920*/  STL [R1+0x220], R167 ;  /* 0x000220a701007387 */ /* 0x0105e80000100800 */
[----:B-----5:R2:W-:Y:S04]  /*8930*/  STL [R1+0x224], R161 ;  /* 0x000224a101007387 */ /* 0x0205e80000100800 */
[----:B------:R2:W-:Y:S04]  /*8940*/  STL [R1+0x228], R155 ;  /* 0x0002289b01007387 */ /* 0x0005e80000100800 */
        /* <DEDUP_REMOVED lines=124> */
[----:B------:R2:W-:Y:S01]  /*9110*/  STL [R1+0x41c], R26 ;  /* 0x00041c1a01007387 */ /* 0x0005e20000100800 */
[----:B------:R2:W-:Y:S03]  /*9120*/  @!P0 SYNCS.ARRIVE.TRANS64.RED.A1T0 RZ, [R13+URZ], RZ ;  /* 0x000000ff0dff89a7 */ /* 0x0005e6000810043f */
[----:B0-----:R-:W3:Y:S01]  /*9130*/  LDL R0, [R1+0x70] ;  /* 0x0000700001007983 */ /* 0x001ee20000100800 */
[----:B------:R-:W-:Y:S01]  /*9140*/  ISETP.NE.AND P1, PT, R6, 0x1, PT ;  /* 0x000000010600780c */ /* 0x000fe20003f25270 */
[----:B------:R-:W-:-:S06]  /*9150*/  UIADD3 UR47, UR47, -0x2, URZ ;  /* 0xfffffffe2f2f7890 */ /* 0x000fcc000fffe03f */
[----:B-1----:R-:W-:Y:S02]  /*9160*/  IMAD.U32 R10, RZ, RZ, UR47 ;  /* 0x0000002fff0a7e24 */ /* 0x002fe4000f8e00ff */
[----:B---3--:R-:W-:-:S04]  /*9170*/  IMAD.SHL.U32 R0, R0, 0x80, RZ ;  /* 0x0000008000007824 */ /* 0x008fc800078e00ff */
[----:B------:R-:W-:-:S04]  /*9180*/  @P1 IMAD.HI.U32 R8, R0, R7, RZ ;  /* 0x0000000700081227 */ /* 0x000fc800078e00ff */
[----:B------:R-:W-:Y:S01]  /*9190*/  IMAD.MOV.U32 R6, RZ, RZ, R0 ;  /* 0x000000ffff067224 */ /* 0x000fe200078e0000 */
[----:B------:R-:W-:Y:S02]  /*91a0*/  @P1 SHF.R.U32.HI R6, RZ, R237, R8 ;  /* 0x000000edff061219 */ /* 0x000fe40000011608 */
[----:B------:R-:W-:-:S03]  /*91b0*/  ISETP.GE.AND P1, PT, R5, 0x1, PT ;  /* 0x000000010500780c */ /* 0x000fc60003f26270 */
[----:B------:R-:W-:-:S04]  /*91c0*/  VIADD R7, R6, UR46 ;  /* 0x0000002e06077c36 */ /* 0x000fc80008000000 */
[----:B------:R-:W-:-:S06]  /*91d0*/  IMAD.IADD R4, R7, 0x1, R4 ;  /* 0x0000000107047824 */ /* 0x000fcc00078e0204 */
[----:B--2---:R-:W-:Y:S05]  /*91e0*/  @!P1 BRA `(.L_x_11123) ;  /* 0x0000000000409947 */ /* 0x004fea0003800000 */
[C---:B------:R-:W-:Y:S01]  /*91f0*/  ISETP.GT.AND P1, PT, R7.reuse, RZ, PT ;  /* 0x000000ff0700720c */ /* 0x040fe20003f24270 */
[----:B------:R-:W-:Y:S01]  /*9200*/  BSSY B0, `(.L_x_11124) ;  /* 0x000000c000007945 */ /* 0x000fe20003800000 */
[----:B------:R-:W-:-:S11]  /*9210*/  VIADD R6, R7, 0xffffffff ;  /* 0xffffffff07067836 */ /* 0x000fd60000000000 */
[----:B------:R-:W-:Y:S05]  /*9220*/  @P1 BRA `(.L_x_11125) ;  /* 0x0000000000181947 */ /* 0x000fea0003800000 */
[----:B------:R-:W-:Y:S01]  /*9230*/  ISETP.NE.AND P1, PT, R5, 0x1, PT ;  /* 0x000000010500780c */ /* 0x000fe20003f25270 */
[----:B------:R-:W-:-:S12]  /*9240*/  IMAD.MOV R7, RZ, RZ, -R7 ;  /* 0x000000ffff077224 */ /* 0x000fd800078e0a07 */
[----:B------:R-:W-:-:S05]  /*9250*/  @P1 IMAD.HI.U32 R2, R7, R2, RZ ;  /* 0x0000000207021227 */ /* 0x000fca00078e00ff */
[----:B------:R-:W-:-:S04]  /*9260*/  @P1 SHF.R.U32.HI R7, RZ, R3, R2 ;  /* 0x00000003ff071219 */ /* 0x000fc80000011602 */
[----:B------:R-:W-:Y:S01]  /*9270*/  LOP3.LUT R6, RZ, R7, RZ, 0x33, !PT ;  /* 0x00000007ff067212 */ /* 0x000fe200078e33ff */
[----:B------:R-:W-:Y:S06]  /*9280*/  BRA `(.L_x_11126) ;  /* 0x00000000000c7947 */ /* 0x000fec0003800000 */
.L_x_11125:
[----:B------:R-:W-:-:S13]  /*9290*/  ISETP.NE.AND P1, PT, R5, 0x1, PT ;  /* 0x000000010500780c */ /* 0x000fda0003f25270 */
[----:B------:R-:W-:-:S05]  /*92a0*/  @P1 IMAD.HI.U32 R2, R6, R2, RZ ;  /* 0x0000000206021227 */ /* 0x000fca00078e00ff */
[----:B------:R-:W-:-:S07]  /*92b0*/  @P1 SHF.R.U32.HI R6, RZ, R3, R2 ;  /* 0x00000003ff061219 */ /* 0x000fce0000011602 */
.L_x_11126:
[----:B------:R-:W-:Y:S05]  /*92c0*/  BSYNC B0 ;  /* 0x0000000000007941 */ /* 0x000fea0003800000 */
.L_x_11124:
[----:B------:R-:W-:-:S05]  /*92d0*/  IMAD R5, R6, R5, R5 ;  /* 0x0000000506057224 */ /* 0x000fca00078e0205 */
[----:B------:R-:W-:-:S07]  /*92e0*/  VIMNMX R4, R4, R5, PT ;  /* 0x0000000504047248 */ /* 0x000fce0003fe0100 */
.L_x_11123:
[----:B------:R-:W-:Y:S01]  /*92f0*/  IMAD.HI R4, R4, 0x2aaaaaab, RZ ;  /* 0x2aaaaaab04047827 */ /* 0x000fe200078e02ff */
[----:B------:R-:W-:Y:S04]  /*9300*/  BSSY B2, `(.L_x_11127) ;  /* 0x0000012000027945 */ /* 0x000fe80003800000 */
[----:B------:R-:W-:-:S04]  /*9310*/  SHF.R.U32.HI R3, RZ, 0x1f, R4 ;  /* 0x0000001fff037819 */ /* 0x000fc80000011604 */
[----:B------:R-:W-:-:S04]  /*9320*/  LEA.HI.SX32 R3, R4, R3, 0x1c ;  /* 0x0000000304037211 */ /* 0x000fc800078fe2ff */
[----:B------:R-:W-:-:S04]  /*9330*/  VIMNMX R193, R3, UR43, !PT ;  /* 0x0000002b03c17c48 */ /* 0x000fc8000ffe0100 */
[----:B------:R-:W-:-:S13]  /*9340*/  ISETP.GE.AND P1, PT, R10, R193, PT ;  /* 0x000000c10a00720c */ /* 0x000fda0003f26270 */
[----:B------:R-:W-:Y:S05]  /*9350*/  @!P1 BRA `(.L_x_11128) ;  /* 0x0000000000309947 */ /* 0x000fea0003800000 */
[----:B------:R-:W-:Y:S01]  /*9360*/  BSSY B1, `(.L_x_11129) ;  /* 0x0000009000017945 */ /* 0x000fe20003800000 */
.L_x_11131:
[----:B------:R-:W-:Y:S01]  /*9370*/  BSSY B0, `(.L_x_11130) ;  /* 0x0000004000007945 */ /* 0x000fe20003800000 */
[----:B------:R-:W-:Y:S01]  /*9380*/  VIADD R0, R16, 0x170 ;  /* 0x0000017010007836 */ /* 0x000fe20000000000 */
[----:B------:R-:W-:-:S07]  /*9390*/  MOV R215, 0x93b0 ;  /* 0x000093b000d77802 */ /* 0x000fce0000000f00 */
[----:B------:R-:W-:Y:S05]  /*93a0*/  CALL.REL.NOINC `($_ZN7cutlass13device_kernelIN5flash11enable_sm90INS1_16FlashAttnFwdSm90INS1_25CollectiveMainloopFwdSm90ILi2EN4cute5tupleIJNS5_1CILi1EEES8_S8_EEENS6_IJNS7_ILi128EEENS7_ILi96EEENS7_ILi64EEEEEELi256ENS_6half_tEfNS_4arch4Sm90ELb0ELb1ELb0ELb0ELb0ELb0ELb1ELb1ELb0ELb1ELb0ELb0EEENS1_21CollectiveEpilogueFwdINS6_IJSA_NS7_ILi256EEESB_EEES9_SE_SG_Li256ELb0ELb1ELb0ELb0EEENS1_30DynamicPersistentTileSchedulerILi256ELi128ELb0ELb1ELb1EEEEEEEEEvNT_6ParamsE$_ZZN5flash25CollectiveMainloopFwdSm90ILi2EN4cute5tupleIJNS1_1CILi1EEES4_S4_EEENS2_IJNS3_ILi128EEENS3_ILi96EEENS3_ILi64EEEEEELi256EN7cutlass6half_tEfNSA_4arch4Sm90ELb0ELb1ELb0ELb0ELb0ELb0ELb1ELb1ELb0ELb1ELb0ELb0EE3mmaINS_16FlashAttnFwdSm90ISE_NS_21CollectiveEpilogueFwdINS2_IJS6_NS3_ILi256EEES7_EEES5_SB_SD_Li256ELb0ELb1ELb0ELb0EEENS_30DynamicPersistentTileSchedulerILi256ELi128ELb0ELb1ELb1EEEE13SharedStorageENS1_6TensorINS1_11ArrayEngineIfLm128EEENS1_6LayoutINS2_IJNS2_IJNS3_ILi2EEEST_NS3_ILi32EEEEEES4_S4_EEENS2_IJNS2_IJS4_ST_NS3_ILi4EEEEEENS3_ILi0EEESZ_EEEEEEENS_7SoftmaxILi2ELi0EEEEEbRKNSE_6ParamsENSA_25PipelineTmaAsyncNoClusterILi2ENSA_16PipelineTmaAsyncILi2EEEEES1B_RNSA_13PipelineStateILj2EEERT0_RT1_iRiRKNS_16SeqlenInfoQKNewKILb0ELb0EEENS2_IJiiiiEEERT_ENKUliT_T0_T1_E_clIZSF_ISO_S12_S14_EbS17_S1B_S1B_S1E_S1G_S1I_iS1J_S1N_S1O_S1Q_EUlRS1R_iE1_NS3_ILb0EEENS3_ILb1EEEEEDaiS1R_S1S_S1T_) ;  /* 0x000001fc00287944 */ /* 0x000fea0003c00000 */
[----:B------:R-:W-:Y:S05]  /*93b0*/  BSYNC B0 ;  /* 0x0000000000007941 */ /* 0x000fea0003800000 */
.L_x_11130:
[C---:B------:R-:W-:Y:S01]  /*93c0*/  ISETP.GT.AND P1, PT, R10.reuse, R193, PT ;  /* 0x000000c10a00720c */ /* 0x040fe20003f24270 */
[----:B------:R-:W-:-:S12]  /*93d0*/  VIADD R10, R10, 0xffffffff ;  /* 0xffffffff0a0a7836 */ /* 0x000fd80000000000 */
[----:B------:R-:W-:Y:S05]  /*93e0*/  @P1 BRA `(.L_x_11131) ;  /* 0xfffffffc00e01947 */ /* 0x000fea000383ffff */
[----:B------:R-:W-:Y:S05]  /*93f0*/  BSYNC B1 ;  /* 0x0000000000017941 */ /* 0x000fea0003800000 */
.L_x_11129:
[----:B------:R-:W2:Y:S02]  /*9400*/  LDL R0, [R1+0x70] ;  /* 0x0000700001007983 */ /* 0x000ea40000100800 */
[----:B--2---:R-:W-:-:S07]  /*9410*/  IMAD.SHL.U32 R0, R0, 0x80, RZ ;  /* 0x0000008000007824 */ /* 0x004fce00078e00ff */
.L_x_11128:
[----:B------:R-:W-:Y:S05]  /*9420*/  BSYNC B2 ;  /* 0x0000000000027941 */ /* 0x000fea0003800000 */
.L_x_11127:
[----:B------:R-:W0:Y:S01]  /*9430*/  LDC R2, c[0x0][0x448] ;  /* 0x00011200ff027b82 */ /* 0x000e220000000800 */
[----:B------:R-:W-:Y:S01]  /*9440*/  VIADD R0, R0, 0x7f ;  /* 0x0000007f00007836 */ /* 0x000fe20000000000 */
[----:B------:R-:W-:-:S06]  /*9450*/  ULDC UR4, c[0x0][0xad4] ;  /* 0x0002b50000047ab9 */ /* 0x000fcc0000000800 */
[----:B------:R-:W1:Y:S01]  /*9460*/  LDC R7, c[0x0][0xadc] ;  /* 0x0002b700ff077b82 */ /* 0x000e620000000800 */
[----:B0-----:R-:W-:-:S13]  /*9470*/  ISETP.NE.AND P1, PT, R2, 0x1, PT ;  /* 0x000000010200780c */ /* 0x001fda0003f25270 */
[----:B------:R-:W0:Y:S08]  /*9480*/  @P1 LDC R3, c[0x0][0x44c] ;  /* 0x00011300ff031b82 */ /* 0x000e300000000800 */
[----:B------:R-:W2:Y:S01]  /*9490*/  @P1 LDC R5, c[0x0][0x450] ;  /* 0x00011400ff051b82 */ /* 0x000ea20000000800 */
[----:B0-----:R-:W-:-:S05]  /*94a0*/  @P1 IMAD.HI.U32 R2, R0, R3, RZ ;  /* 0x0000000300021227 */ /* 0x001fca00078e00ff */
[----:B--2---:R-:W-:Y:S02]  /*94b0*/  @P1 SHF.R.U32.HI R0, RZ, R5, R2 ;  /* 0x00000005ff001219 */ /* 0x004fe40000011602 */
[----:B-1----:R-:W-:-:S03]  /*94c0*/  ISETP.GE.AND P1, PT, R7, 0x1, PT ;  /* 0x000000010700780c */ /* 0x002fc60003f26270 */
[----:B------:R-:W-:-:S04]  /*94d0*/  VIADD R0, R0, UR40 ;  /* 0x0000002800007c36 */ /* 0x000fc80008000000 */
[----:B------:R-:W-:-:S06]  /*94e0*/  VIADD R2, R0, -UR4 ;  /* 0x8000000400027c36 */ /* 0x000fcc0008000000 */
[----:B------:R-:W-:Y:S05]  /*94f0*/  @!P1 BRA `(.L_x_11132) ;  /* 0x0000000000449947 */ /* 0x000fea0003800000 */
        /* <DEDUP_REMOVED lines=10> */
.L_x_11134:
[----:B------:R-:W-:-:S13]  /*95a0*/  ISETP.NE.AND P1, PT, R7, 0x1, PT ;  /* 0x000000010700780c */ /* 0x000fda0003f25270 */
[----:B------:R-:W0:Y:S02]  /*95b0*/  @P1 LDC.64 R4, c[0x0][0xae0] ;  /* 0x0002b800ff041b82 */ /* 0x000e240000000a00 */
[----:B0-----:R-:W-:-:S05]  /*95c0*/  @P1 IMAD.HI.U32 R4, R0, R4, RZ ;  /* 0x0000000400041227 */ /* 0x001fca00078e00ff */
[----:B------:R-:W-:-:S07]  /*95d0*/  @P1 SHF.R.U32.HI R0, RZ, R5, R4 ;  /* 0x00000005ff001219 */ /* 0x000fce0000011604 */
.L_x_11135:
[----:B------:R-:W-:Y:S05]  /*95e0*/  BSYNC B0 ;  /* 0x0000000000007941 */ /* 0x000fea0003800000 */
.L_x_11133:
[----:B------:R-:W-:-:S05]  /*95f0*/  IMAD R3, R0, R7, RZ ;  /* 0x0000000700037224 */ /* 0x000fca00078e02ff */
[----:B------:R-:W-:-:S07]  /*9600*/  VIMNMX R2, R2, R3, !PT ;  /* 0x0000000302027248 */ /* 0x000fce0007fe0100 */
.L_x_11132:
[----:B------:R-:W-:-:S04]  /*9610*/  VIADD R2, R2, 0x5f ;  /* 0x0000005f02027836 */ /* 0x000fc80000000000 */
[----:B------:R-:W-:-:S05]  /*9620*/  IMAD.HI R2, R2, 0x2aaaaaab, RZ ;  /* 0x2aaaaaab02027827 */ /* 0x000fca00078e02ff */
[----:B------:R-:W-:-:S04]  /*9630*/  SHF.R.U32.HI R3, RZ, 0x1f, R2 ;  /* 0x0000001fff037819 */ /* 0x000fc80000011602 */
[----:B------:R-:W-:-:S04]  /*9640*/  LEA.HI.SX32 R2, R2, R3, 0x1c ;  /* 0x0000000302027211 */ /* 0x000fc800078fe2ff */
[----:B------:R-:W-:-:S04]  /*9650*/  VIMNMX R2, R2, UR43, !PT ;  /* 0x0000002b02027c48 */ /* 0x000fc8000ffe0100 */
[----:B------:R-:W-:-:S13]  /*9660*/  ISETP.GE.AND P1, PT, R10, R2, PT ;  /* 0x000000020a00720c */ /* 0x000fda0003f26270 */
[----:B------:R-:W-:Y:S05]  /*9670*/  @!P1 BRA `(.L_x_11136) ;  /* 0x0000009400e09947 */ /* 0x000fea0003800000 */
.L_x_11153:
[----:B0-----:R-:W2:Y:S04]  /*9680*/  LD.E R3, desc[UR48][R22.64+0x210] ;  /* 0x0002103016037980 */ /* 0x001ea8000c101900 */
[----:B-1----:R-:W3:Y:S01]  /*9690*/  LD.E R0, desc[UR48][R22.64+0x218] ;  /* 0x0002183016007980 */ /* 0x002ee2000c101900 */
[----:B--2---:R-:W-:-:S05]  /*96a0*/  VIADD R3, R3, 0x1 ;  /* 0x0000000103037836 */ /* 0x004fca0000000000 */
[----:B------:R-:W-:-:S13]  /*96b0*/  ISETP.NE.AND P2, PT, R3, 0x2, PT ;  /* 0x000000020300780c */ /* 0x000fda0003f45270 */
[----:B------:R0:W5:Y:S04]  /*96c0*/  @P2 LD.E R9, desc[UR48][R22.64+0x214] ;  /* 0x0002143016092980 */ /* 0x000168000c101900 */
[----:B------:R-:W2:Y:S01]  /*96d0*/  @!P2 LD.E R4, desc[UR48][R22.64+0x214] ;  /* 0x000214301604a980 */ /* 0x000ea2000c101900 */
[----:B---3--:R-:W-:-:S03]  /*96e0*/  VIADD R7, R0, 0x1 ;  /* 0x0000000100077836 */ /* 0x008fc60000000000 */
[----:B------:R1:W-:Y:S04]  /*96f0*/  ST.E desc[UR48][R22.64+0x210], R3 ;  /* 0x0002100316007985 */ /* 0x0003e8000c101930 */
[----:B------:R0:W-:Y:S04]  /*9700*/  ST.E desc[UR48][R22.64+0x218], R7 ;  /* 0x0002180716007985 */ /* 0x0001e8000c101930 */
[----:B------:R0:W-:Y:S01]  /*9710*/  @!P2 ST.E desc[UR48][R22.64+0x210], RZ ;  /* 0x000210ff1600a985 */ /* 0x0001e2000c101930 */
[----:B--2---:R-:W-:-:S05]  /*9720*/  @!P2 LOP3.LUT R9, R4, 0x1, RZ, 0x3c, !PT ;  /* 0x000000010409a812 */ /* 0x004fca00078e3cff */
[----:B------:R0:W-:Y:S04]  /*9730*/  @!P2 ST.E desc[UR48][R22.64+0x214], R9 ;  /* 0x000214091600a985 */ /* 0x0001e8000c101930 */
[----:B------:R-:W2:Y:S04]  /*9740*/  LDL.64 R72, [R1+0x188] ;  /* 0x0001880001487983 */ /* 0x000ea80000100a00 */
[----:B--2---:R-:W2:Y:S01]  /*9750*/  LD.E R0, desc[UR48][R72.64+0x1c] ;  /* 0x00001c3048007980 */ /* 0x004ea2000c101900 */
[----:B------:R-:W-:Y:S01]  /*9760*/  IMAD.MOV.U32 R5, RZ, RZ, R10 ;  /* 0x000000ffff057224 */ /* 0x000fe200078e000a */
[----:B------:R-:W-:Y:S05]  /*9770*/  YIELD ;  /* 0x0000000000007946 */ /* 0x000fea0003800000 */
[----:B------:R-:W-:Y:S01]  /*9780*/  BSSY B0, `(.L_x_11137) ;  /* 0x0000008000007945 */ /* 0x000fe20003800000 */
[----:B------:R-:W-:Y:S01]  /*9790*/  VIADD R10, R10, 0xffffffff ;  /* 0xffffffff0a0a7836 */ /* 0x000fe20000000000 */
[----:B------:R-:W-:Y:S01]  /*97a0*/  ISETP.GT.AND P1, PT, R5, R2, PT ;  /* 0x000000020500720c */ /* 0x000fe20003f24270 */
[----:B-1----:R-:W-:Y:S01]  /*97b0*/  @!P2 IMAD.MOV.U32 R3, RZ, RZ, RZ ;  /* 0x000000ffff03a224 */ /* 0x002fe200078e00ff */
[----:B--2---:R-:W-:-:S04]  /*97c0*/  LOP3.LUT R0, R0, 0x1, RZ, 0xfc, !PT ;  /* 0x0000000100007812 */ /* 0x004fc800078efcff */
[----:B------:R-:W-:-:S13]  /*97d0*/  ISETP.NE.AND P3, PT, R0, 0x3, PT ;  /* 0x000000030000780c */ /* 0x000fda0003f65270 */
[----:B0-----:R-:W-:Y:S05]  /*97e0*/  @!P3 BRA `(.L_x_11138) ;  /* 0x000000000004b947 */ /* 0x001fea0003800000 */
[----:B------:R-:W-:Y:S01]  /*97f0*/  BPT.TRAP 0x1 ;  /* 0x000000040000795c */ /* 0x000fe20000300000 */
.L_x_11138:
[----:B------:R-:W-:Y:S05]  /*9800*/  BSYNC B0 ;  /* 0x0000000000007941 */ /* 0x000fea0003800000 */
.L_x_11137:
[----:B------:R-:W2:Y:S01]  /*9810*/  LD.E.64 R4, desc[UR48][R72.64+0x8] ;  /* 0x0000083048047980 */ /* 0x000ea2000c101b00 */
[----:B-----5:R-:W-:Y:S02]  /*9820*/  SHF.L.U32 R8, R9, 0x1f, RZ ;  /* 0x0000001f09087819 */ /* 0x020fe400000006ff */
[----:B--2---:R-:W-:-:S05]  /*9830*/  MOV R4, R4 ;  /* 0x0000000400047202 */ /* 0x004fca0000000f00 */
[----:B------:R-:W-:-:S04]  /*9840*/  IMAD R3, R3, 0x8, R4 ;  /* 0x0000000803037824 */ /* 0x000fc800078e0204 */
[----:B------:R0:W1:Y:S01]  /*9850*/  SYNCS.PHASECHK.TRANS64.TRYWAIT P2, [R3+URZ], R8 ;  /* 0x00000008030075a7 */ /* 0x000062000804017f */
[----:B------:R-:W2:Y:S04]  /*9860*/  LD.E R4, desc[UR48][R72.64+0x1c] ;  /* 0x00001c3048047980 */ /* 0x000ea8000c101900 */
[----:B------:R0:W5:Y:S04]  /*9870*/  LD.E R0, desc[UR48][R22.64+0x210] ;  /* 0x0002103016007980 */ /* 0x000168000c101900 */
[----:B------:R0:W5:Y:S01]  /*9880*/  LD.E R6, desc[UR48][R22.64+0x214] ;  /* 0x0002143016067980 */ /* 0x000162000c101900 */
[----:B------:R-:W-:Y:S01]  /*9890*/  BSSY B0, `(.L_x_11139) ;  /* 0x0000005000007945 */ /* 0x000fe20003800000 */
[----:B--2---:R-:W-:-:S04]  /*98a0*/  LOP3.LUT R4, R4, 0x1, RZ, 0xfc, !PT ;  /* 0x0000000104047812 */ /* 0x004fc800078efcff */
[----:B------:R-:W-:-:S13]  /*98b0*/  ISETP.NE.AND P3, PT, R4, 0x3, PT ;  /* 0x000000030400780c */ /* 0x000fda0003f65270 */
[----:B01----:R-:W-:Y:S05]  /*98c0*/  @!P3 BRA `(.L_x_11140) ;  /* 0x000000000004b947 */ /* 0x003fea0003800000 */
[----:B------:R-:W-:Y:S01]  /*98d0*/  BPT.TRAP 0x1 ;  /* 0x000000040000795c */ /* 0x000fe20000300000 */
.L_x_11140:
[----:B------:R-:W-:Y:S05]  /*98e0*/  BSYNC B0 ;  /* 0x0000000000007941 */ /* 0x000fea0003800000 */
.L_x_11139:
[----:B------:R-:W-:Y:S04]  /*98f0*/  BSSY B0, `(.L_x_11141) ;  /* 0x0000008000007945 */ /* 0x000fe80003800000 */
[----:B------:R-:W-:Y:S05]  /*9900*/  @P2 BRA `(.L_x_11142) ;  /* 0x0000000000182947 */ /* 0x000fea0003800000 */
[----:B------:R-:W2:Y:S01]  /*9910*/  LD.E.64 R4, desc[UR48][R72.64+0x8] ;  /* 0x0000083048047980 */ /* 0x000ea2000c101b00 */
[----:B-----5:R-:W-:Y:S02]  /*9920*/  SHF.L.U32 R3, R6, 0x1f, RZ ;  /* 0x0000001f06037819 */ /* 0x020fe400000006ff */
[----:B--2---:R-:W-:-:S05]  /*9930*/  MOV R5, R4 ;  /* 0x0000000400057202 */ /* 0x004fca0000000f00 */
[----:B------:R-:W-:-:S04]  /*9940*/  IMAD R0, R0, 0x8, R5 ;  /* 0x0000000800007824 */ /* 0x000fc800078e0205 */
[----:B------:R-:W0:Y:S02]  /*9950*/  SYNCS.PHASECHK.TRANS64.TRYWAIT P2, [R0+URZ], R3 ;  /* 0x00000003000075a7 */ /* 0x000e24000804017f */
[----:B0-----:R-:W-:Y:S05]  /*9960*/  @!P2 BRA `(.L_x_11143) ;  /* 0x000001d40098a947 */ /* 0x001fea0003800000 */
.L_x_11142:
[----:B------:R-:W-:Y:S05]  /*9970*/  BSYNC B0 ;  /* 0x0000000000007941 */ /* 0x000fea0003800000 */
.L_x_11141:
[----:B------:R-:W2:Y:S04]  /*9980*/  LD.E R5, desc[UR48][R22.64+0x210] ;  /* 0x0002103016057980 */ /* 0x000ea8000c101900 */
[----:B------:R-:W2:Y:S01]  /*9990*/  LDL.64 R8, [R1+0xa0] ;  /* 0x0000a00001087983 */ /* 0x000ea20000100a00 */
[----:B------:R-:W-:Y:S05]  /*99a0*/  WARPSYNC.ALL ;  /* 0x0000000000007948 */ /* 0x000fea0003800000 */
[----:B------:R-:W3:Y:S04]  /*99b0*/  LDL.64 R20, [R1+0x98] ;  /* 0x0000980001147983 */ /* 0x000ee80000100a00 */
[----:B-----5:R-:W4:Y:S04]  /*99c0*/  LDL.64 R6, [R1+0x98] ;  /* 0x0000980001067983 */ /* 0x020f280000100a00 */
[----:B------:R-:W4:Y:S01]  /*99d0*/  LDL.64 R12, [R1+0x98] ;  /* 0x00009800010c7983 */ /* 0x000f220000100a00 */
[----:B--2---:R-:W-:-:S03]  /*99e0*/  IMAD R4, R5, 0x300, R8 ;  /* 0x0000030005047824 */ /* 0x004fc600078e0208 */
[----:B------:R-:W2:Y:S01]  /*99f0*/  LDL.64 R14, [R1+0x98] ;  /* 0x00009800010e7983 */ /* 0x000ea20000100a00 */
[----:B------:R-:W-:Y:S01]  /*9a00*/  IMAD.MOV.U32 R5, RZ, RZ, R9 ;  /* 0x000000ffff057224 */ /* 0x000fe200078e0009 */
[C---:B------:R-:W-:Y:S01]  /*9a10*/  R2UR UR6, R4.reuse ;  /* 0x00000000040672ca */ /* 0x040fe200000e0000 */
[----:B------:R-:W-:Y:S01]  /*9a20*/  WARPGROUP.ARRIVE ;  /* 0x00000000000079c5 */ /* 0x000fe20000000000 */
[----:B------:R-:W2:Y:S02]  /*9a30*/  LDL R11, [R1+0x54] ;  /* 0x00005400010b7983 */ /* 0x000ea40000100800 */
[----:B------:R-:W-:Y:S01]  /*9a40*/  R2UR UR7, R5 ;  /* 0x00000000050772ca */ /* 0x000fe200000e0000 */
[----:B------:R-:W-:Y:S02]  /*9a50*/  VIADD R8, R4, 0x2 ;  /* 0x0000000204087836 */ /* 0x000fe40000000000 */
[----:B0-----:R-:W-:Y:S01]  /*9a60*/  IMAD.MOV.U32 R0, RZ, RZ, 0x1 ;  /* 0x00000001ff007424 */ /* 0x001fe200078e00ff */
[----:B------:R0:W-:Y:S04]  /*9a70*/  STL [R1+0x80], RZ ;  /* 0x000080ff01007387 */ /* 0x0001e80000100800 */
[----:B------:R0:W-:Y:S04]  /*9a80*/  STL [R1+0x80], R0 ;  /* 0x0000800001007387 */ /* 0x0001e80000100800 */
[----:B------:R0:W-:Y:S04]  /*9a90*/  STL [R1+0x80], R0 ;  /* 0x0000800001007387 */ /* 0x0001e80000100800 */
[----:B------:R0:W-:Y:S04]  /*9aa0*/  STL [R1+0x80], R0 ;  /* 0x0000800001007387 */ /* 0x0001e80000100800 */
[----:B------:R0:W-:Y:S01]  /*9ab0*/  STL [R1+0x80], R0 ;  /* 0x0000800001007387 */ /* 0x0001e20000100800 */
[----:B---3--:R-:W-:-:S02]  /*9ac0*/  R2UR UR4, R20 ;  /* 0x00000000140472ca */ /* 0x008fc400000e0000 */
[----:B------:R-:W-:-:S13]  /*9ad0*/  R2UR UR5, R21 ;  /* 0x00000000150572ca */ /* 0x000fda00000e0000 */
[----:B------:R-:W-:Y:S01]  /*9ae0*/  HGMMA.64x96x16.F32 R24, gdesc[UR4], RZ, !UPT, gsb0 ;  /* 0x01600000041879f0 */ /* 0x000fe2000c0008ff */
[----:B----4-:R-:W-:Y:S01]  /*9af0*/  VIADD R6, R6, 0x2 ;  /* 0x0000000206067836 */ /* 0x010fe20000000000 */
[----:B------:R-:W-:Y:S02]  /*9b00*/  R2UR UR6, R8 ;  /* 0x00000000080672ca */ /* 0x000fe400000e0000 */
[----:B------:R-:W-:Y:S02]  /*9b10*/  R2UR UR7, R9 ;  /* 0x00000000090772ca */ /* 0x000fe400000e0000 */
[----:B------:R-:W-:Y:S02]  /*9b20*/  R2UR UR4, R6 ;  /* 0x00000000060472ca */ /* 0x000fe400000e0000 */
[----:B------:R-:W-:Y:S01]  /*9b30*/  R2UR UR5, R7 ;  /* 0x00000000070572ca */ /* 0x000fe200000e0000 */
[----:B------:R-:W-:Y:S02]  /*9b40*/  VIADD R12, R12, 0x4 ;  /* 0x000000040c0c7836 */ /* 0x000fe40000000000 */
[----:B------:R-:W-:-:S02]  /*9b50*/  VIADD R6, R4, 0x4 ;  /* 0x0000000404067836 */ /* 0x000fc40000000000 */
[----:B------:R-:W-:Y:S01]  /*9b60*/  IMAD.MOV.U32 R7, RZ, RZ, R9 ;  /* 0x000000ffff077224 */ /* 0x000fe200078e0009 */
[----:B------:R-:W-:Y:S02]  /*9b70*/  WARPGROUP.DEPBAR.LE gsb0, 0x0 ;  /* 0x00008000000079c5 */ /* 0x000fe40000010000 */
[----:B------:R0:W5:Y:S04]  /*9b80*/  LD.E R3, desc[UR48][R22.64+0x210] ;  /* 0x0002103016037980 */ /* 0x000168000c101900 */
[----:B------:R0:W5:Y:S01]  /*9b90*/  LD.E R5, desc[UR48][R22.64+0x214] ;  /* 0x0002143016057980 */ /* 0x000162000c101900 */
[----:B------:R-:W-:-:S06]  /*9ba0*/  WARPGROUP.ARRIVE ;  /* 0x00000000000079c5 */ /* 0x000fcc0000000000 */
[----:B------:R-:W-:Y:S01]  /*9bb0*/  HGMMA.64x96x16.F32 R24, gdesc[UR4], R24, gsb0 ;  /* 0x01600000041879f0 */ /* 0x000fe20008000818 */
[----:B------:R-:W-:Y:S02]  /*9bc0*/  R2UR UR6, R6 ;  /* 0x00000000060672ca */ /* 0x000fe400000e0000 */
[----:B------:R-:W-:Y:S02]  /*9bd0*/  R2UR UR7, R7 ;  /* 0x00000000070772ca */ /* 0x000fe400000e0000 */
[----:B------:R-:W-:Y:S02]  /*9be0*/  R2UR UR4, R12 ;  /* 0x000000000c0472ca */ /* 0x000fe400000e0000 */
[----:B------:R-:W-:Y:S01]  /*9bf0*/  R2UR UR5, R13 ;  /* 0x000000000d0572ca */ /* 0x000fe200000e0000 */
[----:B------:R-:W-:Y:S02]  /*9c00*/  VIADD R6, R4, 0x6 ;  /* 0x0000000604067836 */ /* 0x000fe40000000000 */
[----:B--2---:R-:W-:-:S02]  /*9c10*/  VIADD R14, R14, 0x6 ;  /* 0x000000060e0e7836 */ /* 0x004fc40000000000 */
[----:B------:R-:W-:Y:S01]  /*9c20*/  IMAD.MOV.U32 R7, RZ, RZ, R9 ;  /* 0x000000ffff077224 */ /* 0x000fe200078e0009 */
[----:B------:R-:W-:Y:S02]  /*9c30*/  WARPGROUP.DEPBAR.LE gsb0, 0x0 ;  /* 0x00008000000079c5 */ /* 0x000fe40000010000 */
[----:B------:R-:W-:-:S06]  /*9c40*/  WARPGROUP.ARRIVE ;  /* 0x00000000000079c5 */ /* 0x000fcc0000000000 */
[----:B------:R-:W-:Y:S01]  /*9c50*/  HGMMA.64x96x16.F32 R24, gdesc[UR4], R24, gsb0 ;  /* 0x01600000041879f0 */ /* 0x000fe20008000818 */
[----:B------:R-:W-:Y:S02]  /*9c60*/  R2UR UR6, R6 ;  /* 0x00000000060672ca */ /* 0x000fe400000e0000 */
[----:B------:R-:W-:Y:S02]  /*9c70*/  R2UR UR7, R7 ;  /* 0x00000000070772ca */ /* 0x000fe400000e0000 */
[----:B------:R-:W-:Y:S02]  /*9c80*/  R2UR UR4, R14 ;  /* 0x000000000e0472ca */ /* 0x000fe400000e0000 */
[----:B------:R-:W-:Y:S02]  /*9c90*/  R2UR UR5, R15 ;  /* 0x000000000f0572ca */ /* 0x000fe400000e0000 */
[----:B------:R-:W-:-:S04]  /*9ca0*/  LOP3.LUT R11, R11, 0x1, RZ, 0xfc, !PT ;  /* 0x000000010b0b7812 */ /* 0x000fc800078efcff */
[----:B------:R-:W-:Y:S01]  /*9cb0*/  ISETP.NE.AND P3, PT, R11, 0x3, PT ;  /* 0x000000030b00780c */ /* 0x000fe20003f65270 */
[----:B------:R-:W-:Y:S02]  /*9cc0*/  WARPGROUP.DEPBAR.LE gsb0, 0x0 ;  /* 0x00008000000079c5 */ /* 0x000fe40000010000 */
[----:B------:R-:W-:-:S06]  /*9cd0*/  WARPGROUP.ARRIVE ;  /* 0x00000000000079c5 */ /* 0x000fcc0000000000 */
[----:B------:R-:W-:Y:S01]  /*9ce0*/  HGMMA.64x96x16.F32 R24, gdesc[UR4], R24, gsb0 ;  /* 0x01600000041879f0 */ /* 0x000fe20008000818 */
[----:B------:R-:W-:Y:S02]  /*9cf0*/  BSSY B0, `(.L_x_11144) ;  /* 0x0000004000007945 */ /* 0x000fe40003800000 */
[----:B------:R-:W-:Y:S02]  /*9d00*/  WARPGROUP.DEPBAR.LE gsb0, 0x0 ;  /* 0x00008000000079c5 */ /* 0x000fe40000010000 */
[----:B0-----:R-:W-:Y:S05]  /*9d10*/  @!P3 BRA `(.L_x_11145) ;  /* 0x000000000004b947 */ /* 0x001fea0003800000 */
[----:B------:R-:W-:Y:S01]  /*9d20*/  BPT.TRAP 0x1 ;  /* 0x000000040000795c */ /* 0x000fe20000300000 */
.L_x_11145:
[----:B------:R-:W-:Y:S05]  /*9d30*/  BSYNC B0 ;  /* 0x0000000000007941 */ /* 0x000fea0003800000 */
.L_x_11144:
[----:B------:R-:W2:Y:S01]  /*9d40*/  LDL.64 R6, [R1+0x40] ;  /* 0x0000400001067983 */ /* 0x000ea20000100a00 */
[----:B-----5:R-:W-:Y:S02]  /*9d50*/  SHF.L.U32 R8, R5, 0x1f, RZ ;  /* 0x0000001f05087819 */ /* 0x020fe400000006ff */
[----:B--2---:R-:W-:-:S05]  /*9d60*/  MOV R6, R6 ;  /* 0x0000000600067202 */ /* 0x004fca0000000f00 */
[----:B------:R-:W-:-:S04]  /*9d70*/  IMAD R3, R3, 0x8, R6 ;  /* 0x0000000803037824 */ /* 0x000fc800078e0206 */
[----:B------:R0:W1:Y:S01]  /*9d80*/  SYNCS.PHASECHK.TRANS64.TRYWAIT P2, [R3+URZ], R8 ;  /* 0x00000008030075a7 */ /* 0x000062000804017f */
[----:B------:R0:W5:Y:S04]  /*9d90*/  LD.E R4, desc[UR48][R22.64+0x210] ;  /* 0x0002103016047980 */ /* 0x000168000c101900 */
[----:B------:R0:W5:Y:S01]  /*9da0*/  LD.E R5, desc[UR48][R22.64+0x214] ;  /* 0x0002143016057980 */ /* 0x000162000c101900 */
[----:B------:R-:W-:Y:S04]  /*9db0*/  BSSY B0, `(.L_x_11146) ;  /* 0x0000003000007945 */ /* 0x000fe80003800000 */
[----:B------:R-:W-:Y:S05]  /*9dc0*/  @!P3 BRA `(.L_x_11147) ;  /* 0x000000000004b947 */ /* 0x000fea0003800000 */
[----:B------:R-:W-:Y:S01]  /*9dd0*/  BPT.TRAP 0x1 ;  /* 0x000000040000795c */ /* 0x000fe20000300000 */
.L_x_11147:
[----:B------:R-:W-:Y:S05]  /*9de0*/  BSYNC B0 ;  /* 0x0000000000007941 */ /* 0x000fea0003800000 */
.L_x_11146:
[----:B------:R-:W-:Y:S04]  /*9df0*/  BSSY B0, `(.L_x_11148) ;  /* 0x0000006000007945 */ /* 0x000fe80003800000 */
[----:B-1----:R-:W-:Y:S05]  /*9e00*/  @P2 BRA `(.L_x_11149) ;  /* 0x0000000000102947 */ /* 0x002fea0003800000 */
[----:B-----5:R-:W-:Y:S01]  /*9e10*/  IMAD R4, R4, 0x8, R6 ;  /* 0x0000000804047824 */ /* 0x020fe200078e0206 */
[----:B------:R-:W-:-:S04]  /*9e20*/  SHF.L.U32 R5, R5, 0x1f, RZ ;  /* 0x0000001f05057819 */ /* 0x000fc800000006ff */
[----:B------:R-:W1:Y:S02]  /*9e30*/  SYNCS.PHASECHK.TRANS64.TRYWAIT P2, [R4+URZ], R5 ;  /* 0x00000005040075a7 */ /* 0x000e64000804017f */
[----:B-1----:R-:W-:Y:S05]  /*9e40*/  @!P2 BRA `(.L_x_11150) ;  /* 0x000001d00074a947 */ /* 0x002fea0003800000 */
.L_x_11149:
[----:B------:R-:W-:Y:S05]  /*9e50*/  BSYNC B0 ;  /* 0x0000000000007941 */ /* 0x000fea0003800000 */
.L_x_11148:
[----:B------:R-:W2:Y:S04]  /*9e60*/  LD.E R11, desc[UR48][R22.64+0x210] ;  /* 0x00021030160b7980 */ /* 0x000ea8000c101900 */
[----:B-1---5:R-:W2:Y:S04]  /*9e70*/  LDL.64 R4, [R1+0x118] ;  /* 0x0001180001047983 */ /* 0x022ea80000100a00 */
[----:B0-----:R-:W3:Y:S04]  /*9e80*/  LDL R3, [R1+0x90] ;  /* 0x0000900001037983 */ /* 0x001ee80000100800 */
[----:B------:R-:W4:Y:S04]  /*9e90*/  LDL.64 R6, [R1+0x110] ;  /* 0x0001100001067983 */ /* 0x000f280000100a00 */
[----:B------:R-:W4:Y:S04]  /*9ea0*/  LDL.64 R8, [R1+0x110] ;  /* 0x0001100001087983 */ /* 0x000f280000100a00 */
[----:B------:R-:W4:Y:S04]  /*9eb0*/  LDL.64 R12, [R1+0x110] ;  /* 0x00011000010c7983 */ /* 0x000f280000100a00 */
[----:B------:R-:W4:Y:S01]  /*9ec0*/  LDL.64 R14, [R1+0x110] ;  /* 0x00011000010e7983 */ /* 0x000f220000100a00 */
[----:B------:R-:W-:Y:S05]  /*9ed0*/  WARPSYNC.ALL ;  /* 0x0000000000007948 */ /* 0x000fea0003800000 */
[----:B------:R-:W-:Y:S01]  /*9ee0*/  WARPGROUP.ARRIVE ;  /* 0x00000000000079c5 */ /* 0x000fe20000000000 */
[----:B------:R-:W4:Y:S01]  /*9ef0*/  LDL.64 R20, [R1+0x110] ;  /* 0x0001100001147983 */ /* 0x000f220000100a00 */
[----:B--2---:R-:W-:Y:S01]  /*9f00*/  IMAD R4, R11, 0xc00, R4 ;  /* 0x00000c000b047824 */ /* 0x004fe200078e0204 */
[----:B------:R-:W-:-:S02]  /*9f10*/  R2UR UR7, R5 ;  /* 0x00000000050772ca */ /* 0x000fc400000e0000 */
[----:B---3--:R-:W-:Y:S02]  /*9f20*/  ISETP.NE.U32.AND P2, PT, R3, RZ, PT ;  /* 0x000000ff0300720c */ /* 0x008fe40003f45070 */
[----:B------:R-:W-:Y:S02]  /*9f30*/  R2UR UR6, R4 ;  /* 0x00000000040672ca */ /* 0x000fe400000e0000 */
[----:B----4-:R-:W-:Y:S02]  /*9f40*/  R2UR UR4, R6 ;  /* 0x00000000060472ca */ /* 0x010fe400000e0000 */
[----:B------:R-:W-:-:S07]  /*9f50*/  R2UR UR5, R7 ;  /* 0x00000000070572ca */ /* 0x000fce00000e0000 */
[----:B------:R-:W-:-:S06]  /*9f60*/  VOTEU.ANY UP0, P2 ;  /* 0x00000000003f7886 */ /* 0x000fcc0001000100 */
[----:B------:R-:W-:Y:S01]  /*9f70*/  HGMMA.64x96x16.F32 R24, gdesc[UR4], R24, UP0, gsb0 ;  /* 0x01600000041879f0 */ /* 0x000fe2000b800818 */
[----:B------:R-:W-:Y:S02]  /*9f80*/  VIADD R8, R8, 0x2 ;  /* 0x0000000208087836 */ /* 0x000fe40000000000 */
        /* <DEDUP_REMOVED lines=126> */
[----:B------:R-:W-:Y:S01]  /*a770*/  R2UR UR5, R21 ;  /* 0x00000000150572ca */ /* 0x000fe200000e0000 */
[----:B--2---:R-:W-:Y:S01]  /*a780*/  VIADD R8, R8, 0xc02 ;  /* 0x00000c0208087836 */ /* 0x004fe20000000000 */
[----:B------:R-:W-:Y:S02]  /*a790*/  WARPGROUP.DEPBAR.LE gsb0, 0x0 ;  /* 0x00008000000079c5 */ /* 0x000fe40000010000 */
[----:B------:R-:W-:-:S09]  /*a7a0*/  WARPGROUP.ARRIVE ;  /* 0x00000000000079c5 */ /* 0x000fd20000000000 */
[----:B------:R-:W-:Y:S01]  /*a7b0*/  HGMMA.64x96x16.F32 R24, gdesc[UR4], R24, gsb0 ;  /* 0x01600000041879f0 */ /* 0x000fe20008000818 */
[----:B------:R-:W-:Y:S02]  /*a7c0*/  VIADD R6, R4, 0x902 ;  /* 0x0000090204067836 */ /* 0x000fe40000000000 */
[----:B------:R-:W-:Y:S01]  /*a7d0*/  IMAD.MOV.U32 R7, RZ, RZ, R5 ;  /* 0x000000ffff077224 */ /* 0x000fe200078e0005 */
[----:B------:R-:W-:Y:S02]  /*a7e0*/  R2UR UR4, R8 ;  /* 0x00000000080472ca */ /* 0x000fe400000e0000 */
[----:B------:R-:W-:Y:S02]  /*a7f0*/  R2UR UR6, R6 ;  /* 0x00000000060672ca */ /* 0x000fe400000e0000 */
[----:B------:R-:W-:Y:S02]  /*a800*/  R2UR UR7, R7 ;  /* 0x00000000070772ca */ /* 0x000fe400000e0000 */
[----:B------:R-:W-:Y:S01]  /*a810*/  R2UR UR5, R9 ;  /* 0x00000000090572ca */ /* 0x000fe200000e0000 */
[----:B---3--:R-:W-:-:S02]  /*a820*/  VIADD R12, R12, 0xc04 ;  /* 0x00000c040c0c7836 */ /* 0x008fc40000000000 */
[----:B------:R-:W-:Y:S01]  /*a830*/  VIADD R6, R4, 0x904 ;  /* 0x0000090404067836 */ /* 0x000fe20000000000 */
[----:B------:R-:W-:Y:S02]  /*a840*/  WARPGROUP.DEPBAR.LE gsb0, 0x0 ;  /* 0x00008000000079c5 */ /* 0x000fe40000010000 */
[----:B------:R-:W-:-:S07]  /*a850*/  WARPGROUP.ARRIVE ;  /* 0x00000000000079c5 */ /* 0x000fce0000000000 */
[----:B------:R-:W-:Y:S01]  /*a860*/  HGMMA.64x96x16.F32 R24, gdesc[UR4], R24, gsb0 ;  /* 0x01600000041879f0 */ /* 0x000fe20008000818 */
[----:B------:R-:W-:Y:S01]  /*a870*/  IMAD.MOV.U32 R7, RZ, RZ, R5 ;  /* 0x000000ffff077224 */ /* 0x000fe200078e0005 */
[----:B------:R-:W-:Y:S02]  /*a880*/  R2UR UR6, R6 ;  /* 0x00000000060672ca */ /* 0x000fe400000e0000 */
[----:B------:R-:W-:Y:S02]  /*a890*/  R2UR UR4, R12 ;  /* 0x000000000c0472ca */ /* 0x000fe400000e0000 */
[----:B------:R-:W-:Y:S02]  /*a8a0*/  R2UR UR7, R7 ;  /* 0x00000000070772ca */ /* 0x000fe400000e0000 */
[----:B------:R-:W-:Y:S01]  /*a8b0*/  R2UR UR5, R13 ;  /* 0x000000000d0572ca */ /* 0x000fe200000e0000 */
[----:B----4-:R-:W-:Y:S02]  /*a8c0*/  VIADD R14, R14, 0xc06 ;  /* 0x00000c060e0e7836 */ /* 0x010fe40000000000 */
        /* <DEDUP_REMOVED lines=29> */
[----:B------:R-:W2:Y:S04]  /*aaa0*/  @!P0 LD.E.64 R72, desc[UR48][R72.64+0x30] ;  /* 0x0000303048488980 */ /* 0x000ea8000c101b00 */
[----:B------:R-:W3:Y:S01]  /*aab0*/  @!P0 LD.E R3, desc[UR48][R22.64+0x210] ;  /* 0x0002103016038980 */ /* 0x000ee2000c101900 */
[----:B--2---:R-:W-:-:S05]  /*aac0*/  @!P0 MOV R4, R72 ;  /* 0x0000004800048202 */ /* 0x004fca0000000f00 */
[----:B---3--:R-:W-:-:S05]  /*aad0*/  @!P0 IMAD R3, R3, 0x8, R4 ;  /* 0x0000000803038824 */ /* 0x008fca00078e0204 */
[----:B------:R-:W-:-:S04]  /*aae0*/  @!P0 PRMT R3, RZ, 0x654, R3 ;  /* 0x00000654ff038816 */ /* 0x000fc80000000003 */
[----:B------:R1:W-:Y:S01]  /*aaf0*/  @!P0 SYNCS.ARRIVE.TRANS64.RED.A1T0 RZ, [R3+URZ], RZ ;  /* 0x000000ff03ff89a7 */ /* 0x0003e2000810043f */
[----:B------:R-:W2:Y:S04]  /*ab00*/  LDL.64 R74, [R1+0x430] ;  /* 0x00043000014a7983 */ /* 0x000ea80000100a00 */
[----:B------:R-:W3:Y:S04]  /*ab10*/  LDL R72, [R1+0x450] ;  /* 0x0004500001487983 */ /* 0x000ee80000100800 */
[----:B------:R-:W4:Y:S01]  /*ab20*/  LDL.64 R14, [R1+0x440] ;  /* 0x00044000010e7983 */ /* 0x000f220000100a00 */
[----:B--2---:R-:W-:-:S04]  /*ab30*/  FMNMX.FTZ R4, R24, R74, !PT ;  /* 0x0000004a18047209 */ /* 0x004fc80007810000 */
        /* <DEDUP_REMOVED lines=50> */
[----:B-1----:R-:W-:-:S03]  /*ae60*/  FMNMX.FTZ R6, R7, R8, !PT ;  /* 0x0000000807067209 */ /* 0x002fc60007810000 */
[----:B------:R-:W-:Y:S04]  /*ae70*/  STL.64 [R1+0x430], R4 ;  /* 0x0004300401007387 */ /* 0x000fe80000100a00 */
[----:B------:R-:W2:Y:S04]  /*ae80*/  LDL R7, [R1+0x434] ;  /* 0x0004340001077983 */ /* 0x000ea80000100800 */
[----:B------:R-:W-:Y:S04]  /*ae90*/  STL [R1+0x430], R6 ;  /* 0x0004300601007387 */ /* 0x000fe80000100800 */
[----:B------:R-:W3:Y:S04]  /*aea0*/  LDL R77, [R1+0x430] ;  /* 0x00043000014d7983 */ /* 0x000ee80000100800 */
[----:B--2---:R-:W1:Y:S01]  /*aeb0*/  SHFL.BFLY PT, R4, R7, 0x2, 0x1f ;  /* 0x0c401f0007047f89 */ /* 0x004e6200000e0000 */
[----:B---3--:R-:W-:Y:S01]  /*aec0*/  FADD.FTZ R3, R74, -R77 ;  /* 0x8000004d4a037221 */ /* 0x008fe20000010000 */
[----:B------:R-:W-:-:S04]  /*aed0*/  FMUL.FTZ R77, R72, R77 ;  /* 0x0000004d484d7220 */ /* 0x000fc80000410000 */
[----:B------:R-:W-:Y:S01]  /*aee0*/  FFMA.FTZ R152, R24, R72, -R77 ;  /* 0x0000004818987223 */ /* 0x000fe2000001084d */
[----:B-1----:R-:W-:-:S05]  /*aef0*/  FMNMX.FTZ R5, R4, R7, !PT ;  /* 0x0000000704057209 */ /* 0x002fca0007810000 */
[----:B------:R-:W1:Y:S01]  /*af00*/  SHFL.BFLY PT, R24, R5, 0x1, 0x1f ;  /* 0x0c201f0005187f89 */ /* 0x000e6200000e0000 */
[-C--:B------:R-:W-:Y:S01]  /*af10*/  FMUL.FTZ R73, R3, R72.reuse ;  /* 0x0000004803497220 */ /* 0x080fe20000410000 */
[-CC-:B------:R-:W-:Y:S01]  /*af20*/  FFMA.FTZ R3, R25, R72.reuse, -R77.reuse ;  /* 0x0000004819037223 */ /* 0x180fe2000001084d */
[-CC-:B------:R-:W-:Y:S01]  /*af30*/  FFMA.FTZ R12, R44, R72.reuse, -R77.reuse ;  /* 0x000000482c0c7223 */ /* 0x180fe2000001084d */
[----:B------:R-:W-:Y:S01]  /*af40*/  MUFU.EX2 R152, R152 ;  /* 0x0000009800987308 */ /* 0x000fe20000000800 */
[----:B------:R-:W-:Y:S01]  /*af50*/  FFMA.FTZ R154, R28, R72, -R77 ;  /* 0x000000481c9a7223 */ /* 0x000fe2000001084d */
[----:B-1----:R-:W-:-:S05]  /*af60*/  FMNMX.FTZ R24, R5, R24, !PT ;  /* 0x0000001805187209 */ /* 0x002fca0007810000 */
[----:B------:R-:W-:Y:S01]  /*af70*/  FADD.FTZ R75, R75, -R24 ;  /* 0x800000184b4b7221 */ /* 0x000fe20000010000 */
[----:B------:R-:W-:-:S03]  /*af80*/  FMUL.FTZ R25, R24, R72 ;  /* 0x0000004818197220 */ /* 0x000fc60000410000 */
[----:B------:R-:W-:Y:S01]  /*af90*/  FMUL.FTZ R44, R72, R75 ;  /* 0x0000004b482c7220 */ /* 0x000fe20000410000 */
[-CC-:B------:R-:W-:Y:S01]  /*afa0*/  FFMA.FTZ R153, R26, R72.reuse, -R25.reuse ;  /* 0x000000481a997223 */ /* 0x180fe20000010819 */
[-CC-:B------:R-:W-:Y:S01]  /*afb0*/  FFMA.FTZ R186, R27, R72.reuse, -R25.reuse ;  /* 0x000000481bba7223 */ /* 0x180fe20000010819 */
[----:B------:R-:W-:Y:S01]  /*afc0*/  MUFU.EX2 R73, R73 ;  /* 0x0000004900497308 */ /* 0x000fe20000000800 */
[----:B------:R-:W-:-:S07]  /*afd0*/  FFMA.FTZ R185, R30, R72, -R25 ;  /* 0x000000481eb97223 */ /* 0x000fce0000010819 */
[----:B------:R-:W-:Y:S01]  /*afe0*/  MUFU.EX2 R44, R44 ;  /* 0x0000002c002c7308 */ /* 0x000fe20000000800 */
[----:B------:R-:W-:-:S07]  /*aff0*/  FFMA.FTZ R155, R29, R72, -R77 ;  /* 0x000000481d9b7223 */ /* 0x000fce000001084d */
[----:B------:R-:W4:Y:S01]  /*b000*/  MUFU.EX2 R153, R153 ;  /* 0x0000009900997308 */ /* 0x000f220000000800 */
[----:B------:R-:W-:-:S07]  /*b010*/  FFMA.FTZ R187, R31, R72, -R25 ;  /* 0x000000481fbb7223 */ /* 0x000fce0000010819 */
[----:B------:R-:W1:Y:S01]  /*b020*/  MUFU.EX2 R186, R186 ;  /* 0x000000ba00ba7308 */ /* 0x000e620000000800 */
[-C--:B------:R-:W-:Y:S01]  /*b030*/  FFMA.FTZ R13, R32, R72.reuse, -R77 ;  /* 0x00000048200d7223 */ /* 0x080fe2000001084d */
[----:B------:R-:W-:-:S06]  /*b040*/  FFMA.FTZ R181, R34, R72, -R25 ;  /* 0x0000004822b57223 */ /* 0x000fcc0000010819 */
[----:B------:R-:W2:Y:S01]  /*b050*/  MUFU.EX2 R3, R3 ;  /* 0x0000000300037308 */ /* 0x000ea20000000800 */
[-C--:B------:R-:W-:Y:S01]  /*b060*/  FFMA.FTZ R20, R33, R72.reuse, -R77 ;  /* 0x0000004821147223 */ /* 0x080fe2000001084d */
[----:B------:R-:W-:-:S06]  /*b070*/  FFMA.FTZ R183, R35, R72, -R25 ;  /* 0x0000004823b77223 */ /* 0x000fcc0000010819 */
[----:B------:R-:W-:Y:S08]  /*b080*/  MUFU.EX2 R154, R154 ;  /* 0x0000009a009a7308 */ /* 0x000ff00000000800 */
[----:B------:R-:W3:Y:S01]  /*b090*/  MUFU.EX2 R185, R185 ;  /* 0x000000b900b97308 */ /* 0x000ee20000000800 */
[----:B----4-:R-:W-:Y:S01]  /*b0a0*/  FFMA.FTZ R15, R15, R44, R153 ;  /* 0x0000002c0f0f7223 */ /* 0x010fe20000010099 */
[----:B------:R-:W-:-:S06]  /*b0b0*/  FFMA.FTZ R14, R73, R14, R152 ;  /* 0x0000000e490e7223 */ /* 0x000fcc0000010098 */
[----:B------:R-:W-:Y:S01]  /*b0c0*/  MUFU.EX2 R155, R155 ;  /* 0x0000009b009b7308 */ /* 0x000fe20000000800 */
[-C--:B------:R-:W-:Y:S01]  /*b0d0*/  FFMA.FTZ R19, R36, R72.reuse, -R77 ;  /* 0x0000004824137223 */ /* 0x080fe2000001084d */
[----:B------:R-:W-:-:S06]  /*b0e0*/  FFMA.FTZ R182, R38, R72, -R25 ;  /* 0x0000004826b67223 */ /* 0x000fcc0000010819 */
[----:B------:R-:W4:Y:S01]  /*b0f0*/  MUFU.EX2 R187, R187 ;  /* 0x000000bb00bb7308 */ /* 0x000f220000000800 */
[----:B-1----:R-:W-:Y:S01]  /*b100*/  FADD.FTZ R26, R186, R15 ;  /* 0x0000000fba1a7221 */ /* 0x002fe20000010000 */
[----:B--2---:R-:W-:-:S06]  /*b110*/  FADD.FTZ R15, R3, R14 ;  /* 0x0000000e030f7221 */ /* 0x004fcc0000010000 */
[----:B------:R-:W-:Y:S01]  /*b120*/  MUFU.EX2 R13, R13 ;  /* 0x0000000d000d7308 */ /* 0x000fe20000000800 */
[-C--:B------:R-:W-:Y:S01]  /*b130*/  FFMA.FTZ R21, R37, R72.reuse, -R77 ;  /* 0x0000004825157223 */ /* 0x080fe2000001084d */
[----:B------:R-:W-:-:S06]  /*b140*/  FFMA.FTZ R184, R39, R72, -R25 ;  /* 0x0000004827b87223 */ /* 0x000fcc0000010819 */
[----:B------:R-:W1:Y:S01]  /*b150*/  MUFU.EX2 R181, R181 ;  /* 0x000000b500b57308 */ /* 0x000e620000000800 */
[----:B---3--:R-:W-:Y:S01]  /*b160*/  FADD.FTZ R26, R185, R26 ;  /* 0x0000001ab91a7221 */ /* 0x008fe20000010000 */
[----:B------:R-:W-:-:S06]  /*b170*/  FADD.FTZ R14, R154, R15 ;  /* 0x0000000f9a0e7221 */ /* 0x000fcc0000010000 */
[----:B------:R-:W-:Y:S01]  /*b180*/  MUFU.EX2 R20, R20 ;  /* 0x0000001400147308 */ /* 0x000fe20000000800 */
[-C--:B------:R-:W-:Y:S01]  /*b190*/  FFMA.FTZ R11, R40, R72.reuse, -R77 ;  /* 0x00000048280b7223 */ /* 0x080fe2000001084d */
[----:B------:R-:W-:-:S06]  /*b1a0*/  FFMA.FTZ R177, R42, R72, -R25 ;  /* 0x000000482ab17223 */ /* 0x000fcc0000010819 */
[----:B------:R-:W2:Y:S01]  /*b1b0*/  MUFU.EX2 R183, R183 ;  /* 0x000000b700b77308 */ /* 0x000ea20000000800 */
[----:B----4-:R-:W-:Y:S01]  /*b1c0*/  FADD.FTZ R26, R187, R26 ;  /* 0x0000001abb1a7221 */ /* 0x010fe20000010000 */
[----:B------:R-:W-:-:S06]  /*b1d0*/  FADD.FTZ R14, R155, R14 ;  /* 0x0000000e9b0e7221 */ /* 0x000fcc0000010000 */
[----:B------:R-:W-:Y:S01]  /*b1e0*/  MUFU.EX2 R19, R19 ;  /* 0x0000001300137308 */ /* 0x000fe20000000800 */
[-C--:B------:R-:W-:Y:S01]  /*b1f0*/  FFMA.FTZ R156, R41, R72.reuse, -R77 ;  /* 0x00000048299c7223 */ /* 0x080fe2000001084d */
[----:B------:R-:W-:-:S06]  /*b200*/  FFMA.FTZ R179, R43, R72, -R25 ;  /* 0x000000482bb37223 */ /* 0x000fcc0000010819 */
[----:B------:R-:W3:Y:S01]  /*b210*/  MUFU.EX2 R182, R182 ;  /* 0x000000b600b67308 */ /* 0x000ee20000000800 */
[----:B-1----:R-:W-:Y:S01]  /*b220*/  FADD.FTZ R26, R181, R26 ;  /* 0x0000001ab51a7221 */ /* 0x002fe20000010000 */
[----:B------:R-:W-:-:S06]  /*b230*/  FADD.FTZ R15, R13, R14 ;  /* 0x0000000e0d0f7221 */ /* 0x000fcc0000010000 */
[----:B------:R-:W-:Y:S01]  /*b240*/  MUFU.EX2 R21, R21 ;  /* 0x0000001500157308 */ /* 0x000fe20000000800 */
[----:B------:R-:W-:-:S07]  /*b250*/  FFMA.FTZ R178, R46, R72, -R25 ;  /* 0x000000482eb27223 */ /* 0x000fce0000010819 */
[----:B------:R-:W1:Y:S01]  /*b260*/  MUFU.EX2 R184, R184 ;  /* 0x000000b800b87308 */ /* 0x000e620000000800 */
[----:B--2---:R-:W-:Y:S01]  /*b270*/  FADD.FTZ R27, R183, R26 ;  /* 0x0000001ab71b7221 */ /* 0x004fe20000010000 */
[----:B------:R-:W-:-:S06]  /*b280*/  FADD.FTZ R14, R20, R15 ;  /* 0x0000000f140e7221 */ /* 0x000fcc0000010000 */
[----:B------:R-:W-:Y:S01]  /*b290*/  MUFU.EX2 R11, R11 ;  /* 0x0000000b000b7308 */ /* 0x000fe20000000800 */
[-C--:B------:R-:W-:Y:S01]  /*b2a0*/  FFMA.FTZ R157, R45, R72.reuse, -R77 ;  /* 0x000000482d9d7223 */ /* 0x080fe2000001084d */
[----:B------:R-:W-:-:S06]  /*b2b0*/  FFMA.FTZ R180, R47, R72, -R25 ;  /* 0x000000482fb47223 */ /* 0x000fcc0000010819 */
[----:B------:R-:W2:Y:S01]  /*b2c0*/  MUFU.EX2 R177, R177 ;  /* 0x000000b100b17308 */ /* 0x000ea20000000800 */
[----:B---3--:R-:W-:Y:S01]  /*b2d0*/  FADD.FTZ R27, R182, R27 ;  /* 0x0000001bb61b7221 */ /* 0x008fe20000010000 */
        /* <DEDUP_REMOVED lines=8> */
[-C--:B------:R-:W-:Y:S01]  /*b360*/  FFMA.FTZ R158, R49, R72.reuse, -R77 ;  /* 0x00000048319e7223 */ /* 0x080fe2000001084d */
[----:B------:R-:W-:-:S06]  /*b370*/  FFMA.FTZ R171, R51, R72, -R25 ;  /* 0x0000004833ab7223 */ /* 0x000fcc0000010819 */
        /* <DEDUP_REMOVED lines=54> */
[----:B------:R-:W-:Y:S01]  /*b6e0*/  FFMA.FTZ R68, R68, R72, -R77 ;  /* 0x0000004844447223 */ /* 0x000fe2000001084d */
[----:B--2---:R-:W-:Y:S01]  /*b6f0*/  FADD.FTZ R27, R173, R26 ;  /* 0x0000001aad1b7221 */ /* 0x004fe20000010000 */
[----:B------:R-:W-:-:S05]  /*b700*/  FADD.FTZ R14, R160, R15 ;  /* 0x0000000fa00e7221 */ /* 0x000fca0000010000 */
[----:B------:R-:W-:Y:S01]  /*b710*/  MUFU.EX2 R4, R4 ;  /* 0x0000000400047308 */ /* 0x000fe20000000800 */
[-C--:B------:R-:W-:Y:S01]  /*b720*/  FFMA.FTZ R163, R69, R72.reuse, -R77 ;  /* 0x0000004845a37223 */ /* 0x080fe2000001084d */
[----:B------:R-:W-:-:S06]  /*b730*/  FFMA.FTZ R176, R71, R72, -R25 ;  /* 0x0000004847b07223 */ /* 0x000fcc0000010819 */
[----:B------:R-:W2:Y:S01]  /*b740*/  MUFU.EX2 R169, R169 ;  /* 0x000000a900a97308 */ /* 0x000ea20000000800 */
[----:B---3--:R-:W-:Y:S01]  /*b750*/  FADD.FTZ R27, R168, R27 ;  /* 0x0000001ba81b7221 */ /* 0x008fe20000010000 */
[----:B------:R-:W-:-:S06]  /*b760*/  FADD.FTZ R14, R7, R14 ;  /* 0x0000000e070e7221 */ /* 0x000fcc0000010000 */
[----:B------:R-:W-:Y:S08]  /*b770*/  MUFU.EX2 R162, R162 ;  /* 0x000000a200a27308 */ /* 0x000ff00000000800 */
[----:B------:R-:W3:Y:S01]  /*b780*/  MUFU.EX2 R175, R175 ;  /* 0x000000af00af7308 */ /* 0x000ee20000000800 */
[----:B-1----:R-:W-:Y:S01]  /*b790*/  FADD.FTZ R26, R174, R27 ;  /* 0x0000001bae1a7221 */ /* 0x002fe20000010000 */
[----:B------:R-:W-:-:S06]  /*b7a0*/  FADD.FTZ R15, R161, R14 ;  /* 0x0000000ea10f7221 */ /* 0x000fcc0000010000 */
[----:B------:R-:W-:Y:S08]  /*b7b0*/  MUFU.EX2 R5, R68 ;  /* 0x0000004400057308 */ /* 0x000ff00000000800 */
[----:B------:R-:W1:Y:S01]  /*b7c0*/  MUFU.EX2 R170, R170 ;  /* 0x000000aa00aa7308 */ /* 0x000e620000000800 */
[----:B--2---:R-:W-:Y:S01]  /*b7d0*/  FADD.FTZ R26, R169, R26 ;  /* 0x0000001aa91a7221 */ /* 0x004fe20000010000 */
[----:B------:R-:W-:-:S06]  /*b7e0*/  FADD.FTZ R15, R4, R15 ;  /* 0x0000000f040f7221 */ /* 0x000fcc0000010000 */
[----:B------:R-:W2:Y:S08]  /*b7f0*/  MUFU.EX2 R163, R163 ;  /* 0x000000a300a37308 */ /* 0x000eb00000000800 */
[----:B------:R-:W4:Y:S01]  /*b800*/  MUFU.EX2 R176, R176 ;  /* 0x000000b000b07308 */ /* 0x000f220000000800 */
[----:B---3--:R-:W-:Y:S01]  /*b810*/  FADD.FTZ R25, R175, R26 ;  /* 0x0000001aaf197221 */ /* 0x008fe20000010000 */
[----:B------:R-:W-:-:S03]  /*b820*/  FADD.FTZ R14, R162, R15 ;  /* 0x0000000fa20e7221 */ /* 0x000fc60000010000 */
[----:B-1----:R-:W-:Y:S01]  /*b830*/  FADD.FTZ R15, R170, R25 ;  /* 0x00000019aa0f7221 */ /* 0x002fe20000010000 */
[----:B------:R-:W-:-:S04]  /*b840*/  FADD.FTZ R14, R5, R14 ;  /* 0x0000000e050e7221 */ /* 0x000fc80000010000 */
[----:B--2---:R-:W-:Y:S01]  /*b850*/  FADD.FTZ R14, R163, R14 ;  /* 0x0000000ea30e7221 */ /* 0x004fe20000010000 */
[----:B------:R1:W-:Y:S01]  /*b860*/  STL [R1+0x434], R24 ;  /* 0x0004341801007387 */ /* 0x0003e20000100800 */
[----:B----4-:R-:W-:-:S05]  /*b870*/  FADD.FTZ R15, R176, R15 ;  /* 0x0000000fb00f7221 */ /* 0x010fca0000010000 */
[----:B------:R2:W-:Y:S04]  /*b880*/  STL.64 [R1+0x440], R14 ;  /* 0x0004400e01007387 */ /* 0x0005e80000100a00 */
[----:B------:R-:W3:Y:S04]  /*b890*/  LD.E R25, desc[UR48][R22.64+0x41c] ;  /* 0x00041c3016197980 */ /* 0x000ee8000c101900 */
[----:B------:R-:W4:Y:S04]  /*b8a0*/  LD.E R40, desc[UR48][R22.64+0x414] ;  /* 0x0004143016287980 */ /* 0x000f28000c101900 */
[----:B------:R-:W4:Y:S04]  /*b8b0*/  LD.E R26, desc[UR48][R22.64+0x220] ;  /* 0x00022030161a7980 */ /* 0x000f28000c101900 */
[----:B------:R-:W4:Y:S04]  /*b8c0*/  LD.E R28, desc[UR48][R22.64+0x224] ;  /* 0x00022430161c7980 */ /* 0x000f28000c101900 */
[----:B------:R-:W4:Y:S04]  /*b8d0*/  LD.E R30, desc[UR48][R22.64+0x230] ;  /* 0x00023030161e7980 */ /* 0x000f28000c101900 */
[----:B------:R-:W4:Y:S04]  /*b8e0*/  LD.E R32, desc[UR48][R22.64+0x234] ;  /* 0x0002343016207980 */ /* 0x000f28000c101900 */
[----:B------:R-:W4:Y:S04]  /*b8f0*/  LD.E R34, desc[UR48][R22.64+0x240] ;  /* 0x0002403016227980 */ /* 0x000f28000c101900 */
[----:B------:R-:W4:Y:S04]  /*b900*/  LD.E R36, desc[UR48][R22.64+0x244] ;  /* 0x0002443016247980 */ /* 0x000f28000c101900 */
[----:B------:R-:W4:Y:S04]  /*b910*/  LD.E R38, desc[UR48][R22.64+0x250] ;  /* 0x0002503016267980 */ /* 0x000f28000c101900 */
[----:B-1----:R-:W4:Y:S04]  /*b920*/  LD.E R24, desc[UR48][R22.64+0x254] ;  /* 0x0002543016187980 */ /* 0x002f28000c101900 */
        /* <DEDUP_REMOVED lines=54> */
[----:B--2---:R-:W2:Y:S04]  /*bc90*/  LD.E R14, desc[UR48][R22.64+0x410] ;  /* 0x00041030160e7980 */ /* 0x004ea8000c101900 */
[----:B------:R-:W2:Y:S04]  /*bca0*/  LD.E R151, desc[UR48][R22.64+0x228] ;  /* 0x0002283016977980 */ /* 0x000ea8000c101900 */
        /* <DEDUP_REMOVED lines=61> */
[----:B------:R-:W2:Y:S01]  /*c080*/  LD.E R27, desc[UR48][R22.64+0x418] ;  /* 0x00041830161b7980 */ /* 0x000ea2000c101900 */
[----:B---3--:R-:W-:Y:S01]  /*c090*/  FMUL.FTZ R219, R44, R25 ;  /* 0x000000192cdb7220 */ /* 0x008fe20000410000 */
[C---:B----4-:R-:W-:Y:S01]  /*c0a0*/  FMUL.FTZ R217, R73.reuse, R40 ;  /* 0x0000002849d97220 */ /* 0x050fe20000410000 */
[C---:B------:R-:W-:Y:S01]  /*c0b0*/  FMUL.FTZ R25, R73.reuse, R26 ;  /* 0x0000001a49197220 */ /* 0x040fe20000410000 */
[C---:B------:R-:W-:Y:S01]  /*c0c0*/  FMUL.FTZ R191, R73.reuse, R28 ;  /* 0x0000001c49bf7220 */ /* 0x040fe20000410000 */
[C---:B------:R-:W-:Y:S01]  /*c0d0*/  FMUL.FTZ R193, R73.reuse, R30 ;  /* 0x0000001e49c17220 */ /* 0x040fe20000410000 */
[C---:B------:R-:W-:Y:S01]  /*c0e0*/  FMUL.FTZ R199, R73.reuse, R32 ;  /* 0x0000002049c77220 */ /* 0x040fe20000410000 */
[----:B------:R1:W-:Y:S01]  /*c0f0*/  ST.E desc[UR48][R22.64+0x414], R217 ;  /* 0x000414d916007985 */ /* 0x0003e2000c101930 */
[C---:B------:R-:W-:Y:S01]  /*c100*/  FMUL.FTZ R207, R73.reuse, R34 ;  /* 0x0000002249cf7220 */ /* 0x040fe20000410000 */
[----:B------:R-:W-:-:S02]  /*c110*/  FMUL.FTZ R215, R73, R36 ;  /* 0x0000002449d77220 */ /* 0x000fc40000410000 */
[----:B------:R3:W-:Y:S04]  /*c120*/  ST.E desc[UR48][R22.64+0x41c], R219 ;  /* 0x00041cdb16007985 */ /* 0x0007e8000c101930 */
[----:B------:R4:W-:Y:S04]  /*c130*/  ST.E desc[UR48][R22.64+0x220], R25 ;  /* 0x0002201916007985 */ /* 0x0009e8000c101930 */
[----:B------:R0:W-:Y:S01]  /*c140*/  ST.E desc[UR48][R22.64+0x224], R191 ;  /* 0x000224bf16007985 */ /* 0x0001e2000c101930 */
[----:B-1----:R-:W-:-:S03]  /*c150*/  FMUL.FTZ R217, R73, R38 ;  /* 0x0000002649d97220 */ /* 0x002fc60000410000 */
[----:B------:R1:W-:Y:S01]  /*c160*/  ST.E desc[UR48][R22.64+0x230], R193 ;  /* 0x000230c116007985 */ /* 0x0003e2000c101930 */
[----:B---3--:R-:W-:-:S03]  /*c170*/  FMUL.FTZ R219, R73, R24 ;  /* 0x0000001849db7220 */ /* 0x008fc60000410000 */
[----:B------:R3:W-:Y:S01]  /*c180*/  ST.E desc[UR48][R22.64+0x234], R199 ;  /* 0x000234c716007985 */ /* 0x0007e2000c101930 */
[C---:B----4-:R-:W-:Y:S01]  /*c190*/  FMUL.FTZ R25, R73.reuse, R150 ;  /* 0x0000009649197220 */ /* 0x050fe20000410000 */
[C---:B0-----:R-:W-:Y:S01]  /*c1a0*/  FMUL.FTZ R191, R73.reuse, R148 ;  /* 0x0000009449bf7220 */ /* 0x041fe20000410000 */
[C---:B-1----:R-:W-:Y:S01]  /*c1b0*/  FMUL.FTZ R193, R73.reuse, R146 ;  /* 0x0000009249c17220 */ /* 0x042fe20000410000 */
[C---:B---3--:R-:W-:Y:S01]  /*c1c0*/  FMUL.FTZ R199, R73.reuse, R144 ;  /* 0x0000009049c77220 */ /* 0x048fe20000410000 */
[----:B------:R0:W-:Y:S01]  /*c1d0*/  ST.E desc[UR48][R22.64+0x240], R207 ;  /* 0x000240cf16007985 */ /* 0x0001e2000c101930 */
[C---:B------:R-:W-:Y:S01]  /*c1e0*/  FMUL.FTZ R221, R73.reuse, R140 ;  /* 0x0000008c49dd7220 */ /* 0x040fe20000410000 */
[C---:B------:R-:W-:Y:S02]  /*c1f0*/  FMUL.FTZ R231, R73.reuse, R138 ;  /* 0x0000008a49e77220 */ /* 0x040fe40000410000 */
[----:B------:R1:W-:Y:S04]  /*c200*/  ST.E desc[UR48][R22.64+0x244], R215 ;  /* 0x000244d716007985 */ /* 0x0003e8000c101930 */
[----:B------:R3:W-:Y:S04]  /*c210*/  ST.E desc[UR48][R22.64+0x250], R217 ;  /* 0x000250d916007985 */ /* 0x0007e8000c101930 */
[----:B------:R4:W-:Y:S01]  /*c220*/  ST.E desc[UR48][R22.64+0x254], R219 ;  /* 0x000254db16007985 */ /* 0x0009e2000c101930 */
[----:B0-----:R-:W-:-:S03]  /*c230*/  FMUL.FTZ R207, R73, R136 ;  /* 0x0000008849cf7220 */ /* 0x001fc60000410000 */
[----:B------:R0:W-:Y:S01]  /*c240*/  ST.E desc[UR48][R22.64+0x260], R25 ;  /* 0x0002601916007985 */ /* 0x0001e2000c101930 */
[----:B-1----:R-:W-:-:S03]  /*c250*/  FMUL.FTZ R215, R73, R142 ;  /* 0x0000008e49d77220 */ /* 0x002fc60000410000 */
[----:B------:R1:W-:Y:S01]  /*c260*/  ST.E desc[UR48][R22.64+0x264], R191 ;  /* 0x000264bf16007985 */ /* 0x0003e2000c101930 */
[----:B---3--:R-:W-:-:S03]  /*c270*/  FMUL.FTZ R217, R73, R130 ;  /* 0x0000008249d97220 */ /* 0x008fc60000410000 */
[----:B------:R3:W-:Y:S01]  /*c280*/  ST.E desc[UR48][R22.64+0x270], R193 ;  /* 0x000270c116007985 */ /* 0x0007e2000c101930 */
[----:B----4-:R-:W-:-:S03]  /*c290*/  FMUL.FTZ R219, R73, R128 ;  /* 0x0000008049db7220 */ /* 0x010fc60000410000 */
[----:B------:R4:W-:Y:S01]  /*c2a0*/  ST.E desc[UR48][R22.64+0x274], R199 ;  /* 0x000274c716007985 */ /* 0x0009e2000c101930 */
[C---:B0-----:R-:W-:Y:S01]  /*c2b0*/  FMUL.FTZ R25, R73.reuse, R134 ;  /* 0x0000008649197220 */ /* 0x041fe20000410000 */
[C---:B-1----:R-:W-:Y:S01]  /*c2c0*/  FMUL.FTZ R191, R73.reuse, R126 ;  /* 0x0000007e49bf7220 */ /* 0x042fe20000410000 */
[C---:B---3--:R-:W-:Y:S01]  /*c2d0*/  FMUL.FTZ R193, R73.reuse, R132 ;  /* 0x0000008449c17220 */ /* 0x048fe20000410000 */
[C---:B----4-:R-:W-:Y:S01]  /*c2e0*/  FMUL.FTZ R199, R73.reuse, R124 ;  /* 0x0000007c49c77220 */ /* 0x050fe20000410000 */
[----:B------:R0:W-:Y:S04]  /*c2f0*/  ST.E desc[UR48][R22.64+0x280], R207 ;  /* 0x000280cf16007985 */ /* 0x0001e8000c101930 */
        /* <DEDUP_REMOVED lines=11> */
[----:B0-----:R-:W-:-:S03]  /*c3b0*/  FMUL.FTZ R25, R73, R114 ;  /* 0x0000007249197220 */ /* 0x001fc60000410000 */
[----:B------:R0:W-:Y:S01]  /*c3c0*/  ST.E desc[UR48][R22.64+0x2c0], R219 ;  /* 0x0002c0db16007985 */ /* 0x0001e2000c101930 */
[----:B-1----:R-:W-:-:S03]  /*c3d0*/  FMUL.FTZ R191, R73, R106 ;  /* 0x0000006a49bf7220 */ /* 0x002fc60000410000 */
[----:B------:R1:W-:Y:S01]  /*c3e0*/  ST.E desc[UR48][R22.64+0x2c4], R199 ;  /* 0x0002c4c716007985 */ /* 0x0003e2000c101930 */
[C---:B---3--:R-:W-:Y:S01]  /*c3f0*/  FMUL.FTZ R193, R73.reuse, R112 ;  /* 0x0000007049c17220 */ /* 0x048fe20000410000 */
[C---:B----4-:R-:W-:Y:S01]  /*c400*/  FMUL.FTZ R217, R73.reuse, R110 ;  /* 0x0000006e49d97220 */ /* 0x050fe20000410000 */
[C---:B0-----:R-:W-:Y:S01]  /*c410*/  FMUL.FTZ R219, R73.reuse, R108 ;  /* 0x0000006c49db7220 */ /* 0x041fe20000410000 */
[C---:B-1----:R-:W-:Y:S01]  /*c420*/  FMUL.FTZ R199, R73.reuse, R104 ;  /* 0x0000006849c77220 */ /* 0x042fe20000410000 */
        /* <DEDUP_REMOVED lines=39> */
[----:B-1----:R-:W-:Y:S01]  /*c6a0*/  FMUL.FTZ R199, R73, R64 ;  /* 0x0000004049c77220 */ /* 0x002fe20000410000 */
[----:B------:R0:W-:Y:S01]  /*c6b0*/  ST.E desc[UR48][R22.64+0x370], R207 ;  /* 0x000370cf16007985 */ /* 0x0001e2000c101930 */
[C---:B--2---:R-:W-:Y:S01]  /*c6c0*/  FMUL.FTZ R151, R44.reuse, R151 ;  /* 0x000000972c977220 */ /* 0x044fe20000410000 */
[C---:B------:R-:W-:Y:S02]  /*c6d0*/  FMUL.FTZ R149, R44.reuse, R149 ;  /* 0x000000952c957220 */ /* 0x040fe40000410000 */
[----:B------:R1:W-:Y:S01]  /*c6e0*/  ST.E desc[UR48][R22.64+0x374], R215 ;  /* 0x000374d716007985 */ /* 0x0003e2000c101930 */
[C---:B------:R-:W-:Y:S01]  /*c6f0*/  FMUL.FTZ R147, R44.reuse, R147 ;  /* 0x000000932c937220 */ /* 0x040fe20000410000 */
[----:B------:R-:W-:-:S02]  /*c700*/  FMUL.FTZ R145, R44, R145 ;  /* 0x000000912c917220 */ /* 0x000fc40000410000 */
[----:B------:R2:W-:Y:S01]  /*c710*/  ST.E desc[UR48][R22.64+0x380], R221 ;  /* 0x000380dd16007985 */ /* 0x0005e2000c101930 */
[C---:B------:R-:W-:Y:S01]  /*c720*/  FMUL.FTZ R137, R44.reuse, R137 ;  /* 0x000000892c897220 */ /* 0x040fe20000410000 */
[C---:B------:R-:W-:Y:S02]  /*c730*/  FMUL.FTZ R143, R44.reuse, R143 ;  /* 0x0000008f2c8f7220 */ /* 0x040fe40000410000 */
[----:B------:R3:W-:Y:S01]  /*c740*/  ST.E desc[UR48][R22.64+0x384], R231 ;  /* 0x000384e716007985 */ /* 0x0007e2000c101930 */
[C---:B0-----:R-:W-:Y:S01]  /*c750*/  FMUL.FTZ R207, R73.reuse, R56 ;  /* 0x0000003849cf7220 */ /* 0x041fe20000410000 */
[C---:B------:R-:W-:Y:S02]  /*c760*/  FMUL.FTZ R141, R44.reuse, R141 ;  /* 0x0000008d2c8d7220 */ /* 0x040fe40000410000 */
[----:B------:R0:W-:Y:S01]  /*c770*/  ST.E desc[UR48][R22.64+0x390], R25 ;  /* 0x0003901916007985 */ /* 0x0001e2000c101930 */
[----:B-1----:R-:W-:Y:S01]  /*c780*/  FMUL.FTZ R215, R73, R62 ;  /* 0x0000003e49d77220 */ /* 0x002fe20000410000 */
[----:B------:R-:W-:-:S02]  /*c790*/  FMUL.FTZ R139, R44, R139 ;  /* 0x0000008b2c8b7220 */ /* 0x000fc40000410000 */
[----:B------:R1:W-:Y:S01]  /*c7a0*/  ST.E desc[UR48][R22.64+0x394], R191 ;  /* 0x000394bf16007985 */ /* 0x0003e2000c101930 */
[C---:B--2---:R-:W-:Y:S01]  /*c7b0*/  FMUL.FTZ R221, R73.reuse, R60 ;  /* 0x0000003c49dd7220 */ /* 0x044fe20000410000 */
[C---:B------:R-:W-:Y:S02]  /*c7c0*/  FMUL.FTZ R135, R44.reuse, R135 ;  /* 0x000000872c877220 */ /* 0x040fe40000410000 */
[----:B------:R2:W-:Y:S01]  /*c7d0*/  ST.E desc[UR48][R22.64+0x3a0], R193 ;  /* 0x0003a0c116007985 */ /* 0x0005e2000c101930 */
[C---:B---3--:R-:W-:Y:S01]  /*c7e0*/  FMUL.FTZ R231, R73.reuse, R58 ;  /* 0x0000003a49e77220 */ /* 0x048fe20000410000 */
[C---:B------:R-:W-:Y:S02]  /*c7f0*/  FMUL.FTZ R127, R44.reuse, R127 ;  /* 0x0000007f2c7f7220 */ /* 0x040fe40000410000 */
[----:B------:R3:W-:Y:S01]  /*c800*/  ST.E desc[UR48][R22.64+0x3a4], R217 ;  /* 0x0003a4d916007985 */ /* 0x0007e2000c101930 */
[----:B0-----:R-:W-:Y:S01]  /*c810*/  FMUL.FTZ R25, R73, R54 ;  /* 0x0000003649197220 */ /* 0x001fe20000410000 */
[----:B------:R-:W-:-:S02]  /*c820*/  FMUL.FTZ R133, R44, R133 ;  /* 0x000000852c857220 */ /* 0x000fc40000410000 */
[----:B------:R0:W-:Y:S01]  /*c830*/  ST.E desc[UR48][R22.64+0x3b0], R219 ;  /* 0x0003b0db16007985 */ /* 0x0001e2000c101930 */
[C---:B-1----:R-:W-:Y:S01]  /*c840*/  FMUL.FTZ R191, R73.reuse, R46 ;  /* 0x0000002e49bf7220 */ /* 0x042fe20000410000 */
[C---:B------:R-:W-:Y:S02]  /*c850*/  FMUL.FTZ R131, R44.reuse, R131 ;  /* 0x000000832c837220 */ /* 0x040fe40000410000 */
[----:B------:R1:W-:Y:S01]  /*c860*/  ST.E desc[UR48][R22.64+0x3b4], R199 ;  /* 0x0003b4c716007985 */ /* 0x0003e2000c101930 */
[C---:B--2---:R-:W-:Y:S01]  /*c870*/  FMUL.FTZ R193, R73.reuse, R52 ;  /* 0x0000003449c17220 */ /* 0x044fe20000410000 */
[C---:B------:R-:W-:Y:S01]  /*c880*/  FMUL.FTZ R129, R44.reuse, R129 ;  /* 0x000000812c817220 */ /* 0x040fe20000410000 */
[C---:B------:R-:W-:Y:S01]  /*c890*/  FMUL.FTZ R125, R44.reuse, R125 ;  /* 0x0000007d2c7d7220 */ /* 0x040fe20000410000 */
[C---:B---3--:R-:W-:Y:S01]  /*c8a0*/  FMUL.FTZ R217, R73.reuse, R50 ;  /* 0x0000003249d97220 */ /* 0x048fe20000410000 */
[C---:B------:R-:W-:Y:S01]  /*c8b0*/  FMUL.FTZ R117, R44.reuse, R117 ;  /* 0x000000752c757220 */ /* 0x040fe20000410000 */
[C---:B------:R-:W-:Y:S01]  /*c8c0*/  FMUL.FTZ R123, R44.reuse, R123 ;  /* 0x0000007b2c7b7220 */ /* 0x040fe20000410000 */
[C---:B------:R-:W-:Y:S01]  /*c8d0*/  FMUL.FTZ R121, R44.reuse, R121 ;  /* 0x000000792c797220 */ /* 0x040fe20000410000 */
[C---:B0-----:R-:W-:Y:S01]  /*c8e0*/  FMUL.FTZ R219, R73.reuse, R48 ;  /* 0x0000003049db7220 */ /* 0x041fe20000410000 */
[C---:B------:R-:W-:Y:S01]  /*c8f0*/  FMUL.FTZ R119, R44.reuse, R119 ;  /* 0x000000772c777220 */ /* 0x040fe20000410000 */
[C---:B------:R-:W-:Y:S01]  /*c900*/  FMUL.FTZ R115, R44.reuse, R115 ;  /* 0x000000732c737220 */ /* 0x040fe20000410000 */
[C---:B------:R-:W-:Y:S01]  /*c910*/  FMUL.FTZ R107, R44.reuse, R107 ;  /* 0x0000006b2c6b7220 */ /* 0x040fe20000410000 */
[C---:B-1----:R-:W-:Y:S01]  /*c920*/  FMUL.FTZ R199, R73.reuse, R42 ;  /* 0x0000002a49c77220 */ /* 0x042fe20000410000 */
[----:B------:R-:W-:Y:S01]  /*c930*/  FMUL.FTZ R73, R73, R14 ;  /* 0x0000000e49497220 */ /* 0x000fe20000410000 */
[C---:B------:R-:W-:Y:S01]  /*c940*/  FMUL.FTZ R113, R44.reuse, R113 ;  /* 0x000000712c717220 */ /* 0x040fe20000410000 */
        /* <DEDUP_REMOVED lines=41> */
[----:B------:R-:W-:Y:S01]  /*cbe0*/  FMUL.FTZ R27, R44, R27 ;  /* 0x0000001b2c1b7220 */ /* 0x000fe20000410000 */
[----:B------:R-:W-:Y:S04]  /*cbf0*/  ST.E desc[UR48][R22.64+0x3c0], R207 ;  /* 0x0003c0cf16007985 */ /* 0x000fe8000c101930 */
[----:B------:R-:W-:Y:S04]  /*cc00*/  ST.E desc[UR48][R22.64+0x3c4], R215 ;  /* 0x0003c4d716007985 */ /* 0x000fe8000c101930 */
[----:B------:R-:W-:Y:S04]  /*cc10*/  ST.E desc[UR48][R22.64+0x3d0], R221 ;  /* 0x0003d0dd16007985 */ /* 0x000fe8000c101930 */
[----:B------:R-:W-:Y:S04]  /*cc20*/  ST.E desc[UR48][R22.64+0x3d4], R231 ;  /* 0x0003d4e716007985 */ /* 0x000fe8000c101930 */
[----:B------:R0:W-:Y:S04]  /*cc30*/  ST.E desc[UR48][R22.64+0x3e0], R25 ;  /* 0x0003e01916007985 */ /* 0x0001e8000c101930 */
[----:B------:R-:W-:Y:S04]  /*cc40*/  ST.E desc[UR48][R22.64+0x3e4], R191 ;  /* 0x0003e4bf16007985 */ /* 0x000fe8000c101930 */
        /* <DEDUP_REMOVED lines=59> */
[----:B------:R1:W-:Y:S04]  /*d000*/  ST.E desc[UR48][R22.64+0x3d8], R35 ;  /* 0x0003d82316007985 */ /* 0x0003e8000c101930 */
[----:B------:R-:W-:Y:S04]  /*d010*/  ST.E desc[UR48][R22.64+0x3dc], R41 ;  /* 0x0003dc2916007985 */ /* 0x000fe8000c101930 */
[----:B------:R-:W-:Y:S04]  /*d020*/  ST.E desc[UR48][R22.64+0x3e8], R39 ;  /* 0x0003e82716007985 */ /* 0x000fe8000c101930 */
[----:B------:R2:W-:Y:S04]  /*d030*/  ST.E desc[UR48][R22.64+0x3ec], R37 ;  /* 0x0003ec2516007985 */ /* 0x0005e8000c101930 */
[----:B------:R3:W-:Y:S04]  /*d040*/  ST.E desc[UR48][R22.64+0x3f8], R33 ;  /* 0x0003f82116007985 */ /* 0x0007e8000c101930 */
[----:B------:R4:W-:Y:S04]  /*d050*/  ST.E desc[UR48][R22.64+0x3fc], R15 ;  /* 0x0003fc0f16007985 */ /* 0x0009e8000c101930 */
[----:B------:R4:W-:Y:S04]  /*d060*/  ST.E desc[UR48][R22.64+0x408], R31 ;  /* 0x0004081f16007985 */ /* 0x0009e8000c101930 */
[----:B------:R4:W-:Y:S04]  /*d070*/  ST.E desc[UR48][R22.64+0x40c], R29 ;  /* 0x00040c1d16007985 */ /* 0x0009e8000c101930 */
[----:B------:R4:W-:Y:S01]  /*d080*/  ST.E desc[UR48][R22.64+0x418], R27 ;  /* 0x0004181b16007985 */ /* 0x0009e2000c101930 */
[----:B------:R2:W-:Y:S06]  /*d090*/  BAR.SYNC.DEFER_BLOCKING R209, 0x100 ;  /* 0x000400d10000751d */ /* 0x0005ec0000010000 */
[----:B0-----:R-:W4:Y:S04]  /*d0a0*/  LD.E R25, desc[UR48][R22.64+0x220] ;  /* 0x0002203016197980 */ /* 0x001f28000c101900 */
[----:B-1----:R-:W4:Y:S04]  /*d0b0*/  LD.E R35, desc[UR48][R22.64+0x224] ;  /* 0x0002243016237980 */ /* 0x002f28000c101900 */
[----:B--2---:R-:W2:Y:S04]  /*d0c0*/  LD.E R37, desc[UR48][R22.64+0x228] ;  /* 0x0002283016257980 */ /* 0x004ea8000c101900 */
[----:B------:R-:W2:Y:S04]  /*d0d0*/  LD.E R39, desc[UR48][R22.64+0x22c] ;  /* 0x00022c3016277980 */ /* 0x000ea8000c101900 */
[----:B------:R-:W2:Y:S04]  /*d0e0*/  LD.E R41, desc[UR48][R22.64+0x230] ;  /* 0x0002303016297980 */ /* 0x000ea8000c101900 */
[----:B---3--:R-:W3:Y:S04]  /*d0f0*/  LD.E R33, desc[UR48][R22.64+0x234] ;  /* 0x0002343016217980 */ /* 0x008ee8000c101900 */
[----:B----4-:R-:W4:Y:S04]  /*d100*/  LD.E R15, desc[UR48][R22.64+0x238] ;  /* 0x00023830160f7980 */ /* 0x010f28000c101900 */
        /* <DEDUP_REMOVED lines=121> */
[----:B------:R-:W-:Y:S04]  /*d8a0*/  ST.E desc[UR48][R22.64+0x220], R25 ;  /* 0x0002201916007985 */ /* 0x000fe8000c101930 */
[----:B------:R-:W-:Y:S04]  /*d8b0*/  ST.E desc[UR48][R22.64+0x224], R35 ;  /* 0x0002242316007985 */ /* 0x000fe8000c101930 */
[----:B--2---:R-:W-:Y:S04]  /*d8c0*/  ST.E desc[UR48][R22.64+0x228], R37 ;  /* 0x0002282516007985 */ /* 0x004fe8000c101930 */
[----:B------:R-:W-:Y:S04]  /*d8d0*/  ST.E desc[UR48][R22.64+0x22c], R39 ;  /* 0x00022c2716007985 */ /* 0x000fe8000c101930 */
[----:B------:R-:W-:Y:S04]  /*d8e0*/  ST.E desc[UR48][R22.64+0x230], R41 ;  /* 0x0002302916007985 */ /* 0x000fe8000c101930 */
[----:B---3--:R-:W-:Y:S04]  /*d8f0*/  ST.E desc[UR48][R22.64+0x234], R33 ;  /* 0x0002342116007985 */ /* 0x008fe8000c101930 */
[----:B----4-:R-:W-:Y:S04]  /*d900*/  ST.E desc[UR48][R22.64+0x238], R15 ;  /* 0x0002380f16007985 */ /* 0x010fe8000c101930 */
        /* <DEDUP_REMOVED lines=121> */
[----:B0-----:R-:W4:Y:S04]  /*e0a0*/  LD.E R191, desc[UR48][R22.64+0x210] ;  /* 0x0002103016bf7980 */ /* 0x001f28000c101900 */
[----:B-1----:R-:W4:Y:S04]  /*e0b0*/  LD.E.64 R14, desc[UR48][R22.64+0xa8] ;  /* 0x0000a830160e7980 */ /* 0x002f28000c101b00 */
[----:B------:R-:W4:Y:S04]  /*e0c0*/  LDL R190, [R1+0x88] ;  /* 0x0000880001be7983 */ /* 0x000f280000100800 */
[----:B--2---:R-:W2:Y:S04]  /*e0d0*/  LD.E R24, desc[UR48][R22.64+0x220] ;  /* 0x0002203016187980 */ /* 0x004ea8000c101900 */
[----:B------:R-:W2:Y:S04]  /*e0e0*/  LD.E R25, desc[UR48][R22.64+0x224] ;  /* 0x0002243016197980 */ /* 0x000ea8000c101900 */
[----:B---3--:R-:W2:Y:S04]  /*e0f0*/  LD.E R26, desc[UR48][R22.64+0x228] ;  /* 0x00022830161a7980 */ /* 0x008ea8000c101900 */
[----:B------:R-:W2:Y:S04]  /*e100*/  LD.E R27, desc[UR48][R22.64+0x22c] ;  /* 0x00022c30161b7980 */ /* 0x000ea8000c101900 */
[----:B----4-:R-:W2:Y:S04]  /*e110*/  LD.E R28, desc[UR48][R22.64+0x230] ;  /* 0x00023030161c7980 */ /* 0x010ea8000c101900 */
        /* <DEDUP_REMOVED lines=123> */
[----:B------:R-:W-:Y:S01]  /*e8d0*/  IMAD R14, R191, 0xc00, R14 ;  /* 0x00000c00bf0e7824 */ /* 0x000fe200078e020e */
[----:B------:R-:W-:-:S02]  /*e8e0*/  ISETP.NE.U32.AND P2, PT, R190, RZ, PT ;  /* 0x000000ffbe00720c */ /* 0x000fc40003f45070 */
[----:B------:R-:W-:Y:S02]  /*e8f0*/  R2UR UR7, R15 ;  /* 0x000000000f0772ca */ /* 0x000fe400000e0000 */
[----:B------:R-:W-:Y:S02]  /*e900*/  R2UR UR6, R14 ;  /* 0x000000000e0672ca */ /* 0x000fe400000e0000 */
[----:B------:R-:W-:Y:S02]  /*e910*/  F2FP.F16.F32.PACK_AB R154, R155, R154 ;  /* 0x0000009a9b9a723e */ /* 0x000fe400000000ff */
[----:B------:R-:W-:Y:S02]  /*e920*/  F2FP.F16.F32.PACK_AB R152, R3, R152 ;  /* 0x000000980398723e */ /* 0x000fe400000000ff */
[----:B------:R-:W-:Y:S02]  /*e930*/  F2FP.F16.F32.PACK_AB R153, R186, R153 ;  /* 0x00000099ba99723e */ /* 0x000fe400000000ff */
[----:B------:R-:W-:Y:S01]  /*e940*/  F2FP.F16.F32.PACK_AB R155, R187, R185 ;  /* 0x000000b9bb9b723e */ /* 0x000fe200000000ff */
[----:B------:R-:W-:-:S03]  /*e950*/  VOTEU.ANY UP0, P2 ;  /* 0x00000000003f7886 */ /* 0x000fc60001000100 */
[----:B--2---:R-:W-:-:S06]  /*e960*/  WARPGROUP.ARRIVE ;  /* 0x00000000000079c5 */ /* 0x004fcc0000000000 */
[----:B------:R-:W-:Y:S03]  /*e970*/  HGMMA.64x256x16.F32 R24, R152, gdesc[UR4].tnspB, R24, UP0, gsb0 ;  /* 0x43e0000498187df0 */ /* 0x000fe6000b800818 */
[----:B------:R-:W-:Y:S02]  /*e980*/  WARPGROUP.DEPBAR.LE gsb0, 0x0 ;  /* 0x00008000000079c5 */ /* 0x000fe40000010000 */
[----:B------:R-:W-:Y:S02]  /*e990*/  VIADD R154, R14, 0x80 ;  /* 0x000000800e9a7836 */ /* 0x000fe40000000000 */
[----:B------:R-:W-:-:S03]  /*e9a0*/  IMAD.MOV.U32 R155, RZ, RZ, R15 ;  /* 0x000000ffff9b7224 */ /* 0x000fc600078e000f */
[----:B------:R-:W-:Y:S02]  /*e9b0*/  R2UR UR6, R154 ;  /* 0x000000009a0672ca */ /* 0x000fe400000e0000 */
[----:B------:R-:W-:Y:S02]  /*e9c0*/  R2UR UR7, R155 ;  /* 0x000000009b0772ca */ /* 0x000fe400000e0000 */
[----:B------:R-:W-:Y:S02]  /*e9d0*/  F2FP.F16.F32.PACK_AB R152, R20, R13 ;  /* 0x0000000d1498723e */ /* 0x000fe400000000ff */
[----:B------:R-:W-:Y:S02]  /*e9e0*/  F2FP.F16.F32.PACK_AB R153, R183, R181 ;  /* 0x000000b5b799723e */ /* 0x000fe400000000ff */
[----:B------:R-:W-:Y:S02]  /*e9f0*/  F2FP.F16.F32.PACK_AB R154, R21, R19 ;  /* 0x00000013159a723e */ /* 0x000fe400000000ff */
[----:B------:R-:W-:Y:S01]  /*ea00*/  F2FP.F16.F32.PACK_AB R155, R184, R182 ;  /* 0x000000b6b89b723e */ /* 0x000fe200000000ff */
        /* <DEDUP_REMOVED lines=127> */
[----:B------:R0:W-:Y:S02]  /*f200*/  ST.E desc[UR48][R22.64+0x41c], R151 ;  /* 0x00041c9716007985 */ /* 0x0001e4000c101930 */
[----:B0-----:R-:W-:-:S06]  /*f210*/  WARPGROUP.ARRIVE ;  /* 0x00000000000079c5 */ /* 0x001fcc0000000000 */
[----:B------:R-:W-:Y:S01]  /*f220*/  HGMMA.64x256x16.F32 R24, R152, gdesc[UR4].tnspB, R24, gsb0 ;  /* 0x43e0000498187df0 */ /* 0x000fe20008000818 */
[----:B------:R-:W-:Y:S02]  /*f230*/  VIADD R20, R14, 0x100 ;  /* 0x000001000e147836 */ /* 0x000fe40000000000 */
[----:B------:R-:W-:-:S03]  /*f240*/  IMAD.MOV.U32 R21, RZ, RZ, R15 ;  /* 0x000000ffff157224 */ /* 0x000fc600078e000f */
[----:B------:R-:W-:Y:S02]  /*f250*/  R2UR UR6, R20 ;  /* 0x00000000140672ca */ /* 0x000fe400000e0000 */
[----:B------:R-:W-:Y:S01]  /*f260*/  R2UR UR7, R21 ;  /* 0x00000000150772ca */ /* 0x000fe200000e0000 */
[----:B------:R-:W-:Y:S01]  /*f270*/  STL [R1+0x88], R0 ;  /* 0x0000880001007387 */ /* 0x000fe20000100800 */
[----:B------:R-:W-:Y:S01]  /*f280*/  IMAD.MOV.U32 R13, RZ, RZ, R15 ;  /* 0x000000ffff0d7224 */ /* 0x000fe200078e000f */
[----:B------:R-:W-:Y:S02]  /*f290*/  WARPGROUP.DEPBAR.LE gsb0, 0x0 ;  /* 0x00008000000079c5 */ /* 0x000fe40000010000 */
[----:B------:R-:W-:Y:S02]  /*f2a0*/  F2FP.F16.F32.PACK_AB R152, R156, R11 ;  /* 0x0000000b9c98723e */ /* 0x000fe400000000ff */
[----:B------:R-:W-:Y:S02]  /*f2b0*/  F2FP.F16.F32.PACK_AB R153, R179, R177 ;  /* 0x000000b1b399723e */ /* 0x000fe400000000ff */
[----:B------:R-:W-:-:S02]  /*f2c0*/  F2FP.F16.F32.PACK_AB R154, R157, R12 ;  /* 0x0000000c9d9a723e */ /* 0x000fc400000000ff */
        /* <DEDUP_REMOVED lines=131> */
[----:B------:R-:W-:Y:S01]  /*fb00*/  VIADD R12, R14, 0x180 ;  /* 0x000001800e0c7836 */ /* 0x000fe20000000000 */
[----:B------:R-:W-:-:S04]  /*fb10*/  R2UR UR7, R13 ;  /* 0x000000000d0772ca */ /* 0x000fc800000e0000 */
[----:B------:R-:W-:Y:S01]  /*fb20*/  R2UR UR6, R12 ;  /* 0x000000000c0672ca */ /* 0x000fe200000e0000 */
[----:B------:R-:W-:Y:S01]  /*fb30*/  STL [R1+0x88], R0 ;  /* 0x0000880001007387 */ /* 0x000fe20000100800 */
[----:B------:R-:W-:Y:S02]  /*fb40*/  WARPGROUP.DEPBAR.LE gsb0, 0x0 ;  /* 0x00008000000079c5 */ /* 0x000fe40000010000 */
        /* <DEDUP_REMOVED lines=414> */
[----:B------:R-:W-:Y:S02]  /*11530*/  STL [R1+0x88], R0 ;  /* 0x0000880001007387 */ /* 0x000fe40000100800 */
[----:B------:R-:W-:Y:S02]  /*11540*/  WARPGROUP.DEPBAR.LE gsb0, 0x0 ;  /* 0x00008000000079c5 */ /* 0x000fe40000010000 */
[----:B------:R-:W-:Y:S04]  /*11550*/  ST.E desc[UR48][R22.64+0x220], R24 ;  /* 0x0002201816007985 */ /* 0x000fe8000c101930 */
[----:B------:R0:W-:Y:S04]  /*11560*/  ST.E desc[UR48][R22.64+0x224], R25 ;  /* 0x0002241916007985 */ /* 0x0001e8000c101930 */
        /* <DEDUP_REMOVED lines=126> */
[----:B------:R4:W-:Y:S04]  /*11d50*/  STL [R1+0x88], R0 ;  /* 0x0000880001007387 */ /* 0x0009e80000100800 */
        /* <DEDUP_REMOVED lines=9> */
[----:B0-----:R-:W4:Y:S04]  /*11df0*/  LD.E R25, desc[UR48][R22.64+0x244] ;  /* 0x0002443016197980 */ /* 0x001f28000c101900 */
[----:B-1----:R-:W4:Y:S04]  /*11e00*/  LD.E R27, desc[UR48][R22.64+0x248] ;  /* 0x00024830161b7980 */ /* 0x002f28000c101900 */
[----:B--2---:R-:W2:Y:S04]  /*11e10*/  LD.E R29, desc[UR48][R22.64+0x24c] ;  /* 0x00024c30161d7980 */ /* 0x004ea8000c101900 */
        /* <DEDUP_REMOVED lines=127> */
[----:B--2---:R0:W-:Y:S04]  /*12610*/  ST.E desc[UR48][R22.64+0x24c], R29 ;  /* 0x00024c1d16007985 */ /* 0x0041e8000c101930 */
[----:B---3--:R0:W-:Y:S04]  /*12620*/  ST.E desc[UR48][R22.64+0x250], R31 ;  /* 0x0002501f16007985 */ /* 0x0081e8000c101930 */
[----:B----4-:R0:W-:Y:S04]  /*12630*/  ST.E desc[UR48][R22.64+0x254], R33 ;  /* 0x0002542116007985 */ /* 0x0101e8000c101930 */
        /* <DEDUP_REMOVED lines=113> */
[----:B------:R0:W-:Y:S01]  /*12d50*/  ST.E desc[UR48][R22.64+0x41c], R62 ;  /* 0x00041c3e16007985 */ /* 0x0001e2000c101930 */
[----:B------:R-:W-:Y:S04]  /*12d60*/  BSSY B0, `(.L_x_11151) ;  /* 0x0000008000007945 */ /* 0x000fe80003800000 */
[----:B------:R-:W-:Y:S05]  /*12d70*/  @P0 BRA `(.L_x_11152) ;  /* 0x0000000000180947 */ /* 0x000fea0003800000 */
[----:B0-----:R-:W2:Y:S04]  /*12d80*/  LDL.64 R4, [R1+0x68] ;  /* 0x0000680001047983 */ /* 0x001ea80000100a00 */
[----:B------:R-:W3:Y:S01]  /*12d90*/  LD.E R0, desc[UR48][R22.64+0x210] ;  /* 0x0002103016007980 */ /* 0x000ee2000c101900 */
[----:B--2---:R-:W-:-:S05]  /*12da0*/  MOV R3, R4 ;  /* 0x0000000400037202 */ /* 0x004fca0000000f00 */
[----:B---3--:R-:W-:-:S05]  /*12db0*/  IMAD R0, R0, 0x8, R3 ;  /* 0x0000000800007824 */ /* 0x008fca00078e0203 */
[----:B------:R-:W-:-:S04]  /*12dc0*/  PRMT R0, RZ, 0x654, R0 ;  /* 0x00000654ff007816 */ /* 0x000fc80000000000 */
[----:B------:R1:W-:Y:S03]  /*12dd0*/  SYNCS.ARRIVE.TRANS64.RED.A1T0 RZ, [R0+URZ], RZ ;  /* 0x000000ff00ff79a7 */ /* 0x0003e6000810043f */
.L_x_11152:
[----:B------:R-:W-:Y:S05]  /*12de0*/  BSYNC B0 ;  /* 0x0000000000007941 */ /* 0x000fea0003800000 */
.L_x_11151:
[----:B------:R-:W-:Y:S05]  /*12df0*/  @P1 BRA `(.L_x_11153) ;  /* 0xffffff6800201947 */ /* 0x000fea000383ffff */
.L_x_11136:
[----:B------:R-:W-:-:S13]  /*12e00*/  ISETP.GE.AND P1, PT, R10, UR43, PT ;  /* 0x0000002b0a007c0c */ /* 0x000fda000bf26270 */
[----:B------:R-:W-:Y:S05]  /*12e10*/  @!P1 BRA `(.L_x_11154) ;  /* 0x000000a800fc9947 */ /* 0x000fea0003800000 */
[----:B0-----:R0:W5:Y:S02]  /*12e20*/  LDL.64 R2, [R1+0x170] ;  /* 0x0001700001027983 */ /* 0x0011640000100a00 */
.L_x_11185:
[----:B0----5:R-:W2:Y:S04]  /*12e30*/  LD.E R5, desc[UR48][R2.64] ;  /* 0x0000003002057980 */ /* 0x021ea8000c101900 */
        /* <DEDUP_REMOVED lines=13> */
[----:B------:R-:W-:Y:S05]  /*12f10*/  YIELD ;  /* 0x0000000000007946 */ /* 0x000fea0003800000 */
[----:B------:R-:W-:Y:S01]  /*12f20*/  BSSY B0, `(.L_x_11155) ;  /* 0x0000006000007945 */ /* 0x000fe20003800000 */
[----:B---3--:R-:W-:Y:S01]  /*12f30*/  @!P1 IMAD.MOV.U32 R5, RZ, RZ, RZ ;  /* 0x000000ffff059224 */ /* 0x008fe200078e00ff */
[----:B--2---:R-:W-:-:S04]  /*12f40*/  LOP3.LUT R0, R0, 0x1, RZ, 0xfc, !PT ;  /* 0x0000000100007812 */ /* 0x004fc800078efcff */
[----:B------:R-:W-:-:S13]  /*12f50*/  ISETP.NE.AND P2, PT, R0, 0x3, PT ;  /* 0x000000030000780c */ /* 0x000fda0003f45270 */
[----:B-1----:R-:W-:Y:S05]  /*12f60*/  @!P2 BRA `(.L_x_11156) ;  /* 0x000000000004a947 */ /* 0x002fea0003800000 */
[----:B------:R-:W-:Y:S01]  /*12f70*/  BPT.TRAP 0x1 ;  /* 0x000000040000795c */ /* 0x000fe20000300000 */
.L_x_11156:
[----:B------:R-:W-:Y:S05]  /*12f80*/  BSYNC B0 ;  /* 0x0000000000007941 */ /* 0x000fea0003800000 */
.L_x_11155:
[----:B------:R-:W2:Y:S01]  /*12f90*/  LD.E.64 R6, desc[UR48][R72.64+0x8] ;  /* 0x0000083048067980 */ /* 0x000ea2000c101b00 */
[----:B-----5:R-:W-:Y:S02]  /*12fa0*/  SHF.L.U32 R8, R9, 0x1f, RZ ;  /* 0x0000001f09087819 */ /* 0x020fe400000006ff */
[----:B--2---:R-:W-:-:S05]  /*12fb0*/  MOV R6, R6 ;  /* 0x0000000600067202 */ /* 0x004fca0000000f00 */
[----:B------:R-:W-:-:S04]  /*12fc0*/  IMAD R5, R5, 0x8, R6 ;  /* 0x0000000805057824 */ /* 0x000fc800078e0206 */
[----:B------:R1:W2:Y:S01]  /*12fd0*/  SYNCS.PHASECHK.TRANS64.TRYWAIT P1, [R5+URZ], R8 ;  /* 0x00000008050075a7 */ /* 0x0002a2000802017f */
[----:B------:R-:W3:Y:S04]  /*12fe0*/  LD.E R4, desc[UR48][R72.64+0x1c] ;  /* 0x00001c3048047980 */ /* 0x000ee8000c101900 */
[----:B------:R1:W5:Y:S04]  /*12ff0*/  LD.E R0, desc[UR48][R2.64] ;  /* 0x0000003002007980 */ /* 0x000368000c101900 */
[----:B------:R1:W5:Y:S01]  /*13000*/  LD.E R6, desc[UR48][R2.64+0x4] ;  /* 0x0000043002067980 */ /* 0x000362000c101900 */
[----:B------:R-:W-:Y:S01]  /*13010*/  BSSY B0, `(.L_x_11157) ;  /* 0x0000005000007945 */ /* 0x000fe20003800000 */
[----:B---3--:R-:W-:-:S04]  /*13020*/  LOP3.LUT R4, R4, 0x1, RZ, 0xfc, !PT ;  /* 0x0000000104047812 */ /* 0x008fc800078efcff */
[----:B------:R-:W-:-:S13]  /*13030*/  ISETP.NE.AND P2, PT, R4, 0x3, PT ;  /* 0x000000030400780c */ /* 0x000fda0003f45270 */
[----:B-12---:R-:W-:Y:S05]  /*13040*/  @!P2 BRA `(.L_x_11158) ;  /* 0x000000000004a947 */ /* 0x006fea0003800000 */
[----:B------:R-:W-:Y:S01]  /*13050*/  BPT.TRAP 0x1 ;  /* 0x000000040000795c */ /* 0x000fe20000300000 */
.L_x_11158:
[----:B------:R-:W-:Y:S05]  /*13060*/  BSYNC B0 ;  /* 0x0000000000007941 */ /* 0x000fea0003800000 */
.L_x_11157:
[----:B------:R-:W-:Y:S04]  /*13070*/  BSSY B0, `(.L_x_11159) ;  /* 0x0000008000007945 */ /* 0x000fe80003800000 */
[----:B------:R-:W-:Y:S05]  /*13080*/  @P1 BRA `(.L_x_11160) ;  /* 0x0000000000181947 */ /* 0x000fea0003800000 */
[----:B------:R-:W2:Y:S01]  /*13090*/  LD.E.64 R4, desc[UR48][R72.64+0x8] ;  /* 0x0000083048047980 */ /* 0x000ea2000c101b00 */
[----:B-----5:R-:W-:Y:S02]  /*130a0*/  SHF.L.U32 R7, R6, 0x1f, RZ ;  /* 0x0000001f06077819 */ /* 0x020fe400000006ff */
[----:B--2---:R-:W-:-:S05]  /*130b0*/  MOV R5, R4 ;  /* 0x0000000400057202 */ /* 0x004fca0000000f00 */
[----:B------:R-:W-:-:S04]  /*130c0*/  IMAD R0, R0, 0x8, R5 ;  /* 0x0000000800007824 */ /* 0x000fc800078e0205 */
[----:B------:R-:W1:Y:S02]  /*130d0*/  SYNCS.PHASECHK.TRANS64.TRYWAIT P1, [R0+URZ], R7 ;  /* 0x00000007000075a7 */ /* 0x000e64000802017f */
[----:B-1----:R-:W-:Y:S05]  /*130e0*/  @!P1 BRA `(.L_x_11161) ;  /* 0x0000013c00e09947 */ /* 0x002fea0003800000 */
.L_x_11160:
[----:B------:R-:W-:Y:S05]  /*130f0*/  BSYNC B0 ;  /* 0x0000000000007941 */ /* 0x000fea0003800000 */
.L_x_11159:
[----:B------:R-:W2:Y:S04]  /*13100*/  LD.E R5, desc[UR48][R2.64] ;  /* 0x0000003002057980 */ /* 0x000ea8000c101900 */
[----:B------:R-:W2:Y:S01]  /*13110*/  LDL.64 R8, [R1+0xa0] ;  /* 0x0000a00001087983 */ /* 0x000ea20000100a00 */
[----:B------:R-:W-:Y:S05]  /*13120*/  WARPSYNC.ALL ;  /* 0x0000000000007948 */ /* 0x000fea0003800000 */
[----:B------:R-:W3:Y:S04]  /*13130*/  LDL.64 R20, [R1+0x98] ;  /* 0x0000980001147983 */ /* 0x000ee80000100a00 */
[----:B-1---5:R-:W4:Y:S04]  /*13140*/  LDL.64 R6, [R1+0x98] ;  /* 0x0000980001067983 */ /* 0x022f280000100a00 */
        /* <DEDUP_REMOVED lines=9> */
[----:B------:R-:W-:Y:S01]  /*131e0*/  IMAD.MOV.U32 R0, RZ, RZ, 0x1 ;  /* 0x00000001ff007424 */ /* 0x000fe200078e00ff */
        /* <DEDUP_REMOVED lines=42> */
[----:B-1----:R-:W-:Y:S05]  /*13490*/  @!P2 BRA `(.L_x_11163) ;  /* 0x000000000004a947 */ /* 0x002fea0003800000 */
[----:B------:R-:W-:Y:S01]  /*134a0*/  BPT.TRAP 0x1 ;  /* 0x000000040000795c */ /* 0x000fe20000300000 */
.L_x_11163:
[----:B------:R-:W-:Y:S05]  /*134b0*/  BSYNC B0 ;  /* 0x0000000000007941 */ /* 0x000fea0003800000 */
.L_x_11162:
[----:B------:R-:W2:Y:S01]  /*134c0*/  LDL.64 R6, [R1+0x40] ;  /* 0x0000400001067983 */ /* 0x000ea20000100a00 */
[----:B-----5:R-:W-:Y:S02]  /*134d0*/  SHF.L.U32 R8, R11, 0x1f, RZ ;  /* 0x0000001f0b087819 */ /* 0x020fe400000006ff */
[----:B--2---:R-:W-:-:S05]  /*134e0*/  MOV R7, R6 ;  /* 0x0000000600077202 */ /* 0x004fca0000000f00 */
[----:B------:R-:W-:-:S04]  /*134f0*/  IMAD R5, R5, 0x8, R7 ;  /* 0x0000000805057824 */ /* 0x000fc800078e0207 */
[----:B------:R1:W2:Y:S01]  /*13500*/  SYNCS.PHASECHK.TRANS64.TRYWAIT P1, [R5+URZ], R8 ;  /* 0x00000008050075a7 */ /* 0x0002a2000802017f */
[----:B------:R1:W5:Y:S04]  /*13510*/  LD.E R4, desc[UR48][R2.64] ;  /* 0x0000003002047980 */ /* 0x000368000c101900 */
[----:B------:R1:W5:Y:S01]  /*13520*/  LD.E R6, desc[UR48][R2.64+0x4] ;  /* 0x0000043002067980 */ /* 0x000362000c101900 */
[----:B------:R-:W-:Y:S04]  /*13530*/  BSSY B0, `(.L_x_11164) ;  /* 0x0000003000007945 */ /* 0x000fe80003800000 */
[----:B------:R-:W-:Y:S05]  /*13540*/  @!P2 BRA `(.L_x_11165) ;  /* 0x000000000004a947 */ /* 0x000fea0003800000 */
[----:B------:R-:W-:Y:S01]  /*13550*/  BPT.TRAP 0x1 ;  /* 0x000000040000795c */ /* 0x000fe20000300000 */
.L_x_11165:
[----:B------:R-:W-:Y:S05]  /*13560*/  BSYNC B0 ;  /* 0x0000000000007941 */ /* 0x000fea0003800000 */
.L_x_11164:
[----:B------:R-:W-:Y:S04]  /*13570*/  BSSY B0, `(.L_x_11166) ;  /* 0x0000006000007945 */ /* 0x000fe80003800000 */
[----:B--2---:R-:W-:Y:S05]  /*13580*/  @P1 BRA `(.L_x_11167) ;  /* 0x0000000000101947 */ /* 0x004fea0003800000 */
[----:B-----5:R-:W-:Y:S01]  /*13590*/  IMAD R4, R4, 0x8, R7 ;  /* 0x0000000804047824 */ /* 0x020fe200078e0207 */
[----:B-1----:R-:W-:-:S04]  /*135a0*/  SHF.L.U32 R5, R6, 0x1f, RZ ;  /* 0x0000001f06057819 */ /* 0x002fc800000006ff */
[----:B------:R-:W1:Y:S02]  /*135b0*/  SYNCS.PHASECHK.TRANS64.TRYWAIT P1, [R4+URZ], R5 ;  /* 0x00000005040075a7 */ /* 0x000e64000802017f */
[----:B-1----:R-:W-:Y:S05]  /*135c0*/  @!P1 BRA `(.L_x_11168) ;  /* 0x0000013800bc9947 */ /* 0x002fea0003800000 */
.L_x_11167:
[----:B------:R-:W-:Y:S05]  /*135d0*/  BSYNC B0 ;  /* 0x0000000000007941 */ /* 0x000fea0003800000 */
.L_x_11166:
[----:B------:R-:W2:Y:S04]  /*135e0*/  LDL R7, [R1+0x90] ;  /* 0x0000900001077983 */ /* 0x000ea80000100800 */
[----:B------:R-:W3:Y:S04]  /*135f0*/  LD.E R11, desc[UR48][R2.64] ;  /* 0x00000030020b7980 */ /* 0x000ee8000c101900 */
[----:B------:R-:W3:Y:S04]  /*13600*/  LDL.64 R74, [R1+0x118] ;  /* 0x00011800014a7983 */ /* 0x000ee80000100a00 */
[----:B-1---5:R-:W4:Y:S04]  /*13610*/  LDL.64 R4, [R1+0x110] ;  /* 0x0001100001047983 */ /* 0x022f280000100a00 */
[----:B------:R-:W4:Y:S04]  /*13620*/  LDL.64 R8, [R1+0x110] ;  /* 0x0001100001087983 */ /* 0x000f280000100a00 */
[----:B------:R-:W4:Y:S04]  /*13630*/  LDL.64 R12, [R1+0x110] ;  /* 0x00011000010c7983 */ /* 0x000f280000100a00 */
[----:B------:R-:W4:Y:S01]  /*13640*/  LDL.64 R14, [R1+0x110] ;  /* 0x00011000010e7983 */ /* 0x000f220000100a00 */
[----:B------:R-:W-:Y:S05]  /*13650*/  WARPSYNC.ALL ;  /* 0x0000000000007948 */ /* 0x000fea0003800000 */
[----:B------:R-:W-:Y:S01]  /*13660*/  WARPGROUP.ARRIVE ;  /* 0x00000000000079c5 */ /* 0x000fe20000000000 */
[----:B------:R-:W4:Y:S01]  /*13670*/  LDL.64 R20, [R1+0x110] ;  /* 0x0001100001147983 */ /* 0x000f220000100a00 */
[----:B--2---:R-:W-:Y:S01]  /*13680*/  ISETP.NE.U32.AND P1, PT, R7, RZ, PT ;  /* 0x000000ff0700720c */ /* 0x004fe20003f25070 */
[----:B---3--:R-:W-:-:S02]  /*13690*/  IMAD R6, R11, 0xc00, R74 ;  /* 0x00000c000b067824 */ /* 0x008fc400078e024a */
[----:B------:R-:W-:Y:S01]  /*136a0*/  IMAD.MOV.U32 R7, RZ, RZ, R75 ;  /* 0x000000ffff077224 */ /* 0x000fe200078e004b */
[----:B----4-:R-:W-:Y:S02]  /*136b0*/  R2UR UR4, R4 ;  /* 0x00000000040472ca */ /* 0x010fe400000e0000 */
[----:B------:R-:W-:Y:S02]  /*136c0*/  R2UR UR6, R6 ;  /* 0x00000000060672ca */ /* 0x000fe400000e0000 */
[----:B------:R-:W-:Y:S02]  /*136d0*/  R2UR UR7, R7 ;  /* 0x00000000070772ca */ /* 0x000fe400000e0000 */
[----:B------:R-:W-:-:S03]  /*136e0*/  R2UR UR5, R5 ;  /* 0x00000000050572ca */ /* 0x000fc600000e0000 */
[----:B------:R-:W-:-:S10]  /*136f0*/  VOTEU.ANY UP0, P1 ;  /* 0x00000000003f7886 */ /* 0x000fd40000800100 */
        /* <DEDUP_REMOVED lines=184> */
[----:B------:R-:W3:Y:S04]  /*14280*/  LDL R5, [R198+0x24] ;  /* 0x00002400c6057983 */ /* 0x000ee80000100800 */
[----:B------:R-:W4:Y:S04]  /*14290*/  LDL R75, [R1+0x70] ;  /* 0x00007000014b7983 */ /* 0x000f280000100800 */
[----:B--2---:R-:W2:Y:S04]  /*142a0*/  LDL R4, [R198] ;  /* 0x00000000c6047983 */ /* 0x004ea80000100800 */
[----:B------:R-:W4:Y:S04]  /*142b0*/  LDL R14, [R198+0x18] ;  /* 0x00001800c60e7983 */ /* 0x000f280000100800 */
[----:B------:R-:W4:Y:S04]  /*142c0*/  LDL R8, [R198+0x8] ;  /* 0x00000800c6087983 */ /* 0x000f280000100800 */
[----:B------:R-:W4:Y:S04]  /*142d0*/  LDL R9, [R198+0x4] ;  /* 0x00000400c6097983 */ /* 0x000f280000100800 */
[----:B------:R-:W4:Y:S04]  /*142e0*/  LDL R12, [R198+0xc] ;  /* 0x00000c00c60c7983 */ /* 0x000f280000100800 */
[----:B------:R-:W4:Y:S04]  /*142f0*/  LDL R11, [R198+0x10] ;  /* 0x00001000c60b7983 */ /* 0x000f280000100800 */
[----:B------:R-:W4:Y:S01]  /*14300*/  LDL R13, [R198+0x14] ;  /* 0x00001400c60d7983 */ /* 0x000f220000100800 */
[----:B---3--:R-:W-:-:S13]  /*14310*/  ISETP.NE.AND P1, PT, R5, 0x1, PT ;  /* 0x000000010500780c */ /* 0x008fda0003f25270 */
[----:B------:R-:W3:Y:S04]  /*14320*/  @P1 LDL R6, [R198+0x28] ;  /* 0x00002800c6061983 */ /* 0x000ee80000100800 */
[----:B------:R-:W3:Y:S01]  /*14330*/  @P1 LDL R7, [R198+0x2c] ;  /* 0x00002c00c6071983 */ /* 0x000ee20000100800 */
[----:B--2---:R-:W-:-:S04]  /*14340*/  SHF.R.S32.HI R5, RZ, 0x1f, R4 ;  /* 0x0000001fff057819 */ /* 0x004fc80000011404 */
[----:B------:R-:W-:-:S04]  /*14350*/  LEA.HI R15, R5, R4, RZ, 0x7 ;  /* 0x00000004050f7211 */ /* 0x000fc800078f38ff */
[----:B------:R-:W-:-:S05]  /*14360*/  LOP3.LUT R19, R15, 0xffffff80, RZ, 0xc0, !PT ;  /* 0xffffff800f137812 */ /* 0x000fca00078ec0ff */
[----:B------:R-:W-:-:S05]  /*14370*/  IMAD.IADD R19, R4, 0x1, -R19 ;  /* 0x0000000104137824 */ /* 0x000fca00078e0a13 */
[----:B------:R-:W-:-:S04]  /*14380*/  SHF.R.S32.HI R72, RZ, 0x1f, R19 ;  /* 0x0000001fff487819 */ /* 0x000fc80000011413 */
[----:B------:R-:W-:Y:S02]  /*14390*/  LEA.HI R21, R72, R19, RZ, 0x2 ;  /* 0x0000001348157211 */ /* 0x000fe400078f10ff */
[----:B------:R-:W-:Y:S02]  /*143a0*/  LEA.HI R74, R5, R4, RZ, 0x2 ;  /* 0x00000004054a7211 */ /* 0x000fe400078f10ff */
[--C-:B------:R-:W-:Y:S02]  /*143b0*/  SHF.R.S32.HI R73, RZ, 0x2, R21.reuse ;  /* 0x00000002ff497819 */ /* 0x100fe40000011415 */
[----:B------:R-:W-:Y:S02]  /*143c0*/  SHF.R.S32.HI R20, RZ, 0x1f, R21 ;  /* 0x0000001fff147819 */ /* 0x000fe40000011415 */
[----:B------:R-:W-:Y:S02]  /*143d0*/  LOP3.LUT R77, R74, 0xfffffffc, RZ, 0xc0, !PT ;  /* 0xfffffffc4a4d7812 */ /* 0x000fe400078ec0ff */
[----:B------:R-:W-:-:S02]  /*143e0*/  LEA.HI R5, R20, R73, RZ, 0x3 ;  /* 0x0000004914057211 */ /* 0x000fc400078f18ff */
[----:B------:R-:W-:Y:S02]  /*143f0*/  SHF.R.S32.HI R20, RZ, 0x7, R15 ;  /* 0x00000007ff147819 */ /* 0x000fe4000001140f */
        /* <DEDUP_REMOVED lines=8> */
[----:B----4-:R-:W-:Y:S02]  /*14480*/  IMAD R75, R75, 0x8, R72 ;  /* 0x000000084b4b7824 */ /* 0x010fe400078e0248 */
[----:B------:R-:W-:Y:S01]  /*14490*/  IMAD.IADD R15, R20, 0x1, -R15 ;  /* 0x00000001140f7824 */ /* 0x000fe200078e0a0f */
[----:B------:R-:W-:Y:S01]  /*144a0*/  LOP3.LUT R4, R4, 0x1ffffffe, RZ, 0xc0, !PT ;  /* 0x1ffffffe04047812 */ /* 0x000fe200078ec0ff */
[----:B------:R-:W-:-:S04]  /*144b0*/  IMAD.U32 R74, R75, 0x10, R74 ;  /* 0x000000104b4a7824 */ /* 0x000fc800078e004a */
[----:B------:R-:W-:Y:S02]  /*144c0*/  IMAD.IADD R4, R77, 0x1, -R4 ;  /* 0x000000014d047824 */ /* 0x000fe400078e0a04 */
[----:B------:R-:W-:-:S04]  /*144d0*/  IMAD R15, R15, 0x40, R74 ;  /* 0x000000400f0f7824 */ /* 0x000fc800078e024a */
[----:B------:R-:W-:Y:S01]  /*144e0*/  IMAD R15, R4, 0x8, R15 ;  /* 0x00000008040f7824 */ /* 0x000fe200078e020f */
[----:B------:R-:W-:Y:S01]  /*144f0*/  LOP3.LUT R4, R21, 0x7ffffffc, RZ, 0xc0, !PT ;  /* 0x7ffffffc15047812 */ /* 0x000fe200078ec0ff */
[----:B------:R-:W-:Y:S01]  /*14500*/  IMAD.MOV.U32 R5, RZ, RZ, -0x60 ;  /* 0xffffffa0ff057424 */ /* 0x000fe200078e00ff */
[----:B------:R-:W-:-:S03]  /*14510*/  ISETP.GE.AND P2, PT, R14, 0x1, PT ;  /* 0x000000010e00780c */ /* 0x000fc60003f46270 */
[----:B------:R-:W-:Y:S02]  /*14520*/  IMAD.IADD R4, R19, 0x1, -R4 ;  /* 0x0000000113047824 */ /* 0x000fe400078e0a04 */
[----:B------:R-:W-:-:S04]  /*14530*/  IMAD R5, R10, R5, 0x1 ;  /* 0x000000010a057424 */ /* 0x000fc800078e0205 */
[----:B------:R-:W-:Y:S01]  /*14540*/  IMAD R4, R4, -0x2, R5 ;  /* 0xfffffffe04047824 */ /* 0x000fe200078e0205 */
[----:B------:R-:W-:Y:S01]  /*14550*/  LOP3.LUT R5, RZ, R12, RZ, 0x33, !PT ;  /* 0x0000000cff057212 */ /* 0x000fe200078e33ff */
[----:B------:R-:W-:Y:S01]  /*14560*/  BSSY B0, `(.L_x_11169) ;  /* 0x0000025000007945 */ /* 0x000fe20003800000 */
[----:B------:R-:W-:Y:S02]  /*14570*/  IMAD R13, R10, -0x60, R13 ;  /* 0xffffffa00a0d7824 */ /* 0x000fe400078e020d */
[----:B------:R-:W-:Y:S02]  /*14580*/  VIADD R21, R4, 0xffffffff ;  /* 0xffffffff04157836 */ /* 0x000fe40000000000 */
[----:B---3--:R-:W-:-:S05]  /*14590*/  @P1 IMAD.HI.U32 R6, R15, R6, RZ ;  /* 0x000000060f061227 */ /* 0x008fca00078e00ff */
[----:B------:R-:W-:-:S05]  /*145a0*/  @P1 SHF.R.U32.HI R15, RZ, R7, R6 ;  /* 0x00000007ff0f1219 */ /* 0x000fca0000011606 */
[----:B------:R-:W2:Y:S01]  /*145b0*/  SHFL.IDX PT, R7, R15, RZ, 0x1c1f ;  /* 0x001c1fff0f077589 */ /* 0x000ea200000e0000 */
[----:B------:R-:W-:-:S05]  /*145c0*/  IADD3 R6, -R9, R4, R8 ;  /* 0x0000000409067210 */ /* 0x000fca0007ffe108 */
[C---:B------:R-:W-:Y:S02]  /*145d0*/  IMAD.IADD R12, R6.reuse, 0x1, R11 ;  /* 0x00000001060c7824 */ /* 0x040fe400078e020b */
[----:B------:R-:W-:Y:S02]  /*145e0*/  IMAD.IADD R19, R6, 0x1, R5 ;  /* 0x0000000106137824 */ /* 0x000fe400078e0205 */
[--C-:B--2---:R-:W-:Y:S02]  /*145f0*/  IMAD.IADD R5, R12, 0x1, R7.reuse ;  /* 0x000000010c057824 */ /* 0x104fe400078e0207 */
[----:B------:R-:W-:Y:S01]  /*14600*/  IMAD.IADD R4, R19, 0x1, R7 ;  /* 0x0000000113047824 */ /* 0x000fe200078e0207 */
[----:B-1----:R-:W-:Y:S06]  /*14610*/  @!P2 BRA `(.L_x_11170) ;  /* 0x000000000064a947 */ /* 0x002fec0003800000 */
        /* <DEDUP_REMOVED lines=12> */
.L_x_11174:
[----:B------:R-:W-:Y:S05]  /*146e0*/  BSYNC B2 ;  /* 0x0000000000027941 */ /* 0x000fea0003800000 */
.L_x_11173:
[----:B------:R-:W-:Y:S01]  /*146f0*/  LOP3.LUT R7, RZ, R7, RZ, 0x33, !PT ;  /* 0x00000007ff077212 */ /* 0x000fe200078e33ff */
[----:B------:R-:W-:Y:S06]  /*14700*/  BRA `(.L_x_11175) ;  /* 0x0000000000187947 */ /* 0x000fec0003800000 */
.L_x_11172:
[----:B------:R-:W-:-:S13]  /*14710*/  ISETP.NE.AND P1, PT, R14, 0x1, PT ;  /* 0x000000010e00780c */ /* 0x000fda0003f25270 */
[----:B------:R-:W-:Y:S05]  /*14720*/  @!P1 BRA `(.L_x_11175) ;  /* 0x0000000000109947 */ /* 0x000fea0003800000 */
[----:B------:R-:W2:Y:S04]  /*14730*/  LDL R6, [R198+0x1c] ;  /* 0x00001c00c6067983 */ /* 0x000ea80000100800 */
[----:B------:R-:W3:Y:S01]  /*14740*/  LDL R20, [R198+0x20] ;  /* 0x00002000c6147983 */ /* 0x000ee20000100800 */
[----:B--2---:R-:W-:-:S05]  /*14750*/  IMAD.HI.U32 R7, R7, R6, RZ ;  /* 0x0000000607077227 */ /* 0x004fca00078e00ff */
[----:B---3--:R-:W-:-:S07]  /*14760*/  SHF.R.U32.HI R7, RZ, R20, R7 ;  /* 0x00000014ff077219 */ /* 0x008fce0000011607 */
.L_x_11175:
[----:B------:R-:W-:Y:S05]  /*14770*/  BSYNC B1 ;  /* 0x0000000000017941 */ /* 0x000fea0003800000 */
.L_x_11171:
[----:B------:R-:W-:-:S05]  /*14780*/  IMAD R7, R14, R7, R21 ;  /* 0x000000070e077224 */ /* 0x000fca00078e0215 */
[----:B------:R-:W-:Y:S02]  /*14790*/  VIMNMX R4, R4, R7, !PT ;  /* 0x0000000704047248 */ /* 0x000fe40007fe0100 */
[----:B------:R-:W-:-:S07]  /*147a0*/  VIADDMNMX R5, R7, R14, R5, PT ;  /* 0x0000000e07057246 */ /* 0x000fce0003800105 */
.L_x_11170:
[----:B------:R-:W-:Y:S05]  /*147b0*/  BSYNC B0 ;  /* 0x0000000000007941 */ /* 0x000fea0003800000 */
.L_x_11169:
[C---:B------:R-:W-:Y:S01]  /*147c0*/  ISETP.GE.AND P1, PT, R13.reuse, 0x2, PT ;  /* 0x000000020d00780c */ /* 0x040fe20003f26270 */
[----:B------:R-:W1:Y:S01]  /*147d0*/  SHFL.IDX PT, R15, R15, 0x1, 0x1c1f ;  /* 0x003c1f000f0f7f89 */ /* 0x000e6200000e0000 */
[C---:B------:R-:W-:Y:S01]  /*147e0*/  ISETP.GE.AND P5, PT, R13.reuse, 0xa, PT ;  /* 0x0000000a0d00780c */ /* 0x040fe20003fa6270 */
[----:B------:R-:W-:Y:S01]  /*147f0*/  BSSY B0, `(.L_x_11176) ;  /* 0x000008f000007945 */ /* 0x000fe20003800000 */
        /* <DEDUP_REMOVED lines=10> */
[----:B------:R-:W-:Y:S01]  /*148a0*/  ISETP.LT.OR P4, PT, R5, 0x9, P4 ;  /* 0x000000090500780c */ /* 0x000fe20002781670 */
[----:B-1----:R-:W-:Y:S01]  /*148b0*/  IMAD.IADD R6, R19, 0x1, R15 ;  /* 0x0000000113067824 */ /* 0x002fe200078e020f */
[----:B------:R-:W-:Y:S02]  /*148c0*/  ISETP.GT.AND P3, PT, R4, 0x10, !P5 ;  /* 0x000000100400780c */ /* 0x000fe40006f64270 */
[----:B------:R-:W-:Y:S02]  /*148d0*/  FSEL R154, R28, -INF , !P4 ;  /* 0xff8000001c9a7808 */ /* 0x000fe40006000000 */
        /* <DEDUP_REMOVED lines=115> */
.L_x_11181:
[----:B------:R-:W-:Y:S05]  /*15010*/  BSYNC B2 ;  /* 0x0000000000027941 */ /* 0x000fea0003800000 */
.L_x_11180:
[----:B------:R-:W-:Y:S01]  /*15020*/  LOP3.LUT R9, RZ, R9, RZ, 0x33, !PT ;  /* 0x00000009ff097212 */ /* 0x000fe200078e33ff */
[----:B------:R-:W-:Y:S06]  /*15030*/  BRA `(.L_x_11182) ;  /* 0x0000000000187947 */ /* 0x000fec0003800000 */
.L_x_11179:
[----:B------:R-:W-:-:S13]  /*15040*/  ISETP.NE.AND P6, PT, R14, 0x1, PT ;  /* 0x000000010e00780c */ /* 0x000fda0003fc5270 */
[----:B------:R-:W-:Y:S05]  /*15050*/  @!P6 BRA `(.L_x_11182) ;  /* 0x000000000010e947 */ /* 0x000fea0003800000 */
[----:B------:R-:W2:Y:S04]  /*15060*/  LDL R4, [R198+0x1c] ;  /* 0x00001c00c6047983 */ /* 0x000ea80000100800 */
[----:B------:R-:W3:Y:S01]  /*15070*/  LDL R8, [R198+0x20] ;  /* 0x00002000c6087983 */ /* 0x000ee20000100800 */
[----:B--2---:R-:W-:-:S05]  /*15080*/  IMAD.HI.U32 R9, R9, R4, RZ ;  /* 0x0000000409097227 */ /* 0x004fca00078e00ff */
[----:B---3--:R-:W-:-:S07]  /*15090*/  SHF.R.U32.HI R9, RZ, R8, R9 ;  /* 0x00000008ff097219 */ /* 0x008fce0000011609 */
.L_x_11182:
[----:B------:R-:W-:Y:S05]  /*150a0*/  BSYNC B1 ;  /* 0x0000000000017941 */ /* 0x000fea0003800000 */
.L_x_11178:
[----:B------:R-:W-:-:S05]  /*150b0*/  IMAD R9, R14, R9, R21 ;  /* 0x000000090e097224 */ /* 0x000fca00078e0215 */
[----:B------:R-:W-:Y:S02]  /*150c0*/  VIADDMNMX R5, R9, R14, R5, PT ;  /* 0x0000000e09057246 */ /* 0x000fe40003800105 */
[----:B------:R-:W-:-:S07]  /*150d0*/  VIMNMX R6, R6, R9, !PT ;  /* 0x0000000906067248 */ /* 0x000fce0007fe0100 */
.L_x_11177:
[----:B------:R-:W-:Y:S05]  /*150e0*/  BSYNC B0 ;  /* 0x0000000000007941 */ /* 0x000fea0003800000 */
.L_x_11176:
[C---:B------:R-:W-:Y:S02]  /*150f0*/  ISETP.GT.AND P1, PT, R6.reuse, 0x1, !P1 ;  /* 0x000000010600780c */ /* 0x040fe40004f24270 */
        /* <DEDUP_REMOVED lines=12> */
[----:B------:R-:W2:Y:S02]  /*151c0*/  LDL.64 R24, [R1+0x430] ;  /* 0x0004300001187983 */ /* 0x000ea40000100a00 */
[----:B------:R-:W-:-:S04]  /*151d0*/  ISETP.GT.AND P1, PT, R6, 0x10, !P1 ;  /* 0x000000100600780c */ /* 0x000fc80004f24270 */
[----:B------:R-:W-:-:S04]  /*151e0*/  ISETP.LT.OR P1, PT, R5, 0x11, P1 ;  /* 0x000000110500780c */ /* 0x000fc80000f21670 */
[----:B------:R-:W-:Y:S02]  /*151f0*/  FSEL R34, R34, -INF , !P1 ;  /* 0xff80000022227808 */ /* 0x000fe40004800000 */
[----:B------:R-:W-:-:S04]  /*15200*/  ISETP.NE.AND P1, PT, R29, RZ, PT ;  /* 0x000000ff1d00720c */ /* 0x000fc80003f25270 */
        /* <DEDUP_REMOVED lines=52> */
[----:B--2---:R-:W-:Y:S02]  /*15550*/  FMNMX.FTZ R4, R90, R24, !PT ;  /* 0x000000185a047209 */ /* 0x004fe40007810000 */
[----:B------:R-:W-:Y:S02]  /*15560*/  ISETP.LT.OR P1, PT, R5, 0x1, P1 ;  /* 0x000000010500780c */ /* 0x000fe40000f21670 */
[----:B------:R-:W-:Y:S02]  /*15570*/  FMNMX.FTZ R4, R152, R4, !PT ;  /* 0x0000000498047209 */ /* 0x000fe40007810000 */
[----:B------:R-:W-:-:S02]  /*15580*/  FSEL R15, R26, -INF , !P1 ;  /* 0xff8000001a0f7808 */ /* 0x000fc40004800000 */
[----:B------:R-:W-:Y:S01]  /*15590*/  FMNMX.FTZ R4, R154, R4, !PT ;  /* 0x000000049a047209 */ /* 0x000fe20007810000 */
[----:B------:R-:W2:Y:S01]  /*155a0*/  LDL R26, [R1+0x450] ;  /* 0x00045000011a7983 */ /* 0x000ea20000100800 */
[----:B------:R-:W-:Y:S02]  /*155b0*/  ISETP.NE.AND P1, PT, R57, RZ, PT ;  /* 0x000000ff3900720c */ /* 0x000fe40003f25270 */
[----:B------:R-:W-:Y:S02]  /*155c0*/  FMNMX.FTZ R4, R88, R4, !PT ;  /* 0x0000000458047209 */ /* 0x000fe40007810000 */
[----:B------:R-:W-:Y:S02]  /*155d0*/  ISETP.GT.AND P2, PT, R6, 0x49, !P2 ;  /* 0x000000490600780c */ /* 0x000fe40005744270 */
[----:B------:R-:W-:Y:S02]  /*155e0*/  FMNMX.FTZ R4, R86, R4, !PT ;  /* 0x0000000456047209 */ /* 0x000fe40007810000 */
[----:B------:R-:W-:-:S02]  /*155f0*/  ISETP.GT.AND P3, PT, R6, 0x50, !P3 ;  /* 0x000000500600780c */ /* 0x000fc40005f64270 */
[----:B------:R-:W-:Y:S02]  /*15600*/  FMNMX.FTZ R4, R84, R4, !PT ;  /* 0x0000000454047209 */ /* 0x000fe40007810000 */
[----:B------:R-:W-:Y:S02]  /*15610*/  ISETP.GT.AND P4, PT, R6, 0x51, !P4 ;  /* 0x000000510600780c */ /* 0x000fe40006784270 */
[----:B------:R-:W-:Y:S02]  /*15620*/  FMNMX.FTZ R4, R82, R4, !PT ;  /* 0x0000000452047209 */ /* 0x000fe40007810000 */
[----:B------:R-:W-:Y:S02]  /*15630*/  ISETP.NE.AND P6, PT, R13, RZ, PT ;  /* 0x000000ff0d00720c */ /* 0x000fe40003fc5270 */
[----:B------:R-:W-:-:S04]  /*15640*/  FMNMX.FTZ R4, R80, R4, !PT ;  /* 0x0000000450047209 */ /* 0x000fc80007810000 */
[----:B------:R-:W-:-:S04]  /*15650*/  FMNMX.FTZ R4, R78, R4, !PT ;  /* 0x000000044e047209 */ /* 0x000fc80007810000 */
[----:B------:R-:W-:-:S04]  /*15660*/  FMNMX.FTZ R4, R76, R4, !PT ;  /* 0x000000044c047209 */ /* 0x000fc80007810000 */
[----:B------:R-:W-:-:S04]  /*15670*/  FMNMX.FTZ R7, R74, R4, !PT ;  /* 0x000000044a077209 */ /* 0x000fc80007810000 */
[----:B------:R-:W-:-:S04]  /*15680*/  FMNMX.FTZ R7, R72, R7, !PT ;  /* 0x0000000748077209 */ /* 0x000fc80007810000 */
[----:B------:R-:W-:Y:S02]  /*15690*/  FMNMX.FTZ R7, R48, R7, !PT ;  /* 0x0000000730077209 */ /* 0x000fe40007810000 */
[----:B------:R-:W-:Y:S02]  /*156a0*/  FMNMX.FTZ R4, R15, R25, !PT ;  /* 0x000000190f047209 */ /* 0x000fe40007810000 */
        /* <DEDUP_REMOVED lines=21> */
[----:B------:R-:W1:Y:S01]  /*15800*/  SHFL.BFLY PT, R9, R8, 0x2, 0x1f ;  /* 0x0c401f0008097f89 */ /* 0x000e6200000e0000 */
[----:B------:R-:W-:-:S04]  /*15810*/  FMNMX.FTZ R7, R47, R4, !PT ;  /* 0x000000042f077209 */ /* 0x000fc80007810000 */
[----:B------:R-:W-:-:S04]  /*15820*/  FMNMX.FTZ R4, R50, R7, !PT ;  /* 0x0000000732047209 */ /* 0x000fc80007810000 */
[----:B------:R-:W-:-:S04]  /*15830*/  FMNMX.FTZ R7, R51, R4, !PT ;  /* 0x0000000433077209 */ /* 0x000fc80007810000 */
[----:B------:R-:W-:Y:S02]  /*15840*/  FMNMX.FTZ R4, R54, R7, !PT ;  /* 0x0000000736047209 */ /* 0x000fe40007810000 */
[----:B------:R-:W-:Y:S02]  /*15850*/  ISETP.GT.AND P1, PT, R6, 0x48, !P1 ;  /* 0x000000480600780c */ /* 0x000fe40004f24270 */
[----:B------:R-:W-:Y:S02]  /*15860*/  FMNMX.FTZ R7, R55, R4, !PT ;  /* 0x0000000437077209 */ /* 0x000fe40007810000 */
[C---:B------:R-:W-:Y:S02]  /*15870*/  ISETP.LT.OR P1, PT, R5.reuse, 0x49, P1 ;  /* 0x000000490500780c */ /* 0x040fe40000f21670 */
[----:B------:R-:W-:Y:S02]  /*15880*/  FMNMX.FTZ R4, R58, R7, !PT ;  /* 0x000000073a047209 */ /* 0x000fe40007810000 */
[----:B------:R-:W-:-:S02]  /*15890*/  ISETP.LT.OR P2, PT, R5, 0x4a, P2 ;  /* 0x0000004a0500780c */ /* 0x000fc40001741670 */
[----:B-1----:R-:W-:Y:S02]  /*158a0*/  FMNMX.FTZ R11, R8, R9, !PT ;  /* 0x00000009080b7209 */ /* 0x002fe40007810000 */
[----:B------:R-:W-:Y:S02]  /*158b0*/  FSEL R62, R62, -INF , !P1 ;  /* 0xff8000003e3e7808 */ /* 0x000fe40004800000 */
[----:B------:R-:W-:Y:S01]  /*158c0*/  FMNMX.FTZ R7, R59, R4, !PT ;  /* 0x000000043b077209 */ /* 0x000fe20007810000 */
[----:B------:R-:W1:Y:S01]  /*158d0*/  SHFL.BFLY PT, R12, R11, 0x1, 0x1f ;  /* 0x0c201f000b0c7f89 */ /* 0x000e6200000e0000 */
[----:B------:R-:W-:Y:S02]  /*158e0*/  ISETP.LT.OR P3, PT, R5, 0x51, P3 ;  /* 0x000000510500780c */ /* 0x000fe40001f61670 */
[----:B------:R-:W-:Y:S02]  /*158f0*/  FSEL R63, R63, -INF , !P2 ;  /* 0xff8000003f3f7808 */ /* 0x000fe40005000000 */
[----:B------:R-:W-:-:S02]  /*15900*/  FMNMX.FTZ R4, R62, R7, !PT ;  /* 0x000000073e047209 */ /* 0x000fc40007810000 */
[----:B------:R-:W-:Y:S02]  /*15910*/  ISETP.GT.AND P5, PT, R6, 0x58, !P5 ;  /* 0x000000580600780c */ /* 0x000fe40006fa4270 */
[----:B------:R-:W-:Y:S02]  /*15920*/  ISETP.LT.OR P4, PT, R5, 0x52, P4 ;  /* 0x000000520500780c */ /* 0x000fe40002781670 */
[----:B------:R-:W-:Y:S02]  /*15930*/  FSEL R66, R66, -INF , !P3 ;  /* 0xff80000042427808 */ /* 0x000fe40005800000 */
[----:B------:R-:W-:Y:S02]  /*15940*/  FMNMX.FTZ R7, R63, R4, !PT ;  /* 0x000000043f077209 */ /* 0x000fe40007810000 */
[----:B------:R-:W-:Y:S02]  /*15950*/  ISETP.GT.AND P1, PT, R6, 0x59, !P6 ;  /* 0x000000590600780c */ /* 0x000fe40007724270 */
[----:B------:R-:W-:-:S02]  /*15960*/  ISETP.LT.OR P5, PT, R5, 0x59, P5 ;  /* 0x000000590500780c */ /* 0x000fc40002fa1670 */
[----:B------:R-:W-:Y:S02]  /*15970*/  FSEL R67, R67, -INF , !P4 ;  /* 0xff80000043437808 */ /* 0x000fe40006000000 */
[----:B------:R-:W-:Y:S02]  /*15980*/  FMNMX.FTZ R4, R66, R7, !PT ;  /* 0x0000000742047209 */ /* 0x000fe40007810000 */
[----:B------:R-:W-:Y:S02]  /*15990*/  ISETP.LT.OR P1, PT, R5, 0x5a, P1 ;  /* 0x0000005a0500780c */ /* 0x000fe40000f21670 */
[----:B------:R-:W-:Y:S02]  /*159a0*/  FSEL R70, R70, -INF , !P5 ;  /* 0xff80000046467808 */ /* 0x000fe40006800000 */
[----:B------:R-:W-:Y:S02]  /*159b0*/  FMNMX.FTZ R5, R67, R4, !PT ;  /* 0x0000000443057209 */ /* 0x000fe40007810000 */
[----:B------:R-:W-:-:S02]  /*159c0*/  FSEL R71, R71, -INF , !P1 ;  /* 0xff80000047477808 */ /* 0x000fc40004800000 */
[----:B------:R-:W-:-:S04]  /*159d0*/  FMNMX.FTZ R4, R70, R5, !PT ;  /* 0x0000000546047209 */ /* 0x000fc80007810000 */
[----:B------:R-:W-:Y:S02]  /*159e0*/  FMNMX.FTZ R9, R71, R4, !PT ;  /* 0x0000000447097209 */ /* 0x000fe40007810000 */
[----:B-1----:R-:W-:Y:S01]  /*159f0*/  FMNMX.FTZ R6, R11, R12, !PT ;  /* 0x0000000c0b067209 */ /* 0x002fe20007810000 */
[----:B------:R-:W3:Y:S04]  /*15a00*/  LDL.64 R4, [R1+0x440] ;  /* 0x0004400001047983 */ /* 0x000ee80000100a00 */
[----:B------:R-:W-:Y:S04]  /*15a10*/  STL.64 [R1+0x430], R8 ;  /* 0x0004300801007387 */ /* 0x000fe80000100a00 */
[----:B------:R-:W4:Y:S04]  /*15a20*/  LDL R12, [R1+0x434] ;  /* 0x00043400010c7983 */ /* 0x000f280000100800 */
[----:B------:R1:W-:Y:S04]  /*15a30*/  STL [R1+0x430], R6 ;  /* 0x0004300601007387 */ /* 0x0003e80000100800 */
[----:B------:R-:W2:Y:S04]  /*15a40*/  LDL R14, [R1+0x430] ;  /* 0x00043000010e7983 */ /* 0x000ea80000100800 */
[----:B----4-:R-:W4:Y:S01]  /*15a50*/  SHFL.BFLY PT, R9, R12, 0x2, 0x1f ;  /* 0x0c401f000c097f89 */ /* 0x010f2200000e0000 */
[----:B--2---:R-:W-:Y:S01]  /*15a60*/  FMUL.FTZ R7, R26, R14 ;  /* 0x0000000e1a077220 */ /* 0x004fe20000410000 */
[----:B------:R-:W-:-:S04]  /*15a70*/  FSETP.NEU.FTZ.AND P1, PT, R14, -INF , PT ;  /* 0xff8000000e00780b */ /* 0x000fc80003f3d000 */
[----:B------:R-:W-:-:S05]  /*15a80*/  FSEL R11, R7, RZ, P1 ;  /* 0x000000ff070b7208 */ /* 0x000fca0000800000 */
[----:B-1----:R-:W-:Y:S01]  /*15a90*/  FFMA.FTZ R6, R88, R26, -R11 ;  /* 0x0000001a58067223 */ /* 0x002fe2000001080b */
[----:B----4-:R-:W-:-:S03]  /*15aa0*/  FMNMX.FTZ R9, R9, R12, !PT ;  /* 0x0000000c09097209 */ /* 0x010fc60007810000 */
[----:B------:R1:W-:Y:S02]  /*15ab0*/  MUFU.EX2 R153, R6 ;  /* 0x0000000600997308 */ /* 0x0003e40000000800 */
[----:B-1----:R-:W1:Y:S01]  /*15ac0*/  SHFL.BFLY PT, R6, R9, 0x1, 0x1f ;  /* 0x0c201f0009067f89 */ /* 0x002e6200000e0000 */
[----:B------:R-:W-:Y:S01]  /*15ad0*/  FSEL R29, R14, RZ, P1 ;  /* 0x000000ff0e1d7208 */ /* 0x000fe20000800000 */
[----:B------:R-:W-:-:S04]  /*15ae0*/  FFMA.FTZ R7, R90, R26, -R11 ;  /* 0x0000001a5a077223 */ /* 0x000fc8000001080b */
[----:B------:R-:W-:Y:S01]  /*15af0*/  FADD.FTZ R29, R24, -R29 ;  /* 0x8000001d181d7221 */ /* 0x000fe20000010000 */
[----:B-1----:R-:W-:-:S04]  /*15b00*/  FMNMX.FTZ R6, R9, R6, !PT ;  /* 0x0000000609067209 */ /* 0x002fc80007810000 */
[C---:B------:R-:W-:Y:S01]  /*15b10*/  FSETP.NEU.FTZ.AND P1, PT, R6.reuse, -INF , PT ;  /* 0xff8000000600780b */ /* 0x040fe20003f3d000 */
[----:B------:R-:W-:-:S05]  /*15b20*/  FMUL.FTZ R8, R6, R26 ;  /* 0x0000001a06087220 */ /* 0x000fca0000410000 */
[----:B------:R-:W-:Y:S02]  /*15b30*/  FSEL R37, R8, RZ, P1 ;  /* 0x000000ff08257208 */ /* 0x000fe40000800000 */
[----:B------:R-:W-:Y:S01]  /*15b40*/  FSEL R8, R6, RZ, P1 ;  /* 0x000000ff06087208 */ /* 0x000fe20000800000 */
[-C--:B------:R-:W-:Y:S02]  /*15b50*/  FMUL.FTZ R29, R29, R26.reuse ;  /* 0x0000001a1d1d7220 */ /* 0x080fe40000410000 */
[-C--:B------:R-:W-:Y:S02]  /*15b60*/  FFMA.FTZ R218, R15, R26.reuse, -R37 ;  /* 0x0000001a0fda7223 */ /* 0x080fe40000010825 */
[----:B------:R-:W-:Y:S01]  /*15b70*/  FADD.FTZ R25, R25, -R8 ;  /* 0x8000000819197221 */ /* 0x000fe20000010000 */
[-C--:B------:R-:W-:Y:S01]  /*15b80*/  FFMA.FTZ R152, R152, R26.reuse, -R11 ;  /* 0x0000001a98987223 */ /* 0x080fe2000001080b */
[-C--:B------:R-:W-:Y:S02]  /*15b90*/  FFMA.FTZ R185, R27, R26.reuse, -R37 ;  /* 0x0000001a1bb97223 */ /* 0x080fe40000010825 */
[----:B------:R-:W-:Y:S01]  /*15ba0*/  FMUL.FTZ R25, R26, R25 ;  /* 0x000000191a197220 */ /* 0x000fe20000410000 */
[----:B------:R-:W-:Y:S01]  /*15bb0*/  MUFU.EX2 R7, R7 ;  /* 0x0000000700077308 */ /* 0x000fe20000000800 */
[-CC-:B------:R-:W-:Y:S01]  /*15bc0*/  FFMA.FTZ R14, R32, R26.reuse, -R11.reuse ;  /* 0x0000001a200e7223 */ /* 0x180fe2000001080b */
[-C--:B------:R-:W-:Y:S01]  /*15bd0*/  FFMA.FTZ R154, R154, R26.reuse, -R11 ;  /* 0x0000001a9a9a7223 */ /* 0x080fe2000001080b */
[----:B------:R-:W-:-:S05]  /*15be0*/  FFMA.FTZ R155, R30, R26, -R37 ;  /* 0x0000001a1e9b7223 */ /* 0x000fca0000010825 */
[----:B------:R-:W3:Y:S01]  /*15bf0*/  MUFU.EX2 R33, R29 ;  /* 0x0000001d00217308 */ /* 0x000ee20000000800 */
[----:B------:R-:W-:-:S07]  /*15c00*/  FFMA.FTZ R216, R31, R26, -R37 ;  /* 0x0000001a1fd87223 */ /* 0x000fce0000010825 */
[----:B------:R-:W-:Y:S08]  /*15c10*/  MUFU.EX2 R218, R218 ;  /* 0x000000da00da7308 */ /* 0x000ff00000000800 */
[----:B------:R-:W1:Y:S01]  /*15c20*/  MUFU.EX2 R32, R25 ;  /* 0x0000001900207308 */ /* 0x000e620000000800 */
[----:B------:R-:W-:-:S07]  /*15c30*/  FFMA.FTZ R192, R86, R26, -R11 ;  /* 0x0000001a56c07223 */ /* 0x000fce000001080b */
[----:B------:R-:W2:Y:S01]  /*15c40*/  MUFU.EX2 R152, R152 ;  /* 0x0000009800987308 */ /* 0x000ea20000000800 */
[----:B------:R-:W-:-:S07]  /*15c50*/  FFMA.FTZ R181, R34, R26, -R37 ;  /* 0x0000001a22b57223 */ /* 0x000fce0000010825 */
[----:B------:R-:W4:Y:S01]  /*15c60*/  MUFU.EX2 R185, R185 ;  /* 0x000000b900b97308 */ /* 0x000f220000000800 */
[----:B------:R-:W-:-:S07]  /*15c70*/  FFMA.FTZ R183, R84, R26, -R11 ;  /* 0x0000001a54b77223 */ /* 0x000fce000001080b */
[----:B------:R-:W5:Y:S01]  /*15c80*/  MUFU.EX2 R154, R154 ;  /* 0x0000009a009a7308 */ /* 0x000f620000000800 */
[----:B------:R-:W-:-:S07]  /*15c90*/  FFMA.FTZ R190, R35, R26, -R37 ;  /* 0x0000001a23be7223 */ /* 0x000fce0000010825 */
[----:B------:R-:W0:Y:S01]  /*15ca0*/  MUFU.EX2 R155, R155 ;  /* 0x0000009b009b7308 */ /* 0x000e220000000800 */
[-CC-:B------:R-:W-:Y:S01]  /*15cb0*/  FFMA.FTZ R179, R82, R26.reuse, -R11.reuse ;  /* 0x0000001a52b37223 */ /* 0x180fe2000001080b */
[-CC-:B------:R-:W-:Y:S01]  /*15cc0*/  FFMA.FTZ R186, R80, R26.reuse, -R11.reuse ;  /* 0x0000001a50ba7223 */ /* 0x180fe2000001080b */
[-CC-:B------:R-:W-:Y:S01]  /*15cd0*/  FFMA.FTZ R175, R78, R26.reuse, -R11.reuse ;  /* 0x0000001a4eaf7223 */ /* 0x180fe2000001080b */
[-CC-:B------:R-:W-:Y:S01]  /*15ce0*/  FFMA.FTZ R182, R76, R26.reuse, -R11.reuse ;  /* 0x0000001a4cb67223 */ /* 0x180fe2000001080b */
[----:B------:R-:W-:-:S03]  /*15cf0*/  FFMA.FTZ R178, R74, R26, -R11 ;  /* 0x0000001a4ab27223 */ /* 0x000fc6000001080b */
        /* <DEDUP_REMOVED lines=13> */
[----:B------:R-:W-:Y:S01]  /*15dd0*/  FFMA.FTZ R68, R68, R26, -R11 ;  /* 0x0000001a44447223 */ /* 0x000fe2000001080b */
[----:B---3--:R-:W-:Y:S01]  /*15de0*/  FFMA.FTZ R11, R33, R4, R7 ;  /* 0x00000004210b7223 */ /* 0x008fe20000010007 */
[----:B-1----:R-:W-:Y:S01]  /*15df0*/  FFMA.FTZ R4, R5, R32, R218 ;  /* 0x0000002005047223 */ /* 0x002fe200000100da */
[----:B------:R-:W1:Y:S01]  /*15e00*/  MUFU.EX2 R181, R181 ;  /* 0x000000b500b57308 */ /* 0x000e620000000800 */
[-C--:B------:R-:W-:Y:S01]  /*15e10*/  FFMA.FTZ R177, R38, R26.reuse, -R37 ;  /* 0x0000001a26b17223 */ /* 0x080fe20000010825 */
[----:B--2---:R-:W-:Y:S01]  /*15e20*/  FADD.FTZ R11, R152, R11 ;  /* 0x0000000b980b7221 */ /* 0x004fe20000010000 */
[----:B----4-:R-:W-:Y:S01]  /*15e30*/  FADD.FTZ R4, R185, R4 ;  /* 0x00000004b9047221 */ /* 0x010fe20000010000 */
[----:B------:R-:W-:-:S04]  /*15e40*/  FFMA.FTZ R184, R39, R26, -R37 ;  /* 0x0000001a27b87223 */ /* 0x000fc80000010825 */
[----:B------:R-:W2:Y:S01]  /*15e50*/  MUFU.EX2 R183, R183 ;  /* 0x000000b700b77308 */ /* 0x000ea20000000800 */
[----:B-----5:R-:W-:Y:S01]  /*15e60*/  FADD.FTZ R8, R154, R11 ;  /* 0x0000000b9a087221 */ /* 0x020fe20000010000 */
[----:B0-----:R-:W-:-:S06]  /*15e70*/  FADD.FTZ R5, R155, R4 ;  /* 0x000000049b057221 */ /* 0x001fcc0000010000 */
[----:B------:R-:W0:Y:S01]  /*15e80*/  MUFU.EX2 R190, R190 ;  /* 0x000000be00be7308 */ /* 0x000e220000000800 */
[----:B------:R-:W-:Y:S01]  /*15e90*/  FFMA.FTZ R173, R42, R26, -R37 ;  /* 0x0000001a2aad7223 */ /* 0x000fe20000010825 */
[----:B------:R-:W-:-:S06]  /*15ea0*/  FADD.FTZ R11, R153, R8 ;  /* 0x00000008990b7221 */ /* 0x000fcc0000010000 */
[----:B------:R-:W3:Y:S01]  /*15eb0*/  MUFU.EX2 R179, R179 ;  /* 0x000000b300b37308 */ /* 0x000ee20000000800 */
[----:B------:R-:W-:Y:S01]  /*15ec0*/  FADD.FTZ R4, R216, R5 ;  /* 0x00000005d8047221 */ /* 0x000fe20000010000 */
[----:B------:R-:W-:-:S06]  /*15ed0*/  FFMA.FTZ R180, R43, R26, -R37 ;  /* 0x0000001a2bb47223 */ /* 0x000fcc0000010825 */
[----:B------:R-:W4:Y:S01]  /*15ee0*/  MUFU.EX2 R177, R177 ;  /* 0x000000b100b17308 */ /* 0x000f220000000800 */
[----:B------:R-:W-:Y:S01]  /*15ef0*/  FADD.FTZ R8, R192, R11 ;  /* 0x0000000bc0087221 */ /* 0x000fe20000010000 */
[----:B-1----:R-:W-:-:S06]  /*15f00*/  FADD.FTZ R5, R181, R4 ;  /* 0x00000004b5057221 */ /* 0x002fcc0000010000 */
[----:B------:R-:W1:Y:S01]  /*15f10*/  MUFU.EX2 R186, R186 ;  /* 0x000000ba00ba7308 */ /* 0x000e620000000800 */
[----:B------:R-:W-:-:S07]  /*15f20*/  FFMA.FTZ R169, R46, R26, -R37 ;  /* 0x0000001a2ea97223 */ /* 0x000fce0000010825 */
[----:B------:R-:W5:Y:S01]  /*15f30*/  MUFU.EX2 R184, R184 ;  /* 0x000000b800b87308 */ /* 0x000f620000000800 */
[----:B--2---:R-:W-:Y:S01]  /*15f40*/  FADD.FTZ R8, R183, R8 ;  /* 0x00000008b7087221 */ /* 0x004fe20000010000 */
[----:B0-----:R-:W-:-:S06]  /*15f50*/  FADD.FTZ R4, R190, R5 ;  /* 0x00000005be047221 */ /* 0x001fcc0000010000 */
[----:B------:R-:W0:Y:S01]  /*15f60*/  MUFU.EX2 R175, R175 ;  /* 0x000000af00af7308 */ /* 0x000e220000000800 */
[----:B------:R-:W-:-:S07]  /*15f70*/  FFMA.FTZ R176, R47, R26, -R37 ;  /* 0x0000001a2fb07223 */ /* 0x000fce0000010825 */
[----:B------:R-:W2:Y:S01]  /*15f80*/  MUFU.EX2 R173, R173 ;  /* 0x000000ad00ad7308 */ /* 0x000ea20000000800 */
[----:B---3--:R-:W-:Y:S01]  /*15f90*/  FADD.FTZ R5, R179, R8 ;  /* 0x00000008b3057221 */ /* 0x008fe20000010000 */
[----:B----4-:R-:W-:-:S06]  /*15fa0*/  FADD.FTZ R11, R177, R4 ;  /* 0x00000004b10b7221 */ /* 0x010fcc0000010000 */
[----:B------:R-:W3:Y:S01]  /*15fb0*/  MUFU.EX2 R182, R182 ;  /* 0x000000b600b67308 */ /* 0x000ee20000000800 */
[----:B------:R-:W-:-:S07]  /*15fc0*/  FFMA.FTZ R163, R50, R26, -R37 ;  /* 0x0000001a32a37223 */ /* 0x000fce0000010825 */
[----:B------:R-:W4:Y:S01]  /*15fd0*/  MUFU.EX2 R180, R180 ;  /* 0x000000b400b47308 */ /* 0x000f220000000800 */
[----:B-1----:R-:W-:Y:S01]  /*15fe0*/  FADD.FTZ R4, R186, R5 ;  /* 0x00000005ba047221 */ /* 0x002fe20000010000 */
[----:B-----5:R-:W-:-:S06]  /*15ff0*/  FADD.FTZ R8, R184, R11 ;  /* 0x0000000bb8087221 */ /* 0x020fcc0000010000 */
[----:B------:R-:W1:Y:S01]  /*16000*/  MUFU.EX2 R178, R178 ;  /* 0x000000b200b27308 */ /* 0x000e620000000800 */
[----:B------:R-:W-:-:S07]  /*16010*/  FFMA.FTZ R170, R51, R26, -R37 ;  /* 0x0000001a33aa7223 */ /* 0x000fce0000010825 */
[----:B------:R-:W5:Y:S01]  /*16020*/  MUFU.EX2 R169, R169 ;  /* 0x000000a900a97308 */ /* 0x000f620000000800 */
[----:B0-----:R-:W-:Y:S01]  /*16030*/  FADD.FTZ R5, R175, R4 ;  /* 0x00000004af057221 */ /* 0x001fe20000010000 */
[----:B--2---:R-:W-:-:S06]  /*16040*/  FADD.FTZ R11, R173, R8 ;  /* 0x00000008ad0b7221 */ /* 0x004fcc0000010000 */
        /* <DEDUP_REMOVED lines=50> */
[----:B------:R-:W3:Y:S08]  /*16370*/  MUFU.EX2 R13, R13 ;  /* 0x0000000d000d7308 */ /* 0x000ef00000000800 */
[----:B------:R-:W4:Y:S01]  /*16380*/  MUFU.EX2 R156, R156 ;  /* 0x0000009c009c7308 */ /* 0x000f220000000800 */
[----:B-1----:R-:W-:Y:S01]  /*16390*/  FADD.FTZ R5, R158, R5 ;  /* 0x000000059e057221 */ /* 0x002fe20000010000 */
[----:B-----5:R-:W-:-:S06]  /*163a0*/  FADD.FTZ R4, R162, R25 ;  /* 0x00000019a2047221 */ /* 0x020fcc0000010000 */
[----:B------:R-:W1:Y:S08]  /*163b0*/  MUFU.EX2 R9, R68 ;  /* 0x0000004400097308 */ /* 0x000e700000000800 */
[----:B------:R-:W5:Y:S01]  /*163c0*/  MUFU.EX2 R11, R11 ;  /* 0x0000000b000b7308 */ /* 0x000f620000000800 */
[----:B0-----:R-:W-:Y:S01]  /*163d0*/  FADD.FTZ R8, R12, R5 ;  /* 0x000000050c087221 */ /* 0x001fe20000010000 */
[----:B--2---:R-:W-:-:S06]  /*163e0*/  FADD.FTZ R5, R15, R4 ;  /* 0x000000040f057221 */ /* 0x004fcc0000010000 */
[----:B------:R-:W0:Y:S08]  /*163f0*/  MUFU.EX2 R14, R14 ;  /* 0x0000000e000e7308 */ /* 0x000e300000000800 */
[----:B------:R-:W2:Y:S01]  /*16400*/  MUFU.EX2 R20, R20 ;  /* 0x0000001400147308 */ /* 0x000ea20000000800 */
[----:B---3--:R-:W-:Y:S01]  /*16410*/  FADD.FTZ R8, R13, R8 ;  /* 0x000000080d087221 */ /* 0x008fe20000010000 */
[----:B----4-:R-:W-:-:S03]  /*16420*/  FADD.FTZ R4, R156, R5 ;  /* 0x000000059c047221 */ /* 0x010fc60000010000 */
[----:B-1----:R-:W-:Y:S01]  /*16430*/  FADD.FTZ R5, R9, R8 ;  /* 0x0000000809057221 */ /* 0x002fe20000010000 */
[----:B-----5:R-:W-:-:S03]  /*16440*/  FADD.FTZ R25, R11, R4 ;  /* 0x000000040b197221 */ /* 0x020fc60000010000 */
[----:B0-----:R-:W-:Y:S01]  /*16450*/  FADD.FTZ R4, R14, R5 ;  /* 0x000000050e047221 */ /* 0x001fe20000010000 */
[----:B------:R0:W-:Y:S01]  /*16460*/  STL [R1+0x434], R6 ;  /* 0x0004340601007387 */ /* 0x0001e20000100800 */
[----:B--2---:R-:W-:-:S05]  /*16470*/  FADD.FTZ R5, R20, R25 ;  /* 0x0000001914057221 */ /* 0x004fca0000010000 */
[----:B------:R1:W-:Y:S04]  /*16480*/  STL.64 [R1+0x440], R4 ;  /* 0x0004400401007387 */ /* 0x0003e80000100a00 */
[----:B------:R-:W2:Y:S04]  /*16490*/  LD.E R31, desc[UR48][R22.64+0x41c] ;  /* 0x00041c30161f7980 */ /* 0x000ea8000c101900 */
[----:B------:R-:W3:Y:S04]  /*164a0*/  LD.E R30, desc[UR48][R22.64+0x414] ;  /* 0x00041430161e7980 */ /* 0x000ee8000c101900 */
[----:B------:R-:W4:Y:S04]  /*164b0*/  LD.E R8, desc[UR48][R22.64+0x220] ;  /* 0x0002203016087980 */ /* 0x000f28000c101900 */
[----:B------:R-:W5:Y:S04]  /*164c0*/  LD.E R24, desc[UR48][R22.64+0x224] ;  /* 0x0002243016187980 */ /* 0x000f68000c101900 */
[----:B------:R-:W5:Y:S04]  /*164d0*/  LD.E R25, desc[UR48][R22.64+0x230] ;  /* 0x0002303016197980 */ /* 0x000f68000c101900 */
[----:B------:R-:W5:Y:S04]  /*164e0*/  LD.E R27, desc[UR48][R22.64+0x240] ;  /* 0x00024030161b7980 */ /* 0x000f68000c101900 */
[----:B------:R-:W5:Y:S04]  /*164f0*/  LD.E R26, desc[UR48][R22.64+0x234] ;  /* 0x00023430161a7980 */ /* 0x000f68000c101900 */
[----:B------:R-:W5:Y:S04]  /*16500*/  LD.E R28, desc[UR48][R22.64+0x244] ;  /* 0x00024430161c7980 */ /* 0x000f68000c101900 */
[----:B------:R-:W5:Y:S04]  /*16510*/  LD.E R29, desc[UR48][R22.64+0x250] ;  /* 0x00025030161d7980 */ /* 0x000f68000c101900 */
[----:B0-----:R-:W5:Y:S04]  /*16520*/  LD.E R6, desc[UR48][R22.64+0x254] ;  /* 0x0002543016067980 */ /* 0x001f68000c101900 */
[----:B------:R-:W5:Y:S04]  /*16530*/  LD.E R140, desc[UR48][R22.64+0x260] ;  /* 0x00026030168c7980 */ /* 0x000f68000c101900 */
        /* <DEDUP_REMOVED lines=53> */
[----:B-1----:R-:W5:Y:S04]  /*16890*/  LD.E R4, desc[UR48][R22.64+0x410] ;  /* 0x0004103016047980 */ /* 0x002f68000c101900 */
        /* <DEDUP_REMOVED lines=62> */
[----:B------:R-:W5:Y:S01]  /*16c80*/  LD.E R35, desc[UR48][R22.64+0x418] ;  /* 0x0004183016237980 */ /* 0x000f62000c101900 */
[----:B--2---:R-:W-:Y:S01]  /*16c90*/  FMUL.FTZ R219, R32, R31 ;  /* 0x0000001f20db7220 */ /* 0x004fe20000410000 */
[C---:B---3--:R-:W-:Y:S01]  /*16ca0*/  FMUL.FTZ R217, R33.reuse, R30 ;  /* 0x0000001e21d97220 */ /* 0x048fe20000410000 */
[C---:B----4-:R-:W-:Y:S01]  /*16cb0*/  FMUL.FTZ R31, R33.reuse, R8 ;  /* 0x00000008211f7220 */ /* 0x050fe20000410000 */
[C---:B-----5:R-:W-:Y:S01]  /*16cc0*/  FMUL.FTZ R199, R33.reuse, R24 ;  /* 0x0000001821c77220 */ /* 0x060fe20000410000 */
[C---:B------:R-:W-:Y:S01]  /*16cd0*/  FMUL.FTZ R25, R33.reuse, R25 ;  /* 0x0000001921197220 */ /* 0x040fe20000410000 */
[C---:B------:R-:W-:Y:S01]  /*16ce0*/  FMUL.FTZ R27, R33.reuse, R27 ;  /* 0x0000001b211b7220 */ /* 0x040fe20000410000 */
[----:B------:R0:W-:Y:S01]  /*16cf0*/  ST.E desc[UR48][R22.64+0x414], R217 ;  /* 0x000414d916007985 */ /* 0x0001e2000c101930 */
[C---:B------:R-:W-:Y:S01]  /*16d00*/  FMUL.FTZ R207, R33.reuse, R26 ;  /* 0x0000001a21cf7220 */ /* 0x040fe20000410000 */
[C---:B------:R-:W-:Y:S01]  /*16d10*/  FMUL.FTZ R215, R33.reuse, R28 ;  /* 0x0000001c21d77220 */ /* 0x040fe20000410000 */
[C---:B------:R-:W-:Y:S01]  /*16d20*/  FMUL.FTZ R29, R33.reuse, R29 ;  /* 0x0000001d211d7220 */ /* 0x040fe20000410000 */
[----:B------:R1:W-:Y:S04]  /*16d30*/  ST.E desc[UR48][R22.64+0x220], R31 ;  /* 0x0002201f16007985 */ /* 0x0003e8000c101930 */
[----:B------:R2:W-:Y:S04]  /*16d40*/  ST.E desc[UR48][R22.64+0x224], R199 ;  /* 0x000224c716007985 */ /* 0x0005e8000c101930 */
[----:B------:R3:W-:Y:S01]  /*16d50*/  ST.E desc[UR48][R22.64+0x230], R25 ;  /* 0x0002301916007985 */ /* 0x0007e2000c101930 */
[----:B0-----:R-:W-:-:S03]  /*16d60*/  FMUL.FTZ R217, R33, R6 ;  /* 0x0000000621d97220 */ /* 0x001fc60000410000 */
[----:B------:R0:W-:Y:S01]  /*16d70*/  ST.E desc[UR48][R22.64+0x240], R27 ;  /* 0x0002401b16007985 */ /* 0x0001e2000c101930 */
[C---:B-1----:R-:W-:Y:S01]  /*16d80*/  FMUL.FTZ R31, R33.reuse, R140 ;  /* 0x0000008c211f7220 */ /* 0x042fe20000410000 */
[C---:B--2---:R-:W-:Y:S01]  /*16d90*/  FMUL.FTZ R199, R33.reuse, R138 ;  /* 0x0000008a21c77220 */ /* 0x044fe20000410000 */
[C---:B---3--:R-:W-:Y:S01]  /*16da0*/  FMUL.FTZ R25, R33.reuse, R136 ;  /* 0x0000008821197220 */ /* 0x048fe20000410000 */
[C---:B0-----:R-:W-:Y:S01]  /*16db0*/  FMUL.FTZ R27, R33.reuse, R134 ;  /* 0x00000086211b7220 */ /* 0x041fe20000410000 */
[----:B------:R0:W-:Y:S01]  /*16dc0*/  ST.E desc[UR48][R22.64+0x41c], R219 ;  /* 0x00041cdb16007985 */ /* 0x0001e2000c101930 */
[----:B------:R-:W-:-:S03]  /*16dd0*/  FMUL.FTZ R221, R33, R128 ;  /* 0x0000008021dd7220 */ /* 0x000fc60000410000 */
[----:B------:R1:W-:Y:S04]  /*16de0*/  ST.E desc[UR48][R22.64+0x234], R207 ;  /* 0x000234cf16007985 */ /* 0x0003e8000c101930 */
[----:B------:R2:W-:Y:S04]  /*16df0*/  ST.E desc[UR48][R22.64+0x244], R215 ;  /* 0x000244d716007985 */ /* 0x0005e8000c101930 */
[----:B------:R3:W-:Y:S01]  /*16e00*/  ST.E desc[UR48][R22.64+0x250], R29 ;  /* 0x0002501d16007985 */ /* 0x0007e2000c101930 */
[----:B0-----:R-:W-:-:S03]  /*16e10*/  FMUL.FTZ R219, R33, R130 ;  /* 0x0000008221db7220 */ /* 0x001fc60000410000 */
[----:B------:R0:W-:Y:S01]  /*16e20*/  ST.E desc[UR48][R22.64+0x254], R217 ;  /* 0x000254d916007985 */ /* 0x0001e2000c101930 */
[----:B-1----:R-:W-:-:S03]  /*16e30*/  FMUL.FTZ R207, R33, R126 ;  /* 0x0000007e21cf7220 */ /* 0x002fc60000410000 */
[----:B------:R1:W-:Y:S01]  /*16e40*/  ST.E desc[UR48][R22.64+0x260], R31 ;  /* 0x0002601f16007985 */ /* 0x0003e2000c101930 */
[----:B--2---:R-:W-:-:S03]  /*16e50*/  FMUL.FTZ R215, R33, R132 ;  /* 0x0000008421d77220 */ /* 0x004fc60000410000 */
[----:B------:R2:W-:Y:S01]  /*16e60*/  ST.E desc[UR48][R22.64+0x264], R199 ;  /* 0x000264c716007985 */ /* 0x0005e2000c101930 */
[----:B---3--:R-:W-:-:S03]  /*16e70*/  FMUL.FTZ R29, R33, R116 ;  /* 0x00000074211d7220 */ /* 0x008fc60000410000 */
[----:B------:R3:W-:Y:S01]  /*16e80*/  ST.E desc[UR48][R22.64+0x270], R25 ;  /* 0x0002701916007985 */ /* 0x0007e2000c101930 */
[----:B0-----:R-:W-:-:S03]  /*16e90*/  FMUL.FTZ R217, R33, R118 ;  /* 0x0000007621d97220 */ /* 0x001fc60000410000 */
[----:B------:R0:W-:Y:S01]  /*16ea0*/  ST.E desc[UR48][R22.64+0x274], R27 ;  /* 0x0002741b16007985 */ /* 0x0001e2000c101930 */
[C---:B-1----:R-:W-:Y:S01]  /*16eb0*/  FMUL.FTZ R31, R33.reuse, R122 ;  /* 0x0000007a211f7220 */ /* 0x042fe20000410000 */
[C---:B--2---:R-:W-:Y:S01]  /*16ec0*/  FMUL.FTZ R199, R33.reuse, R120 ;  /* 0x0000007821c77220 */ /* 0x044fe20000410000 */
[C---:B---3--:R-:W-:Y:S01]  /*16ed0*/  FMUL.FTZ R25, R33.reuse, R124 ;  /* 0x0000007c21197220 */ /* 0x048fe20000410000 */
[C---:B0-----:R-:W-:Y:S01]  /*16ee0*/  FMUL.FTZ R27, R33.reuse, R114 ;  /* 0x00000072211b7220 */ /* 0x041fe20000410000 */
        /* <DEDUP_REMOVED lines=14> */
[----:B-1----:R-:W-:-:S03]  /*16fd0*/  FMUL.FTZ R29, R33, R96 ;  /* 0x00000060211d7220 */ /* 0x002fc60000410000 */
[----:B------:R1:W-:Y:S01]  /*16fe0*/  ST.E desc[UR48][R22.64+0x2c4], R27 ;  /* 0x0002c41b16007985 */ /* 0x0003e2000c101930 */
[C---:B--2---:R-:W-:Y:S01]  /*16ff0*/  FMUL.FTZ R31, R33.reuse, R102 ;  /* 0x00000066211f7220 */ /* 0x044fe20000410000 */
[C---:B---3--:R-:W-:Y:S01]  /*17000*/  FMUL.FTZ R199, R33.reuse, R100 ;  /* 0x0000006421c77220 */ /* 0x048fe20000410000 */
        /* <DEDUP_REMOVED lines=41> */
[----:B-1----:R-:W-:Y:S01]  /*172a0*/  FMUL.FTZ R27, R33, R54 ;  /* 0x00000036211b7220 */ /* 0x002fe20000410000 */
[----:B------:R0:W-:Y:S01]  /*172b0*/  ST.E desc[UR48][R22.64+0x370], R207 ;  /* 0x000370cf16007985 */ /* 0x0001e2000c101930 */
[C---:B------:R-:W-:Y:S01]  /*172c0*/  FMUL.FTZ R193, R32.reuse, R193 ;  /* 0x000000c120c17220 */ /* 0x040fe20000410000 */
        /* <DEDUP_REMOVED lines=91> */
[----:B------:R1:W-:Y:S04]  /*17880*/  ST.E desc[UR48][R22.64+0x404], R27 ;  /* 0x0004041b16007985 */ /* 0x0003e8000c101930 */
        /* <DEDUP_REMOVED lines=63> */
[----:B------:R5:W-:Y:S01]  /*17c80*/  ST.E desc[UR48][R22.64+0x418], R35 ;  /* 0x0004182316007985 */ /* 0x000be2000c101930 */
[----:B------:R2:W-:Y:S06]  /*17c90*/  BAR.SYNC.DEFER_BLOCKING R209, 0x100 ;  /* 0x000400d10000751d */ /* 0x0005ec0000010000 */
[----:B0-----:R-:W5:Y:S04]  /*17ca0*/  LD.E R25, desc[UR48][R22.64+0x220] ;  /* 0x0002203016197980 */ /* 0x001f68000c101900 */
[----:B-1----:R-:W5:Y:S04]  /*17cb0*/  LD.E R27, desc[UR48][R22.64+0x224] ;  /* 0x00022430161b7980 */ /* 0x002f68000c101900 */
[----:B------:R-:W5:Y:S04]  /*17cc0*/  LD.E R29, desc[UR48][R22.64+0x228] ;  /* 0x00022830161d7980 */ /* 0x000f68000c101900 */
[----:B------:R-:W5:Y:S04]  /*17cd0*/  LD.E R31, desc[UR48][R22.64+0x22c] ;  /* 0x00022c30161f7980 */ /* 0x000f68000c101900 */
[----:B--2---:R-:W2:Y:S04]  /*17ce0*/  LD.E R33, desc[UR48][R22.64+0x230] ;  /* 0x0002303016217980 */ /* 0x004ea8000c101900 */
[----:B---3--:R-:W3:Y:S04]  /*17cf0*/  LD.E R41, desc[UR48][R22.64+0x234] ;  /* 0x0002343016297980 */ /* 0x008ee8000c101900 */
[----:B----4-:R-:W4:Y:S04]  /*17d00*/  LD.E R5, desc[UR48][R22.64+0x238] ;  /* 0x0002383016057980 */ /* 0x010f28000c101900 */
[----:B-----5:R-:W5:Y:S04]  /*17d10*/  LD.E R39, desc[UR48][R22.64+0x23c] ;  /* 0x00023c3016277980 */ /* 0x020f68000c101900 */
        /* <DEDUP_REMOVED lines=121> */
[----:B------:R-:W-:Y:S04]  /*184b0*/  ST.E desc[UR48][R22.64+0x220], R25 ;  /* 0x0002201916007985 */ /* 0x000fe8000c101930 */
[----:B------:R-:W-:Y:S04]  /*184c0*/  ST.E desc[UR48][R22.64+0x224], R27 ;  /* 0x0002241b16007985 */ /* 0x000fe8000c101930 */
[----:B------:R-:W-:Y:S04]  /*184d0*/  ST.E desc[UR48][R22.64+0x228], R29 ;  /* 0x0002281d16007985 */ /* 0x000fe8000c101930 */
[----:B------:R-:W-:Y:S04]  /*184e0*/  ST.E desc[UR48][R22.64+0x22c], R31 ;  /* 0x00022c1f16007985 */ /* 0x000fe8000c101930 */
[----:B--2---:R-:W-:Y:S04]  /*184f0*/  ST.E desc[UR48][R22.64+0x230], R33 ;  /* 0x0002302116007985 */ /* 0x004fe8000c101930 */
[----:B---3--:R-:W-:Y:S04]  /*18500*/  ST.E desc[UR48][R22.64+0x234], R41 ;  /* 0x0002342916007985 */ /* 0x008fe8000c101930 */
[----:B----4-:R-:W-:Y:S04]  /*18510*/  ST.E desc[UR48][R22.64+0x238], R5 ;  /* 0x0002380516007985 */ /* 0x010fe8000c101930 */
[----:B-----5:R-:W-:Y:S04]  /*18520*/  ST.E desc[UR48][R22.64+0x23c], R39 ;  /* 0x00023c2716007985 */ /* 0x020fe8000c101930 */
        /* <DEDUP_REMOVED lines=120> */
[----:B0-----:R-:W5:Y:S04]  /*18cb0*/  LD.E.64 R4, desc[UR48][R22.64+0xa8] ;  /* 0x0000a83016047980 */ /* 0x001f68000c101b00 */
[----:B-1----:R-:W5:Y:S04]  /*18cc0*/  LDL R6, [R1+0x88] ;  /* 0x0000880001067983 */ /* 0x002f680000100800 */
[----:B--2---:R-:W2:Y:S04]  /*18cd0*/  LD.E R24, desc[UR48][R22.64+0x220] ;  /* 0x0002203016187980 */ /* 0x004ea8000c101900 */
[----:B------:R-:W2:Y:S04]  /*18ce0*/  LD.E R25, desc[UR48][R22.64+0x224] ;  /* 0x0002243016197980 */ /* 0x000ea8000c101900 */
[----:B---3--:R-:W2:Y:S04]  /*18cf0*/  LD.E R26, desc[UR48][R22.64+0x228] ;  /* 0x00022830161a7980 */ /* 0x008ea8000c101900 */
[----:B------:R-:W2:Y:S04]  /*18d00*/  LD.E R27, desc[UR48][R22.64+0x22c] ;  /* 0x00022c30161b7980 */ /* 0x000ea8000c101900 */
[----:B----4-:R-:W2:Y:S04]  /*18d10*/  LD.E R28, desc[UR48][R22.64+0x230] ;  /* 0x00023030161c7980 */ /* 0x010ea8000c101900 */
[----:B------:R-:W2:Y:S04]  /*18d20*/  LD.E R29, desc[UR48][R22.64+0x234] ;  /* 0x00023430161d7980 */ /* 0x000ea8000c101900 */
[----:B-----5:R-:W2:Y:S04]  /*18d30*/  LD.E R30, desc[UR48][R22.64+0x238] ;  /* 0x00023830161e7980 */ /* 0x020ea8000c101900 */
        /* <DEDUP_REMOVED lines=129> */
[----:B------:R-:W-:Y:S01]  /*19550*/  VOTEU.ANY UP0, P1 ;  /* 0x00000000003f7886 */ /* 0x000fe20000800100 */
[----:B------:R-:W-:-:S02]  /*19560*/  VIADD R6, R4, 0x80 ;  /* 0x0000008004067836 */ /* 0x000fc40000000000 */
[----:B------:R-:W-:Y:S01]  /*19570*/  IMAD.MOV.U32 R7, RZ, RZ, R5 ;  /* 0x000000ffff077224 */ /* 0x000fe200078e0005 */
[----:B--2---:R-:W-:-:S06]  /*19580*/  WARPGROUP.ARRIVE ;  /* 0x00000000000079c5 */ /* 0x004fcc0000000000 */
[----:B------:R-:W-:Y:S01]  /*19590*/  HGMMA.64x256x16.F32 R24, R152, gdesc[UR4].tnspB, R24, UP0, gsb0 ;  /* 0x43e0000498187df0 */ /* 0x000fe2000b800818 */
[----:B------:R-:W-:Y:S02]  /*195a0*/  R2UR UR6, R6 ;  /* 0x00000000060672ca */ /* 0x000fe400000e0000 */
[----:B------:R-:W-:Y:S01]  /*195b0*/  R2UR UR7, R7 ;  /* 0x00000000070772ca */ /* 0x000fe200000e0000 */
[----:B------:R-:W-:Y:S02]  /*195c0*/  VIADD R6, R4, 0x100 ;  /* 0x0000010004067836 */ /* 0x000fe40000000000 */
[----:B------:R-:W-:Y:S01]  /*195d0*/  IMAD.MOV.U32 R7, RZ, RZ, R5 ;  /* 0x000000ffff077224 */ /* 0x000fe200078e0005 */
[----:B------:R-:W-:Y:S02]  /*195e0*/  WARPGROUP.DEPBAR.LE gsb0, 0x0 ;  /* 0x00008000000079c5 */ /* 0x000fe40000010000 */
[----:B------:R-:W-:Y:S02]  /*195f0*/  F2FP.F16.F32.PACK_AB R152, R183, R192 ;  /* 0x000000c0b798723e */ /* 0x000fe400000000ff */
[----:B------:R-:W-:-:S02]  /*19600*/  F2FP.F16.F32.PACK_AB R154, R186, R179 ;  /* 0x000000b3ba9a723e */ /* 0x000fc400000000ff */
        /* <DEDUP_REMOVED lines=132> */
[----:B------:R-:W-:Y:S02]  /*19e50*/  R2UR UR6, R6 ;  /* 0x00000000060672ca */ /* 0x000fe400000e0000 */
[----:B------:R-:W-:Y:S01]  /*19e60*/  R2UR UR7, R7 ;  /* 0x00000000070772ca */ /* 0x000fe200000e0000 */
[----:B------:R-:W-:Y:S01]  /*19e70*/  STL [R1+0x88], R0 ;  /* 0x0000880001007387 */ /* 0x000fe20000100800 */
[----:B------:R-:W-:Y:S02]  /*19e80*/  VIADD R6, R4, 0x180 ;  /* 0x0000018004067836 */ /* 0x000fe40000000000 */
[----:B------:R-:W-:Y:S01]  /*19e90*/  IMAD.MOV.U32 R7, RZ, RZ, R5 ;  /* 0x000000ffff077224 */ /* 0x000fe200078e0005 */
[----:B------:R-:W-:Y:S02]  /*19ea0*/  WARPGROUP.DEPBAR.LE gsb0, 0x0 ;  /* 0x00008000000079c5 */ /* 0x000fe40000010000 */
[----:B------:R-:W-:-:S02]  /*19eb0*/  F2FP.F16.F32.PACK_AB R152, R182, R175 ;  /* 0x000000afb698723e */ /* 0x000fc400000000ff */
        /* <DEDUP_REMOVED lines=276> */
[----:B------:R-:W-:Y:S01]  /*1b000*/  VIADD R4, R4, 0x280 ;  /* 0x0000028004047836 */ /* 0x000fe20000000000 */
        /* <DEDUP_REMOVED lines=412> */
[----:B0-----:R-:W5:Y:S04]  /*1c9d0*/  LD.E R25, desc[UR48][R22.64+0x240] ;  /* 0x0002403016197980 */ /* 0x001f68000c101900 */
[----:B-1----:R-:W5:Y:S04]  /*1c9e0*/  LD.E R27, desc[UR48][R22.64+0x244] ;  /* 0x00024430161b7980 */ /* 0x002f68000c101900 */
        /* <DEDUP_REMOVED lines=131> */
[----:B-----5:R0:W-:Y:S04]  /*1d220*/  ST.E desc[UR48][R22.64+0x254], R35 ;  /* 0x0002542316007985 */ /* 0x0201e8000c101930 */
        /* <DEDUP_REMOVED lines=122> */
.L_x_11184:
[----:B------:R-:W-:Y:S05]  /*1d9d0*/  BSYNC B0 ;  /* 0x0000000000007941 */ /* 0x000fea0003800000 */
.L_x_11183:
[C---:B------:R-:W-:Y:S01]  /*1d9e0*/  ISETP.GT.AND P1, PT, R10.reuse, UR43, PT ;  /* 0x0000002b0a007c0c */ /* 0x040fe2000bf24270 */
[----:B------:R-:W-:-:S12]  /*1d9f0*/  VIADD R10, R10, 0xffffffff ;  /* 0xffffffff0a0a7836 */ /* 0x000fd80000000000 */
[----:B------:R-:W-:Y:S05]  /*1da00*/  @P1 BRA `(.L_x_11185) ;  /* 0xffffff5400081947 */ /* 0x000fea000383ffff */
.L_x_11154:
[----:B------:R-:W-:Y:S05]  /*1da10*/  WARPSYNC.ALL ;  /* 0x0000000000007948 */ /* 0x000fea0003800000 */
[----:B0-----:R-:W1:Y:S04]  /*1da20*/  LDL R5, [R1+0x440] ;  /* 0x0004400001057983 */ /* 0x001e680000100800 */
[----:B------:R-:W2:Y:S04]  /*1da30*/  LDL R6, [R1+0x444] ;  /* 0x0004440001067983 */ /* 0x000ea80000100800 */
[----:B------:R-:W3:Y:S04]  /*1da40*/  LDL R136, [R1+0x210] ;  /* 0x0002100001887983 */ /* 0x000ee80000100800 */
[----:B------:R-:W4:Y:S04]  /*1da50*/  LDL.64 R14, [R1+0x3b8] ;  /* 0x0003b800010e7983 */ /* 0x000f280000100a00 */
[----:B------:R-:W5:Y:S04]  /*1da60*/  LDL.64 R12, [R1+0x3c8] ;  /* 0x0003c800010c7983 */ /* 0x000f680000100a00 */
[----:B------:R-:W4:Y:S04]  /*1da70*/  LDL.64 R134, [R1+0x220] ;  /* 0x0002200001867983 */ /* 0x000f280000100a00 */
[----:B------:R-:W5:Y:S04]  /*1da80*/  LDL.64 R132, [R1+0x230] ;  /* 0x0002300001847983 */ /* 0x000f680000100a00 */
        /* <DEDUP_REMOVED lines=57> */
[----:B------:R-:W5:Y:S04]  /*1de20*/  LDL R137, [R1+0x218] ;  /* 0x0002180001897983 */ /* 0x000f680000100800 */
[----:B-1----:R-:W0:Y:S02]  /*1de30*/  SHFL.BFLY PT, R0, R5, 0x2, 0x1f ;  /* 0x0c401f0005007f89 */ /* 0x002e2400000e0000 */
[----:B0-----:R-:W-:-:S05]  /*1de40*/  FADD.FTZ R0, R5, R0 ;  /* 0x0000000005007221 */ /* 0x001fca0000010000 */
[----:B------:R-:W0:Y:S02]  /*1de50*/  SHFL.BFLY PT, R3, R0, 0x1, 0x1f ;  /* 0x0c201f0000037f89 */ /* 0x000e2400000e0000 */
[----:B0-----:R-:W-:Y:S01]  /*1de60*/  FADD.FTZ R2, R0, R3 ;  /* 0x0000000300027221 */ /* 0x001fe20000010000 */
[----:B---3--:R-:W-:Y:S01]  /*1de70*/  VIADD R136, R136, 0x1 ;  /* 0x0000000188887836 */ /* 0x008fe20000000000 */
[----:B------:R-:W3:Y:S04]  /*1de80*/  LDL R0, [R1+0x21c] ;  /* 0x00021c0001007983 */ /* 0x000ee80000100800 */
[----:B------:R-:W-:Y:S04]  /*1de90*/  STL [R1+0x440], R2 ;  /* 0x0004400201007387 */ /* 0x000fe80000100800 */
[----:B------:R-:W4:Y:S04]  /*1dea0*/  LDL R148, [R1+0x440] ;  /* 0x0004400001947983 */ /* 0x000f280000100800 */
[----:B--2---:R-:W0:Y:S02]  /*1deb0*/  SHFL.BFLY PT, R3, R6, 0x2, 0x1f ;  /* 0x0c401f0006037f89 */ /* 0x004e2400000e0000 */
[----:B0-----:R-:W-:Y:S01]  /*1dec0*/  FADD.FTZ R3, R3, R6 ;  /* 0x0000000603037221 */ /* 0x001fe20000010000 */
[----:B------:R-:W-:Y:S01]  /*1ded0*/  ISETP.NE.AND P2, PT, R136, 0x2, PT ;  /* 0x000000028800780c */ /* 0x000fe20003f45270 */
[----:B------:R-:W2:Y:S04]  /*1dee0*/  LDL.64 R6, [R1+0x408] ;  /* 0x0004080001067983 */ /* 0x000ea80000100a00 */
[----:B------:R-:W0:Y:S08]  /*1def0*/  SHFL.BFLY PT, R4, R3, 0x1, 0x1f ;  /* 0x0c201f0003047f89 */ /* 0x000e3000000e0000 */
[----:B------:R-:W2:Y:S01]  /*1df00*/  @!P2 LDL R19, [R1+0x214] ;  /* 0x000214000113a983 */ /* 0x000ea20000100800 */
[----:B0-----:R-:W-:-:S03]  /*1df10*/  FADD.FTZ R140, R3, R4 ;  /* 0x00000004038c7221 */ /* 0x001fc60000010000 */
[----:B------:R-:W2:Y:S02]  /*1df20*/  LDL.64 R4, [R1+0x3f8] ;  /* 0x0003f80001047983 */ /* 0x000ea40000100a00 */
[----:B------:R-:W-:Y:S02]  /*1df30*/  FSETP.NE.FTZ.AND P1, PT, R140, RZ, PT ;  /* 0x000000ff8c00720b */ /* 0x000fe40003f35000 */
[----:B------:R-:W2:Y:S11]  /*1df40*/  LDL.64 R2, [R1+0x418] ;  /* 0x0004180001027983 */ /* 0x000eb60000100a00 */
[----:B------:R-:W2:Y:S04]  /*1df50*/  @P1 LDL R143, [R1+0x450] ;  /* 0x00045000018f1983 */ /* 0x000ea80000100800 */
[----:B------:R-:W2:Y:S01]  /*1df60*/  @P1 LDL R145, [R1+0x434] ;  /* 0x0004340001911983 */ /* 0x000ea20000100800 */
[----:B------:R-:W-:-:S02]  /*1df70*/  IMAD.MOV.U32 R142, RZ, RZ, -0x800000 ;  /* 0xff800000ff8e7424 */ /* 0x000fc400078e00ff */
[----:B------:R-:W-:Y:S01]  /*1df80*/  IMAD.MOV.U32 R138, RZ, RZ, RZ ;  /* 0x000000ffff8a7224 */ /* 0x000fe200078e00ff */
[----:B------:R0:W-:Y:S08]  /*1df90*/  BAR.ARV R208, 0x100 ;  /* 0x000400d00000751d */ /* 0x0001f00000002000 */
[----:B------:R-:W-:Y:S06]  /*1dfa0*/  BAR.ARV 0x8, 0x180 ;  /* 0x0206000000007b1d */ /* 0x000fec0000002000 */
[----:B----4-:R-:W-:-:S13]  /*1dfb0*/  FSETP.NE.FTZ.AND P0, PT, R148, RZ, PT ;  /* 0x000000ff9400720b */ /* 0x010fda0003f15000 */
[----:B------:R-:W4:Y:S04]  /*1dfc0*/  @P0 LDL R139, [R1+0x450] ;  /* 0x00045000018b0983 */ /* 0x000f280000100800 */
[----:B------:R-:W2:Y:S01]  /*1dfd0*/  @P0 LDL R144, [R1+0x430] ;  /* 0x0004300001900983 */ /* 0x000ea20000100800 */
[----:B------:R-:W1:Y:S02]  /*1dfe0*/  @P0 MUFU.LG2 R141, R148 ;  /* 0x00000094008d0308 */ /* 0x000e640000000c00 */
[----:B-1----:R-:W-:-:S06]  /*1dff0*/  @P0 FMUL.FTZ R146, R141, 0.69314718246459960938 ;  /* 0x3f3172188d920820 */ /* 0x002fcc0000410000 */
[----:B------:R-:W1:Y:S08]  /*1e000*/  @P1 MUFU.LG2 R147, R140 ;  /* 0x0000008c00931308 */ /* 0x000e700000000c00 */
[----:B------:R-:W0:Y:S01]  /*1e010*/  @P0 MUFU.RCP R138, R148 ;  /* 0x00000094008a0308 */ /* 0x000e220000001000 */
[----:B---3--:R-:W-:Y:S02]  /*1e020*/  VIADD R0, R0, 0x1 ;  /* 0x0000000100007836 */ /* 0x008fe40000000000 */
[----:B-1----:R-:W-:Y:S01]  /*1e030*/  @P1 FMUL.FTZ R147, R147, 0.69314718246459960938 ;  /* 0x3f31721893931820 */ /* 0x002fe20000410000 */
[----:B------:R-:W-:Y:S01]  /*1e040*/  STL [R1+0x444], R140 ;  /* 0x0004448c01007387 */ /* 0x000fe20000100800 */
[-C--:B0-----:R-:W-:Y:S01]  /*1e050*/  FMUL.FTZ R135, R135, R138.reuse ;  /* 0x0000008a87877220 */ /* 0x081fe20000410000 */
[-C--:B------:R-:W-:Y:S01]  /*1e060*/  FMUL.FTZ R134, R134, R138.reuse ;  /* 0x0000008a86867220 */ /* 0x080fe20000410000 */
[-C--:B-----5:R-:W-:Y:S01]  /*1e070*/  FMUL.FTZ R133, R133, R138.reuse ;  /* 0x0000008a85857220 */ /* 0x0a0fe20000410000 */
        /* <DEDUP_REMOVED lines=61> */
[----:B------:R-:W-:Y:S04]  /*1e450*/  STL [R1+0x210], R136 ;  /* 0x0002108801007387 */ /* 0x000fe80000100800 */
[----:B------:R-:W-:Y:S04]  /*1e460*/  STL.64 [R1+0x220], R134 ;  /* 0x0002208601007387 */ /* 0x000fe80000100a00 */
        /* <DEDUP_REMOVED lines=31> */
[----:B------:R-:W-:Y:S04]  /*1e660*/  STL [R1+0x21c], R0 ;  /* 0x00021c0001007387 */ /* 0x000fe80000100800 */
[----:B------:R-:W-:Y:S01]  /*1e670*/  @!P2 STL [R1+0x210], RZ ;  /* 0x000210ff0100a387 */ /* 0x000fe20000100800 */
[----:B----4-:R-:W-:-:S04]  /*1e680*/  @P0 FMUL.FTZ R139, R139, 0.69314718246459960938 ;  /* 0x3f3172188b8b0820 */ /* 0x010fc80000410000 */
[----:B--2---:R-:W-:Y:S01]  /*1e690*/  @P0 FFMA.FTZ R142, R139, R144, R146 ;  /* 0x000000908b8e0223 */ /* 0x004fe20000010092 */
[----:B------:R-:W-:-:S06]  /*1e6a0*/  IMAD.MOV.U32 R139, RZ, RZ, RZ ;  /* 0x000000ffff8b7224 */ /* 0x000fcc00078e00ff */
[----:B------:R-:W0:Y:S01]  /*1e6b0*/  @P1 MUFU.RCP R139, R140 ;  /* 0x0000008c008b1308 */ /* 0x000e220000001000 */
[----:B------:R-:W-:Y:S01]  /*1e6c0*/  @P1 FMUL.FTZ R146, R143, 0.69314718246459960938 ;  /* 0x3f3172188f921820 */ /* 0x000fe20000410000 */
[----:B------:R-:W-:-:S03]  /*1e6d0*/  IMAD.MOV.U32 R144, RZ, RZ, -0x800000 ;  /* 0xff800000ff907424 */ /* 0x000fc600078e00ff */
[----:B------:R-:W-:Y:S01]  /*1e6e0*/  @P1 FFMA.FTZ R144, R146, R145, R147 ;  /* 0x0000009192901223 */ /* 0x000fe20000010093 */
[----:B------:R-:W-:Y:S01]  /*1e6f0*/  STL [R1+0x440], R142 ;  /* 0x0004408e01007387 */ /* 0x000fe20000100800 */
[-C--:B0-----:R-:W-:Y:S01]  /*1e700*/  FMUL.FTZ R15, R15, R139.reuse ;  /* 0x0000008b0f0f7220 */ /* 0x081fe20000410000 */
[-C--:B------:R-:W-:Y:S01]  /*1e710*/  FMUL.FTZ R14, R14, R139.reuse ;  /* 0x0000008b0e0e7220 */ /* 0x080fe20000410000 */
[-C--:B------:R-:W-:Y:S01]  /*1e720*/  FMUL.FTZ R13, R13, R139.reuse ;  /* 0x0000008b0d0d7220 */ /* 0x080fe20000410000 */
[-C--:B------:R-:W-:Y:S01]  /*1e730*/  FMUL.FTZ R12, R12, R139.reuse ;  /* 0x0000008b0c0c7220 */ /* 0x080fe20000410000 */
[-C--:B------:R-:W-:Y:S01]  /*1e740*/  FMUL.FTZ R71, R71, R139.reuse ;  /* 0x0000008b47477220 */ /* 0x080fe20000410000 */
[-C--:B------:R-:W-:Y:S01]  /*1e750*/  FMUL.FTZ R70, R70, R139.reuse ;  /* 0x0000008b46467220 */ /* 0x080fe20000410000 */
[----:B------:R-:W-:Y:S01]  /*1e760*/  STL.64 [R1+0x3b8], R14 ;  /* 0x0003b80e01007387 */ /* 0x000fe20000100a00 */
[-C--:B------:R-:W-:Y:S01]  /*1e770*/  FMUL.FTZ R69, R69, R139.reuse ;  /* 0x0000008b45457220 */ /* 0x080fe20000410000 */
[-C--:B------:R-:W-:Y:S01]  /*1e780*/  FMUL.FTZ R68, R68, R139.reuse ;  /* 0x0000008b44447220 */ /* 0x080fe20000410000 */
[-C--:B------:R-:W-:Y:S01]  /*1e790*/  FMUL.FTZ R67, R67, R139.reuse ;  /* 0x0000008b43437220 */ /* 0x080fe20000410000 */
[----:B------:R0:W-:Y:S01]  /*1e7a0*/  STL.64 [R1+0x3c8], R12 ;  /* 0x0003c80c01007387 */ /* 0x0001e20000100a00 */
        /* <DEDUP_REMOVED lines=55> */
[----:B0-----:R-:W-:Y:S01]  /*1eb20*/  VIADD R12, R137, 0x1 ;  /* 0x00000001890c7836 */ /* 0x001fe20000000000 */
[----:B------:R-:W-:Y:S01]  /*1eb30*/  @!P2 LOP3.LUT R14, R19, 0x1, RZ, 0x3c, !PT ;  /* 0x00000001130ea812 */ /* 0x000fe200078e3cff */
[----:B------:R0:W-:Y:S04]  /*1eb40*/  STL [R1+0x444], R144 ;  /* 0x0004449001007387 */ /* 0x0001e80000100800 */
[----:B------:R0:W-:Y:S04]  /*1eb50*/  STL.64 [R1+0x228], R70 ;  /* 0x0002284601007387 */ /* 0x0001e80000100a00 */
        /* <DEDUP_REMOVED lines=29> */
[----:B------:R0:W-:Y:S04]  /*1ed30*/  STL [R1+0x218], R12 ;  /* 0x0002180c01007387 */ /* 0x0001e80000100800 */
[----:B------:R0:W-:Y:S01]  /*1ed40*/  @!P2 STL [R1+0x214], R14 ;  /* 0x0002140e0100a387 */ /* 0x0001e20000100800 */
[----:B------:R-:W-:-:S13]  /*1ed50*/  PLOP3.LUT P0, PT, PT, PT, PT, 0x8, 0x0 ;  /* 0x000000000000781c */ /* 0x000fda0003f0e170 */
.L_x_11089:
[----:B------:R-:W1:Y:S08]  /*1ed60*/  S2UR UR4, SR_CgaCtaId ;  /* 0x00000000000479c3 */ /* 0x000e700000008800 */
[----:B------:R-:W-:Y:S06]  /*1ed70*/  BAR.SYNC.DEFER_BLOCKING 0x5, 0x180 ;  /* 0x0146000000007b1d */ /* 0x000fec0000010000 */
[----:B------:R-:W-:Y:S01]  /*1ed80*/  UMOV UR44, 0x400 ;  /* 0x00000400002c7882 */ /* 0x000fe20000000000 */
[----:B------:R-:W-:Y:S01]  /*1ed90*/  BSSY B0, `(.L_x_11186) ;  /* 0x0000281000007945 */ /* 0x000fe20003800000 */
[----:B-1----:R-:W-:-:S09]  /*1eda0*/  ULEA UR44, UR4, UR44, 0x18 ;  /* 0x0000002c042c7291 */ /* 0x002fd2000f8ec03f */
[----:B---3--:R-:W1:Y:S02]  /*1edb0*/  LDS R0, [UR44+0x324d0] ;  /* 0x0324d02cff007984 */ /* 0x008e640008000800 */
[----:B-1----:R-:W-:Y:S01]  /*1edc0*/  R2UR UR4, R0 ;  /* 0x00000000000472ca */ /* 0x002fe200000e0000 */
[----:B------:R-:W-:Y:S06]  /*1edd0*/  BAR.ARV 0x4, 0x180 ;  /* 0x0106000000007b1d */ /* 0x000fec0000002000 */
[----:B------:R-:W-:Y:S08]  /*1ede0*/  @P0 BRA `(.L_x_11187) ;  /* 0x0000001c001c0947 */ /* 0x000ff00003800000 */
[----:B------:R-:W2:Y:S01]  /*1edf0*/  LDL.128 R96, [R1+0x2c0] ;  /* 0x0002c00001607983 */ /* 0x000ea20000100c00 */
[----:B0-----:R-:W0:Y:S01]  /*1ee00*/  LDC R2, c[0x0][0xce8] ;  /* 0x00033a00ff027b82 */ /* 0x001e220000000800 */
[----:B------:R-:W-:Y:S02]  /*1ee10*/  ULDC UR5, c[0x0][0xb88] ;  /* 0x0002e20000057ab9 */ /* 0x000fe40000000800 */
[----:B------:R-:W3:Y:S04]  /*1ee20*/  LDL.128 R92, [R1+0x2d0] ;  /* 0x0002d000015c7983 */ /* 0x000ee80000100c00 */
[----:B------:R-:W4:Y:S04]  /*1ee30*/  LDL.128 R88, [R1+0x2e0] ;  /* 0x0002e00001587983 */ /* 0x000f280000100c00 */
        /* <DEDUP_REMOVED lines=28> */
[----:B------:R-:W4:Y:S01]  /*1f000*/  LDL.128 R8, [R1+0x410] ;  /* 0x0004100001087983 */ /* 0x000f220000100c00 */
[----:B------:R-:W-:Y:S01]  /*1f010*/  VIADD R19, R204, UR39 ;  /* 0x00000027cc137c36 */ /* 0x000fe20008000000 */
[----:B------:R-:W-:Y:S01]  /*1f020*/  LOP3.LUT P0, RZ, R212, 0x3, RZ, 0xc0, !PT ;  /* 0x00000003d4ff7812 */ /* 0x000fe2000780c0ff */
[----:B0-----:R-:W-:Y:S01]  /*1f030*/  IMAD R0, R2, UR5, RZ ;  /* 0x0000000502007c24 */ /* 0x001fe2000f8e02ff */
[----:B------:R-:W-:-:S02]  /*1f040*/  IADD3 R141, P6, R188, 0x8000, RZ ;  /* 0x00008000bc8d7810 */ /* 0x000fc40007fde0ff */
[C---:B------:R-:W-:Y:S02]  /*1f050*/  IADD3 R143, P1, R188.reuse, 0x8020, RZ ;  /* 0x00008020bc8f7810 */ /* 0x040fe40007f3e0ff */
[C---:B------:R-:W-:Y:S02]  /*1f060*/  IADD3 R21, P5, R188.reuse, 0x4060, RZ ;  /* 0x00004060bc157810 */ /* 0x040fe40007fbe0ff */
[C---:B------:R-:W-:Y:S01]  /*1f070*/  LOP3.LUT R155, R188.reuse, 0x380, RZ, 0xc0, !PT ;  /* 0x00000380bc9b7812 */ /* 0x040fe200078ec0ff */
[----:B------:R-:W-:Y:S01]  /*1f080*/  USHF.R.S32.HI UR12, URZ, 0x1f, UR42 ;  /* 0x0000001f3f0c7899 */ /* 0x000fe2000801142a */
[----:B------:R-:W-:Y:S01]  /*1f090*/  ISETP.GE.OR P2, PT, R19, R0, P0 ;  /* 0x000000001300720c */ /* 0x000fe20000746670 */
[----:B------:R-:W-:Y:S01]  /*1f0a0*/  ULDC.64 UR8, c[0x0][0xc90] ;  /* 0x0003240000087ab9 */ /* 0x000fe20000000a00 */
[----:B------:R-:W-:Y:S01]  /*1f0b0*/  IADD3 R145, P3, R188, 0x8040, RZ ;  /* 0x00008040bc917810 */ /* 0x000fe20007f7e0ff */
[----:B------:R-:W-:Y:S01]  /*1f0c0*/  USHF.R.S32.HI UR13, URZ, 0x1f, UR38 ;  /* 0x0000001f3f0d7899 */ /* 0x000fe20008011426 */
[----:B------:R-:W-:-:S09]  /*1f0d0*/  ULDC.64 UR10, c[0x0][0xc98] ;  /* 0x00032600000a7ab9 */ /* 0x000fd20000000a00 */
[----:B------:R-:W4:Y:S01]  /*1f0e0*/  @!P2 LDL R3, [R1+0x440] ;  /* 0x000440000103a983 */ /* 0x000f220000100800 */
[----:B------:R-:W-:Y:S02]  /*1f0f0*/  LOP3.LUT R140, R141, 0x380, RZ, 0xc0, !PT ;  /* 0x000003808d8c7812 */ /* 0x000fe400078ec0ff */
[----:B------:R-:W-:Y:S02]  /*1f100*/  LOP3.LUT R142, R143, 0x380, RZ, 0xc0, !PT ;  /* 0x000003808f8e7812 */ /* 0x000fe400078ec0ff */
[----:B------:R-:W-:Y:S02]  /*1f110*/  SHF.R.U64 R140, R140, 0x3, RZ ;  /* 0x000000038c8c7819 */ /* 0x000fe400000012ff */
[----:B------:R-:W-:Y:S02]  /*1f120*/  SHF.R.U64 R146, R142, 0x3, RZ ;  /* 0x000000038e927819 */ /* 0x000fe400000012ff */
[----:B------:R-:W-:Y:S01]  /*1f130*/  LOP3.LUT R142, R140, R141, RZ, 0x3c, !PT ;  /* 0x0000008d8c8e7212 */ /* 0x000fe200078e3cff */
[----:B------:R-:W-:Y:S01]  /*1f140*/  IMAD.X R141, RZ, RZ, R189, P1 ;  /* 0x000000ffff8d7224 */ /* 0x000fe200008e06bd */
[----:B------:R-:W-:-:S04]  /*1f150*/  IADD3 R149, P1, R188, 0xc040, RZ ;  /* 0x0000c040bc957810 */ /* 0x000fc80007f3e0ff */
[----:B------:R-:W-:-:S04]  /*1f160*/  LOP3.LUT R148, R149, 0x380, RZ, 0xc0, !PT ;  /* 0x0000038095947812 */ /* 0x000fc800078ec0ff */
[----:B------:R-:W-:Y:S02]  /*1f170*/  SHF.R.U64 R148, R148, 0x3, RZ ;  /* 0x0000000394947819 */ /* 0x000fe400000012ff */
[----:B------:R-:W-:Y:S02]  /*1f180*/  LOP3.LUT R20, R21, 0x380, RZ, 0xc0, !PT ;  /* 0x0000038015147812 */ /* 0x000fe400078ec0ff */
[----:B------:R-:W-:Y:S01]  /*1f190*/  LOP3.LUT R148, R148, R149, RZ, 0x3c, !PT ;  /* 0x0000009594947212 */ /* 0x000fe200078e3cff */
[----:B------:R-:W-:Y:S01]  /*1f1a0*/  IMAD.X R149, RZ, RZ, R189, P1 ;  /* 0x000000ffff957224 */ /* 0x000fe200008e06bd */
[----:B------:R-:W-:Y:S02]  /*1f1b0*/  ISETP.NE.AND P1, PT, R2, 0x1, PT ;  /* 0x000000010200780c */ /* 0x000fe40003f25270 */
[----:B------:R-:W-:Y:S02]  /*1f1c0*/  SHF.R.U64 R155, R155, 0x3, RZ ;  /* 0x000000039b9b7819 */ /* 0x000fe400000012ff */
[----:B------:R-:W-:-:S02]  /*1f1d0*/  SHF.R.U64 R20, R20, 0x3, RZ ;  /* 0x0000000314147819 */ /* 0x000fc400000012ff */
[----:B------:R-:W-:Y:S01]  /*1f1e0*/  LOP3.LUT R154, R155, R188, RZ, 0x3c, !PT ;  /* 0x000000bc9b9a7212 */ /* 0x000fe200078e3cff */
[--C-:B------:R-:W-:Y:S01]  /*1f1f0*/  IMAD.MOV.U32 R155, RZ, RZ, R189.reuse ;  /* 0x000000ffff9b7224 */ /* 0x100fe200078e00bd */
[----:B------:R-:W-:Y:S01]  /*1f200*/  LOP3.LUT R20, R20, R21, RZ, 0x3c, !PT ;  /* 0x0000001514147212 */ /* 0x000fe200078e3cff */
[----:B------:R-:W-:-:S03]  /*1f210*/  IMAD.X R21, RZ, RZ, R189, P5 ;  /* 0x000000ffff157224 */ /* 0x000fc600028e06bd */
[----:B------:R-:W-:Y:S02]  /*1f220*/  MOV R155, R154 ;  /* 0x0000009a009b7202 */ /* 0x000fe40000000f00 */
[----:B------:R-:W-:Y:S02]  /*1f230*/  MOV R154, R20 ;  /* 0x00000014009a7202 */ /* 0x000fe40000000f00 */
[----:B------:R-:W0:Y:S01]  /*1f240*/  @P1 LDC R21, c[0x0][0xcec] ;  /* 0x00033b00ff151b82 */ /* 0x000e220000000800 */
[----:B------:R-:W-:Y:S02]  /*1f250*/  UIMAD UR5, UR12, UR8, URZ ;  /* 0x000000080c0572a4 */ /* 0x000fe4000f8e023f */
[----:B------:R-:W-:Y:S02]  /*1f260*/  UIMAD.WIDE.U32 UR6, UR42, UR8, URZ ;  /* 0x000000082a0672a5 */ /* 0x000fe4000f8e003f */
[----:B------:R-:W-:Y:S01]  /*1f270*/  UIMAD UR5, UR42, UR9, UR5 ;  /* 0x000000092a0572a4 */ /* 0x000fe2000f8e0205 */
[----:B------:R-:W-:Y:S01]  /*1f280*/  LOP3.LUT R144, R145, 0x380, RZ, 0xc0, !PT ;  /* 0x0000038091907812 */ /* 0x000fe200078ec0ff */
[----:B------:R-:W-:-:S02]  /*1f290*/  UIMAD UR8, UR13, UR10, URZ ;  /* 0x0000000a0d0872a4 */ /* 0x000fc4000f8e023f */
[----:B------:R-:W-:Y:S01]  /*1f2a0*/  UIADD3 UR7, UR7, UR5, URZ ;  /* 0x0000000507077290 */ /* 0x000fe2000fffe03f */
[----:B------:R-:W-:Y:S01]  /*1f2b0*/  SHF.R.U64 R144, R144, 0x3, RZ ;  /* 0x0000000390907819 */ /* 0x000fe200000012ff */
[----:B------:R-:W-:Y:S02]  /*1f2c0*/  UIMAD UR8, UR38, UR11, UR8 ;  /* 0x0000000b260872a4 */ /* 0x000fe4000f8e0208 */
[----:B------:R-:W-:Y:S01]  /*1f2d0*/  UIMAD.WIDE.U32 UR6, UR38, UR10, UR6 ;  /* 0x0000000a260672a5 */ /* 0x000fe2000f8e0006 */
[----:B------:R-:W-:Y:S01]  /*1f2e0*/  LOP3.LUT R140, R146, R143, RZ, 0x3c, !PT ;  /* 0x0000008f928c7212 */ /* 0x000fe200078e3cff */
[--C-:B------:R-:W-:Y:S01]  /*1f2f0*/  IMAD.X R143, RZ, RZ, R189.reuse, P6 ;  /* 0x000000ffff8f7224 */ /* 0x100fe200030e06bd */
[----:B------:R-:W-:Y:S02]  /*1f300*/  LOP3.LUT R152, R144, R145, RZ, 0x3c, !PT ;  /* 0x0000009190987212 */ /* 0x000fe400078e3cff */
[C---:B------:R-:W-:Y:S01]  /*1f310*/  IADD3 R151, P4, R188.reuse, 0x8060, RZ ;  /* 0x00008060bc977810 */ /* 0x040fe20007f9e0ff */
[----:B------:R-:W-:Y:S01]  /*1f320*/  IMAD.X R153, RZ, RZ, R189, P3 ;  /* 0x000000ffff997224 */ /* 0x000fe200018e06bd */
[C---:B------:R-:W-:Y:S01]  /*1f330*/  IADD3 R145, P5, R188.reuse, 0xc000, RZ ;  /* 0x0000c000bc917810 */ /* 0x040fe20007fbe0ff */
[----:B------:R-:W-:Y:S01]  /*1f340*/  VIADD R19, R19, 0x8 ;  /* 0x0000000813137836 */ /* 0x000fe20000000000 */
[----:B------:R-:W-:Y:S01]  /*1f350*/  IADD3 R147, P6, R188, 0xc020, RZ ;  /* 0x0000c020bc937810 */ /* 0x000fe20007fde0ff */
[----:B------:R-:W-:Y:S01]  /*1f360*/  ULDC.64 UR10, c[0x0][0xbf0] ;  /* 0x0002fc00000a7ab9 */ /* 0x000fe20000000a00 */
[----:B------:R-:W-:-:S02]  /*1f370*/  LOP3.LUT R150, R151, 0x380, RZ, 0xc0, !PT ;  /* 0x0000038097967812 */ /* 0x000fc400078ec0ff */
[----:B------:R-:W-:Y:S02]  /*1f380*/  LOP3.LUT R144, R145, 0x380, RZ, 0xc0, !PT ;  /* 0x0000038091907812 */ /* 0x000fe400078ec0ff */
[----:B------:R-:W-:Y:S02]  /*1f390*/  LOP3.LUT R146, R147, 0x380, RZ, 0xc0, !PT ;  /* 0x0000038093927812 */ /* 0x000fe400078ec0ff */
        /* <DEDUP_REMOVED lines=9> */
[----:B------:R-:W-:-:S02]  /*1f430*/  MOV R142, R142 ;  /* 0x0000008e008e7202 */ /* 0x000fc40000000f00 */
[----:B------:R-:W-:Y:S02]  /*1f440*/  MOV R140, R140 ;  /* 0x0000008c008c7202 */ /* 0x000fe40000000f00 */
[----:B------:R-:W-:Y:S02]  /*1f450*/  MOV R152, R152 ;  /* 0x0000009800987202 */ /* 0x000fe40000000f00 */
[----:B------:R-:W-:Y:S02]  /*1f460*/  MOV R20, R150 ;  /* 0x0000009600147202 */ /* 0x000fe40000000f00 */
[----:B------:R-:W-:Y:S02]  /*1f470*/  MOV R144, R144 ;  /* 0x0000009000907202 */ /* 0x000fe40000000f00 */
[----:B------:R-:W-:Y:S02]  /*1f480*/  MOV R146, R146 ;  /* 0x0000009200927202 */ /* 0x000fe40000000f00 */
[----:B--2---:R-:W-:-:S02]  /*1f490*/  F2FP.F16.F32.PACK_AB R96, R97, R96 ;  /* 0x000000606160723e */ /* 0x004fc400000000ff */
[----:B------:R-:W-:Y:S02]  /*1f4a0*/  F2FP.F16.F32.PACK_AB R97, R99, R98 ;  /* 0x000000626361723e */ /* 0x000fe400000000ff */
[----:B---3--:R-:W-:Y:S02]  /*1f4b0*/  F2FP.F16.F32.PACK_AB R98, R93, R92 ;  /* 0x0000005c5d62723e */ /* 0x008fe400000000ff */
[----:B------:R-:W1:Y:S01]  /*1f4c0*/  @P1 LDC R93, c[0x0][0xcf0] ;  /* 0x00033c00ff5d1b82 */ /* 0x000e620000000800 */
[----:B----4-:R-:W-:Y:S02]  /*1f4d0*/  F2FP.F16.F32.PACK_AB R88, R89, R88 ;  /* 0x000000585958723e */ /* 0x010fe400000000ff */
[----:B------:R-:W-:Y:S02]  /*1f4e0*/  F2FP.F16.F32.PACK_AB R89, R91, R90 ;  /* 0x0000005a5b59723e */ /* 0x000fe400000000ff */
[----:B------:R-:W-:Y:S01]  /*1f4f0*/  F2FP.F16.F32.PACK_AB R90, R85, R84 ;  /* 0x00000054555a723e */ /* 0x000fe200000000ff */
[----:B------:R-:W-:Y:S01]  /*1f500*/  VIADD R84, R236, UR39 ;  /* 0x00000027ec547c36 */ /* 0x000fe20008000000 */
[----:B------:R-:W-:-:S02]  /*1f510*/  F2FP.F16.F32.PACK_AB R80, R81, R80 ;  /* 0x000000505150723e */ /* 0x000fc400000000ff */
[----:B------:R-:W-:Y:S02]  /*1f520*/  F2FP.F16.F32.PACK_AB R81, R83, R82 ;  /* 0x000000525351723e */ /* 0x000fe400000000ff */
[----:B------:R-:W-:Y:S01]  /*1f530*/  F2FP.F16.F32.PACK_AB R82, R77, R76 ;  /* 0x0000004c4d52723e */ /* 0x000fe200000000ff */
[----:B0-----:R-:W-:-:S04]  /*1f540*/  @P1 IMAD.HI.U32 R76, R84, R21, RZ ;  /* 0x00000015544c1227 */ /* 0x001fc800078e00ff */
[----:B------:R-:W-:Y:S01]  /*1f550*/  IMAD.MOV.U32 R21, RZ, RZ, R84 ;  /* 0x000000ffff157224 */ /* 0x000fe200078e0054 */
[----:B-1----:R-:W-:Y:S02]  /*1f560*/  @P1 SHF.R.U32.HI R21, RZ, R93, R76 ;  /* 0x0000005dff151219 */ /* 0x002fe4000001164c */
[----:B------:R-:W-:-:S03]  /*1f570*/  F2FP.F16.F32.PACK_AB R72, R73, R72 ;  /* 0x000000484948723e */ /* 0x000fc600000000ff */
[--C-:B------:R-:W-:Y:S01]  /*1f580*/  IMAD.MOV R77, RZ, RZ, -R21.reuse ;  /* 0x000000ffff4d7224 */ /* 0x100fe200078e0a15 */
[----:B------:R-:W-:Y:S02]  /*1f590*/  F2FP.F16.F32.PACK_AB R73, R75, R74 ;  /* 0x0000004a4b49723e */ /* 0x000fe400000000ff */
[----:B------:R-:W-:Y:S01]  /*1f5a0*/  F2FP.F16.F32.PACK_AB R75, R59, R58 ;  /* 0x0000003a3b4b723e */ /* 0x000fe200000000ff */
[----:B------:R-:W-:Y:S01]  /*1f5b0*/  IMAD R59, R2, R77, R84 ;  /* 0x0000004d023b7224 */ /* 0x000fe200078e0254 */
[----:B------:R-:W-:Y:S01]  /*1f5c0*/  F2FP.F16.F32.PACK_AB R74, R57, R56 ;  /* 0x00000038394a723e */ /* 0x000fe200000000ff */
[----:B------:R-:W-:Y:S01]  /*1f5d0*/  IMAD.U32 R58, RZ, RZ, UR8 ;  /* 0x00000008ff3a7e24 */ /* 0x000fe2000f8e00ff */
[----:B------:R-:W-:Y:S01]  /*1f5e0*/  SHF.R.S32.HI R57, RZ, 0x1f, R21 ;  /* 0x0000001fff397819 */ /* 0x000fe20000011415 */
[----:B------:R-:W-:Y:S01]  /*1f5f0*/  ULDC.64 UR8, c[0x0][0xbe8] ;  /* 0x0002fa0000087ab9 */ /* 0x000fe20000000a00 */
[----:B------:R-:W-:Y:S02]  /*1f600*/  IADD3 R56, P3, R21, UR6, RZ ;  /* 0x0000000615387c10 */ /* 0x000fe4000ff7e0ff */
[----:B------:R-:W-:-:S02]  /*1f610*/  F2FP.F16.F32.PACK_AB R136, R137, R136 ;  /* 0x000000888988723e */ /* 0x000fc400000000ff */
[----:B------:R-:W-:Y:S02]  /*1f620*/  SHF.R.S32.HI R21, RZ, 0x1f, R59 ;  /* 0x0000001fff157819 */ /* 0x000fe4000001143b */
[----:B------:R-:W-:Y:S02]  /*1f630*/  F2FP.F16.F32.PACK_AB R137, R139, R138 ;  /* 0x0000008a8b89723e */ /* 0x000fe400000000ff */
[----:B------:R-:W-:Y:S02]  /*1f640*/  F2FP.F16.F32.PACK_AB R128, R129, R128 ;  /* 0x000000808180723e */ /* 0x000fe400000000ff */
[----:B------:R-:W-:Y:S02]  /*1f650*/  F2FP.F16.F32.PACK_AB R138, R133, R132 ;  /* 0x00000084858a723e */ /* 0x000fe400000000ff */
[----:B------:R-:W-:Y:S01]  /*1f660*/  F2FP.F16.F32.PACK_AB R139, R135, R134 ;  /* 0x00000086878b723e */ /* 0x000fe200000000ff */
[----:B------:R-:W-:Y:S01]  /*1f670*/  BAR.SYNC.DEFER_BLOCKING 0x1, 0x100 ;  /* 0x0044000000007b1d */ /* 0x000fe20000010000 */
[----:B------:R-:W-:-:S02]  /*1f680*/  F2FP.F16.F32.PACK_AB R129, R131, R130 ;  /* 0x000000828381723e */ /* 0x000fc400000000ff */
[----:B------:R-:W-:Y:S02]  /*1f690*/  F2FP.F16.F32.PACK_AB R120, R121, R120 ;  /* 0x000000787978723e */ /* 0x000fe400000000ff */
[----:B------:R-:W-:Y:S01]  /*1f6a0*/  IADD3.X R57, R57, UR7, R58, P3, !PT ;  /* 0x0000000739397c10 */ /* 0x000fe20009ffe43a */
[----:B------:R-:W-:Y:S01]  /*1f6b0*/  ULDC.64 UR6, c[0x0][0xc88] ;  /* 0x0003220000067ab9 */ /* 0x000fe20000000a00 */
[----:B------:R-:W-:Y:S02]  /*1f6c0*/  F2FP.F16.F32.PACK_AB R130, R125, R124 ;  /* 0x0000007c7d82723e */ /* 0x000fe400000000ff */
[----:B------:R-:W-:Y:S02]  /*1f6d0*/  F2FP.F16.F32.PACK_AB R131, R127, R126 ;  /* 0x0000007e7f83723e */ /* 0x000fe400000000ff */
[----:B------:R-:W-:Y:S02]  /*1f6e0*/  F2FP.F16.F32.PACK_AB R121, R123, R122 ;  /* 0x0000007a7b79723e */ /* 0x000fe400000000ff */
[----:B------:R-:W-:Y:S01]  /*1f6f0*/  F2FP.F16.F32.PACK_AB R112, R113, R112 ;  /* 0x000000707170723e */ /* 0x000fe200000000ff */
[----:B------:R-:W-:Y:S01]  /*1f700*/  IMAD R58, R21, UR6, RZ ;  /* 0x00000006153a7c24 */ /* 0x000fe2000f8e02ff */
[----:B------:R-:W-:-:S02]  /*1f710*/  F2FP.F16.F32.PACK_AB R122, R117, R116 ;  /* 0x00000074757a723e */ /* 0x000fc400000000ff */
[----:B------:R-:W-:Y:S02]  /*1f720*/  F2FP.F16.F32.PACK_AB R123, R119, R118 ;  /* 0x00000076777b723e */ /* 0x000fe400000000ff */
[----:B------:R-:W-:Y:S02]  /*1f730*/  F2FP.F16.F32.PACK_AB R113, R115, R114 ;  /* 0x000000727371723e */ /* 0x000fe400000000ff */
        /* <DEDUP_REMOVED lines=8> */
[----:B------:R-:W-:Y:S01]  /*1f7c0*/  F2FP.F16.F32.PACK_AB R99, R95, R94 ;  /* 0x0000005e5f63723e */ /* 0x000fe200000000ff */
[----:B------:R-:W-:Y:S01]  /*1f7d0*/  IMAD.WIDE.U32 R56, R59, UR6, R56 ;  /* 0x000000063b387c25 */ /* 0x000fe2000f8e0038 */
[----:B------:R-:W-:Y:S01]  /*1f7e0*/  F2FP.F16.F32.PACK_AB R91, R87, R86 ;  /* 0x00000056575b723e */ /* 0x000fe200000000ff */
[----:B------:R-:W-:Y:S01]  /*1f7f0*/  STSM.16.M88.4 [R234], R120 ;  /* 0x00000078ea007844 */ /* 0x000fe20000000200 */
[----:B------:R-:W-:Y:S01]  /*1f800*/  F2FP.F16.F32.PACK_AB R83, R79, R78 ;  /* 0x0000004e4f53723e */ /* 0x000fe200000000ff */
[----:B------:R-:W-:Y:S01]  /*1f810*/  IMAD R21, R59, UR7, R58 ;  /* 0x000000073b157c24 */ /* 0x000fe2000f8e023a */
[----:B------:R-:W-:Y:S01]  /*1f820*/  F2FP.F16.F32.PACK_AB R52, R53, R52 ;  /* 0x000000343534723e */ /* 0x000fe200000000ff */
[----:B------:R-:W-:Y:S01]  /*1f830*/  STSM.16.M88.4 [R233], R112 ;  /* 0x00000070e9007844 */ /* 0x000fe20000000200 */
[----:B------:R-:W-:Y:S01]  /*1f840*/  F2FP.F16.F32.PACK_AB R53, R55, R54 ;  /* 0x000000363735723e */ /* 0x000fe200000000ff */
[----:B------:R-:W-:Y:S01]  /*1f850*/  ULDC.64 UR6, c[0x0][0xc50] ;  /* 0x0003140000067ab9 */ /* 0x000fe20000000a00 */
        /* <DEDUP_REMOVED lines=8> */
[----:B------:R-:W-:Y:S01]  /*1f8e0*/  F2FP.F16.F32.PACK_AB R66, R61, R60 ;  /* 0x0000003c3d42723e */ /* 0x000fe200000000ff */
[----:B------:R-:W-:Y:S01]  /*1f8f0*/  IMAD.IADD R21, R57, 0x1, R21 ;  /* 0x0000000139157824 */ /* 0x000fe200078e0215 */
[----:B------:R-:W-:Y:S02]  /*1f900*/  F2FP.F16.F32.PACK_AB R67, R63, R62 ;  /* 0x0000003e3f43723e */ /* 0x000fe400000000ff */
[----:B------:R-:W-:Y:S01]  /*1f910*/  F2FP.F16.F32.PACK_AB R49, R51, R50 ;  /* 0x000000323331723e */ /* 0x000fe200000000ff */
[----:B------:R-:W-:Y:S01]  /*1f920*/  STSM.16.M88.4 [R154], R80 ;  /* 0x000000509a007844 */ /* 0x000fe20000000200 */
[----:B------:R-:W-:-:S02]  /*1f930*/  F2FP.F16.F32.PACK_AB R50, R45, R44 ;  /* 0x0000002c2d32723e */ /* 0x000fc400000000ff */
[----:B------:R-:W-:Y:S02]  /*1f940*/  F2FP.F16.F32.PACK_AB R51, R47, R46 ;  /* 0x0000002e2f33723e */ /* 0x000fe400000000ff */
[----:B------:R-:W-:Y:S01]  /*1f950*/  F2FP.F16.F32.PACK_AB R36, R37, R36 ;  /* 0x000000242524723e */ /* 0x000fe200000000ff */
[----:B------:R-:W-:Y:S01]  /*1f960*/  STSM.16.M88.4 [R142], R72 ;  /* 0x000000488e007844 */ /* 0x000fe20000000200 */
[----:B------:R-:W-:Y:S02]  /*1f970*/  LEA R58, P3, R56, UR6, 0x2 ;  /* 0x00000006383a7c11 */ /* 0x000fe4000f8610ff */
[----:B------:R-:W-:Y:S02]  /*1f980*/  F2FP.F16.F32.PACK_AB R44, R5, R4 ;  /* 0x00000004052c723e */ /* 0x000fe400000000ff */
        /* <DEDUP_REMOVED lines=14> */
[----:B------:R-:W-:Y:S01]  /*1fa70*/  F2FP.F16.F32.PACK_AB R13, R15, R14 ;  /* 0x0000000e0f0d723e */ /* 0x000fe200000000ff */
[----:B------:R-:W-:Y:S01]  /*1fa80*/  STSM.16.M88.4 [R20], R48 ;  /* 0x0000003014007844 */ /* 0x000fe20000000200 */
[----:B------:R-:W-:-:S02]  /*1fa90*/  F2FP.F16.F32.PACK_AB R14, R9, R8 ;  /* 0x00000008090e723e */ /* 0x000fc400000000ff */
[----:B------:R-:W-:Y:S01]  /*1faa0*/  F2FP.F16.F32.PACK_AB R15, R11, R10 ;  /* 0x0000000a0b0f723e */ /* 0x000fe200000000ff */
[----:B------:R-:W-:Y:S01]  /*1fab0*/  STSM.16.M88.4 [R144], R44 ;  /* 0x0000002c90007844 */ /* 0x000fe20000000200 */
[----:B------:R-:W-:-:S03]  /*1fac0*/  LEA.HI.X R21, R56, UR7, R21, 0x2, P3 ;  /* 0x0000000738157c11 */ /* 0x000fc600098f1415 */
[----:B------:R-:W-:Y:S04]  /*1fad0*/  STSM.16.M88.4 [R146], R36 ;  /* 0x0000002492007844 */ /* 0x000fe80000000200 */
[----:B------:R-:W-:Y:S04]  /*1fae0*/  STSM.16.M88.4 [R148], R28 ;  /* 0x0000001c94007844 */ /* 0x000fe80000000200 */
[----:B------:R-:W-:Y:S04]  /*1faf0*/  STSM.16.M88.4 [R228], R12 ;  /* 0x0000000ce4007844 */ /* 0x000fe80000000200 */
[----:B------:R-:W-:Y:S04]  /*1fb00*/  SHFL.IDX PT, R56, R58, RZ, 0x1c1f ;  /* 0x001c1fff3a387589 */ /* 0x000fe800000e0000 */
[----:B------:R-:W0:Y:S01]  /*1fb10*/  SHFL.IDX PT, R57, R21, RZ, 0x1c1f ;  /* 0x001c1fff15397589 */ /* 0x000e2200000e0000 */
[----:B------:R-:W-:Y:S01]  /*1fb20*/  BAR.SYNC.DEFER_BLOCKING 0x1, 0x100 ;  /* 0x0044000000007b1d */ /* 0x000fe20000010000 */
[----:B------:R-:W-:-:S05]  /*1fb30*/  ISETP.GE.OR P0, PT, R19, R0, P0 ;  /* 0x000000001300720c */ /* 0x000fca0000706670 */
[----:B0-----:R0:W-:Y:S08]  /*1fb40*/  @!P2 ST.E desc[UR48][R56.64], R3 ;  /* 0x000000033800a985 */ /* 0x0011f0000c101930 */
[----:B------:R-:W2:Y:S01]  /*1fb50*/  @!P0 LDL R19, [R1+0x444] ;  /* 0x0004440001138983 */ /* 0x000ea20000100800 */
[----:B------:R-:W-:Y:S02]  /*1fb60*/  IMAD R4, R210, 0x40, R194 ;  /* 0x00000040d2047824 */ /* 0x000fe400078e02c2 */
[----:B------:R-:W-:-:S04]  /*1fb70*/  IMAD.MOV.U32 R5, RZ, RZ, 0x2 ;  /* 0x00000002ff057424 */ /* 0x000fc800078e00ff */
[----:B------:R-:W-:-:S03]  /*1fb80*/  IMAD.WIDE R4, R4, R5, UR36 ;  /* 0x0000002404047e25 */ /* 0x000fc6000f8e0205 */
[----:B------:R-:W-:-:S04]  /*1fb90*/  IADD3 R33, P6, R4, 0x5000, RZ ;  /* 0x0000500004217810 */ /* 0x000fc80007fde0ff */
[----:B------:R-:W-:-:S04]  /*1fba0*/  LOP3.LUT R32, R33, 0x380, RZ, 0xc0, !PT ;  /* 0x0000038021207812 */ /* 0x000fc800078ec0ff */
[----:B------:R-:W-:-:S04]  /*1fbb0*/  SHF.R.U64 R32, R32, 0x3, RZ ;  /* 0x0000000320207819 */ /* 0x000fc800000012ff */
[----:B------:R-:W-:Y:S01]  /*1fbc0*/  LOP3.LUT R32, R32, R33, RZ, 0x3c, !PT ;  /* 0x0000002120207212 */ /* 0x000fe200078e3cff */
[----:B------:R-:W-:Y:S01]  /*1fbd0*/  IMAD.X R33, RZ, RZ, R5, P6 ;  /* 0x000000ffff217224 */ /* 0x000fe200030e0605 */
[C---:B------:R-:W-:Y:S02]  /*1fbe0*/  IADD3 R53, P6, R4.reuse, 0xa000, RZ ;  /* 0x0000a00004357810 */ /* 0x040fe40007fde0ff */
[----:B------:R-:W-:Y:S02]  /*1fbf0*/  IADD3 R7, P3, R4, 0x2000, RZ ;  /* 0x0000200004077810 */ /* 0x000fe40007f7e0ff */
[----:B------:R-:W-:Y:S02]  /*1fc00*/  LOP3.LUT R52, R53, 0x380, RZ, 0xc0, !PT ;  /* 0x0000038035347812 */ /* 0x000fe400078ec0ff */
[----:B------:R-:W-:Y:S01]  /*1fc10*/  LOP3.LUT R6, R7, 0x380, RZ, 0xc0, !PT ;  /* 0x0000038007067812 */ /* 0x000fe200078ec0ff */
[----:B------:R-:W-:Y:S01]  /*1fc20*/  SHFL.IDX PT, R20, R58, 0x1, 0x1c1f ;  /* 0x003c1f003a147f89 */ /* 0x000fe200000e0000 */
[----:B------:R-:W-:-:S02]  /*1fc30*/  SHF.R.U64 R52, R52, 0x3, RZ ;  /* 0x0000000334347819 */ /* 0x000fc400000012ff */
[----:B------:R-:W-:Y:S01]  /*1fc40*/  SHF.R.U64 R6, R6, 0x3, RZ ;  /* 0x0000000306067819 */ /* 0x000fe200000012ff */
[----:B------:R-:W2:Y:S01]  /*1fc50*/  SHFL.IDX PT, R21, R21, 0x1, 0x1c1f ;  /* 0x003c1f0015157f89 */ /* 0x000ea200000e0000 */
[----:B------:R-:W-:Y:S01]  /*1fc60*/  LOP3.LUT R52, R52, R53, RZ, 0x3c, !PT ;  /* 0x0000003534347212 */ /* 0x000fe200078e3cff */
[----:B------:R-:W-:Y:S01]  /*1fc70*/  IMAD.X R53, RZ, RZ, R5, P6 ;  /* 0x000000ffff357224 */ /* 0x000fe200030e0605 */
[----:B------:R-:W-:Y:S02]  /*1fc80*/  LOP3.LUT R12, R6, R7, RZ, 0x3c, !PT ;  /* 0x00000007060c7212 */ /* 0x000fe400078e3cff */
[----:B------:R-:W-:-:S04]  /*1fc90*/  IADD3 R6, P6, R4, 0xf000, RZ ;  /* 0x0000f00004067810 */ /* 0x000fc80007fde0ff */
[----:B0-----:R-:W-:Y:S02]  /*1fca0*/  LOP3.LUT R3, R6, 0x380, RZ, 0xc0, !PT ;  /* 0x0000038006037812 */ /* 0x001fe400078ec0ff */
[C---:B------:R-:W-:Y:S02]  /*1fcb0*/  IADD3 R9, P2, R4.reuse, 0x1000, RZ ;  /* 0x0000100004097810 */ /* 0x040fe40007f5e0ff */
[----:B------:R-:W-:Y:S02]  /*1fcc0*/  SHF.R.U64 R3, R3, 0x3, RZ ;  /* 0x0000000303037819 */ /* 0x000fe400000012ff */
[C---:B------:R-:W-:Y:S02]  /*1fcd0*/  IADD3 R25, P4, R4.reuse, 0x3000, RZ ;  /* 0x0000300004197810 */ /* 0x040fe40007f9e0ff */
[----:B------:R-:W-:Y:S02]  /*1fce0*/  IADD3 R29, P5, R4, 0x4000, RZ ;  /* 0x00004000041d7810 */ /* 0x000fe40007fbe0ff */
[----:B------:R-:W-:-:S02]  /*1fcf0*/  LOP3.LUT R8, R9, 0x380, RZ, 0xc0, !PT ;  /* 0x0000038009087812 */ /* 0x000fc400078ec0ff */
[----:B------:R-:W-:Y:S02]  /*1fd00*/  LOP3.LUT R24, R25, 0x380, RZ, 0xc0, !PT ;  /* 0x0000038019187812 */ /* 0x000fe400078ec0ff */
[----:B------:R-:W-:Y:S02]  /*1fd10*/  LOP3.LUT R28, R29, 0x380, RZ, 0xc0, !PT ;  /* 0x000003801d1c7812 */ /* 0x000fe400078ec0ff */
[----:B------:R-:W-:Y:S02]  /*1fd20*/  LOP3.LUT R72, R3, R6, RZ, 0x3c, !PT ;  /* 0x0000000603487212 */ /* 0x000fe400078e3cff */
[----:B------:R-:W0:Y:S01]  /*1fd30*/  @P1 LDC R3, c[0x0][0xcec] ;  /* 0x00033b00ff031b82 */ /* 0x000e220000000800 */
[----:B------:R-:W-:Y:S02]  /*1fd40*/  SHF.R.U64 R8, R8, 0x3, RZ ;  /* 0x0000000308087819 */ /* 0x000fe400000012ff */
[----:B------:R-:W-:Y:S02]  /*1fd50*/  SHF.R.U64 R24, R24, 0x3, RZ ;  /* 0x0000000318187819 */ /* 0x000fe400000012ff */
[----:B------:R-:W-:Y:S01]  /*1fd60*/  SHF.R.U64 R28, R28, 0x3, RZ ;  /* 0x000000031c1c7819 */ /* 0x000fe200000012ff */
        /* <DEDUP_REMOVED lines=10> */
[----:B------:R-:W-:Y:S02]  /*1fe10*/  IADD3 R49, P5, R4, 0x9000, RZ ;  /* 0x0000900004317810 */ /* 0x000fe40007fbe0ff */
[----:B------:R-:W-:Y:S02]  /*1fe20*/  LOP3.LUT R36, R37, 0x380, RZ, 0xc0, !PT ;  /* 0x0000038025247812 */ /* 0x000fe400078ec0ff */
[----:B------:R-:W-:Y:S02]  /*1fe30*/  LOP3.LUT R40, R41, 0x380, RZ, 0xc0, !PT ;  /* 0x0000038029287812 */ /* 0x000fe400078ec0ff */
[----:B------:R-:W-:-:S02]  /*1fe40*/  LOP3.LUT R44, R45, 0x380, RZ, 0xc0, !PT ;  /* 0x000003802d2c7812 */ /* 0x000fc400078ec0ff */
[----:B------:R-:W-:Y:S01]  /*1fe50*/  LOP3.LUT R48, R49, 0x380, RZ, 0xc0, !PT ;  /* 0x0000038031307812 */ /* 0x000fe200078ec0ff */
[----:B------:R-:W-:Y:S01]  /*1fe60*/  UIMAD UR5, UR12, UR8, URZ ;  /* 0x000000080c0572a4 */ /* 0x000fe2000f8e023f */
[----:B------:R-:W-:Y:S02]  /*1fe70*/  SHF.R.U64 R36, R36, 0x3, RZ ;  /* 0x0000000324247819 */ /* 0x000fe400000012ff */
[----:B------:R-:W-:Y:S02]  /*1fe80*/  SHF.R.U64 R40, R40, 0x3, RZ ;  /* 0x0000000328287819 */ /* 0x000fe400000012ff */
[----:B------:R-:W-:Y:S02]  /*1fe90*/  SHF.R.U64 R44, R44, 0x3, RZ ;  /* 0x000000032c2c7819 */ /* 0x000fe400000012ff */
[----:B------:R-:W-:Y:S01]  /*1fea0*/  SHF.R.U64 R48, R48, 0x3, RZ ;  /* 0x0000000330307819 */ /* 0x000fe200000012ff */
[----:B------:R-:W-:Y:S01]  /*1feb0*/  VIADD R78, R211, UR39 ;  /* 0x00000027d34e7c36 */ /* 0x000fe20008000000 */
[----:B------:R-:W-:Y:S01]  /*1fec0*/  LOP3.LUT R36, R36, R37, RZ, 0x3c, !PT ;  /* 0x0000002524247212 */ /* 0x000fe200078e3cff */
[----:B------:R-:W-:Y:S01]  /*1fed0*/  UIMAD.WIDE.U32 UR6, UR42, UR8, URZ ;  /* 0x000000082a0672a5 */ /* 0x000fe2000f8e003f */
[----:B------:R-:W-:Y:S01]  /*1fee0*/  LOP3.LUT R40, R40, R41, RZ, 0x3c, !PT ;  /* 0x0000002928287212 */ /* 0x000fe200078e3cff */
[----:B------:R-:W-:Y:S01]  /*1fef0*/  UIMAD UR5, UR42, UR9, UR5 ;  /* 0x000000092a0572a4 */ /* 0x000fe2000f8e0205 */
[----:B------:R-:W-:Y:S01]  /*1ff00*/  LOP3.LUT R44, R44, R45, RZ, 0x3c, !PT ;  /* 0x0000002d2c2c7212 */ /* 0x000fe200078e3cff */
[--C-:B------:R-:W-:Y:S01]  /*1ff10*/  IMAD.X R37, RZ, RZ, R5.reuse, P2 ;  /* 0x000000ffff257224 */ /* 0x100fe200010e0605 */
[----:B------:R-:W-:Y:S01]  /*1ff20*/  LOP3.LUT R48, R48, R49, RZ, 0x3c, !PT ;  /* 0x0000003130307212 */ /* 0x000fe200078e3cff */
[--C-:B------:R-:W-:Y:S01]  /*1ff30*/  IMAD.X R41, RZ, RZ, R5.reuse, P3 ;  /* 0x000000ffff297224 */ /* 0x100fe200018e0605 */
[C---:B------:R-:W-:Y:S01]  /*1ff40*/  IADD3 R57, P2, R4.reuse, 0xb000, RZ ;  /* 0x0000b00004397810 */ /* 0x040fe20007f5e0ff */
[--C-:B------:R-:W-:Y:S01]  /*1ff50*/  IMAD.X R45, RZ, RZ, R5.reuse, P4 ;  /* 0x000000ffff2d7224 */ /* 0x100fe200020e0605 */
[C---:B------:R-:W-:Y:S01]  /*1ff60*/  IADD3 R61, P3, R4.reuse, 0xc000, RZ ;  /* 0x0000c000043d7810 */ /* 0x040fe20007f7e0ff */
[----:B------:R-:W-:Y:S01]  /*1ff70*/  IMAD.X R49, RZ, RZ, R5, P5 ;  /* 0x000000ffff317224 */ /* 0x000fe200028e0605 */
[----:B------:R-:W-:Y:S01]  /*1ff80*/  IADD3 R65, P4, R4, 0xd000, RZ ;  /* 0x0000d00004417810 */ /* 0x000fe20007f9e0ff */
[----:B0-----:R-:W-:Y:S01]  /*1ff90*/  @P1 IMAD.HI.U32 R3, R78, R3, RZ ;  /* 0x000000034e031227 */ /* 0x001fe200078e00ff */
[----:B------:R-:W-:Y:S01]  /*1ffa0*/  IADD3 R69, P5, R4, 0xe000, RZ ;  /* 0x0000e00004457810 */ /* 0x000fe20007fbe0ff */
[----:B------:R-:W-:-:S02]  /*1ffb0*/  UIMAD UR8, UR13, UR10, URZ ;  /* 0x0000000a0d0872a4 */ /* 0x000fc4000f8e023f */
[----:B------:R-:W-:Y:S01]  /*1ffc0*/  UIADD3 UR7, UR7, UR5, URZ ;  /* 0x0000000507077290 */ /* 0x000fe2000fffe03f */
[----:B------:R-:W-:Y:S02]  /*1ffd0*/  LOP3.LUT R56, R57, 0x380, RZ, 0xc0, !PT ;  /* 0x0000038039387812 */ /* 0x000fe400078ec0ff */
[----:B------:R-:W-:Y:S02]  /*1ffe0*/  LOP3.LUT R60, R61, 0x380, RZ, 0xc0, !PT ;  /* 0x000003803d3c7812 */ /* 0x000fe400078ec0ff */
[----:B------:R-:W-:Y:S02]  /*1fff0*/  LOP3.LUT R64, R65, 0x380, RZ, 0xc0, !PT ;  /* 0x0000038041407812 */ /* 0x000fe400078ec0ff */
[----:B------:R-:W-:Y:S01]  /*20000*/  LOP3.LUT R68, R69, 0x380, RZ, 0xc0, !PT ;  /* 0x0000038045447812 */ /* 0x000fe200078ec0ff */
[----:B------:R-:W-:Y:S01]  /*20010*/  UIMAD UR5, UR38, UR11, UR8 ;  /* 0x0000000b260572a4 */ /* 0x000fe2000f8e0208 */
[----:B------:R-:W-:Y:S01]  /*20020*/  LOP3.LUT R7, R4, 0x380, RZ, 0xc0, !PT ;  /* 0x0000038004077812 */ /* 0x000fe200078ec0ff */
[----:B------:R-:W-:Y:S01]  /*20030*/  UIMAD.WIDE.U32 UR6, UR38, UR10, UR6 ;  /* 0x0000000a260672a5 */ /* 0x000fe2000f8e0006 */
[----:B------:R-:W-:Y:S01]  /*20040*/  SHF.R.U64 R56, R56, 0x3, RZ ;  /* 0x0000000338387819 */ /* 0x000fe200000012ff */
[----:B------:R-:W-:Y:S01]  /*20050*/  IMAD.X R73, RZ, RZ, R5, P6 ;  /* 0x000000ffff497224 */ /* 0x000fe200030e0605 */
[----:B------:R-:W-:-:S02]  /*20060*/  SHF.R.U64 R60, R60, 0x3, RZ ;  /* 0x000000033c3c7819 */ /* 0x000fc400000012ff */
[----:B------:R-:W-:Y:S02]  /*20070*/  SHF.R.U64 R64, R64, 0x3, RZ ;  /* 0x0000000340407819 */ /* 0x000fe400000012ff */
[----:B------:R-:W-:Y:S01]  /*20080*/  SHF.R.U64 R68, R68, 0x3, RZ ;  /* 0x0000000344447819 */ /* 0x000fe200000012ff */
[----:B------:R-:W-:Y:S01]  /*20090*/  UIADD3 UR5, UR7, UR5, URZ ;  /* 0x0000000507057290 */ /* 0x000fe2000fffe03f */
[----:B------:R-:W-:Y:S01]  /*200a0*/  SHF.R.U64 R7, R7, 0x3, RZ ;  /* 0x0000000307077819 */ /* 0x000fe200000012ff */
[----:B------:R-:W-:Y:S01]  /*200b0*/  ULDC.64 UR8, c[0x0][0xbe0] ;  /* 0x0002f80000087ab9 */ /* 0x000fe20000000a00 */
        /* <DEDUP_REMOVED lines=9> */
[----:B------:R-:W-:-:S05]  /*20150*/  VIADD R81, R210, UR39 ;  /* 0x00000027d2517c36 */ /* 0x000fca0008000000 */
[----:B------:R-:W-:Y:S01]  /*20160*/  ISETP.GE.AND P2, PT, R81, R0, PT ;  /* 0x000000005100720c */ /* 0x000fe20003f46270 */
[----:B------:R-:W-:Y:S01]  /*20170*/  BSSY B1, `(.L_x_11188) ;  /* 0x000004a000017945 */ /* 0x000fe20003800000 */
[----:B--2---:R0:W-:Y:S04]  /*20180*/  @!P0 ST.E desc[UR48][R20.64], R19 ;  /* 0x0000001314008985 */ /* 0x0041e8000c101930 */
[----:B------:R-:W5:Y:S04]  /*20190*/  LD.E.128 R4, desc[UR48][R4.64] ;  /* 0x0000003004047980 */ /* 0x000f68000c101d00 */
[----:B------:R-:W5:Y:S01]  /*201a0*/  LD.E.128 R8, desc[UR48][R8.64] ;  /* 0x0000003008087980 */ /* 0x000f62000c101d00 */
[----:B0-----:R-:W0:Y:S01]  /*201b0*/  @P1 LDC R20, c[0x0][0xcf0] ;  /* 0x00033c00ff141b82 */ /* 0x001e220000000800 */
[----:B------:R-:W-:-:S02]  /*201c0*/  IMAD.MOV.U32 R19, RZ, RZ, R78 ;  /* 0x000000ffff137224 */ /* 0x000fc400078e004e */
[----:B------:R-:W5:Y:S01]  /*201d0*/  LD.E.128 R12, desc[UR48][R12.64] ;  /* 0x000000300c0c7980 */ /* 0x000f62000c101d00 */
[----:B------:R-:W-:-:S03]  /*201e0*/  IMAD.U32 R21, RZ, RZ, UR7 ;  /* 0x00000007ff157e24 */ /* 0x000fc6000f8e00ff */
[----:B------:R-:W5:Y:S04]  /*201f0*/  LD.E.128 R24, desc[UR48][R24.64] ;  /* 0x0000003018187980 */ /* 0x000f68000c101d00 */
[----:B------:R-:W5:Y:S04]  /*20200*/  LD.E.128 R28, desc[UR48][R28.64] ;  /* 0x000000301c1c7980 */ /* 0x000f68000c101d00 */
[----:B------:R-:W5:Y:S04]  /*20210*/  LD.E.128 R32, desc[UR48][R32.64] ;  /* 0x0000003020207980 */ /* 0x000f68000c101d00 */
[----:B------:R-:W5:Y:S04]  /*20220*/  LD.E.128 R36, desc[UR48][R36.64] ;  /* 0x0000003024247980 */ /* 0x000f68000c101d00 */
[----:B------:R-:W5:Y:S01]  /*20230*/  LD.E.128 R40, desc[UR48][R40.64] ;  /* 0x0000003028287980 */ /* 0x000f62000c101d00 */
[----:B0-----:R-:W-:Y:S01]  /*20240*/  @P1 SHF.R.U32.HI R19, RZ, R20, R3 ;  /* 0x00000014ff131219 */ /* 0x001fe20000011603 */
[----:B------:R-:W-:-:S02]  /*20250*/  IMAD.U32 R20, RZ, RZ, UR6 ;  /* 0x00000006ff147e24 */ /* 0x000fc4000f8e00ff */
[----:B------:R-:W5:Y:S01]  /*20260*/  LD.E.128 R44, desc[UR48][R44.64] ;  /* 0x000000302c2c7980 */ /* 0x000f62000c101d00 */
[----:B------:R-:W-:Y:S01]  /*20270*/  IMAD.U32 R3, RZ, RZ, UR5 ;  /* 0x00000005ff037e24 */ /* 0x000fe2000f8e00ff */
[--C-:B------:R-:W-:Y:S01]  /*20280*/  SHF.R.S32.HI R76, RZ, 0x1f, R19.reuse ;  /* 0x0000001fff4c7819 */ /* 0x100fe20000011413 */
[----:B------:R-:W-:Y:S01]  /*20290*/  IMAD.MOV R77, RZ, RZ, -R19 ;  /* 0x000000ffff4d7224 */ /* 0x000fe200078e0a13 */
[----:B------:R-:W5:Y:S01]  /*202a0*/  LD.E.128 R48, desc[UR48][R48.64] ;  /* 0x0000003030307980 */ /* 0x000f62000c101d00 */
[----:B------:R-:W-:Y:S02]  /*202b0*/  ULDC.64 UR6, c[0x0][0xbd8] ;  /* 0x0002f60000067ab9 */ /* 0x000fe40000000a00 */
[----:B------:R-:W-:Y:S01]  /*202c0*/  IMAD R21, R2, R77, R78 ;  /* 0x0000004d02157224 */ /* 0x000fe200078e024e */
[----:B------:R-:W5:Y:S01]  /*202d0*/  LD.E.128 R52, desc[UR48][R52.64] ;  /* 0x0000003034347980 */ /* 0x000f62000c101d00 */
[----:B------:R-:W-:Y:S02]  /*202e0*/  IMAD R76, R76, UR8, RZ ;  /* 0x000000084c4c7c24 */ /* 0x000fe4000f8e02ff */
[----:B------:R-:W-:Y:S01]  /*202f0*/  IMAD.MOV.U32 R2, RZ, RZ, R20 ;  /* 0x000000ffff027224 */ /* 0x000fe200078e0014 */
[----:B------:R-:W5:Y:S01]  /*20300*/  LD.E.128 R56, desc[UR48][R56.64] ;  /* 0x0000003038387980 */ /* 0x000f62000c101d00 */
[----:B------:R-:W-:-:S02]  /*20310*/  IMAD R77, R19, UR9, R76 ;  /* 0x00000009134d7c24 */ /* 0x000fc4000f8e024c */
[----:B------:R-:W-:Y:S01]  /*20320*/  IMAD.WIDE.U32 R2, R19, UR8, R2 ;  /* 0x0000000813027c25 */ /* 0x000fe2000f8e0002 */
[----:B------:R-:W5:Y:S01]  /*20330*/  LD.E.128 R60, desc[UR48][R60.64] ;  /* 0x000000303c3c7980 */ /* 0x000f62000c101d00 */
[----:B------:R-:W-:-:S03]  /*20340*/  SHF.R.S32.HI R19, RZ, 0x1f, R21 ;  /* 0x0000001fff137819 */ /* 0x000fc60000011415 */
        /* <DEDUP_REMOVED lines=11> */
[----:B------:R-:W-:Y:S01]  /*20400*/  VIADD R19, R81, 0x20 ;  /* 0x0000002051137836 */ /* 0x000fe20000000000 */
[----:B------:R-:W-:Y:S01]  /*20410*/  UIADD3 UR5, UR44, 0x32420, URZ ;  /* 0x000324202c057890 */ /* 0x000fe2000fffe03f */
[C---:B------:R-:W-:Y:S02]  /*20420*/  IMAD R77, R21.reuse, UR7, R20 ;  /* 0x00000007154d7c24 */ /* 0x040fe4000f8e0214 */
[----:B------:R-:W-:Y:S01]  /*20430*/  IMAD.WIDE.U32 R2, R21, UR6, R2 ;  /* 0x0000000615027c25 */ /* 0x000fe2000f8e0002 */
[----:B------:R-:W-:Y:S01]  /*20440*/  ISETP.GE.AND P1, PT, R19, R0, PT ;  /* 0x000000001300720c */ /* 0x000fe20003f26270 */
[----:B------:R-:W-:Y:S02]  /*20450*/  ULDC.64 UR6, c[0x0][0xb80] ;  /* 0x0002e00000067ab9 */ /* 0x000fe40000000a00 */
[----:B------:R-:W-:Y:S01]  /*20460*/  VIADD R19, R81, 0x40 ;  /* 0x0000004051137836 */ /* 0x000fe20000000000 */
[----:B------:R-:W-:Y:S01]  /*20470*/  LEA R80, P3, R2, UR6, 0x1 ;  /* 0x0000000602507c11 */ /* 0x000fe2000f8608ff */
[----:B------:R-:W-:Y:S01]  /*20480*/  IMAD.IADD R3, R3, 0x1, R77 ;  /* 0x0000000103037824 */ /* 0x000fe200078e024d */
[----:B------:R-:W-:-:S02]  /*20490*/  UPRMT UR5, URZ, 0x654, UR5 ;  /* 0x000006543f057896 */ /* 0x000fc40008000005 */
[----:B------:R-:W-:Y:S02]  /*204a0*/  ISETP.GE.AND P0, PT, R19, R0, PT ;  /* 0x000000001300720c */ /* 0x000fe40003f06270 */
[----:B------:R-:W-:Y:S01]  /*204b0*/  LEA.HI.X R19, R2, UR7, R3, 0x1, P3 ;  /* 0x0000000702137c11 */ /* 0x000fe200098f0c03 */
[----:B0-----:R0:W1:Y:S04]  /*204c0*/  SHFL.IDX PT, R78, R80, RZ, 0x181f ;  /* 0x00181fff504e7589 */ /* 0x00106800000e0000 */
[----:B------:R0:W2:Y:S01]  /*204d0*/  SHFL.IDX PT, R79, R19, RZ, 0x181f ;  /* 0x00181fff134f7589 */ /* 0x0000a200000e0000 */
[----:B------:R-:W-:Y:S01]  /*204e0*/  SYNCS.ARRIVE.TRANS64.RED.A1T0 RZ, [UR5], RZ ;  /* 0x000000ffffff79a7 */ /* 0x000fe20008100405 */
        /* <DEDUP_REMOVED lines=18> */
.L_x_11189:
[----:B------:R-:W-:Y:S05]  /*20610*/  BSYNC B1 ;  /* 0x0000000000017941 */ /* 0x000fea0003800000 */
.L_x_11188:
[----:B---3--:R3:W4:Y:S01]  /*20620*/  SHFL.IDX PT, R21, R19, 0x1, 0x181f ;  /* 0x00381f0013157f89 */ /* 0x00872200000e0000 */
        /* <DEDUP_REMOVED lines=9> */
[-C--:B-----5:R-:W-:Y:S02]  /*206c0*/  @!P3 LEA R4, P5, R196, R20.reuse, 0x1 ;  /* 0x00000014c404b211 */ /* 0x0a0fe400078a08ff */
[-C--:B----4-:R-:W-:Y:S02]  /*206d0*/  @!P4 LEA.HI.X R3, R194, R21.reuse, R203, 0x1, P6 ;  /* 0x00000015c203c211 */ /* 0x090fe400030f0ccb */
[-C--:B------:R-:W-:Y:S02]  /*206e0*/  @!P2 LEA R6, P6, R195, R20.reuse, 0x1 ;  /* 0x00000014c306a211 */ /* 0x080fe400078c08ff */
        /* <DEDUP_REMOVED lines=8> */
.L_x_11191:
[----:B------:R-:W-:Y:S05]  /*20770*/  BSYNC B1 ;  /* 0x0000000000017941 */ /* 0x000fea0003800000 */
.L_x_11190:
[----:B0----5:R0:W0:Y:S01]  /*20780*/  SHFL.IDX PT, R9, R19, 0x2, 0x181f ;  /* 0x00581f0013097f89 */ /* 0x02102200000e0000 */
        /* <DEDUP_REMOVED lines=9> */
[-C--:B------:R-:W-:Y:S02]  /*20820*/  @!P2 LEA R4, P5, R196, R8.reuse, 0x1 ;  /* 0x00000008c404a211 */ /* 0x080fe400078a08ff */
[-C--:B------:R-:W-:Y:S02]  /*20830*/  @!P1 LEA R6, P4, R195, R8.reuse, 0x1 ;  /* 0x00000008c3069211 */ /* 0x080fe400078808ff */
[-C--:B------:R-:W-:Y:S02]  /*20840*/  @!P3 LEA.HI.X R3, R194, R9.reuse, R203, 0x1, P6 ;  /* 0x00000009c203b211 */ /* 0x080fe400030f0ccb */
        /* <DEDUP_REMOVED lines=8> */
.L_x_11193:
[----:B------:R-:W-:Y:S05]  /*208d0*/  BSYNC B1 ;  /* 0x0000000000017941 */ /* 0x000fea0003800000 */
.L_x_11192:
[----:B0-----:R-:W-:Y:S01]  /*208e0*/  VIADD R3, R81, 0x60 ;  /* 0x0000006051037836 */ /* 0x001fe20000000000 */
[----:B---3--:R-:W0:Y:S04]  /*208f0*/  SHFL.IDX PT, R19, R19, 0x3, 0x181f ;  /* 0x00781f0013137f89 */ /* 0x008e2800000e0000 */
[----:B------:R-:W-:Y:S01]  /*20900*/  ISETP.GE.AND P0, PT, R3, R0, PT ;  /* 0x000000000300720c */ /* 0x000fe20003f06270 */
[----:B------:R-:W3:-:S12]  /*20910*/  SHFL.IDX PT, R80, R80, 0x3, 0x181f ;  /* 0x00781f0050507f89 */ /* 0x000ed800000e0000 */
[----:B------:R-:W-:Y:S05]  /*20920*/  @P0 BRA `(.L_x_11194) ;  /* 0x0000000c001c0947 */ /* 0x000fea0003800000 */
[----:B------:R-:W-:Y:S02]  /*20930*/  ULDC UR5, c[0x0][0xbc8] ;  /* 0x0002f20000057ab9 */ /* 0x000fe40000000800 */
[----:B------:R-:W-:Y:S02]  /*20940*/  ISETP.GE.AND P3, PT, R194, UR5, PT ;  /* 0x00000005c2007c0c */ /* 0x000fe4000bf66270 */
[----:B------:R-:W-:Y:S02]  /*20950*/  ISETP.GE.AND P4, PT, R196, UR5, PT ;  /* 0x00000005c4007c0c */ /* 0x000fe4000bf86270 */
[----:B------:R-:W-:-:S09]  /*20960*/  ISETP.GE.AND P5, PT, R195, UR5, PT ;  /* 0x00000005c3007c0c */ /* 0x000fd2000bfa6270 */
[-C--:B---3--:R-:W-:Y:S02]  /*20970*/  @!P3 LEA R2, P0, R194, R80.reuse, 0x1 ;  /* 0x00000050c202b211 */ /* 0x088fe400078008ff */
[-C--:B------:R-:W-:Y:S02]  /*20980*/  @!P4 LEA R4, P1, R196, R80.reuse, 0x1 ;  /* 0x00000050c404c211 */ /* 0x080fe400078208ff */
[C---:B------:R-:W-:Y:S02]  /*20990*/  @!P5 LEA R6, P2, R195.reuse, R80, 0x1 ;  /* 0x00000050c306d211 */ /* 0x040fe400078408ff */
[-C--:B0-----:R-:W-:Y:S02]  /*209a0*/  @!P3 LEA.HI.X R3, R194, R19.reuse, R203, 0x1, P0 ;  /* 0x00000013c203b211 */ /* 0x081fe400000f0ccb */
        /* <DEDUP_REMOVED lines=11> */
.L_x_11187:
[----:B0-----:R-:W0:Y:S01]  /*20a60*/  LDC R6, c[0x0][0xce8] ;  /* 0x00033a00ff067b82 */ /* 0x001e220000000800 */
[----:B------:R-:W-:Y:S01]  /*20a70*/  ISETP.GE.AND P0, PT, R206, 0x80, PT ;  /* 0x00000080ce00780c */ /* 0x000fe20003f06270 */
[----:B------:R-:W-:Y:S01]  /*20a80*/  USHF.R.S32.HI UR8, URZ, 0x1f, UR42 ;  /* 0x0000001f3f087899 */ /* 0x000fe2000801142a */
[----:B------:R-:W-:Y:S01]  /*20a90*/  BSSY B1, `(.L_x_11195) ;  /* 0x000002e000017945 */ /* 0x000fe20003800000 */
        /* <DEDUP_REMOVED lines=45> */
.L_x_11196:
[----:B------:R-:W-:Y:S05]  /*20d70*/  BSYNC B1 ;  /* 0x0000000000017941 */ /* 0x000fea0003800000 */
.L_x_11195:
[----:B------:R-:W-:Y:S01]  /*20d80*/  ULDC.64 UR10, c[0x0][0xbe8] ;  /* 0x0002fa00000a7ab9 */ /* 0x000fe20000000a00 */
[----:B--2---:R-:W-:Y:S01]  /*20d90*/  VIADD R4, R211, UR39 ;  /* 0x00000027d3047c36 */ /* 0x004fe20008000000 */
[----:B------:R-:W-:Y:S01]  /*20da0*/  UIMAD UR5, UR8, UR10, URZ ;  /* 0x0000000a080572a4 */ /* 0x000fe2000f8e023f */
[----:B------:R-:W-:Y:S01]  /*20db0*/  VIADD R8, R210, UR39 ;  /* 0x00000027d2087c36 */ /* 0x000fe20008000000 */
[----:B------:R-:W-:Y:S01]  /*20dc0*/  UIMAD.WIDE.U32 UR6, UR42, UR10, URZ ;  /* 0x0000000a2a0672a5 */ /* 0x000fe2000f8e003f */
[----:B0-----:R-:W-:Y:S01]  /*20dd0*/  @P1 IMAD.HI.U32 R0, R4, R9, RZ ;  /* 0x0000000904001227 */ /* 0x001fe200078e00ff */
[----:B------:R-:W-:Y:S01]  /*20de0*/  UIMAD UR5, UR42, UR11, UR5 ;  /* 0x0000000b2a0572a4 */ /* 0x000fe2000f8e0205 */
[----:B------:R-:W-:Y:S02]  /*20df0*/  BSSY B1, `(.L_x_11197) ;  /* 0x0000038000017945 */ /* 0x000fe40003800000 */
[----:B------:R-:W-:Y:S01]  /*20e00*/  ULDC.64 UR10, c[0x0][0xbf0] ;  /* 0x0002fc00000a7ab9 */ /* 0x000fe20000000a00 */
[----:B------:R-:W-:Y:S01]  /*20e10*/  UIADD3 UR7, UR7, UR5, URZ ;  /* 0x0000000507077290 */ /* 0x000fe2000fffe03f */
[----:B------:R-:W-:Y:S01]  /*20e20*/  IMAD.MOV.U32 R5, RZ, RZ, R4 ;  /* 0x000000ffff057224 */ /* 0x000fe200078e0004 */
[----:B------:R-:W-:Y:S01]  /*20e30*/  UIMAD UR5, UR9, UR10, URZ ;  /* 0x0000000a090572a4 */ /* 0x000fe2000f8e023f */
[----:B-1----:R-:W-:Y:S01]  /*20e40*/  @P1 SHF.R.U32.HI R5, RZ, R11, R0 ;  /* 0x0000000bff051219 */ /* 0x002fe20000011600 */
[----:B------:R-:W-:-:S02]  /*20e50*/  UIMAD.WIDE.U32 UR6, UR38, UR10, UR6 ;  /* 0x0000000a260672a5 */ /* 0x000fc4000f8e0006 */
[----:B------:R-:W-:Y:S01]  /*20e60*/  UIMAD UR5, UR38, UR11, UR5 ;  /* 0x0000000b260572a4 */ /* 0x000fe2000f8e0205 */
[--C-:B------:R-:W-:Y:S01]  /*20e70*/  SHF.R.S32.HI R0, RZ, 0x1f, R5.reuse ;  /* 0x0000001fff007819 */ /* 0x100fe20000011405 */
[----:B------:R-:W-:Y:S01]  /*20e80*/  IMAD.MOV R7, RZ, RZ, -R5 ;  /* 0x000000ffff077224 */ /* 0x000fe200078e0a05 */
[----:B------:R-:W-:Y:S01]  /*20e90*/  ULDC.64 UR8, c[0x0][0xbe0] ;  /* 0x0002f80000087ab9 */ /* 0x000fe20000000a00 */
[----:B------:R-:W-:Y:S02]  /*20ea0*/  UIADD3 UR5, UR7, UR5, URZ ;  /* 0x0000000507057290 */ /* 0x000fe4000fffe03f */
[----:B------:R-:W-:Y:S02]  /*20eb0*/  IMAD.U32 R3, RZ, RZ, UR7 ;  /* 0x00000007ff037e24 */ /* 0x000fe4000f8e00ff */
[----:B------:R-:W-:Y:S02]  /*20ec0*/  IMAD R0, R0, UR8, RZ ;  /* 0x0000000800007c24 */ /* 0x000fe4000f8e02ff */
[----:B------:R-:W-:-:S02]  /*20ed0*/  IMAD R7, R6, R7, R4 ;  /* 0x0000000706077224 */ /* 0x000fc400078e0204 */
        /* <DEDUP_REMOVED lines=41> */
.L_x_11198:
[----:B------:R-:W-:Y:S05]  /*21170*/  BSYNC B1 ;  /* 0x0000000000017941 */ /* 0x000fea0003800000 */
.L_x_11197:
        /* <DEDUP_REMOVED lines=10> */
[----:B------:R-:W-:Y:S02]  /*21220*/  @!P3 LEA R10, P5, R196, R2, 0x1 ;  /* 0x00000002c40ab211 */ /* 0x000fe400078a08ff */
        /* <DEDUP_REMOVED lines=10> */
.L_x_11200:
[----:B------:R-:W-:Y:S05]  /*212d0*/  BSYNC B1 ;  /* 0x0000000000017941 */ /* 0x000fea0003800000 */
.L_x_11199:
        /* <DEDUP_REMOVED lines=10> */
[-C--:B------:R-:W-:Y:S02]  /*21380*/  @!P2 LEA R10, P5, R196, R2.reuse, 0x1 ;  /* 0x00000002c40aa211 */ /* 0x080fe400078a08ff */
        /* <DEDUP_REMOVED lines=10> */
.L_x_11202:
[----:B------:R-:W-:Y:S05]  /*21430*/  BSYNC B1 ;  /* 0x0000000000017941 */ /* 0x000fea0003800000 */
.L_x_11201:
        /* <DEDUP_REMOVED lines=11> */
[-C--:B------:R-:W-:Y:S02]  /*214f0*/  @!P2 LEA R6, P5, R196, R2.reuse, 0x1 ;  /* 0x00000002c406a211 */ /* 0x080fe400078a08ff */
        /* <DEDUP_REMOVED lines=10> */
.L_x_11194:
[----:B------:R-:W-:Y:S05]  /*215a0*/  BSYNC B0 ;  /* 0x0000000000007941 */ /* 0x000fea0003800000 */
.L_x_11186:
[----:B------:R-:W-:Y:S02]  /*215b0*/  ULDC UR5, c[0x0][0xd38] ;  /* 0x00034e0000057ab9 */ /* 0x000fe40000000800 */
[----:B------:R-:W-:-:S06]  /*215c0*/  UISETP.GE.AND UP0, UPT, UR4, UR5, UPT ;  /* 0x000000050400728c */ /* 0x000fcc000bf06270 */
[----:B------:R-:W-:-:S13]  /*215d0*/  PLOP3.LUT P0, PT, PT, PT, UP0, 0x80, 0x0 ;  /* 0x000000000000781c */ /* 0x000fda0003f0f008 */
[----:B------:R-:W-:Y:S05]  /*215e0*/  @!P0 BRA `(.L_x_11203) ;  /* 0xfffffdfc00208947 */ /* 0x000fea000383ffff */
[----:B------:R-:W-:Y:S05]  /*215f0*/  EXIT ;  /* 0x000000000000794d */ /* 0x000fea0003800000 */
.L_x_11079:
[----:B------:R-:W-:-:S08]  /*21600*/  NOP ;  /* 0x0000000000007918 */ /* 0x000fd00000000000 */
[----:B----4-:R-:W0:-:S00]  /*21610*/  USETMAXREG.DEALLOC.CTAPOOL 0x18 ;  /* 0x00000018000079c8 */ /* 0x010e0000080e0500 */
[----:B0-----:R-:W2:Y:S01]  /*21620*/  LDL.LU R2, [R1+0x46c] ;  /* 0x00046c0001027983 */ /* 0x001ea20000300800 */
[----:B------:R-:W-:-:S05]  /*21630*/  LOP3.LUT R0, R0, 0x3, RZ, 0xc0, !PT ;  /* 0x0000000300007812 */ /* 0x000fca00078ec0ff */
[----:B------:R-:W0:Y:S01]  /*21640*/  S2UR UR6, SR_CTAID.X ;  /* 0x00000000000679c3 */ /* 0x000e220000002500 */
[----:B------:R-:W-:Y:S01]  /*21650*/  IMAD.MOV.U32 R18, RZ, RZ, RZ ;  /* 0x000000ffff127224 */ /* 0x000fe200078e00ff */
[----:B------:R-:W-:Y:S04]  /*21660*/  STL [R1+0x498], RZ ;  /* 0x000498ff01007387 */ /* 0x000fe80000100800 */
[----:B------:R-:W1:Y:S02]  /*21670*/  SHFL.IDX PT, R0, R0, RZ, 0x1f ;  /* 0x00001fff00007589 */ /* 0x000e6400000e0000 */
[----:B-1----:R-:W-:Y:S02]  /*21680*/  ISETP.NE.AND P0, PT, R0, RZ, PT ;  /* 0x000000ff0000720c */ /* 0x002fe40003f05270 */
[----:B------:R-:W0:Y:S11]  /*21690*/  LDC R0, c[0x0][0xd38] ;  /* 0x00034e00ff007b82 */ /* 0x000e360000000800 */
[----:B------:R-:W-:Y:S06]  /*216a0*/  @P0 BAR.ARV 0x4, 0x180 ;  /* 0x0106000000000b1d */ /* 0x000fec0000002000 */
[----:B--2---:R-:W-:-:S04]  /*216b0*/  LOP3.LUT R2, R2, 0xffffff7f, RZ, 0xc0, !PT ;  /* 0xffffff7f02027812 */ /* 0x004fc800078ec0ff */
[----:B------:R-:W-:Y:S02]  /*216c0*/  @P0 LOP3.LUT R2, R2, 0x80, RZ, 0xfc, !PT ;  /* 0x0000008002020812 */ /* 0x000fe400078efcff */
[----:B0-----:R-:W-:Y:S01]  /*216d0*/  ISETP.LE.AND P0, PT, R0, UR6, PT ;  /* 0x0000000600007c0c */ /* 0x001fe2000bf03270 */
[----:B------:R-:W-:Y:S02]  /*216e0*/  IMAD.MOV.U32 R0, RZ, RZ, 0x1 ;  /* 0x00000001ff007424 */ /* 0x000fe400078e00ff */
[----:B------:R0:W-:Y:S04]  /*216f0*/  STL [R1+0x46c], R2 ;  /* 0x00046c0201007387 */ /* 0x0001e80000100800 */
[----:B------:R0:W-:Y:S06]  /*21700*/  STL [R1+0x464], R0 ;  /* 0x0004640001007387 */ /* 0x0001ec0000100800 */
[----:B------:R-:W-:Y:S05]  /*21710*/  @P0 BRA `(.L_x_11204) ;  /* 0x0000005000e80947 */ /* 0x000fea0003800000 */
[----:B------:R-:W1:Y:S01]  /*21720*/  S2R R5, SR_TID.X ;  /* 0x0000000000057919 */ /* 0x000e620000002100 */
[----:B------:R-:W2:Y:S01]  /*21730*/  S2UR UR5, SR_CgaCtaId ;  /* 0x00000000000579c3 */ /* 0x000ea20000008800 */
[----:B------:R-:W-:Y:S01]  /*21740*/  UMOV UR4, 0x400 ;  /* 0x0000040000047882 */ /* 0x000fe20000000000 */
[----:B------:R-:W-:Y:S01]  /*21750*/  IMAD.MOV.U32 R18, RZ, RZ, RZ ;  /* 0x000000ffff127224 */ /* 0x000fe200078e00ff */
[----:B------:R-:W-:Y:S01]  /*21760*/  STL [R1+0x498], RZ ;  /* 0x000498ff01007387 */ /* 0x000fe20000100800 */
        /* <DEDUP_REMOVED lines=17> */
[----:B------:R-:W-:Y:S04]  /*21880*/  STL [R1+0x460], R4 ;  /* 0x0004600401007387 */ /* 0x000fe80000100800 */
[----:B------:R0:W-:Y:S04]  /*21890*/  STL [R1+0x474], R3 ;  /* 0x0004740301007387 */ /* 0x0001e80000100800 */
[----:B------:R1:W-:Y:S01]  /*218a0*/  STL [R1+0x464], R2 ;  /* 0x0004640201007387 */ /* 0x0003e20000100800 */
[----:B0-----:R-:W-:-:S02]  /*218b0*/  LOP3.LUT R3, R0, 0x40, RZ, 0xfc, !PT ;  /* 0x0000004000037812 */ /* 0x001fc400078efcff */
[C---:B-1----:R-:W-:Y:S02]  /*218c0*/  LOP3.LUT R2, R0.reuse, 0x80, RZ, 0xfc, !PT ;  /* 0x0000008000027812 */ /* 0x042fe400078efcff */
[----:B------:R-:W-:-:S07]  /*218d0*/  LOP3.LUT R0, R0, 0xc0, RZ, 0xfc, !PT ;  /* 0x000000c000007812 */ /* 0x000fce00078efcff */
.L_x_11306:
        /* <DEDUP_REMOVED lines=14> */
[----:B01-34-:R-:W-:Y:S05]  /*219c0*/  @!P0 BRA `(.L_x_11205) ;  /* 0x0000000000208947 */ /* 0x01bfea0003800000 */
        /* <DEDUP_REMOVED lines=8> */
.L_x_11205:
[----:B------:R-:W-:Y:S01]  /*21a50*/  ULDC UR9, c[0x0][0xd54] ;  /* 0x0003550000097ab9 */ /* 0x000fe20000000800 */
[----:B------:R-:W-:Y:S01]  /*21a60*/  UMOV UR6, UR8 ;  /* 0x0000000800067c82 */ /* 0x000fe20008000000 */
[----:B------:R-:W-:-:S11]  /*21a70*/  UISETP.NE.AND UP0, UPT, UR9, 0x1, UPT ;  /* 0x000000010900788c */ /* 0x000fd6000bf05270 */
[----:B------:R-:W-:Y:S02]  /*21a80*/  @UP0 ULDC.64 UR10, c[0x0][0xd58] ;  /* 0x00035600000a0ab9 */ /* 0x000fe40000000a00 */
[----:B------:R-:W-:-:S04]  /*21a90*/  UIMAD.WIDE.U32 UR4, UR8, UR10, URZ ;  /* 0x0000000a080472a5 */ /* 0x000fc8000f8e003f */
[----:B------:R-:W-:-:S04]  /*21aa0*/  @UP0 USHF.R.U32.HI UR6, URZ, UR11, UR5 ;  /* 0x0000000b3f060299 */ /* 0x000fc80008011605 */
[----:B------:R-:W-:-:S12]  /*21ab0*/  UIMAD UR4, UR6, UR9, URZ ;  /* 0x00000009060472a4 */ /* 0x000fd8000f8e023f */
.L_x_11206:
        /* <DEDUP_REMOVED lines=48> */
.L_x_11208:
[----:B------:R-:W-:-:S11]  /*21dc0*/  UISETP.NE.AND UP0, UPT, UR5, 0x1, UPT ;  /* 0x000000010500788c */ /* 0x000fd6000bf05270 */
[----:B------:R-:W-:Y:S02]  /*21dd0*/  @UP0 ULDC.64 UR12, c[0x0][0xae0] ;  /* 0x0002b800000c0ab9 */ /* 0x000fe40000000a00 */
[----:B------:R-:W-:-:S04]  /*21de0*/  UIMAD.WIDE.U32 UR8, UR10, UR12, URZ ;  /* 0x0000000c0a0872a5 */ /* 0x000fc8000f8e003f */
[----:B------:R-:W-:-:S12]  /*21df0*/  @UP0 USHF.R.U32.HI UR10, URZ, UR13, UR9 ;  /* 0x0000000d3f0a0299 */ /* 0x000fd80008011609 */
.L_x_11209:
[----:B------:R-:W-:-:S04]  /*21e00*/  UIMAD UR10, UR10, UR5, UR5 ;  /* 0x000000050a0a72a4 */ /* 0x000fc8000f8e0205 */
[----:B------:R-:W-:-:S04]  /*21e10*/  UISETP.LT.AND UP0, UPT, UR4, UR10, UPT ;  /* 0x0000000a0400728c */ /* 0x000fc8000bf01270 */
[----:B------:R-:W-:-:S12]  /*21e20*/  USEL UR4, UR4, UR10, UP0 ;  /* 0x0000000a04047287 */ /* 0x000fd80008000000 */
.L_x_11207:
        /* <DEDUP_REMOVED lines=31> */
.L_x_11211:
[----:B------:R-:W-:-:S11]  /*22020*/  UISETP.NE.AND UP0, UPT, UR5, 0x1, UPT ;  /* 0x000000010500788c */ /* 0x000fd6000bf05270 */
[----:B------:R-:W-:Y:S02]  /*22030*/  @UP0 ULDC.64 UR10, c[0x0][0xae0] ;  /* 0x0002b800000a0ab9 */ /* 0x000fe40000000a00 */
[----:B------:R-:W-:-:S04]  /*22040*/  UIMAD.WIDE.U32 UR6, UR4, UR10, URZ ;  /* 0x0000000a040672a5 */ /* 0x000fc8000f8e003f */
[----:B------:R-:W-:-:S12]  /*22050*/  @UP0 USHF.R.U32.HI UR4, URZ, UR11, UR7 ;  /* 0x0000000b3f040299 */ /* 0x000fd80008011607 */
.L_x_11212:
[----:B------:R-:W-:-:S04]  /*22060*/  UIMAD UR4, UR4, UR5, URZ ;  /* 0x00000005040472a4 */ /* 0x000fc8000f8e023f */
[----:B------:R-:W-:-:S04]  /*22070*/  UISETP.LT.AND UP0, UPT, UR8, UR4, UPT ;  /* 0x000000040800728c */ /* 0x000fc8000bf01270 */
[----:B------:R-:W-:-:S12]  /*22080*/  USEL UR8, UR8, UR4, !UP0 ;  /* 0x0000000408087287 */ /* 0x000fd8000c000000 */
.L_x_11210:
        /* <DEDUP_REMOVED lines=27> */
.L_x_11214:
        /* <DEDUP_REMOVED lines=20> */
.L_x_11217:
[----:B------:R-:W-:Y:S05]  /*22380*/  BSYNC B6 ;  /* 0x0000000000067941 */ /* 0x000fea0003800000 */
.L_x_11216:
        /* <DEDUP_REMOVED lines=20> */
.L_x_11220:
        /* <DEDUP_REMOVED lines=15> */
.L_x_11219:
[----:B------:R-:W-:Y:S05]  /*225c0*/  BSYNC B6 ;  /* 0x0000000000067941 */ /* 0x000fea0003800000 */
.L_x_11218:
[----:B------:R-:W-:Y:S01]  /*225d0*/  ULDC.64 UR4, c[0x0][0xaf0] ;  /* 0x0002bc0000047ab9 */ /* 0x000fe20000000a00 */
[----:B------:R-:W2:Y:S01]  /*225e0*/  LDL.LU R4, [R1+0x46c] ;  /* 0x00046c0001047983 */ /* 0x000ea20000300800 */
[----:B------:R-:W-:Y:S01]  /*225f0*/  UISETP.NE.U32.AND UP0, UPT, UR4, URZ, UPT ;  /* 0x0000003f0400728c */ /* 0x000fe2000bf05070 */
[----:B------:R-:W-:-:S03]  /*22600*/  IMAD.U32 R19, RZ, RZ, UR43 ;  /* 0x0000002bff137e24 */ /* 0x000fc6000f8e00ff */
        /* <DEDUP_REMOVED lines=17> */
[----:B------:R-:W-:-:S05]  /*22720*/  @P1 LOP3.LUT R4, R4, 0x1, RZ, 0xfc, !PT ;  /* 0x0000000104041812 */ /* 0x000fca00078efcff */
[----:B------:R0:W-:Y:S01]  /*22730*/  STL [R1+0x46c], R4 ;  /* 0x00046c0401007387 */ /* 0x0001e20000100800 */
[----:B---3--:R-:W-:Y:S02]  /*22740*/  SHF.R.S32.HI R7, RZ, 0x1f, R19 ;  /* 0x0000001fff077819 */ /* 0x008fe40000011413 */
[----:B------:R-:W-:-:S03]  /*22750*/  SEL R16, R19, RZ, !P1 ;  /* 0x000000ff13107207 */ /* 0x000fc60004800000 */
[----:B------:R0:W-:Y:S01]  /*22760*/  STL [R1+0x468], R7 ;  /* 0x0004680701007387 */ /* 0x0001e20000100800 */
[----:B------:R-:W-:Y:S05]  /*22770*/  BRA.DIV UR4, `(.L_x_11221) ;  /* 0x0000004a04647947 */ /* 0x000fea000b800000 */
[----:B------:R1:W2:Y:S02]  /*22780*/  SHFL.IDX PT, R14, R5, RZ, 0x1f ;  /* 0x00001fff050e7589 */ /* 0x0002a400000e0000 */
.L_x_11322:
[----:B------:R-:W-:Y:S01]  /*22790*/  PLOP3.LUT P2, PT, PT, PT, PT, 0x8, 0x0 ;  /* 0x000000000000781c */ /* 0x000fe20003f4e170 */
[----:B------:R3:W-:Y:S01]  /*227a0*/  STL [R1+0x47c], R0 ;  /* 0x00047c0001007387 */ /* 0x0007e20000100800 */
        /* <DEDUP_REMOVED lines=8> */
.L_x_11325:
[----:B------:R-:W-:Y:S05]  /*22830*/  @!P6 BRA `(.L_x_11222) ;  /* 0x0000000000e8e947 */ /* 0x000fea0003800000 */
[----:B------:R-:W-:Y:S01]  /*22840*/  IMAD.MOV.U32 R16, RZ, RZ, R19 ;  /* 0x000000ffff107224 */ /* 0x000fe200078e0013 */
[----:B------:R-:W-:Y:S06]  /*22850*/  @!P1 BRA `(.L_x_11224) ;  /* 0x00000000004c9947 */ /* 0x000fec0003800000 */
[----:B------:R-:W0:Y:S01]  /*22860*/  LDC R6, c[0x0][0x43c] ;  /* 0x00010f00ff067b82 */ /* 0x000e220000000800 */
[----:B------:R-:W-:Y:S01]  /*22870*/  IMAD.MOV.U32 R8, RZ, RZ, R0 ;  /* 0x000000ffff087224 */ /* 0x000fe200078e0000 */
[----:B------:R-:W-:Y:S01]  /*22880*/  ULDC.64 UR4, c[0x0][0x428] ;  /* 0x00010a0000047ab9 */ /* 0x000fe20000000a00 */
[----:B0-----:R-:W-:-:S13]  /*22890*/  ISETP.NE.AND P0, PT, R6, 0x1, PT ;  /* 0x000000010600780c */ /* 0x001fda0003f05270 */
[----:B-1-3--:R-:W0:Y:S02]  /*228a0*/  @P0 LDC.64 R4, c[0x0][0x440] ;  /* 0x00011000ff040b82 */ /* 0x00ae240000000a00 */
        /* <DEDUP_REMOVED lines=14> */
.L_x_11224:
[----:B0-----:R-:W2:Y:S01]  /*22990*/  LDL R2, [R1+0x464] ;  /* 0x0004640001027983 */ /* 0x001ea20000100800 */
[----:B---3--:R-:W-:Y:S01]  /*229a0*/  IMAD R0, R18, 0x8, R17 ;  /* 0x0000000812007824 */ /* 0x008fe200078e0211 */
[----:B--2---:R-:W-:-:S04]  /*229b0*/  SHF.L.U32 R2, R2, 0x1f, RZ ;  /* 0x0000001f02027819 */ /* 0x004fc800000006ff */
[----:B------:R-:W0:Y:S02]  /*229c0*/  SYNCS.PHASECHK.TRANS64.TRYWAIT P0, [R0+URZ+0x32440], R2 ;  /* 0x03244002000075a7 */ /* 0x000e24000800017f */
[----:B0-----:R-:W-:Y:S05]  /*229d0*/  @!P0 BRA `(.L_x_11225) ;  /* 0x00000048000c8947 */ /* 0x001fea0003800000 */
.L_x_11326:
        /* <DEDUP_REMOVED lines=11> */
.L_x_11226:
[----:B------:R-:W2:Y:S04]  /*22a90*/  LDL R3, [R1+0x47c] ;  /* 0x00047c0001037983 */ /* 0x000ea80000100800 */
[----:B0-----:R-:W3:Y:S01]  /*22aa0*/  LDL.LU R2, [R1+0x46c] ;  /* 0x00046c0001027983 */ /* 0x001ee20000300800 */
[----:B------:R-:W-:Y:S01]  /*22ab0*/  R2UR UR33, R0 ;  /* 0x00000000002172ca */ /* 0x000fe200000e0000 */
[----:B------:R-:W-:Y:S01]  /*22ac0*/  IMAD R0, R18, 0x3000, R17 ;  /* 0x0000300012007824 */ /* 0x000fe200078e0211 */
[----:B------:R-:W-:Y:S01]  /*22ad0*/  PLOP3.LUT P0, PT, PT, PT, PT, 0x80, 0x0 ;  /* 0x000000000000781c */ /* 0x000fe20003f0f070 */
[----:B------:R-:W-:Y:S01]  /*22ae0*/  UIADD3 UR4, UP0, UR46, 0x370, URZ ;  /* 0x000003702e047890 */ /* 0x000fe2000ff1e03f */
[----:B-----5:R-:W-:Y:S01]  /*22af0*/  R2UR UR37, R16 ;  /* 0x00000000102572ca */ /* 0x020fe200000e0000 */
[----:B------:R-:W-:Y:S01]  /*22b00*/  UMOV UR6, 0x0 ;  /* 0x0000000000067882 */ /* 0x000fe20000000000 */
[----:B------:R-:W-:Y:S01]  /*22b10*/  R2UR UR32, R0 ;  /* 0x00000000002072ca */ /* 0x000fe200000e0000 */
[----:B------:R-:W-:Y:S01]  /*22b20*/  UIADD3.X UR5, URZ, UR47, URZ, UP0, !UPT ;  /* 0x0000002f3f057290 */ /* 0x000fe200087fe43f */
[----:B------:R-:W-:Y:S01]  /*22b30*/  UMOV UR7, 0x14f00000 ;  /* 0x14f0000000077882 */ /* 0x000fe20000000000 */
[----:B------:R-:W-:-:S04]  /*22b40*/  UMOV UR34, URZ ;  /* 0x0000003f00227c82 */ /* 0x000fc80008000000 */
[----:B------:R-:W-:-:S06]  /*22b50*/  UIADD3 UR33, UR33, 0x32430, URZ ;  /* 0x0003243021217890 */ /* 0x000fcc000fffe03f */
[----:B------:R-:W-:Y:S01]  /*22b60*/  UIADD3 UR32, UR32, 0x1c400, URZ ;  /* 0x0001c40020207890 */ /* 0x000fe2000fffe03f */
[----:B--2---:R-:W-:Y:S02]  /*22b70*/  R2UR UR35, R3 ;  /* 0x00000000032372ca */ /* 0x004fe400000e0000 */
[----:B---3--:R-:W-:-:S04]  /*22b80*/  LOP3.LUT R2, R2, 0xfffffffd, RZ, 0xc0, !PT ;  /* 0xfffffffd02027812 */ /* 0x008fc800078ec0ff */
[----:B------:R-:W-:-:S07]  /*22b90*/  @P0 LOP3.LUT R2, R2, 0x2, RZ, 0xfc, !PT ;  /* 0x0000000202020812 */ /* 0x000fce00078efcff */
[----:B------:R-:W-:Y:S01]  /*22ba0*/  UIMAD UR35, UR35, 0x60, URZ ;  /* 0x00000060232378a4 */ /* 0x000fe2000f8e023f */
[----:B------:R0:W-:Y:S08]  /*22bb0*/  STL [R1+0x46c], R2 ;  /* 0x00046c0201007387 */ /* 0x0001f00000100800 */
[----:B------:R0:W-:Y:S01]  /*22bc0*/  UTMALDG.4D [UR32], [UR4], desc[UR6] ;  /* 0x00000620040075b4 */ /* 0x0001e20008019000 */
[----:B------:R-:W-:-:S02]  /*22bd0*/  NOP ;  /* 0x0000000000007918 */ /* 0x000fc40000000000 */
.L_x_11222:
[----:B------:R-:W-:Y:S05]  /*22be0*/  WARPSYNC.ALL ;  /* 0x0000000000007948 */ /* 0x000fea0003800000 */
[----:B---3--:R-:W-:Y:S01]  /*22bf0*/  VIADD R0, R17, 0x18400 ;  /* 0x0001840011007836 */ /* 0x008fe20000000000 */
[----:B------:R-:W-:Y:S01]  /*22c00*/  BAR.SYNC.DEFER_BLOCKING 0x8, 0x180 ;  /* 0x0206000000007b1d */ /* 0x000fe20000010000 */
[----:B------:R-:W-:Y:S02]  /*22c10*/  USHF.R.S32.HI UR44, URZ, 0x1f, UR36 ;  /* 0x0000001f3f2c7899 */ /* 0x000fe40008011424 */
[----:B0-----:R-:W-:Y:S01]  /*22c20*/  USHF.R.S32.HI UR37, URZ, 0x1f, UR43 ;  /* 0x0000001f3f257899 */ /* 0x001fe2000801142b */
[----:B------:R-:W-:-:S02]  /*22c30*/  LOP3.LUT P0, RZ, R0, 0x3ff, RZ, 0xc0, !PT ;  /* 0x000003ff00ff7812 */ /* 0x000fc4000780c0ff */
[----:B------:R-:W-:Y:S11]  /*22c40*/  BSSY B6, `(.L_x_11227) ;  /* 0x0000012000067945 */ /* 0x000ff60003800000 */
[----:B------:R-:W-:Y:S05]  /*22c50*/  @!P0 BRA `(.L_x_11228) ;  /* 0x0000000000408947 */ /* 0x000fea0003800000 */
[----:B------:R-:W-:Y:S01]  /*22c60*/  MOV R2, 0x0 ;  /* 0x0000000000027802 */ /* 0x000fe20000000f00 */
[----:B------:R-:W-:Y:S01]  /*22c70*/  ULDC.64 UR6, c[0x4][0x118] ;  /* 0x0100460000067ab9 */ /* 0x000fe20000000a00 */
[----:B------:R-:W-:Y:S01]  /*22c80*/  ULDC.64 UR8, c[0x4][0x120] ;  /* 0x0100480000087ab9 */ /* 0x000fe20000000a00 */
[----:B------:R-:W-:Y:S01]  /*22c90*/  ULDC.64 UR4, c[0x4][0x20] ;  /* 0x0100080000047ab9 */ /* 0x000fe20000000a00 */
[----:B------:R-:W-:Y:S02]  /*22ca0*/  IMAD.U32 R4, RZ, RZ, UR6 ;  /* 0x00000006ff047e24 */ /* 0x000fe4000f8e00ff */
[----:B------:R-:W0:Y:S01]  /*22cb0*/  LDC.64 R2, c[0x4][R2] ;  /* 0x0100000002027b82 */ /* 0x000e220000000a00 */
[----:B-1----:R-:W-:Y:S02]  /*22cc0*/  IMAD.U32 R5, RZ, RZ, UR7 ;  /* 0x00000007ff057e24 */ /* 0x002fe4000f8e00ff */
        /* <DEDUP_REMOVED lines=9> */
.L_x_11228:
[----:B------:R-:W-:Y:S05]  /*22d60*/  BSYNC B6 ;  /* 0x0000000000067941 */ /* 0x000fea0003800000 */
.L_x_11227:
[----:B------:R0:W5:Y:S01]  /*22d70*/  LDL R8, [R1+0x460] ;  /* 0x0004600001087983 */ /* 0x0001620000100800 */
[----:B------:R-:W2:Y:S01]  /*22d80*/  LDC R6, c[0x0][0x448] ;  /* 0x00011200ff067b82 */ /* 0x000ea20000000800 */
[----:B------:R-:W-:Y:S01]  /*22d90*/  ULDC.64 UR8, c[0x0][0x2d8] ;  /* 0x0000b60000087ab9 */ /* 0x000fe20000000a00 */
[----:B------:R-:W3:Y:S01]  /*22da0*/  S2R R2, SR_TID.X ;  /* 0x0000000000027919 */ /* 0x000ee20000002100 */
[----:B------:R-:W-:Y:S02]  /*22db0*/  UIMAD UR6, UR44, UR8, URZ ;  /* 0x000000082c0672a4 */ /* 0x000fe4000f8e023f */
[----:B------:R-:W-:Y:S01]  /*22dc0*/  UIMAD.WIDE.U32 UR4, UR36, UR8, URZ ;  /* 0x00000008240472a5 */ /* 0x000fe2000f8e003f */
[----:B------:R-:W4:Y:S01]  /*22dd0*/  S2R R0, SR_TID.X ;  /* 0x0000000000007919 */ /* 0x000f220000002100 */
[----:B------:R-:W-:-:S03]  /*22de0*/  UIMAD UR6, UR36, UR9, UR6 ;  /* 0x00000009240672a4 */ /* 0x000fc6000f8e0206 */
[----:B------:R-:W-:Y:S01]  /*22df0*/  ULDC.64 UR8, c[0x0][0x2e0] ;  /* 0x0000b80000087ab9 */ /* 0x000fe20000000a00 */
[----:B------:R-:W-:Y:S02]  /*22e00*/  UIADD3 UR5, UR5, UR6, URZ ;  /* 0x0000000605057290 */ /* 0x000fe4000fffe03f */
[----:B------:R-:W-:Y:S02]  /*22e10*/  UIMAD UR6, UR37, UR8, URZ ;  /* 0x00000008250672a4 */ /* 0x000fe4000f8e023f */
[----:B------:R-:W-:Y:S02]  /*22e20*/  UIMAD.WIDE.U32 UR4, UR43, UR8, UR4 ;  /* 0x000000082b0472a5 */ /* 0x000fe4000f8e0004 */
[----:B------:R-:W-:-:S04]  /*22e30*/  UIMAD UR6, UR43, UR9, UR6 ;  /* 0x000000092b0672a4 */ /* 0x000fc8000f8e0206 */
[----:B------:R-:W-:Y:S02]  /*22e40*/  UIADD3 UR6, UR5, UR6, URZ ;  /* 0x0000000605067290 */ /* 0x000fe4000fffe03f */
[----:B-1----:R-:W-:Y:S01]  /*22e50*/  IMAD.U32 R5, RZ, RZ, UR5 ;  /* 0x00000005ff057e24 */ /* 0x002fe2000f8e00ff */
[----:B--2---:R-:W-:Y:S02]  /*22e60*/  ISETP.NE.AND P0, PT, R6, 0x1, PT ;  /* 0x000000010600780c */ /* 0x004fe40003f05270 */
[----:B---3--:R-:W-:-:S11]  /*22e70*/  LOP3.LUT R4, R2, 0x7f, RZ, 0xc0, !PT ;  /* 0x0000007f02047812 */ /* 0x008fd600078ec0ff */
[----:B------:R-:W1:Y:S01]  /*22e80*/  @P0 LDC R3, c[0x0][0x44c] ;  /* 0x00011300ff030b82 */ /* 0x000e620000000800 */
[----:B----4-:R-:W-:Y:S01]  /*22e90*/  IMAD.SHL.U32 R0, R0, 0x10, RZ ;  /* 0x0000001000007824 */ /* 0x010fe200078e00ff */
[----:B------:R-:W-:-:S04]  /*22ea0*/  SHF.R.U32.HI R4, RZ, 0x3, R4 ;  /* 0x00000003ff047819 */ /* 0x000fc80000011604 */
[----:B------:R-:W-:Y:S02]  /*22eb0*/  LOP3.LUT R0, R4, 0x70, R0, 0xf8, !PT ;  /* 0x0000007004007812 */ /* 0x000fe400078ef800 */
[----:B------:R-:W2:Y:S01]  /*22ec0*/  @P0 LDC R2, c[0x0][0x450] ;  /* 0x00011400ff020b82 */ /* 0x000ea20000000800 */
[----:B------:R-:W-:Y:S01]  /*22ed0*/  IMAD.U32 R4, RZ, RZ, UR4 ;  /* 0x00000004ff047e24 */ /* 0x000fe2000f8e00ff */
[----:B------:R-:W-:Y:S01]  /*22ee0*/  ULDC.64 UR4, c[0x0][0x2d0] ;  /* 0x0000b40000047ab9 */ /* 0x000fe20000000a00 */
[----:B------:R-:W-:-:S04]  /*22ef0*/  VIADD R7, R0, UR40 ;  /* 0x0000002800077c36 */ /* 0x000fc80008000000 */
[----:B------:R-:W-:Y:S01]  /*22f00*/  IMAD.MOV.U32 R0, RZ, RZ, R7 ;  /* 0x000000ffff007224 */ /* 0x000fe200078e0007 */
[----:B------:R3:W-:Y:S01]  /*22f10*/  STL [R1+0x478], R7 ;  /* 0x0004780701007387 */ /* 0x0007e20000100800 */
[----:B-1----:R-:W-:-:S05]  /*22f20*/  @P0 IMAD.HI.U32 R3, R7, R3, RZ ;  /* 0x0000000307030227 */ /* 0x002fca00078e00ff */
[----:B--2---:R-:W-:Y:S01]  /*22f30*/  @P0 SHF.R.U32.HI R0, RZ, R2, R3 ;  /* 0x00000002ff000219 */ /* 0x004fe20000011603 */
        /* <DEDUP_REMOVED lines=11> */
[----:B---3--:R-:W1:Y:S03]  /*22ff0*/  S2R R7, SR_TID.X ;  /* 0x0000000000077919 */ /* 0x008e660000002100 */
[----:B------:R-:W-:Y:S01]  /*23000*/  SHF.R.S32.HI R4, RZ, 0x1f, R0 ;  /* 0x0000001fff047819 */ /* 0x000fe20000011400 */
[----:B------:R-:W-:-:S04]  /*23010*/  IMAD.WIDE.U32 R2, R0, UR4, R2 ;  /* 0x0000000400027c25 */ /* 0x000fc8000f8e0002 */
[----:B------:R-:W-:Y:S01]  /*23020*/  IMAD R4, R4, UR4, RZ ;  /* 0x0000000404047c24 */ /* 0x000fe2000f8e02ff */
[----:B------:R-:W-:-:S03]  /*23030*/  ULDC UR4, c[0x0][0x2b8] ;  /* 0x0000ae0000047ab9 */ /* 0x000fc60000000800 */
[----:B------:R-:W-:Y:S01]  /*23040*/  IMAD R4, R0, UR5, R4 ;  /* 0x0000000500047c24 */ /* 0x000fe2000f8e0204 */
[----:B------:R-:W-:-:S03]  /*23050*/  LEA R0, P1, R2, UR6, 0x1 ;  /* 0x0000000602007c11 */ /* 0x000fc6000f8208ff */
[----:B------:R-:W-:Y:S02]  /*23060*/  IMAD.IADD R3, R3, 0x1, R4 ;  /* 0x0000000103037824 */ /* 0x000fe400078e0204 */
[----:B-1----:R-:W-:-:S05]  /*23070*/  IMAD.SHL.U32 R9, R7, 0x8, RZ ;  /* 0x0000000807097824 */ /* 0x002fca00078e00ff */
[----:B------:R-:W-:Y:S02]  /*23080*/  LOP3.LUT R9, R9, 0x38, RZ, 0xc0, !PT ;  /* 0x0000003809097812 */ /* 0x000fe400078ec0ff */
[----:B------:R-:W-:Y:S02]  /*23090*/  LOP3.LUT R7, R7, 0x7f, RZ, 0xc0, !PT ;  /* 0x0000007f07077812 */ /* 0x000fe400078ec0ff */
[----:B------:R-:W-:Y:S01]  /*230a0*/  ISETP.GE.AND P0, PT, R9, UR4, PT ;  /* 0x0000000409007c0c */ /* 0x000fe2000bf06270 */
[----:B------:R-:W-:Y:S01]  /*230b0*/  UMOV UR4, 0xffffffff ;  /* 0xffffffff00047882 */ /* 0x000fe20000000000 */
[----:B------:R-:W-:Y:S02]  /*230c0*/  LEA.HI.X R3, R2, UR7, R3, 0x1, P1 ;  /* 0x0000000702037c11 */ /* 0x000fe400088f0c03 */
[----:B------:R-:W-:Y:S01]  /*230d0*/  SHF.R.U32.HI R10, RZ, 0x3, R7 ;  /* 0x00000003ff0a7819 */ /* 0x000fe20000011607 */
[----:B0-----:R-:W-:Y:S08]  /*230e0*/  BRA.DIV UR4, `(.L_x_11229) ;  /* 0x00000042045c7947 */ /* 0x001ff0000b800000 */
[----:B------:R-:W0:Y:S01]  /*230f0*/  SHFL.IDX PT, R5, R0, RZ, 0x181f ;  /* 0x00181fff00057589 */ /* 0x000e2200000e0000 */
[----:B------:R-:W-:Y:S01]  /*23100*/  ULDC UR4, c[0x0][0x288] ;  /* 0x0000a20000047ab9 */ /* 0x000fe20000000800 */
[----:B------:R-:W-:Y:S02]  /*23110*/  VIADD R10, R10, UR40 ;  /* 0x000000280a0a7c36 */ /* 0x000fe40008000000 */
[----:B------:R-:W1:Y:S01]  /*23120*/  SHFL.IDX PT, R4, R3, RZ, 0x181f ;  /* 0x00181fff03047589 */ /* 0x000e6200000e0000 */
[----:B------:R-:W-:Y:S02]  /*23130*/  IMAD R2, R6, UR4, RZ ;  /* 0x0000000406027c24 */ /* 0x000fe4000f8e02ff */
[C---:B------:R-:W-:Y:S01]  /*23140*/  VIADD R11, R10.reuse, 0x10 ;  /* 0x000000100a0b7836 */ /* 0x040fe20000000000 */
[----:B------:R-:W2:Y:S02]  /*23150*/  SHFL.IDX PT, R6, R0, 0x1, 0x181f ;  /* 0x00381f0000067f89 */ /* 0x000ea400000e0000 */
[----:B------:R-:W-:-:S02]  /*23160*/  ISETP.GE.AND P3, PT, R10, R2, PT ;  /* 0x000000020a00720c */ /* 0x000fc40003f66270 */
[----:B------:R-:W3:Y:S01]  /*23170*/  SHFL.IDX PT, R7, R3, 0x1, 0x181f ;  /* 0x00381f0003077f89 */ /* 0x000ee200000e0000 */
[----:B------:R-:W-:-:S03]  /*23180*/  ISETP.GE.AND P1, PT, R11, R2, PT ;  /* 0x000000020b00720c */ /* 0x000fc60003f26270 */
[----:B------:R4:W-:Y:S04]  /*23190*/  STL [R1+0x480], R11 ;  /* 0x0004800b01007387 */ /* 0x0009e80000100800 */
[----:B------:R-:W-:Y:S03]  /*231a0*/  STL [R1+0x470], R10 ;  /* 0x0004700a01007387 */ /* 0x000fe60000100800 */
[----:B0-----:R-:W-:Y:S01]  /*231b0*/  @!P3 LEA R5, P2, R9, R5, 0x1 ;  /* 0x000000050905b211 */ /* 0x001fe200078408ff */
[----:B----4-:R-:W-:-:S04]  /*231c0*/  VIADD R11, R10, 0x20 ;  /* 0x000000200a0b7836 */ /* 0x010fc80000000000 */
[----:B-1----:R-:W-:Y:S01]  /*231d0*/  @!P3 IMAD.X R4, RZ, RZ, R4, P2 ;  /* 0x000000ffff04b224 */ /* 0x002fe200010e0604 */
[----:B------:R-:W-:Y:S04]  /*231e0*/  STL [R1+0x484], R11 ;  /* 0x0004840b01007387 */ /* 0x000fe80000100800 */
[----:B------:R-:W-:-:S04]  /*231f0*/  @!P3 LOP3.LUT R5, R5, R4, RZ, 0x3c, !PT ;  /* 0x000000040505b212 */ /* 0x000fc800078e3cff */
[----:B------:R-:W-:-:S04]  /*23200*/  @!P3 LOP3.LUT R4, R5, R4, RZ, 0x3c, !PT ;  /* 0x000000040504b212 */ /* 0x000fc800078e3cff */
[----:B------:R-:W-:-:S05]  /*23210*/  @!P3 LOP3.LUT R5, R5, R4, RZ, 0x3c, !PT ;  /* 0x000000040505b212 */ /* 0x000fca00078e3cff */
[----:B-----5:R2:W-:Y:S02]  /*23220*/  @!P3 LDGSTS.E.BYPASS.LTC128B.128 [R8+0x18400], desc[UR48][R4.64], !P0 ;  /* 0x184000000408bfae */ /* 0x0205e4000c101d70 */
[----:B--2---:R-:W-:Y:S02]  /*23230*/  @!P1 LEA R4, P2, R9, R6, 0x1 ;  /* 0x0000000609049211 */ /* 0x004fe400078408ff */
[----:B------:R-:W-:Y:S03]  /*23240*/  SHFL.IDX PT, R6, R3, 0x3, 0x181f ;  /* 0x00781f0003067f89 */ /* 0x000fe600000e0000 */
[----:B---3--:R-:W-:Y:S02]  /*23250*/  @!P1 IMAD.X R5, RZ, RZ, R7, P2 ;  /* 0x000000ffff059224 */ /* 0x008fe400010e0607 */
[----:B------:R-:W-:-:S03]  /*23260*/  VIADD R7, R10, 0x30 ;  /* 0x000000300a077836 */ /* 0x000fc60000000000 */
[----:B------:R0:W-:Y:S01]  /*23270*/  @!P1 LDGSTS.E.BYPASS.LTC128B.128 [R8+0x18c00], desc[UR48][R4.64], !P0 ;  /* 0x18c0000004089fae */ /* 0x0001e2000c101d70 */
[----:B------:R-:W-:-:S03]  /*23280*/  ISETP.GE.AND P1, PT, R11, R2, PT ;  /* 0x000000020b00720c */ /* 0x000fc60003f26270 */
[----:B------:R-:W-:Y:S04]  /*23290*/  STL [R1+0x488], R7 ;  /* 0x0004880701007387 */ /* 0x000fe80000100800 */
[----:B0-----:R-:W0:Y:S04]  /*232a0*/  SHFL.IDX PT, R5, R0, 0x2, 0x181f ;  /* 0x00581f0000057f89 */ /* 0x001e2800000e0000 */
[----:B------:R-:W1:Y:S02]  /*232b0*/  SHFL.IDX PT, R4, R3, 0x2, 0x181f ;  /* 0x00581f0003047f89 */ /* 0x000e6400000e0000 */
[----:B0-----:R-:W-:-:S05]  /*232c0*/  @!P1 LEA R5, P2, R9, R5, 0x1 ;  /* 0x0000000509059211 */ /* 0x001fca00078408ff */
[----:B-1----:R-:W-:-:S05]  /*232d0*/  @!P1 IMAD.X R4, RZ, RZ, R4, P2 ;  /* 0x000000ffff049224 */ /* 0x002fca00010e0604 */
        /* <DEDUP_REMOVED lines=33> */
[-C--:B------:R-:W-:Y:S01]  /*234f0*/  @!P1 LOP3.LUT R5, R5, R4.reuse, RZ, 0x3c, !PT ;  /* 0x0000000405059212 */ /* 0x080fe200078e3cff */
[----:B------:R-:W-:Y:S03]  /*23500*/  SHFL.IDX PT, R3, R3, 0x7, 0x181f ;  /* 0x00f81f0003037f89 */ /* 0x000fe600000e0000 */
        /* <DEDUP_REMOVED lines=11> */
[----:B-1----:R2:W-:Y:S02]  /*235c0*/  @!P1 LDGSTS.E.BYPASS.LTC128B.128 [R8+0x1b400], desc[UR48][R4.64], !P0 ;  /* 0x1b40000004089fae */ /* 0x0025e4000c101d70 */
.L_x_11343:
[----:B0-2---:R-:W2:Y:S02]  /*235d0*/  LDL R4, [R1+0x470] ;  /* 0x0004700001047983 */ /* 0x005ea40000100800 */
        /* <DEDUP_REMOVED lines=11> */
.L_x_11230:
        /* <DEDUP_REMOVED lines=35> */
.L_x_11232:
[----:B------:R-:W-:Y:S05]  /*238c0*/  BSYNC B6 ;  /* 0x0000000000067941 */ /* 0x000fea0003800000 */
.L_x_11231:
[----:B0-----:R-:W2:Y:S01]  /*238d0*/  LDL.LU.64 R4, [R1+0x4a0] ;  /* 0x0004a00001047983 */ /* 0x001ea20000300a00 */
[----:B------:R-:W0:Y:S01]  /*238e0*/  LDC R8, c[0x0][0x448] ;  /* 0x00011200ff087b82 */ /* 0x000e220000000800 */
[----:B------:R-:W-:Y:S02]  /*238f0*/  ULDC.64 UR8, c[0x0][0x3e0] ;  /* 0x0000f80000087ab9 */ /* 0x000fe40000000a00 */
[----:B------:R-:W3:Y:S04]  /*23900*/  LDL.LU R2, [R1+0x4a8] ;  /* 0x0004a80001027983 */ /* 0x000ee80000300800 */
[----:B------:R-:W4:Y:S01]  /*23910*/  LDL.LU R3, [R1+0x478] ;  /* 0x0004780001037983 */ /* 0x000f220000300800 */
[----:B------:R-:W-:Y:S01]  /*23920*/  UIMAD UR6, UR37, UR8, URZ ;  /* 0x00000008250672a4 */ /* 0x000fe2000f8e023f */
[----:B------:R-:W1:Y:S03]  /*23930*/  S2R R10, SR_TID.X ;  /* 0x00000000000a7919 */ /* 0x000e660000002100 */
[----:B------:R-:W-:Y:S01]  /*23940*/  UIMAD UR6, UR43, UR9, UR6 ;  /* 0x000000092b0672a4 */ /* 0x000fe2000f8e0206 */
[----:B0-----:R-:W-:-:S13]  /*23950*/  ISETP.NE.AND P0, PT, R8, 0x1, PT ;  /* 0x000000010800780c */ /* 0x001fda0003f05270 */
[----:B------:R-:W4:Y:S01]  /*23960*/  @P0 LDC R0, c[0x0][0x44c] ;  /* 0x00011300ff000b82 */ /* 0x000f220000000800 */
[C---:B-1----:R-:W-:Y:S02]  /*23970*/  IMAD.SHL.U32 R9, R10.reuse, 0x8, RZ ;  /* 0x000000080a097824 */ /* 0x042fe400078e00ff */
[----:B------:R-:W-:-:S03]  /*23980*/  IMAD.SHL.U32 R10, R10, 0x8, RZ ;  /* 0x000000080a0a7824 */ /* 0x000fc600078e00ff */
[----:B------:R-:W-:Y:S02]  /*23990*/  LOP3.LUT R9, R9, 0x38, RZ, 0xc0, !PT ;  /* 0x0000003809097812 */ /* 0x000fe400078ec0ff */
[----:B------:R-:W-:-:S04]  /*239a0*/  LOP3.LUT R10, R10, 0x38, RZ, 0xc0, !PT ;  /* 0x000000380a0a7812 */ /* 0x000fc800078ec0ff */
[C---:B------:R-:W-:Y:S02]  /*239b0*/  LOP3.LUT R12, R10.reuse, 0x40, RZ, 0xfc, !PT ;  /* 0x000000400a0c7812 */ /* 0x040fe400078efcff */
[C---:B------:R-:W-:Y:S02]  /*239c0*/  LOP3.LUT R11, R10.reuse, 0x80, RZ, 0xfc, !PT ;  /* 0x000000800a0b7812 */ /* 0x040fe400078efcff */
[----:B------:R-:W-:Y:S02]  /*239d0*/  LOP3.LUT R10, R10, 0xc0, RZ, 0xfc, !PT ;  /* 0x000000c00a0a7812 */ /* 0x000fe400078efcff */
[----:B--2---:R-:W-:Y:S02]  /*239e0*/  R2UR UR5, R5 ;  /* 0x00000000050572ca */ /* 0x004fe400000e0000 */
[----:B------:R-:W-:Y:S02]  /*239f0*/  R2UR UR4, R4 ;  /* 0x00000000040472ca */ /* 0x000fe400000e0000 */
[----:B---3--:R-:W-:-:S02]  /*23a00*/  R2UR UR5, R2 ;  /* 0x00000000020572ca */ /* 0x008fc400000e0000 */
[----:B------:R-:W0:Y:S01]  /*23a10*/  @P0 LDC R2, c[0x0][0x450] ;  /* 0x00011400ff020b82 */ /* 0x000e220000000800 */
[----:B----4-:R-:W-:-:S04]  /*23a20*/  @P0 IMAD.HI.U32 R0, R3, R0, RZ ;  /* 0x0000000003000227 */ /* 0x010fc800078e00ff */
[----:B------:R-:W-:-:S06]  /*23a30*/  IMAD.MOV.U32 R4, RZ, RZ, R3 ;  /* 0x000000ffff047224 */ /* 0x000fcc00078e0003 */
[----:B------:R-:W-:-:S04]  /*23a40*/  UIMAD.WIDE.U32 UR4, UR43, UR8, UR4 ;  /* 0x000000082b0472a5 */ /* 0x000fc8000f8e0004 */
[----:B------:R-:W-:Y:S02]  /*23a50*/  UIADD3 UR6, UR5, UR6, URZ ;  /* 0x0000000605067290 */ /* 0x000fe4000fffe03f */
[----:B------:R-:W-:Y:S02]  /*23a60*/  IMAD.U32 R6, RZ, RZ, UR4 ;  /* 0x00000004ff067e24 */ /* 0x000fe4000f8e00ff */
[----:B------:R-:W-:Y:S01]  /*23a70*/  IMAD.U32 R7, RZ, RZ, UR5 ;  /* 0x00000005ff077e24 */ /* 0x000fe2000f8e00ff */
[----:B------:R-:W-:Y:S01]  /*23a80*/  ULDC.64 UR4, c[0x0][0x3d0] ;  /* 0x0000f40000047ab9 */ /* 0x000fe20000000a00 */
        /* <DEDUP_REMOVED lines=17> */
[----:B------:R-:W-:Y:S01]  /*23ba0*/  IMAD.IADD R0, R3, 0x1, R0 ;  /* 0x0000000103007824 */ /* 0x000fe200078e0200 */
[----:B------:R-:W-:Y:S02]  /*23bb0*/  ULDC UR4, c[0x0][0x3b8] ;  /* 0x0000ee0000047ab9 */ /* 0x000fe40000000800 */
[----:B------:R-:W-:Y:S02]  /*23bc0*/  ISETP.GE.AND P1, PT, R12, UR4, PT ;  /* 0x000000040c007c0c */ /* 0x000fe4000bf26270 */
[----:B------:R-:W-:Y:S02]  /*23bd0*/  LEA.HI.X R4, R2, UR5, R0, 0x1, P0 ;  /* 0x0000000502047c11 */ /* 0x000fe400080f0c00 */
[----:B------:R-:W-:-:S02]  /*23be0*/  ISETP.GE.AND P0, PT, R9, UR4, PT ;  /* 0x0000000409007c0c */ /* 0x000fc4000bf06270 */
[----:B------:R-:W-:Y:S02]  /*23bf0*/  ISETP.GE.AND P2, PT, R11, UR4, PT ;  /* 0x000000040b007c0c */ /* 0x000fe4000bf46270 */
[----:B------:R-:W-:Y:S01]  /*23c00*/  ISETP.GE.AND P3, PT, R10, UR4, PT ;  /* 0x000000040a007c0c */ /* 0x000fe2000bf66270 */
[----:B------:R-:W-:-:S03]  /*23c10*/  UMOV UR4, 0xffffffff ;  /* 0xffffffff00047882 */ /* 0x000fc60000000000 */
[----:B------:R-:W-:Y:S09]  /*23c20*/  BRA.DIV UR4, `(.L_x_11233) ;  /* 0x0000004204447947 */ /* 0x000ff2000b800000 */
[----:B------:R-:W2:Y:S01]  /*23c30*/  LDL.LU R10, [R1+0x470] ;  /* 0x00047000010a7983 */ /* 0x000ea20000300800 */
[----:B------:R-:W-:-:S03]  /*23c40*/  ULDC UR4, c[0x0][0x288] ;  /* 0x0000a20000047ab9 */ /* 0x000fc60000000800 */
[----:B------:R-:W3:Y:S04]  /*23c50*/  LDL.LU R3, [R1+0x480] ;  /* 0x0004800001037983 */ /* 0x000ee80000300800 */
[----:B------:R-:W4:Y:S04]  /*23c60*/  LDL R7, [R1+0x460] ;  /* 0x0004600001077983 */ /* 0x000f280000100800 */
[----:B------:R-:W5:Y:S01]  /*23c70*/  LDL.LU R11, [R1+0x484] ;  /* 0x00048400010b7983 */ /* 0x000f620000300800 */
[----:B------:R-:W-:-:S03]  /*23c80*/  IMAD R0, R8, UR4, RZ ;  /* 0x0000000408007c24 */ /* 0x000fc6000f8e02ff */
[----:B------:R-:W-:Y:S04]  /*23c90*/  SHFL.IDX PT, R2, R4, RZ, 0x181f ;  /* 0x00181fff04027589 */ /* 0x000fe800000e0000 */
[----:B------:R-:W5:Y:S04]  /*23ca0*/  LDL.LU R12, [R1+0x48c] ;  /* 0x00048c00010c7983 */ /* 0x000f680000300800 */
[----:B------:R-:W-:Y:S01]  /*23cb0*/  SHFL.IDX PT, R6, R4, 0x1, 0x181f ;  /* 0x00381f0004067f89 */ /* 0x000fe200000e0000 */
[----:B--2---:R-:W-:-:S03]  /*23cc0*/  ISETP.GE.AND P5, PT, R10, R0, PT ;  /* 0x000000000a00720c */ /* 0x004fc60003fa6270 */
[----:B------:R-:W2:Y:S01]  /*23cd0*/  LDL.LU R10, [R1+0x488] ;  /* 0x00048800010a7983 */ /* 0x000ea20000300800 */
[----:B---3--:R-:W-:-:S03]  /*23ce0*/  ISETP.GE.AND P4, PT, R3, R0, PT ;  /* 0x000000000300720c */ /* 0x008fc60003f86270 */
[----:B------:R-:W0:Y:S06]  /*23cf0*/  SHFL.IDX PT, R3, R5, RZ, 0x181f ;  /* 0x00181fff05037589 */ /* 0x000e2c00000e0000 */
[----:B0-----:R-:W-:-:S05]  /*23d00*/  @!P5 LEA R3, P6, R9, R3, 0x1 ;  /* 0x000000030903d211 */ /* 0x001fca00078c08ff */
[----:B------:R-:W-:-:S05]  /*23d10*/  @!P5 IMAD.X R2, RZ, RZ, R2, P6 ;  /* 0x000000ffff02d224 */ /* 0x000fca00030e0602 */
[----:B------:R-:W-:-:S04]  /*23d20*/  @!P5 LOP3.LUT R3, R3, R2, RZ, 0x3c, !PT ;  /* 0x000000020303d212 */ /* 0x000fc800078e3cff */
[----:B------:R-:W-:-:S04]  /*23d30*/  @!P5 LOP3.LUT R2, R3, R2, RZ, 0x3c, !PT ;  /* 0x000000020302d212 */ /* 0x000fc800078e3cff */
[----:B------:R-:W-:-:S05]  /*23d40*/  @!P5 LOP3.LUT R3, R3, R2, RZ, 0x3c, !PT ;  /* 0x000000020303d212 */ /* 0x000fca00078e3cff */
[----:B----4-:R-:W-:Y:S04]  /*23d50*/  @!P5 LDGSTS.E.BYPASS.LTC128B.128 [R7+0x22400], desc[UR48][R2.64], !P0 ;  /* 0x224000000207dfae */ /* 0x010fe8000c101d70 */
        /* <DEDUP_REMOVED lines=10> */
[----:B-----5:R-:W-:-:S03]  /*23e00*/  ISETP.GE.AND P4, PT, R11, R0, PT ;  /* 0x000000000b00720c */ /* 0x020fc60003f86270 */
[----:B------:R-:W3:Y:S04]  /*23e10*/  LDL.LU R11, [R1+0x490] ;  /* 0x00049000010b7983 */ /* 0x000ee80000300800 */
        /* <DEDUP_REMOVED lines=47> */
.L_x_11361:
[----:B------:R-:W3:Y:S01]  /*24110*/  LDL.LU R3, [R1+0x49c] ;  /* 0x00049c0001037983 */ /* 0x000ee20000300800 */
[----:B------:R-:W-:Y:S01]  /*24120*/  BSSY B0, `(.L_x_11234) ;  /* 0x000000d000007945 */ /* 0x000fe20003800000 */
[----:B---3--:R-:W-:-:S13]  /*24130*/  ISETP.GE.AND P4, PT, R3, R0, PT ;  /* 0x000000000300720c */ /* 0x008fda0003f86270 */
[----:B------:R-:W-:Y:S05]  /*24140*/  @P4 BRA `(.L_x_11235) ;  /* 0x0000000000284947 */ /* 0x000fea0003800000 */
[----:B-1----:R-:W3:Y:S01]  /*24150*/  LDL R4, [R1+0x460] ;  /* 0x0004600001047983 */ /* 0x002ee20000100800 */
        /* <DEDUP_REMOVED lines=9> */
.L_x_11235:
[----:B------:R-:W-:Y:S05]  /*241f0*/  BSYNC B0 ;  /* 0x0000000000007941 */ /* 0x000fea0003800000 */
.L_x_11234:
[----:B------:R-:W-:Y:S01]  /*24200*/  NOP ;  /* 0x0000000000007918 */ /* 0x000fe20000000000 */
[----:B------:R-:W-:-:S13]  /*24210*/  PLOP3.LUT P0, PT, PT, PT, PT, 0x80, 0x0 ;  /* 0x000000000000781c */ /* 0x000fda0003f0f070 */
.L_x_11236:
[----:B------:R-:W-:Y:S02]  /*24220*/  PLOP3.LUT P1, PT, P1, P0, PT, 0xa2, 0x0 ;  /* 0x000000000000781c */ /* 0x000fe40000f21472 */
[----:B------:R-:W-:-:S08]  /*24230*/  @P0 R2UR P1, UR4, R17 ;  /* 0x00000000110402ca */ /* 0x000fd00000020000 */
[----:B------:R-:W-:-:S05]  /*24240*/  @P0 PLOP3.LUT P0, PT, P1, PT, PT, 0x80, 0x0 ;  /* 0x000000000000081c */ /* 0x000fca0000f0f070 */
[----:B------:R-:W-:Y:S01]  /*24250*/  @!P1 SYNCS.ARRIVE.TRANS64.RED.A0T1 RZ, [UR4+0x32410], RZ ;  /* 0x032410ffffff99a7 */ /* 0x000fe20008200404 */
[----:B------:R-:W-:Y:S07]  /*24260*/  @!P1 ARRIVES.LDGSTSBAR.64.TRANSCNT [UR4+0x32410] ;  /* 0x03241000ff0099b0 */ /* 0x000fee0008000a84 */
[----:B------:R-:W-:Y:S05]  /*24270*/  @P0 BRA.U.ANY `(.L_x_11236) ;  /* 0xfffffffd00e80947 */ /* 0x000fea000393ffff */
[----:B0--3--:R-:W3:Y:S02]  /*24280*/  LDL.LU R2, [R1+0x498] ;  /* 0x0004980001027983 */ /* 0x009ee40000300800 */
        /* <DEDUP_REMOVED lines=11> */
.L_x_11362:
[----:B------:R-:W-:Y:S05]  /*24340*/  BSYNC B0 ;  /* 0x0000000000007941 */ /* 0x000fea0003800000 */
.L_x_11237:
[----:B------:R-:W3:Y:S01]  /*24350*/  LDL R2, [R1+0x46c] ;  /* 0x00046c0001027983 */ /* 0x000ee20000100800 */
[----:B------:R-:W-:Y:S01]  /*24360*/  BSSY B0, `(.L_x_11239) ;  /* 0x0000059000007945 */ /* 0x000fe20003800000 */
[----:B---3--:R-:W-:-:S13]  /*24370*/  LOP3.LUT P0, RZ, R2, 0x2, RZ, 0xc0, !PT ;  /* 0x0000000202ff7812 */ /* 0x008fda000780c0ff */
[----:B------:R-:W-:Y:S05]  /*24380*/  @!P0 BRA `(.L_x_11240) ;  /* 0x0000000400588947 */ /* 0x000fea0003800000 */
[----:B-1----:R-:W0:Y:S01]  /*24390*/  LDL R4, [R1+0x464] ;  /* 0x0004640001047983 */ /* 0x002e220000100800 */
[----:B------:R-:W1:Y:S02]  /*243a0*/  S2R R2, SR_TID.X ;  /* 0x0000000000027919 */ /* 0x000e640000002100 */
[----:B-1----:R-:W-:Y:S01]  /*243b0*/  LOP3.LUT R3, R2, 0x7f, RZ, 0xc0, !PT ;  /* 0x0000007f02037812 */ /* 0x002fe200078ec0ff */
[----:B------:R-:W-:Y:S01]  /*243c0*/  IMAD R2, R18, 0x8, R17 ;  /* 0x0000000812027824 */ /* 0x000fe200078e0211 */
[----:B------:R-:W-:Y:S02]  /*243d0*/  BSSY B1, `(.L_x_11241) ;  /* 0x0000005000017945 */ /* 0x000fe40003800000 */
[----:B------:R-:W-:Y:S02]  /*243e0*/  ISETP.NE.AND P1, PT, R3, RZ, PT ;  /* 0x000000ff0300720c */ /* 0x000fe40003f25270 */
[----:B0-----:R-:W-:-:S04]  /*243f0*/  SHF.L.U32 R0, R4, 0x1f, RZ ;  /* 0x0000001f04007819 */ /* 0x001fc800000006ff */
[----:B------:R-:W0:Y:S02]  /*24400*/  SYNCS.PHASECHK.TRANS64.TRYWAIT P0, [R2+URZ+0x32460], R0 ;  /* 0x03246000020075a7 */ /* 0x000e24000800017f */
[----:B0-----:R-:W-:Y:S05]  /*24410*/  @!P0 BRA `(.L_x_11242) ;  /* 0x0000004400b48947 */ /* 0x001fea0003800000 */
.L_x_11363:
[----:B------:R-:W-:Y:S05]  /*24420*/  BSYNC B1 ;  /* 0x0000000000017941 */ /* 0x000fea0003800000 */
.L_x_11241:
        /* <DEDUP_REMOVED lines=9> */
.L_x_11244:
[----:B------:R-:W-:Y:S05]  /*244c0*/  BSYNC B1 ;  /* 0x0000000000017941 */ /* 0x000fea0003800000 */
.L_x_11243:
[----:B------:R-:W3:Y:S01]  /*244d0*/  LDL.LU R3, [R1+0x47c] ;  /* 0x00047c0001037983 */ /* 0x000ee20000300800 */
[----:B0-----:R-:W-:Y:S01]  /*244e0*/  IMAD R0, R18, 0xc000, R17 ;  /* 0x0000c00012007824 */ /* 0x001fe200078e0211 */
        /* <DEDUP_REMOVED lines=8> */
[----:B---3--:R-:W-:-:S09]  /*24570*/  IMAD R3, R3, 0x60, RZ ;  /* 0x0000006003037824 */ /* 0x008fd200078e02ff */
.L_x_11245:
        /* <DEDUP_REMOVED lines=15> */
.L_x_11246:
        /* <DEDUP_REMOVED lines=15> */
.L_x_11247:
        /* <DEDUP_REMOVED lines=15> */
.L_x_11248:
        /* <DEDUP_REMOVED lines=9> */
[----:B---3--:R-:W-:Y:S05]  /*248e0*/  @P0 BRA.U.ANY `(.L_x_11248) ;  /* 0xfffffffd00d80947 */ /* 0x008fea000393ffff */
.L_x_11240:
[----:B------:R-:W-:Y:S05]  /*248f0*/  BSYNC B0 ;  /* 0x0000000000007941 */ /* 0x000fea0003800000 */
.L_x_11239:
[----:B------:R-:W-:-:S04]  /*24900*/  UIADD3 UR4, UR39, -0x2, URZ ;  /* 0xfffffffe27047890 */ /* 0x000fc8000fffe03f */
[----:B------:R-:W-:-:S06]  /*24910*/  UISETP.GE.AND UP0, UPT, UR4, UR38, UPT ;  /* 0x000000260400728c */ /* 0x000fcc000bf06270 */
[----:B------:R-:W-:-:S13]  /*24920*/  PLOP3.LUT P0, PT, PT, PT, UP0, 0x80, 0x0 ;  /* 0x000000000000781c */ /* 0x000fda0003f0f008 */
[----:B------:R-:W-:Y:S05]  /*24930*/  @!P0 BRA `(.L_x_11249) ;  /* 0x0000001c00808947 */ /* 0x000fea0003800000 */
[----:B------:R-:W-:Y:S01]  /*24940*/  IMAD R3, RZ, RZ, -UR39 ;  /* 0x80000027ff037e24 */ /* 0x000fe2000f8e02ff */
[----:B--2---:R-:W-:-:S04]  /*24950*/  LOP3.LUT R6, RZ, UR38, RZ, 0x33, !PT ;  /* 0x00000026ff067c12 */ /* 0x004fc8000f8e33ff */
[----:B------:R-:W-:-:S05]  /*24960*/  VIADDMNMX R6, R3, 0x1, R6, !PT ;  /* 0x0000000103067846 */ /* 0x000fca0007800106 */
[----:B0-----:R-:W-:-:S05]  /*24970*/  VIADD R0, R6, UR39 ;  /* 0x0000002706007c36 */ /* 0x001fca0008000000 */
[----:B------:R-:W-:-:S04]  /*24980*/  LOP3.LUT R0, R0, 0x1, RZ, 0xc0, !PT ;  /* 0x0000000100007812 */ /* 0x000fc800078ec0ff */
[----:B------:R-:W-:Y:S01]  /*24990*/  ISETP.NE.U32.AND P0, PT, R0, 0x1, PT ;  /* 0x000000010000780c */ /* 0x000fe20003f05070 */
[----:B------:R-:W-:-:S12]  /*249a0*/  IMAD.U32 R0, RZ, RZ, UR4 ;  /* 0x00000004ff007e24 */ /* 0x000fd8000f8e00ff */
[----:B------:R-:W-:Y:S05]  /*249b0*/  @P0 BRA `(.L_x_11250) ;  /* 0x00000008006c0947 */ /* 0x000fea0003800000 */
[----:B------:R-:W2:Y:S04]  /*249c0*/  LDL.LU R8, [R1+0x464] ;  /* 0x0004640001087983 */ /* 0x000ea80000300800 */
[----:B-1----:R-:W3:Y:S01]  /*249d0*/  LDL R4, [R1+0x46c] ;  /* 0x00046c0001047983 */ /* 0x002ee20000100800 */
[----:B------:R-:W-:-:S05]  /*249e0*/  VIADD R18, R18, 0x1 ;  /* 0x0000000112127836 */ /* 0x000fca0000000000 */
[----:B------:R-:W-:-:S04]  /*249f0*/  ISETP.NE.AND P0, PT, R18, 0x2, PT ;  /* 0x000000021200780c */ /* 0x000fc80003f05270 */
[----:B------:R-:W-:Y:S01]  /*24a00*/  SEL R2, RZ, 0x1, P0 ;  /* 0x00000001ff027807 */ /* 0x000fe20000000000 */
[----:B------:R-:W-:Y:S01]  /*24a10*/  BSSY B0, `(.L_x_11251) ;  /* 0x0000093000007945 */ /* 0x000fe20003800000 */
[----:B------:R-:W-:Y:S02]  /*24a20*/  SEL R18, R18, RZ, P0 ;  /* 0x000000ff12127207 */ /* 0x000fe40000000000 */
[----:B--2---:R-:W-:-:S05]  /*24a30*/  LOP3.LUT R8, R8, R2, RZ, 0x3c, !PT ;  /* 0x0000000208087212 */ /* 0x004fca00078e3cff */
[----:B------:R0:W-:Y:S01]  /*24a40*/  STL [R1+0x464], R8 ;  /* 0x0004640801007387 */ /* 0x0001e20000100800 */
[----:B---3--:R-:W-:-:S13]  /*24a50*/  LOP3.LUT P2, RZ, R4, 0x2, RZ, 0xc0, !PT ;  /* 0x0000000204ff7812 */ /* 0x008fda000784c0ff */
[----:B0-----:R-:W-:Y:S05]  /*24a60*/  @!P2 BRA `(.L_x_11252) ;  /* 0x000000080034a947 */ /* 0x001fea0003800000 */
[----:B------:R-:W-:-:S13]  /*24a70*/  LOP3.LUT P2, RZ, R4, 0x1, RZ, 0xc0, !PT ;  /* 0x0000000104ff7812 */ /* 0x000fda000784c0ff */
[----:B------:R-:W-:Y:S05]  /*24a80*/  @!P2 BRA `(.L_x_11253) ;  /* 0x00000000004ca947 */ /* 0x000fea0003800000 */
[----:B------:R-:W2:Y:S01]  /*24a90*/  LDL R7, [R1+0x468] ;  /* 0x0004680001077983 */ /* 0x000ea20000100800 */
[----:B------:R-:W0:Y:S01]  /*24aa0*/  LDC R5, c[0x0][0x43c] ;  /* 0x00010f00ff057b82 */ /* 0x000e220000000800 */
[----:B------:R-:W-:Y:S01]  /*24ab0*/  IMAD.MOV.U32 R4, RZ, RZ, R0 ;  /* 0x000000ffff047224 */ /* 0x000fe200078e0000 */
[----:B------:R-:W-:Y:S01]  /*24ac0*/  ULDC.64 UR4, c[0x0][0x428] ;  /* 0x00010a0000047ab9 */ /* 0x000fe20000000a00 */
[----:B0-----:R-:W-:-:S13]  /*24ad0*/  ISETP.NE.AND P0, PT, R5, 0x1, PT ;  /* 0x000000010500780c */ /* 0x001fda0003f05270 */
[----:B------:R-:W0:Y:S02]  /*24ae0*/  @P0 LDC.64 R2, c[0x0][0x440] ;  /* 0x00011000ff020b82 */ /* 0x000e240000000a00 */
[----:B0-----:R-:W-:-:S05]  /*24af0*/  @P0 IMAD.HI.U32 R2, R0, R2, RZ ;  /* 0x0000000200020227 */ /* 0x001fca00078e00ff */
[----:B------:R-:W-:-:S05]  /*24b00*/  @P0 SHF.R.U32.HI R4, RZ, R3, R2 ;  /* 0x00000003ff040219 */ /* 0x000fca0000011602 */
[----:B------:R-:W-:-:S04]  /*24b10*/  IMAD.MOV R2, RZ, RZ, -R4 ;  /* 0x000000ffff027224 */ /* 0x000fc800078e0a04 */
[----:B------:R-:W-:Y:S01]  /*24b20*/  IMAD R0, R5, R2, R0 ;  /* 0x0000000205007224 */ /* 0x000fe200078e0200 */
[--C-:B------:R-:W-:Y:S01]  /*24b30*/  SHF.R.S32.HI R5, RZ, 0x1f, R4.reuse ;  /* 0x0000001fff057819 */ /* 0x100fe20000011404 */
[----:B------:R-:W0:Y:S02]  /*24b40*/  LDC.64 R2, c[0x0][0x418] ;  /* 0x00010600ff027b82 */ /* 0x000e240000000a00 */
[----:B------:R-:W-:-:S03]  /*24b50*/  IMAD.WIDE.U32 R4, R19, UR4, R4 ;  /* 0x0000000413047c25 */ /* 0x000fc6000f8e0004 */
[----:B0-----:R-:W-:Y:S01]  /*24b60*/  LEA R2, P0, R4, R2, 0x2 ;  /* 0x0000000204027211 */ /* 0x001fe200078010ff */
[----:B--2---:R-:W-:-:S04]  /*24b70*/  IMAD R7, R7, UR4, RZ ;  /* 0x0000000407077c24 */ /* 0x004fc8000f8e02ff */
[----:B------:R-:W-:-:S04]  /*24b80*/  IMAD R7, R19, UR5, R7 ;  /* 0x0000000513077c24 */ /* 0x000fc8000f8e0207 */
[----:B------:R-:W-:-:S05]  /*24b90*/  IMAD.IADD R7, R7, 0x1, R5 ;  /* 0x0000000107077824 */ /* 0x000fca00078e0205 */
[----:B------:R-:W-:-:S05]  /*24ba0*/  LEA.HI.X R3, R4, R3, R7, 0x2, P0 ;  /* 0x0000000304037211 */ /* 0x000fca00000f1407 */
[----:B------:R0:W5:Y:S02]  /*24bb0*/  LDG.E R16, desc[UR48][R2.64] ;  /* 0x0000003002107981 */ /* 0x000164000c1e1900 */
.L_x_11253:
[----:B0-----:R-:W0:Y:S01]  /*24bc0*/  S2R R2, SR_TID.X ;  /* 0x0000000000027919 */ /* 0x001e220000002100 */
[----:B------:R-:W-:Y:S01]  /*24bd0*/  IMAD R3, R18, 0x8, R17 ;  /* 0x0000000812037824 */ /* 0x000fe200078e0211 */
[----:B------:R-:W-:Y:S01]  /*24be0*/  BSSY B1, `(.L_x_11254) ;  /* 0x0000006000017945 */ /* 0x000fe20003800000 */
[----:B0-----:R-:W-:Y:S02]  /*24bf0*/  LOP3.LUT R4, R2, 0x7f, RZ, 0xc0, !PT ;  /* 0x0000007f02047812 */ /* 0x001fe400078ec0ff */
[----:B------:R-:W-:Y:S02]  /*24c00*/  SHF.L.U32 R2, R8, 0x1f, RZ ;  /* 0x0000001f08027819 */ /* 0x000fe400000006ff */
[----:B------:R-:W-:Y:S02]  /*24c10*/  ISETP.NE.AND P1, PT, R4, RZ, PT ;  /* 0x000000ff0400720c */ /* 0x000fe40003f25270 */
[----:B------:R-:W0:Y:S02]  /*24c20*/  SYNCS.PHASECHK.TRANS64.TRYWAIT P0, [R3+URZ+0x32440], R2 ;  /* 0x03244002030075a7 */ /* 0x000e24000800017f */
[----:B0-----:R-:W-:Y:S09]  /*24c30*/  @!P0 BRA `(.L_x_11255) ;  /* 0x0000003c00c08947 */ /* 0x001ff20003800000 */
.L_x_11364:
[----:B------:R-:W-:Y:S05]  /*24c40*/  BSYNC B1 ;  /* 0x0000000000017941 */ /* 0x000fea0003800000 */
.L_x_11254:
        /* <DEDUP_REMOVED lines=9> */
.L_x_11257:
[----:B------:R-:W-:Y:S05]  /*24ce0*/  BSYNC B1 ;  /* 0x0000000000017941 */ /* 0x000fea0003800000 */
.L_x_11256:
        /* <DEDUP_REMOVED lines=11> */
.L_x_11258:
        /* <DEDUP_REMOVED lines=13> */
.L_x_11365:
[----:B------:R-:W-:Y:S05]  /*24e70*/  BSYNC B1 ;  /* 0x0000000000017941 */ /* 0x000fea0003800000 */
.L_x_11259:
        /* <DEDUP_REMOVED lines=11> */
.L_x_11262:
[----:B------:R-:W-:Y:S05]  /*24f30*/  BSYNC B1 ;  /* 0x0000000000017941 */ /* 0x000fea0003800000 */
.L_x_11261:
        /* <DEDUP_REMOVED lines=9> */
.L_x_11263:
        /* <DEDUP_REMOVED lines=15> */
.L_x_11264:
        /* <DEDUP_REMOVED lines=15> */
.L_x_11265:
        /* <DEDUP_REMOVED lines=15> */
.L_x_11266:
        /* <DEDUP_REMOVED lines=10> */
.L_x_11252:
[----:B------:R-:W-:Y:S05]  /*25340*/  BSYNC B0 ;  /* 0x0000000000007941 */ /* 0x000fea0003800000 */
.L_x_11251:
[----:B------:R-:W-:-:S06]  /*25350*/  UIADD3 UR4, UR39, -0x3, URZ ;  /* 0xfffffffd27047890 */ /* 0x000fcc000fffe03f */
[----:B------:R-:W-:-:S07]  /*25360*/  IMAD.U32 R0, RZ, RZ, UR4 ;  /* 0x00000004ff007e24 */ /* 0x000fce000f8e00ff */
.L_x_11250:
[----:B------:R-:W-:Y:S01]  /*25370*/  ULOP3.LUT UR4, URZ, UR39, URZ, 0x33, !UPT ;  /* 0x000000273f047292 */ /* 0x000fe2000f8e333f */
[----:B------:R-:W-:Y:S01]  /*25380*/  VIADD R6, R6, 0xfffffffe ;  /* 0xfffffffe06067836 */ /* 0x000fe20000000000 */
[----:B------:R-:W-:Y:S04]  /*25390*/  BSSY B0, `(.L_x_11249) ;  /* 0x000013a000007945 */ /* 0x000fe80003800000 */
[----:B------:R-:W-:-:S13]  /*253a0*/  ISETP.NE.AND P0, PT, R6, UR4, PT ;  /* 0x0000000406007c0c */ /* 0x000fda000bf05270 */
[----:B------:R-:W-:Y:S05]  /*253b0*/  @!P0 BRA `(.L_x_11267) ;  /* 0x0000001000dc8947 */ /* 0x000fea0003800000 */
.L_x_11300:
[----:B------:R-:W2:Y:S04]  /*253c0*/  LDL R2, [R1+0x46c] ;  /* 0x00046c0001027983 */ /* 0x000ea80000100800 */
[----:B------:R-:W3:Y:S01]  /*253d0*/  LDL.LU R3, [R1+0x464] ;  /* 0x0004640001037983 */ /* 0x000ee20000300800 */
        /* <DEDUP_REMOVED lines=12> */
[----:B-1----:R-:W2:Y:S01]  /*254a0*/  LDL R5, [R1+0x468] ;  /* 0x0004680001057983 */ /* 0x002ea20000100800 */
        /* <DEDUP_REMOVED lines=18> */
.L_x_11270:
[----:B------:R-:W2:Y:S01]  /*255d0*/  S2R R2, SR_TID.X ;  /* 0x0000000000027919 */ /* 0x000ea20000002100 */
[----:B01----:R-:W-:Y:S01]  /*255e0*/  IMAD R4, R6, 0x8, R17 ;  /* 0x0000000806047824 */ /* 0x003fe200078e0211 */
[----:B------:R-:W-:Y:S01]  /*255f0*/  BSSY B2, `(.L_x_11271) ;  /* 0x0000006000027945 */ /* 0x000fe20003800000 */
[----:B--2---:R-:W-:Y:S02]  /*25600*/  LOP3.LUT R3, R2, 0x7f, RZ, 0xc0, !PT ;  /* 0x0000007f02037812 */ /* 0x004fe400078ec0ff */
[----:B------:R-:W-:Y:S02]  /*25610*/  SHF.L.U32 R2, R7, 0x1f, RZ ;  /* 0x0000001f07027819 */ /* 0x000fe400000006ff */
[----:B------:R-:W-:Y:S02]  /*25620*/  ISETP.NE.AND P1, PT, R3, RZ, PT ;  /* 0x000000ff0300720c */ /* 0x000fe40003f25270 */
[----:B------:R-:W0:Y:S02]  /*25630*/  SYNCS.PHASECHK.TRANS64.TRYWAIT P0, [R4+URZ+0x32440], R2 ;  /* 0x03244002040075a7 */ /* 0x000e24000800017f */
[----:B0-----:R-:W-:Y:S09]  /*25640*/  @!P0 BRA `(.L_x_11272) ;  /* 0x0000003400648947 */ /* 0x001ff20003800000 */
.L_x_11366:
[----:B------:R-:W-:Y:S05]  /*25650*/  BSYNC B2 ;  /* 0x0000000000027941 */ /* 0x000fea0003800000 */
.L_x_11271:
        /* <DEDUP_REMOVED lines=9> */
.L_x_11274:
[----:B------:R-:W-:Y:S05]  /*256f0*/  BSYNC B2 ;  /* 0x0000000000027941 */ /* 0x000fea0003800000 */
.L_x_11273:
        /* <DEDUP_REMOVED lines=11> */
.L_x_11275:
        /* <DEDUP_REMOVED lines=13> */
.L_x_11367:
[----:B------:R-:W-:Y:S05]  /*25880*/  BSYNC B2 ;  /* 0x0000000000027941 */ /* 0x000fea0003800000 */
.L_x_11276:
        /* <DEDUP_REMOVED lines=11> */
.L_x_11279:
[----:B------:R-:W-:Y:S05]  /*25940*/  BSYNC B2 ;  /* 0x0000000000027941 */ /* 0x000fea0003800000 */
.L_x_11278:
        /* <DEDUP_REMOVED lines=9> */
.L_x_11280:
        /* <DEDUP_REMOVED lines=15> */
.L_x_11281:
        /* <DEDUP_REMOVED lines=15> */
.L_x_11282:
        /* <DEDUP_REMOVED lines=15> */
.L_x_11283:
        /* <DEDUP_REMOVED lines=10> */
.L_x_11269:
[----:B------:R-:W-:Y:S05]  /*25d50*/  BSYNC B1 ;  /* 0x0000000000017941 */ /* 0x000fea0003800000 */
.L_x_11268:
[----:B------:R-:W2:Y:S01]  /*25d60*/  LDL R3, [R1+0x46c] ;  /* 0x00046c0001037983 */ /* 0x000ea20000100800 */
[----:B------:R-:W-:Y:S01]  /*25d70*/  VIADD R6, R6, 0x1 ;  /* 0x0000000106067836 */ /* 0x000fe20000000000 */
[----:B------:R-:W-:Y:S04]  /*25d80*/  BSSY B1, `(.L_x_11284) ;  /* 0x0000097000017945 */ /* 0x000fe80003800000 */
[----:B------:R-:W-:-:S04]  /*25d90*/  ISETP.NE.AND P0, PT, R6, 0x2, PT ;  /* 0x000000020600780c */ /* 0x000fc80003f05270 */
[----:B------:R-:W-:Y:S02]  /*25da0*/  SEL R2, RZ, 0x1, P0 ;  /* 0x00000001ff027807 */ /* 0x000fe40000000000 */
[----:B------:R-:W-:Y:S01]  /*25db0*/  SEL R18, R6, RZ, P0 ;  /* 0x000000ff06127207 */ /* 0x000fe20000000000 */
[----:B------:R-:W-:Y:S01]  /*25dc0*/  VIADD R6, R0, 0xffffffff ;  /* 0xffffffff00067836 */ /* 0x000fe20000000000 */
[----:B------:R-:W-:-:S05]  /*25dd0*/  LOP3.LUT R8, R7, R2, RZ, 0x3c, !PT ;  /* 0x0000000207087212 */ /* 0x000fca00078e3cff */
[----:B------:R0:W-:Y:S01]  /*25de0*/  STL [R1+0x464], R8 ;  /* 0x0004640801007387 */ /* 0x0001e20000100800 */
[----:B--2---:R-:W-:-:S13]  /*25df0*/  LOP3.LUT P2, RZ, R3, 0x2, RZ, 0xc0, !PT ;  /* 0x0000000203ff7812 */ /* 0x004fda000784c0ff */
[----:B0-----:R-:W-:Y:S05]  /*25e00*/  @!P2 BRA `(.L_x_11285) ;  /* 0x000000080038a947 */ /* 0x001fea0003800000 */
[----:B------:R-:W-:Y:S01]  /*25e10*/  LOP3.LUT P2, RZ, R3, 0x1, RZ, 0xc0, !PT ;  /* 0x0000000103ff7812 */ /* 0x000fe2000784c0ff */
[----:B------:R-:W-:-:S12]  /*25e20*/  IMAD.MOV.U32 R7, RZ, RZ, R6 ;  /* 0x000000ffff077224 */ /* 0x000fd800078e0006 */
        /* <DEDUP_REMOVED lines=20> */
.L_x_11286:
        /* <DEDUP_REMOVED lines=8> */
.L_x_11368:
[----:B------:R-:W-:Y:S05]  /*25ff0*/  BSYNC B2 ;  /* 0x0000000000027941 */ /* 0x000fea0003800000 */
.L_x_11287:
        /* <DEDUP_REMOVED lines=9> */
.L_x_11290:
[----:B------:R-:W-:Y:S05]  /*26090*/  BSYNC B2 ;  /* 0x0000000000027941 */ /* 0x000fea0003800000 */
.L_x_11289:
        /* <DEDUP_REMOVED lines=11> */
.L_x_11291:
        /* <DEDUP_REMOVED lines=13> */
.L_x_11369:
[----:B------:R-:W-:Y:S05]  /*26220*/  BSYNC B2 ;  /* 0x0000000000027941 */ /* 0x000fea0003800000 */
.L_x_11292:
        /* <DEDUP_REMOVED lines=11> */
.L_x_11295:
[----:B------:R-:W-:Y:S05]  /*262e0*/  BSYNC B2 ;  /* 0x0000000000027941 */ /* 0x000fea0003800000 */
.L_x_11294:
        /* <DEDUP_REMOVED lines=9> */
.L_x_11296:
        /* <DEDUP_REMOVED lines=15> */
.L_x_11297:
        /* <DEDUP_REMOVED lines=15> */
.L_x_11298:
        /* <DEDUP_REMOVED lines=15> */
.L_x_11299:
        /* <DEDUP_REMOVED lines=10> */
.L_x_11285:
[----:B------:R-:W-:Y:S05]  /*266f0*/  BSYNC B1 ;  /* 0x0000000000017941 */ /* 0x000fea0003800000 */
.L_x_11284:
[----:B------:R-:W-:Y:S01]  /*26700*/  ISETP.GT.AND P0, PT, R6, UR38, PT ;  /* 0x0000002606007c0c */ /* 0x000fe2000bf04270 */
[----:B------:R-:W-:-:S12]  /*26710*/  VIADD R0, R0, 0xfffffffe ;  /* 0xfffffffe00007836 */ /* 0x000fd80000000000 */
[----:B------:R-:W-:Y:S05]  /*26720*/  @P0 BRA `(.L_x_11300) ;  /* 0xffffffec00240947 */ /* 0x000fea000383ffff */
.L_x_11267:
[----:B------:R-:W-:Y:S05]  /*26730*/  BSYNC B0 ;  /* 0x0000000000007941 */ /* 0x000fea0003800000 */
.L_x_11249:
[----:B------:R-:W3:Y:S01]  /*26740*/  LDL.LU R2, [R1+0x464] ;  /* 0x0004640001027983 */ /* 0x000ee20000300800 */
[----:B0-----:R-:W0:Y:S01]  /*26750*/  S2R R0, SR_TID.X ;  /* 0x0000000000007919 */ /* 0x001e220000002100 */
[----:B------:R-:W-:-:S05]  /*26760*/  VIADD R18, R18, 0x1 ;  /* 0x0000000112127836 */ /* 0x000fca0000000000 */
[----:B------:R-:W-:Y:S02]  /*26770*/  ISETP.NE.AND P0, PT, R18, 0x2, PT ;  /* 0x000000021200780c */ /* 0x000fe40003f05270 */
[----:B0-----:R-:W-:-:S04]  /*26780*/  LOP3.LUT R0, R0, 0x7f, RZ, 0xc0, !PT ;  /* 0x0000007f00007812 */ /* 0x001fc800078ec0ff */
[----:B------:R-:W-:Y:S02]  /*26790*/  ISETP.NE.AND P2, PT, R0, RZ, PT ;  /* 0x000000ff0000720c */ /* 0x000fe40003f45270 */
[----:B------:R-:W-:Y:S01]  /*267a0*/  SEL R0, RZ, 0x1, P0 ;  /* 0x00000001ff007807 */ /* 0x000fe20000000000 */
[----:B------:R-:W-:Y:S03]  /*267b0*/  BSSY B0, `(.L_x_11301) ;  /* 0x0000011000007945 */ /* 0x000fe60003800000 */
[----:B---3--:R-:W-:-:S05]  /*267c0*/  LOP3.LUT R2, R2, R0, RZ, 0x3c, !PT ;  /* 0x0000000002027212 */ /* 0x008fca00078e3cff */
[----:B------:R0:W-:Y:S02]  /*267d0*/  STL [R1+0x464], R2 ;  /* 0x0004640201007387 */ /* 0x0001e40000100800 */
[----:B------:R-:W-:Y:S05]  /*267e0*/  @P2 BRA `(.L_x_11302) ;  /* 0x0000000000342947 */ /* 0x000fea0003800000 */
[----:B-1----:R-:W1:Y:S01]  /*267f0*/  S2R R5, SR_LANEID ;  /* 0x0000000000057919 */ /* 0x002e620000000000 */
[----:B------:R-:W-:Y:S01]  /*26800*/  VOTEU.ANY UR4, UPT, PT ;  /* 0x0000000000047886 */ /* 0x000fe200038e0100 */
[----:B0-----:R-:W0:Y:S01]  /*26810*/  LDC.64 R2, c[0x0][0xd80] ;  /* 0x00036000ff027b82 */ /* 0x001e220000000a00 */
[----:B------:R-:W1:Y:S02]  /*26820*/  FLO.U32 R0, UR4 ;  /* 0x0000000400007d00 */ /* 0x000e6400080e0000 */
[----:B-1----:R-:W-:-:S06]  /*26830*/  ISETP.EQ.U32.AND P1, PT, R0, R5, PT ;  /* 0x000000050000720c */ /* 0x002fcc0003f22070 */
[----:B------:R-:W0:Y:S07]  /*26840*/  POPC R5, UR4 ;  /* 0x0000000400057d09 */ /* 0x000e2e0008000000 */
[----:B0-----:R-:W3:Y:S01]  /*26850*/  @P1 ATOMG.E.ADD.STRONG.GPU PT, R3, desc[UR48][R2.64], R5 ;  /* 0x00000005020319a8 */ /* 0x001ee200081ee1f0 */
[----:B------:R-:W0:Y:S02]  /*26860*/  S2R R4, SR_LTMASK ;  /* 0x0000000000047919 */ /* 0x000e240000003900 */
[----:B0-----:R-:W-:-:S04]  /*26870*/  LOP3.LUT R4, R4, UR4, RZ, 0xc0, !PT ;  /* 0x0000000404047c12 */ /* 0x001fc8000f8ec0ff */
[----:B------:R-:W0:Y:S01]  /*26880*/  POPC R7, R4 ;  /* 0x0000000400077309 */ /* 0x000e220000000000 */
[----:B---3--:R-:W0:Y:S02]  /*26890*/  SHFL.IDX PT, R0, R3, R0, 0x1f ;  /* 0x00001f0003007589 */ /* 0x008e2400000e0000 */
[----:B0-----:R-:W-:-:S05]  /*268a0*/  IADD3 R0, R0, UR42, R7 ;  /* 0x0000002a00007c10 */ /* 0x001fca000fffe007 */
[----:B------:R3:W-:Y:S02]  /*268b0*/  STL [R1+0x474], R0 ;  /* 0x0004740001007387 */ /* 0x0007e40000100800 */
.L_x_11302:
[----:B------:R-:W-:Y:S05]  /*268c0*/  BSYNC B0 ;  /* 0x0000000000007941 */ /* 0x000fea0003800000 */
.L_x_11301:
[----:B------:R-:W-:-:S07]  /*268d0*/  SEL R18, R18, RZ, P0 ;  /* 0x000000ff12127207 */ /* 0x000fce0000000000 */
.L_x_11215:
[----:B------:R-:W-:Y:S05]  /*268e0*/  BSYNC B7 ;  /* 0x0000000000077941 */ /* 0x000fea0003800000 */
.L_x_11213:
[----:B---34-:R-:W3:Y:S04]  /*268f0*/  LDL R0, [R1+0x46c] ;  /* 0x00046c0001007983 */ /* 0x018ee80000100800 */
[----:B0-----:R0:W5:Y:S01]  /*26900*/  LDL R2, [R1+0x474] ;  /* 0x0004740001027983 */ /* 0x0011620000100800 */
[----:B---3--:R-:W-:-:S13]  /*26910*/  LOP3.LUT P0, RZ, R0, 0x80, RZ, 0xc0, !PT ;  /* 0x0000008000ff7812 */ /* 0x008fda000780c0ff */
        /* <DEDUP_REMOVED lines=11> */
.L_x_11303:
[----:B------:R-:W-:-:S03]  /*269d0*/  UMOV UR4, 0xffffffff ;  /* 0xffffffff00047882 */ /* 0x000fc60000000000 */
[----:B------:R-:W-:Y:S05]  /*269e0*/  BRA.DIV UR4, `(.L_x_11305) ;  /* 0x0000002204cc7947 */ /* 0x000fea000b800000 */
[----:B-----5:R0:W3:Y:S02]  /*269f0*/  SHFL.IDX PT, R14, R2, RZ, 0x1f ;  /* 0x00001fff020e7589 */ /* 0x0200e400000e0000 */
.L_x_11372:
[----:B------:R-:W4:Y:S01]  /*26a00*/  @!P2 S2R R3, SR_CgaCtaId ;  /* 0x000000000003a919 */ /* 0x000f220000008800 */
[----:B------:R-:W-:Y:S05]  /*26a10*/  WARPSYNC.ALL ;  /* 0x0000000000007948 */ /* 0x000fea0003800000 */
[----:B------:R-:W-:Y:S01]  /*26a20*/  BAR.SYNC.DEFER_BLOCKING 0x4, 0x180 ;  /* 0x0106000000007b1d */ /* 0x000fe20000010000 */
[----:B------:R-:W-:-:S05]  /*26a30*/  @!P2 MOV R0, 0x400 ;  /* 0x000004000000a802 */ /* 0x000fca0000000f00 */
[----:B---3--:R3:W-:Y:S01]  /*26a40*/  STL [R1+0x474], R14 ;  /* 0x0004740e01007387 */ /* 0x0087e20000100800 */
[----:B----4-:R-:W-:-:S05]  /*26a50*/  @!P2 LEA R17, R3, R0, 0x18 ;  /* 0x000000000311a211 */ /* 0x010fca00078ec0ff */
[----:B------:R3:W-:Y:S01]  /*26a60*/  @!P2 STS [R17+0x324d0], R2 ;  /* 0x0324d0021100a388 */ /* 0x0007e20000000800 */
[----:B------:R-:W-:Y:S06]  /*26a70*/  BAR.ARV 0x5, 0x180 ;  /* 0x0146000000007b1d */ /* 0x000fec0000002000 */
.L_x_11304:
[----:B------:R-:W5:Y:S01]  /*26a80*/  LDL R0, [R1+0x474] ;  /* 0x0004740001007983 */ /* 0x000f620000100800 */
[----:B------:R-:W-:Y:S02]  /*26a90*/  ULDC UR4, c[0x0][0xd38] ;  /* 0x00034e0000047ab9 */ /* 0x000fe40000000800 */
[----:B-----5:R-:W-:-:S13]  /*26aa0*/  ISETP.GE.AND P0, PT, R0, UR4, PT ;  /* 0x0000000400007c0c */ /* 0x020fda000bf06270 */
[----:B------:R-:W-:Y:S05]  /*26ab0*/  @!P0 BRA `(.L_x_11306) ;  /* 0xffffffac00888947 */ /* 0x000fea000383ffff */
.L_x_11204:
[----:B0-----:R-:W5:Y:S01]  /*26ac0*/  LDL.LU R0, [R1+0x498] ;  /* 0x0004980001007983 */ /* 0x001f620000300800 */
[----:B------:R-:W-:Y:S01]  /*26ad0*/  BSSY B0, `(.L_x_11307) ;  /* 0x000000b000007945 */ /* 0x000fe20003800000 */
[----:B-1----:R-:W0:Y:S01]  /*26ae0*/  S2R R5, SR_CgaCtaId ;  /* 0x0000000000057919 */ /* 0x002e220000008800 */
[----:B-----5:R-:W-:-:S05]  /*26af0*/  VIADD R0, R0, 0x1 ;  /* 0x0000000100007836 */ /* 0x020fca0000000000 */
[----:B---34-:R-:W-:-:S04]  /*26b00*/  LEA.HI R2, R0, R0, RZ, 0x1 ;  /* 0x0000000000027211 */ /* 0x018fc800078f08ff */
[----:B------:R-:W-:-:S05]  /*26b10*/  LOP3.LUT R3, R2, 0xfffffffe, RZ, 0xc0, !PT ;  /* 0xfffffffe02037812 */ /* 0x000fca00078ec0ff */
[----:B------:R-:W-:Y:S01]  /*26b20*/  IMAD.IADD R3, R0, 0x1, -R3 ;  /* 0x0000000100037824 */ /* 0x000fe200078e0a03 */
[----:B------:R-:W-:-:S04]  /*26b30*/  MOV R0, 0x400 ;  /* 0x0000040000007802 */ /* 0x000fc80000000f00 */
[----:B0-----:R-:W-:Y:S02]  /*26b40*/  LEA R0, R5, R0, 0x18 ;  /* 0x0000000005007211 */ /* 0x001fe400078ec0ff */
[----:B------:R-:W-:-:S04]  /*26b50*/  SHF.L.U32 R3, R3, 0x1f, RZ ;  /* 0x0000001f03037819 */ /* 0x000fc800000006ff */
[----:B------:R-:W0:Y:S02]  /*26b60*/  SYNCS.PHASECHK.TRANS64.TRYWAIT P0, [R0+URZ+0x32420], R3 ;  /* 0x03242003000075a7 */ /* 0x000e24000800017f */
[----:B0-----:R-:W-:Y:S05]  /*26b70*/  @!P0 BRA `(.L_x_11308) ;  /* 0x0000002000908947 */ /* 0x001fea0003800000 */
.L_x_11373:
[----:B------:R-:W-:Y:S05]  /*26b80*/  BSYNC B0 ;  /* 0x0000000000007941 */ /* 0x000fea0003800000 */
.L_x_11307:
[----:B------:R-:W-:-:S03]  /*26b90*/  UMOV UR4, 0xffffffff ;  /* 0xffffffff00047882 */ /* 0x000fc60000000000 */
[----:B------:R-:W-:Y:S05]  /*26ba0*/  BRA.DIV UR4, `(.L_x_11309) ;  /* 0x0000002204987947 */ /* 0x000fea000b800000 */
[----:B------:R-:W1:Y:S02]  /*26bb0*/  S2R R2, SR_TID.X ;  /* 0x0000000000027919 */ /* 0x000e640000002100 */
[----:B-1----:R-:W-:-:S04]  /*26bc0*/  SHF.R.U32.HI R2, RZ, 0x5, R2 ;  /* 0x00000005ff027819 */ /* 0x002fc80000011602 */
[----:B------:R-:W-:-:S05]  /*26bd0*/  LOP3.LUT R2, R2, 0x3, RZ, 0xc0, !PT ;  /* 0x0000000302027812 */ /* 0x000fca00078ec0ff */
[----:B------:R1:W3:Y:S02]  /*26be0*/  SHFL.IDX PT, R14, R2, RZ, 0x1f ;  /* 0x00001fff020e7589 */ /* 0x0002e400000e0000 */
.L_x_11376:
[----:B---3--:R-:W-:Y:S01]  /*26bf0*/  ISETP.NE.AND P0, PT, R14, RZ, PT ;  /* 0x000000ff0e00720c */ /* 0x008fe20003f05270 */
[----:B------:R-:W-:-:S12]  /*26c00*/  BSSY B0, `(.L_x_11310) ;  /* 0x0000025000007945 */ /* 0x000fd80003800000 */
[----:B------:R-:W-:Y:S05]  /*26c10*/  @P0 BRA `(.L_x_11311) ;  /* 0x00000000008c0947 */ /* 0x000fea0003800000 */
[----:B------:R-:W-:-:S03]  /*26c20*/  UMOV UR4, 0xffffffff ;  /* 0xffffffff00047882 */ /* 0x000fc60000000000 */
[----:B------:R-:W-:Y:S05]  /*26c30*/  BRA.DIV UR4, `(.L_x_11312) ;  /* 0x0000002204a87947 */ /* 0x000fea000b800000 */
[----:B------:R-:W-:-:S13]  /*26c40*/  ELECT P6, URZ, PT ;  /* 0x00000000003f782f */ /* 0x000fda00038c0000 */
.L_x_11379:
[----:B------:R-:W-:Y:S05]  /*26c50*/  @!P6 BRA `(.L_x_11311) ;  /* 0x00000000007ce947 */ /* 0x000fea0003800000 */
[----:B------:R-:W-:-:S06]  /*26c60*/  ULOP3.LUT UR4, UR41, 0x2, URZ, 0xfc, !UPT ;  /* 0x0000000229047892 */ /* 0x000fcc000f8efc3f */
[----:B-1----:R-:W-:-:S05]  /*26c70*/  IMAD.U32 R2, RZ, RZ, UR4 ;  /* 0x00000004ff027e24 */ /* 0x002fca000f8e00ff */
[----:B------:R-:W-:-:S13]  /*26c80*/  ISETP.NE.AND P2, PT, R2, 0x3, PT ;  /* 0x000000030200780c */ /* 0x000fda0003f45270 */
[----:B------:R-:W-:Y:S05]  /*26c90*/  @!P2 BRA `(.L_x_11313) ;  /* 0x000000000004a947 */ /* 0x000fea0003800000 */
[----:B------:R-:W-:Y:S01]  /*26ca0*/  BPT.TRAP 0x1 ;  /* 0x000000040000795c */ /* 0x000fe20000300000 */
.L_x_11313:
[----:B------:R-:W3:Y:S01]  /*26cb0*/  LDL.LU R7, [R1+0x464] ;  /* 0x0004640001077983 */ /* 0x000ee20000300800 */
[----:B0-----:R-:W-:Y:S02]  /*26cc0*/  VIADD R3, R0, 0x32440 ;  /* 0x0003244000037836 */ /* 0x001fe40000000000 */
[C---:B------:R-:W-:Y:S02]  /*26cd0*/  VIADD R2, R18.reuse, 0x1 ;  /* 0x0000000112027836 */ /* 0x040fe40000000000 */
[----:B--2---:R-:W-:-:S03]  /*26ce0*/  IMAD R6, R18, 0x8, R3 ;  /* 0x0000000812067824 */ /* 0x004fc600078e0203 */
        /* <DEDUP_REMOVED lines=9> */
.L_x_11380:
[----:B------:R-:W1:Y:S02]  /*26d80*/  SYNCS.PHASECHK.TRANS64.TRYWAIT P0, [R3+URZ], R2 ;  /* 0x00000002030075a7 */ /* 0x000e64000800017f */
[----:B-1----:R-:W-:Y:S05]  /*26d90*/  @!P0 BRA `(.L_x_11315) ;  /* 0x0000002000848947 */ /* 0x002fea0003800000 */
.L_x_11381:
[----:B------:R-:W-:Y:S05]  /*26da0*/  @!P2 BRA `(.L_x_11316) ;  /* 0x000000000004a947 */ /* 0x000fea0003800000 */
[----:B------:R-:W-:Y:S01]  /*26db0*/  BPT.TRAP 0x1 ;  /* 0x000000040000795c */ /* 0x000fe20000300000 */
.L_x_11316:
[----:B-1----:R-:W-:-:S04]  /*26dc0*/  VIADD R3, R0, 0x32460 ;  /* 0x0003246000037836 */ /* 0x002fc80000000000 */
[----:B------:R-:W-:-:S04]  /*26dd0*/  IMAD R18, R18, 0x8, R3 ;  /* 0x0000000812127824 */ /* 0x000fc800078e0203 */
[----:B------:R-:W1:Y:S02]  /*26de0*/  SYNCS.PHASECHK.TRANS64.TRYWAIT P0, [R18+URZ], R5 ;  /* 0x00000005120075a7 */ /* 0x000e64000800017f */
[----:B-1----:R-:W-:Y:S05]  /*26df0*/  @!P0 BRA `(.L_x_11317) ;  /* 0x0000002000808947 */ /* 0x002fea0003800000 */
.L_x_11382:
[----:B------:R-:W-:-:S07]  /*26e00*/  IMAD R3, R4, 0x8, R3 ;  /* 0x0000000804037824 */ /* 0x000fce00078e0203 */
.L_x_11318:
[----:B--2---:R2:W3:Y:S02]  /*26e10*/  SYNCS.PHASECHK.TRANS64.TRYWAIT P0, [R3+URZ], R2 ;  /* 0x00000002030075a7 */ /* 0x0044e4000800017f */
[----:B---3--:R-:W-:Y:S05]  /*26e20*/  @!P0 NANOSLEEP.SYNCS 0x989680 ;  /* 0x009896800000895d */ /* 0x008fea0003900000 */
[----:B------:R-:W3:Y:S02]  /*26e30*/  @!P0 SYNCS.PHASECHK.TRANS64 P0, [R3+URZ], R2 ;  /* 0x00000002030085a7 */ /* 0x000ee4000800007f */
[----:B---3--:R-:W-:Y:S05]  /*26e40*/  @!P0 BRA `(.L_x_11318) ;  /* 0xfffffffc00f08947 */ /* 0x008fea000383ffff */
.L_x_11311:
[----:B------:R-:W-:Y:S05]  /*26e50*/  BSYNC B0 ;  /* 0x0000000000007941 */ /* 0x000fea0003800000 */
.L_x_11310:
[----:B------:R-:W-:Y:S05]  /*26e60*/  EXIT ;  /* 0x000000000000794d */ /* 0x000fea0003800000 */
.L_x_11092:
[----:B0-----:R-:W-:-:S04]  /*26e70*/  IMAD.U32 R9, RZ, RZ, UR44 ;  /* 0x0000002cff097e24 */ /* 0x001fc8000f8e00ff */
[----:B------:R0:W1:Y:S03]  /*26e80*/  SYNCS.PHASECHK.TRANS64.TRYWAIT P0, [R9+URZ+0x32400], R0 ;  /* 0x03240000090075a7 */ /* 0x000066000800017f */
[----:B-1----:R-:W-:Y:S05]  /*26e90*/  @!P0 NANOSLEEP.SYNCS 0x989680 ;  /* 0x009896800000895d */ /* 0x002fea0003900000 */
[----:B------:R-:W1:Y:S02]  /*26ea0*/  @!P0 SYNCS.PHASECHK.TRANS64 P0, [R9+URZ+0x32400], R0 ;  /* 0x03240000090085a7 */ /* 0x000e64000800007f */
[----:B-1----:R-:W-:Y:S05]  /*26eb0*/  @!P0 BRA `(.L_x_11092) ;  /* 0xfffffffc00ec8947 */ /* 0x002fea000383ffff */
[----:B------:R-:W-:Y:S05]  /*26ec0*/  BRA `(.L_x_11319) ;  /* 0xfffffdb800487947 */ /* 0x000fea000383ffff */
.L_x_11099:
[----:B-1----:R1:W2:Y:S02]  /*26ed0*/  SYNCS.PHASECHK.TRANS64.TRYWAIT P0, [R12+URZ], R13 ;  /* 0x0000000d0c0075a7 */ /* 0x0022a4000800017f */
[----:B--2---:R-:W-:Y:S05]  /*26ee0*/  @!P0 NANOSLEEP.SYNCS 0x989680 ;  /* 0x009896800000895d */ /* 0x004fea0003900000 */
[----:B------:R-:W2:Y:S02]  /*26ef0*/  @!P0 SYNCS.PHASECHK.TRANS64 P0, [R12+URZ], R13 ;  /* 0x0000000d0c0085a7 */ /* 0x000ea4000800007f */
[----:B--2---:R-:W-:Y:S05]  /*26f00*/  @!P0 BRA `(.L_x_11099) ;  /* 0xfffffffc00f08947 */ /* 0x004fea000383ffff */
[----:B------:R-:W-:Y:S05]  /*26f10*/  BRA `(.L_x_11098) ;  /* 0xfffffdbc00647947 */ /* 0x000fea000383ffff */
.L_x_11101:
[----:B0-----:R-:W-:-:S04]  /*26f20*/  IMAD.U32 R9, RZ, RZ, UR44 ;  /* 0x0000002cff097e24 */ /* 0x001fc8000f8e00ff */
[----:B------:R0:W1:Y:S03]  /*26f30*/  SYNCS.PHASECHK.TRANS64.TRYWAIT P0, [R9+URZ+0x32410], R8 ;  /* 0x03241008090075a7 */ /* 0x000066000800017f */
[----:B-1----:R-:W-:Y:S05]  /*26f40*/  @!P0 NANOSLEEP.SYNCS 0x989680 ;  /* 0x009896800000895d */ /* 0x002fea0003900000 */
[----:B------:R-:W1:Y:S02]  /*26f50*/  @!P0 SYNCS.PHASECHK.TRANS64 P0, [R9+URZ+0x32410], R8 ;  /* 0x03241008090085a7 */ /* 0x000e64000800007f */
[----:B-1----:R-:W-:Y:S05]  /*26f60*/  @!P0 BRA `(.L_x_11101) ;  /* 0xfffffffc00ec8947 */ /* 0x002fea000383ffff */
[----:B------:R-:W-:Y:S05]  /*26f70*/  BRA `(.L_x_11320) ;  /* 0xfffffdc000387947 */ /* 0x000fea000383ffff */
.L_x_11108:
[----:B-1----:R1:W2:Y:S02]  /*26f80*/  SYNCS.PHASECHK.TRANS64.TRYWAIT P0, [R8+URZ], R9 ;  /* 0x00000009080075a7 */ /* 0x0022a4000800017f */
[----:B--2---:R-:W-:Y:S05]  /*26f90*/  @!P0 NANOSLEEP.SYNCS 0x989680 ;  /* 0x009896800000895d */ /* 0x004fea0003900000 */
[----:B------:R-:W2:Y:S02]  /*26fa0*/  @!P0 SYNCS.PHASECHK.TRANS64 P0, [R8+URZ], R9 ;  /* 0x00000009080085a7 */ /* 0x000ea4000800007f */
[----:B--2---:R-:W-:Y:S05]  /*26fb0*/  @!P0 BRA `(.L_x_11108) ;  /* 0xfffffffc00f08947 */ /* 0x004fea000383ffff */
[----:B------:R-:W-:Y:S05]  /*26fc0*/  BRA `(.L_x_11107) ;  /* 0xfffffdc0007c7947 */ /* 0x000fea000383ffff */
.L_x_11143:
[----:B0-----:R0:W1:Y:S02]  /*26fd0*/  SYNCS.PHASECHK.TRANS64.TRYWAIT P2, [R0+URZ], R3 ;  /* 0x00000003000075a7 */ /* 0x001064000804017f */
[----:B-1----:R-:W-:Y:S05]  /*26fe0*/  @!P2 NANOSLEEP.SYNCS 0x989680 ;  /* 0x009896800000a95d */ /* 0x002fea0003900000 */
[----:B------:R-:W1:Y:S02]  /*26ff0*/  @!P2 SYNCS.PHASECHK.TRANS64 P2, [R0+URZ], R3 ;  /* 0x000000030000a5a7 */ /* 0x000e64000804007f */
[----:B-1----:R-:W-:Y:S05]  /*27000*/  @!P2 BRA `(.L_x_11143) ;  /* 0xfffffffc00f0a947 */ /* 0x002fea000383ffff */
[----:B------:R-:W-:Y:S05]  /*27010*/  BRA `(.L_x_11142) ;  /* 0xfffffe2800547947 */ /* 0x000fea000383ffff */
.L_x_11150:
[----:B-1----:R1:W2:Y:S02]  /*27020*/  SYNCS.PHASECHK.TRANS64.TRYWAIT P2, [R4+URZ], R5 ;  /* 0x00000005040075a7 */ /* 0x0022a4000804017f */
[----:B--2---:R-:W-:Y:S05]  /*27030*/  @!P2 NANOSLEEP.SYNCS 0x989680 ;  /* 0x009896800000a95d */ /* 0x004fea0003900000 */
[----:B------:R-:W2:Y:S02]  /*27040*/  @!P2 SYNCS.PHASECHK.TRANS64 P2, [R4+URZ], R5 ;  /* 0x000000050400a5a7 */ /* 0x000ea4000804007f */
[----:B--2---:R-:W-:Y:S05]  /*27050*/  @!P2 BRA `(.L_x_11150) ;  /* 0xfffffffc00f0a947 */ /* 0x004fea000383ffff */
[----:B------:R-:W-:Y:S05]  /*27060*/  BRA `(.L_x_11149) ;  /* 0xfffffe2c00787947 */ /* 0x000fea000383ffff */
.L_x_11161:
[----:B-1----:R1:W2:Y:S02]  /*27070*/  SYNCS.PHASECHK.TRANS64.TRYWAIT P1, [R0+URZ], R7 ;  /* 0x00000007000075a7 */ /* 0x0022a4000802017f */
[----:B--2---:R-:W-:Y:S05]  /*27080*/  @!P1 NANOSLEEP.SYNCS 0x989680 ;  /* 0x009896800000995d */ /* 0x004fea0003900000 */
[----:B------:R-:W2:Y:S02]  /*27090*/  @!P1 SYNCS.PHASECHK.TRANS64 P1, [R0+URZ], R7 ;  /* 0x00000007000095a7 */ /* 0x000ea4000802007f */
[----:B--2---:R-:W-:Y:S05]  /*270a0*/  @!P1 BRA `(.L_x_11161) ;  /* 0xfffffffc00f09947 */ /* 0x004fea000383ffff */
[----:B------:R-:W-:Y:S05]  /*270b0*/  BRA `(.L_x_11160) ;  /* 0xfffffec0000c7947 */ /* 0x000fea000383ffff */
.L_x_11168:
[----:B-1----:R1:W2:Y:S02]  /*270c0*/  SYNCS.PHASECHK.TRANS64.TRYWAIT P1, [R4+URZ], R5 ;  /* 0x00000005040075a7 */ /* 0x0022a4000802017f */
[----:B--2---:R-:W-:Y:S05]  /*270d0*/  @!P1 NANOSLEEP.SYNCS 0x989680 ;  /* 0x009896800000995d */ /* 0x004fea0003900000 */
[----:B------:R-:W2:Y:S02]  /*270e0*/  @!P1 SYNCS.PHASECHK.TRANS64 P1, [R4+URZ], R5 ;  /* 0x00000005040095a7 */ /* 0x000ea4000802007f */
[----:B--2---:R-:W-:Y:S05]  /*270f0*/  @!P1 BRA `(.L_x_11168) ;  /* 0xfffffffc00f09947 */ /* 0x004fea000383ffff */
[----:B------:R-:W-:Y:S05]  /*27100*/  BRA `(.L_x_11167) ;  /* 0xfffffec400307947 */ /* 0x000fea000383ffff */
.L_x_11221:
[----:B------:R-:W-:Y:S02]  /*27110*/  IMAD.MOV.U32 R13, RZ, RZ, R5 ;  /* 0x000000ffff0d7224 */ /* 0x000fe400078e0005 */
[----:B------:R-:W-:Y:S02]  /*27120*/  IMAD.MOV.U32 R12, RZ, RZ, RZ ;  /* 0x000000ffff0c7224 */ /* 0x000fe400078e00ff */
[----:B------:R-:W-:Y:S02]  /*27130*/  IMAD.MOV.U32 R11, RZ, RZ, 0x1f ;  /* 0x0000001fff0b7424 */ /* 0x000fe400078e00ff */
[----:B------:R-:W-:-:S07]  /*27140*/  IMAD.MOV.U32 R15, RZ, RZ, -0x1 ;  /* 0xffffffffff0f7424 */ /* 0x000fce00078e00ff */
[----:B0-----:R-:W-:Y:S05]  /*27150*/  WARPSYNC.COLLECTIVE R15, `(.L_x_11321) ;  /* 0x000000000f087348 */ /* 0x001fea0003c00000 */
[----:B------:R1:W2:Y:S02]  /*27160*/  SHFL.IDX P6, R14, R13, R12, R11 ;  /* 0x0000000c0d0e7389 */ /* 0x0002a400000c000b */
[----:B012---:R-:W-:Y:S01]  /*27170*/  ENDCOLLECTIVE ;  /* 0x000000000000791b */ /* 0x007fe20003800000 */
.L_x_11321:
[----:B------:R-:W-:Y:S05]  /*27180*/  BRA `(.L_x_11322) ;  /* 0xffffffb400807947 */ /* 0x000fea000383ffff */
.L_x_11223:
[----:B------:R-:W-:Y:S01]  /*27190*/  BSSY B0, `(.L_x_11323) ;  /* 0x0000006000007945 */ /* 0x000fe20003800000 */
[----:B------:R-:W-:-:S07]  /*271a0*/  IMAD.MOV.U32 R15, RZ, RZ, -0x1 ;  /* 0xffffffffff0f7424 */ /* 0x000fce00078e00ff */
[----:B-1-3--:R-:W-:Y:S05]  /*271b0*/  WARPSYNC.COLLECTIVE R15, `(.L_x_11324) ;  /* 0x000000000f0c7348 */ /* 0x00afea0003c00000 */
[----:B------:R-:W-:Y:S02]  /*271c0*/  ELECT P6, UR62, PT ;  /* 0x00000000003e782f */ /* 0x000fe400038c0000 */
[----:B------:R-:W-:Y:S01]  /*271d0*/  MOV R14, UR62 ;  /* 0x0000003e000e7c02 */ /* 0x000fe20008000f00 */
[----:B-1-3--:R-:W-:Y:S10]  /*271e0*/  ENDCOLLECTIVE ;  /* 0x000000000000791b */ /* 0x00aff40003800000 */
.L_x_11324:
[----:B------:R-:W-:Y:S05]  /*271f0*/  BSYNC B0 ;  /* 0x0000000000007941 */ /* 0x000fea0003800000 */
.L_x_11323:
[----:B------:R-:W-:Y:S05]  /*27200*/  BRA `(.L_x_11325) ;  /* 0xffffffb400887947 */ /* 0x000fea000383ffff */
.L_x_11225:
[----:B0-----:R0:W2:Y:S02]  /*27210*/  SYNCS.PHASECHK.TRANS64.TRYWAIT P0, [R0+URZ+0x32440], R2 ;  /* 0x03244002000075a7 */ /* 0x0010a4000800017f */
[----:B--2---:R-:W-:Y:S05]  /*27220*/  @!P0 NANOSLEEP.SYNCS 0x989680 ;  /* 0x009896800000895d */ /* 0x004fea0003900000 */
[----:B------:R-:W2:Y:S02]  /*27230*/  @!P0 SYNCS.PHASECHK.TRANS64 P0, [R0+URZ+0x32440], R2 ;  /* 0x03244002000085a7 */ /* 0x000ea4000800007f */
[----:B--2---:R-:W-:Y:S05]  /*27240*/  @!P0 BRA `(.L_x_11225) ;  /* 0xfffffffc00f08947 */ /* 0x004fea000383ffff */
[----:B------:R-:W-:Y:S05]  /*27250*/  BRA `(.L_x_11326) ;  /* 0xffffffb400e07947 */ /* 0x000fea000383ffff */
.L_x_11229:
        /* <DEDUP_REMOVED lines=8> */
.L_x_11327:
[----:B------:R0:W-:Y:S01]  /*272e0*/  STL [R1+0x470], R10 ;  /* 0x0004700a01007387 */ /* 0x0001e20000100800 */
[----:B------:R-:W-:Y:S02]  /*272f0*/  IMAD.MOV.U32 R13, RZ, RZ, R0 ;  /* 0x000000ffff0d7224 */ /* 0x000fe400078e0000 */
[----:B------:R-:W-:-:S07]  /*27300*/  IMAD.MOV.U32 R4, RZ, RZ, R14 ;  /* 0x000000ffff047224 */ /* 0x000fce00078e000e */
[----:B0-----:R-:W-:Y:S05]  /*27310*/  WARPSYNC.COLLECTIVE R15, `(.L_x_11328) ;  /* 0x000000000f087348 */ /* 0x001fea0003c00000 */
[----:B------:R1:W2:Y:S02]  /*27320*/  SHFL.IDX P6, R14, R13, R12, R11 ;  /* 0x0000000c0d0e7389 */ /* 0x0002a400000c000b */
[----:B012---:R-:W-:Y:S01]  /*27330*/  ENDCOLLECTIVE ;  /* 0x000000000000791b */ /* 0x007fe20003800000 */
.L_x_11328:
        /* <DEDUP_REMOVED lines=9> */
.L_x_11329:
        /* <DEDUP_REMOVED lines=10> */
.L_x_11330:
        /* <DEDUP_REMOVED lines=8> */
[----:B------:R0:W-:Y:S01]  /*274f0*/  STL [R1+0x480], R5 ;  /* 0x0004800501007387 */ /* 0x0001e20000100800 */
[----:B------:R-:W-:-:S11]  /*27500*/  IMAD.MOV.U32 R6, RZ, RZ, R14 ;  /* 0x000000ffff067224 */ /* 0x000fd600078e000e */
[----:B0-----:R-:W-:Y:S05]  /*27510*/  WARPSYNC.COLLECTIVE R15, `(.L_x_11331) ;  /* 0x000000000f087348 */ /* 0x001fea0003c00000 */
[----:B------:R1:W2:Y:S02]  /*27520*/  SHFL.IDX P6, R14, R13, R12, R11 ;  /* 0x0000000c0d0e7389 */ /* 0x0002a400000c000b */
[----:B012---:R-:W-:Y:S01]  /*27530*/  ENDCOLLECTIVE ;  /* 0x000000000000791b */ /* 0x007fe20003800000 */
.L_x_11331:
[----:B------:R-:W-:Y:S01]  /*27540*/  @!P1 LEA R4, P2, R9, R6, 0x1 ;  /* 0x0000000609049211 */ /* 0x000fe200078408ff */
[----:B------:R-:W-:-:S04]  /*27550*/  VIADD R6, R10, 0x20 ;  /* 0x000000200a067836 */ /* 0x000fc80000000000 */
[----:B------:R-:W-:Y:S01]  /*27560*/  @!P1 IMAD.X R5, RZ, RZ, R7, P2 ;  /* 0x000000ffff059224 */ /* 0x000fe200010e0607 */
[----:B------:R0:W-:Y:S01]  /*27570*/  STL [R1+0x484], R6 ;  /* 0x0004840601007387 */ /* 0x0001e20000100800 */
[----:B------:R-:W-:Y:S02]  /*27580*/  IMAD.MOV.U32 R13, RZ, RZ, R0 ;  /* 0x000000ffff0d7224 */ /* 0x000fe400078e0000 */
[----:B------:R-:W-:Y:S01]  /*27590*/  VIADD R7, R10, 0x30 ;  /* 0x000000300a077836 */ /* 0x000fe20000000000 */
[----:B------:R-:W-:Y:S01]  /*275a0*/  @!PT LDS RZ, [RZ] ;  /* 0x00000000fffff984 */ /* 0x000fe20000000800 */
[----:B------:R-:W-:Y:S01]  /*275b0*/  @!PT LDS RZ, [RZ] ;  /* 0x00000000fffff984 */ /* 0x000fe20000000800 */
[----:B------:R-:W-:Y:S01]  /*275c0*/  @!PT LDS RZ, [RZ] ;  /* 0x00000000fffff984 */ /* 0x000fe20000000800 */
[----:B------:R1:W-:Y:S01]  /*275d0*/  @!P1 LDGSTS.E.BYPASS.LTC128B.128 [R8+0x18c00], desc[UR48][R4.64], !P0 ;  /* 0x18c0000004089fae */ /* 0x0003e2000c101d70 */
[----:B------:R-:W-:-:S03]  /*275e0*/  ISETP.GE.AND P1, PT, R6, R2, PT ;  /* 0x000000020600720c */ /* 0x000fc60003f26270 */
[----:B------:R0:W-:Y:S01]  /*275f0*/  STL [R1+0x488], R7 ;  /* 0x0004880701007387 */ /* 0x0001e20000100800 */
[----:B-1----:R-:W-:-:S09]  /*27600*/  IMAD.MOV.U32 R4, RZ, RZ, R14 ;  /* 0x000000ffff047224 */ /* 0x002fd200078e000e */
[----:B0-----:R-:W-:Y:S05]  /*27610*/  WARPSYNC.COLLECTIVE R15, `(.L_x_11332) ;  /* 0x000000000f087348 */ /* 0x001fea0003c00000 */
[----:B------:R1:W2:Y:S02]  /*27620*/  SHFL.IDX P6, R14, R13, R12, R11 ;  /* 0x0000000c0d0e7389 */ /* 0x0002a400000c000b */
[----:B012---:R-:W-:Y:S01]  /*27630*/  ENDCOLLECTIVE ;  /* 0x000000000000791b */ /* 0x007fe20003800000 */
.L_x_11332:
[----:B------:R-:W-:Y:S02]  /*27640*/  IMAD.MOV.U32 R13, RZ, RZ, R3 ;  /* 0x000000ffff0d7224 */ /* 0x000fe400078e0003 */
[----:B------:R-:W-:Y:S02]  /*27650*/  IMAD.MOV.U32 R12, RZ, RZ, 0x3 ;  /* 0x00000003ff0c7424 */ /* 0x000fe400078e00ff */
[----:B------:R-:W-:-:S07]  /*27660*/  IMAD.MOV.U32 R5, RZ, RZ, R14 ;  /* 0x000000ffff057224 */ /* 0x000fce00078e000e */
[----:B------:R-:W-:Y:S05]  /*27670*/  WARPSYNC.COLLECTIVE R15, `(.L_x_11333) ;  /* 0x000000000f087348 */ /* 0x000fea0003c00000 */
[----:B------:R0:W1:Y:S02]  /*27680*/  SHFL.IDX P6, R14, R13, R12, R11 ;  /* 0x0000000c0d0e7389 */ /* 0x00006400000c000b */
[----:B01----:R-:W-:Y:S01]  /*27690*/  ENDCOLLECTIVE ;  /* 0x000000000000791b */ /* 0x003fe20003800000 */
.L_x_11333:
        /* <DEDUP_REMOVED lines=10> */
.L_x_11334:
        /* <DEDUP_REMOVED lines=13> */
.L_x_11335:
        /* <DEDUP_REMOVED lines=10> */
.L_x_11336:
        /* <DEDUP_REMOVED lines=13> */
.L_x_11337:
        /* <DEDUP_REMOVED lines=10> */
.L_x_11338:
        /* <DEDUP_REMOVED lines=13> */
.L_x_11339:
        /* <DEDUP_REMOVED lines=10> */
.L_x_11340:
        /* <DEDUP_REMOVED lines=11> */
.L_x_11341:
        /* <DEDUP_REMOVED lines=10> */
.L_x_11342:
[----:B------:R-:W-:Y:S01]  /*27ce0*/  @!PT LDS RZ, [RZ] ;  /* 0x00000000fffff984 */ /* 0x000fe20000000800 */
[----:B------:R-:W-:Y:S01]  /*27cf0*/  @!PT LDS RZ, [RZ] ;  /* 0x00000000fffff984 */ /* 0x000fe20000000800 */
[----:B------:R-:W-:Y:S01]  /*27d00*/  @!PT LDS RZ, [RZ] ;  /* 0x00000000fffff984 */ /* 0x000fe20000000800 */
[----:B------:R0:W-:Y:S01]  /*27d10*/  @!P1 LDGSTS.E.BYPASS.LTC128B.128 [R8+0x1b400], desc[UR48][R4.64], !P0 ;  /* 0x1b40000004089fae */ /* 0x0001e2000c101d70 */
[----:B------:R-:W-:Y:S01]  /*27d20*/  IMAD.MOV.U32 R0, RZ, RZ, R14 ;  /* 0x000000ffff007224 */ /* 0x000fe200078e000e */
[----:B------:R-:W-:Y:S06]  /*27d30*/  BRA `(.L_x_11343) ;  /* 0xffffffb800247947 */ /* 0x000fec000383ffff */
.L_x_11233:
        /* <DEDUP_REMOVED lines=8> */
.L_x_11345:
[----:B------:R-:W-:Y:S05]  /*27dc0*/  BSYNC B0 ;  /* 0x0000000000007941 */ /* 0x000fea0003800000 */
.L_x_11344:
[----:B------:R-:W-:Y:S01]  /*27dd0*/  IMAD.MOV.U32 R13, RZ, RZ, R5 ;  /* 0x000000ffff0d7224 */ /* 0x000fe200078e0005 */
[----:B------:R0:W5:Y:S01]  /*27de0*/  LDL.LU R10, [R1+0x46c] ;  /* 0x00046c00010a7983 */ /* 0x0001620000300800 */
[----:B------:R-:W-:Y:S02]  /*27df0*/  IMAD.MOV.U32 R12, RZ, RZ, RZ ;  /* 0x000000ffff0c7224 */ /* 0x000fe400078e00ff */
[----:B------:R-:W-:Y:S01]  /*27e00*/  IMAD.MOV.U32 R11, RZ, RZ, 0x181f ;  /* 0x0000181fff0b7424 */ /* 0x000fe200078e00ff */
[----:B------:R0:W5:Y:S01]  /*27e10*/  LDL.LU R7, [R1+0x488] ;  /* 0x0004880001077983 */ /* 0x0001620000300800 */
[----:B------:R-:W-:Y:S02]  /*27e20*/  IMAD.MOV.U32 R15, RZ, RZ, -0x1 ;  /* 0xffffffffff0f7424 */ /* 0x000fe400078e00ff */
[----:B------:R-:W-:Y:S01]  /*27e30*/  IMAD.MOV.U32 R2, RZ, RZ, R14 ;  /* 0x000000ffff027224 */ /* 0x000fe200078e000e */
[----:B------:R0:W5:Y:S06]  /*27e40*/  LDL.LU R6, [R1+0x494] ;  /* 0x0004940001067983 */ /* 0x00016c0000300800 */
[----:B0----5:R-:W-:Y:S05]  /*27e50*/  WARPSYNC.COLLECTIVE R15, `(.L_x_11346) ;  /* 0x000000000f087348 */ /* 0x021fea0003c00000 */
[----:B------:R1:W2:Y:S02]  /*27e60*/  SHFL.IDX P6, R14, R13, R12, R11 ;  /* 0x0000000c0d0e7389 */ /* 0x0002a400000c000b */
[----:B012--5:R-:W-:Y:S01]  /*27e70*/  ENDCOLLECTIVE ;  /* 0x000000000000791b */ /* 0x027fe20003800000 */
.L_x_11346:
[----:B------:R-:W-:Y:S01]  /*27e80*/  ULDC UR4, c[0x0][0x288] ;  /* 0x0000a20000047ab9 */ /* 0x000fe20000000800 */
[----:B------:R-:W2:Y:S04]  /*27e90*/  LDL.LU R13, [R1+0x480] ;  /* 0x00048000010d7983 */ /* 0x000ea80000300800 */
[----:B------:R-:W3:Y:S04]  /*27ea0*/  LDL.LU R12, [R1+0x484] ;  /* 0x00048400010c7983 */ /* 0x000ee80000300800 */
[----:B------:R-:W4:Y:S01]  /*27eb0*/  LDL.LU R11, [R1+0x48c] ;  /* 0x00048c00010b7983 */ /* 0x000f220000300800 */
[----:B------:R-:W-:-:S03]  /*27ec0*/  IMAD.MOV.U32 R3, RZ, RZ, R14 ;  /* 0x000000ffff037224 */ /* 0x000fc600078e000e */
[----:B------:R-:W4:Y:S04]  /*27ed0*/  LDL.LU R15, [R1+0x490] ;  /* 0x00049000010f7983 */ /* 0x000f280000300800 */
[----:B------:R-:W4:Y:S01]  /*27ee0*/  LDL.LU R14, [R1+0x470] ;  /* 0x00047000010e7983 */ /* 0x000f220000300800 */
[----:B------:R-:W-:Y:S01]  /*27ef0*/  IMAD R0, R8, UR4, RZ ;  /* 0x0000000408007c24 */ /* 0x000fe2000f8e02ff */
[----:B------:R-:W-:-:S04]  /*27f00*/  LOP3.LUT R10, R10, 0xffffffbf, RZ, 0xc0, !PT ;  /* 0xffffffbf0a0a7812 */ /* 0x000fc800078ec0ff */
[----:B--2---:R-:W-:-:S13]  /*27f10*/  ISETP.GE.AND P6, PT, R13, R0, PT ;  /* 0x000000000d00720c */ /* 0x004fda0003fc6270 */
[----:B------:R-:W-:Y:S02]  /*27f20*/  @P6 LOP3.LUT R10, R10, 0x40, RZ, 0xfc, !PT ;  /* 0x000000400a0a6812 */ /* 0x000fe400078efcff */
[-C--:B------:R-:W-:Y:S02]  /*27f30*/  ISETP.GE.AND P6, PT, R7, R0.reuse, PT ;  /* 0x000000000700720c */ /* 0x080fe40003fc6270 */
[----:B------:R0:W5:Y:S01]  /*27f40*/  LDL R7, [R1+0x460] ;  /* 0x0004600001077983 */ /* 0x0001620000100800 */
[----:B---3--:R-:W-:Y:S02]  /*27f50*/  ISETP.GE.AND P5, PT, R12, R0, PT ;  /* 0x000000000c00720c */ /* 0x008fe40003fa6270 */
[----:B------:R-:W-:-:S11]  /*27f60*/  LOP3.LUT R10, R10, 0xffffffdf, RZ, 0xc0, !PT ;  /* 0xffffffdf0a0a7812 */ /* 0x000fd600078ec0ff */
[----:B------:R-:W-:Y:S02]  /*27f70*/  @P5 LOP3.LUT R10, R10, 0x20, RZ, 0xfc, !PT ;  /* 0x000000200a0a5812 */ /* 0x000fe400078efcff */
[----:B----4-:R-:W-:Y:S02]  /*27f80*/  ISETP.GE.AND P5, PT, R11, R0, PT ;  /* 0x000000000b00720c */ /* 0x010fe40003fa6270 */
[----:B------:R-:W-:-:S04]  /*27f90*/  LOP3.LUT R10, R10, 0xffffffef, RZ, 0xc0, !PT ;  /* 0xffffffef0a0a7812 */ /* 0x000fc800078ec0ff */
[----:B------:R-:W-:-:S04]  /*27fa0*/  @P6 LOP3.LUT R10, R10, 0x10, RZ, 0xfc, !PT ;  /* 0x000000100a0a6812 */ /* 0x000fc800078efcff */
[----:B------:R-:W-:Y:S02]  /*27fb0*/  LOP3.LUT R10, R10, 0xfffffff7, RZ, 0xc0, !PT ;  /* 0xfffffff70a0a7812 */ /* 0x000fe400078ec0ff */
[-C--:B------:R-:W-:Y:S02]  /*27fc0*/  ISETP.GE.AND P6, PT, R15, R0.reuse, PT ;  /* 0x000000000f00720c */ /* 0x080fe40003fc6270 */
[----:B------:R-:W-:Y:S02]  /*27fd0*/  ISETP.GE.AND P4, PT, R14, R0, PT ;  /* 0x000000000e00720c */ /* 0x000fe40003f86270 */
[----:B------:R-:W-:-:S04]  /*27fe0*/  @P5 LOP3.LUT R10, R10, 0x8, RZ, 0xfc, !PT ;  /* 0x000000080a0a5812 */ /* 0x000fc800078efcff */
[----:B------:R-:W-:-:S04]  /*27ff0*/  LOP3.LUT R10, R10, 0xffdfffff, RZ, 0xc0, !PT ;  /* 0xffdfffff0a0a7812 */ /* 0x000fc800078ec0ff */
[----:B------:R-:W-:-:S04]  /*28000*/  LOP3.LUT R10, R10, 0xfffffffb, RZ, 0xc0, !PT ;  /* 0xfffffffb0a0a7812 */ /* 0x000fc800078ec0ff */
[----:B------:R-:W-:Y:S02]  /*28010*/  @P6 LOP3.LUT R10, R10, 0x4, RZ, 0xfc, !PT ;  /* 0x000000040a0a6812 */ /* 0x000fe400078efcff */
[----:B------:R-:W-:Y:S01]  /*28020*/  @!P4 LEA R3, P6, R9, R3, 0x1 ;  /* 0x000000030903c211 */ /* 0x000fe200078c08ff */
[----:B------:R-:W-:Y:S02]  /*28030*/  IMAD.MOV.U32 R13, RZ, RZ, R4 ;  /* 0x000000ffff0d7224 */ /* 0x000fe400078e0004 */
[----:B------:R-:W-:Y:S02]  /*28040*/  IMAD.MOV.U32 R12, RZ, RZ, 0x1 ;  /* 0x00000001ff0c7424 */ /* 0x000fe400078e00ff */
[----:B------:R-:W-:Y:S02]  /*28050*/  IMAD.MOV.U32 R11, RZ, RZ, 0x181f ;  /* 0x0000181fff0b7424 */ /* 0x000fe400078e00ff */
[----:B------:R-:W-:Y:S02]  /*28060*/  IMAD.MOV.U32 R15, RZ, RZ, -0x1 ;  /* 0xffffffffff0f7424 */ /* 0x000fe400078e00ff */
[----:B0-----:R-:W-:-:S07]  /*28070*/  @!P4 IMAD.X R2, RZ, RZ, R2, P6 ;  /* 0x000000ffff02c224 */ /* 0x001fce00030e0602 */
[----:B-----5:R-:W-:Y:S05]  /*28080*/  WARPSYNC.COLLECTIVE R15, `(.L_x_11347) ;  /* 0x000000000f087348 */ /* 0x020fea0003c00000 */
[----:B------:R0:W1:Y:S02]  /*28090*/  SHFL.IDX P6, R14, R13, R12, R11 ;  /* 0x0000000c0d0e7389 */ /* 0x00006400000c000b */
[----:B01---5:R-:W-:Y:S01]  /*280a0*/  ENDCOLLECTIVE ;  /* 0x000000000000791b */ /* 0x023fe20003800000 */
.L_x_11347:
[----:B------:R-:W-:Y:S02]  /*280b0*/  ISETP.GE.AND P5, PT, R6, R0, PT ;  /* 0x000000000600720c */ /* 0x000fe40003fa6270 */
[----:B------:R-:W-:Y:S01]  /*280c0*/  @!P4 LOP3.LUT R3, R3, R2, RZ, 0x3c, !PT ;  /* 0x000000020303c212 */ /* 0x000fe200078e3cff */
[----:B------:R-:W-:-:S03]  /*280d0*/  IMAD.MOV.U32 R13, RZ, RZ, R5 ;  /* 0x000000ffff0d7224 */ /* 0x000fc600078e0005 */
[----:B------:R-:W-:Y:S01]  /*280e0*/  @!P4 LOP3.LUT R2, R3, R2, RZ, 0x3c, !PT ;  /* 0x000000020302c212 */ /* 0x000fe200078e3cff */
[----:B------:R-:W-:-:S07]  /*280f0*/  IMAD.MOV.U32 R6, RZ, RZ, R14 ;  /* 0x000000ffff067224 */ /* 0x000fce00078e000e */
[----:B------:R-:W-:Y:S05]  /*28100*/  WARPSYNC.COLLECTIVE R15, `(.L_x_11348) ;  /* 0x000000000f087348 */ /* 0x000fea0003c00000 */
[----:B------:R0:W1:Y:S02]  /*28110*/  SHFL.IDX P6, R14, R13, R12, R11 ;  /* 0x0000000c0d0e7389 */ /* 0x00006400000c000b */
[----:B01----:R-:W-:Y:S01]  /*28120*/  ENDCOLLECTIVE ;  /* 0x000000000000791b */ /* 0x003fe20003800000 */
.L_x_11348:
[----:B------:R-:W-:Y:S02]  /*28130*/  @!P4 LOP3.LUT R3, R3, R2, RZ, 0x3c, !PT ;  /* 0x000000020303c212 */ /* 0x000fe400078e3cff */
[----:B------:R-:W-:Y:S01]  /*28140*/  @P5 LOP3.LUT R10, R10, 0x200000, RZ, 0xfc, !PT ;  /* 0x002000000a0a5812 */ /* 0x000fe200078efcff */
[----:B------:R-:W-:Y:S02]  /*28150*/  IMAD.MOV.U32 R13, RZ, RZ, R4 ;  /* 0x000000ffff0d7224 */ /* 0x000fe400078e0004 */
[----:B------:R-:W-:Y:S01]  /*28160*/  IMAD.MOV.U32 R12, RZ, RZ, 0x2 ;  /* 0x00000002ff0c7424 */ /* 0x000fe200078e00ff */
[C---:B------:R-:W-:Y:S01]  /*28170*/  LOP3.LUT P5, RZ, R10.reuse, 0x20, RZ, 0xc0, !PT ;  /* 0x000000200aff7812 */ /* 0x040fe200078ac0ff */
        /* <DEDUP_REMOVED lines=8> */
[----:B0-----:R-:W-:-:S12]  /*28200*/  IMAD.MOV.U32 R2, RZ, RZ, R14 ;  /* 0x000000ffff027224 */ /* 0x001fd800078e000e */
[----:B------:R-:W-:-:S05]  /*28210*/  @!P4 LEA R2, P6, R9, R2, 0x1 ;  /* 0x000000020902c211 */ /* 0x000fca00078c08ff */
[----:B------:R-:W-:-:S05]  /*28220*/  @!P4 IMAD.X R3, RZ, RZ, R6, P6 ;  /* 0x000000ffff03c224 */ /* 0x000fca00030e0606 */
[----:B------:R0:W-:Y:S03]  /*28230*/  @!P4 LDGSTS.E.BYPASS.LTC128B.128 [R7+0x22c00], desc[UR48][R2.64], !P0 ;  /* 0x22c000000207cfae */ /* 0x0001e6000c101d70 */
[----:B0-----:R-:W-:Y:S05]  /*28240*/  WARPSYNC.COLLECTIVE R15, `(.L_x_11349) ;  /* 0x000000000f087348 */ /* 0x001fea0003c00000 */
[----:B------:R1:W2:Y:S02]  /*28250*/  SHFL.IDX P6, R14, R13, R12, R11 ;  /* 0x0000000c0d0e7389 */ /* 0x0002a400000c000b */
[----:B012---:R-:W-:Y:S01]  /*28260*/  ENDCOLLECTIVE ;  /* 0x000000000000791b */ /* 0x007fe20003800000 */
.L_x_11349:
        /* <DEDUP_REMOVED lines=11> */
.L_x_11350:
[----:B------:R-:W-:-:S05]  /*28320*/  IMAD.MOV.U32 R2, RZ, RZ, R14 ;  /* 0x000000ffff027224 */ /* 0x000fca00078e000e */
[----:B------:R-:W-:Y:S01]  /*28330*/  @!P5 LEA R2, P6, R9, R2, 0x1 ;  /* 0x000000020902d211 */ /* 0x000fe200078c08ff */
[----:B------:R-:W-:Y:S02]  /*28340*/  IMAD.MOV.U32 R13, RZ, RZ, R4 ;  /* 0x000000ffff0d7224 */ /* 0x000fe400078e0004 */
[----:B------:R-:W-:Y:S02]  /*28350*/  IMAD.MOV.U32 R12, RZ, RZ, 0x3 ;  /* 0x00000003ff0c7424 */ /* 0x000fe400078e00ff */
[----:B------:R-:W-:Y:S01]  /*28360*/  @!P5 IMAD.X R3, RZ, RZ, R6, P6 ;  /* 0x000000ffff03d224 */ /* 0x000fe200030e0606 */
[----:B------:R-:W-:-:S04]  /*28370*/  LOP3.LUT P4, RZ, R10, 0x10, RZ, 0xc0, !PT ;  /* 0x000000100aff7812 */ /* 0x000fc8000788c0ff */
[----:B------:R-:W-:Y:S01]  /*28380*/  @!PT LDS RZ, [RZ] ;  /* 0x00000000fffff984 */ /* 0x000fe20000000800 */
[----:B------:R-:W-:Y:S01]  /*28390*/  @!PT LDS RZ, [RZ] ;  /* 0x00000000fffff984 */ /* 0x000fe20000000800 */
[----:B------:R-:W-:Y:S01]  /*283a0*/  @!PT LDS RZ, [RZ] ;  /* 0x00000000fffff984 */ /* 0x000fe20000000800 */
[----:B------:R0:W-:Y:S09]  /*283b0*/  @!P5 LDGSTS.E.BYPASS.LTC128B.128 [R7+0x23400], desc[UR48][R2.64], !P0 ;  /* 0x234000000207dfae */ /* 0x0001f2000c101d70 */
[----:B0-----:R-:W-:Y:S05]  /*283c0*/  WARPSYNC.COLLECTIVE R15, `(.L_x_11351) ;  /* 0x000000000f087348 */ /* 0x001fea0003c00000 */
[----:B------:R1:W2:Y:S02]  /*283d0*/  SHFL.IDX P6, R14, R13, R12, R11 ;  /* 0x0000000c0d0e7389 */ /* 0x0002a400000c000b */
[----:B012---:R-:W-:Y:S01]  /*283e0*/  ENDCOLLECTIVE ;  /* 0x000000000000791b */ /* 0x007fe20003800000 */
.L_x_11351:
        /* <DEDUP_REMOVED lines=11> */
.L_x_11352:
        /* <DEDUP_REMOVED lines=13> */
.L_x_11353:
        /* <DEDUP_REMOVED lines=11> */
.L_x_11354:
[----:B------:R-:W-:-:S05]  /*28620*/  IMAD.MOV.U32 R2, RZ, RZ, R14 ;  /* 0x000000ffff027224 */ /* 0x000fca00078e000e */
[----:B------:R-:W-:-:S05]  /*28630*/  @!P5 LEA R2, P6, R9, R2, 0x1 ;  /* 0x000000020902d211 */ /* 0x000fca00078c08ff */
[----:B------:R-:W-:Y:S01]  /*28640*/  @!P5 IMAD.X R3, RZ, RZ, R6, P6 ;  /* 0x000000ffff03d224 */ /* 0x000fe200030e0606 */
[----:B------:R-:W-:Y:S01]  /*28650*/  LOP3.LUT P6, RZ, R10, 0x8, RZ, 0xc0, !PT ;  /* 0x000000080aff7812 */ /* 0x000fe200078cc0ff */
[----:B------:R-:W-:Y:S02]  /*28660*/  IMAD.MOV.U32 R13, RZ, RZ, R4 ;  /* 0x000000ffff0d7224 */ /* 0x000fe400078e0004 */
[----:B------:R-:W-:-:S10]  /*28670*/  IMAD.MOV.U32 R12, RZ, RZ, 0x5 ;  /* 0x00000005ff0c7424 */ /* 0x000fd400078e00ff */
        /* <DEDUP_REMOVED lines=10> */
.L_x_11355:
[----:B------:R-:W-:Y:S02]  /*28720*/  IMAD.MOV.U32 R13, RZ, RZ, R5 ;  /* 0x000000ffff0d7224 */ /* 0x000fe400078e0005 */
[----:B------:R-:W-:-:S07]  /*28730*/  IMAD.MOV.U32 R6, RZ, RZ, R14 ;  /* 0x000000ffff067224 */ /* 0x000fce00078e000e */
[----:B------:R-:W-:Y:S05]  /*28740*/  WARPSYNC.COLLECTIVE R15, `(.L_x_11356) ;  /* 0x000000000f087348 */ /* 0x000fea0003c00000 */
[----:B------:R0:W1:Y:S02]  /*28750*/  SHFL.IDX P6, R14, R13, R12, R11 ;  /* 0x0000000c0d0e7389 */ /* 0x00006400000c000b */
[----:B01----:R-:W-:Y:S01]  /*28760*/  ENDCOLLECTIVE ;  /* 0x000000000000791b */ /* 0x003fe20003800000 */
.L_x_11356:
[----:B------:R-:W-:Y:S01]  /*28770*/  LOP3.LUT P4, RZ, R10, 0x4, RZ, 0xc0, !PT ;  /* 0x000000040aff7812 */ /* 0x000fe2000788c0ff */
[----:B------:R-:W-:-:S12]  /*28780*/  IMAD.MOV.U32 R2, RZ, RZ, R14 ;  /* 0x000000ffff027224 */ /* 0x000fd800078e000e */
        /* <DEDUP_REMOVED lines=12> */
.L_x_11357:
        /* <DEDUP_REMOVED lines=11> */
.L_x_11358:
[----:B------:R-:W-:-:S05]  /*28900*/  IMAD.MOV.U32 R2, RZ, RZ, R14 ;  /* 0x000000ffff027224 */ /* 0x000fca00078e000e */
[----:B------:R-:W-:Y:S01]  /*28910*/  @!P5 LEA R2, P6, R9, R2, 0x1 ;  /* 0x000000020902d211 */ /* 0x000fe200078c08ff */
[----:B------:R-:W-:Y:S02]  /*28920*/  IMAD.MOV.U32 R13, RZ, RZ, R4 ;  /* 0x000000ffff0d7224 */ /* 0x000fe400078e0004 */
[----:B------:R-:W-:Y:S02]  /*28930*/  IMAD.MOV.U32 R12, RZ, RZ, 0x7 ;  /* 0x00000007ff0c7424 */ /* 0x000fe400078e00ff */
[----:B------:R-:W-:Y:S01]  /*28940*/  @!P5 IMAD.X R3, RZ, RZ, R6, P6 ;  /* 0x000000ffff03d224 */ /* 0x000fe200030e0606 */
[----:B------:R0:W-:Y:S04]  /*28950*/  STL [R1+0x46c], R10 ;  /* 0x00046c0a01007387 */ /* 0x0001e80000100800 */
[----:B------:R-:W-:Y:S01]  /*28960*/  @!PT LDS RZ, [RZ] ;  /* 0x00000000fffff984 */ /* 0x000fe20000000800 */
[----:B------:R-:W-:Y:S01]  /*28970*/  @!PT LDS RZ, [RZ] ;  /* 0x00000000fffff984 */ /* 0x000fe20000000800 */
[----:B------:R-:W-:Y:S01]  /*28980*/  @!PT LDS RZ, [RZ] ;  /* 0x00000000fffff984 */ /* 0x000fe20000000800 */
[----:B------:R0:W-:Y:S03]  /*28990*/  @!P5 LDGSTS.E.BYPASS.LTC128B.128 [R7+0x25400], desc[UR48][R2.64], !P0 ;  /* 0x254000000207dfae */ /* 0x0001e6000c101d70 */
[----:B0-----:R-:W-:Y:S05]  /*289a0*/  WARPSYNC.COLLECTIVE R15, `(.L_x_11359) ;  /* 0x000000000f087348 */ /* 0x001fea0003c00000 */
[----:B------:R1:W2:Y:S02]  /*289b0*/  SHFL.IDX P6, R14, R13, R12, R11 ;  /* 0x0000000c0d0e7389 */ /* 0x0002a400000c000b */
[----:B012---:R-:W-:Y:S01]  /*289c0*/  ENDCOLLECTIVE ;  /* 0x000000000000791b */ /* 0x007fe20003800000 */
.L_x_11359:
        /* <DEDUP_REMOVED lines=11> */
.L_x_11360:
[----:B------:R-:W-:Y:S01]  /*28a80*/  IMAD.MOV.U32 R2, RZ, RZ, R14 ;  /* 0x000000ffff027224 */ /* 0x000fe200078e000e */
[----:B------:R-:W-:Y:S06]  /*28a90*/  BRA `(.L_x_11361) ;  /* 0xffffffb4009c7947 */ /* 0x000fec000383ffff */
.L_x_11238:
[----:B0-----:R0:W3:Y:S02]  /*28aa0*/  SYNCS.PHASECHK.TRANS64.TRYWAIT P0, [R17+URZ+0x32420], R0 ;  /* 0x03242000110075a7 */ /* 0x0010e4000800017f */
[----:B---3--:R-:W-:Y:S05]  /*28ab0*/  @!P0 NANOSLEEP.SYNCS 0x989680 ;  /* 0x009896800000895d */ /* 0x008fea0003900000 */
[----:B------:R-:W3:Y:S02]  /*28ac0*/  @!P0 SYNCS.PHASECHK.TRANS64 P0, [R17+URZ+0x32420], R0 ;  /* 0x03242000110085a7 */ /* 0x000ee4000800007f */
[----:B---3--:R-:W-:Y:S05]  /*28ad0*/  @!P0 BRA `(.L_x_11238) ;  /* 0xfffffffc00f08947 */ /* 0x008fea000383ffff */
[----:B------:R-:W-:Y:S05]  /*28ae0*/  BRA `(.L_x_11362) ;  /* 0xffffffb800147947 */ /* 0x000fea000383ffff */
.L_x_11242:
[----:B0-----:R0:W1:Y:S02]  /*28af0*/  SYNCS.PHASECHK.TRANS64.TRYWAIT P0, [R2+URZ+0x32460], R0 ;  /* 0x03246000020075a7 */ /* 0x001064000800017f */
[----:B-1----:R-:W-:Y:S05]  /*28b00*/  @!P0 NANOSLEEP.SYNCS 0x989680 ;  /* 0x009896800000895d */ /* 0x002fea0003900000 */
[----:B------:R-:W1:Y:S02]  /*28b10*/  @!P0 SYNCS.PHASECHK.TRANS64 P0, [R2+URZ+0x32460], R0 ;  /* 0x03246000020085a7 */ /* 0x000e64000800007f */
[----:B-1----:R-:W-:Y:S05]  /*28b20*/  @!P0 BRA `(.L_x_11242) ;  /* 0xfffffffc00f08947 */ /* 0x002fea000383ffff */
[----:B------:R-:W-:Y:S05]  /*28b30*/  BRA `(.L_x_11363) ;  /* 0xffffffb800387947 */ /* 0x000fea000383ffff */
.L_x_11255:
[----:B0-----:R0:W1:Y:S02]  /*28b40*/  SYNCS.PHASECHK.TRANS64.TRYWAIT P0, [R3+URZ+0x32440], R2 ;  /* 0x03244002030075a7 */ /* 0x001064000800017f */
[----:B-1----:R-:W-:Y:S05]  /*28b50*/  @!P0 NANOSLEEP.SYNCS 0x989680 ;  /* 0x009896800000895d */ /* 0x002fea0003900000 */
[----:B------:R-:W1:Y:S02]  /*28b60*/  @!P0 SYNCS.PHASECHK.TRANS64 P0, [R3+URZ+0x32440], R2 ;  /* 0x03244002030085a7 */ /* 0x000e64000800007f */
[----:B-1----:R-:W-:Y:S05]  /*28b70*/  @!P0 BRA `(.L_x_11255) ;  /* 0xfffffffc00f08947 */ /* 0x002fea000383ffff */
[----:B------:R-:W-:Y:S05]  /*28b80*/  BRA `(.L_x_11364) ;  /* 0xffffffc0002c7947 */ /* 0x000fea000383ffff */
.L_x_11260:
[----:B-1----:R1:W2:Y:S02]  /*28b90*/  SYNCS.PHASECHK.TRANS64.TRYWAIT P0, [R3+URZ+0x32460], R2 ;  /* 0x03246002030075a7 */ /* 0x0022a4000800017f */
[----:B--2---:R-:W-:Y:S05]  /*28ba0*/  @!P0 NANOSLEEP.SYNCS 0x989680 ;  /* 0x009896800000895d */ /* 0x004fea0003900000 */
[----:B------:R-:W2:Y:S02]  /*28bb0*/  @!P0 SYNCS.PHASECHK.TRANS64 P0, [R3+URZ+0x32460], R2 ;  /* 0x03246002030085a7 */ /* 0x000ea4000800007f */
[----:B--2---:R-:W-:Y:S05]  /*28bc0*/  @!P0 BRA `(.L_x_11260) ;  /* 0xfffffffc00f08947 */ /* 0x004fea000383ffff */
[----:B------:R-:W-:Y:S05]  /*28bd0*/  BRA `(.L_x_11365) ;  /* 0xffffffc000a47947 */ /* 0x000fea000383ffff */
.L_x_11272:
[----:B0-----:R0:W1:Y:S02]  /*28be0*/  SYNCS.PHASECHK.TRANS64.TRYWAIT P0, [R4+URZ+0x32440], R2 ;  /* 0x03244002040075a7 */ /* 0x001064000800017f */
[----:B-1----:R-:W-:Y:S05]  /*28bf0*/  @!P0 NANOSLEEP.SYNCS 0x989680 ;  /* 0x009896800000895d */ /* 0x002fea0003900000 */
[----:B------:R-:W1:Y:S02]  /*28c00*/  @!P0 SYNCS.PHASECHK.TRANS64 P0, [R4+URZ+0x32440], R2 ;  /* 0x03244002040085a7 */ /* 0x000e64000800007f */
[----:B-1----:R-:W-:Y:S05]  /*28c10*/  @!P0 BRA `(.L_x_11272) ;  /* 0xfffffffc00f08947 */ /* 0x002fea000383ffff */
[----:B------:R-:W-:Y:S05]  /*28c20*/  BRA `(.L_x_11366) ;  /* 0xffffffc800887947 */ /* 0x000fea000383ffff */
.L_x_11277:
[----:B-1----:R1:W2:Y:S02]  /*28c30*/  SYNCS.PHASECHK.TRANS64.TRYWAIT P0, [R4+URZ+0x32460], R2 ;  /* 0x03246002040075a7 */ /* 0x0022a4000800017f */
[----:B--2---:R-:W-:Y:S05]  /*28c40*/  @!P0 NANOSLEEP.SYNCS 0x989680 ;  /* 0x009896800000895d */ /* 0x004fea0003900000 */
[----:B------:R-:W2:Y:S02]  /*28c50*/  @!P0 SYNCS.PHASECHK.TRANS64 P0, [R4+URZ+0x32460], R2 ;  /* 0x03246002040085a7 */ /* 0x000ea4000800007f */
[----:B--2---:R-:W-:Y:S05]  /*28c60*/  @!P0 BRA `(.L_x_11277) ;  /* 0xfffffffc00f08947 */ /* 0x004fea000383ffff */
[----:B------:R-:W-:Y:S05]  /*28c70*/  BRA `(.L_x_11367) ;  /* 0xffffffcc00007947 */ /* 0x000fea000383ffff */
.L_x_11288:
[----:B0-----:R0:W1:Y:S02]  /*28c80*/  SYNCS.PHASECHK.TRANS64.TRYWAIT P0, [R4+URZ+0x32440], R2 ;  /* 0x03244002040075a7 */ /* 0x001064000800017f */
[----:B-1----:R-:W-:Y:S05]  /*28c90*/  @!P0 NANOSLEEP.SYNCS 0x989680 ;  /* 0x009896800000895d */ /* 0x002fea0003900000 */
[----:B------:R-:W1:Y:S02]  /*28ca0*/  @!P0 SYNCS.PHASECHK.TRANS64 P0, [R4+URZ+0x32440], R2 ;  /* 0x03244002040085a7 */ /* 0x000e64000800007f */
[----:B-1----:R-:W-:Y:S05]  /*28cb0*/  @!P0 BRA `(.L_x_11288) ;  /* 0xfffffffc00f08947 */ /* 0x002fea000383ffff */
[----:B------:R-:W-:Y:S05]  /*28cc0*/  BRA `(.L_x_11368) ;  /* 0xffffffd000c87947 */ /* 0x000fea000383ffff */
.L_x_11293:
[----:B-1----:R1:W2:Y:S02]  /*28cd0*/  SYNCS.PHASECHK.TRANS64.TRYWAIT P0, [R4+URZ+0x32460], R2 ;  /* 0x03246002040075a7 */ /* 0x0022a4000800017f */
[----:B--2---:R-:W-:Y:S05]  /*28ce0*/  @!P0 NANOSLEEP.SYNCS 0x989680 ;  /* 0x009896800000895d */ /* 0x004fea0003900000 */
[----:B------:R-:W2:Y:S02]  /*28cf0*/  @!P0 SYNCS.PHASECHK.TRANS64 P0, [R4+URZ+0x32460], R2 ;  /* 0x03246002040085a7 */ /* 0x000ea4000800007f */
[----:B--2---:R-:W-:Y:S05]  /*28d00*/  @!P0 BRA `(.L_x_11293) ;  /* 0xfffffffc00f08947 */ /* 0x004fea000383ffff */
[----:B------:R-:W-:Y:S05]  /*28d10*/  BRA `(.L_x_11369) ;  /* 0xffffffd400407947 */ /* 0x000fea000383ffff */
.L_x_11305:
        /* <DEDUP_REMOVED lines=8> */
.L_x_11371:
[----:B------:R-:W-:Y:S05]  /*28da0*/  BSYNC B0 ;  /* 0x0000000000007941 */ /* 0x000fea0003800000 */
.L_x_11370:
[----:B------:R-:W-:Y:S05]  /*28db0*/  BRA `(.L_x_11372) ;  /* 0xffffffdc00107947 */ /* 0x000fea000383ffff */
.L_x_11308:
[----:B0-----:R0:W1:Y:S02]  /*28dc0*/  SYNCS.PHASECHK.TRANS64.TRYWAIT P0, [R0+URZ+0x32420], R3 ;  /* 0x03242003000075a7 */ /* 0x001064000800017f */
[----:B-1----:R-:W-:Y:S05]  /*28dd0*/  @!P0 NANOSLEEP.SYNCS 0x989680 ;  /* 0x009896800000895d */ /* 0x002fea0003900000 */
[----:B------:R-:W1:Y:S02]  /*28de0*/  @!P0 SYNCS.PHASECHK.TRANS64 P0, [R0+URZ+0x32420], R3 ;  /* 0x03242003000085a7 */ /* 0x000e64000800007f */
[----:B-1----:R-:W-:Y:S05]  /*28df0*/  @!P0 BRA `(.L_x_11308) ;  /* 0xfffffffc00f08947 */ /* 0x002fea000383ffff */
[----:B------:R-:W-:Y:S05]  /*28e00*/  BRA `(.L_x_11373) ;  /* 0xffffffdc005c7947 */ /* 0x000fea000383ffff */
.L_x_11309:
        /* <DEDUP_REMOVED lines=11> */
.L_x_11375:
[----:B------:R-:W-:Y:S05]  /*28ec0*/  BSYNC B0 ;  /* 0x0000000000007941 */ /* 0x000fea0003800000 */
.L_x_11374:
[----:B------:R-:W-:Y:S05]  /*28ed0*/  BRA `(.L_x_11376) ;  /* 0xffffffdc00447947 */ /* 0x000fea000383ffff */
.L_x_11312:
[----:B------:R-:W-:Y:S01]  /*28ee0*/  BSSY B1, `(.L_x_11377) ;  /* 0x0000006000017945 */ /* 0x000fe20003800000 */
[----:B------:R-:W-:-:S07]  /*28ef0*/  IMAD.MOV.U32 R15, RZ, RZ, -0x1 ;  /* 0xffffffffff0f7424 */ /* 0x000fce00078e00ff */
[----:B012---:R-:W-:Y:S05]  /*28f00*/  WARPSYNC.COLLECTIVE R15, `(.L_x_11378) ;  /* 0x000000000f0c7348 */ /* 0x007fea0003c00000 */
[----:B------:R-:W-:Y:S02]  /*28f10*/  ELECT P6, UR62, PT ;  /* 0x00000000003e782f */ /* 0x000fe400038c0000 */
[----:B------:R-:W-:Y:S01]  /*28f20*/  MOV R14, UR62 ;  /* 0x0000003e000e7c02 */ /* 0x000fe20008000f00 */
[----:B012---:R-:W-:Y:S10]  /*28f30*/  ENDCOLLECTIVE ;  /* 0x000000000000791b */ /* 0x007ff40003800000 */
.L_x_11378:
[----:B------:R-:W-:Y:S05]  /*28f40*/  BSYNC B1 ;  /* 0x0000000000017941 */ /* 0x000fea0003800000 */
.L_x_11377:
[----:B------:R-:W-:Y:S05]  /*28f50*/  BRA `(.L_x_11379) ;  /* 0xffffffdc003c7947 */ /* 0x000fea000383ffff */
.L_x_11314:
[----:B0-----:R0:W1:Y:S02]  /*28f60*/  SYNCS.PHASECHK.TRANS64.TRYWAIT P0, [R6+URZ], R5 ;  /* 0x00000005060075a7 */ /* 0x001064000800017f */
[----:B-1----:R-:W-:Y:S05]  /*28f70*/  @!P0 NANOSLEEP.SYNCS 0x989680 ;  /* 0x009896800000895d */ /* 0x002fea0003900000 */
[----:B------:R-:W1:Y:S02]  /*28f80*/  @!P0 SYNCS.PHASECHK.TRANS64 P0, [R6+URZ], R5 ;  /* 0x00000005060085a7 */ /* 0x000e64000800007f */
[----:B-1----:R-:W-:Y:S05]  /*28f90*/  @!P0 BRA `(.L_x_11314) ;  /* 0xfffffffc00f08947 */ /* 0x002fea000383ffff */
[----:B------:R-:W-:Y:S05]  /*28fa0*/  BRA `(.L_x_11380) ;  /* 0xffffffdc00747947 */ /* 0x000fea000383ffff */
.L_x_11315:
[----:B-1----:R1:W2:Y:S02]  /*28fb0*/  SYNCS.PHASECHK.TRANS64.TRYWAIT P0, [R3+URZ], R2 ;  /* 0x00000002030075a7 */ /* 0x0022a4000800017f */
[----:B--2---:R-:W-:Y:S05]  /*28fc0*/  @!P0 NANOSLEEP.SYNCS 0x989680 ;  /* 0x009896800000895d */ /* 0x004fea0003900000 */
[----:B------:R-:W2:Y:S02]  /*28fd0*/  @!P0 SYNCS.PHASECHK.TRANS64 P0, [R3+URZ], R2 ;  /* 0x00000002030085a7 */ /* 0x000ea4000800007f */
[----:B--2---:R-:W-:Y:S05]  /*28fe0*/  @!P0 BRA `(.L_x_11315) ;  /* 0xfffffffc00f08947 */ /* 0x004fea000383ffff */
[----:B------:R-:W-:Y:S05]  /*28ff0*/  BRA `(.L_x_11381) ;  /* 0xffffffdc00687947 */ /* 0x000fea000383ffff */
.L_x_11317:
[----:B-1----:R1:W2:Y:S02]  /*29000*/  SYNCS.PHASECHK.TRANS64.TRYWAIT P0, [R18+URZ], R5 ;  /* 0x00000005120075a7 */ /* 0x0022a4000800017f */
[----:B--2---:R-:W-:Y:S05]  /*29010*/  @!P0 NANOSLEEP.SYNCS 0x989680 ;  /* 0x009896800000895d */ /* 0x004fea0003900000 */
[----:B------:R-:W2:Y:S02]  /*29020*/  @!P0 SYNCS.PHASECHK.TRANS64 P0, [R18+URZ], R5 ;  /* 0x00000005120085a7 */ /* 0x000ea4000800007f */
[----:B--2---:R-:W-:Y:S05]  /*29030*/  @!P0 BRA `(.L_x_11317) ;  /* 0xfffffffc00f08947 */ /* 0x004fea000383ffff */
[----:B------:R-:W-:Y:S05]  /*29040*/  BRA `(.L_x_11382) ;  /* 0xffffffdc006c7947 */ /* 0x000fea000383ffff */
        .type           $_ZN7cutlass13device_kernelIN5flash11enable_sm90INS1_16FlashAttnFwdSm90INS1_25CollectiveMainloopFwdSm90ILi2EN4cute5tupleIJNS5_1CILi1EEES8_S8_EEENS6_IJNS7_ILi128EEENS7_ILi96EEENS7_ILi64EEEEEELi256ENS_6half_tEfNS_4arch4Sm90ELb0ELb1ELb0ELb0ELb0ELb0ELb1ELb1ELb0ELb1ELb0ELb0EEENS1_21CollectiveEpilogueFwdINS6_IJSA_NS7_ILi256EEESB_EEES9_SE_SG_Li256ELb0ELb1ELb0ELb0EEENS1_30DynamicPersistentTileSchedulerILi256ELi128ELb0ELb1ELb1EEEEEEEEEvNT_6ParamsE$_ZZN5flash25CollectiveMainloopFwdSm90ILi2EN4cute5tupleIJNS1_1CILi1EEES4_S4_EEENS2_IJNS3_ILi128EEENS3_ILi96EEENS3_ILi64EEEEEELi256EN7cutlass6half_tEfNSA_4arch4Sm90ELb0ELb1ELb0ELb0ELb0ELb0ELb1ELb1ELb0ELb1ELb0ELb0EE3mmaINS_16FlashAttnFwdSm90ISE_NS_21CollectiveEpilogueFwdINS2_IJS6_NS3_ILi256EEES7_EEES5_SB_SD_Li256ELb0ELb1ELb0ELb0EEENS_30DynamicPersistentTileSchedulerILi256ELi128ELb0ELb1ELb1EEEE13SharedStorageENS1_6TensorINS1_11ArrayEngineIfLm128EEENS1_6LayoutINS2_IJNS2_IJNS3_ILi2EEEST_NS3_ILi32EEEEEES4_S4_EEENS2_IJNS2_IJS4_ST_NS3_ILi4EEEEEENS3_ILi0EEESZ_EEEEEEENS_7SoftmaxILi2ELi0EEEEEbRKNSE_6ParamsENSA_25PipelineTmaAsyncNoClusterILi2ENSA_16PipelineTmaAsyncILi2EEEEES1B_RNSA_13PipelineStateILj2EEERT0_RT1_iRiRKNS_16SeqlenInfoQKNewKILb0ELb0EEENS2_IJiiiiEEERT_ENKUliT_T0_T1_E_clIZSF_ISO_S12_S14_EbS17_S1B_S1B_S1E_S1G_S1I_iS1J_S1N_S1O_S1Q_EUlRS1R_iE1_NS3_ILb0EEENS3_ILb1EEEEEDaiS1R_S1S_S1T_,@function
        .size           $_ZN7cutlass13device_kernelIN5flash11enable_sm90INS1_16FlashAttnFwdSm90INS1_25CollectiveMainloopFwdSm90ILi2EN4cute5tupleIJNS5_1CILi1EEES8_S8_EEENS6_IJNS7_ILi128EEENS7_ILi96EEENS7_ILi64EEEEEELi256ENS_6half_tEfNS_4arch4Sm90ELb0ELb1ELb0ELb0ELb0ELb0ELb1ELb1ELb0ELb1ELb0ELb0EEENS1_21CollectiveEpilogueFwdINS6_IJSA_NS7_ILi256EEESB_EEES9_SE_SG_Li256ELb0ELb1ELb0ELb0EEENS1_30DynamicPersistentTileSchedulerILi256ELi128ELb0ELb1ELb1EEEEEEEEEvNT_6ParamsE$_ZZN5flash25CollectiveMainloopFwdSm90ILi2EN4cute5tupleIJNS1_1CILi1EEES4_S4_EEENS2_IJNS3_ILi128EEENS3_ILi96EEENS3_ILi64EEEEEELi256EN7cutlass6half_tEfNSA_4arch4Sm90ELb0ELb1ELb0ELb0ELb0ELb0ELb1ELb1ELb0ELb1ELb0ELb0EE3mmaINS_16FlashAttnFwdSm90ISE_NS_21CollectiveEpilogueFwdINS2_IJS6_NS3_ILi256EEES7_EEES5_SB_SD_Li256ELb0ELb1ELb0ELb0EEENS_30DynamicPersistentTileSchedulerILi256ELi128ELb0ELb1ELb1EEEE13SharedStorageENS1_6TensorINS1_11ArrayEngineIfLm128EEENS1_6LayoutINS2_IJNS2_IJNS3_ILi2EEEST_NS3_ILi32EEEEEES4_S4_EEENS2_IJNS2_IJS4_ST_NS3_ILi4EEEEEENS3_ILi0EEESZ_EEEEEEENS_7SoftmaxILi2ELi0EEEEEbRKNSE_6ParamsENSA_25PipelineTmaAsyncNoClusterILi2ENSA_16PipelineTmaAsyncILi2EEEEES1B_RNSA_13PipelineStateILj2EEERT0_RT1_iRiRKNS_16SeqlenInfoQKNewKILb0ELb0EEENS2_IJiiiiEEERT_ENKUliT_T0_T1_E_clIZSF_ISO_S12_S14_EbS17_S1B_S1B_S1E_S1G_S1I_iS1J_S1N_S1O_S1Q_EUlRS1R_iE1_NS3_ILb0EEENS3_ILb1EEEEEDaiS1R_S1S_S1T_,(.L_x_15141 - $_ZN7cutlass13device_kernelIN5flash11enable_sm90INS1_16FlashAttnFwdSm90INS1_25CollectiveMainloopFwdSm90ILi2EN4cute5tupleIJNS5_1CILi1EEES8_S8_EEENS6_IJNS7_ILi128EEENS7_ILi96EEENS7_ILi64EEEEEELi256ENS_6half_tEfNS_4arch4Sm90ELb0ELb1ELb0ELb0ELb0ELb0ELb1ELb1ELb0ELb1ELb0ELb0EEENS1_21CollectiveEpilogueFwdINS6_IJSA_NS7_ILi256EEESB_EEES9_SE_SG_Li256ELb0ELb1ELb0ELb0EEENS1_30DynamicPersistentTileSchedulerILi256ELi128ELb0ELb1ELb1EEEEEEEEEvNT_6ParamsE$_ZZN5flash25CollectiveMainloopFwdSm90ILi2EN4cute5tupleIJNS1_1CILi1EEES4_S4_EEENS2_IJNS3_ILi128EEENS3_ILi96EEENS3_ILi64EEEEEELi256EN7cutlass6half_tEfNSA_4arch4Sm90ELb0ELb1ELb0ELb0ELb0ELb0ELb1ELb1ELb0ELb1ELb0ELb0EE3mmaINS_16FlashAttnFwdSm90ISE_NS_21CollectiveEpilogueFwdINS2_IJS6_NS3_ILi256EEES7_EEES5_SB_SD_Li256ELb0ELb1ELb0ELb0EEENS_30DynamicPersistentTileSchedulerILi256ELi128ELb0ELb1ELb1EEEE13SharedStorageENS1_6TensorINS1_11ArrayEngineIfLm128EEENS1_6LayoutINS2_IJNS2_IJNS3_ILi2EEEST_NS3_ILi32EEEEEES4_S4_EEENS2_IJNS2_IJS4_ST_NS3_ILi4EEEEEENS3_ILi0EEESZ_EEEEEEENS_7SoftmaxILi2ELi0EEEEEbRKNSE_6ParamsENSA_25PipelineTmaAsyncNoClusterILi2ENSA_16PipelineTmaAsyncILi2EEEEES1B_RNSA_13PipelineStateILj2EEERT0_RT1_iRiRKNS_16SeqlenInfoQKNewKILb0ELb0EEENS2_IJiiiiEEERT_ENKUliT_T0_T1_E_clIZSF_ISO_S12_S14_EbS17_S1B_S1B_S1E_S1G_S1I_iS1J_S1N_S1O_S1Q_EUlRS1R_iE1_NS3_ILb0EEENS3_ILb1EEEEEDaiS1R_S1S_S1T_)
$_ZN7cutlass13device_kernelIN5flash11enable_sm90INS1_16FlashAttnFwdSm90INS1_25CollectiveMainloopFwdSm90ILi2EN4cute5tupleIJNS5_1CILi1EEES8_S8_EEENS6_IJNS7_ILi128EEENS7_ILi96EEENS7_ILi64EEEEEELi256ENS_6half_tEfNS_4arch4Sm90ELb0ELb1ELb0ELb0ELb0ELb0ELb1ELb1ELb0ELb1ELb0ELb0EEENS1_21CollectiveEpilogueFwdINS6_IJSA_NS7_ILi256EEESB_EEES9_SE_SG_Li256ELb0ELb1ELb0ELb0EEENS1_30DynamicPersistentTileSchedulerILi256ELi128ELb0ELb1ELb1EEEEEEEEEvNT_6ParamsE$_ZZN5flash25CollectiveMainloopFwdSm90ILi2EN4cute5tupleIJNS1_1CILi1EEES4_S4_EEENS2_IJNS3_ILi128EEENS3_ILi96EEENS3_ILi64EEEEEELi256EN7cutlass6half_tEfNSA_4arch4Sm90ELb0ELb1ELb0ELb0ELb0ELb0ELb1ELb1ELb0ELb1ELb0ELb0EE3mmaINS_16FlashAttnFwdSm90ISE_NS_21CollectiveEpilogueFwdINS2_IJS6_NS3_ILi256EEES7_EEES5_SB_SD_Li256ELb0ELb1ELb0ELb0EEENS_30DynamicPersistentTileSchedulerILi256ELi128ELb0ELb1ELb1EEEE13SharedStorageENS1_6TensorINS1_11ArrayEngineIfLm128EEENS1_6LayoutINS2_IJNS2_IJNS3_ILi2EEEST_NS3_ILi32EEEEEES4_S4_EEENS2_IJNS2_IJS4_ST_NS3_ILi4EEEEEENS3_ILi0EEESZ_EEEEEEENS_7SoftmaxILi2ELi0EEEEEbRKNSE_6ParamsENSA_25PipelineTmaAsyncNoClusterILi2ENSA_16PipelineTmaAsyncILi2EEEEES1B_RNSA_13PipelineStateILj2EEERT0_RT1_iRiRKNS_16SeqlenInfoQKNewKILb0ELb0EEENS2_IJiiiiEEERT_ENKUliT_T0_T1_E_clIZSF_ISO_S12_S14_EbS17_S1B_S1B_S1E_S1G_S1I_iS1J_S1N_S1O_S1Q_EUlRS1R_iE1_NS3_ILb0EEENS3_ILb1EEEEEDaiS1R_S1S_S1T_:
[----:B------:R-:W-:Y:S05]  /*29050*/  YIELD ;  /* 0x0000000000007946 */ /* 0x000fea0003800000 */
[----:B------:R-:W-:Y:S02]  /*29060*/  ULDC UR4, c[0x0][0x20] ;  /* 0x0000080000047ab9 */ /* 0x000fe40000000800 */
[----:B------:R-:W-:-:S05]  /*29070*/  VIADD R0, R0, -UR4 ;  /* 0x8000000400007c36 */ /* 0x000fca0008000000 */
[----:B------:R-:W2:Y:S01]  /*29080*/  LDL.64 R2, [R0] ;  /* 0x0000000000027983 */ /* 0x000ea20000100a00 */
[----:B------:R-:W0:Y:S02]  /*29090*/  LDC.64 R4, c[0x0][0x208] ;  /* 0x00008200ff047b82 */ /* 0x000e240000000a00 */
[----:B0-----:R-:W-:Y:S02]  /*290a0*/  R2UR UR4, R4 ;  /* 0x00000000040472ca */ /* 0x001fe400000e0000 */
[----:B------:R-:W-:-:S13]  /*290b0*/  R2UR UR5, R5 ;  /* 0x00000000050572ca */ /* 0x000fda00000e0000 */
[----:B--2---:R-:W2:Y:S01]  /*290c0*/  LD.E R6, desc[UR4][R2.64] ;  /* 0x0000000402067980 */ /* 0x004ea2000c101900 */
[----:B------:R-:W-:Y:S02]  /*290d0*/  R2UR UR4, R4 ;  /* 0x00000000040472ca */ /* 0x000fe400000e0000 */
[----:B------:R-:W-:Y:S01]  /*290e0*/  R2UR UR5, R5 ;  /* 0x00000000050572ca */ /* 0x000fe200000e0000 */
[----:B--2---:R-:W-:-:S12]  /*290f0*/  VIADD R11, R6, 0x1 ;  /* 0x00000001060b7836 */ /* 0x004fd80000000000 */
[----:B------:R-:W2:Y:S01]  /*29100*/  LD.E R6, desc[UR4][R2.64+0x8] ;  /* 0x0000080402067980 */ /* 0x000ea2000c101900 */
[----:B------:R-:W-:-:S13]  /*29110*/  ISETP.NE.AND P1, PT, R11, 0x2, PT ;  /* 0x000000020b00780c */ /* 0x000fda0003f25270 */
[----:B------:R-:W-:Y:S02]  /*29120*/  @!P1 R2UR UR6, R4 ;  /* 0x00000000040692ca */ /* 0x000fe400000e0000 */
[----:B------:R-:W-:-:S13]  /*29130*/  @!P1 R2UR UR7, R5 ;  /* 0x00000000050792ca */ /* 0x000fda00000e0000 */
[----:B------:R-:W3:Y:S01]  /*29140*/  @!P1 LD.E R7, desc[UR6][R2.64+0x4] ;  /* 0x0000040602079980 */ /* 0x000ee2000c101900 */
[C---:B------:R-:W-:Y:S02]  /*29150*/  R2UR UR4, R4.reuse ;  /* 0x00000000040472ca */ /* 0x040fe400000e0000 */
[C---:B------:R-:W-:Y:S02]  /*29160*/  R2UR UR5, R5.reuse ;  /* 0x00000000050572ca */ /* 0x040fe400000e0000 */
[C---:B------:R-:W-:Y:S02]  /*29170*/  R2UR UR6, R4.reuse ;  /* 0x00000000040672ca */ /* 0x040fe400000e0000 */
[C---:B------:R-:W-:Y:S02]  /*29180*/  R2UR UR7, R5.reuse ;  /* 0x00000000050772ca */ /* 0x040fe400000e0000 */
[----:B------:R-:W-:Y:S02]  /*29190*/  @!P1 R2UR UR8, R4 ;  /* 0x00000000040892ca */ /* 0x000fe400000e0000 */
[----:B------:R-:W-:-:S02]  /*291a0*/  @!P1 R2UR UR9, R5 ;  /* 0x00000000050992ca */ /* 0x000fc400000e0000 */
[----:B------:R-:W-:Y:S02]  /*291b0*/  @!P1 R2UR UR10, R4 ;  /* 0x00000000040a92ca */ /* 0x000fe400000e0000 */
[----:B------:R-:W-:Y:S01]  /*291c0*/  @!P1 R2UR UR11, R5 ;  /* 0x00000000050b92ca */ /* 0x000fe200000e0000 */
[----:B------:R0:W-:Y:S08]  /*291d0*/  ST.E desc[UR4][R2.64], R11 ;  /* 0x0000000b02007985 */ /* 0x0001f0000c101904 */
[----:B------:R1:W-:Y:S01]  /*291e0*/  @!P1 ST.E desc[UR8][R2.64], RZ ;  /* 0x000000ff02009985 */ /* 0x0003e2000c101908 */
[----:B--2---:R-:W-:-:S05]  /*291f0*/  VIADD R13, R6, 0x1 ;  /* 0x00000001060d7836 */ /* 0x004fca0000000000 */
[----:B------:R1:W-:Y:S01]  /*29200*/  ST.E desc[UR6][R2.64+0x8], R13 ;  /* 0x0000080d02007985 */ /* 0x0003e2000c101906 */
[----:B---3--:R-:W-:-:S05]  /*29210*/  @!P1 LOP3.LUT R15, R7, 0x1, RZ, 0x3c, !PT ;  /* 0x00000001070f9812 */ /* 0x008fca00078e3cff */
[----:B------:R1:W-:Y:S04]  /*29220*/  @!P1 ST.E desc[UR10][R2.64+0x4], R15 ;  /* 0x0000040f02009985 */ /* 0x0003e8000c10190a */
[----:B------:R-:W2:Y:S01]  /*29230*/  LDL.64 R8, [R0+0x18] ;  /* 0x0000180000087983 */ /* 0x000ea20000100a00 */
[----:B------:R-:W-:Y:S02]  /*29240*/  R2UR UR4, R4 ;  /* 0x00000000040472ca */ /* 0x000fe400000e0000 */
[----:B------:R-:W-:Y:S01]  /*29250*/  R2UR UR5, R5 ;  /* 0x00000000050572ca */ /* 0x000fe200000e0000 */
[----:B------:R-:W3:-:S12]  /*29260*/  LDL.64 R6, [R0] ;  /* 0x0000000000067983 */ /* 0x000ed80000100a00 */
[----:B--2---:R-:W2:Y:S01]  /*29270*/  LD.E R14, desc[UR4][R8.64+0x1c] ;  /* 0x00001c04080e7980 */ /* 0x004ea2000c101900 */
[C---:B------:R-:W-:Y:S02]  /*29280*/  R2UR UR4, R4.reuse ;  /* 0x00000000040472ca */ /* 0x040fe400000e0000 */
[C---:B------:R-:W-:Y:S02]  /*29290*/  R2UR UR5, R5.reuse ;  /* 0x00000000050572ca */ /* 0x040fe400000e0000 */
[----:B------:R-:W-:Y:S02]  /*292a0*/  R2UR UR6, R4 ;  /* 0x00000000040672ca */ /* 0x000fe400000e0000 */
[----:B------:R-:W-:Y:S01]  /*292b0*/  R2UR UR7, R5 ;  /* 0x00000000050772ca */ /* 0x000fe200000e0000 */
[----:B------:R-:W-:Y:S01]  /*292c0*/  BSSY B3, `(.L_x_11383) ;  /* 0x0000008000037945 */ /* 0x000fe20003800000 */
[----:B------:R-:W-:-:S07]  /*292d0*/  IMAD.MOV.U32 R19, RZ, RZ, R164 ;  /* 0x000000ffff137224 */ /* 0x000fce00078e00a4 */
[----:B---3--:R1:W5:Y:S04]  /*292e0*/  LD.E R12, desc[UR4][R6.64] ;  /* 0x00000004060c7980 */ /* 0x008368000c101900 */
[----:B0-----:R1:W5:Y:S01]  /*292f0*/  LD.E R11, desc[UR6][R6.64+0x4] ;  /* 0x00000406060b7980 */ /* 0x001362000c101900 */
[----:B--2---:R-:W-:-:S04]  /*29300*/  LOP3.LUT R14, R14, 0x1, RZ, 0xfc, !PT ;  /* 0x000000010e0e7812 */ /* 0x004fc800078efcff */
[----:B------:R-:W-:-:S13]  /*29310*/  ISETP.NE.AND P1, PT, R14, 0x3, PT ;  /* 0x000000030e00780c */ /* 0x000fda0003f25270 */
[----:B-1----:R-:W-:Y:S05]  /*29320*/  @!P1 BRA `(.L_x_11384) ;  /* 0x0000000000049947 */ /* 0x002fea0003800000 */
[----:B------:R-:W-:Y:S01]  /*29330*/  BPT.TRAP 0x1 ;  /* 0x000000040000795c */ /* 0x000fe20000300000 */
.L_x_11384:
[----:B------:R-:W-:Y:S05]  /*29340*/  BSYNC B3 ;  /* 0x0000000000037941 */ /* 0x000fea0003800000 */
.L_x_11383:
[----:B------:R-:W-:Y:S02]  /*29350*/  R2UR UR4, R4 ;  /* 0x00000000040472ca */ /* 0x000fe400000e0000 */
[----:B------:R-:W-:-:S13]  /*29360*/  R2UR UR5, R5 ;  /* 0x00000000050572ca */ /* 0x000fda00000e0000 */
[----:B------:R-:W2:Y:S01]  /*29370*/  LD.E.64 R2, desc[UR4][R8.64+0x8] ;  /* 0x0000080408027980 */ /* 0x000ea2000c101b00 */
[----:B-----5:R-:W-:Y:S02]  /*29380*/  SHF.L.U32 R13, R11, 0x1f, RZ ;  /* 0x0000001f0b0d7819 */ /* 0x020fe400000006ff */
[----:B--2---:R-:W-:-:S05]  /*29390*/  MOV R3, R2 ;  /* 0x0000000200037202 */ /* 0x004fca0000000f00 */
[----:B------:R-:W-:-:S04]  /*293a0*/  IMAD R12, R12, 0x8, R3 ;  /* 0x000000080c0c7824 */ /* 0x000fc800078e0203 */
[----:B------:R0:W1:Y:S01]  /*293b0*/  SYNCS.PHASECHK.TRANS64.TRYWAIT P1, [R12+URZ], R13 ;  /* 0x0000000d0c0075a7 */ /* 0x000062000802017f */
[----:B------:R-:W2:Y:S01]  /*293c0*/  LD.E R11, desc[UR4][R8.64+0x1c] ;  /* 0x00001c04080b7980 */ /* 0x000ea2000c101900 */
[----:B------:R-:W-:Y:S02]  /*293d0*/  R2UR UR6, R4 ;  /* 0x00000000040672ca */ /* 0x000fe400000e0000 */
[----:B------:R-:W-:Y:S01]  /*293e0*/  R2UR UR7, R5 ;  /* 0x00000000050772ca */ /* 0x000fe200000e0000 */
[----:B------:R0:W5:Y:S01]  /*293f0*/  LD.E R2, desc[UR4][R6.64] ;  /* 0x0000000406027980 */ /* 0x000162000c101900 */
[----:B------:R-:W-:Y:S11]  /*29400*/  BSSY B3, `(.L_x_11385) ;  /* 0x0000006000037945 */ /* 0x000ff60003800000 */
[----:B------:R0:W5:Y:S01]  /*29410*/  LD.E R3, desc[UR6][R6.64+0x4] ;  /* 0x0000040606037980 */ /* 0x000162000c101900 */
[----:B--2---:R-:W-:-:S04]  /*29420*/  LOP3.LUT R11, R11, 0x1, RZ, 0xfc, !PT ;  /* 0x000000010b0b7812 */ /* 0x004fc800078efcff */
[----:B------:R-:W-:-:S13]  /*29430*/  ISETP.NE.AND P2, PT, R11, 0x3, PT ;  /* 0x000000030b00780c */ /* 0x000fda0003f45270 */
[----:B01----:R-:W-:Y:S05]  /*29440*/  @!P2 BRA `(.L_x_11386) ;  /* 0x000000000004a947 */ /* 0x003fea0003800000 */
[----:B------:R-:W-:Y:S01]  /*29450*/  BPT.TRAP 0x1 ;  /* 0x000000040000795c */ /* 0x000fe20000300000 */
.L_x_11386:
[----:B------:R-:W-:Y:S05]  /*29460*/  BSYNC B3 ;  /* 0x0000000000037941 */ /* 0x000fea0003800000 */
.L_x_11385:
[----:B------:R-:W-:Y:S04]  /*29470*/  BSSY B3, `(.L_x_11387) ;  /* 0x000000a000037945 */ /* 0x000fe80003800000 */
[----:B------:R-:W-:Y:S05]  /*29480*/  @P1 BRA `(.L_x_11388) ;  /* 0x0000000000201947 */ /* 0x000fea0003800000 */
[----:B------:R-:W-:Y:S02]  /*29490*/  R2UR UR4, R4 ;  /* 0x00000000040472ca */ /* 0x000fe400000e0000 */
[----:B------:R-:W-:-:S13]  /*294a0*/  R2UR UR5, R5 ;  /* 0x00000000050572ca */ /* 0x000fda00000e0000 */
[----:B------:R-:W2:Y:S01]  /*294b0*/  LD.E.64 R8, desc[UR4][R8.64+0x8] ;  /* 0x0000080408087980 */ /* 0x000ea2000c101b00 */
[----:B-----5:R-:W-:Y:S02]  /*294c0*/  SHF.L.U32 R3, R3, 0x1f, RZ ;  /* 0x0000001f03037819 */ /* 0x020fe400000006ff */
[----:B--2---:R-:W-:-:S05]  /*294d0*/  MOV R7, R8 ;  /* 0x0000000800077202 */ /* 0x004fca0000000f00 */
[----:B------:R-:W-:-:S04]  /*294e0*/  IMAD R2, R2, 0x8, R7 ;  /* 0x0000000802027824 */ /* 0x000fc800078e0207 */
[----:B------:R-:W0:Y:S02]  /*294f0*/  SYNCS.PHASECHK.TRANS64.TRYWAIT P1, [R2+URZ], R3 ;  /* 0x00000003020075a7 */ /* 0x000e24000802017f */
[----:B0-----:R-:W-:Y:S05]  /*29500*/  @!P1 BRA `(.L_x_11389) ;  /* 0x000001b000609947 */ /* 0x001fea0003800000 */
.L_x_11388:
[----:B------:R-:W-:Y:S05]  /*29510*/  BSYNC B3 ;  /* 0x0000000000037941 */ /* 0x000fea0003800000 */
.L_x_11387:
[----:B------:R-:W2:Y:S04]  /*29520*/  LDL.64 R8, [R0] ;  /* 0x0000000000087983 */ /* 0x000ea80000100a00 */
[----:B------:R-:W3:Y:S01]  /*29530*/  LDL.64 R6, [R0+0x28] ;  /* 0x0000280000067983 */ /* 0x000ee20000100a00 */
[C---:B------:R-:W-:Y:S02]  /*29540*/  R2UR UR6, R4.reuse ;  /* 0x00000000040672ca */ /* 0x040fe400000e0000 */
[C---:B------:R-:W-:Y:S01]  /*29550*/  R2UR UR7, R5.reuse ;  /* 0x00000000050772ca */ /* 0x040fe200000e0000 */
[----:B0----5:R-:W4:Y:S01]  /*29560*/  LDL.64 R2, [R0+0x20] ;  /* 0x0000200000027983 */ /* 0x021f220000100a00 */
[C---:B------:R-:W-:Y:S02]  /*29570*/  R2UR UR4, R4.reuse ;  /* 0x00000000040472ca */ /* 0x040fe400000e0000 */
[----:B------:R-:W-:Y:S01]  /*29580*/  R2UR UR5, R5 ;  /* 0x00000000050572ca */ /* 0x000fe200000e0000 */
[----:B------:R-:W4:Y:S08]  /*29590*/  LDL.64 R12, [R0+0x8] ;  /* 0x00000800000c7983 */ /* 0x000f300000100a00 */
[----:B--2---:R-:W2:Y:S04]  /*295a0*/  LD.E R9, desc[UR6][R8.64] ;  /* 0x0000000608097980 */ /* 0x004ea8000c101900 */
[----:B---3--:R-:W2:Y:S01]  /*295b0*/  LD.E.64 R14, desc[UR4][R6.64] ;  /* 0x00000004060e7980 */ /* 0x008ea2000c101b00 */
[----:B------:R-:W-:Y:S05]  /*295c0*/  WARPSYNC.ALL ;  /* 0x0000000000007948 */ /* 0x000fea0003800000 */
[----:B------:R-:W-:-:S02]  /*295d0*/  R2UR UR4, R4 ;  /* 0x00000000040472ca */ /* 0x000fc400000e0000 */
[C---:B------:R-:W-:Y:S02]  /*295e0*/  R2UR UR5, R5.reuse ;  /* 0x00000000050572ca */ /* 0x040fe400000e0000 */
[----:B------:R-:W-:Y:S02]  /*295f0*/  R2UR UR6, R4 ;  /* 0x00000000040672ca */ /* 0x000fe400000e0000 */
[----:B------:R-:W-:-:S09]  /*29600*/  R2UR UR7, R5 ;  /* 0x00000000050772ca */ /* 0x000fd200000e0000 */
[----:B----4-:R0:W-:Y:S04]  /*29610*/  ST.E desc[UR4][R12.64], RZ ;  /* 0x000000ff0c007985 */ /* 0x0101e8000c101904 */
[----:B------:R-:W3:Y:S01]  /*29620*/  LD.E.64 R6, desc[UR6][R2.64] ;  /* 0x0000000602067980 */ /* 0x000ee2000c101b00 */
[----:B--2---:R-:W-:Y:S01]  /*29630*/  IMAD R8, R9, 0x300, R14 ;  /* 0x0000030009087824 */ /* 0x004fe200078e020e */
[----:B------:R-:W-:Y:S01]  /*29640*/  WARPGROUP.ARRIVE ;  /* 0x00000000000079c5 */ /* 0x000fe20000000000 */
[----:B------:R-:W-:Y:S01]  /*29650*/  IMAD.MOV.U32 R9, RZ, RZ, R15 ;  /* 0x000000ffff097224 */ /* 0x000fe200078e000f */
[----:B------:R-:W-:Y:S01]  /*29660*/  R2UR UR8, R4 ;  /* 0x00000000040872ca */ /* 0x000fe200000e0000 */
[----:B------:R-:W-:Y:S01]  /*29670*/  IMAD.MOV.U32 R199, RZ, RZ, 0x1 ;  /* 0x00000001ffc77424 */ /* 0x000fe200078e00ff */
[----:B------:R-:W-:-:S02]  /*29680*/  R2UR UR6, R8 ;  /* 0x00000000080672ca */ /* 0x000fc400000e0000 */
[----:B------:R-:W-:Y:S02]  /*29690*/  R2UR UR7, R9 ;  /* 0x00000000090772ca */ /* 0x000fe400000e0000 */
[C---:B------:R-:W-:Y:S02]  /*296a0*/  R2UR UR9, R5.reuse ;  /* 0x00000000050972ca */ /* 0x040fe400000e0000 */
[----:B------:R-:W-:Y:S02]  /*296b0*/  R2UR UR10, R4 ;  /* 0x00000000040a72ca */ /* 0x000fe400000e0000 */
[----:B------:R-:W-:Y:S02]  /*296c0*/  R2UR UR11, R5 ;  /* 0x00000000050b72ca */ /* 0x000fe400000e0000 */
[----:B---3--:R-:W-:Y:S02]  /*296d0*/  R2UR UR4, R6 ;  /* 0x00000000060472ca */ /* 0x008fe400000e0000 */
[----:B------:R-:W-:-:S13]  /*296e0*/  R2UR UR5, R7 ;  /* 0x00000000070572ca */ /* 0x000fda00000e0000 */
[----:B------:R-:W-:Y:S03]  /*296f0*/  HGMMA.64x96x16.F32 R24, gdesc[UR4], RZ, !UPT, gsb0 ;  /* 0x01600000041879f0 */ /* 0x000fe6000c0008ff */
[----:B------:R-:W-:Y:S02]  /*29700*/  WARPGROUP.DEPBAR.LE gsb0, 0x0 ;  /* 0x00008000000079c5 */ /* 0x000fe40000010000 */
[----:B------:R0:W-:Y:S04]  /*29710*/  ST.E desc[UR8][R12.64], R199 ;  /* 0x000000c70c007985 */ /* 0x0001e8000c101908 */
[----:B------:R-:W2:Y:S01]  /*29720*/  LD.E.64 R6, desc[UR10][R2.64] ;  /* 0x0000000a02067980 */ /* 0x000ea2000c101b00 */
[----:B------:R-:W-:Y:S01]  /*29730*/  VIADD R14, R8, 0x2 ;  /* 0x00000002080e7836 */ /* 0x000fe20000000000 */
[----:B------:R-:W-:Y:S01]  /*29740*/  R2UR UR7, R15 ;  /* 0x000000000f0772ca */ /* 0x000fe200000e0000 */
[----:B------:R-:W-:Y:S01]  /*29750*/  WARPGROUP.ARRIVE ;  /* 0x00000000000079c5 */ /* 0x000fe20000000000 */
[----:B------:R-:W-:-:S02]  /*29760*/  R2UR UR8, R4 ;  /* 0x00000000040872ca */ /* 0x000fc400000e0000 */
[----:B------:R-:W-:Y:S02]  /*29770*/  R2UR UR6, R14 ;  /* 0x000000000e0672ca */ /* 0x000fe400000e0000 */
[C---:B------:R-:W-:Y:S02]  /*29780*/  R2UR UR9, R5.reuse ;  /* 0x00000000050972ca */ /* 0x040fe400000e0000 */
[----:B------:R-:W-:Y:S02]  /*29790*/  R2UR UR10, R4 ;  /* 0x00000000040a72ca */ /* 0x000fe400000e0000 */
[----:B------:R-:W-:Y:S01]  /*297a0*/  R2UR UR11, R5 ;  /* 0x00000000050b72ca */ /* 0x000fe200000e0000 */
[----:B--2---:R-:W-:Y:S01]  /*297b0*/  VIADD R6, R6, 0x2 ;  /* 0x0000000206067836 */ /* 0x004fe20000000000 */
[----:B------:R-:W-:-:S04]  /*297c0*/  R2UR UR5, R7 ;  /* 0x00000000070572ca */ /* 0x000fc800000e0000 */
[----:B------:R-:W-:-:S13]  /*297d0*/  R2UR UR4, R6 ;  /* 0x00000000060472ca */ /* 0x000fda00000e0000 */
[----:B------:R-:W-:Y:S03]  /*297e0*/  HGMMA.64x96x16.F32 R24, gdesc[UR4], R24, gsb0 ;  /* 0x01600000041879f0 */ /* 0x000fe60008000818 */
        /* <DEDUP_REMOVED lines=19> */
[----:B------:R-:W-:Y:S01]  /*29920*/  WARPGROUP.ARRIVE ;  /* 0x00000000000079c5 */ /* 0x000fe20000000000 */
[----:B------:R-:W-:Y:S01]  /*29930*/  IMAD.MOV.U32 R9, RZ, RZ, R15 ;  /* 0x000000ffff097224 */ /* 0x000fe200078e000f */
[----:B------:R-:W-:-:S02]  /*29940*/  R2UR UR8, R4 ;  /* 0x00000000040872ca */ /* 0x000fc400000e0000 */
[----:B------:R-:W-:Y:S02]  /*29950*/  R2UR UR6, R8 ;  /* 0x00000000080672ca */ /* 0x000fe400000e0000 */
        /* <DEDUP_REMOVED lines=8> */
[----:B------:R-:W2:Y:S01]  /*299e0*/  LDL.64 R6, [R0+0x40] ;  /* 0x0000400000067983 */ /* 0x000ea20000100a00 */
[----:B------:R-:W-:-:S02]  /*299f0*/  R2UR UR4, R4 ;  /* 0x00000000040472ca */ /* 0x000fc400000e0000 */
[----:B------:R-:W-:Y:S01]  /*29a00*/  R2UR UR5, R5 ;  /* 0x00000000050572ca */ /* 0x000fe200000e0000 */
[----:B------:R-:W3:-:S12]  /*29a10*/  LDL.64 R2, [R0] ;  /* 0x0000000000027983 */ /* 0x000ed80000100a00 */
[----:B--2---:R-:W2:Y:S01]  /*29a20*/  LD.E R8, desc[UR4][R6.64+0x1c] ;  /* 0x00001c0406087980 */ /* 0x004ea2000c101900 */
[C---:B------:R-:W-:Y:S02]  /*29a30*/  R2UR UR4, R4.reuse ;  /* 0x00000000040472ca */ /* 0x040fe400000e0000 */
[C---:B------:R-:W-:Y:S02]  /*29a40*/  R2UR UR5, R5.reuse ;  /* 0x00000000050572ca */ /* 0x040fe400000e0000 */
[----:B------:R-:W-:Y:S02]  /*29a50*/  R2UR UR6, R4 ;  /* 0x00000000040672ca */ /* 0x000fe400000e0000 */
[----:B------:R-:W-:Y:S01]  /*29a60*/  R2UR UR7, R5 ;  /* 0x00000000050772ca */ /* 0x000fe200000e0000 */
[----:B------:R-:W-:Y:S08]  /*29a70*/  BSSY B3, `(.L_x_11390) ;  /* 0x0000007000037945 */ /* 0x000ff00003800000 */
[----:B---3--:R0:W5:Y:S04]  /*29a80*/  LD.E R11, desc[UR4][R2.64] ;  /* 0x00000004020b7980 */ /* 0x008168000c101900 */
[----:B------:R0:W5:Y:S01]  /*29a90*/  LD.E R14, desc[UR6][R2.64+0x4] ;  /* 0x00000406020e7980 */ /* 0x000162000c101900 */
[----:B--2---:R-:W-:-:S04]  /*29aa0*/  LOP3.LUT R8, R8, 0x1, RZ, 0xfc, !PT ;  /* 0x0000000108087812 */ /* 0x004fc800078efcff */
[----:B------:R-:W-:-:S13]  /*29ab0*/  ISETP.NE.AND P1, PT, R8, 0x3, PT ;  /* 0x000000030800780c */ /* 0x000fda0003f25270 */
[----:B0-----:R-:W-:Y:S05]  /*29ac0*/  @!P1 BRA `(.L_x_11391) ;  /* 0x0000000000049947 */ /* 0x001fea0003800000 */
[----:B------:R-:W-:Y:S01]  /*29ad0*/  BPT.TRAP 0x1 ;  /* 0x000000040000795c */ /* 0x000fe20000300000 */
.L_x_11391:
[----:B------:R-:W-:Y:S05]  /*29ae0*/  BSYNC B3 ;  /* 0x0000000000037941 */ /* 0x000fea0003800000 */
.L_x_11390:
        /* <DEDUP_REMOVED lines=17> */
.L_x_11393:
[----:B------:R-:W-:Y:S05]  /*29c00*/  BSYNC B3 ;  /* 0x0000000000037941 */ /* 0x000fea0003800000 */
.L_x_11392:
        /* <DEDUP_REMOVED lines=10> */
.L_x_11395:
[----:B------:R-:W-:Y:S05]  /*29cb0*/  BSYNC B3 ;  /* 0x0000000000037941 */ /* 0x000fea0003800000 */
.L_x_11394:
[----:B------:R-:W2:Y:S04]  /*29cc0*/  LDL.64 R14, [R0] ;  /* 0x00000000000e7983 */ /* 0x000ea80000100a00 */
[----:B------:R-:W3:Y:S04]  /*29cd0*/  LDL.64 R12, [R0+0x58] ;  /* 0x00005800000c7983 */ /* 0x000ee80000100a00 */
[----:B------:R-:W4:Y:S04]  /*29ce0*/  LDL.64 R2, [R0+0x48] ;  /* 0x0000480000027983 */ /* 0x000f280000100a00 */
[----:B0----5:R-:W4:Y:S01]  /*29cf0*/  LDL.64 R8, [R0+0x50] ;  /* 0x0000500000087983 */ /* 0x021f220000100a00 */
[----:B------:R-:W-:-:S02]  /*29d00*/  R2UR UR6, R4 ;  /* 0x00000000040672ca */ /* 0x000fc400000e0000 */
[C---:B------:R-:W-:Y:S01]  /*29d10*/  R2UR UR7, R5.reuse ;  /* 0x00000000050772ca */ /* 0x040fe200000e0000 */
[----:B------:R-:W4:Y:S01]  /*29d20*/  LDL R73, [R1+0x460] ;  /* 0x0004600001497983 */ /* 0x000f220000100800 */
[C---:B------:R-:W-:Y:S02]  /*29d30*/  R2UR UR4, R4.reuse ;  /* 0x00000000040472ca */ /* 0x040fe400000e0000 */
[----:B------:R-:W-:Y:S01]  /*29d40*/  R2UR UR5, R5 ;  /* 0x00000000050572ca */ /* 0x000fe200000e0000 */
[----:B------:R-:W4:Y:S04]  /*29d50*/  LDL R72, [R1+0x464] ;  /* 0x0004640001487983 */ /* 0x000f280000100800 */
[----:B------:R-:W4:Y:S04]  /*29d60*/  LDL.LU R74, [R1+0x46c] ;  /* 0x00046c00014a7983 */ /* 0x000f280000300800 */
[----:B--2---:R-:W2:Y:S04]  /*29d70*/  LD.E R15, desc[UR6][R14.64] ;  /* 0x000000060e0f7980 */ /* 0x004ea8000c101900 */
[----:B---3--:R-:W2:Y:S01]  /*29d80*/  LD.E.64 R6, desc[UR4][R12.64] ;  /* 0x000000040c067980 */ /* 0x008ea2000c101b00 */
[----:B------:R-:W-:Y:S05]  /*29d90*/  WARPSYNC.ALL ;  /* 0x0000000000007948 */ /* 0x000fea0003800000 */
[----:B------:R-:W-:-:S02]  /*29da0*/  R2UR UR6, R4 ;  /* 0x00000000040672ca */ /* 0x000fc400000e0000 */
[C---:B------:R-:W-:Y:S02]  /*29db0*/  R2UR UR7, R5.reuse ;  /* 0x00000000050772ca */ /* 0x040fe400000e0000 */
[----:B------:R-:W-:Y:S02]  /*29dc0*/  R2UR UR4, R4 ;  /* 0x00000000040472ca */ /* 0x000fe400000e0000 */
[----:B------:R-:W-:-:S09]  /*29dd0*/  R2UR UR5, R5 ;  /* 0x00000000050572ca */ /* 0x000fd200000e0000 */
[----:B----4-:R-:W3:Y:S04]  /*29de0*/  LD.E R11, desc[UR6][R2.64] ;  /* 0x00000006020b7980 */ /* 0x010ee8000c101900 */
[----:B------:R-:W4:Y:S01]  /*29df0*/  LD.E.64 R20, desc[UR4][R8.64] ;  /* 0x0000000408147980 */ /* 0x000f22000c101b00 */
[----:B------:R-:W-:Y:S01]  /*29e00*/  WARPGROUP.ARRIVE ;  /* 0x00000000000079c5 */ /* 0x000fe20000000000 */
[C---:B------:R-:W-:Y:S02]  /*29e10*/  R2UR UR8, R4.reuse ;  /* 0x00000000040872ca */ /* 0x040fe400000e0000 */
[----:B------:R-:W-:Y:S02]  /*29e20*/  R2UR UR9, R5 ;  /* 0x00000000050972ca */ /* 0x000fe400000e0000 */
[----:B------:R-:W-:-:S02]  /*29e30*/  R2UR UR10, R4 ;  /* 0x00000000040a72ca */ /* 0x000fc400000e0000 */
[----:B------:R-:W-:Y:S01]  /*29e40*/  R2UR UR11, R5 ;  /* 0x00000000050b72ca */ /* 0x000fe200000e0000 */
[----:B--2---:R-:W-:Y:S01]  /*29e50*/  IMAD R6, R15, 0xc00, R6 ;  /* 0x00000c000f067824 */ /* 0x004fe200078e0206 */
[----:B------:R-:W-:-:S04]  /*29e60*/  R2UR UR7, R7 ;  /* 0x00000000070772ca */ /* 0x000fc800000e0000 */
[----:B------:R-:W-:Y:S02]  /*29e70*/  R2UR UR6, R6 ;  /* 0x00000000060672ca */ /* 0x000fe400000e0000 */
[----:B---3--:R-:W-:Y:S02]  /*29e80*/  ISETP.NE.U32.AND P1, PT, R11, RZ, PT ;  /* 0x000000ff0b00720c */ /* 0x008fe40003f25070 */
[----:B----4-:R-:W-:Y:S02]  /*29e90*/  R2UR UR4, R20 ;  /* 0x00000000140472ca */ /* 0x010fe400000e0000 */
[----:B------:R-:W-:-:S09]  /*29ea0*/  R2UR UR5, R21 ;  /* 0x00000000150572ca */ /* 0x000fd200000e0000 */
[----:B------:R-:W-:-:S05]  /*29eb0*/  VOTEU.ANY UP0, P1 ;  /* 0x00000000003f7886 */ /* 0x000fca0000800100 */
[----:B------:R-:W-:Y:S03]  /*29ec0*/  HGMMA.64x96x16.F32 R24, gdesc[UR4], R24, UP0, gsb0 ;  /* 0x01600000041879f0 */ /* 0x000fe6000b800818 */
[----:B------:R-:W-:Y:S02]  /*29ed0*/  WARPGROUP.DEPBAR.LE gsb0, 0x0 ;  /* 0x00008000000079c5 */ /* 0x000fe40000010000 */
[----:B------:R-:W-:Y:S04]  /*29ee0*/  ST.E desc[UR8][R2.64], R199 ;  /* 0x000000c702007985 */ /* 0x000fe8000c101908 */
[----:B------:R-:W2:Y:S01]  /*29ef0*/  LD.E.64 R12, desc[UR10][R8.64] ;  /* 0x0000000a080c7980 */ /* 0x000ea2000c101b00 */
[----:B------:R-:W-:-:S02]  /*29f00*/  VIADD R14, R6, 0x2 ;  /* 0x00000002060e7836 */ /* 0x000fc40000000000 */
[----:B------:R-:W-:-:S03]  /*29f10*/  IMAD.MOV.U32 R15, RZ, RZ, R7 ;  /* 0x000000ffff0f7224 */ /* 0x000fc600078e0007 */
[----:B------:R-:W-:Y:S02]  /*29f20*/  R2UR UR6, R14 ;  /* 0x000000000e0672ca */ /* 0x000fe400000e0000 */
[----:B------:R-:W-:Y:S01]  /*29f30*/  R2UR UR7, R15 ;  /* 0x000000000f0772ca */ /* 0x000fe200000e0000 */
[----:B------:R-:W-:Y:S01]  /*29f40*/  WARPGROUP.ARRIVE ;  /* 0x00000000000079c5 */ /* 0x000fe20000000000 */
[C---:B------:R-:W-:Y:S02]  /*29f50*/  R2UR UR8, R4.reuse ;  /* 0x00000000040872ca */ /* 0x040fe400000e0000 */
        /* <DEDUP_REMOVED lines=222> */
[----:B------:R-:W-:-:S06]  /*2ad40*/  WARPGROUP.ARRIVE ;  /* 0x00000000000079c5 */ /* 0x000fcc0000000000 */
[----:B------:R-:W0:Y:S01]  /*2ad50*/  S2R R207, SR_TID.X ;  /* 0x0000000000cf7919 */ /* 0x000e220000002100 */
[----:B------:R-:W-:Y:S02]  /*2ad60*/  R2UR UR8, R4 ;  /* 0x00000000040872ca */ /* 0x000fe400000e0000 */
[----:B------:R-:W-:Y:S02]  /*2ad70*/  R2UR UR9, R5 ;  /* 0x00000000050972ca */ /* 0x000fe400000e0000 */
[----:B0-----:R-:W-:Y:S01]  /*2ad80*/  LOP3.LUT P2, RZ, R207, 0x7f, RZ, 0xc0, !PT ;  /* 0x0000007fcfff7812 */ /* 0x001fe2000784c0ff */
[----:B--2---:R-:W-:Y:S02]  /*2ad90*/  VIADD R6, R8, 0xc06 ;  /* 0x00000c0608067836 */ /* 0x004fe40000000000 */
[----:B------:R-:W-:-:S03]  /*2ada0*/  IMAD.MOV.U32 R7, RZ, RZ, R9 ;  /* 0x000000ffff077224 */ /* 0x000fc600078e0009 */
[----:B------:R-:W-:Y:S02]  /*2adb0*/  R2UR UR4, R6 ;  /* 0x00000000060472ca */ /* 0x000fe400000e0000 */
[----:B------:R-:W-:-:S13]  /*2adc0*/  R2UR UR5, R7 ;  /* 0x00000000070572ca */ /* 0x000fda00000e0000 */
[----:B------:R-:W-:Y:S03]  /*2add0*/  HGMMA.64x96x16.F32 R24, gdesc[UR4], R24, gsb0 ;  /* 0x01600000041879f0 */ /* 0x000fe60008000818 */
[----:B------:R-:W-:Y:S02]  /*2ade0*/  WARPGROUP.DEPBAR.LE gsb0, 0x0 ;  /* 0x00008000000079c5 */ /* 0x000fe40000010000 */
[----:B------:R0:W-:Y:S04]  /*2adf0*/  ST.E desc[UR8][R2.64], R199 ;  /* 0x000000c702007985 */ /* 0x0001e8000c101908 */
[----:B------:R-:W2:Y:S04]  /*2ae00*/  @!P2 LDL.64 R6, [R0+0x18] ;  /* 0x000018000006a983 */ /* 0x000ea80000100a00 */
[----:B------:R-:W3:Y:S01]  /*2ae10*/  @!P2 LDL.64 R8, [R0] ;  /* 0x000000000008a983 */ /* 0x000ee20000100a00 */
[----:B------:R-:W-:-:S02]  /*2ae20*/  @!P2 R2UR UR4, R4 ;  /* 0x000000000404a2ca */ /* 0x000fc400000e0000 */
[C---:B------:R-:W-:Y:S02]  /*2ae30*/  @!P2 R2UR UR5, R5.reuse ;  /* 0x000000000505a2ca */ /* 0x040fe400000e0000 */
[----:B------:R-:W-:Y:S02]  /*2ae40*/  SHF.R.U32.HI R11, RZ, 0x7, R207 ;  /* 0x00000007ff0b7819 */ /* 0x000fe400000116cf */
[----:B------:R-:W-:Y:S02]  /*2ae50*/  @!P2 R2UR UR6, R4 ;  /* 0x000000000406a2ca */ /* 0x000fe400000e0000 */
[----:B------:R-:W-:Y:S02]  /*2ae60*/  @!P2 R2UR UR7, R5 ;  /* 0x000000000507a2ca */ /* 0x000fe400000e0000 */
[----:B------:R-:W-:-:S05]  /*2ae70*/  IADD3 R11, -R11, 0xb, RZ ;  /* 0x0000000b0b0b7810 */ /* 0x000fca0007ffe1ff */
[----:B------:R1:W-:Y:S06]  /*2ae80*/  BAR.ARV R11, 0x100 ;  /* 0x0004000b0000751d */ /* 0x0003ec0000002000 */
[----:B--2---:R-:W0:Y:S04]  /*2ae90*/  @!P2 LD.E.64 R6, desc[UR4][R6.64+0x30] ;  /* 0x000030040606a980 */ /* 0x004e28000c101b00 */
[----:B---3--:R-:W2:Y:S01]  /*2aea0*/  @!P2 LD.E R8, desc[UR6][R8.64] ;  /* 0x000000060808a980 */ /* 0x008ea2000c101900 */
[----:B------:R-:W-:-:S02]  /*2aeb0*/  R2UR UR4, R4 ;  /* 0x00000000040472ca */ /* 0x000fc400000e0000 */
[----:B------:R-:W-:Y:S02]  /*2aec0*/  R2UR UR5, R5 ;  /* 0x00000000050572ca */ /* 0x000fe400000e0000 */
[----:B0-----:R-:W-:-:S05]  /*2aed0*/  @!P2 MOV R3, R6 ;  /* 0x000000060003a202 */ /* 0x001fca0000000f00 */
[----:B--2---:R-:W-:-:S05]  /*2aee0*/  @!P2 IMAD R2, R8, 0x8, R3 ;  /* 0x000000080802a824 */ /* 0x004fca00078e0203 */
[----:B------:R-:W-:-:S04]  /*2aef0*/  @!P2 PRMT R2, RZ, 0x654, R2 ;  /* 0x00000654ff02a816 */ /* 0x000fc80000000002 */
[----:B------:R0:W-:Y:S02]  /*2af00*/  @!P2 SYNCS.ARRIVE.TRANS64.RED.A1T0 RZ, [R2+URZ], RZ ;  /* 0x000000ff02ffa9a7 */ /* 0x0001e4000810043f */
[----:B0-----:R-:W2:Y:S01]  /*2af10*/  LD.E R2, desc[UR4][R18.64+0x24] ;  /* 0x0000240412027980 */ /* 0x001ea2000c101900 */
[----:B------:R-:W-:Y:S02]  /*2af20*/  R2UR UR4, R4 ;  /* 0x00000000040472ca */ /* 0x000fe400000e0000 */
[----:B------:R-:W-:-:S13]  /*2af30*/  R2UR UR5, R5 ;  /* 0x00000000050572ca */ /* 0x000fda00000e0000 */
[----:B------:R-:W3:Y:S01]  /*2af40*/  LD.E R12, desc[UR4][R18.64] ;  /* 0x00000004120c7980 */ /* 0x000ee2000c101900 */
[C---:B------:R-:W-:Y:S02]  /*2af50*/  R2UR UR4, R4.reuse ;  /* 0x00000000040472ca */ /* 0x040fe400000e0000 */
[C---:B------:R-:W-:Y:S01]  /*2af60*/  R2UR UR5, R5.reuse ;  /* 0x00000000050572ca */ /* 0x040fe200000e0000 */
[----:B------:R-:W-:Y:S01]  /*2af70*/  IMAD.MOV.U32 R3, RZ, RZ, R73 ;  /* 0x000000ffff037224 */ /* 0x000fe200078e0049 */
[C---:B------:R-:W-:Y:S02]  /*2af80*/  R2UR UR14, R4.reuse ;  /* 0x00000000040e72ca */ /* 0x040fe400000e0000 */
[C---:B------:R-:W-:Y:S02]  /*2af90*/  R2UR UR15, R5.reuse ;  /* 0x00000000050f72ca */ /* 0x040fe400000e0000 */
[----:B------:R-:W-:Y:S02]  /*2afa0*/  R2UR UR10, R4 ;  /* 0x00000000040a72ca */ /* 0x000fe400000e0000 */
[----:B------:R-:W-:-:S02]  /*2afb0*/  R2UR UR11, R5 ;  /* 0x00000000050b72ca */ /* 0x000fc400000e0000 */
[----:B------:R-:W-:Y:S02]  /*2afc0*/  LOP3.LUT R74, R74, 0xfff7ffff, RZ, 0xc0, !PT ;  /* 0xfff7ffff4a4a7812 */ /* 0x000fe400078ec0ff */
[----:B------:R-:W-:Y:S02]  /*2afd0*/  R2UR UR8, R4 ;  /* 0x00000000040872ca */ /* 0x000fe400000e0000 */
[C---:B------:R-:W-:Y:S02]  /*2afe0*/  R2UR UR9, R5.reuse ;  /* 0x00000000050972ca */ /* 0x040fe400000e0000 */
[----:B------:R-:W-:Y:S01]  /*2aff0*/  @P2 LOP3.LUT R74, R74, 0x80000, RZ, 0xfc, !PT ;  /* 0x000800004a4a2812 */ /* 0x000fe200078efcff */
[----:B------:R-:W4:Y:S01]  /*2b000*/  LD.E R76, desc[UR14][R18.64+0x18] ;  /* 0x0000180e124c7980 */ /* 0x000f22000c101900 */
[----:B------:R-:W-:Y:S02]  /*2b010*/  R2UR UR12, R4 ;  /* 0x00000000040c72ca */ /* 0x000fe400000e0000 */
[----:B------:R-:W-:Y:S01]  /*2b020*/  R2UR UR13, R5 ;  /* 0x00000000050d72ca */ /* 0x000fe200000e0000 */
[----:B------:R0:W-:Y:S06]  /*2b030*/  STL [R1+0x46c], R74 ;  /* 0x00046c4a01007387 */ /* 0x0001ec0000100800 */
[----:B------:R-:W4:Y:S04]  /*2b040*/  LD.E R73, desc[UR8][R18.64+0x10] ;  /* 0x0000100812497980 */ /* 0x000f28000c101900 */
[----:B0-----:R-:W4:Y:S04]  /*2b050*/  LD.E R74, desc[UR10][R18.64+0xc] ;  /* 0x00000c0a124a7980 */ /* 0x001f28000c101900 */
[----:B------:R-:W4:Y:S01]  /*2b060*/  LD.E R75, desc[UR12][R18.64+0x14] ;  /* 0x0000140c124b7980 */ /* 0x000f22000c101900 */
[----:B--2---:R-:W-:Y:S01]  /*2b070*/  ISETP.NE.AND P1, PT, R2, 0x1, PT ;  /* 0x000000010200780c */ /* 0x004fe20003f25270 */
[----:B------:R-:W-:-:S05]  /*2b080*/  IMAD.MOV.U32 R2, RZ, RZ, R72 ;  /* 0x000000ffff027224 */ /* 0x000fca00078e0048 */
[----:B-1----:R3:W2:Y:S07]  /*2b090*/  LD.E R11, desc[UR4][R2.64] ;  /* 0x00000004020b7980 */ /* 0x0026ae000c101900 */
[C---:B------:R-:W-:Y:S02]  /*2b0a0*/  @P1 R2UR UR4, R4.reuse ;  /* 0x00000000040412ca */ /* 0x040fe400000e0000 */
[----:B------:R-:W-:Y:S02]  /*2b0b0*/  @P1 R2UR UR5, R5 ;  /* 0x00000000050512ca */ /* 0x000fe400000e0000 */
[----:B------:R-:W-:-:S02]  /*2b0c0*/  @P1 R2UR UR6, R4 ;  /* 0x00000000040612ca */ /* 0x000fc400000e0000 */
[----:B------:R-:W-:-:S09]  /*2b0d0*/  @P1 R2UR UR7, R5 ;  /* 0x00000000050712ca */ /* 0x000fd200000e0000 */
[----:B------:R-:W2:Y:S04]  /*2b0e0*/  @P1 LD.E R20, desc[UR4][R18.64+0x28] ;  /* 0x0000280412141980 */ /* 0x000ea8000c101900 */
[----:B------:R-:W2:Y:S01]  /*2b0f0*/  @P1 LD.E R15, desc[UR6][R18.64+0x2c] ;  /* 0x00002c06120f1980 */ /* 0x000ea2000c101900 */
[C---:B------:R-:W-:Y:S02]  /*2b100*/  R2UR UR4, R4.reuse ;  /* 0x00000000040472ca */ /* 0x040fe400000e0000 */
[C---:B------:R-:W-:Y:S02]  /*2b110*/  R2UR UR5, R5.reuse ;  /* 0x00000000050572ca */ /* 0x040fe400000e0000 */
[----:B------:R-:W-:Y:S02]  /*2b120*/  R2UR UR6, R4 ;  /* 0x00000000040672ca */ /* 0x000fe400000e0000 */
[----:B------:R-:W-:-:S09]  /*2b130*/  R2UR UR7, R5 ;  /* 0x00000000050772ca */ /* 0x000fd200000e0000 */
[----:B------:R-:W2:Y:S04]  /*2b140*/  LD.E R72, desc[UR4][R18.64+0x8] ;  /* 0x0000080412487980 */ /* 0x000ea8000c101900 */
[----:B------:R-:W2:Y:S01]  /*2b150*/  LD.E R21, desc[UR6][R18.64+0x4] ;  /* 0x0000040612157980 */ /* 0x000ea2000c101900 */
[----:B---3--:R-:W-:-:S04]  /*2b160*/  SHF.R.S32.HI R3, RZ, 0x1f, R12 ;  /* 0x0000001fff037819 */ /* 0x008fc8000001140c */
[----:B------:R-:W-:-:S04]  /*2b170*/  LEA.HI R2, R3, R12, RZ, 0x7 ;  /* 0x0000000c03027211 */ /* 0x000fc800078f38ff */
[----:B------:R-:W-:-:S05]  /*2b180*/  LOP3.LUT R7, R2, 0xffffff80, RZ, 0xc0, !PT ;  /* 0xffffff8002077812 */ /* 0x000fca00078ec0ff */
[----:B------:R-:W-:-:S05]  /*2b190*/  IMAD.IADD R7, R12, 0x1, -R7 ;  /* 0x000000010c077824 */ /* 0x000fca00078e0a07 */
[----:B------:R-:W-:Y:S02]  /*2b1a0*/  SHF.R.S32.HI R6, RZ, 0x1f, R7 ;  /* 0x0000001fff067819 */ /* 0x000fe40000011407 */
[----:B------:R-:W-:Y:S02]  /*2b1b0*/  LEA.HI R13, R3, R12, RZ, 0x2 ;  /* 0x0000000c030d7211 */ /* 0x000fe400078f10ff */
[CC--:B------:R-:W-:Y:S02]  /*2b1c0*/  LEA.HI R8, R6.reuse, R7.reuse, RZ, 0x2 ;  /* 0x0000000706087211 */ /* 0x0c0fe400078f10ff */
[----:B------:R-:W-:Y:S02]  /*2b1d0*/  LEA.HI R6, R6, R7, RZ, 0x5 ;  /* 0x0000000706067211 */ /* 0x000fe400078f28ff */
[--C-:B------:R-:W-:Y:S02]  /*2b1e0*/  SHF.R.S32.HI R9, RZ, 0x2, R8.reuse ;  /* 0x00000002ff097819 */ /* 0x100fe40000011408 */
[----:B------:R-:W-:-:S02]  /*2b1f0*/  SHF.R.S32.HI R14, RZ, 0x1f, R8 ;  /* 0x0000001fff0e7819 */ /* 0x000fc40000011408 */
[----:B------:R-:W-:Y:S02]  /*2b200*/  LOP3.LUT R13, R13, 0xfffffffc, RZ, 0xc0, !PT ;  /* 0xfffffffc0d0d7812 */ /* 0x000fe400078ec0ff */
[----:B------:R-:W-:Y:S02]  /*2b210*/  SHF.R.S32.HI R3, RZ, 0x7, R2 ;  /* 0x00000007ff037819 */ /* 0x000fe40000011402 */
[----:B------:R-:W-:Y:S01]  /*2b220*/  LEA.HI R14, R14, R9, RZ, 0x3 ;  /* 0x000000090e0e7211 */ /* 0x000fe200078f18ff */
[----:B------:R-:W-:Y:S01]  /*2b230*/  IMAD.IADD R13, R12, 0x1, -R13 ;  /* 0x000000010c0d7824 */ /* 0x000fe200078e0a0d */
[----:B------:R-:W-:Y:S02]  /*2b240*/  SHF.R.S32.HI R6, RZ, 0x5, R6 ;  /* 0x00000005ff067819 */ /* 0x000fe40000011406 */
[----:B------:R-:W-:Y:S02]  /*2b250*/  LEA.HI R2, R2, R3, RZ, 0x1 ;  /* 0x0000000302027211 */ /* 0x000fe400078f08ff */
[----:B------:R-:W-:-:S02]  /*2b260*/  LOP3.LUT R14, R14, 0xfffffff8, RZ, 0xc0, !PT ;  /* 0xfffffff80e0e7812 */ /* 0x000fc400078ec0ff */
[----:B------:R-:W-:-:S03]  /*2b270*/  LOP3.LUT R2, R2, 0x3fffffe, RZ, 0xc0, !PT ;  /* 0x03fffffe02027812 */ /* 0x000fc600078ec0ff */
[----:B------:R-:W-:Y:S02]  /*2b280*/  IMAD.IADD R14, R9, 0x1, -R14 ;  /* 0x00000001090e7824 */ /* 0x000fe400078e0a0e */
[----:B------:R-:W-:Y:S01]  /*2b290*/  IMAD.IADD R2, R3, 0x1, -R2 ;  /* 0x0000000103027824 */ /* 0x000fe200078e0a02 */
[----:B------:R-:W-:Y:S01]  /*2b2a0*/  LOP3.LUT R8, R8, 0x7ffffffc, RZ, 0xc0, !PT ;  /* 0x7ffffffc08087812 */ /* 0x000fe200078ec0ff */
[----:B------:R-:W-:-:S04]  /*2b2b0*/  IMAD.MOV.U32 R9, RZ, RZ, -0x60 ;  /* 0xffffffa0ff097424 */ /* 0x000fc800078e00ff */
[----:B------:R-:W-:Y:S02]  /*2b2c0*/  IMAD.IADD R8, R7, 0x1, -R8 ;  /* 0x0000000107087824 */ /* 0x000fe400078e0a08 */
[----:B------:R-:W-:Y:S01]  /*2b2d0*/  IMAD R7, R10, R9, 0x1 ;  /* 0x000000010a077424 */ /* 0x000fe200078e0209 */
[----:B----4-:R-:W-:-:S03]  /*2b2e0*/  ISETP.GE.AND P2, PT, R76, 0x1, PT ;  /* 0x000000014c00780c */ /* 0x010fc60003f46270 */
[----:B------:R-:W-:Y:S01]  /*2b2f0*/  IMAD R7, R8, -0x2, R7 ;  /* 0xfffffffe08077824 */ /* 0x000fe200078e0207 */
[----:B------:R-:W-:Y:S01]  /*2b300*/  LOP3.LUT R9, RZ, R74, RZ, 0x33, !PT ;  /* 0x0000004aff097212 */ /* 0x000fe200078e33ff */
[----:B------:R-:W-:Y:S01]  /*2b310*/  BSSY B3, `(.L_x_11397) ;  /* 0x0000034000037945 */ /* 0x000fe20003800000 */
[----:B------:R-:W-:Y:S02]  /*2b320*/  IMAD R75, R10, -0x60, R75 ;  /* 0xffffffa00a4b7824 */ /* 0x000fe400078e024b */
[----:B------:R-:W-:Y:S02]  /*2b330*/  VIADD R12, R7, 0xffffffff ;  /* 0xffffffff070c7836 */ /* 0x000fe40000000000 */
[----:B--2---:R-:W-:Y:S01]  /*2b340*/  IMAD R11, R11, 0x8, R6 ;  /* 0x000000080b0b7824 */ /* 0x004fe200078e0206 */
[----:B------:R-:W-:-:S03]  /*2b350*/  LEA.HI R6, R13, R13, RZ, 0x1 ;  /* 0x0000000d0d067211 */ /* 0x000fc600078f08ff */
[----:B------:R-:W-:Y:S01]  /*2b360*/  IMAD.U32 R3, R11, 0x10, R14 ;  /* 0x000000100b037824 */ /* 0x000fe200078e000e */
[----:B------:R-:W-:-:S03]  /*2b370*/  LOP3.LUT R6, R6, 0x1ffffffe, RZ, 0xc0, !PT ;  /* 0x1ffffffe06067812 */ /* 0x000fc600078ec0ff */
[----:B------:R-:W-:Y:S02]  /*2b380*/  IMAD R3, R2, 0x40, R3 ;  /* 0x0000004002037824 */ /* 0x000fe400078e0203 */
[----:B------:R-:W-:-:S04]  /*2b390*/  IMAD.IADD R6, R13, 0x1, -R6 ;  /* 0x000000010d067824 */ /* 0x000fc800078e0a06 */
[----:B------:R-:W-:-:S04]  /*2b3a0*/  IMAD R3, R6, 0x8, R3 ;  /* 0x0000000806037824 */ /* 0x000fc800078e0203 */
[----:B------:R-:W-:-:S05]  /*2b3b0*/  @P1 IMAD.HI.U32 R20, R3, R20, RZ ;  /* 0x0000001403141227 */ /* 0x000fca00078e00ff */
[----:B------:R-:W-:-:S05]  /*2b3c0*/  @P1 SHF.R.U32.HI R3, RZ, R15, R20 ;  /* 0x0000000fff031219 */ /* 0x000fca0000011614 */
[----:B------:R-:W0:Y:S01]  /*2b3d0*/  SHFL.IDX PT, R6, R3, RZ, 0x1c1f ;  /* 0x001c1fff03067589 */ /* 0x000e2200000e0000 */
[----:B------:R-:W-:-:S05]  /*2b3e0*/  IADD3 R2, -R21, R7, R72 ;  /* 0x0000000715027210 */ /* 0x000fca0007ffe148 */
[C---:B------:R-:W-:Y:S02]  /*2b3f0*/  IMAD.IADD R73, R2.reuse, 0x1, R73 ;  /* 0x0000000102497824 */ /* 0x040fe400078e0249 */
[----:B------:R-:W-:Y:S02]  /*2b400*/  IMAD.IADD R8, R2, 0x1, R9 ;  /* 0x0000000102087824 */ /* 0x000fe400078e0209 */
[--C-:B0-----:R-:W-:Y:S02]  /*2b410*/  IMAD.IADD R7, R73, 0x1, R6.reuse ;  /* 0x0000000149077824 */ /* 0x101fe400078e0206 */
[----:B------:R-:W-:Y:S01]  /*2b420*/  IMAD.IADD R2, R8, 0x1, R6 ;  /* 0x0000000108027824 */ /* 0x000fe200078e0206 */
[----:B------:R-:W-:Y:S06]  /*2b430*/  @!P2 BRA `(.L_x_11398) ;  /* 0x000000000084a947 */ /* 0x000fec0003800000 */
        /* <DEDUP_REMOVED lines=8> */
[C---:B------:R-:W-:Y:S02]  /*2b4c0*/  R2UR UR4, R4.reuse ;  /* 0x00000000040472ca */ /* 0x040fe400000e0000 */
[C---:B------:R-:W-:Y:S02]  /*2b4d0*/  R2UR UR5, R5.reuse ;  /* 0x00000000050572ca */ /* 0x040fe400000e0000 */
[----:B------:R-:W-:Y:S02]  /*2b4e0*/  R2UR UR6, R4 ;  /* 0x00000000040672ca */ /* 0x000fe400000e0000 */
[----:B------:R-:W-:-:S09]  /*2b4f0*/  R2UR UR7, R5 ;  /* 0x00000000050772ca */ /* 0x000fd200000e0000 */
[----:B------:R-:W2:Y:S04]  /*2b500*/  LD.E R6, desc[UR4][R18.64+0x1c] ;  /* 0x00001c0412067980 */ /* 0x000ea8000c101900 */
[----:B------:R-:W3:Y:S01]  /*2b510*/  LD.E R11, desc[UR6][R18.64+0x20] ;  /* 0x00002006120b7980 */ /* 0x000ee2000c101900 */
[----:B--2---:R-:W-:-:S05]  /*2b520*/  IMAD.HI.U32 R6, R9, R6, RZ ;  /* 0x0000000609067227 */ /* 0x004fca00078e00ff */
[----:B---3--:R-:W-:-:S07]  /*2b530*/  SHF.R.U32.HI R9, RZ, R11, R6 ;  /* 0x0000000bff097219 */ /* 0x008fce0000011606 */
.L_x_11402:
[----:B------:R-:W-:Y:S05]  /*2b540*/  BSYNC B5 ;  /* 0x0000000000057941 */ /* 0x000fea0003800000 */
.L_x_11401:
[----:B------:R-:W-:Y:S01]  /*2b550*/  LOP3.LUT R9, RZ, R9, RZ, 0x33, !PT ;  /* 0x00000009ff097212 */ /* 0x000fe200078e33ff */
[----:B------:R-:W-:Y:S06]  /*2b560*/  BRA `(.L_x_11403) ;  /* 0x0000000000287947 */ /* 0x000fec0003800000 */
.L_x_11400:
[----:B------:R-:W-:-:S13]  /*2b570*/  ISETP.NE.AND P1, PT, R76, 0x1, PT ;  /* 0x000000014c00780c */ /* 0x000fda0003f25270 */
        /* <DEDUP_REMOVED lines=9> */
.L_x_11403:
[----:B------:R-:W-:Y:S05]  /*2b610*/  BSYNC B4 ;  /* 0x0000000000047941 */ /* 0x000fea0003800000 */
.L_x_11399:
[----:B------:R-:W-:-:S05]  /*2b620*/  IMAD R9, R76, R9, R12 ;  /* 0x000000094c097224 */ /* 0x000fca00078e020c */
[----:B------:R-:W-:Y:S02]  /*2b630*/  VIMNMX R2, R2, R9, !PT ;  /* 0x0000000902027248 */ /* 0x000fe40007fe0100 */
[----:B------:R-:W-:-:S07]  /*2b640*/  VIADDMNMX R7, R9, R76, R7, PT ;  /* 0x0000004c09077246 */ /* 0x000fce0003800107 */
.L_x_11398:
[----:B------:R-:W-:Y:S05]  /*2b650*/  BSYNC B3 ;  /* 0x0000000000037941 */ /* 0x000fea0003800000 */
.L_x_11397:
[C---:B------:R-:W-:Y:S01]  /*2b660*/  ISETP.GE.AND P2, PT, R75.reuse, 0x9, PT ;  /* 0x000000094b00780c */ /* 0x040fe20003f46270 */
[----:B------:R-:W0:Y:S01]  /*2b670*/  SHFL.IDX PT, R3, R3, 0x1, 0x1c1f ;  /* 0x003c1f0003037f89 */ /* 0x000e2200000e0000 */
[----:B------:R-:W-:Y:S01]  /*2b680*/  ISETP.GE.AND P1, PT, R75, 0x2, PT ;  /* 0x000000024b00780c */ /* 0x000fe20003f26270 */
[----:B------:R-:W-:Y:S01]  /*2b690*/  BSSY B3, `(.L_x_11404) ;  /* 0x0000097000037945 */ /* 0x000fe20003800000 */
        /* <DEDUP_REMOVED lines=10> */
[----:B------:R-:W-:Y:S01]  /*2b740*/  FSEL R29, R29, -INF , !P3 ;  /* 0xff8000001d1d7808 */ /* 0x000fe20005800000 */
[--C-:B0-----:R-:W-:Y:S01]  /*2b750*/  IMAD.IADD R9, R73, 0x1, R3.reuse ;  /* 0x0000000149097824 */ /* 0x101fe200078e0203 */
[----:B------:R-:W-:Y:S01]  /*2b760*/  ISETP.GT.AND P3, PT, R2, 0x10, !P4 ;  /* 0x000000100200780c */ /* 0x000fe20006764270 */
[----:B------:R-:W-:Y:S01]  /*2b770*/  IMAD.IADD R8, R8, 0x1, R3 ;  /* 0x0000000108087824 */ /* 0x000fe200078e0203 */
        /* <DEDUP_REMOVED lines=119> */
.L_x_11409:
[----:B------:R-:W-:Y:S05]  /*2bef0*/  BSYNC B5 ;  /* 0x0000000000057941 */ /* 0x000fea0003800000 */
.L_x_11408:
[----:B------:R-:W-:Y:S01]  /*2bf00*/  LOP3.LUT R21, RZ, R21, RZ, 0x33, !PT ;  /* 0x00000015ff157212 */ /* 0x000fe200078e33ff */
[----:B------:R-:W-:Y:S06]  /*2bf10*/  BRA `(.L_x_11410) ;  /* 0x0000000000287947 */ /* 0x000fec0003800000 */
.L_x_11407:
        /* <DEDUP_REMOVED lines=10> */
.L_x_11410:
[----:B------:R-:W-:Y:S05]  /*2bfc0*/  BSYNC B4 ;  /* 0x0000000000047941 */ /* 0x000fea0003800000 */
.L_x_11406:
[----:B------:R-:W-:-:S05]  /*2bfd0*/  IMAD R21, R76, R21, R12 ;  /* 0x000000154c157224 */ /* 0x000fca00078e020c */
[----:B------:R-:W-:Y:S02]  /*2bfe0*/  VIADDMNMX R9, R21, R76, R9, PT ;  /* 0x0000004c15097246 */ /* 0x000fe40003800109 */
[----:B------:R-:W-:-:S07]  /*2bff0*/  VIMNMX R8, R8, R21, !PT ;  /* 0x0000001508087248 */ /* 0x000fce0007fe0100 */
.L_x_11405:
[----:B------:R-:W-:Y:S05]  /*2c000*/  BSYNC B3 ;  /* 0x0000000000037941 */ /* 0x000fea0003800000 */
.L_x_11404:
[----:B------:R-:W2:Y:S01]  /*2c010*/  LDL.64 R6, [R0+0x70] ;  /* 0x0000700000067983 */ /* 0x000ea20000100a00 */
[----:B------:R-:W-:Y:S02]  /*2c020*/  R2UR UR4, R4 ;  /* 0x00000000040472ca */ /* 0x000fe400000e0000 */
[----:B------:R-:W-:Y:S02]  /*2c030*/  R2UR UR5, R5 ;  /* 0x00000000050572ca */ /* 0x000fe400000e0000 */
[C---:B------:R-:W-:Y:S02]  /*2c040*/  ISETP.GT.AND P1, PT, R8.reuse, 0x1, !P1 ;  /* 0x000000010800780c */ /* 0x040fe40004f24270 */
[----:B------:R-:W-:Y:S02]  /*2c050*/  ISETP.GT.AND P2, PT, R8, 0x8, !P2 ;  /* 0x000000080800780c */ /* 0x000fe40005744270 */
[C---:B------:R-:W-:Y:S02]  /*2c060*/  ISETP.LT.OR P1, PT, R9.reuse, 0x2, P1 ;  /* 0x000000020900780c */ /* 0x040fe40000f21670 */
[----:B------:R-:W-:-:S02]  /*2c070*/  ISETP.LT.OR P2, PT, R9, 0x9, P2 ;  /* 0x000000090900780c */ /* 0x000fc40001741670 */
[----:B------:R-:W-:Y:S02]  /*2c080*/  FSEL R27, R27, -INF , !P1 ;  /* 0xff8000001b1b7808 */ /* 0x000fe40004800000 */
[----:B------:R-:W-:Y:S02]  /*2c090*/  ISETP.NE.AND P1, PT, R14, RZ, PT ;  /* 0x000000ff0e00720c */ /* 0x000fe40003f25270 */
[----:B------:R-:W-:Y:S02]  /*2c0a0*/  FSEL R30, R30, -INF , !P2 ;  /* 0xff8000001e1e7808 */ /* 0x000fe40005000000 */
[----:B------:R-:W-:Y:S02]  /*2c0b0*/  ISETP.GT.AND P1, PT, R8, 0x9, !P1 ;  /* 0x000000090800780c */ /* 0x000fe40004f24270 */
[----:B------:R-:W-:Y:S02]  /*2c0c0*/  ISETP.NE.AND P2, PT, R77, RZ, PT ;  /* 0x000000ff4d00720c */ /* 0x000fe40003f45270 */
[----:B------:R-:W-:-:S02]  /*2c0d0*/  ISETP.LT.OR P1, PT, R9, 0xa, P1 ;  /* 0x0000000a0900780c */ /* 0x000fc40000f21670 */
[----:B------:R-:W-:Y:S02]  /*2c0e0*/  ISETP.NE.AND P6, PT, R78, RZ, PT ;  /* 0x000000ff4e00720c */ /* 0x000fe40003fc5270 */
        /* <DEDUP_REMOVED lines=63> */
[----:B------:R-:W-:-:S04]  /*2c4e0*/  ISETP.LT.OR P1, PT, R9, 0x1, P1 ;  /* 0x000000010900780c */ /* 0x000fc80000f21670 */
[----:B------:R-:W-:Y:S01]  /*2c4f0*/  FSEL R26, R26, -INF , !P1 ;  /* 0xff8000001a1a7808 */ /* 0x000fe20004800000 */
[----:B--2---:R-:W2:Y:S01]  /*2c500*/  LD.E.64 R2, desc[UR4][R6.64] ;  /* 0x0000000406027980 */ /* 0x004ea2000c101b00 */
[C---:B------:R-:W-:Y:S02]  /*2c510*/  ISETP.GT.AND P1, PT, R8.reuse, 0x49, !P2 ;  /* 0x000000490800780c */ /* 0x040fe40005724270 */
[C---:B------:R-:W-:Y:S01]  /*2c520*/  ISETP.GT.AND P3, PT, R8.reuse, 0x50, !P3 ;  /* 0x000000500800780c */ /* 0x040fe20005f64270 */
[----:B------:R-:W3:Y:S01]  /*2c530*/  LD.E R19, desc[UR4][R6.64+0x10] ;  /* 0x0000100406137980 */ /* 0x000ee2000c101900 */
[C---:B------:R-:W-:Y:S02]  /*2c540*/  ISETP.GT.AND P4, PT, R8.reuse, 0x51, !P4 ;  /* 0x000000510800780c */ /* 0x040fe40006784270 */
[C---:B------:R-:W-:Y:S02]  /*2c550*/  ISETP.GT.AND P5, PT, R8.reuse, 0x58, !P5 ;  /* 0x000000580800780c */ /* 0x040fe40006fa4270 */
[----:B------:R-:W-:-:S02]  /*2c560*/  ISETP.GT.AND P2, PT, R8, 0x59, !P6 ;  /* 0x000000590800780c */ /* 0x000fc40007744270 */
[C---:B------:R-:W-:Y:S02]  /*2c570*/  ISETP.LT.OR P1, PT, R9.reuse, 0x4a, P1 ;  /* 0x0000004a0900780c */ /* 0x040fe40000f21670 */
[----:B------:R-:W-:Y:S02]  /*2c580*/  ISETP.LT.OR P3, PT, R9, 0x51, P3 ;  /* 0x000000510900780c */ /* 0x000fe40001f61670 */
[----:B------:R-:W-:Y:S02]  /*2c590*/  FSEL R63, R63, -INF , !P1 ;  /* 0xff8000003f3f7808 */ /* 0x000fe40004800000 */
[C---:B------:R-:W-:Y:S02]  /*2c5a0*/  ISETP.LT.OR P4, PT, R9.reuse, 0x52, P4 ;  /* 0x000000520900780c */ /* 0x040fe40002781670 */
[----:B------:R-:W-:Y:S02]  /*2c5b0*/  FSEL R66, R66, -INF , !P3 ;  /* 0xff80000042427808 */ /* 0x000fe40005800000 */
[----:B------:R-:W-:-:S02]  /*2c5c0*/  ISETP.LT.OR P5, PT, R9, 0x59, P5 ;  /* 0x000000590900780c */ /* 0x000fc40002fa1670 */
[----:B------:R-:W-:Y:S02]  /*2c5d0*/  ISETP.LT.OR P2, PT, R9, 0x5a, P2 ;  /* 0x0000005a0900780c */ /* 0x000fe40001741670 */
[----:B------:R-:W-:Y:S02]  /*2c5e0*/  FSEL R67, R67, -INF , !P4 ;  /* 0xff80000043437808 */ /* 0x000fe40006000000 */
[----:B------:R-:W-:Y:S02]  /*2c5f0*/  FSEL R70, R70, -INF , !P5 ;  /* 0xff80000046467808 */ /* 0x000fe40006800000 */
[----:B------:R-:W-:Y:S02]  /*2c600*/  R2UR UR6, R4 ;  /* 0x00000000040672ca */ /* 0x000fe400000e0000 */
[----:B------:R-:W-:Y:S02]  /*2c610*/  R2UR UR7, R5 ;  /* 0x00000000050772ca */ /* 0x000fe400000e0000 */
[----:B------:R-:W-:-:S11]  /*2c620*/  FSEL R71, R71, -INF , !P2 ;  /* 0xff80000047477808 */ /* 0x000fd60005000000 */
[----:B------:R-:W4:Y:S01]  /*2c630*/  LD.E R20, desc[UR6][R6.64+0x14] ;  /* 0x0000140606147980 */ /* 0x000f22000c101900 */
[----:B--2---:R-:W-:Y:S02]  /*2c640*/  FMNMX.FTZ R12, R11, R2, !PT ;  /* 0x000000020b0c7209 */ /* 0x004fe40007810000 */
        /* <DEDUP_REMOVED lines=46> */
[----:B------:R-:W-:-:S03]  /*2c930*/  FMNMX.FTZ R9, R71, R12, !PT ;  /* 0x0000000c47097209 */ /* 0x000fc60007810000 */
[----:B------:R-:W0:Y:S04]  /*2c940*/  SHFL.BFLY PT, R13, R8, 0x2, 0x1f ;  /* 0x0c401f00080d7f89 */ /* 0x000e2800000e0000 */
[----:B------:R-:W-:Y:S04]  /*2c950*/  ST.E.64 desc[UR4][R6.64], R8 ;  /* 0x0000000806007985 */ /* 0x000fe8000c101b04 */
[----:B------:R-:W2:Y:S01]  /*2c960*/  LD.E R21, desc[UR6][R6.64+0x4] ;  /* 0x0000040606157980 */ /* 0x000ea2000c101900 */
[----:B0-----:R-:W-:-:S05]  /*2c970*/  FMNMX.FTZ R13, R8, R13, !PT ;  /* 0x0000000d080d7209 */ /* 0x001fca0007810000 */
[----:B------:R-:W0:Y:S02]  /*2c980*/  SHFL.BFLY PT, R12, R13, 0x1, 0x1f ;  /* 0x0c201f000d0c7f89 */ /* 0x000e2400000e0000 */
[----:B0-----:R-:W-:Y:S02]  /*2c990*/  FMNMX.FTZ R15, R13, R12, !PT ;  /* 0x0000000c0d0f7209 */ /* 0x001fe40007810000 */
[----:B------:R-:W5:Y:S04]  /*2c9a0*/  LD.E R12, desc[UR4][R6.64+0x20] ;  /* 0x00002004060c7980 */ /* 0x000f68000c101900 */
[----:B------:R-:W-:Y:S04]  /*2c9b0*/  ST.E desc[UR4][R6.64], R15 ;  /* 0x0000000f06007985 */ /* 0x000fe8000c101904 */
[----:B------:R-:W3:Y:S01]  /*2c9c0*/  LD.E R14, desc[UR6][R6.64] ;  /* 0x00000006060e7980 */ /* 0x000ee2000c101900 */
[----:B------:R-:W-:-:S02]  /*2c9d0*/  R2UR UR8, R4 ;  /* 0x00000000040872ca */ /* 0x000fc400000e0000 */
[----:B------:R-:W-:Y:S01]  /*2c9e0*/  R2UR UR9, R5 ;  /* 0x00000000050972ca */ /* 0x000fe200000e0000 */
[----:B--2---:R-:W0:Y:S02]  /*2c9f0*/  SHFL.BFLY PT, R8, R21, 0x2, 0x1f ;  /* 0x0c401f0015087f89 */ /* 0x004e2400000e0000 */
[----:B0-----:R-:W-:-:S05]  /*2ca00*/  FMNMX.FTZ R9, R8, R21, !PT ;  /* 0x0000001508097209 */ /* 0x001fca0007810000 */
[----:B------:R-:W0:Y:S02]  /*2ca10*/  SHFL.BFLY PT, R8, R9, 0x1, 0x1f ;  /* 0x0c201f0009087f89 */ /* 0x000e2400000e0000 */
[----:B0-----:R-:W-:Y:S02]  /*2ca20*/  FMNMX.FTZ R13, R9, R8, !PT ;  /* 0x00000008090d7209 */ /* 0x001fe40007810000 */
[C---:B---3--:R-:W-:Y:S02]  /*2ca30*/  FSETP.NEU.FTZ.AND P1, PT, R14.reuse, -INF , PT ;  /* 0xff8000000e00780b */ /* 0x048fe40003f3d000 */
[C---:B------:R-:W-:Y:S02]  /*2ca40*/  FSETP.NEU.FTZ.AND P2, PT, R13.reuse, -INF , PT ;  /* 0xff8000000d00780b */ /* 0x040fe40003f5d000 */
[----:B------:R-:W-:Y:S02]  /*2ca50*/  FSEL R15, R14, RZ, P1 ;  /* 0x000000ff0e0f7208 */ /* 0x000fe40000800000 */
[----:B------:R-:W-:-:S03]  /*2ca60*/  FSEL R8, R13, RZ, P2 ;  /* 0x000000ff0d087208 */ /* 0x000fc60001000000 */
[----:B------:R-:W-:Y:S02]  /*2ca70*/  FADD.FTZ R15, R2, -R15 ;  /* 0x8000000f020f7221 */ /* 0x000fe40000010000 */
[----:B------:R-:W-:Y:S02]  /*2ca80*/  FADD.FTZ R3, R3, -R8 ;  /* 0x8000000803037221 */ /* 0x000fe40000010000 */
[----:B-----5:R-:W-:Y:S02]  /*2ca90*/  FMUL.FTZ R8, R15, R12 ;  /* 0x0000000c0f087220 */ /* 0x020fe40000410000 */
[----:B------:R-:W-:-:S04]  /*2caa0*/  FMUL.FTZ R12, R12, R3 ;  /* 0x000000030c0c7220 */ /* 0x000fc80000410000 */
[----:B------:R-:W0:Y:S08]  /*2cab0*/  MUFU.EX2 R8, R8 ;  /* 0x0000000800087308 */ /* 0x000e300000000800 */
[----:B------:R-:W4:Y:S01]  /*2cac0*/  MUFU.EX2 R9, R12 ;  /* 0x0000000c00097308 */ /* 0x000f220000000800 */
[----:B------:R-:W-:Y:S01]  /*2cad0*/  ST.E desc[UR4][R6.64+0x4], R13 ;  /* 0x0000040d06007985 */ /* 0x000fe2000c101904 */
[----:B0-----:R-:W-:Y:S01]  /*2cae0*/  FMUL.FTZ R19, R8, R19 ;  /* 0x0000001308137220 */ /* 0x001fe20000410000 */
[----:B----4-:R-:W-:-:S04]  /*2caf0*/  FMUL.FTZ R15, R9, R20 ;  /* 0x00000014090f7220 */ /* 0x010fc80000410000 */
[----:B------:R-:W-:Y:S04]  /*2cb00*/  ST.E desc[UR6][R6.64+0x10], R19 ;  /* 0x0000101306007985 */ /* 0x000fe8000c101906 */
[----:B------:R0:W-:Y:S04]  /*2cb10*/  ST.E desc[UR8][R6.64+0x14], R15 ;  /* 0x0000140f06007985 */ /* 0x0001e8000c101908 */
[----:B------:R-:W2:Y:S04]  /*2cb20*/  LDL.64 R2, [R0+0x70] ;  /* 0x0000700000027983 */ /* 0x000ea80000100a00 */
[----:B--2---:R-:W0:Y:S04]  /*2cb30*/  LD.E R14, desc[UR6][R2.64+0x20] ;  /* 0x00002006020e7980 */ /* 0x004e28000c101900 */
[----:B------:R-:W0:Y:S04]  /*2cb40*/  LD.E R12, desc[UR4][R2.64] ;  /* 0x00000004020c7980 */ /* 0x000e28000c101900 */
[----:B------:R-:W2:Y:S04]  /*2cb50*/  LD.E R21, desc[UR8][R2.64+0x4] ;  /* 0x0000040802157980 */ /* 0x000ea8000c101900 */
[----:B------:R-:W3:Y:S04]  /*2cb60*/  LD.E R73, desc[UR4][R2.64+0x10] ;  /* 0x0000100402497980 */ /* 0x000ee8000c101900 */
[----:B------:R-:W4:Y:S01]  /*2cb70*/  LD.E R75, desc[UR6][R2.64+0x14] ;  /* 0x00001406024b7980 */ /* 0x000f22000c101900 */
[C---:B0-----:R-:W-:Y:S01]  /*2cb80*/  FMUL.FTZ R6, R12.reuse, R14 ;  /* 0x0000000e0c067220 */ /* 0x041fe20000410000 */
[----:B------:R-:W-:-:S02]  /*2cb90*/  FSETP.NEU.FTZ.AND P1, PT, R12, -INF , PT ;  /* 0xff8000000c00780b */ /* 0x000fc40003f3d000 */
[----:B--2---:R-:W-:Y:S01]  /*2cba0*/  FSETP.NEU.FTZ.AND P2, PT, R21, -INF , PT ;  /* 0xff8000001500780b */ /* 0x004fe20003f5d000 */
[----:B------:R-:W-:Y:S01]  /*2cbb0*/  FMUL.FTZ R21, R14, R21 ;  /* 0x000000150e157220 */ /* 0x000fe20000410000 */
[----:B------:R-:W-:-:S04]  /*2cbc0*/  FSEL R7, R6, RZ, P1 ;  /* 0x000000ff06077208 */ /* 0x000fc80000800000 */
[----:B------:R-:W-:Y:S01]  /*2cbd0*/  FSEL R13, R21, RZ, P2 ;  /* 0x000000ff150d7208 */ /* 0x000fe20001000000 */
[-CC-:B------:R-:W-:Y:S01]  /*2cbe0*/  FFMA.FTZ R152, R11, R14.reuse, -R7.reuse ;  /* 0x0000000e0b987223 */ /* 0x180fe20000010807 */
[----:B------:R-:W-:-:S03]  /*2cbf0*/  FFMA.FTZ R153, R25, R14, -R7 ;  /* 0x0000000e19997223 */ /* 0x000fc60000010807 */
[-CC-:B------:R-:W-:Y:S01]  /*2cc00*/  FFMA.FTZ R158, R26, R14.reuse, -R13.reuse ;  /* 0x0000000e1a9e7223 */ /* 0x180fe2000001080d */
[-C--:B------:R-:W-:Y:S01]  /*2cc10*/  FFMA.FTZ R216, R27, R14.reuse, -R13 ;  /* 0x0000000e1bd87223 */ /* 0x080fe2000001080d */
[----:B------:R-:W3:Y:S01]  /*2cc20*/  MUFU.EX2 R152, R152 ;  /* 0x0000009800987308 */ /* 0x000ee20000000800 */
[-C--:B------:R-:W-:Y:S01]  /*2cc30*/  FFMA.FTZ R217, R28, R14.reuse, -R7 ;  /* 0x0000000e1cd97223 */ /* 0x080fe20000010807 */
[-C--:B------:R-:W-:Y:S01]  /*2cc40*/  FFMA.FTZ R155, R30, R14.reuse, -R13 ;  /* 0x0000000e1e9b7223 */ /* 0x080fe2000001080d */
[----:B------:R-:W-:-:S05]  /*2cc50*/  FFMA.FTZ R154, R29, R14, -R7 ;  /* 0x0000000e1d9a7223 */ /* 0x000fca0000010807 */
[----:B------:R-:W4:Y:S01]  /*2cc60*/  MUFU.EX2 R158, R158 ;  /* 0x0000009e009e7308 */ /* 0x000f220000000800 */
[-C--:B------:R-:W-:Y:S01]  /*2cc70*/  FFMA.FTZ R157, R31, R14.reuse, -R13 ;  /* 0x0000000e1f9d7223 */ /* 0x080fe2000001080d */
[----:B------:R-:W-:-:S06]  /*2cc80*/  FFMA.FTZ R156, R32, R14, -R7 ;  /* 0x0000000e209c7223 */ /* 0x000fcc0000010807 */
[----:B------:R-:W0:Y:S08]  /*2cc90*/  MUFU.EX2 R153, R153 ;  /* 0x0000009900997308 */ /* 0x000e300000000800 */
[----:B------:R-:W1:Y:S01]  /*2cca0*/  MUFU.EX2 R216, R216 ;  /* 0x000000d800d87308 */ /* 0x000e620000000800 */
[-C--:B------:R-:W-:Y:S01]  /*2ccb0*/  FFMA.FTZ R34, R34, R14.reuse, -R13 ;  /* 0x0000000e22227223 */ /* 0x080fe2000001080d */
[----:B------:R-:W-:-:S06]  /*2ccc0*/  FFMA.FTZ R21, R33, R14, -R7 ;  /* 0x0000000e21157223 */ /* 0x000fcc0000010807 */
[----:B------:R-:W2:Y:S01]  /*2ccd0*/  MUFU.EX2 R217, R217 ;  /* 0x000000d900d97308 */ /* 0x000ea20000000800 */
[----:B------:R-:W-:-:S07]  /*2cce0*/  FFMA.FTZ R12, R35, R14, -R13 ;  /* 0x0000000e230c7223 */ /* 0x000fce000001080d */
[----:B------:R-:W5:Y:S01]  /*2ccf0*/  MUFU.EX2 R155, R155 ;  /* 0x0000009b009b7308 */ /* 0x000f620000000800 */
[-CC-:B------:R-:W-:Y:S01]  /*2cd00*/  FFMA.FTZ R160, R38, R14.reuse, -R13.reuse ;  /* 0x0000000e26a07223 */ /* 0x180fe2000001080d */
[-CC-:B------:R-:W-:Y:S01]  /*2cd10*/  FFMA.FTZ R159, R39, R14.reuse, -R13.reuse ;  /* 0x0000000e279f7223 */ /* 0x180fe2000001080d */
[-CC-:B------:R-:W-:Y:S01]  /*2cd20*/  FFMA.FTZ R11, R42, R14.reuse, -R13.reuse ;  /* 0x0000000e2a0b7223 */ /* 0x180fe2000001080d */
[----:B------:R-:W-:-:S04]  /*2cd30*/  FFMA.FTZ R170, R43, R14, -R13 ;  /* 0x0000000e2baa7223 */ /* 0x000fc8000001080d */
[----:B------:R-:W5:Y:S01]  /*2cd40*/  MUFU.EX2 R154, R154 ;  /* 0x0000009a009a7308 */ /* 0x000f620000000800 */
[-CC-:B------:R-:W-:Y:S01]  /*2cd50*/  FFMA.FTZ R172, R46, R14.reuse, -R13.reuse ;  /* 0x0000000e2eac7223 */ /* 0x180fe2000001080d */
[-CC-:B------:R-:W-:Y:S01]  /*2cd60*/  FFMA.FTZ R171, R47, R14.reuse, -R13.reuse ;  /* 0x0000000e2fab7223 */ /* 0x180fe2000001080d */
[-CC-:B------:R-:W-:Y:S01]  /*2cd70*/  FFMA.FTZ R178, R50, R14.reuse, -R13.reuse ;  /* 0x0000000e32b27223 */ /* 0x180fe2000001080d */
[-CC-:B------:R-:W-:Y:S01]  /*2cd80*/  FFMA.FTZ R177, R51, R14.reuse, -R13.reuse ;  /* 0x0000000e33b17223 */ /* 0x180fe2000001080d */
[----:B------:R-:W-:-:S03]  /*2cd90*/  FFMA.FTZ R180, R54, R14, -R13 ;  /* 0x0000000e36b47223 */ /* 0x000fc6000001080d */
[----:B------:R-:W5:Y:S01]  /*2cda0*/  MUFU.EX2 R157, R157 ;  /* 0x0000009d009d7308 */ /* 0x000f620000000800 */
        /* <DEDUP_REMOVED lines=9> */
[----:B------:R-:W5:Y:S01]  /*2ce40*/  MUFU.EX2 R156, R156 ;  /* 0x0000009c009c7308 */ /* 0x000f620000000800 */
[----:B---3--:R-:W-:Y:S01]  /*2ce50*/  FADD.FTZ R6, R152, R73 ;  /* 0x0000004998067221 */ /* 0x008fe20000010000 */
[----:B------:R-:W-:Y:S01]  /*2ce60*/  FFMA.FTZ R20, R36, R14, -R7 ;  /* 0x0000000e24147223 */ /* 0x000fe20000010807 */
[----:B----4-:R-:W-:-:S05]  /*2ce70*/  FADD.FTZ R75, R158, R75 ;  /* 0x0000004b9e4b7221 */ /* 0x010fca0000010000 */
[----:B------:R-:W3:Y:S01]  /*2ce80*/  MUFU.EX2 R13, R34 ;  /* 0x00000022000d7308 */ /* 0x000ee20000000800 */
[----:B0-----:R-:W-:Y:S01]  /*2ce90*/  FADD.FTZ R6, R153, R6 ;  /* 0x0000000699067221 */ /* 0x001fe20000010000 */
[----:B-1----:R-:W-:Y:S01]  /*2cea0*/  FADD.FTZ R24, R216, R75 ;  /* 0x0000004bd8187221 */ /* 0x002fe20000010000 */
[-CC-:B------:R-:W-:Y:S01]  /*2ceb0*/  FFMA.FTZ R37, R37, R14.reuse, -R7.reuse ;  /* 0x0000000e25257223 */ /* 0x180fe20000010807 */
[----:B------:R-:W-:-:S04]  /*2cec0*/  FFMA.FTZ R167, R40, R14, -R7 ;  /* 0x0000000e28a77223 */ /* 0x000fc80000010807 */
[----:B------:R-:W0:Y:S01]  /*2ced0*/  MUFU.EX2 R21, R21 ;  /* 0x0000001500157308 */ /* 0x000e220000000800 */
[-CC-:B------:R-:W-:Y:S01]  /*2cee0*/  FFMA.FTZ R166, R41, R14.reuse, -R7.reuse ;  /* 0x0000000e29a67223 */ /* 0x180fe20000010807 */
[-CC-:B------:R-:W-:Y:S01]  /*2cef0*/  FFMA.FTZ R169, R44, R14.reuse, -R7.reuse ;  /* 0x0000000e2ca97223 */ /* 0x180fe20000010807 */
[-CC-:B------:R-:W-:Y:S01]  /*2cf00*/  FFMA.FTZ R168, R45, R14.reuse, -R7.reuse ;  /* 0x0000000e2da87223 */ /* 0x180fe20000010807 */
[-CC-:B------:R-:W-:Y:S01]  /*2cf10*/  FFMA.FTZ R174, R48, R14.reuse, -R7.reuse ;  /* 0x0000000e30ae7223 */ /* 0x180fe20000010807 */
[----:B------:R-:W-:-:S03]  /*2cf20*/  FFMA.FTZ R173, R49, R14, -R7 ;  /* 0x0000000e31ad7223 */ /* 0x000fc60000010807 */
        /* <DEDUP_REMOVED lines=12> */
[----:B--2---:R-:W-:Y:S01]  /*2cff0*/  FADD.FTZ R7, R217, R6 ;  /* 0x00000006d9077221 */ /* 0x004fe20000010000 */
[----:B-----5:R-:W-:-:S06]  /*2d000*/  FADD.FTZ R24, R155, R24 ;  /* 0x000000189b187221 */ /* 0x020fcc0000010000 */
[----:B------:R-:W2:Y:S01]  /*2d010*/  MUFU.EX2 R160, R160 ;  /* 0x000000a000a07308 */ /* 0x000ea20000000800 */
[----:B------:R-:W-:Y:S01]  /*2d020*/  FADD.FTZ R7, R154, R7 ;  /* 0x000000079a077221 */ /* 0x000fe20000010000 */
[----:B------:R-:W-:-:S06]  /*2d030*/  FADD.FTZ R24, R157, R24 ;  /* 0x000000189d187221 */ /* 0x000fcc0000010000 */
[----:B------:R-:W5:Y:S01]  /*2d040*/  MUFU.EX2 R14, R37 ;  /* 0x00000025000e7308 */ /* 0x000f620000000800 */
[----:B------:R-:W-:Y:S01]  /*2d050*/  FADD.FTZ R6, R156, R7 ;  /* 0x000000079c067221 */ /* 0x000fe20000010000 */
[----:B---3--:R-:W-:-:S06]  /*2d060*/  FADD.FTZ R7, R13, R24 ;  /* 0x000000180d077221 */ /* 0x008fcc0000010000 */
[----:B------:R-:W3:Y:S01]  /*2d070*/  MUFU.EX2 R159, R159 ;  /* 0x0000009f009f7308 */ /* 0x000ee20000000800 */
[----:B0-----:R-:W-:Y:S01]  /*2d080*/  FADD.FTZ R25, R21, R6 ;  /* 0x0000000615197221 */ /* 0x001fe20000010000 */
[----:B-1----:R-:W-:-:S06]  /*2d090*/  FADD.FTZ R7, R12, R7 ;  /* 0x000000070c077221 */ /* 0x002fcc0000010000 */
[----:B------:R-:W0:Y:S08]  /*2d0a0*/  MUFU.EX2 R167, R167 ;  /* 0x000000a700a77308 */ /* 0x000e300000000800 */
[----:B------:R-:W1:Y:S01]  /*2d0b0*/  MUFU.EX2 R11, R11 ;  /* 0x0000000b000b7308 */ /* 0x000e620000000800 */
[----:B----4-:R-:W-:Y:S01]  /*2d0c0*/  FADD.FTZ R25, R20, R25 ;  /* 0x0000001914197221 */ /* 0x010fe20000010000 */
[----:B--2---:R-:W-:-:S06]  /*2d0d0*/  FADD.FTZ R6, R160, R7 ;  /* 0x00000007a0067221 */ /* 0x004fcc0000010000 */
[----:B------:R-:W2:Y:S08]  /*2d0e0*/  MUFU.EX2 R166, R166 ;  /* 0x000000a600a67308 */ /* 0x000eb00000000800 */
[----:B------:R-:W4:Y:S01]  /*2d0f0*/  MUFU.EX2 R170, R170 ;  /* 0x000000aa00aa7308 */ /* 0x000f220000000800 */
[----:B-----5:R-:W-:Y:S01]  /*2d100*/  FADD.FTZ R24, R14, R25 ;  /* 0x000000190e187221 */ /* 0x020fe20000010000 */
[----:B---3--:R-:W-:-:S06]  /*2d110*/  FADD.FTZ R6, R159, R6 ;  /* 0x000000069f067221 */ /* 0x008fcc0000010000 */
[----:B------:R-:W3:Y:S08]  /*2d120*/  MUFU.EX2 R169, R169 ;  /* 0x000000a900a97308 */ /* 0x000ef00000000800 */
[----:B------:R-:W5:Y:S01]  /*2d130*/  MUFU.EX2 R172, R172 ;  /* 0x000000ac00ac7308 */ /* 0x000f620000000800 */
[----:B0-----:R-:W-:Y:S01]  /*2d140*/  FADD.FTZ R7, R167, R24 ;  /* 0x00000018a7077221 */ /* 0x001fe20000010000 */
[----:B-1----:R-:W-:-:S06]  /*2d150*/  FADD.FTZ R25, R11, R6 ;  /* 0x000000060b197221 */ /* 0x002fcc0000010000 */
[----:B------:R-:W0:Y:S08]  /*2d160*/  MUFU.EX2 R168, R168 ;  /* 0x000000a800a87308 */ /* 0x000e300000000800 */
[----:B------:R-:W1:Y:S01]  /*2d170*/  MUFU.EX2 R171, R171 ;  /* 0x000000ab00ab7308 */ /* 0x000e620000000800 */
[----:B--2---:R-:W-:Y:S01]  /*2d180*/  FADD.FTZ R6, R166, R7 ;  /* 0x00000007a6067221 */ /* 0x004fe20000010000 */
[----:B----4-:R-:W-:-:S06]  /*2d190*/  FADD.FTZ R25, R170, R25 ;  /* 0x00000019aa197221 */ /* 0x010fcc0000010000 */
[----:B------:R-:W2:Y:S08]  /*2d1a0*/  MUFU.EX2 R174, R174 ;  /* 0x000000ae00ae7308 */ /* 0x000eb00000000800 */
[----:B------:R-:W4:Y:S01]  /*2d1b0*/  MUFU.EX2 R178, R178 ;  /* 0x000000b200b27308 */ /* 0x000f220000000800 */
[----:B---3--:R-:W-:Y:S01]  /*2d1c0*/  FADD.FTZ R7, R169, R6 ;  /* 0x00000006a9077221 */ /* 0x008fe20000010000 */
[----:B-----5:R-:W-:-:S06]  /*2d1d0*/  FADD.FTZ R6, R172, R25 ;  /* 0x00000019ac067221 */ /* 0x020fcc0000010000 */
        /* <DEDUP_REMOVED lines=43> */
[----:B----4-:R-:W-:-:S03]  /*2d490*/  FADD.FTZ R25, R163, R24 ;  /* 0x00000018a3197221 */ /* 0x010fc60000010000 */
[----:B---3--:R-:W-:Y:S01]  /*2d4a0*/  FADD.FTZ R6, R190, R7 ;  /* 0x00000007be067221 */ /* 0x008fe20000010000 */
[----:B-----5:R-:W-:-:S03]  /*2d4b0*/  FADD.FTZ R24, R162, R25 ;  /* 0x00000019a2187221 */ /* 0x020fc60000010000 */
[----:B0-----:R-:W-:Y:S01]  /*2d4c0*/  FADD.FTZ R25, R187, R6 ;  /* 0x00000006bb197221 */ /* 0x001fe20000010000 */
[----:B-1----:R-:W-:-:S04]  /*2d4d0*/  FADD.FTZ R27, R161, R24 ;  /* 0x00000018a11b7221 */ /* 0x002fc80000010000 */
[----:B------:R0:W-:Y:S04]  /*2d4e0*/  ST.E desc[UR4][R2.64+0x10], R25 ;  /* 0x0000101902007985 */ /* 0x0001e8000c101904 */
[----:B------:R1:W-:Y:S04]  /*2d4f0*/  ST.E desc[UR6][R2.64+0x14], R27 ;  /* 0x0000141b02007985 */ /* 0x0003e8000c101906 */
[----:B------:R-:W0:Y:S01]  /*2d500*/  LDL.64 R6, [R0+0x80] ;  /* 0x0000800000067983 */ /* 0x000e220000100a00 */
[----:B------:R-:W-:Y:S02]  /*2d510*/  R2UR UR10, R4 ;  /* 0x00000000040a72ca */ /* 0x000fe400000e0000 */
[----:B------:R-:W-:-:S02]  /*2d520*/  R2UR UR11, R5 ;  /* 0x00000000050b72ca */ /* 0x000fc400000e0000 */
[C---:B------:R-:W-:Y:S02]  /*2d530*/  R2UR UR12, R4.reuse ;  /* 0x00000000040c72ca */ /* 0x040fe400000e0000 */
[----:B------:R-:W-:Y:S01]  /*2d540*/  R2UR UR13, R5 ;  /* 0x00000000050d72ca */ /* 0x000fe200000e0000 */
[----:B0-----:R-:W2:Y:S08]  /*2d550*/  LD.E R25, desc[UR8][R6.64+0x10] ;  /* 0x0000100806197980 */ /* 0x001eb0000c101900 */
[----:B-1----:R-:W3:Y:S04]  /*2d560*/  LD.E R3, desc[UR10][R6.64+0x14] ;  /* 0x0000140a06037980 */ /* 0x002ee8000c101900 */
[----:B------:R-:W4:Y:S01]  /*2d570*/  LD.E R27, desc[UR12][R6.64+0x20] ;  /* 0x0000200c061b7980 */ /* 0x000f22000c101900 */
[----:B------:R-:W-:-:S02]  /*2d580*/  R2UR UR18, R4 ;  /* 0x00000000041272ca */ /* 0x000fc400000e0000 */
[C---:B------:R-:W-:Y:S01]  /*2d590*/  R2UR UR19, R5.reuse ;  /* 0x00000000051372ca */ /* 0x040fe200000e0000 */
[----:B------:R-:W5:Y:S01]  /*2d5a0*/  LD.E R2, desc[UR6][R6.64+0x8] ;  /* 0x0000080606027980 */ /* 0x000f62000c101900 */
[C---:B------:R-:W-:Y:S02]  /*2d5b0*/  R2UR UR14, R4.reuse ;  /* 0x00000000040e72ca */ /* 0x040fe400000e0000 */
[C---:B------:R-:W-:Y:S01]  /*2d5c0*/  R2UR UR15, R5.reuse ;  /* 0x00000000050f72ca */ /* 0x040fe200000e0000 */
[----:B------:R-:W5:Y:S01]  /*2d5d0*/  LD.E R29, desc[UR4][R6.64] ;  /* 0x00000004061d7980 */ /* 0x000f62000c101900 */
[----:B------:R-:W-:Y:S02]  /*2d5e0*/  R2UR UR16, R4 ;  /* 0x00000000041072ca */ /* 0x000fe400000e0000 */
[----:B------:R-:W-:Y:S01]  /*2d5f0*/  R2UR UR17, R5 ;  /* 0x00000000051172ca */ /* 0x000fe200000e0000 */
        /* <DEDUP_REMOVED lines=38> */
[----:B--2---:R-:W-:-:S05]  /*2d860*/  FMUL.FTZ R25, R8, R25 ;  /* 0x0000001908197220 */ /* 0x004fca0000410000 */
[----:B------:R0:W-:Y:S04]  /*2d870*/  ST.E desc[UR8][R6.64+0x10], R25 ;  /* 0x0000101906007985 */ /* 0x0001e8000c101908 */
[----:B0-----:R-:W2:Y:S01]  /*2d880*/  LD.E R25, desc[UR6][R6.64+0x154] ;  /* 0x0001540606197980 */ /* 0x001ea2000c101900 */
[C---:B---3--:R-:W-:Y:S01]  /*2d890*/  FMUL.FTZ R3, R8.reuse, R3 ;  /* 0x0000000308037220 */ /* 0x048fe20000410000 */
[----:B----4-:R-:W-:-:S04]  /*2d8a0*/  FMUL.FTZ R27, R8, R27 ;  /* 0x0000001b081b7220 */ /* 0x010fc80000410000 */
[----:B------:R0:W-:Y:S04]  /*2d8b0*/  ST.E desc[UR10][R6.64+0x14], R3 ;  /* 0x0000140306007985 */ /* 0x0001e8000c10190a */
[----:B------:R1:W-:Y:S04]  /*2d8c0*/  ST.E desc[UR12][R6.64+0x20], R27 ;  /* 0x0000201b06007985 */ /* 0x0003e8000c10190c */
[----:B0-----:R-:W3:Y:S04]  /*2d8d0*/  LD.E R3, desc[UR18][R6.64+0x150] ;  /* 0x0001501206037980 */ /* 0x001ee8000c101900 */
[----:B-1----:R-:W4:Y:S01]  /*2d8e0*/  LD.E R27, desc[UR6][R6.64+0x160] ;  /* 0x00016006061b7980 */ /* 0x002f22000c101900 */
        /* <DEDUP_REMOVED lines=55> */
[----:B------:R5:W-:Y:S02]  /*2dc60*/  ST.E desc[UR4][R6.64+0x1e4], R25 ;  /* 0x0001e41906007985 */ /* 0x000be4000c101904 */
[----:B-----5:R-:W-:Y:S02]  /*2dc70*/  FMUL.FTZ R25, R9, R2 ;  /* 0x0000000209197220 */ /* 0x020fe40000410000 */
[----:B------:R-:W2:Y:S01]  /*2dc80*/  LD.E R2, desc[UR6][R6.64+0xc] ;  /* 0x00000c0606027980 */ /* 0x000ea2000c101900 */
[C---:B---3--:R-:W-:Y:S01]  /*2dc90*/  FMUL.FTZ R3, R8.reuse, R3 ;  /* 0x0000000308037220 */ /* 0x048fe20000410000 */
[----:B----4-:R-:W-:-:S04]  /*2dca0*/  FMUL.FTZ R27, R8, R27 ;  /* 0x0000001b081b7220 */ /* 0x010fc80000410000 */
[----:B------:R0:W-:Y:S04]  /*2dcb0*/  ST.E desc[UR4][R6.64+0x1e0], R3 ;  /* 0x0001e00306007985 */ /* 0x0001e8000c101904 */
[----:B------:R2:W-:Y:S04]  /*2dcc0*/  ST.E desc[UR4][R6.64+0x1f0], R27 ;  /* 0x0001f01b06007985 */ /* 0x0005e8000c101904 */
[----:B0-----:R-:W3:Y:S01]  /*2dcd0*/  LD.E R3, desc[UR6][R6.64+0x1f4] ;  /* 0x0001f40606037980 */ /* 0x001ee2000c101900 */
[----:B--2---:R-:W-:-:S03]  /*2dce0*/  FMUL.FTZ R27, R9, R2 ;  /* 0x00000002091b7220 */ /* 0x004fc60000410000 */
[----:B------:R-:W2:Y:S01]  /*2dcf0*/  LD.E R2, desc[UR6][R6.64+0x18] ;  /* 0x0000180606027980 */ /* 0x000ea2000c101900 */
[----:B---3--:R-:W-:-:S05]  /*2dd00*/  FMUL.FTZ R3, R8, R3 ;  /* 0x0000000308037220 */ /* 0x008fca0000410000 */
[----:B------:R2:W-:Y:S02]  /*2dd10*/  ST.E desc[UR4][R6.64+0x1f4], R3 ;  /* 0x0001f40306007985 */ /* 0x0005e4000c101904 */
[C---:B--2---:R-:W-:Y:S02]  /*2dd20*/  FMUL.FTZ R3, R9.reuse, R2 ;  /* 0x0000000209037220 */ /* 0x044fe40000410000 */
[----:B------:R-:W2:Y:S04]  /*2dd30*/  LD.E R2, desc[UR6][R6.64+0x1c] ;  /* 0x00001c0606027980 */ /* 0x000ea8000c101900 */
[----:B------:R2:W-:Y:S02]  /*2dd40*/  ST.E desc[UR4][R6.64+0x8], R25 ;  /* 0x0000081906007985 */ /* 0x0005e4000c101904 */
[----:B--2---:R-:W-:-:S02]  /*2dd50*/  FMUL.FTZ R25, R9, R2 ;  /* 0x0000000209197220 */ /* 0x004fc40000410000 */
[----:B------:R-:W2:Y:S04]  /*2dd60*/  LD.E R2, desc[UR6][R6.64+0x28] ;  /* 0x0000280606027980 */ /* 0x000ea8000c101900 */
        /* <DEDUP_REMOVED lines=44> */
[----:B------:R-:W2:Y:S01]  /*2e030*/  LD.E R2, desc[UR6][R6.64+0x9c] ;  /* 0x00009c0606027980 */ /* 0x000ea2000c101900 */
        /* <DEDUP_REMOVED lines=80> */
[----:B------:R1:W-:Y:S01]  /*2e540*/  ST.E desc[UR4][R6.64+0x98], R25 ;  /* 0x0000981906007985 */ /* 0x0003e2000c101904 */
[----:B--2---:R-:W-:-:S05]  /*2e550*/  FMUL.FTZ R27, R9, R2 ;  /* 0x00000002091b7220 */ /* 0x004fca0000410000 */
[----:B------:R2:W-:Y:S04]  /*2e560*/  ST.E desc[UR4][R6.64+0x9c], R27 ;  /* 0x00009c1b06007985 */ /* 0x0005e8000c101904 */
[----:B------:R-:W0:Y:S02]  /*2e570*/  LD.E R2, desc[UR6][R6.64+0xa8] ;  /* 0x0000a80606027980 */ /* 0x000e24000c101900 */
[----:B0-----:R-:W-:-:S05]  /*2e580*/  FMUL.FTZ R3, R9, R2 ;  /* 0x0000000209037220 */ /* 0x001fca0000410000 */
[----:B------:R0:W-:Y:S04]  /*2e590*/  ST.E desc[UR4][R6.64+0xa8], R3 ;  /* 0x0000a80306007985 */ /* 0x0001e8000c101904 */
[----:B------:R-:W1:Y:S02]  /*2e5a0*/  LD.E R2, desc[UR6][R6.64+0xac] ;  /* 0x0000ac0606027980 */ /* 0x000e64000c101900 */
[----:B-1----:R-:W-:-:S05]  /*2e5b0*/  FMUL.FTZ R25, R9, R2 ;  /* 0x0000000209197220 */ /* 0x002fca0000410000 */
[----:B------:R1:W-:Y:S04]  /*2e5c0*/  ST.E desc[UR4][R6.64+0xac], R25 ;  /* 0x0000ac1906007985 */ /* 0x0003e8000c101904 */
[----:B------:R-:W2:Y:S02]  /*2e5d0*/  LD.E R2, desc[UR6][R6.64+0xb8] ;  /* 0x0000b80606027980 */ /* 0x000ea4000c101900 */
        /* <DEDUP_REMOVED lines=115> */
[----:B------:R-:W-:Y:S04]  /*2ed10*/  ST.E desc[UR4][R6.64+0x1e8], R25 ;  /* 0x0001e81906007985 */ /* 0x000fe8000c101904 */
[----:B------:R-:W2:Y:S02]  /*2ed20*/  LD.E R2, desc[UR6][R6.64+0x1ec] ;  /* 0x0001ec0606027980 */ /* 0x000ea4000c101900 */
[----:B--2---:R-:W-:-:S05]  /*2ed30*/  FMUL.FTZ R27, R9, R2 ;  /* 0x00000002091b7220 */ /* 0x004fca0000410000 */
[----:B------:R1:W-:Y:S04]  /*2ed40*/  ST.E desc[UR4][R6.64+0x1ec], R27 ;  /* 0x0001ec1b06007985 */ /* 0x0003e8000c101904 */
[----:B------:R-:W2:Y:S02]  /*2ed50*/  LD.E R2, desc[UR6][R6.64+0x1f8] ;  /* 0x0001f80606027980 */ /* 0x000ea4000c101900 */
[----:B--2---:R-:W-:-:S05]  /*2ed60*/  FMUL.FTZ R29, R9, R2 ;  /* 0x00000002091d7220 */ /* 0x004fca0000410000 */
[----:B------:R-:W-:Y:S04]  /*2ed70*/  ST.E desc[UR4][R6.64+0x1f8], R29 ;  /* 0x0001f81d06007985 */ /* 0x000fe8000c101904 */
[----:B------:R-:W2:Y:S01]  /*2ed80*/  LD.E R2, desc[UR6][R6.64+0x1fc] ;  /* 0x0001fc0606027980 */ /* 0x000ea2000c101900 */
[----:B------:R-:W-:Y:S01]  /*2ed90*/  LEA.HI R28, R207, 0x8, RZ, 0x19 ;  /* 0x00000008cf1c7811 */ /* 0x000fe200078fc8ff */
[----:B--2---:R-:W-:-:S05]  /*2eda0*/  FMUL.FTZ R9, R9, R2 ;  /* 0x0000000209097220 */ /* 0x004fca0000410000 */
[----:B------:R2:W-:Y:S04]  /*2edb0*/  ST.E desc[UR4][R6.64+0x1fc], R9 ;  /* 0x0001fc0906007985 */ /* 0x0005e8000c101904 */
[----:B0-----:R-:W3:Y:S01]  /*2edc0*/  LDL.64 R2, [R0+0x80] ;  /* 0x0000800000027983 */ /* 0x001ee20000100a00 */
[----:B------:R0:W-:Y:S06]  /*2edd0*/  BAR.SYNC.DEFER_BLOCKING R28, 0x100 ;  /* 0x0004001c0000751d */ /* 0x0001ec0000010000 */
[----:B-1----:R-:W4:Y:S04]  /*2ede0*/  LDL.64 R26, [R0] ;  /* 0x00000000001a7983 */ /* 0x002f280000100a00 */
[----:B------:R-:W5:Y:S04]  /*2edf0*/  LDL.64 R24, [R0+0x98] ;  /* 0x0000980000187983 */ /* 0x000f680000100a00 */
[----:B--2---:R-:W2:Y:S04]  /*2ee00*/  LDL.64 R8, [R0+0x88] ;  /* 0x0000880000087983 */ /* 0x004ea80000100a00 */
[----:B---3--:R-:W3:Y:S04]  /*2ee10*/  LD.E R29, desc[UR4][R2.64] ;  /* 0x00000004021d7980 */ /* 0x008ee8000c101900 */
[----:B----4-:R-:W4:Y:S04]  /*2ee20*/  LD.E R219, desc[UR6][R26.64] ;  /* 0x000000061adb7980 */ /* 0x010f28000c101900 */
[----:B-----5:R-:W4:Y:S04]  /*2ee30*/  LD.E.64 R6, desc[UR4][R24.64] ;  /* 0x0000000418067980 */ /* 0x020f28000c101b00 */
[----:B---3--:R1:W-:Y:S04]  /*2ee40*/  ST.E desc[UR8][R2.64], R29 ;  /* 0x0000001d02007985 */ /* 0x0083e8000c101908 */
[----:B------:R-:W3:Y:S04]  /*2ee50*/  LD.E R31, desc[UR10][R2.64+0x4] ;  /* 0x0000040a021f7980 */ /* 0x000ee8000c101900 */
[----:B---3--:R3:W-:Y:S04]  /*2ee60*/  ST.E desc[UR4][R2.64+0x4], R31 ;  /* 0x0000041f02007985 */ /* 0x0087e8000c101904 */
[----:B------:R-:W5:Y:S04]  /*2ee70*/  LD.E R33, desc[UR6][R2.64+0x8] ;  /* 0x0000080602217980 */ /* 0x000f68000c101900 */
[----:B-----5:R-:W-:Y:S04]  /*2ee80*/  ST.E desc[UR4][R2.64+0x8], R33 ;  /* 0x0000082102007985 */ /* 0x020fe8000c101904 */
[----:B------:R-:W5:Y:S04]  /*2ee90*/  LD.E R27, desc[UR6][R2.64+0xc] ;  /* 0x00000c06021b7980 */ /* 0x000f68000c101900 */
[----:B-----5:R5:W-:Y:S04]  /*2eea0*/  ST.E desc[UR4][R2.64+0xc], R27 ;  /* 0x00000c1b02007985 */ /* 0x020be8000c101904 */
[----:B------:R-:W2:Y:S04]  /*2eeb0*/  LD.E R25, desc[UR6][R2.64+0x10] ;  /* 0x0000100602197980 */ /* 0x000ea8000c101900 */
[----:B--2---:R2:W-:Y:S04]  /*2eec0*/  ST.E desc[UR4][R2.64+0x10], R25 ;  /* 0x0000101902007985 */ /* 0x0045e8000c101904 */
[----:B-1----:R-:W4:Y:S04]  /*2eed0*/  LD.E R29, desc[UR6][R2.64+0x14] ;  /* 0x00001406021d7980 */ /* 0x002f28000c101900 */
[----:B----4-:R1:W-:Y:S04]  /*2eee0*/  ST.E desc[UR4][R2.64+0x14], R29 ;  /* 0x0000141d02007985 */ /* 0x0103e8000c101904 */
[----:B---3--:R-:W3:Y:S04]  /*2eef0*/  LD.E R31, desc[UR6][R2.64+0x18] ;  /* 0x00001806021f7980 */ /* 0x008ee8000c101900 */
[----:B---3--:R3:W-:Y:S04]  /*2ef00*/  ST.E desc[UR4][R2.64+0x18], R31 ;  /* 0x0000181f02007985 */ /* 0x0087e8000c101904 */
[----:B-----5:R-:W4:Y:S04]  /*2ef10*/  LD.E R27, desc[UR6][R2.64+0x1c] ;  /* 0x00001c06021b7980 */ /* 0x020f28000c101900 */
[----:B----4-:R4:W-:Y:S04]  /*2ef20*/  ST.E desc[UR4][R2.64+0x1c], R27 ;  /* 0x00001c1b02007985 */ /* 0x0109e8000c101904 */
[----:B--2---:R-:W2:Y:S04]  /*2ef30*/  LD.E R25, desc[UR6][R2.64+0x20] ;  /* 0x0000200602197980 */ /* 0x004ea8000c101900 */
[----:B--2---:R2:W-:Y:S04]  /*2ef40*/  ST.E desc[UR4][R2.64+0x20], R25 ;  /* 0x0000201902007985 */ /* 0x0045e8000c101904 */
[----:B-1----:R-:W5:Y:S04]  /*2ef50*/  LD.E R29, desc[UR6][R2.64+0x24] ;  /* 0x00002406021d7980 */ /* 0x002f68000c101900 */
[----:B-----5:R1:W-:Y:S04]  /*2ef60*/  ST.E desc[UR4][R2.64+0x24], R29 ;  /* 0x0000241d02007985 */ /* 0x0203e8000c101904 */
[----:B---3--:R-:W3:Y:S04]  /*2ef70*/  LD.E R31, desc[UR6][R2.64+0x28] ;  /* 0x00002806021f7980 */ /* 0x008ee8000c101900 */
[----:B---3--:R3:W-:Y:S04]  /*2ef80*/  ST.E desc[UR4][R2.64+0x28], R31 ;  /* 0x0000281f02007985 */ /* 0x0087e8000c101904 */
[----:B----4-:R-:W4:Y:S04]  /*2ef90*/  LD.E R27, desc[UR6][R2.64+0x2c] ;  /* 0x00002c06021b7980 */ /* 0x010f28000c101900 */
        /* <DEDUP_REMOVED lines=228> */
[----:B-----5:R-:W-:Y:S04]  /*2fde0*/  ST.E desc[UR4][R2.64+0x1f4], R29 ;  /* 0x0001f41d02007985 */ /* 0x020fe8000c101904 */
[----:B---3--:R-:W3:Y:S01]  /*2fdf0*/  LD.E R31, desc[UR6][R2.64+0x1f8] ;  /* 0x0001f806021f7980 */ /* 0x008ee2000c101900 */
[----:B------:R-:W-:-:S02]  /*2fe00*/  R2UR UR28, R4 ;  /* 0x00000000041c72ca */ /* 0x000fc400000e0000 */
[C---:B------:R-:W-:Y:S01]  /*2fe10*/  R2UR UR29, R5.reuse ;  /* 0x00000000051d72ca */ /* 0x040fe200000e0000 */
[----:B---3--:R-:W-:Y:S04]  /*2fe20*/  ST.E desc[UR4][R2.64+0x1f8], R31 ;  /* 0x0001f81f02007985 */ /* 0x008fe8000c101904 */
[----:B----4-:R-:W3:Y:S01]  /*2fe30*/  LD.E R27, desc[UR6][R2.64+0x1fc] ;  /* 0x0001fc06021b7980 */ /* 0x010ee2000c101900 */
[C---:B------:R-:W-:Y:S02]  /*2fe40*/  R2UR UR30, R4.reuse ;  /* 0x00000000041e72ca */ /* 0x040fe400000e0000 */
[----:B------:R-:W-:Y:S02]  /*2fe50*/  R2UR UR31, R5 ;  /* 0x00000000051f72ca */ /* 0x000fe400000e0000 */
[----:B------:R-:W-:-:S02]  /*2fe60*/  R2UR UR32, R4 ;  /* 0x00000000042072ca */ /* 0x000fc400000e0000 */
[C---:B------:R-:W-:Y:S02]  /*2fe70*/  R2UR UR33, R5.reuse ;  /* 0x00000000052172ca */ /* 0x040fe400000e0000 */
[C---:B------:R-:W-:Y:S02]  /*2fe80*/  R2UR UR34, R4.reuse ;  /* 0x00000000042272ca */ /* 0x040fe400000e0000 */
[C---:B------:R-:W-:Y:S02]  /*2fe90*/  R2UR UR35, R5.reuse ;  /* 0x00000000052372ca */ /* 0x040fe400000e0000 */
        /* <DEDUP_REMOVED lines=22> */
[----:B------:R-:W-:Y:S02]  /*30000*/  R2UR UR26, R4 ;  /* 0x00000000041a72ca */ /* 0x000fe400000e0000 */
[----:B------:R-:W-:Y:S01]  /*30010*/  R2UR UR27, R5 ;  /* 0x00000000051b72ca */ /* 0x000fe200000e0000 */
[----:B---3--:R1:W-:Y:S04]  /*30020*/  ST.E desc[UR4][R2.64+0x1fc], R27 ;  /* 0x0001fc1b02007985 */ /* 0x0083e8000c101904 */
[----:B------:R-:W3:Y:S04]  /*30030*/  LD.E R218, desc[UR28][R8.64] ;  /* 0x0000001c08da7980 */ /* 0x000ee8000c101900 */
[----:B------:R-:W4:Y:S04]  /*30040*/  LD.E R24, desc[UR30][R2.64] ;  /* 0x0000001e02187980 */ /* 0x000f28000c101900 */
[----:B--2---:R-:W4:Y:S04]  /*30050*/  LD.E R25, desc[UR32][R2.64+0x4] ;  /* 0x0000042002197980 */ /* 0x004f28000c101900 */
[----:B------:R-:W4:Y:S04]  /*30060*/  LD.E R26, desc[UR34][R2.64+0x8] ;  /* 0x00000822021a7980 */ /* 0x000f28000c101900 */
[----:B-1----:R-:W4:Y:S04]  /*30070*/  LD.E R27, desc[UR44][R2.64+0xc] ;  /* 0x00000c2c021b7980 */ /* 0x002f28000c101900 */
[----:B0-----:R-:W4:Y:S04]  /*30080*/  LD.E R28, desc[UR46][R2.64+0x10] ;  /* 0x0000102e021c7980 */ /* 0x001f28000c101900 */
        /* <DEDUP_REMOVED lines=122> */
[----:B------:R-:W4:Y:S01]  /*30830*/  LD.E R151, desc[UR54][R2.64+0x1fc] ;  /* 0x0001fc3602977980 */ /* 0x000f22000c101900 */
[----:B------:R-:W-:Y:S01]  /*30840*/  IMAD R6, R219, 0xc00, R6 ;  /* 0x00000c00db067824 */ /* 0x000fe200078e0206 */
[----:B---3--:R-:W-:-:S02]  /*30850*/  ISETP.NE.U32.AND P1, PT, R218, RZ, PT ;  /* 0x000000ffda00720c */ /* 0x008fc40003f25070 */
[----:B------:R-:W-:Y:S02]  /*30860*/  R2UR UR7, R7 ;  /* 0x00000000070772ca */ /* 0x000fe400000e0000 */
[----:B------:R-:W-:Y:S02]  /*30870*/  R2UR UR6, R6 ;  /* 0x00000000060672ca */ /* 0x000fe400000e0000 */
[----:B------:R-:W-:Y:S02]  /*30880*/  F2FP.F16.F32.PACK_AB R152, R153, R152 ;  /* 0x000000989998723e */ /* 0x000fe400000000ff */
[----:B------:R-:W-:Y:S02]  /*30890*/  F2FP.F16.F32.PACK_AB R154, R154, R217 ;  /* 0x000000d99a9a723e */ /* 0x000fe400000000ff */
[----:B------:R-:W-:Y:S02]  /*308a0*/  F2FP.F16.F32.PACK_AB R153, R216, R158 ;  /* 0x0000009ed899723e */ /* 0x000fe400000000ff */
[----:B------:R-:W-:Y:S01]  /*308b0*/  F2FP.F16.F32.PACK_AB R155, R157, R155 ;  /* 0x0000009b9d9b723e */ /* 0x000fe200000000ff */
[----:B------:R-:W-:Y:S01]  /*308c0*/  VOTEU.ANY UP0, P1 ;  /* 0x00000000003f7886 */ /* 0x000fe20000800100 */
        /* <DEDUP_REMOVED lines=19> */
[----:B------:R-:W-:Y:S01]  /*30a00*/  R2UR UR25, R5 ;  /* 0x00000000051972ca */ /* 0x000fe200000e0000 */
[----:B----4-:R-:W-:-:S06]  /*30a10*/  WARPGROUP.ARRIVE ;  /* 0x00000000000079c5 */ /* 0x010fcc0000000000 */
[----:B------:R-:W-:Y:S01]  /*30a20*/  HGMMA.64x256x16.F32 R24, R152, gdesc[UR4].tnspB, R24, UP0, gsb0 ;  /* 0x43e0000498187df0 */ /* 0x000fe2000b800818 */
        /* <DEDUP_REMOVED lines=15> */
[----:B------:R-:W-:Y:S02]  /*30b20*/  R2UR UR51, R5 ;  /* 0x00000000053372ca */ /* 0x000fe400000e0000 */
[C---:B------:R-:W-:Y:S01]  /*30b30*/  R2UR UR52, R4.reuse ;  /* 0x00000000043472ca */ /* 0x040fe200000e0000 */
[----:B------:R-:W-:Y:S02]  /*30b40*/  WARPGROUP.DEPBAR.LE gsb0, 0x0 ;  /* 0x00008000000079c5 */ /* 0x000fe40000010000 */
[----:B------:R0:W-:Y:S01]  /*30b50*/  ST.E desc[UR4][R2.64], R24 ;  /* 0x0000001802007985 */ /* 0x0001e2000c101904 */
[----:B------:R-:W-:-:S02]  /*30b60*/  R2UR UR4, R4 ;  /* 0x00000000040472ca */ /* 0x000fc400000e0000 */
[C---:B------:R-:W-:Y:S01]  /*30b70*/  R2UR UR5, R5.reuse ;  /* 0x00000000050572ca */ /* 0x040fe200000e0000 */
[----:B------:R1:W-:Y:S01]  /*30b80*/  ST.E desc[UR6][R2.64+0x4], R25 ;  /* 0x0000041902007985 */ /* 0x0003e2000c101906 */
[----:B------:R-:W-:Y:S02]  /*30b90*/  R2UR UR6, R4 ;  /* 0x00000000040672ca */ /* 0x000fe400000e0000 */
[----:B------:R-:W-:-:S09]  /*30ba0*/  R2UR UR7, R5 ;  /* 0x00000000050772ca */ /* 0x000fd200000e0000 */
[----:B------:R2:W-:Y:S01]  /*30bb0*/  ST.E desc[UR4][R2.64+0x8], R26 ;  /* 0x0000081a02007985 */ /* 0x0005e2000c101904 */
[C---:B------:R-:W-:Y:S02]  /*30bc0*/  R2UR UR4, R4.reuse ;  /* 0x00000000040472ca */ /* 0x040fe400000e0000 */
[C---:B------:R-:W-:Y:S01]  /*30bd0*/  R2UR UR5, R5.reuse ;  /* 0x00000000050572ca */ /* 0x040fe200000e0000 */
[----:B------:R3:W-:Y:S01]  /*30be0*/  ST.E desc[UR6][R2.64+0xc], R27 ;  /* 0x00000c1b02007985 */ /* 0x0007e2000c101906 */
[C---:B------:R-:W-:Y:S02]  /*30bf0*/  R2UR UR6, R4.reuse ;  /* 0x00000000040672ca */ /* 0x040fe400000e0000 */
[C---:B------:R-:W-:Y:S01]  /*30c00*/  R2UR UR7, R5.reuse ;  /* 0x00000000050772ca */ /* 0x040fe200000e0000 */
[----:B------:R4:W-:Y:S01]  /*30c10*/  ST.E desc[UR8][R2.64+0x10], R28 ;  /* 0x0000101c02007985 */ /* 0x0009e2000c101908 */
[C---:B------:R-:W-:Y:S02]  /*30c20*/  R2UR UR8, R4.reuse ;  /* 0x00000000040872ca */ /* 0x040fe400000e0000 */
[----:B------:R-:W-:Y:S01]  /*30c30*/  R2UR UR9, R5 ;  /* 0x00000000050972ca */ /* 0x000fe200000e0000 */
[----:B------:R5:W-:Y:S01]  /*30c40*/  ST.E desc[UR10][R2.64+0x14], R29 ;  /* 0x0000141d02007985 */ /* 0x000be2000c10190a */
[----:B------:R-:W-:-:S02]  /*30c50*/  R2UR UR10, R4 ;  /* 0x00000000040a72ca */ /* 0x000fc400000e0000 */
        /* <DEDUP_REMOVED lines=21> */
[----:B------:R-:W-:Y:S01]  /*30db0*/  R2UR UR7, R5 ;  /* 0x00000000050772ca */ /* 0x000fe200000e0000 */
[----:B------:R5:W-:Y:S04]  /*30dc0*/  ST.E desc[UR8][R2.64+0x34], R37 ;  /* 0x0000342502007985 */ /* 0x000be8000c101908 */
[----:B------:R5:W-:Y:S04]  /*30dd0*/  ST.E desc[UR10][R2.64+0x38], R38 ;  /* 0x0000382602007985 */ /* 0x000be8000c10190a */
[----:B------:R5:W-:Y:S01]  /*30de0*/  ST.E desc[UR12][R2.64+0x3c], R39 ;  /* 0x00003c2702007985 */ /* 0x000be2000c10190c */
[----:B------:R-:W-:-:S03]  /*30df0*/  R2UR UR8, R4 ;  /* 0x00000000040872ca */ /* 0x000fc600000e0000 */
[----:B------:R5:W-:Y:S01]  /*30e00*/  ST.E desc[UR14][R2.64+0x40], R40 ;  /* 0x0000402802007985 */ /* 0x000be2000c10190e */
[----:B------:R-:W-:-:S03]  /*30e10*/  R2UR UR9, R5 ;  /* 0x00000000050972ca */ /* 0x000fc600000e0000 */
[----:B------:R5:W-:Y:S04]  /*30e20*/  ST.E desc[UR16][R2.64+0x44], R41 ;  /* 0x0000442902007985 */ /* 0x000be8000c101910 */
[----:B------:R5:W-:Y:S04]  /*30e30*/  ST.E desc[UR18][R2.64+0x48], R42 ;  /* 0x0000482a02007985 */ /* 0x000be8000c101912 */
[----:B------:R5:W-:Y:S04]  /*30e40*/  ST.E desc[UR20][R2.64+0x4c], R43 ;  /* 0x00004c2b02007985 */ /* 0x000be8000c101914 */
[----:B------:R5:W-:Y:S04]  /*30e50*/  ST.E desc[UR22][R2.64+0x50], R44 ;  /* 0x0000502c02007985 */ /* 0x000be8000c101916 */
[----:B------:R5:W-:Y:S01]  /*30e60*/  ST.E desc[UR24][R2.64+0x54], R45 ;  /* 0x0000542d02007985 */ /* 0x000be2000c101918 */
[----:B------:R-:W-:-:S03]  /*30e70*/  R2UR UR10, R4 ;  /* 0x00000000040a72ca */ /* 0x000fc600000e0000 */
[----:B------:R5:W-:Y:S01]  /*30e80*/  ST.E desc[UR4][R2.64+0x58], R46 ;  /* 0x0000582e02007985 */ /* 0x000be2000c101904 */
[C---:B------:R-:W-:Y:S02]  /*30e90*/  R2UR UR4, R4.reuse ;  /* 0x00000000040472ca */ /* 0x040fe400000e0000 */
[C---:B------:R-:W-:Y:S01]  /*30ea0*/  R2UR UR5, R5.reuse ;  /* 0x00000000050572ca */ /* 0x040fe200000e0000 */
[----:B------:R5:W-:Y:S01]  /*30eb0*/  ST.E desc[UR6][R2.64+0x5c], R47 ;  /* 0x00005c2f02007985 */ /* 0x000be2000c101906 */
        /* <DEDUP_REMOVED lines=12> */
[C---:B------:R-:W-:Y:S01]  /*30f80*/  R2UR UR21, R5.reuse ;  /* 0x00000000051572ca */ /* 0x040fe200000e0000 */
[----:B------:R5:W-:Y:S01]  /*30f90*/  ST.E desc[UR8][R2.64+0x60], R48 ;  /* 0x0000603002007985 */ /* 0x000be2000c101908 */
        /* <DEDUP_REMOVED lines=8> */
[----:B------:R-:W-:Y:S01]  /*31020*/  R2UR UR5, R5 ;  /* 0x00000000050572ca */ /* 0x000fe200000e0000 */
[----:B------:R5:W-:Y:S04]  /*31030*/  ST.E desc[UR6][R2.64+0x68], R50 ;  /* 0x0000683202007985 */ /* 0x000be8000c101906 */
[----:B------:R5:W-:Y:S04]  /*31040*/  ST.E desc[UR10][R2.64+0x6c], R51 ;  /* 0x00006c3302007985 */ /* 0x000be8000c10190a */
[----:B------:R5:W-:Y:S04]  /*31050*/  ST.E desc[UR12][R2.64+0x70], R52 ;  /* 0x0000703402007985 */ /* 0x000be8000c10190c */
        /* <DEDUP_REMOVED lines=8> */
[----:B------:R5:W-:Y:S01]  /*310e0*/  ST.E desc[UR8][R2.64+0x8c], R59 ;  /* 0x00008c3b02007985 */ /* 0x000be2000c101908 */
[C---:B------:R-:W-:Y:S02]  /*310f0*/  R2UR UR8, R4.reuse ;  /* 0x00000000040872ca */ /* 0x040fe400000e0000 */
[----:B------:R-:W-:Y:S01]  /*31100*/  R2UR UR9, R5 ;  /* 0x00000000050972ca */ /* 0x000fe200000e0000 */
[----:B------:R5:W-:Y:S01]  /*31110*/  ST.E desc[UR4][R2.64+0x90], R60 ;  /* 0x0000903c02007985 */ /* 0x000be2000c101904 */
        /* <DEDUP_REMOVED lines=13> */
[C---:B------:R-:W-:Y:S01]  /*311f0*/  R2UR UR21, R5.reuse ;  /* 0x00000000051572ca */ /* 0x040fe200000e0000 */
[----:B------:R5:W-:Y:S01]  /*31200*/  ST.E desc[UR6][R2.64+0x94], R61 ;  /* 0x0000943d02007985 */ /* 0x000be2000c101906 */
        /* <DEDUP_REMOVED lines=245> */
[C---:B------:R-:W-:Y:S02]  /*32160*/  R2UR UR54, R4.reuse ;  /* 0x00000000043672ca */ /* 0x040fe400000e0000 */
[----:B------:R-:W-:Y:S01]  /*32170*/  R2UR UR55, R5 ;  /* 0x00000000053772ca */ /* 0x000fe200000e0000 */
        /* <DEDUP_REMOVED lines=12> */
[----:B------:R-:W-:Y:S01]  /*32240*/  ST.E desc[UR28][R8.64], R199 ;  /* 0x000000c708007985 */ /* 0x000fe2000c10191c */
[C---:B------:R-:W-:Y:S02]  /*32250*/  R2UR UR58, R4.reuse ;  /* 0x00000000043a72ca */ /* 0x040fe400000e0000 */
[C---:B------:R-:W-:Y:S01]  /*32260*/  R2UR UR59, R5.reuse ;  /* 0x00000000053b72ca */ /* 0x040fe200000e0000 */
[----:B0-----:R-:W5:Y:S01]  /*32270*/  LD.E R24, desc[UR30][R2.64] ;  /* 0x0000001e02187980 */ /* 0x001f62000c101900 */
[C---:B------:R-:W-:Y:S02]  /*32280*/  R2UR UR56, R4.reuse ;  /* 0x00000000043872ca */ /* 0x040fe400000e0000 */
[C---:B------:R-:W-:Y:S01]  /*32290*/  R2UR UR57, R5.reuse ;  /* 0x00000000053972ca */ /* 0x040fe200000e0000 */
[----:B-1----:R-:W5:Y:S01]  /*322a0*/  LD.E R25, desc[UR32][R2.64+0x4] ;  /* 0x0000042002197980 */ /* 0x002f62000c101900 */
[C---:B------:R-:W-:Y:S02]  /*322b0*/  R2UR UR4, R4.reuse ;  /* 0x00000000040472ca */ /* 0x040fe400000e0000 */
[----:B------:R-:W-:Y:S01]  /*322c0*/  R2UR UR5, R5 ;  /* 0x00000000050572ca */ /* 0x000fe200000e0000 */
[----:B--2---:R-:W2:Y:S01]  /*322d0*/  LD.E R26, desc[UR34][R2.64+0x8] ;  /* 0x00000822021a7980 */ /* 0x004ea2000c101900 */
[----:B------:R-:W-:-:S02]  /*322e0*/  R2UR UR6, R4 ;  /* 0x00000000040672ca */ /* 0x000fc400000e0000 */
[C---:B------:R-:W-:Y:S01]  /*322f0*/  R2UR UR7, R5.reuse ;  /* 0x00000000050772ca */ /* 0x040fe200000e0000 */
[----:B---3--:R-:W2:Y:S01]  /*32300*/  LD.E R27, desc[UR44][R2.64+0xc] ;  /* 0x00000c2c021b7980 */ /* 0x008ea2000c101900 */
[C---:B------:R-:W-:Y:S02]  /*32310*/  R2UR UR8, R4.reuse ;  /* 0x00000000040872ca */ /* 0x040fe400000e0000 */
[C---:B------:R-:W-:Y:S01]  /*32320*/  R2UR UR9, R5.reuse ;  /* 0x00000000050972ca */ /* 0x040fe200000e0000 */
[----:B----4-:R-:W2:Y:S01]  /*32330*/  LD.E R28, desc[UR46][R2.64+0x10] ;  /* 0x0000102e021c7980 */ /* 0x010ea2000c101900 */
[C---:B------:R-:W-:Y:S02]  /*32340*/  R2UR UR10, R4.reuse ;  /* 0x00000000040a72ca */ /* 0x040fe400000e0000 */
[----:B------:R-:W-:Y:S01]  /*32350*/  R2UR UR11, R5 ;  /* 0x00000000050b72ca */ /* 0x000fe200000e0000 */
[----:B-----5:R-:W2:Y:S01]  /*32360*/  LD.E R29, desc[UR50][R2.64+0x14] ;  /* 0x00001432021d7980 */ /* 0x020ea2000c101900 */
[----:B------:R-:W-:-:S02]  /*32370*/  R2UR UR12, R4 ;  /* 0x00000000040c72ca */ /* 0x000fc400000e0000 */
[C---:B------:R-:W-:Y:S01]  /*32380*/  R2UR UR13, R5.reuse ;  /* 0x00000000050d72ca */ /* 0x040fe200000e0000 */
[----:B------:R-:W2:Y:S01]  /*32390*/  LD.E R30, desc[UR52][R2.64+0x18] ;  /* 0x00001834021e7980 */ /* 0x000ea2000c101900 */
[C---:B------:R-:W-:Y:S02]  /*323a0*/  R2UR UR14, R4.reuse ;  /* 0x00000000040e72ca */ /* 0x040fe400000e0000 */
[C---:B------:R-:W-:Y:S01]  /*323b0*/  R2UR UR15, R5.reuse ;  /* 0x00000000050f72ca */ /* 0x040fe200000e0000 */
[----:B------:R-:W2:Y:S01]  /*323c0*/  LD.E R31, desc[UR54][R2.64+0x1c] ;  /* 0x00001c36021f7980 */ /* 0x000ea2000c101900 */
[C---:B------:R-:W-:Y:S02]  /*323d0*/  R2UR UR16, R4.reuse ;  /* 0x00000000041072ca */ /* 0x040fe400000e0000 */
[----:B------:R-:W-:Y:S01]  /*323e0*/  R2UR UR17, R5 ;  /* 0x00000000051172ca */ /* 0x000fe200000e0000 */
[----:B------:R-:W2:Y:S01]  /*323f0*/  LD.E R32, desc[UR60][R2.64+0x20] ;  /* 0x0000203c02207980 */ /* 0x000ea2000c101900 */
        /* <DEDUP_REMOVED lines=327> */
[----:B------:R-:W-:Y:S02]  /*33870*/  R2UR UR54, R4 ;  /* 0x00000000043672ca */ /* 0x000fe400000e0000 */
[----:B------:R-:W-:Y:S01]  /*33880*/  R2UR UR55, R5 ;  /* 0x00000000053772ca */ /* 0x000fe200000e0000 */
        /* <DEDUP_REMOVED lines=10> */
[----:B------:R-:W-:-:S02]  /*33930*/  VIADD R152, R6, 0x80 ;  /* 0x0000008006987836 */ /* 0x000fc40000000000 */
[----:B------:R-:W-:-:S03]  /*33940*/  IMAD.MOV.U32 R153, RZ, RZ, R7 ;  /* 0x000000ffff997224 */ /* 0x000fc600078e0007 */
[----:B------:R-:W-:Y:S02]  /*33950*/  R2UR UR6, R152 ;  /* 0x00000000980672ca */ /* 0x000fe400000e0000 */
[----:B------:R-:W-:Y:S02]  /*33960*/  R2UR UR7, R153 ;  /* 0x00000000990772ca */ /* 0x000fe400000e0000 */
[----:B------:R-:W-:Y:S02]  /*33970*/  F2FP.F16.F32.PACK_AB R156, R21, R156 ;  /* 0x0000009c159c723e */ /* 0x000fe400000000ff */
[----:B------:R-:W-:Y:S02]  /*33980*/  F2FP.F16.F32.PACK_AB R158, R14, R20 ;  /* 0x000000140e9e723e */ /* 0x000fe400000000ff */
[----:B------:R-:W-:Y:S02]  /*33990*/  F2FP.F16.F32.PACK_AB R157, R12, R13 ;  /* 0x0000000d0c9d723e */ /* 0x000fe400000000ff */
[----:B------:R-:W-:-:S02]  /*339a0*/  F2FP.F16.F32.PACK_AB R159, R159, R160 ;  /* 0x000000a09f9f723e */ /* 0x000fc400000000ff */
        /* <DEDUP_REMOVED lines=18> */
[----:B------:R-:W-:Y:S02]  /*33ad0*/  R2UR UR24, R4 ;  /* 0x00000000041872ca */ /* 0x000fe400000e0000 */
[----:B------:R-:W-:Y:S01]  /*33ae0*/  R2UR UR25, R5 ;  /* 0x00000000051972ca */ /* 0x000fe200000e0000 */
[----:B--2---:R-:W-:-:S06]  /*33af0*/  WARPGROUP.ARRIVE ;  /* 0x00000000000079c5 */ /* 0x004fcc0000000000 */
[----:B------:R-:W-:Y:S01]  /*33b00*/  HGMMA.64x256x16.F32 R24, R156, gdesc[UR4].tnspB, R24, gsb0 ;  /* 0x43e000049c187df0 */ /* 0x000fe20008000818 */
        /* <DEDUP_REMOVED lines=19> */
[C---:B------:R-:W-:Y:S01]  /*33c40*/  R2UR UR55, R5.reuse ;  /* 0x00000000053772ca */ /* 0x040fe200000e0000 */
[----:B------:R-:W-:Y:S02]  /*33c50*/  WARPGROUP.DEPBAR.LE gsb0, 0x0 ;  /* 0x00008000000079c5 */ /* 0x000fe40000010000 */
        /* <DEDUP_REMOVED lines=2670> */
[----:B------:R5:W-:Y:S04]  /*3e340*/  ST.E desc[UR6][R2.64+0x1b4], R133 ;  /* 0x0001b48502007985 */ /* 0x000be8000c101906 */
[----:B------:R5:W-:Y:S04]  /*3e350*/  ST.E desc[UR8][R2.64+0x1b8], R134 ;  /* 0x0001b88602007985 */ /* 0x000be8000c101908 */
[----:B------:R5:W-:Y:S04]  /*3e360*/  ST.E desc[UR4][R2.64+0x1bc], R135 ;  /* 0x0001bc8702007985 */ /* 0x000be8000c101904 */
[----:B------:R5:W-:Y:S01]  /*3e370*/  ST.E desc[UR10][R2.64+0x1c0], R136 ;  /* 0x0001c08802007985 */ /* 0x000be2000c10190a */
[----:B------:R-:W-:-:S03]  /*3e380*/  R2UR UR6, R4 ;  /* 0x00000000040672ca */ /* 0x000fc600000e0000 */
[----:B------:R5:W-:Y:S01]  /*3e390*/  ST.E desc[UR12][R2.64+0x1c4], R137 ;  /* 0x0001c48902007985 */ /* 0x000be2000c10190c */
[----:B------:R-:W-:-:S03]  /*3e3a0*/  R2UR UR7, R5 ;  /* 0x00000000050772ca */ /* 0x000fc600000e0000 */
[----:B------:R5:W-:Y:S01]  /*3e3b0*/  ST.E desc[UR14][R2.64+0x1c8], R138 ;  /* 0x0001c88a02007985 */ /* 0x000be2000c10190e */
[----:B------:R-:W-:-:S03]  /*3e3c0*/  R2UR UR8, R4 ;  /* 0x00000000040872ca */ /* 0x000fc600000e0000 */
[----:B------:R5:W-:Y:S01]  /*3e3d0*/  ST.E desc[UR16][R2.64+0x1cc], R139 ;  /* 0x0001cc8b02007985 */ /* 0x000be2000c101910 */
[----:B------:R-:W-:-:S03]  /*3e3e0*/  R2UR UR9, R5 ;  /* 0x00000000050972ca */ /* 0x000fc600000e0000 */
        /* <DEDUP_REMOVED lines=13> */
[----:B------:R-:W-:-:S03]  /*3e4c0*/  R2UR UR51, R5 ;  /* 0x00000000053372ca */ /* 0x000fc600000e0000 */
[----:B------:R5:W-:Y:S01]  /*3e4d0*/  ST.E desc[UR28][R2.64+0x1e4], R145 ;  /* 0x0001e49102007985 */ /* 0x000be2000c10191c */
[C---:B------:R-:W-:Y:S02]  /*3e4e0*/  R2UR UR28, R4.reuse ;  /* 0x00000000041c72ca */ /* 0x040fe400000e0000 */
[C---:B------:R-:W-:Y:S02]  /*3e4f0*/  R2UR UR29, R5.reuse ;  /* 0x00000000051d72ca */ /* 0x040fe400000e0000 */
[C---:B------:R-:W-:Y:S02]  /*3e500*/  R2UR UR52, R4.reuse ;  /* 0x00000000043472ca */ /* 0x040fe400000e0000 */
[C---:B------:R-:W-:Y:S02]  /*3e510*/  R2UR UR53, R5.reuse ;  /* 0x00000000053572ca */ /* 0x040fe400000e0000 */
[C---:B------:R-:W-:Y:S02]  /*3e520*/  R2UR UR54, R4.reuse ;  /* 0x00000000043672ca */ /* 0x040fe400000e0000 */
[----:B------:R-:W-:Y:S01]  /*3e530*/  R2UR UR55, R5 ;  /* 0x00000000053772ca */ /* 0x000fe200000e0000 */
[----:B------:R-:W-:Y:S04]  /*3e540*/  ST.E desc[UR6][R2.64+0x1ec], R147 ;  /* 0x0001ec9302007985 */ /* 0x000fe8000c101906 */
[----:B------:R-:W-:Y:S04]  /*3e550*/  ST.E desc[UR8][R2.64+0x1f0], R148 ;  /* 0x0001f09402007985 */ /* 0x000fe8000c101908 */
[----:B------:R-:W-:Y:S04]  /*3e560*/  ST.E desc[UR10][R2.64+0x1f4], R149 ;  /* 0x0001f49502007985 */ /* 0x000fe8000c10190a */
[----:B------:R-:W-:Y:S04]  /*3e570*/  ST.E desc[UR12][R2.64+0x1f8], R150 ;  /* 0x0001f89602007985 */ /* 0x000fe8000c10190c */
[----:B------:R-:W-:Y:S01]  /*3e580*/  ST.E desc[UR14][R2.64+0x1fc], R151 ;  /* 0x0001fc9702007985 */ /* 0x000fe2000c10190e */
        /* <DEDUP_REMOVED lines=370> */
[----:B------:R-:W-:Y:S01]  /*3fcb0*/  VIADD R6, R6, 0x280 ;  /* 0x0000028006067836 */ /* 0x000fe20000000000 */
[----:B------:R-:W-:-:S04]  /*3fcc0*/  R2UR UR7, R7 ;  /* 0x00000000070772ca */ /* 0x000fc800000e0000 */
[----:B------:R-:W-:Y:S02]  /*3fcd0*/  R2UR UR6, R6 ;  /* 0x00000000060672ca */ /* 0x000fe400000e0000 */
[----:B------:R-:W-:Y:S02]  /*3fce0*/  F2FP.F16.F32.PACK_AB R152, R191, R192 ;  /* 0x000000c0bf98723e */ /* 0x000fe400000000ff */
[----:B------:R-:W-:Y:S02]  /*3fcf0*/  F2FP.F16.F32.PACK_AB R154, R187, R190 ;  /* 0x000000bebb9a723e */ /* 0x000fe400000000ff */
[----:B------:R-:W-:Y:S02]  /*3fd00*/  F2FP.F16.F32.PACK_AB R153, R163, R165 ;  /* 0x000000a5a399723e */ /* 0x000fe400000000ff */
[----:B------:R-:W-:Y:S02]  /*3fd10*/  F2FP.F16.F32.PACK_AB R155, R161, R162 ;  /* 0x000000a2a19b723e */ /* 0x000fe400000000ff */
        /* <DEDUP_REMOVED lines=27> */
[----:B------:R-:W-:Y:S01]  /*3fed0*/  R2UR UR29, R5 ;  /* 0x00000000051d72ca */ /* 0x000fe200000e0000 */
[----:B------:R-:W-:-:S02]  /*3fee0*/  WARPGROUP.DEPBAR.LE gsb0, 0x0 ;  /* 0x00008000000079c5 */ /* 0x000fc40000010000 */
[----:B------:R-:W-:Y:S01]  /*3fef0*/  ST.E desc[UR4][R2.64], R24 ;  /* 0x0000001802007985 */ /* 0x000fe2000c101904 */
[C---:B------:R-:W-:Y:S02]  /*3ff00*/  R2UR UR4, R4.reuse ;  /* 0x00000000040472ca */ /* 0x040fe400000e0000 */
[C---:B------:R-:W-:Y:S01]  /*3ff10*/  R2UR UR5, R5.reuse ;  /* 0x00000000050572ca */ /* 0x040fe200000e0000 */
[----:B------:R-:W-:Y:S01]  /*3ff20*/  ST.E desc[UR6][R2.64+0x4], R25 ;  /* 0x0000041902007985 */ /* 0x000fe2000c101906 */
[C---:B------:R-:W-:Y:S02]  /*3ff30*/  R2UR UR6, R4.reuse ;  /* 0x00000000040672ca */ /* 0x040fe400000e0000 */
[----:B------:R-:W-:Y:S01]  /*3ff40*/  R2UR UR7, R5 ;  /* 0x00000000050772ca */ /* 0x000fe200000e0000 */
[----:B------:R-:W-:Y:S04]  /*3ff50*/  ST.E desc[UR8][R2.64+0x8], R26 ;  /* 0x0000081a02007985 */ /* 0x000fe8000c101908 */
[----:B------:R-:W-:Y:S04]  /*3ff60*/  ST.E desc[UR10][R2.64+0xc], R27 ;  /* 0x00000c1b02007985 */ /* 0x000fe8000c10190a */
[----:B------:R-:W-:Y:S01]  /*3ff70*/  ST.E desc[UR12][R2.64+0x10], R28 ;  /* 0x0000101c02007985 */ /* 0x000fe2000c10190c */
[----:B------:R-:W-:-:S03]  /*3ff80*/  R2UR UR8, R4 ;  /* 0x00000000040872ca */ /* 0x000fc600000e0000 */
[----:B------:R-:W-:Y:S01]  /*3ff90*/  ST.E desc[UR14][R2.64+0x14], R29 ;  /* 0x0000141d02007985 */ /* 0x000fe2000c10190e */
[----:B------:R-:W-:-:S03]  /*3ffa0*/  R2UR UR9, R5 ;  /* 0x00000000050972ca */ /* 0x000fc600000e0000 */
[----:B------:R-:W-:Y:S04]  /*3ffb0*/  ST.E desc[UR16][R2.64+0x18], R30 ;  /* 0x0000181e02007985 */ /* 0x000fe8000c101910 */
[----:B------:R-:W-:Y:S04]  /*3ffc0*/  ST.E desc[UR18][R2.64+0x1c], R31 ;  /* 0x00001c1f02007985 */ /* 0x000fe8000c101912 */
[----:B------:R-:W-:Y:S04]  /*3ffd0*/  ST.E desc[UR20][R2.64+0x20], R32 ;  /* 0x0000202002007985 */ /* 0x000fe8000c101914 */
[----:B------:R-:W-:Y:S04]  /*3ffe0*/  ST.E desc[UR22][R2.64+0x24], R33 ;  /* 0x0000242102007985 */ /* 0x000fe8000c101916 */
[----:B------:R-:W-:Y:S01]  /*3fff0*/  ST.E desc[UR24][R2.64+0x28], R34 ;  /* 0x0000282202007985 */ /* 0x000fe2000c101918 */
[----:B------:R-:W-:-:S03]  /*40000*/  R2UR UR10, R4 ;  /* 0x00000000040a72ca */ /* 0x000fc600000e0000 */
[----:B------:R-:W-:Y:S01]  /*40010*/  ST.E desc[UR4][R2.64+0x2c], R35 ;  /* 0x00002c2302007985 */ /* 0x000fe2000c101904 */
[C---:B------:R-:W-:Y:S02]  /*40020*/  R2UR UR4, R4.reuse ;  /* 0x00000000040472ca */ /* 0x040fe400000e0000 */
[C---:B------:R-:W-:Y:S01]  /*40030*/  R2UR UR5, R5.reuse ;  /* 0x00000000050572ca */ /* 0x040fe200000e0000 */
[----:B------:R-:W-:Y:S01]  /*40040*/  ST.E desc[UR6][R2.64+0x30], R36 ;  /* 0x0000302402007985 */ /* 0x000fe2000c101906 */
        /* <DEDUP_REMOVED lines=13> */
[----:B------:R-:W-:Y:S01]  /*40120*/  ST.E desc[UR8][R2.64+0x34], R37 ;  /* 0x0000342502007985 */ /* 0x000fe2000c101908 */
        /* <DEDUP_REMOVED lines=8> */
[----:B------:R-:W-:Y:S01]  /*401b0*/  R2UR UR5, R5 ;  /* 0x00000000050572ca */ /* 0x000fe200000e0000 */
[----:B------:R-:W-:Y:S04]  /*401c0*/  ST.E desc[UR6][R2.64+0x3c], R39 ;  /* 0x00003c2702007985 */ /* 0x000fe8000c101906 */
[----:B------:R-:W-:Y:S04]  /*401d0*/  ST.E desc[UR10][R2.64+0x40], R40 ;  /* 0x0000402802007985 */ /* 0x000fe8000c10190a */
[----:B------:R-:W-:Y:S04]  /*401e0*/  ST.E desc[UR12][R2.64+0x44], R41 ;  /* 0x0000442902007985 */ /* 0x000fe8000c10190c */
        /* <DEDUP_REMOVED lines=8> */
[----:B------:R-:W-:Y:S01]  /*40270*/  ST.E desc[UR8][R2.64+0x60], R48 ;  /* 0x0000603002007985 */ /* 0x000fe2000c101908 */
[C---:B------:R-:W-:Y:S02]  /*40280*/  R2UR UR8, R4.reuse ;  /* 0x00000000040872ca */ /* 0x040fe400000e0000 */
[----:B------:R-:W-:Y:S01]  /*40290*/  R2UR UR9, R5 ;  /* 0x00000000050972ca */ /* 0x000fe200000e0000 */
[----:B------:R-:W-:Y:S01]  /*402a0*/  ST.E desc[UR4][R2.64+0x64], R49 ;  /* 0x0000643102007985 */ /* 0x000fe2000c101904 */
        /* <DEDUP_REMOVED lines=14> */
[----:B------:R-:W-:Y:S01]  /*40390*/  ST.E desc[UR6][R2.64+0x68], R50 ;  /* 0x0000683202007985 */ /* 0x000fe2000c101906 */
        /* <DEDUP_REMOVED lines=288> */
[----:B------:R-:W2:Y:S01]  /*415a0*/  LD.E R7, desc[UR28][R2.64] ;  /* 0x0000001c02077980 */ /* 0x000ea2000c101900 */
[----:B------:R-:W-:-:S02]  /*415b0*/  R2UR UR4, R4 ;  /* 0x00000000040472ca */ /* 0x000fc400000e0000 */
[C---:B------:R-:W-:Y:S02]  /*415c0*/  R2UR UR5, R5.reuse ;  /* 0x00000000050572ca */ /* 0x040fe400000e0000 */
[----:B------:R-:W-:Y:S02]  /*415d0*/  R2UR UR6, R4 ;  /* 0x00000000040672ca */ /* 0x000fe400000e0000 */
[----:B------:R-:W-:-:S09]  /*415e0*/  R2UR UR7, R5 ;  /* 0x00000000050772ca */ /* 0x000fd200000e0000 */
[----:B--2---:R1:W-:Y:S04]  /*415f0*/  ST.E desc[UR4][R2.64], R7 ;  /* 0x0000000702007985 */ /* 0x0043e8000c101904 */
[----:B------:R-:W2:Y:S01]  /*41600*/  LD.E R11, desc[UR6][R2.64+0x4] ;  /* 0x00000406020b7980 */ /* 0x000ea2000c101900 */
[C---:B------:R-:W-:Y:S02]  /*41610*/  R2UR UR4, R4.reuse ;  /* 0x00000000040472ca */ /* 0x040fe400000e0000 */
[C---:B------:R-:W-:Y:S02]  /*41620*/  R2UR UR5, R5.reuse ;  /* 0x00000000050572ca */ /* 0x040fe400000e0000 */
[----:B------:R-:W-:Y:S02]  /*41630*/  R2UR UR6, R4 ;  /* 0x00000000040672ca */ /* 0x000fe400000e0000 */
[----:B------:R-:W-:-:S09]  /*41640*/  R2UR UR7, R5 ;  /* 0x00000000050772ca */ /* 0x000fd200000e0000 */
[----:B--2---:R2:W-:Y:S04]  /*41650*/  ST.E desc[UR4][R2.64+0x4], R11 ;  /* 0x0000040b02007985 */ /* 0x0045e8000c101904 */
[----:B------:R-:W3:Y:S01]  /*41660*/  LD.E R13, desc[UR6][R2.64+0x8] ;  /* 0x00000806020d7980 */ /* 0x000ee2000c101900 */
[C---:B------:R-:W-:Y:S02]  /*41670*/  R2UR UR4, R4.reuse ;  /* 0x00000000040472ca */ /* 0x040fe400000e0000 */
[C---:B------:R-:W-:Y:S02]  /*41680*/  R2UR UR5, R5.reuse ;  /* 0x00000000050572ca */ /* 0x040fe400000e0000 */
[----:B------:R-:W-:Y:S02]  /*41690*/  R2UR UR6, R4 ;  /* 0x00000000040672ca */ /* 0x000fe400000e0000 */
[----:B------:R-:W-:-:S09]  /*416a0*/  R2UR UR7, R5 ;  /* 0x00000000050772ca */ /* 0x000fd200000e0000 */
[----:B---3--:R3:W-:Y:S04]  /*416b0*/  ST.E desc[UR4][R2.64+0x8], R13 ;  /* 0x0000080d02007985 */ /* 0x0087e8000c101904 */
[----:B0-----:R-:W4:Y:S01]  /*416c0*/  LD.E R9, desc[UR6][R2.64+0xc] ;  /* 0x00000c0602097980 */ /* 0x001f22000c101900 */
[C---:B------:R-:W-:Y:S02]  /*416d0*/  R2UR UR4, R4.reuse ;  /* 0x00000000040472ca */ /* 0x040fe400000e0000 */
[C---:B------:R-:W-:Y:S02]  /*416e0*/  R2UR UR5, R5.reuse ;  /* 0x00000000050572ca */ /* 0x040fe400000e0000 */
[----:B------:R-:W-:Y:S02]  /*416f0*/  R2UR UR6, R4 ;  /* 0x00000000040672ca */ /* 0x000fe400000e0000 */
[----:B------:R-:W-:-:S09]  /*41700*/  R2UR UR7, R5 ;  /* 0x00000000050772ca */ /* 0x000fd200000e0000 */
[----:B----4-:R0:W-:Y:S04]  /*41710*/  ST.E desc[UR4][R2.64+0xc], R9 ;  /* 0x00000c0902007985 */ /* 0x0101e8000c101904 */
[----:B-1----:R-:W4:Y:S01]  /*41720*/  LD.E R7, desc[UR6][R2.64+0x10] ;  /* 0x0000100602077980 */ /* 0x002f22000c101900 */
[C---:B------:R-:W-:Y:S02]  /*41730*/  R2UR UR4, R4.reuse ;  /* 0x00000000040472ca */ /* 0x040fe400000e0000 */
[C---:B------:R-:W-:Y:S02]  /*41740*/  R2UR UR5, R5.reuse ;  /* 0x00000000050572ca */ /* 0x040fe400000e0000 */
[----:B------:R-:W-:Y:S02]  /*41750*/  R2UR UR6, R4 ;  /* 0x00000000040672ca */ /* 0x000fe400000e0000 */
[----:B------:R-:W-:-:S09]  /*41760*/  R2UR UR7, R5 ;  /* 0x00000000050772ca */ /* 0x000fd200000e0000 */
[----:B----4-:R1:W-:Y:S04]  /*41770*/  ST.E desc[UR4][R2.64+0x10], R7 ;  /* 0x0000100702007985 */ /* 0x0103e8000c101904 */
[----:B--2---:R-:W2:Y:S01]  /*41780*/  LD.E R11, desc[UR6][R2.64+0x14] ;  /* 0x00001406020b7980 */ /* 0x004ea2000c101900 */
[C---:B------:R-:W-:Y:S02]  /*41790*/  R2UR UR4, R4.reuse ;  /* 0x00000000040472ca */ /* 0x040fe400000e0000 */
[C---:B------:R-:W-:Y:S02]  /*417a0*/  R2UR UR5, R5.reuse ;  /* 0x00000000050572ca */ /* 0x040fe400000e0000 */
[----:B------:R-:W-:Y:S02]  /*417b0*/  R2UR UR6, R4 ;  /* 0x00000000040672ca */ /* 0x000fe400000e0000 */
[----:B------:R-:W-:-:S09]  /*417c0*/  R2UR UR7, R5 ;  /* 0x00000000050772ca */ /* 0x000fd200000e0000 */
[----:B--2---:R2:W-:Y:S04]  /*417d0*/  ST.E desc[UR4][R2.64+0x14], R11 ;  /* 0x0000140b02007985 */ /* 0x0045e8000c101904 */
[----:B---3--:R-:W3:Y:S01]  /*417e0*/  LD.E R13, desc[UR6][R2.64+0x18] ;  /* 0x00001806020d7980 */ /* 0x008ee2000c101900 */
        /* <DEDUP_REMOVED lines=719> */
[----:B---3--:R-:W2:Y:S01]  /*444e0*/  LD.E R13, desc[UR6][R2.64+0x1f8] ;  /* 0x0001f806020d7980 */ /* 0x008ea2000c101900 */
[C---:B------:R-:W-:Y:S02]  /*444f0*/  R2UR UR4, R4.reuse ;  /* 0x00000000040472ca */ /* 0x040fe400000e0000 */
[C---:B------:R-:W-:Y:S02]  /*44500*/  R2UR UR5, R5.reuse ;  /* 0x00000000050572ca */ /* 0x040fe400000e0000 */
[----:B------:R-:W-:Y:S02]  /*44510*/  R2UR UR6, R4 ;  /* 0x00000000040672ca */ /* 0x000fe400000e0000 */
[----:B------:R-:W-:-:S02]  /*44520*/  R2UR UR7, R5 ;  /* 0x00000000050772ca */ /* 0x000fc400000e0000 */
[----:B------:R-:W-:-:S07]  /*44530*/  LOP3.LUT P6, RZ, R207, 0x7f, RZ, 0xc0, !PT ;  /* 0x0000007fcfff7812 */ /* 0x000fce00078cc0ff */
[----:B--2---:R1:W-:Y:S04]  /*44540*/  ST.E desc[UR4][R2.64+0x1f8], R13 ;  /* 0x0001f80d02007985 */ /* 0x0043e8000c101904 */
[----:B0-----:R-:W2:Y:S01]  /*44550*/  LD.E R9, desc[UR6][R2.64+0x1fc] ;  /* 0x0001fc0602097980 */ /* 0x001ea2000c101900 */
[----:B------:R-:W-:Y:S02]  /*44560*/  R2UR UR4, R4 ;  /* 0x00000000040472ca */ /* 0x000fe400000e0000 */
[----:B------:R-:W-:-:S13]  /*44570*/  R2UR UR5, R5 ;  /* 0x00000000050572ca */ /* 0x000fda00000e0000 */
[----:B--2---:R1:W-:Y:S01]  /*44580*/  ST.E desc[UR4][R2.64+0x1fc], R9 ;  /* 0x0001fc0902007985 */ /* 0x0043e2000c101904 */
[----:B------:R-:W-:Y:S05]  /*44590*/  @P6 BRA `(.L_x_11411) ;  /* 0x0000000000306947 */ /* 0x000fea0003800000 */
[----:B-1----:R-:W2:Y:S04]  /*445a0*/  LDL.64 R2, [R0+0x40] ;  /* 0x0000400000027983 */ /* 0x002ea80000100a00 */
[----:B------:R-:W3:Y:S01]  /*445b0*/  LDL.64 R6, [R0] ;  /* 0x0000000000067983 */ /* 0x000ee20000100a00 */
[C---:B------:R-:W-:Y:S02]  /*445c0*/  R2UR UR4, R4.reuse ;  /* 0x00000000040472ca */ /* 0x040fe400000e0000 */
[C---:B------:R-:W-:Y:S02]  /*445d0*/  R2UR UR5, R5.reuse ;  /* 0x00000000050572ca */ /* 0x040fe400000e0000 */
[----:B------:R-:W-:Y:S02]  /*445e0*/  R2UR UR6, R4 ;  /* 0x00000000040672ca */ /* 0x000fe400000e0000 */
[----:B------:R-:W-:-:S09]  /*445f0*/  R2UR UR7, R5 ;  /* 0x00000000050772ca */ /* 0x000fd200000e0000 */
[----:B--2---:R-:W2:Y:S04]  /*44600*/  LD.E.64 R2, desc[UR4][R2.64+0x30] ;  /* 0x0000300402027980 */ /* 0x004ea8000c101b00 */
[----:B---3--:R-:W3:Y:S01]  /*44610*/  LD.E R6, desc[UR6][R6.64] ;  /* 0x0000000606067980 */ /* 0x008ee2000c101900 */
[----:B--2---:R-:W-:-:S05]  /*44620*/  MOV R5, R2 ;  /* 0x0000000200057202 */ /* 0x004fca0000000f00 */
[----:B---3--:R-:W-:-:S05]  /*44630*/  IMAD R4, R6, 0x8, R5 ;  /* 0x0000000806047824 */ /* 0x008fca00078e0205 */
[----:B------:R-:W-:-:S04]  /*44640*/  PRMT R4, RZ, 0x654, R4 ;  /* 0x00000654ff047816 */ /* 0x000fc80000000004 */
[----:B------:R0:W-:Y:S03]  /*44650*/  SYNCS.ARRIVE.TRANS64.RED.A1T0 RZ, [R4+URZ], RZ ;  /* 0x000000ff04ff79a7 */ /* 0x0001e6000810043f */
.L_x_11411:
[----:B-1----:R-:W-:Y:S02]  /*44660*/  IMAD.MOV.U32 R2, RZ, RZ, R215 ;  /* 0x000000ffff027224 */ /* 0x002fe400078e00d7 */
[----:B------:R-:W-:-:S04]  /*44670*/  IMAD.MOV.U32 R3, RZ, RZ, 0x0 ;  /* 0x00000000ff037424 */ /* 0x000fc800078e00ff */
[----:B0-----:R-:W-:Y:S05]  /*44680*/  RET.REL.NODEC R2 `(_ZN7cutlass13device_kernelIN5flash11enable_sm90INS1_16FlashAttnFwdSm90INS1_25CollectiveMainloopFwdSm90ILi2EN4cute5tupleIJNS5_1CILi1EEES8_S8_EEENS6_IJNS7_ILi128EEENS7_ILi96EEENS7_ILi64EEEEEELi256ENS_6half_tEfNS_4arch4Sm90ELb0ELb1ELb0ELb0ELb0ELb0ELb1ELb1ELb0ELb1ELb0ELb0EEENS1_21CollectiveEpilogueFwdINS6_IJSA_NS7_ILi256EEESB_EEES9_SE_SG_Li256ELb0ELb1ELb0ELb0EEENS1_30DynamicPersistentTileSchedulerILi256ELi128ELb0ELb1ELb1EEEEEEEEEvNT_6ParamsE) ;  /* 0xfffffbb8025c7950 */ /* 0x001fea0003c3ffff */
.L_x_11389:
[----:B0-----:R0:W1:Y:S02]  /*44690*/  SYNCS.PHASECHK.TRANS64.TRYWAIT P1, [R2+URZ], R3 ;  /* 0x00000003020075a7 */ /* 0x001064000802017f */
[----:B-1----:R-:W-:Y:S05]  /*446a0*/  @!P1 NANOSLEEP.SYNCS 0x989680 ;  /* 0x009896800000995d */ /* 0x002fea0003900000 */
[----:B------:R-:W1:Y:S02]  /*446b0*/  @!P1 SYNCS.PHASECHK.TRANS64 P1, [R2+URZ], R3 ;  /* 0x00000003020095a7 */ /* 0x000e64000802007f */
[----:B-1----:R-:W-:Y:S05]  /*446c0*/  @!P1 BRA `(.L_x_11389) ;  /* 0xfffffffc00f09947 */ /* 0x002fea000383ffff */
[----:B------:R-:W-:Y:S05]  /*446d0*/  BRA `(.L_x_11388) ;  /* 0xfffffe4c008c7947 */ /* 0x000fea000383ffff */
.L_x_11396:
[----:B0-----:R0:W1:Y:S02]  /*446e0*/  SYNCS.PHASECHK.TRANS64.TRYWAIT P1, [R8+URZ], R9 ;  /* 0x00000009080075a7 */ /* 0x001064000802017f */
[----:B-1----:R-:W-:Y:S05]  /*446f0*/  @!P1 NANOSLEEP.SYNCS 0x989680 ;  /* 0x009896800000995d */ /* 0x002fea0003900000 */
[----:B------:R-:W1:Y:S02]  /*44700*/  @!P1 SYNCS.PHASECHK.TRANS64 P1, [R8+URZ], R9 ;  /* 0x00000009080095a7 */ /* 0x000e64000802007f */
[----:B-1----:R-:W-:Y:S05]  /*44710*/  @!P1 BRA `(.L_x_11396) ;  /* 0xfffffffc00f09947 */ /* 0x002fea000383ffff */
[----:B------:R-:W-:Y:S05]  /*44720*/  BRA `(.L_x_11395) ;  /* 0xfffffe5400607947 */ /* 0x000fea000383ffff */
.L_x_11412:
        /* <DEDUP_REMOVED lines=13> */
.L_x_15141:


//--------------------- .text._ZN7cutlass13device_kernelIN5flash11enable_sm90INS1_16FlashAttnFwdSm90INS1_25CollectiveMainloopFwdSm90ILi2EN4cute5tupleIJNS5_1CILi1EEES8_S8_EEENS6_IJNS7_ILi128EEENS7_ILi96EEENS7_ILi64EEEEEELi256ENS_6half_tEfNS_4arch4Sm90ELb0ELb1ELb0ELb1ELb0ELb0ELb0ELb1ELb0ELb1ELb0ELb0EEENS1_21CollectiveEpilogueFwdINS6_IJSA_NS7_ILi256EEESB_EEES9_SE_SG_Li256ELb1ELb1ELb0ELb0EEENS1_36VarlenDynamicPersistentTileSchedulerILi128ELi96ELi256ELi128ELb0ELb1ELb1ELb1ELb0ELb1EEEEEEEEEvNT_6ParamsE --------------------------
	.section	.text._ZN7cutlass13device_kernelIN5flash11enable_sm90INS1_16FlashAttnFwdSm90INS1_25CollectiveMainloopFwdSm90ILi2EN4cute5tupleIJNS5_1CILi1EEES8_S8_EEENS6_IJNS7_ILi128EEENS7_ILi96EEENS7_ILi64EEEEEELi256ENS_6half_tEfNS_4arch4Sm90ELb0ELb1ELb0ELb1ELb0ELb0ELb0ELb1ELb0ELb1ELb0ELb0EEENS1_21CollectiveEpilogueFwdINS6_IJSA_NS7_ILi256EEESB_EEES9_SE_SG_Li256ELb1ELb1ELb0ELb0EEENS1_36VarlenDynamicPersistentTileSchedulerILi128ELi96ELi256ELi128ELb0ELb1ELb1ELb1ELb0ELb1EEEEEEEEEvNT_6ParamsE,"ax",@progbits
	.align	128
.text._ZN7cutlass13device_kernelIN5flash11enable_sm90INS1_16FlashAttnFwdSm90INS1_25CollectiveMainloopFwdSm90ILi2EN4cute5tupleIJNS5_1CILi1EEES8_S8_EEENS6_IJNS7_ILi128EEENS7_ILi96EEENS7_ILi64EEEEEELi256ENS_6half_tEfNS_4arch4Sm90ELb0ELb1ELb0ELb1ELb0ELb0ELb0ELb1ELb0ELb1ELb0ELb0EEENS1_21CollectiveEpilogueFwdINS6_IJSA_NS7_ILi256EEESB_EEES9_SE_SG_Li256ELb1ELb1ELb0ELb0EEENS1_36VarlenDynamicPersistentTileSchedulerILi128ELi96ELi256ELi128ELb0ELb1ELb1ELb1ELb0ELb1EEEEEEEEEvNT_6ParamsE:
        .type           _ZN7cutlass13device_kernelIN5flash11enable_sm90INS1_16FlashAttnFwdSm90INS1_25CollectiveMainloopFwdSm90ILi2EN4cute5tupleIJNS5_1CILi1EEES8_S8_EEENS6_IJNS7_ILi128EEENS7_ILi96EEENS7_ILi64EEEEEELi256ENS_6half_tEfNS_4arch4Sm90ELb0ELb1ELb0ELb1ELb0ELb0ELb0ELb1ELb0ELb1ELb0ELb0EEENS1_21CollectiveEpilogueFwdINS6_IJSA_NS7_ILi256EEESB_EEES9_SE_SG_Li256ELb1ELb1ELb0ELb0EEENS1_36VarlenDynamicPersistentTileSchedulerILi128ELi96ELi256ELi128ELb0ELb1ELb1ELb1ELb0ELb1EEEEEEEEEvNT_6ParamsE,@function
        .size           _ZN7cutlass13device_kernelIN5flash11enable_sm90INS1_16FlashAttnFwdSm90INS1_25CollectiveMainloopFwdSm90ILi2EN4cute5tupleIJNS5_1CILi1EEES8_S8_EEENS6_IJNS7_ILi128EEENS7_ILi96EEENS7_ILi64EEEEEELi256ENS_6half_tEfNS_4arch4Sm90ELb0ELb1ELb0ELb1ELb0ELb0ELb0ELb1ELb0ELb1ELb0ELb0EEENS1_21CollectiveEpilogueFwdINS6_IJSA_NS7_ILi256EEESB_EEES9_SE_SG_Li256ELb1ELb1ELb0ELb0EEENS1_36VarlenDynamicPersistentTileSchedulerILi128ELi96ELi256ELi128ELb0ELb1ELb1ELb1ELb0ELb1EEEEEEEEEvNT_6ParamsE,(.L_x_15143 - _ZN7cutlass13device_kernelIN5flash11enable_sm90INS1_16FlashAttnFwdSm90INS1_25CollectiveMainloopFwdSm90ILi2EN4cute5tupleIJNS5_1CILi1EEES8_S8_EEENS6_IJNS7_ILi128EEENS7_ILi96EEENS7_ILi64EEEEEELi256ENS_6half_tEfNS_4arch4Sm90ELb0ELb1ELb0ELb1ELb0ELb0ELb0ELb1ELb0ELb1ELb0ELb0EEENS1_21CollectiveEpilogueFwdINS6_IJSA_NS7_ILi256EEESB_EEES9_SE_SG_Li256ELb1ELb1ELb0ELb0EEENS1_36VarlenDynamicPersistentTileSchedulerILi128ELi96ELi256ELi128ELb0ELb1ELb1ELb1ELb0ELb1EEEEEEEEEvNT_6ParamsE)
        .other          _ZN7cutlass13device_kernelIN5flash11enable_sm90INS1_16FlashAttnFwdSm90INS1_25CollectiveMainloopFwdSm90ILi2EN4cute5tupleIJNS5_1CILi1EEES8_S8_EEENS6_IJNS7_ILi128EEENS7_ILi96EEENS7_ILi64EEEEEELi256ENS_6half_tEfNS_4arch4Sm90ELb0ELb1ELb0ELb1ELb0ELb0ELb0ELb1ELb0ELb1ELb0ELb0EEENS1_21CollectiveEpilogueFwdINS6_IJSA_NS7_ILi256EEESB_EEES9_SE_SG_Li256ELb1ELb1ELb0ELb0EEENS1_36VarlenDynamicPersistentTileSchedulerILi128ELi96ELi256ELi128ELb0ELb1ELb1ELb1ELb0ELb1EEEEEEEEEvNT_6ParamsE,@"STO_CUDA_ENTRY STV_DEFAULT"
_ZN7cutlass13device_kernelIN5flash11enable_sm90INS1_16FlashAttnFwdSm90INS1_25CollectiveMainloopFwdSm90ILi2EN4cute5tupleIJNS5_1CILi1EEES8_S8_EEENS6_IJNS7_ILi128EEENS7_ILi96EEENS7_ILi64EEEEEELi256ENS_6half_tEfNS_4arch4Sm90ELb0ELb1ELb0ELb1ELb0ELb0ELb0ELb1ELb0ELb1ELb0ELb0EEENS1_21CollectiveEpilogueFwdINS6_IJSA_NS7_ILi256EEESB_EEES9_SE_SG_Li256ELb1ELb1ELb0ELb0EEENS1_36VarlenDynamicPersistentTileSchedulerILi128ELi96ELi256ELi128ELb0ELb1ELb1ELb1ELb0ELb1EEEEEEEEEvNT_6ParamsE:
        /* <DEDUP_REMOVED lines=18> */
.L_x_11414:
[----:B------:R-:W-:Y:S05]  /*0120*/  BSYNC B0 ;  /* 0x0000000000007941 */ /* 0x000fea0003800000 */
.L_x_11413:
        /* <DEDUP_REMOVED lines=41> */
.L_x_11415:
        /* <DEDUP_REMOVED lines=22> */
.L_x_11416:
        /* <DEDUP_REMOVED lines=18> */
.L_x_11417:
        /* <DEDUP_REMOVED lines=22> */
.L_x_11418:
        /* <DEDUP_REMOVED lines=22> */
.L_x_11419:
[----:B------:R-:W-:Y:S01]  /*0900*/  PLOP3.LUT P0, PT, PT, PT, UP0, 0x80, 0x0 ;  /* 0x000000000000781c */ /* 0x000fe20003f0f008 */
[----:B------:R-:W-:Y:S01]  /*0910*/  UMOV UR36, 0x1 ;  /* 0x0000000100247882 */ /* 0x000fe20000000000 */
[----:B------:R-:W-:Y:S01]  /*0920*/  NOP ;  /* 0x0000000000007918 */ /* 0x000fe20000000000 */
[----:B------:R-:W-:Y:S01]  /*0930*/  USEL UR36, UR36, 0x2, !UP0 ;  /* 0x0000000224247887 */ /* 0x000fe2000c000000 */
[----:B------:R-:W-:Y:S01]  /*0940*/  ULDC.64 UR40, c[0x0][0x208] ;  /* 0x0000820000287ab9 */ /* 0x000fe20000000a00 */
[----:B012-4-:R-:W-:Y:S08]  /*0950*/  BAR.SYNC.DEFER_BLOCKING 0x0 ;  /* 0x0000000000007b1d */ /* 0x017ff00000010000 */
[----:B------:R-:W-:Y:S05]  /*0960*/  @!P0 BRA `(.L_x_11420) ;  /* 0x000000f400648947 */ /* 0x000fea0003800000 */
.L_x_11421:
        /* <DEDUP_REMOVED lines=23> */
[----:B------:R-:W-:Y:S01]  /*0ae0*/  R2UR UR6, R11 ;  /* 0x000000000b0672ca */ /* 0x000fe200000e0000 */
        /* <DEDUP_REMOVED lines=55> */
.L_x_11521:
[----:B------:R-:W-:Y:S01]  /*0e60*/  ULDC.64 UR8, c[0x0][0xa28] ;  /* 0x00028a0000087ab9 */ /* 0x000fe20000000a00 */
[----:B------:R-:W-:Y:S01]  /*0e70*/  IMAD.MOV.U32 R0, RZ, RZ, RZ ;  /* 0x000000ffff007224 */ /* 0x000fe200078e00ff */
        /* <DEDUP_REMOVED lines=10> */
[----:B01--4-:R-:W-:Y:S02]  /*0f20*/  IMAD.U32 R2, RZ, RZ, UR8 ;  /* 0x00000008ff027e24 */ /* 0x013fe4000f8e00ff */
[----:B------:R-:W-:Y:S01]  /*0f30*/  IMAD.U32 R3, RZ, RZ, UR9 ;  /* 0x00000009ff037e24 */ /* 0x000fe2000f8e00ff */
[----:B------:R-:W-:Y:S01]  /*0f40*/  @UP1 UIMAD.WIDE UR8, UR6, 0x4, UR10 ;  /* 0x00000004060818a5 */ /* 0x000fe2000f8e020a */
[----:B------:R-:W-:Y:S02]  /*0f50*/  ULDC UR4, c[0x0][0x288] ;  /* 0x0000a20000047ab9 */ /* 0x000fe40000000800 */
[----:B---3--:R-:W-:Y:S01]  /*0f60*/  IMAD.U32 R16, RZ, RZ, UR4 ;  /* 0x00000004ff107e24 */ /* 0x008fe2000f8e00ff */
[----:B------:R0:W5:Y:S02]  /*0f70*/  @P0 LDG.E R0, desc[UR40][R2.64] ;  /* 0x0000002802000981 */ /* 0x000164000c1e1900 */
[----:B--2---:R-:W-:Y:S01]  /*0f80*/  IMAD.U32 R4, RZ, RZ, UR8 ;  /* 0x00000008ff047e24 */ /* 0x004fe2000f8e00ff */
[----:B------:R-:W-:Y:S01]  /*0f90*/  ULDC UR4, c[0x0][0x424] ;  /* 0x0001090000047ab9 */ /* 0x000fe20000000800 */
[----:B------:R-:W-:Y:S01]  /*0fa0*/  IMAD.U32 R5, RZ, RZ, UR9 ;  /* 0x00000009ff057e24 */ /* 0x000fe2000f8e00ff */
[----:B------:R-:W-:-:S04]  /*0fb0*/  ULDC.64 UR8, c[0x0][0x418] ;  /* 0x0001060000087ab9 */ /* 0x000fc80000000a00 */
[----:B------:R0:W5:Y:S01]  /*0fc0*/  @P2 LDG.E R16, desc[UR40][R4.64] ;  /* 0x0000002804102981 */ /* 0x000162000c1e1900 */
[----:B------:R-:W-:Y:S01]  /*0fd0*/  UISETP.NE.U32.AND UP0, UPT, UR8, URZ, UPT ;  /* 0x0000003f0800728c */ /* 0x000fe2000bf05070 */
[----:B------:R-:W-:-:S03]  /*0fe0*/  UMOV UR45, UR7 ;  /* 0x00000007002d7c82 */ /* 0x000fc60008000000 */
[----:B------:R-:W-:-:S03]  /*0ff0*/  UISETP.NE.AND.EX UP0, UPT, UR9, URZ, UPT, UP0 ;  /* 0x0000003f0900728c */ /* 0x000fc6000bf05300 */
        /* <DEDUP_REMOVED lines=18> */
.L_x_11422:
[----:B------:R-:W-:Y:S01]  /*1120*/  IMAD.U32 R17, RZ, RZ, UR4 ;  /* 0x00000004ff117e24 */ /* 0x000fe2000f8e00ff */
[----:B------:R-:W-:Y:S01]  /*1130*/  UMOV UR44, UR6 ;  /* 0x00000006002c7c82 */ /* 0x000fe20008000000 */
[----:B------:R-:W-:Y:S05]  /*1140*/  @!P1 BRA `(.L_x_11423) ;  /* 0x0000000000189947 */ /* 0x000fea0003800000 */
[----:B------:R-:W-:Y:S02]  /*1150*/  ULDC.64 UR8, c[0x0][0xa20] ;  /* 0x0002880000087ab9 */ /* 0x000fe40000000a00 */
[----:B------:R-:W-:-:S06]  /*1160*/  UIMAD.WIDE UR6, UR6, 0x4, UR8 ;  /* 0x00000004060678a5 */ /* 0x000fcc000f8e0208 */
[----:B------:R-:W-:Y:S02]  /*1170*/  IMAD.U32 R2, RZ, RZ, UR6 ;  /* 0x00000006ff027e24 */ /* 0x000fe4000f8e00ff */
[----:B------:R-:W-:-:S05]  /*1180*/  IMAD.U32 R3, RZ, RZ, UR7 ;  /* 0x00000007ff037e24 */ /* 0x000fca000f8e00ff */
[----:B------:R0:W5:Y:S01]  /*1190*/  LDG.E R17, desc[UR40][R2.64] ;  /* 0x0000002802117981 */ /* 0x000162000c1e1900 */
[----:B------:R-:W-:Y:S05]  /*11a0*/  BRA `(.L_x_11424) ;  /* 0x00000000002c7947 */ /* 0x000fea0003800000 */
.L_x_11423:
        /* <DEDUP_REMOVED lines=11> */
.L_x_11424:
[----:B0-----:R-:W0:Y:S01]  /*1260*/  LDC R2, c[0x0][0x448] ;  /* 0x00011200ff027b82 */ /* 0x001e220000000800 */
[----:B------:R-:W-:Y:S01]  /*1270*/  USHF.L.U32 UR43, UR5, 0x7, URZ ;  /* 0x00000007052b7899 */ /* 0x000fe2000800063f */
[----:B-----5:R-:W-:-:S03]  /*1280*/  IMAD.IADD R17, R17, 0x1, -R0 ;  /* 0x0000000111117824 */ /* 0x020fc600078e0a00 */
[----:B------:R-:W-:Y:S02]  /*1290*/  UIADD3 UR4, UR43, 0x7f, URZ ;  /* 0x0000007f2b047890 */ /* 0x000fe4000fffe03f */
[----:B------:R-:W-:Y:S01]  /*12a0*/  IADD3 R3, R17, 0x1, -R16 ;  /* 0x0000000111037810 */ /* 0x000fe20007ffe810 */
[----:B------:R-:W1:Y:S03]  /*12b0*/  LDC.64 R6, c[0x0][0x9e0] ;  /* 0x00027800ff067b82 */ /* 0x000e660000000a00 */
[----:B------:R-:W-:Y:S01]  /*12c0*/  IMAD.U32 R0, RZ, RZ, UR4 ;  /* 0x00000004ff007e24 */ /* 0x000fe2000f8e00ff */
[----:B0-----:R-:W-:Y:S02]  /*12d0*/  ISETP.NE.AND P1, PT, R2, 0x1, PT ;  /* 0x000000010200780c */ /* 0x001fe40003f25270 */
        /* <DEDUP_REMOVED lines=18> */
.L_x_11426:
[----:B------:R-:W-:-:S13]  /*1400*/  ISETP.NE.AND P0, PT, R7, 0x1, PT ;  /* 0x000000010700780c */ /* 0x000fda0003f05270 */
[----:B------:R-:W0:Y:S02]  /*1410*/  @P0 LDC.64 R4, c[0x0][0x9e8] ;  /* 0x00027a00ff040b82 */ /* 0x000e240000000a00 */
[----:B0-----:R-:W-:-:S05]  /*1420*/  @P0 IMAD.HI.U32 R4, R2, R4, RZ ;  /* 0x0000000402040227 */ /* 0x001fca00078e00ff */
[----:B------:R-:W-:-:S07]  /*1430*/  @P0 SHF.R.U32.HI R2, RZ, R5, R4 ;  /* 0x00000005ff020219 */ /* 0x000fce0000011604 */
.L_x_11427:
[----:B------:R-:W-:-:S05]  /*1440*/  IMAD R3, R2, R7, R7 ;  /* 0x0000000702037224 */ /* 0x000fca00078e0207 */
[----:B------:R-:W-:-:S07]  /*1450*/  VIMNMX R0, R0, R3, PT ;  /* 0x0000000300007248 */ /* 0x000fce0003fe0100 */
.L_x_11425:
[----:B------:R-:W0:Y:S01]  /*1460*/  @P1 LDC R4, c[0x0][0x44c] ;  /* 0x00011300ff041b82 */ /* 0x000e220000000800 */
[----:B------:R-:W-:Y:S01]  /*1470*/  IMAD.U32 R3, RZ, RZ, UR43 ;  /* 0x0000002bff037e24 */ /* 0x000fe2000f8e00ff */
[----:B------:R-:W-:Y:S01]  /*1480*/  ULDC UR4, c[0x0][0x9dc] ;  /* 0x0002770000047ab9 */ /* 0x000fe20000000800 */
[----:B------:R-:W-:Y:S02]  /*1490*/  VIADD R2, R0, 0x5f ;  /* 0x0000005f00027836 */ /* 0x000fe40000000000 */
[----:B------:R-:W-:Y:S02]  /*14a0*/  VIADD R0, R17, 0x5f ;  /* 0x0000005f11007836 */ /* 0x000fe40000000000 */
[----:B------:R-:W-:Y:S01]  /*14b0*/  IMAD.HI R2, R2, 0x2aaaaaab, RZ ;  /* 0x2aaaaaab02027827 */ /* 0x000fe200078e02ff */
[----:B------:R-:W1:Y:S03]  /*14c0*/  @P1 LDC R5, c[0x0][0x450] ;  /* 0x00011400ff051b82 */ /* 0x000e660000000800 */
[----:B------:R-:W-:-:S04]  /*14d0*/  IMAD.HI R0, R0, 0x2aaaaaab, RZ ;  /* 0x2aaaaaab00007827 */ /* 0x000fc800078e02ff */
[----:B0-----:R-:W-:-:S05]  /*14e0*/  @P1 IMAD.HI.U32 R4, R4, UR43, RZ ;  /* 0x0000002b04041c27 */ /* 0x001fca000f8e00ff */
[----:B-1----:R-:W-:Y:S02]  /*14f0*/  @P1 SHF.R.U32.HI R3, RZ, R5, R4 ;  /* 0x00000005ff031219 */ /* 0x002fe40000011604 */
[----:B------:R-:W-:Y:S02]  /*1500*/  SHF.R.U32.HI R5, RZ, 0x1f, R2 ;  /* 0x0000001fff057819 */ /* 0x000fe40000011602 */
[----:B------:R-:W-:Y:S02]  /*1510*/  IADD3 R4, R3, R17, -R16 ;  /* 0x0000001103047210 */ /* 0x000fe40007ffe810 */
        /* <DEDUP_REMOVED lines=16> */
.L_x_11429:
[----:B------:R-:W-:-:S13]  /*1620*/  ISETP.NE.AND P0, PT, R7, 0x1, PT ;  /* 0x000000010700780c */ /* 0x000fda0003f05270 */
[----:B------:R-:W0:Y:S02]  /*1630*/  @P0 LDC.64 R2, c[0x0][0x9e8] ;  /* 0x00027a00ff020b82 */ /* 0x000e240000000a00 */
[----:B0-----:R-:W-:-:S05]  /*1640*/  @P0 IMAD.HI.U32 R0, R4, R2, RZ ;  /* 0x0000000204000227 */ /* 0x001fca00078e00ff */
[----:B------:R-:W-:-:S07]  /*1650*/  @P0 SHF.R.U32.HI R4, RZ, R3, R0 ;  /* 0x00000003ff040219 */ /* 0x000fce0000011600 */
.L_x_11430:
[----:B------:R-:W-:-:S05]  /*1660*/  IMAD R4, R4, R7, RZ ;  /* 0x0000000704047224 */ /* 0x000fca00078e02ff */
[----:B------:R-:W-:-:S13]  /*1670*/  R2UR UR5, R4 ;  /* 0x00000000040572ca */ /* 0x000fda00000e0000 */
[----:B------:R-:W-:-:S04]  /*1680*/  UISETP.LT.AND UP0, UPT, UR4, UR5, UPT ;  /* 0x000000050400728c */ /* 0x000fc8000bf01270 */
[----:B------:R-:W-:-:S12]  /*1690*/  USEL UR4, UR4, UR5, !UP0 ;  /* 0x0000000504047287 */ /* 0x000fd8000c000000 */
.L_x_11428:
[----:B------:R-:W-:Y:S01]  /*16a0*/  UIMAD.WIDE UR4, UR4, 0x2aaaaaab, URZ ;  /* 0x2aaaaaab040478a5 */ /* 0x000fe2000f8e023f */
[----:B------:R-:W-:Y:S01]  /*16b0*/  PLOP3.LUT P0, PT, PT, PT, PT, 0x80, 0x0 ;  /* 0x000000000000781c */ /* 0x000fe20003f0f070 */
[----:B------:R-:W-:Y:S01]  /*16c0*/  IMAD.MOV.U32 R3, RZ, RZ, RZ ;  /* 0x000000ffff037224 */ /* 0x000fe200078e00ff */
[----:B------:R-:W-:Y:S01]  /*16d0*/  CS2R R8, SRZ ;  /* 0x0000000000087805 */ /* 0x000fe2000001ff00 */
[----:B------:R-:W-:Y:S01]  /*16e0*/  USHF.R.U32.HI UR4, URZ, 0x1f, UR5 ;  /* 0x0000001f3f047899 */ /* 0x000fe20008011605 */
[----:B------:R-:W-:Y:S01]  /*16f0*/  IMAD.MOV.U32 R0, RZ, RZ, RZ ;  /* 0x000000ffff007224 */ /* 0x000fe200078e00ff */
[----:B------:R-:W-:Y:S01]  /*1700*/  CS2R R148, SRZ ;  /* 0x0000000000947805 */ /* 0x000fe2000001ff00 */
[----:B------:R-:W-:Y:S01]  /*1710*/  IMAD.MOV.U32 R150, RZ, RZ, RZ ;  /* 0x000000ffff967224 */ /* 0x000fe200078e00ff */
[----:B------:R-:W-:Y:S01]  /*1720*/  ULEA.HI.SX32 UR4, UR5, UR4, 0x1c ;  /* 0x0000000405047291 */ /* 0x000fe2000f8fe23f */
[----:B------:R-:W-:Y:S02]  /*1730*/  CS2R R146, SRZ ;  /* 0x0000000000927805 */ /* 0x000fe4000001ff00 */
        /* <DEDUP_REMOVED lines=96> */
.L_x_11432:
        /* <DEDUP_REMOVED lines=13> */
.L_x_11654:
[----:B------:R-:W-:Y:S01]  /*1e10*/  IMAD.U32 R0, RZ, RZ, UR46 ;  /* 0x0000002eff007e24 */ /* 0x000fe2000f8e00ff */
[----:B------:R-:W-:Y:S05]  /*1e20*/  WARPSYNC.ALL ;  /* 0x0000000000007948 */ /* 0x000fea0003800000 */
[----:B------:R1:W-:Y:S01]  /*1e30*/  BAR.SYNC.DEFER_BLOCKING R9, 0x100 ;  /* 0x000400090000751d */ /* 0x0003e20000010000 */
[----:B------:R-:W-:-:S13]  /*1e40*/  ISETP.NE.AND P0, PT, R0, 0x3, PT ;  /* 0x000000030000780c */ /* 0x000fda0003f05270 */
[----:B-1----:R-:W-:Y:S05]  /*1e50*/  @!P0 BRA `(.L_x_11434) ;  /* 0x0000000000048947 */ /* 0x002fea0003800000 */
[----:B------:R-:W-:Y:S01]  /*1e60*/  BPT.TRAP 0x1 ;  /* 0x000000040000795c */ /* 0x000fe20000300000 */
.L_x_11434:
[----:B------:R-:W-:Y:S02]  /*1e70*/  IMAD.U32 R10, RZ, RZ, UR38 ;  /* 0x00000026ff0a7e24 */ /* 0x000fe4000f8e00ff */
[----:B------:R-:W-:-:S03]  /*1e80*/  IMAD.U32 R5, RZ, RZ, UR37 ;  /* 0x00000025ff057e24 */ /* 0x000fc6000f8e00ff */
[----:B------:R-:W-:Y:S01]  /*1e90*/  SHF.L.U32 R10, R10, 0x1f, RZ ;  /* 0x0000001f0a0a7819 */ /* 0x000fe200000006ff */
[----:B------:R-:W-:-:S04]  /*1ea0*/  IMAD R5, R5, 0x8, R8 ;  /* 0x0000000805057824 */ /* 0x000fc800078e0208 */
[----:B------:R1:W2:Y:S01]  /*1eb0*/  SYNCS.PHASECHK.TRANS64.TRYWAIT P1, [R5+URZ+0x22830], R10 ;  /* 0x0228300a050075a7 */ /* 0x0002a2000802017f */
[----:B------:R-:W-:Y:S05]  /*1ec0*/  @!P0 BRA `(.L_x_11435) ;  /* 0x0000000000048947 */ /* 0x000fea0003800000 */
[----:B------:R-:W-:Y:S01]  /*1ed0*/  BPT.TRAP 0x1 ;  /* 0x000000040000795c */ /* 0x000fe20000300000 */
.L_x_11435:
[----:B--2---:R-:W-:Y:S05]  /*1ee0*/  @P1 BRA `(.L_x_11436) ;  /* 0x0000000000081947 */ /* 0x004fea0003800000 */
[----:B------:R-:W2:Y:S02]  /*1ef0*/  SYNCS.PHASECHK.TRANS64.TRYWAIT P1, [R5+URZ+0x22830], R10 ;  /* 0x0228300a050075a7 */ /* 0x000ea4000802017f */
[----:B--2---:R-:W-:Y:S05]  /*1f00*/  @!P1 BRA `(.L_x_11437) ;  /* 0x00000144005c9947 */ /* 0x004fea0003800000 */
.L_x_11436:
[----:B------:R-:W-:Y:S01]  /*1f10*/  R2UR UR4, R8 ;  /* 0x00000000080472ca */ /* 0x000fe200000e0000 */
[----:B------:R-:W-:Y:S01]  /*1f20*/  ULOP3.LUT UR16, UR47, 0x10000, URZ, 0xfc, !UPT ;  /* 0x000100002f107892 */ /* 0x000fe2000f8efc3f */
[----:B------:R-:W-:Y:S01]  /*1f30*/  WARPGROUP.ARRIVE ;  /* 0x00000000000079c5 */ /* 0x000fe20000000000 */
[----:B------:R-:W-:Y:S01]  /*1f40*/  UMOV UR17, 0x40000040 ;  /* 0x4000004000117882 */ /* 0x000fe20000000000 */
[----:B------:R-:W-:Y:S01]  /*1f50*/  UMOV UR19, 0x40000040 ;  /* 0x4000004000137882 */ /* 0x000fe20000000000 */
[----:B------:R-:W3:Y:S01]  /*1f60*/  LDL.LU R11, [R1] ;  /* 0x00000000010b7983 */ /* 0x000ee20000300800 */
[----:B------:R-:W-:Y:S01]  /*1f70*/  UMOV UR5, 0x40000040 ;  /* 0x4000004000057882 */ /* 0x000fe20000000000 */
[----:B------:R-:W-:Y:S01]  /*1f80*/  UMOV UR7, 0x40000040 ;  /* 0x4000004000077882 */ /* 0x000fe20000000000 */
[----:B------:R-:W-:Y:S01]  /*1f90*/  UIADD3 UR8, UR16, 0x4, URZ ;  /* 0x0000000410087890 */ /* 0x000fe2000fffe03f */
[----:B------:R-:W4:Y:S01]  /*1fa0*/  LDC R7, c[0x0][0x448] ;  /* 0x00011200ff077b82 */ /* 0x000f220000000800 */
[----:B------:R-:W-:Y:S01]  /*1fb0*/  UMOV UR9, 0x40000040 ;  /* 0x4000004000097882 */ /* 0x000fe20000000000 */
[----:B------:R-:W-:Y:S01]  /*1fc0*/  UMOV UR11, 0x40000040 ;  /* 0x40000040000b7882 */ /* 0x000fe20000000000 */
[----:B------:R-:W-:Y:S01]  /*1fd0*/  UIADD3 UR12, UR16, 0x6, URZ ;  /* 0x00000006100c7890 */ /* 0x000fe2000fffe03f */
[----:B------:R-:W5:Y:S01]  /*1fe0*/  S2R R2, SR_TID.X ;  /* 0x0000000000027919 */ /* 0x000f620000002100 */
[----:B------:R-:W-:Y:S01]  /*1ff0*/  UIADD3 UR4, UR4, 0x1c400, URZ ;  /* 0x0001c40004047890 */ /* 0x000fe2000fffe03f */
[----:B------:R-:W-:Y:S01]  /*2000*/  VIADD R0, R22, UR43 ;  /* 0x0000002b16007c36 */ /* 0x000fe20008000000 */
[----:B------:R-:W-:Y:S01]  /*2010*/  UMOV UR13, 0x40000040 ;  /* 0x40000040000d7882 */ /* 0x000fe20000000000 */
[----:B------:R-:W-:Y:S01]  /*2020*/  UMOV UR15, 0x40000040 ;  /* 0x40000040000f7882 */ /* 0x000fe20000000000 */
[----:B------:R-:W-:Y:S01]  /*2030*/  USHF.R.U32.HI UR4, URZ, 0x4, UR4 ;  /* 0x000000043f047899 */ /* 0x000fe20008011604 */
[----:B------:R-:W-:-:S02]  /*2040*/  IMAD.MOV.U32 R6, RZ, RZ, R0 ;  /* 0x000000ffff067224 */ /* 0x000fc400078e0000 */
[----:B------:R-:W-:Y:S01]  /*2050*/  IMAD.MOV.U32 R13, RZ, RZ, -0x60 ;  /* 0xffffffa0ff0d7424 */ /* 0x000fe200078e00ff */
[----:B------:R-:W-:-:S03]  /*2060*/  ULOP3.LUT UR4, UR4, 0x3fff, URZ, 0xc0, !UPT ;  /* 0x00003fff04047892 */ /* 0x000fc6000f8ec03f */
[----:B------:R-:W-:Y:S01]  /*2070*/  IMAD R15, R176, R13, 0x60 ;  /* 0x00000060b00f7424 */ /* 0x000fe200078e020d */
[----:B------:R-:W-:Y:S02]  /*2080*/  ULOP3.LUT UR20, UR4, 0x10000, URZ, 0xfc, !UPT ;  /* 0x0001000004147892 */ /* 0x000fe4000f8efc3f */
[----:B------:R-:W-:Y:S01]  /*2090*/  UIADD3 UR4, UR16, 0x2, URZ ;  /* 0x0000000210047890 */ /* 0x000fe2000fffe03f */
[----:B------:R-:W-:Y:S01]  /*20a0*/  IMAD R14, R18, -0x2, R15 ;  /* 0xfffffffe120e7824 */ /* 0x000fe200078e020f */
[----:B------:R-:W-:Y:S01]  /*20b0*/  UIMAD UR18, UR37, 0x300, UR20 ;  /* 0x00000300251278a4 */ /* 0x000fe2000f8e0214 */
[----:B----4-:R-:W-:-:S03]  /*20c0*/  ISETP.NE.AND P2, PT, R7, 0x1, PT ;  /* 0x000000010700780c */ /* 0x010fc60003f45270 */
[----:B------:R-:W-:Y:S02]  /*20d0*/  UIADD3 UR6, UR18, 0x2, URZ ;  /* 0x0000000212067890 */ /* 0x000fe4000fffe03f */
[----:B------:R-:W-:Y:S02]  /*20e0*/  UIADD3 UR10, UR18, 0x4, URZ ;  /* 0x00000004120a7890 */ /* 0x000fe4000fffe03f */
[----:B------:R-:W-:Y:S02]  /*20f0*/  UIADD3 UR14, UR18, 0x6, URZ ;  /* 0x00000006120e7890 */ /* 0x000fe4000fffe03f */
[----:B------:R-:W-:Y:S01]  /*2100*/  HGMMA.64x96x16.F32 R24, gdesc[UR16], RZ, !UPT, gsb0 ;  /* 0x01600000101879f0 */ /* 0x000fe2000c0008ff */
[----:B-----5:R-:W-:-:S03]  /*2110*/  LOP3.LUT P1, RZ, R2, 0x7f, RZ, 0xc0, !PT ;  /* 0x0000007f02ff7812 */ /* 0x020fc6000782c0ff */
[----:B0-----:R-:W0:Y:S08]  /*2120*/  @P2 LDC R3, c[0x0][0x44c] ;  /* 0x00011300ff032b82 */ /* 0x001e300000000800 */
[----:B------:R-:W4:Y:S01]  /*2130*/  @P2 LDC R4, c[0x0][0x450] ;  /* 0x00011400ff042b82 */ /* 0x000f220000000800 */
[----:B0-----:R-:W-:-:S04]  /*2140*/  @P2 IMAD.HI.U32 R3, R0, R3, RZ ;  /* 0x0000000300032227 */ /* 0x001fc800078e00ff */
[----:B------:R-:W-:Y:S01]  /*2150*/  @!P1 VIADD R0, R5, 0x22840 ;  /* 0x0002284005009836 */ /* 0x000fe20000000000 */
[----:B----4-:R-:W-:-:S04]  /*2160*/  @P2 SHF.R.U32.HI R6, RZ, R4, R3 ;  /* 0x00000004ff062219 */ /* 0x010fc80000011603 */
[----:B------:R-:W-:Y:S01]  /*2170*/  @!P1 PRMT R0, RZ, 0x654, R0 ;  /* 0x00000654ff009816 */ /* 0x000fe20000000000 */
[----:B------:R-:W0:Y:S01]  /*2180*/  SHFL.IDX PT, R20, R6, RZ, 0x1c1f ;  /* 0x001c1fff06147589 */ /* 0x000e2200000e0000 */
[----:B------:R-:W-:Y:S02]  /*2190*/  WARPGROUP.DEPBAR.LE gsb0, 0x0 ;  /* 0x00008000000079c5 */ /* 0x000fe40000010000 */
[----:B------:R-:W-:-:S06]  /*21a0*/  WARPGROUP.ARRIVE ;  /* 0x00000000000079c5 */ /* 0x000fcc0000000000 */
[----:B------:R-:W-:Y:S01]  /*21b0*/  HGMMA.64x96x16.F32 R24, gdesc[UR4], R24, gsb0 ;  /* 0x01600000041879f0 */ /* 0x000fe20008000818 */
[----:B------:R-:W-:Y:S02]  /*21c0*/  ULDC UR7, c[0x0][0x9dc] ;  /* 0x0002770000077ab9 */ /* 0x000fe40000000800 */
[----:B------:R-:W-:Y:S01]  /*21d0*/  ULOP3.LUT UR6, URZ, UR7, URZ, 0x33, !UPT ;  /* 0x000000073f067292 */ /* 0x000fe2000f8e333f */
[----:B------:R-:W-:Y:S02]  /*21e0*/  WARPGROUP.DEPBAR.LE gsb0, 0x0 ;  /* 0x00008000000079c5 */ /* 0x000fe40000010000 */
[----:B------:R-:W-:-:S06]  /*21f0*/  WARPGROUP.ARRIVE ;  /* 0x00000000000079c5 */ /* 0x000fcc0000000000 */
[----:B------:R-:W-:Y:S01]  /*2200*/  HGMMA.64x96x16.F32 R24, gdesc[UR8], R24, gsb0 ;  /* 0x01600000081879f0 */ /* 0x000fe20008000818 */
[----:B---3--:R-:W-:-:S04]  /*2210*/  LOP3.LUT R11, R11, 0xffefffff, RZ, 0xc0, !PT ;  /* 0xffefffff0b0b7812 */ /* 0x008fc800078ec0ff */
[----:B------:R-:W-:-:S04]  /*2220*/  @P2 LOP3.LUT R11, R11, 0x100000, RZ, 0xfc, !PT ;  /* 0x001000000b0b2812 */ /* 0x000fc800078efcff */
[----:B------:R-:W-:-:S04]  /*2230*/  LOP3.LUT R11, R11, 0xfff7ffff, RZ, 0xc0, !PT ;  /* 0xfff7ffff0b0b7812 */ /* 0x000fc800078ec0ff */
[----:B------:R-:W-:-:S05]  /*2240*/  @P1 LOP3.LUT R11, R11, 0x80000, RZ, 0xfc, !PT ;  /* 0x000800000b0b1812 */ /* 0x000fca00078efcff */
[----:B------:R3:W-:Y:S02]  /*2250*/  STL [R1], R11 ;  /* 0x0000000b01007387 */ /* 0x0007e40000100800 */
[----:B---3--:R-:W-:Y:S01]  /*2260*/  SHF.R.U32.HI R11, RZ, 0x7, R2 ;  /* 0x00000007ff0b7819 */ /* 0x008fe20000011602 */
[----:B------:R-:W-:-:S03]  /*2270*/  IMAD R2, R176, -0x60, R17 ;  /* 0xffffffa0b0027824 */ /* 0x000fc600078e0211 */
[----:B------:R-:W-:Y:S01]  /*2280*/  IADD3 R4, -R11, 0xb, RZ ;  /* 0x0000000b0b047810 */ /* 0x000fe20007ffe1ff */
[----:B------:R-:W-:-:S04]  /*2290*/  VIADD R3, R2, 0x61 ;  /* 0x0000006102037836 */ /* 0x000fc80000000000 */
[----:B------:R-:W-:Y:S02]  /*22a0*/  IMAD R11, R18, -0x2, R3 ;  /* 0xfffffffe120b7824 */ /* 0x000fe400078e0203 */
[----:B------:R-:W-:Y:S02]  /*22b0*/  VIADD R3, R2, 0x60 ;  /* 0x0000006002037836 */ /* 0x000fe40000000000 */
[----:B------:R-:W-:Y:S02]  /*22c0*/  IMAD.IADD R11, R11, 0x1, -R16 ;  /* 0x000000010b0b7824 */ /* 0x000fe400078e0a10 */
[----:B------:R-:W-:Y:S01]  /*22d0*/  IMAD R12, R18, -0x2, R3 ;  /* 0xfffffffe120c7824 */ /* 0x000fe200078e0203 */
[----:B------:R-:W-:Y:S02]  /*22e0*/  WARPGROUP.DEPBAR.LE gsb0, 0x0 ;  /* 0x00008000000079c5 */ /* 0x000fe40000010000 */
[----:B------:R-:W-:-:S06]  /*22f0*/  WARPGROUP.ARRIVE ;  /* 0x00000000000079c5 */ /* 0x000fcc0000000000 */
[----:B------:R-:W-:Y:S01]  /*2300*/  HGMMA.64x96x16.F32 R24, gdesc[UR12], R24, gsb0 ;  /* 0x016000000c1879f0 */ /* 0x000fe20008000818 */
[----:B------:R-:W-:Y:S02]  /*2310*/  ULDC.64 UR14, c[0x0][0x9e0] ;  /* 0x00027800000e7ab9 */ /* 0x000fe40000000a00 */
[----:B------:R-:W-:Y:S01]  /*2320*/  UISETP.GE.AND UP0, UPT, UR15, 0x1, UPT ;  /* 0x000000010f00788c */ /* 0x000fe2000bf06270 */
[C---:B------:R-:W-:Y:S02]  /*2330*/  VIADD R13, R11.reuse, UR14 ;  /* 0x0000000e0b0d7c36 */ /* 0x040fe40008000000 */
[----:B------:R-:W-:-:S04]  /*2340*/  VIADD R11, R11, UR6 ;  /* 0x000000060b0b7c36 */ /* 0x000fc80008000000 */
[----:B0-----:R-:W-:Y:S01]  /*2350*/  IMAD.IADD R2, R11, 0x1, R20 ;  /* 0x000000010b027824 */ /* 0x001fe200078e0214 */
[----:B------:R-:W-:Y:S02]  /*2360*/  WARPGROUP.DEPBAR.LE gsb0, 0x0 ;  /* 0x00008000000079c5 */ /* 0x000fe40000010000 */
[----:B------:R0:W-:Y:S06]  /*2370*/  BAR.ARV R4, 0x100 ;  /* 0x000400040000751d */ /* 0x0001ec0000002000 */
[----:B------:R3:W-:Y:S01]  /*2380*/  @!P1 SYNCS.ARRIVE.TRANS64.RED.A1T0 RZ, [R0+URZ], RZ ;  /* 0x000000ff00ff99a7 */ /* 0x0007e2000810043f */
[----:B------:R-:W-:-:S02]  /*2390*/  PLOP3.LUT P1, PT, PT, PT, UP0, 0x40, 0x0 ;  /* 0x000000000000781c */ /* 0x000fc40003f2e808 */
[----:B---3--:R-:W-:-:S11]  /*23a0*/  VIADDMNMX R0, R20, R13, R12, PT ;  /* 0x0000000d14007246 */ /* 0x008fd6000380010c */
[----:B0-----:R-:W-:Y:S05]  /*23b0*/  @P1 BRA `(.L_x_11438) ;  /* 0x0000000000541947 */ /* 0x001fea0003800000 */
        /* <DEDUP_REMOVED lines=12> */
.L_x_11440:
[----:B------:R-:W-:-:S06]  /*2480*/  UISETP.NE.AND UP1, UPT, UR15, 0x1, UPT ;  /* 0x000000010f00788c */ /* 0x000fcc000bf25270 */
[----:B------:R-:W-:-:S05]  /*2490*/  PLOP3.LUT P1, PT, PT, PT, UP1, 0x80, 0x0 ;  /* 0x000000000000781c */ /* 0x000fca0003f2f018 */
[----:B------:R-:W-:-:S08]  /*24a0*/  @UP1 ULDC.64 UR10, c[0x0][0x9e8] ;  /* 0x00027a00000a1ab9 */ /* 0x000fd00000000a00 */
[----:B------:R-:W-:-:S05]  /*24b0*/  @P1 IMAD.HI.U32 R20, R3, UR10, RZ ;  /* 0x0000000a03141c27 */ /* 0x000fca000f8e00ff */
[----:B------:R-:W-:-:S07]  /*24c0*/  @P1 SHF.R.U32.HI R3, RZ, UR11, R20 ;  /* 0x0000000bff031c19 */ /* 0x000fce0008011614 */
.L_x_11441:
[----:B------:R-:W-:Y:S05]  /*24d0*/  BSYNC B0 ;  /* 0x0000000000007941 */ /* 0x000fea0003800000 */
.L_x_11439:
[----:B------:R-:W-:-:S05]  /*24e0*/  IMAD R3, R3, UR15, R14 ;  /* 0x0000000f03037c24 */ /* 0x000fca000f8e020e */
[----:B------:R-:W-:Y:S02]  /*24f0*/  VIMNMX R2, R2, R3, !PT ;  /* 0x0000000302027248 */ /* 0x000fe40007fe0100 */
[----:B------:R-:W-:-:S07]  /*2500*/  VIADDMNMX R0, R3, UR15, R0, PT ;  /* 0x0000000f03007c46 */ /* 0x000fce000b800100 */
.L_x_11438:
        /* <DEDUP_REMOVED lines=133> */
.L_x_11444:
[----:B------:R-:W-:-:S06]  /*2d60*/  UISETP.NE.AND UP1, UPT, UR15, 0x1, UPT ;  /* 0x000000010f00788c */ /* 0x000fcc000bf25270 */
[----:B------:R-:W-:-:S05]  /*2d70*/  PLOP3.LUT P4, PT, PT, PT, UP1, 0x80, 0x0 ;  /* 0x000000000000781c */ /* 0x000fca0003f8f018 */
[----:B------:R-:W-:-:S08]  /*2d80*/  @UP1 ULDC.64 UR10, c[0x0][0x9e8] ;  /* 0x00027a00000a1ab9 */ /* 0x000fd00000000a00 */
[----:B------:R-:W-:Y:S01]  /*2d90*/  @P4 IMAD.HI.U32 R6, R2, UR10, RZ ;  /* 0x0000000a02064c27 */ /* 0x000fe2000f8e00ff */
[----:B------:R-:W-:-:S13]  /*2da0*/  PLOP3.LUT P4, PT, PT, PT, UP1, 0x80, 0x0 ;  /* 0x000000000000781c */ /* 0x000fda0003f8f018 */
[----:B------:R-:W-:-:S07]  /*2db0*/  @P4 SHF.R.U32.HI R2, RZ, UR11, R6 ;  /* 0x0000000bff024c19 */ /* 0x000fce0008011606 */
.L_x_11445:
[----:B------:R-:W-:Y:S05]  /*2dc0*/  BSYNC B0 ;  /* 0x0000000000007941 */ /* 0x000fea0003800000 */
.L_x_11443:
[----:B------:R-:W-:-:S05]  /*2dd0*/  IMAD R2, R2, UR15, R14 ;  /* 0x0000000f02027c24 */ /* 0x000fca000f8e020e */
[----:B------:R-:W-:Y:S02]  /*2de0*/  VIMNMX R3, R3, R2, !PT ;  /* 0x0000000203037248 */ /* 0x000fe40007fe0100 */
[----:B------:R-:W-:-:S07]  /*2df0*/  VIADDMNMX R0, R2, UR15, R0, PT ;  /* 0x0000000f02007c46 */ /* 0x000fce000b800100 */
.L_x_11442:
[----:B------:R-:W-:Y:S01]  /*2e00*/  ISETP.GT.AND P1, PT, R3, 0x1, !P1 ;  /* 0x000000010300780c */ /* 0x000fe20004f24270 */
[----:B------:R-:W-:Y:S01]  /*2e10*/  ULDC UR6, c[0x0][0x988] ;  /* 0x0002620000067ab9 */ /* 0x000fe20000000800 */
[----:B------:R-:W-:Y:S02]  /*2e20*/  FMNMX.FTZ R2, R24, R20, !PT ;  /* 0x0000001418027209 */ /* 0x000fe40007810000 */
[----:B------:R-:W-:Y:S02]  /*2e30*/  ISETP.LT.OR P1, PT, R0, 0x2, P1 ;  /* 0x000000020000780c */ /* 0x000fe40000f21670 */
        /* <DEDUP_REMOVED lines=11> */
[C---:B------:R-:W-:Y:S02]  /*2ef0*/  ISETP.GT.AND P1, PT, R3.reuse, 0x10, !P1 ;  /* 0x000000100300780c */ /* 0x040fe40004f24270 */
[----:B------:R-:W-:Y:S02]  /*2f00*/  FMNMX.FTZ R2, R76, R2, !PT ;  /* 0x000000024c027209 */ /* 0x000fe40007810000 */
[----:B------:R-:W-:Y:S02]  /*2f10*/  ISETP.LT.OR P1, PT, R0, 0x11, P1 ;  /* 0x000000110000780c */ /* 0x000fe40000f21670 */
[----:B------:R-:W-:-:S02]  /*2f20*/  ISETP.GT.AND P6, PT, R3, 0x8, !P6 ;  /* 0x000000080300780c */ /* 0x000fc400077c4270 */
[----:B------:R-:W-:Y:S02]  /*2f30*/  FSEL R34, R34, -INF , !P1 ;  /* 0xff80000022227808 */ /* 0x000fe40004800000 */
[----:B------:R-:W-:Y:S02]  /*2f40*/  ISETP.NE.AND P1, PT, R29, RZ, PT ;  /* 0x000000ff1d00720c */ /* 0x000fe40003f25270 */
[----:B------:R-:W-:Y:S02]  /*2f50*/  FMNMX.FTZ R2, R40, R2, !PT ;  /* 0x0000000228027209 */ /* 0x000fe40007810000 */
[----:B------:R-:W-:Y:S02]  /*2f60*/  ISETP.LT.OR P6, PT, R0, 0x9, P6 ;  /* 0x000000090000780c */ /* 0x000fe400037c1670 */
[----:B------:R-:W-:Y:S02]  /*2f70*/  ISETP.GT.AND P1, PT, R3, 0x11, !P1 ;  /* 0x000000110300780c */ /* 0x000fe40004f24270 */
[----:B------:R-:W-:-:S02]  /*2f80*/  FMNMX.FTZ R2, R78, R2, !PT ;  /* 0x000000024e027209 */ /* 0x000fc40007810000 */
[----:B------:R-:W-:Y:S02]  /*2f90*/  FSEL R30, R30, -INF , !P6 ;  /* 0xff8000001e1e7808 */ /* 0x000fe40007000000 */
[----:B------:R-:W-:Y:S02]  /*2fa0*/  ISETP.LT.OR P1, PT, R0, 0x12, P1 ;  /* 0x000000120000780c */ /* 0x000fe40000f21670 */
[----:B------:R-:W-:Y:S02]  /*2fb0*/  ISETP.NE.AND P6, PT, R33, RZ, PT ;  /* 0x000000ff2100720c */ /* 0x000fe40003fc5270 */
[----:B------:R-:W-:Y:S02]  /*2fc0*/  FMNMX.FTZ R2, R44, R2, !PT ;  /* 0x000000022c027209 */ /* 0x000fe40007810000 */
[----:B------:R-:W-:Y:S02]  /*2fd0*/  FSEL R35, R35, -INF , !P1 ;  /* 0xff80000023237808 */ /* 0x000fe40004800000 */
[----:B------:R-:W-:-:S02]  /*2fe0*/  ISETP.GT.AND P1, PT, R3, 0x18, !P6 ;  /* 0x000000180300780c */ /* 0x000fc40007724270 */
[----:B------:R-:W-:Y:S02]  /*2ff0*/  FMNMX.FTZ R2, R80, R2, !PT ;  /* 0x0000000250027209 */ /* 0x000fe40007810000 */
[----:B------:R-:W-:Y:S02]  /*3000*/  ISETP.LT.OR P1, PT, R0, 0x19, P1 ;  /* 0x000000190000780c */ /* 0x000fe40000f21670 */
[----:B------:R-:W-:Y:S02]  /*3010*/  FMNMX.FTZ R2, R48, R2, !PT ;  /* 0x0000000230027209 */ /* 0x000fe40007810000 */
[----:B------:R-:W-:Y:S02]  /*3020*/  ISETP.NE.AND P4, PT, R73, RZ, PT ;  /* 0x000000ff4900720c */ /* 0x000fe40003f85270 */
[----:B------:R-:W-:Y:S02]  /*3030*/  FSEL R38, R38, -INF , !P1 ;  /* 0xff80000026267808 */ /* 0x000fe40004800000 */
[----:B------:R-:W-:-:S02]  /*3040*/  FMNMX.FTZ R2, R82, R2, !PT ;  /* 0x0000000252027209 */ /* 0x000fc40007810000 */
[----:B------:R-:W-:Y:S02]  /*3050*/  ISETP.GT.AND P1, PT, R3, 0x19, !P4 ;  /* 0x000000190300780c */ /* 0x000fe40006724270 */
        /* <DEDUP_REMOVED lines=23> */
[----:B------:R-:W-:Y:S01]  /*31d0*/  ISETP.GT.AND P5, PT, R3, RZ, !P5 ;  /* 0x000000ff0300720c */ /* 0x000fe20006fa4270 */
[----:B------:R-:W0:Y:S01]  /*31e0*/  SHFL.BFLY PT, R2, R11, 0x2, 0x1f ;  /* 0x0c401f000b027f89 */ /* 0x000e2200000e0000 */
[----:B------:R-:W-:Y:S02]  /*31f0*/  FSEL R46, R46, -INF , !P1 ;  /* 0xff8000002e2e7808 */ /* 0x000fe40004800000 */
[----:B------:R-:W-:Y:S02]  /*3200*/  ISETP.NE.AND P1, PT, R77, RZ, PT ;  /* 0x000000ff4d00720c */ /* 0x000fe40003f25270 */
[----:B------:R-:W-:Y:S02]  /*3210*/  ISETP.LT.OR P5, PT, R0, 0x1, P5 ;  /* 0x000000010000780c */ /* 0x000fe40002fa1670 */
[----:B------:R-:W-:Y:S02]  /*3220*/  ISETP.GT.AND P1, PT, R3, 0x29, !P1 ;  /* 0x000000290300780c */ /* 0x000fe40004f24270 */
[----:B------:R-:W-:-:S02]  /*3230*/  FSEL R26, R26, -INF , !P5 ;  /* 0xff8000001a1a7808 */ /* 0x000fc40006800000 */
[----:B------:R-:W-:Y:S02]  /*3240*/  ISETP.LT.OR P1, PT, R0, 0x2a, P1 ;  /* 0x0000002a0000780c */ /* 0x000fe40000f21670 */
[----:B------:R-:W-:Y:S02]  /*3250*/  ISETP.NE.AND P6, PT, R83, RZ, PT ;  /* 0x000000ff5300720c */ /* 0x000fe40003fc5270 */
[----:B------:R-:W-:Y:S02]  /*3260*/  FSEL R47, R47, -INF , !P1 ;  /* 0xff8000002f2f7808 */ /* 0x000fe40004800000 */
[----:B------:R-:W-:Y:S02]  /*3270*/  ISETP.NE.AND P1, PT, R45, RZ, PT ;  /* 0x000000ff2d00720c */ /* 0x000fe40003f25270 */
[----:B------:R-:W-:Y:S02]  /*3280*/  ISETP.NE.AND P4, PT, R57, RZ, PT ;  /* 0x000000ff3900720c */ /* 0x000fe40003f85270 */
[----:B------:R-:W-:-:S02]  /*3290*/  ISETP.GT.AND P1, PT, R3, 0x30, !P1 ;  /* 0x000000300300780c */ /* 0x000fc40004f24270 */
[----:B------:R-:W-:Y:S02]  /*32a0*/  ISETP.GT.AND P2, PT, R3, 0x51, !P2 ;  /* 0x000000510300780c */ /* 0x000fe40005744270 */
[----:B0-----:R-:W-:Y:S02]  /*32b0*/  FMNMX.FTZ R6, R11, R2, !PT ;  /* 0x000000020b067209 */ /* 0x001fe40007810000 */
[----:B------:R-:W-:Y:S02]  /*32c0*/  ISETP.LT.OR P1, PT, R0, 0x31, P1 ;  /* 0x000000310000780c */ /* 0x000fe40000f21670 */
[----:B------:R-:W-:Y:S01]  /*32d0*/  FMNMX.FTZ R11, R26, R27, !PT ;  /* 0x0000001b1a0b7209 */ /* 0x000fe20007810000 */
[----:B------:R-:W0:Y:S01]  /*32e0*/  SHFL.BFLY PT, R13, R6, 0x1, 0x1f ;  /* 0x0c201f00060d7f89 */ /* 0x000e2200000e0000 */
[----:B------:R-:W-:Y:S02]  /*32f0*/  FSEL R50, R50, -INF , !P1 ;  /* 0xff80000032327808 */ /* 0x000fe40004800000 */
[----:B------:R-:W-:-:S02]  /*3300*/  ISETP.NE.AND P1, PT, R79, RZ, PT ;  /* 0x000000ff4f00720c */ /* 0x000fc40003f25270 */
[C---:B------:R-:W-:Y:S02]  /*3310*/  ISETP.GT.AND P3, PT, R3.reuse, 0x58, !P3 ;  /* 0x000000580300780c */ /* 0x040fe40005f64270 */
[----:B------:R-:W-:Y:S02]  /*3320*/  ISETP.GT.AND P1, PT, R3, 0x31, !P1 ;  /* 0x000000310300780c */ /* 0x000fe40004f24270 */
[C---:B------:R-:W-:Y:S02]  /*3330*/  ISETP.LT.OR P2, PT, R0.reuse, 0x52, P2 ;  /* 0x000000520000780c */ /* 0x040fe40001741670 */
[C---:B------:R-:W-:Y:S02]  /*3340*/  ISETP.LT.OR P1, PT, R0.reuse, 0x32, P1 ;  /* 0x000000320000780c */ /* 0x040fe40000f21670 */
[----:B------:R-:W-:Y:S02]  /*3350*/  ISETP.LT.OR P3, PT, R0, 0x59, P3 ;  /* 0x000000590000780c */ /* 0x000fe40001f61670 */
[----:B------:R-:W-:-:S02]  /*3360*/  FSEL R51, R51, -INF , !P1 ;  /* 0xff80000033337808 */ /* 0x000fc40004800000 */
[----:B------:R-:W-:Y:S02]  /*3370*/  ISETP.NE.AND P1, PT, R49, RZ, PT ;  /* 0x000000ff3100720c */ /* 0x000fe40003f25270 */
[----:B------:R-:W-:Y:S02]  /*3380*/  FSEL R67, R67, -INF , !P2 ;  /* 0xff80000043437808 */ /* 0x000fe40005000000 */
[----:B------:R-:W-:Y:S02]  /*3390*/  ISETP.GT.AND P1, PT, R3, 0x38, !P1 ;  /* 0x000000380300780c */ /* 0x000fe40004f24270 */
[----:B------:R-:W-:Y:S02]  /*33a0*/  FSEL R70, R70, -INF , !P3 ;  /* 0xff80000046467808 */ /* 0x000fe40005800000 */
[----:B------:R-:W-:Y:S02]  /*33b0*/  ISETP.LT.OR P1, PT, R0, 0x39, P1 ;  /* 0x000000390000780c */ /* 0x000fe40000f21670 */
[----:B0-----:R-:W-:-:S02]  /*33c0*/  FMNMX.FTZ R2, R6, R13, !PT ;  /* 0x0000000d06027209 */ /* 0x001fc40007810000 */
[----:B------:R-:W-:Y:S02]  /*33d0*/  FMNMX.FTZ R6, R30, R11, !PT ;  /* 0x0000000b1e067209 */ /* 0x000fe40007810000 */
[----:B------:R-:W-:Y:S01]  /*33e0*/  FSEL R54, R54, -INF , !P1 ;  /* 0xff80000036367808 */ /* 0x000fe20004800000 */
[----:B------:R-:W-:Y:S01]  /*33f0*/  FMUL.FTZ R12, R2, UR6 ;  /* 0x00000006020c7c20 */ /* 0x000fe20008410000 */
        /* <DEDUP_REMOVED lines=19> */
[----:B------:R-:W-:Y:S02]  /*3530*/  FMNMX.FTZ R11, R47, R6, !PT ;  /* 0x000000062f0b7209 */ /* 0x000fe40007810000 */
[----:B------:R-:W-:Y:S02]  /*3540*/  ISETP.GT.AND P1, PT, R3, 0x48, !P4 ;  /* 0x000000480300780c */ /* 0x000fe40006724270 */
[----:B------:R-:W-:-:S02]  /*3550*/  FMNMX.FTZ R6, R50, R11, !PT ;  /* 0x0000000b32067209 */ /* 0x000fc40007810000 */
[----:B------:R-:W-:Y:S02]  /*3560*/  ISETP.LT.OR P1, PT, R0, 0x49, P1 ;  /* 0x000000490000780c */ /* 0x000fe40000f21670 */
[----:B------:R-:W-:Y:S02]  /*3570*/  FMNMX.FTZ R11, R51, R6, !PT ;  /* 0x00000006330b7209 */ /* 0x000fe40007810000 */
[----:B------:R-:W-:Y:S02]  /*3580*/  FSEL R62, R62, -INF , !P1 ;  /* 0xff8000003e3e7808 */ /* 0x000fe40004800000 */
[----:B------:R-:W-:Y:S02]  /*3590*/  FSETP.NEU.FTZ.AND P1, PT, R2, -INF , PT ;  /* 0xff8000000200780b */ /* 0x000fe40003f3d000 */
[----:B------:R-:W-:Y:S02]  /*35a0*/  ISETP.NE.AND P4, PT, R85, RZ, PT ;  /* 0x000000ff5500720c */ /* 0x000fe40003f85270 */
[----:B------:R-:W-:-:S02]  /*35b0*/  FMNMX.FTZ R6, R54, R11, !PT ;  /* 0x0000000b36067209 */ /* 0x000fc40007810000 */
[----:B------:R-:W-:Y:S02]  /*35c0*/  FSEL R13, R12, RZ, P1 ;  /* 0x000000ff0c0d7208 */ /* 0x000fe40000800000 */
[----:B------:R-:W-:Y:S02]  /*35d0*/  ISETP.GT.AND P1, PT, R3, 0x49, !P4 ;  /* 0x000000490300780c */ /* 0x000fe40006724270 */
[----:B------:R-:W-:Y:S01]  /*35e0*/  FMNMX.FTZ R11, R55, R6, !PT ;  /* 0x00000006370b7209 */ /* 0x000fe20007810000 */
[--C-:B------:R-:W-:Y:S01]  /*35f0*/  FFMA.FTZ R12, R24, UR6, -R13.reuse ;  /* 0x00000006180c7c23 */ /* 0x100fe2000801080d */
[----:B------:R-:W-:Y:S01]  /*3600*/  ISETP.LT.OR P1, PT, R0, 0x4a, P1 ;  /* 0x0000004a0000780c */ /* 0x000fe20000f21670 */
[--C-:B------:R-:W-:Y:S01]  /*3610*/  FFMA.FTZ R14, R20, UR6, -R13.reuse ;  /* 0x00000006140e7c23 */ /* 0x100fe2000801080d */
[----:B------:R-:W-:Y:S01]  /*3620*/  ISETP.NE.AND P6, PT, R61, RZ, PT ;  /* 0x000000ff3d00720c */ /* 0x000fe20003fc5270 */
[--C-:B------:R-:W-:Y:S01]  /*3630*/  FFMA.FTZ R20, R28, UR6, -R13.reuse ;  /* 0x000000061c147c23 */ /* 0x100fe2000801080d */
[----:B------:R-:W-:Y:S01]  /*3640*/  FMNMX.FTZ R6, R58, R11, !PT ;  /* 0x0000000b3a067209 */ /* 0x000fe20007810000 */
[----:B------:R-:W-:Y:S01]  /*3650*/  MUFU.EX2 R12, R12 ;  /* 0x0000000c000c7308 */ /* 0x000fe20000000800 */
[----:B------:R-:W-:Y:S01]  /*3660*/  FSEL R63, R63, -INF , !P1 ;  /* 0xff8000003f3f7808 */ /* 0x000fe20004800000 */
[--C-:B------:R-:W-:Y:S01]  /*3670*/  FFMA.FTZ R21, R72, UR6, -R13.reuse ;  /* 0x0000000648157c23 */ /* 0x100fe2000801080d */
[----:B------:R-:W-:Y:S01]  /*3680*/  ISETP.GT.AND P1, PT, R3, 0x50, !P6 ;  /* 0x000000500300780c */ /* 0x000fe20007724270 */
[--C-:B------:R-:W-:Y:S01]  /*3690*/  FFMA.FTZ R24, R32, UR6, -R13.reuse ;  /* 0x0000000620187c23 */ /* 0x100fe2000801080d */
[----:B------:R-:W-:Y:S01]  /*36a0*/  FMNMX.FTZ R11, R59, R6, !PT ;  /* 0x000000063b0b7209 */ /* 0x000fe20007810000 */
[--C-:B------:R-:W-:Y:S01]  /*36b0*/  FFMA.FTZ R28, R36, UR6, -R13.reuse ;  /* 0x00000006241c7c23 */ /* 0x100fe2000801080d */
[----:B------:R-:W-:Y:S01]  /*36c0*/  ISETP.NE.AND P4, PT, R15, RZ, PT ;  /* 0x000000ff0f00720c */ /* 0x000fe20003f85270 */
[----:B------:R-:W-:Y:S01]  /*36d0*/  MUFU.EX2 R20, R20 ;  /* 0x0000001400147308 */ /* 0x000fe20000000800 */
[----:B------:R-:W-:Y:S01]  /*36e0*/  ISETP.LT.OR P1, PT, R0, 0x51, P1 ;  /* 0x000000510000780c */ /* 0x000fe20000f21670 */
[--C-:B------:R-:W-:Y:S01]  /*36f0*/  FFMA.FTZ R36, R48, UR6, -R13.reuse ;  /* 0x0000000630247c23 */ /* 0x100fe2000801080d */
[----:B------:R-:W-:Y:S01]  /*3700*/  FMNMX.FTZ R6, R62, R11, !PT ;  /* 0x0000000b3e067209 */ /* 0x000fe20007810000 */
[--C-:B------:R-:W-:Y:S01]  /*3710*/  FFMA.FTZ R48, R88, UR6, -R13.reuse ;  /* 0x0000000658307c23 */ /* 0x100fe2000801080d */
[----:B------:R-:W-:Y:S01]  /*3720*/  ISETP.GT.AND P4, PT, R3, 0x59, !P4 ;  /* 0x000000590300780c */ /* 0x000fe20006784270 */
[--C-:B------:R-:W-:Y:S01]  /*3730*/  FFMA.FTZ R29, R76, UR6, -R13.reuse ;  /* 0x000000064c1d7c23 */ /* 0x100fe2000801080d */
[----:B------:R-:W-:Y:S01]  /*3740*/  FSEL R66, R66, -INF , !P1 ;  /* 0xff80000042427808 */ /* 0x000fe20004800000 */
[----:B------:R0:W3:Y:S01]  /*3750*/  MUFU.EX2 R15, R14 ;  /* 0x0000000e000f7308 */ /* 0x0000e20000000800 */
[----:B------:R-:W-:Y:S01]  /*3760*/  FMNMX.FTZ R3, R63, R6, !PT ;  /* 0x000000063f037209 */ /* 0x000fe20007810000 */
[--C-:B------:R-:W-:Y:S01]  /*3770*/  FFMA.FTZ R11, R78, UR6, -R13.reuse ;  /* 0x000000064e0b7c23 */ /* 0x100fe2000801080d */
[----:B------:R-:W-:Y:S01]  /*3780*/  ISETP.LT.OR P4, PT, R0, 0x5a, P4 ;  /* 0x0000005a0000780c */ /* 0x000fe20002781670 */
[--C-:B------:R-:W-:Y:S01]  /*3790*/  FFMA.FTZ R32, R80, UR6, -R13.reuse ;  /* 0x0000000650207c23 */ /* 0x100fe2000801080d */
[----:B------:R-:W-:Y:S01]  /*37a0*/  FMNMX.FTZ R6, R66, R3, !PT ;  /* 0x0000000342067209 */ /* 0x000fe20007810000 */
[--C-:B------:R-:W-:Y:S01]  /*37b0*/  FFMA.FTZ R37, R82, UR6, -R13.reuse ;  /* 0x0000000652257c23 */ /* 0x100fe2000801080d */
[----:B------:R-:W-:Y:S01]  /*37c0*/  FSEL R71, R71, -INF , !P4 ;  /* 0xff80000047477808 */ /* 0x000fe20006000000 */
[----:B------:R-:W4:Y:S01]  /*37d0*/  MUFU.EX2 R21, R21 ;  /* 0x0000001500157308 */ /* 0x000f220000000800 */
[----:B------:R-:W-:Y:S01]  /*37e0*/  FMNMX.FTZ R3, R67, R6, !PT ;  /* 0x0000000643037209 */ /* 0x000fe20007810000 */
[--C-:B------:R-:W-:Y:S01]  /*37f0*/  FFMA.FTZ R6, R44, UR6, -R13.reuse ;  /* 0x000000062c067c23 */ /* 0x100fe2000801080d */
[--C-:B0-----:R-:W-:Y:S01]  /*3800*/  FFMA.FTZ R14, R74, UR6, -R13.reuse ;  /* 0x000000064a0e7c23 */ /* 0x101fe2000801080d */
[--C-:B------:R-:W-:Y:S01]  /*3810*/  FFMA.FTZ R44, R56, UR6, -R13.reuse ;  /* 0x00000006382c7c23 */ /* 0x100fe2000801080d */
[----:B------:R-:W-:Y:S01]  /*3820*/  FMNMX.FTZ R0, R70, R3, !PT ;  /* 0x0000000346007209 */ /* 0x000fe20007810000 */
[--C-:B------:R-:W-:Y:S01]  /*3830*/  FFMA.FTZ R41, R84, UR6, -R13.reuse ;  /* 0x0000000654297c23 */ /* 0x100fe2000801080d */
[--C-:B------:R-:W-:Y:S01]  /*3840*/  FFMA.FTZ R53, R90, UR6, -R13.reuse ;  /* 0x000000065a357c23 */ /* 0x100fe2000801080d */
[----:B------:R-:W-:Y:S01]  /*3850*/  MUFU.EX2 R162, R6 ;  /* 0x0000000600a27308 */ /* 0x000fe20000000800 */
[----:B------:R-:W-:Y:S01]  /*3860*/  FMNMX.FTZ R0, R71, R0, !PT ;  /* 0x0000000047007209 */ /* 0x000fe20007810000 */
[----:B------:R-:W-:Y:S01]  /*3870*/  FFMA.FTZ R68, R68, UR6, -R13 ;  /* 0x0000000644447c23 */ /* 0x000fe2000801080d */
[----:B---3--:R-:W-:-:S03]  /*3880*/  F2FP.F16.F32.PACK_AB R152, R15, R12 ;  /* 0x0000000c0f98723e */ /* 0x008fc600000000ff */
[----:B------:R-:W0:Y:S02]  /*3890*/  SHFL.BFLY PT, R3, R0, 0x2, 0x1f ;  /* 0x0c401f0000037f89 */ /* 0x000e2400000e0000 */
[----:B------:R-:W-:Y:S01]  /*38a0*/  MUFU.EX2 R24, R24 ;  /* 0x0000001800187308 */ /* 0x000fe20000000800 */
[----:B----4-:R-:W-:-:S07]  /*38b0*/  F2FP.F16.F32.PACK_AB R154, R21, R20 ;  /* 0x00000014159a723e */ /* 0x010fce00000000ff */
[----:B------:R3:W4:Y:S08]  /*38c0*/  MUFU.EX2 R25, R14 ;  /* 0x0000000e00197308 */ /* 0x0007300000000800 */
[----:B------:R-:W-:Y:S01]  /*38d0*/  MUFU.EX2 R28, R28 ;  /* 0x0000001c001c7308 */ /* 0x000fe20000000800 */
[--C-:B---3--:R-:W-:Y:S01]  /*38e0*/  FFMA.FTZ R14, R40, UR6, -R13.reuse ;  /* 0x00000006280e7c23 */ /* 0x108fe2000801080d */
[--C-:B------:R-:W-:Y:S01]  /*38f0*/  FFMA.FTZ R40, R52, UR6, -R13.reuse ;  /* 0x0000000634287c23 */ /* 0x100fe2000801080d */
[--C-:B------:R-:W-:Y:S01]  /*3900*/  FFMA.FTZ R52, R64, UR6, -R13.reuse ;  /* 0x0000000640347c23 */ /* 0x100fe2000801080d */
[----:B0-----:R-:W-:Y:S01]  /*3910*/  FMNMX.FTZ R3, R0, R3, !PT ;  /* 0x0000000300037209 */ /* 0x001fe20007810000 */
[----:B------:R-:W-:-:S03]  /*3920*/  FFMA.FTZ R0, R86, UR6, -R13 ;  /* 0x0000000656007c23 */ /* 0x000fc6000801080d */
[----:B------:R-:W-:Y:S01]  /*3930*/  MUFU.EX2 R49, R48 ;  /* 0x0000003000317308 */ /* 0x000fe20000000800 */
[----:B----4-:R-:W-:Y:S01]  /*3940*/  F2FP.F16.F32.PACK_AB R156, R25, R24 ;  /* 0x00000018199c723e */ /* 0x010fe200000000ff */
[----:B------:R-:W0:Y:S06]  /*3950*/  SHFL.BFLY PT, R6, R3, 0x1, 0x1f ;  /* 0x0c201f0003067f89 */ /* 0x000e2c00000e0000 */
[----:B------:R3:W-:Y:S08]  /*3960*/  MUFU.EX2 R45, R0 ;  /* 0x00000000002d7308 */ /* 0x0007f00000000800 */
[----:B------:R-:W4:Y:S08]  /*3970*/  MUFU.EX2 R29, R29 ;  /* 0x0000001d001d7308 */ /* 0x000f300000000800 */
[----:B------:R-:W5:Y:S01]  /*3980*/  MUFU.EX2 R14, R14 ;  /* 0x0000000e000e7308 */ /* 0x000f620000000800 */
[----:B0-----:R-:W-:Y:S01]  /*3990*/  FMNMX.FTZ R6, R3, R6, !PT ;  /* 0x0000000603067209 */ /* 0x001fe20007810000 */
[----:B------:R-:W-:-:S03]  /*39a0*/  FADD.FTZ R3, R12, R15 ;  /* 0x0000000f0c037221 */ /* 0x000fc60000010000 */
[C---:B------:R-:W-:Y:S01]  /*39b0*/  FSETP.NEU.FTZ.AND P1, PT, R6.reuse, -INF , PT ;  /* 0xff8000000600780b */ /* 0x040fe20003f3d000 */
[----:B---3--:R-:W-:Y:S01]  /*39c0*/  FMUL.FTZ R0, R6, UR6 ;  /* 0x0000000606007c20 */ /* 0x008fe20008410000 */
[----:B------:R-:W-:Y:S01]  /*39d0*/  FADD.FTZ R48, R20, R3 ;  /* 0x0000000314307221 */ /* 0x000fe20000010000 */
[----:B------:R-:W0:Y:S01]  /*39e0*/  MUFU.EX2 R11, R11 ;  /* 0x0000000b000b7308 */ /* 0x000e220000000800 */
[----:B----4-:R-:W-:Y:S02]  /*39f0*/  F2FP.F16.F32.PACK_AB R158, R29, R28 ;  /* 0x0000001c1d9e723e */ /* 0x010fe400000000ff */
        /* <DEDUP_REMOVED lines=17> */
[--C-:B------:R-:W-:Y:S01]  /*3b10*/  FFMA.FTZ R47, R47, UR6, -R0.reuse ;  /* 0x000000062f2f7c23 */ /* 0x100fe20008010800 */
[----:B------:R-:W-:Y:S01]  /*3b20*/  FADD.FTZ R56, R28, R57 ;  /* 0x000000391c387221 */ /* 0x000fe20000010000 */
[--C-:B------:R-:W-:Y:S01]  /*3b30*/  FFMA.FTZ R50, R50, UR6, -R0.reuse ;  /* 0x0000000632327c23 */ /* 0x100fe20008010800 */
[--C-:B------:R-:W-:Y:S01]  /*3b40*/  FFMA.FTZ R51, R51, UR6, -R0.reuse ;  /* 0x0000000633337c23 */ /* 0x100fe20008010800 */
[----:B------:R-:W-:Y:S01]  /*3b50*/  FFMA.FTZ R54, R54, UR6, -R0 ;  /* 0x0000000636367c23 */ /* 0x000fe20008010800 */
[----:B------:R-:W-:Y:S01]  /*3b60*/  FADD.FTZ R57, R29, R56 ;  /* 0x000000381d397221 */ /* 0x000fe20000010000 */
[--C-:B------:R-:W-:Y:S01]  /*3b70*/  FFMA.FTZ R55, R55, UR6, -R0.reuse ;  /* 0x0000000637377c23 */ /* 0x100fe20008010800 */
[----:B------:R-:W4:Y:S01]  /*3b80*/  MUFU.EX2 R30, R30 ;  /* 0x0000001e001e7308 */ /* 0x000f220000000800 */
[--C-:B------:R-:W-:Y:S01]  /*3b90*/  FFMA.FTZ R58, R58, UR6, -R0.reuse ;  /* 0x000000063a3a7c23 */ /* 0x100fe20008010800 */
[----:B-----5:R-:W-:Y:S01]  /*3ba0*/  FADD.FTZ R56, R14, R57 ;  /* 0x000000390e387221 */ /* 0x020fe20000010000 */
[--C-:B------:R-:W-:Y:S01]  /*3bb0*/  FFMA.FTZ R59, R59, UR6, -R0.reuse ;  /* 0x000000063b3b7c23 */ /* 0x100fe20008010800 */
[--C-:B------:R-:W-:Y:S01]  /*3bc0*/  FFMA.FTZ R62, R62, UR6, -R0.reuse ;  /* 0x000000063e3e7c23 */ /* 0x100fe20008010800 */
[----:B------:R-:W-:Y:S01]  /*3bd0*/  FFMA.FTZ R63, R63, UR6, -R0 ;  /* 0x000000063f3f7c23 */ /* 0x000fe20008010800 */
[----:B0-----:R-:W-:Y:S01]  /*3be0*/  FADD.FTZ R57, R11, R56 ;  /* 0x000000380b397221 */ /* 0x001fe20000010000 */
[--C-:B------:R-:W-:Y:S01]  /*3bf0*/  FFMA.FTZ R66, R66, UR6, -R0.reuse ;  /* 0x0000000642427c23 */ /* 0x100fe20008010800 */
[----:B------:R-:W0:Y:S01]  /*3c00*/  MUFU.EX2 R31, R31 ;  /* 0x0000001f001f7308 */ /* 0x000e220000000800 */
[----:B---3--:R-:W-:Y:S01]  /*3c10*/  FADD.FTZ R3, R26, R27 ;  /* 0x0000001b1a037221 */ /* 0x008fe20000010000 */
[----:B------:R-:W-:Y:S01]  /*3c20*/  FADD.FTZ R56, R162, R57 ;  /* 0x00000039a2387221 */ /* 0x000fe20000010000 */
[--C-:B------:R-:W-:Y:S01]  /*3c30*/  FFMA.FTZ R67, R67, UR6, -R0.reuse ;  /* 0x0000000643437c23 */ /* 0x100fe20008010800 */
[----:B------:R-:W-:Y:S01]  /*3c40*/  F2FP.F16.F32.PACK_AB R160, R11, R14 ;  /* 0x0000000e0ba0723e */ /* 0x000fe200000000ff */
[--C-:B------:R-:W-:Y:S01]  /*3c50*/  FFMA.FTZ R70, R70, UR6, -R0.reuse ;  /* 0x0000000646467c23 */ /* 0x100fe20008010800 */
[----:B------:R-:W-:Y:S01]  /*3c60*/  FFMA.FTZ R0, R71, UR6, -R0 ;  /* 0x0000000647007c23 */ /* 0x000fe20008010800 */
[----:B------:R-:W-:Y:S01]  /*3c70*/  F2FP.F16.F32.PACK_AB R153, R27, R26 ;  /* 0x0000001a1b99723e */ /* 0x000fe200000000ff */
[----:B------:R-:W3:Y:S01]  /*3c80*/  MUFU.EX2 R34, R34 ;  /* 0x0000002200227308 */ /* 0x000ee20000000800 */
[----:B----4-:R-:W-:-:S07]  /*3c90*/  FADD.FTZ R48, R30, R3 ;  /* 0x000000031e307221 */ /* 0x010fce0000010000 */
[----:B------:R-:W4:Y:S01]  /*3ca0*/  MUFU.EX2 R35, R35 ;  /* 0x0000002300237308 */ /* 0x000f220000000800 */
[C---:B0-----:R-:W-:Y:S01]  /*3cb0*/  FADD.FTZ R3, R31.reuse, R48 ;  /* 0x000000301f037221 */ /* 0x041fe20000010000 */
[----:B------:R-:W-:-:S06]  /*3cc0*/  F2FP.F16.F32.PACK_AB R155, R31, R30 ;  /* 0x0000001e1f9b723e */ /* 0x000fcc00000000ff */
[----:B------:R-:W0:Y:S01]  /*3cd0*/  MUFU.EX2 R38, R38 ;  /* 0x0000002600267308 */ /* 0x000e220000000800 */
[----:B---3--:R-:W-:-:S07]  /*3ce0*/  FADD.FTZ R48, R34, R3 ;  /* 0x0000000322307221 */ /* 0x008fce0000010000 */
[----:B------:R-:W3:Y:S01]  /*3cf0*/  MUFU.EX2 R39, R39 ;  /* 0x0000002700277308 */ /* 0x000ee20000000800 */
[C---:B----4-:R-:W-:Y:S01]  /*3d00*/  FADD.FTZ R3, R35.reuse, R48 ;  /* 0x0000003023037221 */ /* 0x050fe20000010000 */
[----:B------:R-:W-:-:S06]  /*3d10*/  F2FP.F16.F32.PACK_AB R157, R35, R34 ;  /* 0x00000022239d723e */ /* 0x000fcc00000000ff */
[----:B------:R4:W5:Y:S01]  /*3d20*/  MUFU.EX2 R33, R32 ;  /* 0x0000002000217308 */ /* 0x0009620000000800 */
[----:B0-----:R-:W-:-:S07]  /*3d30*/  FADD.FTZ R48, R38, R3 ;  /* 0x0000000326307221 */ /* 0x001fce0000010000 */
[----:B------:R-:W0:Y:S01]  /*3d40*/  MUFU.EX2 R42, R42 ;  /* 0x0000002a002a7308 */ /* 0x000e220000000800 */
[C---:B---3--:R-:W-:Y:S01]  /*3d50*/  FADD.FTZ R3, R39.reuse, R48 ;  /* 0x0000003027037221 */ /* 0x048fe20000010000 */
[--C-:B----4-:R-:W-:Y:S01]  /*3d60*/  FFMA.FTZ R32, R60, UR6, -R13.reuse ;  /* 0x000000063c207c23 */ /* 0x110fe2000801080d */
[----:B------:R-:W-:Y:S01]  /*3d70*/  FFMA.FTZ R13, R92, UR6, -R13 ;  /* 0x000000065c0d7c23 */ /* 0x000fe2000801080d */
[----:B------:R-:W-:-:S04]  /*3d80*/  F2FP.F16.F32.PACK_AB R159, R39, R38 ;  /* 0x00000026279f723e */ /* 0x000fc800000000ff */
[----:B------:R-:W3:Y:S01]  /*3d90*/  MUFU.EX2 R36, R36 ;  /* 0x0000002400247308 */ /* 0x000ee20000000800 */
[C---:B-----5:R-:W-:Y:S01]  /*3da0*/  FADD.FTZ R57, R33.reuse, R56 ;  /* 0x0000003821397221 */ /* 0x060fe20000010000 */
[----:B------:R-:W-:-:S06]  /*3db0*/  F2FP.F16.F32.PACK_AB R162, R33, R162 ;  /* 0x000000a221a2723e */ /* 0x000fcc00000000ff */
[----:B------:R-:W4:Y:S01]  /*3dc0*/  MUFU.EX2 R43, R43 ;  /* 0x0000002b002b7308 */ /* 0x000f220000000800 */
[----:B0-----:R-:W-:-:S07]  /*3dd0*/  FADD.FTZ R48, R42, R3 ;  /* 0x000000032a307221 */ /* 0x001fce0000010000 */
[----:B------:R-:W0:Y:S01]  /*3de0*/  MUFU.EX2 R37, R37 ;  /* 0x0000002500257308 */ /* 0x000e220000000800 */
[----:B---3--:R-:W-:-:S07]  /*3df0*/  FADD.FTZ R56, R36, R57 ;  /* 0x0000003924387221 */ /* 0x008fce0000010000 */
[----:B------:R-:W3:Y:S01]  /*3e00*/  MUFU.EX2 R46, R46 ;  /* 0x0000002e002e7308 */ /* 0x000ee20000000800 */
[C---:B----4-:R-:W-:Y:S01]  /*3e10*/  FADD.FTZ R3, R43.reuse, R48 ;  /* 0x000000302b037221 */ /* 0x050fe20000010000 */
[----:B------:R-:W-:-:S06]  /*3e20*/  F2FP.F16.F32.PACK_AB R161, R43, R42 ;  /* 0x0000002a2ba1723e */ /* 0x000fcc00000000ff */
[----:B------:R-:W4:Y:S01]  /*3e30*/  MUFU.EX2 R40, R40 ;  /* 0x0000002800287308 */ /* 0x000f220000000800 */
[C---:B0-----:R-:W-:Y:S01]  /*3e40*/  FADD.FTZ R57, R37.reuse, R56 ;  /* 0x0000003825397221 */ /* 0x041fe20000010000 */
[----:B------:R-:W-:-:S06]  /*3e50*/  F2FP.F16.F32.PACK_AB R164, R37, R36 ;  /* 0x0000002425a4723e */ /* 0x000fcc00000000ff */
[----:B------:R-:W0:Y:S01]  /*3e60*/  MUFU.EX2 R47, R47 ;  /* 0x0000002f002f7308 */ /* 0x000e220000000800 */
[----:B---3--:R-:W-:-:S07]  /*3e70*/  FADD.FTZ R48, R46, R3 ;  /* 0x000000032e307221 */ /* 0x008fce0000010000 */
[----:B------:R-:W3:Y:S01]  /*3e80*/  MUFU.EX2 R41, R41 ;  /* 0x0000002900297308 */ /* 0x000ee20000000800 */
[----:B----4-:R-:W-:-:S07]  /*3e90*/  FADD.FTZ R56, R40, R57 ;  /* 0x0000003928387221 */ /* 0x010fce0000010000 */
[----:B------:R-:W4:Y:S01]  /*3ea0*/  MUFU.EX2 R50, R50 ;  /* 0x0000003200327308 */ /* 0x000f220000000800 */
[C---:B0-----:R-:W-:Y:S01]  /*3eb0*/  FADD.FTZ R3, R47.reuse, R48 ;  /* 0x000000302f037221 */ /* 0x041fe20000010000 */
[----:B------:R-:W-:-:S06]  /*3ec0*/  F2FP.F16.F32.PACK_AB R163, R47, R46 ;  /* 0x0000002e2fa3723e */ /* 0x000fcc00000000ff */
[----:B------:R-:W0:Y:S01]  /*3ed0*/  MUFU.EX2 R44, R44 ;  /* 0x0000002c002c7308 */ /* 0x000e220000000800 */
[C---:B---3--:R-:W-:Y:S01]  /*3ee0*/  FADD.FTZ R57, R41.reuse, R56 ;  /* 0x0000003829397221 */ /* 0x048fe20000010000 */
[----:B------:R-:W-:-:S06]  /*3ef0*/  F2FP.F16.F32.PACK_AB R166, R41, R40 ;  /* 0x0000002829a6723e */ /* 0x000fcc00000000ff */
[----:B------:R-:W3:Y:S01]  /*3f00*/  MUFU.EX2 R51, R51 ;  /* 0x0000003300337308 */ /* 0x000ee20000000800 */
[----:B----4-:R-:W-:-:S07]  /*3f10*/  FADD.FTZ R12, R50, R3 ;  /* 0x00000003320c7221 */ /* 0x010fce0000010000 */
[----:B------:R-:W4:Y:S01]  /*3f20*/  MUFU.EX2 R54, R54 ;  /* 0x0000003600367308 */ /* 0x000f220000000800 */
[----:B0-----:R-:W-:Y:S01]  /*3f30*/  FADD.FTZ R48, R44, R57 ;  /* 0x000000392c307221 */ /* 0x001fe20000010000 */
[----:B------:R-:W-:-:S03]  /*3f40*/  F2FP.F16.F32.PACK_AB R168, R45, R44 ;  /* 0x0000002c2da8723e */ /* 0x000fc600000000ff */
[----:B------:R-:W-:-:S03]  /*3f50*/  FADD.FTZ R15, R45, R48 ;  /* 0x000000302d0f7221 */ /* 0x000fc60000010000 */
        /* <DEDUP_REMOVED lines=15> */
[----:B0-----:R-:W-:-:S07]  /*4050*/  FADD.FTZ R14, R52, R11 ;  /* 0x0000000b340e7221 */ /* 0x001fce0000010000 */
[----:B------:R-:W0:Y:S01]  /*4060*/  MUFU.EX2 R62, R62 ;  /* 0x0000003e003e7308 */ /* 0x000e220000000800 */
[C---:B---3--:R-:W-:Y:S01]  /*4070*/  FADD.FTZ R3, R59.reuse, R12 ;  /* 0x0000000c3b037221 */ /* 0x048fe20000010000 */
[----:B------:R-:W-:-:S06]  /*4080*/  F2FP.F16.F32.PACK_AB R169, R59, R58 ;  /* 0x0000003a3ba9723e */ /* 0x000fcc00000000ff */
[----:B------:R-:W3:Y:S01]  /*4090*/  MUFU.EX2 R68, R68 ;  /* 0x0000004400447308 */ /* 0x000ee20000000800 */
[C---:B----4-:R-:W-:Y:S01]  /*40a0*/  FADD.FTZ R11, R53.reuse, R14 ;  /* 0x0000000e350b7221 */ /* 0x050fe20000010000 */
        /* <DEDUP_REMOVED lines=9> */
[----:B0-----:R-:W-:-:S07]  /*4140*/  FADD.FTZ R12, R66, R11 ;  /* 0x0000000b420c7221 */ /* 0x001fce0000010000 */
[----:B------:R4:W0:Y:S01]  /*4150*/  MUFU.EX2 R175, R0 ;  /* 0x0000000000af7308 */ /* 0x0008220000000800 */
[C---:B---3--:R-:W-:Y:S01]  /*4160*/  FADD.FTZ R11, R67.reuse, R12 ;  /* 0x0000000c430b7221 */ /* 0x048fe20000010000 */
[----:B------:R-:W-:-:S06]  /*4170*/  F2FP.F16.F32.PACK_AB R173, R67, R66 ;  /* 0x0000004243ad723e */ /* 0x000fcc00000000ff */
[----:B------:R-:W3:Y:S01]  /*4180*/  MUFU.EX2 R13, R13 ;  /* 0x0000000d000d7308 */ /* 0x000ee20000000800 */
[----:B----4-:R-:W-:-:S04]  /*4190*/  FADD.FTZ R0, R70, R11 ;  /* 0x0000000b46007221 */ /* 0x010fc80000010000 */
[C---:B0-----:R-:W-:Y:S01]  /*41a0*/  FADD.FTZ R0, R175.reuse, R0 ;  /* 0x00000000af007221 */ /* 0x041fe20000010000 */
[----:B------:R-:W-:Y:S01]  /*41b0*/  F2FP.F16.F32.PACK_AB R175, R175, R70 ;  /* 0x00000046afaf723e */ /* 0x000fe200000000ff */
[C---:B---3--:R-:W-:Y:S01]  /*41c0*/  FADD.FTZ R3, R13.reuse, R14 ;  /* 0x0000000e0d037221 */ /* 0x048fe20000010000 */
[----:B------:R-:W-:Y:S01]  /*41d0*/  F2FP.F16.F32.PACK_AB R174, R13, R68 ;  /* 0x000000440dae723e */ /* 0x000fe200000000ff */
[----:B------:R-:W-:Y:S06]  /*41e0*/  @!P0 BRA `(.L_x_11446) ;  /* 0x0000000000048947 */ /* 0x000fec0003800000 */
[----:B------:R-:W-:Y:S01]  /*41f0*/  BPT.TRAP 0x1 ;  /* 0x000000040000795c */ /* 0x000fe20000300000 */
.L_x_11446:
[----:B------:R0:W3:Y:S01]  /*4200*/  SYNCS.PHASECHK.TRANS64.TRYWAIT P1, [R5+URZ+0x22850], R10 ;  /* 0x0228500a050075a7 */ /* 0x0000e2000802017f */
[----:B------:R-:W-:Y:S05]  /*4210*/  @!P0 BRA `(.L_x_11447) ;  /* 0x0000000000048947 */ /* 0x000fea0003800000 */
[----:B------:R-:W-:Y:S01]  /*4220*/  BPT.TRAP 0x1 ;  /* 0x000000040000795c */ /* 0x000fe20000300000 */
.L_x_11447:
[----:B---3--:R-:W-:Y:S05]  /*4230*/  @P1 BRA `(.L_x_11448) ;  /* 0x0000000000081947 */ /* 0x008fea0003800000 */
[----:B------:R-:W3:Y:S02]  /*4240*/  SYNCS.PHASECHK.TRANS64.TRYWAIT P1, [R5+URZ+0x22850], R10 ;  /* 0x0228500a050075a7 */ /* 0x000ee4000802017f */
[----:B---3--:R-:W-:Y:S05]  /*4250*/  @!P1 BRA `(.L_x_11449) ;  /* 0x00000120009c9947 */ /* 0x008fea0003800000 */
.L_x_11448:
[----:B------:R-:W-:Y:S01]  /*4260*/  R2UR UR10, R8 ;  /* 0x00000000080a72ca */ /* 0x000fe200000e0000 */
[----:B------:R4:W-:Y:S01]  /*4270*/  BAR.SYNC.DEFER_BLOCKING R9, 0x100 ;  /* 0x000400090000751d */ /* 0x0009e20000010000 */
[----:B------:R-:W-:-:S05]  /*4280*/  ISETP.NE.AND P2, PT, R7, 0x1, PT ;  /* 0x000000010700780c */ /* 0x000fca0003f45270 */
[----:B------:R-:W-:Y:S01]  /*4290*/  UMOV UR11, 0x40000040 ;  /* 0x40000040000b7882 */ /* 0x000fe20000000000 */
[----:B------:R-:W5:Y:S05]  /*42a0*/  S2R R11, SR_TID.X ;  /* 0x00000000000b7919 */ /* 0x000f6a0000002100 */
[----:B------:R-:W-:Y:S02]  /*42b0*/  UIADD3 UR10, UR10, 0x400, URZ ;  /* 0x000004000a0a7890 */ /* 0x000fe4000fffe03f */
[----:B------:R-:W4:Y:S02]  /*42c0*/  @P2 LDC R8, c[0x0][0x44c] ;  /* 0x00011300ff082b82 */ /* 0x000f240000000800 */
[----:B------:R-:W-:-:S04]  /*42d0*/  USHF.R.U32.HI UR10, URZ, 0x4, UR10 ;  /* 0x000000043f0a7899 */ /* 0x000fc8000801160a */
[----:B------:R-:W-:Y:S02]  /*42e0*/  ULOP3.LUT UR10, UR10, 0x3fff, URZ, 0xc0, !UPT ;  /* 0x00003fff0a0a7892 */ /* 0x000fe4000f8ec03f */
[----:B0123--:R-:W0:Y:S02]  /*42f0*/  @P2 LDC R10, c[0x0][0x450] ;  /* 0x00011400ff0a2b82 */ /* 0x00fe240000000800 */
[----:B------:R-:W-:Y:S01]  /*4300*/  ULOP3.LUT UR21, UR10, 0x3000000, URZ, 0xfc, !UPT ;  /* 0x030000000a157892 */ /* 0x000fe2000f8efc3f */
[----:B------:R-:W-:-:S03]  /*4310*/  WARPGROUP.ARRIVE ;  /* 0x00000000000079c5 */ /* 0x000fc60000000000 */
[----:B------:R-:W-:-:S07]  /*4320*/  UIMAD UR18, UR37, 0xc00, UR21 ;  /* 0x00000c00251278a4 */ /* 0x000fce000f8e0215 */
[----:B------:R-:W-:Y:S02]  /*4330*/  UMOV UR10, UR18 ;  /* 0x00000012000a7c82 */ /* 0x000fe40008000000 */
[----:B------:R-:W-:Y:S01]  /*4340*/  HGMMA.64x256x16.F32 R24, R152, gdesc[UR8].tnspB, RZ, !UPT, gsb0 ;  /* 0x43e0000898187df0 */ /* 0x000fe2000c0008ff */
[----:B------:R-:W-:Y:S01]  /*4350*/  UIADD3 UR10, UR18, 0x80, URZ ;  /* 0x00000080120a7890 */ /* 0x000fe2000fffe03f */
[----:B----4-:R-:W-:Y:S01]  /*4360*/  @P2 IMAD.HI.U32 R9, R8, UR43, RZ ;  /* 0x0000002b08092c27 */ /* 0x010fe2000f8e00ff */
[----:B------:R-:W-:Y:S01]  /*4370*/  UMOV UR11, 0x40000040 ;  /* 0x40000040000b7882 */ /* 0x000fe20000000000 */
[----:B-----5:R-:W-:Y:S02]  /*4380*/  LOP3.LUT P1, RZ, R11, 0x7f, RZ, 0xc0, !PT ;  /* 0x0000007f0bff7812 */ /* 0x020fe4000782c0ff */
[----:B------:R-:W-:Y:S01]  /*4390*/  IMAD.U32 R8, RZ, RZ, UR43 ;  /* 0x0000002bff087e24 */ /* 0x000fe2000f8e00ff */
[----:B0-----:R-:W-:-:S04]  /*43a0*/  @P2 SHF.R.U32.HI R8, RZ, R10, R9 ;  /* 0x0000000aff082219 */ /* 0x001fc80000011609 */
[----:B------:R-:W-:-:S06]  /*43b0*/  IADD3 R8, R8, R17, -R16 ;  /* 0x0000001108087210 */ /* 0x000fcc0007ffe810 */
        /* <DEDUP_REMOVED lines=47> */
.L_x_11451:
[----:B------:R-:W-:-:S11]  /*46b0*/  UISETP.NE.AND UP1, UPT, UR15, 0x1, UPT ;  /* 0x000000010f00788c */ /* 0x000fd6000bf25270 */
[----:B------:R-:W-:Y:S02]  /*46c0*/  @UP1 ULDC.64 UR22, c[0x0][0x9e8] ;  /* 0x00027a0000161ab9 */ /* 0x000fe40000000a00 */
[----:B------:R-:W-:-:S04]  /*46d0*/  UIMAD.WIDE.U32 UR10, UR18, UR22, URZ ;  /* 0x00000016120a72a5 */ /* 0x000fc8000f8e003f */
[----:B------:R-:W-:-:S12]  /*46e0*/  @UP1 USHF.R.U32.HI UR18, URZ, UR23, UR11 ;  /* 0x000000173f121299 */ /* 0x000fd8000801160b */
.L_x_11452:
[----:B------:R-:W-:-:S04]  /*46f0*/  UIMAD UR15, UR18, UR15, UR15 ;  /* 0x0000000f120f72a4 */ /* 0x000fc8000f8e020f */
[----:B------:R-:W-:-:S04]  /*4700*/  UISETP.LT.AND UP1, UPT, UR14, UR15, UPT ;  /* 0x0000000f0e00728c */ /* 0x000fc8000bf21270 */
[----:B------:R-:W-:-:S12]  /*4710*/  USEL UR14, UR14, UR15, UP1 ;  /* 0x0000000f0e0e7287 */ /* 0x000fd80008800000 */
.L_x_11450:
        /* <DEDUP_REMOVED lines=11> */
.L_x_11470:
[----:B------:R-:W-:-:S04]  /*47d0*/  UIADD3 UR37, UR37, 0x1, URZ ;  /* 0x0000000125257890 */ /* 0x000fc8000fffe03f */
[----:B------:R-:W-:-:S04]  /*47e0*/  UISETP.NE.AND UP1, UPT, UR37, 0x2, UPT ;  /* 0x000000022500788c */ /* 0x000fc8000bf25270 */
[----:B------:R-:W-:Y:S02]  /*47f0*/  USEL UR6, URZ, 0x1, UP1 ;  /* 0x000000013f067887 */ /* 0x000fe40008800000 */
[----:B------:R-:W-:Y:S02]  /*4800*/  USEL UR37, UR37, URZ, UP1 ;  /* 0x0000003f25257287 */ /* 0x000fe40008800000 */
[----:B------:R-:W-:Y:S01]  /*4810*/  ULOP3.LUT UR38, UR38, UR6, URZ, 0x3c, !UPT ;  /* 0x0000000626267292 */ /* 0x000fe2000f8e3c3f */
[----:B01----:R-:W-:Y:S11]  /*4820*/  @!P0 BRA `(.L_x_11454) ;  /* 0x0000000000048947 */ /* 0x003ff60003800000 */
[----:B------:R-:W-:Y:S01]  /*4830*/  BPT.TRAP 0x1 ;  /* 0x000000040000795c */ /* 0x000fe20000300000 */
.L_x_11454:
        /* <DEDUP_REMOVED lines=9> */
.L_x_11455:
[----:B-1----:R-:W-:Y:S05]  /*48d0*/  @P1 BRA `(.L_x_11456) ;  /* 0x0000000000081947 */ /* 0x002fea0003800000 */
[----:B------:R-:W1:Y:S02]  /*48e0*/  SYNCS.PHASECHK.TRANS64.TRYWAIT P1, [UR27+0x22830], R10 ;  /* 0x0228300aff0075a7 */ /* 0x000e64000802015b */
[----:B-1----:R-:W-:Y:S05]  /*48f0*/  @!P1 BRA `(.L_x_11457) ;  /* 0x0000011c00089947 */ /* 0x002fea0003800000 */
.L_x_11456:
        /* <DEDUP_REMOVED lines=13> */
[----:B------:R-:W-:-:S02]  /*49d0*/  IMAD.U32 R11, RZ, RZ, UR27 ;  /* 0x0000001bff0b7e24 */ /* 0x000fc4000f8e00ff */
[----:B------:R-:W-:-:S03]  /*49e0*/  IMAD R13, R5, -0x60, RZ ;  /* 0xffffffa0050d7824 */ /* 0x000fc600078e02ff */
[----:B------:R-:W3:Y:S08]  /*49f0*/  @P2 LDC R4, c[0x0][0x44c] ;  /* 0x00011300ff042b82 */ /* 0x000ef00000000800 */
[----:B-1----:R-:W1:Y:S01]  /*4a00*/  @P2 LDC R9, c[0x0][0x450] ;  /* 0x00011400ff092b82 */ /* 0x002e620000000800 */
[----:B--2---:R-:W-:Y:S02]  /*4a10*/  LOP3.LUT P1, RZ, R8, 0x7f, RZ, 0xc0, !PT ;  /* 0x0000007f08ff7812 */ /* 0x004fe4000782c0ff */
[----:B------:R-:W-:Y:S01]  /*4a20*/  SHF.R.U32.HI R12, RZ, 0x7, R8 ;  /* 0x00000007ff0c7819 */ /* 0x000fe20000011608 */
[----:B---3--:R-:W-:-:S05]  /*4a30*/  @P2 IMAD.HI.U32 R4, R21, R4, RZ ;  /* 0x0000000415042227 */ /* 0x008fca00078e00ff */
[----:B-1----:R-:W-:Y:S01]  /*4a40*/  @P2 SHF.R.U32.HI R21, RZ, R9, R4 ;  /* 0x00000009ff152219 */ /* 0x002fe20000011604 */
[----:B------:R-:W-:Y:S01]  /*4a50*/  VIADD R9, R13, 0x1 ;  /* 0x000000010d097836 */ /* 0x000fe20000000000 */
[----:B------:R-:W-:-:S03]  /*4a60*/  IADD3 R4, -R12, 0xb, RZ ;  /* 0x0000000b0c047810 */ /* 0x000fc60007ffe1ff */
[----:B------:R-:W-:Y:S01]  /*4a70*/  @!P1 VIADD R8, R11, 0x22840 ;  /* 0x000228400b089836 */ /* 0x000fe20000000000 */
[----:B------:R-:W1:Y:S01]  /*4a80*/  SHFL.IDX PT, R213, R21, RZ, 0x1c1f ;  /* 0x001c1fff15d57589 */ /* 0x000e6200000e0000 */
[----:B------:R-:W-:-:S03]  /*4a90*/  IMAD R9, R18, -0x2, R9 ;  /* 0xfffffffe12097824 */ /* 0x000fc600078e0209 */
[----:B------:R-:W-:Y:S02]  /*4aa0*/  @!P1 PRMT R8, RZ, 0x654, R8 ;  /* 0x00000654ff089816 */ /* 0x000fe40000000008 */
[----:B------:R-:W-:-:S05]  /*4ab0*/  IADD3 R9, -R16, R9, R17 ;  /* 0x0000000910097210 */ /* 0x000fca0007ffe111 */
        /* <DEDUP_REMOVED lines=20> */
[----:B------:R-:W-:Y:S01]  /*4c00*/  IADD3 R213, -R16, R17, R213 ;  /* 0x0000001110d57210 */ /* 0x000fe20007ffe1d5 */
        /* <DEDUP_REMOVED lines=11> */
.L_x_11460:
[----:B------:R-:W-:-:S05]  /*4cc0*/  IMAD.U32 R214, RZ, RZ, UR25 ;  /* 0x00000019ffd67e24 */ /* 0x000fca000f8e00ff */
[----:B------:R-:W-:-:S13]  /*4cd0*/  ISETP.NE.AND P1, PT, R214, 0x1, PT ;  /* 0x00000001d600780c */ /* 0x000fda0003f25270 */
[----:B------:R-:W1:Y:S02]  /*4ce0*/  @P1 LDC.64 R8, c[0x0][0x9e8] ;  /* 0x00027a00ff081b82 */ /* 0x000e640000000a00 */
[----:B-1----:R-:W-:-:S05]  /*4cf0*/  @P1 IMAD.HI.U32 R8, R213, R8, RZ ;  /* 0x00000008d5081227 */ /* 0x002fca00078e00ff */
[----:B------:R-:W-:-:S07]  /*4d00*/  @P1 SHF.R.U32.HI R213, RZ, R9, R8 ;  /* 0x00000009ffd51219 */ /* 0x000fce0000011608 */
.L_x_11461:
[----:B------:R-:W-:Y:S05]  /*4d10*/  BSYNC B0 ;  /* 0x0000000000007941 */ /* 0x000fea0003800000 */
.L_x_11459:
[----:B------:R-:W-:-:S04]  /*4d20*/  IMAD R8, R18, -0x2, R13 ;  /* 0xfffffffe12087824 */ /* 0x000fc800078e020d */
[----:B------:R-:W-:-:S05]  /*4d30*/  IMAD R213, R213, R214, R8 ;  /* 0x000000d6d5d57224 */ /* 0x000fca00078e0208 */
[----:B------:R-:W-:Y:S02]  /*4d40*/  VIADDMNMX R14, R213, R214, R14, PT ;  /* 0x000000d6d50e7246 */ /* 0x000fe4000380010e */
[----:B------:R-:W-:-:S07]  /*4d50*/  VIMNMX R12, R12, R213, !PT ;  /* 0x000000d50c0c7248 */ /* 0x000fce0007fe0100 */
.L_x_11458:
[----:B------:R-:W2:Y:S01]  /*4d60*/  LDL.LU R214, [R1] ;  /* 0x0000000001d67983 */ /* 0x000ea20000300800 */
[C---:B------:R-:W-:Y:S02]  /*4d70*/  ISETP.GE.AND P2, PT, R13.reuse, 0x1, PT ;  /* 0x000000010d00780c */ /* 0x040fe40003f46270 */
[C---:B------:R-:W-:Y:S01]  /*4d80*/  ISETP.GE.AND P1, PT, R13.reuse, 0x2, PT ;  /* 0x000000020d00780c */ /* 0x040fe20003f26270 */
[----:B------:R-:W1:Y:S01]  /*4d90*/  SHFL.IDX PT, R21, R21, 0x1, 0x1c1f ;  /* 0x003c1f0015157f89 */ /* 0x000e6200000e0000 */
[----:B------:R-:W-:Y:S02]  /*4da0*/  ISETP.GT.AND P3, PT, R12, RZ, !P2 ;  /* 0x000000ff0c00720c */ /* 0x000fe40005764270 */
[----:B------:R-:W-:Y:S02]  /*4db0*/  ISETP.GE.AND P4, PT, R13, 0x9, PT ;  /* 0x000000090d00780c */ /* 0x000fe40003f86270 */
[----:B------:R-:W-:-:S04]  /*4dc0*/  ISETP.LT.OR P3, PT, R14, 0x1, P3 ;  /* 0x000000010e00780c */ /* 0x000fc80001f61670 */
[----:B------:R-:W-:Y:S02]  /*4dd0*/  FSEL R213, R152, -INF , !P3 ;  /* 0xff80000098d57808 */ /* 0x000fe40005800000 */
[----:B------:R-:W-:Y:S01]  /*4de0*/  ISETP.GE.AND P3, PT, R13, 0xa, PT ;  /* 0x0000000a0d00780c */ /* 0x000fe20003f66270 */
[--C-:B-1----:R-:W-:Y:S02]  /*4df0*/  IMAD.IADD R20, R20, 0x1, R21.reuse ;  /* 0x0000000114147824 */ /* 0x102fe400078e0215 */
[----:B------:R-:W-:Y:S01]  /*4e00*/  IMAD.IADD R15, R15, 0x1, R21 ;  /* 0x000000010f0f7824 */ /* 0x000fe200078e0215 */
[----:B--2---:R-:W-:-:S04]  /*4e10*/  LOP3.LUT R214, R214, 0xfffbffff, RZ, 0xc0, !PT ;  /* 0xfffbffffd6d67812 */ /* 0x004fc800078ec0ff */
[----:B------:R-:W-:Y:S02]  /*4e20*/  @P2 LOP3.LUT R214, R214, 0x40000, RZ, 0xfc, !PT ;  /* 0x00040000d6d62812 */ /* 0x000fe400078efcff */
[----:B------:R-:W-:Y:S02]  /*4e30*/  ISETP.GT.AND P2, PT, R12, 0x1, !P1 ;  /* 0x000000010c00780c */ /* 0x000fe40004f44270 */
[----:B------:R-:W-:Y:S02]  /*4e40*/  LOP3.LUT R214, R214, 0xfffffffd, RZ, 0xc0, !PT ;  /* 0xfffffffdd6d67812 */ /* 0x000fe400078ec0ff */
[----:B------:R-:W-:Y:S02]  /*4e50*/  ISETP.LT.OR P2, PT, R14, 0x2, P2 ;  /* 0x000000020e00780c */ /* 0x000fe40001741670 */
[----:B------:R-:W-:Y:S02]  /*4e60*/  @P4 LOP3.LUT R214, R214, 0x2, RZ, 0xfc, !PT ;  /* 0x00000002d6d64812 */ /* 0x000fe400078efcff */
[----:B------:R-:W-:-:S02]  /*4e70*/  FSEL R153, R153, -INF , !P2 ;  /* 0xff80000099997808 */ /* 0x000fc40005000000 */
[----:B------:R-:W-:Y:S02]  /*4e80*/  ISETP.GT.AND P2, PT, R12, 0x8, !P4 ;  /* 0x000000080c00780c */ /* 0x000fe40006744270 */
[----:B------:R-:W-:Y:S02]  /*4e90*/  LOP3.LUT R214, R214, 0xfffffffb, RZ, 0xc0, !PT ;  /* 0xfffffffbd6d67812 */ /* 0x000fe400078ec0ff */
[----:B------:R-:W-:Y:S02]  /*4ea0*/  ISETP.LT.OR P2, PT, R14, 0x9, P2 ;  /* 0x000000090e00780c */ /* 0x000fe40001741670 */
[----:B------:R-:W-:Y:S02]  /*4eb0*/  @P3 LOP3.LUT R214, R214, 0x4, RZ, 0xfc, !PT ;  /* 0x00000004d6d63812 */ /* 0x000fe400078efcff */
[----:B------:R-:W-:Y:S02]  /*4ec0*/  FSEL R156, R156, -INF , !P2 ;  /* 0xff8000009c9c7808 */ /* 0x000fe40005000000 */
[----:B------:R-:W-:-:S02]  /*4ed0*/  ISETP.GT.AND P2, PT, R12, 0x9, !P3 ;  /* 0x000000090c00780c */ /* 0x000fc40005f44270 */
[----:B------:R-:W-:Y:S02]  /*4ee0*/  ISETP.GE.AND P3, PT, R13, 0x11, PT ;  /* 0x000000110d00780c */ /* 0x000fe40003f66270 */
[----:B------:R-:W-:Y:S02]  /*4ef0*/  ISETP.LT.OR P2, PT, R14, 0xa, P2 ;  /* 0x0000000a0e00780c */ /* 0x000fe40001741670 */
[----:B------:R-:W-:Y:S02]  /*4f00*/  LOP3.LUT R214, R214, 0xfffffff7, RZ, 0xc0, !PT ;  /* 0xfffffff7d6d67812 */ /* 0x000fe400078ec0ff */
        /* <DEDUP_REMOVED lines=108> */
[----:B------:R-:W-:-:S03]  /*55d0*/  ISETP.GT.AND P6, PT, R12, 0x59, !P6 ;  /* 0x000000590c00780c */ /* 0x000fc600077c4270 */
[----:B------:R1:W-:Y:S01]  /*55e0*/  STL [R1], R214 ;  /* 0x000000d601007387 */ /* 0x0003e20000100800 */
[----:B------:R-:W-:-:S04]  /*55f0*/  ISETP.LT.OR P6, PT, R14, 0x5a, P6 ;  /* 0x0000005a0e00780c */ /* 0x000fc800037c1670 */
[----:B------:R-:W-:Y:S02]  /*5600*/  FSEL R197, R197, -INF , !P6 ;  /* 0xff800000c5c57808 */ /* 0x000fe40007000000 */
        /* <DEDUP_REMOVED lines=14> */
.L_x_11464:
[----:B------:R-:W-:-:S05]  /*56f0*/  IMAD.U32 R12, RZ, RZ, UR25 ;  /* 0x00000019ff0c7e24 */ /* 0x000fca000f8e00ff */
[----:B------:R-:W-:-:S13]  /*5700*/  ISETP.NE.AND P6, PT, R12, 0x1, PT ;  /* 0x000000010c00780c */ /* 0x000fda0003fc5270 */
[----:B------:R-:W1:Y:S02]  /*5710*/  @P6 LDC.64 R8, c[0x0][0x9e8] ;  /* 0x00027a00ff086b82 */ /* 0x000e640000000a00 */
[----:B-1----:R-:W-:-:S05]  /*5720*/  @P6 IMAD.HI.U32 R8, R21, R8, RZ ;  /* 0x0000000815086227 */ /* 0x002fca00078e00ff */
[----:B------:R-:W-:-:S07]  /*5730*/  @P6 SHF.R.U32.HI R21, RZ, R9, R8 ;  /* 0x00000009ff156219 */ /* 0x000fce0000011608 */
.L_x_11465:
[----:B------:R-:W-:Y:S05]  /*5740*/  BSYNC B0 ;  /* 0x0000000000007941 */ /* 0x000fea0003800000 */
.L_x_11463:
[----:B------:R-:W-:-:S04]  /*5750*/  IMAD R13, R18, -0x2, R13 ;  /* 0xfffffffe120d7824 */ /* 0x000fc800078e020d */
[----:B------:R-:W-:-:S05]  /*5760*/  IMAD R21, R21, R12, R13 ;  /* 0x0000000c15157224 */ /* 0x000fca00078e020d */
[----:B------:R-:W-:Y:S02]  /*5770*/  VIADDMNMX R20, R21, R12, R20, PT ;  /* 0x0000000c15147246 */ /* 0x000fe40003800114 */
[----:B------:R-:W-:-:S07]  /*5780*/  VIMNMX R15, R15, R21, !PT ;  /* 0x000000150f0f7248 */ /* 0x000fce0007fe0100 */
.L_x_11462:
        /* <DEDUP_REMOVED lines=128> */
[--C-:B------:R-:W-:Y:S01]  /*5f90*/  FFMA.FTZ R160, R165, UR6, -R12.reuse ;  /* 0x00000006a5a07c23 */ /* 0x100fe2000801080c */
[----:B------:R-:W-:Y:S01]  /*5fa0*/  FMNMX.FTZ R21, R159, R14, !PT ;  /* 0x0000000e9f157209 */ /* 0x000fe20007810000 */
[--C-:B------:R-:W-:Y:S01]  /*5fb0*/  FFMA.FTZ R152, R213, UR6, -R12.reuse ;  /* 0x00000006d5987c23 */ /* 0x100fe2000801080c */
[----:B------:R-:W-:Y:S01]  /*5fc0*/  FSEL R199, R199, -INF , !P2 ;  /* 0xff800000c7c77808 */ /* 0x000fe20005000000 */
        /* <DEDUP_REMOVED lines=11> */
[----:B------:R-:W-:-:S02]  /*6080*/  FFMA.FTZ R184, R193, UR6, -R12 ;  /* 0x00000006c1b87c23 */ /* 0x000fc4000801080c */
[----:B------:R-:W-:-:S03]  /*6090*/  FMNMX.FTZ R153, R167, R14, !PT ;  /* 0x0000000ea7997209 */ /* 0x000fc60007810000 */
[----:B------:R-:W-:Y:S01]  /*60a0*/  MUFU.EX2 R154, R154 ;  /* 0x0000009a009a7308 */ /* 0x000fe20000000800 */
[----:B------:R-:W-:Y:S01]  /*60b0*/  FMNMX.FTZ R14, R170, R153, !PT ;  /* 0x00000099aa0e7209 */ /* 0x000fe20007810000 */
[----:B------:R-:W-:-:S03]  /*60c0*/  FFMA.FTZ R153, R161, UR6, -R12 ;  /* 0x00000006a1997c23 */ /* 0x000fc6000801080c */
[----:B------:R-:W-:-:S03]  /*60d0*/  FMNMX.FTZ R157, R171, R14, !PT ;  /* 0x0000000eab9d7209 */ /* 0x000fc60007810000 */
[----:B------:R-:W-:Y:S01]  /*60e0*/  MUFU.EX2 R21, R21 ;  /* 0x0000001500157308 */ /* 0x000fe20000000800 */
[----:B------:R-:W-:Y:S01]  /*60f0*/  FMNMX.FTZ R14, R174, R157, !PT ;  /* 0x0000009dae0e7209 */ /* 0x000fe20007810000 */
[--C-:B------:R-:W-:Y:S01]  /*6100*/  FFMA.FTZ R157, R164, UR6, -R12.reuse ;  /* 0x00000006a49d7c23 */ /* 0x100fe2000801080c */
[--C-:B------:R-:W-:Y:S01]  /*6110*/  FFMA.FTZ R164, R169, UR6, -R12.reuse ;  /* 0x00000006a9a47c23 */ /* 0x100fe2000801080c */
[--C-:B------:R-:W-:Y:S01]  /*6120*/  FFMA.FTZ R169, R180, UR6, -R12.reuse ;  /* 0x00000006b4a97c23 */ /* 0x100fe2000801080c */
[----:B------:R-:W-:Y:S01]  /*6130*/  FMNMX.FTZ R161, R175, R14, !PT ;  /* 0x0000000eafa17209 */ /* 0x000fe20007810000 */
[----:B------:R-:W-:Y:S01]  /*6140*/  FFMA.FTZ R180, R189, UR6, -R12 ;  /* 0x00000006bdb47c23 */ /* 0x000fe2000801080c */
[----:B------:R-:W-:Y:S01]  /*6150*/  FSEL R189, R8, RZ, P1 ;  /* 0x000000ff08bd7208 */ /* 0x000fe20000800000 */
[----:B------:R-:W-:Y:S01]  /*6160*/  MUFU.EX2 R156, R156 ;  /* 0x0000009c009c7308 */ /* 0x000fe20000000800 */
[----:B------:R-:W-:-:S03]  /*6170*/  FMNMX.FTZ R14, R178, R161, !PT ;  /* 0x000000a1b20e7209 */ /* 0x000fc60007810000 */
[----:B------:R-:W-:Y:S01]  /*6180*/  FADD.FTZ R189, -R189, R2 ;  /* 0x00000002bdbd7221 */ /* 0x000fe20000010100 */
[----:B------:R-:W-:-:S03]  /*6190*/  FMNMX.FTZ R161, R179, R14, !PT ;  /* 0x0000000eb3a17209 */ /* 0x000fc60007810000 */
[----:B------:R-:W-:Y:S01]  /*61a0*/  MUFU.EX2 R153, R153 ;  /* 0x0000009900997308 */ /* 0x000fe20000000800 */
[----:B------:R-:W-:Y:S01]  /*61b0*/  FMNMX.FTZ R14, R182, R161, !PT ;  /* 0x000000a1b60e7209 */ /* 0x000fe20007810000 */
[--C-:B------:R-:W-:Y:S01]  /*61c0*/  FFMA.FTZ R161, R168, UR6, -R12.reuse ;  /* 0x00000006a8a17c23 */ /* 0x100fe2000801080c */
[----:B------:R-:W-:Y:S02]  /*61d0*/  FFMA.FTZ R168, R177, UR6, -R12 ;  /* 0x00000006b1a87c23 */ /* 0x000fe4000801080c */
        /* <DEDUP_REMOVED lines=12> */
[--C-:B------:R-:W-:Y:S01]  /*62a0*/  FFMA.FTZ R165, R176, UR6, -R12.reuse ;  /* 0x00000006b0a57c23 */ /* 0x100fe2000801080c */
[----:B------:R-:W-:Y:S02]  /*62b0*/  FFMA.FTZ R176, R185, UR6, -R12 ;  /* 0x00000006b9b07c23 */ /* 0x000fe4000801080c */
[----:B------:R-:W-:-:S03]  /*62c0*/  FMNMX.FTZ R14, R199, R14, !PT ;  /* 0x0000000ec70e7209 */ /* 0x000fc60007810000 */
[----:B------:R-:W-:Y:S02]  /*62d0*/  MUFU.EX2 R15, R15 ;  /* 0x0000000f000f7308 */ /* 0x000fe40000000800 */
[----:B------:R-:W1:Y:S06]  /*62e0*/  SHFL.BFLY PT, R177, R14, 0x2, 0x1f ;  /* 0x0c401f000eb17f89 */ /* 0x000e6c00000e0000 */
[----:B------:R-:W-:Y:S08]  /*62f0*/  MUFU.EX2 R20, R20 ;  /* 0x0000001400147308 */ /* 0x000ff00000000800 */
[----:B------:R-:W-:Y:S08]  /*6300*/  MUFU.EX2 R165, R165 ;  /* 0x000000a500a57308 */ /* 0x000ff00000000800 */
[----:B------:R-:W-:Y:S01]  /*6310*/  MUFU.EX2 R168, R168 ;  /* 0x000000a800a87308 */ /* 0x000fe20000000800 */
[----:B-1----:R-:W-:Y:S01]  /*6320*/  FMNMX.FTZ R185, R14, R177, !PT ;  /* 0x000000b10eb97209 */ /* 0x002fe20007810000 */
[--C-:B------:R-:W-:Y:S01]  /*6330*/  FFMA.FTZ R177, R188, UR6, -R12.reuse ;  /* 0x00000006bcb17c23 */ /* 0x100fe2000801080c */
[----:B------:R-:W-:-:S03]  /*6340*/  FFMA.FTZ R188, R196, UR6, -R12 ;  /* 0x00000006c4bc7c23 */ /* 0x000fc6000801080c */
[----:B------:R-:W1:Y:S02]  /*6350*/  SHFL.BFLY PT, R14, R185, 0x1, 0x1f ;  /* 0x0c201f00b90e7f89 */ /* 0x000e6400000e0000 */
[----:B------:R-:W-:Y:S08]  /*6360*/  MUFU.EX2 R2, R188 ;  /* 0x000000bc00027308 */ /* 0x000ff00000000800 */
[----:B------:R-:W-:Y:S08]  /*6370*/  MUFU.EX2 R169, R169 ;  /* 0x000000a900a97308 */ /* 0x000ff00000000800 */
[----:B------:R-:W-:Y:S01]  /*6380*/  MUFU.EX2 R172, R172 ;  /* 0x000000ac00ac7308 */ /* 0x000fe20000000800 */
[----:B-1----:R-:W-:Y:S01]  /*6390*/  FMNMX.FTZ R14, R185, R14, !PT ;  /* 0x0000000eb90e7209 */ /* 0x002fe20007810000 */
[----:B------:R-:W-:Y:S01]  /*63a0*/  FMUL.FTZ R185, R189, UR6 ;  /* 0x00000006bdb97c20 */ /* 0x000fe20008410000 */
[----:B------:R-:W-:-:S05]  /*63b0*/  FFMA.FTZ R189, R197, UR6, -R12 ;  /* 0x00000006c5bd7c23 */ /* 0x000fca000801080c */
[----:B------:R-:W-:Y:S01]  /*63c0*/  MUFU.EX2 R173, R173 ;  /* 0x000000ad00ad7308 */ /* 0x000fe20000000800 */
[C---:B------:R-:W-:Y:S01]  /*63d0*/  FSETP.NEU.FTZ.AND P1, PT, R14.reuse, -INF , PT ;  /* 0xff8000000e00780b */ /* 0x040fe20003f3d000 */
[----:B------:R-:W-:-:S05]  /*63e0*/  FMUL.FTZ R196, R14, UR6 ;  /* 0x000000060ec47c20 */ /* 0x000fca0008410000 */
[----:B------:R-:W-:Y:S01]  /*63f0*/  FSEL R196, R196, RZ, P1 ;  /* 0x000000ffc4c47208 */ /* 0x000fe20000800000 */
[----:B------:R-:W1:Y:S04]  /*6400*/  MUFU.EX2 R185, R185 ;  /* 0x000000b900b97308 */ /* 0x000e680000000800 */
        /* <DEDUP_REMOVED lines=13> */
[----:B-1----:R-:W-:Y:S01]  /*64e0*/  FFMA.FTZ R188, R185, R3, R152 ;  /* 0x00000003b9bc7223 */ /* 0x002fe20000010098 */
[C---:B------:R-:W-:Y:S01]  /*64f0*/  F2FP.F16.F32.PACK_AB R152, R13.reuse, R152 ;  /* 0x000000980d98723e */ /* 0x040fe200000000ff */
[----:B------:R-:W-:Y:S01]  /*6500*/  FFMA.FTZ R186, R186, UR6, -R196 ;  /* 0x00000006baba7c23 */ /* 0x000fe200080108c4 */
[----:B------:R-:W-:Y:S01]  /*6510*/  F2FP.F16.F32.PACK_AB R166, R172, R169 ;  /* 0x000000a9aca6723e */ /* 0x000fe200000000ff */
[----:B------:R-:W-:Y:S01]  /*6520*/  FADD.FTZ R3, R13, R188 ;  /* 0x000000bc0d037221 */ /* 0x000fe20000010000 */
[--C-:B------:R-:W-:Y:S01]  /*6530*/  FFMA.FTZ R188, R159, UR6, -R196.reuse ;  /* 0x000000069fbc7c23 */ /* 0x100fe200080108c4 */
[--C-:B------:R-:W-:Y:S01]  /*6540*/  FFMA.FTZ R159, R162, UR6, -R196.reuse ;  /* 0x00000006a29f7c23 */ /* 0x100fe200080108c4 */
[----:B------:R-:W1:Y:S01]  /*6550*/  MUFU.EX2 R180, R180 ;  /* 0x000000b400b47308 */ /* 0x000e620000000800 */
[----:B------:R-:W-:Y:S01]  /*6560*/  FADD.FTZ R158, R154, R3 ;  /* 0x000000039a9e7221 */ /* 0x000fe20000010000 */
[----:B------:R-:W-:Y:S01]  /*6570*/  F2FP.F16.F32.PACK_AB R154, R21, R154 ;  /* 0x0000009a159a723e */ /* 0x000fe200000000ff */
[--C-:B------:R-:W-:Y:S01]  /*6580*/  FFMA.FTZ R187, R187, UR6, -R196.reuse ;  /* 0x00000006bbbb7c23 */ /* 0x100fe200080108c4 */
[----:B------:R-:W-:Y:S01]  /*6590*/  FFMA.FTZ R191, R191, UR6, -R196 ;  /* 0x00000006bfbf7c23 */ /* 0x000fe200080108c4 */
[----:B------:R-:W-:Y:S01]  /*65a0*/  FADD.FTZ R3, R21, R158 ;  /* 0x0000009e15037221 */ /* 0x000fe20000010000 */
[--C-:B------:R-:W-:Y:S01]  /*65b0*/  FFMA.FTZ R194, R194, UR6, -R196.reuse ;  /* 0x00000006c2c27c23 */ /* 0x100fe200080108c4 */
[--C-:B------:R-:W-:Y:S01]  /*65c0*/  FFMA.FTZ R195, R195, UR6, -R196.reuse ;  /* 0x00000006c3c37c23 */ /* 0x100fe200080108c4 */
[----:B------:R-:W-:Y:S01]  /*65d0*/  MUFU.EX2 R181, R181 ;  /* 0x000000b500b57308 */ /* 0x000fe20000000800 */
[----:B------:R-:W-:Y:S01]  /*65e0*/  FADD.FTZ R158, R156, R3 ;  /* 0x000000039c9e7221 */ /* 0x000fe20000010000 */
[----:B------:R-:W-:Y:S01]  /*65f0*/  FFMA.FTZ R198, R198, UR6, -R196 ;  /* 0x00000006c6c67c23 */ /* 0x000fe200080108c4 */
[C---:B------:R-:W-:Y:S01]  /*6600*/  F2FP.F16.F32.PACK_AB R156, R153.reuse, R156 ;  /* 0x0000009c999c723e */ /* 0x040fe200000000ff */
[-C--:B------:R-:W-:Y:S01]  /*6610*/  FMUL.FTZ R24, R24, R185.reuse ;  /* 0x000000b918187220 */ /* 0x080fe20000410000 */
[----:B------:R-:W-:Y:S01]  /*6620*/  FADD.FTZ R158, R153, R158 ;  /* 0x0000009e999e7221 */ /* 0x000fe20000010000 */
[-C--:B------:R-:W-:Y:S01]  /*6630*/  FMUL.FTZ R25, R25, R185.reuse ;  /* 0x000000b919197220 */ /* 0x080fe20000410000 */
[-C--:B------:R-:W-:Y:S01]  /*6640*/  FMUL.FTZ R28, R28, R185.reuse ;  /* 0x000000b91c1c7220 */ /* 0x080fe20000410000 */
[----:B------:R-:W-:Y:S01]  /*6650*/  MUFU.EX2 R9, R9 ;  /* 0x0000000900097308 */ /* 0x000fe20000000800 */
[----:B------:R-:W-:Y:S01]  /*6660*/  FADD.FTZ R3, R157, R158 ;  /* 0x0000009e9d037221 */ /* 0x000fe20000010000 */
[-C--:B------:R-:W-:Y:S01]  /*6670*/  FMUL.FTZ R29, R29, R185.reuse ;  /* 0x000000b91d1d7220 */ /* 0x080fe20000410000 */
[-C--:B------:R-:W-:Y:S01]  /*6680*/  FMUL.FTZ R32, R32, R185.reuse ;  /* 0x000000b920207220 */ /* 0x080fe20000410000 */
[-C--:B------:R-:W-:Y:S01]  /*6690*/  FMUL.FTZ R33, R33, R185.reuse ;  /* 0x000000b921217220 */ /* 0x080fe20000410000 */
[----:B------:R-:W-:Y:S01]  /*66a0*/  FADD.FTZ R158, R160, R3 ;  /* 0x00000003a09e7221 */ /* 0x000fe20000010000 */
[-C--:B------:R-:W-:Y:S01]  /*66b0*/  FMUL.FTZ R36, R36, R185.reuse ;  /* 0x000000b924247220 */ /* 0x080fe20000410000 */
[-C--:B------:R-:W-:Y:S01]  /*66c0*/  FMUL.FTZ R37, R37, R185.reuse ;  /* 0x000000b925257220 */ /* 0x080fe20000410000 */
[----:B------:R-:W2:Y:S01]  /*66d0*/  MUFU.EX2 R12, R12 ;  /* 0x0000000c000c7308 */ /* 0x000ea20000000800 */
[----:B------:R-:W-:Y:S01]  /*66e0*/  FADD.FTZ R3, R161, R158 ;  /* 0x0000009ea1037221 */ /* 0x000fe20000010000 */
[-C--:B------:R-:W-:Y:S01]  /*66f0*/  FMUL.FTZ R40, R40, R185.reuse ;  /* 0x000000b928287220 */ /* 0x080fe20000410000 */
[-C--:B------:R-:W-:Y:S01]  /*6700*/  FMUL.FTZ R41, R41, R185.reuse ;  /* 0x000000b929297220 */ /* 0x080fe20000410000 */
[-C--:B------:R-:W-:Y:S01]  /*6710*/  FMUL.FTZ R44, R44, R185.reuse ;  /* 0x000000b92c2c7220 */ /* 0x080fe20000410000 */
[----:B------:R-:W-:Y:S01]  /*6720*/  FADD.FTZ R158, R164, R3 ;  /* 0x00000003a49e7221 */ /* 0x000fe20000010000 */
[----:B------:R-:W-:Y:S01]  /*6730*/  FSEL R3, R14, RZ, P1 ;  /* 0x000000ff0e037208 */ /* 0x000fe20000800000 */
[-C--:B------:R-:W-:Y:S01]  /*6740*/  FMUL.FTZ R45, R45, R185.reuse ;  /* 0x000000b92d2d7220 */ /* 0x080fe20000410000 */
[----:B------:R-:W-:Y:S01]  /*6750*/  MUFU.EX2 R155, R155 ;  /* 0x0000009b009b7308 */ /* 0x000fe20000000800 */
[----:B------:R-:W-:Y:S01]  /*6760*/  FADD.FTZ R193, R15, R158 ;  /* 0x0000009e0fc17221 */ /* 0x000fe20000010000 */
[----:B------:R-:W-:Y:S01]  /*6770*/  FMUL.FTZ R48, R48, R185 ;  /* 0x000000b930307220 */ /* 0x000fe20000410000 */
[----:B------:R-:W-:Y:S01]  /*6780*/  FADD.FTZ R3, -R3, R6 ;  /* 0x0000000603037221 */ /* 0x000fe20000010100 */
[--C-:B------:R-:W-:Y:S01]  /*6790*/  FFMA.FTZ R6, R167, UR6, -R196.reuse ;  /* 0x00000006a7067c23 */ /* 0x100fe200080108c4 */
[----:B------:R-:W-:Y:S01]  /*67a0*/  FADD.FTZ R158, R20, R193 ;  /* 0x000000c1149e7221 */ /* 0x000fe20000010000 */
[----:B------:R-:W-:Y:S01]  /*67b0*/  FFMA.FTZ R167, R170, UR6, -R196 ;  /* 0x00000006aaa77c23 */ /* 0x000fe200080108c4 */
[----:B-1----:R-:W-:Y:S01]  /*67c0*/  F2FP.F16.F32.PACK_AB R170, R180, R177 ;  /* 0x000000b1b4aa723e */ /* 0x002fe200000000ff */
[----:B------:R-:W-:Y:S01]  /*67d0*/  MUFU.EX2 R188, R188 ;  /* 0x000000bc00bc7308 */ /* 0x000fe20000000800 */
[----:B------:R-:W-:Y:S01]  /*67e0*/  FADD.FTZ R193, R165, R158 ;  /* 0x0000009ea5c17221 */ /* 0x000fe20000010000 */
[----:B------:R-:W-:Y:S01]  /*67f0*/  FFMA.FTZ R158, R171, UR6, -R196 ;  /* 0x00000006ab9e7c23 */ /* 0x000fe200080108c4 */
[----:B--2---:R-:W-:Y:S01]  /*6800*/  F2FP.F16.F32.PACK_AB R153, R12, R9 ;  /* 0x000000090c99723e */ /* 0x004fe200000000ff */
        /* <DEDUP_REMOVED lines=10> */
[--C-:B------:R-:W-:Y:S01]  /*68b0*/  FFMA.FTZ R171, R190, UR6, -R196.reuse ;  /* 0x00000006beab7c23 */ /* 0x100fe200080108c4 */
[----:B------:R-:W-:Y:S01]  /*68c0*/  FFMA.FTZ R196, R199, UR6, -R196 ;  /* 0x00000006c7c47c23 */ /* 0x000fe200080108c4 */
[----:B------:R1:W-:Y:S01]  /*68d0*/  MUFU.EX2 R190, R158 ;  /* 0x0000009e00be7308 */ /* 0x0003e20000000800 */
[----:B------:R-:W-:Y:S01]  /*68e0*/  FADD.FTZ R193, R173, R162 ;  /* 0x000000a2adc17221 */ /* 0x000fe20000010000 */
[-C--:B------:R-:W-:Y:S01]  /*68f0*/  FMUL.FTZ R61, R61, R185.reuse ;  /* 0x000000b93d3d7220 */ /* 0x080fe20000410000 */
[-C--:B------:R-:W-:Y:S01]  /*6900*/  FMUL.FTZ R64, R64, R185.reuse ;  /* 0x000000b940407220 */ /* 0x080fe20000410000 */
[-C--:B------:R-:W-:Y:S01]  /*6910*/  FMUL.FTZ R65, R65, R185.reuse ;  /* 0x000000b941417220 */ /* 0x080fe20000410000 */
[----:B------:R-:W-:Y:S01]  /*6920*/  FADD.FTZ R162, R176, R193 ;  /* 0x000000c1b0a27221 */ /* 0x000fe20000010000 */
[-C--:B------:R-:W-:Y:S01]  /*6930*/  FMUL.FTZ R68, R68, R185.reuse ;  /* 0x000000b944447220 */ /* 0x080fe20000410000 */
[----:B------:R-:W-:Y:S01]  /*6940*/  FMUL.FTZ R69, R69, R185 ;  /* 0x000000b945457220 */ /* 0x000fe20000410000 */
[----:B------:R-:W2:Y:S01]  /*6950*/  MUFU.EX2 R192, R192 ;  /* 0x000000c000c07308 */ /* 0x000ea20000000800 */
[----:B-1----:R-:W-:Y:S01]  /*6960*/  F2FP.F16.F32.PACK_AB R158, R160, R157 ;  /* 0x0000009da09e723e */ /* 0x002fe200000000ff */
[----:B------:R-:W-:Y:S01]  /*6970*/  FADD.FTZ R193, R177, R162 ;  /* 0x000000a2b1c17221 */ /* 0x000fe20000010000 */
[----:B------:R-:W-:Y:S01]  /*6980*/  F2FP.F16.F32.PACK_AB R160, R164, R161 ;  /* 0x000000a1a4a0723e */ /* 0x000fe200000000ff */
[----:B------:R-:W-:Y:S01]  /*6990*/  FMUL.FTZ R72, R72, R185 ;  /* 0x000000b948487220 */ /* 0x000fe20000410000 */
[----:B------:R-:W-:Y:S01]  /*69a0*/  F2FP.F16.F32.PACK_AB R164, R168, R165 ;  /* 0x000000a5a8a4723e */ /* 0x000fe200000000ff */
[----:B------:R-:W-:Y:S01]  /*69b0*/  FADD.FTZ R162, R180, R193 ;  /* 0x000000c1b4a27221 */ /* 0x000fe20000010000 */
[----:B------:R-:W-:Y:S01]  /*69c0*/  F2FP.F16.F32.PACK_AB R168, R176, R173 ;  /* 0x000000adb0a8723e */ /* 0x000fe200000000ff */
[----:B------:R-:W-:Y:S01]  /*69d0*/  FMUL.FTZ R176, R3, UR6 ;  /* 0x0000000603b07c20 */ /* 0x000fe20008410000 */
[----:B------:R-:W-:Y:S01]  /*69e0*/  MUFU.EX2 R163, R163 ;  /* 0x000000a300a37308 */ /* 0x000fe20000000800 */
[----:B------:R-:W-:Y:S01]  /*69f0*/  FADD.FTZ R21, R181, R162 ;  /* 0x000000a2b5157221 */ /* 0x000fe20000010000 */
[----:B------:R-:W-:Y:S01]  /*6a00*/  F2FP.F16.F32.PACK_AB R162, R20, R15 ;  /* 0x0000000f14a2723e */ /* 0x000fe200000000ff */
[-C--:B------:R-:W-:Y:S01]  /*6a10*/  FMUL.FTZ R73, R73, R185.reuse ;  /* 0x000000b949497220 */ /* 0x080fe20000410000 */
[-C--:B------:R-:W-:Y:S01]  /*6a20*/  FMUL.FTZ R76, R76, R185.reuse ;  /* 0x000000b94c4c7220 */ /* 0x080fe20000410000 */
[-C--:B------:R-:W-:Y:S01]  /*6a30*/  FMUL.FTZ R77, R77, R185.reuse ;  /* 0x000000b94d4d7220 */ /* 0x080fe20000410000 */
[-C--:B------:R-:W-:Y:S01]  /*6a40*/  FMUL.FTZ R80, R80, R185.reuse ;  /* 0x000000b950507220 */ /* 0x080fe20000410000 */
[----:B------:R-:W-:Y:S01]  /*6a50*/  FMUL.FTZ R81, R81, R185 ;  /* 0x000000b951517220 */ /* 0x000fe20000410000 */
[----:B------:R-:W1:Y:S01]  /*6a60*/  MUFU.EX2 R176, R176 ;  /* 0x000000b000b07308 */ /* 0x000e620000000800 */
[----:B--2---:R-:W-:Y:S01]  /*6a70*/  F2FP.F16.F32.PACK_AB R157, R192, R159 ;  /* 0x0000009fc09d723e */ /* 0x004fe200000000ff */
        /* <DEDUP_REMOVED lines=15> */
[----:B-1----:R-:W-:Y:S01]  /*6b70*/  FFMA.FTZ R15, R176, R0, R9 ;  /* 0x00000000b00f7223 */ /* 0x002fe20000010009 */
[-C--:B------:R-:W-:Y:S01]  /*6b80*/  FMUL.FTZ R109, R109, R185.reuse ;  /* 0x000000b96d6d7220 */ /* 0x080fe20000410000 */
[-C--:B------:R-:W-:Y:S01]  /*6b90*/  FMUL.FTZ R112, R112, R185.reuse ;  /* 0x000000b970707220 */ /* 0x080fe20000410000 */
[-C--:B------:R-:W-:Y:S01]  /*6ba0*/  FMUL.FTZ R113, R113, R185.reuse ;  /* 0x000000b971717220 */ /* 0x080fe20000410000 */
[----:B------:R-:W-:Y:S01]  /*6bb0*/  FADD.FTZ R0, R12, R15 ;  /* 0x0000000f0c007221 */ /* 0x000fe20000010000 */
[-C--:B------:R-:W-:Y:S01]  /*6bc0*/  FMUL.FTZ R116, R116, R185.reuse ;  /* 0x000000b974747220 */ /* 0x080fe20000410000 */
[----:B------:R-:W-:Y:S01]  /*6bd0*/  FMUL.FTZ R117, R117, R185 ;  /* 0x000000b975757220 */ /* 0x000fe20000410000 */
[----:B------:R-:W1:Y:S01]  /*6be0*/  MUFU.EX2 R167, R167 ;  /* 0x000000a700a77308 */ /* 0x000e620000000800 */
[----:B------:R-:W-:Y:S01]  /*6bf0*/  FADD.FTZ R15, R155, R0 ;  /* 0x000000009b0f7221 */ /* 0x000fe20000010000 */
[C---:B--2---:R-:W-:Y:S01]  /*6c00*/  FADD.FTZ R21, R184.reuse, R21 ;  /* 0x00000015b8157221 */ /* 0x044fe20000010000 */
[----:B------:R-:W-:Y:S01]  /*6c10*/  F2FP.F16.F32.PACK_AB R172, R184, R181 ;  /* 0x000000b5b8ac723e */ /* 0x000fe200000000ff */
[-C--:B------:R-:W-:Y:S01]  /*6c20*/  FMUL.FTZ R120, R120, R185.reuse ;  /* 0x000000b978787220 */ /* 0x080fe20000410000 */
[----:B------:R-:W-:Y:S01]  /*6c30*/  FADD.FTZ R0, R188, R15 ;  /* 0x0000000fbc007221 */ /* 0x000fe20000010000 */
[-C--:B------:R-:W-:Y:S01]  /*6c40*/  FMUL.FTZ R121, R121, R185.reuse ;  /* 0x000000b979797220 */ /* 0x080fe20000410000 */
[----:B------:R-:W-:Y:S01]  /*6c50*/  FMUL.FTZ R124, R124, R185 ;  /* 0x000000b97c7c7220 */ /* 0x000fe20000410000 */
[----:B------:R-:W2:Y:S01]  /*6c60*/  MUFU.EX2 R189, R189 ;  /* 0x000000bd00bd7308 */ /* 0x000ea20000000800 */
[----:B------:R-:W-:Y:S01]  /*6c70*/  FADD.FTZ R15, R159, R0 ;  /* 0x000000009f0f7221 */ /* 0x000fe20000010000 */
[----:B---3--:R-:W-:Y:S01]  /*6c80*/  F2FP.F16.F32.PACK_AB R159, R6, R163 ;  /* 0x000000a3069f723e */ /* 0x008fe200000000ff */
[-C--:B------:R-:W-:Y:S01]  /*6c90*/  FMUL.FTZ R125, R125, R185.reuse ;  /* 0x000000b97d7d7220 */ /* 0x080fe20000410000 */
[-C--:B------:R-:W-:Y:S01]  /*6ca0*/  FMUL.FTZ R128, R128, R185.reuse ;  /* 0x000000b980807220 */ /* 0x080fe20000410000 */
[----:B------:R-:W-:Y:S01]  /*6cb0*/  FADD.FTZ R0, R192, R15 ;  /* 0x0000000fc0007221 */ /* 0x000fe20000010000 */
[-C--:B------:R-:W-:Y:S01]  /*6cc0*/  FMUL.FTZ R129, R129, R185.reuse ;  /* 0x000000b981817220 */ /* 0x080fe20000410000 */
[----:B------:R-:W-:Y:S01]  /*6cd0*/  FMUL.FTZ R132, R132, R185 ;  /* 0x000000b984847220 */ /* 0x000fe20000410000 */
[----:B------:R3:W-:Y:S01]  /*6ce0*/  MUFU.EX2 R13, R174 ;  /* 0x000000ae000d7308 */ /* 0x0007e20000000800 */
[----:B------:R-:W-:Y:S01]  /*6cf0*/  FADD.FTZ R15, R163, R0 ;  /* 0x00000000a30f7221 */ /* 0x000fe20000010000 */
        /* <DEDUP_REMOVED lines=11> */
[C---:B--2---:R-:W-:Y:S01]  /*6db0*/  FADD.FTZ R3, R189.reuse, R174 ;  /* 0x000000aebd037221 */ /* 0x044fe20000010000 */
[----:B------:R-:W-:Y:S01]  /*6dc0*/  F2FP.F16.F32.PACK_AB R174, R189, R2 ;  /* 0x00000002bdae723e */ /* 0x000fe200000000ff */
        /* <DEDUP_REMOVED lines=11> */
[----:B-1----:R-:W-:Y:S01]  /*6e80*/  F2FP.F16.F32.PACK_AB R163, R20, R13 ;  /* 0x0000000d14a3723e */ /* 0x002fe200000000ff */
[-C--:B------:R-:W-:Y:S01]  /*6e90*/  FMUL.FTZ R38, R38, R176.reuse ;  /* 0x000000b026267220 */ /* 0x080fe20000410000 */
[-C--:B------:R-:W-:Y:S01]  /*6ea0*/  FMUL.FTZ R39, R39, R176.reuse ;  /* 0x000000b027277220 */ /* 0x080fe20000410000 */
        /* <DEDUP_REMOVED lines=16> */
[----:B---3--:R-:W-:Y:S01]  /*6fb0*/  FADD.FTZ R15, R165, R180 ;  /* 0x000000b4a50f7221 */ /* 0x008fe20000010000 */
[----:B----4-:R-:W-:Y:S01]  /*6fc0*/  F2FP.F16.F32.PACK_AB R165, R2, R165 ;  /* 0x000000a502a5723e */ /* 0x010fe200000000ff */
[-C--:B------:R-:W-:Y:S01]  /*6fd0*/  FMUL.FTZ R62, R62, R176.reuse ;  /* 0x000000b03e3e7220 */ /* 0x080fe20000410000 */
[----:B------:R-:W3:Y:S01]  /*6fe0*/  MUFU.EX2 R169, R186 ;  /* 0x000000ba00a97308 */ /* 0x000ee20000000800 */
        /* <DEDUP_REMOVED lines=65> */
[----:B------:R-:W-:-:S03]  /*7400*/  FMUL.FTZ R151, R151, R176 ;  /* 0x000000b097977220 */ /* 0x000fc60000410000 */
[C---:B-1----:R-:W-:Y:S01]  /*7410*/  FADD.FTZ R0, R196.reuse, R9 ;  /* 0x00000009c4007221 */ /* 0x042fe20000010000 */
[----:B------:R-:W-:Y:S01]  /*7420*/  F2FP.F16.F32.PACK_AB R175, R196, R175 ;  /* 0x000000afc4af723e */ /* 0x000fe200000000ff */
[----:B------:R-:W-:Y:S06]  /*7430*/  @!P0 BRA `(.L_x_11466) ;  /* 0x0000000000048947 */ /* 0x000fec0003800000 */
[----:B------:R-:W-:Y:S01]  /*7440*/  BPT.TRAP 0x1 ;  /* 0x000000040000795c */ /* 0x000fe20000300000 */
.L_x_11466:
[----:B------:R1:W2:Y:S01]  /*7450*/  SYNCS.PHASECHK.TRANS64.TRYWAIT P1, [UR27+0x22850], R10 ;  /* 0x0228500aff0075a7 */ /* 0x0002a2000802015b */
[----:B------:R-:W-:Y:S05]  /*7460*/  @!P0 BRA `(.L_x_11467) ;  /* 0x0000000000048947 */ /* 0x000fea0003800000 */
[----:B------:R-:W-:Y:S01]  /*7470*/  BPT.TRAP 0x1 ;  /* 0x000000040000795c */ /* 0x000fe20000300000 */
.L_x_11467:
[----:B--2---:R-:W-:Y:S05]  /*7480*/  @P1 BRA `(.L_x_11468) ;  /* 0x0000000000081947 */ /* 0x004fea0003800000 */
[----:B------:R-:W2:Y:S02]  /*7490*/  SYNCS.PHASECHK.TRANS64.TRYWAIT P1, [UR27+0x22850], R10 ;  /* 0x0228500aff0075a7 */ /* 0x000ea4000802015b */
[----:B--2---:R-:W-:Y:S05]  /*74a0*/  @!P1 BRA `(.L_x_11469) ;  /* 0x000000f000349947 */ /* 0x004fea0003800000 */
.L_x_11468:
        /* <DEDUP_REMOVED lines=52> */
.L_x_11453:
        /* <DEDUP_REMOVED lines=25> */
.L_x_11472:
[----:B------:R-:W-:-:S11]  /*7980*/  UISETP.NE.AND UP2, UPT, UR15, 0x1, UPT ;  /* 0x000000010f00788c */ /* 0x000fd6000bf45270 */
[----:B------:R-:W-:Y:S02]  /*7990*/  @UP2 ULDC.64 UR18, c[0x0][0x9e8] ;  /* 0x00027a0000122ab9 */ /* 0x000fe40000000a00 */
[----:B------:R-:W-:-:S04]  /*79a0*/  UIMAD.WIDE.U32 UR10, UR14, UR18, URZ ;  /* 0x000000120e0a72a5 */ /* 0x000fc8000f8e003f */
[----:B------:R-:W-:-:S12]  /*79b0*/  @UP2 USHF.R.U32.HI UR14, URZ, UR19, UR11 ;  /* 0x000000133f0e2299 */ /* 0x000fd8000801160b */
.L_x_11473:
[----:B------:R-:W-:-:S04]  /*79c0*/  UIMAD UR14, UR14, UR15, URZ ;  /* 0x0000000f0e0e72a4 */ /* 0x000fc8000f8e023f */
[----:B------:R-:W-:-:S04]  /*79d0*/  UISETP.LT.AND UP2, UPT, UR7, UR14, UPT ;  /* 0x0000000e0700728c */ /* 0x000fc8000bf41270 */
[----:B------:R-:W-:-:S12]  /*79e0*/  USEL UR7, UR7, UR14, !UP2 ;  /* 0x0000000e07077287 */ /* 0x000fd8000d000000 */
.L_x_11471:
        /* <DEDUP_REMOVED lines=10> */
[----:B------:R-:W-:Y:S02]  /*7a90*/  IMAD.MOV.U32 R9, RZ, RZ, R2 ;  /* 0x000000ffff097224 */ /* 0x000fe400078e0002 */
[----:B------:R-:W-:-:S07]  /*7aa0*/  IMAD.MOV.U32 R7, RZ, RZ, R5 ;  /* 0x000000ffff077224 */ /* 0x000fce00078e0005 */
.L_x_11483:
[----:B------:R-:W-:Y:S01]  /*7ab0*/  UIADD3 UR37, UR37, 0x1, URZ ;  /* 0x0000000125257890 */ /* 0x000fe2000fffe03f */
[C---:B------:R-:W-:Y:S01]  /*7ac0*/  ISETP.GT.AND P1, PT, R7.reuse, UR22, PT ;  /* 0x0000001607007c0c */ /* 0x040fe2000bf24270 */
[----:B------:R-:W-:Y:S02]  /*7ad0*/  VIADD R7, R7, 0xffffffff ;  /* 0xffffffff07077836 */ /* 0x000fe40000000000 */
[----:B------:R-:W-:-:S04]  /*7ae0*/  UISETP.NE.AND UP2, UPT, UR37, 0x2, UPT ;  /* 0x000000022500788c */ /* 0x000fc8000bf45270 */
[----:B------:R-:W-:Y:S02]  /*7af0*/  USEL UR6, URZ, 0x1, UP2 ;  /* 0x000000013f067887 */ /* 0x000fe40009000000 */
[----:B------:R-:W-:Y:S02]  /*7b00*/  USEL UR37, UR37, URZ, UP2 ;  /* 0x0000003f25257287 */ /* 0x000fe40009000000 */
[----:B------:R-:W-:Y:S01]  /*7b10*/  ULOP3.LUT UR38, UR38, UR6, URZ, 0x3c, !UPT ;  /* 0x0000000626267292 */ /* 0x000fe2000f8e3c3f */
[----:B--2---:R-:W-:Y:S11]  /*7b20*/  @!P0 BRA `(.L_x_11475) ;  /* 0x0000000000048947 */ /* 0x004ff60003800000 */
[----:B------:R-:W-:Y:S01]  /*7b30*/  BPT.TRAP 0x1 ;  /* 0x000000040000795c */ /* 0x000fe20000300000 */
.L_x_11475:
[----:B------:R-:W2:Y:S01]  /*7b40*/  S2UR UR7, SR_CgaCtaId ;  /* 0x00000000000779c3 */ /* 0x000ea20000008800 */
[----:B------:R-:W-:Y:S01]  /*7b50*/  UMOV UR6, 0x400 ;  /* 0x0000040000067882 */ /* 0x000fe20000000000 */
[----:B------:R-:W-:-:S05]  /*7b60*/  IMAD.U32 R5, RZ, RZ, UR38 ;  /* 0x00000026ff057e24 */ /* 0x000fca000f8e00ff */
[----:B------:R-:W-:Y:S01]  /*7b70*/  SHF.L.U32 R5, R5, 0x1f, RZ ;  /* 0x0000001f05057819 */ /* 0x000fe200000006ff */
[----:B--2---:R-:W-:-:S04]  /*7b80*/  ULEA UR6, UR7, UR6, 0x18 ;  /* 0x0000000607067291 */ /* 0x004fc8000f8ec03f */
[----:B------:R-:W-:-:S09]  /*7b90*/  ULEA UR24, UR37, UR6, 0x3 ;  /* 0x0000000625187291 */ /* 0x000fd2000f8e183f */
[----:B------:R2:W3:Y:S01]  /*7ba0*/  SYNCS.PHASECHK.TRANS64.TRYWAIT P2, [UR24+0x22830], R5 ;  /* 0x02283005ff0075a7 */ /* 0x0004e20008040158 */
[----:B------:R-:W-:Y:S05]  /*7bb0*/  @!P0 BRA `(.L_x_11476) ;  /* 0x0000000000048947 */ /* 0x000fea0003800000 */
[----:B------:R-:W-:Y:S01]  /*7bc0*/  BPT.TRAP 0x1 ;  /* 0x000000040000795c */ /* 0x000fe20000300000 */
.L_x_11476:
[----:B---3--:R-:W-:Y:S05]  /*7bd0*/  @P2 BRA `(.L_x_11477) ;  /* 0x0000000000082947 */ /* 0x008fea0003800000 */
[----:B------:R-:W3:Y:S02]  /*7be0*/  SYNCS.PHASECHK.TRANS64.TRYWAIT P2, [UR24+0x22830], R5 ;  /* 0x02283005ff0075a7 */ /* 0x000ee40008040158 */
[----:B---3--:R-:W-:Y:S05]  /*7bf0*/  @!P2 BRA `(.L_x_11478) ;  /* 0x000000e80074a947 */ /* 0x008fea0003800000 */
.L_x_11477:
[----:B------:R-:W-:Y:S01]  /*7c00*/  UIMAD UR18, UR37, 0x300, UR20 ;  /* 0x00000300251278a4 */ /* 0x000fe2000f8e0214 */
[----:B------:R-:W-:Y:S01]  /*7c10*/  WARPGROUP.ARRIVE ;  /* 0x00000000000079c5 */ /* 0x000fe20000000000 */
[----:B------:R-:W-:Y:S01]  /*7c20*/  UMOV UR19, 0x40000040 ;  /* 0x4000004000137882 */ /* 0x000fe20000000000 */
[----:B------:R-:W-:Y:S01]  /*7c30*/  UMOV UR7, 0x40000040 ;  /* 0x4000004000077882 */ /* 0x000fe20000000000 */
[----:B------:R-:W-:-:S03]  /*7c40*/  UIADD3 UR6, UR18, 0x2, URZ ;  /* 0x0000000212067890 */ /* 0x000fc6000fffe03f */
[----:B------:R-:W4:Y:S01]  /*7c50*/  S2R R215, SR_TID.X ;  /* 0x0000000000d77919 */ /* 0x000f220000002100 */
[----:B------:R-:W-:Y:S01]  /*7c60*/  UIADD3 UR10, UR18, 0x4, URZ ;  /* 0x00000004120a7890 */ /* 0x000fe2000fffe03f */
[----:B------:R-:W-:Y:S01]  /*7c70*/  UMOV UR11, 0x40000040 ;  /* 0x40000040000b7882 */ /* 0x000fe20000000000 */
[----:B------:R-:W-:Y:S01]  /*7c80*/  HGMMA.64x96x16.F32 R152, gdesc[UR16], RZ, !UPT, gsb0 ;  /* 0x01600000109879f0 */ /* 0x000fe2000c0008ff */
[----:B------:R-:W-:Y:S01]  /*7c90*/  UIADD3 UR14, UR18, 0x6, URZ ;  /* 0x00000006120e7890 */ /* 0x000fe2000fffe03f */
[----:B------:R-:W-:Y:S01]  /*7ca0*/  UMOV UR15, 0x40000040 ;  /* 0x40000040000f7882 */ /* 0x000fe20000000000 */
[----:B----4-:R-:W-:Y:S02]  /*7cb0*/  LOP3.LUT P2, RZ, R215, 0x7f, RZ, 0xc0, !PT ;  /* 0x0000007fd7ff7812 */ /* 0x010fe4000784c0ff */
        /* <DEDUP_REMOVED lines=12> */
[----:B---3--:R-:W-:Y:S02]  /*7d80*/  FMNMX.FTZ R2, R152, R9, !PT ;  /* 0x0000000998027209 */ /* 0x008fe40007810000 */
        /* <DEDUP_REMOVED lines=23> */
[----:B01----:R-:W-:-:S05]  /*7f00*/  FMNMX.FTZ R10, R197, R2, !PT ;  /* 0x00000002c50a7209 */ /* 0x003fca0007810000 */
[----:B------:R-:W0:Y:S02]  /*7f10*/  SHFL.BFLY PT, R11, R10, 0x2, 0x1f ;  /* 0x0c401f000a0b7f89 */ /* 0x000e2400000e0000 */
[----:B0-----:R-:W-:-:S05]  /*7f20*/  FMNMX.FTZ R12, R10, R11, !PT ;  /* 0x0000000b0a0c7209 */ /* 0x001fca0007810000 */
[----:B------:R-:W0:Y:S02]  /*7f30*/  SHFL.BFLY PT, R11, R12, 0x1, 0x1f ;  /* 0x0c201f000c0b7f89 */ /* 0x000e2400000e0000 */
[----:B0-----:R-:W-:Y:S02]  /*7f40*/  FMNMX.FTZ R2, R12, R11, !PT ;  /* 0x0000000b0c027209 */ /* 0x001fe40007810000 */
        /* <DEDUP_REMOVED lines=27> */
[----:B------:R-:W0:Y:S03]  /*8100*/  MUFU.EX2 R8, R8 ;  /* 0x0000000800087308 */ /* 0x000e260000000800 */
[----:B------:R-:W-:Y:S01]  /*8110*/  FMNMX.FTZ R6, R174, R13, !PT ;  /* 0x0000000dae067209 */ /* 0x000fe20007810000 */
[--C-:B------:R-:W-:Y:S01]  /*8120*/  FFMA.FTZ R13, R161, UR6, -R4.reuse ;  /* 0x00000006a10d7c23 */ /* 0x100fe20008010804 */
[--C-:B------:R-:W-:Y:S01]  /*8130*/  FFMA.FTZ R161, R181, UR6, -R4.reuse ;  /* 0x00000006b5a17c23 */ /* 0x100fe20008010804 */
[----:B------:R-:W-:Y:S01]  /*8140*/  FFMA.FTZ R181, R197, UR6, -R4 ;  /* 0x00000006c5b57c23 */ /* 0x000fe20008010804 */
[----:B------:R-:W-:Y:S01]  /*8150*/  FMNMX.FTZ R15, R175, R6, !PT ;  /* 0x00000006af0f7209 */ /* 0x000fe20007810000 */
[----:B------:R-:W1:Y:S03]  /*8160*/  MUFU.EX2 R9, R9 ;  /* 0x0000000900097308 */ /* 0x000e660000000800 */
[----:B------:R-:W-:-:S04]  /*8170*/  FMNMX.FTZ R6, R178, R15, !PT ;  /* 0x0000000fb2067209 */ /* 0x000fc80007810000 */
[----:B------:R-:W-:Y:S01]  /*8180*/  FMNMX.FTZ R15, R179, R6, !PT ;  /* 0x00000006b30f7209 */ /* 0x000fe20007810000 */
[----:B------:R-:W3:Y:S01]  /*8190*/  MUFU.EX2 R152, R152 ;  /* 0x0000009800987308 */ /* 0x000ee20000000800 */
[-C--:B0-----:R-:W-:Y:S01]  /*81a0*/  FMUL.FTZ R24, R24, R8.reuse ;  /* 0x0000000818187220 */ /* 0x081fe20000410000 */
[-C--:B------:R-:W-:Y:S01]  /*81b0*/  FMUL.FTZ R25, R25, R8.reuse ;  /* 0x0000000819197220 */ /* 0x080fe20000410000 */
[----:B------:R-:W-:Y:S01]  /*81c0*/  FMNMX.FTZ R6, R182, R15, !PT ;  /* 0x0000000fb6067209 */ /* 0x000fe20007810000 */
[--C-:B------:R-:W-:Y:S01]  /*81d0*/  FFMA.FTZ R15, R165, UR6, -R4.reuse ;  /* 0x00000006a50f7c23 */ /* 0x100fe20008010804 */
[-C--:B------:R-:W-:Y:S01]  /*81e0*/  FMUL.FTZ R28, R28, R8.reuse ;  /* 0x000000081c1c7220 */ /* 0x080fe20000410000 */
[----:B------:R-:W-:Y:S01]  /*81f0*/  FMUL.FTZ R29, R29, R8 ;  /* 0x000000081d1d7220 */ /* 0x000fe20000410000 */
[----:B------:R-:W-:Y:S01]  /*8200*/  FMNMX.FTZ R21, R183, R6, !PT ;  /* 0x00000006b7157209 */ /* 0x000fe20007810000 */
[----:B------:R-:W-:Y:S01]  /*8210*/  MUFU.EX2 R10, R10 ;  /* 0x0000000a000a7308 */ /* 0x000fe20000000800 */
[----:B-1----:R-:W-:Y:S01]  /*8220*/  FFMA.FTZ R3, R8, R3, R9 ;  /* 0x0000000308037223 */ /* 0x002fe20000010009 */
        /* <DEDUP_REMOVED lines=35> */
[----:B------:R-:W0:Y:S01]  /*8460*/  SHFL.BFLY PT, R165, R6, 0x2, 0x1f ;  /* 0x0c401f0006a57f89 */ /* 0x000e2200000e0000 */
        /* <DEDUP_REMOVED lines=23> */
[----:B0-----:R-:W-:Y:S01]  /*85e0*/  FMNMX.FTZ R177, R6, R165, !PT ;  /* 0x000000a506b17209 */ /* 0x001fe20007810000 */
[----:B------:R-:W-:Y:S01]  /*85f0*/  FFMA.FTZ R165, R185, UR6, -R4 ;  /* 0x00000006b9a57c23 */ /* 0x000fe20008010804 */
        /* <DEDUP_REMOVED lines=46> */
[----:B------:R-:W1:Y:S01]  /*88e0*/  MUFU.EX2 R184, R184 ;  /* 0x000000b800b87308 */ /* 0x000e620000000800 */
[----:B0-----:R-:W-:Y:S01]  /*88f0*/  IADD3 R4, -R215, 0xb, RZ ;  /* 0x0000000bd7047810 */ /* 0x001fe20007ffe1ff */
        /* <DEDUP_REMOVED lines=10> */
[----:B-1----:R-:W-:Y:S01]  /*89a0*/  FFMA.FTZ R0, R177, R0, R184 ;  /* 0x00000000b1007223 */ /* 0x002fe200000100b8 */
[--C-:B------:R-:W-:Y:S01]  /*89b0*/  FFMA.FTZ R183, R186, UR6, -R189.reuse ;  /* 0x00000006bab77c23 */ /* 0x100fe200080108bd */
[----:B------:R-:W-:Y:S01]  /*89c0*/  FFMA.FTZ R186, R187, UR6, -R189 ;  /* 0x00000006bbba7c23 */ /* 0x000fe200080108bd */
[----:B------:R-:W1:Y:S01]  /*89d0*/  MUFU.EX2 R185, R185 ;  /* 0x000000b900b97308 */ /* 0x000e620000000800 */
        /* <DEDUP_REMOVED lines=16> */
[----:B-1----:R-:W-:Y:S01]  /*8ae0*/  FADD.FTZ R9, R185, R0 ;  /* 0x00000000b9097221 */ /* 0x002fe20000010000 */
[----:B------:R-:W-:Y:S01]  /*8af0*/  FADD.FTZ R154, R12, R3 ;  /* 0x000000030c9a7221 */ /* 0x000fe20000010000 */
[-C--:B------:R-:W-:Y:S01]  /*8b00*/  FMUL.FTZ R27, R27, R177.reuse ;  /* 0x000000b11b1b7220 */ /* 0x080fe20000410000 */
[-C--:B------:R-:W-:Y:S01]  /*8b10*/  FMUL.FTZ R30, R30, R177.reuse ;  /* 0x000000b11e1e7220 */ /* 0x080fe20000410000 */
[-C--:B------:R-:W-:Y:S01]  /*8b20*/  FMUL.FTZ R31, R31, R177.reuse ;  /* 0x000000b11f1f7220 */ /* 0x080fe20000410000 */
[----:B------:R-:W-:Y:S01]  /*8b30*/  FADD.FTZ R3, R15, R154 ;  /* 0x0000009a0f037221 */ /* 0x000fe20000010000 */
[-C--:B------:R-:W-:Y:S01]  /*8b40*/  FMUL.FTZ R34, R34, R177.reuse ;  /* 0x000000b122227220 */ /* 0x080fe20000410000 */
[----:B------:R-:W1:Y:S01]  /*8b50*/  MUFU.EX2 R192, R192 ;  /* 0x000000c000c07308 */ /* 0x000e620000000800 */
        /* <DEDUP_REMOVED lines=16> */
[----:B-1----:R-:W-:Y:S01]  /*8c60*/  FADD.FTZ R0, R192, R9 ;  /* 0x00000009c0007221 */ /* 0x002fe20000010000 */
[----:B------:R-:W-:Y:S01]  /*8c70*/  FADD.FTZ R154, R164, R3 ;  /* 0x00000003a49a7221 */ /* 0x000fe20000010000 */
[----:B------:R-:W-:Y:S01]  /*8c80*/  F2FP.F16.F32.PACK_AB R164, R157, R164 ;  /* 0x000000a49da4723e */ /* 0x000fe200000000ff */
[-C--:B------:R-:W-:Y:S01]  /*8c90*/  FMUL.FTZ R47, R47, R177.reuse ;  /* 0x000000b12f2f7220 */ /* 0x080fe20000410000 */
[----:B------:R-:W-:Y:S01]  /*8ca0*/  FMUL.FTZ R50, R50, R177 ;  /* 0x000000b132327220 */ /* 0x000fe20000410000 */
[----:B------:R-:W-:Y:S01]  /*8cb0*/  FADD.FTZ R3, R157, R154 ;  /* 0x0000009a9d037221 */ /* 0x000fe20000010000 */
[----:B------:R-:W-:Y:S01]  /*8cc0*/  F2FP.F16.F32.PACK_AB R157, R192, R159 ;  /* 0x0000009fc09d723e */ /* 0x000fe200000000ff */
[----:B------:R-:W1:Y:S01]  /*8cd0*/  MUFU.EX2 R167, R167 ;  /* 0x000000a700a77308 */ /* 0x000e620000000800 */
        /* <DEDUP_REMOVED lines=80> */
[----:B-1----:R-:W-:-:S07]  /*91e0*/  FADD.FTZ R154, R168, R3 ;  /* 0x00000003a89a7221 */ /* 0x002fce0000010000 */
[----:B------:R-:W1:Y:S01]  /*91f0*/  MUFU.EX2 R186, R186 ;  /* 0x000000ba00ba7308 */ /* 0x000e620000000800 */
[----:B----4-:R-:W-:-:S07]  /*9200*/  FADD.FTZ R9, R183, R0 ;  /* 0x00000000b7097221 */ /* 0x010fce0000010000 */
[----:B------:R-:W4:Y:S01]  /*9210*/  MUFU.EX2 R169, R169 ;  /* 0x000000a900a97308 */ /* 0x000f220000000800 */
[C---:B---3--:R-:W-:Y:S01]  /*9220*/  FADD.FTZ R154, R165.reuse, R154 ;  /* 0x0000009aa59a7221 */ /* 0x048fe20000010000 */
[----:B------:R-:W-:Y:S02]  /*9230*/  F2FP.F16.F32.PACK_AB R168, R165, R168 ;  /* 0x000000a8a5a8723e */ /* 0x000fe400000000ff */
[----:B------:R-:W-:-:S04]  /*9240*/  F2FP.F16.F32.PACK_AB R165, R218, R175 ;  /* 0x000000afdaa5723e */ /* 0x000fc800000000ff */
[----:B------:R-:W3:Y:S01]  /*9250*/  MUFU.EX2 R187, R187 ;  /* 0x000000bb00bb7308 */ /* 0x000ee20000000800 */
[----:B-1----:R-:W-:-:S07]  /*9260*/  FADD.FTZ R0, R186, R9 ;  /* 0x00000009ba007221 */ /* 0x002fce0000010000 */
[----:B------:R-:W1:Y:S01]  /*9270*/  MUFU.EX2 R172, R172 ;  /* 0x000000ac00ac7308 */ /* 0x000e620000000800 */
[----:B----4-:R-:W-:Y:S01]  /*9280*/  FADD.FTZ R3, R169, R154 ;  /* 0x0000009aa9037221 */ /* 0x010fe20000010000 */
[----:B------:R-:W-:-:S06]  /*9290*/  F2FP.F16.F32.PACK_AB R154, R11, R10 ;  /* 0x0000000a0b9a723e */ /* 0x000fcc00000000ff */
[----:B------:R-:W4:Y:S01]  /*92a0*/  MUFU.EX2 R190, R190 ;  /* 0x000000be00be7308 */ /* 0x000f220000000800 */
[----:B---3--:R-:W-:-:S07]  /*92b0*/  FADD.FTZ R9, R187, R0 ;  /* 0x00000000bb097221 */ /* 0x008fce0000010000 */
[----:B------:R-:W3:Y:S01]  /*92c0*/  MUFU.EX2 R173, R173 ;  /* 0x000000ad00ad7308 */ /* 0x000ee20000000800 */
[C---:B-1----:R-:W-:Y:S01]  /*92d0*/  FADD.FTZ R158, R172.reuse, R3 ;  /* 0x00000003ac9e7221 */ /* 0x042fe20000010000 */
[----:B------:R-:W-:Y:S02]  /*92e0*/  F2FP.F16.F32.PACK_AB R170, R172, R169 ;  /* 0x000000a9acaa723e */ /* 0x000fe400000000ff */
[----:B------:R-:W-:-:S04]  /*92f0*/  F2FP.F16.F32.PACK_AB R169, R186, R183 ;  /* 0x000000b7baa9723e */ /* 0x000fc800000000ff */
[----:B------:R-:W1:Y:S01]  /*9300*/  MUFU.EX2 R189, R194 ;  /* 0x000000c200bd7308 */ /* 0x000e620000000800 */
[C---:B----4-:R-:W-:Y:S01]  /*9310*/  FADD.FTZ R0, R190.reuse, R9 ;  /* 0x00000009be007221 */ /* 0x050fe20000010000 */
[----:B------:R-:W-:-:S06]  /*9320*/  F2FP.F16.F32.PACK_AB R171, R190, R187 ;  /* 0x000000bbbeab723e */ /* 0x000fcc00000000ff */
[----:B------:R-:W4:Y:S01]  /*9330*/  MUFU.EX2 R176, R176 ;  /* 0x000000b000b07308 */ /* 0x000f220000000800 */
[----:B---3--:R-:W-:Y:S01]  /*9340*/  FADD.FTZ R3, R173, R158 ;  /* 0x0000009ead037221 */ /* 0x008fe20000010000 */
[----:B------:R-:W-:-:S06]  /*9350*/  F2FP.F16.F32.PACK_AB R158, R15, R12 ;  /* 0x0000000c0f9e723e */ /* 0x000fcc00000000ff */
[----:B------:R-:W3:Y:S01]  /*9360*/  MUFU.EX2 R8, R195 ;  /* 0x000000c300087308 */ /* 0x000ee20000000800 */
[----:B-1----:R-:W-:-:S07]  /*9370*/  FADD.FTZ R9, R189, R0 ;  /* 0x00000000bd097221 */ /* 0x002fce0000010000 */
[----:B------:R-:W1:Y:S01]  /*9380*/  MUFU.EX2 R180, R180 ;  /* 0x000000b400b47308 */ /* 0x000e620000000800 */
[C---:B----4-:R-:W-:Y:S01]  /*9390*/  FADD.FTZ R3, R176.reuse, R3 ;  /* 0x00000003b0037221 */ /* 0x050fe20000010000 */
[----:B------:R-:W-:-:S06]  /*93a0*/  F2FP.F16.F32.PACK_AB R172, R176, R173 ;  /* 0x000000adb0ac723e */ /* 0x000fcc00000000ff */
[----:B------:R-:W4:Y:S01]  /*93b0*/  MUFU.EX2 R198, R198 ;  /* 0x000000c600c67308 */ /* 0x000f220000000800 */
[C---:B---3--:R-:W-:Y:S01]  /*93c0*/  FADD.FTZ R9, R8.reuse, R9 ;  /* 0x0000000908097221 */ /* 0x048fe20000010000 */
[----:B------:R-:W-:-:S06]  /*93d0*/  F2FP.F16.F32.PACK_AB R173, R8, R189 ;  /* 0x000000bd08ad723e */ /* 0x000fcc00000000ff */
[----:B------:R-:W3:Y:S01]  /*93e0*/  MUFU.EX2 R181, R181 ;  /* 0x000000b500b57308 */ /* 0x000ee20000000800 */
[----:B-1----:R-:W-:-:S07]  /*93f0*/  FADD.FTZ R10, R180, R3 ;  /* 0x00000003b40a7221 */ /* 0x002fce0000010000 */
[----:B------:R-:W1:Y:S01]  /*9400*/  MUFU.EX2 R199, R199 ;  /* 0x000000c700c77308 */ /* 0x000e620000000800 */
[----:B----4-:R-:W-:Y:S01]  /*9410*/  FADD.FTZ R0, R198, R9 ;  /* 0x00000009c6007221 */ /* 0x010fe20000010000 */
[C---:B---3--:R-:W-:Y:S01]  /*9420*/  FADD.FTZ R3, R181.reuse, R10 ;  /* 0x0000000ab5037221 */ /* 0x048fe20000010000 */
[----:B------:R-:W-:Y:S02]  /*9430*/  F2FP.F16.F32.PACK_AB R174, R181, R180 ;  /* 0x000000b4b5ae723e */ /* 0x000fe400000000ff */
[C---:B-1----:R-:W-:Y:S01]  /*9440*/  FADD.FTZ R0, R199.reuse, R0 ;  /* 0x00000000c7007221 */ /* 0x042fe20000010000 */
[----:B------:R-:W-:Y:S01]  /*9450*/  F2FP.F16.F32.PACK_AB R175, R199, R198 ;  /* 0x000000c6c7af723e */ /* 0x000fe200000000ff */
[----:B0-----:R-:W-:Y:S06]  /*9460*/  @!P0 BRA `(.L_x_11479) ;  /* 0x0000000000048947 */ /* 0x001fec0003800000 */
[----:B------:R-:W-:Y:S01]  /*9470*/  BPT.TRAP 0x1 ;  /* 0x000000040000795c */ /* 0x000fe20000300000 */
.L_x_11479:
[----:B------:R0:W1:Y:S01]  /*9480*/  SYNCS.PHASECHK.TRANS64.TRYWAIT P2, [UR24+0x22850], R5 ;  /* 0x02285005ff0075a7 */ /* 0x0000620008040158 */
[----:B------:R-:W-:Y:S05]  /*9490*/  @!P0 BRA `(.L_x_11480) ;  /* 0x0000000000048947 */ /* 0x000fea0003800000 */
[----:B------:R-:W-:Y:S01]  /*94a0*/  BPT.TRAP 0x1 ;  /* 0x000000040000795c */ /* 0x000fe20000300000 */
.L_x_11480:
[----:B-1----:R-:W-:Y:S05]  /*94b0*/  @P2 BRA `(.L_x_11481) ;  /* 0x0000000000082947 */ /* 0x002fea0003800000 */
[----:B------:R-:W1:Y:S02]  /*94c0*/  SYNCS.PHASECHK.TRANS64.TRYWAIT P2, [UR24+0x22850], R5 ;  /* 0x02285005ff0075a7 */ /* 0x000e640008040158 */
[----:B-1----:R-:W-:Y:S05]  /*94d0*/  @!P2 BRA `(.L_x_11482) ;  /* 0x000000d00054a947 */ /* 0x002fea0003800000 */
.L_x_11481:
        /* <DEDUP_REMOVED lines=47> */
[----:B--2---:R-:W-:-:S07]  /*97d0*/  IMAD.MOV.U32 R5, RZ, RZ, R7 ;  /* 0x000000ffff057224 */ /* 0x004fce00078e0007 */
.L_x_11474:
[----:B------:R-:W-:-:S13]  /*97e0*/  ISETP.GE.AND P1, PT, R5, UR42, PT ;  /* 0x0000002a05007c0c */ /* 0x000fda000bf26270 */
[----:B------:R-:W-:Y:S05]  /*97f0*/  @!P1 BRA `(.L_x_11484) ;  /* 0x0000002c00c09947 */ /* 0x000fea0003800000 */
[----:B------:R-:W-:Y:S01]  /*9800*/  IMAD.MOV.U32 R12, RZ, RZ, R6 ;  /* 0x000000ffff0c7224 */ /* 0x000fe200078e0006 */
[----:B------:R-:W-:Y:S01]  /*9810*/  ULDC UR25, c[0x0][0x9e4] ;  /* 0x0002790000197ab9 */ /* 0x000fe20000000800 */
[----:B------:R-:W-:Y:S01]  /*9820*/  IMAD.MOV.U32 R9, RZ, RZ, R2 ;  /* 0x000000ffff097224 */ /* 0x000fe200078e0002 */
[----:B------:R-:W-:Y:S01]  /*9830*/  ULDC UR24, c[0x0][0x9dc] ;  /* 0x0002770000187ab9 */ /* 0x000fe20000000800 */
[----:B------:R-:W-:Y:S01]  /*9840*/  ULDC UR22, c[0x0][0x988] ;  /* 0x0002620000167ab9 */ /* 0x000fe20000000800 */
[----:B------:R-:W-:-:S05]  /*9850*/  ULDC UR23, c[0x0][0x9e0] ;  /* 0x0002780000177ab9 */ /* 0x000fca0000000800 */
.L_x_11501:
[----:B------:R-:W-:-:S04]  /*9860*/  UIADD3 UR37, UR37, 0x1, URZ ;  /* 0x0000000125257890 */ /* 0x000fc8000fffe03f */
[----:B------:R-:W-:-:S04]  /*9870*/  UISETP.NE.AND UP2, UPT, UR37, 0x2, UPT ;  /* 0x000000022500788c */ /* 0x000fc8000bf45270 */
[----:B------:R-:W-:Y:S02]  /*9880*/  USEL UR6, URZ, 0x1, UP2 ;  /* 0x000000013f067887 */ /* 0x000fe40009000000 */
[----:B------:R-:W-:Y:S02]  /*9890*/  USEL UR37, UR37, URZ, UP2 ;  /* 0x0000003f25257287 */ /* 0x000fe40009000000 */
[----:B------:R-:W-:Y:S01]  /*98a0*/  ULOP3.LUT UR38, UR38, UR6, URZ, 0x3c, !UPT ;  /* 0x0000000626267292 */ /* 0x000fe2000f8e3c3f */
[----:B------:R-:W-:Y:S11]  /*98b0*/  @!P0 BRA `(.L_x_11485) ;  /* 0x0000000000048947 */ /* 0x000ff60003800000 */
[----:B------:R-:W-:Y:S01]  /*98c0*/  BPT.TRAP 0x1 ;  /* 0x000000040000795c */ /* 0x000fe20000300000 */
.L_x_11485:
        /* <DEDUP_REMOVED lines=9> */
.L_x_11486:
[----:B---3--:R-:W-:Y:S05]  /*9960*/  @P1 BRA `(.L_x_11487) ;  /* 0x0000000000081947 */ /* 0x008fea0003800000 */
[----:B------:R-:W3:Y:S02]  /*9970*/  SYNCS.PHASECHK.TRANS64.TRYWAIT P1, [UR26+0x22830], R7 ;  /* 0x02283007ff0075a7 */ /* 0x000ee4000802015a */
[----:B---3--:R-:W-:Y:S05]  /*9980*/  @!P1 BRA `(.L_x_11488) ;  /* 0x000000cc003c9947 */ /* 0x008fea0003800000 */
.L_x_11487:
[----:B------:R-:W-:Y:S01]  /*9990*/  UIMAD UR18, UR37, 0x300, UR20 ;  /* 0x00000300251278a4 */ /* 0x000fe2000f8e0214 */
[----:B------:R-:W-:Y:S01]  /*99a0*/  WARPGROUP.ARRIVE ;  /* 0x00000000000079c5 */ /* 0x000fe20000000000 */
[----:B------:R-:W-:Y:S01]  /*99b0*/  UMOV UR19, 0x40000040 ;  /* 0x4000004000137882 */ /* 0x000fe20000000000 */
[----:B------:R-:W-:Y:S01]  /*99c0*/  UMOV UR7, 0x40000040 ;  /* 0x4000004000077882 */ /* 0x000fe20000000000 */
[----:B------:R-:W-:-:S03]  /*99d0*/  UIADD3 UR6, UR18, 0x2, URZ ;  /* 0x0000000212067890 */ /* 0x000fc6000fffe03f */
[----:B------:R-:W4:Y:S01]  /*99e0*/  S2R R4, SR_TID.X ;  /* 0x0000000000047919 */ /* 0x000f220000002100 */
        /* <DEDUP_REMOVED lines=12> */
[----:B------:R-:W-:-:S05]  /*9ab0*/  IADD3 R11, -R16, R11, R17 ;  /* 0x0000000b100b7210 */ /* 0x000fca0007ffe111 */
[----:B------:R-:W-:Y:S01]  /*9ac0*/  VIADD R15, R11, UR23 ;  /* 0x000000170b0f7c36 */ /* 0x000fe20008000000 */
[----:B----4-:R-:W-:Y:S02]  /*9ad0*/  LOP3.LUT P3, RZ, R4, 0x7f, RZ, 0xc0, !PT ;  /* 0x0000007f04ff7812 */ /* 0x010fe4000786c0ff */
[----:B------:R-:W-:-:S04]  /*9ae0*/  SHF.R.U32.HI R4, RZ, 0x7, R4 ;  /* 0x00000007ff047819 */ /* 0x000fc80000011604 */
[----:B------:R-:W-:Y:S01]  /*9af0*/  IADD3 R4, -R4, 0xb, RZ ;  /* 0x0000000b04047810 */ /* 0x000fe20007ffe1ff */
[----:B------:R-:W-:Y:S02]  /*9b00*/  WARPGROUP.DEPBAR.LE gsb0, 0x0 ;  /* 0x00008000000079c5 */ /* 0x000fe40000010000 */
[----:B------:R-:W-:-:S06]  /*9b10*/  WARPGROUP.ARRIVE ;  /* 0x00000000000079c5 */ /* 0x000fcc0000000000 */
[----:B------:R-:W-:Y:S01]  /*9b20*/  HGMMA.64x96x16.F32 R152, gdesc[UR4], R152, gsb0 ;  /* 0x01600000049879f0 */ /* 0x000fe20008000898 */
[----:B------:R-:W-:Y:S02]  /*9b30*/  @UP0 ULDC UR6, c[0x0][0x44c] ;  /* 0x0001130000060ab9 */ /* 0x000fe40000000800 */
[----:B---3--:R-:W-:Y:S01]  /*9b40*/  @P1 IMAD.HI.U32 R2, R20, UR6, RZ ;  /* 0x0000000614021c27 */ /* 0x008fe2000f8e00ff */
[----:B------:R-:W-:Y:S01]  /*9b50*/  @UP0 ULDC UR6, c[0x0][0x450] ;  /* 0x0001140000060ab9 */ /* 0x000fe20000000800 */
[----:B------:R-:W-:-:S03]  /*9b60*/  PLOP3.LUT P1, PT, PT, PT, UP1, 0x40, 0x0 ;  /* 0x000000000000781c */ /* 0x000fc60003f2e818 */
[----:B------:R-:W-:Y:S01]  /*9b70*/  @P2 SHF.R.U32.HI R20, RZ, UR6, R2 ;  /* 0x00000006ff142c19 */ /* 0x000fe20008011602 */
[----:B------:R-:W-:Y:S01]  /*9b80*/  @!P3 VIADD R2, R8, 0x22840 ;  /* 0x000228400802b836 */ /* 0x000fe20000000000 */
[----:B------:R-:W-:-:S03]  /*9b90*/  ULOP3.LUT UR6, URZ, UR24, URZ, 0x33, !UPT ;  /* 0x000000183f067292 */ /* 0x000fc6000f8e333f */
[----:B------:R-:W3:Y:S01]  /*9ba0*/  SHFL.IDX PT, R21, R20, RZ, 0x1c1f ;  /* 0x001c1fff14157589 */ /* 0x000ee200000e0000 */
[----:B------:R-:W-:Y:S02]  /*9bb0*/  @!P3 PRMT R2, RZ, 0x654, R2 ;  /* 0x00000654ff02b816 */ /* 0x000fe40000000002 */
[----:B------:R-:W-:Y:S02]  /*9bc0*/  VIADD R14, R11, UR6 ;  /* 0x000000060b0e7c36 */ /* 0x000fe40008000000 */
[----:B---3--:R-:W-:Y:S01]  /*9bd0*/  IMAD.IADD R6, R21, 0x1, R15 ;  /* 0x0000000115067824 */ /* 0x008fe200078e020f */
        /* <DEDUP_REMOVED lines=9> */
[----:B----4-:R-:W-:Y:S01]  /*9c70*/  IMAD.IADD R2, R21, 0x1, R14 ;  /* 0x0000000115027824 */ /* 0x010fe200078e020e */
[----:B---3--:R-:W-:Y:S06]  /*9c80*/  @P1 BRA `(.L_x_11489) ;  /* 0x0000000000581947 */ /* 0x008fec0003800000 */
[----:B------:R-:W-:Y:S01]  /*9c90*/  IADD3 R21, -R16, R17, R21 ;  /* 0x0000001110157210 */ /* 0x000fe20007ffe115 */
[----:B------:R-:W-:Y:S03]  /*9ca0*/  BSSY B0, `(.L_x_11490) ;  /* 0x0000010000007945 */ /* 0x000fe60003800000 */
[----:B------:R-:W-:-:S13]  /*9cb0*/  ISETP.GT.AND P1, PT, R21, -0x1, PT ;  /* 0xffffffff1500780c */ /* 0x000fda0003f24270 */
[----:B------:R-:W-:Y:S05]  /*9cc0*/  @P1 BRA `(.L_x_11491) ;  /* 0x0000000000201947 */ /* 0x000fea0003800000 */
[----:B------:R-:W-:Y:S01]  /*9cd0*/  IMAD.U32 R213, RZ, RZ, UR25 ;  /* 0x00000019ffd57e24 */ /* 0x000fe2000f8e00ff */
[----:B------:R-:W-:-:S04]  /*9ce0*/  LOP3.LUT R21, RZ, R21, RZ, 0x33, !PT ;  /* 0x00000015ff157212 */ /* 0x000fc800078e33ff */
[----:B------:R-:W-:-:S13]  /*9cf0*/  ISETP.NE.AND P1, PT, R213, 0x1, PT ;  /* 0x00000001d500780c */ /* 0x000fda0003f25270 */
[----:B01----:R-:W0:Y:S02]  /*9d00*/  @P1 LDC.64 R10, c[0x0][0x9e8] ;  /* 0x00027a00ff0a1b82 */ /* 0x003e240000000a00 */
[----:B0-----:R-:W-:-:S05]  /*9d10*/  @P1 IMAD.HI.U32 R10, R21, R10, RZ ;  /* 0x0000000a150a1227 */ /* 0x001fca00078e00ff */
[----:B------:R-:W-:-:S04]  /*9d20*/  @P1 SHF.R.U32.HI R21, RZ, R11, R10 ;  /* 0x0000000bff151219 */ /* 0x000fc8000001160a */
[----:B------:R-:W-:Y:S01]  /*9d30*/  LOP3.LUT R21, RZ, R21, RZ, 0x33, !PT ;  /* 0x00000015ff157212 */ /* 0x000fe200078e33ff */
[----:B------:R-:W-:Y:S06]  /*9d40*/  BRA `(.L_x_11492) ;  /* 0x0000000000147947 */ /* 0x000fec0003800000 */
.L_x_11491:
[----:B------:R-:W-:-:S05]  /*9d50*/  IMAD.U32 R213, RZ, RZ, UR25 ;  /* 0x00000019ffd57e24 */ /* 0x000fca000f8e00ff */
[----:B------:R-:W-:-:S13]  /*9d60*/  ISETP.NE.AND P1, PT, R213, 0x1, PT ;  /* 0x00000001d500780c */ /* 0x000fda0003f25270 */
[----:B01----:R-:W0:Y:S02]  /*9d70*/  @P1 LDC.64 R10, c[0x0][0x9e8] ;  /* 0x00027a00ff0a1b82 */ /* 0x003e240000000a00 */
[----:B0-----:R-:W-:-:S05]  /*9d80*/  @P1 IMAD.HI.U32 R10, R21, R10, RZ ;  /* 0x0000000a150a1227 */ /* 0x001fca00078e00ff */
[----:B------:R-:W-:-:S07]  /*9d90*/  @P1 SHF.R.U32.HI R21, RZ, R11, R10 ;  /* 0x0000000bff151219 */ /* 0x000fce000001160a */
.L_x_11492:
[----:B------:R-:W-:Y:S05]  /*9da0*/  BSYNC B0 ;  /* 0x0000000000007941 */ /* 0x000fea0003800000 */
.L_x_11490:
[----:B------:R-:W-:-:S04]  /*9db0*/  IMAD R10, R18, -0x2, R13 ;  /* 0xfffffffe120a7824 */ /* 0x000fc800078e020d */
[----:B------:R-:W-:-:S05]  /*9dc0*/  IMAD R21, R21, R213, R10 ;  /* 0x000000d515157224 */ /* 0x000fca00078e020a */
[----:B------:R-:W-:Y:S02]  /*9dd0*/  VIADDMNMX R6, R21, R213, R6, PT ;  /* 0x000000d515067246 */ /* 0x000fe40003800106 */
[----:B------:R-:W-:-:S07]  /*9de0*/  VIMNMX R2, R2, R21, !PT ;  /* 0x0000001502027248 */ /* 0x000fce0007fe0100 */
.L_x_11489:
[C---:B------:R-:W-:Y:S01]  /*9df0*/  ISETP.GE.AND P1, PT, R13.reuse, 0x1, PT ;  /* 0x000000010d00780c */ /* 0x040fe20003f26270 */
[----:B------:R-:W3:Y:S01]  /*9e00*/  SHFL.IDX PT, R20, R20, 0x1, 0x1c1f ;  /* 0x003c1f0014147f89 */ /* 0x000ee200000e0000 */
[C---:B------:R-:W-:Y:S02]  /*9e10*/  ISETP.GE.AND P4, PT, R13.reuse, 0x9, PT ;  /* 0x000000090d00780c */ /* 0x040fe40003f86270 */
[----:B------:R-:W-:Y:S02]  /*9e20*/  ISETP.GT.AND P2, PT, R2, RZ, !P1 ;  /* 0x000000ff0200720c */ /* 0x000fe40004f44270 */
[----:B------:R-:W-:Y:S02]  /*9e30*/  P2R R21, PR, RZ, 0x2 ;  /* 0x00000002ff157803 */ /* 0x000fe40000000000 */
[----:B------:R-:W-:Y:S02]  /*9e40*/  ISETP.LT.OR P2, PT, R6, 0x1, P2 ;  /* 0x000000010600780c */ /* 0x000fe40001741670 */
[----:B------:R-:W-:-:S02]  /*9e50*/  ISETP.GE.AND P1, PT, R13, 0x2, PT ;  /* 0x000000020d00780c */ /* 0x000fc40003f26270 */
[----:B------:R-:W-:Y:S02]  /*9e60*/  FSEL R152, R152, -INF , !P2 ;  /* 0xff80000098987808 */ /* 0x000fe40005000000 */
[----:B------:R-:W-:Y:S02]  /*9e70*/  ISETP.GT.AND P2, PT, R2, 0x8, !P4 ;  /* 0x000000080200780c */ /* 0x000fe40006744270 */
[----:B------:R-:W-:Y:S02]  /*9e80*/  P2R R213, PR, RZ, 0x10 ;  /* 0x00000010ffd57803 */ /* 0x000fe40000000000 */
[----:B------:R-:W-:Y:S02]  /*9e90*/  ISETP.LT.OR P2, PT, R6, 0x9, P2 ;  /* 0x000000090600780c */ /* 0x000fe40001741670 */
[----:B------:R-:W-:Y:S02]  /*9ea0*/  ISETP.GT.AND P3, PT, R2, 0x1, !P1 ;  /* 0x000000010200780c */ /* 0x000fe40004f64270 */
[----:B------:R-:W-:-:S02]  /*9eb0*/  ISETP.GE.AND P4, PT, R13, 0xa, PT ;  /* 0x0000000a0d00780c */ /* 0x000fc40003f86270 */
[----:B------:R-:W-:Y:S01]  /*9ec0*/  FSEL R156, R156, -INF , !P2 ;  /* 0xff8000009c9c7808 */ /* 0x000fe20005000000 */
[--C-:B---3--:R-:W-:Y:S01]  /*9ed0*/  IMAD.IADD R15, R15, 0x1, R20.reuse ;  /* 0x000000010f0f7824 */ /* 0x108fe200078e0214 */
[----:B------:R-:W-:Y:S01]  /*9ee0*/  ISETP.LT.OR P3, PT, R6, 0x2, P3 ;  /* 0x000000020600780c */ /* 0x000fe20001f61670 */
[----:B------:R-:W-:Y:S01]  /*9ef0*/  IMAD.IADD R14, R14, 0x1, R20 ;  /* 0x000000010e0e7824 */ /* 0x000fe200078e0214 */
        /* <DEDUP_REMOVED lines=98> */
[----:B------:R-:W-:-:S04]  /*a520*/  ISETP.GT.AND P6, PT, R2, 0x59, !P6 ;  /* 0x000000590200780c */ /* 0x000fc800077c4270 */
[----:B------:R-:W-:-:S04]  /*a530*/  ISETP.LT.OR P6, PT, R6, 0x5a, P6 ;  /* 0x0000005a0600780c */ /* 0x000fc800037c1670 */
[----:B------:R-:W-:Y:S02]  /*a540*/  FSEL R197, R197, -INF , !P6 ;  /* 0xff800000c5c57808 */ /* 0x000fe40007000000 */
[----:B------:R-:W-:-:S13]  /*a550*/  PLOP3.LUT P6, PT, PT, PT, UP1, 0x40, 0x0 ;  /* 0x000000000000781c */ /* 0x000fda0003fce818 */
[----:B------:R-:W-:Y:S05]  /*a560*/  @P6 BRA `(.L_x_11493) ;  /* 0x0000000000586947 */ /* 0x000fea0003800000 */
        /* <DEDUP_REMOVED lines=12> */
.L_x_11495:
[----:B------:R-:W-:-:S05]  /*a630*/  IMAD.U32 R2, RZ, RZ, UR25 ;  /* 0x00000019ff027e24 */ /* 0x000fca000f8e00ff */
[----:B------:R-:W-:-:S13]  /*a640*/  ISETP.NE.AND P6, PT, R2, 0x1, PT ;  /* 0x000000010200780c */ /* 0x000fda0003fc5270 */
[----:B01----:R-:W0:Y:S02]  /*a650*/  @P6 LDC.64 R10, c[0x0][0x9e8] ;  /* 0x00027a00ff0a6b82 */ /* 0x003e240000000a00 */
[----:B0-----:R-:W-:-:S05]  /*a660*/  @P6 IMAD.HI.U32 R10, R231, R10, RZ ;  /* 0x0000000ae70a6227 */ /* 0x001fca00078e00ff */
[----:B------:R-:W-:-:S07]  /*a670*/  @P6 SHF.R.U32.HI R231, RZ, R11, R10 ;  /* 0x0000000bffe76219 */ /* 0x000fce000001160a */
.L_x_11496:
[----:B------:R-:W-:Y:S05]  /*a680*/  BSYNC B0 ;  /* 0x0000000000007941 */ /* 0x000fea0003800000 */
.L_x_11494:
[----:B------:R-:W-:-:S04]  /*a690*/  IMAD R13, R18, -0x2, R13 ;  /* 0xfffffffe120d7824 */ /* 0x000fc800078e020d */
[----:B------:R-:W-:-:S05]  /*a6a0*/  IMAD R231, R231, R2, R13 ;  /* 0x00000002e7e77224 */ /* 0x000fca00078e020d */
[----:B------:R-:W-:Y:S02]  /*a6b0*/  VIADDMNMX R15, R231, R2, R15, PT ;  /* 0x00000002e70f7246 */ /* 0x000fe4000380010f */
[----:B------:R-:W-:-:S07]  /*a6c0*/  VIMNMX R14, R14, R231, !PT ;  /* 0x000000e70e0e7248 */ /* 0x000fce0007fe0100 */
.L_x_11493:
[----:B------:R-:W-:Y:S01]  /*a6d0*/  ISETP.GT.AND P1, PT, R14, 0x1, !P1 ;  /* 0x000000010e00780c */ /* 0x000fe20004f24270 */
[----:B------:R-:W-:Y:S01]  /*a6e0*/  UMOV UR6, UR22 ;  /* 0x0000001600067c82 */ /* 0x000fe20008000000 */
[----:B------:R-:W-:Y:S02]  /*a6f0*/  ISETP.NE.AND P6, PT, R218, RZ, PT ;  /* 0x000000ffda00720c */ /* 0x000fe40003fc5270 */
        /* <DEDUP_REMOVED lines=58> */
[----:B------:R-:W3:Y:S01]  /*aaa0*/  SHFL.BFLY PT, R11, R6, 0x2, 0x1f ;  /* 0x0c401f00060b7f89 */ /* 0x000ee200000e0000 */
        /* <DEDUP_REMOVED lines=8> */
[C---:B------:R-:W-:Y:S02]  /*ab30*/  ISETP.GT.AND P1, PT, R14.reuse, 0x29, !P1 ;  /* 0x000000290e00780c */ /* 0x040fe40004f24270 */
[----:B------:R-:W-:Y:S02]  /*ab40*/  FSEL R191, R191, -INF , !P2 ;  /* 0xff800000bfbf7808 */ /* 0x000fe40005000000 */
[----:B------:R-:W-:Y:S02]  /*ab50*/  ISETP.LT.OR P1, PT, R15, 0x2a, P1 ;  /* 0x0000002a0f00780c */ /* 0x000fe40000f21670 */
[----:B------:R-:W-:Y:S02]  /*ab60*/  ISETP.GT.AND P4, PT, R14, 0x51, !P4 ;  /* 0x000000510e00780c */ /* 0x000fe40006784270 */
[----:B------:R-:W-:-:S02]  /*ab70*/  FSEL R175, R175, -INF , !P1 ;  /* 0xff800000afaf7808 */ /* 0x000fc40004800000 */
[----:B------:R-:W-:Y:S02]  /*ab80*/  ISETP.NE.AND P1, PT, R223, RZ, PT ;  /* 0x000000ffdf00720c */ /* 0x000fe40003f25270 */
[----:B---3--:R-:W-:Y:S02]  /*ab90*/  FMNMX.FTZ R13, R6, R11, !PT ;  /* 0x0000000b060d7209 */ /* 0x008fe40007810000 */
[C---:B------:R-:W-:Y:S02]  /*aba0*/  ISETP.GT.AND P1, PT, R14.reuse, 0x30, !P1 ;  /* 0x000000300e00780c */ /* 0x040fe40004f24270 */
[C---:B------:R-:W-:Y:S01]  /*abb0*/  ISETP.LT.OR P3, PT, R15.reuse, 0x51, P3 ;  /* 0x000000510f00780c */ /* 0x040fe20001f61670 */
[----:B------:R-:W3:Y:S01]  /*abc0*/  SHFL.BFLY PT, R2, R13, 0x1, 0x1f ;  /* 0x0c201f000d027f89 */ /* 0x000ee200000e0000 */
[----:B------:R-:W-:Y:S02]  /*abd0*/  ISETP.LT.OR P1, PT, R15, 0x31, P1 ;  /* 0x000000310f00780c */ /* 0x000fe40000f21670 */
[----:B------:R-:W-:-:S02]  /*abe0*/  ISETP.GT.AND P5, PT, R14, 0x58, !P5 ;  /* 0x000000580e00780c */ /* 0x000fc40006fa4270 */
[----:B------:R-:W-:Y:S02]  /*abf0*/  FSEL R178, R178, -INF , !P1 ;  /* 0xff800000b2b27808 */ /* 0x000fe40004800000 */
[----:B------:R-:W-:Y:S02]  /*ac00*/  ISETP.NE.AND P1, PT, R224, RZ, PT ;  /* 0x000000ffe000720c */ /* 0x000fe40003f25270 */
[C---:B------:R-:W-:Y:S02]  /*ac10*/  ISETP.LT.OR P4, PT, R15.reuse, 0x52, P4 ;  /* 0x000000520f00780c */ /* 0x040fe40002781670 */
[----:B------:R-:W-:Y:S02]  /*ac20*/  ISETP.GT.AND P1, PT, R14, 0x31, !P1 ;  /* 0x000000310e00780c */ /* 0x000fe40004f24270 */
[----:B------:R-:W-:Y:S02]  /*ac30*/  FSEL R194, R194, -INF , !P3 ;  /* 0xff800000c2c27808 */ /* 0x000fe40005800000 */
[----:B------:R-:W-:-:S02]  /*ac40*/  ISETP.LT.OR P1, PT, R15, 0x32, P1 ;  /* 0x000000320f00780c */ /* 0x000fc40000f21670 */
[----:B------:R-:W-:Y:S02]  /*ac50*/  ISETP.LT.OR P5, PT, R15, 0x59, P5 ;  /* 0x000000590f00780c */ /* 0x000fe40002fa1670 */
[----:B------:R-:W-:Y:S02]  /*ac60*/  FSEL R179, R179, -INF , !P1 ;  /* 0xff800000b3b37808 */ /* 0x000fe40004800000 */
[----:B------:R-:W-:Y:S02]  /*ac70*/  ISETP.NE.AND P1, PT, R225, RZ, PT ;  /* 0x000000ffe100720c */ /* 0x000fe40003f25270 */
[----:B------:R-:W-:Y:S02]  /*ac80*/  FSEL R195, R195, -INF , !P4 ;  /* 0xff800000c3c37808 */ /* 0x000fe40006000000 */
[----:B------:R-:W-:Y:S02]  /*ac90*/  ISETP.GT.AND P1, PT, R14, 0x38, !P1 ;  /* 0x000000380e00780c */ /* 0x000fe40004f24270 */
[----:B---3--:R-:W-:-:S02]  /*aca0*/  FMNMX.FTZ R2, R13, R2, !PT ;  /* 0x000000020d027209 */ /* 0x008fc40007810000 */
[----:B------:R-:W-:Y:S02]  /*acb0*/  ISETP.LT.OR P1, PT, R15, 0x39, P1 ;  /* 0x000000390f00780c */ /* 0x000fe40000f21670 */
[----:B------:R-:W-:Y:S01]  /*acc0*/  FSEL R198, R198, -INF , !P5 ;  /* 0xff800000c6c67808 */ /* 0x000fe20006800000 */
[----:B01----:R-:W-:Y:S01]  /*acd0*/  FMUL.FTZ R10, R2, UR6 ;  /* 0x00000006020a7c20 */ /* 0x003fe20008410000 */
        /* <DEDUP_REMOVED lines=63> */
[----:B------:R-:W-:Y:S01]  /*b0d0*/  FMUL.FTZ R25, R25, R9 ;  /* 0x0000000919197220 */ /* 0x000fe20000410000 */
[----:B------:R-:W-:Y:S01]  /*b0e0*/  FMNMX.FTZ R6, R178, R157, !PT ;  /* 0x0000009db2067209 */ /* 0x000fe20007810000 */
[--C-:B------:R-:W-:Y:S01]  /*b0f0*/  FFMA.FTZ R157, R165, UR6, -R10.reuse ;  /* 0x00000006a59d7c23 */ /* 0x100fe2000801080a */
[-C--:B------:R-:W-:Y:S01]  /*b100*/  FMUL.FTZ R28, R28, R9.reuse ;  /* 0x000000091c1c7220 */ /* 0x080fe20000410000 */
[-C--:B------:R-:W-:Y:S01]  /*b110*/  FMUL.FTZ R29, R29, R9.reuse ;  /* 0x000000091d1d7220 */ /* 0x080fe20000410000 */
[----:B------:R-:W-:Y:S01]  /*b120*/  FMNMX.FTZ R161, R179, R6, !PT ;  /* 0x00000006b3a17209 */ /* 0x000fe20007810000 */
[----:B------:R-:W0:Y:S01]  /*b130*/  MUFU.EX2 R21, R21 ;  /* 0x0000001500157308 */ /* 0x000e220000000800 */
        /* <DEDUP_REMOVED lines=23> */
[----:B------:R-:W2:Y:S01]  /*b2b0*/  MUFU.EX2 R153, R153 ;  /* 0x0000009900997308 */ /* 0x000ea20000000800 */
[----:B-----5:R-:W-:Y:S01]  /*b2c0*/  FFMA.FTZ R188, R9, R3, R152 ;  /* 0x0000000309bc7223 */ /* 0x020fe20000010098 */
[C---:B-1----:R-:W-:Y:S01]  /*b2d0*/  F2FP.F16.F32.PACK_AB R152, R13.reuse, R152 ;  /* 0x000000980d98723e */ /* 0x042fe200000000ff */
[----:B------:R-:W-:Y:S01]  /*b2e0*/  FMUL.FTZ R56, R56, R9 ;  /* 0x0000000938387220 */ /* 0x000fe20000410000 */
[----:B------:R-:W-:Y:S01]  /*b2f0*/  FMNMX.FTZ R6, R194, R165, !PT ;  /* 0x000000a5c2067209 */ /* 0x000fe20007810000 */
[----:B------:R-:W-:Y:S01]  /*b300*/  FADD.FTZ R3, R13, R188 ;  /* 0x000000bc0d037221 */ /* 0x000fe20000010000 */
[-C--:B------:R-:W-:Y:S01]  /*b310*/  FMUL.FTZ R57, R57, R9.reuse ;  /* 0x0000000939397220 */ /* 0x080fe20000410000 */
[-C--:B------:R-:W-:Y:S01]  /*b320*/  FMUL.FTZ R60, R60, R9.reuse ;  /* 0x000000093c3c7220 */ /* 0x080fe20000410000 */
[----:B------:R-:W-:Y:S01]  /*b330*/  FMNMX.FTZ R165, R195, R6, !PT ;  /* 0x00000006c3a57209 */ /* 0x000fe20007810000 */
[----:B------:R-:W1:Y:S01]  /*b340*/  MUFU.EX2 R20, R20 ;  /* 0x0000001400147308 */ /* 0x000e620000000800 */
[-C--:B------:R-:W-:Y:S01]  /*b350*/  FMUL.FTZ R61, R61, R9.reuse ;  /* 0x000000093d3d7220 */ /* 0x080fe20000410000 */
[----:B------:R-:W-:Y:S01]  /*b360*/  FMUL.FTZ R64, R64, R9 ;  /* 0x0000000940407220 */ /* 0x000fe20000410000 */
[----:B------:R-:W-:Y:S01]  /*b370*/  FMNMX.FTZ R6, R198, R165, !PT ;  /* 0x000000a5c6067209 */ /* 0x000fe20007810000 */
[--C-:B------:R-:W-:Y:S01]  /*b380*/  FFMA.FTZ R165, R177, UR6, -R10.reuse ;  /* 0x00000006b1a57c23 */ /* 0x100fe2000801080a */
[-C--:B------:R-:W-:Y:S01]  /*b390*/  FMUL.FTZ R65, R65, R9.reuse ;  /* 0x0000000941417220 */ /* 0x080fe20000410000 */
[-C--:B------:R-:W-:Y:S01]  /*b3a0*/  FMUL.FTZ R68, R68, R9.reuse ;  /* 0x0000000944447220 */ /* 0x080fe20000410000 */
[----:B------:R-:W-:Y:S01]  /*b3b0*/  FMNMX.FTZ R6, R199, R6, !PT ;  /* 0x00000006c7067209 */ /* 0x000fe20007810000 */
[----:B------:R-:W5:Y:S01]  /*b3c0*/  MUFU.EX2 R157, R157 ;  /* 0x0000009d009d7308 */ /* 0x000f620000000800 */
        /* <DEDUP_REMOVED lines=28> */
[----:B------:R-:W-:Y:S01]  /*b590*/  FFMA.FTZ R177, R189, UR6, -R10 ;  /* 0x00000006bdb17c23 */ /* 0x000fe2000801080a */
[-C--:B------:R-:W-:Y:S01]  /*b5a0*/  FMUL.FTZ R116, R116, R9.reuse ;  /* 0x0000000974747220 */ /* 0x080fe20000410000 */
[-C--:B------:R-:W-:Y:S01]  /*b5b0*/  FMUL.FTZ R117, R117, R9.reuse ;  /* 0x0000000975757220 */ /* 0x080fe20000410000 */
[----:B------:R-:W-:Y:S01]  /*b5c0*/  MUFU.EX2 R15, R15 ;  /* 0x0000000f000f7308 */ /* 0x000fe20000000800 */
        /* <DEDUP_REMOVED lines=20> */
[----:B---3--:R-:W-:Y:S01]  /*b710*/  FMNMX.FTZ R6, R185, R6, !PT ;  /* 0x00000006b9067209 */ /* 0x008fe20007810000 */
[----:B------:R-:W-:-:S03]  /*b720*/  FFMA.FTZ R185, R197, UR6, -R10 ;  /* 0x00000006c5b97c23 */ /* 0x000fc6000801080a */
[C---:B------:R-:W-:Y:S01]  /*b730*/  FSETP.NEU.FTZ.AND P1, PT, R6.reuse, -INF , PT ;  /* 0xff8000000600780b */ /* 0x040fe20003f3d000 */
[----:B------:R-:W-:Y:S02]  /*b740*/  FMUL.FTZ R196, R6, UR6 ;  /* 0x0000000606c47c20 */ /* 0x000fe40008410000 */
[----:B------:R-:W3:Y:S03]  /*b750*/  MUFU.EX2 R169, R169 ;  /* 0x000000a900a97308 */ /* 0x000ee60000000800 */
[----:B------:R-:W-:-:S05]  /*b760*/  FSEL R196, R196, RZ, P1 ;  /* 0x000000ffc4c47208 */ /* 0x000fca0000800000 */
[--C-:B------:R-:W-:Y:S01]  /*b770*/  FFMA.FTZ R10, R155, UR6, -R196.reuse ;  /* 0x000000069b0a7c23 */ /* 0x100fe200080108c4 */
[--C-:B------:R-:W-:Y:S01]  /*b780*/  FFMA.FTZ R155, R158, UR6, -R196.reuse ;  /* 0x000000069e9b7c23 */ /* 0x100fe200080108c4 */
[----:B------:R-:W-:Y:S01]  /*b790*/  FADD.FTZ R158, R154, R3 ;  /* 0x000000039a9e7221 */ /* 0x000fe20000010000 */
[--C-:B------:R-:W-:Y:S01]  /*b7a0*/  FFMA.FTZ R188, R159, UR6, -R196.reuse ;  /* 0x000000069fbc7c23 */ /* 0x100fe200080108c4 */
[----:B------:R-:W-:Y:S01]  /*b7b0*/  MUFU.EX2 R172, R172 ;  /* 0x000000ac00ac7308 */ /* 0x000fe20000000800 */
[----:B------:R-:W-:Y:S01]  /*b7c0*/  FFMA.FTZ R159, R162, UR6, -R196 ;  /* 0x00000006a29f7c23 */ /* 0x000fe200080108c4 */
[C---:B0-----:R-:W-:Y:S01]  /*b7d0*/  FADD.FTZ R3, R21.reuse, R158 ;  /* 0x0000009e15037221 */ /* 0x041fe20000010000 */
[----:B------:R-:W-:Y:S01]  /*b7e0*/  F2FP.F16.F32.PACK_AB R154, R21, R154 ;  /* 0x0000009a159a723e */ /* 0x000fe200000000ff */
[--C-:B------:R-:W-:Y:S01]  /*b7f0*/  FFMA.FTZ R11, R11, UR6, -R196.reuse ;  /* 0x000000060b0b7c23 */ /* 0x100fe200080108c4 */
[--C-:B------:R-:W-:Y:S01]  /*b800*/  FFMA.FTZ R174, R174, UR6, -R196.reuse ;  /* 0x00000006aeae7c23 */ /* 0x100fe200080108c4 */
[----:B----4-:R-:W-:Y:S01]  /*b810*/  FADD.FTZ R158, R156, R3 ;  /* 0x000000039c9e7221 */ /* 0x010fe20000010000 */
[--C-:B------:R-:W-:Y:S01]  /*b820*/  FFMA.FTZ R192, R163, UR6, -R196.reuse ;  /* 0x00000006a3c07c23 */ /* 0x100fe200080108c4 */
[----:B------:R-:W-:Y:S01]  /*b830*/  MUFU.EX2 R173, R173 ;  /* 0x000000ad00ad7308 */ /* 0x000fe20000000800 */
[----:B------:R-:W-:Y:S01]  /*b840*/  FFMA.FTZ R163, R166, UR6, -R196 ;  /* 0x00000006a6a37c23 */ /* 0x000fe200080108c4 */
[----:B--2---:R-:W-:Y:S01]  /*b850*/  FADD.FTZ R3, R153, R158 ;  /* 0x0000009e99037221 */ /* 0x004fe20000010000 */
[--C-:B------:R-:W-:Y:S01]  /*b860*/  FFMA.FTZ R175, R175, UR6, -R196.reuse ;  /* 0x00000006afaf7c23 */ /* 0x100fe200080108c4 */
[--C-:B------:R-:W-:Y:S01]  /*b870*/  FFMA.FTZ R178, R178, UR6, -R196.reuse ;  /* 0x00000006b2b27c23 */ /* 0x100fe200080108c4 */
[--C-:B------:R-:W-:Y:S01]  /*b880*/  FFMA.FTZ R179, R179, UR6, -R196.reuse ;  /* 0x00000006b3b37c23 */ /* 0x100fe200080108c4 */
[----:B-1----:R-:W-:Y:S01]  /*b890*/  FADD.FTZ R158, R20, R3 ;  /* 0x00000003149e7221 */ /* 0x002fe20000010000 */
[--C-:B------:R-:W-:Y:S01]  /*b8a0*/  FFMA.FTZ R182, R182, UR6, -R196.reuse ;  /* 0x00000006b6b67c23 */ /* 0x100fe200080108c4 */
[----:B------:R-:W-:Y:S01]  /*b8b0*/  MUFU.EX2 R176, R176 ;  /* 0x000000b000b07308 */ /* 0x000fe20000000800 */
[----:B------:R-:W-:Y:S01]  /*b8c0*/  FFMA.FTZ R183, R183, UR6, -R196 ;  /* 0x00000006b7b77c23 */ /* 0x000fe200080108c4 */
[----:B-----5:R-:W-:Y:S01]  /*b8d0*/  FADD.FTZ R3, R157, R158 ;  /* 0x0000009e9d037221 */ /* 0x020fe20000010000 */
[----:B---3--:R-:W-:Y:S01]  /*b8e0*/  F2FP.F16.F32.PACK_AB R166, R169, R168 ;  /* 0x000000a8a9a6723e */ /* 0x008fe200000000ff */
        /* <DEDUP_REMOVED lines=16> */
[----:B------:R-:W-:Y:S01]  /*b9f0*/  FFMA.FTZ R198, R198, UR6, -R196 ;  /* 0x00000006c6c67c23 */ /* 0x000fe200080108c4 */
[----:B------:R-:W-:Y:S01]  /*ba00*/  F2FP.F16.F32.PACK_AB R156, R153, R156 ;  /* 0x0000009c999c723e */ /* 0x000fe200000000ff */
[----:B------:R-:W-:Y:S01]  /*ba10*/  FADD.FTZ R162, R164, R189 ;  /* 0x000000bda4a27221 */ /* 0x000fe20000010000 */
[----:B------:R-:W-:Y:S01]  /*ba20*/  F2FP.F16.F32.PACK_AB R164, R165, R164 ;  /* 0x000000a4a5a4723e */ /* 0x000fe200000000ff */
[----:B------:R-:W1:Y:S01]  /*ba30*/  MUFU.EX2 R181, R181 ;  /* 0x000000b500b57308 */ /* 0x000e620000000800 */
[----:B0-----:R-:W-:Y:S01]  /*ba40*/  F2FP.F16.F32.PACK_AB R170, R177, R176 ;  /* 0x000000b0b1aa723e */ /* 0x001fe200000000ff */
[----:B------:R-:W-:Y:S01]  /*ba50*/  FADD.FTZ R171, R165, R162 ;  /* 0x000000a2a5ab7221 */ /* 0x000fe20000010000 */
[----:B------:R-:W-:-:S03]  /*ba60*/  F2FP.F16.F32.PACK_AB R160, R161, R160 ;  /* 0x000000a0a1a0723e */ /* 0x000fc600000000ff */
[----:B------:R-:W-:Y:S01]  /*ba70*/  FADD.FTZ R162, R168, R171 ;  /* 0x000000aba8a27221 */ /* 0x000fe20000010000 */
[----:B------:R-:W-:Y:S01]  /*ba80*/  FFMA.FTZ R171, R186, UR6, -R196 ;  /* 0x00000006baab7c23 */ /* 0x000fe200080108c4 */
[----:B------:R-:W-:Y:S01]  /*ba90*/  MUFU.EX2 R11, R11 ;  /* 0x0000000b000b7308 */ /* 0x000fe20000000800 */
[----:B------:R-:W-:Y:S01]  /*baa0*/  F2FP.F16.F32.PACK_AB R168, R173, R172 ;  /* 0x000000acada8723e */ /* 0x000fe200000000ff */
[----:B------:R-:W-:Y:S01]  /*bab0*/  FADD.FTZ R189, R169, R162 ;  /* 0x000000a2a9bd7221 */ /* 0x000fe20000010000 */
[----:B------:R-:W-:-:S03]  /*bac0*/  FFMA.FTZ R196, R199, UR6, -R196 ;  /* 0x00000006c7c47c23 */ /* 0x000fc600080108c4 */
[----:B------:R-:W-:Y:S02]  /*bad0*/  FADD.FTZ R162, R172, R189 ;  /* 0x000000bdaca27221 */ /* 0x000fe40000010000 */
[----:B------:R0:W-:Y:S01]  /*bae0*/  MUFU.EX2 R186, R158 ;  /* 0x0000009e00ba7308 */ /* 0x0001e20000000800 */
[----:B-1----:R-:W-:Y:S01]  /*baf0*/  F2FP.F16.F32.PACK_AB R172, R181, R180 ;  /* 0x000000b4b5ac723e */ /* 0x002fe200000000ff */
[----:B------:R-:W-:-:S04]  /*bb00*/  FADD.FTZ R189, R173, R162 ;  /* 0x000000a2adbd7221 */ /* 0x000fc80000010000 */
[----:B------:R-:W-:Y:S02]  /*bb10*/  FADD.FTZ R162, R176, R189 ;  /* 0x000000bdb0a27221 */ /* 0x000fe40000010000 */
[----:B------:R-:W1:Y:S01]  /*bb20*/  MUFU.EX2 R10, R10 ;  /* 0x0000000a000a7308 */ /* 0x000e620000000800 */
[----:B0-----:R-:W-:Y:S01]  /*bb30*/  F2FP.F16.F32.PACK_AB R158, R157, R20 ;  /* 0x000000149d9e723e */ /* 0x001fe200000000ff */
[----:B------:R-:W-:Y:S01]  /*bb40*/  FADD.FTZ R21, R177, R162 ;  /* 0x000000a2b1157221 */ /* 0x000fe20000010000 */
[----:B------:R-:W-:-:S03]  /*bb50*/  F2FP.F16.F32.PACK_AB R162, R15, R14 ;  /* 0x0000000e0fa2723e */ /* 0x000fc600000000ff */
[----:B------:R-:W-:Y:S02]  /*bb60*/  FADD.FTZ R20, R180, R21 ;  /* 0x00000015b4147221 */ /* 0x000fe40000010000 */
[----:B------:R-:W-:Y:S02]  /*bb70*/  MUFU.EX2 R155, R155 ;  /* 0x0000009b009b7308 */ /* 0x000fe40000000800 */
[----:B------:R-:W-:Y:S01]  /*bb80*/  FADD.FTZ R15, R181, R20 ;  /* 0x00000014b50f7221 */ /* 0x000fe20000010000 */
[----:B------:R-:W-:-:S05]  /*bb90*/  FMUL.FTZ R20, R3, UR6 ;  /* 0x0000000603147c20 */ /* 0x000fca0008410000 */
[----:B------:R-:W-:Y:S01]  /*bba0*/  MUFU.EX2 R188, R188 ;  /* 0x000000bc00bc7308 */ /* 0x000fe20000000800 */
[----:B-1----:R-:W-:-:S07]  /*bbb0*/  F2FP.F16.F32.PACK_AB R153, R10, R11 ;  /* 0x0000000b0a99723e */ /* 0x002fce00000000ff */
        /* <DEDUP_REMOVED lines=50> */
[----:B------:R2:W3:Y:S01]  /*bee0*/  MUFU.EX2 R165, R178 ;  /* 0x000000b200a57308 */ /* 0x0004e20000000800 */
        /* <DEDUP_REMOVED lines=29> */
[C---:B0-----:R-:W-:Y:S01]  /*c0c0*/  F2FP.F16.F32.PACK_AB R165, R176.reuse, R165 ;  /* 0x000000a5b0a5723e */ /* 0x041fe200000000ff */
        /* <DEDUP_REMOVED lines=23> */
[----:B------:R-:W-:-:S02]  /*c240*/  FMUL.FTZ R151, R151, R20 ;  /* 0x0000001497977220 */ /* 0x000fc40000410000 */
        /* <DEDUP_REMOVED lines=20> */
.L_x_11497:
[----:B------:R0:W1:Y:S01]  /*c390*/  SYNCS.PHASECHK.TRANS64.TRYWAIT P1, [UR26+0x22850], R7 ;  /* 0x02285007ff0075a7 */ /* 0x000062000802015a */
[----:B------:R-:W-:Y:S05]  /*c3a0*/  @!P0 BRA `(.L_x_11498) ;  /* 0x0000000000048947 */ /* 0x000fea0003800000 */
[----:B------:R-:W-:Y:S01]  /*c3b0*/  BPT.TRAP 0x1 ;  /* 0x000000040000795c */ /* 0x000fe20000300000 */
.L_x_11498:
[----:B-1----:R-:W-:Y:S05]  /*c3c0*/  @P1 BRA `(.L_x_11499) ;  /* 0x0000000000081947 */ /* 0x002fea0003800000 */
[----:B------:R-:W1:Y:S02]  /*c3d0*/  SYNCS.PHASECHK.TRANS64.TRYWAIT P1, [UR26+0x22850], R7 ;  /* 0x02285007ff0075a7 */ /* 0x000e64000802015a */
[----:B-1----:R-:W-:Y:S05]  /*c3e0*/  @!P1 BRA `(.L_x_11500) ;  /* 0x000000a000bc9947 */ /* 0x002fea0003800000 */
.L_x_11499:
        /* <DEDUP_REMOVED lines=49> */
.L_x_11484:
[----:B------:R-:W2:Y:S01]  /*c700*/  SHFL.BFLY PT, R8, R3, 0x2, 0x1f ;  /* 0x0c401f0003087f89 */ /* 0x000ea200000e0000 */
[----:B------:R-:W-:Y:S01]  /*c710*/  UIADD3 UR37, UR37, 0x1, URZ ;  /* 0x0000000125257890 */ /* 0x000fe2000fffe03f */
[----:B------:R-:W-:Y:S01]  /*c720*/  IMAD.U32 R12, RZ, RZ, UR6 ;  /* 0x00000006ff0c7e24 */ /* 0x000fe2000f8e00ff */
[----:B------:R3:W-:Y:S06]  /*c730*/  BAR.ARV R4, 0x100 ;  /* 0x000400040000751d */ /* 0x0007ec0000002000 */
[----:B------:R-:W-:Y:S02]  /*c740*/  UISETP.NE.AND UP0, UPT, UR37, 0x2, UPT ;  /* 0x000000022500788c */ /* 0x000fe4000bf05270 */
[----:B------:R-:W-:Y:S06]  /*c750*/  BAR.ARV 0x8, 0x180 ;  /* 0x0206000000007b1d */ /* 0x000fec0000002000 */
[----:B------:R-:W-:Y:S01]  /*c760*/  USEL UR4, URZ, 0x1, UP0 ;  /* 0x000000013f047887 */ /* 0x000fe20008000000 */
[----:B------:R-:W-:Y:S01]  /*c770*/  PLOP3.LUT P0, PT, PT, PT, PT, 0x8, 0x0 ;  /* 0x000000000000781c */ /* 0x000fe20003f0e170 */
[----:B------:R-:W4:Y:S01]  /*c780*/  SHFL.BFLY PT, R7, R0, 0x2, 0x1f ;  /* 0x0c401f0000077f89 */ /* 0x000f2200000e0000 */
[----:B------:R-:W-:-:S02]  /*c790*/  UIADD3 UR39, UR39, 0x1, URZ ;  /* 0x0000000127277890 */ /* 0x000fc4000fffe03f */
[----:B------:R-:W-:Y:S01]  /*c7a0*/  USEL UR37, UR37, URZ, UP0 ;  /* 0x0000003f25257287 */ /* 0x000fe20008000000 */
[----:B--2---:R-:W-:Y:S01]  /*c7b0*/  FADD.FTZ R8, R8, R3 ;  /* 0x0000000308087221 */ /* 0x004fe20000010000 */
[----:B------:R-:W-:Y:S01]  /*c7c0*/  IMAD.MOV.U32 R3, RZ, RZ, -0x800000 ;  /* 0xff800000ff037424 */ /* 0x000fe200078e00ff */
[----:B------:R-:W-:-:S03]  /*c7d0*/  ULOP3.LUT UR38, UR38, UR4, URZ, 0x3c, !UPT ;  /* 0x0000000426267292 */ /* 0x000fc6000f8e3c3f */
[----:B------:R-:W2:Y:S01]  /*c7e0*/  SHFL.BFLY PT, R5, R8, 0x1, 0x1f ;  /* 0x0c201f0008057f89 */ /* 0x000ea200000e0000 */
[----:B----4-:R-:W-:Y:S01]  /*c7f0*/  FADD.FTZ R7, R7, R0 ;  /* 0x0000000007077221 */ /* 0x010fe20000010000 */
[----:B------:R-:W-:-:S04]  /*c800*/  IMAD.MOV.U32 R0, RZ, RZ, RZ ;  /* 0x000000ffff007224 */ /* 0x000fc800078e00ff */
[----:B01----:R-:W0:Y:S01]  /*c810*/  SHFL.BFLY PT, R10, R7, 0x1, 0x1f ;  /* 0x0c201f00070a7f89 */ /* 0x003e2200000e0000 */
[----:B--2---:R-:W-:Y:S01]  /*c820*/  FADD.FTZ R9, R8, R5 ;  /* 0x0000000508097221 */ /* 0x004fe20000010000 */
[----:B------:R-:W-:Y:S02]  /*c830*/  IMAD.MOV.U32 R5, RZ, RZ, RZ ;  /* 0x000000ffff057224 */ /* 0x000fe400078e00ff */
[----:B------:R-:W-:Y:S02]  /*c840*/  IMAD.MOV.U32 R8, RZ, RZ, -0x800000 ;  /* 0xff800000ff087424 */ /* 0x000fe400078e00ff */
[----:B------:R-:W-:-:S13]  /*c850*/  FSETP.NE.FTZ.AND P1, PT, R9, RZ, PT ;  /* 0x000000ff0900720b */ /* 0x000fda0003f35000 */
[----:B------:R-:W1:Y:S01]  /*c860*/  @P1 MUFU.RCP R5, R9 ;  /* 0x0000000900051308 */ /* 0x000e620000001000 */
[----:B0-----:R-:W-:-:S05]  /*c870*/  FADD.FTZ R11, R7, R10 ;  /* 0x0000000a070b7221 */ /* 0x001fca0000010000 */
[----:B------:R-:W-:Y:S02]  /*c880*/  FSETP.NE.FTZ.AND P2, PT, R11, RZ, PT ;  /* 0x000000ff0b00720b */ /* 0x000fe40003f55000 */
[----:B---3--:R-:W0:Y:S01]  /*c890*/  @P1 MUFU.LG2 R4, R9 ;  /* 0x0000000900041308 */ /* 0x008e220000000c00 */
[-C--:B-1----:R-:W-:Y:S01]  /*c8a0*/  FMUL.FTZ R24, R24, R5.reuse ;  /* 0x0000000518187220 */ /* 0x082fe20000410000 */
[-C--:B------:R-:W-:Y:S01]  /*c8b0*/  FMUL.FTZ R25, R25, R5.reuse ;  /* 0x0000000519197220 */ /* 0x080fe20000410000 */
[----:B------:R-:W-:-:S08]  /*c8c0*/  FMUL.FTZ R28, R28, R5 ;  /* 0x000000051c1c7220 */ /* 0x000fd00000410000 */
        /* <DEDUP_REMOVED lines=8> */
[----:B------:R-:W2:Y:S01]  /*c950*/  @P2 MUFU.RCP R0, R11 ;  /* 0x0000000b00002308 */ /* 0x000ea20000001000 */
        /* <DEDUP_REMOVED lines=55> */
[----:B------:R-:W-:Y:S01]  /*ccd0*/  @P2 FMUL.FTZ R12, R12, 0.69314718246459960938 ;  /* 0x3f3172180c0c2820 */ /* 0x000fe20000410000 */
[----:B0-----:R-:W-:Y:S01]  /*cce0*/  @P1 FMUL.FTZ R4, R4, 0.69314718246459960938 ;  /* 0x3f31721804041820 */ /* 0x001fe20000410000 */
[----:B-1----:R-:W-:Y:S01]  /*ccf0*/  @P2 FMUL.FTZ R7, R7, 0.69314718246459960938 ;  /* 0x3f31721807072820 */ /* 0x002fe20000410000 */
[----:B------:R-:W-:Y:S01]  /*cd00*/  @P1 FMUL.FTZ R5, R5, 0.69314718246459960938 ;  /* 0x3f31721805051820 */ /* 0x000fe20000410000 */
        /* <DEDUP_REMOVED lines=66> */
.L_x_11431:
[----:B------:R-:W0:Y:S01]  /*d130*/  S2R R5, SR_CgaCtaId ;  /* 0x0000000000057919 */ /* 0x000e220000008800 */
[----:B------:R-:W-:Y:S01]  /*d140*/  MOV R2, 0x400 ;  /* 0x0000040000027802 */ /* 0x000fe20000000f00 */
[----:B------:R-:W-:Y:S01]  /*d150*/  BSSY B0, `(.L_x_11502) ;  /* 0x00002d5000007945 */ /* 0x000fe20003800000 */
[----:B------:R-:W-:Y:S02]  /*d160*/  BAR.SYNC.DEFER_BLOCKING 0x5, 0x180 ;  /* 0x0146000000007b1d */ /* 0x000fe40000010000 */
[----:B0-----:R-:W-:-:S05]  /*d170*/  LEA R2, R5, R2, 0x18 ;  /* 0x0000000205027211 */ /* 0x001fca00078ec0ff */
[----:B------:R-:W0:Y:S02]  /*d180*/  LDS.128 R4, [R2+0x228d0] ;  /* 0x0228d00002047984 */ /* 0x000e240000000c00 */
[----:B0-----:R-:W-:Y:S02]  /*d190*/  R2UR UR5, R5 ;  /* 0x00000000050572ca */ /* 0x001fe400000e0000 */
[----:B------:R-:W-:Y:S02]  /*d1a0*/  R2UR UR7, R6 ;  /* 0x00000000060772ca */ /* 0x000fe400000e0000 */
        /* <DEDUP_REMOVED lines=53> */
[----:B------:R-:W-:Y:S02]  /*d500*/  LOP3.LUT R16, R175, 0x380, RZ, 0xc0, !PT ;  /* 0x00000380af107812 */ /* 0x000fe400078ec0ff */
[----:B------:R-:W-:-:S02]  /*d510*/  IADD3 R193, P6, R106, 0xc000, RZ ;  /* 0x0000c0006ac17810 */ /* 0x000fc40007fde0ff */
[----:B------:R-:W-:Y:S02]  /*d520*/  SHF.R.U64 R7, R7, 0x3, RZ ;  /* 0x0000000307077819 */ /* 0x000fe400000012ff */
[----:B------:R-:W-:Y:S01]  /*d530*/  LOP3.LUT R20, R177, 0x380, RZ, 0xc0, !PT ;  /* 0x00000380b1147812 */ /* 0x000fe200078ec0ff */
[--C-:B------:R-:W-:Y:S01]  /*d540*/  IMAD.X R99, RZ, RZ, R107.reuse, P6 ;  /* 0x000000ffff637224 */ /* 0x100fe200030e066b */
        /* <DEDUP_REMOVED lines=11> */
[----:B------:R-:W-:Y:S01]  /*d600*/  IADD3 R170, P2, R106, 0xc040, RZ ;  /* 0x0000c0406aaa7810 */ /* 0x000fe20007f5e0ff */
[--C-:B------:R-:W-:Y:S01]  /*d610*/  IMAD.X R95, RZ, RZ, R107.reuse, P3 ;  /* 0x000000ffff5f7224 */ /* 0x100fe200018e066b */
[----:B------:R-:W-:Y:S01]  /*d620*/  SHF.R.U64 R16, R16, 0x3, RZ ;  /* 0x0000000310107819 */ /* 0x000fe200000012ff */
[----:B------:R-:W-:Y:S01]  /*d630*/  IMAD.X R103, RZ, RZ, R107, P5 ;  /* 0x000000ffff677224 */ /* 0x000fe200028e066b */
[----:B------:R-:W-:-:S02]  /*d640*/  LOP3.LUT R46, R183, 0x380, RZ, 0xc0, !PT ;  /* 0x00000380b72e7812 */ /* 0x000fc400078ec0ff */
[----:B------:R-:W-:Y:S01]  /*d650*/  LOP3.LUT R106, R7, R106, RZ, 0x3c, !PT ;  /* 0x0000006a076a7212 */ /* 0x000fe200078e3cff */
[----:B------:R-:W-:Y:S01]  /*d660*/  IMAD.X R7, RZ, RZ, R107, P2 ;  /* 0x000000ffff077224 */ /* 0x000fe200010e066b */
[----:B------:R-:W-:Y:S02]  /*d670*/  SHF.R.U64 R20, R20, 0x3, RZ ;  /* 0x0000000314147819 */ /* 0x000fe400000012ff */
[----:B------:R-:W-:Y:S02]  /*d680*/  LOP3.LUT R54, R185, 0x380, RZ, 0xc0, !PT ;  /* 0x00000380b9367812 */ /* 0x000fe400078ec0ff */
[----:B------:R-:W-:Y:S02]  /*d690*/  LOP3.LUT R98, R193, 0x380, RZ, 0xc0, !PT ;  /* 0x00000380c1627812 */ /* 0x000fe400078ec0ff */
[----:B------:R-:W-:Y:S02]  /*d6a0*/  SHF.R.U64 R28, R163, 0x3, RZ ;  /* 0x00000003a31c7819 */ /* 0x000fe400000012ff */
[----:B------:R-:W-:-:S02]  /*d6b0*/  LOP3.LUT R12, R12, R171, RZ, 0x3c, !PT ;  /* 0x000000ab0c0c7212 */ /* 0x000fc400078e3cff */
[----:B------:R-:W-:Y:S02]  /*d6c0*/  SHF.R.U64 R30, R30, 0x3, RZ ;  /* 0x000000031e1e7819 */ /* 0x000fe400000012ff */
[----:B------:R-:W-:Y:S02]  /*d6d0*/  LOP3.LUT R62, R187, 0x380, RZ, 0xc0, !PT ;  /* 0x00000380bb3e7812 */ /* 0x000fe400078ec0ff */
[----:B------:R-:W-:Y:S02]  /*d6e0*/  LOP3.LUT R14, R14, R173, RZ, 0x3c, !PT ;  /* 0x000000ad0e0e7212 */ /* 0x000fe400078e3cff */
[----:B------:R-:W-:Y:S02]  /*d6f0*/  SHF.R.U64 R38, R38, 0x3, RZ ;  /* 0x0000000326267819 */ /* 0x000fe400000012ff */
[----:B------:R-:W-:Y:S02]  /*d700*/  LOP3.LUT R70, R189, 0x380, RZ, 0xc0, !PT ;  /* 0x00000380bd467812 */ /* 0x000fe400078ec0ff */
[----:B------:R-:W-:-:S02]  /*d710*/  LOP3.LUT R16, R16, R175, RZ, 0x3c, !PT ;  /* 0x000000af10107212 */ /* 0x000fc400078e3cff */
[----:B------:R-:W-:Y:S02]  /*d720*/  SHF.R.U64 R46, R46, 0x3, RZ ;  /* 0x000000032e2e7819 */ /* 0x000fe400000012ff */
[----:B------:R-:W-:Y:S02]  /*d730*/  LOP3.LUT R94, R191, 0x380, RZ, 0xc0, !PT ;  /* 0x00000380bf5e7812 */ /* 0x000fe400078ec0ff */
[----:B------:R-:W-:Y:S02]  /*d740*/  LOP3.LUT R20, R20, R177, RZ, 0x3c, !PT ;  /* 0x000000b114147212 */ /* 0x000fe400078e3cff */
[----:B------:R-:W-:Y:S02]  /*d750*/  SHF.R.U64 R54, R54, 0x3, RZ ;  /* 0x0000000336367819 */ /* 0x000fe400000012ff */
[----:B------:R-:W-:Y:S02]  /*d760*/  SHF.R.U64 R98, R98, 0x3, RZ ;  /* 0x0000000362627819 */ /* 0x000fe400000012ff */
[----:B------:R-:W-:Y:S01]  /*d770*/  MOV R106, R106 ;  /* 0x0000006a006a7202 */ /* 0x000fe20000000f00 */
[----:B------:R-:W-:Y:S01]  /*d780*/  BAR.SYNC.DEFER_BLOCKING 0x1, 0x100 ;  /* 0x0044000000007b1d */ /* 0x000fe20000010000 */
[----:B------:R-:W-:-:S02]  /*d790*/  LOP3.LUT R102, R6, 0x380, RZ, 0xc0, !PT ;  /* 0x0000038006667812 */ /* 0x000fc400078ec0ff */
[----:B------:R-:W-:Y:S02]  /*d7a0*/  LOP3.LUT R10, R28, R151, RZ, 0x3c, !PT ;  /* 0x000000971c0a7212 */ /* 0x000fe400078e3cff */
[----:B------:R-:W-:Y:S02]  /*d7b0*/  LOP3.LUT R30, R30, R179, RZ, 0x3c, !PT ;  /* 0x000000b31e1e7212 */ /* 0x000fe400078e3cff */
[----:B------:R-:W-:Y:S02]  /*d7c0*/  SHF.R.U64 R62, R62, 0x3, RZ ;  /* 0x000000033e3e7819 */ /* 0x000fe400000012ff */
[----:B------:R-:W-:Y:S02]  /*d7d0*/  LOP3.LUT R107, R170, 0x380, RZ, 0xc0, !PT ;  /* 0x00000380aa6b7812 */ /* 0x000fe400078ec0ff */
[----:B------:R-:W-:Y:S02]  /*d7e0*/  MOV R28, R12 ;  /* 0x0000000c001c7202 */ /* 0x000fe40000000f00 */
[----:B------:R-:W-:-:S02]  /*d7f0*/  LOP3.LUT R38, R38, R181, RZ, 0x3c, !PT ;  /* 0x000000b526267212 */ /* 0x000fc400078e3cff */
[----:B------:R-:W-:Y:S02]  /*d800*/  SHF.R.U64 R70, R70, 0x3, RZ ;  /* 0x0000000346467819 */ /* 0x000fe400000012ff */
[----:B------:R-:W-:Y:S02]  /*d810*/  MOV R14, R14 ;  /* 0x0000000e000e7202 */ /* 0x000fe40000000f00 */
[----:B------:R-:W-:Y:S02]  /*d820*/  LOP3.LUT R46, R46, R183, RZ, 0x3c, !PT ;  /* 0x000000b72e2e7212 */ /* 0x000fe400078e3cff */
[----:B------:R-:W-:Y:S02]  /*d830*/  SHF.R.U64 R94, R94, 0x3, RZ ;  /* 0x000000035e5e7819 */ /* 0x000fe400000012ff */
[----:B------:R-:W-:Y:S01]  /*d840*/  MOV R16, R16 ;  /* 0x0000001000107202 */ /* 0x000fe20000000f00 */
[----:B------:R0:W-:Y:S01]  /*d850*/  STSM.16.M88.4 [R106], R24 ;  /* 0x000000186a007844 */ /* 0x0001e20000000200 */
[----:B------:R-:W-:-:S02]  /*d860*/  LOP3.LUT R54, R54, R185, RZ, 0x3c, !PT ;  /* 0x000000b936367212 */ /* 0x000fc400078e3cff */
[----:B------:R-:W-:Y:S01]  /*d870*/  LOP3.LUT R98, R98, R193, RZ, 0x3c, !PT ;  /* 0x000000c162627212 */ /* 0x000fe200078e3cff */
[----:B------:R-:W-:Y:S01]  /*d880*/  STSM.16.M88.4 [R28], R32 ;  /* 0x000000201c007844 */ /* 0x000fe20000000200 */
[----:B------:R-:W-:Y:S02]  /*d890*/  SHF.R.U64 R29, R102, 0x3, RZ ;  /* 0x00000003661d7819 */ /* 0x000fe400000012ff */
[----:B------:R-:W-:Y:S01]  /*d8a0*/  MOV R20, R20 ;  /* 0x0000001400147202 */ /* 0x000fe20000000f00 */
[----:B------:R1:W-:Y:S01]  /*d8b0*/  STSM.16.M88.4 [R14], R40 ;  /* 0x000000280e007844 */ /* 0x0003e20000000200 */
[----:B------:R-:W-:Y:S02]  /*d8c0*/  F2FP.F16.F32.PACK_AB R59, R155, R59 ;  /* 0x0000003b9b3b723e */ /* 0x000fe400000000ff */
[----:B------:R-:W-:Y:S01]  /*d8d0*/  F2FP.F16.F32.PACK_AB R65, R154, R66 ;  /* 0x000000429a41723e */ /* 0x000fe200000000ff */
[----:B------:R-:W-:Y:S01]  /*d8e0*/  STSM.16.M88.4 [R16], R48 ;  /* 0x0000003010007844 */ /* 0x000fe20000000200 */
[----:B------:R-:W-:-:S02]  /*d8f0*/  F2FP.F16.F32.PACK_AB R72, R73, R72 ;  /* 0x000000484948723e */ /* 0x000fc400000000ff */
[----:B------:R-:W-:Y:S01]  /*d900*/  LOP3.LUT R62, R62, R187, RZ, 0x3c, !PT ;  /* 0x000000bb3e3e7212 */ /* 0x000fe200078e3cff */
[----:B------:R-:W-:Y:S01]  /*d910*/  STSM.16.M88.4 [R20], R56 ;  /* 0x0000003814007844 */ /* 0x000fe20000000200 */
[----:B------:R-:W-:Y:S02]  /*d920*/  SHF.R.U64 R107, R107, 0x3, RZ ;  /* 0x000000036b6b7819 */ /* 0x000fe400000012ff */
[----:B------:R-:W-:Y:S02]  /*d930*/  MOV R30, R30 ;  /* 0x0000001e001e7202 */ /* 0x000fe40000000f00 */
        /* <DEDUP_REMOVED lines=20> */
[----:B------:R-:W-:Y:S01]  /*da80*/  ULDC UR10, c[0x0][0xa88] ;  /* 0x0002a200000a7ab9 */ /* 0x000fe20000000800 */
[----:B------:R-:W-:Y:S01]  /*da90*/  LOP3.LUT R94, R94, R191, RZ, 0x3c, !PT ;  /* 0x000000bf5e5e7212 */ /* 0x000fe200078e3cff */
[----:B------:R-:W-:Y:S01]  /*daa0*/  UMOV UR4, URZ ;  /* 0x0000003f00047c82 */ /* 0x000fe20008000000 */
[----:B------:R-:W-:Y:S01]  /*dab0*/  MOV R46, R46 ;  /* 0x0000002e002e7202 */ /* 0x000fe20000000f00 */
[----:B------:R-:W2:Y:S01]  /*dac0*/  LDC R77, c[0x0][0xbe8] ;  /* 0x0002fa00ff4d7b82 */ /* 0x000ea20000000800 */
[----:B------:R-:W-:-:S02]  /*dad0*/  F2FP.F16.F32.PACK_AB R82, R85, R84 ;  /* 0x000000545552723e */ /* 0x000fc400000000ff */
[----:B------:R-:W-:Y:S02]  /*dae0*/  LOP3.LUT R102, R29, R6, RZ, 0x3c, !PT ;  /* 0x000000061d667212 */ /* 0x000fe400078e3cff */
[----:B------:R-:W-:Y:S01]  /*daf0*/  MOV R54, R54 ;  /* 0x0000003600367202 */ /* 0x000fe20000000f00 */
[----:B------:R-:W-:Y:S01]  /*db00*/  STSM.16.M88.4 [R46], R80 ;  /* 0x000000502e007844 */ /* 0x000fe20000000200 */
[----:B------:R-:W-:Y:S02]  /*db10*/  MOV R13, R98 ;  /* 0x00000062000d7202 */ /* 0x000fe40000000f00 */
[----:B------:R-:W-:Y:S02]  /*db20*/  F2FP.F16.F32.PACK_AB R84, R89, R88 ;  /* 0x000000585954723e */ /* 0x000fe400000000ff */
[----:B------:R-:W-:Y:S02]  /*db30*/  F2FP.F16.F32.PACK_AB R85, R91, R90 ;  /* 0x0000005a5b55723e */ /* 0x000fe400000000ff */
[----:B------:R-:W-:-:S02]  /*db40*/  F2FP.F16.F32.PACK_AB R86, R93, R92 ;  /* 0x0000005c5d56723e */ /* 0x000fc400000000ff */
[----:B------:R-:W-:Y:S02]  /*db50*/  LOP3.LUT R6, R107, R170, RZ, 0x3c, !PT ;  /* 0x000000aa6b067212 */ /* 0x000fe400078e3cff */
[----:B------:R-:W-:Y:S01]  /*db60*/  MOV R62, R62 ;  /* 0x0000003e003e7202 */ /* 0x000fe20000000f00 */
[----:B------:R-:W-:Y:S01]  /*db70*/  STSM.16.M88.4 [R54], R84 ;  /* 0x0000005436007844 */ /* 0x000fe20000000200 */
[----:B------:R-:W-:Y:S02]  /*db80*/  F2FP.F16.F32.PACK_AB R97, R165, R164 ;  /* 0x000000a4a561723e */ /* 0x000fe400000000ff */
[----:B------:R-:W-:Y:S02]  /*db90*/  F2FP.F16.F32.PACK_AB R98, R101, R100 ;  /* 0x000000646562723e */ /* 0x000fe400000000ff */
[----:B------:R-:W-:Y:S02]  /*dba0*/  F2FP.F16.F32.PACK_AB R99, R167, R166 ;  /* 0x000000a6a763723e */ /* 0x000fe400000000ff */
[----:B------:R-:W-:-:S02]  /*dbb0*/  MOV R70, R70 ;  /* 0x0000004600467202 */ /* 0x000fc40000000f00 */
[----:B------:R-:W-:Y:S01]  /*dbc0*/  F2FP.F16.F32.PACK_AB R105, R169, R168 ;  /* 0x000000a8a969723e */ /* 0x000fe200000000ff */
[----:B------:R-:W-:Y:S01]  /*dbd0*/  STSM.16.M88.4 [R62], R96 ;  /* 0x000000603e007844 */ /* 0x000fe20000000200 */
[----:B0-----:R-:W-:Y:S02]  /*dbe0*/  F2FP.F16.F32.PACK_AB R106, R109, R108 ;  /* 0x0000006c6d6a723e */ /* 0x001fe400000000ff */
[----:B------:R-:W-:Y:S02]  /*dbf0*/  F2FP.F16.F32.PACK_AB R107, R111, R110 ;  /* 0x0000006e6f6b723e */ /* 0x000fe400000000ff */
[----:B------:R-:W-:Y:S02]  /*dc00*/  F2FP.F16.F32.PACK_AB R113, R115, R114 ;  /* 0x000000727371723e */ /* 0x000fe400000000ff */
[----:B------:R-:W-:Y:S01]  /*dc10*/  MOV R94, R94 ;  /* 0x0000005e005e7202 */ /* 0x000fe20000000f00 */
[----:B------:R-:W-:Y:S01]  /*dc20*/  STSM.16.M88.4 [R70], R104 ;  /* 0x0000006846007844 */ /* 0x000fe20000000200 */
[----:B------:R-:W-:-:S02]  /*dc30*/  F2FP.F16.F32.PACK_AB R114, R117, R116 ;  /* 0x000000747572723e */ /* 0x000fc400000000ff */
[----:B------:R-:W-:Y:S02]  /*dc40*/  F2FP.F16.F32.PACK_AB R115, R119, R118 ;  /* 0x000000767773723e */ /* 0x000fe400000000ff */
        /* <DEDUP_REMOVED lines=12> */
[----:B------:R-:W-:Y:S01]  /*dd10*/  F2FP.F16.F32.PACK_AB R138, R141, R140 ;  /* 0x0000008c8d8a723e */ /* 0x000fe200000000ff */
[----:B------:R-:W-:Y:S01]  /*dd20*/  IMAD.U32 R6, RZ, RZ, UR8 ;  /* 0x00000008ff067e24 */ /* 0x000fe2000f8e00ff */
[----:B------:R-:W-:Y:S01]  /*dd30*/  F2FP.F16.F32.PACK_AB R139, R143, R142 ;  /* 0x0000008e8f8b723e */ /* 0x000fe200000000ff */
[----:B------:R-:W-:Y:S01]  /*dd40*/  IMAD.U32 R7, RZ, RZ, UR9 ;  /* 0x00000009ff077e24 */ /* 0x000fe2000f8e00ff */
[----:B------:R-:W-:Y:S01]  /*dd50*/  F2FP.F16.F32.PACK_AB R145, R147, R146 ;  /* 0x000000929391723e */ /* 0x000fe200000000ff */
[----:B------:R-:W-:Y:S01]  /*dd60*/  ULDC.64 UR8, c[0x0][0xc08] ;  /* 0x0003020000087ab9 */ /* 0x000fe20000000a00 */
[----:B------:R-:W-:Y:S01]  /*dd70*/  MOV R10, R10 ;  /* 0x0000000a000a7202 */ /* 0x000fe20000000f00 */
[----:B------:R-:W-:Y:S01]  /*dd80*/  STSM.16.M88.4 [R12], R136 ;  /* 0x000000880c007844 */ /* 0x000fe20000000200 */
[----:B------:R-:W-:-:S02]  /*dd90*/  F2FP.F16.F32.PACK_AB R146, R149, R148 ;  /* 0x000000949592723e */ /* 0x000fc400000000ff */
[----:B------:R-:W-:Y:S02]  /*dda0*/  F2FP.F16.F32.PACK_AB R147, R0, R150 ;  /* 0x000000960093723e */ /* 0x000fe400000000ff */
[----:B------:R-:W-:-:S03]  /*ddb0*/  PLOP3.LUT P0, PT, PT, PT, UP0, 0x80, 0x0 ;  /* 0x000000000000781c */ /* 0x000fc60003f0f008 */
[----:B------:R0:W-:Y:S01]  /*ddc0*/  STSM.16.M88.4 [R10], R144 ;  /* 0x000000900a007844 */ /* 0x0001e20000000200 */
[----:B------:R-:W-:Y:S09]  /*ddd0*/  BAR.SYNC.DEFER_BLOCKING 0x1, 0x100 ;  /* 0x0044000000007b1d */ /* 0x000ff20000010000 */
[----:B------:R-:W3:Y:S01]  /*dde0*/  @P0 LDG.E R0, desc[UR40][R6.64] ;  /* 0x0000002806000981 */ /* 0x000ee2000c1e1900 */
[----:B------:R-:W-:Y:S01]  /*ddf0*/  UISETP.NE.U32.AND UP1, UPT, UR8, URZ, UPT ;  /* 0x0000003f0800728c */ /* 0x000fe2000bf25070 */
[----:B--2---:R-:W-:-:S03]  /*de00*/  ISETP.NE.AND P1, PT, R77, 0x1, PT ;  /* 0x000000014d00780c */ /* 0x004fc60003f25270 */
[----:B------:R-:W-:-:S06]  /*de10*/  UISETP.NE.AND.EX UP1, UPT, UR9, URZ, UPT, UP1 ;  /* 0x0000003f0900728c */ /* 0x000fcc000bf25310 */
[----:B------:R-:W-:-:S04]  /*de20*/  PLOP3.LUT P2, PT, PT, PT, UP1, 0x80, 0x0 ;  /* 0x000000000000781c */ /* 0x000fc80003f4f018 */
[----:B------:R-:W2:Y:S01]  /*de30*/  @P1 LDC R9, c[0x0][0xbec] ;  /* 0x0002fb00ff091b82 */ /* 0x000ea20000000800 */
[----:B------:R-:W-:Y:S02]  /*de40*/  @UP1 ULDC.64 UR8, c[0x0][0xc08] ;  /* 0x0003020000081ab9 */ /* 0x000fe40000000a00 */
[----:B------:R-:W-:-:S05]  /*de50*/  @UP1 UIMAD.WIDE UR8, UR44, 0x4, UR8 ;  /* 0x000000042c0818a5 */ /* 0x000fca000f8e0208 */
[----:B-1----:R-:W1:Y:S01]  /*de60*/  @P1 LDC R14, c[0x0][0xbf0] ;  /* 0x0002fc00ff0e1b82 */ /* 0x002e620000000800 */
[----:B0-----:R-:W-:Y:S02]  /*de70*/  IMAD.U32 R10, RZ, RZ, UR8 ;  /* 0x00000008ff0a7e24 */ /* 0x001fe4000f8e00ff */
[----:B------:R-:W-:Y:S01]  /*de80*/  IMAD.U32 R11, RZ, RZ, UR9 ;  /* 0x00000009ff0b7e24 */ /* 0x000fe2000f8e00ff */
[----:B---3--:R-:W-:Y:S01]  /*de90*/  @P0 R2UR UR4, R0 ;  /* 0x00000000000402ca */ /* 0x008fe200000e0000 */
[----:B------:R-:W-:-:S06]  /*dea0*/  IMAD.U32 R0, RZ, RZ, UR10 ;  /* 0x0000000aff007e24 */ /* 0x000fcc000f8e00ff */
[----:B------:R0:W5:Y:S01]  /*deb0*/  @P2 LDG.E R0, desc[UR40][R10.64] ;  /* 0x000000280a002981 */ /* 0x000162000c1e1900 */
[----:B-12---:R-:W-:Y:S07]  /*dec0*/  @P2 BRA `(.L_x_11504) ;  /* 0x0000000000102947 */ /* 0x006fee0003800000 */
[----:B------:R-:W-:Y:S05]  /*ded0*/  @!P0 BRA `(.L_x_11504) ;  /* 0x00000000000c8947 */ /* 0x000fea0003800000 */
[----:B0-----:R-:W2:Y:S04]  /*dee0*/  LDG.E R11, desc[UR40][R6.64] ;  /* 0x00000028060b7981 */ /* 0x001ea8000c1e1900 */
[----:B-----5:R-:W2:Y:S02]  /*def0*/  LDG.E R0, desc[UR40][R6.64+0x4] ;  /* 0x0000042806007981 */ /* 0x020ea4000c1e1900 */
[----:B--2---:R-:W-:-:S07]  /*df00*/  IMAD.IADD R0, R0, 0x1, -R11 ;  /* 0x0000000100007824 */ /* 0x004fce00078e0a0b */
.L_x_11504:
[----:B------:R-:W-:Y:S01]  /*df10*/  USHF.R.S32.HI UR9, URZ, 0x1f, UR4 ;  /* 0x0000001f3f097899 */ /* 0x000fe20008011404 */
[----:B------:R-:W-:Y:S01]  /*df20*/  VIADD R12, R22, UR43 ;  /* 0x0000002b160c7c36 */ /* 0x000fe20008000000 */
[----:B------:R-:W-:Y:S01]  /*df30*/  USHF.R.S32.HI UR16, URZ, 0x1f, UR45 ;  /* 0x0000001f3f107899 */ /* 0x000fe2000801142d */
[----:B------:R-:W-:Y:S01]  /*df40*/  VIADD R26, R206, UR43 ;  /* 0x0000002bce1a7c36 */ /* 0x000fe20008000000 */
[----:B------:R-:W-:Y:S01]  /*df50*/  ULDC.64 UR14, c[0x0][0xb90] ;  /* 0x0002e400000e7ab9 */ /* 0x000fe20000000a00 */
[----:B------:R-:W-:Y:S01]  /*df60*/  UMOV UR8, UR4 ;  /* 0x0000000400087c82 */ /* 0x000fe20008000000 */
[----:B------:R-:W-:Y:S01]  /*df70*/  UIMAD UR12, UR16, UR14, URZ ;  /* 0x0000000e100c72a4 */ /* 0x000fe2000f8e023f */
[----:B------:R-:W-:Y:S01]  /*df80*/  @P1 IMAD.HI.U32 R7, R12, R9, RZ ;  /* 0x000000090c071227 */ /* 0x000fe200078e00ff */
[----:B------:R-:W-:Y:S02]  /*df90*/  UIMAD.WIDE.U32 UR10, UR45, UR14, UR8 ;  /* 0x0000000e2d0a72a5 */ /* 0x000fe4000f8e0008 */
[----:B------:R-:W-:Y:S01]  /*dfa0*/  USHF.R.S32.HI UR8, URZ, 0x1f, UR44 ;  /* 0x0000001f3f087899 */ /* 0x000fe2000801142c */
[----:B------:R-:W-:Y:S01]  /*dfb0*/  IMAD.MOV.U32 R6, RZ, RZ, R12 ;  /* 0x000000ffff067224 */ /* 0x000fe200078e000c */
[----:B------:R-:W-:Y:S01]  /*dfc0*/  UIMAD UR12, UR45, UR15, UR12 ;  /* 0x0000000f2d0c72a4 */ /* 0x000fe2000f8e020c */
[----:B------:R-:W-:Y:S01]  /*dfd0*/  @P1 SHF.R.U32.HI R6, RZ, R14, R7 ;  /* 0x0000000eff061219 */ /* 0x000fe20000011607 */
[----:B------:R-:W-:Y:S01]  /*dfe0*/  USEL UR18, UR8, URZ, !UP0 ;  /* 0x0000003f08127287 */ /* 0x000fe2000c000000 */
[----:B------:R-:W-:Y:S01]  /*dff0*/  IMAD R7, R203, 0x40, R19 ;  /* 0x00000040cb077824 */ /* 0x000fe200078e0213 */
[----:B------:R-:W-:Y:S01]  /*e000*/  ULDC.64 UR14, c[0x0][0xb98] ;  /* 0x0002e600000e7ab9 */ /* 0x000fe20000000a00 */
[----:B------:R-:W-:Y:S01]  /*e010*/  USEL UR17, UR44, URZ, !UP0 ;  /* 0x0000003f2c117287 */ /* 0x000fe2000c000000 */
[----:B0-----:R-:W-:Y:S01]  /*e020*/  IMAD.MOV R10, RZ, RZ, -R6 ;  /* 0x000000ffff0a7224 */ /* 0x001fe200078e0a06 */
[----:B------:R-:W-:Y:S01]  /*e030*/  UIMAD UR8, UR18, UR14, URZ ;  /* 0x0000000e120872a4 */ /* 0x000fe2000f8e023f */
[----:B------:R-:W-:Y:S01]  /*e040*/  IMAD.WIDE R4, R7, 0x2, R4 ;  /* 0x0000000207047825 */ /* 0x000fe200078e0204 */
[----:B------:R-:W-:Y:S01]  /*e050*/  UIADD3 UR11, UR11, UR12, URZ ;  /* 0x0000000c0b0b7290 */ /* 0x000fe2000fffe03f */
[----:B------:R-:W-:Y:S01]  /*e060*/  SHF.R.S32.HI R7, RZ, 0x1f, R6 ;  /* 0x0000001fff077819 */ /* 0x000fe20000011406 */
[----:B------:R-:W-:Y:S01]  /*e070*/  UIMAD UR8, UR17, UR15, UR8 ;  /* 0x0000000f110872a4 */ /* 0x000fe2000f8e0208 */
[----:B------:R-:W-:Y:S01]  /*e080*/  IMAD R9, R77, R10, R12 ;  /* 0x0000000a4d097224 */ /* 0x000fe200078e020c */
[----:B------:R-:W-:Y:S01]  /*e090*/  UIMAD.WIDE.U32 UR10, UR17, UR14, UR10 ;  /* 0x0000000e110a72a5 */ /* 0x000fe2000f8e000a */
[----:B------:R-:W-:Y:S01]  /*e0a0*/  IADD3 R33, P2, R4, 0x5000, RZ ;  /* 0x0000500004217810 */ /* 0x000fe20007f5e0ff */
[----:B-----5:R-:W-:Y:S01]  /*e0b0*/  IMAD R79, R0, R77, RZ ;  /* 0x0000004d004f7224 */ /* 0x020fe200078e02ff */
[----:B------:R-:W-:Y:S01]  /*e0c0*/  IADD3 R53, P3, R4, 0x4000, RZ ;  /* 0x0000400004357810 */ /* 0x000fe20007f7e0ff */
[----:B------:R-:W-:Y:S01]  /*e0d0*/  IMAD.U32 R12, RZ, RZ, UR8 ;  /* 0x00000008ff0c7e24 */ /* 0x000fe2000f8e00ff */
[----:B------:R-:W-:Y:S01]  /*e0e0*/  SHF.R.S32.HI R10, RZ, 0x1f, R9 ;  /* 0x0000001fff0a7819 */ /* 0x000fe20000011409 */
[----:B------:R-:W-:Y:S01]  /*e0f0*/  ULDC.64 UR12, c[0x0][0xaa0] ;  /* 0x0002a800000c7ab9 */ /* 0x000fe20000000a00 */
[----:B------:R-:W-:-:S02]  /*e100*/  IADD3 R6, P0, R6, UR10, RZ ;  /* 0x0000000a06067c10 */ /* 0x000fc4000ff1e0ff */
[----:B------:R-:W-:Y:S02]  /*e110*/  LOP3.LUT R32, R33, 0x380, RZ, 0xc0, !PT ;  /* 0x0000038021207812 */ /* 0x000fe400078ec0ff */
[----:B------:R-:W-:Y:S01]  /*e120*/  IADD3.X R7, R7, UR11, R12, P0, !PT ;  /* 0x0000000b07077c10 */ /* 0x000fe200087fe40c */
[----:B------:R-:W-:Y:S01]  /*e130*/  ULDC.64 UR10, c[0x0][0xb88] ;  /* 0x0002e200000a7ab9 */ /* 0x000fe20000000a00 */
[----:B------:R-:W-:Y:S01]  /*e140*/  SHF.R.U64 R32, R32, 0x3, RZ ;  /* 0x0000000320207819 */ /* 0x000fe200000012ff */
[----:B------:R-:W-:Y:S01]  /*e150*/  IMAD R10, R10, UR10, RZ ;  /* 0x0000000a0a0a7c24 */ /* 0x000fe2000f8e02ff */
[----:B------:R-:W-:Y:S01]  /*e160*/  LOP3.LUT R52, R53, 0x380, RZ, 0xc0, !PT ;  /* 0x0000038035347812 */ /* 0x000fe200078ec0ff */
[C---:B------:R-:W-:Y:S01]  /*e170*/  IMAD.WIDE.U32 R6, R9.reuse, UR10, R6 ;  /* 0x0000000a09067c25 */ /* 0x040fe2000f8e0006 */
[----:B------:R-:W-:Y:S02]  /*e180*/  LOP3.LUT R32, R32, R33, RZ, 0x3c, !PT ;  /* 0x0000002120207212 */ /* 0x000fe400078e3cff */
[----:B------:R-:W-:Y:S01]  /*e190*/  SHF.R.U64 R52, R52, 0x3, RZ ;  /* 0x0000000334347819 */ /* 0x000fe200000012ff */
[----:B------:R-:W-:Y:S01]  /*e1a0*/  IMAD R11, R9, UR11, R10 ;  /* 0x0000000b090b7c24 */ /* 0x000fe2000f8e020a */
[----:B------:R-:W-:Y:S01]  /*e1b0*/  ULDC.64 UR10, c[0x0][0xb50] ;  /* 0x0002d400000a7ab9 */ /* 0x000fe20000000a00 */
[----:B------:R-:W-:Y:S01]  /*e1c0*/  IMAD.X R33, RZ, RZ, R5, P2 ;  /* 0x000000ffff217224 */ /* 0x000fe200010e0605 */
[----:B------:R-:W-:Y:S01]  /*e1d0*/  LEA R14, P0, R6, UR10, 0x2 ;  /* 0x0000000a060e7c11 */ /* 0x000fe2000f8010ff */
[----:B------:R-:W-:Y:S01]  /*e1e0*/  IMAD.IADD R7, R7, 0x1, R11 ;  /* 0x0000000107077824 */ /* 0x000fe200078e020b */
[----:B------:R-:W-:-:S02]  /*e1f0*/  IADD3 R11, P2, R4, 0xb000, RZ ;  /* 0x0000b000040b7810 */ /* 0x000fc40007f5e0ff */
[----:B------:R-:W-:Y:S01]  /*e200*/  LOP3.LUT R52, R52, R53, RZ, 0x3c, !PT ;  /* 0x0000003534347212 */ /* 0x000fe200078e3cff */
[----:B------:R-:W-:Y:S01]  /*e210*/  SHFL.IDX PT, R16, R14, RZ, 0x1c1f ;  /* 0x001c1fff0e107589 */ /* 0x000fe200000e0000 */
[----:B------:R-:W-:Y:S01]  /*e220*/  LEA.HI.X R15, R6, UR11, R7, 0x2, P0 ;  /* 0x0000000b060f7c11 */ /* 0x000fe200080f1407 */
[----:B------:R-:W-:Y:S01]  /*e230*/  IMAD.X R53, RZ, RZ, R5, P3 ;  /* 0x000000ffff357224 */ /* 0x000fe200018e0605 */
[----:B------:R-:W-:Y:S01]  /*e240*/  IADD3 R29, P0, R4, 0x3000, RZ ;  /* 0x00003000041d7810 */ /* 0x000fe20007f1e0ff */
[----:B------:R-:W-:Y:S01]  /*e250*/  SHFL.IDX PT, R20, R14, 0x1, 0x1c1f ;  /* 0x003c1f000e147f89 */ /* 0x000fe200000e0000 */
[----:B------:R-:W-:Y:S01]  /*e260*/  LOP3.LUT R10, R11, 0x380, RZ, 0xc0, !PT ;  /* 0x000003800b0a7812 */ /* 0x000fe200078ec0ff */
[----:B------:R-:W-:Y:S01]  /*e270*/  VIADD R6, R26, 0x8 ;  /* 0x000000081a067836 */ /* 0x000fe20000000000 */
[----:B------:R-:W-:Y:S01]  /*e280*/  LOP3.LUT R28, R29, 0x380, RZ, 0xc0, !PT ;  /* 0x000003801d1c7812 */ /* 0x000fe200078ec0ff */
[----:B------:R-:W0:Y:S01]  /*e290*/  SHFL.IDX PT, R17, R15, RZ, 0x1c1f ;  /* 0x001c1fff0f117589 */ /* 0x000e2200000e0000 */
[----:B------:R-:W-:-:S02]  /*e2a0*/  SHF.R.U64 R10, R10, 0x3, RZ ;  /* 0x000000030a0a7819 */ /* 0x000fc400000012ff */
[----:B------:R-:W-:Y:S01]  /*e2b0*/  SHF.R.U64 R28, R28, 0x3, RZ ;  /* 0x000000031c1c7819 */ /* 0x000fe200000012ff */
[----:B------:R-:W1:Y:S01]  /*e2c0*/  SHFL.IDX PT, R21, R15, 0x1, 0x1c1f ;  /* 0x003c1f000f157f89 */ /* 0x000e6200000e0000 */
[----:B------:R-:W-:Y:S01]  /*e2d0*/  LOP3.LUT R10, R10, R11, RZ, 0x3c, !PT ;  /* 0x0000000b0a0a7212 */ /* 0x000fe200078e3cff */
[--C-:B------:R-:W-:Y:S01]  /*e2e0*/  IMAD.X R11, RZ, RZ, R5.reuse, P2 ;  /* 0x000000ffff0b7224 */ /* 0x100fe200010e0605 */
[----:B------:R-:W-:Y:S01]  /*e2f0*/  LOP3.LUT R28, R28, R29, RZ, 0x3c, !PT ;  /* 0x0000001d1c1c7212 */ /* 0x000fe200078e3cff */
[----:B------:R-:W-:Y:S01]  /*e300*/  IMAD.X R29, RZ, RZ, R5, P0 ;  /* 0x000000ffff1d7224 */ /* 0x000fe200000e0605 */
[C---:B------:R-:W-:Y:S02]  /*e310*/  IADD3 R57, P0, R4.reuse, 0x9000, RZ ;  /* 0x0000900004397810 */ /* 0x040fe40007f1e0ff */
[----:B------:R-:W-:Y:S02]  /*e320*/  IADD3 R45, P3, R4, 0xa000, RZ ;  /* 0x0000a000042d7810 */ /* 0x000fe40007f7e0ff */
[----:B------:R-:W-:-:S02]  /*e330*/  LOP3.LUT R56, R57, 0x380, RZ, 0xc0, !PT ;  /* 0x0000038039387812 */ /* 0x000fc400078ec0ff */
[----:B------:R-:W-:Y:S02]  /*e340*/  LOP3.LUT R44, R45, 0x380, RZ, 0xc0, !PT ;  /* 0x000003802d2c7812 */ /* 0x000fe400078ec0ff */
[----:B------:R-:W-:Y:S02]  /*e350*/  SHF.R.U64 R56, R56, 0x3, RZ ;  /* 0x0000000338387819 */ /* 0x000fe400000012ff */
[----:B------:R-:W-:Y:S02]  /*e360*/  IADD3 R13, P5, R4, 0x1000, RZ ;  /* 0x00001000040d7810 */ /* 0x000fe40007fbe0ff */
[----:B------:R-:W-:Y:S01]  /*e370*/  LOP3.LUT R56, R56, R57, RZ, 0x3c, !PT ;  /* 0x0000003938387212 */ /* 0x000fe200078e3cff */
[----:B------:R-:W-:Y:S01]  /*e380*/  IMAD.X R57, RZ, RZ, R5, P0 ;  /* 0x000000ffff397224 */ /* 0x000fe200000e0605 */
[----:B------:R-:W-:Y:S02]  /*e390*/  LOP3.LUT P0, RZ, R204, 0x3, RZ, 0xc0, !PT ;  /* 0x00000003ccff7812 */ /* 0x000fe4000780c0ff */
[----:B------:R-:W-:-:S02]  /*e3a0*/  IADD3 R25, P4, R4, 0x2000, RZ ;  /* 0x0000200004197810 */ /* 0x000fc40007f9e0ff */
[----:B------:R-:W-:Y:S02]  /*e3b0*/  ISETP.GE.OR P2, PT, R26, R79, P0 ;  /* 0x0000004f1a00720c */ /* 0x000fe40000746670 */
[----:B------:R-:W-:Y:S02]  /*e3c0*/  SHF.R.U64 R44, R44, 0x3, RZ ;  /* 0x000000032c2c7819 */ /* 0x000fe400000012ff */
[----:B------:R-:W-:Y:S02]  /*e3d0*/  LOP3.LUT R12, R13, 0x380, RZ, 0xc0, !PT ;  /* 0x000003800d0c7812 */ /* 0x000fe400078ec0ff */
[----:B------:R-:W-:Y:S02]  /*e3e0*/  LOP3.LUT R24, R25, 0x380, RZ, 0xc0, !PT ;  /* 0x0000038019187812 */ /* 0x000fe400078ec0ff */
[----:B------:R-:W-:Y:S01]  /*e3f0*/  LOP3.LUT R44, R44, R45, RZ, 0x3c, !PT ;  /* 0x0000002d2c2c7212 */ /* 0x000fe200078e3cff */
[----:B------:R-:W-:Y:S01]  /*e400*/  IMAD.X R45, RZ, RZ, R5, P3 ;  /* 0x000000ffff2d7224 */ /* 0x000fe200018e0605 */
[----:B------:R-:W-:-:S02]  /*e410*/  SHF.R.U64 R12, R12, 0x3, RZ ;  /* 0x000000030c0c7819 */ /* 0x000fc400000012ff */
[----:B------:R-:W-:Y:S01]  /*e420*/  SHF.R.U64 R24, R24, 0x3, RZ ;  /* 0x0000000318187819 */ /* 0x000fe200000012ff */
[----:B0-----:R0:W-:Y:S01]  /*e430*/  @!P2 ST.E desc[UR40][R16.64], R8 ;  /* 0x000000081000a985 */ /* 0x0011e2000c101928 */
[----:B------:R-:W-:Y:S02]  /*e440*/  IADD3 R7, P3, R4, 0xf000, RZ ;  /* 0x0000f00004077810 */ /* 0x000fe40007f7e0ff */
[----:B------:R-:W-:Y:S01]  /*e450*/  LOP3.LUT R12, R12, R13, RZ, 0x3c, !PT ;  /* 0x0000000d0c0c7212 */ /* 0x000fe200078e3cff */
[--C-:B------:R-:W-:Y:S01]  /*e460*/  IMAD.X R13, RZ, RZ, R5.reuse, P5 ;  /* 0x000000ffff0d7224 */ /* 0x100fe200028e0605 */
[----:B------:R-:W-:Y:S01]  /*e470*/  LOP3.LUT R24, R24, R25, RZ, 0x3c, !PT ;  /* 0x0000001918187212 */ /* 0x000fe200078e3cff */
[--C-:B------:R-:W-:Y:S01]  /*e480*/  IMAD.X R25, RZ, RZ, R5.reuse, P4 ;  /* 0x000000ffff197224 */ /* 0x100fe200020e0605 */
[----:B------:R-:W-:Y:S01]  /*e490*/  ISETP.GE.OR P0, PT, R6, R79, P0 ;  /* 0x0000004f0600720c */ /* 0x000fe20000706670 */
[----:B------:R-:W-:Y:S01]  /*e4a0*/  UIMAD UR10, UR9, UR12, URZ ;  /* 0x0000000c090a72a4 */ /* 0x000fe2000f8e023f */
[----:B------:R-:W-:Y:S01]  /*e4b0*/  LOP3.LUT R0, R7, 0x380, RZ, 0xc0, !PT ;  /* 0x0000038007007812 */ /* 0x000fe200078ec0ff */
[----:B------:R-:W-:Y:S01]  /*e4c0*/  IMAD.X R49, RZ, RZ, R5, P3 ;  /* 0x000000ffff317224 */ /* 0x000fe200018e0605 */
[C---:B------:R-:W-:Y:S01]  /*e4d0*/  IADD3 R37, P6, R4.reuse, 0x6000, RZ ;  /* 0x0000600004257810 */ /* 0x040fe20007fde0ff */
[----:B0-----:R-:W0:Y:S01]  /*e4e0*/  @P1 LDC R16, c[0x0][0xbec] ;  /* 0x0002fb00ff101b82 */ /* 0x001e220000000800 */
[----:B------:R-:W-:-:S02]  /*e4f0*/  IADD3 R41, P5, R4, 0x7000, RZ ;  /* 0x0000700004297810 */ /* 0x000fc40007fbe0ff */
[----:B------:R-:W-:Y:S02]  /*e500*/  IADD3 R65, P4, R4, 0x8000, RZ ;  /* 0x0000800004417810 */ /* 0x000fe40007f9e0ff */
[----:B------:R-:W-:Y:S02]  /*e510*/  SHF.R.U64 R0, R0, 0x3, RZ ;  /* 0x0000000300007819 */ /* 0x000fe400000012ff */
[----:B------:R-:W-:Y:S01]  /*e520*/  LOP3.LUT R9, R4, 0x380, RZ, 0xc0, !PT ;  /* 0x0000038004097812 */ /* 0x000fe200078ec0ff */
[----:B------:R-:W2:Y:S01]  /*e530*/  @P1 LDC R17, c[0x0][0xbf0] ;  /* 0x0002fc00ff111b82 */ /* 0x000ea20000000800 */
[----:B------:R-:W-:Y:S01]  /*e540*/  LOP3.LUT R36, R37, 0x380, RZ, 0xc0, !PT ;  /* 0x0000038025247812 */ /* 0x000fe200078ec0ff */
[----:B------:R-:W-:Y:S01]  /*e550*/  UIMAD.WIDE.U32 UR8, UR4, UR12, URZ ;  /* 0x0000000c040872a5 */ /* 0x000fe2000f8e003f */
[----:B------:R-:W-:Y:S01]  /*e560*/  LOP3.LUT R40, R41, 0x380, RZ, 0xc0, !PT ;  /* 0x0000038029287812 */ /* 0x000fe200078ec0ff */
[----:B------:R-:W-:Y:S01]  /*e570*/  UIMAD UR10, UR4, UR13, UR10 ;  /* 0x0000000d040a72a4 */ /* 0x000fe2000f8e020a */
[----:B------:R-:W-:Y:S01]  /*e580*/  LOP3.LUT R64, R65, 0x380, RZ, 0xc0, !PT ;  /* 0x0000038041407812 */ /* 0x000fe200078ec0ff */
[----:B-1----:R1:W-:Y:S01]  /*e590*/  @!P0 ST.E desc[UR40][R20.64], R3 ;  /* 0x0000000314008985 */ /* 0x0023e2000c101928 */
[----:B------:R-:W-:Y:S01]  /*e5a0*/  LOP3.LUT R48, R0, R7, RZ, 0x3c, !PT ;  /* 0x0000000700307212 */ /* 0x000fe200078e3cff */
[----:B------:R-:W-:Y:S01]  /*e5b0*/  ULDC.64 UR12, c[0x0][0xae8] ;  /* 0x0002ba00000c7ab9 */ /* 0x000fe20000000a00 */
[----:B------:R-:W-:Y:S01]  /*e5c0*/  SHF.R.U64 R36, R36, 0x3, RZ ;  /* 0x0000000324247819 */ /* 0x000fe200000012ff */
[----:B------:R-:W-:Y:S01]  /*e5d0*/  IMAD R0, R202, 0x20, R203 ;  /* 0x00000020ca007824 */ /* 0x000fe200078e02cb */
[----:B------:R-:W-:Y:S01]  /*e5e0*/  SHF.R.U64 R40, R40, 0x3, RZ ;  /* 0x0000000328287819 */ /* 0x000fe200000012ff */
[----:B------:R-:W-:Y:S01]  /*e5f0*/  UIADD3 UR9, UR9, UR10, URZ ;  /* 0x0000000a09097290 */ /* 0x000fe2000fffe03f */
[----:B------:R-:W-:Y:S01]  /*e600*/  SHF.R.U64 R64, R64, 0x3, RZ ;  /* 0x0000000340407819 */ /* 0x000fe200000012ff */
[----:B------:R-:W-:Y:S01]  /*e610*/  UIMAD UR4, UR16, UR12, URZ ;  /* 0x0000000c100472a4 */ /* 0x000fe2000f8e023f */
[----:B------:R-:W-:Y:S01]  /*e620*/  LOP3.LUT R36, R36, R37, RZ, 0x3c, !PT ;  /* 0x0000002524247212 */ /* 0x000fe200078e3cff */
[--C-:B------:R-:W-:Y:S01]  /*e630*/  IMAD.X R37, RZ, RZ, R5.reuse, P6 ;  /* 0x000000ffff257224 */ /* 0x100fe200030e0605 */
[----:B------:R-:W-:Y:S01]  /*e640*/  LOP3.LUT R40, R40, R41, RZ, 0x3c, !PT ;  /* 0x0000002928287212 */ /* 0x000fe200078e3cff */
[----:B-1----:R-:W-:Y:S01]  /*e650*/  VIADD R21, R0, UR43 ;  /* 0x0000002b00157c36 */ /* 0x002fe20008000000 */
[----:B------:R-:W-:Y:S01]  /*e660*/  LOP3.LUT R64, R64, R65, RZ, 0x3c, !PT ;  /* 0x0000004140407212 */ /* 0x000fe200078e3cff */
[--C-:B------:R-:W-:Y:S01]  /*e670*/  IMAD.X R41, RZ, RZ, R5.reuse, P5 ;  /* 0x000000ffff297224 */ /* 0x100fe200028e0605 */
[----:B------:R-:W-:Y:S01]  /*e680*/  UIMAD UR4, UR45, UR13, UR4 ;  /* 0x0000000d2d0472a4 */ /* 0x000fe2000f8e0204 */
[----:B------:R-:W-:Y:S01]  /*e690*/  IMAD.X R65, RZ, RZ, R5, P4 ;  /* 0x000000ffff417224 */ /* 0x000fe200020e0605 */
[----:B------:R-:W-:Y:S01]  /*e6a0*/  UIMAD.WIDE.U32 UR8, UR45, UR12, UR8 ;  /* 0x0000000c2d0872a5 */ /* 0x000fe2000f8e0008 */
[C---:B------:R-:W-:Y:S01]  /*e6b0*/  IADD3 R73, P6, R4.reuse, 0xc000, RZ ;  /* 0x0000c00004497810 */ /* 0x040fe20007fde0ff */
[----:B------:R-:W-:Y:S01]  /*e6c0*/  ULDC.64 UR10, c[0x0][0xaf0] ;  /* 0x0002bc00000a7ab9 */ /* 0x000fe20000000a00 */
[C---:B------:R-:W-:Y:S01]  /*e6d0*/  IADD3 R69, P5, R4.reuse, 0xd000, RZ ;  /* 0x0000d00004457810 */ /* 0x040fe20007fbe0ff */
[----:B0-----:R-:W-:Y:S01]  /*e6e0*/  @P1 IMAD.HI.U32 R0, R21, R16, RZ ;  /* 0x0000001015001227 */ /* 0x001fe200078e00ff */
[----:B------:R-:W-:Y:S01]  /*e6f0*/  IADD3 R61, P4, R4, 0xe000, RZ ;  /* 0x0000e000043d7810 */ /* 0x000fe20007f9e0ff */
[----:B------:R-:W-:Y:S01]  /*e700*/  UIADD3 UR9, UR9, UR4, URZ ;  /* 0x0000000409097290 */ /* 0x000fe2000fffe03f */
[----:B------:R-:W-:Y:S01]  /*e710*/  LOP3.LUT R72, R73, 0x380, RZ, 0xc0, !PT ;  /* 0x0000038049487812 */ /* 0x000fe200078ec0ff */
[----:B------:R-:W-:Y:S01]  /*e720*/  UIMAD UR4, UR18, UR10, URZ ;  /* 0x0000000a120472a4 */ /* 0x000fe2000f8e023f */
[----:B------:R-:W-:Y:S01]  /*e730*/  LOP3.LUT R68, R69, 0x380, RZ, 0xc0, !PT ;  /* 0x0000038045447812 */ /* 0x000fe200078ec0ff */
[----:B------:R-:W-:Y:S01]  /*e740*/  IMAD.MOV.U32 R3, RZ, RZ, R21 ;  /* 0x000000ffff037224 */ /* 0x000fe200078e0015 */
[----:B------:R-:W-:Y:S01]  /*e750*/  LOP3.LUT R60, R61, 0x380, RZ, 0xc0, !PT ;  /* 0x000003803d3c7812 */ /* 0x000fe200078ec0ff */
[----:B------:R-:W-:Y:S01]  /*e760*/  UIMAD UR4, UR17, UR11, UR4 ;  /* 0x0000000b110472a4 */ /* 0x000fe2000f8e0204 */
[----:B--2---:R-:W-:Y:S01]  /*e770*/  @P1 SHF.R.U32.HI R3, RZ, R17, R0 ;  /* 0x00000011ff031219 */ /* 0x004fe20000011600 */
[----:B------:R-:W-:Y:S01]  /*e780*/  UIMAD.WIDE.U32 UR8, UR17, UR10, UR8 ;  /* 0x0000000a110872a5 */ /* 0x000fe2000f8e0008 */
[----:B------:R-:W-:Y:S01]  /*e790*/  SHF.R.U64 R72, R72, 0x3, RZ ;  /* 0x0000000348487819 */ /* 0x000fe200000012ff */
[----:B------:R-:W5:Y:S01]  /*e7a0*/  LD.E.128 R12, desc[UR40][R12.64] ;  /* 0x000000280c0c7980 */ /* 0x000f62000c101d00 */
[----:B------:R-:W-:-:S02]  /*e7b0*/  SHF.R.U64 R68, R68, 0x3, RZ ;  /* 0x0000000344447819 */ /* 0x000fc400000012ff */
[----:B------:R-:W-:Y:S02]  /*e7c0*/  SHF.R.U64 R60, R60, 0x3, RZ ;  /* 0x000000033c3c7819 */ /* 0x000fe400000012ff */
[----:B------:R-:W-:Y:S01]  /*e7d0*/  SHF.R.U64 R9, R9, 0x3, RZ ;  /* 0x0000000309097819 */ /* 0x000fe200000012ff */
[----:B------:R-:W-:Y:S01]  /*e7e0*/  UIADD3 UR4, UR9, UR4, URZ ;  /* 0x0000000409047290 */ /* 0x000fe2000fffe03f */
[--C-:B------:R-:W-:Y:S01]  /*e7f0*/  SHF.R.S32.HI R0, RZ, 0x1f, R3.reuse ;  /* 0x0000001fff007819 */ /* 0x100fe20000011403 */
[----:B------:R-:W-:Y:S01]  /*e800*/  IMAD.MOV R20, RZ, RZ, -R3 ;  /* 0x000000ffff147224 */ /* 0x000fe200078e0a03 */
[----:B------:R-:W-:Y:S01]  /*e810*/  LOP3.LUT R72, R72, R73, RZ, 0x3c, !PT ;  /* 0x0000004948487212 */ /* 0x000fe200078e3cff */
[--C-:B------:R-:W-:Y:S01]  /*e820*/  IMAD.X R73, RZ, RZ, R5.reuse, P6 ;  /* 0x000000ffff497224 */ /* 0x100fe200030e0605 */
[----:B------:R-:W-:Y:S01]  /*e830*/  LOP3.LUT R68, R68, R69, RZ, 0x3c, !PT ;  /* 0x0000004544447212 */ /* 0x000fe200078e3cff */
[--C-:B------:R-:W-:Y:S01]  /*e840*/  IMAD.X R69, RZ, RZ, R5.reuse, P5 ;  /* 0x000000ffff457224 */ /* 0x100fe200028e0605 */
[----:B------:R-:W-:Y:S01]  /*e850*/  LOP3.LUT R60, R60, R61, RZ, 0x3c, !PT ;  /* 0x0000003d3c3c7212 */ /* 0x000fe200078e3cff */
[----:B------:R-:W-:Y:S01]  /*e860*/  IMAD.X R61, RZ, RZ, R5, P4 ;  /* 0x000000ffff3d7224 */ /* 0x000fe200020e0605 */
[----:B------:R-:W-:Y:S01]  /*e870*/  LOP3.LUT R4, R9, R4, RZ, 0x3c, !PT ;  /* 0x0000000409047212 */ /* 0x000fe200078e3cff */
[----:B------:R-:W-:Y:S01]  /*e880*/  ULDC.64 UR10, c[0x0][0xae0] ;  /* 0x0002b800000a7ab9 */ /* 0x000fe20000000a00 */
[----:B------:R-:W-:Y:S01]  /*e890*/  IMAD R21, R77, R20, R21 ;  /* 0x000000144d157224 */ /* 0x000fe200078e0215 */
[----:B------:R-:W5:Y:S01]  /*e8a0*/  LD.E.128 R24, desc[UR40][R24.64] ;  /* 0x0000002818187980 */ /* 0x000f62000c101d00 */
[----:B------:R-:W-:-:S02]  /*e8b0*/  IMAD R0, R0, UR10, RZ ;  /* 0x0000000a00007c24 */ /* 0x000fc4000f8e02ff */
[----:B------:R-:W-:Y:S01]  /*e8c0*/  IMAD.U32 R17, RZ, RZ, UR9 ;  /* 0x00000009ff117e24 */ /* 0x000fe2000f8e00ff */
[----:B------:R-:W5:Y:S01]  /*e8d0*/  LD.E.128 R4, desc[UR40][R4.64] ;  /* 0x0000002804047980 */ /* 0x000f62000c101d00 */
[----:B------:R-:W-:Y:S01]  /*e8e0*/  IMAD.U32 R16, RZ, RZ, UR8 ;  /* 0x00000008ff107e24 */ /* 0x000fe2000f8e00ff */
[----:B------:R-:W-:Y:S01]  /*e8f0*/  ULDC.64 UR8, c[0x0][0xad8] ;  /* 0x0002b60000087ab9 */ /* 0x000fe20000000a00 */
        /* <DEDUP_REMOVED lines=46> */
[----:B------:R-:W-:Y:S02]  /*ebe0*/  ISETP.GE.AND P4, PT, R200, UR4, PT ;  /* 0x00000004c8007c0c */ /* 0x000fe4000bf86270 */
[----:B------:R-:W-:Y:S02]  /*ebf0*/  ISETP.GE.AND P3, PT, R23, UR4, PT ;  /* 0x0000000417007c0c */ /* 0x000fe4000bf66270 */
[----:B------:R-:W-:-:S07]  /*ec00*/  ISETP.GE.AND P2, PT, R201, UR4, PT ;  /* 0x00000004c9007c0c */ /* 0x000fce000bf46270 */
[----:B01----:R-:W-:-:S04]  /*ec10*/  @!P5 LEA R2, P6, R19, R76, 0x1 ;  /* 0x0000004c1302d211 */ /* 0x003fc800078c08ff */
        /* <DEDUP_REMOVED lines=11> */
.L_x_11506:
[----:B------:R-:W-:Y:S05]  /*ecd0*/  BSYNC B1 ;  /* 0x0000000000017941 */ /* 0x000fea0003800000 */
.L_x_11505:
[----:B--2---:R2:W4:Y:S01]  /*ece0*/  SHFL.IDX PT, R0, R80, 0x1, 0x181f ;  /* 0x00381f0050007f89 */ /* 0x00452200000e0000 */
        /* <DEDUP_REMOVED lines=8> */
[CC--:B0--3--:R-:W-:Y:S02]  /*ed70*/  @!P4 LEA R2, P6, R19.reuse, R16.reuse, 0x1 ;  /* 0x000000101302c211 */ /* 0x0c9fe400078c08ff */
[C---:B-----5:R-:W-:Y:S02]  /*ed80*/  @!P3 LEA R4, P5, R200.reuse, R16, 0x1 ;  /* 0x00000010c804b211 */ /* 0x060fe400078a08ff */
        /* <DEDUP_REMOVED lines=10> */
.L_x_11508:
[----:B------:R-:W-:Y:S05]  /*ee30*/  BSYNC B1 ;  /* 0x0000000000017941 */ /* 0x000fea0003800000 */
.L_x_11507:
[----:B----4-:R4:W1:Y:S01]  /*ee40*/  SHFL.IDX PT, R0, R80, 0x2, 0x181f ;  /* 0x00581f0050007f89 */ /* 0x01086200000e0000 */
[----:B------:R-:W-:Y:S03]  /*ee50*/  BSSY B1, `(.L_x_11509) ;  /* 0x0000014000017945 */ /* 0x000fe60003800000 */
[----:B0----5:R4:W0:Y:S01]  /*ee60*/  SHFL.IDX PT, R12, R78, 0x2, 0x181f ;  /* 0x00581f004e0c7f89 */ /* 0x02182200000e0000 */
        /* <DEDUP_REMOVED lines=18> */
.L_x_11510:
[----:B------:R-:W-:Y:S05]  /*ef90*/  BSYNC B1 ;  /* 0x0000000000017941 */ /* 0x000fea0003800000 */
.L_x_11509:
[----:B-1----:R-:W-:Y:S01]  /*efa0*/  VIADD R0, R82, 0x60 ;  /* 0x0000006052007836 */ /* 0x002fe20000000000 */
[----:B--2-4-:R-:W1:Y:S04]  /*efb0*/  SHFL.IDX PT, R80, R80, 0x3, 0x181f ;  /* 0x00781f0050507f89 */ /* 0x014e6800000e0000 */
[----:B------:R-:W-:Y:S01]  /*efc0*/  ISETP.GE.AND P0, PT, R0, R79, PT ;  /* 0x0000004f0000720c */ /* 0x000fe20003f06270 */
[----:B------:R-:W2:-:S12]  /*efd0*/  SHFL.IDX PT, R78, R78, 0x3, 0x181f ;  /* 0x00781f004e4e7f89 */ /* 0x000e9800000e0000 */
[----:B------:R-:W-:Y:S05]  /*efe0*/  @P0 BRA `(.L_x_11511) ;  /* 0x0000000c00ac0947 */ /* 0x000fea0003800000 */
[----:B------:R-:W-:Y:S02]  /*eff0*/  ULDC UR4, c[0x0][0xac8] ;  /* 0x0002b20000047ab9 */ /* 0x000fe40000000800 */
[----:B------:R-:W-:Y:S02]  /*f000*/  ISETP.GE.AND P3, PT, R19, UR4, PT ;  /* 0x0000000413007c0c */ /* 0x000fe4000bf66270 */
[----:B------:R-:W-:Y:S02]  /*f010*/  ISETP.GE.AND P4, PT, R200, UR4, PT ;  /* 0x00000004c8007c0c */ /* 0x000fe4000bf86270 */
[----:B------:R-:W-:-:S09]  /*f020*/  ISETP.GE.AND P5, PT, R23, UR4, PT ;  /* 0x0000000417007c0c */ /* 0x000fd2000bfa6270 */
[-C--:B0-2---:R-:W-:Y:S02]  /*f030*/  @!P3 LEA R2, P0, R19, R78.reuse, 0x1 ;  /* 0x0000004e1302b211 */ /* 0x085fe400078008ff */
[CC--:B------:R-:W-:Y:S02]  /*f040*/  @!P4 LEA R4, P1, R200.reuse, R78.reuse, 0x1 ;  /* 0x0000004ec804c211 */ /* 0x0c0fe400078208ff */
[----:B------:R-:W-:Y:S02]  /*f050*/  @!P5 LEA R6, P2, R23, R78, 0x1 ;  /* 0x0000004e1706d211 */ /* 0x000fe400078408ff */
[-C--:B-1----:R-:W-:Y:S02]  /*f060*/  @!P3 LEA.HI.X R3, R19, R80.reuse, R211, 0x1, P0 ;  /* 0x000000501303b211 */ /* 0x082fe400000f0cd3 */
        /* <DEDUP_REMOVED lines=11> */
.L_x_11503:
        /* <DEDUP_REMOVED lines=21> */
[----:B0-----:R-:W-:Y:S01]  /*f270*/  ISETP.NE.AND P0, PT, R11, 0x1, PT ;  /* 0x000000010b00780c */ /* 0x001fe20003f05270 */
[----:B------:R-:W-:Y:S01]  /*f280*/  UMOV UR4, URZ ;  /* 0x0000003f00047c82 */ /* 0x000fe20008000000 */
[----:B------:R-:W-:Y:S01]  /*f290*/  USHF.R.S32.HI UR12, URZ, 0x1f, UR45 ;  /* 0x0000001f3f0c7899 */ /* 0x000fe2000801142d */
[----:B------:R-:W-:-:S10]  /*f2a0*/  ISETP.GE.AND P1, PT, R212, 0x80, PT ;  /* 0x00000080d400780c */ /* 0x000fd40003f26270 */
[----:B------:R-:W0:Y:S01]  /*f2b0*/  @P0 LDC R9, c[0x0][0xbec] ;  /* 0x0002fb00ff090b82 */ /* 0x000e220000000800 */
[----:B--2---:R-:W-:Y:S01]  /*f2c0*/  @P2 R2UR UR4, R6 ;  /* 0x00000000060422ca */ /* 0x004fe200000e0000 */
[----:B01----:R-:W-:-:S14]  /*f2d0*/  @P3 BRA `(.L_x_11512) ;  /* 0x0000000000103947 */ /* 0x003fdc0003800000 */
[----:B------:R-:W-:Y:S05]  /*f2e0*/  @!P2 BRA `(.L_x_11512) ;  /* 0x00000000000ca947 */ /* 0x000fea0003800000 */
[----:B------:R-:W2:Y:S04]  /*f2f0*/  LDG.E R5, desc[UR40][R2.64] ;  /* 0x0000002802057981 */ /* 0x000ea8000c1e1900 */
[----:B-----5:R-:W2:Y:S02]  /*f300*/  LDG.E R0, desc[UR40][R2.64+0x4] ;  /* 0x0000042802007981 */ /* 0x020ea4000c1e1900 */
[----:B--2---:R-:W-:-:S07]  /*f310*/  IMAD.IADD R0, R0, 0x1, -R5 ;  /* 0x0000000100007824 */ /* 0x004fce00078e0a05 */
.L_x_11512:
        /* <DEDUP_REMOVED lines=31> */
[----:B------:R-:W-:-:S03]  /*f510*/  IMAD.U32 R6, RZ, RZ, UR10 ;  /* 0x0000000aff067e24 */ /* 0x000fc6000f8e00ff */
[--C-:B------:R-:W-:Y:S01]  /*f520*/  SHF.R.S32.HI R3, RZ, 0x1f, R2.reuse ;  /* 0x0000001fff037819 */ /* 0x100fe20000011402 */
[----:B------:R-:W-:Y:S01]  /*f530*/  IMAD.MOV R5, RZ, RZ, -R2 ;  /* 0x000000ffff057224 */ /* 0x000fe200078e0a02 */
[----:B------:R-:W-:-:S03]  /*f540*/  IADD3 R2, P1, R2, UR8, RZ ;  /* 0x0000000802027c10 */ /* 0x000fc6000ff3e0ff */
[----:B------:R-:W-:Y:S01]  /*f550*/  IMAD R5, R7, R5, R4 ;  /* 0x0000000507057224 */ /* 0x000fe200078e0204 */
[----:B------:R-:W-:Y:S01]  /*f560*/  IADD3.X R3, R3, UR9, R6, P1, !PT ;  /* 0x0000000903037c10 */ /* 0x000fe20008ffe406 */
[----:B------:R-:W-:-:S03]  /*f570*/  ULDC.64 UR8, c[0x0][0xb50] ;  /* 0x0002d40000087ab9 */ /* 0x000fc60000000a00 */
[----:B------:R-:W-:Y:S01]  /*f580*/  SHF.R.S32.HI R4, RZ, 0x1f, R5 ;  /* 0x0000001fff047819 */ /* 0x000fe20000011405 */
[----:B------:R-:W-:-:S04]  /*f590*/  IMAD.WIDE.U32 R2, R5, UR16, R2 ;  /* 0x0000001005027c25 */ /* 0x000fc8000f8e0002 */
[----:B------:R-:W-:-:S04]  /*f5a0*/  IMAD R4, R4, UR16, RZ ;  /* 0x0000001004047c24 */ /* 0x000fc8000f8e02ff */
[----:B------:R-:W-:Y:S01]  /*f5b0*/  IMAD R7, R5, UR17, R4 ;  /* 0x0000001105077c24 */ /* 0x000fe2000f8e0204 */
[----:B------:R-:W-:-:S03]  /*f5c0*/  LEA R4, P1, R2, UR8, 0x2 ;  /* 0x0000000802047c11 */ /* 0x000fc6000f8210ff */
[----:B------:R-:W-:-:S05]  /*f5d0*/  IMAD.IADD R3, R3, 0x1, R7 ;  /* 0x0000000103037824 */ /* 0x000fca00078e0207 */
[----:B------:R-:W-:Y:S01]  /*f5e0*/  LEA.HI.X R5, R2, UR9, R3, 0x2, P1 ;  /* 0x0000000902057c11 */ /* 0x000fe200088f1403 */
[----:B------:R-:W-:-:S05]  /*f5f0*/  IMAD.MOV.U32 R3, RZ, RZ, -0x800000 ;  /* 0xff800000ff037424 */ /* 0x000fca00078e00ff */
[----:B------:R0:W-:Y:S02]  /*f600*/  STG.E desc[UR40][R4.64], R3 ;  /* 0x0000000304007986 */ /* 0x0001e4000c101928 */
.L_x_11514:
[----:B------:R-:W-:Y:S05]  /*f610*/  BSYNC B1 ;  /* 0x0000000000017941 */ /* 0x000fea0003800000 */
.L_x_11513:
[----:B0-----:R-:W0:Y:S01]  /*f620*/  @P0 LDC R3, c[0x0][0xbf0] ;  /* 0x0002fc00ff030b82 */ /* 0x001e220000000800 */
[----:B------:R-:W-:Y:S01]  /*f630*/  ULDC.64 UR16, c[0x0][0xaa0] ;  /* 0x0002a80000107ab9 */ /* 0x000fe20000000a00 */
[----:B------:R-:W-:Y:S01]  /*f640*/  IMAD R2, R202, 0x20, R203 ;  /* 0x00000020ca027824 */ /* 0x000fe200078e02cb */
[----:B------:R-:W-:Y:S01]  /*f650*/  UIMAD UR10, UR11, UR16, URZ ;  /* 0x000000100b0a72a4 */ /* 0x000fe2000f8e023f */
[----:B------:R-:W-:Y:S01]  /*f660*/  VIADD R8, R203, UR43 ;  /* 0x0000002bcb087c36 */ /* 0x000fe20008000000 */
[----:B------:R-:W-:Y:S01]  /*f670*/  UIMAD.WIDE.U32 UR8, UR4, UR16, URZ ;  /* 0x00000010040872a5 */ /* 0x000fe2000f8e003f */
[----:B------:R-:W-:Y:S01]  /*f680*/  VIADD R6, R2, UR43 ;  /* 0x0000002b02067c36 */ /* 0x000fe20008000000 */
[----:B------:R-:W-:Y:S01]  /*f690*/  UIMAD UR10, UR4, UR17, UR10 ;  /* 0x00000011040a72a4 */ /* 0x000fe2000f8e020a */
[----:B------:R-:W-:Y:S02]  /*f6a0*/  BSSY B1, `(.L_x_11515) ;  /* 0x000003d000017945 */ /* 0x000fe40003800000 */
        /* <DEDUP_REMOVED lines=10> */
[----:B0-----:R-:W-:Y:S01]  /*f750*/  @P0 SHF.R.U32.HI R5, RZ, R3, R2 ;  /* 0x00000003ff050219 */ /* 0x001fe20000011602 */
        /* <DEDUP_REMOVED lines=49> */
.L_x_11516:
[----:B------:R-:W-:Y:S05]  /*fa70*/  BSYNC B1 ;  /* 0x0000000000017941 */ /* 0x000fea0003800000 */
.L_x_11515:
        /* <DEDUP_REMOVED lines=21> */
.L_x_11518:
[----:B------:R-:W-:Y:S05]  /*fbd0*/  BSYNC B1 ;  /* 0x0000000000017941 */ /* 0x000fea0003800000 */
.L_x_11517:
        /* <DEDUP_REMOVED lines=21> */
.L_x_11520:
[----:B------:R-:W-:Y:S05]  /*fd30*/  BSYNC B1 ;  /* 0x0000000000017941 */ /* 0x000fea0003800000 */
.L_x_11519:
[----:B0-----:R-:W-:Y:S01]  /*fd40*/  VIADD R0, R8, 0x60 ;  /* 0x0000006008007836 */ /* 0x001fe20000000000 */
[----:B---3--:R0:W3:Y:S04]  /*fd50*/  SHFL.IDX PT, R6, R5, 0x3, 0x181f ;  /* 0x00781f0005067f89 */ /* 0x0080e800000e0000 */
        /* <DEDUP_REMOVED lines=20> */
.L_x_11511:
[----:B------:R-:W-:Y:S05]  /*fea0*/  BSYNC B0 ;  /* 0x0000000000007941 */ /* 0x000fea0003800000 */
.L_x_11502:
[----:B------:R-:W-:Y:S02]  /*feb0*/  ULDC UR4, c[0x0][0xc3c] ;  /* 0x00030f0000047ab9 */ /* 0x000fe40000000800 */
[----:B------:R-:W-:-:S06]  /*fec0*/  UISETP.GE.AND UP0, UPT, UR6, UR4, UPT ;  /* 0x000000040600728c */ /* 0x000fcc000bf06270 */
[----:B------:R-:W-:-:S13]  /*fed0*/  PLOP3.LUT P0, PT, PT, PT, UP0, 0x80, 0x0 ;  /* 0x000000000000781c */ /* 0x000fda0003f0f008 */
[----:B------:R-:W-:Y:S05]  /*fee0*/  @!P0 BRA `(.L_x_11521) ;  /* 0xffffff0c00dc8947 */ /* 0x000fea000383ffff */
[----:B------:R-:W-:Y:S05]  /*fef0*/  EXIT ;  /* 0x000000000000794d */ /* 0x000fea0003800000 */
.L_x_11420:
[----:B------:R-:W-:-:S08]  /*ff00*/  NOP ;  /* 0x0000000000007918 */ /* 0x000fd00000000000 */
[----:B------:R-:W0:-:S00]  /*ff10*/  USETMAXREG.DEALLOC.CTAPOOL 0x18 ;  /* 0x00000018000079c8 */ /* 0x000e0000080e0500 */
[----:B0-----:R-:W2:Y:S01]  /*ff20*/  LDL.LU R2, [R1] ;  /* 0x0000000001027983 */ /* 0x001ea20000300800 */
[----:B------:R-:W-:Y:S01]  /*ff30*/  LOP3.LUT R0, R0, 0x3, RZ, 0xc0, !PT ;  /* 0x0000000300007812 */ /* 0x000fe200078ec0ff */
[----:B------:R-:W-:-:S05]  /*ff40*/  IMAD.MOV.U32 R4, RZ, RZ, RZ ;  /* 0x000000ffff047224 */ /* 0x000fca00078e00ff */
[----:B------:R-:W0:Y:S02]  /*ff50*/  SHFL.IDX PT, R0, R0, RZ, 0x1f ;  /* 0x00001fff00007589 */ /* 0x000e2400000e0000 */
[----:B0-----:R-:W-:Y:S02]  /*ff60*/  ISETP.NE.AND P0, PT, R0, RZ, PT ;  /* 0x000000ff0000720c */ /* 0x001fe40003f05270 */
[----:B--2---:R-:W-:-:S11]  /*ff70*/  LOP3.LUT R2, R2, 0xfffffffd, RZ, 0xc0, !PT ;  /* 0xfffffffd02027812 */ /* 0x004fd600078ec0ff */
[----:B------:R-:W-:-:S05]  /*ff80*/  @P0 LOP3.LUT R2, R2, 0x2, RZ, 0xfc, !PT ;  /* 0x0000000202020812 */ /* 0x000fca00078efcff */
[----:B------:R0:W-:Y:S01]  /*ff90*/  STL [R1], R2 ;  /* 0x0000000201007387 */ /* 0x0001e20000100800 */
        /* <DEDUP_REMOVED lines=8> */
.L_x_11522:
        /* <DEDUP_REMOVED lines=42> */
.L_x_11528:
        /* <DEDUP_REMOVED lines=12> */
.L_x_11527:
[----:B------:R-:W-:Y:S05]  /*10380*/  BSYNC B0 ;  /* 0x0000000000007941 */ /* 0x000fea0003800000 */
.L_x_11526:
        /* <DEDUP_REMOVED lines=21> */
.L_x_11524:
        /* <DEDUP_REMOVED lines=20> */
.L_x_11529:
        /* <DEDUP_REMOVED lines=56> */
.L_x_11525:
[----:B------:R-:W-:Y:S02]  /*109a0*/  IMAD.MOV.U32 R17, RZ, RZ, RZ ;  /* 0x000000ffff117224 */ /* 0x000fe400078e00ff */
[----:B------:R-:W-:Y:S02]  /*109b0*/  IMAD.U32 R16, RZ, RZ, UR6 ;  /* 0x00000006ff107e24 */ /* 0x000fe4000f8e00ff */
[----:B------:R-:W-:-:S07]  /*109c0*/  IMAD.MOV.U32 R18, RZ, RZ, RZ ;  /* 0x000000ffff127224 */ /* 0x000fce00078e00ff */
.L_x_11530:
[----:B------:R-:W-:-:S13]  /*109d0*/  ISETP.NE.AND P0, PT, R0, RZ, PT ;  /* 0x000000ff0000720c */ /* 0x000fda0003f05270 */
[----:B------:R-:W1:Y:S01]  /*109e0*/  @!P0 S2R R3, SR_CgaCtaId ;  /* 0x0000000000038919 */ /* 0x000e620000008800 */
[----:B------:R-:W-:-:S04]  /*109f0*/  @!P0 MOV R0, 0x400 ;  /* 0x0000040000008802 */ /* 0x000fc80000000f00 */
[----:B-1----:R-:W-:-:S05]  /*10a00*/  @!P0 LEA R0, R3, R0, 0x18 ;  /* 0x0000000003008211 */ /* 0x002fca00078ec0ff */
[----:B------:R1:W-:Y:S01]  /*10a10*/  @!P0 STS.128 [R0+0x228d0], R16 ;  /* 0x0228d01000008388 */ /* 0x0003e20000000c00 */
[----:B------:R-:W-:Y:S06]  /*10a20*/  BAR.ARV 0x5, 0x180 ;  /* 0x0146000000007b1d */ /* 0x000fec0000002000 */
.L_x_11523:
        /* <DEDUP_REMOVED lines=31> */
.L_x_11641:
        /* <DEDUP_REMOVED lines=45> */
.L_x_11532:
        /* <DEDUP_REMOVED lines=10> */
.L_x_11533:
[----:B------:R-:W-:Y:S05]  /*10f90*/  @!P1 BRA `(.L_x_11534) ;  /* 0x00000000000c9947 */ /* 0x000fea0003800000 */
[----:B------:R-:W2:Y:S04]  /*10fa0*/  LDG.E R6, desc[UR40][R2.64] ;  /* 0x0000002802067981 */ /* 0x000ea8000c1e1900 */
[----:B------:R-:W2:Y:S02]  /*10fb0*/  LDG.E R2, desc[UR40][R2.64+0x4] ;  /* 0x0000042802027981 */ /* 0x000ea4000c1e1900 */
[----:B--2---:R-:W-:-:S07]  /*10fc0*/  IMAD.IADD R6, R2, 0x1, -R6 ;  /* 0x0000000102067824 */ /* 0x004fce00078e0a06 */
.L_x_11534:
        /* <DEDUP_REMOVED lines=28> */
.L_x_11537:
[----:B------:R-:W-:-:S13]  /*11190*/  ISETP.NE.AND P0, PT, R3, 0x1, PT ;  /* 0x000000010300780c */ /* 0x000fda0003f05270 */
[----:B------:R-:W2:Y:S02]  /*111a0*/  @P0 LDC.64 R4, c[0x0][0x9e8] ;  /* 0x00027a00ff040b82 */ /* 0x000ea40000000a00 */
[----:B--2---:R-:W-:-:S05]  /*111b0*/  @P0 IMAD.HI.U32 R4, R7, R4, RZ ;  /* 0x0000000407040227 */ /* 0x004fca00078e00ff */
[----:B------:R-:W-:-:S07]  /*111c0*/  @P0 SHF.R.U32.HI R7, RZ, R5, R4 ;  /* 0x00000005ff070219 */ /* 0x000fce0000011604 */
.L_x_11538:
[----:B------:R-:W-:Y:S05]  /*111d0*/  BSYNC B0 ;  /* 0x0000000000007941 */ /* 0x000fea0003800000 */
.L_x_11536:
[----:B------:R-:W-:-:S05]  /*111e0*/  IMAD R7, R7, R3, R3 ;  /* 0x0000000307077224 */ /* 0x000fca00078e0203 */
[----:B------:R-:W-:-:S07]  /*111f0*/  VIMNMX R2, R2, R7, PT ;  /* 0x0000000702027248 */ /* 0x000fce0003fe0100 */
.L_x_11535:
        /* <DEDUP_REMOVED lines=29> */
.L_x_11541:
[----:B------:R-:W-:-:S13]  /*113d0*/  ISETP.NE.AND P0, PT, R3, 0x1, PT ;  /* 0x000000010300780c */ /* 0x000fda0003f05270 */
[----:B------:R-:W3:Y:S02]  /*113e0*/  @P0 LDC.64 R4, c[0x0][0x9e8] ;  /* 0x00027a00ff040b82 */ /* 0x000ee40000000a00 */
[----:B---3--:R-:W-:-:S05]  /*113f0*/  @P0 IMAD.HI.U32 R4, R2, R4, RZ ;  /* 0x0000000402040227 */ /* 0x008fca00078e00ff */
[----:B------:R-:W-:-:S07]  /*11400*/  @P0 SHF.R.U32.HI R2, RZ, R5, R4 ;  /* 0x00000005ff020219 */ /* 0x000fce0000011604 */
.L_x_11542:
[----:B------:R-:W-:Y:S05]  /*11410*/  BSYNC B0 ;  /* 0x0000000000007941 */ /* 0x000fea0003800000 */
.L_x_11540:
[----:B------:R-:W-:-:S05]  /*11420*/  IMAD R2, R2, R3, RZ ;  /* 0x0000000302027224 */ /* 0x000fca00078e02ff */
[----:B------:R-:W-:-:S07]  /*11430*/  VIMNMX R0, R0, R2, !PT ;  /* 0x0000000200007248 */ /* 0x000fce0007fe0100 */
.L_x_11539:
        /* <DEDUP_REMOVED lines=25> */
.L_x_11544:
        /* <DEDUP_REMOVED lines=21> */
.L_x_11547:
[----:B------:R-:W-:Y:S05]  /*11720*/  BSYNC B6 ;  /* 0x0000000000067941 */ /* 0x000fea0003800000 */
.L_x_11546:
        /* <DEDUP_REMOVED lines=20> */
.L_x_11550:
        /* <DEDUP_REMOVED lines=15> */
.L_x_11549:
[----:B------:R-:W-:Y:S05]  /*11960*/  BSYNC B6 ;  /* 0x0000000000067941 */ /* 0x000fea0003800000 */
.L_x_11548:
        /* <DEDUP_REMOVED lines=23> */
.L_x_11657:
[----:B---3--:R-:W3:Y:S01]  /*11ae0*/  LDL.LU R4, [R1] ;  /* 0x0000000001047983 */ /* 0x008ee20000300800 */
[----:B------:R-:W-:Y:S02]  /*11af0*/  PLOP3.LUT P1, PT, PT, PT, PT, 0x8, 0x0 ;  /* 0x000000000000781c */ /* 0x000fe40003f2e170 */
[----:B----4-:R-:W-:Y:S01]  /*11b00*/  ISETP.NE.AND P0, PT, R14, RZ, PT ;  /* 0x000000ff0e00720c */ /* 0x010fe20003f05270 */
[----:B------:R4:W-:Y:S01]  /*11b10*/  STL [R1+0x28], R0 ;  /* 0x0000280001007387 */ /* 0x0009e20000100800 */
[----:B---3--:R-:W-:-:S09]  /*11b20*/  LOP3.LUT R4, R4, 0xfffffffe, RZ, 0xc0, !PT ;  /* 0xfffffffe04047812 */ /* 0x008fd200078ec0ff */
[----:B------:R-:W-:-:S05]  /*11b30*/  @P1 LOP3.LUT R4, R4, 0x1, RZ, 0xfc, !PT ;  /* 0x0000000104041812 */ /* 0x000fca00078efcff */
[----:B------:R4:W-:Y:S01]  /*11b40*/  STL [R1], R4 ;  /* 0x0000000401007387 */ /* 0x0009e20000100800 */
[----:B------:R-:W-:Y:S05]  /*11b50*/  @P0 BRA `(.L_x_11552) ;  /* 0x00000004001c0947 */ /* 0x000fea0003800000 */
[----:B------:R-:W-:-:S03]  /*11b60*/  UMOV UR4, 0xffffffff ;  /* 0xffffffff00047882 */ /* 0x000fc60000000000 */
[----:B------:R-:W-:Y:S05]  /*11b70*/  BRA.DIV UR4, `(.L_x_11553) ;  /* 0x0000004e04207947 */ /* 0x000fea000b800000 */
[----:B------:R-:W-:-:S13]  /*11b80*/  ELECT P6, URZ, PT ;  /* 0x00000000003f782f */ /* 0x000fda00038c0000 */
.L_x_11660:
        /* <DEDUP_REMOVED lines=24> */
.L_x_11554:
[----:B--2---:R-:W2:Y:S04]  /*11d10*/  LDL R7, [R1+0x4] ;  /* 0x0000040001077983 */ /* 0x004ea80000100800 */
[----:B----4-:R-:W2:Y:S04]  /*11d20*/  LDL R0, [R1+0x8] ;  /* 0x0000080001007983 */ /* 0x010ea80000100800 */
[----:B---3--:R-:W3:Y:S01]  /*11d30*/  LDL R2, [R1+0x10] ;  /* 0x0000100001027983 */ /* 0x008ee20000100800 */
[----:B--2---:R-:W-:Y:S01]  /*11d40*/  IMAD R0, R0, 0x8, R7 ;  /* 0x0000000800007824 */ /* 0x004fe200078e0207 */
[----:B---3--:R-:W-:-:S04]  /*11d50*/  SHF.L.U32 R2, R2, 0x1f, RZ ;  /* 0x0000001f02027819 */ /* 0x008fc800000006ff */
[----:B------:R-:W2:Y:S02]  /*11d60*/  SYNCS.PHASECHK.TRANS64.TRYWAIT P0, [R0+URZ+0x22840], R2 ;  /* 0x02284002000075a7 */ /* 0x000ea4000800017f */
[----:B--2---:R-:W-:Y:S05]  /*11d70*/  @!P0 BRA `(.L_x_11555) ;  /* 0x0000004800c08947 */ /* 0x004fea0003800000 */
.L_x_11661:
        /* <DEDUP_REMOVED lines=11> */
.L_x_11556:
[----:B------:R-:W3:Y:S04]  /*11e30*/  LDL R6, [R1+0x4] ;  /* 0x0000040001067983 */ /* 0x000ee80000100800 */
[----:B------:R-:W3:Y:S04]  /*11e40*/  LDL R5, [R1+0x8] ;  /* 0x0000080001057983 */ /* 0x000ee80000100800 */
[----:B------:R-:W4:Y:S04]  /*11e50*/  LDL R4, [R1+0x28] ;  /* 0x0000280001047983 */ /* 0x000f280000100800 */
[----:B------:R-:W4:Y:S04]  /*11e60*/  LDL R3, [R1+0x18] ;  /* 0x0000180001037983 */ /* 0x000f280000100800 */
[----:B--2---:R-:W2:Y:S01]  /*11e70*/  LDL.LU R2, [R1] ;  /* 0x0000000001027983 */ /* 0x004ea20000300800 */
[----:B------:R-:W-:Y:S01]  /*11e80*/  R2UR UR9, R0 ;  /* 0x00000000000972ca */ /* 0x000fe200000e0000 */
[----:B------:R-:W-:Y:S01]  /*11e90*/  UIADD3 UR6, UP0, UR38, 0x370, URZ ;  /* 0x0000037026067890 */ /* 0x000fe2000ff1e03f */
[----:B------:R-:W-:Y:S01]  /*11ea0*/  PLOP3.LUT P0, PT, PT, PT, PT, 0x80, 0x0 ;  /* 0x000000000000781c */ /* 0x000fe20003f0f070 */
[----:B------:R-:W-:Y:S01]  /*11eb0*/  UMOV UR5, 0x14f00000 ;  /* 0x14f0000000057882 */ /* 0x000fe20000000000 */
[----:B------:R-:W-:Y:S01]  /*11ec0*/  R2UR UR12, R18 ;  /* 0x00000000120c72ca */ /* 0x000fe200000e0000 */
[----:B------:R-:W-:Y:S01]  /*11ed0*/  UIADD3.X UR7, URZ, UR39, URZ, UP0, !UPT ;  /* 0x000000273f077290 */ /* 0x000fe200087fe43f */
[----:B-----5:R-:W-:Y:S01]  /*11ee0*/  R2UR UR13, R17 ;  /* 0x00000000110d72ca */ /* 0x020fe200000e0000 */
[----:B------:R-:W-:-:S06]  /*11ef0*/  UMOV UR10, URZ ;  /* 0x0000003f000a7c82 */ /* 0x000fcc0008000000 */
        /* <DEDUP_REMOVED lines=9> */
[----:B------:R3:W-:Y:S02]  /*11f90*/  STL [R1], R2 ;  /* 0x0000000201007387 */ /* 0x0007e40000100800 */
[----:B------:R-:W-:-:S06]  /*11fa0*/  UMOV UR4, 0x0 ;  /* 0x0000000000047882 */ /* 0x000fcc0000000000 */
[----:B------:R3:W-:Y:S01]  /*11fb0*/  UTMALDG.4D [UR8], [UR6], desc[UR4] ;  /* 0x00000408060075b4 */ /* 0x0007e20008019000 */
[----:B------:R-:W-:Y:S02]  /*11fc0*/  NOP ;  /* 0x0000000000007918 */ /* 0x000fe40000000000 */
.L_x_11552:
[----:B----4-:R-:W4:Y:S04]  /*11fd0*/  LDL R0, [R1+0x4] ;  /* 0x0000040001007983 */ /* 0x010f280000100800 */
        /* <DEDUP_REMOVED lines=31> */
.L_x_11558:
[----:B------:R-:W-:Y:S05]  /*121d0*/  BSYNC B6 ;  /* 0x0000000000067941 */ /* 0x000fea0003800000 */
.L_x_11557:
        /* <DEDUP_REMOVED lines=26> */
[----:B--2---:R-:W-:-:S13]  /*12380*/  ISETP.NE.AND P0, PT, R7, 0x1, PT ;  /* 0x000000010700780c */ /* 0x004fda0003f05270 */
[----:B------:R-:W0:Y:S08]  /*12390*/  @P0 LDC R5, c[0x0][0x44c] ;  /* 0x00011300ff050b82 */ /* 0x000e300000000800 */
[----:B------:R-:W1:Y:S01]  /*123a0*/  @P0 LDC R6, c[0x0][0x450] ;  /* 0x00011400ff060b82 */ /* 0x000e620000000800 */
[----:B------:R-:W-:Y:S02]  /*123b0*/  IMAD R4, R4, UR4, RZ ;  /* 0x0000000404047c24 */ /* 0x000fe4000f8e02ff */
[----:B------:R-:W-:-:S04]  /*123c0*/  IMAD.WIDE.U32 R2, R0, UR4, R2 ;  /* 0x0000000400027c25 */ /* 0x000fc8000f8e0002 */
[----:B------:R-:W-:Y:S01]  /*123d0*/  IMAD R0, R0, UR5, R4 ;  /* 0x0000000500007c24 */ /* 0x000fe2000f8e0204 */
[----:B------:R-:W-:Y:S01]  /*123e0*/  ULDC.64 UR4, c[0x0][0x2d0] ;  /* 0x0000b40000047ab9 */ /* 0x000fe20000000a00 */
[----:B----4-:R-:W-:Y:S02]  /*123f0*/  IMAD.IADD R4, R8, 0x1, R12 ;  /* 0x0000000108047824 */ /* 0x010fe400078e020c */
[----:B------:R-:W-:Y:S02]  /*12400*/  IMAD.IADD R3, R3, 0x1, R0 ;  /* 0x0000000103037824 */ /* 0x000fe400078e0200 */
[----:B0-----:R-:W-:Y:S01]  /*12410*/  @P0 IMAD.HI.U32 R5, R4, R5, RZ ;  /* 0x0000000504050227 */ /* 0x001fe200078e00ff */
[----:B------:R-:W0:Y:S03]  /*12420*/  S2R R8, SR_TID.X ;  /* 0x0000000000087919 */ /* 0x000e260000002100 */
        /* <DEDUP_REMOVED lines=95> */
.L_x_11678:
        /* <DEDUP_REMOVED lines=11> */
.L_x_11560:
        /* <DEDUP_REMOVED lines=19> */
.L_x_11679:
[----:B------:R-:W-:Y:S05]  /*12c00*/  BSYNC B0 ;  /* 0x0000000000007941 */ /* 0x000fea0003800000 */
.L_x_11561:
[----:B0-----:R-:W2:Y:S01]  /*12c10*/  LDL R2, [R1] ;  /* 0x0000000001027983 */ /* 0x001ea20000100800 */
        /* <DEDUP_REMOVED lines=15> */
.L_x_11680:
[----:B------:R-:W-:Y:S05]  /*12d10*/  BSYNC B1 ;  /* 0x0000000000017941 */ /* 0x000fea0003800000 */
.L_x_11565:
        /* <DEDUP_REMOVED lines=9> */
.L_x_11568:
[----:B------:R-:W-:Y:S05]  /*12db0*/  BSYNC B1 ;  /* 0x0000000000017941 */ /* 0x000fea0003800000 */
.L_x_11567:
[----:B------:R-:W2:Y:S04]  /*12dc0*/  LDL R5, [R1+0x4] ;  /* 0x0000040001057983 */ /* 0x000ea80000100800 */
[----:B0-----:R-:W2:Y:S04]  /*12dd0*/  LDL R0, [R1+0x8] ;  /* 0x0000080001007983 */ /* 0x001ea80000100800 */
[----:B------:R-:W3:Y:S04]  /*12de0*/  LDL R4, [R1+0x18] ;  /* 0x0000180001047983 */ /* 0x000ee80000100800 */
[----:B------:R-:W3:Y:S01]  /*12df0*/  LDL.LU R3, [R1+0x28] ;  /* 0x0000280001037983 */ /* 0x000ee20000300800 */
        /* <DEDUP_REMOVED lines=10> */
.L_x_11569:
        /* <DEDUP_REMOVED lines=15> */
.L_x_11570:
        /* <DEDUP_REMOVED lines=15> */
.L_x_11571:
        /* <DEDUP_REMOVED lines=15> */
.L_x_11572:
        /* <DEDUP_REMOVED lines=10> */
.L_x_11564:
[----:B------:R-:W-:Y:S05]  /*13210*/  BSYNC B0 ;  /* 0x0000000000007941 */ /* 0x000fea0003800000 */
.L_x_11563:
        /* <DEDUP_REMOVED lines=14> */
[----:B------:R-:W2:Y:S04]  /*13300*/  LDL R5, [R1] ;  /* 0x0000000001057983 */ /* 0x000ea80000100800 */
        /* <DEDUP_REMOVED lines=35> */
.L_x_11579:
[----:B------:R-:W2:Y:S01]  /*13540*/  LDL R2, [R1+0x4] ;  /* 0x0000040001027983 */ /* 0x000ea20000100800 */
        /* <DEDUP_REMOVED lines=8> */
.L_x_11681:
[----:B------:R-:W-:Y:S05]  /*135d0*/  BSYNC B3 ;  /* 0x0000000000037941 */ /* 0x000fea0003800000 */
.L_x_11580:
        /* <DEDUP_REMOVED lines=9> */
.L_x_11583:
[----:B------:R-:W-:Y:S05]  /*13670*/  BSYNC B3 ;  /* 0x0000000000037941 */ /* 0x000fea0003800000 */
.L_x_11582:
        /* <DEDUP_REMOVED lines=14> */
.L_x_11584:
        /* <DEDUP_REMOVED lines=13> */
.L_x_11682:
[----:B------:R-:W-:Y:S05]  /*13830*/  BSYNC B3 ;  /* 0x0000000000037941 */ /* 0x000fea0003800000 */
.L_x_11585:
        /* <DEDUP_REMOVED lines=11> */
.L_x_11588:
[----:B------:R-:W-:Y:S05]  /*138f0*/  BSYNC B3 ;  /* 0x0000000000037941 */ /* 0x000fea0003800000 */
.L_x_11587:
        /* <DEDUP_REMOVED lines=11> */
.L_x_11589:
        /* <DEDUP_REMOVED lines=15> */
.L_x_11590:
        /* <DEDUP_REMOVED lines=15> */
.L_x_11591:
        /* <DEDUP_REMOVED lines=15> */
.L_x_11592:
        /* <DEDUP_REMOVED lines=10> */
.L_x_11578:
[----:B------:R-:W-:Y:S05]  /*13d20*/  BSYNC B1 ;  /* 0x0000000000017941 */ /* 0x000fea0003800000 */
.L_x_11577:
[----:B------:R-:W2:Y:S02]  /*13d30*/  LDL R4, [R1+0x20] ;  /* 0x0000200001047983 */ /* 0x000ea40000100800 */
[----:B--2---:R-:W-:-:S07]  /*13d40*/  VIADD R0, R4, 0xfffffffd ;  /* 0xfffffffd04007836 */ /* 0x004fce0000000000 */
.L_x_11576:
[----:B------:R-:W-:Y:S05]  /*13d50*/  BSYNC B2 ;  /* 0x0000000000027941 */ /* 0x000fea0003800000 */
.L_x_11575:
[----:B------:R-:W2:Y:S01]  /*13d60*/  LDL.LU R2, [R1+0x20] ;  /* 0x0000200001027983 */ /* 0x000ea20000300800 */
[----:B------:R-:W-:Y:S01]  /*13d70*/  VIADD R6, R6, 0xfffffffe ;  /* 0xfffffffe06067836 */ /* 0x000fe20000000000 */
[----:B--2---:R-:W-:-:S04]  /*13d80*/  LOP3.LUT R2, RZ, R2, RZ, 0x33, !PT ;  /* 0x00000002ff027212 */ /* 0x004fc800078e33ff */
[----:B------:R-:W-:-:S13]  /*13d90*/  ISETP.NE.AND P0, PT, R6, R2, PT ;  /* 0x000000020600720c */ /* 0x000fda0003f05270 */
[----:B------:R-:W-:Y:S05]  /*13da0*/  @!P0 BRA `(.L_x_11574) ;  /* 0x0000001400208947 */ /* 0x000fea0003800000 */
.L_x_11625:
[----:B------:R-:W2:Y:S04]  /*13db0*/  LDL R4, [R1] ;  /* 0x0000000001047983 */ /* 0x000ea80000100800 */
        /* <DEDUP_REMOVED lines=35> */
.L_x_11595:
[----:B------:R-:W2:Y:S01]  /*13ff0*/  LDL R2, [R1+0x4] ;  /* 0x0000040001027983 */ /* 0x000ea20000100800 */
        /* <DEDUP_REMOVED lines=8> */
.L_x_11683:
[----:B------:R-:W-:Y:S05]  /*14080*/  BSYNC B2 ;  /* 0x0000000000027941 */ /* 0x000fea0003800000 */
.L_x_11596:
        /* <DEDUP_REMOVED lines=9> */
.L_x_11599:
[----:B------:R-:W-:Y:S05]  /*14120*/  BSYNC B2 ;  /* 0x0000000000027941 */ /* 0x000fea0003800000 */
.L_x_11598:
        /* <DEDUP_REMOVED lines=13> */
.L_x_11600:
        /* <DEDUP_REMOVED lines=13> */
.L_x_11684:
[----:B------:R-:W-:Y:S05]  /*142d0*/  BSYNC B2 ;  /* 0x0000000000027941 */ /* 0x000fea0003800000 */
.L_x_11601:
        /* <DEDUP_REMOVED lines=11> */
.L_x_11604:
[----:B------:R-:W-:Y:S05]  /*14390*/  BSYNC B2 ;  /* 0x0000000000027941 */ /* 0x000fea0003800000 */
.L_x_11603:
        /* <DEDUP_REMOVED lines=10> */
.L_x_11605:
        /* <DEDUP_REMOVED lines=15> */
.L_x_11606:
        /* <DEDUP_REMOVED lines=15> */
.L_x_11607:
        /* <DEDUP_REMOVED lines=15> */
.L_x_11608:
        /* <DEDUP_REMOVED lines=10> */
.L_x_11594:
[----:B------:R-:W-:Y:S05]  /*147b0*/  BSYNC B1 ;  /* 0x0000000000017941 */ /* 0x000fea0003800000 */
.L_x_11593:
[----:B------:R-:W2:Y:S01]  /*147c0*/  LDL R5, [R1] ;  /* 0x0000000001057983 */ /* 0x000ea20000100800 */
        /* <DEDUP_REMOVED lines=35> */
.L_x_11611:
[----:B------:R-:W2:Y:S01]  /*14a00*/  LDL R2, [R1+0x4] ;  /* 0x0000040001027983 */ /* 0x000ea20000100800 */
        /* <DEDUP_REMOVED lines=8> */
.L_x_11685:
[----:B------:R-:W-:Y:S05]  /*14a90*/  BSYNC B2 ;  /* 0x0000000000027941 */ /* 0x000fea0003800000 */
.L_x_11612:
        /* <DEDUP_REMOVED lines=9> */
.L_x_11615:
[----:B------:R-:W-:Y:S05]  /*14b30*/  BSYNC B2 ;  /* 0x0000000000027941 */ /* 0x000fea0003800000 */
.L_x_11614:
        /* <DEDUP_REMOVED lines=14> */
.L_x_11616:
        /* <DEDUP_REMOVED lines=13> */
.L_x_11686:
[----:B------:R-:W-:Y:S05]  /*14cf0*/  BSYNC B2 ;  /* 0x0000000000027941 */ /* 0x000fea0003800000 */
.L_x_11617:
        /* <DEDUP_REMOVED lines=11> */
.L_x_11620:
[----:B------:R-:W-:Y:S05]  /*14db0*/  BSYNC B2 ;  /* 0x0000000000027941 */ /* 0x000fea0003800000 */
.L_x_11619:
        /* <DEDUP_REMOVED lines=11> */
.L_x_11621:
        /* <DEDUP_REMOVED lines=15> */
.L_x_11622:
        /* <DEDUP_REMOVED lines=15> */
.L_x_11623:
        /* <DEDUP_REMOVED lines=15> */
.L_x_11624:
        /* <DEDUP_REMOVED lines=10> */
.L_x_11610:
[----:B------:R-:W-:Y:S05]  /*151e0*/  BSYNC B1 ;  /* 0x0000000000017941 */ /* 0x000fea0003800000 */
.L_x_11609:
[----:B------:R-:W2:Y:S01]  /*151f0*/  LDL R5, [R1+0x1c] ;  /* 0x00001c0001057983 */ /* 0x000ea20000100800 */
[----:B------:R-:W-:Y:S01]  /*15200*/  VIADD R0, R0, 0xfffffffe ;  /* 0xfffffffe00007836 */ /* 0x000fe20000000000 */
[----:B--2---:R-:W-:-:S13]  /*15210*/  ISETP.GT.AND P0, PT, R6, R5, PT ;  /* 0x000000050600720c */ /* 0x004fda0003f04270 */
[----:B------:R-:W-:Y:S05]  /*15220*/  @P0 BRA `(.L_x_11625) ;  /* 0xffffffe800e00947 */ /* 0x000fea000383ffff */
.L_x_11574:
[----:B------:R-:W-:Y:S05]  /*15230*/  BSYNC B0 ;  /* 0x0000000000007941 */ /* 0x000fea0003800000 */
.L_x_11573:
        /* <DEDUP_REMOVED lines=24> */
.L_x_11627:
[----:B------:R-:W-:Y:S05]  /*153c0*/  BSYNC B0 ;  /* 0x0000000000007941 */ /* 0x000fea0003800000 */
.L_x_11626:
[----:B------:R-:W-:-:S05]  /*153d0*/  SEL R0, R0, RZ, P0 ;  /* 0x000000ff00007207 */ /* 0x000fca0000000000 */
[----:B------:R3:W-:Y:S02]  /*153e0*/  STL [R1+0x8], R0 ;  /* 0x0000080001007387 */ /* 0x0007e40000100800 */
.L_x_11545:
[----:B------:R-:W-:Y:S05]  /*153f0*/  BSYNC B7 ;  /* 0x0000000000077941 */ /* 0x000fea0003800000 */
.L_x_11543:
[----:B---3--:R-:W3:Y:S02]  /*15400*/  LDL R0, [R1] ;  /* 0x0000000001007983 */ /* 0x008ee40000100800 */
        /* <DEDUP_REMOVED lines=12> */
.L_x_11628:
        /* <DEDUP_REMOVED lines=16> */
[----:B-1----:R-:W-:Y:S02]  /*155d0*/  IMAD.MOV.U32 R2, RZ, RZ, RZ ;  /* 0x000000ffff027224 */ /* 0x002fe400078e00ff */
[----:B---3--:R-:W-:Y:S01]  /*155e0*/  @!P1 IMAD.MOV.U32 R2, RZ, RZ, R3 ;  /* 0x000000ffff029224 */ /* 0x008fe200078e0003 */
[----:B------:R-:W-:-:S04]  /*155f0*/  ISETP.NE.AND P1, PT, R4, RZ, PT ;  /* 0x000000ff0400720c */ /* 0x000fc80003f25270 */
[----:B------:R-:W1:Y:S02]  /*15600*/  SHFL.UP PT, R14, R2, 0x1, RZ ;  /* 0x04200000020e7989 */ /* 0x000e6400000e00ff */
[----:B-1----:R-:W-:-:S05]  /*15610*/  SEL R5, R14, RZ, P1 ;  /* 0x000000ff0e057207 */ /* 0x002fca0000800000 */
[----:B------:R-:W-:Y:S02]  /*15620*/  IMAD.IADD R3, R2, 0x1, R5 ;  /* 0x0000000102037824 */ /* 0x000fe400078e0205 */
[----:B------:R-:W-:Y:S04]  /*15630*/  SHFL.IDX PT, R5, R16, 0x1, 0x1f ;  /* 0x00201f0010057f89 */ /* 0x000fe800000e0000 */
        /* <DEDUP_REMOVED lines=13> */
.L_x_11696:
[----:B------:R-:W-:Y:S02]  /*15710*/  ULDC UR4, c[0x0][0xc38] ;  /* 0x00030e0000047ab9 */ /* 0x000fe40000000800 */
[----:B------:R-:W-:-:S04]  /*15720*/  IMAD.U32 R4, RZ, RZ, UR4 ;  /* 0x00000004ff047e24 */ /* 0x000fc8000f8e00ff */
[----:B---3--:R-:W-:-:S04]  /*15730*/  IMAD R14, R14, R4, RZ ;  /* 0x000000040e0e7224 */ /* 0x008fc800078e02ff */
[----:B------:R-:W-:-:S05]  /*15740*/  IMAD.IADD R5, R5, 0x1, R14 ;  /* 0x0000000105057824 */ /* 0x000fca00078e020e */
[----:B------:R-:W-:-:S13]  /*15750*/  ISETP.GT.AND P6, PT, R5, R0, PT ;  /* 0x000000000500720c */ /* 0x000fda0003fc4270 */
[----:B------:R-:W-:Y:S05]  /*15760*/  @P6 BRA `(.L_x_11631) ;  /* 0x00000000009c6947 */ /* 0x000fea0003800000 */
.L_x_11636:
[----:B------:R-:W3:Y:S01]  /*15770*/  LDC R4, c[0x0][0xc3c] ;  /* 0x00030f00ff047b82 */ /* 0x000ee20000000800 */
[----:B------:R-:W-:-:S05]  /*15780*/  VIADD R19, R19, 0x1f ;  /* 0x0000001f13137836 */ /* 0x000fca0000000000 */
[----:B---3--:R-:W-:-:S13]  /*15790*/  ISETP.GE.AND P6, PT, R19, R4, PT ;  /* 0x000000041300720c */ /* 0x008fda0003fc6270 */
[----:B0-----:R-:W-:Y:S05]  /*157a0*/  @P6 BRA `(.L_x_11632) ;  /* 0x0000000400d06947 */ /* 0x001fea0003800000 */
[----:B------:R-:W3:Y:S01]  /*157b0*/  S2R R2, SR_TID.X ;  /* 0x0000000000027919 */ /* 0x000ee20000002100 */
[----:B------:R-:W-:Y:S01]  /*157c0*/  BSSY B0, `(.L_x_11633) ;  /* 0x0000009000007945 */ /* 0x000fe20003800000 */
[----:B---3--:R-:W-:-:S05]  /*157d0*/  LOP3.LUT R2, R2, 0x1f, RZ, 0xc0, !PT ;  /* 0x0000001f02027812 */ /* 0x008fca00078ec0ff */
[----:B0-2---:R-:W-:Y:S02]  /*157e0*/  IMAD.IADD R7, R19, 0x1, R2 ;  /* 0x0000000113077824 */ /* 0x005fe400078e0202 */
[----:B------:R-:W-:-:S03]  /*157f0*/  IMAD.MOV.U32 R2, RZ, RZ, RZ ;  /* 0x000000ffff027224 */ /* 0x000fc600078e00ff */
[----:B------:R-:W-:-:S13]  /*15800*/  ISETP.GE.OR P6, PT, R7, R4, !P0 ;  /* 0x000000040700720c */ /* 0x000fda00047c6670 */
[----:B------:R-:W-:Y:S05]  /*15810*/  @P6 BRA `(.L_x_11634) ;  /* 0x00000000000c6947 */ /* 0x000fea0003800000 */
[----:B-1----:R-:W0:Y:S02]  /*15820*/  LDC.64 R2, c[0x0][0xc80] ;  /* 0x00032000ff027b82 */ /* 0x002e240000000a00 */
[----:B0-----:R-:W-:-:S06]  /*15830*/  IMAD.WIDE R2, R7, 0x4, R2 ;  /* 0x0000000407027825 */ /* 0x001fcc00078e0202 */
[----:B------:R0:W5:Y:S02]  /*15840*/  LDG.E R2, desc[UR40][R2.64] ;  /* 0x0000002802027981 */ /* 0x000164000c1e1900 */
.L_x_11634:
[----:B------:R-:W-:Y:S05]  /*15850*/  BSYNC B0 ;  /* 0x0000000000007941 */ /* 0x000fea0003800000 */
.L_x_11633:
[----:B------:R-:W-:-:S03]  /*15860*/  UMOV UR4, 0xffffffff ;  /* 0xffffffff00047882 */ /* 0x000fc60000000000 */
[----:B------:R-:W-:Y:S05]  /*15870*/  BRA.DIV UR4, `(.L_x_11635) ;  /* 0x0000002204707947 */ /* 0x000fea000b800000 */
[----:B-----5:R-:W2:Y:S02]  /*15880*/  SHFL.UP PT, R14, R2, 0x1, RZ ;  /* 0x04200000020e7989 */ /* 0x020ea400000e00ff */
[----:B--2---:R-:W-:-:S05]  /*15890*/  SEL R13, R14, RZ, P1 ;  /* 0x000000ff0e0d7207 */ /* 0x004fca0000800000 */
[----:B------:R-:W-:-:S05]  /*158a0*/  IMAD.IADD R13, R2, 0x1, R13 ;  /* 0x00000001020d7824 */ /* 0x000fca00078e020d */
[----:B------:R-:W2:Y:S02]  /*158b0*/  SHFL.UP PT, R14, R13, 0x2, RZ ;  /* 0x044000000d0e7989 */ /* 0x000ea400000e00ff */
[----:B--2---:R-:W-:-:S05]  /*158c0*/  SEL R4, R14, RZ, P2 ;  /* 0x000000ff0e047207 */ /* 0x004fca0001000000 */
[----:B------:R-:W-:-:S05]  /*158d0*/  IMAD.IADD R4, R13, 0x1, R4 ;  /* 0x000000010d047824 */ /* 0x000fca00078e0204 */
[----:B------:R-:W0:Y:S02]  /*158e0*/  SHFL.UP PT, R14, R4, 0x4, RZ ;  /* 0x04800000040e7989 */ /* 0x000e2400000e00ff */
[----:B01----:R-:W-:-:S05]  /*158f0*/  SEL R3, R14, RZ, P3 ;  /* 0x000000ff0e037207 */ /* 0x003fca0001800000 */
        /* <DEDUP_REMOVED lines=8> */
.L_x_11704:
[----:B------:R-:W-:Y:S02]  /*15980*/  ULDC UR4, c[0x0][0xc38] ;  /* 0x00030e0000047ab9 */ /* 0x000fe40000000800 */
[----:B------:R-:W-:-:S04]  /*15990*/  IMAD.U32 R4, RZ, RZ, UR4 ;  /* 0x00000004ff047e24 */ /* 0x000fc8000f8e00ff */
[----:B-1----:R-:W-:-:S04]  /*159a0*/  IMAD R14, R14, R4, RZ ;  /* 0x000000040e0e7224 */ /* 0x002fc800078e02ff */
[----:B------:R-:W-:-:S05]  /*159b0*/  IMAD.IADD R5, R14, 0x1, R5 ;  /* 0x000000010e057824 */ /* 0x000fca00078e0205 */
[----:B------:R-:W-:-:S13]  /*159c0*/  ISETP.GT.AND P6, PT, R5, R0, PT ;  /* 0x000000000500720c */ /* 0x000fda0003fc4270 */
[----:B------:R-:W-:Y:S05]  /*159d0*/  @!P6 BRA `(.L_x_11636) ;  /* 0xfffffffc0064e947 */ /* 0x000fea000383ffff */
.L_x_11631:
        /* <DEDUP_REMOVED lines=8> */
.L_x_11708:
[----:B------:R-:W-:Y:S01]  /*15a60*/  ISETP.NE.AND P0, PT, R5, RZ, PT ;  /* 0x000000ff0500720c */ /* 0x000fe20003f05270 */
[----:B------:R-:W-:-:S12]  /*15a70*/  IMAD.MOV.U32 R5, RZ, RZ, RZ ;  /* 0x000000ffff057224 */ /* 0x000fd800078e00ff */
[----:B------:R-:W-:Y:S05]  /*15a80*/  @!P0 BRA `(.L_x_11638) ;  /* 0x0000000000108947 */ /* 0x000fea0003800000 */
[----:B------:R-:W-:Y:S01]  /*15a90*/  UMOV UR4, 0xffffffff ;  /* 0xffffffff00047882 */ /* 0x000fe20000000000 */
[----:B------:R-:W-:Y:S02]  /*15aa0*/  VIADD R12, R6, 0xffffffff ;  /* 0xffffffff060c7836 */ /* 0x000fe40000000000 */
[----:B------:R-:W-:Y:S05]  /*15ab0*/  BRA.DIV UR4, `(.L_x_11639) ;  /* 0x0000002204e47947 */ /* 0x000fea000b800000 */
[----:B------:R0:W0:Y:S02]  /*15ac0*/  SHFL.IDX PT, R5, R3, R12, 0x1f ;  /* 0x00001f0c03057589 */ /* 0x00002400000e0000 */
.L_x_11638:
[----:B01-3--:R-:W0:Y:S01]  /*15ad0*/  LDC.64 R2, c[0x0][0xc90] ;  /* 0x00032400ff027b82 */ /* 0x00be220000000a00 */
[----:B------:R-:W-:-:S04]  /*15ae0*/  IMAD.IADD R19, R6, 0x1, R19 ;  /* 0x0000000106137824 */ /* 0x000fc800078e0213 */
[----:B0-----:R-:W-:-:S05]  /*15af0*/  IMAD.WIDE R2, R19, 0x4, R2 ;  /* 0x0000000413027825 */ /* 0x001fca00078e0202 */
[----:B--2---:R-:W4:Y:S01]  /*15b00*/  LDG.E R7, desc[UR40][R2.64] ;  /* 0x0000002802077981 */ /* 0x004f22000c1e1900 */
[----:B------:R-:W-:-:S04]  /*15b10*/  IMAD R16, R5, R4, R16 ;  /* 0x0000000405107224 */ /* 0x000fc800078e0210 */
[----:B------:R-:W-:Y:S02]  /*15b20*/  IMAD.IADD R0, R0, 0x1, -R16 ;  /* 0x0000000100007824 */ /* 0x000fe400078e0a10 */
[----:B----4-:R-:W-:-:S05]  /*15b30*/  IMAD R6, R17, R7, RZ ;  /* 0x0000000711067224 */ /* 0x010fca00078e02ff */
        /* <DEDUP_REMOVED lines=59> */
.L_x_11632:
[----:B------:R-:W-:Y:S01]  /*15ef0*/  UMOV UR4, URZ ;  /* 0x0000003f00047c82 */ /* 0x000fe20008000000 */
[----:B------:R-:W-:Y:S01]  /*15f00*/  UMOV UR5, URZ ;  /* 0x0000003f00057c82 */ /* 0x000fe20008000000 */
[----:B------:R-:W-:Y:S01]  /*15f10*/  ULDC UR6, c[0x0][0xc3c] ;  /* 0x00030f0000067ab9 */ /* 0x000fe20000000800 */
[----:B------:R-:W-:Y:S02]  /*15f20*/  IMAD.MOV.U32 R16, RZ, RZ, R0 ;  /* 0x000000ffff107224 */ /* 0x000fe400078e0000 */
[----:B------:R-:W-:Y:S02]  /*15f30*/  IMAD.U32 R17, RZ, RZ, UR4 ;  /* 0x00000004ff117e24 */ /* 0x000fe4000f8e00ff */
[----:B------:R-:W-:Y:S02]  /*15f40*/  IMAD.U32 R18, RZ, RZ, UR5 ;  /* 0x00000005ff127e24 */ /* 0x000fe4000f8e00ff */
[----:B------:R-:W-:-:S07]  /*15f50*/  IMAD.U32 R19, RZ, RZ, UR6 ;  /* 0x00000006ff137e24 */ /* 0x000fce000f8e00ff */
.L_x_11640:
[----:B------:R3:W4:Y:S01]  /*15f60*/  LDL R2, [R1+0x4] ;  /* 0x0000040001027983 */ /* 0x0007220000100800 */
[----:B------:R-:W0:Y:S01]  /*15f70*/  S2R R0, SR_TID.X ;  /* 0x0000000000007919 */ /* 0x000e220000002100 */
[----:B------:R-:W-:Y:S05]  /*15f80*/  WARPSYNC.ALL ;  /* 0x0000000000007948 */ /* 0x000fea0003800000 */
[----:B0-----:R-:W-:Y:S01]  /*15f90*/  LOP3.LUT R0, R0, 0x1f, RZ, 0xc0, !PT ;  /* 0x0000001f00007812 */ /* 0x001fe200078ec0ff */
[----:B------:R-:W-:Y:S03]  /*15fa0*/  BAR.SYNC.DEFER_BLOCKING 0x4, 0x180 ;  /* 0x0106000000007b1d */ /* 0x000fe60000010000 */
[----:B------:R-:W-:-:S13]  /*15fb0*/  ISETP.NE.AND P0, PT, R0, RZ, PT ;  /* 0x000000ff0000720c */ /* 0x000fda0003f05270 */
[----:B-1----:R-:W4:Y:S01]  /*15fc0*/  @!P0 S2R R3, SR_CgaCtaId ;  /* 0x0000000000038919 */ /* 0x002f220000008800 */
[----:B------:R-:W-:-:S04]  /*15fd0*/  @!P0 MOV R0, 0x400 ;  /* 0x0000040000008802 */ /* 0x000fc80000000f00 */
[----:B----4-:R-:W-:-:S05]  /*15fe0*/  @!P0 LEA R2, R3, R0, 0x18 ;  /* 0x0000000003028211 */ /* 0x010fca00078ec0ff */
[----:B------:R3:W-:Y:S04]  /*15ff0*/  @!P0 STS.128 [R2+0x228d0], R16 ;  /* 0x0228d01002008388 */ /* 0x0007e80000000c00 */
[----:B------:R3:W-:Y:S01]  /*16000*/  @!P0 STL [R1+0x4], R2 ;  /* 0x0000040201008387 */ /* 0x0007e20000100800 */
[----:B------:R-:W-:Y:S06]  /*16010*/  BAR.ARV 0x5, 0x180 ;  /* 0x0146000000007b1d */ /* 0x000fec0000002000 */
.L_x_11629:
[----:B------:R-:W-:Y:S02]  /*16020*/  ULDC UR4, c[0x0][0xc3c] ;  /* 0x00030f0000047ab9 */ /* 0x000fe40000000800 */
[----:B----4-:R-:W-:-:S13]  /*16030*/  ISETP.GE.AND P0, PT, R19, UR4, PT ;  /* 0x0000000413007c0c */ /* 0x010fda000bf06270 */
[----:B------:R-:W-:Y:S05]  /*16040*/  @!P0 BRA `(.L_x_11641) ;  /* 0xffffffa800f48947 */ /* 0x000fea000383ffff */
[----:B------:R-:W-:Y:S05]  /*16050*/  BSYNC B8 ;  /* 0x0000000000087941 */ /* 0x000fea0003800000 */
.L_x_11531:
        /* <DEDUP_REMOVED lines=12> */
.L_x_11711:
[----:B------:R-:W-:Y:S05]  /*16120*/  BSYNC B0 ;  /* 0x0000000000007941 */ /* 0x000fea0003800000 */
.L_x_11642:
[----:B------:R-:W-:-:S03]  /*16130*/  UMOV UR4, 0xffffffff ;  /* 0xffffffff00047882 */ /* 0x000fc60000000000 */
[----:B------:R-:W-:Y:S05]  /*16140*/  BRA.DIV UR4, `(.L_x_11644) ;  /* 0x0000001e047c7947 */ /* 0x000fea000b800000 */
[----:B------:R-:W1:Y:S02]  /*16150*/  S2R R2, SR_TID.X ;  /* 0x0000000000027919 */ /* 0x000e640000002100 */
[----:B-1----:R-:W-:-:S04]  /*16160*/  SHF.R.U32.HI R2, RZ, 0x5, R2 ;  /* 0x00000005ff027819 */ /* 0x002fc80000011602 */
[----:B------:R-:W-:-:S05]  /*16170*/  LOP3.LUT R2, R2, 0x3, RZ, 0xc0, !PT ;  /* 0x0000000302027812 */ /* 0x000fca00078ec0ff */
[----:B------:R1:W3:Y:S02]  /*16180*/  SHFL.IDX PT, R14, R2, RZ, 0x1f ;  /* 0x00001fff020e7589 */ /* 0x0002e400000e0000 */
.L_x_11714:
[----:B---3--:R-:W-:Y:S01]  /*16190*/  ISETP.NE.AND P0, PT, R14, RZ, PT ;  /* 0x000000ff0e00720c */ /* 0x008fe20003f05270 */
[----:B------:R-:W-:-:S12]  /*161a0*/  BSSY B0, `(.L_x_11645) ;  /* 0x0000027000007945 */ /* 0x000fd80003800000 */
[----:B------:R-:W-:Y:S05]  /*161b0*/  @P0 BRA `(.L_x_11646) ;  /* 0x0000000000940947 */ /* 0x000fea0003800000 */
[----:B------:R-:W-:-:S03]  /*161c0*/  UMOV UR4, 0xffffffff ;  /* 0xffffffff00047882 */ /* 0x000fc60000000000 */
[----:B------:R-:W-:Y:S05]  /*161d0*/  BRA.DIV UR4, `(.L_x_11647) ;  /* 0x0000001e048c7947 */ /* 0x000fea000b800000 */
[----:B------:R-:W-:-:S13]  /*161e0*/  ELECT P6, URZ, PT ;  /* 0x00000000003f782f */ /* 0x000fda00038c0000 */
.L_x_11717:
[----:B------:R-:W-:Y:S05]  /*161f0*/  @!P6 BRA `(.L_x_11646) ;  /* 0x000000000084e947 */ /* 0x000fea0003800000 */
[----:B------:R-:W-:-:S06]  /*16200*/  ULOP3.LUT UR4, UR36, 0x2, URZ, 0xfc, !UPT ;  /* 0x0000000224047892 */ /* 0x000fcc000f8efc3f */
[----:B-1----:R-:W-:-:S05]  /*16210*/  IMAD.U32 R2, RZ, RZ, UR4 ;  /* 0x00000004ff027e24 */ /* 0x002fca000f8e00ff */
[----:B------:R-:W-:-:S13]  /*16220*/  ISETP.NE.AND P2, PT, R2, 0x3, PT ;  /* 0x000000030200780c */ /* 0x000fda0003f45270 */
[----:B------:R-:W-:Y:S05]  /*16230*/  @!P2 BRA `(.L_x_11648) ;  /* 0x000000000004a947 */ /* 0x000fea0003800000 */
[----:B------:R-:W-:Y:S01]  /*16240*/  BPT.TRAP 0x1 ;  /* 0x000000040000795c */ /* 0x000fe20000300000 */
.L_x_11648:
        /* <DEDUP_REMOVED lines=14> */
.L_x_11718:
[----:B------:R-:W1:Y:S02]  /*16330*/  SYNCS.PHASECHK.TRANS64.TRYWAIT P0, [R7+URZ], R2 ;  /* 0x00000002070075a7 */ /* 0x000e64000800017f */
[----:B-1----:R-:W-:Y:S05]  /*16340*/  @!P0 BRA `(.L_x_11650) ;  /* 0x0000001c00648947 */ /* 0x002fea0003800000 */
.L_x_11719:
[----:B------:R-:W-:Y:S05]  /*16350*/  @!P2 BRA `(.L_x_11651) ;  /* 0x000000000004a947 */ /* 0x000fea0003800000 */
[----:B------:R-:W-:Y:S01]  /*16360*/  BPT.TRAP 0x1 ;  /* 0x000000040000795c */ /* 0x000fe20000300000 */
.L_x_11651:
[----:B------:R-:W2:Y:S01]  /*16370*/  LDL.LU R4, [R1+0x8] ;  /* 0x0000080001047983 */ /* 0x000ea20000300800 */
[----:B------:R-:W-:-:S04]  /*16380*/  VIADD R0, R0, 0x22860 ;  /* 0x0002286000007836 */ /* 0x000fc80000000000 */
[----:B--2---:R-:W-:-:S04]  /*16390*/  IMAD R4, R4, 0x8, R0 ;  /* 0x0000000804047824 */ /* 0x004fc800078e0200 */
[----:B------:R-:W2:Y:S02]  /*163a0*/  SYNCS.PHASECHK.TRANS64.TRYWAIT P0, [R4+URZ], R5 ;  /* 0x00000005040075a7 */ /* 0x000ea4000800017f */
[----:B--2---:R-:W-:Y:S05]  /*163b0*/  @!P0 BRA `(.L_x_11652) ;  /* 0x0000001c005c8947 */ /* 0x004fea0003800000 */
.L_x_11720:
[----:B------:R-:W-:-:S07]  /*163c0*/  IMAD R3, R3, 0x8, R0 ;  /* 0x0000000803037824 */ /* 0x000fce00078e0200 */
.L_x_11653:
[----:B---3--:R3:W4:Y:S02]  /*163d0*/  SYNCS.PHASECHK.TRANS64.TRYWAIT P0, [R3+URZ], R2 ;  /* 0x00000002030075a7 */ /* 0x008724000800017f */
[----:B----4-:R-:W-:Y:S05]  /*163e0*/  @!P0 NANOSLEEP.SYNCS 0x989680 ;  /* 0x009896800000895d */ /* 0x010fea0003900000 */
[----:B------:R-:W4:Y:S02]  /*163f0*/  @!P0 SYNCS.PHASECHK.TRANS64 P0, [R3+URZ], R2 ;  /* 0x00000002030085a7 */ /* 0x000f24000800007f */
[----:B----4-:R-:W-:Y:S05]  /*16400*/  @!P0 BRA `(.L_x_11653) ;  /* 0xfffffffc00f08947 */ /* 0x010fea000383ffff */
.L_x_11646:
[----:B------:R-:W-:Y:S05]  /*16410*/  BSYNC B0 ;  /* 0x0000000000007941 */ /* 0x000fea0003800000 */
.L_x_11645:
[----:B------:R-:W-:Y:S05]  /*16420*/  EXIT ;  /* 0x000000000000794d */ /* 0x000fea0003800000 */
.L_x_11433:
[----:B0-----:R0:W1:Y:S02]  /*16430*/  SYNCS.PHASECHK.TRANS64.TRYWAIT P0, [R8+URZ+0x22800], R3 ;  /* 0x02280003080075a7 */ /* 0x001064000800017f */
[----:B-1----:R-:W-:Y:S05]  /*16440*/  @!P0 NANOSLEEP.SYNCS 0x989680 ;  /* 0x009896800000895d */ /* 0x002fea0003900000 */
[----:B------:R-:W1:Y:S02]  /*16450*/  @!P0 SYNCS.PHASECHK.TRANS64 P0, [R8+URZ+0x22800], R3 ;  /* 0x02280003080085a7 */ /* 0x000e64000800007f */
[----:B-1----:R-:W-:Y:S05]  /*16460*/  @!P0 BRA `(.L_x_11433) ;  /* 0xfffffffc00f08947 */ /* 0x002fea000383ffff */
[----:B------:R-:W-:Y:S05]  /*16470*/  BRA `(.L_x_11654) ;  /* 0xfffffeb800647947 */ /* 0x000fea000383ffff */
.L_x_11437:
[----:B--2---:R2:W3:Y:S02]  /*16480*/  SYNCS.PHASECHK.TRANS64.TRYWAIT P1, [R5+URZ+0x22830], R10 ;  /* 0x0228300a050075a7 */ /* 0x0044e4000802017f */
[----:B---3--:R-:W-:Y:S05]  /*16490*/  @!P1 NANOSLEEP.SYNCS 0x989680 ;  /* 0x009896800000995d */ /* 0x008fea0003900000 */
[----:B------:R-:W3:Y:S02]  /*164a0*/  @!P1 SYNCS.PHASECHK.TRANS64 P1, [R5+URZ+0x22830], R10 ;  /* 0x0228300a050095a7 */ /* 0x000ee4000802007f */
[----:B---3--:R-:W-:Y:S05]  /*164b0*/  @!P1 BRA `(.L_x_11437) ;  /* 0xfffffffc00f09947 */ /* 0x008fea000383ffff */
[----:B------:R-:W-:Y:S05]  /*164c0*/  BRA `(.L_x_11436) ;  /* 0xfffffeb800907947 */ /* 0x000fea000383ffff */
.L_x_11449:
[----:B---3--:R3:W4:Y:S02]  /*164d0*/  SYNCS.PHASECHK.TRANS64.TRYWAIT P1, [R5+URZ+0x22850], R10 ;  /* 0x0228500a050075a7 */ /* 0x008724000802017f */
[----:B----4-:R-:W-:Y:S05]  /*164e0*/  @!P1 NANOSLEEP.SYNCS 0x989680 ;  /* 0x009896800000995d */ /* 0x010fea0003900000 */
[----:B------:R-:W4:Y:S02]  /*164f0*/  @!P1 SYNCS.PHASECHK.TRANS64 P1, [R5+URZ+0x22850], R10 ;  /* 0x0228500a050095a7 */ /* 0x000f24000802007f */
[----:B----4-:R-:W-:Y:S05]  /*16500*/  @!P1 BRA `(.L_x_11449) ;  /* 0xfffffffc00f09947 */ /* 0x010fea000383ffff */
[----:B------:R-:W-:Y:S05]  /*16510*/  BRA `(.L_x_11448) ;  /* 0xfffffedc00507947 */ /* 0x000fea000383ffff */
.L_x_11457:
[----:B-1----:R-:W-:-:S04]  /*16520*/  IMAD.U32 R9, RZ, RZ, UR27 ;  /* 0x0000001bff097e24 */ /* 0x002fc8000f8e00ff */
[----:B------:R1:W2:Y:S03]  /*16530*/  SYNCS.PHASECHK.TRANS64.TRYWAIT P1, [R9+URZ+0x22830], R10 ;  /* 0x0228300a090075a7 */ /* 0x0002a6000802017f */
[----:B--2---:R-:W-:Y:S05]  /*16540*/  @!P1 NANOSLEEP.SYNCS 0x989680 ;  /* 0x009896800000995d */ /* 0x004fea0003900000 */
[----:B------:R-:W2:Y:S02]  /*16550*/  @!P1 SYNCS.PHASECHK.TRANS64 P1, [R9+URZ+0x22830], R10 ;  /* 0x0228300a090095a7 */ /* 0x000ea4000802007f */
[----:B--2---:R-:W-:Y:S05]  /*16560*/  @!P1 BRA `(.L_x_11457) ;  /* 0xfffffffc00ec9947 */ /* 0x004fea000383ffff */
[----:B------:R-:W-:Y:S05]  /*16570*/  BRA `(.L_x_11456) ;  /* 0xfffffee000e07947 */ /* 0x000fea000383ffff */
.L_x_11469:
[----:B--2---:R2:W3:Y:S02]  /*16580*/  SYNCS.PHASECHK.TRANS64.TRYWAIT P1, [R11+URZ+0x22850], R10 ;  /* 0x0228500a0b0075a7 */ /* 0x0044e4000802017f */
[----:B---3--:R-:W-:Y:S05]  /*16590*/  @!P1 NANOSLEEP.SYNCS 0x989680 ;  /* 0x009896800000995d */ /* 0x008fea0003900000 */
[----:B------:R-:W3:Y:S02]  /*165a0*/  @!P1 SYNCS.PHASECHK.TRANS64 P1, [R11+URZ+0x22850], R10 ;  /* 0x0228500a0b0095a7 */ /* 0x000ee4000802007f */
[----:B---3--:R-:W-:Y:S05]  /*165b0*/  @!P1 BRA `(.L_x_11469) ;  /* 0xfffffffc00f09947 */ /* 0x008fea000383ffff */
[----:B------:R-:W-:Y:S05]  /*165c0*/  BRA `(.L_x_11468) ;  /* 0xffffff0c00b87947 */ /* 0x000fea000383ffff */
.L_x_11478:
[----:B---3--:R-:W-:-:S04]  /*165d0*/  IMAD.U32 R2, RZ, RZ, UR24 ;  /* 0x00000018ff027e24 */ /* 0x008fc8000f8e00ff */
[----:B------:R3:W4:Y:S03]  /*165e0*/  SYNCS.PHASECHK.TRANS64.TRYWAIT P2, [R2+URZ+0x22830], R5 ;  /* 0x02283005020075a7 */ /* 0x000726000804017f */
[----:B----4-:R-:W-:Y:S05]  /*165f0*/  @!P2 NANOSLEEP.SYNCS 0x989680 ;  /* 0x009896800000a95d */ /* 0x010fea0003900000 */
[----:B------:R-:W4:Y:S02]  /*16600*/  @!P2 SYNCS.PHASECHK.TRANS64 P2, [R2+URZ+0x22830], R5 ;  /* 0x022830050200a5a7 */ /* 0x000f24000804007f */
[----:B----4-:R-:W-:Y:S05]  /*16610*/  @!P2 BRA `(.L_x_11478) ;  /* 0xfffffffc00eca947 */ /* 0x010fea000383ffff */
[----:B------:R-:W-:Y:S05]  /*16620*/  BRA `(.L_x_11477) ;  /* 0xffffff1400747947 */ /* 0x000fea000383ffff */
.L_x_11482:
[----:B-1----:R1:W3:Y:S02]  /*16630*/  SYNCS.PHASECHK.TRANS64.TRYWAIT P2, [R178+URZ+0x22850], R5 ;  /* 0x02285005b20075a7 */ /* 0x0022e4000804017f */
[----:B---3--:R-:W-:Y:S05]  /*16640*/  @!P2 NANOSLEEP.SYNCS 0x989680 ;  /* 0x009896800000a95d */ /* 0x008fea0003900000 */
[----:B------:R-:W3:Y:S02]  /*16650*/  @!P2 SYNCS.PHASECHK.TRANS64 P2, [R178+URZ+0x22850], R5 ;  /* 0x02285005b200a5a7 */ /* 0x000ee4000804007f */
[----:B---3--:R-:W-:Y:S05]  /*16660*/  @!P2 BRA `(.L_x_11482) ;  /* 0xfffffffc00f0a947 */ /* 0x008fea000383ffff */
[----:B------:R-:W-:Y:S05]  /*16670*/  BRA `(.L_x_11481) ;  /* 0xffffff2c00987947 */ /* 0x000fea000383ffff */
.L_x_11488:
[----:B---3--:R-:W-:-:S04]  /*16680*/  IMAD.U32 R2, RZ, RZ, UR26 ;  /* 0x0000001aff027e24 */ /* 0x008fc8000f8e00ff */
[----:B------:R3:W4:Y:S03]  /*16690*/  SYNCS.PHASECHK.TRANS64.TRYWAIT P1, [R2+URZ+0x22830], R7 ;  /* 0x02283007020075a7 */ /* 0x000726000802017f */
[----:B----4-:R-:W-:Y:S05]  /*166a0*/  @!P1 NANOSLEEP.SYNCS 0x989680 ;  /* 0x009896800000995d */ /* 0x010fea0003900000 */
[----:B------:R-:W4:Y:S02]  /*166b0*/  @!P1 SYNCS.PHASECHK.TRANS64 P1, [R2+URZ+0x22830], R7 ;  /* 0x02283007020095a7 */ /* 0x000f24000802007f */
[----:B----4-:R-:W-:Y:S05]  /*166c0*/  @!P1 BRA `(.L_x_11488) ;  /* 0xfffffffc00ec9947 */ /* 0x010fea000383ffff */
[----:B------:R-:W-:Y:S05]  /*166d0*/  BRA `(.L_x_11487) ;  /* 0xffffff3000ac7947 */ /* 0x000fea000383ffff */
.L_x_11500:
[----:B-1----:R1:W2:Y:S02]  /*166e0*/  SYNCS.PHASECHK.TRANS64.TRYWAIT P1, [R8+URZ+0x22850], R7 ;  /* 0x02285007080075a7 */ /* 0x0022a4000802017f */
[----:B--2---:R-:W-:Y:S05]  /*166f0*/  @!P1 NANOSLEEP.SYNCS 0x989680 ;  /* 0x009896800000995d */ /* 0x004fea0003900000 */
[----:B------:R-:W2:Y:S02]  /*16700*/  @!P1 SYNCS.PHASECHK.TRANS64 P1, [R8+URZ+0x22850], R7 ;  /* 0x02285007080095a7 */ /* 0x000ea4000802007f */
[----:B--2---:R-:W-:Y:S05]  /*16710*/  @!P1 BRA `(.L_x_11500) ;  /* 0xfffffffc00f09947 */ /* 0x004fea000383ffff */
[----:B------:R-:W-:Y:S05]  /*16720*/  BRA `(.L_x_11499) ;  /* 0xffffff5c00307947 */ /* 0x000fea000383ffff */
.L_x_11551:
        /* <DEDUP_REMOVED lines=11> */
.L_x_11656:
[----:B------:R-:W-:Y:S05]  /*167e0*/  BSYNC B0 ;  /* 0x0000000000007941 */ /* 0x000fea0003800000 */
.L_x_11655:
[----:B------:R-:W-:Y:S05]  /*167f0*/  BRA `(.L_x_11657) ;  /* 0xffffffb000b87947 */ /* 0x000fea000383ffff */
.L_x_11553:
[----:B------:R-:W-:Y:S01]  /*16800*/  BSSY B0, `(.L_x_11658) ;  /* 0x0000006000007945 */ /* 0x000fe20003800000 */
[----:B------:R-:W-:-:S07]  /*16810*/  IMAD.MOV.U32 R15, RZ, RZ, -0x1 ;  /* 0xffffffffff0f7424 */ /* 0x000fce00078e00ff */
[----:B012-4-:R-:W-:Y:S05]  /*16820*/  WARPSYNC.COLLECTIVE R15, `(.L_x_11659) ;  /* 0x000000000f0c7348 */ /* 0x017fea0003c00000 */
[----:B------:R-:W-:Y:S02]  /*16830*/  ELECT P6, UR62, PT ;  /* 0x00000000003e782f */ /* 0x000fe400038c0000 */
[----:B------:R-:W-:Y:S01]  /*16840*/  MOV R14, UR62 ;  /* 0x0000003e000e7c02 */ /* 0x000fe20008000f00 */
[----:B012-4-:R-:W-:Y:S10]  /*16850*/  ENDCOLLECTIVE ;  /* 0x000000000000791b */ /* 0x017ff40003800000 */
.L_x_11659:
[----:B------:R-:W-:Y:S05]  /*16860*/  BSYNC B0 ;  /* 0x0000000000007941 */ /* 0x000fea0003800000 */
.L_x_11658:
[----:B------:R-:W-:Y:S05]  /*16870*/  BRA `(.L_x_11660) ;  /* 0xffffffb000c47947 */ /* 0x000fea000383ffff */
.L_x_11555:
[----:B--2---:R2:W3:Y:S02]  /*16880*/  SYNCS.PHASECHK.TRANS64.TRYWAIT P0, [R0+URZ+0x22840], R2 ;  /* 0x02284002000075a7 */ /* 0x0044e4000800017f */
[----:B---3--:R-:W-:Y:S05]  /*16890*/  @!P0 NANOSLEEP.SYNCS 0x989680 ;  /* 0x009896800000895d */ /* 0x008fea0003900000 */
[----:B------:R-:W3:Y:S02]  /*168a0*/  @!P0 SYNCS.PHASECHK.TRANS64 P0, [R0+URZ+0x22840], R2 ;  /* 0x02284002000085a7 */ /* 0x000ee4000800007f */
[----:B---3--:R-:W-:Y:S05]  /*168b0*/  @!P0 BRA `(.L_x_11555) ;  /* 0xfffffffc00f08947 */ /* 0x008fea000383ffff */
[----:B------:R-:W-:Y:S05]  /*168c0*/  BRA `(.L_x_11661) ;  /* 0xffffffb4002c7947 */ /* 0x000fea000383ffff */
.L_x_11559:
        /* <DEDUP_REMOVED lines=13> */
.L_x_11662:
[----:B------:R-:W-:Y:S02]  /*169a0*/  IMAD.MOV.U32 R13, RZ, RZ, R0 ;  /* 0x000000ffff0d7224 */ /* 0x000fe400078e0000 */
[----:B------:R-:W-:-:S07]  /*169b0*/  IMAD.MOV.U32 R6, RZ, RZ, R14 ;  /* 0x000000ffff067224 */ /* 0x000fce00078e000e */
[----:B------:R-:W-:Y:S05]  /*169c0*/  WARPSYNC.COLLECTIVE R15, `(.L_x_11663) ;  /* 0x000000000f087348 */ /* 0x000fea0003c00000 */
[----:B------:R0:W1:Y:S02]  /*169d0*/  SHFL.IDX P6, R14, R13, R12, R11 ;  /* 0x0000000c0d0e7389 */ /* 0x00006400000c000b */
[----:B01----:R-:W-:Y:S01]  /*169e0*/  ENDCOLLECTIVE ;  /* 0x000000000000791b */ /* 0x003fe20003800000 */
.L_x_11663:
[----:B------:R-:W-:Y:S02]  /*169f0*/  IMAD.MOV.U32 R13, RZ, RZ, R2 ;  /* 0x000000ffff0d7224 */ /* 0x000fe400078e0002 */
[----:B------:R-:W-:Y:S02]  /*16a00*/  IMAD.MOV.U32 R12, RZ, RZ, 0x1 ;  /* 0x00000001ff0c7424 */ /* 0x000fe400078e00ff */
[----:B------:R-:W-:-:S07]  /*16a10*/  IMAD.MOV.U32 R7, RZ, RZ, R14 ;  /* 0x000000ffff077224 */ /* 0x000fce00078e000e */
[----:B------:R-:W-:Y:S05]  /*16a20*/  WARPSYNC.COLLECTIVE R15, `(.L_x_11664) ;  /* 0x000000000f087348 */ /* 0x000fea0003c00000 */
[----:B------:R0:W1:Y:S02]  /*16a30*/  SHFL.IDX P6, R14, R13, R12, R11 ;  /* 0x0000000c0d0e7389 */ /* 0x00006400000c000b */
[----:B01----:R-:W-:Y:S01]  /*16a40*/  ENDCOLLECTIVE ;  /* 0x000000000000791b */ /* 0x003fe20003800000 */
.L_x_11664:
        /* <DEDUP_REMOVED lines=15> */
.L_x_11665:
[----:B------:R-:W-:Y:S02]  /*16b40*/  IMAD.MOV.U32 R13, RZ, RZ, R2 ;  /* 0x000000ffff0d7224 */ /* 0x000fe400078e0002 */
[----:B------:R-:W-:Y:S02]  /*16b50*/  IMAD.MOV.U32 R12, RZ, RZ, 0x2 ;  /* 0x00000002ff0c7424 */ /* 0x000fe400078e00ff */
[----:B------:R-:W-:-:S07]  /*16b60*/  IMAD.MOV.U32 R5, RZ, RZ, R14 ;  /* 0x000000ffff057224 */ /* 0x000fce00078e000e */
[----:B------:R-:W-:Y:S05]  /*16b70*/  WARPSYNC.COLLECTIVE R15, `(.L_x_11666) ;  /* 0x000000000f087348 */ /* 0x000fea0003c00000 */
[----:B------:R0:W1:Y:S02]  /*16b80*/  SHFL.IDX P6, R14, R13, R12, R11 ;  /* 0x0000000c0d0e7389 */ /* 0x00006400000c000b */
[----:B01----:R-:W-:Y:S01]  /*16b90*/  ENDCOLLECTIVE ;  /* 0x000000000000791b */ /* 0x003fe20003800000 */
.L_x_11666:
        /* <DEDUP_REMOVED lines=15> */
.L_x_11667:
[----:B------:R-:W-:Y:S02]  /*16c90*/  IMAD.MOV.U32 R13, RZ, RZ, R2 ;  /* 0x000000ffff0d7224 */ /* 0x000fe400078e0002 */
[----:B------:R-:W-:Y:S02]  /*16ca0*/  IMAD.MOV.U32 R12, RZ, RZ, 0x3 ;  /* 0x00000003ff0c7424 */ /* 0x000fe400078e00ff */
[----:B------:R-:W-:-:S07]  /*16cb0*/  IMAD.MOV.U32 R5, RZ, RZ, R14 ;  /* 0x000000ffff057224 */ /* 0x000fce00078e000e */
[----:B------:R-:W-:Y:S05]  /*16cc0*/  WARPSYNC.COLLECTIVE R15, `(.L_x_11668) ;  /* 0x000000000f087348 */ /* 0x000fea0003c00000 */
[----:B------:R0:W1:Y:S02]  /*16cd0*/  SHFL.IDX P6, R14, R13, R12, R11 ;  /* 0x0000000c0d0e7389 */ /* 0x00006400000c000b */
[----:B01----:R-:W-:Y:S01]  /*16ce0*/  ENDCOLLECTIVE ;  /* 0x000000000000791b */ /* 0x003fe20003800000 */
.L_x_11668:
        /* <DEDUP_REMOVED lines=15> */
.L_x_11669:
[----:B------:R-:W-:Y:S02]  /*16de0*/  IMAD.MOV.U32 R13, RZ, RZ, R2 ;  /* 0x000000ffff0d7224 */ /* 0x000fe400078e0002 */
[----:B------:R-:W-:Y:S02]  /*16df0*/  IMAD.MOV.U32 R12, RZ, RZ, 0x4 ;  /* 0x00000004ff0c7424 */ /* 0x000fe400078e00ff */
[----:B------:R-:W-:-:S07]  /*16e00*/  IMAD.MOV.U32 R5, RZ, RZ, R14 ;  /* 0x000000ffff057224 */ /* 0x000fce00078e000e */
[----:B------:R-:W-:Y:S05]  /*16e10*/  WARPSYNC.COLLECTIVE R15, `(.L_x_11670) ;  /* 0x000000000f087348 */ /* 0x000fea0003c00000 */
[----:B------:R0:W1:Y:S02]  /*16e20*/  SHFL.IDX P6, R14, R13, R12, R11 ;  /* 0x0000000c0d0e7389 */ /* 0x00006400000c000b */
[----:B01----:R-:W-:Y:S01]  /*16e30*/  ENDCOLLECTIVE ;  /* 0x000000000000791b */ /* 0x003fe20003800000 */
.L_x_11670:
        /* <DEDUP_REMOVED lines=15> */
.L_x_11671:
[----:B------:R-:W-:Y:S02]  /*16f30*/  IMAD.MOV.U32 R13, RZ, RZ, R2 ;  /* 0x000000ffff0d7224 */ /* 0x000fe400078e0002 */
[----:B------:R-:W-:Y:S02]  /*16f40*/  IMAD.MOV.U32 R12, RZ, RZ, 0x5 ;  /* 0x00000005ff0c7424 */ /* 0x000fe400078e00ff */
[----:B------:R-:W-:-:S07]  /*16f50*/  IMAD.MOV.U32 R5, RZ, RZ, R14 ;  /* 0x000000ffff057224 */ /* 0x000fce00078e000e */
[----:B------:R-:W-:Y:S05]  /*16f60*/  WARPSYNC.COLLECTIVE R15, `(.L_x_11672) ;  /* 0x000000000f087348 */ /* 0x000fea0003c00000 */
[----:B------:R0:W1:Y:S02]  /*16f70*/  SHFL.IDX P6, R14, R13, R12, R11 ;  /* 0x0000000c0d0e7389 */ /* 0x00006400000c000b */
[----:B01----:R-:W-:Y:S01]  /*16f80*/  ENDCOLLECTIVE ;  /* 0x000000000000791b */ /* 0x003fe20003800000 */
.L_x_11672:
        /* <DEDUP_REMOVED lines=15> */
.L_x_11673:
[----:B------:R-:W-:Y:S02]  /*17080*/  IMAD.MOV.U32 R13, RZ, RZ, R2 ;  /* 0x000000ffff0d7224 */ /* 0x000fe400078e0002 */
[----:B------:R-:W-:Y:S02]  /*17090*/  IMAD.MOV.U32 R12, RZ, RZ, 0x6 ;  /* 0x00000006ff0c7424 */ /* 0x000fe400078e00ff */
[----:B------:R-:W-:-:S07]  /*170a0*/  IMAD.MOV.U32 R5, RZ, RZ, R14 ;  /* 0x000000ffff057224 */ /* 0x000fce00078e000e */
[----:B------:R-:W-:Y:S05]  /*170b0*/  WARPSYNC.COLLECTIVE R15, `(.L_x_11674) ;  /* 0x000000000f087348 */ /* 0x000fea0003c00000 */
[----:B------:R0:W1:Y:S02]  /*170c0*/  SHFL.IDX P6, R14, R13, R12, R11 ;  /* 0x0000000c0d0e7389 */ /* 0x00006400000c000b */
[----:B01----:R-:W-:Y:S01]  /*170d0*/  ENDCOLLECTIVE ;  /* 0x000000000000791b */ /* 0x003fe20003800000 */
.L_x_11674:
        /* <DEDUP_REMOVED lines=13> */
.L_x_11675:
        /* <DEDUP_REMOVED lines=8> */
.L_x_11676:
        /* <DEDUP_REMOVED lines=13> */
.L_x_11677:
[----:B------:R-:W-:Y:S01]  /*17300*/  IMAD.MOV.U32 R0, RZ, RZ, R14 ;  /* 0x000000ffff007224 */ /* 0x000fe200078e000e */
[----:B------:R-:W-:Y:S06]  /*17310*/  BRA `(.L_x_11678) ;  /* 0xffffffb400c07947 */ /* 0x000fec000383ffff */
.L_x_11562:
[----:B0-----:R-:W2:Y:S02]  /*17320*/  LDL R2, [R1+0x4] ;  /* 0x0000040001027983 */ /* 0x001ea40000100800 */
[----:B--2---:R0:W1:Y:S02]  /*17330*/  SYNCS.PHASECHK.TRANS64.TRYWAIT P0, [R2+URZ+0x22820], R0 ;  /* 0x02282000020075a7 */ /* 0x004064000800017f */
[----:B-1----:R-:W-:Y:S05]  /*17340*/  @!P0 NANOSLEEP.SYNCS 0x989680 ;  /* 0x009896800000895d */ /* 0x002fea0003900000 */
[----:B------:R-:W1:Y:S02]  /*17350*/  @!P0 SYNCS.PHASECHK.TRANS64 P0, [R2+URZ+0x22820], R0 ;  /* 0x02282000020085a7 */ /* 0x000e64000800007f */
[----:B-1----:R-:W-:Y:S05]  /*17360*/  @!P0 BRA `(.L_x_11562) ;  /* 0xfffffffc00ec8947 */ /* 0x002fea000383ffff */
[----:B------:R-:W-:Y:S05]  /*17370*/  BRA `(.L_x_11679) ;  /* 0xffffffb800207947 */ /* 0x000fea000383ffff */
.L_x_11566:
[----:B0-----:R0:W1:Y:S02]  /*17380*/  SYNCS.PHASECHK.TRANS64.TRYWAIT P0, [R2+URZ+0x22860], R0 ;  /* 0x02286000020075a7 */ /* 0x001064000800017f */
[----:B-1----:R-:W-:Y:S05]  /*17390*/  @!P0 NANOSLEEP.SYNCS 0x989680 ;  /* 0x009896800000895d */ /* 0x002fea0003900000 */
[----:B------:R-:W1:Y:S02]  /*173a0*/  @!P0 SYNCS.PHASECHK.TRANS64 P0, [R2+URZ+0x22860], R0 ;  /* 0x02286000020085a7 */ /* 0x000e64000800007f */
[----:B-1----:R-:W-:Y:S05]  /*173b0*/  @!P0 BRA `(.L_x_11566) ;  /* 0xfffffffc00f08947 */ /* 0x002fea000383ffff */
[----:B------:R-:W-:Y:S05]  /*173c0*/  BRA `(.L_x_11680) ;  /* 0xffffffb800507947 */ /* 0x000fea000383ffff */
.L_x_11581:
[----:B-1----:R1:W2:Y:S02]  /*173d0*/  SYNCS.PHASECHK.TRANS64.TRYWAIT P0, [R3+URZ+0x22840], R2 ;  /* 0x02284002030075a7 */ /* 0x0022a4000800017f */
[----:B--2---:R-:W-:Y:S05]  /*173e0*/  @!P0 NANOSLEEP.SYNCS 0x989680 ;  /* 0x009896800000895d */ /* 0x004fea0003900000 */
[----:B------:R-:W2:Y:S02]  /*173f0*/  @!P0 SYNCS.PHASECHK.TRANS64 P0, [R3+URZ+0x22840], R2 ;  /* 0x02284002030085a7 */ /* 0x000ea4000800007f */
[----:B--2---:R-:W-:Y:S05]  /*17400*/  @!P0 BRA `(.L_x_11581) ;  /* 0xfffffffc00f08947 */ /* 0x004fea000383ffff */
[----:B------:R-:W-:Y:S05]  /*17410*/  BRA `(.L_x_11681) ;  /* 0xffffffc0006c7947 */ /* 0x000fea000383ffff */
.L_x_11586:
[----:B0-----:R0:W2:Y:S02]  /*17420*/  SYNCS.PHASECHK.TRANS64.TRYWAIT P0, [R3+URZ+0x22860], R2 ;  /* 0x02286002030075a7 */ /* 0x0010a4000800017f */
[----:B--2---:R-:W-:Y:S05]  /*17430*/  @!P0 NANOSLEEP.SYNCS 0x989680 ;  /* 0x009896800000895d */ /* 0x004fea0003900000 */
[----:B------:R-:W2:Y:S02]  /*17440*/  @!P0 SYNCS.PHASECHK.TRANS64 P0, [R3+URZ+0x22860], R2 ;  /* 0x02286002030085a7 */ /* 0x000ea4000800007f */
[----:B--2---:R-:W-:Y:S05]  /*17450*/  @!P0 BRA `(.L_x_11586) ;  /* 0xfffffffc00f08947 */ /* 0x004fea000383ffff */
[----:B------:R-:W-:Y:S05]  /*17460*/  BRA `(.L_x_11682) ;  /* 0xffffffc000f07947 */ /* 0x000fea000383ffff */
.L_x_11597:
[----:B0-----:R0:W1:Y:S02]  /*17470*/  SYNCS.PHASECHK.TRANS64.TRYWAIT P0, [R2+URZ+0x22840], R3 ;  /* 0x02284003020075a7 */ /* 0x001064000800017f */
[----:B-1----:R-:W-:Y:S05]  /*17480*/  @!P0 NANOSLEEP.SYNCS 0x989680 ;  /* 0x009896800000895d */ /* 0x002fea0003900000 */
[----:B------:R-:W1:Y:S02]  /*17490*/  @!P0 SYNCS.PHASECHK.TRANS64 P0, [R2+URZ+0x22840], R3 ;  /* 0x02284003020085a7 */ /* 0x000e64000800007f */
[----:B-1----:R-:W-:Y:S05]  /*174a0*/  @!P0 BRA `(.L_x_11597) ;  /* 0xfffffffc00f08947 */ /* 0x002fea000383ffff */
[----:B------:R-:W-:Y:S05]  /*174b0*/  BRA `(.L_x_11683) ;  /* 0xffffffc800f07947 */ /* 0x000fea000383ffff */
.L_x_11602:
[----:B-1----:R1:W2:Y:S02]  /*174c0*/  SYNCS.PHASECHK.TRANS64.TRYWAIT P0, [R2+URZ+0x22860], R3 ;  /* 0x02286003020075a7 */ /* 0x0022a4000800017f */
[----:B--2---:R-:W-:Y:S05]  /*174d0*/  @!P0 NANOSLEEP.SYNCS 0x989680 ;  /* 0x009896800000895d */ /* 0x004fea0003900000 */
[----:B------:R-:W2:Y:S02]  /*174e0*/  @!P0 SYNCS.PHASECHK.TRANS64 P0, [R2+URZ+0x22860], R3 ;  /* 0x02286003020085a7 */ /* 0x000ea4000800007f */
[----:B--2---:R-:W-:Y:S05]  /*174f0*/  @!P0 BRA `(.L_x_11602) ;  /* 0xfffffffc00f08947 */ /* 0x004fea000383ffff */
[----:B------:R-:W-:Y:S05]  /*17500*/  BRA `(.L_x_11684) ;  /* 0xffffffcc00707947 */ /* 0x000fea000383ffff */
.L_x_11613:
[----:B0-----:R0:W1:Y:S02]  /*17510*/  SYNCS.PHASECHK.TRANS64.TRYWAIT P0, [R3+URZ+0x22840], R2 ;  /* 0x02284002030075a7 */ /* 0x001064000800017f */
[----:B-1----:R-:W-:Y:S05]  /*17520*/  @!P0 NANOSLEEP.SYNCS 0x989680 ;  /* 0x009896800000895d */ /* 0x002fea0003900000 */
[----:B------:R-:W1:Y:S02]  /*17530*/  @!P0 SYNCS.PHASECHK.TRANS64 P0, [R3+URZ+0x22840], R2 ;  /* 0x02284002030085a7 */ /* 0x000e64000800007f */
[----:B-1----:R-:W-:Y:S05]  /*17540*/  @!P0 BRA `(.L_x_11613) ;  /* 0xfffffffc00f08947 */ /* 0x002fea000383ffff */
[----:B------:R-:W-:Y:S05]  /*17550*/  BRA `(.L_x_11685) ;  /* 0xffffffd4004c7947 */ /* 0x000fea000383ffff */
.L_x_11618:
[----:B-1----:R1:W2:Y:S02]  /*17560*/  SYNCS.PHASECHK.TRANS64.TRYWAIT P0, [R3+URZ+0x22860], R2 ;  /* 0x02286002030075a7 */ /* 0x0022a4000800017f */
[----:B--2---:R-:W-:Y:S05]  /*17570*/  @!P0 NANOSLEEP.SYNCS 0x989680 ;  /* 0x009896800000895d */ /* 0x004fea0003900000 */
[----:B------:R-:W2:Y:S02]  /*17580*/  @!P0 SYNCS.PHASECHK.TRANS64 P0, [R3+URZ+0x22860], R2 ;  /* 0x02286002030085a7 */ /* 0x000ea4000800007f */
[----:B--2---:R-:W-:Y:S05]  /*17590*/  @!P0 BRA `(.L_x_11618) ;  /* 0xfffffffc00f08947 */ /* 0x004fea000383ffff */
[----:B------:R-:W-:Y:S05]  /*175a0*/  BRA `(.L_x_11686) ;  /* 0xffffffd400d07947 */ /* 0x000fea000383ffff */
.L_x_11630:
[----:B------:R-:W-:Y:S01]  /*175b0*/  BSSY B0, `(.L_x_11687) ;  /* 0x0000008000007945 */ /* 0x000fe20003800000 */
[----:B------:R-:W-:Y:S02]  /*175c0*/  IMAD.MOV.U32 R13, RZ, RZ, R16 ;  /* 0x000000ffff0d7224 */ /* 0x000fe400078e0010 */
[----:B------:R-:W-:Y:S02]  /*175d0*/  IMAD.MOV.U32 R12, RZ, RZ, RZ ;  /* 0x000000ffff0c7224 */ /* 0x000fe400078e00ff */
[----:B------:R-:W-:Y:S02]  /*175e0*/  IMAD.MOV.U32 R11, RZ, RZ, 0x1f ;  /* 0x0000001fff0b7424 */ /* 0x000fe400078e00ff */
[----:B------:R-:W-:-:S07]  /*175f0*/  IMAD.MOV.U32 R15, RZ, RZ, -0x1 ;  /* 0xffffffffff0f7424 */ /* 0x000fce00078e00ff */
[----:B012--5:R-:W-:Y:S05]  /*17600*/  WARPSYNC.COLLECTIVE R15, `(.L_x_11688) ;  /* 0x000000000f087348 */ /* 0x027fea0003c00000 */
[----:B------:R3:W4:Y:S02]  /*17610*/  SHFL.IDX P6, R14, R13, R12, R11 ;  /* 0x0000000c0d0e7389 */ /* 0x00072400000c000b */
[----:B012345:R-:W-:Y:S01]  /*17620*/  ENDCOLLECTIVE ;  /* 0x000000000000791b */ /* 0x03ffe20003800000 */
.L_x_11688:
[----:B------:R-:W-:Y:S05]  /*17630*/  BSYNC B0 ;  /* 0x0000000000007941 */ /* 0x000fea0003800000 */
.L_x_11687:
        /* <DEDUP_REMOVED lines=9> */
.L_x_11689:
        /* <DEDUP_REMOVED lines=18> */
.L_x_11690:
[----:B------:R-:W-:Y:S01]  /*177f0*/  IMAD.MOV.U32 R12, RZ, RZ, 0x2 ;  /* 0x00000002ff0c7424 */ /* 0x000fe200078e00ff */
[----:B------:R-:W-:-:S05]  /*17800*/  SEL R7, R14, RZ, P1 ;  /* 0x000000ff0e077207 */ /* 0x000fca0000800000 */
[----:B------:R-:W-:-:S04]  /*17810*/  IMAD.IADD R3, R2, 0x1, R7 ;  /* 0x0000000102037824 */ /* 0x000fc800078e0207 */
[----:B------:R-:W-:-:S07]  /*17820*/  IMAD.MOV.U32 R13, RZ, RZ, R3 ;  /* 0x000000ffff0d7224 */ /* 0x000fce00078e0003 */
[----:B------:R-:W-:Y:S05]  /*17830*/  WARPSYNC.COLLECTIVE R15, `(.L_x_11691) ;  /* 0x000000000f087348 */ /* 0x000fea0003c00000 */
[----:B------:R0:W1:Y:S02]  /*17840*/  SHFL.UP P6, R14, R13, R12, R11 ;  /* 0x0400000c0d0e7389 */ /* 0x00006400000c000b */
[----:B01----:R-:W-:Y:S01]  /*17850*/  ENDCOLLECTIVE ;  /* 0x000000000000791b */ /* 0x003fe20003800000 */
.L_x_11691:
[----:B------:R-:W-:Y:S01]  /*17860*/  IMAD.MOV.U32 R12, RZ, RZ, 0x4 ;  /* 0x00000004ff0c7424 */ /* 0x000fe200078e00ff */
[----:B------:R-:W-:-:S05]  /*17870*/  SEL R14, R14, RZ, P2 ;  /* 0x000000ff0e0e7207 */ /* 0x000fca0001000000 */
[----:B------:R-:W-:-:S04]  /*17880*/  IMAD.IADD R3, R3, 0x1, R14 ;  /* 0x0000000103037824 */ /* 0x000fc800078e020e */
[----:B------:R-:W-:-:S07]  /*17890*/  IMAD.MOV.U32 R13, RZ, RZ, R3 ;  /* 0x000000ffff0d7224 */ /* 0x000fce00078e0003 */
[----:B------:R-:W-:Y:S05]  /*178a0*/  WARPSYNC.COLLECTIVE R15, `(.L_x_11692) ;  /* 0x000000000f087348 */ /* 0x000fea0003c00000 */
[----:B------:R0:W1:Y:S02]  /*178b0*/  SHFL.UP P6, R14, R13, R12, R11 ;  /* 0x0400000c0d0e7389 */ /* 0x00006400000c000b */
[----:B01----:R-:W-:Y:S01]  /*178c0*/  ENDCOLLECTIVE ;  /* 0x000000000000791b */ /* 0x003fe20003800000 */
.L_x_11692:
[----:B------:R-:W-:Y:S01]  /*178d0*/  IMAD.MOV.U32 R12, RZ, RZ, 0x8 ;  /* 0x00000008ff0c7424 */ /* 0x000fe200078e00ff */
[----:B------:R-:W-:-:S05]  /*178e0*/  SEL R14, R14, RZ, P3 ;  /* 0x000000ff0e0e7207 */ /* 0x000fca0001800000 */
[----:B------:R-:W-:-:S04]  /*178f0*/  IMAD.IADD R3, R3, 0x1, R14 ;  /* 0x0000000103037824 */ /* 0x000fc800078e020e */
[----:B------:R-:W-:-:S07]  /*17900*/  IMAD.MOV.U32 R13, RZ, RZ, R3 ;  /* 0x000000ffff0d7224 */ /* 0x000fce00078e0003 */
[----:B------:R-:W-:Y:S05]  /*17910*/  WARPSYNC.COLLECTIVE R15, `(.L_x_11693) ;  /* 0x000000000f087348 */ /* 0x000fea0003c00000 */
[----:B------:R0:W1:Y:S02]  /*17920*/  SHFL.UP P6, R14, R13, R12, R11 ;  /* 0x0400000c0d0e7389 */ /* 0x00006400000c000b */
[----:B01----:R-:W-:Y:S01]  /*17930*/  ENDCOLLECTIVE ;  /* 0x000000000000791b */ /* 0x003fe20003800000 */
.L_x_11693:
[----:B------:R-:W-:Y:S01]  /*17940*/  IMAD.MOV.U32 R12, RZ, RZ, 0x10 ;  /* 0x00000010ff0c7424 */ /* 0x000fe200078e00ff */
[----:B------:R-:W-:-:S05]  /*17950*/  SEL R14, R14, RZ, P4 ;  /* 0x000000ff0e0e7207 */ /* 0x000fca0002000000 */
[----:B------:R-:W-:-:S04]  /*17960*/  IMAD.IADD R3, R3, 0x1, R14 ;  /* 0x0000000103037824 */ /* 0x000fc800078e020e */
[----:B------:R-:W-:-:S07]  /*17970*/  IMAD.MOV.U32 R13, RZ, RZ, R3 ;  /* 0x000000ffff0d7224 */ /* 0x000fce00078e0003 */
[----:B------:R-:W-:Y:S05]  /*17980*/  WARPSYNC.COLLECTIVE R15, `(.L_x_11694) ;  /* 0x000000000f087348 */ /* 0x000fea0003c00000 */
[----:B------:R0:W1:Y:S02]  /*17990*/  SHFL.UP P6, R14, R13, R12, R11 ;  /* 0x0400000c0d0e7389 */ /* 0x00006400000c000b */
[----:B01----:R-:W-:Y:S01]  /*179a0*/  ENDCOLLECTIVE ;  /* 0x000000000000791b */ /* 0x003fe20003800000 */
.L_x_11694:
        /* <DEDUP_REMOVED lines=8> */
.L_x_11695:
[----:B------:R-:W-:Y:S05]  /*17a30*/  BRA `(.L_x_11696) ;  /* 0xffffffdc00347947 */ /* 0x000fea000383ffff */
.L_x_11635:
[----:B------:R-:W-:Y:S01]  /*17a40*/  BSSY B0, `(.L_x_11697) ;  /* 0x0000008000007945 */ /* 0x000fe20003800000 */
[----:B-----5:R-:W-:Y:S02]  /*17a50*/  IMAD.MOV.U32 R13, RZ, RZ, R2 ;  /* 0x000000ffff0d7224 */ /* 0x020fe400078e0002 */
[----:B------:R-:W-:Y:S02]  /*17a60*/  IMAD.MOV.U32 R12, RZ, RZ, 0x1 ;  /* 0x00000001ff0c7424 */ /* 0x000fe400078e00ff */
[----:B------:R-:W-:Y:S02]  /*17a70*/  IMAD.MOV.U32 R11, RZ, RZ, RZ ;  /* 0x000000ffff0b7224 */ /* 0x000fe400078e00ff */
[----:B------:R-:W-:-:S07]  /*17a80*/  IMAD.MOV.U32 R15, RZ, RZ, -0x1 ;  /* 0xffffffffff0f7424 */ /* 0x000fce00078e00ff */
[----:B01----:R-:W-:Y:S05]  /*17a90*/  WARPSYNC.COLLECTIVE R15, `(.L_x_11698) ;  /* 0x000000000f087348 */ /* 0x003fea0003c00000 */
[----:B------:R2:W3:Y:S02]  /*17aa0*/  SHFL.UP P6, R14, R13, R12, R11 ;  /* 0x0400000c0d0e7389 */ /* 0x0004e400000c000b */
[----:B0123--:R-:W-:Y:S01]  /*17ab0*/  ENDCOLLECTIVE ;  /* 0x000000000000791b */ /* 0x00ffe20003800000 */
.L_x_11698:
[----:B------:R-:W-:Y:S05]  /*17ac0*/  BSYNC B0 ;  /* 0x0000000000007941 */ /* 0x000fea0003800000 */
.L_x_11697:
        /* <DEDUP_REMOVED lines=8> */
.L_x_11699:
[----:B------:R-:W-:Y:S01]  /*17b50*/  IMAD.MOV.U32 R12, RZ, RZ, 0x4 ;  /* 0x00000004ff0c7424 */ /* 0x000fe200078e00ff */
[----:B------:R-:W-:-:S05]  /*17b60*/  SEL R4, R14, RZ, P2 ;  /* 0x000000ff0e047207 */ /* 0x000fca0001000000 */
[----:B------:R-:W-:-:S04]  /*17b70*/  IMAD.IADD R4, R13, 0x1, R4 ;  /* 0x000000010d047824 */ /* 0x000fc800078e0204 */
[----:B------:R-:W-:-:S07]  /*17b80*/  IMAD.MOV.U32 R13, RZ, RZ, R4 ;  /* 0x000000ffff0d7224 */ /* 0x000fce00078e0004 */
[----:B------:R-:W-:Y:S05]  /*17b90*/  WARPSYNC.COLLECTIVE R15, `(.L_x_11700) ;  /* 0x000000000f087348 */ /* 0x000fea0003c00000 */
[----:B------:R0:W1:Y:S02]  /*17ba0*/  SHFL.UP P6, R14, R13, R12, R11 ;  /* 0x0400000c0d0e7389 */ /* 0x00006400000c000b */
[----:B01----:R-:W-:Y:S01]  /*17bb0*/  ENDCOLLECTIVE ;  /* 0x000000000000791b */ /* 0x003fe20003800000 */
.L_x_11700:
[----:B------:R-:W-:Y:S01]  /*17bc0*/  IMAD.MOV.U32 R12, RZ, RZ, 0x8 ;  /* 0x00000008ff0c7424 */ /* 0x000fe200078e00ff */
[----:B------:R-:W-:-:S05]  /*17bd0*/  SEL R3, R14, RZ, P3 ;  /* 0x000000ff0e037207 */ /* 0x000fca0001800000 */
[----:B------:R-:W-:-:S04]  /*17be0*/  IMAD.IADD R6, R4, 0x1, R3 ;  /* 0x0000000104067824 */ /* 0x000fc800078e0203 */
[----:B------:R-:W-:-:S07]  /*17bf0*/  IMAD.MOV.U32 R13, RZ, RZ, R6 ;  /* 0x000000ffff0d7224 */ /* 0x000fce00078e0006 */
[----:B------:R-:W-:Y:S05]  /*17c00*/  WARPSYNC.COLLECTIVE R15, `(.L_x_11701) ;  /* 0x000000000f087348 */ /* 0x000fea0003c00000 */
[----:B------:R0:W1:Y:S02]  /*17c10*/  SHFL.UP P6, R14, R13, R12, R11 ;  /* 0x0400000c0d0e7389 */ /* 0x00006400000c000b */
[----:B01----:R-:W-:Y:S01]  /*17c20*/  ENDCOLLECTIVE ;  /* 0x000000000000791b */ /* 0x003fe20003800000 */
.L_x_11701:
[----:B------:R-:W-:Y:S01]  /*17c30*/  IMAD.MOV.U32 R12, RZ, RZ, 0x10 ;  /* 0x00000010ff0c7424 */ /* 0x000fe200078e00ff */
[----:B------:R-:W-:-:S05]  /*17c40*/  SEL R7, R14, RZ, P4 ;  /* 0x000000ff0e077207 */ /* 0x000fca0002000000 */
[----:B------:R-:W-:-:S04]  /*17c50*/  IMAD.IADD R7, R6, 0x1, R7 ;  /* 0x0000000106077824 */ /* 0x000fc800078e0207 */
[----:B------:R-:W-:-:S07]  /*17c60*/  IMAD.MOV.U32 R13, RZ, RZ, R7 ;  /* 0x000000ffff0d7224 */ /* 0x000fce00078e0007 */
[----:B------:R-:W-:Y:S05]  /*17c70*/  WARPSYNC.COLLECTIVE R15, `(.L_x_11702) ;  /* 0x000000000f087348 */ /* 0x000fea0003c00000 */
[----:B------:R0:W1:Y:S02]  /*17c80*/  SHFL.UP P6, R14, R13, R12, R11 ;  /* 0x0400000c0d0e7389 */ /* 0x00006400000c000b */
[----:B01----:R-:W-:Y:S01]  /*17c90*/  ENDCOLLECTIVE ;  /* 0x000000000000791b */ /* 0x003fe20003800000 */
.L_x_11702:
        /* <DEDUP_REMOVED lines=8> */
.L_x_11703:
[----:B------:R-:W-:Y:S05]  /*17d20*/  BRA `(.L_x_11704) ;  /* 0xffffffdc00147947 */ /* 0x000fea000383ffff */
.L_x_11637:
[----:B------:R-:W-:Y:S01]  /*17d30*/  BSSY B0, `(.L_x_11705) ;  /* 0x0000006000007945 */ /* 0x000fe20003800000 */
[----:B------:R-:W-:Y:S01]  /*17d40*/  PLOP3.LUT P6, PT, P6, PT, PT, 0x8, 0x0 ;  /* 0x000000000000781c */ /* 0x000fe200037ce170 */
[----:B------:R-:W-:-:S12]  /*17d50*/  IMAD.MOV.U32 R15, RZ, RZ, -0x1 ;  /* 0xffffffffff0f7424 */ /* 0x000fd800078e00ff */
[----:B012--5:R-:W-:Y:S05]  /*17d60*/  WARPSYNC.COLLECTIVE R15, `(.L_x_11706) ;  /* 0x000000000f087348 */ /* 0x027fea0003c00000 */
[----:B------:R-:W-:Y:S01]  /*17d70*/  VOTE.ANY R14, PT, P6 ;  /* 0x00000000000e7806 */ /* 0x000fe200030e0100 */
[----:B012--5:R-:W-:Y:S06]  /*17d80*/  ENDCOLLECTIVE ;  /* 0x000000000000791b */ /* 0x027fec0003800000 */
.L_x_11706:
[----:B------:R-:W-:Y:S05]  /*17d90*/  BSYNC B0 ;  /* 0x0000000000007941 */ /* 0x000fea0003800000 */
.L_x_11705:
        /* <DEDUP_REMOVED lines=9> */
.L_x_11707:
[----:B------:R-:W-:Y:S01]  /*17e30*/  IMAD.MOV.U32 R17, RZ, RZ, R14 ;  /* 0x000000ffff117224 */ /* 0x000fe200078e000e */
[----:B------:R-:W-:Y:S06]  /*17e40*/  BRA `(.L_x_11708) ;  /* 0xffffffdc00047947 */ /* 0x000fec000383ffff */
.L_x_11639:
[----:B------:R-:W-:Y:S01]  /*17e50*/  BSSY B0, `(.L_x_11709) ;  /* 0x0000007000007945 */ /* 0x000fe20003800000 */
[----:B------:R-:W-:Y:S02]  /*17e60*/  IMAD.MOV.U32 R13, RZ, RZ, R3 ;  /* 0x000000ffff0d7224 */ /* 0x000fe400078e0003 */
[----:B------:R-:W-:Y:S02]  /*17e70*/  IMAD.MOV.U32 R11, RZ, RZ, 0x1f ;  /* 0x0000001fff0b7424 */ /* 0x000fe400078e00ff */
[----:B------:R-:W-:-:S07]  /*17e80*/  IMAD.MOV.U32 R15, RZ, RZ, -0x1 ;  /* 0xffffffffff0f7424 */ /* 0x000fce00078e00ff */
[----:B012345:R-:W-:Y:S05]  /*17e90*/  WARPSYNC.COLLECTIVE R15, `(.L_x_11710) ;  /* 0x000000000f087348 */ /* 0x03ffea0003c00000 */
[----:B------:R0:W0:Y:S02]  /*17ea0*/  SHFL.IDX P6, R14, R13, R12, R11 ;  /* 0x0000000c0d0e7389 */ /* 0x00002400000c000b */
[----:B012345:R-:W-:Y:S01]  /*17eb0*/  ENDCOLLECTIVE ;  /* 0x000000000000791b */ /* 0x03ffe20003800000 */
.L_x_11710:
[----:B------:R-:W-:Y:S05]  /*17ec0*/  BSYNC B0 ;  /* 0x0000000000007941 */ /* 0x000fea0003800000 */
.L_x_11709:
[----:B------:R-:W-:Y:S01]  /*17ed0*/  IMAD.MOV.U32 R5, RZ, RZ, R14 ;  /* 0x000000ffff057224 */ /* 0x000fe200078e000e */
[----:B------:R-:W-:Y:S06]  /*17ee0*/  BRA `(.L_x_11638) ;  /* 0xffffffd800f87947 */ /* 0x000fec000383ffff */
.L_x_11643:
[----:B0-----:R0:W1:Y:S02]  /*17ef0*/  SYNCS.PHASECHK.TRANS64.TRYWAIT P0, [R0+URZ+0x22820], R3 ;  /* 0x02282003000075a7 */ /* 0x001064000800017f */
[----:B-1----:R-:W-:Y:S05]  /*17f00*/  @!P0 NANOSLEEP.SYNCS 0x989680 ;  /* 0x009896800000895d */ /* 0x002fea0003900000 */
[----:B------:R-:W1:Y:S02]  /*17f10*/  @!P0 SYNCS.PHASECHK.TRANS64 P0, [R0+URZ+0x22820], R3 ;  /* 0x02282003000085a7 */ /* 0x000e64000800007f */
[----:B-1----:R-:W-:Y:S05]  /*17f20*/  @!P0 BRA `(.L_x_11643) ;  /* 0xfffffffc00f08947 */ /* 0x002fea000383ffff */
[----:B------:R-:W-:Y:S05]  /*17f30*/  BRA `(.L_x_11711) ;  /* 0xffffffe000787947 */ /* 0x000fea000383ffff */
.L_x_11644:
        /* <DEDUP_REMOVED lines=8> */
[----:B0-2--5:R-:W-:Y:S05]  /*17fc0*/  WARPSYNC.COLLECTIVE R15, `(.L_x_11713) ;  /* 0x000000000f087348 */ /* 0x025fea0003c00000 */
[----:B------:R1:W3:Y:S02]  /*17fd0*/  SHFL.IDX P6, R14, R13, R12, R11 ;  /* 0x0000000c0d0e7389 */ /* 0x0002e400000c000b */
[----:B0123-5:R-:W-:Y:S01]  /*17fe0*/  ENDCOLLECTIVE ;  /* 0x000000000000791b */ /* 0x02ffe20003800000 */
.L_x_11713:
[----:B------:R-:W-:Y:S05]  /*17ff0*/  BSYNC B0 ;  /* 0x0000000000007941 */ /* 0x000fea0003800000 */
.L_x_11712:
[----:B------:R-:W-:Y:S05]  /*18000*/  BRA `(.L_x_11714) ;  /* 0xffffffe000607947 */ /* 0x000fea000383ffff */
.L_x_11647:
[----:B------:R-:W-:Y:S01]  /*18010*/  BSSY B1, `(.L_x_11715) ;  /* 0x0000006000017945 */ /* 0x000fe20003800000 */
[----:B------:R-:W-:-:S07]  /*18020*/  IMAD.MOV.U32 R15, RZ, RZ, -0x1 ;  /* 0xffffffffff0f7424 */ /* 0x000fce00078e00ff */
[----:B012--5:R-:W-:Y:S05]  /*18030*/  WARPSYNC.COLLECTIVE R15, `(.L_x_11716) ;  /* 0x000000000f0c7348 */ /* 0x027fea0003c00000 */
[----:B------:R-:W-:Y:S02]  /*18040*/  ELECT P6, UR62, PT ;  /* 0x00000000003e782f */ /* 0x000fe400038c0000 */
[----:B------:R-:W-:Y:S01]  /*18050*/  MOV R14, UR62 ;  /* 0x0000003e000e7c02 */ /* 0x000fe20008000f00 */
[----:B012--5:R-:W-:Y:S10]  /*18060*/  ENDCOLLECTIVE ;  /* 0x000000000000791b */ /* 0x027ff40003800000 */
.L_x_11716:
[----:B------:R-:W-:Y:S05]  /*18070*/  BSYNC B1 ;  /* 0x0000000000017941 */ /* 0x000fea0003800000 */
.L_x_11715:
[----:B------:R-:W-:Y:S05]  /*18080*/  BRA `(.L_x_11717) ;  /* 0xffffffe000587947 */ /* 0x000fea000383ffff */
.L_x_11649:
[----:B0-----:R0:W1:Y:S02]  /*18090*/  SYNCS.PHASECHK.TRANS64.TRYWAIT P0, [R6+URZ], R5 ;  /* 0x00000005060075a7 */ /* 0x001064000800017f */
[----:B-1----:R-:W-:Y:S05]  /*180a0*/  @!P0 NANOSLEEP.SYNCS 0x989680 ;  /* 0x009896800000895d */ /* 0x002fea0003900000 */
[----:B------:R-:W1:Y:S02]  /*180b0*/  @!P0 SYNCS.PHASECHK.TRANS64 P0, [R6+URZ], R5 ;  /* 0x00000005060085a7 */ /* 0x000e64000800007f */
[----:B-1----:R-:W-:Y:S05]  /*180c0*/  @!P0 BRA `(.L_x_11649) ;  /* 0xfffffffc00f08947 */ /* 0x002fea000383ffff */
[----:B------:R-:W-:Y:S05]  /*180d0*/  BRA `(.L_x_11718) ;  /* 0xffffffe000947947 */ /* 0x000fea000383ffff */
.L_x_11650:
[----:B-1----:R1:W2:Y:S02]  /*180e0*/  SYNCS.PHASECHK.TRANS64.TRYWAIT P0, [R7+URZ], R2 ;  /* 0x00000002070075a7 */ /* 0x0022a4000800017f */
[----:B--2---:R-:W-:Y:S05]  /*180f0*/  @!P0 NANOSLEEP.SYNCS 0x989680 ;  /* 0x009896800000895d */ /* 0x004fea0003900000 */
[----:B------:R-:W2:Y:S02]  /*18100*/  @!P0 SYNCS.PHASECHK.TRANS64 P0, [R7+URZ], R2 ;  /* 0x00000002070085a7 */ /* 0x000ea4000800007f */
[----:B--2---:R-:W-:Y:S05]  /*18110*/  @!P0 BRA `(.L_x_11650) ;  /* 0xfffffffc00f08947 */ /* 0x004fea000383ffff */
[----:B------:R-:W-:Y:S05]  /*18120*/  BRA `(.L_x_11719) ;  /* 0xffffffe000887947 */ /* 0x000fea000383ffff */
.L_x_11652:
[----:B--2---:R2:W3:Y:S02]  /*18130*/  SYNCS.PHASECHK.TRANS64.TRYWAIT P0, [R4+URZ], R5 ;  /* 0x00000005040075a7 */ /* 0x0044e4000800017f */
[----:B---3--:R-:W-:Y:S05]  /*18140*/  @!P0 NANOSLEEP.SYNCS 0x989680 ;  /* 0x009896800000895d */ /* 0x008fea0003900000 */
[----:B------:R-:W3:Y:S02]  /*18150*/  @!P0 SYNCS.PHASECHK.TRANS64 P0, [R4+URZ], R5 ;  /* 0x00000005040085a7 */ /* 0x000ee4000800007f */
[----:B---3--:R-:W-:Y:S05]  /*18160*/  @!P0 BRA `(.L_x_11652) ;  /* 0xfffffffc00f08947 */ /* 0x008fea000383ffff */
[----:B------:R-:W-:Y:S05]  /*18170*/  BRA `(.L_x_11720) ;  /* 0xffffffe000907947 */ /* 0x000fea000383ffff */
.L_x_11721:
        /* <DEDUP_REMOVED lines=16> */
.L_x_15143:


//--------------------- .text._ZN7cutlass13device_kernelIN5flash11enable_sm90INS1_16FlashAttnFwdSm90INS1_25CollectiveMainloopFwdSm90ILi2EN4cute5tupleIJNS5_1CILi1EEES8_S8_EEENS6_IJNS7_ILi128EEENS7_ILi96EEENS7_ILi64EEEEEELi256ENS_6half_tEfNS_4arch4Sm90ELb0ELb1ELb0ELb1ELb0ELb1ELb0ELb1ELb0ELb1ELb0ELb0EEENS1_21CollectiveEpilogueFwdINS6_IJSA_NS7_ILi256EEESB_EEES9_SE_SG_Li256ELb1ELb1ELb0ELb0EEENS1_36VarlenDynamicPersistentTileSchedulerILi128ELi96ELi256ELi128ELb0ELb1ELb1ELb1ELb0ELb1EEEEEEEEEvNT_6ParamsE --------------------------
	.section	.text._ZN7cutlass13device_kernelIN5flash11enable_sm90INS1_16FlashAttnFwdSm90INS1_25CollectiveMainloopFwdSm90ILi2EN4cute5tupleIJNS5_1CILi1EEES8_S8_EEENS6_IJNS7_ILi128EEENS7_ILi96EEENS7_ILi64EEEEEELi256ENS_6half_tEfNS_4arch4Sm90ELb0ELb1ELb0ELb1ELb0ELb1ELb0ELb1ELb0ELb1ELb0ELb0EEENS1_21CollectiveEpilogueFwdINS6_IJSA_NS7_ILi256EEESB_EEES9_SE_SG_Li256ELb1ELb1ELb0ELb0EEENS1_36VarlenDynamicPersistentTileSchedulerILi128ELi96ELi256ELi128ELb0ELb1ELb1ELb1ELb0ELb1EEEEEEEEEvNT_6ParamsE,"ax",@progbits
	.align	128
.text._ZN7cutlass13device_kernelIN5flash11enable_sm90INS1_16FlashAttnFwdSm90INS1_25CollectiveMainloopFwdSm90ILi2EN4cute5tupleIJNS5_1CILi1EEES8_S8_EEENS6_IJNS7_ILi128EEENS7_ILi96EEENS7_ILi64EEEEEELi256ENS_6half_tEfNS_4arch4Sm90ELb0ELb1ELb0ELb1ELb0ELb1ELb0ELb1ELb0ELb1ELb0ELb0EEENS1_21CollectiveEpilogueFwdINS6_IJSA_NS7_ILi256EEESB_EEES9_SE_SG_Li256ELb1ELb1ELb0ELb0EEENS1_36VarlenDynamicPersistentTileSchedulerILi128ELi96ELi256ELi128ELb0ELb1ELb1ELb1ELb0ELb1EEEEEEEEEvNT_6ParamsE:
        .type           _ZN7cutlass13device_kernelIN5flash11enable_sm90INS1_16FlashAttnFwdSm90INS1_25CollectiveMainloopFwdSm90ILi2EN4cute5tupleIJNS5_1CILi1EEES8_S8_EEENS6_IJNS7_ILi128EEENS7_ILi96EEENS7_ILi64EEEEEELi256ENS_6half_tEfNS_4arch4Sm90ELb0ELb1ELb0ELb1ELb0ELb1ELb0ELb1ELb0ELb1ELb0ELb0EEENS1_21CollectiveEpilogueFwdINS6_IJSA_NS7_ILi256EEESB_EEES9_SE_SG_Li256ELb1ELb1ELb0ELb0EEENS1_36VarlenDynamicPersistentTileSchedulerILi128ELi96ELi256ELi128ELb0ELb1ELb1ELb1ELb0ELb1EEEEEEEEEvNT_6ParamsE,@function
        .size           _ZN7cutlass13device_kernelIN5flash11enable_sm90INS1_16FlashAttnFwdSm90INS1_25CollectiveMainloopFwdSm90ILi2EN4cute5tupleIJNS5_1CILi1EEES8_S8_EEENS6_IJNS7_ILi128EEENS7_ILi96EEENS7_ILi64EEEEEELi256ENS_6half_tEfNS_4arch4Sm90ELb0ELb1ELb0ELb1ELb0ELb1ELb0ELb1ELb0ELb1ELb0ELb0EEENS1_21CollectiveEpilogueFwdINS6_IJSA_NS7_ILi256EEESB_EEES9_SE_SG_Li256ELb1ELb1ELb0ELb0EEENS1_36VarlenDynamicPersistentTileSchedulerILi128ELi96ELi256ELi128ELb0ELb1ELb1ELb1ELb0ELb1EEEEEEEEEvNT_6ParamsE,(.L_x_15144 - _ZN7cutlass13device_kernelIN5flash11enable_sm90INS1_16FlashAttnFwdSm90INS1_25CollectiveMainloopFwdSm90ILi2EN4cute5tupleIJNS5_1CILi1EEES8_S8_EEENS6_IJNS7_ILi128EEENS7_ILi96EEENS7_ILi64EEEEEELi256ENS_6half_tEfNS_4arch4Sm90ELb0ELb1ELb0ELb1ELb0ELb1ELb0ELb1ELb0ELb1ELb0ELb0EEENS1_21CollectiveEpilogueFwdINS6_IJSA_NS7_ILi256EEESB_EEES9_SE_SG_Li256ELb1ELb1ELb0ELb0EEENS1_36VarlenDynamicPersistentTileSchedulerILi128ELi96ELi256ELi128ELb0ELb1ELb1ELb1ELb0ELb1EEEEEEEEEvNT_6ParamsE)
        .other          _ZN7cutlass13device_kernelIN5flash11enable_sm90INS1_16FlashAttnFwdSm90INS1_25CollectiveMainloopFwdSm90ILi2EN4cute5tupleIJNS5_1CILi1EEES8_S8_EEENS6_IJNS7_ILi128EEENS7_ILi96EEENS7_ILi64EEEEEELi256ENS_6half_tEfNS_4arch4Sm90ELb0ELb1ELb0ELb1ELb0ELb1ELb0ELb1ELb0ELb1ELb0ELb0EEENS1_21CollectiveEpilogueFwdINS6_IJSA_NS7_ILi256EEESB_EEES9_SE_SG_Li256ELb1ELb1ELb0ELb0EEENS1_36VarlenDynamicPersistentTileSchedulerILi128ELi96ELi256ELi128ELb0ELb1ELb1ELb1ELb0ELb1EEEEEEEEEvNT_6ParamsE,@"STO_CUDA_ENTRY STV_DEFAULT"
_ZN7cutlass13device_kernelIN5flash11enable_sm90INS1_16FlashAttnFwdSm90INS1_25CollectiveMainloopFwdSm90ILi2EN4cute5tupleIJNS5_1CILi1EEES8_S8_EEENS6_IJNS7_ILi128EEENS7_ILi96EEENS7_ILi64EEEEEELi256ENS_6half_tEfNS_4arch4Sm90ELb0ELb1ELb0ELb1ELb0ELb1ELb0ELb1ELb0ELb1ELb0ELb0EEENS1_21CollectiveEpilogueFwdINS6_IJSA_NS7_ILi256EEESB_EEES9_SE_SG_Li256ELb1ELb1ELb0ELb0EEENS1_36VarlenDynamicPersistentTileSchedulerILi128ELi96ELi256ELi128ELb0ELb1ELb1ELb1ELb0ELb1EEEEEEEEEvNT_6ParamsE:
        /* <DEDUP_REMOVED lines=23> */
.L_x_11723:
[----:B------:R-:W-:Y:S05]  /*0170*/  BSYNC B0 ;  /* 0x0000000000007941 */ /* 0x000fea0003800000 */
.L_x_11722:
        /* <DEDUP_REMOVED lines=40> */
.L_x_11724:
        /* <DEDUP_REMOVED lines=22> */
.L_x_11725:
        /* <DEDUP_REMOVED lines=18> */
.L_x_11726:
        /* <DEDUP_REMOVED lines=22> */
.L_x_11727:
        /* <DEDUP_REMOVED lines=22> */
.L_x_11728:
        /* <DEDUP_REMOVED lines=9> */
.L_x_11731:
[----:B------:R-:W-:-:S08]  /*09d0*/  NOP ;  /* 0x0000000000007918 */ /* 0x000fd00000000000 */
[----:B------:R-:W0:Y:S02]  /*09e0*/  USETMAXREG.TRY_ALLOC.CTAPOOL UP0, 0xf0 ;  /* 0x000000f0000079c8 */ /* 0x000e240008000600 */
[----:B0-----:R-:W-:-:S13]  /*09f0*/  PLOP3.LUT P0, PT, PT, PT, UP0, 0x80, 0x0 ;  /* 0x000000000000781c */ /* 0x001fda0003f0f008 */
[----:B------:R-:W-:Y:S05]  /*0a00*/  @!P0 BRA `(.L_x_11731) ;  /* 0xfffffffc00f08947 */ /* 0x000fea000383ffff */
[----:B------:R-:W3:Y:S01]  /*0a10*/  LDL.LU R0, [R1] ;  /* 0x0000000001007983 */ /* 0x000ee20000300800 */
[----:B--2---:R-:W-:Y:S01]  /*0a20*/  SHF.R.U32.HI R2, RZ, 0x7, R4 ;  /* 0x00000007ff027819 */ /* 0x004fe20000011604 */
[----:B------:R-:W0:Y:S01]  /*0a30*/  S2UR UR5, SR_CgaCtaId ;  /* 0x00000000000579c3 */ /* 0x000e220000008800 */
[----:B------:R-:W-:-:S07]  /*0a40*/  UMOV UR4, 0x400 ;  /* 0x0000040000047882 */ /* 0x000fce0000000000 */
[----:B------:R-:W-:Y:S06]  /*0a50*/  BAR.ARV 0x8, 0x180 ;  /* 0x0206000000007b1d */ /* 0x000fec0000002000 */
[----:B------:R-:W-:-:S13]  /*0a60*/  ISETP.NE.AND P0, PT, R2, 0x1, PT ;  /* 0x000000010200780c */ /* 0x000fda0003f05270 */
[----:B------:R-:W-:Y:S06]  /*0a70*/  @!P0 BAR.ARV 0x9, 0x100 ;  /* 0x0244000000008b1d */ /* 0x000fec0000002000 */
[----:B0-----:R-:W-:Y:S02]  /*0a80*/  ULEA UR4, UR5, UR4, 0x18 ;  /* 0x0000000405047291 */ /* 0x001fe4000f8ec03f */
[----:B------:R-:W-:Y:S04]  /*0a90*/  BAR.SYNC.DEFER_BLOCKING 0x5, 0x180 ;  /* 0x0146000000007b1d */ /* 0x000fe80000010000 */
[----:B------:R-:W-:-:S02]  /*0aa0*/  IMAD.U32 R16, RZ, RZ, UR4 ;  /* 0x00000004ff107e24 */ /* 0x000fc4000f8e00ff */
[----:B------:R-:W-:-:S03]  /*0ab0*/  ULDC UR4, c[0x0][0xc3c] ;  /* 0x00030f0000047ab9 */ /* 0x000fc60000000800 */
[----:B------:R-:W0:Y:S01]  /*0ac0*/  LDS.128 R88, [R16+0x228d0] ;  /* 0x0228d00010587984 */ /* 0x000e220000000c00 */
[----:B------:R-:W-:Y:S06]  /*0ad0*/  BAR.ARV 0x4, 0x180 ;  /* 0x0106000000007b1d */ /* 0x000fec0000002000 */
[----:B---3--:R-:W-:-:S04]  /*0ae0*/  LOP3.LUT R0, R0, 0xffbfffff, RZ, 0xc0, !PT ;  /* 0xffbfffff00007812 */ /* 0x008fc800078ec0ff */
[----:B------:R-:W-:Y:S02]  /*0af0*/  @P0 LOP3.LUT R0, R0, 0x400000, RZ, 0xfc, !PT ;  /* 0x0040000000000812 */ /* 0x000fe400078efcff */
[----:B0-----:R-:W-:-:S03]  /*0b00*/  ISETP.GE.AND P0, PT, R91, UR4, PT ;  /* 0x000000045b007c0c */ /* 0x001fc6000bf06270 */
[----:B------:R0:W-:Y:S10]  /*0b10*/  STL [R1], R0 ;  /* 0x0000000001007387 */ /* 0x0001f40000100800 */
[----:B0-----:R-:W-:Y:S05]  /*0b20*/  @P0 BRA `(.L_x_11732) ;  /* 0x000001ec009c0947 */ /* 0x001fea0003800000 */
[----:B------:R-:W2:Y:S01]  /*0b30*/  LDL.LU R12, [R1+0x50] ;  /* 0x00005000010c7983 */ /* 0x000ea20000300800 */
[----:B------:R-:W-:Y:S02]  /*0b40*/  VIADD R11, R4, 0xffffff80 ;  /* 0xffffff80040b7836 */ /* 0x000fe40000000000 */
[----:B------:R-:W-:Y:S02]  /*0b50*/  IMAD.MOV.U32 R235, RZ, RZ, RZ ;  /* 0x000000ffffeb7224 */ /* 0x000fe400078e00ff */
[----:B------:R-:W-:Y:S01]  /*0b60*/  IMAD.MOV.U32 R17, RZ, RZ, RZ ;  /* 0x000000ffff117224 */ /* 0x000fe200078e00ff */
[----:B------:R-:W-:Y:S01]  /*0b70*/  SHF.R.S32.HI R0, RZ, 0x1f, R11 ;  /* 0x0000001fff007819 */ /* 0x000fe2000001140b */
[----:B------:R-:W-:Y:S02]  /*0b80*/  IMAD.MOV.U32 R208, RZ, RZ, RZ ;  /* 0x000000ffffd07224 */ /* 0x000fe400078e00ff */
[----:B------:R-:W-:Y:S01]  /*0b90*/  IMAD.MOV.U32 R19, RZ, RZ, RZ ;  /* 0x000000ffff137224 */ /* 0x000fe200078e00ff */
[----:B------:R-:W-:-:S02]  /*0ba0*/  LEA.HI R2, R0, R11, RZ, 0x7 ;  /* 0x0000000b00027211 */ /* 0x000fc400078f38ff */
[----:B------:R-:W-:Y:S02]  /*0bb0*/  LEA.HI R220, R0, R11, RZ, 0x5 ;  /* 0x0000000b00dc7211 */ /* 0x000fe400078f28ff */
[----:B------:R-:W-:Y:S02]  /*0bc0*/  LOP3.LUT R3, R2, 0xffffff80, RZ, 0xc0, !PT ;  /* 0xffffff8002037812 */ /* 0x000fe400078ec0ff */
[----:B------:R-:W-:Y:S02]  /*0bd0*/  SHF.R.S32.HI R220, RZ, 0x5, R220 ;  /* 0x00000005ffdc7819 */ /* 0x000fe400000114dc */
[----:B------:R-:W-:Y:S01]  /*0be0*/  SHF.R.S32.HI R13, RZ, 0x7, R2 ;  /* 0x00000007ff0d7819 */ /* 0x000fe20000011402 */
[----:B------:R-:W-:-:S03]  /*0bf0*/  IMAD.IADD R10, R11, 0x1, -R3 ;  /* 0x000000010b0a7824 */ /* 0x000fc600078e0a03 */
[----:B------:R-:W-:Y:S02]  /*0c00*/  LEA.HI R2, R2, R13, RZ, 0x1 ;  /* 0x0000000d02027211 */ /* 0x000fe400078f08ff */
[----:B------:R-:W-:Y:S02]  /*0c10*/  SHF.R.S32.HI R5, RZ, 0x1f, R10 ;  /* 0x0000001fff057819 */ /* 0x000fe4000001140a */
[----:B------:R-:W-:Y:S02]  /*0c20*/  LOP3.LUT R2, R2, 0x3fffffe, RZ, 0xc0, !PT ;  /* 0x03fffffe02027812 */ /* 0x000fe400078ec0ff */
[CC--:B------:R-:W-:Y:S02]  /*0c30*/  LEA.HI R7, R5.reuse, R10.reuse, RZ, 0x2 ;  /* 0x0000000a05077211 */ /* 0x0c0fe400078f10ff */
[----:B------:R-:W-:Y:S01]  /*0c40*/  LEA.HI R8, R5, R10, RZ, 0x5 ;  /* 0x0000000a05087211 */ /* 0x000fe200078f28ff */
[----:B------:R-:W-:Y:S01]  /*0c50*/  IMAD.IADD R2, R13, 0x1, -R2 ;  /* 0x000000010d027824 */ /* 0x000fe200078e0a02 */
[----:B------:R-:W-:-:S02]  /*0c60*/  SHF.R.S32.HI R4, RZ, 0x2, R7 ;  /* 0x00000002ff047819 */ /* 0x000fc40000011407 */
[----:B------:R-:W-:Y:S02]  /*0c70*/  SHF.R.S32.HI R3, RZ, 0x1f, R7 ;  /* 0x0000001fff037819 */ /* 0x000fe40000011407 */
[----:B------:R-:W-:Y:S02]  /*0c80*/  SHF.R.S32.HI R8, RZ, 0x5, R8 ;  /* 0x00000005ff087819 */ /* 0x000fe40000011408 */
[----:B------:R-:W-:Y:S02]  /*0c90*/  LEA.HI R6, R3, R4, RZ, 0x3 ;  /* 0x0000000403067211 */ /* 0x000fe400078f18ff */
[----:B------:R-:W-:Y:S02]  /*0ca0*/  LEA.HI R3, R0, R11, RZ, 0x4 ;  /* 0x0000000b00037211 */ /* 0x000fe400078f20ff */
[----:B------:R-:W-:Y:S02]  /*0cb0*/  LOP3.LUT R9, R6, 0xfffffff8, RZ, 0xc0, !PT ;  /* 0xfffffff806097812 */ /* 0x000fe400078ec0ff */
[----:B------:R-:W-:-:S02]  /*0cc0*/  SHF.R.S32.HI R6, RZ, 0x4, R3 ;  /* 0x00000004ff067819 */ /* 0x000fc40000011403 */
[----:B------:R-:W-:Y:S01]  /*0cd0*/  LOP3.LUT R206, R7, 0x7ffffffc, RZ, 0xc0, !PT ;  /* 0x7ffffffc07ce7812 */ /* 0x000fe200078ec0ff */
[----:B------:R-:W-:Y:S01]  /*0ce0*/  IMAD.IADD R9, R4, 0x1, -R9 ;  /* 0x0000000104097824 */ /* 0x000fe200078e0a09 */
[C---:B------:R-:W-:Y:S02]  /*0cf0*/  LOP3.LUT R4, R3.reuse, 0x3fffff0, RZ, 0xc0, !PT ;  /* 0x03fffff003047812 */ /* 0x040fe400078ec0ff */
[----:B------:R-:W-:Y:S01]  /*0d00*/  LEA.HI R3, R3, R6, RZ, 0x1 ;  /* 0x0000000603037211 */ /* 0x000fe200078f08ff */
[----:B------:R-:W-:Y:S02]  /*0d10*/  IMAD R9, R8, 0x10, R9 ;  /* 0x0000001008097824 */ /* 0x000fe400078e0209 */
[----:B------:R-:W-:Y:S01]  /*0d20*/  IMAD.IADD R206, R10, 0x1, -R206 ;  /* 0x000000010ace7824 */ /* 0x000fe200078e0ace */
[----:B------:R-:W-:Y:S01]  /*0d30*/  LOP3.LUT R5, R3, 0x1ffffffe, RZ, 0xc0, !PT ;  /* 0x1ffffffe03057812 */ /* 0x000fe200078ec0ff */
[----:B------:R-:W-:Y:S02]  /*0d40*/  IMAD.IADD R3, R11, 0x1, -R4 ;  /* 0x000000010b037824 */ /* 0x000fe400078e0a04 */
[----:B------:R-:W-:-:S02]  /*0d50*/  IMAD R8, R2, 0x40, R9 ;  /* 0x0000004002087824 */ /* 0x000fc400078e0209 */
[----:B------:R-:W-:Y:S01]  /*0d60*/  IMAD R4, R220, 0x10, R3 ;  /* 0x00000010dc047824 */ /* 0x000fe200078e0203 */
[-C--:B------:R-:W-:Y:S01]  /*0d70*/  LEA.HI R3, R0, R11.reuse, RZ, 0x2 ;  /* 0x0000000b00037211 */ /* 0x080fe200078f10ff */
[----:B------:R-:W-:Y:S01]  /*0d80*/  IMAD.IADD R5, R6, 0x1, -R5 ;  /* 0x0000000106057824 */ /* 0x000fe200078e0a05 */
[----:B------:R-:W-:Y:S01]  /*0d90*/  LEA.HI R0, R0, R11, RZ, 0x3 ;  /* 0x0000000b00007211 */ /* 0x000fe200078f18ff */
[----:B------:R0:W-:Y:S01]  /*0da0*/  STL [R1+0x18], R8 ;  /* 0x0000180801007387 */ /* 0x0001e20000100800 */
[----:B------:R-:W-:Y:S01]  /*0db0*/  SHF.R.S32.HI R18, RZ, 0x2, R3 ;  /* 0x00000002ff127819 */ /* 0x000fe20000011403 */
[----:B------:R-:W-:Y:S01]  /*0dc0*/  IMAD R6, R4, 0x8, R5 ;  /* 0x0000000804067824 */ /* 0x000fe200078e0205 */
[----:B------:R-:W-:Y:S01]  /*0dd0*/  LOP3.LUT R225, R0, 0xfffffff8, RZ, 0xc0, !PT ;  /* 0xfffffff800e17812 */ /* 0x000fe200078ec0ff */
[----:B------:R-:W-:Y:S01]  /*0de0*/  IMAD.MOV.U32 R2, RZ, RZ, RZ ;  /* 0x000000ffff027224 */ /* 0x000fe200078e00ff */
[----:B------:R-:W-:Y:S01]  /*0df0*/  SHF.R.S32.HI R5, RZ, 0x1f, R3 ;  /* 0x0000001fff057819 */ /* 0x000fe20000011403 */
[----:B------:R-:W-:Y:S01]  /*0e00*/  VIADD R232, R18, 0x40 ;  /* 0x0000004012e87836 */ /* 0x000fe20000000000 */
[----:B------:R-:W-:Y:S01]  /*0e10*/  LOP3.LUT R233, R3, 0xfffffffc, RZ, 0xc0, !PT ;  /* 0xfffffffc03e97812 */ /* 0x000fe200078ec0ff */
[----:B------:R-:W-:Y:S01]  /*0e20*/  IMAD.IADD R225, R11, 0x1, -R225 ;  /* 0x000000010be17824 */ /* 0x000fe200078e0ae1 */
[----:B------:R-:W-:Y:S01]  /*0e30*/  LEA.HI R5, R5, R18, RZ, 0x3 ;  /* 0x0000001205057211 */ /* 0x000fe200078f18ff */
[----:B------:R-:W-:Y:S01]  /*0e40*/  IMAD.SHL.U32 R218, R232, 0x40, RZ ;  /* 0x00000040e8da7824 */ /* 0x000fe200078e00ff */
[----:B------:R-:W-:Y:S01]  /*0e50*/  SHF.R.S32.HI R9, RZ, 0x1f, R232 ;  /* 0x0000001fff097819 */ /* 0x000fe200000114e8 */
[----:B------:R-:W-:Y:S01]  /*0e60*/  IMAD.IADD R233, R11, 0x1, -R233 ;  /* 0x000000010be97824 */ /* 0x000fe200078e0ae9 */
[----:B------:R-:W-:Y:S01]  /*0e70*/  LOP3.LUT R5, R5, 0xfffffff8, RZ, 0xc0, !PT ;  /* 0xfffffff805057812 */ /* 0x000fe200078ec0ff */
[----:B------:R-:W-:Y:S01]  /*0e80*/  IMAD.SHL.U32 R214, R225, 0x8, RZ ;  /* 0x00000008e1d67824 */ /* 0x000fe200078e00ff */
[----:B------:R-:W-:Y:S01]  /*0e90*/  LEA.HI R9, R9, R232, RZ, 0x3 ;  /* 0x000000e809097211 */ /* 0x000fe200078f18ff */
[----:B------:R-:W-:Y:S01]  /*0ea0*/  IMAD.SHL.U32 R3, R233, 0x8, RZ ;  /* 0x00000008e9037824 */ /* 0x000fe200078e00ff */
[----:B------:R-:W-:Y:S01]  /*0eb0*/  LOP3.LUT R218, R218, 0x1c0, RZ, 0xc0, !PT ;  /* 0x000001c0dada7812 */ /* 0x000fe200078ec0ff */
[----:B------:R-:W-:Y:S01]  /*0ec0*/  VIADD R223, R214, 0x40 ;  /* 0x00000040d6df7836 */ /* 0x000fe20000000000 */
[----:B------:R-:W-:Y:S01]  /*0ed0*/  SHF.R.S32.HI R4, RZ, 0x1f, R214 ;  /* 0x0000001fff047819 */ /* 0x000fe200000114d6 */
[----:B------:R-:W-:Y:S01]  /*0ee0*/  IMAD.SHL.U32 R9, R9, 0x40, RZ ;  /* 0x0000004009097824 */ /* 0x000fe200078e00ff */
[----:B------:R-:W-:Y:S01]  /*0ef0*/  LOP3.LUT R4, R218, 0x38, R3, 0xf8, !PT ;  /* 0x00000038da047812 */ /* 0x000fe200078ef803 */
[----:B------:R-:W-:Y:S01]  /*0f00*/  IMAD.IADD R237, R18, 0x1, -R5 ;  /* 0x0000000112ed7824 */ /* 0x000fe200078e0a05 */
[----:B------:R-:W-:Y:S01]  /*0f10*/  SHF.R.U32.HI R5, RZ, 0x3, R218 ;  /* 0x00000003ff057819 */ /* 0x000fe200000116da */
[C---:B------:R-:W-:Y:S01]  /*0f20*/  VIADD R222, R214.reuse, 0x80 ;  /* 0x00000080d6de7836 */ /* 0x040fe20000000000 */
[----:B------:R-:W-:Y:S01]  /*0f30*/  LOP3.LUT R221, R9, 0xfffffe00, RZ, 0xc0, !PT ;  /* 0xfffffe0009dd7812 */ /* 0x000fe200078ec0ff */
[----:B------:R-:W-:Y:S01]  /*0f40*/  VIADD R224, R214, 0xc0 ;  /* 0x000000c0d6e07836 */ /* 0x000fe20000000000 */
[----:B------:R-:W-:Y:S01]  /*0f50*/  SHF.R.S32.HI R3, RZ, 0x1f, R223 ;  /* 0x0000001fff037819 */ /* 0x000fe200000114df */
[----:B------:R-:W-:Y:S01]  /*0f60*/  IMAD.SHL.U32 R22, R233, 0x4, RZ ;  /* 0x00000004e9167824 */ /* 0x000fe200078e00ff */
[----:B------:R-:W-:Y:S01]  /*0f70*/  LOP3.LUT R3, R221, R4, R5, 0xf6, !PT ;  /* 0x00000004dd037212 */ /* 0x000fe200078ef605 */
[----:B------:R-:W-:Y:S01]  /*0f80*/  IMAD.SHL.U32 R4, R6, 0x8, RZ ;  /* 0x0000000806047824 */ /* 0x000fe200078e00ff */
[----:B------:R-:W-:Y:S01]  /*0f90*/  SHF.R.S32.HI R236, RZ, 0x3, R0 ;  /* 0x00000003ffec7819 */ /* 0x000fe20000011400 */
[----:B------:R-:W-:Y:S01]  /*0fa0*/  VIADD R209, R22, 0x10 ;  /* 0x0000001016d17836 */ /* 0x000fe20000000000 */
[----:B------:R-:W-:Y:S01]  /*0fb0*/  LEA.HI R0, R233, R233, RZ, 0x1 ;  /* 0x000000e9e9007211 */ /* 0x000fe200078f08ff */
[----:B------:R-:W-:Y:S01]  /*0fc0*/  IMAD R3, R3, 0x2, R16 ;  /* 0x0000000203037824 */ /* 0x000fe200078e0210 */
[----:B------:R0:W-:Y:S01]  /*0fd0*/  STL [R1+0x1c], R4 ;  /* 0x00001c0401007387 */ /* 0x0001e20000100800 */
[----:B------:R-:W-:-:S02]  /*0fe0*/  SHF.R.S32.HI R7, RZ, 0x1f, R222 ;  /* 0x0000001fff077819 */ /* 0x000fc400000114de */
[----:B------:R-:W-:Y:S01]  /*0ff0*/  LOP3.LUT R0, R0, 0x1ffffffe, RZ, 0xc0, !PT ;  /* 0x1ffffffe00007812 */ /* 0x000fe200078ec0ff */
[----:B------:R0:W-:Y:S01]  /*1000*/  STL [R1+0xc], R3 ;  /* 0x00000c0301007387 */ /* 0x0001e20000100800 */
[----:B------:R-:W-:-:S03]  /*1010*/  SHF.R.S32.HI R5, RZ, 0x1f, R224 ;  /* 0x0000001fff057819 */ /* 0x000fc600000114e0 */
[----:B------:R-:W-:-:S04]  /*1020*/  IMAD.IADD R0, R233, 0x1, -R0 ;  /* 0x00000001e9007824 */ /* 0x000fc800078e0a00 */
[----:B------:R-:W-:Y:S01]  /*1030*/  IMAD R215, R0, 0x8, R8 ;  /* 0x0000000800d77824 */ /* 0x000fe200078e0208 */
[----:B0-2---:R-:W-:-:S07]  /*1040*/  LOP3.LUT R207, R12, 0x1, RZ, 0xfc, !PT ;  /* 0x000000010ccf7812 */ /* 0x005fce00078efcff */
.L_x_11938:
[----:B------:R-:W-:Y:S05]  /*1050*/  YIELD ;  /* 0x0000000000007946 */ /* 0x000fea0003800000 */
[----:B------:R-:W-:Y:S01]  /*1060*/  ULDC.64 UR4, c[0x0][0xa28] ;  /* 0x00028a0000047ab9 */ /* 0x000fe20000000a00 */
[----:B0-----:R-:W0:Y:S01]  /*1070*/  LDC.64 R6, c[0x0][0xa08] ;  /* 0x00028200ff067b82 */ /* 0x001e220000000a00 */
[----:B------:R-:W-:Y:S01]  /*1080*/  ISETP.NE.U32.AND P1, PT, RZ, UR4, PT ;  /* 0x00000004ff007c0c */ /* 0x000fe2000bf25070 */
[----:B------:R-:W-:Y:S02]  /*1090*/  IMAD.MOV.U32 R0, RZ, RZ, RZ ;  /* 0x000000ffff007224 */ /* 0x000fe400078e00ff */
[----:B------:R-:W-:Y:S01]  /*10a0*/  IMAD.MOV.U32 R32, RZ, RZ, RZ ;  /* 0x000000ffff207224 */ /* 0x000fe200078e00ff */
[----:B------:R-:W-:Y:S01]  /*10b0*/  ISETP.NE.AND.EX P1, PT, RZ, UR5, PT, P1 ;  /* 0x00000005ff007c0c */ /* 0x000fe2000bf25310 */
[----:B------:R-:W-:-:S02]  /*10c0*/  ULDC.64 UR4, c[0x0][0xa18] ;  /* 0x0002860000047ab9 */ /* 0x000fc40000000a00 */
[----:B------:R-:W-:-:S04]  /*10d0*/  ISETP.NE.U32.AND P2, PT, RZ, UR4, PT ;  /* 0x00000004ff007c0c */ /* 0x000fc8000bf45070 */
[----:B------:R-:W-:Y:S01]  /*10e0*/  ISETP.NE.AND.EX P2, PT, RZ, UR5, PT, P2 ;  /* 0x00000005ff007c0c */ /* 0x000fe2000bf45320 */
[----:B------:R-:W-:Y:S02]  /*10f0*/  ULDC.64 UR4, c[0x0][0xa08] ;  /* 0x0002820000047ab9 */ /* 0x000fe40000000a00 */
[----:B------:R-:W-:-:S03]  /*1100*/  ISETP.NE.U32.AND P0, PT, RZ, UR4, PT ;  /* 0x00000004ff007c0c */ /* 0x000fc6000bf05070 */
[----:B-1----:R-:W1:Y:S01]  /*1110*/  @P1 LDC.64 R4, c[0x0][0xa28] ;  /* 0x00028a00ff041b82 */ /* 0x002e620000000a00 */
        /* <DEDUP_REMOVED lines=20> */
[----:B--2-4-:R-:W-:Y:S06]  /*1260*/  @P2 BRA `(.L_x_11733) ;  /* 0x0000000000242947 */ /* 0x014fec0003800000 */
        /* <DEDUP_REMOVED lines=9> */
.L_x_11733:
[----:B------:R-:W-:Y:S01]  /*1300*/  ULDC.64 UR4, c[0x0][0xa20] ;  /* 0x0002880000047ab9 */ /* 0x000fe20000000a00 */
[----:B------:R-:W-:Y:S01]  /*1310*/  IMAD.MOV.U32 R230, RZ, RZ, R90 ;  /* 0x000000ffffe67224 */ /* 0x000fe200078e005a */
[----:B------:R-:W-:Y:S01]  /*1320*/  ISETP.NE.U32.AND P1, PT, RZ, UR4, PT ;  /* 0x00000004ff007c0c */ /* 0x000fe2000bf25070 */
[----:B------:R-:W-:-:S03]  /*1330*/  IMAD.MOV.U32 R231, RZ, RZ, R91 ;  /* 0x000000ffffe77224 */ /* 0x000fc600078e005b */
[----:B------:R-:W-:-:S13]  /*1340*/  ISETP.NE.AND.EX P1, PT, RZ, UR5, PT, P1 ;  /* 0x00000005ff007c0c */ /* 0x000fda000bf25310 */
[----:B------:R-:W-:Y:S05]  /*1350*/  @!P1 BRA `(.L_x_11734) ;  /* 0x0000000000109947 */ /* 0x000fea0003800000 */
[----:B------:R-:W0:Y:S02]  /*1360*/  LDC.64 R4, c[0x0][0xa20] ;  /* 0x00028800ff047b82 */ /* 0x000e240000000a00 */
[----:B0-----:R-:W-:-:S05]  /*1370*/  IMAD.WIDE R4, R91, 0x4, R4 ;  /* 0x000000045b047825 */ /* 0x001fca00078e0204 */
[----:B------:R0:W5:Y:S01]  /*1380*/  LDG.E R31, desc[UR40][R4.64] ;  /* 0x00000028041f7981 */ /* 0x000162000c1e1900 */
[----:B------:R-:W-:Y:S05]  /*1390*/  BRA `(.L_x_11735) ;  /* 0x0000000000107947 */ /* 0x000fea0003800000 */
.L_x_11734:
[----:B------:R-:W-:Y:S05]  /*13a0*/  @!P0 BRA `(.L_x_11735) ;  /* 0x00000000000c8947 */ /* 0x000fea0003800000 */
[----:B------:R-:W2:Y:S04]  /*13b0*/  LDG.E R4, desc[UR40][R10.64] ;  /* 0x000000280a047981 */ /* 0x000ea8000c1e1900 */
[----:B------:R-:W2:Y:S02]  /*13c0*/  LDG.E R31, desc[UR40][R10.64+0x4] ;  /* 0x000004280a1f7981 */ /* 0x000ea4000c1e1900 */
[----:B--2---:R-:W-:-:S07]  /*13d0*/  IMAD.IADD R31, R31, 0x1, -R4 ;  /* 0x000000011f1f7824 */ /* 0x004fce00078e0a04 */
.L_x_11735:
        /* <DEDUP_REMOVED lines=18> */
[----:B--2---:R-:W-:-:S11]  /*1500*/  ISETP.GE.AND P2, PT, R15, 0x1, PT ;  /* 0x000000010f00780c */ /* 0x004fd60003f46270 */
[----:B------:R-:W1:Y:S08]  /*1510*/  @P1 LDC R10, c[0x0][0x44c] ;  /* 0x00011300ff0a1b82 */ /* 0x000e700000000800 */
[----:B------:R-:W2:Y:S01]  /*1520*/  @P1 LDC R12, c[0x0][0x450] ;  /* 0x00011400ff0c1b82 */ /* 0x000ea20000000800 */
[----:B----4-:R-:W-:Y:S02]  /*1530*/  @P0 IMAD.IADD R24, R8, 0x1, -R3 ;  /* 0x0000000108180824 */ /* 0x010fe400078e0a03 */
[----:B------:R-:W-:-:S02]  /*1540*/  IMAD.IADD R8, R31, 0x1, -R0 ;  /* 0x000000011f087824 */ /* 0x000fc400078e0a00 */
[----:B------:R-:W-:Y:S02]  /*1550*/  VIADD R3, R210, 0x7f ;  /* 0x0000007fd2037836 */ /* 0x000fe40000000000 */
[----:B------:R-:W-:Y:S02]  /*1560*/  IMAD.IADD R205, R8, 0x1, R24 ;  /* 0x0000000108cd7824 */ /* 0x000fe400078e0218 */
[----:B-1----:R-:W-:-:S04]  /*1570*/  @P1 IMAD.HI.U32 R5, R3, R10, RZ ;  /* 0x0000000a03051227 */ /* 0x002fc800078e00ff */
[C---:B------:R-:W-:Y:S02]  /*1580*/  VIADD R0, R205.reuse, 0x5f ;  /* 0x0000005fcd007836 */ /* 0x040fe40000000000 */
[----:B------:R-:W-:Y:S01]  /*1590*/  IMAD.MOV.U32 R4, RZ, RZ, R3 ;  /* 0x000000ffff047224 */ /* 0x000fe200078e0003 */
[----:B--2---:R-:W-:Y:S01]  /*15a0*/  @P1 SHF.R.U32.HI R4, RZ, R12, R5 ;  /* 0x0000000cff041219 */ /* 0x004fe20000011605 */
[----:B------:R-:W-:Y:S01]  /*15b0*/  IMAD.HI R0, R0, 0x2aaaaaab, RZ ;  /* 0x2aaaaaab00007827 */ /* 0x000fe200078e02ff */
[----:B------:R-:W-:-:S04]  /*15c0*/  IADD3 R5, R205, 0x1, -R204 ;  /* 0x00000001cd057810 */ /* 0x000fc80007ffe8cc */
[----:B------:R-:W-:Y:S01]  /*15d0*/  SHF.R.U32.HI R3, RZ, 0x1f, R0 ;  /* 0x0000001fff037819 */ /* 0x000fe20000011600 */
[----:B0-----:R-:W-:-:S03]  /*15e0*/  IMAD.IADD R7, R5, 0x1, R4 ;  /* 0x0000000105077824 */ /* 0x001fc600078e0204 */
[----:B------:R-:W-:Y:S01]  /*15f0*/  LEA.HI.SX32 R178, R0, R3, 0x1c ;  /* 0x0000000300b27211 */ /* 0x000fe200078fe2ff */
        /* <DEDUP_REMOVED lines=13> */
.L_x_11738:
[----:B------:R-:W-:-:S13]  /*16d0*/  ISETP.NE.AND P0, PT, R15, 0x1, PT ;  /* 0x000000010f00780c */ /* 0x000fda0003f05270 */
[----:B------:R-:W0:Y:S02]  /*16e0*/  @P0 LDC.64 R4, c[0x0][0x9e8] ;  /* 0x00027a00ff040b82 */ /* 0x000e240000000a00 */
[----:B0-----:R-:W-:-:S05]  /*16f0*/  @P0 IMAD.HI.U32 R4, R3, R4, RZ ;  /* 0x0000000403040227 */ /* 0x001fca00078e00ff */
[----:B------:R-:W-:-:S07]  /*1700*/  @P0 SHF.R.U32.HI R3, RZ, R5, R4 ;  /* 0x00000005ff030219 */ /* 0x000fce0000011604 */
.L_x_11739:
[----:B------:R-:W-:Y:S05]  /*1710*/  BSYNC B0 ;  /* 0x0000000000007941 */ /* 0x000fea0003800000 */
.L_x_11737:
[----:B------:R-:W-:-:S05]  /*1720*/  IMAD R3, R3, R15, R15 ;  /* 0x0000000f03037224 */ /* 0x000fca00078e020f */
[----:B------:R-:W-:-:S07]  /*1730*/  VIMNMX R0, R0, R3, PT ;  /* 0x0000000300007248 */ /* 0x000fce0003fe0100 */
.L_x_11736:
        /* <DEDUP_REMOVED lines=19> */
.L_x_11742:
[----:B------:R-:W-:-:S13]  /*1870*/  ISETP.NE.AND P0, PT, R15, 0x1, PT ;  /* 0x000000010f00780c */ /* 0x000fda0003f05270 */
[----:B------:R-:W0:Y:S02]  /*1880*/  @P0 LDC.64 R6, c[0x0][0x9e8] ;  /* 0x00027a00ff060b82 */ /* 0x000e240000000a00 */
[----:B0-----:R-:W-:-:S05]  /*1890*/  @P0 IMAD.HI.U32 R6, R3, R6, RZ ;  /* 0x0000000603060227 */ /* 0x001fca00078e00ff */
[----:B------:R-:W-:-:S07]  /*18a0*/  @P0 SHF.R.U32.HI R3, RZ, R7, R6 ;  /* 0x00000007ff030219 */ /* 0x000fce0000011606 */
.L_x_11743:
[----:B------:R-:W-:Y:S05]  /*18b0*/  BSYNC B0 ;  /* 0x0000000000007941 */ /* 0x000fea0003800000 */
.L_x_11741:
[----:B------:R-:W-:-:S05]  /*18c0*/  IMAD R3, R3, R15, RZ ;  /* 0x0000000f03037224 */ /* 0x000fca00078e02ff */
[----:B------:R-:W-:-:S07]  /*18d0*/  VIMNMX R4, R4, R3, !PT ;  /* 0x0000000304047248 */ /* 0x000fce0007fe0100 */
.L_x_11740:
        /* <DEDUP_REMOVED lines=44> */
.L_x_11746:
[----:B------:R-:W-:Y:S05]  /*1ba0*/  BSYNC B6 ;  /* 0x0000000000067941 */ /* 0x000fea0003800000 */
.L_x_11745:
        /* <DEDUP_REMOVED lines=20> */
.L_x_11748:
[----:B------:R-:W-:Y:S05]  /*1cf0*/  BSYNC B6 ;  /* 0x0000000000067941 */ /* 0x000fea0003800000 */
.L_x_11747:
[----:B------:R-:W-:Y:S01]  /*1d00*/  ULDC.64 UR4, c[0x0][0x9f8] ;  /* 0x00027e0000047ab9 */ /* 0x000fe20000000a00 */
[----:B------:R-:W0:Y:S01]  /*1d10*/  S2R R38, SR_TID.X ;  /* 0x0000000000267919 */ /* 0x000e220000002100 */
[----:B------:R-:W-:Y:S01]  /*1d20*/  ISETP.NE.U32.AND P0, PT, RZ, UR4, PT ;  /* 0x00000004ff007c0c */ /* 0x000fe2000bf05070 */
[----:B------:R-:W1:Y:S01]  /*1d30*/  LDC.64 R10, c[0x0][0x300] ;  /* 0x0000c000ff0a7b82 */ /* 0x000e620000000a00 */
[----:B------:R-:W-:Y:S01]  /*1d40*/  IMAD.IADD R63, R32, 0x1, R31 ;  /* 0x00000001203f7824 */ /* 0x000fe200078e021f */
[----:B------:R-:W-:Y:S01]  /*1d50*/  ULDC.64 UR6, c[0x0][0xa08] ;  /* 0x0002820000067ab9 */ /* 0x000fe20000000a00 */
[----:B------:R-:W-:Y:S01]  /*1d60*/  ISETP.NE.AND.EX P0, PT, RZ, UR5, PT, P0 ;  /* 0x00000005ff007c0c */ /* 0x000fe2000bf05300 */
[----:B------:R-:W-:Y:S01]  /*1d70*/  ULDC.64 UR4, c[0x0][0x308] ;  /* 0x0000c20000047ab9 */ /* 0x000fe20000000a00 */
[----:B------:R-:W-:Y:S02]  /*1d80*/  SHF.R.S32.HI R12, RZ, 0x1f, R90 ;  /* 0x0000001fff0c7819 */ /* 0x000fe4000001145a */
[----:B------:R-:W-:Y:S01]  /*1d90*/  SHF.R.S32.HI R64, RZ, 0x1f, R18 ;  /* 0x0000001fff407819 */ /* 0x000fe20000011412 */
[----:B------:R-:W2:Y:S08]  /*1da0*/  LDC.64 R82, c[0x0][0x408] ;  /* 0x00010200ff527b82 */ /* 0x000eb00000000a00 */
[----:B------:R-:W3:Y:S08]  /*1db0*/  @P0 LDC.64 R4, c[0x0][0x9f8] ;  /* 0x00027e00ff040b82 */ /* 0x000ef00000000a00 */
[----:B------:R-:W4:Y:S08]  /*1dc0*/  LDC.64 R60, c[0x0][0x3f8] ;  /* 0x0000fe00ff3c7b82 */ /* 0x000f300000000a00 */
[----:B------:R-:W4:Y:S01]  /*1dd0*/  LDC R41, c[0x0][0x3f4] ;  /* 0x0000fd00ff297b82 */ /* 0x000f220000000800 */
[----:B---3--:R-:W-:-:S05]  /*1de0*/  @P0 IMAD.WIDE R4, R91, 0x4, R4 ;  /* 0x000000045b040825 */ /* 0x008fca00078e0204 */
[----:B------:R3:W4:Y:S01]  /*1df0*/  @P0 LDG.E R91, desc[UR40][R4.64] ;  /* 0x00000028045b0981 */ /* 0x000722000c1e1900 */
[----:B------:R-:W-:Y:S01]  /*1e00*/  SHF.R.S32.HI R43, RZ, 0x1f, R63 ;  /* 0x0000001fff2b7819 */ /* 0x000fe2000001143f */
[-C--:B-1----:R-:W-:Y:S01]  /*1e10*/  IMAD.WIDE.U32 R6, R63, R10.reuse, RZ ;  /* 0x0000000a3f067225 */ /* 0x082fe200078e00ff */
[----:B------:R-:W-:Y:S02]  /*1e20*/  ISETP.NE.U32.AND P0, PT, RZ, UR6, PT ;  /* 0x00000006ff007c0c */ /* 0x000fe4000bf05070 */
[----:B0-----:R-:W-:Y:S01]  /*1e30*/  SHF.R.U32.HI R38, RZ, 0x7, R38 ;  /* 0x00000007ff267819 */ /* 0x001fe20000011626 */
[----:B------:R-:W-:Y:S01]  /*1e40*/  IMAD R0, R43, R10, RZ ;  /* 0x0000000a2b007224 */ /* 0x000fe200078e02ff */
[----:B------:R-:W-:Y:S01]  /*1e50*/  ISETP.NE.AND.EX P0, PT, RZ, UR7, PT, P0 ;  /* 0x00000007ff007c0c */ /* 0x000fe2000bf05300 */
[----:B------:R-:W-:Y:S01]  /*1e60*/  IMAD.SHL.U32 R73, R237, 0x40, RZ ;  /* 0x00000040ed497824 */ /* 0x000fe200078e00ff */
[----:B------:R-:W-:Y:S01]  /*1e70*/  ISETP.NE.AND P6, PT, R38, 0x1, PT ;  /* 0x000000012600780c */ /* 0x000fe20003fc5270 */
[----:B------:R-:W-:Y:S01]  /*1e80*/  IMAD R3, R63, R11, R0 ;  /* 0x0000000b3f037224 */ /* 0x000fe200078e0200 */
[----:B------:R-:W-:Y:S01]  /*1e90*/  SHF.R.S32.HI R23, RZ, 0x1f, R22 ;  /* 0x0000001fff177819 */ /* 0x000fe20000011416 */
[----:B---3--:R-:W-:Y:S01]  /*1ea0*/  IMAD.SHL.U32 R4, R233, 0x8, RZ ;  /* 0x00000008e9047824 */ /* 0x008fe200078e00ff */
[----:B------:R-:W-:Y:S01]  /*1eb0*/  LOP3.LUT R73, R73, 0x1c0, RZ, 0xc0, !PT ;  /* 0x000001c049497812 */ /* 0x000fe200078ec0ff */
[----:B------:R-:W-:Y:S01]  /*1ec0*/  IMAD.IADD R7, R7, 0x1, R3 ;  /* 0x0000000107077824 */ /* 0x000fe200078e0203 */
[----:B------:R-:W-:Y:S01]  /*1ed0*/  SHF.L.U64.HI R69, R10, 0x6, R11 ;  /* 0x000000060a457819 */ /* 0x000fe2000001020b */
[----:B------:R-:W-:Y:S01]  /*1ee0*/  IMAD R3, R12, UR4, RZ ;  /* 0x000000040c037c24 */ /* 0x000fe2000f8e02ff */
[----:B------:R-:W-:Y:S01]  /*1ef0*/  SHF.R.S32.HI R5, RZ, 0x1f, R4 ;  /* 0x0000001fff057819 */ /* 0x000fe20000011404 */
[----:B------:R-:W-:Y:S01]  /*1f00*/  IMAD.WIDE.U32 R6, R90, UR4, R6 ;  /* 0x000000045a067c25 */ /* 0x000fe2000f8e0006 */
[----:B------:R-:W-:-:S02]  /*1f10*/  SHF.R.U32.HI R76, RZ, 0x3, R73 ;  /* 0x00000003ff4c7819 */ /* 0x000fc40000011649 */
[----:B--2---:R-:W-:Y:S01]  /*1f20*/  SHF.L.U64.HI R71, R82, 0x6, R83 ;  /* 0x0000000652477819 */ /* 0x004fe20000010253 */
[----:B------:R-:W-:Y:S01]  /*1f30*/  IMAD R3, R90, UR5, R3 ;  /* 0x000000055a037c24 */ /* 0x000fe2000f8e0203 */
[----:B------:R-:W-:Y:S01]  /*1f40*/  ULDC.64 UR4, c[0x0][0x310] ;  /* 0x0000c40000047ab9 */ /* 0x000fe20000000a00 */
[----:B------:R-:W-:Y:S01]  /*1f50*/  VIADD R31, R4, 0x20 ;  /* 0x00000020041f7836 */ /* 0x000fe20000000000 */
[----:B----4-:R-:W-:Y:S01]  /*1f60*/  SHF.L.U64.HI R74, R60, 0x6, R61 ;  /* 0x000000063c4a7819 */ /* 0x010fe2000001023d */
[----:B------:R-:W-:Y:S01]  /*1f70*/  IMAD.IADD R7, R7, 0x1, R3 ;  /* 0x0000000107077824 */ /* 0x000fe200078e0203 */
[----:B------:R-:W-:Y:S01]  /*1f80*/  SHF.R.S32.HI R77, RZ, 0x1f, R232 ;  /* 0x0000001fff4d7819 */ /* 0x000fe200000114e8 */
[----:B------:R-:W-:-:S04]  /*1f90*/  IMAD.WIDE.U32 R8, R18, R10, R4 ;  /* 0x0000000a12087225 */ /* 0x000fc800078e0004 */
[C---:B------:R-:W-:Y:S02]  /*1fa0*/  VIADD R13, R4.reuse, 0xc0 ;  /* 0x000000c0040d7836 */ /* 0x040fe40000000000 */
[C---:B------:R-:W-:Y:S02]  /*1fb0*/  VIADD R65, R4.reuse, 0x40 ;  /* 0x0000004004417836 */ /* 0x040fe40000000000 */
[C---:B------:R-:W-:Y:S02]  /*1fc0*/  VIADD R66, R4.reuse, 0x60 ;  /* 0x0000006004427836 */ /* 0x040fe40000000000 */
[C---:B------:R-:W-:Y:S02]  /*1fd0*/  VIADD R14, R4.reuse, 0xe0 ;  /* 0x000000e0040e7836 */ /* 0x040fe40000000000 */
[C---:B------:R-:W-:Y:S02]  /*1fe0*/  VIADD R67, R4.reuse, 0x80 ;  /* 0x0000008004437836 */ /* 0x040fe40000000000 */
[----:B------:R-:W-:-:S02]  /*1ff0*/  VIADD R68, R4, 0xa0 ;  /* 0x000000a004447836 */ /* 0x000fc40000000000 */
[----:B------:R-:W-:-:S04]  /*2000*/  IMAD.WIDE.U32 R32, R18, R82, R4 ;  /* 0x0000005212207225 */ /* 0x000fc800078e0004 */
[----:B------:R-:W-:Y:S02]  /*2010*/  IMAD.MOV.U32 R79, RZ, RZ, 0x20 ;  /* 0x00000020ff4f7424 */ /* 0x000fe400078e00ff */
[----:B------:R-:W-:Y:S01]  /*2020*/  VIADD R78, R38, 0x8 ;  /* 0x00000008264e7836 */ /* 0x000fe20000000000 */
[----:B------:R-:W-:Y:S01]  /*2030*/  SHF.R.U32.HI R38, RZ, 0x3, R218 ;  /* 0x00000003ff267819 */ /* 0x000fe200000116da */
[----:B------:R-:W-:Y:S02]  /*2040*/  IMAD.SHL.U32 R70, R10, 0x40, RZ ;  /* 0x000000400a467824 */ /* 0x000fe400078e00ff */
[----:B------:R-:W-:Y:S02]  /*2050*/  IMAD R39, R61, 0x60, RZ ;  /* 0x000000603d277824 */ /* 0x000fe400078e02ff */
[----:B------:R-:W-:Y:S02]  /*2060*/  IMAD.SHL.U32 R75, R60, 0x40, RZ ;  /* 0x000000403c4b7824 */ /* 0x000fe400078e00ff */
[----:B------:R-:W-:-:S02]  /*2070*/  IMAD.SHL.U32 R72, R82, 0x40, RZ ;  /* 0x0000004052487824 */ /* 0x000fc400078e00ff */
[----:B------:R-:W-:Y:S01]  /*2080*/  IMAD.SHL.U32 R80, R41, 0x2, RZ ;  /* 0x0000000229507824 */ /* 0x000fe200078e00ff */
[----:B------:R-:W-:Y:S02]  /*2090*/  SHF.R.S32.HI R0, RZ, 0x1f, R91 ;  /* 0x0000001fff007819 */ /* 0x000fe4000001145b */
[----:B------:R-:W-:Y:S02]  /*20a0*/  SEL R91, R91, RZ, !P0 ;  /* 0x000000ff5b5b7207 */ /* 0x000fe40004000000 */
[----:B------:R-:W-:-:S03]  /*20b0*/  SEL R20, R0, RZ, !P0 ;  /* 0x000000ff00147207 */ /* 0x000fc60004000000 */
[----:B------:R-:W-:-:S04]  /*20c0*/  IMAD.WIDE.U32 R6, R91, UR4, R6 ;  /* 0x000000045b067c25 */ /* 0x000fc8000f8e0006 */
[----:B------:R-:W-:Y:S01]  /*20d0*/  IMAD R0, R20, UR4, RZ ;  /* 0x0000000414007c24 */ /* 0x000fe2000f8e02ff */
[----:B------:R-:W-:-:S03]  /*20e0*/  IADD3 R3, P0, R6, R8, RZ ;  /* 0x0000000806037210 */ /* 0x000fc60007f1e0ff */
[----:B------:R-:W-:Y:S01]  /*20f0*/  IMAD R29, R91, UR5, R0 ;  /* 0x000000055b1d7c24 */ /* 0x000fe2000f8e0200 */
[----:B------:R-:W-:Y:S05]  /*2100*/  @!P6 WARPSYNC.ALL ;  /* 0x000000000000e948 */ /* 0x000fea0003800000 */
[----:B------:R-:W-:Y:S01]  /*2110*/  IMAD R0, R64, R10, RZ ;  /* 0x0000000a40007224 */ /* 0x000fe200078e02ff */
[----:B------:R-:W-:Y:S01]  /*2120*/  ULDC UR4, c[0x0][0x320] ;  /* 0x0000c80000047ab9 */ /* 0x000fe20000000800 */
[----:B------:R-:W-:Y:S01]  /*2130*/  IMAD.IADD R29, R7, 0x1, R29 ;  /* 0x00000001071d7824 */ /* 0x000fe200078e021d */
[----:B------:R-:W-:Y:S01]  /*2140*/  @!P6 BAR.SYNC.DEFER_BLOCKING 0x9, 0x100 ;  /* 0x024400000000eb1d */ /* 0x000fe20000010000 */
[----:B------:R-:W-:Y:S01]  /*2150*/  ISETP.GE.AND P2, PT, R31, UR4, PT ;  /* 0x000000041f007c0c */ /* 0x000fe2000bf46270 */
[----:B------:R-:W-:Y:S01]  /*2160*/  IMAD R0, R18, R11, R0 ;  /* 0x0000000b12007224 */ /* 0x000fe200078e0200 */
[----:B------:R-:W-:-:S02]  /*2170*/  ISETP.GE.AND P1, PT, R4, UR4, PT ;  /* 0x0000000404007c0c */ /* 0x000fc4000bf26270 */
[----:B------:R-:W-:Y:S01]  /*2180*/  SEL R8, RZ, 0xffffffff, P2 ;  /* 0xffffffffff087807 */ /* 0x000fe20001000000 */
[----:B------:R-:W-:Y:S01]  /*2190*/  ULDC.64 UR6, c[0x0][0x330] ;  /* 0x0000cc0000067ab9 */ /* 0x000fe20000000a00 */
[----:B------:R-:W-:Y:S01]  /*21a0*/  IADD3.X R0, R29, R9, R0, P0, !PT ;  /* 0x000000091d007210 */ /* 0x000fe200007fe400 */
[----:B------:R-:W-:Y:S01]  /*21b0*/  IMAD R9, R12, UR6, RZ ;  /* 0x000000060c097c24 */ /* 0x000fe2000f8e02ff */
[----:B------:R-:W-:Y:S01]  /*21c0*/  ISETP.GE.AND P0, PT, R13, UR4, PT ;  /* 0x000000040d007c0c */ /* 0x000fe2000bf06270 */
[----:B------:R-:W-:Y:S01]  /*21d0*/  IMAD.SHL.U32 R13, R8, 0x2, RZ ;  /* 0x00000002080d7824 */ /* 0x000fe200078e00ff */
[----:B------:R-:W-:Y:S01]  /*21e0*/  SEL R12, RZ, 0x1, P1 ;  /* 0x00000001ff0c7807 */ /* 0x000fe20000800000 */
[C---:B------:R-:W-:Y:S01]  /*21f0*/  IMAD R15, R90.reuse, UR7, R9 ;  /* 0x000000075a0f7c24 */ /* 0x040fe2000f8e0209 */
[----:B------:R-:W-:Y:S01]  /*2200*/  ISETP.GE.AND P1, PT, R65, UR4, PT ;  /* 0x0000000441007c0c */ /* 0x000fe2000bf26270 */
[----:B------:R-:W-:Y:S01]  /*2210*/  IMAD.WIDE.U32 R8, R90, UR6, R4 ;  /* 0x000000065a087c25 */ /* 0x000fe2000f8e0004 */
[----:B------:R-:W-:-:S02]  /*2220*/  ISETP.GE.AND P2, PT, R66, UR4, PT ;  /* 0x0000000442007c0c */ /* 0x000fc4000bf46270 */
[----:B------:R-:W-:Y:S01]  /*2230*/  ISETP.GE.AND P3, PT, R14, UR4, PT ;  /* 0x000000040e007c0c */ /* 0x000fe2000bf66270 */
[----:B------:R-:W-:Y:S01]  /*2240*/  IMAD.IADD R9, R9, 0x1, R15 ;  /* 0x0000000109097824 */ /* 0x000fe200078e020f */
[----:B------:R-:W-:Y:S02]  /*2250*/  LOP3.LUT R12, R13, 0x2, R12, 0xe2, !PT ;  /* 0x000000020d0c7812 */ /* 0x000fe400078ee20c */
[----:B------:R-:W-:Y:S02]  /*2260*/  SEL R13, RZ, 0x4, P1 ;  /* 0x00000004ff0d7807 */ /* 0x000fe40000800000 */
[----:B------:R-:W-:Y:S02]  /*2270*/  SEL R14, RZ, 0x8, P2 ;  /* 0x00000008ff0e7807 */ /* 0x000fe40001000000 */
[----:B------:R-:W-:Y:S02]  /*2280*/  ISETP.GE.AND P1, PT, R67, UR4, PT ;  /* 0x0000000443007c0c */ /* 0x000fe4000bf26270 */
[----:B------:R-:W-:Y:S01]  /*2290*/  ISETP.GE.AND P2, PT, R68, UR4, PT ;  /* 0x0000000444007c0c */ /* 0x000fe2000bf46270 */
[----:B------:R-:W-:Y:S01]  /*22a0*/  ULDC.64 UR4, c[0x0][0x338] ;  /* 0x0000ce0000047ab9 */ /* 0x000fe20000000a00 */
[----:B------:R-:W-:Y:S01]  /*22b0*/  LOP3.LUT R12, R14, R12, R13, 0xfe, !PT ;  /* 0x0000000c0e0c7212 */ /* 0x000fe200078efe0d */
[----:B------:R-:W-:Y:S01]  /*22c0*/  IMAD R15, R20, UR4, RZ ;  /* 0x00000004140f7c24 */ /* 0x000fe2000f8e02ff */
[----:B------:R-:W-:Y:S01]  /*22d0*/  SEL R13, RZ, 0x10, P1 ;  /* 0x00000010ff0d7807 */ /* 0x000fe20000800000 */
[----:B------:R-:W-:Y:S01]  /*22e0*/  IMAD R20, R64, R60, RZ ;  /* 0x0000003c40147224 */ /* 0x000fe200078e02ff */
[----:B------:R-:W-:Y:S01]  /*22f0*/  SEL R14, RZ, 0x20, P2 ;  /* 0x00000020ff0e7807 */ /* 0x000fe20001000000 */
[----:B------:R-:W-:Y:S01]  /*2300*/  IMAD R95, R91, UR5, R15 ;  /* 0x000000055b5f7c24 */ /* 0x000fe2000f8e020f */
[----:B------:R-:W-:Y:S01]  /*2310*/  LOP3.LUT P1, RZ, R237, 0x4, RZ, 0xc0, !PT ;  /* 0x00000004edff7812 */ /* 0x000fe2000782c0ff */
[----:B------:R-:W-:Y:S01]  /*2320*/  IMAD R59, R18, R61, R20 ;  /* 0x0000003d123b7224 */ /* 0x000fe200078e0214 */
[----:B------:R-:W-:Y:S01]  /*2330*/  LOP3.LUT R13, R14, R12, R13, 0xfe, !PT ;  /* 0x0000000c0e0d7212 */ /* 0x000fe200078efe0d */
[----:B------:R-:W-:Y:S01]  /*2340*/  IMAD.WIDE.U32 R14, R18, R82, R22 ;  /* 0x00000052120e7225 */ /* 0x000fe200078e0016 */
[----:B------:R-:W-:-:S02]  /*2350*/  SEL R12, RZ, 0x40, P0 ;  /* 0x00000040ff0c7807 */ /* 0x000fc40000000000 */
[----:B------:R-:W-:Y:S01]  /*2360*/  ISETP.GE.AND P0, PT, R4, R41, PT ;  /* 0x000000290400720c */ /* 0x000fe20003f06270 */
[----:B------:R-:W-:Y:S01]  /*2370*/  IMAD.WIDE.U32 R20, R18, R60, R4 ;  /* 0x0000003c12147225 */ /* 0x000fe200078e0004 */
[----:B------:R-:W-:Y:S02]  /*2380*/  LOP3.LUT R97, R13, R12, RZ, 0xfc, !PT ;  /* 0x0000000c0d617212 */ /* 0x000fe400078efcff */
[----:B------:R-:W-:Y:S01]  /*2390*/  SEL R35, R41, RZ, P0 ;  /* 0x000000ff29237207 */ /* 0x000fe20000000000 */
[----:B------:R-:W-:Y:S01]  /*23a0*/  IMAD R12, R64, R82, RZ ;  /* 0x00000052400c7224 */ /* 0x000fe200078e02ff */
[C---:B------:R-:W-:Y:S01]  /*23b0*/  IADD3 R62, P2, R18.reuse, R63, RZ ;  /* 0x0000003f123e7210 */ /* 0x040fe20007f5e0ff */
[----:B------:R-:W-:Y:S01]  /*23c0*/  IMAD.MOV.U32 R58, RZ, RZ, R20 ;  /* 0x000000ffff3a7224 */ /* 0x000fe200078e0014 */
[----:B------:R-:W-:Y:S01]  /*23d0*/  SEL R79, R79, 0xffffffe0, !P1 ;  /* 0xffffffe04f4f7807 */ /* 0x000fe20004800000 */
[C---:B------:R-:W-:Y:S01]  /*23e0*/  IMAD R37, R18.reuse, R83, R12 ;  /* 0x0000005312257224 */ /* 0x040fe200078e020c */
[----:B------:R-:W-:Y:S01]  /*23f0*/  SEL R96, RZ, 0xffffff80, P3 ;  /* 0xffffff80ff607807 */ /* 0x000fe20001800000 */
[----:B------:R-:W-:-:S03]  /*2400*/  IMAD.WIDE.U32 R12, R18, R60, R22 ;  /* 0x0000003c120c7225 */ /* 0x000fc600078e0016 */
[----:B------:R-:W-:Y:S01]  /*2410*/  LOP3.LUT R96, R97, 0x80, R96, 0xc8, !PT ;  /* 0x0000008061607812 */ /* 0x000fe200078ec860 */
[----:B------:R-:W-:Y:S01]  /*2420*/  IMAD.IADD R57, R13, 0x1, R59 ;  /* 0x000000010d397824 */ /* 0x000fe200078e023b */
[----:B-----5:R-:W-:Y:S01]  /*2430*/  SHF.R.S32.HI R13, RZ, 0x1f, R30 ;  /* 0x0000001fff0d7819 */ /* 0x020fe2000001141e */
[----:B------:R-:W-:Y:S01]  /*2440*/  IMAD.MOV.U32 R56, RZ, RZ, R12 ;  /* 0x000000ffff387224 */ /* 0x000fe200078e000c */
[----:B------:R-:W-:Y:S01]  /*2450*/  LOP3.LUT R97, R97, 0x40, RZ, 0xc0, !PT ;  /* 0x0000004061617812 */ /* 0x000fe200078ec0ff */
[----:B------:R-:W-:Y:S02]  /*2460*/  IMAD.IADD R15, R15, 0x1, R37 ;  /* 0x000000010f0f7824 */ /* 0x000fe400078e0225 */
[----:B------:R-:W-:Y:S02]  /*2470*/  IMAD R12, R13, R82, RZ ;  /* 0x000000520d0c7224 */ /* 0x000fe400078e02ff */
[----:B------:R-:W-:Y:S02]  /*2480*/  IMAD.IADD R33, R37, 0x1, R33 ;  /* 0x0000000125217824 */ /* 0x000fe400078e0221 */
[----:B------:R-:W-:-:S02]  /*2490*/  IMAD.IADD R35, R4, 0x1, R35 ;  /* 0x0000000104237824 */ /* 0x000fc400078e0223 */
[C---:B------:R-:W-:Y:S02]  /*24a0*/  IMAD R37, R30.reuse, R83, R12 ;  /* 0x000000531e257224 */ /* 0x040fe400078e020c */
[----:B------:R-:W-:Y:S01]  /*24b0*/  IMAD R36, R13, R60, RZ ;  /* 0x0000003c0d247224 */ /* 0x000fe200078e02ff */
[----:B------:R-:W-:Y:S01]  /*24c0*/  SHF.R.S32.HI R34, RZ, 0x1f, R35 ;  /* 0x0000001fff227819 */ /* 0x000fe20000011423 */
[----:B------:R-:W-:-:S03]  /*24d0*/  IMAD.WIDE.U32 R12, R30, R82, R14 ;  /* 0x000000521e0c7225 */ /* 0x000fc600078e000e */
[----:B------:R-:W-:Y:S01]  /*24e0*/  LEA.HI R34, R34, R35, RZ, 0x3 ;  /* 0x0000002322227211 */ /* 0x000fe200078f18ff */
[----:B------:R-:W-:Y:S01]  /*24f0*/  IMAD.WIDE.U32 R14, R30, R82, R32 ;  /* 0x000000521e0e7225 */ /* 0x000fe200078e0020 */
[----:B------:R-:W-:Y:S02]  /*2500*/  LOP3.LUT R33, R73, 0x18, R4, 0xf8, !PT ;  /* 0x0000001849217812 */ /* 0x000fe400078ef804 */
[----:B------:R-:W-:Y:S01]  /*2510*/  SHF.R.S32.HI R88, RZ, 0x3, R34 ;  /* 0x00000003ff587819 */ /* 0x000fe20000011422 */
[----:B------:R-:W-:Y:S01]  /*2520*/  IMAD.IADD R59, R59, 0x1, R21 ;  /* 0x000000013b3b7824 */ /* 0x000fe200078e0215 */
[-C--:B------:R-:W-:Y:S01]  /*2530*/  LOP3.LUT R33, R33, R76.reuse, RZ, 0x3c, !PT ;  /* 0x0000004c21217212 */ /* 0x080fe200078e3cff */
[----:B------:R-:W-:Y:S01]  /*2540*/  IMAD.WIDE.U32 R8, R91, UR4, R8 ;  /* 0x000000045b087c25 */ /* 0x000fe2000f8e0008 */
[----:B------:R-:W-:Y:S01]  /*2550*/  LOP3.LUT R89, R34, 0xfffffff8, RZ, 0xc0, !PT ;  /* 0xfffffff822597812 */ /* 0x000fe200078ec0ff */
[----:B------:R-:W-:Y:S02]  /*2560*/  ULDC UR4, c[0x0][0x2f4] ;  /* 0x0000bd0000047ab9 */ /* 0x000fe40000000800 */
[----:B------:R-:W-:Y:S01]  /*2570*/  IMAD R81, R220, 0x200, R33 ;  /* 0x00000200dc517824 */ /* 0x000fe200078e0221 */
[--C-:B------:R-:W-:Y:S01]  /*2580*/  LOP3.LUT R33, R73, 0x38, R34.reuse, 0xf8, !PT ;  /* 0x0000003849217812 */ /* 0x100fe200078ef822 */
[----:B------:R-:W-:Y:S01]  /*2590*/  IMAD R35, R11, 0x60, RZ ;  /* 0x000000600b237824 */ /* 0x000fe200078e02ff */
[----:B------:R-:W-:Y:S01]  /*25a0*/  LOP3.LUT R34, R218, 0x38, R34, 0xf8, !PT ;  /* 0x00000038da227812 */ /* 0x000fe200078ef822 */
[C---:B------:R-:W-:Y:S01]  /*25b0*/  IMAD R91, R30.reuse, R61, R36 ;  /* 0x0000003d1e5b7224 */ /* 0x040fe200078e0224 */
[----:B------:R-:W-:Y:S01]  /*25c0*/  LOP3.LUT R33, R33, R76, RZ, 0x3c, !PT ;  /* 0x0000004c21217212 */ /* 0x000fe200078e3cff */
[----:B------:R-:W-:Y:S01]  /*25d0*/  IMAD.WIDE.U32 R56, R30, R60, R56 ;  /* 0x0000003c1e387225 */ /* 0x000fe200078e0038 */
[----:B------:R-:W-:-:S02]  /*25e0*/  LOP3.LUT R34, R34, R38, RZ, 0x3c, !PT ;  /* 0x0000002622227212 */ /* 0x000fc400078e3cff */
[----:B------:R-:W-:Y:S01]  /*25f0*/  SHF.R.S32.HI R92, RZ, 0x1f, R89 ;  /* 0x0000001fff5c7819 */ /* 0x000fe20000011459 */
[----:B------:R-:W-:Y:S01]  /*2600*/  IMAD.WIDE.U32 R58, R30, R60, R58 ;  /* 0x0000003c1e3a7225 */ /* 0x000fe200078e003a */
[----:B------:R-:W-:-:S03]  /*2610*/  ISETP.GE.AND P1, PT, R4, UR4, PT ;  /* 0x0000000404007c0c */ /* 0x000fc6000bf26270 */
[----:B------:R-:W-:-:S04]  /*2620*/  IMAD.WIDE.U32 R10, R10, 0x60, RZ ;  /* 0x000000600a0a7825 */ /* 0x000fc800078e00ff */
[----:B------:R-:W-:Y:S02]  /*2630*/  IMAD R83, R83, 0x60, RZ ;  /* 0x0000006053537824 */ /* 0x000fe400078e02ff */
        /* <DEDUP_REMOVED lines=12> */
[----:B------:R-:W-:Y:S02]  /*2700*/  IMAD R93, R220, 0x200, R33 ;  /* 0x00000200dc5d7824 */ /* 0x000fe400078e0221 */
[----:B------:R-:W-:Y:S02]  /*2710*/  IMAD.IADD R94, R221, 0x1, R34 ;  /* 0x00000001dd5e7824 */ /* 0x000fe400078e0222 */
[----:B------:R-:W-:-:S07]  /*2720*/  IMAD.IADD R95, R9, 0x1, R95 ;  /* 0x00000001095f7824 */ /* 0x000fce00078e025f */
.L_x_11796:
        /* <DEDUP_REMOVED lines=9> */
[----:B------:R-:W-:-:S03]  /*27c0*/  IADD3 R33, P5, R3, R104, RZ ;  /* 0x0000006803217210 */ /* 0x000fc60007fbe0ff */
[----:B------:R-:W-:Y:S01]  /*27d0*/  IMAD.IADD R109, R105, 0x1, R27 ;  /* 0x00000001696d7824 */ /* 0x000fe200078e021b */
[----:B------:R-:W-:-:S03]  /*27e0*/  IADD3 R27, P3, P4, R3, R104, R70 ;  /* 0x00000068031b7210 */ /* 0x000fc60007c7e046 */
[----:B------:R-:W-:Y:S01]  /*27f0*/  IMAD.X R34, R109, 0x1, R0, P5 ;  /* 0x000000016d227824 */ /* 0x000fe200028e0600 */
[----:B------:R-:W-:Y:S02]  /*2800*/  IADD3.X R32, R0, R109, R69, P3, P4 ;  /* 0x0000006d00207210 */ /* 0x000fe40001fe8445 */
[-C--:B0-----:R-:W-:Y:S02]  /*2810*/  LEA R40, P3, R27, R100.reuse, 0x1 ;  /* 0x000000641b287211 */ /* 0x081fe400078608ff */
[----:B------:R-:W-:Y:S02]  /*2820*/  LEA R42, P5, R33, R100, 0x1 ;  /* 0x00000064212a7211 */ /* 0x000fe400078a08ff */
[-C--:B------:R-:W-:Y:S01]  /*2830*/  LEA.HI.X R41, R27, R101.reuse, R32, 0x1, P3 ;  /* 0x000000651b297211 */ /* 0x080fe200018f0c20 */
[----:B------:R-:W-:Y:S01]  /*2840*/  IMAD R27, R17, 0x1800, R81 ;  /* 0x00001800111b7824 */ /* 0x000fe200078e0251 */
[----:B-1----:R-:W-:Y:S02]  /*2850*/  ISETP.GE.AND P3, PT, R107, 0x1, PT ;  /* 0x000000016b00780c */ /* 0x002fe40003f66270 */
[----:B------:R-:W-:Y:S01]  /*2860*/  LEA.HI.X R43, R33, R101, R34, 0x1, P5 ;  /* 0x00000065212b7211 */ /* 0x000fe200028f0c22 */
[----:B------:R-:W-:Y:S01]  /*2870*/  IMAD R33, R17, 0x1800, R85 ;  /* 0x0000180011217824 */ /* 0x000fe200078e0255 */
[----:B------:R-:W-:Y:S01]  /*2880*/  ISETP.GT.AND P4, PT, R45, R28, PT ;  /* 0x0000001c2d00720c */ /* 0x000fe20003f84270 */
[----:B------:R-:W-:-:S02]  /*2890*/  IMAD R106, R27, 0x2, R26 ;  /* 0x000000021b6a7824 */ /* 0x000fc400078e021a */
[----:B------:R-:W-:Y:S01]  /*28a0*/  IMAD R102, R33, 0x2, R26 ;  /* 0x0000000221667824 */ /* 0x000fe200078e021a */
[----:B------:R-:W-:Y:S01]  /*28b0*/  P2R R99, PR, RZ, 0x10 ;  /* 0x00000010ff637803 */ /* 0x000fe20000000000 */
[----:B------:R-:W-:-:S04]  /*28c0*/  IMAD.MOV.U32 R27, RZ, RZ, R45 ;  /* 0x000000ffff1b7224 */ /* 0x000fc800078e002d */
        /* <DEDUP_REMOVED lines=42> */
.L_x_11753:
[----:B------:R-:W-:Y:S05]  /*2b70*/  BSYNC B1 ;  /* 0x0000000000017941 */ /* 0x000fea0003800000 */
.L_x_11752:
[----:B------:R-:W-:Y:S01]  /*2b80*/  ISETP.GE.AND P5, PT, R232, R103, PT ;  /* 0x00000067e800720c */ /* 0x000fe20003fa6270 */
[----:B------:R-:W-:Y:S01]  /*2b90*/  BSSY B1, `(.L_x_11754) ;  /* 0x000001b000017945 */ /* 0x000fe20003800000 */
[----:B------:R-:W-:Y:S02]  /*2ba0*/  CS2R R46, SRZ ;  /* 0x00000000002e7805 */ /* 0x000fe4000001ff00 */
[----:B0-----:R-:W-:Y:S01]  /*2bb0*/  CS2R R38, SRZ ;  /* 0x0000000000267805 */ /* 0x001fe2000001ff00 */
        /* <DEDUP_REMOVED lines=24> */
.L_x_11755:
[----:B------:R-:W-:Y:S05]  /*2d40*/  BSYNC B1 ;  /* 0x0000000000017941 */ /* 0x000fea0003800000 */
.L_x_11754:
        /* <DEDUP_REMOVED lines=27> */
.L_x_11756:
[----:B------:R-:W-:Y:S01]  /*2f00*/  IMAD R98, R17, 0x8, R16 ;  /* 0x0000000811627824 */ /* 0x000fe200078e0210 */
[----:B------:R-:W-:Y:S01]  /*2f10*/  SHF.L.U32 R111, R208, 0x1f, RZ ;  /* 0x0000001fd06f7819 */ /* 0x000fe200000006ff */
[----:B------:R-:W-:Y:S03]  /*2f20*/  BSSY B1, `(.L_x_11757) ;  /* 0x0000003000017945 */ /* 0x000fe60003800000 */
[----:B------:R-:W0:Y:S02]  /*2f30*/  SYNCS.PHASECHK.TRANS64.TRYWAIT P6, [R98+URZ+0x22890], R111 ;  /* 0x0228906f620075a7 */ /* 0x000e2400080c017f */
[----:B0-----:R-:W-:Y:S05]  /*2f40*/  @!P6 BRA `(.L_x_11758) ;  /* 0x000001c8009ce947 */ /* 0x001fea0003800000 */
.L_x_12115:
[----:B------:R-:W-:Y:S05]  /*2f50*/  BSYNC B1 ;  /* 0x0000000000017941 */ /* 0x000fea0003800000 */
.L_x_11757:
        /* <DEDUP_REMOVED lines=49> */
.L_x_11764:
[----:B------:R-:W-:Y:S05]  /*3270*/  BSYNC B3 ;  /* 0x0000000000037941 */ /* 0x000fea0003800000 */
.L_x_11763:
[----:B--2---:R1:W-:Y:S02]  /*3280*/  STG.E.128 desc[UR40][R42.64], R32 ;  /* 0x000000202a007986 */ /* 0x0043e4000c101d28 */
.L_x_11762:
[----:B------:R-:W-:Y:S05]  /*3290*/  BSYNC B2 ;  /* 0x0000000000027941 */ /* 0x000fea0003800000 */
.L_x_11761:
[----:B------:R-:W-:Y:S05]  /*32a0*/  @P2 BRA `(.L_x_11760) ;  /* 0x0000000000bc2947 */ /* 0x000fea0003800000 */
[----:B-1----:R1:W2:Y:S01]  /*32b0*/  LDS.128 R32, [R102] ;  /* 0x0000000066207984 */ /* 0x0022a20000000c00 */
        /* <DEDUP_REMOVED lines=44> */
.L_x_11766:
[----:B------:R-:W-:Y:S05]  /*3580*/  BSYNC B2 ;  /* 0x0000000000027941 */ /* 0x000fea0003800000 */
.L_x_11765:
[----:B--2---:R2:W-:Y:S02]  /*3590*/  STG.E.128 desc[UR40][R42.64+0x40], R32 ;  /* 0x000040202a007986 */ /* 0x0045e4000c101d28 */
.L_x_11760:
[----:B------:R-:W-:Y:S05]  /*35a0*/  BSYNC B1 ;  /* 0x0000000000017941 */ /* 0x000fea0003800000 */
.L_x_11759:
        /* <DEDUP_REMOVED lines=17> */
[----:B------:R-:W-:-:S02]  /*36c0*/  HADD2.F32 R43, -RZ, R35.H1_H1 ;  /* 0x30000023ff2b7230 */ /* 0x000fc40000004100 */
[----:B------:R-:W-:Y:S02]  /*36d0*/  HADD2.F32 R44, -RZ, R49.H0_H0 ;  /* 0x20000031ff2c7230 */ /* 0x000fe40000004100 */
[----:B------:R-:W-:Y:S01]  /*36e0*/  FMUL.FTZ R45, R33, R45 ;  /* 0x0000002d212d7220 */ /* 0x000fe20000410000 */
[----:B------:R-:W-:Y:S02]  /*36f0*/  HADD2.F32 R35, -RZ, R35.H0_H0 ;  /* 0x20000023ff237230 */ /* 0x000fe40000004100 */
[----:B------:R-:W-:Y:S01]  /*3700*/  FMUL.FTZ R52, R43, R48 ;  /* 0x000000302b347220 */ /* 0x000fe20000410000 */
[----:B------:R-:W-:Y:S02]  /*3710*/  HADD2.F32 R46, -RZ, R46.H0_H0 ;  /* 0x2000002eff2e7230 */ /* 0x000fe40000004100 */
[-C--:B------:R-:W-:Y:S01]  /*3720*/  FFMA.FTZ R50, R33, R44.reuse, -R50 ;  /* 0x0000002c21327223 */ /* 0x080fe20000010832 */
[----:B------:R-:W-:Y:S01]  /*3730*/  FFMA.FTZ R49, R34, R44, R45 ;  /* 0x0000002c22317223 */ /* 0x000fe2000001002d */
[----:B------:R-:W-:Y:S01]  /*3740*/  FMUL.FTZ R48, R35, R48 ;  /* 0x0000003023307220 */ /* 0x000fe20000410000 */
[----:B------:R-:W-:-:S02]  /*3750*/  HADD2.F32 R45, -RZ, R104.H1_H1 ;  /* 0x30000068ff2d7230 */ /* 0x000fc40000004100 */
[-C--:B------:R-:W-:Y:S01]  /*3760*/  FFMA.FTZ R52, R35, R46.reuse, -R52 ;  /* 0x0000002e23347223 */ /* 0x080fe20000010834 */
[--C-:B------:R-:W-:Y:S02]  /*3770*/  HADD2.F32 R35, -RZ, R105.reuse.H1_H1 ;  /* 0x30000069ff237230 */ /* 0x100fe40000004100 */
        /* <DEDUP_REMOVED lines=19> */
.L_x_11771:
[----:B------:R-:W-:Y:S05]  /*38b0*/  BSYNC B2 ;  /* 0x0000000000027941 */ /* 0x000fea0003800000 */
.L_x_11770:
[----:B--2---:R3:W-:Y:S02]  /*38c0*/  STG.E.128 desc[UR40][R40.64], R32 ;  /* 0x0000002028007986 */ /* 0x0047e4000c101d28 */
.L_x_11769:
[----:B------:R-:W-:Y:S05]  /*38d0*/  BSYNC B1 ;  /* 0x0000000000017941 */ /* 0x000fea0003800000 */
.L_x_11768:
[----:B------:R-:W-:Y:S05]  /*38e0*/  @P2 BRA `(.L_x_11767) ;  /* 0x0000001800302947 */ /* 0x000fea0003800000 */
[----:B-123--:R1:W2:Y:S01]  /*38f0*/  LDS.128 R32, [R102+0x2000] ;  /* 0x0020000066207984 */ /* 0x00e2a20000000c00 */
        /* <DEDUP_REMOVED lines=44> */
.L_x_11773:
[----:B------:R-:W-:Y:S05]  /*3bc0*/  BSYNC B1 ;  /* 0x0000000000017941 */ /* 0x000fea0003800000 */
.L_x_11772:
[----:B--2---:R4:W-:Y:S01]  /*3bd0*/  STG.E.128 desc[UR40][R40.64+0x40], R32 ;  /* 0x0000402028007986 */ /* 0x0049e2000c101d28 */
[----:B------:R-:W-:Y:S05]  /*3be0*/  BRA `(.L_x_11767) ;  /* 0x0000001400707947 */ /* 0x000fea0003800000 */
.L_x_11751:
        /* <DEDUP_REMOVED lines=18> */
[----:B------:R-:W-:Y:S02]  /*3d10*/  CS2R R34, SRZ ;  /* 0x0000000000227805 */ /* 0x000fe4000001ff00 */
[----:B------:R-:W-:-:S05]  /*3d20*/  @!P4 IADD3 R32, P5, R14, R32, RZ ;  /* 0x000000200e20c210 */ /* 0x000fca0007fbe0ff */
[----:B------:R-:W-:Y:S01]  /*3d30*/  @!P4 IMAD.X R33, R111, 0x1, R90, P5 ;  /* 0x000000016f21c824 */ /* 0x000fe200028e065a */
[----:B---3--:R-:W-:-:S04]  /*3d40*/  @!P4 LEA R50, P5, R32, R50, 0x1 ;  /* 0x000000322032c211 */ /* 0x008fc800078a08ff */
[----:B------:R-:W-:Y:S02]  /*3d50*/  @!P4 LEA.HI.X R51, R32, R51, R33, 0x1, P5 ;  /* 0x000000332033c211 */ /* 0x000fe400028f0c21 */
[----:B------:R-:W-:-:S03]  /*3d60*/  CS2R R32, SRZ ;  /* 0x0000000000207805 */ /* 0x000fc6000001ff00 */
[----:B------:R2:W3:Y:S04]  /*3d70*/  @!P4 LDG.E.128 R36, desc[UR40][R50.64] ;  /* 0x000000283224c981 */ /* 0x0004e8000c1e1d00 */
[----:B------:R-:W4:Y:S01]  /*3d80*/  @!P4 LDG.E.128 R32, desc[UR40][R48.64] ;  /* 0x000000283020c981 */ /* 0x000f22000c1e1d00 */
[C---:B0-----:R-:W-:Y:S02]  /*3d90*/  @!P3 LEA R52, P4, R40.reuse, R52, 0x1 ;  /* 0x000000342834b211 */ /* 0x041fe400078808ff */
[----:B------:R-:W-:Y:S02]  /*3da0*/  CS2R R42, SRZ ;  /* 0x00000000002a7805 */ /* 0x000fe4000001ff00 */
[----:B------:R-:W-:Y:S02]  /*3db0*/  @!P3 LEA.HI.X R53, R40, R53, R41, 0x1, P4 ;  /* 0x000000352835b211 */ /* 0x000fe400020f0c29 */
[----:B------:R-:W-:-:S02]  /*3dc0*/  CS2R R40, SRZ ;  /* 0x0000000000287805 */ /* 0x000fc4000001ff00 */
[----:B-1----:R-:W-:-:S04]  /*3dd0*/  @!P3 LEA R54, P4, R46, R44, 0x1 ;  /* 0x0000002c2e36b211 */ /* 0x002fc800078808ff */
[----:B------:R-:W-:Y:S01]  /*3de0*/  @!P3 LEA.HI.X R55, R46, R45, R47, 0x1, P4 ;  /* 0x0000002d2e37b211 */ /* 0x000fe200020f0c2f */
[----:B------:R-:W5:Y:S01]  /*3df0*/  @!P3 LDG.E.128 R40, desc[UR40][R52.64] ;  /* 0x000000283428b981 */ /* 0x000f62000c1e1d00 */
[----:B------:R-:W-:Y:S02]  /*3e00*/  CS2R R46, SRZ ;  /* 0x00000000002e7805 */ /* 0x000fe4000001ff00 */
[----:B------:R-:W-:-:S06]  /*3e10*/  CS2R R44, SRZ ;  /* 0x00000000002c7805 */ /* 0x000fcc000001ff00 */
[----:B------:R-:W5:Y:S01]  /*3e20*/  @!P3 LDG.E.128 R44, desc[UR40][R54.64] ;  /* 0x00000028362cb981 */ /* 0x000f62000c1e1d00 */
[----:B------:R-:W-:Y:S02]  /*3e30*/  ISETP.NE.AND P3, PT, R207, 0x3, PT ;  /* 0x00000003cf00780c */ /* 0x000fe40003f65270 */
[----:B------:R-:W-:Y:S01]  /*3e40*/  ISETP.GE.AND P4, PT, R4, R107, PT ;  /* 0x0000006b0400720c */ /* 0x000fe20003f86270 */
[----:B----4-:R-:W-:Y:S02]  /*3e50*/  IMAD.MOV.U32 R48, RZ, RZ, R34 ;  /* 0x000000ffff307224 */ /* 0x010fe400078e0022 */
[----:B------:R-:W-:Y:S02]  /*3e60*/  IMAD.MOV.U32 R49, RZ, RZ, R35 ;  /* 0x000000ffff317224 */ /* 0x000fe400078e0023 */
[----:B--2---:R-:W-:Y:S02]  /*3e70*/  IMAD.MOV.U32 R50, RZ, RZ, R32 ;  /* 0x000000ffff327224 */ /* 0x004fe400078e0020 */
        /* <DEDUP_REMOVED lines=21> */
[----:B------:R-:W-:Y:S02]  /*3fd0*/  IMAD.MOV.U32 R50, RZ, RZ, R44 ;  /* 0x000000ffff327224 */ /* 0x000fe400078e002c */
[----:B------:R-:W-:Y:S01]  /*3fe0*/  IMAD.MOV.U32 R51, RZ, RZ, R45 ;  /* 0x000000ffff337224 */ /* 0x000fe200078e002d */
[----:B------:R-:W-:-:S04]  /*3ff0*/  PRMT R117, R48, 0x5410, R49 ;  /* 0x0000541030757816 */ /* 0x000fc80000000031 */
[----:B------:R-:W-:Y:S01]  /*4000*/  PRMT R118, R50, 0x5410, R51 ;  /* 0x0000541032767816 */ /* 0x000fe20000000033 */
[----:B------:R-:W-:Y:S06]  /*4010*/  @!P3 BRA `(.L_x_11774) ;  /* 0x000000000004b947 */ /* 0x000fec0003800000 */
[----:B------:R-:W-:Y:S01]  /*4020*/  BPT.TRAP 0x1 ;  /* 0x000000040000795c */ /* 0x000fe20000300000 */
.L_x_11774:
        /* <DEDUP_REMOVED lines=9> */
.L_x_12116:
[----:B------:R-:W-:Y:S05]  /*40c0*/  BSYNC B1 ;  /* 0x0000000000017941 */ /* 0x000fea0003800000 */
.L_x_11775:
        /* <DEDUP_REMOVED lines=16> */
[----:B------:R-:W-:-:S05]  /*41d0*/  LOP3.LUT R49, R49, R76, RZ, 0x3c, !PT ;  /* 0x0000004c31317212 */ /* 0x000fca00078e3cff */
[----:B------:R-:W-:Y:S02]  /*41e0*/  IMAD R48, R220, 0x200, R49 ;  /* 0x00000200dc307824 */ /* 0x000fe400078e0231 */
        /* <DEDUP_REMOVED lines=16> */
[----:B------:R-:W-:Y:S01]  /*42f0*/  HADD2.F32 R35, -RZ, R122.H1_H1 ;  /* 0x3000007aff237230 */ /* 0x000fe20000004100 */
[--C-:B------:R-:W-:Y:S01]  /*4300*/  SHF.R.U64 R127, R38, 0x10, R39.reuse ;  /* 0x00000010267f7819 */ /* 0x100fe20000001227 */
[----:B------:R-:W-:Y:S01]  /*4310*/  HADD2.F32 R38, -RZ, R36.H0_H0 ;  /* 0x20000024ff267230 */ /* 0x000fe20000004100 */
[----:B------:R-:W-:Y:S01]  /*4320*/  SHF.R.U32.HI R39, RZ, 0x10, R39 ;  /* 0x00000010ff277819 */ /* 0x000fe20000011627 */
[----:B------:R-:W-:-:S02]  /*4330*/  HADD2.F32 R49, -RZ, R49.H1_H1 ;  /* 0x30000031ff317230 */ /* 0x000fc40000004100 */
[-C--:B------:R-:W-:Y:S01]  /*4340*/  FMUL.FTZ R37, R33, R35.reuse ;  /* 0x0000002321257220 */ /* 0x080fe20000410000 */
[----:B------:R-:W-:Y:S02]  /*4350*/  HADD2.F32 R34, -RZ, R122.H0_H0 ;  /* 0x2000007aff227230 */ /* 0x000fe40000004100 */
        /* <DEDUP_REMOVED lines=8> */
[----:B------:R-:W-:Y:S02]  /*43e0*/  HADD2.F32 R32, -RZ, R51.H0_H0 ;  /* 0x20000033ff207230 */ /* 0x000fe40000004100 */
[----:B------:R-:W-:Y:S01]  /*43f0*/  FFMA.FTZ R124, R49, R36, -R124 ;  /* 0x00000024317c7223 */ /* 0x000fe2000001087c */
[----:B------:R-:W-:Y:S02]  /*4400*/  HADD2.F32 R35, -RZ, R125.H1_H1 ;  /* 0x3000007dff237230 */ /* 0x000fe40000004100 */
[----:B------:R-:W-:Y:S01]  /*4410*/  HADD2.F32 R55, -RZ, R55.H1_H1 ;  /* 0x30000037ff377230 */ /* 0x000fe20000004100 */
[----:B------:R-:W-:Y:S01]  /*4420*/  F2FP.F16.F32.PACK_AB R53, R53, R122 ;  /* 0x0000007a3535723e */ /* 0x000fe200000000ff */
[----:B------:R-:W-:Y:S02]  /*4430*/  HADD2.F32 R38, -RZ, R39.H0_H0 ;  /* 0x20000027ff267230 */ /* 0x000fe40000004100 */
[----:B------:R-:W-:Y:S01]  /*4440*/  FMUL.FTZ R126, R32, R35 ;  /* 0x00000023207e7220 */ /* 0x000fe20000410000 */
[----:B------:R-:W-:-:S02]  /*4450*/  HADD2.F32 R51, -RZ, R51.H1_H1 ;  /* 0x30000033ff337230 */ /* 0x000fc40000004100 */
[----:B------:R-:W-:Y:S01]  /*4460*/  FMUL.FTZ R37, R33, R35 ;  /* 0x0000002321257220 */ /* 0x000fe20000410000 */
[----:B------:R-:W-:Y:S02]  /*4470*/  HADD2.F32 R34, -RZ, R125.H0_H0 ;  /* 0x2000007dff227230 */ /* 0x000fe40000004100 */
[-C--:B------:R-:W-:Y:S01]  /*4480*/  FMUL.FTZ R128, R55, R38.reuse ;  /* 0x0000002637807220 */ /* 0x080fe20000410000 */
[----:B------:R-:W-:Y:S02]  /*4490*/  HADD2.F32 R36, -RZ, R123.H0_H0 ;  /* 0x2000007bff247230 */ /* 0x000fe40000004100 */
[----:B------:R-:W-:Y:S01]  /*44a0*/  FMUL.FTZ R130, R51, R38 ;  /* 0x0000002633827220 */ /* 0x000fe20000410000 */
[----:B------:R-:W-:Y:S02]  /*44b0*/  HADD2.F32 R35, -RZ, R132.H0_H0 ;  /* 0x20000084ff237230 */ /* 0x000fe40000004100 */
[-C--:B------:R-:W-:Y:S01]  /*44c0*/  FFMA.FTZ R126, R33, R34.reuse, R126 ;  /* 0x00000022217e7223 */ /* 0x080fe2000001007e */
[----:B------:R-:W-:Y:S01]  /*44d0*/  FFMA.FTZ R38, R32, R34, -R37 ;  /* 0x0000002220267223 */ /* 0x000fe20000010825 */
[-C--:B------:R-:W-:Y:S01]  /*44e0*/  FFMA.FTZ R123, R51, R36.reuse, -R128 ;  /* 0x00000024337b7223 */ /* 0x080fe20000010880 */
[----:B------:R-:W-:Y:S01]  /*44f0*/  FFMA.FTZ R125, R55, R36, R130 ;  /* 0x00000024377d7223 */ /* 0x000fe20000010082 */
[----:B------:R-:W-:Y:S01]  /*4500*/  HADD2.F32 R36, -RZ, R133.H1_H1 ;  /* 0x30000085ff247230 */ /* 0x000fe20000004100 */
[----:B------:R-:W-:Y:S01]  /*4510*/  F2FP.F16.F32.PACK_AB R121, R124, R121 ;  /* 0x000000797c79723e */ /* 0x000fe200000000ff */
[----:B------:R-:W-:Y:S01]  /*4520*/  HADD2.F32 R33, -RZ, R52.H0_H0 ;  /* 0x20000034ff217230 */ /* 0x000fe20000004100 */
[----:B------:R-:W-:Y:S01]  /*4530*/  F2FP.F16.F32.PACK_AB R38, R123, R38 ;  /* 0x000000267b26723e */ /* 0x000fe200000000ff */
[----:B------:R-:W-:-:S02]  /*4540*/  HADD2.F32 R37, -RZ, R129.H0_H0 ;  /* 0x20000081ff257230 */ /* 0x000fc40000004100 */
[----:B------:R-:W-:Y:S02]  /*4550*/  HADD2.F32 R32, -RZ, R48.H0_H0 ;  /* 0x20000030ff207230 */ /* 0x000fe40000004100 */
[-C--:B------:R-:W-:Y:S01]  /*4560*/  FMUL.FTZ R39, R33, R36.reuse ;  /* 0x0000002421277220 */ /* 0x080fe20000410000 */
[----:B------:R-:W-:Y:S02]  /*4570*/  HADD2.F32 R52, -RZ, R52.H1_H1 ;  /* 0x30000034ff347230 */ /* 0x000fe40000004100 */
[----:B------:R-:W-:Y:S02]  /*4580*/  HADD2.F32 R48, -RZ, R48.H1_H1 ;  /* 0x30000030ff307230 */ /* 0x000fe40000004100 */
[----:B------:R-:W-:Y:S01]  /*4590*/  FMUL.FTZ R36, R32, R36 ;  /* 0x0000002420247220 */ /* 0x000fe20000410000 */
[----:B------:R-:W-:Y:S02]  /*45a0*/  HADD2.F32 R34, -RZ, R133.H0_H0 ;  /* 0x20000085ff227230 */ /* 0x000fe40000004100 */
[-C--:B------:R-:W-:Y:S01]  /*45b0*/  FMUL.FTZ R49, R52, R37.reuse ;  /* 0x0000002534317220 */ /* 0x080fe20000410000 */
[----:B------:R-:W-:-:S02]  /*45c0*/  FMUL.FTZ R37, R48, R37 ;  /* 0x0000002530257220 */ /* 0x000fc40000410000 */
[-C--:B------:R-:W-:Y:S01]  /*45d0*/  FFMA.FTZ R39, R32, R34.reuse, -R39 ;  /* 0x0000002220277223 */ /* 0x080fe20000010827 */
[----:B------:R-:W-:Y:S01]  /*45e0*/  FFMA.FTZ R36, R33, R34, R36 ;  /* 0x0000002221247223 */ /* 0x000fe20000010024 */
[-C--:B------:R-:W-:Y:S01]  /*45f0*/  FFMA.FTZ R48, R48, R35.reuse, -R49 ;  /* 0x0000002330307223 */ /* 0x080fe20000010831 */
[----:B------:R-:W-:Y:S01]  /*4600*/  FFMA.FTZ R49, R52, R35, R37 ;  /* 0x0000002334317223 */ /* 0x000fe20000010025 */
[----:B------:R-:W-:Y:S02]  /*4610*/  HADD2.F32 R34, -RZ, R120.H0_H0 ;  /* 0x20000078ff227230 */ /* 0x000fe40000004100 */
[----:B------:R-:W-:Y:S01]  /*4620*/  HADD2.F32 R33, -RZ, R54.H0_H0 ;  /* 0x20000036ff217230 */ /* 0x000fe20000004100 */
[----:B------:R-:W-:Y:S01]  /*4630*/  F2FP.F16.F32.PACK_AB R48, R48, R39 ;  /* 0x000000273030723e */ /* 0x000fe200000000ff */
[----:B------:R-:W-:Y:S01]  /*4640*/  HADD2.F32 R120, -RZ, R120.H1_H1 ;  /* 0x30000078ff787230 */ /* 0x000fe20000004100 */
[----:B------:R-:W-:Y:S01]  /*4650*/  F2FP.F16.F32.PACK_AB R52, R49, R36 ;  /* 0x000000243134723e */ /* 0x000fe200000000ff */
[----:B------:R-:W-:-:S02]  /*4660*/  HADD2.F32 R37, -RZ, R127.H0_H0 ;  /* 0x2000007fff257230 */ /* 0x000fc40000004100 */
[----:B------:R-:W-:Y:S02]  /*4670*/  HADD2.F32 R32, -RZ, R50.H0_H0 ;  /* 0x20000032ff207230 */ /* 0x000fe40000004100 */
[CC--:B------:R-:W-:Y:S01]  /*4680*/  FMUL.FTZ R51, R33.reuse, R120.reuse ;  /* 0x0000007821337220 */ /* 0x0c0fe20000410000 */
[----:B------:R-:W-:Y:S02]  /*4690*/  HADD2.F32 R54, -RZ, R54.H1_H1 ;  /* 0x30000036ff367230 */ /* 0x000fe40000004100 */
[----:B------:R-:W-:Y:S02]  /*46a0*/  HADD2.F32 R50, -RZ, R50.H1_H1 ;  /* 0x30000032ff327230 */ /* 0x000fe40000004100 */
[----:B------:R-:W-:Y:S01]  /*46b0*/  FMUL.FTZ R120, R32, R120 ;  /* 0x0000007820787220 */ /* 0x000fe20000410000 */
[----:B------:R-:W-:Y:S02]  /*46c0*/  HADD2.F32 R35, -RZ, R131.H0_H0 ;  /* 0x20000083ff237230 */ /* 0x000fe40000004100 */
[-C--:B------:R-:W-:Y:S01]  /*46d0*/  FMUL.FTZ R55, R54, R37.reuse ;  /* 0x0000002536377220 */ /* 0x080fe20000410000 */
[-C--:B------:R-:W-:Y:S01]  /*46e0*/  FFMA.FTZ R51, R32, R34.reuse, -R51 ;  /* 0x0000002220337223 */ /* 0x080fe20000010833 */
[C---:B------:R-:W-:Y:S01]  /*46f0*/  FMUL.FTZ R37, R50.reuse, R37 ;  /* 0x0000002532257220 */ /* 0x040fe20000410000 */
[----:B------:R-:W-:Y:S01]  /*4700*/  FFMA.FTZ R120, R33, R34, R120 ;  /* 0x0000002221787223 */ /* 0x000fe20000010078 */
[-C--:B------:R-:W-:Y:S01]  /*4710*/  FFMA.FTZ R50, R50, R35.reuse, -R55 ;  /* 0x0000002332327223 */ /* 0x080fe20000010837 */
[----:B------:R-:W-:Y:S01]  /*4720*/  F2FP.F16.F32.PACK_AB R55, R125, R126 ;  /* 0x0000007e7d37723e */ /* 0x000fe200000000ff */
[----:B------:R-:W-:Y:S01]  /*4730*/  FFMA.FTZ R37, R54, R35, R37 ;  /* 0x0000002336257223 */ /* 0x000fe20000010025 */
[----:B------:R-:W-:-:S02]  /*4740*/  IMAD.MOV.U32 R49, RZ, RZ, R121 ;  /* 0x000000ffff317224 */ /* 0x000fc400078e0079 */
[----:B------:R-:W-:Y:S01]  /*4750*/  F2FP.F16.F32.PACK_AB R50, R50, R51 ;  /* 0x000000333232723e */ /* 0x000fe200000000ff */
[----:B------:R-:W-:Y:S01]  /*4760*/  IMAD.MOV.U32 R51, RZ, RZ, R38 ;  /* 0x000000ffff337224 */ /* 0x000fe200078e0026 */
[----:B------:R-:W-:-:S07]  /*4770*/  F2FP.F16.F32.PACK_AB R54, R37, R120 ;  /* 0x000000782536723e */ /* 0x000fce00000000ff */
.L_x_11780:
[----:B------:R-:W-:Y:S05]  /*4780*/  BSYNC B2 ;  /* 0x0000000000027941 */ /* 0x000fea0003800000 */
.L_x_11779:
        /* <DEDUP_REMOVED lines=12> */
.L_x_11778:
[----:B------:R-:W-:Y:S05]  /*4850*/  BSYNC B1 ;  /* 0x0000000000017941 */ /* 0x000fea0003800000 */
.L_x_11777:
        /* <DEDUP_REMOVED lines=12> */
[----:B------:R-:W-:Y:S01]  /*4920*/  LEA.HI.X R49, R32, R101, R33, 0x1, P5 ;  /* 0x0000006520317211 */ /* 0x000fe200028f0c21 */
[----:B------:R-:W-:Y:S01]  /*4930*/  IMAD R33, R17, 0x1800, R94 ;  /* 0x0000180011217824 */ /* 0x000fe200078e025e */
[----:B------:R-:W-:-:S03]  /*4940*/  SHF.R.S32.HI R32, RZ, 0x1f, R115 ;  /* 0x0000001fff207819 */ /* 0x000fc60000011473 */
[----:B------:R-:W-:Y:S01]  /*4950*/  IMAD R33, R33, 0x2, R16 ;  /* 0x0000000221217824 */ /* 0x000fe200078e0210 */
[----:B------:R-:W-:-:S04]  /*4960*/  LEA.HI R115, R32, R115, RZ, 0x4 ;  /* 0x0000007320737211 */ /* 0x000fc800078f20ff */
[----:B------:R-:W-:-:S05]  /*4970*/  LEA.HI.SX32 R51, R115, R88, 0x1c ;  /* 0x0000005873337211 */ /* 0x000fca00078fe2ff */
[----:B------:R-:W-:-:S05]  /*4980*/  IMAD.SHL.U32 R51, R51, 0x8, RZ ;  /* 0x0000000833337824 */ /* 0x000fca00078e00ff */
[----:B------:R-:W-:-:S04]  /*4990*/  LOP3.LUT R32, R218, 0x38, R51, 0xf8, !PT ;  /* 0x00000038da207812 */ /* 0x000fc800078ef833 */
[----:B------:R-:W-:-:S05]  /*49a0*/  LOP3.LUT R32, R32, R34, RZ, 0x3c, !PT ;  /* 0x0000002220207212 */ /* 0x000fca00078e3cff */
[----:B------:R-:W-:-:S04]  /*49b0*/  IMAD.IADD R32, R221, 0x1, R32 ;  /* 0x00000001dd207824 */ /* 0x000fc800078e0220 */
        /* <DEDUP_REMOVED lines=91> */
.L_x_11782:
[----:B------:R-:W-:Y:S05]  /*4f70*/  BSYNC B1 ;  /* 0x0000000000017941 */ /* 0x000fea0003800000 */
.L_x_11781:
[----:B-1----:R1:W-:Y:S01]  /*4f80*/  STG.E.128 desc[UR40][R48.64], R32 ;  /* 0x0000002030007986 */ /* 0x0023e2000c101d28 */
[----:B------:R-:W-:-:S13]  /*4f90*/  ISETP.GE.AND P4, PT, R51, R113, PT ;  /* 0x000000713300720c */ /* 0x000fda0003f86270 */
[----:B------:R-:W-:Y:S05]  /*4fa0*/  @P4 BRA `(.L_x_11767) ;  /* 0x0000000000804947 */ /* 0x000fea0003800000 */
[--C-:B-1----:R-:W-:Y:S02]  /*4fb0*/  SHF.R.S32.HI R32, RZ, 0x1f, R51.reuse ;  /* 0x0000001fff207819 */ /* 0x102fe40000011433 */
[----:B------:R-:W-:-:S04]  /*4fc0*/  IADD3 R51, P4, P5, R6, R104, R51 ;  /* 0x0000006806337210 */ /* 0x000fc80007d9e033 */
[----:B------:R-:W-:Y:S02]  /*4fd0*/  IADD3.X R50, R29, R50, R32, P4, P5 ;  /* 0x000000321d327210 */ /* 0x000fe400027ea420 */
[----:B------:R-:W-:-:S04]  /*4fe0*/  LEA R100, P4, R51, R100, 0x1 ;  /* 0x0000006433647211 */ /* 0x000fc800078808ff */
[----:B------:R-:W-:-:S05]  /*4ff0*/  LEA.HI.X R101, R51, R101, R50, 0x1, P4 ;  /* 0x0000006533657211 */ /* 0x000fca00020f0c32 */
[----:B--2---:R1:W-:Y:S01]  /*5000*/  STG.E.128 desc[UR40][R100.64], R36 ;  /* 0x0000002464007986 */ /* 0x0043e2000c101d28 */
[----:B------:R-:W-:Y:S05]  /*5010*/  BRA `(.L_x_11767) ;  /* 0x0000000000647947 */ /* 0x000fea0003800000 */
.L_x_11750:
[----:B------:R-:W-:-:S13]  /*5020*/  ISETP.NE.AND P3, PT, R207, 0x3, PT ;  /* 0x00000003cf00780c */ /* 0x000fda0003f65270 */
[----:B------:R-:W-:Y:S05]  /*5030*/  @!P3 BRA `(.L_x_11783) ;  /* 0x000000000004b947 */ /* 0x000fea0003800000 */
[----:B------:R-:W-:Y:S01]  /*5040*/  BPT.TRAP 0x1 ;  /* 0x000000040000795c */ /* 0x000fe20000300000 */
.L_x_11783:
[----:B------:R-:W-:Y:S01]  /*5050*/  IMAD R98, R17, 0x8, R16 ;  /* 0x0000000811627824 */ /* 0x000fe200078e0210 */
[----:B------:R-:W-:Y:S01]  /*5060*/  SHF.L.U32 R111, R208, 0x1f, RZ ;  /* 0x0000001fd06f7819 */ /* 0x000fe200000006ff */
[----:B------:R-:W-:Y:S01]  /*5070*/  IMAD R103, R27, -0x60, R24 ;  /* 0xffffffa01b677824 */ /* 0x000fe200078e0218 */
[----:B------:R-:W-:Y:S02]  /*5080*/  BSSY B1, `(.L_x_11784) ;  /* 0x0000004000017945 */ /* 0x000fe40003800000 */
[----:B------:R-:W0:Y:S02]  /*5090*/  SYNCS.PHASECHK.TRANS64.TRYWAIT P4, [R98+URZ+0x22890], R111 ;  /* 0x0228906f620075a7 */ /* 0x000e24000808017f */
[----:B------:R-:W-:Y:S01]  /*50a0*/  VIMNMX R103, R103, 0x60, PT ;  /* 0x0000006067677848 */ /* 0x000fe20003fe0100 */
[----:B0-----:R-:W-:Y:S06]  /*50b0*/  @!P4 BRA `(.L_x_11785) ;  /* 0x000001a80068c947 */ /* 0x001fec0003800000 */
.L_x_12117:
[----:B------:R-:W-:Y:S05]  /*50c0*/  BSYNC B1 ;  /* 0x0000000000017941 */ /* 0x000fea0003800000 */
.L_x_11784:
        /* <DEDUP_REMOVED lines=8> */
.L_x_11787:
[----:B------:R-:W-:Y:S05]  /*5150*/  BSYNC B1 ;  /* 0x0000000000017941 */ /* 0x000fea0003800000 */
.L_x_11786:
[----:B------:R-:W-:Y:S05]  /*5160*/  @P4 BRA `(.L_x_11767) ;  /* 0x0000000000104947 */ /* 0x000fea0003800000 */
[----:B-1----:R-:W1:Y:S04]  /*5170*/  @!P1 LDS.128 R32, [R106+0x2000] ;  /* 0x002000006a209984 */ /* 0x002e680000000c00 */
[----:B------:R-:W2:Y:S04]  /*5180*/  @!P2 LDS.128 R36, [R102+0x2000] ;  /* 0x002000006624a984 */ /* 0x000ea80000000c00 */
[----:B-1----:R1:W-:Y:S04]  /*5190*/  @!P1 STG.E.128 desc[UR40][R40.64], R32 ;  /* 0x0000002028009986 */ /* 0x0023e8000c101d28 */
[----:B--2---:R1:W-:Y:S02]  /*51a0*/  @!P2 STG.E.128 desc[UR40][R40.64+0x40], R36 ;  /* 0x000040242800a986 */ /* 0x0043e4000c101d28 */
.L_x_11767:
[----:B------:R-:W-:Y:S05]  /*51b0*/  BSYNC B0 ;  /* 0x0000000000007941 */ /* 0x000fea0003800000 */
.L_x_11749:
        /* <DEDUP_REMOVED lines=17> */
.L_x_11789:
[----:B------:R-:W-:Y:S05]  /*52d0*/  BSYNC B0 ;  /* 0x0000000000007941 */ /* 0x000fea0003800000 */
.L_x_11788:
[----:B------:R-:W2:Y:S01]  /*52e0*/  SYNCS.PHASECHK.TRANS64.TRYWAIT P3, [R98+URZ+0x228b0], R111 ;  /* 0x0228b06f620075a7 */ /* 0x000ea2000806017f */
[----:B------:R-:W-:Y:S01]  /*52f0*/  ULDC UR51, c[0x0][0x320] ;  /* 0x0000c80000337ab9 */ /* 0x000fe20000000800 */
[----:B------:R-:W-:Y:S01]  /*5300*/  ULDC.64 UR48, c[0x0][0x328] ;  /* 0x0000ca0000307ab9 */ /* 0x000fe20000000a00 */
[----:B------:R-:W-:Y:S01]  /*5310*/  ULDC.64 UR46, c[0x0][0x318] ;  /* 0x0000c600002e7ab9 */ /* 0x000fe20000000a00 */
[----:B------:R-:W-:Y:S01]  /*5320*/  BSSY B0, `(.L_x_11790) ;  /* 0x0000003000007945 */ /* 0x000fe20003800000 */
[----:B-1----:R-:W-:-:S03]  /*5330*/  IMAD R32, R17, 0x6000, R81 ;  /* 0x0000600011207824 */ /* 0x002fc600078e0251 */
[----:B--2---:R-:W-:Y:S05]  /*5340*/  @!P3 BRA `(.L_x_11791) ;  /* 0x000001a400d8b947 */ /* 0x004fea0003800000 */
.L_x_12118:
[----:B------:R-:W-:Y:S05]  /*5350*/  BSYNC B0 ;  /* 0x0000000000007941 */ /* 0x000fea0003800000 */
.L_x_11790:
[----:B------:R-:W-:Y:S01]  /*5360*/  ISETP.GE.AND P3, PT, R18, R103, PT ;  /* 0x000000671200720c */ /* 0x000fe20003f66270 */
[----:B------:R-:W-:Y:S01]  /*5370*/  IMAD.IADD R34, R79, 0x1, R32 ;  /* 0x000000014f227824 */ /* 0x000fe200078e0220 */
[----:B------:R-:W-:Y:S01]  /*5380*/  BSSY B0, `(.L_x_11792) ;  /* 0x0000025000007945 */ /* 0x000fe20003800000 */
[----:B------:R-:W-:Y:S02]  /*5390*/  IMAD R40, R32, 0x2, R25 ;  /* 0x0000000220287824 */ /* 0x000fe400078e0219 */
[----:B------:R-:W-:-:S04]  /*53a0*/  IMAD.WIDE R36, R27, 0x60, R62 ;  /* 0x000000601b247825 */ /* 0x000fc800078e023e */
[----:B------:R-:W-:-:S04]  /*53b0*/  IMAD R41, R34, 0x2, R25 ;  /* 0x0000000222297824 */ /* 0x000fc800078e0219 */
[----:B------:R-:W-:Y:S05]  /*53c0*/  @P3 BRA `(.L_x_11793) ;  /* 0x0000000000803947 */ /* 0x000fea0003800000 */
[----:B------:R-:W-:Y:S02]  /*53d0*/  IMAD R35, R37, UR48, RZ ;  /* 0x0000003025237c24 */ /* 0x000fe4000f8e02ff */
        /* <DEDUP_REMOVED lines=31> */
.L_x_11793:
[----:B------:R-:W-:Y:S05]  /*55d0*/  BSYNC B0 ;  /* 0x0000000000007941 */ /* 0x000fea0003800000 */
.L_x_11792:
        /* <DEDUP_REMOVED lines=37> */
.L_x_11795:
[----:B------:R-:W-:Y:S05]  /*5830*/  BSYNC B0 ;  /* 0x0000000000007941 */ /* 0x000fea0003800000 */
.L_x_11794:
        /* <DEDUP_REMOVED lines=22> */
.L_x_11744:
[----:B------:R-:W0:Y:S01]  /*59a0*/  LDC R0, c[0x0][0x448] ;  /* 0x00011200ff007b82 */ /* 0x000e220000000800 */
[----:B------:R-:W-:-:S07]  /*59b0*/  IADD3 R5, R205, 0x1, -R204 ;  /* 0x00000001cd057810 */ /* 0x000fce0007ffe8cc */
        /* <DEDUP_REMOVED lines=8> */
[----:B------:R-:W-:Y:S01]  /*5a40*/  IMAD.IADD R5, R5, 0x1, R0 ;  /* 0x0000000105057824 */ /* 0x000fe200078e0200 */
[----:B------:R-:W-:Y:S06]  /*5a50*/  @P0 BRA `(.L_x_11797) ;  /* 0x00000000000c0947 */ /* 0x000fec0003800000 */
[----:B------:R-:W0:Y:S01]  /*5a60*/  FENCE.VIEW.ASYNC.G ;  /* 0x00000000000073c6 */ /* 0x000e220000000100 */
[----:B------:R-:W-:Y:S05]  /*5a70*/  WARPSYNC.ALL ;  /* 0x0000000000007948 */ /* 0x000fea0003800000 */
[----:B0-----:R-:W-:Y:S06]  /*5a80*/  BAR.ARV 0xc, 0x180 ;  /* 0x0306000000007b1d */ /* 0x001fec0000002000 */
.L_x_11797:
        /* <DEDUP_REMOVED lines=13> */
.L_x_11800:
[----:B------:R-:W-:-:S13]  /*5b60*/  ISETP.NE.AND P0, PT, R7, 0x1, PT ;  /* 0x000000010700780c */ /* 0x000fda0003f05270 */
[----:B------:R-:W0:Y:S02]  /*5b70*/  @P0 LDC.64 R4, c[0x0][0x9e8] ;  /* 0x00027a00ff040b82 */ /* 0x000e240000000a00 */
[----:B0-----:R-:W-:-:S05]  /*5b80*/  @P0 IMAD.HI.U32 R4, R3, R4, RZ ;  /* 0x0000000403040227 */ /* 0x001fca00078e00ff */
[----:B------:R-:W-:-:S07]  /*5b90*/  @P0 SHF.R.U32.HI R3, RZ, R5, R4 ;  /* 0x00000005ff030219 */ /* 0x000fce0000011604 */
.L_x_11801:
[----:B------:R-:W-:Y:S05]  /*5ba0*/  BSYNC B0 ;  /* 0x0000000000007941 */ /* 0x000fea0003800000 */
.L_x_11799:
[----:B------:R-:W-:-:S05]  /*5bb0*/  IMAD R3, R3, R7, R7 ;  /* 0x0000000703037224 */ /* 0x000fca00078e0207 */
[----:B------:R-:W-:-:S07]  /*5bc0*/  VIMNMX R0, R0, R3, PT ;  /* 0x0000000300007248 */ /* 0x000fce0003fe0100 */
.L_x_11798:
[----:B------:R-:W0:Y:S01]  /*5bd0*/  @P1 LDC R3, c[0x0][0x44c] ;  /* 0x00011300ff031b82 */ /* 0x000e220000000800 */
[----:B------:R-:W-:Y:S01]  /*5be0*/  VIADD R0, R0, 0x5f ;  /* 0x0000005f00007836 */ /* 0x000fe20000000000 */
[----:B------:R-:W-:Y:S01]  /*5bf0*/  ULDC UR4, c[0x0][0x9dc] ;  /* 0x0002770000047ab9 */ /* 0x000fe20000000800 */
[----:B------:R-:W-:Y:S02]  /*5c00*/  IMAD.MOV.U32 R4, RZ, RZ, R210 ;  /* 0x000000ffff047224 */ /* 0x000fe400078e00d2 */
[----:B------:R-:W-:-:S03]  /*5c10*/  IMAD.HI R0, R0, 0x2aaaaaab, RZ ;  /* 0x2aaaaaab00007827 */ /* 0x000fc600078e02ff */
[----:B------:R-:W1:Y:S01]  /*5c20*/  @P1 LDC R6, c[0x0][0x450] ;  /* 0x00011400ff061b82 */ /* 0x000e620000000800 */
[----:B0-----:R-:W-:Y:S01]  /*5c30*/  @P1 IMAD.HI.U32 R5, R210, R3, RZ ;  /* 0x00000003d2051227 */ /* 0x001fe200078e00ff */
[----:B------:R-:W-:-:S04]  /*5c40*/  SHF.R.U32.HI R3, RZ, 0x1f, R0 ;  /* 0x0000001fff037819 */ /* 0x000fc80000011600 */
[----:B------:R-:W-:Y:S02]  /*5c50*/  LEA.HI.SX32 R3, R0, R3, 0x1c ;  /* 0x0000000300037211 */ /* 0x000fe400078fe2ff */
[----:B-1----:R-:W-:Y:S02]  /*5c60*/  @P1 SHF.R.U32.HI R4, RZ, R6, R5 ;  /* 0x00000006ff041219 */ /* 0x002fe40000011605 */
[----:B------:R-:W-:Y:S02]  /*5c70*/  VIMNMX R178, R178, R3, PT ;  /* 0x00000003b2b27248 */ /* 0x000fe40003fe0100 */
        /* <DEDUP_REMOVED lines=13> */
.L_x_11804:
[----:B------:R-:W-:-:S13]  /*5d50*/  ISETP.NE.AND P0, PT, R7, 0x1, PT ;  /* 0x000000010700780c */ /* 0x000fda0003f05270 */
[----:B------:R-:W0:Y:S02]  /*5d60*/  @P0 LDC.64 R4, c[0x0][0x9e8] ;  /* 0x00027a00ff040b82 */ /* 0x000e240000000a00 */
[----:B0-----:R-:W-:-:S05]  /*5d70*/  @P0 IMAD.HI.U32 R4, R0, R4, RZ ;  /* 0x0000000400040227 */ /* 0x001fca00078e00ff */
[----:B------:R-:W-:-:S07]  /*5d80*/  @P0 SHF.R.U32.HI R0, RZ, R5, R4 ;  /* 0x00000005ff000219 */ /* 0x000fce0000011604 */
.L_x_11805:
[----:B------:R-:W-:Y:S05]  /*5d90*/  BSYNC B0 ;  /* 0x0000000000007941 */ /* 0x000fea0003800000 */
.L_x_11803:
[----:B------:R-:W-:-:S05]  /*5da0*/  IMAD R0, R0, R7, RZ ;  /* 0x0000000700007224 */ /* 0x000fca00078e02ff */
[----:B------:R-:W-:-:S07]  /*5db0*/  VIMNMX R3, R3, R0, !PT ;  /* 0x0000000003037248 */ /* 0x000fce0007fe0100 */
.L_x_11802:
[----:B------:R-:W-:Y:S01]  /*5dc0*/  IMAD.HI R3, R3, 0x2aaaaaab, RZ ;  /* 0x2aaaaaab03037827 */ /* 0x000fe200078e02ff */
[----:B------:R-:W-:Y:S02]  /*5dd0*/  PLOP3.LUT P0, PT, PT, PT, PT, 0x80, 0x0 ;  /* 0x000000000000781c */ /* 0x000fe40003f0f070 */
[----:B------:R-:W-:Y:S02]  /*5de0*/  CS2R R4, SRZ ;  /* 0x0000000000047805 */ /* 0x000fe4000001ff00 */
[----:B------:R-:W-:Y:S01]  /*5df0*/  CS2R R148, SRZ ;  /* 0x0000000000947805 */ /* 0x000fe2000001ff00 */
[----:B------:R-:W-:Y:S01]  /*5e00*/  IMAD.MOV.U32 R6, RZ, RZ, RZ ;  /* 0x000000ffff067224 */ /* 0x000fe200078e00ff */
[----:B------:R-:W-:Y:S01]  /*5e10*/  SHF.R.U32.HI R0, RZ, 0x1f, R3 ;  /* 0x0000001fff007819 */ /* 0x000fe20000011603 */
[----:B------:R-:W-:Y:S01]  /*5e20*/  IMAD.MOV.U32 R150, RZ, RZ, RZ ;  /* 0x000000ffff967224 */ /* 0x000fe200078e00ff */
[----:B------:R-:W-:Y:S02]  /*5e30*/  CS2R R146, SRZ ;  /* 0x0000000000927805 */ /* 0x000fe4000001ff00 */
[----:B------:R-:W-:-:S02]  /*5e40*/  CS2R R144, SRZ ;  /* 0x0000000000907805 */ /* 0x000fc4000001ff00 */
[----:B------:R-:W-:Y:S01]  /*5e50*/  LEA.HI.SX32 R0, R3, R0, 0x1c ;  /* 0x0000000003007211 */ /* 0x000fe200078fe2ff */
[----:B------:R-:W-:Y:S01]  /*5e60*/  IMAD.MOV.U32 R3, RZ, RZ, RZ ;  /* 0x000000ffff037224 */ /* 0x000fe200078e00ff */
[----:B------:R-:W-:Y:S02]  /*5e70*/  CS2R R142, SRZ ;  /* 0x00000000008e7805 */ /* 0x000fe4000001ff00 */
[----:B------:R-:W-:Y:S02]  /*5e80*/  CS2R R140, SRZ ;  /* 0x00000000008c7805 */ /* 0x000fe4000001ff00 */
[----:B------:R-:W-:Y:S02]  /*5e90*/  VIMNMX R219, RZ, R0, !PT ;  /* 0x00000000ffdb7248 */ /* 0x000fe40007fe0100 */
[----:B------:R-:W-:Y:S02]  /*5ea0*/  CS2R R138, SRZ ;  /* 0x00000000008a7805 */ /* 0x000fe4000001ff00 */
[----:B------:R-:W-:-:S02]  /*5eb0*/  CS2R R136, SRZ ;  /* 0x0000000000887805 */ /* 0x000fc4000001ff00 */
[----:B------:R-:W-:Y:S02]  /*5ec0*/  CS2R R162, SRZ ;  /* 0x0000000000a27805 */ /* 0x000fe4000001ff00 */
[----:B------:R-:W-:Y:S02]  /*5ed0*/  ISETP.GT.AND P1, PT, R178, R219, PT ;  /* 0x000000dbb200720c */ /* 0x000fe40003f24270 */
        /* <DEDUP_REMOVED lines=56> */
[----:B------:R-:W-:-:S03]  /*6260*/  UMOV UR4, 0xffffffff ;  /* 0xffffffff00047882 */ /* 0x000fc60000000000 */
[----:B------:R-:W-:Y:S05]  /*6270*/  BRA.DIV UR4, `(.L_x_11807) ;  /* 0x0000019a04207947 */ /* 0x000fea000b800000 */
[----:B------:R-:W0:Y:S02]  /*6280*/  S2R R3, SR_TID.X ;  /* 0x0000000000037919 */ /* 0x000e240000002100 */
[----:B0-----:R-:W-:-:S05]  /*6290*/  VIADD R3, R3, 0xffffff80 ;  /* 0xffffff8003037836 */ /* 0x001fca0000000000 */
[----:B------:R-:W-:-:S04]  /*62a0*/  SHF.R.S32.HI R0, RZ, 0x1f, R3 ;  /* 0x0000001fff007819 */ /* 0x000fc80000011403 */
[----:B------:R-:W-:-:S04]  /*62b0*/  LEA.HI R0, R0, R3, RZ, 0x7 ;  /* 0x0000000300007211 */ /* 0x000fc800078f38ff */
[----:B------:R-:W-:-:S05]  /*62c0*/  SHF.R.S32.HI R0, RZ, 0x7, R0 ;  /* 0x00000007ff007819 */ /* 0x000fca0000011400 */
[----:B------:R0:W1:Y:S02]  /*62d0*/  SHFL.IDX PT, R14, R0, RZ, 0x1f ;  /* 0x00001fff000e7589 */ /* 0x00006400000e0000 */
.L_x_12121:
[----:B01----:R-:W-:Y:S01]  /*62e0*/  LEA.HI R0, R14, R14, RZ, 0x1 ;  /* 0x0000000e0e007211 */ /* 0x003fe200078f08ff */
[----:B------:R-:W-:Y:S01]  /*62f0*/  VIADD R24, R16, 0x18400 ;  /* 0x0001840010187836 */ /* 0x000fe20000000000 */
[----:B------:R-:W-:Y:S02]  /*6300*/  BSSY B6, `(.L_x_11808) ;  /* 0x0000018000067945 */ /* 0x000fe40003800000 */
[----:B------:R-:W-:Y:S02]  /*6310*/  LOP3.LUT R3, R0, 0x1e, RZ, 0xc0, !PT ;  /* 0x0000001e00037812 */ /* 0x000fe400078ec0ff */
[----:B------:R-:W-:-:S03]  /*6320*/  LOP3.LUT P0, RZ, R24, 0x1bf, RZ, 0xc0, !PT ;  /* 0x000001bf18ff7812 */ /* 0x000fc6000780c0ff */
[----:B------:R-:W-:-:S04]  /*6330*/  IMAD.IADD R3, R14, 0x1, -R3 ;  /* 0x000000010e037824 */ /* 0x000fc800078e0a03 */
[----:B------:R-:W-:-:S05]  /*6340*/  IMAD R3, R3, 0x2000, R24 ;  /* 0x0000200003037824 */ /* 0x000fca00078e0218 */
[----:B------:R-:W-:-:S04]  /*6350*/  SHF.R.U32.HI R3, RZ, 0x4, R3 ;  /* 0x00000004ff037819 */ /* 0x000fc80000011603 */
        /* <DEDUP_REMOVED lines=18> */
.L_x_11809:
[----:B------:R-:W-:Y:S05]  /*6480*/  BSYNC B6 ;  /* 0x0000000000067941 */ /* 0x000fea0003800000 */
.L_x_11808:
        /* <DEDUP_REMOVED lines=12> */
.L_x_11813:
[----:B-1----:R1:W2:Y:S02]  /*6550*/  SYNCS.PHASECHK.TRANS64.TRYWAIT P0, [R16+URZ+0x22800], R3 ;  /* 0x02280003100075a7 */ /* 0x0022a4000800017f */
[----:B--2---:R-:W-:Y:S05]  /*6560*/  @!P0 NANOSLEEP.SYNCS 0x989680 ;  /* 0x009896800000895d */ /* 0x004fea0003900000 */
[----:B------:R-:W2:Y:S02]  /*6570*/  @!P0 SYNCS.PHASECHK.TRANS64 P0, [R16+URZ+0x22800], R3 ;  /* 0x02280003100085a7 */ /* 0x000ea4000800007f */
[----:B--2---:R-:W-:Y:S05]  /*6580*/  @!P0 BRA `(.L_x_11813) ;  /* 0xfffffffc00f08947 */ /* 0x004fea000383ffff */
.L_x_11812:
[----:B------:R-:W-:Y:S05]  /*6590*/  BSYNC B0 ;  /* 0x0000000000007941 */ /* 0x000fea0003800000 */
.L_x_11811:
[----:B------:R-:W-:Y:S05]  /*65a0*/  BRA `(.L_x_11814) ;  /* 0x0000002800d87947 */ /* 0x000fea0003800000 */
.L_x_11810:
[----:B------:R-:W-:Y:S01]  /*65b0*/  LOP3.LUT P0, RZ, R24, 0x3ff, RZ, 0xc0, !PT ;  /* 0x000003ff18ff7812 */ /* 0x000fe2000780c0ff */
[----:B------:R-:W-:Y:S01]  /*65c0*/  ULDC.64 UR4, c[0x0][0x3f8] ;  /* 0x0000fe0000047ab9 */ /* 0x000fe20000000a00 */
[----:B-----5:R-:W-:Y:S01]  /*65d0*/  SHF.R.S32.HI R0, RZ, 0x1f, R30 ;  /* 0x0000001fff007819 */ /* 0x020fe2000001141e */
[----:B------:R-:W-:Y:S01]  /*65e0*/  ULDC.64 UR6, c[0x0][0x408] ;  /* 0x0001020000067ab9 */ /* 0x000fe20000000a00 */
[----:B------:R-:W-:Y:S01]  /*65f0*/  IMAD.WIDE.U32 R24, R30, UR4, RZ ;  /* 0x000000041e187c25 */ /* 0x000fe2000f8e00ff */
[----:B------:R-:W-:Y:S03]  /*6600*/  BSSY B6, `(.L_x_11815) ;  /* 0x0000019000067945 */ /* 0x000fe60003800000 */
        /* <DEDUP_REMOVED lines=24> */
.L_x_11816:
[----:B------:R-:W-:Y:S05]  /*6790*/  BSYNC B6 ;  /* 0x0000000000067941 */ /* 0x000fea0003800000 */
.L_x_11815:
[----:B------:R-:W-:Y:S01]  /*67a0*/  ULDC.U8 UR4, c[0x0][0x410] ;  /* 0x0001040000047ab9 */ /* 0x000fe20000000000 */
[----:B------:R-:W-:Y:S01]  /*67b0*/  BSSY B0, `(.L_x_11817) ;  /* 0x000028d000007945 */ /* 0x000fe20003800000 */
[----:B------:R-:W-:Y:S01]  /*67c0*/  ISETP.NE.AND P0, PT, RZ, UR4, PT ;  /* 0x00000004ff007c0c */ /* 0x000fe2000bf05270 */
[----:B------:R-:W-:Y:S02]  /*67d0*/  IMAD.SHL.U32 R30, R233, 0x8, RZ ;  /* 0x00000008e91e7824 */ /* 0x000fe400078e00ff */
[----:B------:R-:W-:-:S10]  /*67e0*/  IMAD.IADD R42, R18, 0x1, R210 ;  /* 0x00000001122a7824 */ /* 0x000fd400078e02d2 */
[----:B------:R-:W-:Y:S05]  /*67f0*/  @!P0 BRA `(.L_x_11818) ;  /* 0x00000014004c8947 */ /* 0x000fea0003800000 */
[----:B------:R-:W0:Y:S01]  /*6800*/  LDC R37, c[0x0][0x448] ;  /* 0x00011200ff257b82 */ /* 0x000e220000000800 */
[----:B------:R-:W-:Y:S01]  /*6810*/  IMAD R3, R233, 0x40, R42 ;  /* 0x00000040e9037824 */ /* 0x000fe200078e022a */
[----:B------:R-:W-:Y:S01]  /*6820*/  ULDC.64 UR4, c[0x0][0x3f8] ;  /* 0x0000fe0000047ab9 */ /* 0x000fe20000000a00 */
[----:B------:R-:W-:Y:S01]  /*6830*/  ULDC.64 UR6, c[0x0][0x408] ;  /* 0x0001020000067ab9 */ /* 0x000fe20000000a00 */
[----:B------:R-:W-:Y:S01]  /*6840*/  IMAD.MOV.U32 R6, RZ, RZ, R24 ;  /* 0x000000ffff067224 */ /* 0x000fe200078e0018 */
[----:B------:R-:W-:Y:S01]  /*6850*/  SHF.R.S32.HI R40, RZ, 0x1f, R209 ;  /* 0x0000001fff287819 */ /* 0x000fe200000114d1 */
        /* <DEDUP_REMOVED lines=29> */
.L_x_12127:
        /* <DEDUP_REMOVED lines=9> */
[----:B--2---:R-:W-:Y:S01]  /*6ac0*/  IMAD.MOV.U32 R10, RZ, RZ, R0 ;  /* 0x000000ffff0a7224 */ /* 0x004fe200078e0000 */
[----:B------:R-:W-:Y:S01]  /*6ad0*/  ISETP.GE.AND P3, PT, R209, UR4, PT ;  /* 0x00000004d1007c0c */ /* 0x000fe2000bf66270 */
[----:B-1----:R-:W-:Y:S01]  /*6ae0*/  IMAD.MOV.U32 R11, RZ, RZ, R3 ;  /* 0x000000ffff0b7224 */ /* 0x002fe200078e0003 */
[----:B------:R-:W-:Y:S01]  /*6af0*/  ISETP.GE.AND P2, PT, R22, UR4, PT ;  /* 0x0000000416007c0c */ /* 0x000fe2000bf46270 */
[----:B---3--:R-:W-:Y:S01]  /*6b00*/  IMAD.MOV.U32 R15, RZ, RZ, R5 ;  /* 0x000000ffff0f7224 */ /* 0x008fe200078e0005 */
[----:B------:R-:W-:-:S09]  /*6b10*/  CS2R R28, SRZ ;  /* 0x00000000001c7805 */ /* 0x000fd2000001ff00 */
[C---:B------:R-:W-:Y:S01]  /*6b20*/  @!P3 IMAD.SHL.U32 R35, R209.reuse, 0x2, RZ ;  /* 0x00000002d123b824 */ /* 0x040fe200078e00ff */
[----:B------:R-:W-:Y:S02]  /*6b30*/  @!P3 SHF.L.U64.HI R20, R209, 0x1, R40 ;  /* 0x00000001d114b819 */ /* 0x000fe40000010228 */
[----:B------:R-:W-:Y:S02]  /*6b40*/  CS2R R32, SRZ ;  /* 0x0000000000207805 */ /* 0x000fe4000001ff00 */
[----:B------:R-:W-:Y:S01]  /*6b50*/  CS2R R24, SRZ ;  /* 0x0000000000187805 */ /* 0x000fe2000001ff00 */
[----:B------:R-:W-:Y:S01]  /*6b60*/  @!P2 IMAD.WIDE R10, R22, 0x2, R10 ;  /* 0x00000002160aa825 */ /* 0x000fe200078e020a */
[-C--:B------:R-:W-:Y:S02]  /*6b70*/  @!P3 IADD3 R26, P0, R0, R35.reuse, RZ ;  /* 0x00000023001ab210 */ /* 0x080fe40007f1e0ff */
[----:B----4-:R-:W-:Y:S01]  /*6b80*/  @!P3 IADD3 R34, P1, R14, R35, RZ ;  /* 0x000000230e22b210 */ /* 0x010fe20007f3e0ff */
        /* <DEDUP_REMOVED lines=8> */
.L_x_11821:
[----:B------:R-:W-:Y:S05]  /*6c10*/  BSYNC B1 ;  /* 0x0000000000017941 */ /* 0x000fea0003800000 */
.L_x_11820:
[----:B--2--5:R-:W-:Y:S01]  /*6c20*/  IMAD.MOV.U32 R0, RZ, RZ, R20 ;  /* 0x000000ffff007224 */ /* 0x024fe200078e0014 */
[----:B------:R-:W-:Y:S01]  /*6c30*/  UMOV UR4, 0xffffffff ;  /* 0xffffffff00047882 */ /* 0x000fe20000000000 */
[----:B-1----:R-:W-:Y:S01]  /*6c40*/  IMAD.MOV.U32 R3, RZ, RZ, R21 ;  /* 0x000000ffff037224 */ /* 0x002fe200078e0015 */
[----:B------:R-:W-:Y:S01]  /*6c50*/  CS2R R26, SRZ ;  /* 0x00000000001a7805 */ /* 0x000fe2000001ff00 */
[----:B---3--:R-:W-:Y:S02]  /*6c60*/  IMAD.MOV.U32 R5, RZ, RZ, R32 ;  /* 0x000000ffff057224 */ /* 0x008fe400078e0020 */
        /* <DEDUP_REMOVED lines=14> */
.L_x_12133:
        /* <DEDUP_REMOVED lines=17> */
[----:B------:R-:W-:Y:S01]  /*6e60*/  IMAD.MOV.U32 R15, RZ, RZ, R5 ;  /* 0x000000ffff0f7224 */ /* 0x000fe200078e0005 */
        /* <DEDUP_REMOVED lines=16> */
.L_x_11824:
[----:B------:R-:W-:Y:S05]  /*6f70*/  BSYNC B1 ;  /* 0x0000000000017941 */ /* 0x000fea0003800000 */
.L_x_11823:
[----:B------:R-:W1:Y:S01]  /*6f80*/  SYNCS.PHASECHK.TRANS64.TRYWAIT P0, [R16+URZ+0x22800], R31 ;  /* 0x0228001f100075a7 */ /* 0x000e62000800017f */
[----:B--2---:R-:W-:Y:S01]  /*6f90*/  LOP3.LUT R3, R38, 0x1c0, RZ, 0xc0, !PT ;  /* 0x000001c026037812 */ /* 0x004fe200078ec0ff */
[----:B---3-5:R-:W-:Y:S01]  /*6fa0*/  IMAD.MOV.U32 R0, RZ, RZ, R26 ;  /* 0x000000ffff007224 */ /* 0x028fe200078e001a */
[----:B------:R-:W-:Y:S01]  /*6fb0*/  VIADDMNMX R41, R37, -R210, 0x80, PT ;  /* 0x0000008025297446 */ /* 0x000fe200038009d2 */
[----:B0-----:R-:W-:Y:S01]  /*6fc0*/  IMAD.MOV.U32 R4, RZ, RZ, R8 ;  /* 0x000000ffff047224 */ /* 0x001fe200078e0008 */
[----:B------:R-:W-:Y:S01]  /*6fd0*/  LOP3.LUT R30, R3, 0x18, R30, 0xf8, !PT ;  /* 0x00000018031e7812 */ /* 0x000fe200078ef81e */
[----:B------:R-:W-:Y:S01]  /*6fe0*/  IMAD.MOV.U32 R5, RZ, RZ, R9 ;  /* 0x000000ffff057224 */ /* 0x000fe200078e0009 */
[----:B------:R-:W-:Y:S01]  /*6ff0*/  SHF.R.U32.HI R3, RZ, 0x3, R3 ;  /* 0x00000003ff037819 */ /* 0x000fe20000011603 */
[----:B------:R-:W-:Y:S01]  /*7000*/  IMAD.MOV.U32 R6, RZ, RZ, R12 ;  /* 0x000000ffff067224 */ /* 0x000fe200078e000c */
[----:B------:R-:W-:Y:S01]  /*7010*/  PRMT R42, R0, 0x7610, R42 ;  /* 0x00007610002a7816 */ /* 0x000fe2000000002a */
[----:B------:R-:W-:Y:S01]  /*7020*/  IMAD.MOV.U32 R0, RZ, RZ, R27 ;  /* 0x000000ffff007224 */ /* 0x000fe200078e001b */
[----:B------:R-:W-:Y:S01]  /*7030*/  LOP3.LUT R3, R30, R3, RZ, 0x3c, !PT ;  /* 0x000000031e037212 */ /* 0x000fe200078e3cff */
[----:B------:R-:W-:Y:S01]  /*7040*/  BSSY B1, `(.L_x_11825) ;  /* 0x0000010000017945 */ /* 0x000fe20003800000 */
[----:B------:R-:W-:Y:S01]  /*7050*/  PRMT R47, R4, 0x5410, R5 ;  /* 0x00005410042f7816 */ /* 0x000fe20000000005 */
[----:B------:R-:W-:Y:S01]  /*7060*/  IMAD.MOV.U32 R4, RZ, RZ, R10 ;  /* 0x000000ffff047224 */ /* 0x000fe200078e000a */
[----:B------:R-:W-:Y:S01]  /*7070*/  PRMT R42, R42, 0x5410, R0 ;  /* 0x000054102a2a7816 */ /* 0x000fe20000000000 */
[----:B------:R-:W-:Y:S01]  /*7080*/  IMAD R3, R220, 0x200, R3 ;  /* 0x00000200dc037824 */ /* 0x000fe200078e0203 */
[----:B------:R-:W-:Y:S01]  /*7090*/  PRMT R48, R6, 0x7610, R48 ;  /* 0x0000761006307816 */ /* 0x000fe20000000030 */
[----:B------:R-:W-:Y:S01]  /*70a0*/  IMAD.MOV.U32 R0, RZ, RZ, R13 ;  /* 0x000000ffff007224 */ /* 0x000fe200078e000d */
[----:B------:R-:W-:Y:S01]  /*70b0*/  PRMT R49, R4, 0x7610, R49 ;  /* 0x0000761004317816 */ /* 0x000fe20000000031 */
[----:B------:R-:W-:Y:S01]  /*70c0*/  IMAD R3, R3, 0x2, R16 ;  /* 0x0000000203037824 */ /* 0x000fe200078e0210 */
[----:B------:R-:W-:Y:S01]  /*70d0*/  LOP3.LUT P2, RZ, R237, 0x4, RZ, 0xc0, !PT ;  /* 0x00000004edff7812 */ /* 0x000fe2000784c0ff */
[----:B------:R-:W-:Y:S01]  /*70e0*/  IMAD.MOV.U32 R5, RZ, RZ, R11 ;  /* 0x000000ffff057224 */ /* 0x000fe200078e000b */
[----:B------:R-:W-:Y:S01]  /*70f0*/  PRMT R48, R48, 0x5410, R0 ;  /* 0x0000541030307816 */ /* 0x000fe20000000000 */
[C---:B------:R-:W-:Y:S01]  /*7100*/  VIADD R4, R3.reuse, 0x18400 ;  /* 0x0001840003047836 */ /* 0x040fe20000000000 */
[----:B------:R-:W-:Y:S01]  /*7110*/  ISETP.GE.AND P1, PT, R18, R41, PT ;  /* 0x000000291200720c */ /* 0x000fe20003f26270 */
[----:B------:R-:W-:Y:S01]  /*7120*/  VIADD R0, R3, 0x18440 ;  /* 0x0001844003007836 */ /* 0x000fe20000000000 */
[----:B-1----:R-:W-:Y:S11]  /*7130*/  @!P0 BRA `(.L_x_11826) ;  /* 0x0000018c008c8947 */ /* 0x002ff60003800000 */
.L_x_12134:
[----:B------:R-:W-:Y:S05]  /*7140*/  BSYNC B1 ;  /* 0x0000000000017941 */ /* 0x000fea0003800000 */
.L_x_11825:
        /* <DEDUP_REMOVED lines=10> */
[----:B0-----:R-:W-:Y:S01]  /*71f0*/  SHF.R.U32.HI R31, RZ, 0x10, R29 ;  /* 0x00000010ff1f7819 */ /* 0x001fe2000001161d */
[----:B------:R-:W-:Y:S01]  /*7200*/  HADD2.F32 R30, -RZ, R45.H0_H0 ;  /* 0x2000002dff1e7230 */ /* 0x000fe20000004100 */
[--C-:B------:R-:W-:Y:S01]  /*7210*/  SHF.R.U64 R37, R32, 0x10, R33.reuse ;  /* 0x0000001020257819 */ /* 0x100fe20000001221 */
[----:B------:R-:W-:Y:S01]  /*7220*/  HADD2.F32 R32, -RZ, R44.H0_H0 ;  /* 0x2000002cff207230 */ /* 0x000fe20000004100 */
[----:B------:R-:W-:Y:S01]  /*7230*/  SHF.R.U32.HI R33, RZ, 0x10, R33 ;  /* 0x00000010ff217819 */ /* 0x000fe20000011621 */
[----:B------:R-:W-:Y:S01]  /*7240*/  HADD2.F32 R31, -RZ, R31.H0_H0 ;  /* 0x2000001fff1f7230 */ /* 0x000fe20000004100 */
[----:B------:R-:W-:-:S03]  /*7250*/  SHF.R.U64 R39, R28, 0x10, R29 ;  /* 0x000000101c277819 */ /* 0x000fc6000000121d */
[----:B------:R-:W-:Y:S02]  /*7260*/  HADD2.F32 R33, -RZ, R33.H0_H0 ;  /* 0x20000021ff217230 */ /* 0x000fe40000004100 */
[--C-:B-1----:R-:W-:Y:S02]  /*7270*/  HADD2.F32 R28, -RZ, R7.reuse.H0_H0 ;  /* 0x20000007ff1c7230 */ /* 0x102fe40000004100 */
[----:B------:R-:W-:Y:S02]  /*7280*/  HADD2.F32 R29, -RZ, R7.H1_H1 ;  /* 0x30000007ff1d7230 */ /* 0x000fe40000004100 */
[--C-:B------:R-:W-:Y:S02]  /*7290*/  HADD2.F32 R7, -RZ, R4.reuse.H0_H0 ;  /* 0x20000004ff077230 */ /* 0x100fe40000004100 */
[----:B------:R-:W-:Y:S02]  /*72a0*/  HADD2.F32 R4, -RZ, R4.H1_H1 ;  /* 0x30000004ff047230 */ /* 0x000fe40000004100 */
[C---:B------:R-:W-:Y:S01]  /*72b0*/  FMUL.FTZ R38, R29.reuse, R31 ;  /* 0x0000001f1d267220 */ /* 0x040fe20000410000 */
[----:B------:R-:W-:Y:S01]  /*72c0*/  FMUL.FTZ R35, R29, R33 ;  /* 0x000000211d237220 */ /* 0x000fe20000410000 */
[----:B----4-:R-:W-:-:S02]  /*72d0*/  HADD2.F32 R14, -RZ, R6.H0_H0 ;  /* 0x20000006ff0e7230 */ /* 0x010fc40000004100 */
[----:B------:R-:W-:Y:S01]  /*72e0*/  FMUL.FTZ R34, R4, R32 ;  /* 0x0000002004227220 */ /* 0x000fe20000410000 */
[----:B------:R-:W-:Y:S01]  /*72f0*/  FFMA.FTZ R40, R28, R33, R38 ;  /* 0x000000211c287223 */ /* 0x000fe20000010026 */
[----:B------:R-:W-:Y:S02]  /*7300*/  HADD2.F32 R15, -RZ, R6.H1_H1 ;  /* 0x30000006ff0f7230 */ /* 0x000fe40000004100 */
[-C--:B------:R-:W-:Y:S01]  /*7310*/  FMUL.FTZ R38, R4, R30.reuse ;  /* 0x0000001e04267220 */ /* 0x080fe20000410000 */
[C---:B------:R-:W-:Y:S01]  /*7320*/  FFMA.FTZ R34, R7.reuse, R30, -R34 ;  /* 0x0000001e07227223 */ /* 0x040fe20000010822 */
[--C-:B------:R-:W-:Y:S02]  /*7330*/  HADD2.F32 R6, -RZ, R5.reuse.H0_H0 ;  /* 0x20000005ff067230 */ /* 0x100fe40000004100 */
[----:B------:R-:W-:Y:S01]  /*7340*/  FFMA.FTZ R35, R28, R31, -R35 ;  /* 0x0000001f1c237223 */ /* 0x000fe20000010823 */
        /* <DEDUP_REMOVED lines=8> */
[C---:B------:R-:W-:Y:S01]  /*73d0*/  FFMA.FTZ R33, R14.reuse, R28, -R33 ;  /* 0x0000001c0e217223 */ /* 0x040fe20000010821 */
[C---:B------:R-:W-:Y:S01]  /*73e0*/  FMUL.FTZ R7, R5.reuse, R29 ;  /* 0x0000001d05077220 */ /* 0x040fe20000410000 */
[----:B------:R-:W-:Y:S01]  /*73f0*/  FMUL.FTZ R32, R5, R4 ;  /* 0x0000000405207220 */ /* 0x000fe20000410000 */
[----:B------:R-:W-:-:S02]  /*7400*/  FFMA.FTZ R14, R14, R30, R15 ;  /* 0x0000001e0e0e7223 */ /* 0x000fc4000001000f */
[----:B------:R-:W-:Y:S01]  /*7410*/  FFMA.FTZ R5, R6, R4, -R7 ;  /* 0x0000000406057223 */ /* 0x000fe20000010807 */
[----:B------:R-:W-:Y:S01]  /*7420*/  F2FP.F16.F32.PACK_AB R7, R40, R35 ;  /* 0x000000232807723e */ /* 0x000fe200000000ff */
[----:B------:R-:W-:Y:S01]  /*7430*/  FFMA.FTZ R32, R6, R29, R32 ;  /* 0x0000001d06207223 */ /* 0x000fe20000010020 */
[----:B------:R-:W-:Y:S02]  /*7440*/  F2FP.F16.F32.PACK_AB R4, R31, R34 ;  /* 0x000000221f04723e */ /* 0x000fe400000000ff */
[----:B------:R-:W-:Y:S02]  /*7450*/  F2FP.F16.F32.PACK_AB R6, R14, R33 ;  /* 0x000000210e06723e */ /* 0x000fe400000000ff */
[----:B------:R-:W-:-:S05]  /*7460*/  F2FP.F16.F32.PACK_AB R5, R32, R5 ;  /* 0x000000052005723e */ /* 0x000fca00000000ff */
[----:B------:R1:W-:Y:S02]  /*7470*/  STS.128 [R3+0x18400], R4 ;  /* 0x0184000403007388 */ /* 0x0003e40000000c00 */
.L_x_11830:
[----:B------:R-:W-:Y:S05]  /*7480*/  BSYNC B2 ;  /* 0x0000000000027941 */ /* 0x000fea0003800000 */
.L_x_11829:
[----:B------:R-:W-:Y:S05]  /*7490*/  @P1 BRA `(.L_x_11828) ;  /* 0x0000000000a81947 */ /* 0x000fea0003800000 */
[----:B-1----:R-:W1:Y:S01]  /*74a0*/  LDS.128 R4, [R0] ;  /* 0x0000000000047984 */ /* 0x002e620000000c00 */
[--C-:B------:R-:W-:Y:S01]  /*74b0*/  SHF.R.U64 R35, R24, 0x10, R25.reuse ;  /* 0x0000001018237819 */ /* 0x100fe20000001219 */
[----:B------:R-:W-:Y:S01]  /*74c0*/  HADD2.F32 R28, -RZ, R43.H0_H0 ;  /* 0x2000002bff1c7230 */ /* 0x000fe20000004100 */
[----:B------:R-:W-:Y:S01]  /*74d0*/  SHF.R.U32.HI R25, RZ, 0x10, R25 ;  /* 0x00000010ff197819 */ /* 0x000fe20000011619 */
[----:B------:R-:W-:Y:S01]  /*74e0*/  HADD2.F32 R24, -RZ, R46.H0_H0 ;  /* 0x2000002eff187230 */ /* 0x000fe20000004100 */
[--C-:B------:R-:W-:Y:S02]  /*74f0*/  SHF.R.U32.HI R29, RZ, 0x10, R21.reuse ;  /* 0x00000010ff1d7819 */ /* 0x100fe40000011615 */
        /* <DEDUP_REMOVED lines=8> */
[----:B0-----:R-:W-:Y:S01]  /*7580*/  FMUL.FTZ R31, R21, R29 ;  /* 0x0000001d151f7220 */ /* 0x001fe20000410000 */
[----:B----4-:R-:W-:-:S02]  /*7590*/  HADD2.F32 R14, -RZ, R6.H0_H0 ;  /* 0x20000006ff0e7230 */ /* 0x010fc40000004100 */
[----:B------:R-:W-:Y:S01]  /*75a0*/  FMUL.FTZ R30, R4, R28 ;  /* 0x0000001c041e7220 */ /* 0x000fe20000410000 */
[----:B------:R-:W-:Y:S01]  /*75b0*/  FFMA.FTZ R34, R20, R29, R32 ;  /* 0x0000001d14227223 */ /* 0x000fe20000010020 */
[----:B------:R-:W-:Y:S02]  /*75c0*/  HADD2.F32 R15, -RZ, R6.H1_H1 ;  /* 0x30000006ff0f7230 */ /* 0x000fe40000004100 */
[-C--:B------:R-:W-:Y:S01]  /*75d0*/  FMUL.FTZ R32, R4, R24.reuse ;  /* 0x0000001804207220 */ /* 0x080fe20000410000 */
[C---:B------:R-:W-:Y:S01]  /*75e0*/  FFMA.FTZ R30, R7.reuse, R24, -R30 ;  /* 0x00000018071e7223 */ /* 0x040fe2000001081e */
[----:B------:R-:W-:Y:S02]  /*75f0*/  HADD2.F32 R6, -RZ, R5.H0_H0 ;  /* 0x20000005ff067230 */ /* 0x000fe40000004100 */
        /* <DEDUP_REMOVED lines=19> */
[----:B------:R2:W-:Y:S02]  /*7730*/  STS.128 [R0], R4 ;  /* 0x0000000400007388 */ /* 0x0005e40000000c00 */
.L_x_11828:
[----:B------:R-:W-:Y:S05]  /*7740*/  BSYNC B1 ;  /* 0x0000000000017941 */ /* 0x000fea0003800000 */
.L_x_11827:
[----:B------:R-:W-:-:S13]  /*7750*/  ISETP.GE.AND P0, PT, R232, R41, PT ;  /* 0x00000029e800720c */ /* 0x000fda0003f06270 */
[----:B------:R-:W-:Y:S05]  /*7760*/  @P0 BRA `(.L_x_11831) ;  /* 0x0000001800440947 */ /* 0x000fea0003800000 */
[----:B-12---:R-:W1:Y:S01]  /*7770*/  LDC R4, c[0x0][0x3f4] ;  /* 0x0000fd00ff047b82 */ /* 0x006e620000000800 */
[----:B------:R-:W-:Y:S01]  /*7780*/  BSSY B1, `(.L_x_11832) ;  /* 0x000002e000017945 */ /* 0x000fe20003800000 */
[-C--:B-1----:R-:W-:Y:S02]  /*7790*/  ISETP.GE.AND P0, PT, R22, R4.reuse, PT ;  /* 0x000000041600720c */ /* 0x082fe40003f06270 */
[----:B------:R-:W-:-:S11]  /*77a0*/  ISETP.GE.AND P1, PT, R209, R4, PT ;  /* 0x00000004d100720c */ /* 0x000fd60003f26270 */
[----:B------:R-:W-:Y:S05]  /*77b0*/  @P0 BRA `(.L_x_11833) ;  /* 0x0000000000a80947 */ /* 0x000fea0003800000 */
[----:B------:R-:W4:Y:S01]  /*77c0*/  LDS.128 R4, [R3+0x1a400] ;  /* 0x01a4000003047984 */ /* 0x000f220000000c00 */
[----:B------:R-:W-:Y:S01]  /*77d0*/  SHF.R.U32.HI R21, RZ, 0x10, R13 ;  /* 0x00000010ff157819 */ /* 0x000fe2000001160d */
[----:B------:R-:W-:Y:S01]  /*77e0*/  HADD2.F32 R24, -RZ, R42.H0_H0 ;  /* 0x2000002aff187230 */ /* 0x000fe20000004100 */
[--C-:B------:R-:W-:Y:S01]  /*77f0*/  SHF.R.U32.HI R25, RZ, 0x10, R27.reuse ;  /* 0x00000010ff197819 */ /* 0x100fe2000001161b */
[----:B------:R-:W-:Y:S01]  /*7800*/  HADD2.F32 R20, -RZ, R48.H0_H0 ;  /* 0x20000030ff147230 */ /* 0x000fe20000004100 */
[----:B------:R-:W-:Y:S01]  /*7810*/  SHF.R.U64 R29, R26, 0x10, R27 ;  /* 0x000000101a1d7819 */ /* 0x000fe2000000121b */
[----:B------:R-:W-:Y:S01]  /*7820*/  HADD2.F32 R21, -RZ, R21.H0_H0 ;  /* 0x20000015ff157230 */ /* 0x000fe20000004100 */
[----:B0-----:R-:W-:Y:S01]  /*7830*/  SHF.R.U64 R31, R12, 0x10, R13 ;  /* 0x000000100c1f7819 */ /* 0x001fe2000000120d */
[----:B------:R-:W-:Y:S02]  /*7840*/  HADD2.F32 R25, -RZ, R25.H0_H0 ;  /* 0x20000019ff197230 */ /* 0x000fe40000004100 */
[----:B----4-:R-:W-:-:S02]  /*7850*/  HADD2.F32 R14, -RZ, R7.H0_H0 ;  /* 0x20000007ff0e7230 */ /* 0x010fc40000004100 */
[----:B------:R-:W-:Y:S02]  /*7860*/  HADD2.F32 R15, -RZ, R7.H1_H1 ;  /* 0x30000007ff0f7230 */ /* 0x000fe40000004100 */
[--C-:B------:R-:W-:Y:S02]  /*7870*/  HADD2.F32 R7, -RZ, R4.reuse.H0_H0 ;  /* 0x20000004ff077230 */ /* 0x100fe40000004100 */
[----:B------:R-:W-:Y:S02]  /*7880*/  HADD2.F32 R4, -RZ, R4.H1_H1 ;  /* 0x30000004ff047230 */ /* 0x000fe40000004100 */
[C---:B------:R-:W-:Y:S01]  /*7890*/  FMUL.FTZ R28, R15.reuse, R21 ;  /* 0x000000150f1c7220 */ /* 0x040fe20000410000 */
[-C--:B------:R-:W-:Y:S01]  /*78a0*/  FMUL.FTZ R27, R15, R25.reuse ;  /* 0x000000190f1b7220 */ /* 0x080fe20000410000 */
[--C-:B------:R-:W-:Y:S02]  /*78b0*/  HADD2.F32 R12, -RZ, R6.reuse.H0_H0 ;  /* 0x20000006ff0c7230 */ /* 0x100fe40000004100 */
[----:B------:R-:W-:Y:S01]  /*78c0*/  FMUL.FTZ R26, R4, R24 ;  /* 0x00000018041a7220 */ /* 0x000fe20000410000 */
[----:B------:R-:W-:Y:S01]  /*78d0*/  FFMA.FTZ R30, R14, R25, R28 ;  /* 0x000000190e1e7223 */ /* 0x000fe2000001001c */
[----:B------:R-:W-:-:S02]  /*78e0*/  HADD2.F32 R13, -RZ, R6.H1_H1 ;  /* 0x30000006ff0d7230 */ /* 0x000fc40000004100 */
[-C--:B------:R-:W-:Y:S01]  /*78f0*/  FMUL.FTZ R28, R4, R20.reuse ;  /* 0x00000014041c7220 */ /* 0x080fe20000410000 */
[C---:B------:R-:W-:Y:S01]  /*7900*/  FFMA.FTZ R26, R7.reuse, R20, -R26 ;  /* 0x00000014071a7223 */ /* 0x040fe2000001081a */
[--C-:B------:R-:W-:Y:S02]  /*7910*/  HADD2.F32 R6, -RZ, R5.reuse.H0_H0 ;  /* 0x20000005ff067230 */ /* 0x100fe40000004100 */
[----:B------:R-:W-:Y:S01]  /*7920*/  FFMA.FTZ R27, R14, R21, -R27 ;  /* 0x000000150e1b7223 */ /* 0x000fe2000001081b */
[----:B------:R-:W-:Y:S02]  /*7930*/  HADD2.F32 R20, -RZ, R42.H1_H1 ;  /* 0x3000002aff147230 */ /* 0x000fe40000004100 */
[----:B------:R-:W-:Y:S01]  /*7940*/  FFMA.FTZ R21, R7, R24, R28 ;  /* 0x0000001807157223 */ /* 0x000fe2000001001c */
[----:B------:R-:W-:Y:S02]  /*7950*/  HADD2.F32 R5, -RZ, R5.H1_H1 ;  /* 0x30000005ff057230 */ /* 0x000fe40000004100 */
[----:B------:R-:W-:-:S02]  /*7960*/  HADD2.F32 R14, -RZ, R48.H1_H1 ;  /* 0x30000030ff0e7230 */ /* 0x000fc40000004100 */
[C---:B------:R-:W-:Y:S01]  /*7970*/  FMUL.FTZ R25, R13.reuse, R20 ;  /* 0x000000140d197220 */ /* 0x040fe20000410000 */
[----:B------:R-:W-:Y:S02]  /*7980*/  HADD2.F32 R15, -RZ, R29.H0_H0 ;  /* 0x2000001dff0f7230 */ /* 0x000fe40000004100 */
[----:B------:R-:W-:Y:S02]  /*7990*/  HADD2.F32 R4, -RZ, R31.H0_H0 ;  /* 0x2000001fff047230 */ /* 0x000fe40000004100 */
[-C--:B------:R-:W-:Y:S01]  /*79a0*/  FMUL.FTZ R13, R13, R14.reuse ;  /* 0x0000000e0d0d7220 */ /* 0x080fe20000410000 */
[C---:B------:R-:W-:Y:S01]  /*79b0*/  FFMA.FTZ R25, R12.reuse, R14, -R25 ;  /* 0x0000000e0c197223 */ /* 0x040fe20000010819 */
[C---:B------:R-:W-:Y:S01]  /*79c0*/  FMUL.FTZ R7, R5.reuse, R15 ;  /* 0x0000000f05077220 */ /* 0x040fe20000410000 */
[----:B------:R-:W-:Y:S01]  /*79d0*/  FMUL.FTZ R24, R5, R4 ;  /* 0x0000000405187220 */ /* 0x000fe20000410000 */
[----:B------:R-:W-:Y:S02]  /*79e0*/  FFMA.FTZ R12, R12, R20, R13 ;  /* 0x000000140c0c7223 */ /* 0x000fe4000001000d */
[----:B------:R-:W-:Y:S01]  /*79f0*/  FFMA.FTZ R5, R6, R4, -R7 ;  /* 0x0000000406057223 */ /* 0x000fe20000010807 */
[----:B------:R-:W-:Y:S01]  /*7a00*/  F2FP.F16.F32.PACK_AB R7, R30, R27 ;  /* 0x0000001b1e07723e */ /* 0x000fe200000000ff */
[----:B------:R-:W-:Y:S01]  /*7a10*/  FFMA.FTZ R24, R6, R15, R24 ;  /* 0x0000000f06187223 */ /* 0x000fe20000010018 */
[----:B------:R-:W-:-:S02]  /*7a20*/  F2FP.F16.F32.PACK_AB R4, R21, R26 ;  /* 0x0000001a1504723e */ /* 0x000fc400000000ff */
[----:B------:R-:W-:Y:S02]  /*7a30*/  F2FP.F16.F32.PACK_AB R6, R12, R25 ;  /* 0x000000190c06723e */ /* 0x000fe400000000ff */
[----:B------:R-:W-:-:S05]  /*7a40*/  F2FP.F16.F32.PACK_AB R5, R24, R5 ;  /* 0x000000051805723e */ /* 0x000fca00000000ff */
[----:B------:R1:W-:Y:S02]  /*7a50*/  STS.128 [R3+0x1a400], R4 ;  /* 0x01a4000403007388 */ /* 0x0003e40000000c00 */
.L_x_11833:
[----:B------:R-:W-:Y:S05]  /*7a60*/  BSYNC B1 ;  /* 0x0000000000017941 */ /* 0x000fea0003800000 */
.L_x_11832:
[----:B------:R-:W-:Y:S05]  /*7a70*/  @P1 BRA `(.L_x_11831) ;  /* 0x0000001400801947 */ /* 0x000fea0003800000 */
[----:B-1----:R-:W1:Y:S01]  /*7a80*/  LDS.128 R4, [R0+0x2000] ;  /* 0x0020000000047984 */ /* 0x002e620000000c00 */
[----:B------:R-:W-:Y:S01]  /*7a90*/  SHF.R.U32.HI R12, RZ, 0x10, R11 ;  /* 0x00000010ff0c7819 */ /* 0x000fe2000001160b */
[----:B------:R-:W-:Y:S01]  /*7aa0*/  HADD2.F32 R13, -RZ, R47.H0_H0 ;  /* 0x2000002fff0d7230 */ /* 0x000fe20000004100 */
[----:B----4-:R-:W-:Y:S02]  /*7ab0*/  SHF.R.U32.HI R14, RZ, 0x10, R9 ;  /* 0x00000010ff0e7819 */ /* 0x010fe40000011609 */
        /* <DEDUP_REMOVED lines=15> */
[----:B------:R-:W-:Y:S01]  /*7bb0*/  FFMA.FTZ R15, R9, R14, R15 ;  /* 0x0000000e090f7223 */ /* 0x000fe2000001000f */
[--C-:B------:R-:W-:Y:S02]  /*7bc0*/  HADD2.F32 R6, -RZ, R5.reuse.H0_H0 ;  /* 0x20000005ff067230 */ /* 0x100fe40000004100 */
[-C--:B------:R-:W-:Y:S01]  /*7bd0*/  FMUL.FTZ R14, R4, R11.reuse ;  /* 0x0000000b040e7220 */ /* 0x080fe20000410000 */
[----:B------:R-:W-:Y:S01]  /*7be0*/  FFMA.FTZ R12, R3, R11, -R10 ;  /* 0x0000000b030c7223 */ /* 0x000fe2000001080a */
[----:B------:R-:W-:Y:S01]  /*7bf0*/  HADD2.F32 R5, -RZ, R5.H1_H1 ;  /* 0x30000005ff057230 */ /* 0x000fe20000004100 */
[----:B------:R-:W-:Y:S01]  /*7c00*/  F2FP.F16.F32.PACK_AB R15, R15, R20 ;  /* 0x000000140f0f723e */ /* 0x000fe200000000ff */
[----:B------:R-:W-:-:S02]  /*7c10*/  HADD2.F32 R11, -RZ, R47.H1_H1 ;  /* 0x3000002fff0b7230 */ /* 0x000fc40000004100 */
[----:B------:R-:W-:Y:S01]  /*7c20*/  FFMA.FTZ R3, R3, R13, R14 ;  /* 0x0000000d03037223 */ /* 0x000fe2000001000e */
[----:B------:R-:W-:Y:S02]  /*7c30*/  HADD2.F32 R10, -RZ, R21.H0_H0 ;  /* 0x20000015ff0a7230 */ /* 0x000fe40000004100 */
[----:B------:R-:W-:Y:S02]  /*7c40*/  HADD2.F32 R9, -RZ, R49.H1_H1 ;  /* 0x30000031ff097230 */ /* 0x000fe40000004100 */
[C---:B------:R-:W-:Y:S01]  /*7c50*/  FMUL.FTZ R14, R8.reuse, R11 ;  /* 0x0000000b080e7220 */ /* 0x040fe20000410000 */
[----:B------:R-:W-:Y:S02]  /*7c60*/  HADD2.F32 R4, -RZ, R24.H0_H0 ;  /* 0x20000018ff047230 */ /* 0x000fe40000004100 */
[----:B------:R-:W-:Y:S01]  /*7c70*/  FMUL.FTZ R13, R5, R10 ;  /* 0x0000000a050d7220 */ /* 0x000fe20000410000 */
[----:B------:R-:W-:Y:S01]  /*7c80*/  F2FP.F16.F32.PACK_AB R12, R3, R12 ;  /* 0x0000000c030c723e */ /* 0x000fe200000000ff */
[-C--:B------:R-:W-:Y:S01]  /*7c90*/  FMUL.FTZ R8, R8, R9.reuse ;  /* 0x0000000908087220 */ /* 0x080fe20000410000 */
[----:B------:R-:W-:Y:S01]  /*7ca0*/  FFMA.FTZ R14, R7, R9, -R14 ;  /* 0x00000009070e7223 */ /* 0x000fe2000001080e */
[-C--:B------:R-:W-:Y:S01]  /*7cb0*/  FMUL.FTZ R5, R5, R4.reuse ;  /* 0x0000000405057220 */ /* 0x080fe20000410000 */
[----:B------:R-:W-:Y:S01]  /*7cc0*/  FFMA.FTZ R13, R6, R4, -R13 ;  /* 0x00000004060d7223 */ /* 0x000fe2000001080d */
[----:B------:R-:W-:-:S02]  /*7cd0*/  FFMA.FTZ R7, R7, R11, R8 ;  /* 0x0000000b07077223 */ /* 0x000fc40000010008 */
[----:B------:R-:W-:-:S03]  /*7ce0*/  FFMA.FTZ R6, R6, R10, R5 ;  /* 0x0000000a06067223 */ /* 0x000fc60000010005 */
[----:B------:R-:W-:Y:S02]  /*7cf0*/  F2FP.F16.F32.PACK_AB R14, R7, R14 ;  /* 0x0000000e070e723e */ /* 0x000fe400000000ff */
[----:B------:R-:W-:-:S05]  /*7d00*/  F2FP.F16.F32.PACK_AB R13, R6, R13 ;  /* 0x0000000d060d723e */ /* 0x000fca00000000ff */
[----:B------:R1:W-:Y:S01]  /*7d10*/  STS.128 [R0+0x2000], R12 ;  /* 0x0020000c00007388 */ /* 0x0003e20000000c00 */
[----:B------:R-:W-:Y:S05]  /*7d20*/  BRA `(.L_x_11831) ;  /* 0x0000001000d47947 */ /* 0x000fea0003800000 */
.L_x_11818:
[----:B------:R-:W0:Y:S01]  /*7d30*/  LDC R9, c[0x0][0x448] ;  /* 0x00011200ff097b82 */ /* 0x000e220000000800 */
[----:B------:R-:W-:Y:S01]  /*7d40*/  IMAD R3, R233, 0x40, R42 ;  /* 0x00000040e9037824 */ /* 0x000fe200078e022a */
[----:B------:R-:W-:Y:S01]  /*7d50*/  ULDC.64 UR4, c[0x0][0x3f8] ;  /* 0x0000fe0000047ab9 */ /* 0x000fe20000000a00 */
[----:B------:R-:W-:Y:S01]  /*7d60*/  ULDC.64 UR6, c[0x0][0x408] ;  /* 0x0001020000067ab9 */ /* 0x000fe20000000a00 */
[----:B------:R-:W-:Y:S01]  /*7d70*/  IMAD.MOV.U32 R20, RZ, RZ, R24 ;  /* 0x000000ffff147224 */ /* 0x000fe200078e0018 */
[----:B------:R-:W-:Y:S01]  /*7d80*/  SHF.R.S32.HI R43, RZ, 0x1f, R30 ;  /* 0x0000001fff2b7819 */ /* 0x000fe2000001141e */
        /* <DEDUP_REMOVED lines=25> */
[----:B------:R-:W0:Y:S01]  /*7f20*/  LDC R37, c[0x0][0x3f4] ;  /* 0x0000fd00ff257b82 */ /* 0x000e220000000800 */
[----:B------:R-:W1:Y:S01]  /*7f30*/  SHFL.IDX PT, R3, R10, RZ, 0x1c1f ;  /* 0x001c1fff0a037589 */ /* 0x000e6200000e0000 */
[----:B------:R-:W-:-:S03]  /*7f40*/  IMAD R31, R204, R9, RZ ;  /* 0x00000009cc1f7224 */ /* 0x000fc600078e02ff */
[----:B------:R-:W2:Y:S04]  /*7f50*/  SHFL.IDX PT, R0, R20, RZ, 0x1c1f ;  /* 0x001c1fff14007589 */ /* 0x000ea800000e0000 */
[----:B------:R-:W3:Y:S04]  /*7f60*/  SHFL.IDX PT, R14, R28, RZ, 0x1c1f ;  /* 0x001c1fff1c0e7589 */ /* 0x000ee800000e0000 */
[----:B------:R-:W4:Y:S01]  /*7f70*/  SHFL.IDX PT, R8, R29, RZ, 0x1c1f ;  /* 0x001c1fff1d087589 */ /* 0x000f2200000e0000 */
[----:B0-----:R-:W-:-:S04]  /*7f80*/  ISETP.GE.AND P0, PT, R30, R37, PT ;  /* 0x000000251e00720c */ /* 0x001fc80003f06270 */
[----:B------:R-:W-:-:S13]  /*7f90*/  ISETP.GE.OR P1, PT, R42, R31, P0 ;  /* 0x0000001f2a00720c */ /* 0x000fda0000726670 */
[C---:B------:R-:W-:Y:S01]  /*7fa0*/  @!P1 IMAD.SHL.U32 R9, R30.reuse, 0x2, RZ ;  /* 0x000000021e099824 */ /* 0x040fe200078e00ff */
[----:B------:R-:W-:-:S04]  /*7fb0*/  @!P1 SHF.L.U64.HI R21, R30, 0x1, R43 ;  /* 0x000000011e159819 */ /* 0x000fc8000001022b */
[----:B-1----:R-:W-:-:S05]  /*7fc0*/  @!P1 IADD3 R4, P2, R3, R9, RZ ;  /* 0x0000000903049210 */ /* 0x002fca0007f5e0ff */
[----:B--2---:R-:W-:-:S06]  /*7fd0*/  @!P1 IMAD.X R5, R0, 0x1, R21, P2 ;  /* 0x0000000100059824 */ /* 0x004fcc00010e0615 */
[----:B------:R-:W2:Y:S01]  /*7fe0*/  @!P1 LD.E.128 R4, desc[UR40][R4.64] ;  /* 0x0000002804049980 */ /* 0x000ea2000c101d00 */
[----:B---3--:R-:W-:-:S05]  /*7ff0*/  @!P1 IADD3 R14, P2, R14, R9, RZ ;  /* 0x000000090e0e9210 */ /* 0x008fca0007f5e0ff */
[----:B----4-:R-:W-:-:S04]  /*8000*/  @!P1 IMAD.X R3, R8, 0x1, R21, P2 ;  /* 0x0000000108039824 */ /* 0x010fc800010e0615 */
[----:B------:R-:W-:-:S05]  /*8010*/  @!P1 IMAD.MOV.U32 R15, RZ, RZ, R3 ;  /* 0x000000ffff0f9224 */ /* 0x000fca00078e0003 */
[----:B------:R0:W3:Y:S01]  /*8020*/  @!P1 LD.E.128 R24, desc[UR40][R14.64] ;  /* 0x000000280e189980 */ /* 0x0000e2000c101d00 */
[----:B------:R-:W-:Y:S02]  /*8030*/  CS2R R40, SRZ ;  /* 0x0000000000287805 */ /* 0x000fe4000001ff00 */
[----:B------:R-:W-:Y:S01]  /*8040*/  CS2R R38, SRZ ;  /* 0x0000000000267805 */ /* 0x000fe2000001ff00 */
[----:B------:R-:W1:Y:S04]  /*8050*/  SHFL.IDX PT, R8, R29, 0x1, 0x1c1f ;  /* 0x003c1f001d087f89 */ /* 0x000e6800000e0000 */
[----:B0-----:R-:W0:Y:S01]  /*8060*/  SHFL.IDX PT, R14, R28, 0x1, 0x1c1f ;  /* 0x003c1f001c0e7f89 */ /* 0x001e2200000e0000 */
[----:B--2---:R-:W-:Y:S02]  /*8070*/  @!P1 IMAD.MOV.U32 R40, RZ, RZ, R4 ;  /* 0x000000ffff289224 */ /* 0x004fe400078e0004 */
[----:B------:R-:W-:Y:S01]  /*8080*/  @!P1 IMAD.MOV.U32 R41, RZ, RZ, R5 ;  /* 0x000000ffff299224 */ /* 0x000fe200078e0005 */
[----:B------:R-:W-:Y:S01]  /*8090*/  CS2R R4, SRZ ;  /* 0x0000000000047805 */ /* 0x000fe2000001ff00 */
[----:B------:R-:W-:-:S02]  /*80a0*/  IMAD.MOV.U32 R0, RZ, RZ, R40 ;  /* 0x000000ffff007224 */ /* 0x000fc400078e0028 */
[----:B------:R-:W-:Y:S02]  /*80b0*/  IMAD.MOV.U32 R3, RZ, RZ, R41 ;  /* 0x000000ffff037224 */ /* 0x000fe400078e0029 */
[----:B------:R-:W-:Y:S02]  /*80c0*/  @!P1 IMAD.MOV.U32 R38, RZ, RZ, R6 ;  /* 0x000000ffff269224 */ /* 0x000fe400078e0006 */
[----:B------:R-:W-:Y:S01]  /*80d0*/  @!P1 IMAD.MOV.U32 R39, RZ, RZ, R7 ;  /* 0x000000ffff279224 */ /* 0x000fe200078e0007 */
[----:B------:R-:W-:Y:S02]  /*80e0*/  PRMT R53, R0, 0x5410, R3 ;  /* 0x0000541000357816 */ /* 0x000fe40000000003 */
[----:B------:R-:W-:Y:S01]  /*80f0*/  CS2R R6, SRZ ;  /* 0x0000000000067805 */ /* 0x000fe2000001ff00 */
[----:B------:R-:W2:Y:S01]  /*8100*/  SHFL.IDX PT, R0, R20, 0x1, 0x1c1f ;  /* 0x003c1f0014007f89 */ /* 0x000ea200000e0000 */
[----:B------:R-:W-:Y:S02]  /*8110*/  IMAD.MOV.U32 R9, RZ, RZ, R38 ;  /* 0x000000ffff097224 */ /* 0x000fe400078e0026 */
[----:B------:R-:W-:Y:S01]  /*8120*/  IMAD.MOV.U32 R11, RZ, RZ, R39 ;  /* 0x000000ffff0b7224 */ /* 0x000fe200078e0027 */
[----:B------:R4:W0:Y:S01]  /*8130*/  SHFL.IDX PT, R3, R10, 0x1, 0x1c1f ;  /* 0x003c1f000a037f89 */ /* 0x00082200000e0000 */
[----:B---3--:R-:W-:-:S02]  /*8140*/  @!P1 IMAD.MOV.U32 R6, RZ, RZ, R24 ;  /* 0x000000ffff069224 */ /* 0x008fc400078e0018 */
[----:B------:R-:W-:Y:S01]  /*8150*/  @!P1 IMAD.MOV.U32 R7, RZ, RZ, R25 ;  /* 0x000000ffff079224 */ /* 0x000fe200078e0019 */
[----:B------:R-:W-:Y:S01]  /*8160*/  PRMT R9, R9, 0x5410, R11 ;  /* 0x0000541009097816 */ /* 0x000fe2000000000b */
[----:B------:R-:W-:Y:S01]  /*8170*/  @!P1 IMAD.MOV.U32 R4, RZ, RZ, R26 ;  /* 0x000000ffff049224 */ /* 0x000fe200078e001a */
[----:B------:R-:W-:Y:S01]  /*8180*/  CS2R R24, SRZ ;  /* 0x0000000000187805 */ /* 0x000fe2000001ff00 */
[----:B------:R-:W-:Y:S02]  /*8190*/  @!P1 IMAD.MOV.U32 R5, RZ, RZ, R27 ;  /* 0x000000ffff059224 */ /* 0x000fe400078e001b */
[----:B----4-:R-:W-:Y:S02]  /*81a0*/  IMAD.MOV.U32 R10, RZ, RZ, R6 ;  /* 0x000000ffff0a7224 */ /* 0x010fe400078e0006 */
[----:B------:R-:W-:Y:S02]  /*81b0*/  IMAD.MOV.U32 R11, RZ, RZ, R7 ;  /* 0x000000ffff0b7224 */ /* 0x000fe400078e0007 */
[----:B------:R-:W-:-:S02]  /*81c0*/  IMAD.MOV.U32 R12, RZ, RZ, R4 ;  /* 0x000000ffff0c7224 */ /* 0x000fc400078e0004 */
[----:B------:R-:W-:Y:S01]  /*81d0*/  IMAD.MOV.U32 R13, RZ, RZ, R5 ;  /* 0x000000ffff0d7224 */ /* 0x000fe200078e0005 */
[----:B------:R-:W-:-:S04]  /*81e0*/  PRMT R48, R10, 0x5410, R11 ;  /* 0x000054100a307816 */ /* 0x000fc8000000000b */
[----:B-12---:R-:W-:-:S07]  /*81f0*/  PRMT R52, R12, 0x5410, R13 ;  /* 0x000054100c347816 */ /* 0x006fce000000000d */
.L_x_12144:
[----:B------:R-:W-:Y:S01]  /*8200*/  VIADD R42, R42, 0x40 ;  /* 0x000000402a2a7836 */ /* 0x000fe20000000000 */
[----:B------:R-:W-:Y:S01]  /*8210*/  LEA.HI R10, R235, R235, RZ, 0x1 ;  /* 0x000000ebeb0a7211 */ /* 0x000fe200078f08ff */
[----:B------:R-:W-:Y:S01]  /*8220*/  BSSY B1, `(.L_x_11835) ;  /* 0x0000015000017945 */ /* 0x000fe20003800000 */
[----:B------:R-:W-:Y:S02]  /*8230*/  CS2R R26, SRZ ;  /* 0x00000000001a7805 */ /* 0x000fe4000001ff00 */
[----:B------:R-:W-:Y:S02]  /*8240*/  CS2R R32, SRZ ;  /* 0x0000000000207805 */ /* 0x000fe4000001ff00 */
[----:B------:R-:W-:Y:S02]  /*8250*/  ISETP.GE.AND P1, PT, R42, R31, PT ;  /* 0x0000001f2a00720c */ /* 0x000fe40003f26270 */
[----:B------:R-:W-:Y:S02]  /*8260*/  CS2R R34, SRZ ;  /* 0x0000000000227805 */ /* 0x000fe4000001ff00 */
[----:B------:R-:W-:-:S05]  /*8270*/  LOP3.LUT R10, R10, 0xfffffffe, RZ, 0xc0, !PT ;  /* 0xfffffffe0a0a7812 */ /* 0x000fca00078ec0ff */
[----:B------:R-:W-:-:S05]  /*8280*/  IMAD.IADD R10, R235, 0x1, -R10 ;  /* 0x00000001eb0a7824 */ /* 0x000fca00078e0a0a */
[----:B------:R-:W-:Y:S01]  /*8290*/  SHF.L.U32 R11, R10, 0x1f, RZ ;  /* 0x0000001f0a0b7819 */ /* 0x000fe200000006ff */
[----:B------:R-:W-:Y:S06]  /*82a0*/  @P1 BRA `(.L_x_11836) ;  /* 0x0000000000301947 */ /* 0x000fec0003800000 */
[----:B------:R-:W-:Y:S02]  /*82b0*/  CS2R R26, SRZ ;  /* 0x00000000001a7805 */ /* 0x000fe4000001ff00 */
[----:B------:R-:W-:Y:S02]  /*82c0*/  CS2R R32, SRZ ;  /* 0x0000000000207805 */ /* 0x000fe4000001ff00 */
[----:B------:R-:W-:Y:S01]  /*82d0*/  CS2R R34, SRZ ;  /* 0x0000000000227805 */ /* 0x000fe2000001ff00 */
[----:B------:R-:W-:Y:S06]  /*82e0*/  @P0 BRA `(.L_x_11836) ;  /* 0x0000000000200947 */ /* 0x000fec0003800000 */
[C---:B------:R-:W-:Y:S01]  /*82f0*/  IMAD.SHL.U32 R15, R30.reuse, 0x2, RZ ;  /* 0x000000021e0f7824 */ /* 0x040fe200078e00ff */
[----:B------:R-:W-:-:S04]  /*8300*/  SHF.L.U64.HI R13, R30, 0x1, R43 ;  /* 0x000000011e0d7819 */ /* 0x000fc8000001022b */
[-C--:B0-----:R-:W-:Y:S02]  /*8310*/  IADD3 R32, P1, R3, R15.reuse, RZ ;  /* 0x0000000f03207210 */ /* 0x081fe40007f3e0ff */
[----:B------:R-:W-:-:S03]  /*8320*/  IADD3 R14, P2, R14, R15, RZ ;  /* 0x0000000f0e0e7210 */ /* 0x000fc60007f5e0ff */
[--C-:B------:R-:W-:Y:S02]  /*8330*/  IMAD.X R33, R0, 0x1, R13.reuse, P1 ;  /* 0x0000000100217824 */ /* 0x100fe400008e060d */
[----:B------:R-:W-:-:S04]  /*8340*/  IMAD.X R15, R8, 0x1, R13, P2 ;  /* 0x00000001080f7824 */ /* 0x000fc800010e060d */
[----:B------:R-:W5:Y:S04]  /*8350*/  LD.E.128 R32, desc[UR40][R32.64] ;  /* 0x0000002820207980 */ /* 0x000f68000c101d00 */
[----:B------:R1:W5:Y:S02]  /*8360*/  LD.E.128 R24, desc[UR40][R14.64] ;  /* 0x000000280e187980 */ /* 0x000364000c101d00 */
.L_x_11836:
[----:B------:R-:W-:Y:S05]  /*8370*/  BSYNC B1 ;  /* 0x0000000000017941 */ /* 0x000fea0003800000 */
.L_x_11835:
[----:B------:R-:W2:Y:S01]  /*8380*/  SYNCS.PHASECHK.TRANS64.TRYWAIT P1, [R16+URZ+0x22800], R11 ;  /* 0x0228000b100075a7 */ /* 0x000ea2000802017f */
[----:B-----5:R-:W-:Y:S01]  /*8390*/  IMAD.MOV.U32 R0, RZ, RZ, R24 ;  /* 0x000000ffff007224 */ /* 0x020fe200078e0018 */
[----:B------:R-:W-:Y:S01]  /*83a0*/  VIADDMNMX R31, R31, -R210, 0x80, PT ;  /* 0x000000801f1f7446 */ /* 0x000fe200038009d2 */
[----:B0-----:R-:W-:Y:S01]  /*83b0*/  IMAD.MOV.U32 R3, RZ, RZ, R25 ;  /* 0x000000ffff037224 */ /* 0x001fe200078e0019 */
[----:B------:R-:W-:Y:S01]  /*83c0*/  BSSY B1, `(.L_x_11837) ;  /* 0x000000c000017945 */ /* 0x000fe20003800000 */
[----:B------:R-:W-:Y:S01]  /*83d0*/  IMAD.MOV.U32 R8, RZ, RZ, R32 ;  /* 0x000000ffff087224 */ /* 0x000fe200078e0020 */
[-C--:B------:R-:W-:Y:S01]  /*83e0*/  ISETP.GE.OR P2, PT, R18, R31.reuse, P0 ;  /* 0x0000001f1200720c */ /* 0x080fe20000746670 */
[----:B------:R-:W-:Y:S01]  /*83f0*/  IMAD.MOV.U32 R10, RZ, RZ, R33 ;  /* 0x000000ffff0a7224 */ /* 0x000fe200078e0021 */
[----:B------:R-:W-:Y:S01]  /*8400*/  PRMT R54, R0, 0x5410, R3 ;  /* 0x0000541000367816 */ /* 0x000fe20000000003 */
[----:B------:R-:W-:Y:S01]  /*8410*/  IMAD.MOV.U32 R0, RZ, RZ, R26 ;  /* 0x000000ffff007224 */ /* 0x000fe200078e001a */
[----:B------:R-:W-:Y:S01]  /*8420*/  ISETP.GE.OR P0, PT, R232, R31, P0 ;  /* 0x0000001fe800720c */ /* 0x000fe20000706670 */
[----:B------:R-:W-:Y:S01]  /*8430*/  IMAD.MOV.U32 R3, RZ, RZ, R27 ;  /* 0x000000ffff037224 */ /* 0x000fe200078e001b */
[----:B------:R-:W-:-:S04]  /*8440*/  PRMT R56, R8, 0x5410, R10 ;  /* 0x0000541008387816 */ /* 0x000fc8000000000a */
[----:B------:R-:W-:Y:S01]  /*8450*/  PRMT R55, R0, 0x5410, R3 ;  /* 0x0000541000377816 */ /* 0x000fe20000000003 */
[----:B------:R-:W-:Y:S01]  /*8460*/  IMAD.IADD R0, R30, 0x1, R37 ;  /* 0x000000011e007824 */ /* 0x000fe200078e0225 */
[----:B--2---:R-:W-:Y:S06]  /*8470*/  @!P1 BRA `(.L_x_11838) ;  /* 0x00000180002c9947 */ /* 0x004fec0003800000 */
.L_x_12145:
[----:B------:R-:W-:Y:S05]  /*8480*/  BSYNC B1 ;  /* 0x0000000000017941 */ /* 0x000fea0003800000 */
.L_x_11837:
[----:B------:R-:W-:Y:S01]  /*8490*/  BSSY B1, `(.L_x_11839) ;  /* 0x0000063000017945 */ /* 0x000fe20003800000 */
[----:B------:R-:W-:Y:S01]  /*84a0*/  IMAD.MOV.U32 R57, RZ, RZ, R34 ;  /* 0x000000ffff397224 */ /* 0x000fe200078e0022 */
[----:B------:R-:W-:Y:S01]  /*84b0*/  LOP3.LUT R3, R0, 0x38, RZ, 0xc0, !PT ;  /* 0x0000003800037812 */ /* 0x000fe200078ec0ff */
[----:B------:R-:W-:Y:S01]  /*84c0*/  IMAD.MOV.U32 R58, RZ, RZ, R35 ;  /* 0x000000ffff3a7224 */ /* 0x000fe200078e0023 */
[----:B------:R-:W-:Y:S06]  /*84d0*/  @P2 BRA `(.L_x_11840) ;  /* 0x0000000400782947 */ /* 0x000fec0003800000 */
[----:B------:R-:W-:Y:S01]  /*84e0*/  IMAD.SHL.U32 R0, R237, 0x40, RZ ;  /* 0x00000040ed007824 */ /* 0x000fe200078e00ff */
[----:B------:R-:W-:Y:S01]  /*84f0*/  SHF.R.U32.HI R20, RZ, 0x10, R7 ;  /* 0x00000010ff147819 */ /* 0x000fe20000011607 */
[----:B------:R-:W-:Y:S01]  /*8500*/  HADD2.F32 R21, -RZ, R53.H1_H1 ;  /* 0x30000035ff157230 */ /* 0x000fe20000004100 */
[--C-:B------:R-:W-:Y:S01]  /*8510*/  SHF.R.U64 R51, R40, 0x10, R41.reuse ;  /* 0x0000001028337819 */ /* 0x100fe20000001229 */
[----:B------:R-:W-:Y:S01]  /*8520*/  HADD2.F32 R37, -RZ, R48.H1_H1 ;  /* 0x30000030ff257230 */ /* 0x000fe20000004100 */
[----:B------:R-:W-:Y:S01]  /*8530*/  LOP3.LUT R0, R0, 0x1c0, RZ, 0xc0, !PT ;  /* 0x000001c000007812 */ /* 0x000fe200078ec0ff */
[----:B------:R-:W-:Y:S01]  /*8540*/  HADD2.F32 R20, -RZ, R20.H0_H0 ;  /* 0x20000014ff147230 */ /* 0x000fe20000004100 */
[----:B------:R-:W-:Y:S02]  /*8550*/  SHF.R.U32.HI R40, RZ, 0x10, R41 ;  /* 0x00000010ff287819 */ /* 0x000fe40000011629 */
[----:B------:R-:W-:Y:S02]  /*8560*/  LOP3.LUT R30, R0, 0x38, R30, 0xf8, !PT ;  /* 0x00000038001e7812 */ /* 0x000fe400078ef81e */
[----:B------:R-:W-:-:S02]  /*8570*/  SHF.R.U32.HI R13, RZ, 0x3, R0 ;  /* 0x00000003ff0d7819 */ /* 0x000fc40000011600 */
[----:B------:R-:W-:Y:S02]  /*8580*/  SHF.R.U64 R47, R4, 0x10, R5 ;  /* 0x00000010042f7819 */ /* 0x000fe40000001205 */
[----:B0-----:R-:W-:Y:S02]  /*8590*/  LOP3.LUT R11, R30, R13, RZ, 0x3c, !PT ;  /* 0x0000000d1e0b7212 */ /* 0x001fe400078e3cff */
[--C-:B------:R-:W-:Y:S02]  /*85a0*/  SHF.R.U64 R50, R38, 0x10, R39.reuse ;  /* 0x0000001026327819 */ /* 0x100fe40000001227 */
[----:B------:R-:W-:Y:S01]  /*85b0*/  SHF.R.U32.HI R46, RZ, 0x10, R39 ;  /* 0x00000010ff2e7819 */ /* 0x000fe20000011627 */
[----:B------:R-:W-:Y:S01]  /*85c0*/  IMAD R11, R220, 0x200, R11 ;  /* 0x00000200dc0b7824 */ /* 0x000fe200078e020b */
[----:B------:R-:W-:Y:S02]  /*85d0*/  SHF.R.U32.HI R44, RZ, 0x10, R5 ;  /* 0x00000010ff2c7819 */ /* 0x000fe40000011605 */
[----:B------:R-:W-:Y:S01]  /*85e0*/  SHF.R.U64 R49, R6, 0x10, R7 ;  /* 0x0000001006317819 */ /* 0x000fe20000001207 */
[----:B------:R-:W-:Y:S01]  /*85f0*/  IMAD R43, R11, 0x2, R16 ;  /* 0x000000020b2b7824 */ /* 0x000fe200078e0210 */
[----:B------:R-:W-:-:S04]  /*8600*/  LOP3.LUT R11, R13, R3, R0, 0x1e, !PT ;  /* 0x000000030d0b7212 */ /* 0x000fc800078e1e00 */
[----:B-1----:R-:W0:Y:S01]  /*8610*/  LDS.128 R12, [R43+0x18400] ;  /* 0x018400002b0c7984 */ /* 0x002e220000000c00 */
        /* <DEDUP_REMOVED lines=18> */
[-C--:B------:R-:W-:Y:S01]  /*8740*/  FFMA.FTZ R40, R13, R8.reuse, -R38 ;  /* 0x000000080d287223 */ /* 0x080fe20000010826 */
[----:B------:R-:W-:Y:S02]  /*8750*/  HADD2.F32 R4, -RZ, R9.H1_H1 ;  /* 0x30000009ff047230 */ /* 0x000fe40000004100 */
[----:B------:R-:W-:Y:S01]  /*8760*/  FMUL.FTZ R42, R29, R8 ;  /* 0x000000081d2a7220 */ /* 0x000fe20000410000 */
[----:B------:R-:W-:Y:S02]  /*8770*/  HADD2.F32 R31, -RZ, R31.H1_H1 ;  /* 0x3000001fff1f7230 */ /* 0x000fe40000004100 */
[C---:B------:R-:W-:Y:S01]  /*8780*/  FMUL.FTZ R29, R11.reuse, R21 ;  /* 0x000000150b1d7220 */ /* 0x040fe20000410000 */
[----:B------:R-:W-:Y:S02]  /*8790*/  HADD2.F32 R38, -RZ, R44.H0_H0 ;  /* 0x2000002cff267230 */ /* 0x000fe40000004100 */
[----:B------:R-:W-:Y:S01]  /*87a0*/  FMUL.FTZ R44, R11, R4 ;  /* 0x000000040b2c7220 */ /* 0x000fe20000410000 */
[----:B------:R-:W-:Y:S01]  /*87b0*/  FFMA.FTZ R42, R13, R20, R42 ;  /* 0x000000140d2a7223 */ /* 0x000fe2000001002a */
[----:B------:R-:W-:-:S02]  /*87c0*/  HADD2.F32 R8, -RZ, R46.H0_H0 ;  /* 0x2000002eff087230 */ /* 0x000fc40000004100 */
[C---:B------:R-:W-:Y:S01]  /*87d0*/  FFMA.FTZ R37, R6.reuse, R4, -R29 ;  /* 0x0000000406257223 */ /* 0x040fe2000001081d */
[C---:B------:R-:W-:Y:S01]  /*87e0*/  FMUL.FTZ R20, R31.reuse, R38 ;  /* 0x000000261f147220 */ /* 0x040fe20000410000 */
[----:B------:R-:W-:Y:S01]  /*87f0*/  FFMA.FTZ R44, R6, R21, R44 ;  /* 0x00000015062c7223 */ /* 0x000fe2000001002c */
[----:B------:R-:W-:Y:S02]  /*8800*/  HADD2.F32 R7, -RZ, R28.H0_H0 ;  /* 0x2000001cff077230 */ /* 0x000fe40000004100 */
[----:B------:R-:W-:Y:S02]  /*8810*/  HADD2.F32 R6, -RZ, R48.H0_H0 ;  /* 0x20000030ff067230 */ /* 0x000fe40000004100 */
[-C--:B------:R-:W-:Y:S01]  /*8820*/  FMUL.FTZ R48, R31, R8.reuse ;  /* 0x000000081f307220 */ /* 0x080fe20000410000 */
[----:B------:R-:W-:Y:S02]  /*8830*/  HADD2.F32 R4, -RZ, R53.H0_H0 ;  /* 0x20000035ff047230 */ /* 0x000fe40000004100 */
[----:B------:R-:W-:Y:S01]  /*8840*/  FFMA.FTZ R46, R15, R8, -R20 ;  /* 0x000000080f2e7223 */ /* 0x000fe20000010814 */
[----:B------:R-:W-:-:S02]  /*8850*/  HADD2.F32 R10, -RZ, R30.H0_H0 ;  /* 0x2000001eff0a7230 */ /* 0x000fc40000004100 */
[C---:B------:R-:W-:Y:S01]  /*8860*/  FMUL.FTZ R11, R7.reuse, R6 ;  /* 0x00000006070b7220 */ /* 0x040fe20000410000 */
[----:B------:R-:W-:Y:S02]  /*8870*/  HADD2.F32 R8, -RZ, R52.H0_H0 ;  /* 0x20000034ff087230 */ /* 0x000fe40000004100 */
[-C--:B------:R-:W-:Y:S01]  /*8880*/  FMUL.FTZ R7, R7, R4.reuse ;  /* 0x0000000407077220 */ /* 0x080fe20000410000 */
[----:B------:R-:W-:Y:S02]  /*8890*/  HADD2.F32 R5, -RZ, R14.H0_H0 ;  /* 0x2000000eff057230 */ /* 0x000fe40000004100 */
[----:B------:R-:W-:Y:S01]  /*88a0*/  FFMA.FTZ R4, R0, R4, -R11 ;  /* 0x0000000400047223 */ /* 0x000fe2000001080b */
[----:B------:R-:W-:Y:S02]  /*88b0*/  HADD2.F32 R9, -RZ, R9.H0_H0 ;  /* 0x20000009ff097230 */ /* 0x000fe40000004100 */
[----:B------:R-:W-:Y:S01]  /*88c0*/  FMUL.FTZ R20, R10, R8 ;  /* 0x000000080a147220 */ /* 0x000fe20000410000 */
[----:B------:R-:W-:Y:S01]  /*88d0*/  FFMA.FTZ R0, R0, R6, R7 ;  /* 0x0000000600007223 */ /* 0x000fe20000010007 */
[----:B------:R-:W-:-:S02]  /*88e0*/  HADD2.F32 R28, -RZ, R28.H1_H1 ;  /* 0x3000001cff1c7230 */ /* 0x000fc40000004100 */
[----:B------:R-:W-:Y:S01]  /*88f0*/  FFMA.FTZ R31, R15, R38, R48 ;  /* 0x000000260f1f7223 */ /* 0x000fe20000010030 */
[----:B------:R-:W-:Y:S02]  /*8900*/  HADD2.F32 R30, -RZ, R30.H1_H1 ;  /* 0x3000001eff1e7230 */ /* 0x000fe40000004100 */
[-C--:B------:R-:W-:Y:S01]  /*8910*/  FMUL.FTZ R10, R10, R9.reuse ;  /* 0x000000090a0a7220 */ /* 0x080fe20000410000 */
[C---:B------:R-:W-:Y:S01]  /*8920*/  FFMA.FTZ R6, R5.reuse, R9, -R20 ;  /* 0x0000000905067223 */ /* 0x040fe20000010814 */
[----:B------:R-:W-:Y:S02]  /*8930*/  HADD2.F32 R11, -RZ, R49.H0_H0 ;  /* 0x20000031ff0b7230 */ /* 0x000fe40000004100 */
        /* <DEDUP_REMOVED lines=24> */
.L_x_11840:
[----:B------:R-:W-:Y:S05]  /*8ac0*/  BSYNC B1 ;  /* 0x0000000000017941 */ /* 0x000fea0003800000 */
.L_x_11839:
[----:B------:R-:W-:Y:S01]  /*8ad0*/  PRMT R40, R57, 0x5410, R58 ;  /* 0x0000541039287816 */ /* 0x000fe2000000003a */
[----:B------:R-:W-:Y:S06]  /*8ae0*/  @P0 BRA `(.L_x_11831) ;  /* 0x0000000400640947 */ /* 0x000fec0003800000 */
[----:B------:R-:W3:Y:S01]  /*8af0*/  LDL R41, [R1+0xc] ;  /* 0x00000c0001297983 */ /* 0x000ee20000100800 */
[----:B------:R-:W-:-:S04]  /*8b00*/  SHF.R.U32.HI R0, RZ, 0x3, R218 ;  /* 0x00000003ff007819 */ /* 0x000fc800000116da */
[----:B------:R-:W-:-:S05]  /*8b10*/  LOP3.LUT R0, R0, R3, R218, 0x1e, !PT ;  /* 0x0000000300007212 */ /* 0x000fca00078e1eda */
[----:B------:R-:W-:-:S04]  /*8b20*/  IMAD.IADD R3, R221, 0x1, R0 ;  /* 0x00000001dd037824 */ /* 0x000fc800078e0200 */
[----:B------:R-:W-:-:S05]  /*8b30*/  IMAD R3, R3, 0x2, R16 ;  /* 0x0000000203037824 */ /* 0x000fca00078e0210 */
[----:B0-2---:R-:W1:Y:S01]  /*8b40*/  LDS.128 R8, [R3+0x18400] ;  /* 0x0184000003087984 */ /* 0x005e620000000c00 */
[--C-:B------:R-:W-:Y:S02]  /*8b50*/  SHF.R.U64 R38, R34, 0x10, R35.reuse ;  /* 0x0000001022267819 */ /* 0x100fe40000001223 */
[----:B------:R-:W-:Y:S02]  /*8b60*/  SHF.R.U32.HI R34, RZ, 0x10, R35 ;  /* 0x00000010ff227819 */ /* 0x000fe40000011623 */
[----:B------:R-:W-:Y:S01]  /*8b70*/  SHF.R.U64 R35, R26, 0x10, R27 ;  /* 0x000000101a237819 */ /* 0x000fe2000000121b */
[----:B------:R-:W-:Y:S01]  /*8b80*/  HADD2.F32 R26, -RZ, R54.H1_H1 ;  /* 0x30000036ff1a7230 */ /* 0x000fe20000004100 */
[--C-:B------:R-:W-:Y:S02]  /*8b90*/  SHF.R.U32.HI R28, RZ, 0x10, R25.reuse ;  /* 0x00000010ff1c7819 */ /* 0x100fe40000011619 */
[----:B------:R-:W-:Y:S01]  /*8ba0*/  SHF.R.U64 R37, R24, 0x10, R25 ;  /* 0x0000001018257819 */ /* 0x000fe20000001219 */
[----:B------:R-:W-:Y:S01]  /*8bb0*/  HADD2.F32 R25, -RZ, R56.H1_H1 ;  /* 0x30000038ff197230 */ /* 0x000fe20000004100 */
[----:B------:R-:W-:-:S02]  /*8bc0*/  SHF.R.U64 R39, R32, 0x10, R33 ;  /* 0x0000001020277819 */ /* 0x000fc40000001221 */
[----:B------:R-:W-:Y:S02]  /*8bd0*/  SHF.R.U32.HI R32, RZ, 0x10, R33 ;  /* 0x00000010ff207819 */ /* 0x000fe40000011621 */
[----:B------:R-:W-:Y:S01]  /*8be0*/  SHF.R.U32.HI R33, RZ, 0x10, R27 ;  /* 0x00000010ff217819 */ /* 0x000fe2000001161b */
[----:B------:R-:W-:Y:S02]  /*8bf0*/  HADD2.F32 R27, -RZ, R28.H0_H0 ;  /* 0x2000001cff1b7230 */ /* 0x000fe40000004100 */
[--C-:B-1----:R-:W-:Y:S02]  /*8c00*/  HADD2.F32 R15, -RZ, R9.reuse.H0_H0 ;  /* 0x20000009ff0f7230 */ /* 0x102fe40000004100 */
[----:B------:R-:W-:-:S03]  /*8c10*/  HADD2.F32 R20, -RZ, R9.H1_H1 ;  /* 0x30000009ff147230 */ /* 0x000fc60000004100 */
[C---:B------:R-:W-:Y:S01]  /*8c20*/  FMUL.FTZ R29, R15.reuse, R26 ;  /* 0x0000001a0f1d7220 */ /* 0x040fe20000410000 */
[----:B------:R-:W-:Y:S01]  /*8c30*/  FMUL.FTZ R31, R15, R25 ;  /* 0x000000190f1f7220 */ /* 0x000fe20000410000 */
[----:B------:R-:W-:Y:S02]  /*8c40*/  HADD2.F32 R15, -RZ, R32.H0_H0 ;  /* 0x20000020ff0f7230 */ /* 0x000fe40000004100 */
[C---:B------:R-:W-:Y:S01]  /*8c50*/  FMUL.FTZ R28, R20.reuse, R27 ;  /* 0x0000001b141c7220 */ /* 0x040fe20000410000 */
[----:B------:R-:W-:Y:S02]  /*8c60*/  HADD2.F32 R9, -RZ, R8.H0_H0 ;  /* 0x20000008ff097230 */ /* 0x000fe40000004100 */
[----:B------:R-:W-:Y:S01]  /*8c70*/  FMUL.FTZ R30, R20, R15 ;  /* 0x0000000f141e7220 */ /* 0x000fe20000410000 */
[----:B------:R-:W-:Y:S02]  /*8c80*/  HADD2.F32 R21, -RZ, R10.H0_H0 ;  /* 0x2000000aff157230 */ /* 0x000fe40000004100 */
[----:B------:R-:W-:-:S02]  /*8c90*/  HADD2.F32 R20, -RZ, R55.H0_H0 ;  /* 0x20000037ff147230 */ /* 0x000fc40000004100 */
[--C-:B------:R-:W-:Y:S02]  /*8ca0*/  HADD2.F32 R24, -RZ, R11.reuse.H0_H0 ;  /* 0x2000000bff187230 */ /* 0x100fe40000004100 */
[----:B------:R-:W-:Y:S02]  /*8cb0*/  HADD2.F32 R11, -RZ, R11.H1_H1 ;  /* 0x3000000bff0b7230 */ /* 0x000fe40000004100 */
[----:B------:R-:W-:Y:S02]  /*8cc0*/  HADD2.F32 R8, -RZ, R8.H1_H1 ;  /* 0x30000008ff087230 */ /* 0x000fe40000004100 */
[----:B------:R-:W-:Y:S01]  /*8cd0*/  HADD2.F32 R10, -RZ, R10.H1_H1 ;  /* 0x3000000aff0a7230 */ /* 0x000fe20000004100 */
[----:B---3--:R-:W0:Y:S02]  /*8ce0*/  LDS.128 R4, [R41+0x18400] ;  /* 0x0184000029047984 */ /* 0x008e240000000c00 */
[--C-:B0-----:R-:W-:Y:S02]  /*8cf0*/  HADD2.F32 R12, -RZ, R5.reuse.H0_H0 ;  /* 0x20000005ff0c7230 */ /* 0x101fe40000004100 */
[----:B------:R-:W-:-:S03]  /*8d00*/  HADD2.F32 R5, -RZ, R5.H1_H1 ;  /* 0x30000005ff057230 */ /* 0x000fc60000004100 */
[C---:B------:R-:W-:Y:S01]  /*8d10*/  FFMA.FTZ R29, R12.reuse, R25, -R29 ;  /* 0x000000190c1d7223 */ /* 0x040fe2000001081d */
[----:B------:R-:W-:Y:S02]  /*8d20*/  HADD2.F32 R25, -RZ, R54.H0_H0 ;  /* 0x20000036ff197230 */ /* 0x000fe40000004100 */
[----:B------:R-:W-:Y:S01]  /*8d30*/  FFMA.FTZ R31, R12, R26, R31 ;  /* 0x0000001a0c1f7223 */ /* 0x000fe2000001001f */
[----:B------:R-:W-:Y:S02]  /*8d40*/  HADD2.F32 R12, -RZ, R56.H0_H0 ;  /* 0x20000038ff0c7230 */ /* 0x000fe40000004100 */
[----:B------:R-:W-:Y:S01]  /*8d50*/  FFMA.FTZ R28, R5, R15, -R28 ;  /* 0x0000000f051c7223 */ /* 0x000fe2000001081c */
[----:B------:R-:W-:Y:S02]  /*8d60*/  HADD2.F32 R0, -RZ, R4.H0_H0 ;  /* 0x20000004ff007230 */ /* 0x000fe40000004100 */
[C---:B------:R-:W-:Y:S01]  /*8d70*/  FMUL.FTZ R15, R9.reuse, R25 ;  /* 0x00000019090f7220 */ /* 0x040fe20000410000 */
[----:B------:R-:W-:-:S03]  /*8d80*/  FMUL.FTZ R26, R9, R12 ;  /* 0x0000000c091a7220 */ /* 0x000fc60000410000 */
        /* <DEDUP_REMOVED lines=9> */
[----:B------:R-:W-:Y:S02]  /*8e20*/  HADD2.F32 R14, -RZ, R7.H0_H0 ;  /* 0x20000007ff0e7230 */ /* 0x000fe40000004100 */
[C---:B------:R-:W-:Y:S01]  /*8e30*/  FFMA.FTZ R25, R13.reuse, R12, -R0 ;  /* 0x0000000c0d197223 */ /* 0x040fe20000010800 */
[C---:B------:R-:W-:Y:S01]  /*8e40*/  FMUL.FTZ R21, R24.reuse, R9 ;  /* 0x0000000918157220 */ /* 0x040fe20000410000 */
[----:B------:R-:W-:Y:S02]  /*8e50*/  HADD2.F32 R12, -RZ, R33.H0_H0 ;  /* 0x20000021ff0c7230 */ /* 0x000fe40000004100 */
[-C--:B------:R-:W-:Y:S01]  /*8e60*/  FMUL.FTZ R24, R24, R5.reuse ;  /* 0x0000000518187220 */ /* 0x080fe20000410000 */
[----:B------:R-:W-:Y:S02]  /*8e70*/  HADD2.F32 R0, -RZ, R34.H0_H0 ;  /* 0x20000022ff007230 */ /* 0x000fe40000004100 */
[----:B------:R-:W-:Y:S01]  /*8e80*/  FFMA.FTZ R32, R13, R20, R32 ;  /* 0x000000140d207223 */ /* 0x000fe20000010020 */
[C---:B------:R-:W-:Y:S01]  /*8e90*/  FFMA.FTZ R20, R14.reuse, R5, -R21 ;  /* 0x000000050e147223 */ /* 0x040fe20000010815 */
[----:B------:R-:W-:Y:S01]  /*8ea0*/  FFMA.FTZ R24, R14, R9, R24 ;  /* 0x000000090e187223 */ /* 0x000fe20000010018 */
[----:B------:R-:W-:-:S02]  /*8eb0*/  HADD2.F32 R7, -RZ, R7.H1_H1 ;  /* 0x30000007ff077230 */ /* 0x000fc40000004100 */
[C---:B------:R-:W-:Y:S01]  /*8ec0*/  FMUL.FTZ R34, R11.reuse, R12 ;  /* 0x0000000c0b227220 */ /* 0x040fe20000410000 */
[-C--:B------:R-:W-:Y:S01]  /*8ed0*/  FMUL.FTZ R14, R11, R0.reuse ;  /* 0x000000000b0e7220 */ /* 0x080fe20000410000 */
[----:B------:R-:W-:Y:S02]  /*8ee0*/  HADD2.F32 R11, -RZ, R37.H0_H0 ;  /* 0x20000025ff0b7230 */ /* 0x000fe40000004100 */
[----:B------:R-:W-:Y:S02]  /*8ef0*/  HADD2.F32 R13, -RZ, R35.H0_H0 ;  /* 0x20000023ff0d7230 */ /* 0x000fe40000004100 */
[----:B------:R-:W-:Y:S02]  /*8f00*/  HADD2.F32 R5, -RZ, R39.H0_H0 ;  /* 0x20000027ff057230 */ /* 0x000fe40000004100 */
[----:B------:R-:W-:Y:S02]  /*8f10*/  HADD2.F32 R9, -RZ, R38.H0_H0 ;  /* 0x20000026ff097230 */ /* 0x000fe40000004100 */
[----:B------:R-:W-:Y:S01]  /*8f20*/  FFMA.FTZ R33, R7, R0, -R34 ;  /* 0x0000000007217223 */ /* 0x000fe20000010822 */
[----:B------:R-:W-:-:S02]  /*8f30*/  HADD2.F32 R4, -RZ, R4.H1_H1 ;  /* 0x30000004ff047230 */ /* 0x000fc40000004100 */
[----:B------:R-:W-:Y:S01]  /*8f40*/  FFMA.FTZ R35, R7, R12, R14 ;  /* 0x0000000c07237223 */ /* 0x000fe2000001000e */
[----:B------:R-:W-:Y:S02]  /*8f50*/  HADD2.F32 R6, -RZ, R6.H1_H1 ;  /* 0x30000006ff067230 */ /* 0x000fe40000004100 */
        /* <DEDUP_REMOVED lines=18> */
.L_x_11831:
[----:B------:R-:W-:Y:S05]  /*9080*/  BSYNC B0 ;  /* 0x0000000000007941 */ /* 0x000fea0003800000 */
.L_x_11817:
        /* <DEDUP_REMOVED lines=8> */
.L_x_11814:
[----:B-12---:R-:W1:Y:S01]  /*9110*/  S2R R0, SR_TID.X ;  /* 0x0000000000007919 */ /* 0x006e620000002100 */
[----:B------:R-:W-:Y:S01]  /*9120*/  ISETP.NE.AND P0, PT, R207, 0x3, PT ;  /* 0x00000003cf00780c */ /* 0x000fe20003f05270 */
[----:B------:R-:W-:Y:S05]  /*9130*/  WARPSYNC.ALL ;  /* 0x0000000000007948 */ /* 0x000fea0003800000 */
[----:B-1----:R-:W-:-:S05]  /*9140*/  SHF.R.U32.HI R0, RZ, 0x7, R0 ;  /* 0x00000007ff007819 */ /* 0x002fca0000011600 */
[----:B------:R-:W-:-:S05]  /*9150*/  VIADD R179, R0, 0x8 ;  /* 0x0000000800b37836 */ /* 0x000fca0000000000 */
[----:B------:R1:W-:Y:S06]  /*9160*/  BAR.SYNC.DEFER_BLOCKING R179, 0x100 ;  /* 0x000400b30000751d */ /* 0x0003ec0000010000 */
[----:B------:R-:W-:Y:S05]  /*9170*/  @!P0 BRA `(.L_x_11841) ;  /* 0x0000000000048947 */ /* 0x000fea0003800000 */
[----:B------:R-:W-:Y:S01]  /*9180*/  BPT.TRAP 0x1 ;  /* 0x000000040000795c */ /* 0x000fe20000300000 */
.L_x_11841:
[----:B---3--:R-:W-:Y:S01]  /*9190*/  IMAD R6, R2, 0x8, R16 ;  /* 0x0000000802067824 */ /* 0x008fe200078e0210 */
[----:B0-----:R-:W-:-:S04]  /*91a0*/  SHF.L.U32 R11, R19, 0x1f, RZ ;  /* 0x0000001f130b7819 */ /* 0x001fc800000006ff */
[----:B------:R0:W2:Y:S01]  /*91b0*/  SYNCS.PHASECHK.TRANS64.TRYWAIT P2, [R6+URZ+0x22830], R11 ;  /* 0x0228300b060075a7 */ /* 0x0000a2000804017f */
[----:B------:R-:W-:Y:S05]  /*91c0*/  @!P0 BRA `(.L_x_11842) ;  /* 0x0000000000048947 */ /* 0x000fea0003800000 */
[----:B------:R-:W-:Y:S01]  /*91d0*/  BPT.TRAP 0x1 ;  /* 0x000000040000795c */ /* 0x000fe20000300000 */
.L_x_11842:
[----:B------:R-:W3:Y:S01]  /*91e0*/  S2R R3, SR_TID.X ;  /* 0x0000000000037919 */ /* 0x000ee20000002100 */
[----:B------:R-:W-:-:S05]  /*91f0*/  VIADD R0, R16, 0x1c400 ;  /* 0x0001c40010007836 */ /* 0x000fca0000000000 */
[----:B------:R-:W-:-:S04]  /*9200*/  SHF.R.U32.HI R0, RZ, 0x4, R0 ;  /* 0x00000004ff007819 */ /* 0x000fc80000011600 */
[----:B------:R-:W-:Y:S02]  /*9210*/  LOP3.LUT R0, R0, 0x3fff, RZ, 0xc0, !PT ;  /* 0x00003fff00007812 */ /* 0x000fe400078ec0ff */
[----:B---3--:R-:W-:-:S04]  /*9220*/  LOP3.LUT R3, R3, 0x7f, RZ, 0xc0, !PT ;  /* 0x0000007f03037812 */ /* 0x008fc800078ec0ff */
[----:B------:R-:W-:Y:S01]  /*9230*/  ISETP.NE.AND P1, PT, R3, RZ, PT ;  /* 0x000000ff0300720c */ /* 0x000fe20003f25270 */
[----:B--2---:R-:W-:-:S12]  /*9240*/  @P2 BRA `(.L_x_11843) ;  /* 0x0000000000082947 */ /* 0x004fd80003800000 */
[----:B------:R-:W2:Y:S02]  /*9250*/  SYNCS.PHASECHK.TRANS64.TRYWAIT P2, [R6+URZ+0x22830], R11 ;  /* 0x0228300b060075a7 */ /* 0x000ea4000804017f */
[----:B--2---:R-:W-:Y:S05]  /*9260*/  @!P2 BRA `(.L_x_11844) ;  /* 0x0000017000c4a947 */ /* 0x004fea0003800000 */
.L_x_11843:
[----:B------:R-:W-:Y:S05]  /*9270*/  WARPSYNC.ALL ;  /* 0x0000000000007948 */ /* 0x000fea0003800000 */
[----:B------:R-:W-:-:S05]  /*9280*/  LOP3.LUT R211, R0, 0x10000, RZ, 0xfc, !PT ;  /* 0x0001000000d37812 */ /* 0x000fca00078efcff */
[----:B------:R-:W-:Y:S01]  /*9290*/  IMAD R4, R2, 0x300, R211 ;  /* 0x0000030002047824 */ /* 0x000fe200078e02d3 */
[----:B------:R-:W-:Y:S01]  /*92a0*/  LOP3.LUT R8, R36, 0x10000, RZ, 0xfc, !PT ;  /* 0x0001000024087812 */ /* 0x000fe200078efcff */
[----:B------:R-:W-:Y:S01]  /*92b0*/  IMAD.MOV.U32 R5, RZ, RZ, 0x40000040 ;  /* 0x40000040ff057424 */ /* 0x000fe200078e00ff */
[----:B------:R-:W3:Y:S01]  /*92c0*/  LDL.LU R76, [R1] ;  /* 0x00000000014c7983 */ /* 0x000ee20000300800 */
[----:B------:R-:W-:Y:S01]  /*92d0*/  IMAD.MOV.U32 R9, RZ, RZ, 0x40000040 ;  /* 0x40000040ff097424 */ /* 0x000fe200078e00ff */
[C---:B------:R-:W-:Y:S01]  /*92e0*/  R2UR UR6, R4.reuse ;  /* 0x00000000040672ca */ /* 0x040fe200000e0000 */
[----:B-----5:R-:W-:Y:S01]  /*92f0*/  WARPGROUP.ARRIVE ;  /* 0x00000000000079c5 */ /* 0x020fe20000000000 */
[----:B------:R-:W-:Y:S01]  /*9300*/  R2UR UR7, R5 ;  /* 0x00000000050772ca */ /* 0x000fe200000e0000 */
[----:B------:R-:W-:Y:S01]  /*9310*/  VIADD R12, R4, 0x2 ;  /* 0x00000002040c7836 */ /* 0x000fe20000000000 */
[C---:B------:R-:W-:Y:S01]  /*9320*/  R2UR UR4, R8.reuse ;  /* 0x00000000080472ca */ /* 0x040fe200000e0000 */
[C---:B------:R-:W-:Y:S01]  /*9330*/  VIADD R20, R8.reuse, 0x2 ;  /* 0x0000000208147836 */ /* 0x040fe20000000000 */
[----:B------:R-:W-:Y:S01]  /*9340*/  R2UR UR5, R9 ;  /* 0x00000000090572ca */ /* 0x000fe200000e0000 */
[----:B------:R-:W-:Y:S01]  /*9350*/  IMAD.MOV.U32 R13, RZ, RZ, 0x40000040 ;  /* 0x40000040ff0d7424 */ /* 0x000fe200078e00ff */
[----:B------:R-:W0:Y:S01]  /*9360*/  LDC R0, c[0x0][0x448] ;  /* 0x00011200ff007b82 */ /* 0x000e220000000800 */
[----:B------:R-:W-:Y:S01]  /*9370*/  IMAD.MOV.U32 R21, RZ, RZ, 0x40000040 ;  /* 0x40000040ff157424 */ /* 0x000fe200078e00ff */
[----:B------:R-:W1:Y:S01]  /*9380*/  S2R R7, SR_TID.X ;  /* 0x0000000000077919 */ /* 0x000e620000002100 */
[----:B----4-:R-:W-:-:S02]  /*9390*/  VIADD R14, R8, 0x4 ;  /* 0x00000004080e7836 */ /* 0x010fc40000000000 */
[----:B------:R-:W-:Y:S02]  /*93a0*/  IMAD.MOV.U32 R15, RZ, RZ, 0x40000040 ;  /* 0x40000040ff0f7424 */ /* 0x000fe400078e00ff */
[----:B------:R-:W-:Y:S01]  /*93b0*/  IMAD.MOV.U32 R5, RZ, RZ, 0x40000040 ;  /* 0x40000040ff057424 */ /* 0x000fe200078e00ff */
[----:B------:R-:W4:Y:S01]  /*93c0*/  LDC.64 R176, c[0x0][0x9e0] ;  /* 0x00027800ffb07b82 */ /* 0x000f220000000a00 */
[----:B------:R-:W-:Y:S02]  /*93d0*/  IMAD R3, R178, -0x60, R205 ;  /* 0xffffffa0b2037824 */ /* 0x000fe400078e02cd */
[----:B------:R-:W-:Y:S01]  /*93e0*/  HGMMA.64x96x16.F32 R24, gdesc[UR4], RZ, !UPT, gsb0 ;  /* 0x01600000041879f0 */ /* 0x000fe2000c0008ff */
[----:B------:R-:W-:Y:S01]  /*93f0*/  R2UR UR6, R12 ;  /* 0x000000000c0672ca */ /* 0x000fe200000e0000 */
[----:B------:R-:W-:Y:S01]  /*9400*/  VIADD R12, R4, 0x4 ;  /* 0x00000004040c7836 */ /* 0x000fe20000000000 */
[----:B------:R-:W-:Y:S01]  /*9410*/  R2UR UR7, R13 ;  /* 0x000000000d0772ca */ /* 0x000fe200000e0000 */
[----:B------:R-:W-:Y:S01]  /*9420*/  IMAD.MOV.U32 R13, RZ, RZ, 0x40000040 ;  /* 0x40000040ff0d7424 */ /* 0x000fe200078e00ff */
[----:B------:R-:W-:Y:S01]  /*9430*/  R2UR UR4, R20 ;  /* 0x00000000140472ca */ /* 0x000fe200000e0000 */
[----:B------:R-:W-:Y:S01]  /*9440*/  VIADD R4, R4, 0x6 ;  /* 0x0000000604047836 */ /* 0x000fe20000000000 */
[----:B------:R-:W-:Y:S01]  /*9450*/  R2UR UR5, R21 ;  /* 0x00000000150572ca */ /* 0x000fe200000e0000 */
[----:B------:R-:W-:-:S04]  /*9460*/  IMAD.MOV.U32 R73, RZ, RZ, -0x60 ;  /* 0xffffffa0ff497424 */ /* 0x000fc800078e00ff */
[----:B------:R-:W-:Y:S01]  /*9470*/  IMAD R77, R178, R73, 0x60 ;  /* 0x00000060b24d7424 */ /* 0x000fe200078e0249 */
[----:B0-----:R-:W-:Y:S01]  /*9480*/  ISETP.NE.AND P2, PT, R0, 0x1, PT ;  /* 0x000000010000780c */ /* 0x001fe20003f45270 */
[----:B------:R-:W-:Y:S01]  /*9490*/  IMAD.IADD R0, R215, 0x1, R210 ;  /* 0x00000001d7007824 */ /* 0x000fe200078e02d2 */
[----:B-1----:R-:W-:-:S11]  /*94a0*/  SHF.R.U32.HI R7, RZ, 0x7, R7 ;  /* 0x00000007ff077819 */ /* 0x002fd60000011607 */
[----:B------:R-:W0:Y:S01]  /*94b0*/  @P2 LDC R10, c[0x0][0x450] ;  /* 0x00011400ff0a2b82 */ /* 0x000e220000000800 */
[----:B------:R-:W-:Y:S02]  /*94c0*/  WARPGROUP.DEPBAR.LE gsb0, 0x0 ;  /* 0x00008000000079c5 */ /* 0x000fe40000010000 */
[----:B------:R-:W-:-:S06]  /*94d0*/  WARPGROUP.ARRIVE ;  /* 0x00000000000079c5 */ /* 0x000fcc0000000000 */
[----:B------:R-:W-:Y:S01]  /*94e0*/  HGMMA.64x96x16.F32 R24, gdesc[UR4], R24, gsb0 ;  /* 0x01600000041879f0 */ /* 0x000fe20008000818 */
        /* <DEDUP_REMOVED lines=8> */
[----:B------:R-:W-:Y:S01]  /*9570*/  HGMMA.64x96x16.F32 R24, gdesc[UR4], R24, gsb0 ;  /* 0x01600000041879f0 */ /* 0x000fe20008000818 */
[----:B------:R-:W-:Y:S01]  /*9580*/  R2UR UR6, R4 ;  /* 0x00000000040672ca */ /* 0x000fe200000e0000 */
[----:B------:R-:W-:Y:S01]  /*9590*/  IMAD.MOV.U32 R4, RZ, RZ, R0 ;  /* 0x000000ffff047224 */ /* 0x000fe200078e0000 */
[----:B------:R-:W-:Y:S02]  /*95a0*/  R2UR UR7, R5 ;  /* 0x00000000050772ca */ /* 0x000fe400000e0000 */
[----:B------:R-:W-:Y:S01]  /*95b0*/  R2UR UR4, R12 ;  /* 0x000000000c0472ca */ /* 0x000fe200000e0000 */
[----:B------:R-:W1:Y:S01]  /*95c0*/  @P2 LDC R5, c[0x0][0x44c] ;  /* 0x00011300ff052b82 */ /* 0x000e620000000800 */
[----:B------:R-:W-:Y:S01]  /*95d0*/  R2UR UR5, R13 ;  /* 0x000000000d0572ca */ /* 0x000fe200000e0000 */
[----:B-1----:R-:W-:-:S04]  /*95e0*/  @P2 IMAD.HI.U32 R5, R0, R5, RZ ;  /* 0x0000000500052227 */ /* 0x002fc800078e00ff */
[----:B------:R-:W-:Y:S01]  /*95f0*/  @!P1 VIADD R0, R6, 0x22840 ;  /* 0x0002284006009836 */ /* 0x000fe20000000000 */
[----:B0-----:R-:W-:Y:S02]  /*9600*/  @P2 SHF.R.U32.HI R4, RZ, R10, R5 ;  /* 0x0000000aff042219 */ /* 0x001fe40000011605 */
[----:B------:R-:W-:Y:S01]  /*9610*/  IADD3 R5, -R7, 0xb, RZ ;  /* 0x0000000b07057810 */ /* 0x000fe20007ffe1ff */
[C---:B------:R-:W-:Y:S01]  /*9620*/  VIADD R7, R3.reuse, 0x61 ;  /* 0x0000006103077836 */ /* 0x040fe20000000000 */
[----:B------:R-:W-:Y:S01]  /*9630*/  @!P1 PRMT R0, RZ, 0x654, R0 ;  /* 0x00000654ff009816 */ /* 0x000fe20000000000 */
[----:B------:R-:W0:Y:S01]  /*9640*/  SHFL.IDX PT, R72, R4, RZ, 0x1c1f ;  /* 0x001c1fff04487589 */ /* 0x000e2200000e0000 */
[----:B------:R-:W-:Y:S02]  /*9650*/  VIADD R3, R3, 0x60 ;  /* 0x0000006003037836 */ /* 0x000fe40000000000 */
[C---:B------:R-:W-:Y:S02]  /*9660*/  IMAD R7, R206.reuse, -0x2, R7 ;  /* 0xfffffffece077824 */ /* 0x040fe400078e0207 */
[----:B------:R-:W-:-:S02]  /*9670*/  IMAD R73, R206, -0x2, R3 ;  /* 0xfffffffece497824 */ /* 0x000fc400078e0203 */
[----:B------:R-:W-:-:S04]  /*9680*/  IMAD.IADD R7, R7, 0x1, -R204 ;  /* 0x0000000107077824 */ /* 0x000fc800078e0acc */
[----:B----4-:R-:W-:Y:S01]  /*9690*/  IMAD.IADD R74, R7, 0x1, R176 ;  /* 0x00000001074a7824 */ /* 0x010fe200078e02b0 */
[----:B---3--:R-:W-:-:S04]  /*96a0*/  LOP3.LUT R76, R76, 0xffdfffff, RZ, 0xc0, !PT ;  /* 0xffdfffff4c4c7812 */ /* 0x008fc800078ec0ff */
[----:B------:R-:W-:Y:S02]  /*96b0*/  @P2 LOP3.LUT R76, R76, 0x200000, RZ, 0xfc, !PT ;  /* 0x002000004c4c2812 */ /* 0x000fe400078efcff */
[----:B------:R-:W-:Y:S02]  /*96c0*/  ISETP.GE.AND P2, PT, R177, 0x1, PT ;  /* 0x00000001b100780c */ /* 0x000fe40003f46270 */
[----:B------:R-:W-:-:S11]  /*96d0*/  LOP3.LUT R76, R76, 0xffefffff, RZ, 0xc0, !PT ;  /* 0xffefffff4c4c7812 */ /* 0x000fd600078ec0ff */
[----:B------:R-:W-:-:S05]  /*96e0*/  @P2 LOP3.LUT R76, R76, 0x100000, RZ, 0xfc, !PT ;  /* 0x001000004c4c2812 */ /* 0x000fca00078efcff */
[----:B------:R1:W-:Y:S02]  /*96f0*/  STL [R1], R76 ;  /* 0x0000004c01007387 */ /* 0x0003e40000100800 */
[----:B-1----:R-:W-:Y:S01]  /*9700*/  IMAD R76, R206, -0x2, R77 ;  /* 0xfffffffece4c7824 */ /* 0x002fe200078e024d */
[----:B------:R-:W-:Y:S02]  /*9710*/  WARPGROUP.DEPBAR.LE gsb0, 0x0 ;  /* 0x00008000000079c5 */ /* 0x000fe40000010000 */
[----:B------:R-:W-:-:S06]  /*9720*/  WARPGROUP.ARRIVE ;  /* 0x00000000000079c5 */ /* 0x000fcc0000000000 */
[----:B------:R-:W-:Y:S01]  /*9730*/  HGMMA.64x96x16.F32 R24, gdesc[UR4], R24, gsb0 ;  /* 0x01600000041879f0 */ /* 0x000fe20008000818 */
[----:B------:R-:W-:Y:S02]  /*9740*/  ULDC UR4, c[0x0][0x9dc] ;  /* 0x0002770000047ab9 */ /* 0x000fe40000000800 */
[----:B------:R-:W-:Y:S01]  /*9750*/  IMAD.U32 R200, RZ, RZ, UR4 ;  /* 0x00000004ffc87e24 */ /* 0x000fe2000f8e00ff */
[----:B------:R-:W-:Y:S02]  /*9760*/  WARPGROUP.DEPBAR.LE gsb0, 0x0 ;  /* 0x00008000000079c5 */ /* 0x000fe40000010000 */
[----:B------:R1:W-:Y:S06]  /*9770*/  BAR.ARV R5, 0x100 ;  /* 0x000400050000751d */ /* 0x0003ec0000002000 */
[----:B------:R3:W-:Y:S02]  /*9780*/  @!P1 SYNCS.ARRIVE.TRANS64.RED.A1T0 RZ, [R0+URZ], RZ ;  /* 0x000000ff00ff99a7 */ /* 0x0007e4000810043f */
[----:B---3--:R-:W-:-:S05]  /*9790*/  LOP3.LUT R0, RZ, R200, RZ, 0x33, !PT ;  /* 0x000000c8ff007212 */ /* 0x008fca00078e33ff */
[----:B------:R-:W-:Y:S01]  /*97a0*/  IMAD.IADD R75, R7, 0x1, R0 ;  /* 0x00000001074b7824 */ /* 0x000fe200078e0200 */
[----:B0-----:R-:W-:-:S03]  /*97b0*/  VIADDMNMX R0, R72, R74, R73, PT ;  /* 0x0000004a48007246 */ /* 0x001fc60003800149 */
[----:B------:R-:W-:Y:S01]  /*97c0*/  IMAD.IADD R10, R75, 0x1, R72 ;  /* 0x000000014b0a7824 */ /* 0x000fe200078e0248 */
        /* <DEDUP_REMOVED lines=12> */
.L_x_11847:
[----:B------:R-:W-:-:S13]  /*9890*/  ISETP.NE.AND P2, PT, R177, 0x1, PT ;  /* 0x00000001b100780c */ /* 0x000fda0003f45270 */
[----:B------:R-:W0:Y:S02]  /*98a0*/  @P2 LDC.64 R78, c[0x0][0x9e8] ;  /* 0x00027a00ff4e2b82 */ /* 0x000e240000000a00 */
[----:B0-----:R-:W-:-:S05]  /*98b0*/  @P2 IMAD.HI.U32 R72, R3, R78, RZ ;  /* 0x0000004e03482227 */ /* 0x001fca00078e00ff */
[----:B------:R-:W-:-:S07]  /*98c0*/  @P2 SHF.R.U32.HI R3, RZ, R79, R72 ;  /* 0x0000004fff032219 */ /* 0x000fce0000011648 */
.L_x_11848:
[----:B------:R-:W-:Y:S05]  /*98d0*/  BSYNC B0 ;  /* 0x0000000000007941 */ /* 0x000fea0003800000 */
.L_x_11846:
[----:B------:R-:W-:-:S05]  /*98e0*/  IMAD R3, R3, R177, R76 ;  /* 0x000000b103037224 */ /* 0x000fca00078e024c */
[----:B------:R-:W-:Y:S02]  /*98f0*/  VIMNMX R10, R10, R3, !PT ;  /* 0x000000030a0a7248 */ /* 0x000fe40007fe0100 */
[----:B------:R-:W-:-:S07]  /*9900*/  VIADDMNMX R0, R3, R177, R0, PT ;  /* 0x000000b103007246 */ /* 0x000fce0003800100 */
.L_x_11845:
[C---:B------:R-:W-:Y:S02]  /*9910*/  ISETP.GE.AND P2, PT, R77.reuse, 0x2, PT ;  /* 0x000000024d00780c */ /* 0x040fe40003f46270 */
[C---:B------:R-:W-:Y:S02]  /*9920*/  ISETP.GE.AND P6, PT, R77.reuse, 0x9, PT ;  /* 0x000000094d00780c */ /* 0x040fe40003fc6270 */
        /* <DEDUP_REMOVED lines=130> */
.L_x_11851:
[----:B------:R-:W-:-:S13]  /*a150*/  ISETP.NE.AND P5, PT, R177, 0x1, PT ;  /* 0x00000001b100780c */ /* 0x000fda0003fa5270 */
[----:B------:R-:W0:Y:S02]  /*a160*/  @P5 LDC.64 R32, c[0x0][0x9e8] ;  /* 0x00027a00ff205b82 */ /* 0x000e240000000a00 */
[----:B0-----:R-:W-:-:S05]  /*a170*/  @P5 IMAD.HI.U32 R32, R0, R32, RZ ;  /* 0x0000002000205227 */ /* 0x001fca00078e00ff */
[----:B------:R-:W-:-:S07]  /*a180*/  @P5 SHF.R.U32.HI R0, RZ, R33, R32 ;  /* 0x00000021ff005219 */ /* 0x000fce0000011620 */
.L_x_11852:
[----:B------:R-:W-:Y:S05]  /*a190*/  BSYNC B0 ;  /* 0x0000000000007941 */ /* 0x000fea0003800000 */
.L_x_11850:
[----:B------:R-:W-:-:S05]  /*a1a0*/  IMAD R33, R0, R177, R76 ;  /* 0x000000b100217224 */ /* 0x000fca00078e024c */
[----:B------:R-:W-:Y:S02]  /*a1b0*/  VIMNMX R28, R28, R33, !PT ;  /* 0x000000211c1c7248 */ /* 0x000fe40007fe0100 */
[----:B------:R-:W-:-:S07]  /*a1c0*/  VIADDMNMX R24, R33, R177, R24, PT ;  /* 0x000000b121187246 */ /* 0x000fce0003800118 */
.L_x_11849:
[----:B------:R-:W-:Y:S01]  /*a1d0*/  ISETP.GT.AND P2, PT, R28, 0x1, !P2 ;  /* 0x000000011c00780c */ /* 0x000fe20005744270 */
[----:B------:R-:W-:Y:S01]  /*a1e0*/  ULDC UR4, c[0x0][0x988] ;  /* 0x0002620000047ab9 */ /* 0x000fe20000000800 */
[----:B------:R-:W-:Y:S01]  /*a1f0*/  FMNMX.FTZ R0, R85, R109, !PT ;  /* 0x0000006d55007209 */ /* 0x000fe20007810000 */
[----:B------:R-:W-:Y:S01]  /*a200*/  IMAD.U32 R10, RZ, RZ, UR4 ;  /* 0x00000004ff0a7e24 */ /* 0x000fe2000f8e00ff */
        /* <DEDUP_REMOVED lines=8> */
[----:B------:R-:W-:Y:S02]  /*a290*/  ISETP.GT.AND P6, PT, R28, 0x8, !P6 ;  /* 0x000000081c00780c */ /* 0x000fe400077c4270 */
[----:B------:R-:W-:-:S02]  /*a2a0*/  FSEL R31, R31, -INF , !P2 ;  /* 0xff8000001f1f7808 */ /* 0x000fc40005000000 */
[----:B------:R-:W-:Y:S02]  /*a2b0*/  ISETP.NE.AND P2, PT, R78, RZ, PT ;  /* 0x000000ff4e00720c */ /* 0x000fe40003f45270 */
[----:B------:R-:W-:Y:S02]  /*a2c0*/  FMNMX.FTZ R0, R87, R0, !PT ;  /* 0x0000000057007209 */ /* 0x000fe40007810000 */
[----:B------:R-:W-:Y:S02]  /*a2d0*/  ISETP.GT.AND P2, PT, R28, 0x10, !P2 ;  /* 0x000000101c00780c */ /* 0x000fe40005744270 */
[C---:B------:R-:W-:Y:S02]  /*a2e0*/  ISETP.LT.OR P6, PT, R24.reuse, 0x9, P6 ;  /* 0x000000091800780c */ /* 0x040fe400037c1670 */
[----:B------:R-:W-:Y:S02]  /*a2f0*/  ISETP.LT.OR P2, PT, R24, 0x11, P2 ;  /* 0x000000111800780c */ /* 0x000fe40001741670 */
[----:B------:R-:W-:-:S02]  /*a300*/  FMNMX.FTZ R0, R105, R0, !PT ;  /* 0x0000000069007209 */ /* 0x000fc40007810000 */
[----:B------:R-:W-:Y:S02]  /*a310*/  FSEL R37, R34, -INF , !P2 ;  /* 0xff80000022257808 */ /* 0x000fe40005000000 */
[----:B------:R-:W-:Y:S02]  /*a320*/  ISETP.NE.AND P2, PT, R79, RZ, PT ;  /* 0x000000ff4f00720c */ /* 0x000fe40003f45270 */
[----:B------:R-:W-:Y:S02]  /*a330*/  FSEL R33, R30, -INF , !P6 ;  /* 0xff8000001e217808 */ /* 0x000fe40007000000 */
        /* <DEDUP_REMOVED lines=8> */
[----:B------:R-:W-:-:S02]  /*a3c0*/  ISETP.NE.AND P5, PT, R40, RZ, PT ;  /* 0x000000ff2800720c */ /* 0x000fc40003fa5270 */
        /* <DEDUP_REMOVED lines=39> */
[----:B------:R-:W-:Y:S01]  /*a640*/  ISETP.GT.AND P4, PT, R28, RZ, !P4 ;  /* 0x000000ff1c00720c */ /* 0x000fe20006784270 */
[----:B------:R-:W0:Y:S01]  /*a650*/  SHFL.BFLY PT, R83, R4, 0x2, 0x1f ;  /* 0x0c401f0004537f89 */ /* 0x000e2200000e0000 */
        /* <DEDUP_REMOVED lines=10> */
[----:B------:R-:W-:Y:S02]  /*a700*/  ISETP.GT.AND P2, PT, R28, 0x38, !P2 ;  /* 0x000000381c00780c */ /* 0x000fe40005744270 */
[C---:B------:R-:W-:Y:S02]  /*a710*/  ISETP.LT.OR P3, PT, R24.reuse, 0x59, P3 ;  /* 0x000000591800780c */ /* 0x040fe40001f61670 */
[----:B------:R-:W-:Y:S02]  /*a720*/  ISETP.LT.OR P2, PT, R24, 0x39, P2 ;  /* 0x000000391800780c */ /* 0x000fe40001741670 */
[----:B0-----:R-:W-:-:S02]  /*a730*/  FMNMX.FTZ R83, R4, R83, !PT ;  /* 0x0000005304537209 */ /* 0x001fc40007810000 */
[----:B------:R-:W-:Y:S02]  /*a740*/  FSEL R75, R54, -INF , !P2 ;  /* 0xff800000364b7808 */ /* 0x000fe40005000000 */
[----:B------:R-:W-:Y:S01]  /*a750*/  ISETP.NE.AND P2, PT, R52, RZ, PT ;  /* 0x000000ff3400720c */ /* 0x000fe20003f45270 */
[----:B------:R-:W0:Y:S01]  /*a760*/  SHFL.BFLY PT, R0, R83, 0x1, 0x1f ;  /* 0x0c201f0053007f89 */ /* 0x000e2200000e0000 */
        /* <DEDUP_REMOVED lines=27> */
[----:B------:R-:W-:-:S02]  /*a920*/  ISETP.GT.AND P2, PT, R28, 0x49, !P6 ;  /* 0x000000491c00780c */ /* 0x000fc40007744270 */
[----:B------:R-:W-:Y:S02]  /*a930*/  FMNMX.FTZ R4, R51, R4, !PT ;  /* 0x0000000433047209 */ /* 0x000fe40007810000 */
[----:B------:R-:W-:Y:S02]  /*a940*/  ISETP.LT.OR P2, PT, R24, 0x4a, P2 ;  /* 0x0000004a1800780c */ /* 0x000fe40001741670 */
[----:B------:R-:W-:Y:S02]  /*a950*/  FMNMX.FTZ R4, R75, R4, !PT ;  /* 0x000000044b047209 */ /* 0x000fe40007810000 */
[----:B------:R-:W-:Y:S02]  /*a960*/  FSEL R63, R63, -INF , !P2 ;  /* 0xff8000003f3f7808 */ /* 0x000fe40005000000 */
[----:B------:R-:W-:Y:S02]  /*a970*/  ISETP.GT.AND P2, PT, R28, 0x50, !P5 ;  /* 0x000000501c00780c */ /* 0x000fe40006f44270 */
[----:B0-----:R-:W-:-:S02]  /*a980*/  FMNMX.FTZ R0, R83, R0, !PT ;  /* 0x0000000053007209 */ /* 0x001fc40007810000 */
[----:B------:R-:W-:Y:S02]  /*a990*/  FMNMX.FTZ R4, R55, R4, !PT ;  /* 0x0000000437047209 */ /* 0x000fe40007810000 */
[----:B------:R-:W-:Y:S01]  /*a9a0*/  ISETP.LT.OR P2, PT, R24, 0x51, P2 ;  /* 0x000000511800780c */ /* 0x000fe20001741670 */
[----:B------:R-:W-:Y:S01]  /*a9b0*/  FMUL.FTZ R30, R0, R10 ;  /* 0x0000000a001e7220 */ /* 0x000fe20000410000 */
[----:B------:R-:W-:Y:S02]  /*a9c0*/  FMNMX.FTZ R4, R77, R4, !PT ;  /* 0x000000044d047209 */ /* 0x000fe40007810000 */
[----:B------:R-:W-:Y:S02]  /*a9d0*/  FSEL R81, R66, -INF , !P2 ;  /* 0xff80000042517808 */ /* 0x000fe40005000000 */
[----:B------:R-:W-:Y:S02]  /*a9e0*/  FSETP.NEU.FTZ.AND P2, PT, R0, -INF , PT ;  /* 0xff8000000000780b */ /* 0x000fe40003f5d000 */
[----:B------:R-:W-:-:S02]  /*a9f0*/  ISETP.NE.AND P5, PT, R64, RZ, PT ;  /* 0x000000ff4000720c */ /* 0x000fc40003fa5270 */
[----:B------:R-:W-:Y:S02]  /*aa00*/  FMNMX.FTZ R4, R59, R4, !PT ;  /* 0x000000043b047209 */ /* 0x000fe40007810000 */
[----:B------:R-:W-:Y:S02]  /*aa10*/  FSEL R30, R30, RZ, P2 ;  /* 0x000000ff1e1e7208 */ /* 0x000fe40001000000 */
[----:B------:R-:W-:Y:S02]  /*aa20*/  ISETP.GT.AND P2, PT, R28, 0x51, !P5 ;  /* 0x000000511c00780c */ /* 0x000fe40006f44270 */
[----:B------:R-:W-:Y:S01]  /*aa30*/  FMNMX.FTZ R4, R79, R4, !PT ;  /* 0x000000044f047209 */ /* 0x000fe20007810000 */
[-CC-:B------:R-:W-:Y:S01]  /*aa40*/  FFMA.FTZ R160, R103, R10.reuse, -R30.reuse ;  /* 0x0000000a67a07223 */ /* 0x180fe2000001081e */
[----:B------:R-:W-:Y:S01]  /*aa50*/  ISETP.LT.OR P2, PT, R24, 0x52, P2 ;  /* 0x000000521800780c */ /* 0x000fe20001741670 */
[-CC-:B------:R-:W-:Y:S01]  /*aa60*/  FFMA.FTZ R152, R85, R10.reuse, -R30.reuse ;  /* 0x0000000a55987223 */ /* 0x180fe2000001081e */
[----:B------:R-:W-:Y:S01]  /*aa70*/  ISETP.NE.AND P5, PT, R68, RZ, PT ;  /* 0x000000ff4400720c */ /* 0x000fe20003fa5270 */
[--C-:B------:R-:W-:Y:S01]  /*aa80*/  FFMA.FTZ R83, R109, R10, -R30.reuse ;  /* 0x0000000a6d537223 */ /* 0x100fe2000001081e */
[----:B------:R-:W-:Y:S01]  /*aa90*/  FMNMX.FTZ R4, R63, R4, !PT ;  /* 0x000000043f047209 */ /* 0x000fe20007810000 */
[-CC-:B------:R-:W-:Y:S01]  /*aaa0*/  FFMA.FTZ R154, R111, R10.reuse, -R30.reuse ;  /* 0x0000000a6f9a7223 */ /* 0x180fe2000001081e */
[----:B------:R-:W-:Y:S01]  /*aab0*/  FSEL R67, R67, -INF , !P2 ;  /* 0xff80000043437808 */ /* 0x000fe20005000000 */
[----:B------:R-:W-:Y:S01]  /*aac0*/  MUFU.EX2 R152, R152 ;  /* 0x0000009800987308 */ /* 0x000fe20000000800 */
[----:B------:R-:W-:Y:S01]  /*aad0*/  ISETP.GT.AND P2, PT, R28, 0x59, !P5 ;  /* 0x000000591c00780c */ /* 0x000fe20006f44270 */
[--C-:B------:R-:W-:Y:S01]  /*aae0*/  FFMA.FTZ R28, R101, R10, -R30.reuse ;  /* 0x0000000a651c7223 */ /* 0x100fe2000001081e */
[----:B------:R-:W-:Y:S01]  /*aaf0*/  FMNMX.FTZ R4, R81, R4, !PT ;  /* 0x0000000451047209 */ /* 0x000fe20007810000 */
[-CC-:B------:R-:W-:Y:S01]  /*ab00*/  FFMA.FTZ R85, R113, R10.reuse, -R30.reuse ;  /* 0x0000000a71557223 */ /* 0x180fe2000001081e */
[----:B------:R-:W-:Y:S01]  /*ab10*/  ISETP.LT.OR P2, PT, R24, 0x5a, P2 ;  /* 0x0000005a1800780c */ /* 0x000fe20001741670 */
[--C-:B------:R-:W-:Y:S01]  /*ab20*/  FFMA.FTZ R24, R97, R10, -R30.reuse ;  /* 0x0000000a61187223 */ /* 0x100fe2000001081e */
[----:B------:R-:W-:Y:S01]  /*ab30*/  FSEL R101, R70, -INF , !P3 ;  /* 0xff80000046657808 */ /* 0x000fe20005800000 */
[----:B------:R0:W-:Y:S01]  /*ab40*/  MUFU.EX2 R103, R28 ;  /* 0x0000001c00677308 */ /* 0x0001e20000000800 */
[----:B------:R-:W-:Y:S01]  /*ab50*/  FMNMX.FTZ R4, R67, R4, !PT ;  /* 0x0000000443047209 */ /* 0x000fe20007810000 */
[-CC-:B------:R-:W-:Y:S01]  /*ab60*/  FFMA.FTZ R156, R107, R10.reuse, -R30.reuse ;  /* 0x0000000a6b9c7223 */ /* 0x180fe2000001081e */
[----:B------:R-:W-:Y:S01]  /*ab70*/  FSEL R71, R71, -INF , !P2 ;  /* 0xff80000047477808 */ /* 0x000fe20005000000 */
[--C-:B------:R-:W-:Y:S01]  /*ab80*/  FFMA.FTZ R87, R87, R10, -R30.reuse ;  /* 0x0000000a57577223 */ /* 0x100fe2000001081e */
[----:B------:R-:W-:Y:S01]  /*ab90*/  FMNMX.FTZ R4, R101, R4, !PT ;  /* 0x0000000465047209 */ /* 0x000fe20007810000 */
[-CC-:B------:R-:W-:Y:S01]  /*aba0*/  FFMA.FTZ R158, R105, R10.reuse, -R30.reuse ;  /* 0x0000000a699e7223 */ /* 0x180fe2000001081e */
[--C-:B------:R-:W-:Y:S01]  /*abb0*/  FFMA.FTZ R89, R89, R10, -R30.reuse ;  /* 0x0000000a59597223 */ /* 0x100fe2000001081e */
[----:B------:R-:W-:Y:S01]  /*abc0*/  MUFU.EX2 R83, R83 ;  /* 0x0000005300537308 */ /* 0x000fe20000000800 */
[----:B------:R-:W-:Y:S01]  /*abd0*/  FMNMX.FTZ R4, R71, R4, !PT ;  /* 0x0000000447047209 */ /* 0x000fe20007810000 */
[-CC-:B0-----:R-:W-:Y:S01]  /*abe0*/  FFMA.FTZ R28, R7, R10.reuse, -R30.reuse ;  /* 0x0000000a071c7223 */ /* 0x181fe2000001081e */
[-CC-:B------:R-:W-:Y:S01]  /*abf0*/  FFMA.FTZ R99, R99, R10.reuse, -R30.reuse ;  /* 0x0000000a63637223 */ /* 0x180fe2000001081e */
[-CC-:B------:R-:W-:Y:S01]  /*ac00*/  FFMA.FTZ R95, R95, R10.reuse, -R30.reuse ;  /* 0x0000000a5f5f7223 */ /* 0x180fe2000001081e */
[-CC-:B------:R-:W-:Y:S01]  /*ac10*/  FFMA.FTZ R93, R93, R10.reuse, -R30.reuse ;  /* 0x0000000a5d5d7223 */ /* 0x180fe2000001081e */
[----:B------:R-:W0:Y:S01]  /*ac20*/  SHFL.BFLY PT, R97, R4, 0x2, 0x1f ;  /* 0x0c401f0004617f89 */ /* 0x000e2200000e0000 */
        /* <DEDUP_REMOVED lines=10> */
[----:B------:R-:W-:-:S07]  /*acd0*/  FFMA.FTZ R30, R69, R10, -R30 ;  /* 0x0000000a451e7223 */ /* 0x000fce000001081e */
[----:B------:R-:W-:Y:S01]  /*ace0*/  MUFU.EX2 R156, R156 ;  /* 0x0000009c009c7308 */ /* 0x000fe20000000800 */
[----:B0-----:R-:W-:-:S07]  /*acf0*/  FMNMX.FTZ R97, R4, R97, !PT ;  /* 0x0000006104617209 */ /* 0x001fce0007810000 */
[----:B------:R-:W-:Y:S01]  /*ad00*/  MUFU.EX2 R87, R87 ;  /* 0x0000005700577308 */ /* 0x000fe20000000800 */
[----:B------:R-:W0:Y:S07]  /*ad10*/  SHFL.BFLY PT, R4, R97, 0x1, 0x1f ;  /* 0x0c201f0061047f89 */ /* 0x000e2e00000e0000 */
[----:B------:R-:W-:Y:S08]  /*ad20*/  MUFU.EX2 R158, R158 ;  /* 0x0000009e009e7308 */ /* 0x000ff00000000800 */
[----:B------:R-:W-:Y:S08]  /*ad30*/  MUFU.EX2 R89, R89 ;  /* 0x0000005900597308 */ /* 0x000ff00000000800 */
[----:B------:R-:W-:Y:S01]  /*ad40*/  MUFU.EX2 R160, R160 ;  /* 0x000000a000a07308 */ /* 0x000fe20000000800 */
[----:B0-----:R-:W-:-:S04]  /*ad50*/  FMNMX.FTZ R7, R97, R4, !PT ;  /* 0x0000000461077209 */ /* 0x001fc80007810000 */
[C---:B------:R-:W-:Y:S01]  /*ad60*/  FSETP.NEU.FTZ.AND P2, PT, R7.reuse, -INF , PT ;  /* 0xff8000000700780b */ /* 0x040fe20003f5d000 */
[----:B------:R-:W-:Y:S02]  /*ad70*/  FMUL.FTZ R4, R7, R10 ;  /* 0x0000000a07047220 */ /* 0x000fe40000410000 */
[----:B------:R-:W-:Y:S03]  /*ad80*/  MUFU.EX2 R99, R99 ;  /* 0x0000006300637308 */ /* 0x000fe60000000800 */
[----:B------:R-:W-:-:S05]  /*ad90*/  FSEL R4, R4, RZ, P2 ;  /* 0x000000ff04047208 */ /* 0x000fca0001000000 */
        /* <DEDUP_REMOVED lines=27> */
[----:B------:R-:W-:Y:S01]  /*af50*/  FFMA.FTZ R71, R71, R10, -R4 ;  /* 0x0000000a47477223 */ /* 0x000fe20000010804 */
[----:B0-----:R-:W-:-:S04]  /*af60*/  F2FP.F16.F32.PACK_AB R162, R24, R99 ;  /* 0x0000006318a2723e */ /* 0x001fc800000000ff */
[----:B------:R-:W0:Y:S01]  /*af70*/  MUFU.EX2 R33, R33 ;  /* 0x0000002100217308 */ /* 0x000e220000000800 */
[----:B---3--:R-:W-:Y:S01]  /*af80*/  FADD.FTZ R31, R152, R83 ;  /* 0x00000053981f7221 */ /* 0x008fe20000010000 */
[----:B-1----:R-:W-:Y:S02]  /*af90*/  F2FP.F16.F32.PACK_AB R153, R27, R26 ;  /* 0x0000001a1b99723e */ /* 0x002fe400000000ff */
[----:B------:R-:W-:Y:S01]  /*afa0*/  F2FP.F16.F32.PACK_AB R152, R83, R152 ;  /* 0x000000985398723e */ /* 0x000fe200000000ff */
[----:B------:R-:W-:Y:S01]  /*afb0*/  FADD.FTZ R44, R154, R31 ;  /* 0x0000001f9a2c7221 */ /* 0x000fe20000010000 */
[C---:B------:R-:W-:Y:S02]  /*afc0*/  F2FP.F16.F32.PACK_AB R154, R85.reuse, R154 ;  /* 0x0000009a559a723e */ /* 0x040fe400000000ff */
[----:B------:R-:W1:Y:S01]  /*afd0*/  MUFU.EX2 R37, R37 ;  /* 0x0000002500257308 */ /* 0x000e620000000800 */
[----:B------:R-:W-:Y:S01]  /*afe0*/  FADD.FTZ R31, R85, R44 ;  /* 0x0000002c551f7221 */ /* 0x000fe20000010000 */
[----:B------:R-:W-:-:S03]  /*aff0*/  FADD.FTZ R44, R26, R27 ;  /* 0x0000001b1a2c7221 */ /* 0x000fc60000010000 */
[----:B------:R-:W-:Y:S01]  /*b000*/  FADD.FTZ R46, R156, R31 ;  /* 0x0000001f9c2e7221 */ /* 0x000fe20000010000 */
[----:B------:R-:W-:Y:S02]  /*b010*/  F2FP.F16.F32.PACK_AB R156, R87, R156 ;  /* 0x0000009c579c723e */ /* 0x000fe400000000ff */
[----:B------:R3:W4:Y:S01]  /*b020*/  MUFU.EX2 R34, R35 ;  /* 0x0000002300227308 */ /* 0x0007220000000800 */
[----:B0-----:R-:W-:Y:S01]  /*b030*/  FADD.FTZ R31, R33, R44 ;  /* 0x0000002c211f7221 */ /* 0x001fe20000010000 */
[----:B------:R-:W-:-:S06]  /*b040*/  F2FP.F16.F32.PACK_AB R155, R32, R33 ;  /* 0x00000021209b723e */ /* 0x000fcc00000000ff */
[----:B------:R-:W0:Y:S01]  /*b050*/  MUFU.EX2 R41, R41 ;  /* 0x0000002900297308 */ /* 0x000e220000000800 */
[----:B---3--:R-:W-:Y:S01]  /*b060*/  FADD.FTZ R35, R87, R46 ;  /* 0x0000002e57237221 */ /* 0x008fe20000010000 */
[----:B------:R-:W-:-:S03]  /*b070*/  FADD.FTZ R46, R32, R31 ;  /* 0x0000001f202e7221 */ /* 0x000fc60000010000 */
[----:B------:R-:W-:Y:S01]  /*b080*/  FADD.FTZ R48, R158, R35 ;  /* 0x000000239e307221 */ /* 0x000fe20000010000 */
[----:B-1----:R-:W-:Y:S01]  /*b090*/  FADD.FTZ R31, R37, R46 ;  /* 0x0000002e251f7221 */ /* 0x002fe20000010000 */
[C---:B------:R-:W-:Y:S01]  /*b0a0*/  F2FP.F16.F32.PACK_AB R158, R89.reuse, R158 ;  /* 0x0000009e599e723e */ /* 0x040fe200000000ff */
[----:B------:R-:W1:Y:S01]  /*b0b0*/  MUFU.EX2 R36, R39 ;  /* 0x0000002700247308 */ /* 0x000e620000000800 */
[----:B------:R-:W-:Y:S01]  /*b0c0*/  FADD.FTZ R35, R89, R48 ;  /* 0x0000003059237221 */ /* 0x000fe20000010000 */
[C---:B----4-:R-:W-:Y:S01]  /*b0d0*/  FADD.FTZ R46, R34.reuse, R31 ;  /* 0x0000001f222e7221 */ /* 0x050fe20000010000 */
[----:B------:R-:W-:Y:S02]  /*b0e0*/  F2FP.F16.F32.PACK_AB R157, R34, R37 ;  /* 0x00000025229d723e */ /* 0x000fe400000000ff */
[----:B------:R-:W-:Y:S01]  /*b0f0*/  FADD.FTZ R48, R160, R35 ;  /* 0x00000023a0307221 */ /* 0x000fe20000010000 */
[C---:B------:R-:W-:Y:S02]  /*b100*/  F2FP.F16.F32.PACK_AB R160, R103.reuse, R160 ;  /* 0x000000a067a0723e */ /* 0x040fe400000000ff */
[----:B------:R-:W3:Y:S01]  /*b110*/  MUFU.EX2 R45, R45 ;  /* 0x0000002d002d7308 */ /* 0x000ee20000000800 */
[----:B------:R-:W-:Y:S01]  /*b120*/  FADD.FTZ R48, R103, R48 ;  /* 0x0000003067307221 */ /* 0x000fe20000010000 */
[----:B0-----:R-:W-:-:S03]  /*b130*/  FADD.FTZ R31, R41, R46 ;  /* 0x0000002e291f7221 */ /* 0x001fc60000010000 */
[----:B------:R-:W-:-:S03]  /*b140*/  FADD.FTZ R35, R99, R48 ;  /* 0x0000003063237221 */ /* 0x000fc60000010000 */
[----:B------:R-:W0:Y:S01]  /*b150*/  MUFU.EX2 R95, R95 ;  /* 0x0000005f005f7308 */ /* 0x000e220000000800 */
[----:B-1----:R-:W-:Y:S01]  /*b160*/  FADD.FTZ R48, R36, R31 ;  /* 0x0000001f24307221 */ /* 0x002fe20000010000 */
[----:B------:R-:W-:Y:S01]  /*b170*/  FADD.FTZ R50, R24, R35 ;  /* 0x0000002318327221 */ /* 0x000fe20000010000 */
[----:B------:R-:W-:-:S05]  /*b180*/  F2FP.F16.F32.PACK_AB R159, R36, R41 ;  /* 0x00000029249f723e */ /* 0x000fca00000000ff */
[----:B------:R-:W1:Y:S01]  /*b190*/  MUFU.EX2 R38, R43 ;  /* 0x0000002b00267308 */ /* 0x000e620000000800 */
[----:B---3--:R-:W-:-:S07]  /*b1a0*/  FADD.FTZ R31, R45, R48 ;  /* 0x000000302d1f7221 */ /* 0x008fce0000010000 */
[----:B------:R-:W3:Y:S01]  /*b1b0*/  MUFU.EX2 R164, R93 ;  /* 0x0000005d00a47308 */ /* 0x000ee20000000800 */
[----:B0-----:R-:W-:-:S07]  /*b1c0*/  FADD.FTZ R35, R95, R50 ;  /* 0x000000325f237221 */ /* 0x001fce0000010000 */
[----:B------:R-:W0:Y:S01]  /*b1d0*/  MUFU.EX2 R49, R49 ;  /* 0x0000003100317308 */ /* 0x000e220000000800 */
[C---:B-1----:R-:W-:Y:S01]  /*b1e0*/  FADD.FTZ R48, R38.reuse, R31 ;  /* 0x0000001f26307221 */ /* 0x042fe20000010000 */
[----:B------:R-:W-:-:S06]  /*b1f0*/  F2FP.F16.F32.PACK_AB R161, R38, R45 ;  /* 0x0000002d26a1723e */ /* 0x000fcc00000000ff */
[----:B------:R-:W1:Y:S01]  /*b200*/  MUFU.EX2 R91, R91 ;  /* 0x0000005b005b7308 */ /* 0x000e620000000800 */
[C---:B---3--:R-:W-:Y:S01]  /*b210*/  FADD.FTZ R50, R164.reuse, R35 ;  /* 0x00000023a4327221 */ /* 0x048fe20000010000 */
[----:B------:R-:W-:-:S06]  /*b220*/  F2FP.F16.F32.PACK_AB R164, R164, R95 ;  /* 0x0000005fa4a4723e */ /* 0x000fcc00000000ff */
[----:B------:R-:W3:Y:S01]  /*b230*/  MUFU.EX2 R40, R47 ;  /* 0x0000002f00287308 */ /* 0x000ee20000000800 */
[----:B0-----:R-:W-:-:S07]  /*b240*/  FADD.FTZ R31, R49, R48 ;  /* 0x00000030311f7221 */ /* 0x001fce0000010000 */
[----:B------:R-:W0:Y:S01]  /*b250*/  MUFU.EX2 R166, R53 ;  /* 0x0000003500a67308 */ /* 0x000e220000000800 */
[----:B-1----:R-:W-:-:S07]  /*b260*/  FADD.FTZ R35, R91, R50 ;  /* 0x000000325b237221 */ /* 0x002fce0000010000 */
[----:B------:R-:W1:Y:S01]  /*b270*/  MUFU.EX2 R73, R73 ;  /* 0x0000004900497308 */ /* 0x000e620000000800 */
[C---:B---3--:R-:W-:Y:S01]  /*b280*/  FADD.FTZ R50, R40.reuse, R31 ;  /* 0x0000001f28327221 */ /* 0x048fe20000010000 */
[----:B------:R-:W-:-:S06]  /*b290*/  F2FP.F16.F32.PACK_AB R163, R40, R49 ;  /* 0x0000003128a3723e */ /* 0x000fcc00000000ff */
[----:B------:R-:W3:Y:S01]  /*b2a0*/  MUFU.EX2 R3, R3 ;  /* 0x0000000300037308 */ /* 0x000ee20000000800 */
[C---:B0-----:R-:W-:Y:S01]  /*b2b0*/  FADD.FTZ R52, R166.reuse, R35 ;  /* 0x00000023a6347221 */ /* 0x041fe20000010000 */
[----:B------:R-:W-:-:S06]  /*b2c0*/  F2FP.F16.F32.PACK_AB R166, R166, R91 ;  /* 0x0000005ba6a6723e */ /* 0x000fcc00000000ff */
[----:B------:R-:W0:Y:S01]  /*b2d0*/  MUFU.EX2 R42, R51 ;  /* 0x00000033002a7308 */ /* 0x000e220000000800 */
[----:B-1----:R-:W-:-:S07]  /*b2e0*/  FADD.FTZ R31, R73, R50 ;  /* 0x00000032491f7221 */ /* 0x002fce0000010000 */
[----:B------:R-:W1:Y:S01]  /*b2f0*/  MUFU.EX2 R168, R57 ;  /* 0x0000003900a87308 */ /* 0x000e620000000800 */
[----:B---3--:R-:W-:-:S07]  /*b300*/  FADD.FTZ R35, R3, R52 ;  /* 0x0000003403237221 */ /* 0x008fce0000010000 */
[----:B------:R-:W3:Y:S01]  /*b310*/  MUFU.EX2 R75, R75 ;  /* 0x0000004b004b7308 */ /* 0x000ee20000000800 */
[C---:B0-----:R-:W-:Y:S01]  /*b320*/  FADD.FTZ R4, R42.reuse, R31 ;  /* 0x0000001f2a047221 */ /* 0x041fe20000010000 */
[----:B------:R-:W-:-:S06]  /*b330*/  F2FP.F16.F32.PACK_AB R165, R42, R73 ;  /* 0x000000492aa5723e */ /* 0x000fcc00000000ff */
[----:B------:R-:W0:Y:S01]  /*b340*/  MUFU.EX2 R28, R28 ;  /* 0x0000001c001c7308 */ /* 0x000e220000000800 */
[C---:B-1----:R-:W-:Y:S01]  /*b350*/  FADD.FTZ R35, R168.reuse, R35 ;  /* 0x00000023a8237221 */ /* 0x042fe20000010000 */
[----:B------:R-:W-:-:S06]  /*b360*/  F2FP.F16.F32.PACK_AB R168, R168, R3 ;  /* 0x00000003a8a8723e */ /* 0x000fcc00000000ff */
        /* <DEDUP_REMOVED lines=28> */
[----:B-1----:R-:W-:-:S07]  /*b530*/  FADD.FTZ R3, R81, R28 ;  /* 0x0000001c51037221 */ /* 0x002fce0000010000 */
[----:B------:R-:W1:Y:S01]  /*b540*/  MUFU.EX2 R30, R30 ;  /* 0x0000001e001e7308 */ /* 0x000e620000000800 */
[C---:B---3--:R-:W-:Y:S01]  /*b550*/  FADD.FTZ R26, R50.reuse, R3 ;  /* 0x00000003321a7221 */ /* 0x048fe20000010000 */
[----:B------:R-:W-:-:S06]  /*b560*/  F2FP.F16.F32.PACK_AB R173, R50, R81 ;  /* 0x0000005132ad723e */ /* 0x000fcc00000000ff */
[----:B------:R-:W3:Y:S01]  /*b570*/  MUFU.EX2 R24, R71 ;  /* 0x0000004700187308 */ /* 0x000ee20000000800 */
[----:B0-----:R-:W-:Y:S01]  /*b580*/  FADD.FTZ R3, R101, R26 ;  /* 0x0000001a65037221 */ /* 0x001fe20000010000 */
[C---:B-1----:R-:W-:Y:S01]  /*b590*/  FADD.FTZ R4, R30.reuse, R31 ;  /* 0x0000001f1e047221 */ /* 0x042fe20000010000 */
[----:B------:R-:W-:Y:S02]  /*b5a0*/  F2FP.F16.F32.PACK_AB R174, R30, R29 ;  /* 0x0000001d1eae723e */ /* 0x000fe400000000ff */
[C---:B---3--:R-:W-:Y:S01]  /*b5b0*/  FADD.FTZ R3, R24.reuse, R3 ;  /* 0x0000000318037221 */ /* 0x048fe20000010000 */
[----:B------:R-:W-:Y:S01]  /*b5c0*/  F2FP.F16.F32.PACK_AB R175, R24, R101 ;  /* 0x0000006518af723e */ /* 0x000fe200000000ff */
[----:B------:R-:W-:Y:S06]  /*b5d0*/  @!P0 BRA `(.L_x_11853) ;  /* 0x0000000000048947 */ /* 0x000fec0003800000 */
[----:B------:R-:W-:Y:S01]  /*b5e0*/  BPT.TRAP 0x1 ;  /* 0x000000040000795c */ /* 0x000fe20000300000 */
.L_x_11853:
[----:B------:R0:W1:Y:S01]  /*b5f0*/  SYNCS.PHASECHK.TRANS64.TRYWAIT P2, [R6+URZ+0x22850], R11 ;  /* 0x0228500b060075a7 */ /* 0x000062000804017f */
[----:B------:R-:W-:Y:S05]  /*b600*/  @!P0 BRA `(.L_x_11854) ;  /* 0x0000000000048947 */ /* 0x000fea0003800000 */
[----:B------:R-:W-:Y:S01]  /*b610*/  BPT.TRAP 0x1 ;  /* 0x000000040000795c */ /* 0x000fe20000300000 */
.L_x_11854:
[----:B------:R-:W-:Y:S04]  /*b620*/  BSSY B0, `(.L_x_11855) ;  /* 0x0000004000007945 */ /* 0x000fe80003800000 */
[----:B-1----:R-:W-:Y:S05]  /*b630*/  @P2 BRA `(.L_x_11856) ;  /* 0x0000000000082947 */ /* 0x002fea0003800000 */
[----:B------:R-:W1:Y:S02]  /*b640*/  SYNCS.PHASECHK.TRANS64.TRYWAIT P2, [R6+URZ+0x22850], R11 ;  /* 0x0228500b060075a7 */ /* 0x000e64000804017f */
[----:B-1----:R-:W-:Y:S05]  /*b650*/  @!P2 BRA `(.L_x_11857) ;  /* 0x0000014c00dca947 */ /* 0x002fea0003800000 */
.L_x_11856:
[----:B------:R-:W-:Y:S05]  /*b660*/  BSYNC B0 ;  /* 0x0000000000007941 */ /* 0x000fea0003800000 */
.L_x_11855:
[----:B------:R-:W-:Y:S05]  /*b670*/  WARPSYNC.ALL ;  /* 0x0000000000007948 */ /* 0x000fea0003800000 */
[----:B012---:R-:W-:Y:S01]  /*b680*/  VIADD R11, R16, 0x400 ;  /* 0x00000400100b7836 */ /* 0x007fe20000000000 */
[----:B------:R0:W-:Y:S01]  /*b690*/  BAR.SYNC.DEFER_BLOCKING R179, 0x100 ;  /* 0x000400b30000751d */ /* 0x0001e20000010000 */
[----:B------:R-:W-:Y:S02]  /*b6a0*/  IMAD.MOV.U32 R181, RZ, RZ, 0x40000040 ;  /* 0x40000040ffb57424 */ /* 0x000fe400078e00ff */
[----:B------:R-:W-:Y:S01]  /*b6b0*/  @!P1 VIADD R6, R6, 0x22860 ;  /* 0x0002286006069836 */ /* 0x000fe20000000000 */
[----:B------:R-:W-:-:S02]  /*b6c0*/  SHF.R.U32.HI R11, RZ, 0x4, R11 ;  /* 0x00000004ff0b7819 */ /* 0x000fc4000001160b */
[----:B------:R-:W-:Y:S01]  /*b6d0*/  R2UR UR7, R181 ;  /* 0x00000000b50772ca */ /* 0x000fe200000e0000 */
[----:B------:R-:W-:Y:S01]  /*b6e0*/  IMAD.MOV.U32 R181, RZ, RZ, 0x40000040 ;  /* 0x40000040ffb57424 */ /* 0x000fe200078e00ff */
[----:B------:R-:W-:Y:S01]  /*b6f0*/  LOP3.LUT R11, R11, 0x3fff, RZ, 0xc0, !PT ;  /* 0x00003fff0b0b7812 */ /* 0x000fe200078ec0ff */
[----:B------:R-:W1:Y:S01]  /*b700*/  LDC R182, c[0x0][0x448] ;  /* 0x00011200ffb67b82 */ /* 0x000e620000000800 */
[----:B------:R-:W-:Y:S02]  /*b710*/  @!P1 PRMT R6, RZ, 0x654, R6 ;  /* 0x00000654ff069816 */ /* 0x000fe40000000006 */
[----:B------:R-:W-:-:S05]  /*b720*/  LOP3.LUT R11, R11, 0x3000000, RZ, 0xfc, !PT ;  /* 0x030000000b0b7812 */ /* 0x000fca00078efcff */
[----:B------:R-:W-:-:S05]  /*b730*/  IMAD R180, R2, 0xc00, R11 ;  /* 0x00000c0002b47824 */ /* 0x000fca00078e020b */
[----:B------:R-:W-:Y:S01]  /*b740*/  R2UR UR6, R180 ;  /* 0x00000000b40672ca */ /* 0x000fe200000e0000 */
[----:B------:R-:W-:Y:S01]  /*b750*/  WARPGROUP.ARRIVE ;  /* 0x00000000000079c5 */ /* 0x000fe20000000000 */
[----:B-1----:R-:W-:-:S11]  /*b760*/  ISETP.NE.AND P2, PT, R182, 0x1, PT ;  /* 0x00000001b600780c */ /* 0x002fd60003f45270 */
[----:B------:R-:W-:Y:S03]  /*b770*/  HGMMA.64x256x16.F32 R24, R152, gdesc[UR4].tnspB, RZ, !UPT, gsb0 ;  /* 0x43e0000498187df0 */ /* 0x000fe6000c0008ff */
        /* <DEDUP_REMOVED lines=28> */
[----:B------:R-:W1:Y:S08]  /*b940*/  @P2 LDC R152, c[0x0][0x450] ;  /* 0x00011400ff982b82 */ /* 0x000e700000000800 */
[----:B------:R-:W2:Y:S02]  /*b950*/  @P2 LDC R153, c[0x0][0x44c] ;  /* 0x00011300ff992b82 */ /* 0x000ea40000000800 */
[----:B--2---:R-:W-:Y:S01]  /*b960*/  @P2 IMAD.HI.U32 R153, R210, R153, RZ ;  /* 0x00000099d2992227 */ /* 0x004fe200078e00ff */
[----:B------:R-:W-:-:S02]  /*b970*/  WARPGROUP.DEPBAR.LE gsb0, 0x0 ;  /* 0x00008000000079c5 */ /* 0x000fc40000010000 */
[----:B------:R-:W-:-:S11]  /*b980*/  WARPGROUP.ARRIVE ;  /* 0x00000000000079c5 */ /* 0x000fd60000000000 */
        /* <DEDUP_REMOVED lines=8> */
[----:B------:R2:W-:Y:S02]  /*ba10*/  @!P1 SYNCS.ARRIVE.TRANS64.RED.A1T0 RZ, [R6+URZ], RZ ;  /* 0x000000ff06ff99a7 */ /* 0x0005e4000810043f */
[----:B--2---:R-:W-:Y:S01]  /*ba20*/  IMAD.MOV.U32 R6, RZ, RZ, R210 ;  /* 0x000000ffff067224 */ /* 0x004fe200078e00d2 */
[----:B-1----:R-:W-:Y:S02]  /*ba30*/  @P2 SHF.R.U32.HI R6, RZ, R152, R153 ;  /* 0x00000098ff062219 */ /* 0x002fe40000011699 */
[----:B------:R-:W-:-:S02]  /*ba40*/  ISETP.GE.AND P2, PT, R177, 0x1, PT ;  /* 0x00000001b100780c */ /* 0x000fc40003f46270 */
[----:B------:R-:W-:Y:S01]  /*ba50*/  IADD3 R155, R6, R205, -R204 ;  /* 0x000000cd069b7210 */ /* 0x000fe20007ffe8cc */
[----:B------:R-:W-:-:S04]  /*ba60*/  VIADD R6, R178, 0xfffffffe ;  /* 0xfffffffeb2067836 */ /* 0x000fc80000000000 */
[----:B------:R-:W-:-:S06]  /*ba70*/  IMAD.IADD R176, R155, 0x1, R176 ;  /* 0x000000019bb07824 */ /* 0x000fcc00078e02b0 */
[----:B0-----:R-:W-:Y:S05]  /*ba80*/  @!P2 BRA `(.L_x_11858) ;  /* 0x000000000048a947 */ /* 0x001fea0003800000 */
        /* <DEDUP_REMOVED lines=11> */
.L_x_11860:
[----:B------:R-:W-:-:S13]  /*bb40*/  ISETP.NE.AND P2, PT, R177, 0x1, PT ;  /* 0x00000001b100780c */ /* 0x000fda0003f45270 */
[----:B------:R-:W0:Y:S02]  /*bb50*/  @P2 LDC.64 R152, c[0x0][0x9e8] ;  /* 0x00027a00ff982b82 */ /* 0x000e240000000a00 */
[----:B0-----:R-:W-:-:S05]  /*bb60*/  @P2 IMAD.HI.U32 R152, R154, R152, RZ ;  /* 0x000000989a982227 */ /* 0x001fca00078e00ff */
[----:B------:R-:W-:-:S07]  /*bb70*/  @P2 SHF.R.U32.HI R154, RZ, R153, R152 ;  /* 0x00000099ff9a2219 */ /* 0x000fce0000011698 */
.L_x_11861:
[----:B------:R-:W-:Y:S05]  /*bb80*/  BSYNC B0 ;  /* 0x0000000000007941 */ /* 0x000fea0003800000 */
.L_x_11859:
[----:B------:R-:W-:-:S05]  /*bb90*/  IMAD R177, R154, R177, R177 ;  /* 0x000000b19ab17224 */ /* 0x000fca00078e02b1 */
[----:B------:R-:W-:-:S07]  /*bba0*/  VIMNMX R176, R176, R177, PT ;  /* 0x000000b1b0b07248 */ /* 0x000fce0003fe0100 */
.L_x_11858:
        /* <DEDUP_REMOVED lines=11> */
[----:B------:R-:W-:-:S02]  /*bc60*/  ULDC UR44, c[0x0][0x9e0] ;  /* 0x00027800002c7ab9 */ /* 0x000fc40000000800 */
[----:B------:R-:W-:-:S04]  /*bc70*/  VIMNMX R203, R219, R176, !PT ;  /* 0x000000b0dbcb7248 */ /* 0x000fc80007fe0100 */
[----:B------:R-:W-:-:S13]  /*bc80*/  ISETP.GE.AND P2, PT, R6, R203, PT ;  /* 0x000000cb0600720c */ /* 0x000fda0003f46270 */
[----:B------:R-:W-:Y:S05]  /*bc90*/  @!P2 BRA `(.L_x_11862) ;  /* 0x000000300078a947 */ /* 0x000fea0003800000 */
.L_x_11880:
[----:B------:R-:W-:Y:S01]  /*bca0*/  VIADD R2, R2, 0x1 ;  /* 0x0000000102027836 */ /* 0x000fe20000000000 */
[----:B------:R-:W-:Y:S05]  /*bcb0*/  YIELD ;  /* 0x0000000000007946 */ /* 0x000fea0003800000 */
[----:B------:R-:W-:-:S04]  /*bcc0*/  ISETP.NE.AND P2, PT, R2, 0x2, PT ;  /* 0x000000020200780c */ /* 0x000fc80003f45270 */
[----:B------:R-:W-:Y:S02]  /*bcd0*/  SEL R10, RZ, 0x1, P2 ;  /* 0x00000001ff0a7807 */ /* 0x000fe40001000000 */
[----:B------:R-:W-:Y:S02]  /*bce0*/  SEL R2, R2, RZ, P2 ;  /* 0x000000ff02027207 */ /* 0x000fe40001000000 */
[----:B------:R-:W-:Y:S01]  /*bcf0*/  LOP3.LUT R19, R19, R10, RZ, 0x3c, !PT ;  /* 0x0000000a13137212 */ /* 0x000fe200078e3cff */
[----:B0-----:R-:W-:Y:S06]  /*bd00*/  @!P0 BRA `(.L_x_11863) ;  /* 0x0000000000048947 */ /* 0x001fec0003800000 */
[----:B------:R-:W-:Y:S01]  /*bd10*/  BPT.TRAP 0x1 ;  /* 0x000000040000795c */ /* 0x000fe20000300000 */
.L_x_11863:
[----:B------:R-:W-:Y:S01]  /*bd20*/  IMAD R201, R2, 0x8, R16 ;  /* 0x0000000802c97824 */ /* 0x000fe200078e0210 */
[----:B------:R-:W-:-:S04]  /*bd30*/  SHF.L.U32 R202, R19, 0x1f, RZ ;  /* 0x0000001f13ca7819 */ /* 0x000fc800000006ff */
[----:B------:R0:W1:Y:S01]  /*bd40*/  SYNCS.PHASECHK.TRANS64.TRYWAIT P2, [R201+URZ+0x22830], R202 ;  /* 0x022830cac90075a7 */ /* 0x000062000804017f */
[----:B------:R-:W-:Y:S05]  /*bd50*/  @!P0 BRA `(.L_x_11864) ;  /* 0x0000000000048947 */ /* 0x000fea0003800000 */
[----:B------:R-:W-:Y:S01]  /*bd60*/  BPT.TRAP 0x1 ;  /* 0x000000040000795c */ /* 0x000fe20000300000 */
.L_x_11864:
[----:B------:R-:W-:Y:S02]  /*bd70*/  IMAD R212, R2, 0x300, R211 ;  /* 0x0000030002d47824 */ /* 0x000fe400078e02d3 */
[----:B------:R-:W-:Y:S01]  /*bd80*/  IMAD.MOV.U32 R213, RZ, RZ, 0x40000040 ;  /* 0x40000040ffd57424 */ /* 0x000fe200078e00ff */
[----:B-1----:R-:W-:Y:S06]  /*bd90*/  @P2 BRA `(.L_x_11865) ;  /* 0x0000000000082947 */ /* 0x002fec0003800000 */
[----:B------:R-:W1:Y:S02]  /*bda0*/  SYNCS.PHASECHK.TRANS64.TRYWAIT P2, [R201+URZ+0x22830], R202 ;  /* 0x022830cac90075a7 */ /* 0x000e64000804017f */
[----:B-1----:R-:W-:Y:S05]  /*bdb0*/  @!P2 BRA `(.L_x_11866) ;  /* 0x000001480018a947 */ /* 0x002fea0003800000 */
.L_x_11865:
[----:B------:R-:W-:Y:S05]  /*bdc0*/  WARPSYNC.ALL ;  /* 0x0000000000007948 */ /* 0x000fea0003800000 */
[----:B------:R-:W-:Y:S01]  /*bdd0*/  R2UR UR6, R212 ;  /* 0x00000000d40672ca */ /* 0x000fe200000e0000 */
[----:B------:R-:W2:Y:S01]  /*bde0*/  LDL R5, [R1] ;  /* 0x0000000001057983 */ /* 0x000ea20000100800 */
[----:B------:R-:W-:Y:S01]  /*bdf0*/  R2UR UR7, R213 ;  /* 0x00000000d50772ca */ /* 0x000fe200000e0000 */
[----:B------:R-:W-:Y:S01]  /*be00*/  WARPGROUP.ARRIVE ;  /* 0x00000000000079c5 */ /* 0x000fe20000000000 */
[----:B------:R-:W-:Y:S01]  /*be10*/  R2UR UR4, R8 ;  /* 0x00000000080472ca */ /* 0x000fe200000e0000 */
[----:B------:R-:W-:Y:S01]  /*be20*/  VIADD R216, R212, 0x2 ;  /* 0x00000002d4d87836 */ /* 0x000fe20000000000 */
[----:B------:R-:W-:Y:S01]  /*be30*/  R2UR UR5, R9 ;  /* 0x00000000090572ca */ /* 0x000fe200000e0000 */
[----:B------:R-:W-:-:S02]  /*be40*/  IMAD.MOV.U32 R217, RZ, RZ, 0x40000040 ;  /* 0x40000040ffd97424 */ /* 0x000fc400078e00ff */
[----:B------:R-:W3:Y:S01]  /*be50*/  S2R R200, SR_TID.X ;  /* 0x0000000000c87919 */ /* 0x000ee20000002100 */
[----:B------:R-:W-:Y:S02]  /*be60*/  IMAD.MOV.U32 R213, RZ, RZ, 0x40000040 ;  /* 0x40000040ffd57424 */ /* 0x000fe400078e00ff */
[----:B------:R-:W-:-:S07]  /*be70*/  IMAD.IADD R228, R215, 0x1, R210 ;  /* 0x00000001d7e47824 */ /* 0x000fce00078e02d2 */
[----:B------:R-:W-:Y:S01]  /*be80*/  HGMMA.64x96x16.F32 R152, gdesc[UR4], RZ, !UPT, gsb0 ;  /* 0x01600000049879f0 */ /* 0x000fe2000c0008ff */
[----:B------:R-:W-:Y:S01]  /*be90*/  R2UR UR6, R216 ;  /* 0x00000000d80672ca */ /* 0x000fe200000e0000 */
[----:B------:R-:W-:Y:S01]  /*bea0*/  VIADD R216, R212, 0x4 ;  /* 0x00000004d4d87836 */ /* 0x000fe20000000000 */
[----:B------:R-:W-:Y:S01]  /*beb0*/  R2UR UR7, R217 ;  /* 0x00000000d90772ca */ /* 0x000fe200000e0000 */
[----:B------:R-:W-:Y:S01]  /*bec0*/  IMAD.MOV.U32 R217, RZ, RZ, 0x40000040 ;  /* 0x40000040ffd97424 */ /* 0x000fe200078e00ff */
[----:B------:R-:W-:Y:S01]  /*bed0*/  R2UR UR4, R20 ;  /* 0x00000000140472ca */ /* 0x000fe200000e0000 */
[----:B------:R-:W-:Y:S01]  /*bee0*/  VIADD R212, R212, 0x6 ;  /* 0x00000006d4d47836 */ /* 0x000fe20000000000 */
[----:B------:R-:W-:Y:S02]  /*bef0*/  R2UR UR5, R21 ;  /* 0x00000000150572ca */ /* 0x000fe400000e0000 */
[----:B---3--:R-:W-:Y:S01]  /*bf00*/  SHF.R.U32.HI R200, RZ, 0x7, R200 ;  /* 0x00000007ffc87819 */ /* 0x008fe200000116c8 */
[----:B------:R-:W-:-:S02]  /*bf10*/  WARPGROUP.DEPBAR.LE gsb0, 0x0 ;  /* 0x00008000000079c5 */ /* 0x000fc40000010000 */
[----:B------:R-:W-:-:S08]  /*bf20*/  WARPGROUP.ARRIVE ;  /* 0x00000000000079c5 */ /* 0x000fd00000000000 */
        /* <DEDUP_REMOVED lines=12> */
[----:B--2---:R-:W-:Y:S02]  /*bff0*/  LOP3.LUT P2, RZ, R5, 0x100000, RZ, 0xc0, !PT ;  /* 0x0010000005ff7812 */ /* 0x004fe4000784c0ff */
[----:B------:R-:W2:Y:S02]  /*c000*/  LDC R5, c[0x0][0x448] ;  /* 0x00011200ff057b82 */ /* 0x000ea40000000800 */
[----:B--2---:R-:W-:-:S13]  /*c010*/  ISETP.NE.AND P3, PT, R5, 0x1, PT ;  /* 0x000000010500780c */ /* 0x004fda0003f65270 */
[----:B------:R-:W2:Y:S01]  /*c020*/  @P3 LDC R10, c[0x0][0x44c] ;  /* 0x00011300ff0a3b82 */ /* 0x000ea20000000800 */
[----:B------:R-:W-:Y:S02]  /*c030*/  WARPGROUP.DEPBAR.LE gsb0, 0x0 ;  /* 0x00008000000079c5 */ /* 0x000fe40000010000 */
[----:B------:R-:W-:-:S05]  /*c040*/  WARPGROUP.ARRIVE ;  /* 0x00000000000079c5 */ /* 0x000fca0000000000 */
[----:B------:R-:W3:Y:S01]  /*c050*/  @P3 LDC R5, c[0x0][0x450] ;  /* 0x00011400ff053b82 */ /* 0x000ee20000000800 */
[----:B------:R-:W-:Y:S01]  /*c060*/  HGMMA.64x96x16.F32 R152, gdesc[UR4], R152, gsb0 ;  /* 0x01600000049879f0 */ /* 0x000fe20008000898 */
[----:B--2---:R-:W-:-:S05]  /*c070*/  @P3 IMAD.HI.U32 R10, R228, R10, RZ ;  /* 0x0000000ae40a3227 */ /* 0x004fca00078e00ff */
[----:B---3--:R-:W-:Y:S01]  /*c080*/  @P3 SHF.R.U32.HI R228, RZ, R5, R10 ;  /* 0x00000005ffe43219 */ /* 0x008fe2000001160a */
[----:B------:R-:W-:Y:S01]  /*c090*/  @!P1 VIADD R10, R201, 0x22840 ;  /* 0x00022840c90a9836 */ /* 0x000fe20000000000 */
[----:B------:R-:W-:Y:S01]  /*c0a0*/  IADD3 R5, -R200, 0xb, RZ ;  /* 0x0000000bc8057810 */ /* 0x000fe20007ffe1ff */
[----:B------:R-:W-:Y:S02]  /*c0b0*/  IMAD.U32 R200, RZ, RZ, UR43 ;  /* 0x0000002bffc87e24 */ /* 0x000fe4000f8e00ff */
[----:B------:R-:W2:Y:S01]  /*c0c0*/  SHFL.IDX PT, R229, R228, RZ, 0x1c1f ;  /* 0x001c1fffe4e57589 */ /* 0x000ea200000e0000 */
[----:B------:R-:W-:Y:S02]  /*c0d0*/  @!P1 PRMT R10, RZ, 0x654, R10 ;  /* 0x00000654ff0a9816 */ /* 0x000fe4000000000a */
[----:B------:R-:W-:Y:S01]  /*c0e0*/  LOP3.LUT R227, RZ, R200, RZ, 0x33, !PT ;  /* 0x000000c8ffe37212 */ /* 0x000fe200078e33ff */
[----:B------:R-:W-:Y:S02]  /*c0f0*/  WARPGROUP.DEPBAR.LE gsb0, 0x0 ;  /* 0x00008000000079c5 */ /* 0x000fe40000010000 */
[----:B------:R3:W-:Y:S06]  /*c100*/  BAR.ARV R5, 0x100 ;  /* 0x000400050000751d */ /* 0x0007ec0000002000 */
[----:B------:R4:W-:Y:S02]  /*c110*/  @!P1 SYNCS.ARRIVE.TRANS64.RED.A1T0 RZ, [R10+URZ], RZ ;  /* 0x000000ff0aff99a7 */ /* 0x0009e4000810043f */
[----:B----4-:R-:W-:-:S04]  /*c120*/  IMAD R10, R6, -0x60, RZ ;  /* 0xffffffa0060a7824 */ /* 0x010fc800078e02ff */
[----:B------:R-:W-:-:S04]  /*c130*/  VIADD R226, R10, 0x1 ;  /* 0x000000010ae27836 */ /* 0x000fc80000000000 */
[----:B------:R-:W-:-:S05]  /*c140*/  IMAD R226, R206, -0x2, R226 ;  /* 0xfffffffecee27824 */ /* 0x000fca00078e02e2 */
[----:B------:R-:W-:-:S05]  /*c150*/  IADD3 R226, -R204, R226, R205 ;  /* 0x000000e2cce27210 */ /* 0x000fca0007ffe1cd */
[----:B------:R-:W-:Y:S02]  /*c160*/  IMAD.IADD R227, R227, 0x1, R226 ;  /* 0x00000001e3e37824 */ /* 0x000fe400078e02e2 */
[----:B------:R-:W-:Y:S02]  /*c170*/  VIADD R226, R226, UR50 ;  /* 0x00000032e2e27c36 */ /* 0x000fe40008000000 */
[C---:B--2---:R-:W-:Y:S02]  /*c180*/  IMAD.IADD R216, R229.reuse, 0x1, R227 ;  /* 0x00000001e5d87824 */ /* 0x044fe400078e02e3 */
[----:B------:R-:W-:Y:S01]  /*c190*/  IMAD.IADD R217, R229, 0x1, R226 ;  /* 0x00000001e5d97824 */ /* 0x000fe200078e02e2 */
[----:B---3--:R-:W-:Y:S06]  /*c1a0*/  @!P2 BRA `(.L_x_11867) ;  /* 0x000000000058a947 */ /* 0x008fec0003800000 */
        /* <DEDUP_REMOVED lines=12> */
.L_x_11869:
[----:B------:R-:W-:-:S05]  /*c270*/  IMAD.U32 R234, RZ, RZ, UR42 ;  /* 0x0000002affea7e24 */ /* 0x000fca000f8e00ff */
[----:B------:R-:W-:-:S13]  /*c280*/  ISETP.NE.AND P2, PT, R234, 0x1, PT ;  /* 0x00000001ea00780c */ /* 0x000fda0003f45270 */
[----:B------:R-:W2:Y:S02]  /*c290*/  @P2 LDC.64 R212, c[0x0][0x9e8] ;  /* 0x00027a00ffd42b82 */ /* 0x000ea40000000a00 */
[----:B--2---:R-:W-:-:S05]  /*c2a0*/  @P2 IMAD.HI.U32 R212, R229, R212, RZ ;  /* 0x000000d4e5d42227 */ /* 0x004fca00078e00ff */
[----:B------:R-:W-:-:S07]  /*c2b0*/  @P2 SHF.R.U32.HI R229, RZ, R213, R212 ;  /* 0x000000d5ffe52219 */ /* 0x000fce00000116d4 */
.L_x_11870:
[----:B------:R-:W-:Y:S05]  /*c2c0*/  BSYNC B0 ;  /* 0x0000000000007941 */ /* 0x000fea0003800000 */
.L_x_11868:
[----:B------:R-:W-:-:S04]  /*c2d0*/  IMAD R212, R206, -0x2, R10 ;  /* 0xfffffffeced47824 */ /* 0x000fc800078e020a */
[----:B------:R-:W-:-:S05]  /*c2e0*/  IMAD R212, R229, R234, R212 ;  /* 0x000000eae5d47224 */ /* 0x000fca00078e02d4 */
[----:B------:R-:W-:Y:S02]  /*c2f0*/  VIMNMX R216, R216, R212, !PT ;  /* 0x000000d4d8d87248 */ /* 0x000fe40007fe0100 */
[----:B------:R-:W-:-:S07]  /*c300*/  VIADDMNMX R217, R212, R234, R217, PT ;  /* 0x000000ead4d97246 */ /* 0x000fce00038001d9 */
.L_x_11867:
[----:B------:R-:W2:Y:S01]  /*c310*/  LDL.LU R229, [R1] ;  /* 0x0000000001e57983 */ /* 0x000ea20000300800 */
[C---:B------:R-:W-:Y:S02]  /*c320*/  ISETP.GE.AND P2, PT, R10.reuse, 0x1, PT ;  /* 0x000000010a00780c */ /* 0x040fe40003f46270 */
[----:B------:R-:W-:Y:S02]  /*c330*/  ISETP.GE.AND P4, PT, R10, 0x9, PT ;  /* 0x000000090a00780c */ /* 0x000fe40003f86270 */
[----:B--2---:R-:W-:-:S09]  /*c340*/  LOP3.LUT R229, R229, 0xfff7ffff, RZ, 0xc0, !PT ;  /* 0xfff7ffffe5e57812 */ /* 0x004fd200078ec0ff */
[----:B------:R-:W-:Y:S02]  /*c350*/  @P2 LOP3.LUT R229, R229, 0x80000, RZ, 0xfc, !PT ;  /* 0x00080000e5e52812 */ /* 0x000fe400078efcff */
[----:B------:R-:W-:Y:S02]  /*c360*/  ISETP.GT.AND P2, PT, R216, RZ, !P2 ;  /* 0x000000ffd800720c */ /* 0x000fe40005744270 */
[----:B------:R-:W-:Y:S02]  /*c370*/  LOP3.LUT R229, R229, 0xfffffffd, RZ, 0xc0, !PT ;  /* 0xfffffffde5e57812 */ /* 0x000fe400078ec0ff */
[----:B------:R-:W-:Y:S02]  /*c380*/  ISETP.LT.OR P2, PT, R217, 0x1, P2 ;  /* 0x00000001d900780c */ /* 0x000fe40001741670 */
[----:B------:R-:W-:Y:S02]  /*c390*/  @P4 LOP3.LUT R229, R229, 0x2, RZ, 0xfc, !PT ;  /* 0x00000002e5e54812 */ /* 0x000fe400078efcff */
[----:B------:R-:W-:-:S02]  /*c3a0*/  FSEL R212, R152, -INF , !P2 ;  /* 0xff80000098d47808 */ /* 0x000fc40005000000 */
[----:B------:R-:W-:Y:S02]  /*c3b0*/  ISETP.GE.AND P2, PT, R10, 0x2, PT ;  /* 0x000000020a00780c */ /* 0x000fe40003f46270 */
[----:B------:R-:W-:Y:S02]  /*c3c0*/  LOP3.LUT R229, R229, 0xfffffffb, RZ, 0xc0, !PT ;  /* 0xfffffffbe5e57812 */ /* 0x000fe400078ec0ff */
[----:B------:R-:W-:-:S04]  /*c3d0*/  ISETP.GT.AND P3, PT, R216, 0x1, !P2 ;  /* 0x00000001d800780c */ /* 0x000fc80005764270 */
[----:B------:R-:W-:-:S04]  /*c3e0*/  ISETP.LT.OR P3, PT, R217, 0x2, P3 ;  /* 0x00000002d900780c */ /* 0x000fc80001f61670 */
[----:B------:R-:W-:Y:S02]  /*c3f0*/  FSEL R213, R153, -INF , !P3 ;  /* 0xff80000099d57808 */ /* 0x000fe40005800000 */
[----:B------:R-:W-:Y:S02]  /*c400*/  ISETP.GT.AND P3, PT, R216, 0x8, !P4 ;  /* 0x00000008d800780c */ /* 0x000fe40006764270 */
[----:B------:R-:W-:Y:S02]  /*c410*/  ISETP.GE.AND P4, PT, R10, 0xa, PT ;  /* 0x0000000a0a00780c */ /* 0x000fe40003f86270 */
[----:B------:R-:W-:-:S04]  /*c420*/  ISETP.LT.OR P3, PT, R217, 0x9, P3 ;  /* 0x00000009d900780c */ /* 0x000fc80001f61670 */
        /* <DEDUP_REMOVED lines=116> */
[----:B------:R-:W-:Y:S02]  /*cb70*/  ISETP.GT.AND P6, PT, R216, 0x59, !P6 ;  /* 0x00000059d800780c */ /* 0x000fe400077c4270 */
[----:B------:R-:W2:Y:S02]  /*cb80*/  SHFL.IDX PT, R216, R228, 0x1, 0x1c1f ;  /* 0x003c1f00e4d87f89 */ /* 0x000ea400000e0000 */
[----:B------:R-:W-:Y:S02]  /*cb90*/  ISETP.LT.OR P6, PT, R217, 0x5a, P6 ;  /* 0x0000005ad900780c */ /* 0x000fe400037c1670 */
[----:B------:R3:W-:Y:S02]  /*cba0*/  STL [R1], R229 ;  /* 0x000000e501007387 */ /* 0x0007e40000100800 */
[----:B------:R-:W-:-:S02]  /*cbb0*/  FSEL R197, R197, -INF , !P6 ;  /* 0xff800000c5c57808 */ /* 0x000fc40007000000 */
[----:B------:R-:W-:Y:S01]  /*cbc0*/  LOP3.LUT P6, RZ, R229, 0x100000, RZ, 0xc0, !PT ;  /* 0x00100000e5ff7812 */ /* 0x000fe200078cc0ff */
[--C-:B--2---:R-:W-:Y:S02]  /*cbd0*/  IMAD.IADD R226, R226, 0x1, R216.reuse ;  /* 0x00000001e2e27824 */ /* 0x104fe400078e02d8 */
[----:B------:R-:W-:-:S10]  /*cbe0*/  IMAD.IADD R227, R227, 0x1, R216 ;  /* 0x00000001e3e37824 */ /* 0x000fd400078e02d8 */
[----:B---3--:R-:W-:Y:S05]  /*cbf0*/  @!P6 BRA `(.L_x_11871) ;  /* 0x000000000058e947 */ /* 0x008fea0003800000 */
        /* <DEDUP_REMOVED lines=12> */
.L_x_11873:
[----:B------:R-:W-:-:S05]  /*ccc0*/  IMAD.U32 R217, RZ, RZ, UR42 ;  /* 0x0000002affd97e24 */ /* 0x000fca000f8e00ff */
[----:B------:R-:W-:-:S13]  /*ccd0*/  ISETP.NE.AND P6, PT, R217, 0x1, PT ;  /* 0x00000001d900780c */ /* 0x000fda0003fc5270 */
[----:B------:R-:W2:Y:S02]  /*cce0*/  @P6 LDC.64 R152, c[0x0][0x9e8] ;  /* 0x00027a00ff986b82 */ /* 0x000ea40000000a00 */
[----:B--2---:R-:W-:-:S05]  /*ccf0*/  @P6 IMAD.HI.U32 R152, R216, R152, RZ ;  /* 0x00000098d8986227 */ /* 0x004fca00078e00ff */
[----:B------:R-:W-:-:S07]  /*cd00*/  @P6 SHF.R.U32.HI R216, RZ, R153, R152 ;  /* 0x00000099ffd86219 */ /* 0x000fce0000011698 */
.L_x_11874:
[----:B------:R-:W-:Y:S05]  /*cd10*/  BSYNC B0 ;  /* 0x0000000000007941 */ /* 0x000fea0003800000 */
.L_x_11872:
[----:B------:R-:W-:-:S04]  /*cd20*/  IMAD R10, R206, -0x2, R10 ;  /* 0xfffffffece0a7824 */ /* 0x000fc800078e020a */
[----:B------:R-:W-:-:S05]  /*cd30*/  IMAD R10, R216, R217, R10 ;  /* 0x000000d9d80a7224 */ /* 0x000fca00078e020a */
[----:B------:R-:W-:Y:S02]  /*cd40*/  VIMNMX R227, R227, R10, !PT ;  /* 0x0000000ae3e37248 */ /* 0x000fe40007fe0100 */
[----:B------:R-:W-:-:S07]  /*cd50*/  VIADDMNMX R226, R10, R217, R226, PT ;  /* 0x000000d90ae27246 */ /* 0x000fce00038001e2 */
.L_x_11871:
[----:B------:R-:W-:Y:S02]  /*cd60*/  ISETP.GT.AND P2, PT, R227, 0x1, !P2 ;  /* 0x00000001e300780c */ /* 0x000fe40005744270 */
[----:B------:R-:W-:Y:S02]  /*cd70*/  FMNMX.FTZ R10, R212, R0, !PT ;  /* 0x00000000d40a7209 */ /* 0x000fe40007810000 */
[----:B------:R-:W-:Y:S02]  /*cd80*/  ISETP.LT.OR P2, PT, R226, 0x2, P2 ;  /* 0x00000002e200780c */ /* 0x000fe40001741670 */
[----:B------:R-:W-:Y:S02]  /*cd90*/  LOP3.LUT P6, RZ, R229, 0x8000, RZ, 0xc0, !PT ;  /* 0x00008000e5ff7812 */ /* 0x000fe400078cc0ff */
        /* <DEDUP_REMOVED lines=56> */
[----:B------:R-:W2:Y:S01]  /*d120*/  SHFL.BFLY PT, R152, R10, 0x2, 0x1f ;  /* 0x0c401f000a987f89 */ /* 0x000ea200000e0000 */
[----:B------:R-:W-:-:S02]  /*d130*/  LOP3.LUT P6, RZ, R229, 0x10, RZ, 0xc0, !PT ;  /* 0x00000010e5ff7812 */ /* 0x000fc400078cc0ff */
[C---:B------:R-:W-:Y:S02]  /*d140*/  ISETP.GT.AND P2, PT, R227.reuse, 0x28, !P2 ;  /* 0x00000028e300780c */ /* 0x040fe40005744270 */
[----:B------:R-:W-:Y:S02]  /*d150*/  ISETP.GT.AND P3, PT, R227, 0x50, !P3 ;  /* 0x00000050e300780c */ /* 0x000fe40005f64270 */
[C---:B------:R-:W-:Y:S02]  /*d160*/  ISETP.LT.OR P2, PT, R226.reuse, 0x29, P2 ;  /* 0x00000029e200780c */ /* 0x040fe40001741670 */
[----:B------:R-:W-:Y:S02]  /*d170*/  ISETP.LT.OR P3, PT, R226, 0x51, P3 ;  /* 0x00000051e200780c */ /* 0x000fe40001f61670 */
[----:B------:R-:W-:Y:S02]  /*d180*/  FSEL R174, R174, -INF , !P2 ;  /* 0xff800000aeae7808 */ /* 0x000fe40005000000 */
[----:B------:R-:W-:-:S02]  /*d190*/  LOP3.LUT P2, RZ, R229, 0x1000, RZ, 0xc0, !PT ;  /* 0x00001000e5ff7812 */ /* 0x000fc4000784c0ff */
[----:B------:R-:W-:Y:S02]  /*d1a0*/  FSEL R194, R194, -INF , !P3 ;  /* 0xff800000c2c27808 */ /* 0x000fe40005800000 */
[----:B------:R-:W-:Y:S02]  /*d1b0*/  ISETP.GT.AND P2, PT, R227, 0x29, !P2 ;  /* 0x00000029e300780c */ /* 0x000fe40005744270 */
[----:B------:R-:W-:Y:S02]  /*d1c0*/  LOP3.LUT P3, RZ, R229, 0x80000, RZ, 0xc0, !PT ;  /* 0x00080000e5ff7812 */ /* 0x000fe4000786c0ff */
[----:B------:R-:W-:Y:S02]  /*d1d0*/  ISETP.LT.OR P2, PT, R226, 0x2a, P2 ;  /* 0x0000002ae200780c */ /* 0x000fe40001741670 */
[----:B------:R-:W-:Y:S02]  /*d1e0*/  ISETP.GT.AND P4, PT, R227, 0x51, !P4 ;  /* 0x00000051e300780c */ /* 0x000fe40006784270 */
[----:B------:R-:W-:-:S02]  /*d1f0*/  FSEL R175, R175, -INF , !P2 ;  /* 0xff800000afaf7808 */ /* 0x000fc40005000000 */
[----:B------:R-:W-:Y:S02]  /*d200*/  LOP3.LUT P2, RZ, R229, 0x800, RZ, 0xc0, !PT ;  /* 0x00000800e5ff7812 */ /* 0x000fe4000784c0ff */
[----:B--2---:R-:W-:Y:S02]  /*d210*/  FMNMX.FTZ R152, R10, R152, !PT ;  /* 0x000000980a987209 */ /* 0x004fe40007810000 */
[C---:B------:R-:W-:Y:S02]  /*d220*/  ISETP.GT.AND P2, PT, R227.reuse, 0x30, !P2 ;  /* 0x00000030e300780c */ /* 0x040fe40005744270 */
[C---:B------:R-:W-:Y:S02]  /*d230*/  ISETP.LT.OR P4, PT, R226.reuse, 0x52, P4 ;  /* 0x00000052e200780c */ /* 0x040fe40002781670 */
[----:B------:R-:W-:Y:S02]  /*d240*/  ISETP.LT.OR P2, PT, R226, 0x31, P2 ;  /* 0x00000031e200780c */ /* 0x000fe40001741670 */
[----:B------:R-:W-:-:S02]  /*d250*/  ISETP.GT.AND P5, PT, R227, 0x58, !P5 ;  /* 0x00000058e300780c */ /* 0x000fc40006fa4270 */
[----:B------:R-:W-:Y:S02]  /*d260*/  FSEL R153, R178, -INF , !P2 ;  /* 0xff800000b2997808 */ /* 0x000fe40005000000 */
[----:B------:R-:W-:Y:S01]  /*d270*/  LOP3.LUT P2, RZ, R229, 0x400, RZ, 0xc0, !PT ;  /* 0x00000400e5ff7812 */ /* 0x000fe2000784c0ff */
[----:B------:R-:W2:Y:S01]  /*d280*/  SHFL.BFLY PT, R178, R152, 0x1, 0x1f ;  /* 0x0c201f0098b27f89 */ /* 0x000ea200000e0000 */
[----:B------:R-:W-:Y:S02]  /*d290*/  FSEL R195, R195, -INF , !P4 ;  /* 0xff800000c3c37808 */ /* 0x000fe40006000000 */
[----:B------:R-:W-:Y:S02]  /*d2a0*/  ISETP.GT.AND P2, PT, R227, 0x31, !P2 ;  /* 0x00000031e300780c */ /* 0x000fe40005744270 */
[C---:B------:R-:W-:Y:S02]  /*d2b0*/  ISETP.LT.OR P5, PT, R226.reuse, 0x59, P5 ;  /* 0x00000059e200780c */ /* 0x040fe40002fa1670 */
[----:B------:R-:W-:-:S02]  /*d2c0*/  ISETP.LT.OR P2, PT, R226, 0x32, P2 ;  /* 0x00000032e200780c */ /* 0x000fc40001741670 */
[----:B------:R-:W-:Y:S02]  /*d2d0*/  FSEL R198, R198, -INF , !P5 ;  /* 0xff800000c6c67808 */ /* 0x000fe40006800000 */
[----:B------:R-:W-:Y:S02]  /*d2e0*/  FSEL R179, R179, -INF , !P2 ;  /* 0xff800000b3b37808 */ /* 0x000fe40005000000 */
[----:B------:R-:W-:-:S04]  /*d2f0*/  LOP3.LUT P2, RZ, R229, 0x200, RZ, 0xc0, !PT ;  /* 0x00000200e5ff7812 */ /* 0x000fc8000784c0ff */
[----:B------:R-:W-:-:S04]  /*d300*/  ISETP.GT.AND P2, PT, R227, 0x38, !P2 ;  /* 0x00000038e300780c */ /* 0x000fc80005744270 */
[----:B------:R-:W-:Y:S02]  /*d310*/  ISETP.LT.OR P2, PT, R226, 0x39, P2 ;  /* 0x00000039e200780c */ /* 0x000fe40001741670 */
[----:B--2---:R-:W-:Y:S02]  /*d320*/  FMNMX.FTZ R178, R152, R178, !PT ;  /* 0x000000b298b27209 */ /* 0x004fe40007810000 */
        /* <DEDUP_REMOVED lines=21> */
[----:B------:R-:W-:-:S04]  /*d480*/  FSETP.NEU.FTZ.AND P2, PT, R178, -INF , PT ;  /* 0xff800000b200780b */ /* 0x000fc80003f5d000 */
[----:B------:R-:W-:-:S05]  /*d490*/  FSEL R10, R178, RZ, P2 ;  /* 0x000000ffb20a7208 */ /* 0x000fca0001000000 */
[----:B------:R-:W-:Y:S01]  /*d4a0*/  FADD.FTZ R0, -R10, R0 ;  /* 0x000000000a007221 */ /* 0x000fe20000010100 */
[----:B------:R-:W-:-:S04]  /*d4b0*/  IMAD.U32 R10, RZ, RZ, UR39 ;  /* 0x00000027ff0a7e24 */ /* 0x000fc8000f8e00ff */
[-C--:B------:R-:W-:Y:S01]  /*d4c0*/  FMUL.FTZ R217, R178, R10.reuse ;  /* 0x0000000ab2d97220 */ /* 0x080fe20000410000 */
[----:B------:R-:W-:-:S04]  /*d4d0*/  FMUL.FTZ R0, R0, R10 ;  /* 0x0000000a00007220 */ /* 0x000fc80000410000 */
[----:B------:R-:W-:Y:S02]  /*d4e0*/  FSEL R217, R217, RZ, P2 ;  /* 0x000000ffd9d97208 */ /* 0x000fe40001000000 */
[----:B------:R-:W-:Y:S01]  /*d4f0*/  ISETP.GT.AND P2, PT, R227, RZ, !P3 ;  /* 0x000000ffe300720c */ /* 0x000fe20005f44270 */
[----:B------:R-:W-:Y:S02]  /*d500*/  MUFU.EX2 R0, R0 ;  /* 0x0000000000007308 */ /* 0x000fe40000000800 */
[-CC-:B------:R-:W-:Y:S01]  /*d510*/  FFMA.FTZ R212, R212, R10.reuse, -R217.reuse ;  /* 0x0000000ad4d47223 */ /* 0x180fe200000108d9 */
[----:B------:R-:W-:Y:S01]  /*d520*/  ISETP.LT.OR P2, PT, R226, 0x1, P2 ;  /* 0x00000001e200780c */ /* 0x000fe20001741670 */
[-CC-:B------:R-:W-:Y:S01]  /*d530*/  FFMA.FTZ R213, R213, R10.reuse, -R217.reuse ;  /* 0x0000000ad5d57223 */ /* 0x180fe200000108d9 */
[-CC-:B------:R-:W-:Y:S01]  /*d540*/  FFMA.FTZ R156, R156, R10.reuse, -R217.reuse ;  /* 0x0000000a9c9c7223 */ /* 0x180fe200000108d9 */
[-CC-:B------:R-:W-:Y:S01]  /*d550*/  FFMA.FTZ R157, R157, R10.reuse, -R217.reuse ;  /* 0x0000000a9d9d7223 */ /* 0x180fe200000108d9 */
[----:B------:R-:W-:Y:S01]  /*d560*/  FSEL R154, R154, -INF , !P2 ;  /* 0xff8000009a9a7808 */ /* 0x000fe20005000000 */
[----:B------:R2:W3:Y:S01]  /*d570*/  MUFU.EX2 R152, R212 ;  /* 0x000000d400987308 */ /* 0x0004e20000000800 */
[----:B------:R-:W-:Y:S01]  /*d580*/  ISETP.GT.AND P2, PT, R227, 0x59, !P6 ;  /* 0x00000059e300780c */ /* 0x000fe20007744270 */
[-CC-:B------:R-:W-:Y:S01]  /*d590*/  FFMA.FTZ R160, R160, R10.reuse, -R217.reuse ;  /* 0x0000000aa0a07223 */ /* 0x180fe200000108d9 */
[-CC-:B------:R-:W-:Y:S01]  /*d5a0*/  FFMA.FTZ R161, R161, R10.reuse, -R217.reuse ;  /* 0x0000000aa1a17223 */ /* 0x180fe200000108d9 */
[-CC-:B------:R-:W-:Y:S01]  /*d5b0*/  FFMA.FTZ R164, R164, R10.reuse, -R217.reuse ;  /* 0x0000000aa4a47223 */ /* 0x180fe200000108d9 */
[----:B------:R-:W-:Y:S01]  /*d5c0*/  ISETP.LT.OR P2, PT, R226, 0x5a, P2 ;  /* 0x0000005ae200780c */ /* 0x000fe20001741670 */
[-CC-:B------:R-:W-:Y:S01]  /*d5d0*/  FFMA.FTZ R165, R165, R10.reuse, -R217.reuse ;  /* 0x0000000aa5a57223 */ /* 0x180fe200000108d9 */
[-CC-:B------:R-:W-:Y:S01]  /*d5e0*/  FFMA.FTZ R168, R168, R10.reuse, -R217.reuse ;  /* 0x0000000aa8a87223 */ /* 0x180fe200000108d9 */
[----:B------:R-:W4:Y:S01]  /*d5f0*/  MUFU.EX2 R213, R213 ;  /* 0x000000d500d57308 */ /* 0x000f220000000800 */
[----:B--2---:R-:W-:Y:S01]  /*d600*/  FMNMX.FTZ R212, R154, R7, !PT ;  /* 0x000000079ad47209 */ /* 0x004fe20007810000 */
[-CC-:B------:R-:W-:Y:S01]  /*d610*/  FFMA.FTZ R169, R169, R10.reuse, -R217.reuse ;  /* 0x0000000aa9a97223 */ /* 0x180fe200000108d9 */
[----:B------:R-:W-:Y:S01]  /*d620*/  FSEL R199, R199, -INF , !P2 ;  /* 0xff800000c7c77808 */ /* 0x000fe20005000000 */
[--C-:B------:R-:W-:Y:S01]  /*d630*/  FFMA.FTZ R172, R172, R10, -R217.reuse ;  /* 0x0000000aacac7223 */ /* 0x100fe200000108d9 */
[----:B------:R-:W-:Y:S01]  /*d640*/  FMNMX.FTZ R212, R155, R212, !PT ;  /* 0x000000d49bd47209 */ /* 0x000fe20007810000 */
[-CC-:B------:R-:W-:Y:S01]  /*d650*/  FFMA.FTZ R173, R173, R10.reuse, -R217.reuse ;  /* 0x0000000aadad7223 */ /* 0x180fe200000108d9 */
[--C-:B------:R-:W-:Y:S01]  /*d660*/  FFMA.FTZ R176, R176, R10, -R217.reuse ;  /* 0x0000000ab0b07223 */ /* 0x100fe200000108d9 */
[----:B------:R-:W2:Y:S01]  /*d670*/  MUFU.EX2 R156, R156 ;  /* 0x0000009c009c7308 */ /* 0x000ea20000000800 */
[----:B------:R-:W-:Y:S01]  /*d680*/  FMNMX.FTZ R212, R158, R212, !PT ;  /* 0x000000d49ed47209 */ /* 0x000fe20007810000 */
[----:B---3--:R-:W-:Y:S01]  /*d690*/  FFMA.FTZ R4, R0, R4, R152 ;  /* 0x0000000400047223 */ /* 0x008fe20000010098 */
[-CC-:B------:R-:W-:Y:S01]  /*d6a0*/  FFMA.FTZ R177, R177, R10.reuse, -R217.reuse ;  /* 0x0000000ab1b17223 */ /* 0x180fe200000108d9 */
[--C-:B------:R-:W-:Y:S01]  /*d6b0*/  FFMA.FTZ R180, R180, R10, -R217.reuse ;  /* 0x0000000ab4b47223 */ /* 0x100fe200000108d9 */
[----:B------:R-:W-:Y:S01]  /*d6c0*/  FMNMX.FTZ R212, R159, R212, !PT ;  /* 0x000000d49fd47209 */ /* 0x000fe20007810000 */
[-CC-:B------:R-:W-:Y:S01]  /*d6d0*/  FFMA.FTZ R181, R181, R10.reuse, -R217.reuse ;  /* 0x0000000ab5b57223 */ /* 0x180fe200000108d9 */
[--C-:B------:R-:W-:Y:S01]  /*d6e0*/  FFMA.FTZ R184, R184, R10, -R217.reuse ;  /* 0x0000000ab8b87223 */ /* 0x100fe200000108d9 */
[----:B------:R-:W3:Y:S01]  /*d6f0*/  MUFU.EX2 R157, R157 ;  /* 0x0000009d009d7308 */ /* 0x000ee20000000800 */
[----:B------:R-:W-:Y:S01]  /*d700*/  FMNMX.FTZ R212, R162, R212, !PT ;  /* 0x000000d4a2d47209 */ /* 0x000fe20007810000 */
[C---:B----4-:R-:W-:Y:S01]  /*d710*/  FADD.FTZ R4, R213.reuse, R4 ;  /* 0x00000004d5047221 */ /* 0x050fe20000010000 */
[----:B------:R-:W-:Y:S01]  /*d720*/  F2FP.F16.F32.PACK_AB R152, R213, R152 ;  /* 0x00000098d598723e */ /* 0x000fe200000000ff */
[--C-:B------:R-:W-:Y:S01]  /*d730*/  FFMA.FTZ R185, R185, R10, -R217.reuse ;  /* 0x0000000ab9b97223 */ /* 0x100fe200000108d9 */
[----:B------:R-:W-:Y:S01]  /*d740*/  FMNMX.FTZ R212, R163, R212, !PT ;  /* 0x000000d4a3d47209 */ /* 0x000fe20007810000 */
[-CC-:B------:R-:W-:Y:S01]  /*d750*/  FFMA.FTZ R188, R188, R10.reuse, -R217.reuse ;  /* 0x0000000abcbc7223 */ /* 0x180fe200000108d9 */
[--C-:B------:R-:W-:Y:S01]  /*d760*/  FFMA.FTZ R189, R189, R10, -R217.reuse ;  /* 0x0000000abdbd7223 */ /* 0x100fe200000108d9 */
[----:B------:R-:W4:Y:S01]  /*d770*/  MUFU.EX2 R160, R160 ;  /* 0x000000a000a07308 */ /* 0x000f220000000800 */
[----:B------:R-:W-:Y:S01]  /*d780*/  FMNMX.FTZ R212, R166, R212, !PT ;  /* 0x000000d4a6d47209 */ /* 0x000fe20007810000 */
[----:B--2---:R-:W-:Y:S01]  /*d790*/  FADD.FTZ R4, R156, R4 ;  /* 0x000000049c047221 */ /* 0x004fe20000010000 */
[-CC-:B------:R-:W-:Y:S01]  /*d7a0*/  FFMA.FTZ R192, R192, R10.reuse, -R217.reuse ;  /* 0x0000000ac0c07223 */ /* 0x180fe200000108d9 */
[--C-:B------:R-:W-:Y:S01]  /*d7b0*/  FFMA.FTZ R193, R193, R10, -R217.reuse ;  /* 0x0000000ac1c17223 */ /* 0x100fe200000108d9 */
[----:B------:R-:W-:Y:S01]  /*d7c0*/  FMNMX.FTZ R212, R167, R212, !PT ;  /* 0x000000d4a7d47209 */ /* 0x000fe20007810000 */
[-CC-:B------:R-:W-:Y:S01]  /*d7d0*/  FFMA.FTZ R196, R196, R10.reuse, -R217.reuse ;  /* 0x0000000ac4c47223 */ /* 0x180fe200000108d9 */
[----:B------:R-:W-:Y:S01]  /*d7e0*/  FFMA.FTZ R197, R197, R10, -R217 ;  /* 0x0000000ac5c57223 */ /* 0x000fe200000108d9 */
[----:B------:R-:W2:Y:S01]  /*d7f0*/  MUFU.EX2 R161, R161 ;  /* 0x000000a100a17308 */ /* 0x000ea20000000800 */
[----:B------:R-:W-:Y:S01]  /*d800*/  FMNMX.FTZ R212, R170, R212, !PT ;  /* 0x000000d4aad47209 */ /* 0x000fe20007810000 */
[----:B---3--:R-:W-:Y:S01]  /*d810*/  FADD.FTZ R4, R157, R4 ;  /* 0x000000049d047221 */ /* 0x008fe20000010000 */
[-C--:B------:R-:W-:Y:S01]  /*d820*/  FMUL.FTZ R24, R24, R0.reuse ;  /* 0x0000000018187220 */ /* 0x080fe20000410000 */
[----:B------:R-:W-:Y:S01]  /*d830*/  FMUL.FTZ R25, R25, R0 ;  /* 0x0000000019197220 */ /* 0x000fe20000410000 */
[----:B------:R-:W-:Y:S01]  /*d840*/  FMNMX.FTZ R212, R171, R212, !PT ;  /* 0x000000d4abd47209 */ /* 0x000fe20007810000 */
[-C--:B------:R-:W-:Y:S01]  /*d850*/  FMUL.FTZ R28, R28, R0.reuse ;  /* 0x000000001c1c7220 */ /* 0x080fe20000410000 */
[----:B------:R-:W-:Y:S01]  /*d860*/  FMUL.FTZ R29, R29, R0 ;  /* 0x000000001d1d7220 */ /* 0x000fe20000410000 */
[----:B------:R-:W3:Y:S01]  /*d870*/  MUFU.EX2 R164, R164 ;  /* 0x000000a400a47308 */ /* 0x000ee20000000800 */
[----:B------:R-:W-:Y:S01]  /*d880*/  FMNMX.FTZ R212, R174, R212, !PT ;  /* 0x000000d4aed47209 */ /* 0x000fe20007810000 */
[----:B----4-:R-:W-:Y:S01]  /*d890*/  FADD.FTZ R4, R160, R4 ;  /* 0x00000004a0047221 */ /* 0x010fe20000010000 */
[-C--:B------:R-:W-:Y:S01]  /*d8a0*/  FMUL.FTZ R32, R32, R0.reuse ;  /* 0x0000000020207220 */ /* 0x080fe20000410000 */
[----:B------:R-:W-:Y:S01]  /*d8b0*/  FMUL.FTZ R33, R33, R0 ;  /* 0x0000000021217220 */ /* 0x000fe20000410000 */
[----:B------:R-:W-:Y:S01]  /*d8c0*/  FMNMX.FTZ R212, R175, R212, !PT ;  /* 0x000000d4afd47209 */ /* 0x000fe20007810000 */
[-C--:B------:R-:W-:Y:S01]  /*d8d0*/  FMUL.FTZ R36, R36, R0.reuse ;  /* 0x0000000024247220 */ /* 0x080fe20000410000 */
[----:B------:R-:W-:Y:S01]  /*d8e0*/  FMUL.FTZ R37, R37, R0 ;  /* 0x0000000025257220 */ /* 0x000fe20000410000 */
[----:B------:R-:W4:Y:S01]  /*d8f0*/  MUFU.EX2 R165, R165 ;  /* 0x000000a500a57308 */ /* 0x000f220000000800 */
[----:B------:R-:W-:Y:S01]  /*d900*/  FMNMX.FTZ R212, R153, R212, !PT ;  /* 0x000000d499d47209 */ /* 0x000fe20007810000 */
[----:B--2---:R-:W-:Y:S01]  /*d910*/  FADD.FTZ R4, R161, R4 ;  /* 0x00000004a1047221 */ /* 0x004fe20000010000 */
[-C--:B------:R-:W-:Y:S01]  /*d920*/  FMUL.FTZ R40, R40, R0.reuse ;  /* 0x0000000028287220 */ /* 0x080fe20000410000 */
[----:B------:R-:W-:Y:S01]  /*d930*/  FMUL.FTZ R41, R41, R0 ;  /* 0x0000000029297220 */ /* 0x000fe20000410000 */
[----:B------:R-:W-:Y:S01]  /*d940*/  FMNMX.FTZ R212, R179, R212, !PT ;  /* 0x000000d4b3d47209 */ /* 0x000fe20007810000 */
[-C--:B------:R-:W-:Y:S01]  /*d950*/  FMUL.FTZ R44, R44, R0.reuse ;  /* 0x000000002c2c7220 */ /* 0x080fe20000410000 */
[----:B------:R-:W-:Y:S01]  /*d960*/  FMUL.FTZ R45, R45, R0 ;  /* 0x000000002d2d7220 */ /* 0x000fe20000410000 */
        /* <DEDUP_REMOVED lines=39> */
[-C--:B------:R-:W-:Y:S01]  /*dbe0*/  FMUL.FTZ R85, R85, R0.reuse ;  /* 0x0000000055557220 */ /* 0x080fe20000410000 */
[----:B------:R-:W4:Y:S01]  /*dbf0*/  MUFU.EX2 R177, R177 ;  /* 0x000000b100b17308 */ /* 0x000f220000000800 */
[----:B--2---:R-:W-:Y:S01]  /*dc00*/  FADD.FTZ R4, R173, R4 ;  /* 0x00000004ad047221 */ /* 0x004fe20000010000 */
[----:B------:R-:W2:Y:S01]  /*dc10*/  SHFL.BFLY PT, R213, R212, 0x2, 0x1f ;  /* 0x0c401f00d4d57f89 */ /* 0x000ea200000e0000 */
[-C--:B------:R-:W-:Y:S01]  /*dc20*/  FMUL.FTZ R88, R88, R0.reuse ;  /* 0x0000000058587220 */ /* 0x080fe20000410000 */
[-C--:B------:R-:W-:Y:S01]  /*dc30*/  FMUL.FTZ R89, R89, R0.reuse ;  /* 0x0000000059597220 */ /* 0x080fe20000410000 */
        /* <DEDUP_REMOVED lines=20> */
[----:B-----5:R-:W-:Y:S01]  /*dd80*/  FADD.FTZ R4, R180, R4 ;  /* 0x00000004b4047221 */ /* 0x020fe20000010000 */
[----:B--2---:R-:W-:Y:S01]  /*dd90*/  FMNMX.FTZ R212, R212, R213, !PT ;  /* 0x000000d5d4d47209 */ /* 0x004fe20007810000 */
[-C--:B------:R-:W-:Y:S01]  /*dda0*/  FMUL.FTZ R121, R121, R0.reuse ;  /* 0x0000000079797220 */ /* 0x080fe20000410000 */
[-C--:B------:R-:W-:Y:S01]  /*ddb0*/  FMUL.FTZ R124, R124, R0.reuse ;  /* 0x000000007c7c7220 */ /* 0x080fe20000410000 */
[-C--:B------:R-:W-:Y:S01]  /*ddc0*/  FMUL.FTZ R125, R125, R0.reuse ;  /* 0x000000007d7d7220 */ /* 0x080fe20000410000 */
[-C--:B------:R-:W-:Y:S01]  /*ddd0*/  FMUL.FTZ R128, R128, R0.reuse ;  /* 0x0000000080807220 */ /* 0x080fe20000410000 */
[----:B------:R-:W2:Y:S01]  /*dde0*/  SHFL.BFLY PT, R213, R212, 0x1, 0x1f ;  /* 0x0c201f00d4d57f89 */ /* 0x000ea200000e0000 */
        /* <DEDUP_REMOVED lines=14> */
[----:B------:R-:W-:-:S02]  /*ded0*/  FMUL.FTZ R149, R149, R0 ;  /* 0x0000000095957220 */ /* 0x000fc40000410000 */
[----:B------:R-:W4:Y:S01]  /*dee0*/  MUFU.EX2 R189, R189 ;  /* 0x000000bd00bd7308 */ /* 0x000f220000000800 */
[----:B-----5:R-:W-:Y:S01]  /*def0*/  FADD.FTZ R4, R185, R4 ;  /* 0x00000004b9047221 */ /* 0x020fe20000010000 */
[----:B--2---:R-:W-:-:S06]  /*df00*/  FMNMX.FTZ R176, R212, R213, !PT ;  /* 0x000000d5d4b07209 */ /* 0x004fcc0007810000 */
[----:B------:R-:W2:Y:S01]  /*df10*/  MUFU.EX2 R192, R192 ;  /* 0x000000c000c07308 */ /* 0x000ea20000000800 */
[----:B---3--:R-:W-:Y:S01]  /*df20*/  FADD.FTZ R4, R188, R4 ;  /* 0x00000004bc047221 */ /* 0x008fe20000010000 */
[C---:B------:R-:W-:Y:S01]  /*df30*/  FSETP.NEU.FTZ.AND P2, PT, R176.reuse, -INF , PT ;  /* 0xff800000b000780b */ /* 0x040fe20003f5d000 */
[----:B------:R-:W-:-:S05]  /*df40*/  FMUL.FTZ R213, R176, R10 ;  /* 0x0000000ab0d57220 */ /* 0x000fca0000410000 */
[----:B------:R-:W3:Y:S01]  /*df50*/  MUFU.EX2 R193, R193 ;  /* 0x000000c100c17308 */ /* 0x000ee20000000800 */
[----:B------:R-:W-:-:S05]  /*df60*/  FSEL R213, R213, RZ, P2 ;  /* 0x000000ffd5d57208 */ /* 0x000fca0001000000 */
[--C-:B------:R-:W-:Y:S01]  /*df70*/  FFMA.FTZ R226, R166, R10, -R213.reuse ;  /* 0x0000000aa6e27223 */ /* 0x100fe200000108d5 */
[----:B------:R-:W-:Y:S01]  /*df80*/  F2FP.F16.F32.PACK_AB R166, R181, R180 ;  /* 0x000000b4b5a6723e */ /* 0x000fe200000000ff */
        /* <DEDUP_REMOVED lines=8> */
[--C-:B------:R-:W-:Y:S01]  /*e010*/  FFMA.FTZ R163, R163, R10, -R213.reuse ;  /* 0x0000000aa3a37223 */ /* 0x100fe200000108d5 */
[----:B------:R-:W-:Y:S01]  /*e020*/  F2FP.F16.F32.PACK_AB R154, R157, R156 ;  /* 0x0000009c9d9a723e */ /* 0x000fe200000000ff */
[-C--:B------:R-:W-:Y:S01]  /*e030*/  FMUL.FTZ R7, R7, R10.reuse ;  /* 0x0000000a07077220 */ /* 0x080fe20000410000 */
[--C-:B------:R-:W-:Y:S01]  /*e040*/  FFMA.FTZ R155, R174, R10, -R213.reuse ;  /* 0x0000000aae9b7223 */ /* 0x100fe200000108d5 */
[----:B------:R-:W-:Y:S01]  /*e050*/  F2FP.F16.F32.PACK_AB R156, R161, R160 ;  /* 0x000000a0a19c723e */ /* 0x000fe200000000ff */
[-CC-:B------:R-:W-:Y:S01]  /*e060*/  FFMA.FTZ R167, R167, R10.reuse, -R213.reuse ;  /* 0x0000000aa7a77223 */ /* 0x180fe200000108d5 */
[----:B----4-:R-:W-:Y:S01]  /*e070*/  FADD.FTZ R161, R189, R4 ;  /* 0x00000004bda17221 */ /* 0x010fe20000010000 */
[----:B------:R-:W-:Y:S01]  /*e080*/  MUFU.EX2 R212, R212 ;  /* 0x000000d400d47308 */ /* 0x000fe20000000800 */
[----:B------:R-:W-:Y:S01]  /*e090*/  FFMA.FTZ R217, R170, R10, -R213 ;  /* 0x0000000aaad97223 */ /* 0x000fe200000108d5 */
[----:B------:R-:W-:Y:S01]  /*e0a0*/  F2FP.F16.F32.PACK_AB R158, R165, R164 ;  /* 0x000000a4a59e723e */ /* 0x000fe200000000ff */
[----:B--2---:R-:W-:Y:S01]  /*e0b0*/  FADD.FTZ R4, R192, R161 ;  /* 0x000000a1c0047221 */ /* 0x004fe20000010000 */
[-CC-:B------:R-:W-:Y:S01]  /*e0c0*/  FFMA.FTZ R171, R171, R10.reuse, -R213.reuse ;  /* 0x0000000aabab7223 */ /* 0x180fe200000108d5 */
[-CC-:B------:R-:W-:Y:S01]  /*e0d0*/  FFMA.FTZ R175, R175, R10.reuse, -R213.reuse ;  /* 0x0000000aafaf7223 */ /* 0x180fe200000108d5 */
[-CC-:B------:R-:W-:Y:S01]  /*e0e0*/  FFMA.FTZ R153, R153, R10.reuse, -R213.reuse ;  /* 0x0000000a99997223 */ /* 0x180fe200000108d5 */
[----:B---3--:R-:W-:Y:S01]  /*e0f0*/  FADD.FTZ R165, R193, R4 ;  /* 0x00000004c1a57221 */ /* 0x008fe20000010000 */
[----:B------:R-:W2:Y:S01]  /*e100*/  MUFU.EX2 R7, R7 ;  /* 0x0000000700077308 */ /* 0x000ea20000000800 */
[--C-:B------:R-:W-:Y:S01]  /*e110*/  FFMA.FTZ R179, R179, R10, -R213.reuse ;  /* 0x0000000ab3b37223 */ /* 0x100fe200000108d5 */
[----:B------:R-:W-:Y:S01]  /*e120*/  F2FP.F16.F32.PACK_AB R160, R169, R168 ;  /* 0x000000a8a9a0723e */ /* 0x000fe200000000ff */
        /* <DEDUP_REMOVED lines=8> */
[--C-:B------:R-:W-:Y:S01]  /*e1b0*/  FFMA.FTZ R195, R195, R10, -R213.reuse ;  /* 0x0000000ac3c37223 */ /* 0x100fe200000108d5 */
[----:B------:R-:W-:Y:S01]  /*e1c0*/  F2FP.F16.F32.PACK_AB R162, R173, R172 ;  /* 0x000000acada2723e */ /* 0x000fe200000000ff */
[-CC-:B------:R-:W-:Y:S01]  /*e1d0*/  FFMA.FTZ R198, R198, R10.reuse, -R213.reuse ;  /* 0x0000000ac6c67223 */ /* 0x180fe200000108d5 */
[----:B------:R-:W-:Y:S01]  /*e1e0*/  FFMA.FTZ R199, R199, R10, -R213 ;  /* 0x0000000ac7c77223 */ /* 0x000fe200000108d5 */
[----:B------:R-:W-:Y:S01]  /*e1f0*/  F2FP.F16.F32.PACK_AB R164, R177, R216 ;  /* 0x000000d8b1a4723e */ /* 0x000fe200000000ff */
[----:B------:R-:W4:Y:S01]  /*e200*/  MUFU.EX2 R159, R159 ;  /* 0x0000009f009f7308 */ /* 0x000f220000000800 */
[----:B--2---:R-:W-:Y:S01]  /*e210*/  FFMA.FTZ R3, R7, R3, R229 ;  /* 0x0000000307037223 */ /* 0x004fe200000100e5 */
[----:B------:R-:W-:Y:S01]  /*e220*/  F2FP.F16.F32.PACK_AB R168, R185, R184 ;  /* 0x000000b8b9a8723e */ /* 0x000fe200000000ff */
[-C--:B------:R-:W-:Y:S01]  /*e230*/  FMUL.FTZ R26, R26, R7.reuse ;  /* 0x000000071a1a7220 */ /* 0x080fe20000410000 */
[----:B------:R-:W-:Y:S01]  /*e240*/  F2FP.F16.F32.PACK_AB R170, R189, R188 ;  /* 0x000000bcbdaa723e */ /* 0x000fe200000000ff */
[----:B------:R-:W-:Y:S01]  /*e250*/  FADD.FTZ R3, R212, R3 ;  /* 0x00000003d4037221 */ /* 0x000fe20000010000 */
        /* <DEDUP_REMOVED lines=37> */
[-C--:B------:R-:W-:Y:S01]  /*e4b0*/  FMUL.FTZ R78, R78, R7.reuse ;  /* 0x000000074e4e7220 */ /* 0x080fe20000410000 */
[-C--:B------:R-:W-:Y:S01]  /*e4c0*/  FMUL.FTZ R79, R79, R7.reuse ;  /* 0x000000074f4f7220 */ /* 0x080fe20000410000 */
[-C--:B------:R-:W-:Y:S01]  /*e4d0*/  FMUL.FTZ R82, R82, R7.reuse ;  /* 0x0000000752527220 */ /* 0x080fe20000410000 */
[-C--:B------:R-:W-:Y:S01]  /*e4e0*/  FMUL.FTZ R83, R83, R7.reuse ;  /* 0x0000000753537220 */ /* 0x080fe20000410000 */
[-C--:B------:R-:W-:Y:S01]  /*e4f0*/  FMUL.FTZ R86, R86, R7.reuse ;  /* 0x0000000756567220 */ /* 0x080fe20000410000 */
[----:B------:R-:W4:Y:S01]  /*e500*/  MUFU.EX2 R167, R167 ;  /* 0x000000a700a77308 */ /* 0x000f220000000800 */
        /* <DEDUP_REMOVED lines=33> */
[----:B----4-:R-:W-:Y:S01]  /*e720*/  F2FP.F16.F32.PACK_AB R155, R159, R228 ;  /* 0x000000e49f9b723e */ /* 0x010fe200000000ff */
[-C--:B------:R-:W-:Y:S01]  /*e730*/  FMUL.FTZ R134, R134, R7.reuse ;  /* 0x0000000786867220 */ /* 0x080fe20000410000 */
[----:B------:R-:W-:Y:S01]  /*e740*/  F2FP.F16.F32.PACK_AB R159, R167, R226 ;  /* 0x000000e2a79f723e */ /* 0x000fe200000000ff */
[----:B------:R-:W-:Y:S01]  /*e750*/  FMUL.FTZ R135, R135, R7 ;  /* 0x0000000787877220 */ /* 0x000fe20000410000 */
[----:B------:R-:W-:Y:S01]  /*e760*/  F2FP.F16.F32.PACK_AB R161, R171, R161 ;  /* 0x000000a1aba1723e */ /* 0x000fe200000000ff */
[-C--:B------:R-:W-:Y:S01]  /*e770*/  FMUL.FTZ R138, R138, R7.reuse ;  /* 0x000000078a8a7220 */ /* 0x080fe20000410000 */
[----:B------:R3:W4:Y:S01]  /*e780*/  MUFU.EX2 R169, R153 ;  /* 0x0000009900a97308 */ /* 0x0007220000000800 */
[----:B-----5:R-:W-:Y:S01]  /*e790*/  FADD.FTZ R180, R165, R180 ;  /* 0x000000b4a5b47221 */ /* 0x020fe20000010000 */
[-C--:B------:R-:W-:Y:S01]  /*e7a0*/  FMUL.FTZ R139, R139, R7.reuse ;  /* 0x000000078b8b7220 */ /* 0x080fe20000410000 */
[-C--:B------:R-:W-:Y:S01]  /*e7b0*/  FMUL.FTZ R142, R142, R7.reuse ;  /* 0x000000078e8e7220 */ /* 0x080fe20000410000 */
[-C--:B------:R-:W-:Y:S01]  /*e7c0*/  FMUL.FTZ R143, R143, R7.reuse ;  /* 0x000000078f8f7220 */ /* 0x080fe20000410000 */
[-C--:B------:R-:W-:Y:S01]  /*e7d0*/  FMUL.FTZ R146, R146, R7.reuse ;  /* 0x0000000792927220 */ /* 0x080fe20000410000 */
[-C--:B------:R-:W-:Y:S01]  /*e7e0*/  FMUL.FTZ R147, R147, R7.reuse ;  /* 0x0000000793937220 */ /* 0x080fe20000410000 */
[----:B------:R-:W-:Y:S01]  /*e7f0*/  FMUL.FTZ R150, R150, R7 ;  /* 0x0000000796967220 */ /* 0x000fe20000410000 */
[----:B------:R-:W5:Y:S01]  /*e800*/  MUFU.EX2 R179, R179 ;  /* 0x000000b300b37308 */ /* 0x000f620000000800 */
[C---:B--2---:R-:W-:Y:S01]  /*e810*/  FADD.FTZ R180, R175.reuse, R180 ;  /* 0x000000b4afb47221 */ /* 0x044fe20000010000 */
[----:B------:R-:W-:Y:S01]  /*e820*/  F2FP.F16.F32.PACK_AB R163, R175, R165 ;  /* 0x000000a5afa3723e */ /* 0x000fe200000000ff */
[----:B------:R-:W-:Y:S01]  /*e830*/  FMUL.FTZ R151, R151, R7 ;  /* 0x0000000797977220 */ /* 0x000fe20000410000 */
[----:B---3--:R-:W-:-:S04]  /*e840*/  F2FP.F16.F32.PACK_AB R153, R212, R229 ;  /* 0x000000e5d499723e */ /* 0x008fc800000000ff */
[----:B------:R-:W2:Y:S01]  /*e850*/  MUFU.EX2 R182, R182 ;  /* 0x000000b600b67308 */ /* 0x000ea20000000800 */
[----:B----4-:R-:W-:-:S07]  /*e860*/  FADD.FTZ R180, R169, R180 ;  /* 0x000000b4a9b47221 */ /* 0x010fce0000010000 */
[----:B------:R-:W3:Y:S01]  /*e870*/  MUFU.EX2 R183, R183 ;  /* 0x000000b700b77308 */ /* 0x000ee20000000800 */
[C---:B-----5:R-:W-:Y:S01]  /*e880*/  FADD.FTZ R3, R179.reuse, R180 ;  /* 0x000000b4b3037221 */ /* 0x060fe20000010000 */
[----:B------:R-:W-:-:S06]  /*e890*/  F2FP.F16.F32.PACK_AB R165, R179, R169 ;  /* 0x000000a9b3a5723e */ /* 0x000fcc00000000ff */
[----:B------:R-:W4:Y:S01]  /*e8a0*/  MUFU.EX2 R186, R186 ;  /* 0x000000ba00ba7308 */ /* 0x000f220000000800 */
[----:B--2---:R-:W-:-:S07]  /*e8b0*/  FADD.FTZ R0, R182, R3 ;  /* 0x00000003b6007221 */ /* 0x004fce0000010000 */
[----:B------:R-:W2:Y:S01]  /*e8c0*/  MUFU.EX2 R187, R187 ;  /* 0x000000bb00bb7308 */ /* 0x000ea20000000800 */
[C---:B---3--:R-:W-:Y:S01]  /*e8d0*/  FADD.FTZ R3, R183.reuse, R0 ;  /* 0x00000000b7037221 */ /* 0x048fe20000010000 */
[----:B------:R-:W-:-:S06]  /*e8e0*/  F2FP.F16.F32.PACK_AB R167, R183, R182 ;  /* 0x000000b6b7a7723e */ /* 0x000fcc00000000ff */
        /* <DEDUP_REMOVED lines=11> */
[----:B--2---:R-:W-:-:S07]  /*e9a0*/  FADD.FTZ R0, R173, R0 ;  /* 0x00000000ad007221 */ /* 0x004fce0000010000 */
[----:B------:R-:W2:Y:S01]  /*e9b0*/  MUFU.EX2 R199, R199 ;  /* 0x000000c700c77308 */ /* 0x000ea20000000800 */
[C---:B---3--:R-:W-:Y:S01]  /*e9c0*/  FADD.FTZ R3, R195.reuse, R0 ;  /* 0x00000000c3037221 */ /* 0x048fe20000010000 */
[----:B------:R-:W-:-:S03]  /*e9d0*/  F2FP.F16.F32.PACK_AB R173, R195, R173 ;  /* 0x000000adc3ad723e */ /* 0x000fc600000000ff */
[----:B----4-:R-:W-:-:S04]  /*e9e0*/  FADD.FTZ R0, R198, R3 ;  /* 0x00000003c6007221 */ /* 0x010fc80000010000 */
[C---:B--2---:R-:W-:Y:S01]  /*e9f0*/  FADD.FTZ R3, R199.reuse, R0 ;  /* 0x00000000c7037221 */ /* 0x044fe20000010000 */
[----:B------:R-:W-:Y:S01]  /*ea00*/  F2FP.F16.F32.PACK_AB R175, R199, R198 ;  /* 0x000000c6c7af723e */ /* 0x000fe200000000ff */
[----:B------:R-:W-:Y:S06]  /*ea10*/  @!P0 BRA `(.L_x_11875) ;  /* 0x0000000000048947 */ /* 0x000fec0003800000 */
[----:B------:R-:W-:Y:S01]  /*ea20*/  BPT.TRAP 0x1 ;  /* 0x000000040000795c */ /* 0x000fe20000300000 */
.L_x_11875:
[----:B------:R2:W3:Y:S01]  /*ea30*/  SYNCS.PHASECHK.TRANS64.TRYWAIT P2, [R201+URZ+0x22850], R202 ;  /* 0x022850cac90075a7 */ /* 0x0004e2000804017f */
[----:B------:R-:W-:Y:S05]  /*ea40*/  @!P0 BRA `(.L_x_11876) ;  /* 0x0000000000048947 */ /* 0x000fea0003800000 */
[----:B------:R-:W-:Y:S01]  /*ea50*/  BPT.TRAP 0x1 ;  /* 0x000000040000795c */ /* 0x000fe20000300000 */
.L_x_11876:
[----:B------:R-:W-:Y:S04]  /*ea60*/  BSSY B0, `(.L_x_11877) ;  /* 0x0000004000007945 */ /* 0x000fe80003800000 */
[----:B---3--:R-:W-:Y:S05]  /*ea70*/  @P2 BRA `(.L_x_11878) ;  /* 0x0000000000082947 */ /* 0x008fea0003800000 */
[----:B------:R-:W3:Y:S02]  /*ea80*/  SYNCS.PHASECHK.TRANS64.TRYWAIT P2, [R201+URZ+0x22850], R202 ;  /* 0x022850cac90075a7 */ /* 0x000ee4000804017f */
[----:B---3--:R-:W-:Y:S05]  /*ea90*/  @!P2 BRA `(.L_x_11879) ;  /* 0x0000011800f4a947 */ /* 0x008fea0003800000 */
.L_x_11878:
[----:B------:R-:W-:Y:S05]  /*eaa0*/  BSYNC B0 ;  /* 0x0000000000007941 */ /* 0x000fea0003800000 */
.L_x_11877:
[----:B------:R-:W4:Y:S01]  /*eab0*/  S2R R0, SR_TID.X ;  /* 0x0000000000007919 */ /* 0x000f220000002100 */
[----:B------:R-:W-:Y:S05]  /*eac0*/  WARPSYNC.ALL ;  /* 0x0000000000007948 */ /* 0x000fea0003800000 */
[----:B------:R-:W-:Y:S01]  /*ead0*/  IMAD R180, R2, 0xc00, R11 ;  /* 0x00000c0002b47824 */ /* 0x000fe200078e020b */
[----:B------:R-:W-:Y:S01]  /*eae0*/  ISETP.GT.AND P2, PT, R6, R203, PT ;  /* 0x000000cb0600720c */ /* 0x000fe20003f44270 */
[----:B------:R-:W-:Y:S02]  /*eaf0*/  IMAD.MOV.U32 R181, RZ, RZ, 0x40000040 ;  /* 0x40000040ffb57424 */ /* 0x000fe400078e00ff */
[----:B0123--:R-:W-:Y:S01]  /*eb00*/  @!P1 VIADD R201, R201, 0x22860 ;  /* 0x00022860c9c99836 */ /* 0x00ffe20000000000 */
[----:B------:R-:W-:Y:S01]  /*eb10*/  R2UR UR6, R180 ;  /* 0x00000000b40672ca */ /* 0x000fe200000e0000 */
[----:B------:R-:W-:Y:S01]  /*eb20*/  VIADD R6, R6, 0xffffffff ;  /* 0xffffffff06067836 */ /* 0x000fe20000000000 */
[----:B------:R-:W-:Y:S01]  /*eb30*/  R2UR UR7, R181 ;  /* 0x00000000b50772ca */ /* 0x000fe200000e0000 */
[----:B------:R-:W-:Y:S01]  /*eb40*/  IMAD.MOV.U32 R181, RZ, RZ, 0x40000040 ;  /* 0x40000040ffb57424 */ /* 0x000fe200078e00ff */
[----:B------:R-:W-:Y:S01]  /*eb50*/  @!P1 PRMT R201, RZ, 0x654, R201 ;  /* 0x00000654ffc99816 */ /* 0x000fe200000000c9 */
[----:B------:R-:W-:Y:S01]  /*eb60*/  IMAD.MOV.U32 R7, RZ, RZ, R176 ;  /* 0x000000ffff077224 */ /* 0x000fe200078e00b0 */
[----:B----4-:R-:W-:-:S05]  /*eb70*/  SHF.R.U32.HI R0, RZ, 0x7, R0 ;  /* 0x00000007ff007819 */ /* 0x010fca0000011600 */
[----:B------:R-:W-:-:S05]  /*eb80*/  VIADD R0, R0, 0x8 ;  /* 0x0000000800007836 */ /* 0x000fca0000000000 */
[----:B------:R0:W-:Y:S02]  /*eb90*/  BAR.SYNC.DEFER_BLOCKING R0, 0x100 ;  /* 0x000400000000751d */ /* 0x0001e40000010000 */
[----:B0-----:R-:W-:-:S04]  /*eba0*/  IMAD.MOV.U32 R0, RZ, RZ, R178 ;  /* 0x000000ffff007224 */ /* 0x001fc800078e00b2 */
[----:B------:R-:W-:-:S06]  /*ebb0*/  WARPGROUP.ARRIVE ;  /* 0x00000000000079c5 */ /* 0x000fcc0000000000 */
        /* <DEDUP_REMOVED lines=42> */
[----:B------:R-:W-:Y:S02]  /*ee60*/  IMAD.MOV.U32 R7, RZ, RZ, R176 ;  /* 0x000000ffff077224 */ /* 0x000fe400078e00b0 */
[----:B------:R-:W-:-:S07]  /*ee70*/  IMAD.MOV.U32 R0, RZ, RZ, R178 ;  /* 0x000000ffff007224 */ /* 0x000fce00078e00b2 */
.L_x_11862:
[----:B------:R-:W2:Y:S01]  /*ee80*/  LDL.LU R156, [R1] ;  /* 0x00000000019c7983 */ /* 0x000ea20000300800 */
[----:B------:R-:W1:Y:S01]  /*ee90*/  LDC R234, c[0x0][0x448] ;  /* 0x00011200ffea7b82 */ /* 0x000e620000000800 */
[----:B------:R-:W-:Y:S01]  /*eea0*/  VIADD R152, R210, 0x7f ;  /* 0x0000007fd2987836 */ /* 0x000fe20000000000 */
[----:B------:R-:W-:-:S06]  /*eeb0*/  IADD3 R155, R205, 0x1, -R204 ;  /* 0x00000001cd9b7810 */ /* 0x000fcc0007ffe8cc */
[----:B------:R-:W3:Y:S01]  /*eec0*/  LDC R229, c[0x0][0x9e4] ;  /* 0x00027900ffe57b82 */ /* 0x000ee20000000800 */
[----:B-1----:R-:W-:-:S13]  /*eed0*/  ISETP.NE.AND P2, PT, R234, 0x1, PT ;  /* 0x00000001ea00780c */ /* 0x002fda0003f45270 */
[----:B------:R-:W1:Y:S08]  /*eee0*/  @P2 LDC R153, c[0x0][0x44c] ;  /* 0x00011300ff992b82 */ /* 0x000e700000000800 */
[----:B------:R-:W4:Y:S01]  /*eef0*/  @P2 LDC R154, c[0x0][0x450] ;  /* 0x00011400ff9a2b82 */ /* 0x000f220000000800 */
[----:B-1----:R-:W-:-:S05]  /*ef00*/  @P2 IMAD.HI.U32 R153, R152, R153, RZ ;  /* 0x0000009998992227 */ /* 0x002fca00078e00ff */
[----:B----4-:R-:W-:-:S05]  /*ef10*/  @P2 SHF.R.U32.HI R152, RZ, R154, R153 ;  /* 0x0000009aff982219 */ /* 0x010fca0000011699 */
[----:B------:R-:W-:-:S04]  /*ef20*/  IMAD.IADD R153, R155, 0x1, R152 ;  /* 0x000000019b997824 */ /* 0x000fc800078e0298 */
[----:B------:R-:W-:Y:S01]  /*ef30*/  IMAD.IADD R200, R153, 0x1, -R200 ;  /* 0x0000000199c87824 */ /* 0x000fe200078e0ac8 */
[----:B--2---:R-:W-:-:S04]  /*ef40*/  LOP3.LUT R156, R156, 0xffefffff, RZ, 0xc0, !PT ;  /* 0xffefffff9c9c7812 */ /* 0x004fc800078ec0ff */
[----:B------:R-:W-:Y:S02]  /*ef50*/  @P2 LOP3.LUT R156, R156, 0x100000, RZ, 0xfc, !PT ;  /* 0x001000009c9c2812 */ /* 0x000fe400078efcff */
[----:B---3--:R-:W-:Y:S02]  /*ef60*/  ISETP.GE.AND P2, PT, R229, 0x1, PT ;  /* 0x00000001e500780c */ /* 0x008fe40003f46270 */
[----:B------:R-:W-:-:S11]  /*ef70*/  LOP3.LUT R156, R156, 0xffdfffff, RZ, 0xc0, !PT ;  /* 0xffdfffff9c9c7812 */ /* 0x000fd600078ec0ff */
[----:B------:R-:W-:-:S05]  /*ef80*/  @P2 LOP3.LUT R156, R156, 0x200000, RZ, 0xfc, !PT ;  /* 0x002000009c9c2812 */ /* 0x000fca00078efcff */
[----:B------:R1:W-:Y:S01]  /*ef90*/  STL [R1], R156 ;  /* 0x0000009c01007387 */ /* 0x0003e20000100800 */
[----:B------:R-:W-:Y:S05]  /*efa0*/  @!P2 BRA `(.L_x_11881) ;  /* 0x000000000048a947 */ /* 0x000fea0003800000 */
[----:B------:R-:W-:Y:S01]  /*efb0*/  IMAD.MOV.U32 R154, RZ, RZ, R153 ;  /* 0x000000ffff9a7224 */ /* 0x000fe200078e0099 */
[----:B------:R-:W-:Y:S04]  /*efc0*/  BSSY B0, `(.L_x_11882) ;  /* 0x000000e000007945 */ /* 0x000fe80003800000 */
[----:B------:R-:W-:-:S13]  /*efd0*/  ISETP.GT.AND P2, PT, R154, -0x1, PT ;  /* 0xffffffff9a00780c */ /* 0x000fda0003f44270 */
[----:B------:R-:W-:Y:S05]  /*efe0*/  @P2 BRA `(.L_x_11883) ;  /* 0x00000000001c2947 */ /* 0x000fea0003800000 */
[----:B------:R-:W-:Y:S02]  /*eff0*/  ISETP.NE.AND P2, PT, R229, 0x1, PT ;  /* 0x00000001e500780c */ /* 0x000fe40003f45270 */
[----:B------:R-:W-:-:S11]  /*f000*/  LOP3.LUT R155, RZ, R154, RZ, 0x33, !PT ;  /* 0x0000009aff9b7212 */ /* 0x000fd600078e33ff */
[----:B------:R-:W2:Y:S02]  /*f010*/  @P2 LDC.64 R152, c[0x0][0x9e8] ;  /* 0x00027a00ff982b82 */ /* 0x000ea40000000a00 */
[----:B--2---:R-:W-:-:S05]  /*f020*/  @P2 IMAD.HI.U32 R152, R155, R152, RZ ;  /* 0x000000989b982227 */ /* 0x004fca00078e00ff */
[----:B------:R-:W-:-:S04]  /*f030*/  @P2 SHF.R.U32.HI R155, RZ, R153, R152 ;  /* 0x00000099ff9b2219 */ /* 0x000fc80000011698 */
[----:B------:R-:W-:Y:S01]  /*f040*/  LOP3.LUT R154, RZ, R155, RZ, 0x33, !PT ;  /* 0x0000009bff9a7212 */ /* 0x000fe200078e33ff */
[----:B------:R-:W-:Y:S06]  /*f050*/  BRA `(.L_x_11884) ;  /* 0x0000000000107947 */ /* 0x000fec0003800000 */
.L_x_11883:
[----:B------:R-:W-:-:S13]  /*f060*/  ISETP.NE.AND P2, PT, R229, 0x1, PT ;  /* 0x00000001e500780c */ /* 0x000fda0003f45270 */
[----:B------:R-:W2:Y:S02]  /*f070*/  @P2 LDC.64 R152, c[0x0][0x9e8] ;  /* 0x00027a00ff982b82 */ /* 0x000ea40000000a00 */
[----:B--2---:R-:W-:-:S05]  /*f080*/  @P2 IMAD.HI.U32 R152, R154, R152, RZ ;  /* 0x000000989a982227 */ /* 0x004fca00078e00ff */
[----:B------:R-:W-:-:S07]  /*f090*/  @P2 SHF.R.U32.HI R154, RZ, R153, R152 ;  /* 0x00000099ff9a2219 */ /* 0x000fce0000011698 */
.L_x_11884:
[----:B------:R-:W-:Y:S05]  /*f0a0*/  BSYNC B0 ;  /* 0x0000000000007941 */ /* 0x000fea0003800000 */
.L_x_11882:
[----:B------:R-:W-:-:S05]  /*f0b0*/  IMAD R153, R154, R229, RZ ;  /* 0x000000e59a997224 */ /* 0x000fca00078e02ff */
[----:B------:R-:W-:-:S07]  /*f0c0*/  VIMNMX R200, R200, R153, !PT ;  /* 0x00000099c8c87248 */ /* 0x000fce0007fe0100 */
.L_x_11881:
[----:B------:R-:W-:-:S04]  /*f0d0*/  VIADD R200, R200, 0x5f ;  /* 0x0000005fc8c87836 */ /* 0x000fc80000000000 */
[----:B------:R-:W-:-:S05]  /*f0e0*/  IMAD.HI R200, R200, 0x2aaaaaab, RZ ;  /* 0x2aaaaaabc8c87827 */ /* 0x000fca00078e02ff */
[----:B------:R-:W-:-:S04]  /*f0f0*/  SHF.R.U32.HI R153, RZ, 0x1f, R200 ;  /* 0x0000001fff997819 */ /* 0x000fc800000116c8 */
[----:B------:R-:W-:-:S04]  /*f100*/  LEA.HI.SX32 R212, R200, R153, 0x1c ;  /* 0x00000099c8d47211 */ /* 0x000fc800078fe2ff */
[----:B------:R-:W-:-:S04]  /*f110*/  VIMNMX R212, R219, R212, !PT ;  /* 0x000000d4dbd47248 */ /* 0x000fc80007fe0100 */
[----:B------:R-:W-:-:S13]  /*f120*/  ISETP.GE.AND P2, PT, R6, R212, PT ;  /* 0x000000d40600720c */ /* 0x000fda0003f46270 */
[----:B------:R-:W-:Y:S05]  /*f130*/  @!P2 BRA `(.L_x_11885) ;  /* 0x0000001c00bca947 */ /* 0x000fea0003800000 */
[----:B0-----:R-:W-:Y:S02]  /*f140*/  IMAD.MOV.U32 R201, RZ, RZ, R7 ;  /* 0x000000ffffc97224 */ /* 0x001fe400078e0007 */
[----:B------:R-:W-:Y:S02]  /*f150*/  IMAD.MOV.U32 R200, RZ, RZ, R0 ;  /* 0x000000ffffc87224 */ /* 0x000fe400078e0000 */
[----:B------:R-:W-:-:S07]  /*f160*/  IMAD.MOV.U32 R216, RZ, RZ, R6 ;  /* 0x000000ffffd87224 */ /* 0x000fce00078e0006 */
.L_x_11895:
[----:B------:R-:W-:Y:S01]  /*f170*/  VIADD R2, R2, 0x1 ;  /* 0x0000000102027836 */ /* 0x000fe20000000000 */
[----:B------:R-:W-:Y:S05]  /*f180*/  YIELD ;  /* 0x0000000000007946 */ /* 0x000fea0003800000 */
[----:B------:R-:W-:Y:S01]  /*f190*/  ISETP.NE.AND P3, PT, R2, 0x2, PT ;  /* 0x000000020200780c */ /* 0x000fe20003f65270 */
[----:B------:R-:W-:Y:S02]  /*f1a0*/  IMAD.MOV.U32 R5, RZ, RZ, R216 ;  /* 0x000000ffff057224 */ /* 0x000fe400078e00d8 */
[----:B------:R-:W-:Y:S01]  /*f1b0*/  VIADD R216, R216, 0xffffffff ;  /* 0xffffffffd8d87836 */ /* 0x000fe20000000000 */
[----:B------:R-:W-:-:S02]  /*f1c0*/  SEL R0, RZ, 0x1, P3 ;  /* 0x00000001ff007807 */ /* 0x000fc40001800000 */
[----:B------:R-:W-:Y:S02]  /*f1d0*/  ISETP.GT.AND P2, PT, R5, R212, PT ;  /* 0x000000d40500720c */ /* 0x000fe40003f44270 */
[----:B------:R-:W-:Y:S02]  /*f1e0*/  LOP3.LUT R19, R19, R0, RZ, 0x3c, !PT ;  /* 0x0000000013137212 */ /* 0x000fe400078e3cff */
[----:B------:R-:W-:Y:S01]  /*f1f0*/  SEL R2, R2, RZ, P3 ;  /* 0x000000ff02027207 */ /* 0x000fe20001800000 */
[----:B0-----:R-:W-:Y:S08]  /*f200*/  @!P0 BRA `(.L_x_11886) ;  /* 0x0000000000048947 */ /* 0x001ff00003800000 */
[----:B------:R-:W-:Y:S01]  /*f210*/  BPT.TRAP 0x1 ;  /* 0x000000040000795c */ /* 0x000fe20000300000 */
.L_x_11886:
[----:B------:R-:W-:Y:S01]  /*f220*/  IMAD R6, R2, 0x8, R16 ;  /* 0x0000000802067824 */ /* 0x000fe200078e0210 */
[----:B------:R-:W-:-:S04]  /*f230*/  SHF.L.U32 R213, R19, 0x1f, RZ ;  /* 0x0000001f13d57819 */ /* 0x000fc800000006ff */
[----:B------:R0:W2:Y:S01]  /*f240*/  SYNCS.PHASECHK.TRANS64.TRYWAIT P3, [R6+URZ+0x22830], R213 ;  /* 0x022830d5060075a7 */ /* 0x0000a2000806017f */
[----:B------:R-:W-:Y:S05]  /*f250*/  @!P0 BRA `(.L_x_11887) ;  /* 0x0000000000048947 */ /* 0x000fea0003800000 */
[----:B------:R-:W-:Y:S01]  /*f260*/  BPT.TRAP 0x1 ;  /* 0x000000040000795c */ /* 0x000fe20000300000 */
.L_x_11887:
[----:B-1----:R-:W-:Y:S02]  /*f270*/  IMAD R156, R2, 0x300, R211 ;  /* 0x00000300029c7824 */ /* 0x002fe400078e02d3 */
[----:B------:R-:W-:Y:S01]  /*f280*/  IMAD.MOV.U32 R157, RZ, RZ, 0x40000040 ;  /* 0x40000040ff9d7424 */ /* 0x000fe200078e00ff */
[----:B--2---:R-:W-:Y:S06]  /*f290*/  @P3 BRA `(.L_x_11888) ;  /* 0x0000000000083947 */ /* 0x004fec0003800000 */
[----:B------:R-:W1:Y:S02]  /*f2a0*/  SYNCS.PHASECHK.TRANS64.TRYWAIT P3, [R6+URZ+0x22830], R213 ;  /* 0x022830d5060075a7 */ /* 0x000e64000806017f */
[----:B-1----:R-:W-:Y:S05]  /*f2b0*/  @!P3 BRA `(.L_x_11889) ;  /* 0x000001140000b947 */ /* 0x002fea0003800000 */
.L_x_11888:
        /* <DEDUP_REMOVED lines=13> */
[----:B------:R-:W-:Y:S01]  /*f390*/  R2UR UR11, R155 ;  /* 0x000000009b0b72ca */ /* 0x000fe200000e0000 */
[----:B------:R-:W-:Y:S01]  /*f3a0*/  IMAD.U32 R10, RZ, RZ, UR38 ;  /* 0x00000026ff0a7e24 */ /* 0x000fe2000f8e00ff */
[----:B------:R-:W-:Y:S01]  /*f3b0*/  R2UR UR15, R153 ;  /* 0x00000000990f72ca */ /* 0x000fe200000e0000 */
[----:B------:R-:W2:Y:S01]  /*f3c0*/  S2R R217, SR_TID.X ;  /* 0x0000000000d97919 */ /* 0x000ea20000002100 */
[----:B------:R-:W-:-:S02]  /*f3d0*/  R2UR UR18, R156 ;  /* 0x000000009c1272ca */ /* 0x000fc400000e0000 */
[----:B------:R-:W-:Y:S02]  /*f3e0*/  R2UR UR19, R157 ;  /* 0x000000009d1372ca */ /* 0x000fe400000e0000 */
[----:B------:R-:W-:Y:S01]  /*f3f0*/  WARPGROUP.ARRIVE ;  /* 0x00000000000079c5 */ /* 0x000fe20000000000 */
[----:B------:R-:W-:Y:S02]  /*f400*/  R2UR UR8, R20 ;  /* 0x00000000140872ca */ /* 0x000fe400000e0000 */
[----:B------:R-:W-:Y:S02]  /*f410*/  R2UR UR9, R21 ;  /* 0x00000000150972ca */ /* 0x000fe400000e0000 */
[----:B------:R-:W-:Y:S01]  /*f420*/  R2UR UR12, R14 ;  /* 0x000000000e0c72ca */ /* 0x000fe200000e0000 */
[----:B------:R-:W-:Y:S01]  /*f430*/  HGMMA.64x96x16.F32 R152, gdesc[UR4], RZ, !UPT, gsb0 ;  /* 0x01600000049879f0 */ /* 0x000fe2000c0008ff */
[----:B------:R-:W-:Y:S02]  /*f440*/  R2UR UR13, R15 ;  /* 0x000000000f0d72ca */ /* 0x000fe400000e0000 */
[----:B------:R-:W-:-:S02]  /*f450*/  R2UR UR16, R12 ;  /* 0x000000000c1072ca */ /* 0x000fc400000e0000 */
[----:B------:R-:W-:Y:S02]  /*f460*/  R2UR UR17, R13 ;  /* 0x000000000d1172ca */ /* 0x000fe400000e0000 */
[----:B--2---:R-:W-:Y:S01]  /*f470*/  SHF.R.U32.HI R217, RZ, 0x7, R217 ;  /* 0x00000007ffd97819 */ /* 0x004fe200000116d9 */
        /* <DEDUP_REMOVED lines=37> */
[----:B--2---:R-:W-:-:S05]  /*f6d0*/  FMNMX.FTZ R0, R0, R5, !PT ;  /* 0x0000000500007209 */ /* 0x004fca0007810000 */
[C---:B------:R-:W-:Y:S01]  /*f6e0*/  FMUL.FTZ R5, R0.reuse, R10 ;  /* 0x0000000a00057220 */ /* 0x040fe20000410000 */
[----:B------:R-:W-:-:S03]  /*f6f0*/  FADD.FTZ R7, -R0, R200 ;  /* 0x000000c800077221 */ /* 0x000fc60000010100 */
[-CC-:B------:R-:W-:Y:S01]  /*f700*/  FFMA.FTZ R152, R152, R10.reuse, -R5.reuse ;  /* 0x0000000a98987223 */ /* 0x180fe20000010805 */
        /* <DEDUP_REMOVED lines=92> */
[----:B------:R-:W-:Y:S01]  /*fcd0*/  FFMA.FTZ R4, R7, R4, R152 ;  /* 0x0000000407047223 */ /* 0x000fe20000010098 */
[----:B------:R-:W-:Y:S01]  /*fce0*/  FMNMX.FTZ R7, R154, R201, !PT ;  /* 0x000000c99a077209 */ /* 0x000fe20007810000 */
[----:B------:R-:W2:Y:S01]  /*fcf0*/  MUFU.EX2 R157, R157 ;  /* 0x0000009d009d7308 */ /* 0x000ea20000000800 */
[C---:B---3--:R-:W-:Y:S01]  /*fd00*/  F2FP.F16.F32.PACK_AB R200, R153.reuse, R152 ;  /* 0x0000009899c8723e */ /* 0x048fe200000000ff */
[----:B------:R-:W-:Y:S01]  /*fd10*/  FADD.FTZ R4, R153, R4 ;  /* 0x0000000499047221 */ /* 0x000fe20000010000 */
[----:B------:R-:W-:-:S03]  /*fd20*/  FMNMX.FTZ R7, R155, R7, !PT ;  /* 0x000000079b077209 */ /* 0x000fc60007810000 */
[----:B----4-:R-:W-:Y:S01]  /*fd30*/  FADD.FTZ R4, R156, R4 ;  /* 0x000000049c047221 */ /* 0x010fe20000010000 */
[----:B------:R-:W-:Y:S01]  /*fd40*/  FMNMX.FTZ R7, R158, R7, !PT ;  /* 0x000000079e077209 */ /* 0x000fe20007810000 */
[----:B------:R-:W3:Y:S03]  /*fd50*/  MUFU.EX2 R152, R160 ;  /* 0x000000a000987308 */ /* 0x000ee60000000800 */
[----:B------:R-:W-:-:S04]  /*fd60*/  FMNMX.FTZ R7, R159, R7, !PT ;  /* 0x000000079f077209 */ /* 0x000fc80007810000 */
[----:B------:R-:W-:Y:S01]  /*fd70*/  FMNMX.FTZ R7, R162, R7, !PT ;  /* 0x00000007a2077209 */ /* 0x000fe20007810000 */
[----:B------:R-:W4:Y:S01]  /*fd80*/  MUFU.EX2 R161, R161 ;  /* 0x000000a100a17308 */ /* 0x000f220000000800 */
[C---:B--2---:R-:W-:Y:S01]  /*fd90*/  FADD.FTZ R4, R157.reuse, R4 ;  /* 0x000000049d047221 */ /* 0x044fe20000010000 */
[----:B------:R-:W-:Y:S02]  /*fda0*/  F2FP.F16.F32.PACK_AB R202, R157, R156 ;  /* 0x0000009c9dca723e */ /* 0x000fe400000000ff */
[----:B------:R-:W-:-:S04]  /*fdb0*/  FMNMX.FTZ R7, R163, R7, !PT ;  /* 0x00000007a3077209 */ /* 0x000fc80007810000 */
[----:B------:R-:W-:Y:S01]  /*fdc0*/  FMNMX.FTZ R7, R166, R7, !PT ;  /* 0x00000007a6077209 */ /* 0x000fe20007810000 */
[----:B------:R-:W2:Y:S01]  /*fdd0*/  MUFU.EX2 R164, R164 ;  /* 0x000000a400a47308 */ /* 0x000ea20000000800 */
[----:B---3--:R-:W-:Y:S02]  /*fde0*/  FADD.FTZ R4, R152, R4 ;  /* 0x0000000498047221 */ /* 0x008fe40000010000 */
[----:B------:R-:W-:-:S04]  /*fdf0*/  FMNMX.FTZ R7, R167, R7, !PT ;  /* 0x00000007a7077209 */ /* 0x000fc80007810000 */
[----:B------:R-:W-:Y:S01]  /*fe00*/  FMNMX.FTZ R7, R170, R7, !PT ;  /* 0x00000007aa077209 */ /* 0x000fe20007810000 */
[----:B------:R-:W3:Y:S01]  /*fe10*/  MUFU.EX2 R165, R165 ;  /* 0x000000a500a57308 */ /* 0x000ee20000000800 */
[C---:B----4-:R-:W-:Y:S01]  /*fe20*/  FADD.FTZ R4, R161.reuse, R4 ;  /* 0x00000004a1047221 */ /* 0x050fe20000010000 */
[----:B------:R-:W-:Y:S02]  /*fe30*/  F2FP.F16.F32.PACK_AB R152, R161, R152 ;  /* 0x00000098a198723e */ /* 0x000fe400000000ff */
[----:B------:R-:W-:-:S04]  /*fe40*/  FMNMX.FTZ R7, R171, R7, !PT ;  /* 0x00000007ab077209 */ /* 0x000fc80007810000 */
[----:B------:R-:W-:Y:S01]  /*fe50*/  FMNMX.FTZ R7, R174, R7, !PT ;  /* 0x00000007ae077209 */ /* 0x000fe20007810000 */
[----:B------:R-:W4:Y:S01]  /*fe60*/  MUFU.EX2 R156, R168 ;  /* 0x000000a8009c7308 */ /* 0x000f220000000800 */
[----:B--2---:R-:W-:Y:S02]  /*fe70*/  FADD.FTZ R4, R164, R4 ;  /* 0x00000004a4047221 */ /* 0x004fe40000010000 */
[----:B------:R-:W-:-:S04]  /*fe80*/  FMNMX.FTZ R7, R175, R7, !PT ;  /* 0x00000007af077209 */ /* 0x000fc80007810000 */
[----:B------:R-:W-:Y:S01]  /*fe90*/  FMNMX.FTZ R7, R178, R7, !PT ;  /* 0x00000007b2077209 */ /* 0x000fe20007810000 */
[----:B------:R-:W2:Y:S01]  /*fea0*/  MUFU.EX2 R169, R169 ;  /* 0x000000a900a97308 */ /* 0x000ea20000000800 */
[----:B---3--:R-:W-:Y:S02]  /*feb0*/  FADD.FTZ R4, R165, R4 ;  /* 0x00000004a5047221 */ /* 0x008fe40000010000 */
[----:B------:R-:W-:-:S04]  /*fec0*/  FMNMX.FTZ R7, R179, R7, !PT ;  /* 0x00000007b3077209 */ /* 0x000fc80007810000 */
[----:B------:R-:W-:Y:S01]  /*fed0*/  FMNMX.FTZ R7, R182, R7, !PT ;  /* 0x00000007b6077209 */ /* 0x000fe20007810000 */
[----:B------:R-:W3:Y:S01]  /*fee0*/  MUFU.EX2 R172, R172 ;  /* 0x000000ac00ac7308 */ /* 0x000ee20000000800 */
[----:B----4-:R-:W-:Y:S02]  /*fef0*/  FADD.FTZ R4, R156, R4 ;  /* 0x000000049c047221 */ /* 0x010fe40000010000 */
        /* <DEDUP_REMOVED lines=15> */
[----:B------:R-:W-:Y:S01]  /*fff0*/  MUFU.EX2 R168, R192 ;  /* 0x000000c000a87308 */ /* 0x000fe20000000800 */
[----:B--2---:R-:W-:Y:S02]  /*10000*/  FADD.FTZ R4, R160, R4 ;  /* 0x00000004a0047221 */ /* 0x004fe40000010000 */
[----:B------:R-:W-:-:S05]  /*10010*/  FMNMX.FTZ R7, R199, R7, !PT ;  /* 0x00000007c7077209 */ /* 0x000fca0007810000 */
[----:B------:R-:W2:Y:S01]  /*10020*/  SHFL.BFLY PT, R153, R7, 0x2, 0x1f ;  /* 0x0c401f0007997f89 */ /* 0x000ea200000e0000 */
[----:B------:R-:W4:Y:S01]  /*10030*/  MUFU.EX2 R180, R180 ;  /* 0x000000b400b47308 */ /* 0x000f220000000800 */
[C---:B---3--:R-:W-:Y:S01]  /*10040*/  FADD.FTZ R4, R177.reuse, R4 ;  /* 0x00000004b1047221 */ /* 0x048fe20000010000 */
[----:B------:R-:W-:-:S06]  /*10050*/  F2FP.F16.F32.PACK_AB R160, R177, R160 ;  /* 0x000000a0b1a0723e */ /* 0x000fcc00000000ff */
[----:B------:R-:W3:Y:S08]  /*10060*/  MUFU.EX2 R181, R181 ;  /* 0x000000b500b57308 */ /* 0x000ef00000000800 */
[----:B------:R-:W5:Y:S01]  /*10070*/  MUFU.EX2 R184, R184 ;  /* 0x000000b800b87308 */ /* 0x000f620000000800 */
[----:B----4-:R-:W-:Y:S01]  /*10080*/  FADD.FTZ R4, R180, R4 ;  /* 0x00000004b4047221 */ /* 0x010fe20000010000 */
[----:B--2---:R-:W-:-:S06]  /*10090*/  FMNMX.FTZ R7, R7, R153, !PT ;  /* 0x0000009907077209 */ /* 0x004fcc0007810000 */
[----:B------:R-:W2:Y:S01]  /*100a0*/  MUFU.EX2 R185, R185 ;  /* 0x000000b900b97308 */ /* 0x000ea20000000800 */
[----:B---3--:R-:W-:Y:S01]  /*100b0*/  FADD.FTZ R4, R181, R4 ;  /* 0x00000004b5047221 */ /* 0x008fe20000010000 */
[----:B------:R-:W3:Y:S06]  /*100c0*/  SHFL.BFLY PT, R153, R7, 0x1, 0x1f ;  /* 0x0c201f0007997f89 */ /* 0x000eec00000e0000 */
[----:B------:R-:W4:Y:S01]  /*100d0*/  MUFU.EX2 R188, R188 ;  /* 0x000000bc00bc7308 */ /* 0x000f220000000800 */
[----:B-----5:R-:W-:-:S07]  /*100e0*/  FADD.FTZ R4, R184, R4 ;  /* 0x00000004b8047221 */ /* 0x020fce0000010000 */
[----:B------:R-:W5:Y:S01]  /*100f0*/  MUFU.EX2 R189, R189 ;  /* 0x000000bd00bd7308 */ /* 0x000f620000000800 */
[----:B--2---:R-:W-:-:S07]  /*10100*/  FADD.FTZ R4, R185, R4 ;  /* 0x00000004b9047221 */ /* 0x004fce0000010000 */
[----:B------:R-:W-:Y:S01]  /*10110*/  MUFU.EX2 R193, R193 ;  /* 0x000000c100c17308 */ /* 0x000fe20000000800 */
[----:B----4-:R-:W-:Y:S01]  /*10120*/  FADD.FTZ R4, R188, R4 ;  /* 0x00000004bc047221 */ /* 0x010fe20000010000 */
[----:B---3--:R-:W-:-:S06]  /*10130*/  FMNMX.FTZ R7, R7, R153, !PT ;  /* 0x0000009907077209 */ /* 0x008fcc0007810000 */
[----:B------:R-:W-:Y:S01]  /*10140*/  MUFU.EX2 R196, R196 ;  /* 0x000000c400c47308 */ /* 0x000fe20000000800 */
[C---:B------:R-:W-:Y:S01]  /*10150*/  FADD.FTZ R157, -R7.reuse, R201 ;  /* 0x000000c9079d7221 */ /* 0x040fe20000010100 */
[-C--:B------:R-:W-:Y:S01]  /*10160*/  FMUL.FTZ R153, R7, R10.reuse ;  /* 0x0000000a07997220 */ /* 0x080fe20000410000 */
[----:B-----5:R-:W-:Y:S02]  /*10170*/  FADD.FTZ R169, R189, R4 ;  /* 0x00000004bda97221 */ /* 0x020fe40000010000 */
[-C--:B------:R-:W-:Y:S01]  /*10180*/  FMUL.FTZ R157, R157, R10.reuse ;  /* 0x0000000a9d9d7220 */ /* 0x080fe20000410000 */
        /* <DEDUP_REMOVED lines=26> */
[----:B------:R-:W-:Y:S01]  /*10330*/  FFMA.FTZ R199, R199, R10, -R153 ;  /* 0x0000000ac7c77223 */ /* 0x000fe20000010899 */
[----:B--2---:R-:W-:Y:S01]  /*10340*/  @!P1 VIADD R154, R6, 0x22840 ;  /* 0x00022840069a9836 */ /* 0x004fe20000000000 */
[----:B------:R2:W5:Y:S01]  /*10350*/  MUFU.EX2 R203, R158 ;  /* 0x0000009e00cb7308 */ /* 0x0005620000000800 */
[----:B------:R-:W-:Y:S01]  /*10360*/  FADD.FTZ R4, R168, R169 ;  /* 0x000000a9a8047221 */ /* 0x000fe20000010000 */
[-C--:B---3--:R-:W-:Y:S01]  /*10370*/  FMUL.FTZ R26, R26, R157.reuse ;  /* 0x0000009d1a1a7220 */ /* 0x088fe20000410000 */
[-C--:B------:R-:W-:Y:S01]  /*10380*/  FMUL.FTZ R27, R27, R157.reuse ;  /* 0x0000009d1b1b7220 */ /* 0x080fe20000410000 */
[----:B------:R-:W-:Y:S01]  /*10390*/  @!P1 PRMT R154, RZ, 0x654, R154 ;  /* 0x00000654ff9a9816 */ /* 0x000fe2000000009a */
[----:B------:R-:W-:Y:S01]  /*103a0*/  FADD.FTZ R169, R193, R4 ;  /* 0x00000004c1a97221 */ /* 0x000fe20000010000 */
[-C--:B------:R-:W-:Y:S01]  /*103b0*/  FMUL.FTZ R30, R30, R157.reuse ;  /* 0x0000009d1e1e7220 */ /* 0x080fe20000410000 */
[----:B------:R-:W-:Y:S01]  /*103c0*/  FMUL.FTZ R31, R31, R157 ;  /* 0x0000009d1f1f7220 */ /* 0x000fe20000410000 */
[----:B------:R-:W3:Y:S01]  /*103d0*/  MUFU.EX2 R159, R159 ;  /* 0x0000009f009f7308 */ /* 0x000ee20000000800 */
[----:B--2---:R-:W-:Y:S01]  /*103e0*/  F2FP.F16.F32.PACK_AB R158, R173, R172 ;  /* 0x000000acad9e723e */ /* 0x004fe200000000ff */
[----:B------:R-:W-:Y:S01]  /*103f0*/  FFMA.FTZ R172, R157, R3, R201 ;  /* 0x000000039dac7223 */ /* 0x000fe200000100c9 */
[----:B------:R-:W-:Y:S01]  /*10400*/  FADD.FTZ R169, R196, R169 ;  /* 0x000000a9c4a97221 */ /* 0x000fe20000010000 */
[C---:B----4-:R-:W-:Y:S01]  /*10410*/  F2FP.F16.F32.PACK_AB R201, R155.reuse, R201 ;  /* 0x000000c99bc9723e */ /* 0x050fe200000000ff */
[-C--:B------:R-:W-:Y:S01]  /*10420*/  FMUL.FTZ R34, R34, R157.reuse ;  /* 0x0000009d22227220 */ /* 0x080fe20000410000 */
[----:B------:R-:W-:Y:S01]  /*10430*/  FADD.FTZ R172, R155, R172 ;  /* 0x000000ac9bac7221 */ /* 0x000fe20000010000 */
[-C--:B------:R-:W-:Y:S01]  /*10440*/  FMUL.FTZ R35, R35, R157.reuse ;  /* 0x0000009d23237220 */ /* 0x080fe20000410000 */
[----:B------:R-:W2:Y:S01]  /*10450*/  MUFU.EX2 R153, R162 ;  /* 0x000000a200997308 */ /* 0x000ea20000000800 */
[-C--:B------:R-:W-:Y:S01]  /*10460*/  FMUL.FTZ R38, R38, R157.reuse ;  /* 0x0000009d26267220 */ /* 0x080fe20000410000 */
[----:B-----5:R-:W-:Y:S01]  /*10470*/  FADD.FTZ R172, R203, R172 ;  /* 0x000000accbac7221 */ /* 0x020fe20000010000 */
        /* <DEDUP_REMOVED lines=76> */
[-C--:B------:R-:W-:Y:S01]  /*10940*/  FMUL.FTZ R150, R150, R157.reuse ;  /* 0x0000009d96967220 */ /* 0x080fe20000410000 */
[----:B------:R4:W5:Y:S01]  /*10950*/  MUFU.EX2 R170, R5 ;  /* 0x0000000500aa7308 */ /* 0x0009620000000800 */
[----:B---3--:R-:W-:Y:S01]  /*10960*/  FADD.FTZ R172, R161, R172 ;  /* 0x000000aca1ac7221 */ /* 0x008fe20000010000 */
[----:B------:R-:W-:Y:S01]  /*10970*/  FMUL.FTZ R151, R151, R157 ;  /* 0x0000009d97977220 */ /* 0x000fe20000410000 */
[----:B------:R-:W-:-:S02]  /*10980*/  F2FP.F16.F32.PACK_AB R153, R163, R153 ;  /* 0x00000099a399723e */ /* 0x000fc400000000ff */
[----:B------:R-:W-:Y:S02]  /*10990*/  F2FP.F16.F32.PACK_AB R157, R171, R167 ;  /* 0x000000a7ab9d723e */ /* 0x000fe400000000ff */
[----:B------:R-:W-:Y:S01]  /*109a0*/  F2FP.F16.F32.PACK_AB R162, R181, R180 ;  /* 0x000000b4b5a2723e */ /* 0x000fe200000000ff */
[----:B------:R-:W3:Y:S01]  /*109b0*/  MUFU.EX2 R182, R182 ;  /* 0x000000b600b67308 */ /* 0x000ee20000000800 */
[----:B----4-:R-:W-:Y:S01]  /*109c0*/  IADD3 R5, -R217, 0xb, RZ ;  /* 0x0000000bd9057810 */ /* 0x010fe20007ffe1ff */
[----:B--2---:R-:W-:Y:S01]  /*109d0*/  FADD.FTZ R3, R179, R172 ;  /* 0x000000acb3037221 */ /* 0x004fe20000010000 */
[----:B------:R-:W-:Y:S02]  /*109e0*/  F2FP.F16.F32.PACK_AB R166, R189, R188 ;  /* 0x000000bcbda6723e */ /* 0x000fe400000000ff */
[----:B------:R-:W-:Y:S01]  /*109f0*/  F2FP.F16.F32.PACK_AB R168, R193, R168 ;  /* 0x000000a8c1a8723e */ /* 0x000fe200000000ff */
[----:B------:R2:W-:Y:S06]  /*10a00*/  BAR.ARV R5, 0x100 ;  /* 0x000400050000751d */ /* 0x0005ec0000002000 */
[----:B------:R-:W4:Y:S01]  /*10a10*/  MUFU.EX2 R183, R183 ;  /* 0x000000b700b77308 */ /* 0x000f220000000800 */
[----:B------:R0:W-:Y:S01]  /*10a20*/  @!P1 SYNCS.ARRIVE.TRANS64.RED.A1T0 RZ, [R154+URZ], RZ ;  /* 0x000000ff9aff99a7 */ /* 0x0001e2000810043f */
[C---:B-----5:R-:W-:Y:S01]  /*10a30*/  FADD.FTZ R4, R170.reuse, R169 ;  /* 0x000000a9aa047221 */ /* 0x060fe20000010000 */
[----:B------:R-:W-:Y:S01]  /*10a40*/  F2FP.F16.F32.PACK_AB R170, R170, R196 ;  /* 0x000000c4aaaa723e */ /* 0x000fe200000000ff */
[----:B---3--:R-:W-:Y:S01]  /*10a50*/  FADD.FTZ R178, R182, R3 ;  /* 0x00000003b6b27221 */ /* 0x008fe20000010000 */
[----:B------:R-:W-:-:S03]  /*10a60*/  F2FP.F16.F32.PACK_AB R161, R179, R161 ;  /* 0x000000a1b3a1723e */ /* 0x000fc600000000ff */
[----:B------:R-:W-:Y:S01]  /*10a70*/  MUFU.EX2 R187, R187 ;  /* 0x000000bb00bb7308 */ /* 0x000fe20000000800 */
[----:B0-----:R-:W-:Y:S02]  /*10a80*/  F2FP.F16.F32.PACK_AB R154, R165, R164 ;  /* 0x000000a4a59a723e */ /* 0x001fe400000000ff */
[----:B------:R-:W-:-:S05]  /*10a90*/  F2FP.F16.F32.PACK_AB R164, R185, R184 ;  /* 0x000000b8b9a4723e */ /* 0x000fca00000000ff */
[----:B------:R-:W0:Y:S01]  /*10aa0*/  MUFU.EX2 R165, R186 ;  /* 0x000000ba00a57308 */ /* 0x000e220000000800 */
[C---:B----4-:R-:W-:Y:S01]  /*10ab0*/  FADD.FTZ R178, R183.reuse, R178 ;  /* 0x000000b2b7b27221 */ /* 0x050fe20000010000 */
[----:B------:R-:W-:-:S06]  /*10ac0*/  F2FP.F16.F32.PACK_AB R163, R183, R182 ;  /* 0x000000b6b7a3723e */ /* 0x000fcc00000000ff */
[----:B------:R-:W3:Y:S08]  /*10ad0*/  MUFU.EX2 R190, R190 ;  /* 0x000000be00be7308 */ /* 0x000ef00000000800 */
[----:B------:R-:W4:Y:S01]  /*10ae0*/  MUFU.EX2 R191, R191 ;  /* 0x000000bf00bf7308 */ /* 0x000f220000000800 */
[----:B0-----:R-:W-:Y:S01]  /*10af0*/  FADD.FTZ R178, R165, R178 ;  /* 0x000000b2a5b27221 */ /* 0x001fe20000010000 */
[----:B------:R-:W-:-:S03]  /*10b00*/  F2FP.F16.F32.PACK_AB R165, R187, R165 ;  /* 0x000000a5bba5723e */ /* 0x000fc600000000ff */
[----:B------:R-:W-:-:S03]  /*10b10*/  FADD.FTZ R3, R187, R178 ;  /* 0x000000b2bb037221 */ /* 0x000fc60000010000 */
[----:B------:R-:W0:Y:S01]  /*10b20*/  MUFU.EX2 R169, R194 ;  /* 0x000000c200a97308 */ /* 0x000e220000000800 */
[----:B---3--:R-:W-:-:S07]  /*10b30*/  FADD.FTZ R176, R190, R3 ;  /* 0x00000003beb07221 */ /* 0x008fce0000010000 */
[----:B------:R-:W3:Y:S01]  /*10b40*/  MUFU.EX2 R172, R195 ;  /* 0x000000c300ac7308 */ /* 0x000ee20000000800 */
[C---:B----4-:R-:W-:Y:S01]  /*10b50*/  FADD.FTZ R176, R191.reuse, R176 ;  /* 0x000000b0bfb07221 */ /* 0x050fe20000010000 */
[----:B------:R-:W-:-:S06]  /*10b60*/  F2FP.F16.F32.PACK_AB R167, R191, R190 ;  /* 0x000000bebfa7723e */ /* 0x000fcc00000000ff */
[----:B------:R-:W4:Y:S01]  /*10b70*/  MUFU.EX2 R198, R198 ;  /* 0x000000c600c67308 */ /* 0x000f220000000800 */
[----:B0-----:R-:W-:-:S07]  /*10b80*/  FADD.FTZ R3, R169, R176 ;  /* 0x000000b0a9037221 */ /* 0x001fce0000010000 */
[----:B------:R-:W0:Y:S01]  /*10b90*/  MUFU.EX2 R199, R199 ;  /* 0x000000c700c77308 */ /* 0x000e220000000800 */
[C---:B---3--:R-:W-:Y:S01]  /*10ba0*/  FADD.FTZ R3, R172.reuse, R3 ;  /* 0x00000003ac037221 */ /* 0x048fe20000010000 */
[----:B------:R-:W-:-:S03]  /*10bb0*/  F2FP.F16.F32.PACK_AB R169, R172, R169 ;  /* 0x000000a9aca9723e */ /* 0x000fc600000000ff */
[----:B----4-:R-:W-:-:S04]  /*10bc0*/  FADD.FTZ R174, R198, R3 ;  /* 0x00000003c6ae7221 */ /* 0x010fc80000010000 */
[C---:B0-----:R-:W-:Y:S01]  /*10bd0*/  FADD.FTZ R3, R199.reuse, R174 ;  /* 0x000000aec7037221 */ /* 0x041fe20000010000 */
[----:B------:R-:W-:Y:S01]  /*10be0*/  F2FP.F16.F32.PACK_AB R171, R199, R198 ;  /* 0x000000c6c7ab723e */ /* 0x000fe200000000ff */
[----:B--2---:R-:W-:Y:S06]  /*10bf0*/  @!P0 BRA `(.L_x_11890) ;  /* 0x0000000000048947 */ /* 0x004fec0003800000 */
[----:B------:R-:W-:Y:S01]  /*10c00*/  BPT.TRAP 0x1 ;  /* 0x000000040000795c */ /* 0x000fe20000300000 */
.L_x_11890:
[----:B------:R0:W2:Y:S01]  /*10c10*/  SYNCS.PHASECHK.TRANS64.TRYWAIT P3, [R6+URZ+0x22850], R213 ;  /* 0x022850d5060075a7 */ /* 0x0000a2000806017f */
[----:B------:R-:W-:Y:S05]  /*10c20*/  @!P0 BRA `(.L_x_11891) ;  /* 0x0000000000048947 */ /* 0x000fea0003800000 */
[----:B------:R-:W-:Y:S01]  /*10c30*/  BPT.TRAP 0x1 ;  /* 0x000000040000795c */ /* 0x000fe20000300000 */
.L_x_11891:
[----:B------:R-:W-:Y:S04]  /*10c40*/  BSSY B0, `(.L_x_11892) ;  /* 0x0000004000007945 */ /* 0x000fe80003800000 */
[----:B--2---:R-:W-:Y:S05]  /*10c50*/  @P3 BRA `(.L_x_11893) ;  /* 0x0000000000083947 */ /* 0x004fea0003800000 */
[----:B------:R-:W2:Y:S02]  /*10c60*/  SYNCS.PHASECHK.TRANS64.TRYWAIT P3, [R6+URZ+0x22850], R213 ;  /* 0x022850d5060075a7 */ /* 0x000ea4000806017f */
[----:B--2---:R-:W-:Y:S05]  /*10c70*/  @!P3 BRA `(.L_x_11894) ;  /* 0x000000f800a4b947 */ /* 0x004fea0003800000 */
.L_x_11893:
[----:B------:R-:W-:Y:S05]  /*10c80*/  BSYNC B0 ;  /* 0x0000000000007941 */ /* 0x000fea0003800000 */
.L_x_11892:
[----:B------:R-:W3:Y:S01]  /*10c90*/  S2R R174, SR_TID.X ;  /* 0x0000000000ae7919 */ /* 0x000ee20000002100 */
[----:B------:R-:W-:Y:S01]  /*10ca0*/  IMAD.MOV.U32 R173, RZ, RZ, 0x40000040 ;  /* 0x40000040ffad7424 */ /* 0x000fe200078e00ff */
[----:B------:R-:W-:Y:S05]  /*10cb0*/  WARPSYNC.ALL ;  /* 0x0000000000007948 */ /* 0x000fea0003800000 */
[----:B------:R-:W-:Y:S01]  /*10cc0*/  R2UR UR7, R173 ;  /* 0x00000000ad0772ca */ /* 0x000fe200000e0000 */
[----:B------:R-:W-:Y:S02]  /*10cd0*/  IMAD R172, R2, 0xc00, R11 ;  /* 0x00000c0002ac7824 */ /* 0x000fe400078e020b */
[----:B------:R-:W-:-:S02]  /*10ce0*/  IMAD.MOV.U32 R175, RZ, RZ, 0x40000040 ;  /* 0x40000040ffaf7424 */ /* 0x000fc400078e00ff */
[----:B012---:R-:W-:Y:S01]  /*10cf0*/  @!P1 VIADD R6, R6, 0x22860 ;  /* 0x0002286006069836 */ /* 0x007fe20000000000 */
[----:B------:R-:W-:-:S04]  /*10d00*/  R2UR UR6, R172 ;  /* 0x00000000ac0672ca */ /* 0x000fc800000e0000 */
[----:B------:R-:W-:Y:S02]  /*10d10*/  @!P1 PRMT R6, RZ, 0x654, R6 ;  /* 0x00000654ff069816 */ /* 0x000fe40000000006 */
[----:B---3--:R-:W-:-:S05]  /*10d20*/  SHF.R.U32.HI R174, RZ, 0x7, R174 ;  /* 0x00000007ffae7819 */ /* 0x008fca00000116ae */
[----:B------:R-:W-:Y:S02]  /*10d30*/  VIADD R173, R174, 0x8 ;  /* 0x00000008aead7836 */ /* 0x000fe40000000000 */
[----:B------:R-:W-:-:S03]  /*10d40*/  VIADD R174, R172, 0x80 ;  /* 0x00000080acae7836 */ /* 0x000fc60000000000 */
        /* <DEDUP_REMOVED lines=45> */
[----:B0-----:R-:W-:-:S07]  /*11020*/  IMAD.MOV.U32 R6, RZ, RZ, R216 ;  /* 0x000000ffff067224 */ /* 0x001fce00078e00d8 */
.L_x_11885:
[----:B------:R-:W-:-:S13]  /*11030*/  ISETP.GE.AND P2, PT, R6, R219, PT ;  /* 0x000000db0600720c */ /* 0x000fda0003f46270 */
[----:B------:R-:W-:Y:S05]  /*11040*/  @!P2 BRA `(.L_x_11896) ;  /* 0x00000030006ca947 */ /* 0x000fea0003800000 */
[----:B------:R-:W-:Y:S02]  /*11050*/  IMAD.MOV.U32 R216, RZ, RZ, R7 ;  /* 0x000000ffffd87224 */ /* 0x000fe400078e0007 */
[----:B------:R-:W-:-:S07]  /*11060*/  IMAD.MOV.U32 R217, RZ, RZ, R0 ;  /* 0x000000ffffd97224 */ /* 0x000fce00078e0000 */
.L_x_11914:
[----:B------:R-:W-:Y:S01]  /*11070*/  VIADD R2, R2, 0x1 ;  /* 0x0000000102027836 */ /* 0x000fe20000000000 */
[----:B------:R-:W-:Y:S05]  /*11080*/  YIELD ;  /* 0x0000000000007946 */ /* 0x000fea0003800000 */
[----:B------:R-:W-:-:S04]  /*11090*/  ISETP.NE.AND P2, PT, R2, 0x2, PT ;  /* 0x000000020200780c */ /* 0x000fc80003f45270 */
[----:B------:R-:W-:Y:S02]  /*110a0*/  SEL R0, RZ, 0x1, P2 ;  /* 0x00000001ff007807 */ /* 0x000fe40001000000 */
[----:B------:R-:W-:Y:S02]  /*110b0*/  SEL R2, R2, RZ, P2 ;  /* 0x000000ff02027207 */ /* 0x000fe40001000000 */
[----:B------:R-:W-:Y:S01]  /*110c0*/  LOP3.LUT R19, R19, R0, RZ, 0x3c, !PT ;  /* 0x0000000013137212 */ /* 0x000fe200078e3cff */
[----:B--2---:R-:W-:Y:S06]  /*110d0*/  @!P0 BRA `(.L_x_11897) ;  /* 0x0000000000048947 */ /* 0x004fec0003800000 */
[----:B------:R-:W-:Y:S01]  /*110e0*/  BPT.TRAP 0x1 ;  /* 0x000000040000795c */ /* 0x000fe20000300000 */
.L_x_11897:
[----:B0-----:R-:W-:Y:S01]  /*110f0*/  IMAD R201, R2, 0x8, R16 ;  /* 0x0000000802c97824 */ /* 0x001fe200078e0210 */
[----:B------:R-:W-:-:S04]  /*11100*/  SHF.L.U32 R200, R19, 0x1f, RZ ;  /* 0x0000001f13c87819 */ /* 0x000fc800000006ff */
[----:B------:R0:W2:Y:S01]  /*11110*/  SYNCS.PHASECHK.TRANS64.TRYWAIT P2, [R201+URZ+0x22830], R200 ;  /* 0x022830c8c90075a7 */ /* 0x0000a2000804017f */
[----:B------:R-:W-:Y:S05]  /*11120*/  @!P0 BRA `(.L_x_11898) ;  /* 0x0000000000048947 */ /* 0x000fea0003800000 */
[----:B------:R-:W-:Y:S01]  /*11130*/  BPT.TRAP 0x1 ;  /* 0x000000040000795c */ /* 0x000fe20000300000 */
.L_x_11898:
[----:B------:R-:W-:Y:S02]  /*11140*/  IMAD R202, R2, 0x300, R211 ;  /* 0x0000030002ca7824 */ /* 0x000fe400078e02d3 */
[----:B------:R-:W-:Y:S01]  /*11150*/  IMAD.MOV.U32 R203, RZ, RZ, 0x40000040 ;  /* 0x40000040ffcb7424 */ /* 0x000fe200078e00ff */
[----:B--2---:R-:W-:Y:S06]  /*11160*/  @P2 BRA `(.L_x_11899) ;  /* 0x0000000000082947 */ /* 0x004fec0003800000 */
[----:B------:R-:W2:Y:S02]  /*11170*/  SYNCS.PHASECHK.TRANS64.TRYWAIT P2, [R201+URZ+0x22830], R200 ;  /* 0x022830c8c90075a7 */ /* 0x000ea4000804017f */
[----:B--2---:R-:W-:Y:S05]  /*11180*/  @!P2 BRA `(.L_x_11900) ;  /* 0x000000f40074a947 */ /* 0x004fea0003800000 */
.L_x_11899:
[----:B------:R-:W-:Y:S05]  /*11190*/  WARPSYNC.ALL ;  /* 0x0000000000007948 */ /* 0x000fea0003800000 */
[C---:B------:R-:W-:Y:S01]  /*111a0*/  R2UR UR6, R202.reuse ;  /* 0x00000000ca0672ca */ /* 0x040fe200000e0000 */
[----:B-1----:R-:W-:Y:S01]  /*111b0*/  WARPGROUP.ARRIVE ;  /* 0x00000000000079c5 */ /* 0x002fe20000000000 */
[----:B------:R-:W-:Y:S01]  /*111c0*/  R2UR UR7, R203 ;  /* 0x00000000cb0772ca */ /* 0x000fe200000e0000 */
[----:B------:R-:W-:Y:S01]  /*111d0*/  VIADD R212, R202, 0x2 ;  /* 0x00000002cad47836 */ /* 0x000fe20000000000 */
[----:B------:R-:W-:Y:S01]  /*111e0*/  R2UR UR4, R8 ;  /* 0x00000000080472ca */ /* 0x000fe200000e0000 */
[----:B------:R-:W-:Y:S01]  /*111f0*/  IMAD.MOV.U32 R213, RZ, RZ, 0x40000040 ;  /* 0x40000040ffd57424 */ /* 0x000fe200078e00ff */
[----:B------:R-:W-:Y:S01]  /*11200*/  R2UR UR5, R9 ;  /* 0x00000000090572ca */ /* 0x000fe200000e0000 */
[----:B------:R-:W-:Y:S01]  /*11210*/  IMAD.MOV.U32 R203, RZ, RZ, 0x40000040 ;  /* 0x40000040ffcb7424 */ /* 0x000fe200078e00ff */
[----:B------:R-:W-:Y:S01]  /*11220*/  ISETP.NE.AND P2, PT, R234, 0x1, PT ;  /* 0x00000001ea00780c */ /* 0x000fe20003f45270 */
[----:B------:R-:W1:Y:S01]  /*11230*/  S2R R7, SR_TID.X ;  /* 0x0000000000077919 */ /* 0x000e620000002100 */
[----:B------:R-:W-:-:S09]  /*11240*/  IMAD.IADD R227, R215, 0x1, R210 ;  /* 0x00000001d7e37824 */ /* 0x000fd200078e02d2 */
        /* <DEDUP_REMOVED lines=8> */
[----:B------:R-:W3:Y:S08]  /*112d0*/  @P2 LDC R5, c[0x0][0x44c] ;  /* 0x00011300ff052b82 */ /* 0x000ef00000000800 */
[----:B------:R-:W4:Y:S01]  /*112e0*/  @P2 LDC R0, c[0x0][0x450] ;  /* 0x00011400ff002b82 */ /* 0x000f220000000800 */
[----:B-1----:R-:W-:Y:S01]  /*112f0*/  SHF.R.U32.HI R7, RZ, 0x7, R7 ;  /* 0x00000007ff077819 */ /* 0x002fe20000011607 */
[----:B---3--:R-:W-:-:S05]  /*11300*/  @P2 IMAD.HI.U32 R5, R227, R5, RZ ;  /* 0x00000005e3052227 */ /* 0x008fca00078e00ff */
[----:B----4-:R-:W-:Y:S01]  /*11310*/  @P2 SHF.R.U32.HI R227, RZ, R0, R5 ;  /* 0x00000000ffe32219 */ /* 0x010fe20000011605 */
[----:B------:R-:W-:Y:S01]  /*11320*/  @!P1 VIADD R0, R201, 0x22840 ;  /* 0x00022840c9009836 */ /* 0x000fe20000000000 */
[----:B------:R-:W-:Y:S02]  /*11330*/  IADD3 R5, -R7, 0xb, RZ ;  /* 0x0000000b07057810 */ /* 0x000fe40007ffe1ff */
[----:B------:R-:W-:Y:S01]  /*11340*/  ISETP.GE.AND P2, PT, R229, 0x1, PT ;  /* 0x00000001e500780c */ /* 0x000fe20003f46270 */
[----:B------:R-:W1:Y:S01]  /*11350*/  SHFL.IDX PT, R7, R227, RZ, 0x1c1f ;  /* 0x001c1fffe3077589 */ /* 0x000e6200000e0000 */
[----:B------:R-:W-:Y:S01]  /*11360*/  @!P1 PRMT R0, RZ, 0x654, R0 ;  /* 0x00000654ff009816 */ /* 0x000fe20000000000 */
[----:B------:R-:W-:Y:S02]  /*11370*/  WARPGROUP.DEPBAR.LE gsb0, 0x0 ;  /* 0x00008000000079c5 */ /* 0x000fe40000010000 */
[----:B------:R-:W-:-:S06]  /*11380*/  WARPGROUP.ARRIVE ;  /* 0x00000000000079c5 */ /* 0x000fcc0000000000 */
        /* <DEDUP_REMOVED lines=15> */
[----:B------:R-:W-:Y:S02]  /*11480*/  ULOP3.LUT UR4, URZ, UR45, URZ, 0x33, !UPT ;  /* 0x0000002d3f047292 */ /* 0x000fe4000f8e333f */
[----:B------:R-:W-:Y:S02]  /*11490*/  WARPGROUP.DEPBAR.LE gsb0, 0x0 ;  /* 0x00008000000079c5 */ /* 0x000fe40000010000 */
[----:B------:R3:W-:Y:S06]  /*114a0*/  BAR.ARV R5, 0x100 ;  /* 0x000400050000751d */ /* 0x0007ec0000002000 */
[----:B------:R4:W-:Y:S02]  /*114b0*/  @!P1 SYNCS.ARRIVE.TRANS64.RED.A1T0 RZ, [R0+URZ], RZ ;  /* 0x000000ff00ff99a7 */ /* 0x0009e4000810043f */
[----:B----4-:R-:W-:-:S04]  /*114c0*/  IMAD R0, R6, -0x60, RZ ;  /* 0xffffffa006007824 */ /* 0x010fc800078e02ff */
[----:B------:R-:W-:-:S04]  /*114d0*/  VIADD R10, R0, 0x1 ;  /* 0x00000001000a7836 */ /* 0x000fc80000000000 */
[----:B------:R-:W-:-:S05]  /*114e0*/  IMAD R10, R206, -0x2, R10 ;  /* 0xfffffffece0a7824 */ /* 0x000fca00078e020a */
[----:B------:R-:W-:-:S05]  /*114f0*/  IADD3 R213, -R204, R10, R205 ;  /* 0x0000000accd57210 */ /* 0x000fca0007ffe1cd */
[C---:B------:R-:W-:Y:S02]  /*11500*/  VIADD R226, R213.reuse, UR44 ;  /* 0x0000002cd5e27c36 */ /* 0x040fe40008000000 */
[----:B------:R-:W-:Y:S02]  /*11510*/  VIADD R213, R213, UR4 ;  /* 0x00000004d5d57c36 */ /* 0x000fe40008000000 */
[C---:B-1----:R-:W-:Y:S02]  /*11520*/  IMAD.IADD R212, R7.reuse, 0x1, R226 ;  /* 0x0000000107d47824 */ /* 0x042fe400078e02e2 */
        /* <DEDUP_REMOVED lines=14> */
.L_x_11903:
[----:B------:R-:W-:-:S05]  /*11610*/  IMAD.U32 R228, RZ, RZ, UR37 ;  /* 0x00000025ffe47e24 */ /* 0x000fca000f8e00ff */
[----:B------:R-:W-:-:S13]  /*11620*/  ISETP.NE.AND P2, PT, R228, 0x1, PT ;  /* 0x00000001e400780c */ /* 0x000fda0003f45270 */
[----:B------:R-:W1:Y:S02]  /*11630*/  @P2 LDC.64 R202, c[0x0][0x9e8] ;  /* 0x00027a00ffca2b82 */ /* 0x000e640000000a00 */
[----:B-1----:R-:W-:-:S05]  /*11640*/  @P2 IMAD.HI.U32 R202, R7, R202, RZ ;  /* 0x000000ca07ca2227 */ /* 0x002fca00078e00ff */
[----:B------:R-:W-:-:S07]  /*11650*/  @P2 SHF.R.U32.HI R7, RZ, R203, R202 ;  /* 0x000000cbff072219 */ /* 0x000fce00000116ca */
.L_x_11904:
[----:B------:R-:W-:Y:S05]  /*11660*/  BSYNC B0 ;  /* 0x0000000000007941 */ /* 0x000fea0003800000 */
.L_x_11902:
[----:B------:R-:W-:-:S04]  /*11670*/  IMAD R202, R206, -0x2, R0 ;  /* 0xfffffffececa7824 */ /* 0x000fc800078e0200 */
[----:B------:R-:W-:-:S05]  /*11680*/  IMAD R202, R7, R228, R202 ;  /* 0x000000e407ca7224 */ /* 0x000fca00078e02ca */
[----:B------:R-:W-:Y:S02]  /*11690*/  VIMNMX R10, R10, R202, !PT ;  /* 0x000000ca0a0a7248 */ /* 0x000fe40007fe0100 */
[----:B------:R-:W-:-:S07]  /*116a0*/  VIADDMNMX R212, R202, R228, R212, PT ;  /* 0x000000e4cad47246 */ /* 0x000fce00038001d4 */
.L_x_11901:
[----:B------:R-:W3:Y:S01]  /*116b0*/  LDL.LU R228, [R1] ;  /* 0x0000000001e47983 */ /* 0x000ee20000300800 */
[C---:B------:R-:W-:Y:S02]  /*116c0*/  ISETP.GE.AND P2, PT, R0.reuse, 0x1, PT ;  /* 0x000000010000780c */ /* 0x040fe40003f46270 */
[----:B------:R-:W-:Y:S02]  /*116d0*/  ISETP.GE.AND P4, PT, R0, 0x9, PT ;  /* 0x000000090000780c */ /* 0x000fe40003f86270 */
[----:B---3--:R-:W-:-:S09]  /*116e0*/  LOP3.LUT R228, R228, 0xfff7ffff, RZ, 0xc0, !PT ;  /* 0xfff7ffffe4e47812 */ /* 0x008fd200078ec0ff */
        /* <DEDUP_REMOVED lines=131> */
[----:B------:R-:W1:Y:S02]  /*11f20*/  SHFL.IDX PT, R10, R227, 0x1, 0x1c1f ;  /* 0x003c1f00e30a7f89 */ /* 0x000e6400000e0000 */
[----:B------:R-:W-:Y:S02]  /*11f30*/  ISETP.LT.OR P6, PT, R212, 0x5a, P6 ;  /* 0x0000005ad400780c */ /* 0x000fe400037c1670 */
[----:B------:R3:W-:Y:S02]  /*11f40*/  STL [R1], R228 ;  /* 0x000000e401007387 */ /* 0x0007e40000100800 */
[----:B------:R-:W-:-:S02]  /*11f50*/  FSEL R197, R197, -INF , !P6 ;  /* 0xff800000c5c57808 */ /* 0x000fc40007000000 */
[----:B------:R-:W-:Y:S01]  /*11f60*/  ISETP.GE.AND P6, PT, R229, 0x1, PT ;  /* 0x00000001e500780c */ /* 0x000fe20003fc6270 */
[--C-:B-1----:R-:W-:Y:S02]  /*11f70*/  IMAD.IADD R226, R226, 0x1, R10.reuse ;  /* 0x00000001e2e27824 */ /* 0x102fe400078e020a */
        /* <DEDUP_REMOVED lines=14> */
.L_x_11907:
[----:B------:R-:W-:-:S05]  /*12060*/  IMAD.U32 R203, RZ, RZ, UR37 ;  /* 0x00000025ffcb7e24 */ /* 0x000fca000f8e00ff */
[----:B------:R-:W-:-:S13]  /*12070*/  ISETP.NE.AND P6, PT, R203, 0x1, PT ;  /* 0x00000001cb00780c */ /* 0x000fda0003fc5270 */
[----:B------:R-:W1:Y:S02]  /*12080*/  @P6 LDC.64 R152, c[0x0][0x9e8] ;  /* 0x00027a00ff986b82 */ /* 0x000e640000000a00 */
[----:B-1----:R-:W-:-:S05]  /*12090*/  @P6 IMAD.HI.U32 R152, R10, R152, RZ ;  /* 0x000000980a986227 */ /* 0x002fca00078e00ff */
[----:B------:R-:W-:-:S07]  /*120a0*/  @P6 SHF.R.U32.HI R10, RZ, R153, R152 ;  /* 0x00000099ff0a6219 */ /* 0x000fce0000011698 */
.L_x_11908:
[----:B------:R-:W-:Y:S05]  /*120b0*/  BSYNC B0 ;  /* 0x0000000000007941 */ /* 0x000fea0003800000 */
.L_x_11906:
[----:B------:R-:W-:-:S04]  /*120c0*/  IMAD R0, R206, -0x2, R0 ;  /* 0xfffffffece007824 */ /* 0x000fc800078e0200 */
[----:B------:R-:W-:-:S05]  /*120d0*/  IMAD R0, R10, R203, R0 ;  /* 0x000000cb0a007224 */ /* 0x000fca00078e0200 */
[----:B------:R-:W-:Y:S02]  /*120e0*/  VIMNMX R213, R213, R0, !PT ;  /* 0x00000000d5d57248 */ /* 0x000fe40007fe0100 */
[----:B------:R-:W-:-:S07]  /*120f0*/  VIADDMNMX R226, R0, R203, R226, PT ;  /* 0x000000cb00e27246 */ /* 0x000fce00038001e2 */
.L_x_11905:
[----:B------:R-:W-:Y:S02]  /*12100*/  ISETP.GT.AND P2, PT, R213, 0x1, !P2 ;  /* 0x00000001d500780c */ /* 0x000fe40005744270 */
[----:B------:R-:W-:Y:S02]  /*12110*/  FMNMX.FTZ R0, R7, R217, !PT ;  /* 0x000000d907007209 */ /* 0x000fe40007810000 */
[----:B------:R-:W-:Y:S02]  /*12120*/  ISETP.LT.OR P2, PT, R226, 0x2, P2 ;  /* 0x00000002e200780c */ /* 0x000fe40001741670 */
[C---:B------:R-:W-:Y:S02]  /*12130*/  LOP3.LUT P6, RZ, R228.reuse, 0x8000, RZ, 0xc0, !PT ;  /* 0x00008000e4ff7812 */ /* 0x040fe400078cc0ff */
        /* <DEDUP_REMOVED lines=65> */
[C---:B------:R-:W-:Y:S02]  /*12550*/  ISETP.GT.AND P2, PT, R213.reuse, 0x29, !P2 ;  /* 0x00000029d500780c */ /* 0x040fe40005744270 */
[----:B------:R-:W-:Y:S02]  /*12560*/  LOP3.LUT P3, RZ, R228, 0x80000, RZ, 0xc0, !PT ;  /* 0x00080000e4ff7812 */ /* 0x000fe4000786c0ff */
        /* <DEDUP_REMOVED lines=12> */
[----:B------:R-:W-:Y:S02]  /*12630*/  FSEL R195, R195, -INF , !P4 ;  /* 0xff800000c3c37808 */ /* 0x000fe40006000000 */
[----:B------:R-:W-:Y:S02]  /*12640*/  ISETP.GT.AND P2, PT, R213, 0x31, !P2 ;  /* 0x00000031d500780c */ /* 0x000fe40005744270 */
[C---:B------:R-:W-:Y:S02]  /*12650*/  ISETP.LT.OR P5, PT, R226.reuse, 0x59, P5 ;  /* 0x00000059e200780c */ /* 0x040fe40002fa1670 */
[----:B------:R-:W-:-:S02]  /*12660*/  ISETP.LT.OR P2, PT, R226, 0x32, P2 ;  /* 0x00000032e200780c */ /* 0x000fc40001741670 */
[----:B------:R-:W-:Y:S02]  /*12670*/  FSEL R198, R198, -INF , !P5 ;  /* 0xff800000c6c67808 */ /* 0x000fe40006800000 */
[----:B------:R-:W-:Y:S02]  /*12680*/  FSEL R179, R179, -INF , !P2 ;  /* 0xff800000b3b37808 */ /* 0x000fe40005000000 */
[----:B------:R-:W-:Y:S02]  /*12690*/  LOP3.LUT P2, RZ, R228, 0x200, RZ, 0xc0, !PT ;  /* 0x00000200e4ff7812 */ /* 0x000fe4000784c0ff */
[----:B-1----:R-:W-:Y:S01]  /*126a0*/  FMNMX.FTZ R0, R0, R10, !PT ;  /* 0x0000000a00007209 */ /* 0x002fe20007810000 */
[----:B------:R-:W-:Y:S01]  /*126b0*/  IMAD.U32 R10, RZ, RZ, UR36 ;  /* 0x00000024ff0a7e24 */ /* 0x000fe2000f8e00ff */
[----:B------:R-:W-:-:S03]  /*126c0*/  ISETP.GT.AND P2, PT, R213, 0x38, !P2 ;  /* 0x00000038d500780c */ /* 0x000fc60005744270 */
[----:B------:R-:W-:Y:S01]  /*126d0*/  FMUL.FTZ R153, R0, R10 ;  /* 0x0000000a00997220 */ /* 0x000fe20000410000 */
        /* <DEDUP_REMOVED lines=23> */
[----:B------:R-:W-:Y:S02]  /*12850*/  FSEL R152, R0, RZ, P2 ;  /* 0x000000ff00987208 */ /* 0x000fe40001000000 */
[----:B------:R-:W-:Y:S02]  /*12860*/  FSEL R153, R153, RZ, P2 ;  /* 0x000000ff99997208 */ /* 0x000fe40001000000 */
[----:B------:R-:W-:Y:S01]  /*12870*/  ISETP.GT.AND P2, PT, R213, RZ, !P3 ;  /* 0x000000ffd500720c */ /* 0x000fe20005f44270 */
[----:B------:R-:W-:Y:S02]  /*12880*/  FADD.FTZ R152, -R152, R217 ;  /* 0x000000d998987221 */ /* 0x000fe40000010100 */
[-CC-:B------:R-:W-:Y:S01]  /*12890*/  FFMA.FTZ R7, R7, R10.reuse, -R153.reuse ;  /* 0x0000000a07077223 */ /* 0x180fe20000010899 */
[-CC-:B------:R-:W-:Y:S01]  /*128a0*/  FFMA.FTZ R202, R202, R10.reuse, -R153.reuse ;  /* 0x0000000acaca7223 */ /* 0x180fe20000010899 */
        /* <DEDUP_REMOVED lines=24> */
[----:B------:R-:W-:-:S04]  /*12a30*/  ISETP.LT.OR P2, PT, R226, 0x1, P2 ;  /* 0x00000001e200780c */ /* 0x000fc80001741670 */
[----:B------:R-:W-:Y:S02]  /*12a40*/  FSEL R154, R154, -INF , !P2 ;  /* 0xff8000009a9a7808 */ /* 0x000fe40005000000 */
[----:B------:R-:W-:Y:S01]  /*12a50*/  ISETP.GT.AND P2, PT, R213, 0x59, !P6 ;  /* 0x00000059d500780c */ /* 0x000fe20007744270 */
[----:B------:R-:W1:Y:S03]  /*12a60*/  MUFU.EX2 R153, R152 ;  /* 0x0000009800997308 */ /* 0x000e660000000800 */
[----:B------:R-:W-:-:S04]  /*12a70*/  ISETP.LT.OR P2, PT, R226, 0x5a, P2 ;  /* 0x0000005ae200780c */ /* 0x000fc80001741670 */
[----:B------:R-:W-:Y:S01]  /*12a80*/  FSEL R199, R199, -INF , !P2 ;  /* 0xff800000c7c77808 */ /* 0x000fe20005000000 */
[----:B------:R-:W3:Y:S08]  /*12a90*/  MUFU.EX2 R152, R202 ;  /* 0x000000ca00987308 */ /* 0x000ef00000000800 */
[----:B------:R-:W4:Y:S01]  /*12aa0*/  MUFU.EX2 R156, R156 ;  /* 0x0000009c009c7308 */ /* 0x000f220000000800 */
[----:B-1----:R-:W-:Y:S01]  /*12ab0*/  FFMA.FTZ R4, R153, R4, R7 ;  /* 0x0000000499047223 */ /* 0x002fe20000010007 */
[-C--:B------:R-:W-:Y:S01]  /*12ac0*/  FMUL.FTZ R24, R24, R153.reuse ;  /* 0x0000009918187220 */ /* 0x080fe20000410000 */
[-C--:B------:R-:W-:Y:S01]  /*12ad0*/  FMUL.FTZ R25, R25, R153.reuse ;  /* 0x0000009919197220 */ /* 0x080fe20000410000 */
[-C--:B------:R-:W-:Y:S01]  /*12ae0*/  FMUL.FTZ R28, R28, R153.reuse ;  /* 0x000000991c1c7220 */ /* 0x080fe20000410000 */
[-C--:B------:R-:W-:Y:S01]  /*12af0*/  FMUL.FTZ R29, R29, R153.reuse ;  /* 0x000000991d1d7220 */ /* 0x080fe20000410000 */
[-C--:B------:R-:W-:Y:S01]  /*12b00*/  FMUL.FTZ R32, R32, R153.reuse ;  /* 0x0000009920207220 */ /* 0x080fe20000410000 */
[----:B------:R-:W-:Y:S01]  /*12b10*/  FMUL.FTZ R33, R33, R153 ;  /* 0x0000009921217220 */ /* 0x000fe20000410000 */
[----:B------:R-:W1:Y:S01]  /*12b20*/  MUFU.EX2 R157, R157 ;  /* 0x0000009d009d7308 */ /* 0x000e620000000800 */
[C---:B---3--:R-:W-:Y:S01]  /*12b30*/  FADD.FTZ R4, R152.reuse, R4 ;  /* 0x0000000498047221 */ /* 0x048fe20000010000 */
[----:B------:R-:W-:Y:S01]  /*12b40*/  F2FP.F16.F32.PACK_AB R152, R152, R7 ;  /* 0x000000079898723e */ /* 0x000fe200000000ff */
[-C--:B------:R-:W-:Y:S01]  /*12b50*/  FMUL.FTZ R36, R36, R153.reuse ;  /* 0x0000009924247220 */ /* 0x080fe20000410000 */
[----:B------:R-:W-:Y:S01]  /*12b60*/  FMNMX.FTZ R7, R154, R216, !PT ;  /* 0x000000d89a077209 */ /* 0x000fe20007810000 */
[-C--:B------:R-:W-:Y:S01]  /*12b70*/  FMUL.FTZ R37, R37, R153.reuse ;  /* 0x0000009925257220 */ /* 0x080fe20000410000 */
[-C--:B------:R-:W-:Y:S01]  /*12b80*/  FMUL.FTZ R40, R40, R153.reuse ;  /* 0x0000009928287220 */ /* 0x080fe20000410000 */
[----:B------:R-:W-:Y:S01]  /*12b90*/  FMUL.FTZ R41, R41, R153 ;  /* 0x0000009929297220 */ /* 0x000fe20000410000 */
[----:B------:R-:W-:Y:S01]  /*12ba0*/  FMNMX.FTZ R7, R155, R7, !PT ;  /* 0x000000079b077209 */ /* 0x000fe20007810000 */
[----:B------:R-:W3:Y:S01]  /*12bb0*/  MUFU.EX2 R160, R160 ;  /* 0x000000a000a07308 */ /* 0x000ee20000000800 */
[----:B----4-:R-:W-:Y:S01]  /*12bc0*/  FADD.FTZ R4, R156, R4 ;  /* 0x000000049c047221 */ /* 0x010fe20000010000 */
[----:B------:R-:W-:Y:S01]  /*12bd0*/  FMUL.FTZ R44, R44, R153 ;  /* 0x000000992c2c7220 */ /* 0x000fe20000410000 */
[----:B------:R-:W-:Y:S01]  /*12be0*/  FMNMX.FTZ R7, R158, R7, !PT ;  /* 0x000000079e077209 */ /* 0x000fe20007810000 */
[-C--:B------:R-:W-:Y:S01]  /*12bf0*/  FMUL.FTZ R45, R45, R153.reuse ;  /* 0x000000992d2d7220 */ /* 0x080fe20000410000 */
[-C--:B------:R-:W-:Y:S01]  /*12c00*/  FMUL.FTZ R48, R48, R153.reuse ;  /* 0x0000009930307220 */ /* 0x080fe20000410000 */
[----:B------:R-:W-:Y:S01]  /*12c10*/  FMUL.FTZ R49, R49, R153 ;  /* 0x0000009931317220 */ /* 0x000fe20000410000 */
[----:B------:R-:W-:Y:S01]  /*12c20*/  FMNMX.FTZ R7, R159, R7, !PT ;  /* 0x000000079f077209 */ /* 0x000fe20007810000 */
[----:B------:R-:W4:Y:S01]  /*12c30*/  MUFU.EX2 R161, R161 ;  /* 0x000000a100a17308 */ /* 0x000f220000000800 */
[----:B-1----:R-:W-:Y:S01]  /*12c40*/  FADD.FTZ R4, R157, R4 ;  /* 0x000000049d047221 */ /* 0x002fe20000010000 */
[----:B------:R-:W-:Y:S01]  /*12c50*/  FMUL.FTZ R52, R52, R153 ;  /* 0x0000009934347220 */ /* 0x000fe20000410000 */
[----:B------:R-:W-:Y:S01]  /*12c60*/  FMNMX.FTZ R7, R162, R7, !PT ;  /* 0x00000007a2077209 */ /* 0x000fe20007810000 */
[-C--:B------:R-:W-:Y:S01]  /*12c70*/  FMUL.FTZ R53, R53, R153.reuse ;  /* 0x0000009935357220 */ /* 0x080fe20000410000 */
[-C--:B------:R-:W-:Y:S01]  /*12c80*/  FMUL.FTZ R56, R56, R153.reuse ;  /* 0x0000009938387220 */ /* 0x080fe20000410000 */
[----:B------:R-:W-:Y:S01]  /*12c90*/  FMUL.FTZ R57, R57, R153 ;  /* 0x0000009939397220 */ /* 0x000fe20000410000 */
[----:B------:R-:W-:Y:S01]  /*12ca0*/  FMNMX.FTZ R7, R163, R7, !PT ;  /* 0x00000007a3077209 */ /* 0x000fe20007810000 */
[----:B------:R-:W1:Y:S01]  /*12cb0*/  MUFU.EX2 R164, R164 ;  /* 0x000000a400a47308 */ /* 0x000e620000000800 */
[----:B---3--:R-:W-:Y:S01]  /*12cc0*/  FADD.FTZ R4, R160, R4 ;  /* 0x00000004a0047221 */ /* 0x008fe20000010000 */
[----:B------:R-:W-:Y:S01]  /*12cd0*/  FMUL.FTZ R60, R60, R153 ;  /* 0x000000993c3c7220 */ /* 0x000fe20000410000 */
        /* <DEDUP_REMOVED lines=71> */
[-C--:B------:R-:W-:Y:S01]  /*13150*/  FMUL.FTZ R132, R132, R153.reuse ;  /* 0x0000009984847220 */ /* 0x080fe20000410000 */
[-C--:B------:R-:W-:Y:S01]  /*13160*/  FMUL.FTZ R133, R133, R153.reuse ;  /* 0x0000009985857220 */ /* 0x080fe20000410000 */
[----:B------:R-:W3:Y:S01]  /*13170*/  SHFL.BFLY PT, R202, R7, 0x2, 0x1f ;  /* 0x0c401f0007ca7f89 */ /* 0x000ee200000e0000 */
[-C--:B------:R-:W-:Y:S01]  /*13180*/  FMUL.FTZ R136, R136, R153.reuse ;  /* 0x0000009988887220 */ /* 0x080fe20000410000 */
[-C--:B------:R-:W-:Y:S01]  /*13190*/  FMUL.FTZ R137, R137, R153.reuse ;  /* 0x0000009989897220 */ /* 0x080fe20000410000 */
[-C--:B------:R-:W-:Y:S01]  /*131a0*/  FMUL.FTZ R140, R140, R153.reuse ;  /* 0x000000998c8c7220 */ /* 0x080fe20000410000 */
[----:B------:R-:W5:Y:S01]  /*131b0*/  MUFU.EX2 R184, R184 ;  /* 0x000000b800b87308 */ /* 0x000f620000000800 */
[----:B----4-:R-:W-:Y:S01]  /*131c0*/  FADD.FTZ R4, R180, R4 ;  /* 0x00000004b4047221 */ /* 0x010fe20000010000 */
[-C--:B------:R-:W-:Y:S01]  /*131d0*/  FMUL.FTZ R141, R141, R153.reuse ;  /* 0x000000998d8d7220 */ /* 0x080fe20000410000 */
[-C--:B------:R-:W-:Y:S01]  /*131e0*/  FMUL.FTZ R144, R144, R153.reuse ;  /* 0x0000009990907220 */ /* 0x080fe20000410000 */
[-C--:B------:R-:W-:Y:S01]  /*131f0*/  FMUL.FTZ R145, R145, R153.reuse ;  /* 0x0000009991917220 */ /* 0x080fe20000410000 */
[-C--:B------:R-:W-:Y:S01]  /*13200*/  FMUL.FTZ R148, R148, R153.reuse ;  /* 0x0000009994947220 */ /* 0x080fe20000410000 */
[----:B------:R-:W-:-:S02]  /*13210*/  FMUL.FTZ R149, R149, R153 ;  /* 0x0000009995957220 */ /* 0x000fc40000410000 */
[----:B------:R-:W4:Y:S01]  /*13220*/  MUFU.EX2 R185, R185 ;  /* 0x000000b900b97308 */ /* 0x000f220000000800 */
[----:B-1----:R-:W-:-:S07]  /*13230*/  FADD.FTZ R4, R181, R4 ;  /* 0x00000004b5047221 */ /* 0x002fce0000010000 */
[----:B------:R-:W1:Y:S01]  /*13240*/  MUFU.EX2 R188, R188 ;  /* 0x000000bc00bc7308 */ /* 0x000e620000000800 */
[----:B-----5:R-:W-:Y:S01]  /*13250*/  FADD.FTZ R4, R184, R4 ;  /* 0x00000004b8047221 */ /* 0x020fe20000010000 */
[----:B---3--:R-:W-:-:S06]  /*13260*/  FMNMX.FTZ R7, R7, R202, !PT ;  /* 0x000000ca07077209 */ /* 0x008fcc0007810000 */
[----:B------:R-:W3:Y:S01]  /*13270*/  MUFU.EX2 R189, R189 ;  /* 0x000000bd00bd7308 */ /* 0x000ee20000000800 */
[----:B------:R-:W5:Y:S07]  /*13280*/  SHFL.BFLY PT, R202, R7, 0x1, 0x1f ;  /* 0x0c201f0007ca7f89 */ /* 0x000f6e00000e0000 */
[----:B------:R-:W0:Y:S08]  /*13290*/  MUFU.EX2 R192, R192 ;  /* 0x000000c000c07308 */ /* 0x000e300000000800 */
[----:B------:R-:W2:Y:S08]  /*132a0*/  MUFU.EX2 R193, R193 ;  /* 0x000000c100c17308 */ /* 0x000eb00000000800 */
[----:B------:R-:W2:Y:S01]  /*132b0*/  MUFU.EX2 R196, R196 ;  /* 0x000000c400c47308 */ /* 0x000ea20000000800 */
[----:B-----5:R-:W-:-:S04]  /*132c0*/  FMNMX.FTZ R7, R7, R202, !PT ;  /* 0x000000ca07077209 */ /* 0x020fc80007810000 */
[C---:B------:R-:W-:Y:S01]  /*132d0*/  FSETP.NEU.FTZ.AND P2, PT, R7.reuse, -INF , PT ;  /* 0xff8000000700780b */ /* 0x040fe20003f5d000 */
[----:B------:R-:W-:-:S05]  /*132e0*/  FMUL.FTZ R203, R7, R10 ;  /* 0x0000000a07cb7220 */ /* 0x000fca0000410000 */
[----:B------:R-:W-:-:S05]  /*132f0*/  FSEL R203, R203, RZ, P2 ;  /* 0x000000ffcbcb7208 */ /* 0x000fca0001000000 */
[--C-:B------:R-:W-:Y:S01]  /*13300*/  FFMA.FTZ R227, R154, R10, -R203.reuse ;  /* 0x0000000a9ae37223 */ /* 0x100fe200000108cb */
[----:B------:R-:W-:Y:S01]  /*13310*/  F2FP.F16.F32.PACK_AB R154, R157, R156 ;  /* 0x0000009c9d9a723e */ /* 0x000fe200000000ff */
[--C-:B------:R-:W-:Y:S01]  /*13320*/  FFMA.FTZ R226, R158, R10, -R203.reuse ;  /* 0x0000000a9ee27223 */ /* 0x100fe200000108cb */
[----:B------:R-:W-:Y:S01]  /*13330*/  F2FP.F16.F32.PACK_AB R156, R161, R160 ;  /* 0x000000a0a19c723e */ /* 0x000fe200000000ff */
[--C-:B------:R-:W-:Y:S01]  /*13340*/  FFMA.FTZ R202, R155, R10, -R203.reuse ;  /* 0x0000000a9bca7223 */ /* 0x100fe200000108cb */
[----:B------:R-:W-:Y:S01]  /*13350*/  F2FP.F16.F32.PACK_AB R160, R169, R168 ;  /* 0x000000a8a9a0723e */ /* 0x000fe200000000ff */
[----:B------:R-:W-:Y:S01]  /*13360*/  MUFU.EX2 R227, R227 ;  /* 0x000000e300e37308 */ /* 0x000fe20000000800 */
[----:B------:R-:W-:Y:S01]  /*13370*/  FSEL R169, R7, RZ, P2 ;  /* 0x000000ff07a97208 */ /* 0x000fe20001000000 */
[--C-:B------:R-:W-:Y:S01]  /*13380*/  FFMA.FTZ R159, R159, R10, -R203.reuse ;  /* 0x0000000a9f9f7223 */ /* 0x100fe200000108cb */
[----:B------:R-:W-:Y:S01]  /*13390*/  F2FP.F16.F32.PACK_AB R158, R165, R164 ;  /* 0x000000a4a59e723e */ /* 0x000fe200000000ff */
[--C-:B------:R-:W-:Y:S01]  /*133a0*/  FFMA.FTZ R217, R162, R10, -R203.reuse ;  /* 0x0000000aa2d97223 */ /* 0x100fe200000108cb */
[----:B------:R-:W-:Y:S01]  /*133b0*/  F2FP.F16.F32.PACK_AB R164, R177, R176 ;  /* 0x000000b0b1a4723e */ /* 0x000fe200000000ff */
[----:B------:R-:W-:Y:S01]  /*133c0*/  FADD.FTZ R169, -R169, R216 ;  /* 0x000000d8a9a97221 */ /* 0x000fe20000010100 */
[-CC-:B------:R-:W-:Y:S01]  /*133d0*/  FFMA.FTZ R163, R163, R10.reuse, -R203.reuse ;  /* 0x0000000aa3a37223 */ /* 0x180fe200000108cb */
[----:B------:R-:W-:Y:S01]  /*133e0*/  MUFU.EX2 R202, R202 ;  /* 0x000000ca00ca7308 */ /* 0x000fe20000000800 */
[----:B----4-:R-:W-:Y:S01]  /*133f0*/  FADD.FTZ R161, R185, R4 ;  /* 0x00000004b9a17221 */ /* 0x010fe20000010000 */
[-C--:B------:R-:W-:Y:S01]  /*13400*/  FMUL.FTZ R169, R169, R10.reuse ;  /* 0x0000000aa9a97220 */ /* 0x080fe20000410000 */
[-CC-:B------:R-:W-:Y:S01]  /*13410*/  FFMA.FTZ R213, R166, R10.reuse, -R203.reuse ;  /* 0x0000000aa6d57223 */ /* 0x180fe200000108cb */
[-C--:B------:R-:W-:Y:S01]  /*13420*/  FFMA.FTZ R155, R174, R10.reuse, -R203 ;  /* 0x0000000aae9b7223 */ /* 0x080fe200000108cb */
[----:B-1----:R-:W-:Y:S01]  /*13430*/  FADD.FTZ R4, R188, R161 ;  /* 0x000000a1bc047221 */ /* 0x002fe20000010000 */
[--C-:B------:R-:W-:Y:S01]  /*13440*/  FFMA.FTZ R167, R167, R10, -R203.reuse ;  /* 0x0000000aa7a77223 */ /* 0x100fe200000108cb */
[----:B------:R-:W-:Y:S01]  /*13450*/  F2FP.F16.F32.PACK_AB R166, R181, R180 ;  /* 0x000000b4b5a6723e */ /* 0x000fe200000000ff */
[----:B------:R-:W1:Y:S01]  /*13460*/  MUFU.EX2 R176, R169 ;  /* 0x000000a900b07308 */ /* 0x000e620000000800 */
[----:B---3--:R-:W-:Y:S01]  /*13470*/  FADD.FTZ R161, R189, R4 ;  /* 0x00000004bda17221 */ /* 0x008fe20000010000 */
[-CC-:B------:R-:W-:Y:S01]  /*13480*/  FFMA.FTZ R212, R170, R10.reuse, -R203.reuse ;  /* 0x0000000aaad47223 */ /* 0x180fe200000108cb */
[-CC-:B------:R-:W-:Y:S01]  /*13490*/  FFMA.FTZ R171, R171, R10.reuse, -R203.reuse ;  /* 0x0000000aabab7223 */ /* 0x180fe200000108cb */
[-C--:B------:R-:W-:Y:S01]  /*134a0*/  FFMA.FTZ R175, R175, R10.reuse, -R203 ;  /* 0x0000000aafaf7223 */ /* 0x080fe200000108cb */
[----:B0-----:R-:W-:Y:S01]  /*134b0*/  FADD.FTZ R4, R192, R161 ;  /* 0x000000a1c0047221 */ /* 0x001fe20000010000 */
[-CC-:B------:R-:W-:Y:S01]  /*134c0*/  FFMA.FTZ R178, R178, R10.reuse, -R203.reuse ;  /* 0x0000000ab2b27223 */ /* 0x180fe200000108cb */
[-CC-:B------:R-:W-:Y:S01]  /*134d0*/  FFMA.FTZ R179, R179, R10.reuse, -R203.reuse ;  /* 0x0000000ab3b37223 */ /* 0x180fe200000108cb */
[----:B------:R-:W0:Y:S01]  /*134e0*/  MUFU.EX2 R226, R226 ;  /* 0x000000e200e27308 */ /* 0x000e220000000800 */
[----:B--2---:R-:W-:Y:S01]  /*134f0*/  FADD.FTZ R165, R193, R4 ;  /* 0x00000004c1a57221 */ /* 0x004fe20000010000 */
[-CC-:B------:R-:W-:Y:S01]  /*13500*/  FFMA.FTZ R182, R182, R10.reuse, -R203.reuse ;  /* 0x0000000ab6b67223 */ /* 0x180fe200000108cb */
[-CC-:B------:R-:W-:Y:S01]  /*13510*/  FFMA.FTZ R183, R183, R10.reuse, -R203.reuse ;  /* 0x0000000ab7b77223 */ /* 0x180fe200000108cb */
[-C--:B------:R-:W-:Y:S01]  /*13520*/  FFMA.FTZ R186, R186, R10.reuse, -R203 ;  /* 0x0000000ababa7223 */ /* 0x080fe200000108cb */
[----:B------:R-:W-:Y:S01]  /*13530*/  FADD.FTZ R165, R196, R165 ;  /* 0x000000a5c4a57221 */ /* 0x000fe20000010000 */
[-CC-:B------:R-:W-:Y:S01]  /*13540*/  FFMA.FTZ R187, R187, R10.reuse, -R203.reuse ;  /* 0x0000000abbbb7223 */ /* 0x180fe200000108cb */
[-C--:B------:R-:W-:Y:S01]  /*13550*/  FFMA.FTZ R190, R190, R10.reuse, -R203 ;  /* 0x0000000abebe7223 */ /* 0x080fe200000108cb */
[----:B------:R-:W2:Y:S01]  /*13560*/  MUFU.EX2 R159, R159 ;  /* 0x0000009f009f7308 */ /* 0x000ea20000000800 */
[----:B-1----:R-:W-:Y:S01]  /*13570*/  FFMA.FTZ R3, R176, R3, R227 ;  /* 0x00000003b0037223 */ /* 0x002fe200000100e3 */
[-CC-:B------:R-:W-:Y:S01]  /*13580*/  FFMA.FTZ R191, R191, R10.reuse, -R203.reuse ;  /* 0x0000000abfbf7223 */ /* 0x180fe200000108cb */
[-CC-:B------:R-:W-:Y:S01]  /*13590*/  FFMA.FTZ R194, R194, R10.reuse, -R203.reuse ;  /* 0x0000000ac2c27223 */ /* 0x180fe200000108cb */
[----:B------:R-:W-:Y:S01]  /*135a0*/  FFMA.FTZ R195, R195, R10, -R203 ;  /* 0x0000000ac3c37223 */ /* 0x000fe200000108cb */
[----:B------:R-:W-:Y:S01]  /*135b0*/  FADD.FTZ R3, R202, R3 ;  /* 0x00000003ca037221 */ /* 0x000fe20000010000 */
[----:B------:R-:W-:Y:S01]  /*135c0*/  F2FP.F16.F32.PACK_AB R162, R173, R172 ;  /* 0x000000acada2723e */ /* 0x000fe200000000ff */
[-C--:B------:R-:W-:Y:S01]  /*135d0*/  FFMA.FTZ R198, R198, R10.reuse, -R203 ;  /* 0x0000000ac6c67223 */ /* 0x080fe200000108cb */
[----:B------:R-:W1:Y:S01]  /*135e0*/  MUFU.EX2 R157, R217 ;  /* 0x000000d9009d7308 */ /* 0x000e620000000800 */
[----:B0-----:R-:W-:Y:S01]  /*135f0*/  FADD.FTZ R180, R226, R3 ;  /* 0x00000003e2b47221 */ /* 0x001fe20000010000 */
[----:B------:R-:W-:Y:S01]  /*13600*/  FFMA.FTZ R199, R199, R10, -R203 ;  /* 0x0000000ac7c77223 */ /* 0x000fe200000108cb */
[----:B------:R-:W-:Y:S01]  /*13610*/  F2FP.F16.F32.PACK_AB R168, R185, R184 ;  /* 0x000000b8b9a8723e */ /* 0x000fe200000000ff */
[----:B------:R-:W-:Y:S01]  /*13620*/  FMUL.FTZ R26, R26, R176 ;  /* 0x000000b01a1a7220 */ /* 0x000fe20000410000 */
[----:B------:R-:W-:Y:S01]  /*13630*/  F2FP.F16.F32.PACK_AB R170, R189, R188 ;  /* 0x000000bcbdaa723e */ /* 0x000fe200000000ff */
[----:B------:R-:W-:Y:S01]  /*13640*/  FMUL.FTZ R27, R27, R176 ;  /* 0x000000b01b1b7220 */ /* 0x000fe20000410000 */
[----:B------:R-:W-:Y:S01]  /*13650*/  F2FP.F16.F32.PACK_AB R172, R193, R192 ;  /* 0x000000c0c1ac723e */ /* 0x000fe200000000ff */
[----:B------:R-:W0:Y:S01]  /*13660*/  MUFU.EX2 R163, R163 ;  /* 0x000000a300a37308 */ /* 0x000e220000000800 */
        /* <DEDUP_REMOVED lines=16> */
[C---:B0-----:R-:W-:Y:S01]  /*13770*/  FADD.FTZ R180, R163.reuse, R180 ;  /* 0x000000b4a3b47221 */ /* 0x041fe20000010000 */
[----:B------:R-:W-:Y:S01]  /*13780*/  F2FP.F16.F32.PACK_AB R157, R163, R157 ;  /* 0x0000009da39d723e */ /* 0x000fe200000000ff */
        /* <DEDUP_REMOVED lines=29> */
[----:B------:R0:W3:Y:S01]  /*13960*/  MUFU.EX2 R165, R155 ;  /* 0x0000009b00a57308 */ /* 0x0000e20000000800 */
        /* <DEDUP_REMOVED lines=8> */
[----:B-1----:R-:W-:Y:S01]  /*139f0*/  FADD.FTZ R180, R171, R180 ;  /* 0x000000b4abb47221 */ /* 0x002fe20000010000 */
[----:B0-----:R-:W-:Y:S01]  /*13a00*/  F2FP.F16.F32.PACK_AB R155, R159, R226 ;  /* 0x000000e29f9b723e */ /* 0x001fe200000000ff */
[-C--:B------:R-:W-:Y:S01]  /*13a10*/  FMUL.FTZ R107, R107, R176.reuse ;  /* 0x000000b06b6b7220 */ /* 0x080fe20000410000 */
[----:B------:R-:W-:Y:S01]  /*13a20*/  F2FP.F16.F32.PACK_AB R159, R167, R213 ;  /* 0x000000d5a79f723e */ /* 0x000fe200000000ff */
[-C--:B------:R-:W-:Y:S01]  /*13a30*/  FMUL.FTZ R110, R110, R176.reuse ;  /* 0x000000b06e6e7220 */ /* 0x080fe20000410000 */
[----:B------:R-:W-:Y:S01]  /*13a40*/  F2FP.F16.F32.PACK_AB R161, R171, R161 ;  /* 0x000000a1aba1723e */ /* 0x000fe200000000ff */
        /* <DEDUP_REMOVED lines=26> */
[C---:B-1----:R-:W-:Y:S01]  /*13bf0*/  FADD.FTZ R3, R179.reuse, R180 ;  /* 0x000000b4b3037221 */ /* 0x042fe20000010000 */
[----:B------:R-:W-:Y:S01]  /*13c00*/  F2FP.F16.F32.PACK_AB R165, R179, R178 ;  /* 0x000000b2b3a5723e */ /* 0x000fe200000000ff */
[-C--:B------:R-:W-:Y:S01]  /*13c10*/  FMUL.FTZ R147, R147, R176.reuse ;  /* 0x000000b093937220 */ /* 0x080fe20000410000 */
[-C--:B------:R-:W-:Y:S01]  /*13c20*/  FMUL.FTZ R150, R150, R176.reuse ;  /* 0x000000b096967220 */ /* 0x080fe20000410000 */
[----:B------:R-:W-:-:S03]  /*13c30*/  FMUL.FTZ R151, R151, R176 ;  /* 0x000000b097977220 */ /* 0x000fc60000410000 */
        /* <DEDUP_REMOVED lines=25> */
.L_x_11909:
[----:B------:R0:W1:Y:S01]  /*13dd0*/  SYNCS.PHASECHK.TRANS64.TRYWAIT P2, [R201+URZ+0x22850], R200 ;  /* 0x022850c8c90075a7 */ /* 0x000062000804017f */
[----:B------:R-:W-:Y:S05]  /*13de0*/  @!P0 BRA `(.L_x_11910) ;  /* 0x0000000000048947 */ /* 0x000fea0003800000 */
[----:B------:R-:W-:Y:S01]  /*13df0*/  BPT.TRAP 0x1 ;  /* 0x000000040000795c */ /* 0x000fe20000300000 */
.L_x_11910:
[----:B------:R-:W-:Y:S04]  /*13e00*/  BSSY B0, `(.L_x_11911) ;  /* 0x0000004000007945 */ /* 0x000fe80003800000 */
[----:B-1----:R-:W-:Y:S05]  /*13e10*/  @P2 BRA `(.L_x_11912) ;  /* 0x0000000000082947 */ /* 0x002fea0003800000 */
[----:B------:R-:W1:Y:S02]  /*13e20*/  SYNCS.PHASECHK.TRANS64.TRYWAIT P2, [R201+URZ+0x22850], R200 ;  /* 0x022850c8c90075a7 */ /* 0x000e64000804017f */
[----:B-1----:R-:W-:Y:S05]  /*13e30*/  @!P2 BRA `(.L_x_11913) ;  /* 0x000000c8005ca947 */ /* 0x002fea0003800000 */
.L_x_11912:
[----:B------:R-:W-:Y:S05]  /*13e40*/  BSYNC B0 ;  /* 0x0000000000007941 */ /* 0x000fea0003800000 */
.L_x_11911:
[----:B------:R-:W2:Y:S01]  /*13e50*/  S2R R178, SR_TID.X ;  /* 0x0000000000b27919 */ /* 0x000ea20000002100 */
[----:B------:R-:W-:Y:S01]  /*13e60*/  IMAD.MOV.U32 R177, RZ, RZ, 0x40000040 ;  /* 0x40000040ffb17424 */ /* 0x000fe200078e00ff */
[----:B------:R-:W-:Y:S05]  /*13e70*/  WARPSYNC.ALL ;  /* 0x0000000000007948 */ /* 0x000fea0003800000 */
[----:B------:R-:W-:Y:S01]  /*13e80*/  R2UR UR7, R177 ;  /* 0x00000000b10772ca */ /* 0x000fe200000e0000 */
[----:B------:R-:W-:Y:S01]  /*13e90*/  IMAD R176, R2, 0xc00, R11 ;  /* 0x00000c0002b07824 */ /* 0x000fe200078e020b */
[----:B------:R-:W-:Y:S01]  /*13ea0*/  ISETP.GT.AND P2, PT, R6, R219, PT ;  /* 0x000000db0600720c */ /* 0x000fe20003f44270 */
[----:B01----:R-:W-:-:S02]  /*13eb0*/  @!P1 VIADD R201, R201, 0x22860 ;  /* 0x00022860c9c99836 */ /* 0x003fc40000000000 */
[----:B------:R-:W-:Y:S01]  /*13ec0*/  VIADD R6, R6, 0xffffffff ;  /* 0xffffffff06067836 */ /* 0x000fe20000000000 */
[----:B------:R-:W-:Y:S01]  /*13ed0*/  R2UR UR6, R176 ;  /* 0x00000000b00672ca */ /* 0x000fe200000e0000 */
[----:B------:R-:W-:Y:S01]  /*13ee0*/  IMAD.MOV.U32 R216, RZ, RZ, R7 ;  /* 0x000000ffffd87224 */ /* 0x000fe200078e0007 */
[----:B------:R-:W-:Y:S01]  /*13ef0*/  @!P1 PRMT R201, RZ, 0x654, R201 ;  /* 0x00000654ffc99816 */ /* 0x000fe200000000c9 */
[----:B------:R-:W-:Y:S01]  /*13f00*/  IMAD.MOV.U32 R217, RZ, RZ, R0 ;  /* 0x000000ffffd97224 */ /* 0x000fe200078e0000 */
[----:B--2---:R-:W-:-:S05]  /*13f10*/  SHF.R.U32.HI R178, RZ, 0x7, R178 ;  /* 0x00000007ffb27819 */ /* 0x004fca00000116b2 */
[----:B------:R-:W-:-:S05]  /*13f20*/  VIADD R177, R178, 0x8 ;  /* 0x00000008b2b17836 */ /* 0x000fca0000000000 */
[----:B------:R0:W-:Y:S02]  /*13f30*/  BAR.SYNC.DEFER_BLOCKING R177, 0x100 ;  /* 0x000400b10000751d */ /* 0x0001e40000010000 */
[----:B0-----:R-:W-:-:S04]  /*13f40*/  IMAD.MOV.U32 R177, RZ, RZ, 0x40000040 ;  /* 0x40000040ffb17424 */ /* 0x001fc800078e00ff */
        /* <DEDUP_REMOVED lines=43> */
.L_x_11896:
[----:B------:R-:W-:Y:S05]  /*14200*/  WARPSYNC.ALL ;  /* 0x0000000000007948 */ /* 0x000fea0003800000 */
[----:B------:R-:W3:Y:S01]  /*14210*/  SHFL.BFLY PT, R9, R4, 0x2, 0x1f ;  /* 0x0c401f0004097f89 */ /* 0x000ee200000e0000 */
[----:B------:R-:W-:Y:S01]  /*14220*/  VIADD R2, R2, 0x1 ;  /* 0x0000000102027836 */ /* 0x000fe20000000000 */
[----:B------:R4:W-:Y:S08]  /*14230*/  BAR.ARV R5, 0x100 ;  /* 0x000400050000751d */ /* 0x0009f00000002000 */
[----:B------:R-:W-:Y:S06]  /*14240*/  BAR.ARV 0x8, 0x180 ;  /* 0x0206000000007b1d */ /* 0x000fec0000002000 */
[C---:B------:R-:W-:Y:S01]  /*14250*/  ISETP.NE.AND P1, PT, R2.reuse, 0x2, PT ;  /* 0x000000020200780c */ /* 0x040fe20003f25270 */
[----:B----4-:R-:W-:Y:S01]  /*14260*/  IMAD.MOV.U32 R5, RZ, RZ, -0x800000 ;  /* 0xff800000ff057424 */ /* 0x010fe200078e00ff */
[----:B------:R-:W4:Y:S01]  /*14270*/  SHFL.BFLY PT, R6, R3, 0x2, 0x1f ;  /* 0x0c401f0003067f89 */ /* 0x000f2200000e0000 */
[----:B------:R-:W-:Y:S01]  /*14280*/  PLOP3.LUT P0, PT, PT, PT, PT, 0x8, 0x0 ;  /* 0x000000000000781c */ /* 0x000fe20003f0e170 */
[----:B------:R-:W-:Y:S01]  /*14290*/  VIADD R235, R235, 0x1 ;  /* 0x00000001ebeb7836 */ /* 0x000fe20000000000 */
[----:B------:R-:W-:Y:S01]  /*142a0*/  SEL R2, R2, RZ, P1 ;  /* 0x000000ff02027207 */ /* 0x000fe20000800000 */
[----:B---3--:R-:W-:Y:S01]  /*142b0*/  FADD.FTZ R11, R9, R4 ;  /* 0x00000004090b7221 */ /* 0x008fe20000010000 */
[----:B------:R-:W-:-:S04]  /*142c0*/  SEL R4, RZ, 0x1, P1 ;  /* 0x00000001ff047807 */ /* 0x000fc80000800000 */
[----:B------:R-:W3:Y:S01]  /*142d0*/  SHFL.BFLY PT, R8, R11, 0x1, 0x1f ;  /* 0x0c201f000b087f89 */ /* 0x000ee200000e0000 */
[----:B------:R-:W-:Y:S01]  /*142e0*/  LOP3.LUT R19, R19, R4, RZ, 0x3c, !PT ;  /* 0x0000000413137212 */ /* 0x000fe200078e3cff */
[----:B----4-:R-:W-:Y:S01]  /*142f0*/  FADD.FTZ R12, R6, R3 ;  /* 0x00000003060c7221 */ /* 0x010fe20000010000 */
[----:B------:R-:W-:Y:S02]  /*14300*/  IMAD.MOV.U32 R6, RZ, RZ, RZ ;  /* 0x000000ffff067224 */ /* 0x000fe400078e00ff */
[----:B------:R-:W-:Y:S02]  /*14310*/  IMAD.MOV.U32 R3, RZ, RZ, RZ ;  /* 0x000000ffff037224 */ /* 0x000fe400078e00ff */
[----:B------:R-:W4:Y:S01]  /*14320*/  SHFL.BFLY PT, R9, R12, 0x1, 0x1f ;  /* 0x0c201f000c097f89 */ /* 0x000f2200000e0000 */
[----:B---3--:R-:W-:-:S05]  /*14330*/  FADD.FTZ R8, R11, R8 ;  /* 0x000000080b087221 */ /* 0x008fca0000010000 */
[----:B------:R-:W-:-:S13]  /*14340*/  FSETP.NE.FTZ.AND P2, PT, R8, RZ, PT ;  /* 0x000000ff0800720b */ /* 0x000fda0003f55000 */
[----:B------:R-:W3:Y:S01]  /*14350*/  @P2 MUFU.LG2 R14, R8 ;  /* 0x00000008000e2308 */ /* 0x000ee20000000c00 */
[----:B----4-:R-:W-:Y:S01]  /*14360*/  FADD.FTZ R9, R12, R9 ;  /* 0x000000090c097221 */ /* 0x010fe20000010000 */
[----:B------:R-:W-:-:S04]  /*14370*/  @P2 FMUL.FTZ R12, R10, 0.69314718246459960938 ;  /* 0x3f3172180a0c2820 */ /* 0x000fc80000410000 */
[----:B------:R-:W-:Y:S02]  /*14380*/  FSETP.NE.FTZ.AND P3, PT, R9, RZ, PT ;  /* 0x000000ff0900720b */ /* 0x000fe40003f75000 */
[----:B------:R-:W4:Y:S01]  /*14390*/  @P2 MUFU.RCP R6, R8 ;  /* 0x0000000800062308 */ /* 0x000f220000001000 */
[----:B---3--:R-:W-:-:S10]  /*143a0*/  @P2 FMUL.FTZ R21, R14, 0.69314718246459960938 ;  /* 0x3f3172180e152820 */ /* 0x008fd40000410000 */
[----:B------:R-:W3:Y:S01]  /*143b0*/  @P3 MUFU.LG2 R15, R9 ;  /* 0x00000009000f3308 */ /* 0x000ee20000000c00 */
[----:B------:R-:W-:Y:S01]  /*143c0*/  @P3 FMUL.FTZ R13, R10, 0.69314718246459960938 ;  /* 0x3f3172180a0d3820 */ /* 0x000fe20000410000 */
[-C--:B----4-:R-:W-:Y:S01]  /*143d0*/  FMUL.FTZ R163, R68, R6.reuse ;  /* 0x0000000644a37220 */ /* 0x090fe20000410000 */
[-C--:B------:R-:W-:Y:S01]  /*143e0*/  FMUL.FTZ R165, R76, R6.reuse ;  /* 0x000000064ca57220 */ /* 0x080fe20000410000 */
[----:B------:R-:W-:-:S04]  /*143f0*/  FMUL.FTZ R24, R24, R6 ;  /* 0x0000000618187220 */ /* 0x000fc80000410000 */
[----:B------:R-:W4:Y:S01]  /*14400*/  @P3 MUFU.RCP R3, R9 ;  /* 0x0000000900033308 */ /* 0x000f220000001000 */
        /* <DEDUP_REMOVED lines=129> */
.L_x_11806:
[----:B------:R-:W-:Y:S05]  /*14c20*/  WARPSYNC.ALL ;  /* 0x0000000000007948 */ /* 0x000fea0003800000 */
[----:B------:R-:W1:Y:S08]  /*14c30*/  S2UR UR5, SR_CgaCtaId ;  /* 0x00000000000579c3 */ /* 0x000e700000008800 */
[----:B------:R-:W-:Y:S06]  /*14c40*/  BAR.SYNC.DEFER_BLOCKING 0x5, 0x180 ;  /* 0x0146000000007b1d */ /* 0x000fec0000010000 */
[----:B------:R-:W-:Y:S01]  /*14c50*/  UMOV UR4, 0x400 ;  /* 0x0000040000047882 */ /* 0x000fe20000000000 */
[----:B------:R-:W-:Y:S01]  /*14c60*/  BSSY B0, `(.L_x_11915) ;  /* 0x00002e4000007945 */ /* 0x000fe20003800000 */
[----:B-1----:R-:W-:-:S06]  /*14c70*/  ULEA UR4, UR5, UR4, 0x18 ;  /* 0x0000000405047291 */ /* 0x002fcc000f8ec03f */
[----:B------:R-:W-:-:S05]  /*14c80*/  IMAD.U32 R16, RZ, RZ, UR4 ;  /* 0x00000004ff107e24 */ /* 0x000fca000f8e00ff */
[----:B------:R1:W3:Y:S01]  /*14c90*/  LDS.128 R88, [R16+0x228d0] ;  /* 0x0228d00010587984 */ /* 0x0002e20000000c00 */
[----:B------:R-:W-:Y:S06]  /*14ca0*/  BAR.ARV 0x4, 0x180 ;  /* 0x0106000000007b1d */ /* 0x000fec0000002000 */
[----:B------:R-:W-:Y:S05]  /*14cb0*/  @P0 BRA `(.L_x_11916) ;  /* 0x0000001c00e00947 */ /* 0x000fea0003800000 */
[----:B------:R-:W4:Y:S01]  /*14cc0*/  LDL R0, [R1+0x1c] ;  /* 0x00001c0001007983 */ /* 0x000f220000100800 */
[----:B------:R-:W-:Y:S05]  /*14cd0*/  WARPSYNC.ALL ;  /* 0x0000000000007948 */ /* 0x000fea0003800000 */
[----:B------:R-:W0:Y:S01]  /*14ce0*/  S2R R7, SR_SWINHI ;  /* 0x0000000000077919 */ /* 0x000e220000002f00 */
        /* <DEDUP_REMOVED lines=17> */
[----:B0-----:R-:W-:Y:S02]  /*14e00*/  MOV R13, R7 ;  /* 0x00000007000d7202 */ /* 0x001fe40000000f00 */
        /* <DEDUP_REMOVED lines=24> */
[----:B------:R-:W-:Y:S01]  /*14f90*/  F2FP.F16.F32.PACK_AB R147, R3, R150 ;  /* 0x000000960393723e */ /* 0x000fe200000000ff */
[----:B------:R-:W-:Y:S01]  /*14fa0*/  BAR.SYNC.DEFER_BLOCKING 0x1, 0x100 ;  /* 0x0044000000007b1d */ /* 0x000fe20000010000 */
[----:B----4-:R-:W-:-:S03]  /*14fb0*/  IMAD.WIDE R134, R0, 0x2, R12 ;  /* 0x0000000200867825 */ /* 0x010fc600078e020c */
[C---:B------:R-:W-:Y:S02]  /*14fc0*/  IADD3 R151, P1, R134.reuse, 0x20, RZ ;  /* 0x0000002086977810 */ /* 0x040fe40007f3e0ff */
[C---:B------:R-:W-:Y:S02]  /*14fd0*/  IADD3 R181, P2, R134.reuse, 0x40, RZ ;  /* 0x0000004086b57810 */ /* 0x040fe40007f5e0ff */
[----:B------:R-:W-:Y:S01]  /*14fe0*/  IADD3 R183, P3, R134, 0x60, RZ ;  /* 0x0000006086b77810 */ /* 0x000fe20007f7e0ff */
[--C-:B------:R-:W-:Y:S01]  /*14ff0*/  IMAD.X R21, RZ, RZ, R135.reuse, P1 ;  /* 0x000000ffff157224 */ /* 0x100fe200008e0687 */
[----:B------:R-:W-:Y:S01]  /*15000*/  LOP3.LUT R20, R151, 0x380, RZ, 0xc0, !PT ;  /* 0x0000038097147812 */ /* 0x000fe200078ec0ff */
[--C-:B------:R-:W-:Y:S01]  /*15010*/  IMAD.X R31, RZ, RZ, R135.reuse, P2 ;  /* 0x000000ffff1f7224 */ /* 0x100fe200010e0687 */
[----:B-----5:R-:W-:Y:S01]  /*15020*/  LOP3.LUT R30, R181, 0x380, RZ, 0xc0, !PT ;  /* 0x00000380b51e7812 */ /* 0x020fe200078ec0ff */
[----:B------:R-:W-:Y:S01]  /*15030*/  IMAD.X R39, RZ, RZ, R135, P3 ;  /* 0x000000ffff277224 */ /* 0x000fe200018e0687 */
[----:B------:R-:W-:-:S02]  /*15040*/  LOP3.LUT R38, R183, 0x380, RZ, 0xc0, !PT ;  /* 0x00000380b7267812 */ /* 0x000fc400078ec0ff */
[----:B------:R-:W-:Y:S02]  /*15050*/  SHF.R.U64 R20, R20, 0x3, RZ ;  /* 0x0000000314147819 */ /* 0x000fe400000012ff */
[----:B------:R-:W-:Y:S02]  /*15060*/  IADD3 R86, P4, R134, 0x4000, RZ ;  /* 0x0000400086567810 */ /* 0x000fe40007f9e0ff */
[----:B------:R-:W-:Y:S02]  /*15070*/  SHF.R.U64 R30, R30, 0x3, RZ ;  /* 0x000000031e1e7819 */ /* 0x000fe400000012ff */
[----:B------:R-:W-:Y:S01]  /*15080*/  IADD3 R94, P5, R134, 0x4020, RZ ;  /* 0x00004020865e7810 */ /* 0x000fe20007fbe0ff */
[--C-:B------:R-:W-:Y:S01]  /*15090*/  IMAD.X R87, RZ, RZ, R135.reuse, P4 ;  /* 0x000000ffff577224 */ /* 0x100fe200020e0687 */
[----:B------:R-:W-:Y:S02]  /*150a0*/  SHF.R.U64 R38, R38, 0x3, RZ ;  /* 0x0000000326267819 */ /* 0x000fe400000012ff */
[----:B------:R-:W-:Y:S01]  /*150b0*/  IADD3 R98, P0, R134, 0x4040, RZ ;  /* 0x0000404086627810 */ /* 0x000fe20007f1e0ff */
[----:B------:R-:W-:Y:S01]  /*150c0*/  IMAD.X R95, RZ, RZ, R135, P5 ;  /* 0x000000ffff5f7224 */ /* 0x000fe200028e0687 */
[----:B------:R-:W-:-:S02]  /*150d0*/  LOP3.LUT R20, R20, R151, RZ, 0x3c, !PT ;  /* 0x0000009714147212 */ /* 0x000fc400078e3cff */
[----:B------:R-:W-:Y:S01]  /*150e0*/  LOP3.LUT R30, R30, R181, RZ, 0x3c, !PT ;  /* 0x000000b51e1e7212 */ /* 0x000fe200078e3cff */
[----:B------:R-:W-:Y:S01]  /*150f0*/  IMAD.X R99, RZ, RZ, R135, P0 ;  /* 0x000000ffff637224 */ /* 0x000fe200000e0687 */
[----:B------:R-:W-:Y:S02]  /*15100*/  LOP3.LUT R151, R86, 0x380, RZ, 0xc0, !PT ;  /* 0x0000038056977812 */ /* 0x000fe400078ec0ff */
[----:B------:R-:W-:Y:S02]  /*15110*/  LOP3.LUT R38, R38, R183, RZ, 0x3c, !PT ;  /* 0x000000b726267212 */ /* 0x000fe400078e3cff */
[----:B------:R-:W-:Y:S02]  /*15120*/  LOP3.LUT R181, R94, 0x380, RZ, 0xc0, !PT ;  /* 0x000003805eb57812 */ /* 0x000fe400078ec0ff */
[----:B------:R-:W-:Y:S02]  /*15130*/  LOP3.LUT R183, R98, 0x380, RZ, 0xc0, !PT ;  /* 0x0000038062b77812 */ /* 0x000fe400078ec0ff */
[----:B------:R-:W-:-:S02]  /*15140*/  IADD3 R102, P1, R134, 0x4060, RZ ;  /* 0x0000406086667810 */ /* 0x000fc40007f3e0ff */
[C---:B------:R-:W-:Y:S02]  /*15150*/  LOP3.LUT R15, R134.reuse, 0x380, RZ, 0xc0, !PT ;  /* 0x00000380860f7812 */ /* 0x040fe400078ec0ff */
[C---:B------:R-:W-:Y:S01]  /*15160*/  IADD3 R0, P0, R134.reuse, 0xc000, RZ ;  /* 0x0000c00086007810 */ /* 0x040fe20007f1e0ff */
[--C-:B------:R-:W-:Y:S01]  /*15170*/  IMAD.X R103, RZ, RZ, R135.reuse, P1 ;  /* 0x000000ffff677224 */ /* 0x100fe200008e0687 */
[----:B------:R-:W-:Y:S02]  /*15180*/  SHF.R.U64 R151, R151, 0x3, RZ ;  /* 0x0000000397977819 */ /* 0x000fe400000012ff */
[C---:B------:R-:W-:Y:S01]  /*15190*/  IADD3 R106, P2, R134.reuse, 0x8000, RZ ;  /* 0x00008000866a7810 */ /* 0x040fe20007f5e0ff */
[--C-:B------:R-:W-:Y:S01]  /*151a0*/  IMAD.X R123, RZ, RZ, R135.reuse, P0 ;  /* 0x000000ffff7b7224 */ /* 0x100fe200000e0687 */
[C---:B------:R-:W-:Y:S02]  /*151b0*/  IADD3 R110, P3, R134.reuse, 0x8020, RZ ;  /* 0x00008020866e7810 */ /* 0x040fe40007f7e0ff */
[----:B------:R-:W-:Y:S01]  /*151c0*/  SHF.R.U64 R181, R181, 0x3, RZ ;  /* 0x00000003b5b57819 */ /* 0x000fe200000012ff */
[--C-:B------:R-:W-:Y:S01]  /*151d0*/  IMAD.X R107, RZ, RZ, R135.reuse, P2 ;  /* 0x000000ffff6b7224 */ /* 0x100fe200010e0687 */
[----:B------:R-:W-:Y:S01]  /*151e0*/  SHF.R.U64 R183, R183, 0x3, RZ ;  /* 0x00000003b7b77819 */ /* 0x000fe200000012ff */
[----:B------:R-:W-:Y:S01]  /*151f0*/  IMAD.X R111, RZ, RZ, R135, P3 ;  /* 0x000000ffff6f7224 */ /* 0x000fe200018e0687 */
[----:B------:R-:W-:-:S02]  /*15200*/  IADD3 R114, P4, R134, 0x8040, RZ ;  /* 0x0000804086727810 */ /* 0x000fc40007f9e0ff */
[----:B------:R-:W-:Y:S02]  /*15210*/  LOP3.LUT R185, R102, 0x380, RZ, 0xc0, !PT ;  /* 0x0000038066b97812 */ /* 0x000fe400078ec0ff */
[----:B------:R-:W-:Y:S01]  /*15220*/  SHF.R.U64 R15, R15, 0x3, RZ ;  /* 0x000000030f0f7819 */ /* 0x000fe200000012ff */
[----:B------:R-:W-:Y:S01]  /*15230*/  IMAD.X R115, RZ, RZ, R135, P4 ;  /* 0x000000ffff737224 */ /* 0x000fe200020e0687 */
[----:B------:R-:W-:Y:S02]  /*15240*/  LOP3.LUT R86, R151, R86, RZ, 0x3c, !PT ;  /* 0x0000005697567212 */ /* 0x000fe400078e3cff */
[----:B------:R-:W-:Y:S02]  /*15250*/  LOP3.LUT R94, R181, R94, RZ, 0x3c, !PT ;  /* 0x0000005eb55e7212 */ /* 0x000fe400078e3cff */
[----:B------:R-:W-:Y:S02]  /*15260*/  LOP3.LUT R151, R106, 0x380, RZ, 0xc0, !PT ;  /* 0x000003806a977812 */ /* 0x000fe400078ec0ff */
[----:B------:R-:W-:-:S02]  /*15270*/  LOP3.LUT R98, R183, R98, RZ, 0x3c, !PT ;  /* 0x00000062b7627212 */ /* 0x000fc400078e3cff */
[----:B------:R-:W-:Y:S02]  /*15280*/  LOP3.LUT R181, R110, 0x380, RZ, 0xc0, !PT ;  /* 0x000003806eb57812 */ /* 0x000fe400078ec0ff */
[----:B------:R-:W-:Y:S02]  /*15290*/  ISETP.NE.U32.AND P0, PT, RZ, UR4, PT ;  /* 0x00000004ff007c0c */ /* 0x000fe4000bf05070 */
[C---:B------:R-:W-:Y:S02]  /*152a0*/  IADD3 R118, P5, R134.reuse, 0x8060, RZ ;  /* 0x0000806086767810 */ /* 0x040fe40007fbe0ff */
[C---:B------:R-:W-:Y:S02]  /*152b0*/  IADD3 R14, P1, R134.reuse, 0xc020, RZ ;  /* 0x0000c020860e7810 */ /* 0x040fe40007f3e0ff */
[C---:B---3--:R-:W-:Y:S01]  /*152c0*/  IADD3 R88, P2, R134.reuse, 0xc040, RZ ;  /* 0x0000c04086587810 */ /* 0x048fe20007f5e0ff */
[--C-:B------:R-:W-:Y:S01]  /*152d0*/  IMAD.X R119, RZ, RZ, R135.reuse, P5 ;  /* 0x000000ffff777224 */ /* 0x100fe200028e0687 */
        /* <DEDUP_REMOVED lines=8> */
[----:B------:R-:W-:Y:S02]  /*15360*/  SHF.R.U64 R181, R181, 0x3, RZ ;  /* 0x00000003b5b57819 */ /* 0x000fe400000012ff */
[----:B------:R-:W-:Y:S01]  /*15370*/  ISETP.NE.AND.EX P0, PT, RZ, UR5, PT, P0 ;  /* 0x00000005ff007c0c */ /* 0x000fe2000bf05300 */
[----:B------:R-:W-:Y:S01]  /*15380*/  ULDC.64 UR4, c[0x0][0xc08] ;  /* 0x0003020000047ab9 */ /* 0x000fe20000000a00 */
[----:B------:R-:W-:Y:S02]  /*15390*/  LOP3.LUT R102, R185, R102, RZ, 0x3c, !PT ;  /* 0x00000066b9667212 */ /* 0x000fe400078e3cff */
[----:B------:R-:W-:-:S02]  /*153a0*/  SHF.R.U64 R183, R183, 0x3, RZ ;  /* 0x00000003b7b77819 */ /* 0x000fc400000012ff */
[----:B------:R-:W-:Y:S02]  /*153b0*/  LOP3.LUT R185, R118, 0x380, RZ, 0xc0, !PT ;  /* 0x0000038076b97812 */ /* 0x000fe400078ec0ff */
[----:B------:R-:W-:Y:S02]  /*153c0*/  MOV R134, R134 ;  /* 0x0000008600867202 */ /* 0x000fe40000000f00 */
[----:B------:R-:W-:Y:S02]  /*153d0*/  LOP3.LUT R106, R151, R106, RZ, 0x3c, !PT ;  /* 0x0000006a976a7212 */ /* 0x000fe400078e3cff */
[----:B------:R-:W-:Y:S01]  /*153e0*/  MOV R20, R20 ;  /* 0x0000001400147202 */ /* 0x000fe20000000f00 */
[----:B------:R0:W-:Y:S01]  /*153f0*/  STSM.16.M88.4 [R134], R24 ;  /* 0x0000001886007844 */ /* 0x0001e20000000200 */
[----:B------:R-:W-:Y:S02]  /*15400*/  ISETP.NE.U32.AND P2, PT, RZ, UR4, PT ;  /* 0x00000004ff007c0c */ /* 0x000fe4000bf45070 */
[----:B------:R-:W-:Y:S01]  /*15410*/  LOP3.LUT R110, R181, R110, RZ, 0x3c, !PT ;  /* 0x0000006eb56e7212 */ /* 0x000fe200078e3cff */
[----:B------:R3:W-:Y:S01]  /*15420*/  STSM.16.M88.4 [R20], R32 ;  /* 0x0000002014007844 */ /* 0x0007e20000000200 */
[----:B------:R-:W-:-:S02]  /*15430*/  LOP3.LUT R151, R0, 0x380, RZ, 0xc0, !PT ;  /* 0x0000038000977812 */ /* 0x000fc400078ec0ff */
[----:B------:R-:W-:Y:S02]  /*15440*/  MOV R30, R30 ;  /* 0x0000001e001e7202 */ /* 0x000fe40000000f00 */
[----:B------:R-:W-:Y:S02]  /*15450*/  LOP3.LUT R114, R183, R114, RZ, 0x3c, !PT ;  /* 0x00000072b7727212 */ /* 0x000fe400078e3cff */
[----:B------:R-:W-:Y:S01]  /*15460*/  LOP3.LUT R181, R14, 0x380, RZ, 0xc0, !PT ;  /* 0x000003800eb57812 */ /* 0x000fe200078ec0ff */
[----:B------:R4:W-:Y:S01]  /*15470*/  STSM.16.M88.4 [R30], R40 ;  /* 0x000000281e007844 */ /* 0x0009e20000000200 */
[----:B------:R-:W-:Y:S02]  /*15480*/  MOV R38, R38 ;  /* 0x0000002600267202 */ /* 0x000fe40000000f00 */
[----:B------:R-:W-:Y:S02]  /*15490*/  SHF.R.U64 R185, R185, 0x3, RZ ;  /* 0x00000003b9b97819 */ /* 0x000fe400000012ff */
[----:B------:R-:W-:Y:S01]  /*154a0*/  LOP3.LUT R183, R88, 0x380, RZ, 0xc0, !PT ;  /* 0x0000038058b77812 */ /* 0x000fe200078ec0ff */
[----:B------:R2:W-:Y:S01]  /*154b0*/  STSM.16.M88.4 [R38], R48 ;  /* 0x0000003026007844 */ /* 0x0005e20000000200 */
[----:B------:R-:W-:-:S02]  /*154c0*/  LOP3.LUT R178, R7, 0x380, RZ, 0xc0, !PT ;  /* 0x0000038007b27812 */ /* 0x000fc400078ec0ff */
[----:B------:R-:W-:Y:S02]  /*154d0*/  MOV R86, R86 ;  /* 0x0000005600567202 */ /* 0x000fe40000000f00 */
[----:B------:R-:W-:Y:S02]  /*154e0*/  MOV R94, R94 ;  /* 0x0000005e005e7202 */ /* 0x000fe40000000f00 */
[----:B------:R-:W-:Y:S01]  /*154f0*/  MOV R98, R98 ;  /* 0x0000006200627202 */ /* 0x000fe20000000f00 */
[----:B------:R-:W-:Y:S01]  /*15500*/  STSM.16.M88.4 [R86], R56 ;  /* 0x0000003856007844 */ /* 0x000fe20000000200 */
[----:B------:R-:W-:Y:S02]  /*15510*/  ISETP.NE.AND.EX P2, PT, RZ, UR5, PT, P2 ;  /* 0x00000005ff007c0c */ /* 0x000fe4000bf45320 */
[----:B------:R-:W-:Y:S01]  /*15520*/  MOV R102, R102 ;  /* 0x0000006600667202 */ /* 0x000fe20000000f00 */
[----:B------:R-:W-:Y:S01]  /*15530*/  STSM.16.M88.4 [R94], R64 ;  /* 0x000000405e007844 */ /* 0x000fe20000000200 */
[----:B------:R-:W-:-:S02]  /*15540*/  SHF.R.U64 R151, R151, 0x3, RZ ;  /* 0x0000000397977819 */ /* 0x000fc400000012ff */
[----:B0-----:R-:W-:Y:S01]  /*15550*/  F2FP.F16.F32.PACK_AB R24, R81, R166 ;  /* 0x000000a65118723e */ /* 0x001fe200000000ff */
[----:B------:R0:W-:Y:S01]  /*15560*/  STSM.16.M88.4 [R98], R8 ;  /* 0x0000000862007844 */ /* 0x0001e20000000200 */
[----:B------:R-:W-:Y:S02]  /*15570*/  SHF.R.U64 R181, R181, 0x3, RZ ;  /* 0x00000003b5b57819 */ /* 0x000fe400000012ff */
[----:B------:R-:W-:Y:S02]  /*15580*/  F2FP.F16.F32.PACK_AB R25, R83, R82 ;  /* 0x000000525319723e */ /* 0x000fe400000000ff */
[----:B------:R-:W-:Y:S02]  /*15590*/  F2FP.F16.F32.PACK_AB R26, R85, R167 ;  /* 0x000000a7551a723e */ /* 0x000fe400000000ff */
[----:B------:R-:W-:Y:S02]  /*155a0*/  F2FP.F16.F32.PACK_AB R27, R54, R46 ;  /* 0x0000002e361b723e */ /* 0x000fe400000000ff */
[----:B------:R-:W-:Y:S01]  /*155b0*/  MOV R106, R106 ;  /* 0x0000006a006a7202 */ /* 0x000fe20000000f00 */
[----:B------:R-:W-:Y:S01]  /*155c0*/  ULDC UR4, c[0x0][0xa88] ;  /* 0x0002a20000047ab9 */ /* 0x000fe20000000800 */
[----:B------:R-:W-:Y:S01]  /*155d0*/  LOP3.LUT R118, R185, R118, RZ, 0x3c, !PT ;  /* 0x00000076b9767212 */ /* 0x000fe200078e3cff */
[----:B------:R1:W-:Y:S01]  /*155e0*/  STSM.16.M88.4 [R102], R24 ;  /* 0x0000001866007844 */ /* 0x0003e20000000200 */
[----:B------:R-:W-:Y:S01]  /*155f0*/  SHF.R.U64 R183, R183, 0x3, RZ ;  /* 0x00000003b7b77819 */ /* 0x000fe200000012ff */
[----:B---3--:R-:W-:Y:S01]  /*15600*/  IMAD.MOV.U32 R20, RZ, RZ, RZ ;  /* 0x000000ffff147224 */ /* 0x008fe200078e00ff */
[----:B------:R-:W-:-:S02]  /*15610*/  SHF.R.U64 R178, R178, 0x3, RZ ;  /* 0x00000003b2b27819 */ /* 0x000fc400000012ff */
[----:B----4-:R-:W-:Y:S02]  /*15620*/  F2FP.F16.F32.PACK_AB R30, R93, R169 ;  /* 0x000000a95d1e723e */ /* 0x010fe400000000ff */
[----:B------:R-:W-:Y:S02]  /*15630*/  F2FP.F16.F32.PACK_AB R31, R92, R84 ;  /* 0x000000545c1f723e */ /* 0x000fe400000000ff */
[----:B------:R-:W-:Y:S02]  /*15640*/  LOP3.LUT R122, R151, R0, RZ, 0x3c, !PT ;  /* 0x00000000977a7212 */ /* 0x000fe400078e3cff */
[----:B------:R-:W-:Y:S01]  /*15650*/  MOV R110, R110 ;  /* 0x0000006e006e7202 */ /* 0x000fe20000000f00 */
[----:B------:R3:W-:Y:S01]  /*15660*/  STSM.16.M88.4 [R106], R28 ;  /* 0x0000001c6a007844 */ /* 0x0007e20000000200 */
[----:B------:R-:W-:Y:S01]  /*15670*/  F2FP.F16.F32.PACK_AB R32, R97, R170 ;  /* 0x000000aa6120723e */ /* 0x000fe200000000ff */
[----:B------:R-:W4:Y:S01]  /*15680*/  LDC R0, c[0x0][0xbe8] ;  /* 0x0002fa00ff007b82 */ /* 0x000f220000000800 */
[----:B------:R-:W-:-:S02]  /*15690*/  F2FP.F16.F32.PACK_AB R33, R100, R96 ;  /* 0x000000606421723e */ /* 0x000fc400000000ff */
[----:B------:R-:W-:Y:S02]  /*156a0*/  F2FP.F16.F32.PACK_AB R34, R101, R171 ;  /* 0x000000ab6522723e */ /* 0x000fe400000000ff */
[----:B------:R-:W-:Y:S02]  /*156b0*/  F2FP.F16.F32.PACK_AB R35, R108, R104 ;  /* 0x000000686c23723e */ /* 0x000fe400000000ff */
[----:B------:R-:W-:Y:S02]  /*156c0*/  LOP3.LUT R126, R181, R14, RZ, 0x3c, !PT ;  /* 0x0000000eb57e7212 */ /* 0x000fe400078e3cff */
[----:B------:R-:W-:Y:S01]  /*156d0*/  MOV R114, R114 ;  /* 0x0000007200727202 */ /* 0x000fe20000000f00 */
[----:B------:R-:W-:Y:S01]  /*156e0*/  STSM.16.M88.4 [R110], R32 ;  /* 0x000000206e007844 */ /* 0x000fe20000000200 */
[----:B--2---:R-:W-:Y:S02]  /*156f0*/  F2FP.F16.F32.PACK_AB R38, R109, R173 ;  /* 0x000000ad6d26723e */ /* 0x004fe400000000ff */
[----:B------:R-:W-:-:S02]  /*15700*/  F2FP.F16.F32.PACK_AB R39, R124, R120 ;  /* 0x000000787c27723e */ /* 0x000fc400000000ff */
[----:B------:R-:W-:Y:S02]  /*15710*/  LOP3.LUT R130, R183, R88, RZ, 0x3c, !PT ;  /* 0x00000058b7827212 */ /* 0x000fe400078e3cff */
[----:B------:R-:W-:Y:S01]  /*15720*/  LOP3.LUT R14, R178, R7, RZ, 0x3c, !PT ;  /* 0x00000007b20e7212 */ /* 0x000fe200078e3cff */
[----:B------:R-:W-:Y:S01]  /*15730*/  STSM.16.M88.4 [R114], R36 ;  /* 0x0000002472007844 */ /* 0x000fe20000000200 */
[----:B------:R-:W-:Y:S02]  /*15740*/  MOV R118, R118 ;  /* 0x0000007600767202 */ /* 0x000fe40000000f00 */
[----:B0-----:R-:W-:Y:S02]  /*15750*/  F2FP.F16.F32.PACK_AB R8, R113, R174 ;  /* 0x000000ae7108723e */ /* 0x001fe400000000ff */
[----:B------:R-:W-:Y:S02]  /*15760*/  F2FP.F16.F32.PACK_AB R9, R152, R128 ;  /* 0x000000809809723e */ /* 0x000fe400000000ff */
[----:B------:R-:W-:-:S02]  /*15770*/  F2FP.F16.F32.PACK_AB R10, R117, R175 ;  /* 0x000000af750a723e */ /* 0x000fc400000000ff */
[----:B------:R-:W-:Y:S02]  /*15780*/  F2FP.F16.F32.PACK_AB R11, R154, R153 ;  /* 0x000000999a0b723e */ /* 0x000fe400000000ff */
[----:B------:R-:W-:Y:S02]  /*15790*/  MOV R122, R122 ;  /* 0x0000007a007a7202 */ /* 0x000fe40000000f00 */
[----:B-1----:R-:W-:Y:S01]  /*157a0*/  F2FP.F16.F32.PACK_AB R24, R121, R176 ;  /* 0x000000b07918723e */ /* 0x002fe200000000ff */
[----:B------:R0:W-:Y:S01]  /*157b0*/  STSM.16.M88.4 [R118], R8 ;  /* 0x0000000876007844 */ /* 0x0001e20000000200 */
[----:B------:R-:W-:Y:S02]  /*157c0*/  F2FP.F16.F32.PACK_AB R25, R156, R155 ;  /* 0x0000009b9c19723e */ /* 0x000fe400000000ff */
[----:B------:R-:W-:Y:S02]  /*157d0*/  F2FP.F16.F32.PACK_AB R26, R125, R177 ;  /* 0x000000b17d1a723e */ /* 0x000fe400000000ff */
[----:B------:R-:W-:-:S02]  /*157e0*/  F2FP.F16.F32.PACK_AB R27, R158, R157 ;  /* 0x0000009d9e1b723e */ /* 0x000fc400000000ff */
[----:B------:R-:W-:Y:S02]  /*157f0*/  MOV R126, R126 ;  /* 0x0000007e007e7202 */ /* 0x000fe40000000f00 */
[----:B---3--:R-:W-:Y:S01]  /*15800*/  F2FP.F16.F32.PACK_AB R28, R129, R179 ;  /* 0x000000b3811c723e */ /* 0x008fe200000000ff */
[----:B------:R-:W-:Y:S01]  /*15810*/  STSM.16.M88.4 [R122], R24 ;  /* 0x000000187a007844 */ /* 0x000fe20000000200 */
[----:B------:R-:W-:Y:S02]  /*15820*/  F2FP.F16.F32.PACK_AB R29, R160, R159 ;  /* 0x0000009fa01d723e */ /* 0x000fe400000000ff */
[----:B------:R-:W-:Y:S02]  /*15830*/  F2FP.F16.F32.PACK_AB R30, R133, R132 ;  /* 0x00000084851e723e */ /* 0x000fe400000000ff */
[----:B------:R-:W-:Y:S01]  /*15840*/  F2FP.F16.F32.PACK_AB R31, R162, R161 ;  /* 0x000000a1a21f723e */ /* 0x000fe200000000ff */
[----:B0-----:R-:W0:Y:S01]  /*15850*/  @P2 LDC.64 R8, c[0x0][0xc08] ;  /* 0x00030200ff082b82 */ /* 0x001e220000000a00 */
[----:B------:R-:W-:-:S02]  /*15860*/  MOV R130, R130 ;  /* 0x0000008200827202 */ /* 0x000fc40000000f00 */
[----:B------:R-:W-:Y:S01]  /*15870*/  MOV R7, R14 ;  /* 0x0000000e00077202 */ /* 0x000fe20000000f00 */
[----:B------:R-:W-:Y:S04]  /*15880*/  STSM.16.M88.4 [R126], R28 ;  /* 0x0000001c7e007844 */ /* 0x000fe80000000200 */
[----:B------:R-:W1:Y:S01]  /*15890*/  LDC.64 R14, c[0x0][0xc00] ;  /* 0x00030000ff0e7b82 */ /* 0x000e620000000a00 */
[----:B------:R-:W-:Y:S04]  /*158a0*/  STSM.16.M88.4 [R130], R136 ;  /* 0x0000008882007844 */ /* 0x000fe80000000200 */
[----:B------:R2:W-:Y:S01]  /*158b0*/  STSM.16.M88.4 [R7], R144 ;  /* 0x0000009007007844 */ /* 0x0005e20000000200 */
[----:B0-----:R-:W-:-:S04]  /*158c0*/  @P2 IMAD.WIDE R8, R231, 0x4, R8 ;  /* 0x00000004e7082825 */ /* 0x001fc800078e0208 */
[----:B--2---:R-:W-:Y:S01]  /*158d0*/  IMAD.U32 R7, RZ, RZ, UR4 ;  /* 0x00000004ff077e24 */ /* 0x004fe2000f8e00ff */
[----:B------:R-:W-:Y:S01]  /*158e0*/  BAR.SYNC.DEFER_BLOCKING 0x1, 0x100 ;  /* 0x0044000000007b1d */ /* 0x000fe20000010000 */
[----:B-1----:R-:W-:-:S05]  /*158f0*/  IMAD.WIDE R14, R231, 0x4, R14 ;  /* 0x00000004e70e7825 */ /* 0x002fca00078e020e */
[----:B------:R0:W5:Y:S01]  /*15900*/  @P0 LDG.E R20, desc[UR40][R14.64] ;  /* 0x000000280e140981 */ /* 0x000162000c1e1900 */
[----:B----4-:R-:W-:Y:S01]  /*15910*/  ISETP.NE.AND P1, PT, R0, 0x1, PT ;  /* 0x000000010000780c */ /* 0x010fe20003f25270 */
[----:B------:R-:W-:Y:S02]  /*15920*/  IMAD.IADD R10, R215, 0x1, R210 ;  /* 0x00000001d70a7824 */ /* 0x000fe400078e02d2 */
[----:B------:R0:W5:Y:S10]  /*15930*/  @P2 LDG.E R7, desc[UR40][R8.64] ;  /* 0x0000002808072981 */ /* 0x000174000c1e1900 */
[----:B------:R-:W1:Y:S08]  /*15940*/  @P1 LDC R3, c[0x0][0xbec] ;  /* 0x0002fb00ff031b82 */ /* 0x000e700000000800 */
[----:B------:R-:W2:Y:S01]  /*15950*/  @P1 LDC R4, c[0x0][0xbf0] ;  /* 0x0002fc00ff041b82 */ /* 0x000ea20000000800 */
[----:B0-----:R-:W-:Y:S05]  /*15960*/  @P2 BRA `(.L_x_11917) ;  /* 0x0000000000102947 */ /* 0x001fea0003800000 */
[----:B------:R-:W-:Y:S05]  /*15970*/  @!P0 BRA `(.L_x_11917) ;  /* 0x00000000000c8947 */ /* 0x000fea0003800000 */
[----:B------:R-:W3:Y:S04]  /*15980*/  LDG.E R8, desc[UR40][R14.64] ;  /* 0x000000280e087981 */ /* 0x000ee8000c1e1900 */
[----:B-----5:R-:W3:Y:S02]  /*15990*/  LDG.E R7, desc[UR40][R14.64+0x4] ;  /* 0x000004280e077981 */ /* 0x020ee4000c1e1900 */
[----:B---3--:R-:W-:-:S07]  /*159a0*/  IMAD.IADD R7, R7, 0x1, -R8 ;  /* 0x0000000107077824 */ /* 0x008fce00078e0a08 */
.L_x_11917:
[----:B------:R-:W3:Y:S01]  /*159b0*/  LDL R26, [R1+0x18] ;  /* 0x00001800011a7983 */ /* 0x000ee20000100800 */
[----:B------:R-:W-:Y:S01]  /*159c0*/  SHF.R.S32.HI R77, RZ, 0x1f, R230 ;  /* 0x0000001fff4d7819 */ /* 0x000fe200000114e6 */
[----:B-1----:R-:W-:Y:S01]  /*159d0*/  @P1 IMAD.HI.U32 R3, R10, R3, RZ ;  /* 0x000000030a031227 */ /* 0x002fe200078e00ff */
[----:B------:R-:W-:Y:S01]  /*159e0*/  ULDC.64 UR4, c[0x0][0xb90] ;  /* 0x0002e40000047ab9 */ /* 0x000fe20000000a00 */
[----:B-----5:R-:W-:Y:S01]  /*159f0*/  SHF.R.S32.HI R21, RZ, 0x1f, R20 ;  /* 0x0000001fff157819 */ /* 0x020fe20000011414 */
[----:B------:R-:W0:Y:S01]  /*15a00*/  S2R R31, SR_TID.X ;  /* 0x00000000001f7919 */ /* 0x000e220000002100 */
[----:B------:R-:W-:Y:S01]  /*15a10*/  IMAD R15, R77, UR4, RZ ;  /* 0x000000044d0f7c24 */ /* 0x000fe2000f8e02ff */
[----:B------:R-:W-:Y:S01]  /*15a20*/  SEL R76, R231, RZ, !P0 ;  /* 0x000000ffe74c7207 */ /* 0x000fe20004000000 */
[----:B------:R-:W-:Y:S01]  /*15a30*/  IMAD.MOV.U32 R11, RZ, RZ, R10 ;  /* 0x000000ffff0b7224 */ /* 0x000fe200078e000a */
[----:B--2---:R-:W-:Y:S01]  /*15a40*/  @P1 SHF.R.U32.HI R11, RZ, R4, R3 ;  /* 0x00000004ff0b1219 */ /* 0x004fe20000011603 */
[C---:B------:R-:W-:Y:S01]  /*15a50*/  IMAD.WIDE.U32 R8, R230.reuse, UR4, R20 ;  /* 0x00000004e6087c25 */ /* 0x040fe2000f8e0014 */
[----:B------:R-:W-:Y:S01]  /*15a60*/  SHF.R.S32.HI R3, RZ, 0x1f, R231 ;  /* 0x0000001fff037819 */ /* 0x000fe200000114e7 */
[----:B------:R-:W1:Y:S02]  /*15a70*/  @P1 LDC R85, c[0x0][0xbec] ;  /* 0x0002fb00ff551b82 */ /* 0x000e640000000800 */
[----:B------:R-:W-:Y:S01]  /*15a80*/  IMAD R15, R230, UR5, R15 ;  /* 0x00000005e60f7c24 */ /* 0x000fe2000f8e020f */
[----:B------:R-:W-:Y:S01]  /*15a90*/  SEL R3, R3, RZ, !P0 ;  /* 0x000000ff03037207 */ /* 0x000fe20004000000 */
[----:B------:R-:W-:Y:S01]  /*15aa0*/  IMAD.MOV R27, RZ, RZ, -R11 ;  /* 0x000000ffff1b7224 */ /* 0x000fe200078e0a0b */
[----:B------:R-:W-:Y:S01]  /*15ab0*/  ULDC.64 UR4, c[0x0][0xb98] ;  /* 0x0002e60000047ab9 */ /* 0x000fe20000000a00 */
[----:B------:R-:W-:-:S02]  /*15ac0*/  IMAD.IADD R9, R9, 0x1, R15 ;  /* 0x0000000109097824 */ /* 0x000fc400078e020f */
[----:B------:R-:W-:Y:S01]  /*15ad0*/  IMAD R15, R0, R27, R10 ;  /* 0x0000001b000f7224 */ /* 0x000fe200078e020a */
[----:B------:R-:W2:Y:S01]  /*15ae0*/  @P1 LDC R87, c[0x0][0xbf0] ;  /* 0x0002fc00ff571b82 */ /* 0x000ea20000000800 */
        /* <DEDUP_REMOVED lines=12> */
[----:B0-----:R-:W-:Y:S01]  /*15bb0*/  VIADD R31, R31, 0xffffff80 ;  /* 0xffffff801f1f7836 */ /* 0x001fe20000000000 */
[----:B------:R-:W-:Y:S01]  /*15bc0*/  IADD3.X R9, R25, R9, R27, P0, !PT ;  /* 0x0000000919097210 */ /* 0x000fe200007fe41b */
[----:B------:R-:W-:Y:S01]  /*15bd0*/  IMAD R25, R15, UR5, R4 ;  /* 0x000000050f197c24 */ /* 0x000fe2000f8e0204 */
[----:B------:R-:W-:Y:S01]  /*15be0*/  LOP3.LUT R36, R37, 0x380, RZ, 0xc0, !PT ;  /* 0x0000038025247812 */ /* 0x000fe200078ec0ff */
[----:B------:R-:W-:Y:S01]  /*15bf0*/  IMAD R83, R7, R0, RZ ;  /* 0x0000000007537224 */ /* 0x000fe200078e02ff */
[----:B------:R-:W-:Y:S01]  /*15c00*/  SHF.R.S32.HI R30, RZ, 0x1f, R31 ;  /* 0x0000001fff1e7819 */ /* 0x000fe2000001141f */
[----:B------:R-:W-:Y:S01]  /*15c10*/  IMAD.WIDE.U32 R8, R15, UR4, R8 ;  /* 0x000000040f087c25 */ /* 0x000fe2000f8e0008 */
[----:B------:R-:W-:Y:S01]  /*15c20*/  ULDC.64 UR4, c[0x0][0xb50] ;  /* 0x0002d40000047ab9 */ /* 0x000fe20000000a00 */
[----:B------:R-:W-:-:S02]  /*15c30*/  SHF.R.U64 R36, R36, 0x3, RZ ;  /* 0x0000000324247819 */ /* 0x000fc400000012ff */
[----:B------:R-:W-:Y:S01]  /*15c40*/  IMAD.IADD R9, R9, 0x1, R25 ;  /* 0x0000000109097824 */ /* 0x000fe200078e0219 */
[----:B------:R-:W-:Y:S01]  /*15c50*/  LEA R10, P0, R8, UR4, 0x2 ;  /* 0x00000004080a7c11 */ /* 0x000fe2000f8010ff */
[----:B------:R-:W-:Y:S01]  /*15c60*/  IMAD.X R15, RZ, RZ, R13, P2 ;  /* 0x000000ffff0f7224 */ /* 0x000fe200010e060d */
[----:B------:R-:W-:Y:S02]  /*15c70*/  IADD3 R25, P3, R12, 0x2000, RZ ;  /* 0x000020000c197810 */ /* 0x000fe40007f7e0ff */
[----:B------:R-:W-:Y:S01]  /*15c80*/  LEA.HI.X R8, R8, UR5, R9, 0x2, P0 ;  /* 0x0000000508087c11 */ /* 0x000fe200080f1409 */
[----:B------:R-:W-:Y:S01]  /*15c90*/  SHFL.IDX PT, R54, R10, RZ, 0x1c1f ;  /* 0x001c1fff0a367589 */ /* 0x000fe200000e0000 */
[----:B------:R-:W-:Y:S01]  /*15ca0*/  IADD3 R33, P0, R12, 0x4000, RZ ;  /* 0x000040000c217810 */ /* 0x000fe20007f1e0ff */
[----:B------:R-:W-:Y:S01]  /*15cb0*/  ULDC.64 UR4, c[0x0][0xaa0] ;  /* 0x0002a80000047ab9 */ /* 0x000fe20000000a00 */
[----:B------:R-:W-:Y:S01]  /*15cc0*/  LOP3.LUT R24, R25, 0x380, RZ, 0xc0, !PT ;  /* 0x0000038019187812 */ /* 0x000fe200078ec0ff */
[----:B------:R-:W0:Y:S01]  /*15cd0*/  SHFL.IDX PT, R55, R8, RZ, 0x1c1f ;  /* 0x001c1fff08377589 */ /* 0x000e2200000e0000 */
[----:B------:R-:W-:-:S02]  /*15ce0*/  LOP3.LUT R32, R33, 0x380, RZ, 0xc0, !PT ;  /* 0x0000038021207812 */ /* 0x000fc400078ec0ff */
[----:B------:R-:W-:Y:S01]  /*15cf0*/  SHF.R.U64 R24, R24, 0x3, RZ ;  /* 0x0000000318187819 */ /* 0x000fe200000012ff */
[----:B------:R-:W-:Y:S01]  /*15d00*/  SHFL.IDX PT, R58, R10, 0x1, 0x1c1f ;  /* 0x003c1f000a3a7f89 */ /* 0x000fe200000e0000 */
[----:B------:R-:W-:Y:S02]  /*15d10*/  IADD3 R41, P2, R12, 0x6000, RZ ;  /* 0x000060000c297810 */ /* 0x000fe40007f5e0ff */
[----:B------:R-:W-:Y:S01]  /*15d20*/  SHF.R.U64 R32, R32, 0x3, RZ ;  /* 0x0000000320207819 */ /* 0x000fe200000012ff */
[----:B------:R4:W1:Y:S01]  /*15d30*/  SHFL.IDX PT, R59, R8, 0x1, 0x1c1f ;  /* 0x003c1f00083b7f89 */ /* 0x00086200000e0000 */
[----:B------:R-:W-:Y:S01]  /*15d40*/  LOP3.LUT R24, R24, R25, RZ, 0x3c, !PT ;  /* 0x0000001918187212 */ /* 0x000fe200078e3cff */
[----:B------:R-:W-:Y:S01]  /*15d50*/  IMAD.X R25, RZ, RZ, R13, P3 ;  /* 0x000000ffff197224 */ /* 0x000fe200018e060d */
[----:B------:R-:W-:Y:S02]  /*15d60*/  LOP3.LUT R40, R41, 0x380, RZ, 0xc0, !PT ;  /* 0x0000038029287812 */ /* 0x000fe400078ec0ff */
[----:B------:R-:W-:-:S02]  /*15d70*/  IADD3 R45, P3, R12, 0x7000, RZ ;  /* 0x000070000c2d7810 */ /* 0x000fc40007f7e0ff */
[----:B------:R-:W-:Y:S01]  /*15d80*/  LOP3.LUT R32, R32, R33, RZ, 0x3c, !PT ;  /* 0x0000002120207212 */ /* 0x000fe200078e3cff */
[--C-:B------:R-:W-:Y:S01]  /*15d90*/  IMAD.X R33, RZ, RZ, R13.reuse, P0 ;  /* 0x000000ffff217224 */ /* 0x100fe200000e060d */
[----:B------:R-:W-:Y:S02]  /*15da0*/  SHF.R.U64 R40, R40, 0x3, RZ ;  /* 0x0000000328287819 */ /* 0x000fe400000012ff */
[----:B------:R-:W-:Y:S02]  /*15db0*/  IADD3 R53, P0, R12, 0x9000, RZ ;  /* 0x000090000c357810 */ /* 0x000fe40007f1e0ff */
[----:B------:R-:W-:Y:S02]  /*15dc0*/  LOP3.LUT R44, R45, 0x380, RZ, 0xc0, !PT ;  /* 0x000003802d2c7812 */ /* 0x000fe400078ec0ff */
[----:B------:R-:W-:Y:S02]  /*15dd0*/  LEA.HI R30, R30, R31, RZ, 0x7 ;  /* 0x0000001f1e1e7211 */ /* 0x000fe400078f38ff */
[----:B------:R-:W-:Y:S01]  /*15de0*/  LOP3.LUT R40, R40, R41, RZ, 0x3c, !PT ;  /* 0x0000002928287212 */ /* 0x000fe200078e3cff */
[----:B------:R-:W-:Y:S01]  /*15df0*/  IMAD.X R41, RZ, RZ, R13, P2 ;  /* 0x000000ffff297224 */ /* 0x000fe200010e060d */
[----:B------:R-:W-:-:S02]  /*15e00*/  LOP3.LUT R52, R53, 0x380, RZ, 0xc0, !PT ;  /* 0x0000038035347812 */ /* 0x000fc400078ec0ff */
[----:B------:R-:W-:Y:S02]  /*15e10*/  SHF.R.U64 R44, R44, 0x3, RZ ;  /* 0x000000032c2c7819 */ /* 0x000fe400000012ff */
[----:B------:R-:W-:Y:S02]  /*15e20*/  IADD3 R57, P2, R12, 0xb000, RZ ;  /* 0x0000b0000c397810 */ /* 0x000fe40007f5e0ff */
[----:B------:R-:W-:Y:S02]  /*15e30*/  LOP3.LUT R30, R30, 0xffffff80, RZ, 0xc0, !PT ;  /* 0xffffff801e1e7812 */ /* 0x000fe400078ec0ff */
[----:B------:R-:W-:Y:S02]  /*15e40*/  SHF.R.U64 R52, R52, 0x3, RZ ;  /* 0x0000000334347819 */ /* 0x000fe400000012ff */
[----:B------:R-:W-:Y:S01]  /*15e50*/  LOP3.LUT R44, R44, R45, RZ, 0x3c, !PT ;  /* 0x0000002d2c2c7212 */ /* 0x000fe200078e3cff */
[----:B------:R-:W-:Y:S01]  /*15e60*/  IMAD.X R45, RZ, RZ, R13, P3 ;  /* 0x000000ffff2d7224 */ /* 0x000fe200018e060d */
[----:B------:R-:W-:Y:S01]  /*15e70*/  LOP3.LUT R56, R57, 0x380, RZ, 0xc0, !PT ;  /* 0x0000038039387812 */ /* 0x000fe200078ec0ff */
[----:B------:R-:W-:Y:S01]  /*15e80*/  IMAD.IADD R30, R31, 0x1, -R30 ;  /* 0x000000011f1e7824 */ /* 0x000fe200078e0a1e */
[----:B------:R-:W-:-:S02]  /*15e90*/  IADD3 R61, P3, R12, 0xc000, RZ ;  /* 0x0000c0000c3d7810 */ /* 0x000fc40007f7e0ff */
[----:B------:R-:W-:Y:S01]  /*15ea0*/  LOP3.LUT R52, R52, R53, RZ, 0x3c, !PT ;  /* 0x0000003534347212 */ /* 0x000fe200078e3cff */
[--C-:B------:R-:W-:Y:S01]  /*15eb0*/  IMAD.X R53, RZ, RZ, R13.reuse, P0 ;  /* 0x000000ffff357224 */ /* 0x100fe200000e060d */
[----:B------:R-:W-:Y:S02]  /*15ec0*/  SHF.R.U64 R56, R56, 0x3, RZ ;  /* 0x0000000338387819 */ /* 0x000fe400000012ff */
[----:B------:R-:W-:Y:S02]  /*15ed0*/  LOP3.LUT R60, R61, 0x380, RZ, 0xc0, !PT ;  /* 0x000003803d3c7812 */ /* 0x000fe400078ec0ff */
[----:B------:R-:W-:Y:S02]  /*15ee0*/  LOP3.LUT P0, RZ, R30, 0x3, RZ, 0xc0, !PT ;  /* 0x000000031eff7812 */ /* 0x000fe4000780c0ff */
[----:B------:R-:W-:Y:S01]  /*15ef0*/  LOP3.LUT R56, R56, R57, RZ, 0x3c, !PT ;  /* 0x0000003938387212 */ /* 0x000fe200078e3cff */
[--C-:B------:R-:W-:Y:S01]  /*15f00*/  IMAD.X R57, RZ, RZ, R13.reuse, P2 ;  /* 0x000000ffff397224 */ /* 0x100fe200010e060d */
[----:B------:R-:W-:Y:S01]  /*15f10*/  LOP3.LUT R36, R36, R37, RZ, 0x3c, !PT ;  /* 0x0000002524247212 */ /* 0x000fe200078e3cff */
[----:B------:R-:W-:Y:S01]  /*15f20*/  IMAD.X R37, RZ, RZ, R13, P4 ;  /* 0x000000ffff257224 */ /* 0x000fe200020e060d */
[----:B------:R-:W-:-:S02]  /*15f30*/  SHF.R.U64 R60, R60, 0x3, RZ ;  /* 0x000000033c3c7819 */ /* 0x000fc400000012ff */
[C---:B------:R-:W-:Y:S02]  /*15f40*/  IADD3 R29, P5, R12.reuse, 0x3000, RZ ;  /* 0x000030000c1d7810 */ /* 0x040fe40007fbe0ff */
[----:B------:R-:W-:Y:S02]  /*15f50*/  IADD3 R79, P4, R12, 0xa000, RZ ;  /* 0x0000a0000c4f7810 */ /* 0x000fe40007f9e0ff */
[----:B------:R-:W-:Y:S01]  /*15f60*/  LOP3.LUT R60, R60, R61, RZ, 0x3c, !PT ;  /* 0x0000003d3c3c7212 */ /* 0x000fe200078e3cff */
[----:B------:R-:W-:Y:S01]  /*15f70*/  IMAD.X R61, RZ, RZ, R13, P3 ;  /* 0x000000ffff3d7224 */ /* 0x000fe200018e060d */
[----:B------:R-:W-:Y:S02]  /*15f80*/  LOP3.LUT R28, R29, 0x380, RZ, 0xc0, !PT ;  /* 0x000003801d1c7812 */ /* 0x000fe400078ec0ff */
[----:B------:R-:W-:Y:S02]  /*15f90*/  LOP3.LUT R78, R79, 0x380, RZ, 0xc0, !PT ;  /* 0x000003804f4e7812 */ /* 0x000fe400078ec0ff */
[----:B------:R-:W-:-:S02]  /*15fa0*/  IADD3 R7, P3, R12, 0xf000, RZ ;  /* 0x0000f0000c077810 */ /* 0x000fc40007f7e0ff */
[----:B------:R-:W-:Y:S02]  /*15fb0*/  SHF.R.U64 R28, R28, 0x3, RZ ;  /* 0x000000031c1c7819 */ /* 0x000fe400000012ff */
[----:B------:R-:W-:Y:S01]  /*15fc0*/  SHF.R.U64 R78, R78, 0x3, RZ ;  /* 0x000000034e4e7819 */ /* 0x000fe200000012ff */
[----:B------:R-:W-:Y:S01]  /*15fd0*/  IMAD R21, R21, UR4, RZ ;  /* 0x0000000415157c24 */ /* 0x000fe2000f8e02ff */
[----:B------:R-:W-:Y:S01]  /*15fe0*/  LOP3.LUT R28, R28, R29, RZ, 0x3c, !PT ;  /* 0x0000001d1c1c7212 */ /* 0x000fe200078e3cff */
[--C-:B------:R-:W-:Y:S01]  /*15ff0*/  IMAD.X R29, RZ, RZ, R13.reuse, P5 ;  /* 0x000000ffff1d7224 */ /* 0x100fe200028e060d */
[----:B------:R-:W-:Y:S01]  /*16000*/  LOP3.LUT R78, R78, R79, RZ, 0x3c, !PT ;  /* 0x0000004f4e4e7212 */ /* 0x000fe200078e3cff */
[----:B------:R-:W-:Y:S01]  /*16010*/  IMAD.X R79, RZ, RZ, R13, P4 ;  /* 0x000000ffff4f7224 */ /* 0x000fe200020e060d */
[----:B------:R-:W-:Y:S01]  /*16020*/  IADD3 R49, P5, R12, 0x8000, RZ ;  /* 0x000080000c317810 */ /* 0x000fe20007fbe0ff */
[----:B------:R-:W-:Y:S01]  /*16030*/  IMAD R81, R20, UR5, R21 ;  /* 0x0000000514517c24 */ /* 0x000fe2000f8e0215 */
[----:B------:R-:W-:Y:S01]  /*16040*/  IADD3 R69, P4, R12, 0xe000, RZ ;  /* 0x0000e0000c457810 */ /* 0x000fe20007f9e0ff */
[----:B------:R-:W-:Y:S01]  /*16050*/  IMAD.WIDE.U32 R20, R20, UR4, RZ ;  /* 0x0000000414147c25 */ /* 0x000fe2000f8e00ff */
[----:B------:R-:W-:Y:S01]  /*16060*/  LOP3.LUT R48, R49, 0x380, RZ, 0xc0, !PT ;  /* 0x0000038031307812 */ /* 0x000fe200078ec0ff */
[----:B------:R-:W-:Y:S01]  /*16070*/  ULDC.64 UR4, c[0x0][0xae8] ;  /* 0x0002ba0000047ab9 */ /* 0x000fe20000000a00 */
[----:B------:R-:W-:Y:S01]  /*16080*/  LOP3.LUT R68, R69, 0x380, RZ, 0xc0, !PT ;  /* 0x0000038045447812 */ /* 0x000fe200078ec0ff */
[----:B------:R-:W-:Y:S01]  /*16090*/  IMAD.IADD R21, R21, 0x1, R81 ;  /* 0x0000000115157824 */ /* 0x000fe200078e0251 */
[----:B------:R-:W-:Y:S01]  /*160a0*/  SHF.R.U64 R48, R48, 0x3, RZ ;  /* 0x0000000330307819 */ /* 0x000fe200000012ff */
[----:B------:R-:W-:Y:S01]  /*160b0*/  IMAD.X R73, RZ, RZ, R13, P3 ;  /* 0x000000ffff497224 */ /* 0x000fe200018e060d */
[----:B------:R-:W-:Y:S01]  /*160c0*/  LOP3.LUT R9, R12, 0x380, RZ, 0xc0, !PT ;  /* 0x000003800c097812 */ /* 0x000fe200078ec0ff */
[----:B------:R-:W-:Y:S01]  /*160d0*/  IMAD.WIDE.U32 R20, R230, UR4, R20 ;  /* 0x00000004e6147c25 */ /* 0x000fe2000f8e0014 */
[----:B------:R-:W-:-:S02]  /*160e0*/  LOP3.LUT R48, R48, R49, RZ, 0x3c, !PT ;  /* 0x0000003130307212 */ /* 0x000fc400078e3cff */
[----:B------:R-:W-:Y:S01]  /*160f0*/  LOP3.LUT R14, R11, 0x380, RZ, 0xc0, !PT ;  /* 0x000003800b0e7812 */ /* 0x000fe200078ec0ff */
[----:B------:R-:W-:Y:S01]  /*16100*/  IMAD.X R49, RZ, RZ, R13, P5 ;  /* 0x000000ffff317224 */ /* 0x000fe200028e060d */
[----:B------:R-:W-:Y:S02]  /*16110*/  IADD3 R65, P5, R12, 0xd000, RZ ;  /* 0x0000d0000c417810 */ /* 0x000fe40007fbe0ff */
[----:B------:R-:W-:Y:S02]  /*16120*/  SHF.R.U64 R68, R68, 0x3, RZ ;  /* 0x0000000344447819 */ /* 0x000fe400000012ff */
[----:B------:R-:W-:Y:S02]  /*16130*/  LOP3.LUT R64, R65, 0x380, RZ, 0xc0, !PT ;  /* 0x0000038041407812 */ /* 0x000fe400078ec0ff */
[----:B------:R-:W-:Y:S02]  /*16140*/  SHF.R.U64 R9, R9, 0x3, RZ ;  /* 0x0000000309097819 */ /* 0x000fe400000012ff */
[----:B------:R-:W-:-:S02]  /*16150*/  SHF.R.U64 R64, R64, 0x3, RZ ;  /* 0x0000000340407819 */ /* 0x000fc400000012ff */
[----:B------:R-:W-:Y:S02]  /*16160*/  SHF.R.U64 R14, R14, 0x3, RZ ;  /* 0x000000030e0e7819 */ /* 0x000fe400000012ff */
[----:B------:R-:W-:Y:S01]  /*16170*/  LOP3.LUT R64, R64, R65, RZ, 0x3c, !PT ;  /* 0x0000004140407212 */ /* 0x000fe200078e3cff */
[--C-:B------:R-:W-:Y:S01]  /*16180*/  IMAD.X R65, RZ, RZ, R13.reuse, P5 ;  /* 0x000000ffff417224 */ /* 0x100fe200028e060d */
[----:B------:R-:W-:Y:S01]  /*16190*/  LOP3.LUT R68, R68, R69, RZ, 0x3c, !PT ;  /* 0x0000004544447212 */ /* 0x000fe200078e3cff */
[--C-:B------:R-:W-:Y:S01]  /*161a0*/  IMAD.X R69, RZ, RZ, R13.reuse, P4 ;  /* 0x000000ffff457224 */ /* 0x100fe200020e060d */
[----:B----4-:R-:W-:Y:S01]  /*161b0*/  LOP3.LUT R8, R9, R12, RZ, 0x3c, !PT ;  /* 0x0000000c09087212 */ /* 0x010fe200078e3cff */
[----:B------:R-:W-:Y:S01]  /*161c0*/  IMAD.MOV.U32 R9, RZ, RZ, R13 ;  /* 0x000000ffff097224 */ /* 0x000fe200078e000d */
[----:B------:R-:W-:Y:S01]  /*161d0*/  LOP3.LUT R14, R14, R11, RZ, 0x3c, !PT ;  /* 0x0000000b0e0e7212 */ /* 0x000fe200078e3cff */
[----:B------:R-:W-:Y:S01]  /*161e0*/  BSSY B1, `(.L_x_11918) ;  /* 0x0000062000017945 */ /* 0x000fe20003800000 */
[----:B------:R-:W-:-:S02]  /*161f0*/  SHF.R.S32.HI R86, RZ, 0x1f, R224 ;  /* 0x0000001fff567819 */ /* 0x000fc400000114e0 */
[----:B------:R-:W-:Y:S02]  /*16200*/  SHF.R.S32.HI R88, RZ, 0x1f, R222 ;  /* 0x0000001fff587819 */ /* 0x000fe400000114de */
[----:B------:R-:W-:Y:S02]  /*16210*/  SHF.R.S32.HI R92, RZ, 0x1f, R223 ;  /* 0x0000001fff5c7819 */ /* 0x000fe400000114df */
[----:B------:R-:W-:Y:S01]  /*16220*/  SHF.R.S32.HI R93, RZ, 0x1f, R214 ;  /* 0x0000001fff5d7819 */ /* 0x000fe200000114d6 */
[----:B---3--:R-:W-:-:S05]  /*16230*/  IMAD.IADD R4, R26, 0x1, R210 ;  /* 0x000000011a047824 */ /* 0x008fca00078e02d2 */
[C---:B------:R-:W-:Y:S01]  /*16240*/  ISETP.GE.OR P2, PT, R4.reuse, R83, P0 ;  /* 0x000000530400720c */ /* 0x040fe20000746670 */
[----:B------:R-:W-:-:S05]  /*16250*/  VIADD R4, R4, 0x8 ;  /* 0x0000000804047836 */ /* 0x000fca0000000000 */
[----:B------:R-:W-:Y:S02]  /*16260*/  ISETP.GE.OR P0, PT, R4, R83, P0 ;  /* 0x000000530400720c */ /* 0x000fe40000706670 */
[----:B------:R-:W-:-:S04]  /*16270*/  LOP3.LUT R4, R7, 0x380, RZ, 0xc0, !PT ;  /* 0x0000038007047812 */ /* 0x000fc800078ec0ff */
[----:B------:R-:W-:Y:S01]  /*16280*/  SHF.R.U64 R4, R4, 0x3, RZ ;  /* 0x0000000304047819 */ /* 0x000fe200000012ff */
[----:B0-----:R-:W-:Y:S03]  /*16290*/  @!P2 ST.E desc[UR40][R54.64], R6 ;  /* 0x000000063600a985 */ /* 0x001fe6000c101928 */
[----:B------:R-:W-:-:S03]  /*162a0*/  LOP3.LUT R72, R4, R7, RZ, 0x3c, !PT ;  /* 0x0000000704487212 */ /* 0x000fc600078e3cff */
[----:B-1----:R0:W-:Y:S04]  /*162b0*/  @!P0 ST.E desc[UR40][R58.64], R5 ;  /* 0x000000053a008985 */ /* 0x0021e8000c101928 */
[----:B------:R-:W5:Y:S04]  /*162c0*/  LD.E.128 R8, desc[UR40][R8.64] ;  /* 0x0000002808087980 */ /* 0x000f68000c101d00 */
[----:B------:R-:W5:Y:S04]  /*162d0*/  LD.E.128 R12, desc[UR40][R14.64] ;  /* 0x000000280e0c7980 */ /* 0x000f68000c101d00 */
[----:B0-----:R0:W5:Y:S04]  /*162e0*/  LD.E.128 R4, desc[UR40][R78.64] ;  /* 0x000000284e047980 */ /* 0x001168000c101d00 */
[----:B------:R-:W5:Y:S04]  /*162f0*/  LD.E.128 R24, desc[UR40][R24.64] ;  /* 0x0000002818187980 */ /* 0x000f68000c101d00 */
[----:B------:R-:W5:Y:S01]  /*16300*/  LD.E.128 R28, desc[UR40][R28.64] ;  /* 0x000000281c1c7980 */ /* 0x000f62000c101d00 */
[----:B0-----:R-:W-:-:S02]  /*16310*/  IMAD R79, R77, UR4, RZ ;  /* 0x000000044d4f7c24 */ /* 0x001fc4000f8e02ff */
[----:B------:R-:W-:Y:S01]  /*16320*/  IMAD R77, R225, 0x20, R236 ;  /* 0x00000020e14d7824 */ /* 0x000fe200078e02ec */
[----:B------:R-:W5:Y:S01]  /*16330*/  LD.E.128 R32, desc[UR40][R32.64] ;  /* 0x0000002820207980 */ /* 0x000f62000c101d00 */
[----:B------:R-:W-:Y:S01]  /*16340*/  IMAD R79, R230, UR5, R79 ;  /* 0x00000005e64f7c24 */ /* 0x000fe2000f8e024f */
[----:B------:R-:W-:Y:S01]  /*16350*/  ULDC.64 UR4, c[0x0][0xaf0] ;  /* 0x0002bc0000047ab9 */ /* 0x000fe20000000a00 */
[----:B------:R-:W-:Y:S01]  /*16360*/  IMAD.IADD R80, R210, 0x1, R77 ;  /* 0x00000001d2507824 */ /* 0x000fe200078e024d */
[----:B------:R-:W5:Y:S01]  /*16370*/  LD.E.128 R36, desc[UR40][R36.64] ;  /* 0x0000002824247980 */ /* 0x000f62000c101d00 */
[----:B------:R-:W-:Y:S02]  /*16380*/  IMAD R77, R3, UR4, RZ ;  /* 0x00000004034d7c24 */ /* 0x000fe4000f8e02ff */
[----:B------:R-:W-:Y:S01]  /*16390*/  @P1 IMAD.HI.U32 R78, R80, R85, RZ ;  /* 0x00000055504e1227 */ /* 0x000fe200078e00ff */
[----:B------:R-:W5:Y:S03]  /*163a0*/  LD.E.128 R40, desc[UR40][R40.64] ;  /* 0x0000002828287980 */ /* 0x000f66000c101d00 */
[----:B------:R-:W-:Y:S01]  /*163b0*/  IMAD.IADD R21, R21, 0x1, R79 ;  /* 0x0000000115157824 */ /* 0x000fe200078e024f */
[----:B------:R-:W5:Y:S01]  /*163c0*/  LD.E.128 R44, desc[UR40][R44.64] ;  /* 0x000000282c2c7980 */ /* 0x000f62000c101d00 */
[----:B------:R-:W-:Y:S01]  /*163d0*/  IMAD.MOV.U32 R3, RZ, RZ, R80 ;  /* 0x000000ffff037224 */ /* 0x000fe200078e0050 */
[----:B--2---:R-:W-:Y:S01]  /*163e0*/  @P1 SHF.R.U32.HI R3, RZ, R87, R78 ;  /* 0x00000057ff031219 */ /* 0x004fe2000001164e */
[C---:B------:R-:W-:Y:S01]  /*163f0*/  IMAD R79, R76.reuse, UR5, R77 ;  /* 0x000000054c4f7c24 */ /* 0x040fe2000f8e024d */
[----:B------:R-:W5:Y:S01]  /*16400*/  LD.E.128 R48, desc[UR40][R48.64] ;  /* 0x0000002830307980 */ /* 0x000f62000c101d00 */
[----:B------:R-:W-:Y:S01]  /*16410*/  IMAD.WIDE.U32 R76, R76, UR4, R20 ;  /* 0x000000044c4c7c25 */ /* 0x000fe2000f8e0014 */
[----:B------:R-:W-:Y:S01]  /*16420*/  SHF.R.S32.HI R20, RZ, 0x1f, R3 ;  /* 0x0000001fff147819 */ /* 0x000fe20000011403 */
[----:B------:R-:W-:Y:S01]  /*16430*/  ULDC.64 UR4, c[0x0][0xae0] ;  /* 0x0002b80000047ab9 */ /* 0x000fe20000000a00 */
[----:B------:R-:W5:Y:S01]  /*16440*/  LD.E.128 R52, desc[UR40][R52.64] ;  /* 0x0000002834347980 */ /* 0x000f62000c101d00 */
[----:B------:R-:W-:-:S02]  /*16450*/  IMAD.IADD R77, R77, 0x1, R79 ;  /* 0x000000014d4d7824 */ /* 0x000fc400078e024f */
[----:B------:R-:W-:Y:S01]  /*16460*/  IMAD.MOV R79, RZ, RZ, -R3 ;  /* 0x000000ffff4f7224 */ /* 0x000fe200078e0a03 */
[----:B------:R-:W5:Y:S01]  /*16470*/  LD.E.128 R56, desc[UR40][R56.64] ;  /* 0x0000002838387980 */ /* 0x000f62000c101d00 */
[----:B------:R-:W-:Y:S02]  /*16480*/  IMAD R20, R20, UR4, RZ ;  /* 0x0000000414147c24 */ /* 0x000fe4000f8e02ff */
[----:B------:R-:W-:Y:S01]  /*16490*/  IMAD R79, R0, R79, R80 ;  /* 0x0000004f004f7224 */ /* 0x000fe200078e0250 */
[----:B------:R-:W5:Y:S01]  /*164a0*/  LD.E.128 R60, desc[UR40][R60.64] ;  /* 0x000000283c3c7980 */ /* 0x000f62000c101d00 */
[C---:B------:R-:W-:Y:S02]  /*164b0*/  IMAD R81, R3.reuse, UR5, R20 ;  /* 0x0000000503517c24 */ /* 0x040fe4000f8e0214 */
[----:B------:R-:W-:Y:S01]  /*164c0*/  IMAD.WIDE.U32 R20, R3, UR4, R76 ;  /* 0x0000000403147c25 */ /* 0x000fe2000f8e004c */
[----:B------:R-:W5:Y:S01]  /*164d0*/  LD.E.128 R64, desc[UR40][R64.64] ;  /* 0x0000002840407980 */ /* 0x000f62000c101d00 */
[----:B------:R-:W-:Y:S01]  /*164e0*/  SHF.R.S32.HI R3, RZ, 0x1f, R79 ;  /* 0x0000001fff037819 */ /* 0x000fe2000001144f */
[----:B------:R-:W-:-:S02]  /*164f0*/  ULDC.64 UR4, c[0x0][0xad8] ;  /* 0x0002b60000047ab9 */ /* 0x000fc40000000a00 */
        /* <DEDUP_REMOVED lines=9> */
[----:B------:R-:W-:Y:S02]  /*16590*/  IMAD.IADD R21, R21, 0x1, R81 ;  /* 0x0000000115157824 */ /* 0x000fe400078e0251 */
[----:B------:R-:W-:Y:S02]  /*165a0*/  IMAD R76, R3, UR4, RZ ;  /* 0x00000004034c7c24 */ /* 0x000fe4000f8e02ff */
[C---:B------:R-:W-:Y:S02]  /*165b0*/  VIADD R0, R210.reuse, 0x20 ;  /* 0x00000020d2007836 */ /* 0x040fe40000000000 */
[C---:B------:R-:W-:Y:S02]  /*165c0*/  IMAD R77, R79.reuse, UR5, R76 ;  /* 0x000000054f4d7c24 */ /* 0x040fe4000f8e024c */
[----:B------:R-:W-:Y:S01]  /*165d0*/  IMAD.WIDE.U32 R20, R79, UR4, R20 ;  /* 0x000000044f147c25 */ /* 0x000fe2000f8e0014 */
[-C--:B------:R-:W-:Y:S01]  /*165e0*/  ISETP.GE.AND P2, PT, R210, R83.reuse, PT ;  /* 0x00000053d200720c */ /* 0x080fe20003f46270 */
[----:B------:R-:W-:Y:S01]  /*165f0*/  ULDC.64 UR4, c[0x0][0xa80] ;  /* 0x0002a00000047ab9 */ /* 0x000fe20000000a00 */
[----:B------:R-:W-:Y:S01]  /*16600*/  ISETP.GE.AND P0, PT, R0, R83, PT ;  /* 0x000000530000720c */ /* 0x000fe20003f06270 */
[----:B------:R-:W-:Y:S01]  /*16610*/  VIADD R3, R210, 0x40 ;  /* 0x00000040d2037836 */ /* 0x000fe20000000000 */
[----:B------:R-:W-:Y:S01]  /*16620*/  LEA R82, P3, R20, UR4, 0x1 ;  /* 0x0000000414527c11 */ /* 0x000fe2000f8608ff */
[----:B------:R-:W-:-:S02]  /*16630*/  IMAD.IADD R21, R21, 0x1, R77 ;  /* 0x0000000115157824 */ /* 0x000fc400078e024d */
[----:B------:R-:W-:Y:S01]  /*16640*/  VIADD R0, R16, 0x22820 ;  /* 0x0002282010007836 */ /* 0x000fe20000000000 */
[----:B------:R-:W-:Y:S01]  /*16650*/  P2R R84, PR, RZ, 0x1 ;  /* 0x00000001ff547803 */ /* 0x000fe20000000000 */
[----:B------:R-:W-:Y:S01]  /*16660*/  VIADD R76, R210, 0x60 ;  /* 0x00000060d24c7836 */ /* 0x000fe20000000000 */
[-C--:B------:R-:W-:Y:S02]  /*16670*/  ISETP.GE.AND P0, PT, R3, R83.reuse, PT ;  /* 0x000000530300720c */ /* 0x080fe40003f06270 */
[----:B------:R-:W-:Y:S02]  /*16680*/  LEA.HI.X R3, R20, UR5, R21, 0x1, P3 ;  /* 0x0000000514037c11 */ /* 0x000fe400098f0c15 */
[----:B------:R-:W-:Y:S02]  /*16690*/  PRMT R0, RZ, 0x654, R0 ;  /* 0x00000654ff007816 */ /* 0x000fe40000000000 */
[----:B------:R-:W-:Y:S01]  /*166a0*/  ISETP.GE.AND P1, PT, R76, R83, PT ;  /* 0x000000534c00720c */ /* 0x000fe20003f26270 */
[----:B0-----:R0:W1:Y:S01]  /*166b0*/  SHFL.IDX PT, R81, R3, RZ, 0x181f ;  /* 0x00181fff03517589 */ /* 0x00106200000e0000 */
[----:B------:R0:W-:Y:S03]  /*166c0*/  SYNCS.ARRIVE.TRANS64.RED.A1T0 RZ, [R0+URZ], RZ ;  /* 0x000000ff00ff79a7 */ /* 0x0001e6000810043f */
[----:B------:R0:W2:Y:S01]  /*166d0*/  SHFL.IDX PT, R83, R82, RZ, 0x181f ;  /* 0x00181fff52537589 */ /* 0x0000a200000e0000 */
[----:B------:R-:W-:Y:S07]  /*166e0*/  @P2 BRA `(.L_x_11919) ;  /* 0x0000000000442947 */ /* 0x000fee0003800000 */
[----:B------:R-:W-:Y:S02]  /*166f0*/  ULDC UR4, c[0x0][0xac8] ;  /* 0x0002b20000047ab9 */ /* 0x000fe40000000800 */
[----:B------:R-:W-:Y:S02]  /*16700*/  ISETP.GE.AND P2, PT, R214, UR4, PT ;  /* 0x00000004d6007c0c */ /* 0x000fe4000bf46270 */
[----:B------:R-:W-:-:S11]  /*16710*/  ISETP.GE.AND P3, PT, R223, UR4, PT ;  /* 0x00000004df007c0c */ /* 0x000fd6000bf66270 */
[----:B--2---:R-:W-:-:S04]  /*16720*/  @!P2 LEA R20, P4, R214, R83, 0x1 ;  /* 0x00000053d614a211 */ /* 0x004fc800078808ff */
[----:B-1----:R-:W-:Y:S02]  /*16730*/  @!P2 LEA.HI.X R21, R214, R81, R93, 0x1, P4 ;  /* 0x00000051d615a211 */ /* 0x002fe400020f0c5d */
        /* <DEDUP_REMOVED lines=12> */
.L_x_11919:
[----:B------:R-:W-:Y:S05]  /*16800*/  BSYNC B1 ;  /* 0x0000000000017941 */ /* 0x000fea0003800000 */
.L_x_11918:
[----:B------:R-:W-:Y:S01]  /*16810*/  ISETP.NE.AND P2, PT, R84, RZ, PT ;  /* 0x000000ff5400720c */ /* 0x000fe20003f45270 */
[----:B---3-5:R3:W4:Y:S01]  /*16820*/  SHFL.IDX PT, R33, R3, 0x1, 0x181f ;  /* 0x00381f0003217f89 */ /* 0x02872200000e0000 */
[----:B------:R-:W-:Y:S03]  /*16830*/  BSSY B1, `(.L_x_11920) ;  /* 0x0000014000017945 */ /* 0x000fe60003800000 */
[----:B------:R3:W0:Y:S08]  /*16840*/  SHFL.IDX PT, R35, R82, 0x1, 0x181f ;  /* 0x00381f0052237f89 */ /* 0x00063000000e0000 */
[----:B---3--:R-:W-:Y:S05]  /*16850*/  @P2 BRA `(.L_x_11921) ;  /* 0x0000000000442947 */ /* 0x008fea0003800000 */
[----:B------:R-:W-:Y:S02]  /*16860*/  ULDC UR4, c[0x0][0xac8] ;  /* 0x0002b20000047ab9 */ /* 0x000fe40000000800 */
[----:B------:R-:W-:Y:S02]  /*16870*/  ISETP.GE.AND P2, PT, R214, UR4, PT ;  /* 0x00000004d6007c0c */ /* 0x000fe4000bf46270 */
[----:B------:R-:W-:Y:S02]  /*16880*/  ISETP.GE.AND P3, PT, R223, UR4, PT ;  /* 0x00000004df007c0c */ /* 0x000fe4000bf66270 */
[----:B------:R-:W-:-:S09]  /*16890*/  ISETP.GE.AND P4, PT, R222, UR4, PT ;  /* 0x00000004de007c0c */ /* 0x000fd2000bf86270 */
[----:B0-----:R-:W-:-:S04]  /*168a0*/  @!P2 LEA R8, P5, R214, R35, 0x1 ;  /* 0x00000023d608a211 */ /* 0x001fc800078a08ff */
        /* <DEDUP_REMOVED lines=12> */
.L_x_11921:
[----:B------:R-:W-:Y:S05]  /*16970*/  BSYNC B1 ;  /* 0x0000000000017941 */ /* 0x000fea0003800000 */
.L_x_11920:
[----:B---3--:R3:W0:Y:S01]  /*16980*/  SHFL.IDX PT, R15, R3, 0x2, 0x181f ;  /* 0x00581f00030f7f89 */ /* 0x00862200000e0000 */
        /* <DEDUP_REMOVED lines=8> */
[----:B0-----:R-:W-:-:S04]  /*16a10*/  @!P4 LEA R8, P5, R214, R21, 0x1 ;  /* 0x00000015d608c211 */ /* 0x001fc800078a08ff */
[----:B------:R-:W-:Y:S02]  /*16a20*/  @!P4 LEA.HI.X R9, R214, R15, R93, 0x1, P5 ;  /* 0x0000000fd609c211 */ /* 0x000fe400028f0c5d */
        /* <DEDUP_REMOVED lines=10> */
.L_x_11923:
[----:B------:R-:W-:Y:S05]  /*16ad0*/  BSYNC B1 ;  /* 0x0000000000017941 */ /* 0x000fea0003800000 */
.L_x_11922:
[----:B0--3--:R-:W0:Y:S04]  /*16ae0*/  SHFL.IDX PT, R3, R3, 0x3, 0x181f ;  /* 0x00781f0003037f89 */ /* 0x009e2800000e0000 */
[----:B------:R3:W0:Y:S01]  /*16af0*/  SHFL.IDX PT, R11, R82, 0x3, 0x181f ;  /* 0x00781f00520b7f89 */ /* 0x00062200000e0000 */
[----:B------:R-:W-:Y:S05]  /*16b00*/  @P1 BRA `(.L_x_11924) ;  /* 0x0000000c00e41947 */ /* 0x000fea0003800000 */
        /* <DEDUP_REMOVED lines=19> */
.L_x_11916:
[----:B------:R-:W-:Y:S01]  /*16c40*/  ULDC.64 UR4, c[0x0][0xc00] ;  /* 0x0003000000047ab9 */ /* 0x000fe20000000a00 */
[----:B------:R-:W4:Y:S01]  /*16c50*/  LDC.64 R4, c[0x0][0xc00] ;  /* 0x00030000ff047b82 */ /* 0x000f220000000a00 */
[----:B------:R-:W-:Y:S01]  /*16c60*/  ISETP.NE.U32.AND P0, PT, RZ, UR4, PT ;  /* 0x00000004ff007c0c */ /* 0x000fe2000bf05070 */
[----:B------:R-:W-:-:S03]  /*16c70*/  IMAD.MOV.U32 R0, RZ, RZ, RZ ;  /* 0x000000ffff007224 */ /* 0x000fc600078e00ff */
[----:B------:R-:W-:Y:S01]  /*16c80*/  ISETP.NE.AND.EX P0, PT, RZ, UR5, PT, P0 ;  /* 0x00000005ff007c0c */ /* 0x000fe2000bf05300 */
[----:B------:R-:W-:Y:S02]  /*16c90*/  ULDC.64 UR4, c[0x0][0xc08] ;  /* 0x0003020000047ab9 */ /* 0x000fe40000000a00 */
[----:B------:R-:W-:Y:S01]  /*16ca0*/  ISETP.NE.U32.AND P1, PT, RZ, UR4, PT ;  /* 0x00000004ff007c0c */ /* 0x000fe2000bf25070 */
[----:B------:R-:W0:Y:S03]  /*16cb0*/  LDC R25, c[0x0][0xbe8] ;  /* 0x0002fa00ff197b82 */ /* 0x000e260000000800 */
[----:B------:R-:W-:Y:S01]  /*16cc0*/  ISETP.NE.AND.EX P1, PT, RZ, UR5, PT, P1 ;  /* 0x00000005ff007c0c */ /* 0x000fe2000bf25310 */
[----:B----4-:R-:W-:-:S12]  /*16cd0*/  IMAD.WIDE R4, R231, 0x4, R4 ;  /* 0x00000004e7047825 */ /* 0x010fd800078e0204 */
[----:B------:R-:W4:Y:S01]  /*16ce0*/  @P1 LDC.64 R6, c[0x0][0xc08] ;  /* 0x00030200ff061b82 */ /* 0x000f220000000a00 */
[----:B------:R-:W-:Y:S02]  /*16cf0*/  ULDC UR4, c[0x0][0xa88] ;  /* 0x0002a20000047ab9 */ /* 0x000fe40000000800 */
[----:B------:R-:W-:Y:S01]  /*16d00*/  IMAD.U32 R8, RZ, RZ, UR4 ;  /* 0x00000004ff087e24 */ /* 0x000fe2000f8e00ff */
[----:B------:R0:W5:Y:S01]  /*16d10*/  @P0 LDG.E R0, desc[UR40][R4.64] ;  /* 0x0000002804000981 */ /* 0x000162000c1e1900 */
[----:B----4-:R-:W-:-:S05]  /*16d20*/  @P1 IMAD.WIDE R6, R231, 0x4, R6 ;  /* 0x00000004e7061825 */ /* 0x010fca00078e0206 */
[----:B------:R4:W5:Y:S01]  /*16d30*/  @P1 LDG.E R8, desc[UR40][R6.64] ;  /* 0x0000002806081981 */ /* 0x000962000c1e1900 */
[----:B0-----:R-:W-:Y:S02]  /*16d40*/  ISETP.NE.AND P2, PT, R25, 0x1, PT ;  /* 0x000000011900780c */ /* 0x001fe40003f45270 */
[----:B------:R-:W-:Y:S01]  /*16d50*/  SHF.R.S32.HI R9, RZ, 0x1f, R231 ;  /* 0x0000001fff097819 */ /* 0x000fe200000114e7 */
[----:B------:R-:W0:Y:S10]  /*16d60*/  S2R R3, SR_TID.X ;  /* 0x0000000000037919 */ /* 0x000e340000002100 */
[----:B------:R-:W1:Y:S01]  /*16d70*/  @P2 LDC R27, c[0x0][0xbec] ;  /* 0x0002fb00ff1b2b82 */ /* 0x000e620000000800 */
[----:B0-----:R-:W-:-:S05]  /*16d80*/  VIADD R3, R3, 0xffffff80 ;  /* 0xffffff8003037836 */ /* 0x001fca0000000000 */
[----:B------:R-:W-:Y:S01]  /*16d90*/  ISETP.GE.AND P3, PT, R3, 0x80, PT ;  /* 0x000000800300780c */ /* 0x000fe20003f66270 */
[----:B----4-:R-:W-:-:S12]  /*16da0*/  @P1 BRA `(.L_x_11925) ;  /* 0x0000000000101947 */ /* 0x010fd80003800000 */
[----:B------:R-:W-:Y:S05]  /*16db0*/  @!P0 BRA `(.L_x_11925) ;  /* 0x00000000000c8947 */ /* 0x000fea0003800000 */
[----:B------:R-:W4:Y:S04]  /*16dc0*/  LDG.E R3, desc[UR40][R4.64] ;  /* 0x0000002804037981 */ /* 0x000f28000c1e1900 */
[----:B-----5:R-:W4:Y:S02]  /*16dd0*/  LDG.E R8, desc[UR40][R4.64+0x4] ;  /* 0x0000042804087981 */ /* 0x020f24000c1e1900 */
[----:B----4-:R-:W-:-:S07]  /*16de0*/  IMAD.IADD R8, R8, 0x1, -R3 ;  /* 0x0000000108087824 */ /* 0x010fce00078e0a03 */
.L_x_11925:
        /* <DEDUP_REMOVED lines=29> */
[--C-:B------:R-:W-:Y:S02]  /*16fc0*/  IMAD.MOV R7, RZ, RZ, -R3.reuse ;  /* 0x000000ffff077224 */ /* 0x100fe400078e0a03 */
        /* <DEDUP_REMOVED lines=15> */
.L_x_11927:
[----:B------:R-:W-:Y:S05]  /*170c0*/  BSYNC B1 ;  /* 0x0000000000017941 */ /* 0x000fea0003800000 */
.L_x_11926:
[----:B------:R-:W4:Y:S01]  /*170d0*/  @P2 LDC R9, c[0x0][0xbf0] ;  /* 0x0002fc00ff092b82 */ /* 0x000f220000000800 */
[----:B------:R-:W-:Y:S01]  /*170e0*/  ULDC.64 UR4, c[0x0][0xaa0] ;  /* 0x0002a80000047ab9 */ /* 0x000fe20000000a00 */
[----:B0-----:R-:W-:Y:S02]  /*170f0*/  IMAD R7, R225, 0x20, R236 ;  /* 0x00000020e1077824 */ /* 0x001fe400078e02ec */
[----:B------:R-:W-:Y:S02]  /*17100*/  IMAD R3, R11, UR4, RZ ;  /* 0x000000040b037c24 */ /* 0x000fe4000f8e02ff */
[----:B------:R-:W-:-:S04]  /*17110*/  IMAD.WIDE.U32 R4, R0, UR4, RZ ;  /* 0x0000000400047c25 */ /* 0x000fc8000f8e00ff */
[----:B------:R-:W-:Y:S01]  /*17120*/  IMAD R3, R0, UR5, R3 ;  /* 0x0000000500037c24 */ /* 0x000fe2000f8e0203 */
[----:B------:R-:W-:Y:S01]  /*17130*/  ULDC.64 UR4, c[0x0][0xae8] ;  /* 0x0002ba0000047ab9 */ /* 0x000fe20000000a00 */
[----:B------:R-:W-:Y:S02]  /*17140*/  IMAD.IADD R10, R210, 0x1, R7 ;  /* 0x00000001d20a7824 */ /* 0x000fe400078e0207 */
[----:B------:R-:W-:Y:S02]  /*17150*/  IMAD.IADD R5, R5, 0x1, R3 ;  /* 0x0000000105057824 */ /* 0x000fe400078e0203 */
[----:B------:R-:W-:Y:S02]  /*17160*/  IMAD R3, R12, UR4, RZ ;  /* 0x000000040c037c24 */ /* 0x000fe4000f8e02ff */
[----:B-1----:R-:W-:-:S04]  /*17170*/  @P2 IMAD.HI.U32 R0, R10, R27, RZ ;  /* 0x0000001b0a002227 */ /* 0x002fc800078e00ff */
[C---:B------:R-:W-:Y:S02]  /*17180*/  IMAD R7, R230.reuse, UR5, R3 ;  /* 0x00000005e6077c24 */ /* 0x040fe4000f8e0203 */
        /* <DEDUP_REMOVED lines=28> */
[----:B------:R0:W1:Y:S04]  /*17350*/  SHFL.IDX PT, R3, R4, RZ, 0x181f ;  /* 0x00181fff04037589 */ /* 0x00006800000e0000 */
[----:B------:R0:W4:Y:S02]  /*17360*/  SHFL.IDX PT, R14, R0, RZ, 0x181f ;  /* 0x00181fff000e7589 */ /* 0x00012400000e0000 */
.L_x_12148:
[----:B------:R-:W-:Y:S01]  /*17370*/  IMAD R8, R8, R25, RZ ;  /* 0x0000001908087224 */ /* 0x000fe200078e02ff */
[----:B------:R-:W-:Y:S01]  /*17380*/  BSSY B1, `(.L_x_11929) ;  /* 0x0000019000017945 */ /* 0x000fe20003800000 */
[----:B------:R-:W-:-:S05]  /*17390*/  IMAD.IADD R7, R236, 0x1, R210 ;  /* 0x00000001ec077824 */ /* 0x000fca00078e02d2 */
        /* <DEDUP_REMOVED lines=11> */
[CC--:B------:R-:W-:Y:S02]  /*17450*/  @!P2 LEA R12, P4, R223.reuse, R14.reuse, 0x1 ;  /* 0x0000000edf0ca211 */ /* 0x0c0fe400078808ff */
[-C--:B-1----:R-:W-:Y:S02]  /*17460*/  @!P3 LEA.HI.X R11, R214, R3.reuse, R5, 0x1, P5 ;  /* 0x00000003d60bb211 */ /* 0x082fe400028f0c05 */
        /* <DEDUP_REMOVED lines=10> */
.L_x_11930:
[----:B------:R-:W-:Y:S05]  /*17510*/  BSYNC B1 ;  /* 0x0000000000017941 */ /* 0x000fea0003800000 */
.L_x_11929:
[----:B------:R-:W-:-:S03]  /*17520*/  UMOV UR4, 0xffffffff ;  /* 0xffffffff00047882 */ /* 0x000fc60000000000 */
[----:B------:R-:W-:Y:S05]  /*17530*/  BRA.DIV UR4, `(.L_x_11931) ;  /* 0x0000009204e47947 */ /* 0x000fea000b800000 */
[----:B-1----:R1:W0:Y:S04]  /*17540*/  SHFL.IDX PT, R3, R4, 0x1, 0x181f ;  /* 0x00381f0004037f89 */ /* 0x00222800000e0000 */
[----:B----4-:R1:W4:Y:S02]  /*17550*/  SHFL.IDX PT, R14, R0, 0x1, 0x181f ;  /* 0x00381f00000e7f89 */ /* 0x01032400000e0000 */
.L_x_12152:
        /* <DEDUP_REMOVED lines=14> */
[-C--:B0-----:R-:W-:Y:S02]  /*17640*/  @!P3 LEA.HI.X R11, R214, R3.reuse, R6, 0x1, P5 ;  /* 0x00000003d60bb211 */ /* 0x081fe400028f0c06 */
        /* <DEDUP_REMOVED lines=10> */
.L_x_11933:
[----:B------:R-:W-:Y:S05]  /*176f0*/  BSYNC B1 ;  /* 0x0000000000017941 */ /* 0x000fea0003800000 */
.L_x_11932:
[----:B------:R-:W-:-:S03]  /*17700*/  UMOV UR4, 0xffffffff ;  /* 0xffffffff00047882 */ /* 0x000fc60000000000 */
[----:B------:R-:W-:Y:S05]  /*17710*/  BRA.DIV UR4, `(.L_x_11934) ;  /* 0x0000009204b47947 */ /* 0x000fea000b800000 */
[----:B0-----:R0:W0:Y:S04]  /*17720*/  SHFL.IDX PT, R3, R4, 0x2, 0x181f ;  /* 0x00581f0004037f89 */ /* 0x00102800000e0000 */
[----:B----4-:R4:W0:Y:S02]  /*17730*/  SHFL.IDX PT, R14, R0, 0x2, 0x181f ;  /* 0x00581f00000e7f89 */ /* 0x01082400000e0000 */
.L_x_12156:
        /* <DEDUP_REMOVED lines=13> */
[CC--:B------:R-:W-:Y:S02]  /*17810*/  @!P2 LEA R12, P4, R223.reuse, R14.reuse, 0x1 ;  /* 0x0000000edf0ca211 */ /* 0x0c0fe400078808ff */
[-C--:B------:R-:W-:Y:S02]  /*17820*/  @!P3 LEA.HI.X R11, R214, R3.reuse, R6, 0x1, P5 ;  /* 0x00000003d60bb211 */ /* 0x080fe400028f0c06 */
        /* <DEDUP_REMOVED lines=10> */
.L_x_11936:
[----:B------:R-:W-:Y:S05]  /*178d0*/  BSYNC B1 ;  /* 0x0000000000017941 */ /* 0x000fea0003800000 */
.L_x_11935:
[----:B------:R-:W-:-:S03]  /*178e0*/  UMOV UR4, 0xffffffff ;  /* 0xffffffff00047882 */ /* 0x000fc60000000000 */
[----:B------:R-:W-:Y:S05]  /*178f0*/  BRA.DIV UR4, `(.L_x_11937) ;  /* 0x0000009204847947 */ /* 0x000fea000b800000 */
[----:B0-----:R0:W0:Y:S04]  /*17900*/  SHFL.IDX PT, R3, R4, 0x3, 0x181f ;  /* 0x00781f0004037f89 */ /* 0x00102800000e0000 */
[----:B------:R0:W0:Y:S02]  /*17910*/  SHFL.IDX PT, R14, R0, 0x3, 0x181f ;  /* 0x00781f00000e7f89 */ /* 0x00002400000e0000 */
.L_x_12160:
[----:B01--4-:R-:W-:-:S05]  /*17920*/  VIADD R0, R7, 0x60 ;  /* 0x0000006007007836 */ /* 0x013fca0000000000 */
        /* <DEDUP_REMOVED lines=12> */
[-C--:B------:R-:W-:Y:S02]  /*179f0*/  @!P2 LEA R6, P4, R223, R14.reuse, 0x1 ;  /* 0x0000000edf06a211 */ /* 0x080fe400078808ff */
[----:B------:R-:W-:Y:S02]  /*17a00*/  @!P3 LEA.HI.X R5, R214, R3, R9, 0x1, P5 ;  /* 0x00000003d605b211 */ /* 0x000fe400028f0c09 */
[----:B------:R-:W-:-:S02]  /*17a10*/  @!P1 LEA R8, P5, R222, R14, 0x1 ;  /* 0x0000000ede089211 */ /* 0x000fc400078a08ff */
[-C--:B------:R-:W-:Y:S01]  /*17a20*/  @!P2 LEA.HI.X R7, R223, R3.reuse, R12, 0x1, P4 ;  /* 0x00000003df07a211 */ /* 0x080fe200020f0c0c */
[----:B------:R0:W-:Y:S01]  /*17a30*/  @!P3 ST.E.128 desc[UR40][R4.64], RZ ;  /* 0x000000ff0400b985 */ /* 0x0001e2000c101d28 */
[----:B------:R-:W-:Y:S02]  /*17a40*/  @!P0 LEA R14, P4, R224, R14, 0x1 ;  /* 0x0000000ee00e8211 */ /* 0x000fe400078808ff */
[-C--:B------:R-:W-:Y:S01]  /*17a50*/  @!P1 LEA.HI.X R9, R222, R3.reuse, R11, 0x1, P5 ;  /* 0x00000003de099211 */ /* 0x080fe200028f0c0b */
[----:B------:R0:W-:Y:S01]  /*17a60*/  @!P2 ST.E.128 desc[UR40][R6.64], RZ ;  /* 0x000000ff0600a985 */ /* 0x0001e2000c101d28 */
[----:B------:R-:W-:-:S03]  /*17a70*/  @!P0 LEA.HI.X R15, R224, R3, R10, 0x1, P4 ;  /* 0x00000003e00f8211 */ /* 0x000fc600020f0c0a */
[----:B------:R0:W-:Y:S04]  /*17a80*/  @!P1 ST.E.128 desc[UR40][R8.64], RZ ;  /* 0x000000ff08009985 */ /* 0x0001e8000c101d28 */
[----:B------:R0:W-:Y:S02]  /*17a90*/  @!P0 ST.E.128 desc[UR40][R14.64], RZ ;  /* 0x000000ff0e008985 */ /* 0x0001e4000c101d28 */
.L_x_11924:
[----:B------:R-:W-:Y:S05]  /*17aa0*/  BSYNC B0 ;  /* 0x0000000000007941 */ /* 0x000fea0003800000 */
.L_x_11915:
[----:B------:R-:W-:Y:S02]  /*17ab0*/  ULDC UR4, c[0x0][0xc3c] ;  /* 0x00030f0000047ab9 */ /* 0x000fe40000000800 */
[----:B---3--:R-:W-:-:S13]  /*17ac0*/  ISETP.GE.AND P0, PT, R91, UR4, PT ;  /* 0x000000045b007c0c */ /* 0x008fda000bf06270 */
[----:B------:R-:W-:Y:S05]  /*17ad0*/  @!P0 BRA `(.L_x_11938) ;  /* 0xfffffe94005c8947 */ /* 0x000fea000383ffff */
[----:B------:R-:W-:Y:S05]  /*17ae0*/  BRA `(.L_x_11732) ;  /* 0x0000007c00ac7947 */ /* 0x000fea0003800000 */
.L_x_11730:
[----:B------:R-:W-:-:S08]  /*17af0*/  NOP ;  /* 0x0000000000007918 */ /* 0x000fd00000000000 */
[----:B--2---:R-:W0:-:S00]  /*17b00*/  USETMAXREG.DEALLOC.CTAPOOL 0x18 ;  /* 0x00000018000079c8 */ /* 0x004e0000080e0500 */
        /* <DEDUP_REMOVED lines=16> */
.L_x_11939:
        /* <DEDUP_REMOVED lines=41> */
.L_x_11945:
        /* <DEDUP_REMOVED lines=12> */
.L_x_11944:
[----:B------:R-:W-:Y:S05]  /*17f60*/  BSYNC B0 ;  /* 0x0000000000007941 */ /* 0x000fea0003800000 */
.L_x_11943:
        /* <DEDUP_REMOVED lines=21> */
.L_x_11941:
        /* <DEDUP_REMOVED lines=20> */
.L_x_11946:
        /* <DEDUP_REMOVED lines=56> */
.L_x_11942:
[----:B------:R-:W-:Y:S02]  /*18580*/  IMAD.MOV.U32 R17, RZ, RZ, RZ ;  /* 0x000000ffff117224 */ /* 0x000fe400078e00ff */
[----:B------:R-:W-:Y:S02]  /*18590*/  IMAD.U32 R16, RZ, RZ, UR6 ;  /* 0x00000006ff107e24 */ /* 0x000fe4000f8e00ff */
[----:B------:R-:W-:-:S07]  /*185a0*/  IMAD.MOV.U32 R18, RZ, RZ, RZ ;  /* 0x000000ffff127224 */ /* 0x000fce00078e00ff */
.L_x_11947:
[----:B------:R-:W-:-:S13]  /*185b0*/  ISETP.NE.AND P0, PT, R0, RZ, PT ;  /* 0x000000ff0000720c */ /* 0x000fda0003f05270 */
[----:B------:R-:W1:Y:S01]  /*185c0*/  @!P0 S2R R3, SR_CgaCtaId ;  /* 0x0000000000038919 */ /* 0x000e620000008800 */
[----:B------:R-:W-:-:S04]  /*185d0*/  @!P0 MOV R0, 0x400 ;  /* 0x0000040000008802 */ /* 0x000fc80000000f00 */
[----:B-1----:R-:W-:-:S05]  /*185e0*/  @!P0 LEA R0, R3, R0, 0x18 ;  /* 0x0000000003008211 */ /* 0x002fca00078ec0ff */
[----:B------:R2:W-:Y:S01]  /*185f0*/  @!P0 STS.128 [R0+0x228d0], R16 ;  /* 0x0228d01000008388 */ /* 0x0005e20000000c00 */
[----:B------:R-:W-:Y:S06]  /*18600*/  BAR.ARV 0x5, 0x180 ;  /* 0x0146000000007b1d */ /* 0x000fec0000002000 */
.L_x_11940:
        /* <DEDUP_REMOVED lines=32> */
.L_x_12104:
[----:B------:R-:W-:Y:S05]  /*18810*/  YIELD ;  /* 0x0000000000007946 */ /* 0x000fea0003800000 */
[----:B------:R-:W-:Y:S01]  /*18820*/  ULDC.64 UR4, c[0x0][0xa28] ;  /* 0x00028a0000047ab9 */ /* 0x000fe20000000a00 */
[----:B0-----:R-:W-:Y:S02]  /*18830*/  CS2R R6, SRZ ;  /* 0x0000000000067805 */ /* 0x001fe4000001ff00 */
[----:B------:R-:W-:Y:S01]  /*18840*/  ISETP.NE.U32.AND P0, PT, RZ, UR4, PT ;  /* 0x00000004ff007c0c */ /* 0x000fe2000bf05070 */
[----:B-1----:R-:W1:Y:S01]  /*18850*/  LDC.64 R12, c[0x0][0xa00] ;  /* 0x00028000ff0c7b82 */ /* 0x002e620000000a00 */
[----:B------:R-:W-:Y:S01]  /*18860*/  ULDC.64 UR6, c[0x0][0xa08] ;  /* 0x0002820000067ab9 */ /* 0x000fe20000000a00 */
[----:B------:R-:W-:Y:S01]  /*18870*/  ULDC.64 UR8, c[0x0][0xa10] ;  /* 0x0002840000087ab9 */ /* 0x000fe20000000a00 */
[----:B------:R-:W-:Y:S01]  /*18880*/  ISETP.NE.AND.EX P0, PT, RZ, UR5, PT, P0 ;  /* 0x00000005ff007c0c */ /* 0x000fe2000bf05300 */
[----:B------:R-:W-:-:S04]  /*18890*/  ULDC.64 UR4, c[0x0][0xa18] ;  /* 0x0002860000047ab9 */ /* 0x000fc80000000a00 */
[----:B--2---:R-:W2:Y:S08]  /*188a0*/  LDC.64 R4, c[0x0][0xa08] ;  /* 0x00028200ff047b82 */ /* 0x004eb00000000a00 */
[----:B0-----:R-:W0:Y:S02]  /*188b0*/  @P0 LDC.64 R2, c[0x0][0xa28] ;  /* 0x00028a00ff020b82 */ /* 0x001e240000000a00 */
[----:B0-----:R-:W-:-:S05]  /*188c0*/  @P0 IMAD.WIDE R2, R19, 0x4, R2 ;  /* 0x0000000413020825 */ /* 0x001fca00078e0202 */
[----:B-----5:R0:W5:Y:S01]  /*188d0*/  @P0 LDG.E R6, desc[UR40][R2.64] ;  /* 0x0000002802060981 */ /* 0x020162000c1e1900 */
[----:B------:R-:W-:Y:S01]  /*188e0*/  ISETP.NE.U32.AND P0, PT, RZ, UR4, PT ;  /* 0x00000004ff007c0c */ /* 0x000fe2000bf05070 */
[----:B-1----:R-:W-:Y:S01]  /*188f0*/  IMAD.WIDE R12, R19, 0x4, R12 ;  /* 0x00000004130c7825 */ /* 0x002fe200078e020c */
[----:B------:R-:W-:Y:S02]  /*18900*/  ISETP.NE.U32.AND P2, PT, RZ, UR6, PT ;  /* 0x00000006ff007c0c */ /* 0x000fe4000bf45070 */
[----:B------:R-:W-:Y:S01]  /*18910*/  ISETP.NE.AND.EX P0, PT, RZ, UR5, PT, P0 ;  /* 0x00000005ff007c0c */ /* 0x000fe2000bf05300 */
[----:B------:R-:W-:Y:S01]  /*18920*/  ULDC.64 UR4, c[0x0][0xa00] ;  /* 0x0002800000047ab9 */ /* 0x000fe20000000a00 */
[----:B------:R-:W-:Y:S01]  /*18930*/  ISETP.NE.U32.AND P4, PT, RZ, UR8, PT ;  /* 0x00000008ff007c0c */ /* 0x000fe2000bf85070 */
[----:B------:R-:W-:Y:S01]  /*18940*/  IMAD.MOV.U32 R8, RZ, RZ, RZ ;  /* 0x000000ffff087224 */ /* 0x000fe200078e00ff */
[----:B------:R-:W-:Y:S01]  /*18950*/  ISETP.NE.U32.AND P1, PT, RZ, UR4, PT ;  /* 0x00000004ff007c0c */ /* 0x000fe2000bf25070 */
[----:B0-----:R-:W0:Y:S01]  /*18960*/  LDC.64 R2, c[0x0][0xa10] ;  /* 0x00028400ff027b82 */ /* 0x001e220000000a00 */
[----:B------:R-:W-:-:S02]  /*18970*/  IMAD.MOV.U32 R0, RZ, RZ, RZ ;  /* 0x000000ffff007224 */ /* 0x000fc400078e00ff */
[----:B------:R-:W-:Y:S01]  /*18980*/  ISETP.NE.AND.EX P3, PT, RZ, UR5, PT, P1 ;  /* 0x00000005ff007c0c */ /* 0x000fe2000bf65310 */
[----:B--2---:R-:W-:-:S04]  /*18990*/  IMAD.WIDE R4, R19, 0x4, R4 ;  /* 0x0000000413047825 */ /* 0x004fc800078e0204 */
        /* <DEDUP_REMOVED lines=30> */
.L_x_11949:
        /* <DEDUP_REMOVED lines=10> */
.L_x_11950:
[----:B------:R-:W-:Y:S05]  /*18c20*/  @!P1 BRA `(.L_x_11951) ;  /* 0x00000000000c9947 */ /* 0x000fea0003800000 */
[----:B------:R-:W2:Y:S04]  /*18c30*/  LDG.E R7, desc[UR40][R4.64] ;  /* 0x0000002804077981 */ /* 0x000ea8000c1e1900 */
[----:B------:R-:W2:Y:S02]  /*18c40*/  LDG.E R4, desc[UR40][R4.64+0x4] ;  /* 0x0000042804047981 */ /* 0x000ea4000c1e1900 */
[----:B--2---:R-:W-:-:S07]  /*18c50*/  IMAD.IADD R7, R4, 0x1, -R7 ;  /* 0x0000000104077824 */ /* 0x004fce00078e0a07 */
.L_x_11951:
        /* <DEDUP_REMOVED lines=35> */
.L_x_11954:
[----:B------:R-:W-:-:S13]  /*18e90*/  ISETP.NE.AND P0, PT, R3, 0x1, PT ;  /* 0x000000010300780c */ /* 0x000fda0003f05270 */
[----:B------:R-:W1:Y:S02]  /*18ea0*/  @P0 LDC.64 R4, c[0x0][0x9e8] ;  /* 0x00027a00ff040b82 */ /* 0x000e640000000a00 */
[----:B-1----:R-:W-:-:S05]  /*18eb0*/  @P0 IMAD.HI.U32 R4, R2, R4, RZ ;  /* 0x0000000402040227 */ /* 0x002fca00078e00ff */
[----:B------:R-:W-:-:S07]  /*18ec0*/  @P0 SHF.R.U32.HI R2, RZ, R5, R4 ;  /* 0x00000005ff020219 */ /* 0x000fce0000011604 */
.L_x_11955:
[----:B------:R-:W-:Y:S05]  /*18ed0*/  BSYNC B0 ;  /* 0x0000000000007941 */ /* 0x000fea0003800000 */
.L_x_11953:
[----:B------:R-:W-:-:S05]  /*18ee0*/  IMAD R2, R2, R3, R3 ;  /* 0x0000000302027224 */ /* 0x000fca00078e0203 */
[----:B------:R-:W-:-:S07]  /*18ef0*/  VIMNMX R8, R8, R2, PT ;  /* 0x0000000208087248 */ /* 0x000fce0003fe0100 */
.L_x_11952:
        /* <DEDUP_REMOVED lines=20> */
.L_x_11958:
[----:B------:R-:W-:-:S13]  /*19040*/  ISETP.NE.AND P0, PT, R3, 0x1, PT ;  /* 0x000000010300780c */ /* 0x000fda0003f05270 */
[----:B------:R-:W1:Y:S02]  /*19050*/  @P0 LDC.64 R4, c[0x0][0x9e8] ;  /* 0x00027a00ff040b82 */ /* 0x000e640000000a00 */
[----:B-1----:R-:W-:-:S05]  /*19060*/  @P0 IMAD.HI.U32 R4, R2, R4, RZ ;  /* 0x0000000402040227 */ /* 0x002fca00078e00ff */
[----:B------:R-:W-:-:S07]  /*19070*/  @P0 SHF.R.U32.HI R2, RZ, R5, R4 ;  /* 0x00000005ff020219 */ /* 0x000fce0000011604 */
.L_x_11959:
[----:B------:R-:W-:Y:S05]  /*19080*/  BSYNC B0 ;  /* 0x0000000000007941 */ /* 0x000fea0003800000 */
.L_x_11957:
[----:B------:R-:W-:-:S05]  /*19090*/  IMAD R2, R2, R3, RZ ;  /* 0x0000000302027224 */ /* 0x000fca00078e02ff */
[----:B------:R-:W-:-:S07]  /*190a0*/  VIMNMX R6, R6, R2, !PT ;  /* 0x0000000206067248 */ /* 0x000fce0007fe0100 */
.L_x_11956:
[----:B------:R-:W-:Y:S01]  /*190b0*/  VIADD R8, R8, 0x5f ;  /* 0x0000005f08087836 */ /* 0x000fe20000000000 */
[----:B------:R-:W-:Y:S01]  /*190c0*/  BSSY B0, `(.L_x_11960) ;  /* 0x000014f000007945 */ /* 0x000fe20003800000 */
        /* <DEDUP_REMOVED lines=30> */
.L_x_12163:
[----:B--2---:R-:W-:Y:S02]  /*192b0*/  ISETP.NE.AND P0, PT, R14, RZ, PT ;  /* 0x000000ff0e00720c */ /* 0x004fe40003f05270 */
[----:B------:R-:W-:-:S11]  /*192c0*/  PLOP3.LUT P6, PT, PT, PT, PT, 0x8, 0x0 ;  /* 0x000000000000781c */ /* 0x000fd60003fce170 */
[----:B------:R-:W-:Y:S05]  /*192d0*/  @P0 BRA `(.L_x_11963) ;  /* 0x00000000000c0947 */ /* 0x000fea0003800000 */
[----:B------:R-:W-:-:S03]  /*192e0*/  UMOV UR4, 0xffffffff ;  /* 0xffffffff00047882 */ /* 0x000fc60000000000 */
[----:B------:R-:W-:Y:S05]  /*192f0*/  BRA.DIV UR4, `(.L_x_11964) ;  /* 0x0000007a04807947 */ /* 0x000fea000b800000 */
[----:B------:R-:W-:-:S13]  /*19300*/  ELECT P6, URZ, PT ;  /* 0x00000000003f782f */ /* 0x000fda00038c0000 */
.L_x_11963:
        /* <DEDUP_REMOVED lines=10> */
.L_x_12166:
[----:B------:R-:W-:Y:S05]  /*193b0*/  BSYNC B1 ;  /* 0x0000000000017941 */ /* 0x000fea0003800000 */
.L_x_11965:
[----:B------:R-:W-:Y:S04]  /*193c0*/  BSSY B1, `(.L_x_11967) ;  /* 0x0000082000017945 */ /* 0x000fe80003800000 */
[----:B------:R-:W-:Y:S05]  /*193d0*/  @!P6 BRA `(.L_x_11968) ;  /* 0x000000080000e947 */ /* 0x000fea0003800000 */
[----:B------:R-:W2:Y:S04]  /*193e0*/  LDL R9, [R1+0x4] ;  /* 0x0000040001097983 */ /* 0x000ea80000100800 */
        /* <DEDUP_REMOVED lines=10> */
.L_x_12167:
[----:B------:R-:W-:Y:S05]  /*19490*/  BSYNC B2 ;  /* 0x0000000000027941 */ /* 0x000fea0003800000 */
.L_x_11969:
        /* <DEDUP_REMOVED lines=9> */
.L_x_11972:
[----:B------:R-:W-:Y:S05]  /*19530*/  BSYNC B2 ;  /* 0x0000000000027941 */ /* 0x000fea0003800000 */
.L_x_11971:
        /* <DEDUP_REMOVED lines=14> */
.L_x_11973:
        /* <DEDUP_REMOVED lines=13> */
.L_x_12168:
[----:B------:R-:W-:Y:S05]  /*196f0*/  BSYNC B2 ;  /* 0x0000000000027941 */ /* 0x000fea0003800000 */
.L_x_11974:
        /* <DEDUP_REMOVED lines=11> */
.L_x_11977:
[----:B------:R-:W-:Y:S05]  /*197b0*/  BSYNC B2 ;  /* 0x0000000000027941 */ /* 0x000fea0003800000 */
.L_x_11976:
        /* <DEDUP_REMOVED lines=11> */
.L_x_11978:
        /* <DEDUP_REMOVED lines=15> */
.L_x_11979:
        /* <DEDUP_REMOVED lines=15> */
.L_x_11980:
        /* <DEDUP_REMOVED lines=15> */
.L_x_11981:
        /* <DEDUP_REMOVED lines=10> */
.L_x_11968:
[----:B------:R-:W-:Y:S05]  /*19be0*/  BSYNC B1 ;  /* 0x0000000000017941 */ /* 0x000fea0003800000 */
.L_x_11967:
[----:B------:R-:W1:Y:S04]  /*19bf0*/  LDL.LU R9, [R1+0xc] ;  /* 0x00000c0001097983 */ /* 0x000e680000300800 */
[----:B------:R-:W2:Y:S01]  /*19c00*/  LDL.LU R8, [R1+0x18] ;  /* 0x0000180001087983 */ /* 0x000ea20000300800 */
[----:B------:R-:W-:Y:S01]  /*19c10*/  VIADD R4, R4, 0xfffffffe ;  /* 0xfffffffe04047836 */ /* 0x000fe20000000000 */
[----:B------:R-:W-:-:S04]  /*19c20*/  PLOP3.LUT P0, PT, PT, PT, PT, 0x8, 0x0 ;  /* 0x000000000000781c */ /* 0x000fc80003f0e170 */
[----:B------:R-:W-:Y:S01]  /*19c30*/  ISETP.GE.AND P2, PT, R4, R3, PT ;  /* 0x000000030400720c */ /* 0x000fe20003f46270 */
[----:B-1----:R-:W-:-:S05]  /*19c40*/  VIADD R5, R9, 0x1 ;  /* 0x0000000109057836 */ /* 0x002fca0000000000 */
[----:B------:R-:W-:-:S04]  /*19c50*/  ISETP.NE.AND P1, PT, R5, 0x2, PT ;  /* 0x000000020500780c */ /* 0x000fc80003f25270 */
[----:B------:R-:W-:Y:S02]  /*19c60*/  SEL R6, RZ, 0x1, P1 ;  /* 0x00000001ff067807 */ /* 0x000fe40000800000 */
[----:B------:R-:W-:Y:S02]  /*19c70*/  SEL R5, R5, RZ, P1 ;  /* 0x000000ff05057207 */ /* 0x000fe40000800000 */
[----:B--2---:R-:W-:-:S03]  /*19c80*/  LOP3.LUT R8, R8, R6, RZ, 0x3c, !PT ;  /* 0x0000000608087212 */ /* 0x004fc600078e3cff */
[----:B------:R1:W-:Y:S04]  /*19c90*/  STL [R1+0xc], R5 ;  /* 0x00000c0501007387 */ /* 0x0003e80000100800 */
[----:B------:R1:W-:Y:S01]  /*19ca0*/  STL [R1+0x18], R8 ;  /* 0x0000180801007387 */ /* 0x0003e20000100800 */
[----:B------:R-:W-:Y:S05]  /*19cb0*/  @!P2 BRA `(.L_x_11961) ;  /* 0x00000008003ca947 */ /* 0x000fea0003800000 */
.L_x_11997:
        /* <DEDUP_REMOVED lines=14> */
.L_x_12169:
[----:B------:R-:W-:Y:S05]  /*19da0*/  BSYNC B2 ;  /* 0x0000000000027941 */ /* 0x000fea0003800000 */
.L_x_11984:
        /* <DEDUP_REMOVED lines=9> */
.L_x_11987:
[----:B------:R-:W-:Y:S05]  /*19e40*/  BSYNC B2 ;  /* 0x0000000000027941 */ /* 0x000fea0003800000 */
.L_x_11986:
        /* <DEDUP_REMOVED lines=13> */
.L_x_11988:
        /* <DEDUP_REMOVED lines=13> */
.L_x_12170:
[----:B------:R-:W-:Y:S05]  /*19ff0*/  BSYNC B2 ;  /* 0x0000000000027941 */ /* 0x000fea0003800000 */
.L_x_11989:
        /* <DEDUP_REMOVED lines=11> */
.L_x_11992:
[----:B------:R-:W-:Y:S05]  /*1a0b0*/  BSYNC B2 ;  /* 0x0000000000027941 */ /* 0x000fea0003800000 */
.L_x_11991:
        /* <DEDUP_REMOVED lines=11> */
.L_x_11993:
        /* <DEDUP_REMOVED lines=15> */
.L_x_11994:
        /* <DEDUP_REMOVED lines=15> */
.L_x_11995:
        /* <DEDUP_REMOVED lines=15> */
.L_x_11996:
        /* <DEDUP_REMOVED lines=10> */
.L_x_11983:
[----:B------:R-:W-:Y:S05]  /*1a4e0*/  BSYNC B1 ;  /* 0x0000000000017941 */ /* 0x000fea0003800000 */
.L_x_11982:
[----:B------:R-:W1:Y:S04]  /*1a4f0*/  LDL.LU R9, [R1+0xc] ;  /* 0x00000c0001097983 */ /* 0x000e680000300800 */
[----:B------:R-:W2:Y:S01]  /*1a500*/  LDL.LU R7, [R1+0x18] ;  /* 0x0000180001077983 */ /* 0x000ea20000300800 */
[C---:B------:R-:W-:Y:S01]  /*1a510*/  ISETP.GT.AND P2, PT, R4.reuse, R3, PT ;  /* 0x000000030400720c */ /* 0x040fe20003f44270 */
[----:B------:R-:W-:Y:S02]  /*1a520*/  VIADD R4, R4, 0xffffffff ;  /* 0xffffffff04047836 */ /* 0x000fe40000000000 */
[----:B-1----:R-:W-:-:S05]  /*1a530*/  VIADD R5, R9, 0x1 ;  /* 0x0000000109057836 */ /* 0x002fca0000000000 */
[----:B------:R-:W-:-:S04]  /*1a540*/  ISETP.NE.AND P1, PT, R5, 0x2, PT ;  /* 0x000000020500780c */ /* 0x000fc80003f25270 */
[----:B------:R-:W-:Y:S02]  /*1a550*/  SEL R6, RZ, 0x1, P1 ;  /* 0x00000001ff067807 */ /* 0x000fe40000800000 */
[----:B------:R-:W-:Y:S02]  /*1a560*/  SEL R5, R5, RZ, P1 ;  /* 0x000000ff05057207 */ /* 0x000fe40000800000 */
[----:B--2---:R-:W-:-:S05]  /*1a570*/  LOP3.LUT R7, R7, R6, RZ, 0x3c, !PT ;  /* 0x0000000607077212 */ /* 0x004fca00078e3cff */
[----:B------:R2:W-:Y:S04]  /*1a580*/  STL [R1+0x18], R7 ;  /* 0x0000180701007387 */ /* 0x0005e80000100800 */
[----:B------:R2:W-:Y:S01]  /*1a590*/  STL [R1+0xc], R5 ;  /* 0x00000c0501007387 */ /* 0x0005e20000100800 */
[----:B------:R-:W-:Y:S05]  /*1a5a0*/  @P2 BRA `(.L_x_11997) ;  /* 0xfffffff400c42947 */ /* 0x000fea000383ffff */
.L_x_11961:
[----:B------:R-:W-:Y:S05]  /*1a5b0*/  BSYNC B0 ;  /* 0x0000000000007941 */ /* 0x000fea0003800000 */
.L_x_11960:
[----:B--2---:R-:W2:Y:S01]  /*1a5c0*/  LDL R7, [R1+0x28] ;  /* 0x0000280001077983 */ /* 0x004ea20000100800 */
[----:B------:R-:W3:Y:S01]  /*1a5d0*/  LDC R0, c[0x0][0x448] ;  /* 0x00011200ff007b82 */ /* 0x000ee20000000800 */
[----:B------:R-:W-:Y:S07]  /*1a5e0*/  @!P0 WARPSYNC.ALL ;  /* 0x0000000000008948 */ /* 0x000fee0003800000 */
[----:B------:R-:W-:Y:S01]  /*1a5f0*/  @!P0 BAR.SYNC.DEFER_BLOCKING 0xc, 0x180 ;  /* 0x0306000000008b1d */ /* 0x000fe20000010000 */
[----:B---3--:R-:W-:-:S13]  /*1a600*/  ISETP.NE.AND P1, PT, R0, 0x1, PT ;  /* 0x000000010000780c */ /* 0x008fda0003f25270 */
[----:B------:R-:W3:Y:S08]  /*1a610*/  @P1 LDC R2, c[0x0][0x44c] ;  /* 0x00011300ff021b82 */ /* 0x000ef00000000800 */
[----:B------:R-:W4:Y:S01]  /*1a620*/  @P1 LDC R3, c[0x0][0x450] ;  /* 0x00011400ff031b82 */ /* 0x000f220000000800 */
[----:B--2---:R-:W-:-:S04]  /*1a630*/  VIADD R0, R7, 0x7f ;  /* 0x0000007f07007836 */ /* 0x004fc80000000000 */
[----:B---3--:R-:W-:-:S05]  /*1a640*/  @P1 IMAD.HI.U32 R2, R0, R2, RZ ;  /* 0x0000000200021227 */ /* 0x008fca00078e00ff */
[----:B----4-:R-:W-:Y:S02]  /*1a650*/  @P1 SHF.R.U32.HI R0, RZ, R3, R2 ;  /* 0x00000003ff001219 */ /* 0x010fe40000011602 */
[----:B------:R-:W2:Y:S03]  /*1a660*/  LDC.64 R2, c[0x0][0x9e0] ;  /* 0x00027800ff027b82 */ /* 0x000ea60000000a00 */
[----:B------:R-:W-:Y:S01]  /*1a670*/  IMAD.IADD R0, R17, 0x1, R0 ;  /* 0x0000000111007824 */ /* 0x000fe200078e0200 */
[----:B--2---:R-:W-:-:S03]  /*1a680*/  ISETP.GE.AND P2, PT, R3, 0x1, PT ;  /* 0x000000010300780c */ /* 0x004fc60003f46270 */
        /* <DEDUP_REMOVED lines=13> */
.L_x_12000:
[----:B------:R-:W-:-:S13]  /*1a760*/  ISETP.NE.AND P0, PT, R3, 0x1, PT ;  /* 0x000000010300780c */ /* 0x000fda0003f05270 */
[----:B-1----:R-:W1:Y:S02]  /*1a770*/  @P0 LDC.64 R4, c[0x0][0x9e8] ;  /* 0x00027a00ff040b82 */ /* 0x002e640000000a00 */
[----:B-1----:R-:W-:-:S05]  /*1a780*/  @P0 IMAD.HI.U32 R4, R6, R4, RZ ;  /* 0x0000000406040227 */ /* 0x002fca00078e00ff */
[----:B------:R-:W-:-:S07]  /*1a790*/  @P0 SHF.R.U32.HI R6, RZ, R5, R4 ;  /* 0x00000005ff060219 */ /* 0x000fce0000011604 */
.L_x_12001:
[----:B------:R-:W-:Y:S05]  /*1a7a0*/  BSYNC B0 ;  /* 0x0000000000007941 */ /* 0x000fea0003800000 */
.L_x_11999:
[----:B------:R-:W-:-:S05]  /*1a7b0*/  IMAD R6, R6, R3, R3 ;  /* 0x0000000306067224 */ /* 0x000fca00078e0203 */
[----:B------:R-:W-:-:S07]  /*1a7c0*/  VIMNMX R2, R2, R6, PT ;  /* 0x0000000602027248 */ /* 0x000fce0003fe0100 */
.L_x_11998:
[----:B------:R-:W-:Y:S01]  /*1a7d0*/  VIADD R0, R2, 0x5f ;  /* 0x0000005f02007836 */ /* 0x000fe20000000000 */
[----:B------:R-:W2:Y:S01]  /*1a7e0*/  @P1 LDC R4, c[0x0][0x450] ;  /* 0x00011400ff041b82 */ /* 0x000ea20000000800 */
[----:B------:R-:W-:Y:S02]  /*1a7f0*/  ULDC UR4, c[0x0][0x9dc] ;  /* 0x0002770000047ab9 */ /* 0x000fe40000000800 */
[----:B------:R-:W-:-:S05]  /*1a800*/  IMAD.HI R0, R0, 0x2aaaaaab, RZ ;  /* 0x2aaaaaab00007827 */ /* 0x000fca00078e02ff */
[----:B------:R-:W-:-:S04]  /*1a810*/  SHF.R.U32.HI R2, RZ, 0x1f, R0 ;  /* 0x0000001fff027819 */ /* 0x000fc80000011600 */
[----:B------:R-:W-:Y:S02]  /*1a820*/  LEA.HI.SX32 R2, R0, R2, 0x1c ;  /* 0x0000000200027211 */ /* 0x000fe400078fe2ff */
[----:B------:R-:W3:Y:S02]  /*1a830*/  @P1 LDC R0, c[0x0][0x44c] ;  /* 0x00011300ff001b82 */ /* 0x000ee40000000800 */
[----:B------:R-:W-:Y:S01]  /*1a840*/  VIMNMX R6, R21, R2, PT ;  /* 0x0000000215067248 */ /* 0x000fe20003fe0100 */
[----:B------:R-:W-:-:S04]  /*1a850*/  IMAD.MOV.U32 R2, RZ, RZ, R7 ;  /* 0x000000ffff027224 */ /* 0x000fc800078e0007 */
[----:B------:R4:W-:Y:S01]  /*1a860*/  STL [R1+0x2c], R6 ;  /* 0x00002c0601007387 */ /* 0x0009e20000100800 */
[----:B---3--:R-:W-:-:S05]  /*1a870*/  @P1 IMAD.HI.U32 R0, R7, R0, RZ ;  /* 0x0000000007001227 */ /* 0x008fca00078e00ff */
[----:B--2---:R-:W-:-:S05]  /*1a880*/  @P1 SHF.R.U32.HI R2, RZ, R4, R0 ;  /* 0x00000004ff021219 */ /* 0x004fca0000011600 */
[----:B------:R-:W-:-:S04]  /*1a890*/  IMAD.IADD R0, R20, 0x1, R2 ;  /* 0x0000000114007824 */ /* 0x000fc800078e0202 */
[----:B------:R-:W-:Y:S01]  /*1a8a0*/  VIADD R2, R0, -UR4 ;  /* 0x8000000400027c36 */ /* 0x000fe20008000000 */
[----:B----4-:R-:W-:Y:S06]  /*1a8b0*/  @!P2 BRA `(.L_x_12002) ;  /* 0x000000000044a947 */ /* 0x010fec0003800000 */
[----:B------:R-:W-:Y:S01]  /*1a8c0*/  ISETP.GT.AND P0, PT, R0, -0x1, PT ;  /* 0xffffffff0000780c */ /* 0x000fe20003f04270 */
[----:B------:R-:W-:-:S12]  /*1a8d0*/  BSSY B0, `(.L_x_12003) ;  /* 0x000000d000007945 */ /* 0x000fd80003800000 */
[----:B------:R-:W-:Y:S05]  /*1a8e0*/  @P0 BRA `(.L_x_12004) ;  /* 0x00000000001c0947 */ /* 0x000fea0003800000 */
[----:B------:R-:W-:Y:S02]  /*1a8f0*/  ISETP.NE.AND P0, PT, R3, 0x1, PT ;  /* 0x000000010300780c */ /* 0x000fe40003f05270 */
[----:B------:R-:W-:-:S11]  /*1a900*/  LOP3.LUT R0, RZ, R0, RZ, 0x33, !PT ;  /* 0x00000000ff007212 */ /* 0x000fd600078e33ff */
[----:B-1----:R-:W1:Y:S02]  /*1a910*/  @P0 LDC.64 R4, c[0x0][0x9e8] ;  /* 0x00027a00ff040b82 */ /* 0x002e640000000a00 */
[----:B-1----:R-:W-:-:S05]  /*1a920*/  @P0 IMAD.HI.U32 R4, R0, R4, RZ ;  /* 0x0000000400040227 */ /* 0x002fca00078e00ff */
[----:B------:R-:W-:-:S04]  /*1a930*/  @P0 SHF.R.U32.HI R0, RZ, R5, R4 ;  /* 0x00000005ff000219 */ /* 0x000fc80000011604 */
[----:B------:R-:W-:Y:S01]  /*1a940*/  LOP3.LUT R0, RZ, R0, RZ, 0x33, !PT ;  /* 0x00000000ff007212 */ /* 0x000fe200078e33ff */
[----:B------:R-:W-:Y:S06]  /*1a950*/  BRA `(.L_x_12005) ;  /* 0x0000000000107947 */ /* 0x000fec0003800000 */
.L_x_12004:
[----:B------:R-:W-:-:S13]  /*1a960*/  ISETP.NE.AND P0, PT, R3, 0x1, PT ;  /* 0x000000010300780c */ /* 0x000fda0003f05270 */
[----:B-1----:R-:W1:Y:S02]  /*1a970*/  @P0 LDC.64 R4, c[0x0][0x9e8] ;  /* 0x00027a00ff040b82 */ /* 0x002e640000000a00 */
[----:B-1----:R-:W-:-:S05]  /*1a980*/  @P0 IMAD.HI.U32 R4, R0, R4, RZ ;  /* 0x0000000400040227 */ /* 0x002fca00078e00ff */
[----:B------:R-:W-:-:S07]  /*1a990*/  @P0 SHF.R.U32.HI R0, RZ, R5, R4 ;  /* 0x00000005ff000219 */ /* 0x000fce0000011604 */
.L_x_12005:
[----:B------:R-:W-:Y:S05]  /*1a9a0*/  BSYNC B0 ;  /* 0x0000000000007941 */ /* 0x000fea0003800000 */
.L_x_12003:
[----:B------:R-:W-:-:S05]  /*1a9b0*/  IMAD R0, R0, R3, RZ ;  /* 0x0000000300007224 */ /* 0x000fca00078e02ff */
[----:B------:R-:W-:-:S07]  /*1a9c0*/  VIMNMX R2, R2, R0, !PT ;  /* 0x0000000002027248 */ /* 0x000fce0007fe0100 */
.L_x_12002:
[----:B------:R-:W-:Y:S01]  /*1a9d0*/  IMAD.HI R2, R2, 0x2aaaaaab, RZ ;  /* 0x2aaaaaab02027827 */ /* 0x000fe200078e02ff */
[----:B------:R-:W-:Y:S04]  /*1a9e0*/  BSSY B7, `(.L_x_12006) ;  /* 0x00003fa000077945 */ /* 0x000fe80003800000 */
[----:B------:R-:W-:-:S04]  /*1a9f0*/  SHF.R.U32.HI R0, RZ, 0x1f, R2 ;  /* 0x0000001fff007819 */ /* 0x000fc80000011602 */
[----:B------:R-:W-:-:S04]  /*1aa00*/  LEA.HI.SX32 R0, R2, R0, 0x1c ;  /* 0x0000000002007211 */ /* 0x000fc800078fe2ff */
[----:B------:R-:W-:-:S04]  /*1aa10*/  VIMNMX R3, RZ, R0, !PT ;  /* 0x00000000ff037248 */ /* 0x000fc80007fe0100 */
[----:B------:R-:W-:Y:S01]  /*1aa20*/  ISETP.GT.AND P0, PT, R6, R3, PT ;  /* 0x000000030600720c */ /* 0x000fe20003f04270 */
[----:B------:R2:W-:-:S12]  /*1aa30*/  STL [R1+0x24], R3 ;  /* 0x0000240301007387 */ /* 0x0005d80000100800 */
[----:B--2---:R-:W-:Y:S05]  /*1aa40*/  @P0 BRA `(.L_x_12007) ;  /* 0x0000000000440947 */ /* 0x004fea0003800000 */
[----:B------:R-:W2:Y:S02]  /*1aa50*/  S2R R3, SR_TID.X ;  /* 0x0000000000037919 */ /* 0x000ea40000002100 */
[----:B--2---:R-:W-:-:S04]  /*1aa60*/  LOP3.LUT R3, R3, 0x7f, RZ, 0xc0, !PT ;  /* 0x0000007f03037812 */ /* 0x004fc800078ec0ff */
[----:B------:R-:W-:-:S13]  /*1aa70*/  ISETP.NE.AND P0, PT, R3, RZ, PT ;  /* 0x000000ff0300720c */ /* 0x000fda0003f05270 */
[----:B------:R-:W-:Y:S05]  /*1aa80*/  @P0 BRA `(.L_x_12008) ;  /* 0x0000003c00bc0947 */ /* 0x000fea0003800000 */
[----:B------:R-:W2:Y:S01]  /*1aa90*/  S2R R3, SR_LANEID ;  /* 0x0000000000037919 */ /* 0x000ea20000000000 */
[----:B------:R-:W-:Y:S02]  /*1aaa0*/  VOTEU.ANY UR4, UPT, PT ;  /* 0x0000000000047886 */ /* 0x000fe400038e0100 */
[----:B------:R-:W2:Y:S08]  /*1aab0*/  FLO.U32 R0, UR4 ;  /* 0x0000000400007d00 */ /* 0x000eb000080e0000 */
[----:B-1----:R-:W1:Y:S01]  /*1aac0*/  POPC R5, UR4 ;  /* 0x0000000400057d09 */ /* 0x002e620008000000 */
[----:B--2---:R-:W-:-:S02]  /*1aad0*/  ISETP.EQ.U32.AND P0, PT, R0, R3, PT ;  /* 0x000000030000720c */ /* 0x004fc40003f02070 */
[----:B------:R-:W1:Y:S11]  /*1aae0*/  LDC.64 R2, c[0x0][0xc60] ;  /* 0x00031800ff027b82 */ /* 0x000e760000000a00 */
[----:B-1----:R-:W2:Y:S01]  /*1aaf0*/  @P0 ATOMG.E.ADD.STRONG.GPU PT, R3, desc[UR40][R2.64], R5 ;  /* 0x00000005020309a8 */ /* 0x002ea200081ee1e8 */
[----:B------:R-:W1:Y:S02]  /*1ab00*/  S2R R4, SR_LTMASK ;  /* 0x0000000000047919 */ /* 0x000e640000003900 */
[----:B-1----:R-:W-:-:S04]  /*1ab10*/  LOP3.LUT R4, R4, UR4, RZ, 0xc0, !PT ;  /* 0x0000000404047c12 */ /* 0x002fc8000f8ec0ff */
[----:B------:R-:W1:Y:S01]  /*1ab20*/  POPC R7, R4 ;  /* 0x0000000400077309 */ /* 0x000e620000000000 */
[----:B--2---:R-:W1:Y:S02]  /*1ab30*/  SHFL.IDX PT, R0, R3, R0, 0x1f ;  /* 0x00001f0003007589 */ /* 0x004e6400000e0000 */
[----:B-1----:R-:W-:Y:S01]  /*1ab40*/  IADD3 R16, R0, UR36, R7 ;  /* 0x0000002400107c10 */ /* 0x002fe2000fffe007 */
[----:B------:R-:W-:Y:S06]  /*1ab50*/  BRA `(.L_x_12008) ;  /* 0x0000003c00887947 */ /* 0x000fec0003800000 */
.L_x_12007:
        /* <DEDUP_REMOVED lines=11> */
[----:B-1----:R-:W-:Y:S02]  /*1ac10*/  IMAD.U32 R5, RZ, RZ, UR7 ;  /* 0x00000007ff057e24 */ /* 0x002fe4000f8e00ff */
        /* <DEDUP_REMOVED lines=8> */
[----:B--2---:R-:W-:Y:S05]  /*1aca0*/  CALL.ABS.NOINC R2 ;  /* 0x0000000002007343 */ /* 0x004fea0003c00000 */
.L_x_12010:
[----:B------:R-:W-:Y:S05]  /*1acb0*/  BSYNC B6 ;  /* 0x0000000000067941 */ /* 0x000fea0003800000 */
.L_x_12009:
        /* <DEDUP_REMOVED lines=10> */
[----:B-1----:R-:W-:Y:S02]  /*1ad60*/  IMAD.U32 R5, RZ, RZ, UR7 ;  /* 0x00000007ff057e24 */ /* 0x002fe4000f8e00ff */
[----:B------:R-:W-:Y:S02]  /*1ad70*/  IMAD.U32 R6, RZ, RZ, UR8 ;  /* 0x00000008ff067e24 */ /* 0x000fe4000f8e00ff */
[----:B------:R-:W-:-:S02]  /*1ad80*/  IMAD.U32 R7, RZ, RZ, UR9 ;  /* 0x00000009ff077e24 */ /* 0x000fc4000f8e00ff */
[----:B------:R-:W-:Y:S02]  /*1ad90*/  IMAD.U32 R10, RZ, RZ, UR4 ;  /* 0x00000004ff0a7e24 */ /* 0x000fe4000f8e00ff */
[----:B0-----:R-:W-:Y:S02]  /*1ada0*/  IMAD.U32 R11, RZ, RZ, UR5 ;  /* 0x00000005ff0b7e24 */ /* 0x001fe4000f8e00ff */
[----:B------:R-:W-:Y:S02]  /*1adb0*/  IMAD.MOV.U32 R8, RZ, RZ, 0x70 ;  /* 0x00000070ff087424 */ /* 0x000fe400078e00ff */
[----:B------:R-:W-:Y:S02]  /*1adc0*/  IMAD.MOV.U32 R12, RZ, RZ, 0x1 ;  /* 0x00000001ff0c7424 */ /* 0x000fe400078e00ff */
[----:B--2---:R-:W-:-:S07]  /*1add0*/  IMAD.MOV.U32 R13, RZ, RZ, RZ ;  /* 0x000000ffff0d7224 */ /* 0x004fce00078e00ff */
[----:B------:R-:W-:-:S07]  /*1ade0*/  LEPC R20, `(.L_x_12013) ;  /* 0x000000001014794e */ /* 0x000fce0000000000 */
[----:B---3--:R-:W-:Y:S05]  /*1adf0*/  CALL.ABS.NOINC R2 ;  /* 0x0000000002007343 */ /* 0x008fea0003c00000 */
.L_x_12013:
        /* <DEDUP_REMOVED lines=15> */
.L_x_12012:
[----:B------:R-:W-:Y:S05]  /*1aef0*/  BSYNC B6 ;  /* 0x0000000000067941 */ /* 0x000fea0003800000 */
.L_x_12011:
[----:B------:R-:W-:Y:S01]  /*1af00*/  ULDC.64 UR4, c[0x0][0x9f8] ;  /* 0x00027e0000047ab9 */ /* 0x000fe20000000a00 */
[----:B------:R-:W2:Y:S01]  /*1af10*/  LDL R17, [R1+0x2c] ;  /* 0x00002c0001117983 */ /* 0x000ea20000100800 */
[----:B------:R-:W-:Y:S01]  /*1af20*/  ISETP.NE.U32.AND P0, PT, RZ, UR4, PT ;  /* 0x00000004ff007c0c */ /* 0x000fe2000bf05070 */
[----:B------:R-:W-:-:S03]  /*1af30*/  IMAD.MOV.U32 R7, RZ, RZ, R19 ;  /* 0x000000ffff077224 */ /* 0x000fc600078e0013 */
[----:B------:R-:W-:Y:S01]  /*1af40*/  ISETP.NE.AND.EX P0, PT, RZ, UR5, PT, P0 ;  /* 0x00000005ff007c0c */ /* 0x000fe2000bf05300 */
[----:B------:R-:W-:-:S12]  /*1af50*/  ULDC.64 UR4, c[0x0][0xa08] ;  /* 0x0002820000047ab9 */ /* 0x000fd80000000a00 */
[----:B------:R-:W3:Y:S02]  /*1af60*/  @P0 LDC.64 R2, c[0x0][0x9f8] ;  /* 0x00027e00ff020b82 */ /* 0x000ee40000000a00 */
[----:B---3--:R-:W-:-:S05]  /*1af70*/  @P0 IMAD.WIDE R2, R19, 0x4, R2 ;  /* 0x0000000413020825 */ /* 0x008fca00078e0202 */
[----:B------:R3:W1:Y:S02]  /*1af80*/  @P0 LDG.E R7, desc[UR40][R2.64] ;  /* 0x0000002802070981 */ /* 0x000664000c1e1900 */
[----:B---3--:R-:W3:Y:S02]  /*1af90*/  LDC.64 R2, c[0x0][0x418] ;  /* 0x00010600ff027b82 */ /* 0x008ee40000000a00 */
[----:B---3--:R-:W-:Y:S01]  /*1afa0*/  LOP3.LUT P0, RZ, R2, UR4, RZ, 0xfc, !PT ;  /* 0x0000000402ff7c12 */ /* 0x008fe2000f80fcff */
[----:B------:R-:W-:-:S03]  /*1afb0*/  UMOV UR4, 0xffffffff ;  /* 0xffffffff00047882 */ /* 0x000fc60000000000 */
[----:B------:R-:W-:Y:S01]  /*1afc0*/  LOP3.LUT P0, RZ, R3, UR5, RZ, 0xfc, P0 ;  /* 0x0000000503ff7c12 */ /* 0x000fe2000800fcff */
[----:B--2---:R-:W-:Y:S01]  /*1afd0*/  VIADD R0, R17, 0xffffffff ;  /* 0xffffffff11007836 */ /* 0x004fe20000000000 */
[----:B-1----:R-:W-:Y:S01]  /*1afe0*/  SHF.R.S32.HI R8, RZ, 0x1f, R7 ;  /* 0x0000001fff087819 */ /* 0x002fe20000011407 */
        /* <DEDUP_REMOVED lines=8> */
.L_x_12173:
[----:B--2---:R-:W2:Y:S01]  /*1b070*/  LDL.LU R4, [R1] ;  /* 0x0000000001047983 */ /* 0x004ea20000300800 */
[----:B------:R-:W-:Y:S02]  /*1b080*/  PLOP3.LUT P1, PT, PT, PT, PT, 0x8, 0x0 ;  /* 0x000000000000781c */ /* 0x000fe40003f2e170 */
[----:B---3--:R-:W-:Y:S01]  /*1b090*/  ISETP.NE.AND P0, PT, R14, RZ, PT ;  /* 0x000000ff0e00720c */ /* 0x008fe20003f05270 */
[----:B------:R3:W-:Y:S01]  /*1b0a0*/  STL [R1+0x30], R0 ;  /* 0x0000300001007387 */ /* 0x0007e20000100800 */
[----:B--2---:R-:W-:-:S09]  /*1b0b0*/  LOP3.LUT R4, R4, 0xfffffffe, RZ, 0xc0, !PT ;  /* 0xfffffffe04047812 */ /* 0x004fd200078ec0ff */
[----:B------:R-:W-:-:S05]  /*1b0c0*/  @P1 LOP3.LUT R4, R4, 0x1, RZ, 0xfc, !PT ;  /* 0x0000000104041812 */ /* 0x000fca00078efcff */
[----:B------:R3:W-:Y:S01]  /*1b0d0*/  STL [R1], R4 ;  /* 0x0000000401007387 */ /* 0x0007e20000100800 */
[----:B------:R-:W-:Y:S05]  /*1b0e0*/  @P0 BRA `(.L_x_12015) ;  /* 0x00000004001c0947 */ /* 0x000fea0003800000 */
[----:B------:R-:W-:-:S03]  /*1b0f0*/  UMOV UR4, 0xffffffff ;  /* 0xffffffff00047882 */ /* 0x000fc60000000000 */
[----:B------:R-:W-:Y:S05]  /*1b100*/  BRA.DIV UR4, `(.L_x_12016) ;  /* 0x0000005e04b87947 */ /* 0x000fea000b800000 */
[----:B------:R-:W-:-:S13]  /*1b110*/  ELECT P6, URZ, PT ;  /* 0x00000000003f782f */ /* 0x000fda00038c0000 */
.L_x_12176:
        /* <DEDUP_REMOVED lines=24> */
.L_x_12017:
[----:B-1----:R-:W4:Y:S04]  /*1b2a0*/  LDL R7, [R1+0x4] ;  /* 0x0000040001077983 */ /* 0x002f280000100800 */
[----:B---3--:R-:W4:Y:S04]  /*1b2b0*/  LDL R0, [R1+0x8] ;  /* 0x0000080001007983 */ /* 0x008f280000100800 */
[----:B--2---:R-:W2:Y:S01]  /*1b2c0*/  LDL R2, [R1+0x14] ;  /* 0x0000140001027983 */ /* 0x004ea20000100800 */
[----:B----4-:R-:W-:Y:S01]  /*1b2d0*/  IMAD R0, R0, 0x8, R7 ;  /* 0x0000000800007824 */ /* 0x010fe200078e0207 */
[----:B--2---:R-:W-:-:S04]  /*1b2e0*/  SHF.L.U32 R2, R2, 0x1f, RZ ;  /* 0x0000001f02027819 */ /* 0x004fc800000006ff */
[----:B------:R-:W1:Y:S02]  /*1b2f0*/  SYNCS.PHASECHK.TRANS64.TRYWAIT P0, [R0+URZ+0x22840], R2 ;  /* 0x02284002000075a7 */ /* 0x000e64000800017f */
[----:B-1----:R-:W-:Y:S05]  /*1b300*/  @!P0 BRA `(.L_x_12018) ;  /* 0x0000005c00588947 */ /* 0x002fea0003800000 */
.L_x_12177:
        /* <DEDUP_REMOVED lines=11> */
.L_x_12019:
[----:B------:R-:W2:Y:S04]  /*1b3c0*/  LDL R6, [R1+0x4] ;  /* 0x0000040001067983 */ /* 0x000ea80000100800 */
[----:B------:R-:W2:Y:S04]  /*1b3d0*/  LDL R5, [R1+0x8] ;  /* 0x0000080001057983 */ /* 0x000ea80000100800 */
[----:B------:R-:W3:Y:S04]  /*1b3e0*/  LDL R4, [R1+0x30] ;  /* 0x0000300001047983 */ /* 0x000ee80000100800 */
[----:B------:R-:W4:Y:S04]  /*1b3f0*/  LDL R3, [R1+0x20] ;  /* 0x0000200001037983 */ /* 0x000f280000100800 */
[----:B-1----:R-:W4:Y:S01]  /*1b400*/  LDL.LU R2, [R1] ;  /* 0x0000000001027983 */ /* 0x002f220000300800 */
        /* <DEDUP_REMOVED lines=9> */
[----:B--2---:R-:W-:Y:S01]  /*1b4a0*/  IMAD R0, R5, 0x3000, R6 ;  /* 0x0000300005007824 */ /* 0x004fe200078e0206 */
[----:B---3--:R-:W-:-:S04]  /*1b4b0*/  R2UR UR11, R4 ;  /* 0x00000000040b72ca */ /* 0x008fc800000e0000 */
[----:B------:R-:W-:Y:S02]  /*1b4c0*/  R2UR UR8, R0 ;  /* 0x00000000000872ca */ /* 0x000fe400000e0000 */
[----:B----4-:R-:W-:Y:S02]  /*1b4d0*/  R2UR UR4, R3 ;  /* 0x00000000030472ca */ /* 0x010fe400000e0000 */
[----:B------:R-:W-:-:S04]  /*1b4e0*/  LOP3.LUT R2, R2, 0xfffffffe, RZ, 0xc0, !PT ;  /* 0xfffffffe02027812 */ /* 0x000fc800078ec0ff */
[----:B------:R-:W-:-:S05]  /*1b4f0*/  @P0 LOP3.LUT R2, R2, 0x1, RZ, 0xfc, !PT ;  /* 0x0000000102020812 */ /* 0x000fca00078efcff */
[----:B------:R-:W-:Y:S02]  /*1b500*/  UIADD3 UR8, UR8, 0x1c400, URZ ;  /* 0x0001c40008087890 */ /* 0x000fe4000fffe03f */
[----:B------:R-:W-:Y:S01]  /*1b510*/  UIMAD UR11, UR11, 0x60, UR4 ;  /* 0x000000600b0b78a4 */ /* 0x000fe2000f8e0204 */
[----:B------:R2:W-:Y:S02]  /*1b520*/  STL [R1], R2 ;  /* 0x0000000201007387 */ /* 0x0005e40000100800 */
[----:B------:R-:W-:-:S06]  /*1b530*/  UMOV UR4, 0x0 ;  /* 0x0000000000047882 */ /* 0x000fcc0000000000 */
[----:B------:R2:W-:Y:S01]  /*1b540*/  UTMALDG.4D [UR8], [UR6], desc[UR4] ;  /* 0x00000408060075b4 */ /* 0x0005e20008019000 */
[----:B------:R-:W-:Y:S02]  /*1b550*/  NOP ;  /* 0x0000000000007918 */ /* 0x000fe40000000000 */
.L_x_12015:
[----:B---3--:R-:W3:Y:S04]  /*1b560*/  LDL R4, [R1+0x4] ;  /* 0x0000040001047983 */ /* 0x008ee80000100800 */
        /* <DEDUP_REMOVED lines=19> */
[----:B--2---:R-:W-:Y:S02]  /*1b6a0*/  IMAD.U32 R4, RZ, RZ, UR4 ;  /* 0x00000004ff047e24 */ /* 0x004fe4000f8e00ff */
        /* <DEDUP_REMOVED lines=11> */
.L_x_12021:
[----:B------:R-:W-:Y:S05]  /*1b760*/  BSYNC B6 ;  /* 0x0000000000067941 */ /* 0x000fea0003800000 */
.L_x_12020:
[----:B--2---:R-:W2:Y:S01]  /*1b770*/  LDL.LU R0, [R1+0x4c] ;  /* 0x00004c0001007983 */ /* 0x004ea20000300800 */
[----:B-1----:R-:W1:Y:S01]  /*1b780*/  LDC R7, c[0x0][0x448] ;  /* 0x00011200ff077b82 */ /* 0x002e620000000800 */
[----:B------:R-:W-:Y:S01]  /*1b790*/  ULDC.64 UR4, c[0x0][0x2d8] ;  /* 0x0000b60000047ab9 */ /* 0x000fe20000000a00 */
[----:B------:R-:W-:Y:S01]  /*1b7a0*/  ULDC UR6, c[0x0][0x2b8] ;  /* 0x0000ae0000067ab9 */ /* 0x000fe20000000800 */
[----:B------:R-:W2:Y:S04]  /*1b7b0*/  LDL.LU.64 R2, [R1+0x40] ;  /* 0x0000400001027983 */ /* 0x000ea80000300a00 */
[----:B------:R-:W3:Y:S04]  /*1b7c0*/  LDL R12, [R1+0x28] ;  /* 0x00002800010c7983 */ /* 0x000ee80000100800 */
[----:B------:R4:W5:Y:S01]  /*1b7d0*/  LDL R9, [R1+0x34] ;  /* 0x0000340001097983 */ /* 0x0009620000100800 */
[----:B------:R-:W0:Y:S01]  /*1b7e0*/  S2R R5, SR_TID.X ;  /* 0x0000000000057919 */ /* 0x000e220000002100 */
[----:B------:R-:W4:Y:S01]  /*1b7f0*/  S2R R8, SR_TID.X ;  /* 0x0000000000087919 */ /* 0x000f220000002100 */
[----:B0-----:R-:W-:-:S04]  /*1b800*/  LOP3.LUT R5, R5, 0x7f, RZ, 0xc0, !PT ;  /* 0x0000007f05057812 */ /* 0x001fc800078ec0ff */
[----:B------:R-:W-:Y:S01]  /*1b810*/  SHF.R.U32.HI R5, RZ, 0x3, R5 ;  /* 0x00000003ff057819 */ /* 0x000fe20000011605 */
[----:B----4-:R-:W-:-:S05]  /*1b820*/  IMAD.SHL.U32 R8, R8, 0x10, RZ ;  /* 0x0000001008087824 */ /* 0x010fca00078e00ff */
[----:B------:R-:W-:Y:S01]  /*1b830*/  LOP3.LUT R8, R5, 0x70, R8, 0xf8, !PT ;  /* 0x0000007005087812 */ /* 0x000fe200078ef808 */
[----:B------:R-:W0:Y:S02]  /*1b840*/  S2R R10, SR_TID.X ;  /* 0x00000000000a7919 */ /* 0x000e240000002100 */
[----:B0-----:R-:W-:-:S05]  /*1b850*/  IMAD.SHL.U32 R10, R10, 0x8, RZ ;  /* 0x000000080a0a7824 */ /* 0x001fca00078e00ff */
        /* <DEDUP_REMOVED lines=118> */
.L_x_12194:
[----:B------:R3:W5:Y:S01]  /*1bfc0*/  LDL R8, [R1+0x4] ;  /* 0x0000040001087983 */ /* 0x0007620000100800 */
        /* <DEDUP_REMOVED lines=10> */
.L_x_12023:
        /* <DEDUP_REMOVED lines=19> */
.L_x_12195:
[----:B------:R-:W-:Y:S05]  /*1c1a0*/  BSYNC B0 ;  /* 0x0000000000007941 */ /* 0x000fea0003800000 */
.L_x_12024:
[----:B0-----:R-:W2:Y:S01]  /*1c1b0*/  LDL R2, [R1] ;  /* 0x0000000001027983 */ /* 0x001ea20000100800 */
        /* <DEDUP_REMOVED lines=14> */
.L_x_12196:
[----:B------:R-:W-:Y:S05]  /*1c2a0*/  BSYNC B1 ;  /* 0x0000000000017941 */ /* 0x000fea0003800000 */
.L_x_12028:
        /* <DEDUP_REMOVED lines=9> */
.L_x_12031:
[----:B------:R-:W-:Y:S05]  /*1c340*/  BSYNC B1 ;  /* 0x0000000000017941 */ /* 0x000fea0003800000 */
.L_x_12030:
        /* <DEDUP_REMOVED lines=14> */
.L_x_12032:
        /* <DEDUP_REMOVED lines=15> */
.L_x_12033:
        /* <DEDUP_REMOVED lines=15> */
.L_x_12034:
        /* <DEDUP_REMOVED lines=15> */
.L_x_12035:
        /* <DEDUP_REMOVED lines=10> */
.L_x_12027:
[----:B------:R-:W-:Y:S05]  /*1c7a0*/  BSYNC B0 ;  /* 0x0000000000007941 */ /* 0x000fea0003800000 */
.L_x_12026:
        /* <DEDUP_REMOVED lines=50> */
.L_x_12042:
[----:B------:R-:W2:Y:S01]  /*1cad0*/  LDL R2, [R1+0x4] ;  /* 0x0000040001027983 */ /* 0x000ea20000100800 */
[----:B-1----:R-:W-:Y:S01]  /*1cae0*/  SHF.L.U32 R5, R7, 0x1f, RZ ;  /* 0x0000001f07057819 */ /* 0x002fe200000006ff */
[----:B------:R-:W-:Y:S01]  /*1caf0*/  BSSY B3, `(.L_x_12043) ;  /* 0x0000007000037945 */ /* 0x000fe20003800000 */
[----:B------:R-:W1:Y:S02]  /*1cb00*/  S2R R3, SR_TID.X ;  /* 0x0000000000037919 */ /* 0x000e640000002100 */
[----:B-1----:R-:W-:-:S04]  /*1cb10*/  LOP3.LUT R3, R3, 0x7f, RZ, 0xc0, !PT ;  /* 0x0000007f03037812 */ /* 0x002fc800078ec0ff */
[----:B------:R-:W-:Y:S01]  /*1cb20*/  ISETP.NE.AND P1, PT, R3, RZ, PT ;  /* 0x000000ff0300720c */ /* 0x000fe20003f25270 */
[----:B--2---:R-:W-:-:S04]  /*1cb30*/  IMAD R2, R8, 0x8, R2 ;  /* 0x0000000808027824 */ /* 0x004fc800078e0202 */
[----:B------:R-:W1:Y:S02]  /*1cb40*/  SYNCS.PHASECHK.TRANS64.TRYWAIT P0, [R2+URZ+0x22840], R5 ;  /* 0x02284005020075a7 */ /* 0x000e64000800017f */
[----:B-1----:R-:W-:Y:S06]  /*1cb50*/  @!P0 BRA `(.L_x_12044) ;  /* 0x0000005000188947 */ /* 0x002fec0003800000 */
.L_x_12197:
[----:B------:R-:W-:Y:S05]  /*1cb60*/  BSYNC B3 ;  /* 0x0000000000037941 */ /* 0x000fea0003800000 */
.L_x_12043:
        /* <DEDUP_REMOVED lines=9> */
.L_x_12046:
[----:B------:R-:W-:Y:S05]  /*1cc00*/  BSYNC B3 ;  /* 0x0000000000037941 */ /* 0x000fea0003800000 */
.L_x_12045:
        /* <DEDUP_REMOVED lines=14> */
.L_x_12047:
        /* <DEDUP_REMOVED lines=13> */
.L_x_12198:
[----:B------:R-:W-:Y:S05]  /*1cdc0*/  BSYNC B3 ;  /* 0x0000000000037941 */ /* 0x000fea0003800000 */
.L_x_12048:
        /* <DEDUP_REMOVED lines=11> */
.L_x_12051:
[----:B------:R-:W-:Y:S05]  /*1ce80*/  BSYNC B3 ;  /* 0x0000000000037941 */ /* 0x000fea0003800000 */
.L_x_12050:
        /* <DEDUP_REMOVED lines=11> */
.L_x_12052:
        /* <DEDUP_REMOVED lines=15> */
.L_x_12053:
        /* <DEDUP_REMOVED lines=15> */
.L_x_12054:
        /* <DEDUP_REMOVED lines=15> */
.L_x_12055:
        /* <DEDUP_REMOVED lines=10> */
.L_x_12041:
[----:B------:R-:W-:Y:S05]  /*1d2b0*/  BSYNC B1 ;  /* 0x0000000000017941 */ /* 0x000fea0003800000 */
.L_x_12040:
[----:B------:R-:W2:Y:S02]  /*1d2c0*/  LDL R4, [R1+0x2c] ;  /* 0x00002c0001047983 */ /* 0x000ea40000100800 */
[----:B--2---:R-:W-:-:S07]  /*1d2d0*/  VIADD R0, R4, 0xfffffffd ;  /* 0xfffffffd04007836 */ /* 0x004fce0000000000 */
.L_x_12039:
[----:B------:R-:W-:Y:S05]  /*1d2e0*/  BSYNC B2 ;  /* 0x0000000000027941 */ /* 0x000fea0003800000 */
.L_x_12038:
[----:B------:R-:W2:Y:S01]  /*1d2f0*/  LDL.LU R2, [R1+0x2c] ;  /* 0x00002c0001027983 */ /* 0x000ea20000300800 */
[----:B------:R-:W-:Y:S01]  /*1d300*/  VIADD R6, R6, 0xfffffffe ;  /* 0xfffffffe06067836 */ /* 0x000fe20000000000 */
[----:B--2---:R-:W-:-:S04]  /*1d310*/  LOP3.LUT R2, RZ, R2, RZ, 0x33, !PT ;  /* 0x00000002ff027212 */ /* 0x004fc800078e33ff */
[----:B------:R-:W-:-:S13]  /*1d320*/  ISETP.NE.AND P0, PT, R6, R2, PT ;  /* 0x000000020600720c */ /* 0x000fda0003f05270 */
[----:B------:R-:W-:Y:S05]  /*1d330*/  @!P0 BRA `(.L_x_12037) ;  /* 0x0000001400208947 */ /* 0x000fea0003800000 */
.L_x_12088:
        /* <DEDUP_REMOVED lines=36> */
.L_x_12058:
[----:B------:R-:W2:Y:S01]  /*1d580*/  LDL R2, [R1+0x4] ;  /* 0x0000040001027983 */ /* 0x000ea20000100800 */
        /* <DEDUP_REMOVED lines=8> */
.L_x_12199:
[----:B------:R-:W-:Y:S05]  /*1d610*/  BSYNC B2 ;  /* 0x0000000000027941 */ /* 0x000fea0003800000 */
.L_x_12059:
        /* <DEDUP_REMOVED lines=9> */
.L_x_12062:
[----:B------:R-:W-:Y:S05]  /*1d6b0*/  BSYNC B2 ;  /* 0x0000000000027941 */ /* 0x000fea0003800000 */
.L_x_12061:
        /* <DEDUP_REMOVED lines=13> */
.L_x_12063:
        /* <DEDUP_REMOVED lines=13> */
.L_x_12200:
[----:B------:R-:W-:Y:S05]  /*1d860*/  BSYNC B2 ;  /* 0x0000000000027941 */ /* 0x000fea0003800000 */
.L_x_12064:
        /* <DEDUP_REMOVED lines=11> */
.L_x_12067:
[----:B------:R-:W-:Y:S05]  /*1d920*/  BSYNC B2 ;  /* 0x0000000000027941 */ /* 0x000fea0003800000 */
.L_x_12066:
        /* <DEDUP_REMOVED lines=10> */
.L_x_12068:
        /* <DEDUP_REMOVED lines=15> */
.L_x_12069:
        /* <DEDUP_REMOVED lines=15> */
.L_x_12070:
        /* <DEDUP_REMOVED lines=15> */
.L_x_12071:
        /* <DEDUP_REMOVED lines=10> */
.L_x_12057:
[----:B------:R-:W-:Y:S05]  /*1dd40*/  BSYNC B1 ;  /* 0x0000000000017941 */ /* 0x000fea0003800000 */
.L_x_12056:
        /* <DEDUP_REMOVED lines=36> */
.L_x_12074:
        /* <DEDUP_REMOVED lines=9> */
.L_x_12201:
[----:B------:R-:W-:Y:S05]  /*1e020*/  BSYNC B2 ;  /* 0x0000000000027941 */ /* 0x000fea0003800000 */
.L_x_12075:
        /* <DEDUP_REMOVED lines=9> */
.L_x_12078:
[----:B------:R-:W-:Y:S05]  /*1e0c0*/  BSYNC B2 ;  /* 0x0000000000027941 */ /* 0x000fea0003800000 */
.L_x_12077:
        /* <DEDUP_REMOVED lines=14> */
.L_x_12079:
        /* <DEDUP_REMOVED lines=13> */
.L_x_12202:
[----:B------:R-:W-:Y:S05]  /*1e280*/  BSYNC B2 ;  /* 0x0000000000027941 */ /* 0x000fea0003800000 */
.L_x_12080:
        /* <DEDUP_REMOVED lines=11> */
.L_x_12083:
[----:B------:R-:W-:Y:S05]  /*1e340*/  BSYNC B2 ;  /* 0x0000000000027941 */ /* 0x000fea0003800000 */
.L_x_12082:
        /* <DEDUP_REMOVED lines=11> */
.L_x_12084:
        /* <DEDUP_REMOVED lines=15> */
.L_x_12085:
        /* <DEDUP_REMOVED lines=15> */
.L_x_12086:
        /* <DEDUP_REMOVED lines=15> */
.L_x_12087:
        /* <DEDUP_REMOVED lines=10> */
.L_x_12073:
[----:B------:R-:W-:Y:S05]  /*1e770*/  BSYNC B1 ;  /* 0x0000000000017941 */ /* 0x000fea0003800000 */
.L_x_12072:
[----:B------:R-:W2:Y:S01]  /*1e780*/  LDL R5, [R1+0x24] ;  /* 0x0000240001057983 */ /* 0x000ea20000100800 */
[----:B------:R-:W-:Y:S01]  /*1e790*/  VIADD R0, R0, 0xfffffffe ;  /* 0xfffffffe00007836 */ /* 0x000fe20000000000 */
[----:B--2---:R-:W-:-:S13]  /*1e7a0*/  ISETP.GT.AND P0, PT, R6, R5, PT ;  /* 0x000000050600720c */ /* 0x004fda0003f04270 */
[----:B------:R-:W-:Y:S05]  /*1e7b0*/  @P0 BRA `(.L_x_12088) ;  /* 0xffffffe800e00947 */ /* 0x000fea000383ffff */
.L_x_12037:
[----:B------:R-:W-:Y:S05]  /*1e7c0*/  BSYNC B0 ;  /* 0x0000000000007941 */ /* 0x000fea0003800000 */
.L_x_12036:
        /* <DEDUP_REMOVED lines=24> */
.L_x_12090:
[----:B------:R-:W-:Y:S05]  /*1e950*/  BSYNC B0 ;  /* 0x0000000000007941 */ /* 0x000fea0003800000 */
.L_x_12089:
[----:B------:R-:W-:-:S05]  /*1e960*/  SEL R0, R0, RZ, P0 ;  /* 0x000000ff00007207 */ /* 0x000fca0000000000 */
[----:B------:R2:W-:Y:S02]  /*1e970*/  STL [R1+0x8], R0 ;  /* 0x0000080001007387 */ /* 0x0005e40000100800 */
.L_x_12008:
[----:B------:R-:W-:Y:S05]  /*1e980*/  BSYNC B7 ;  /* 0x0000000000077941 */ /* 0x000fea0003800000 */
.L_x_12006:
[----:B--2---:R-:W2:Y:S02]  /*1e990*/  LDL R0, [R1] ;  /* 0x0000000001007983 */ /* 0x004ea40000100800 */
        /* <DEDUP_REMOVED lines=12> */
.L_x_12091:
[----:B------:R-:W2:Y:S01]  /*1ea60*/  S2R R6, SR_TID.X ;  /* 0x0000000000067919 */ /* 0x000ea20000002100 */
[----:B------:R-:W-:Y:S01]  /*1ea70*/  UMOV UR4, 0xffffffff ;  /* 0xffffffff00047882 */ /* 0x000fe20000000000 */
[----:B--2---:R-:W-:-:S04]  /*1ea80*/  LOP3.LUT R6, R6, 0x1f, RZ, 0xc0, !PT ;  /* 0x0000001f06067812 */ /* 0x004fc800078ec0ff */
[----:B------:R-:W-:Y:S01]  /*1ea90*/  ISETP.NE.AND P0, PT, R6, 0x1f, PT ;  /* 0x0000001f0600780c */ /* 0x000fe20003f05270 */
[----:B------:R-:W-:-:S12]  /*1eaa0*/  BRA.DIV UR4, `(.L_x_12093) ;  /* 0x0000003204bc7947 */ /* 0x000fd8000b800000 */
[----:B-1----:R-:W-:Y:S01]  /*1eab0*/  IMAD.IADD R5, R19, 0x1, R6 ;  /* 0x0000000113057824 */ /* 0x002fe200078e0206 */
[----:B------:R-:W-:-:S04]  /*1eac0*/  ULDC UR4, c[0x0][0xc3c] ;  /* 0x00030f0000047ab9 */ /* 0x000fc80000000800 */
[----:B------:R-:W-:-:S13]  /*1ead0*/  ISETP.GE.OR P1, PT, R5, UR4, !P0 ;  /* 0x0000000405007c0c */ /* 0x000fda000c726670 */
[----:B------:R-:W1:Y:S02]  /*1eae0*/  @!P1 LDC.64 R2, c[0x0][0xc80] ;  /* 0x00032000ff029b82 */ /* 0x000e640000000a00 */
[----:B-1----:R-:W-:-:S06]  /*1eaf0*/  @!P1 IMAD.WIDE R2, R5, 0x4, R2 ;  /* 0x0000000405029825 */ /* 0x002fcc00078e0202 */
[----:B------:R1:W2:Y:S01]  /*1eb00*/  @!P1 LDG.E R2, desc[UR40][R2.64] ;  /* 0x0000002802029981 */ /* 0x0002a2000c1e1900 */
[C---:B------:R-:W-:Y:S02]  /*1eb10*/  ISETP.GE.U32.AND P2, PT, R6.reuse, 0x2, PT ;  /* 0x000000020600780c */ /* 0x040fe40003f46070 */
[C---:B------:R-:W-:Y:S01]  /*1eb20*/  ISETP.GE.U32.AND P3, PT, R6.reuse, 0x4, PT ;  /* 0x000000040600780c */ /* 0x040fe20003f66070 */
[----:B------:R-:W-:Y:S01]  /*1eb30*/  SHFL.IDX PT, R0, R16, RZ, 0x1f ;  /* 0x00001fff10007589 */ /* 0x000fe200000e0000 */
[C---:B------:R-:W-:Y:S02]  /*1eb40*/  ISETP.GE.U32.AND P4, PT, R6.reuse, 0x8, PT ;  /* 0x000000080600780c */ /* 0x040fe40003f86070 */
[C---:B------:R-:W-:Y:S01]  /*1eb50*/  ISETP.GE.U32.AND P5, PT, R6.reuse, 0x10, PT ;  /* 0x000000100600780c */ /* 0x040fe20003fa6070 */
        /* <DEDUP_REMOVED lines=17> */
[----:B------:R-:W-:Y:S02]  /*1ec70*/  IMAD.IADD R2, R2, 0x1, R5 ;  /* 0x0000000102027824 */ /* 0x000fe400078e0205 */
[----:B------:R1:W2:Y:S04]  /*1ec80*/  SHFL.IDX PT, R5, R16, 0x1, 0x1f ;  /* 0x00201f0010057f89 */ /* 0x0002a800000e0000 */
[----:B------:R1:W3:Y:S02]  /*1ec90*/  SHFL.IDX PT, R16, R2, 0x1f, 0x1f ;  /* 0x03e01f0002107f89 */ /* 0x0002e400000e0000 */
.L_x_12212:
[----:B------:R-:W-:Y:S02]  /*1eca0*/  ULDC UR4, c[0x0][0xc38] ;  /* 0x00030e0000047ab9 */ /* 0x000fe40000000800 */
[----:B------:R-:W-:-:S04]  /*1ecb0*/  IMAD.U32 R4, RZ, RZ, UR4 ;  /* 0x00000004ff047e24 */ /* 0x000fc8000f8e00ff */
[----:B-1-3--:R-:W-:-:S04]  /*1ecc0*/  IMAD R16, R16, R4, RZ ;  /* 0x0000000410107224 */ /* 0x00afc800078e02ff */
[----:B--2---:R-:W-:-:S05]  /*1ecd0*/  IMAD.IADD R5, R5, 0x1, R16 ;  /* 0x0000000105057824 */ /* 0x004fca00078e0210 */
[----:B------:R-:W-:-:S13]  /*1ece0*/  ISETP.GT.AND P6, PT, R5, R0, PT ;  /* 0x000000000500720c */ /* 0x000fda0003fc4270 */
[----:B------:R-:W-:Y:S05]  /*1ecf0*/  @P6 BRA `(.L_x_12094) ;  /* 0x00000000009c6947 */ /* 0x000fea0003800000 */
.L_x_12099:
[----:B0-----:R-:W1:Y:S01]  /*1ed00*/  LDC R2, c[0x0][0xc3c] ;  /* 0x00030f00ff027b82 */ /* 0x001e620000000800 */
        /* <DEDUP_REMOVED lines=13> */
.L_x_12097:
[----:B------:R-:W-:Y:S05]  /*1ede0*/  BSYNC B0 ;  /* 0x0000000000007941 */ /* 0x000fea0003800000 */
.L_x_12096:
[----:B------:R-:W-:-:S03]  /*1edf0*/  UMOV UR4, 0xffffffff ;  /* 0xffffffff00047882 */ /* 0x000fc60000000000 */
[----:B------:R-:W-:Y:S05]  /*1ee00*/  BRA.DIV UR4, `(.L_x_12098) ;  /* 0x00000036041c7947 */ /* 0x000fea000b800000 */
[----:B-----5:R-:W1:Y:S02]  /*1ee10*/  SHFL.UP PT, R14, R3, 0x1, RZ ;  /* 0x04200000030e7989 */ /* 0x020e6400000e00ff */
[----:B-1----:R-:W-:-:S05]  /*1ee20*/  SEL R2, R14, RZ, P1 ;  /* 0x000000ff0e027207 */ /* 0x002fca0000800000 */
        /* <DEDUP_REMOVED lines=14> */
.L_x_12220:
[----:B------:R-:W-:Y:S02]  /*1ef10*/  ULDC UR4, c[0x0][0xc38] ;  /* 0x00030e0000047ab9 */ /* 0x000fe40000000800 */
[----:B------:R-:W-:-:S04]  /*1ef20*/  IMAD.U32 R4, RZ, RZ, UR4 ;  /* 0x00000004ff047e24 */ /* 0x000fc8000f8e00ff */
[----:B-1----:R-:W-:-:S04]  /*1ef30*/  IMAD R16, R16, R4, RZ ;  /* 0x0000000410107224 */ /* 0x002fc800078e02ff */
[----:B------:R-:W-:-:S05]  /*1ef40*/  IMAD.IADD R5, R16, 0x1, R5 ;  /* 0x0000000110057824 */ /* 0x000fca00078e0205 */
[----:B------:R-:W-:-:S13]  /*1ef50*/  ISETP.GT.AND P6, PT, R5, R0, PT ;  /* 0x000000000500720c */ /* 0x000fda0003fc4270 */
[----:B------:R-:W-:Y:S05]  /*1ef60*/  @!P6 BRA `(.L_x_12099) ;  /* 0xfffffffc0064e947 */ /* 0x000fea000383ffff */
.L_x_12094:
        /* <DEDUP_REMOVED lines=8> */
.L_x_12224:
[----:B------:R-:W-:Y:S01]  /*1eff0*/  ISETP.NE.AND P0, PT, R5, RZ, PT ;  /* 0x000000ff0500720c */ /* 0x000fe20003f05270 */
[----:B------:R-:W-:-:S12]  /*1f000*/  IMAD.MOV.U32 R5, RZ, RZ, RZ ;  /* 0x000000ffff057224 */ /* 0x000fd800078e00ff */
[----:B------:R-:W-:Y:S05]  /*1f010*/  @!P0 BRA `(.L_x_12101) ;  /* 0x0000000000148947 */ /* 0x000fea0003800000 */
[----:B------:R-:W-:Y:S01]  /*1f020*/  UMOV UR4, 0xffffffff ;  /* 0xffffffff00047882 */ /* 0x000fe20000000000 */
[----:B------:R-:W-:Y:S02]  /*1f030*/  VIADD R12, R6, 0xffffffff ;  /* 0xffffffff060c7836 */ /* 0x000fe40000000000 */
[----:B------:R-:W-:Y:S05]  /*1f040*/  BRA.DIV UR4, `(.L_x_12102) ;  /* 0x0000003604987947 */ /* 0x000fea000b800000 */
[----:B0-----:R0:W3:Y:S02]  /*1f050*/  SHFL.IDX PT, R2, R2, R12, 0x1f ;  /* 0x00001f0c02027589 */ /* 0x0010e400000e0000 */
.L_x_12227:
[----:B---3--:R-:W-:-:S07]  /*1f060*/  IMAD.MOV.U32 R5, RZ, RZ, R2 ;  /* 0x000000ffff057224 */ /* 0x008fce00078e0002 */
.L_x_12101:
        /* <DEDUP_REMOVED lines=66> */
.L_x_12095:
[----:B------:R-:W-:Y:S01]  /*1f490*/  UMOV UR4, URZ ;  /* 0x0000003f00047c82 */ /* 0x000fe20008000000 */
[----:B------:R-:W-:Y:S01]  /*1f4a0*/  UMOV UR5, URZ ;  /* 0x0000003f00057c82 */ /* 0x000fe20008000000 */
[----:B------:R-:W-:Y:S01]  /*1f4b0*/  ULDC UR6, c[0x0][0xc3c] ;  /* 0x00030f0000067ab9 */ /* 0x000fe20000000800 */
[----:B------:R-:W-:Y:S02]  /*1f4c0*/  IMAD.MOV.U32 R16, RZ, RZ, R0 ;  /* 0x000000ffff107224 */ /* 0x000fe400078e0000 */
[----:B------:R-:W-:Y:S02]  /*1f4d0*/  IMAD.U32 R17, RZ, RZ, UR4 ;  /* 0x00000004ff117e24 */ /* 0x000fe4000f8e00ff */
[----:B------:R-:W-:Y:S02]  /*1f4e0*/  IMAD.U32 R18, RZ, RZ, UR5 ;  /* 0x00000005ff127e24 */ /* 0x000fe4000f8e00ff */
[----:B------:R-:W-:-:S07]  /*1f4f0*/  IMAD.U32 R19, RZ, RZ, UR6 ;  /* 0x00000006ff137e24 */ /* 0x000fce000f8e00ff */
.L_x_12103:
[----:B------:R1:W2:Y:S01]  /*1f500*/  LDL R2, [R1+0x4] ;  /* 0x0000040001027983 */ /* 0x0002a20000100800 */
[----:B------:R-:W3:Y:S01]  /*1f510*/  S2R R0, SR_TID.X ;  /* 0x0000000000007919 */ /* 0x000ee20000002100 */
[----:B------:R-:W-:Y:S05]  /*1f520*/  WARPSYNC.ALL ;  /* 0x0000000000007948 */ /* 0x000fea0003800000 */
[----:B---3--:R-:W-:Y:S01]  /*1f530*/  LOP3.LUT R0, R0, 0x1f, RZ, 0xc0, !PT ;  /* 0x0000001f00007812 */ /* 0x008fe200078ec0ff */
        /* <DEDUP_REMOVED lines=8> */
.L_x_12092:
[----:B------:R-:W-:Y:S02]  /*1f5c0*/  ULDC UR4, c[0x0][0xc3c] ;  /* 0x00030f0000047ab9 */ /* 0x000fe40000000800 */
[----:B---3--:R-:W-:-:S13]  /*1f5d0*/  ISETP.GE.AND P0, PT, R19, UR4, PT ;  /* 0x0000000413007c0c */ /* 0x008fda000bf06270 */
[----:B------:R-:W-:Y:S05]  /*1f5e0*/  @!P0 BRA `(.L_x_12104) ;  /* 0xffffff9000888947 */ /* 0x000fea000383ffff */
[----:B------:R-:W-:Y:S05]  /*1f5f0*/  BSYNC B8 ;  /* 0x0000000000087941 */ /* 0x000fea0003800000 */
.L_x_11948:
[----:B--2---:R-:W2:Y:S01]  /*1f600*/  LDL.LU R0, [R1+0x48] ;  /* 0x0000480001007983 */ /* 0x004ea20000300800 */
[----:B------:R-:W-:Y:S01]  /*1f610*/  BSSY B0, `(.L_x_12105) ;  /* 0x000000b000007945 */ /* 0x000fe20003800000 */
[----:B-1----:R-:W1:Y:S01]  /*1f620*/  S2R R5, SR_CgaCtaId ;  /* 0x0000000000057919 */ /* 0x002e620000008800 */
[----:B--2---:R-:W-:-:S05]  /*1f630*/  VIADD R0, R0, 0x1 ;  /* 0x0000000100007836 */ /* 0x004fca0000000000 */
[----:B0-----:R-:W-:-:S04]  /*1f640*/  LEA.HI R2, R0, R0, RZ, 0x1 ;  /* 0x0000000000027211 */ /* 0x001fc800078f08ff */
[----:B------:R-:W-:-:S05]  /*1f650*/  LOP3.LUT R3, R2, 0xfffffffe, RZ, 0xc0, !PT ;  /* 0xfffffffe02037812 */ /* 0x000fca00078ec0ff */
[----:B------:R-:W-:Y:S01]  /*1f660*/  IMAD.IADD R3, R0, 0x1, -R3 ;  /* 0x0000000100037824 */ /* 0x000fe200078e0a03 */
[----:B------:R-:W-:-:S04]  /*1f670*/  MOV R0, 0x400 ;  /* 0x0000040000007802 */ /* 0x000fc80000000f00 */
[----:B-1----:R-:W-:Y:S02]  /*1f680*/  LEA R0, R5, R0, 0x18 ;  /* 0x0000000005007211 */ /* 0x002fe400078ec0ff */
[----:B------:R-:W-:-:S04]  /*1f690*/  SHF.L.U32 R3, R3, 0x1f, RZ ;  /* 0x0000001f03037819 */ /* 0x000fc800000006ff */
[----:B------:R-:W0:Y:S02]  /*1f6a0*/  SYNCS.PHASECHK.TRANS64.TRYWAIT P0, [R0+URZ+0x22820], R3 ;  /* 0x02282003000075a7 */ /* 0x000e24000800017f */
[----:B0-----:R-:W-:Y:S05]  /*1f6b0*/  @!P0 BRA `(.L_x_12106) ;  /* 0x0000003000248947 */ /* 0x001fea0003800000 */
.L_x_12228:
[----:B------:R-:W-:Y:S05]  /*1f6c0*/  BSYNC B0 ;  /* 0x0000000000007941 */ /* 0x000fea0003800000 */
.L_x_12105:
[----:B------:R-:W-:-:S03]  /*1f6d0*/  UMOV UR4, 0xffffffff ;  /* 0xffffffff00047882 */ /* 0x000fc60000000000 */
[----:B------:R-:W-:Y:S05]  /*1f6e0*/  BRA.DIV UR4, `(.L_x_12107) ;  /* 0x00000032042c7947 */ /* 0x000fea000b800000 */
[----:B------:R-:W1:Y:S02]  /*1f6f0*/  S2R R2, SR_TID.X ;  /* 0x0000000000027919 */ /* 0x000e640000002100 */
[----:B-1----:R-:W-:-:S04]  /*1f700*/  SHF.R.U32.HI R2, RZ, 0x5, R2 ;  /* 0x00000005ff027819 */ /* 0x002fc80000011602 */
[----:B------:R-:W-:-:S05]  /*1f710*/  LOP3.LUT R2, R2, 0x3, RZ, 0xc0, !PT ;  /* 0x0000000302027812 */ /* 0x000fca00078ec0ff */
[----:B------:R1:W2:Y:S02]  /*1f720*/  SHFL.IDX PT, R14, R2, RZ, 0x1f ;  /* 0x00001fff020e7589 */ /* 0x0002a400000e0000 */
.L_x_12231:
[----:B--2---:R-:W-:-:S13]  /*1f730*/  ISETP.NE.AND P0, PT, R14, RZ, PT ;  /* 0x000000ff0e00720c */ /* 0x004fda0003f05270 */
[----:B------:R-:W-:Y:S05]  /*1f740*/  @P0 BRA `(.L_x_11732) ;  /* 0x0000000000940947 */ /* 0x000fea0003800000 */
[----:B------:R-:W-:-:S03]  /*1f750*/  UMOV UR4, 0xffffffff ;  /* 0xffffffff00047882 */ /* 0x000fc60000000000 */
[----:B------:R-:W-:Y:S05]  /*1f760*/  BRA.DIV UR4, `(.L_x_12108) ;  /* 0x0000003204407947 */ /* 0x000fea000b800000 */
[----:B------:R-:W-:-:S13]  /*1f770*/  ELECT P6, URZ, PT ;  /* 0x00000000003f782f */ /* 0x000fda00038c0000 */
.L_x_12234:
[----:B------:R-:W-:Y:S05]  /*1f780*/  @!P6 BRA `(.L_x_11732) ;  /* 0x000000000084e947 */ /* 0x000fea0003800000 */
[----:B-1----:R-:W2:Y:S02]  /*1f790*/  LDL.LU R2, [R1+0x50] ;  /* 0x0000500001027983 */ /* 0x002ea40000300800 */
[----:B--2---:R-:W-:-:S04]  /*1f7a0*/  LOP3.LUT R2, R2, 0x2, RZ, 0xfc, !PT ;  /* 0x0000000202027812 */ /* 0x004fc800078efcff */
[----:B------:R-:W-:-:S13]  /*1f7b0*/  ISETP.NE.AND P2, PT, R2, 0x3, PT ;  /* 0x000000030200780c */ /* 0x000fda0003f45270 */
[----:B------:R-:W-:Y:S05]  /*1f7c0*/  @!P2 BRA `(.L_x_12109) ;  /* 0x000000000004a947 */ /* 0x000fea0003800000 */
[----:B------:R-:W-:Y:S01]  /*1f7d0*/  BPT.TRAP 0x1 ;  /* 0x000000040000795c */ /* 0x000fe20000300000 */
.L_x_12109:
        /* <DEDUP_REMOVED lines=14> */
.L_x_12235:
[----:B------:R-:W1:Y:S02]  /*1f8c0*/  SYNCS.PHASECHK.TRANS64.TRYWAIT P0, [R7+URZ], R2 ;  /* 0x00000002070075a7 */ /* 0x000e64000800017f */
[----:B-1----:R-:W-:Y:S05]  /*1f8d0*/  @!P0 BRA `(.L_x_12111) ;  /* 0x0000003000188947 */ /* 0x002fea0003800000 */
.L_x_12236:
[----:B------:R-:W-:Y:S05]  /*1f8e0*/  @!P2 BRA `(.L_x_12112) ;  /* 0x000000000004a947 */ /* 0x000fea0003800000 */
[----:B------:R-:W-:Y:S01]  /*1f8f0*/  BPT.TRAP 0x1 ;  /* 0x000000040000795c */ /* 0x000fe20000300000 */
.L_x_12112:
[----:B------:R-:W2:Y:S01]  /*1f900*/  LDL.LU R4, [R1+0x8] ;  /* 0x0000080001047983 */ /* 0x000ea20000300800 */
[----:B------:R-:W-:-:S04]  /*1f910*/  VIADD R0, R0, 0x22860 ;  /* 0x0002286000007836 */ /* 0x000fc80000000000 */
[----:B--2---:R-:W-:-:S04]  /*1f920*/  IMAD R4, R4, 0x8, R0 ;  /* 0x0000000804047824 */ /* 0x004fc800078e0200 */
[----:B------:R-:W2:Y:S02]  /*1f930*/  SYNCS.PHASECHK.TRANS64.TRYWAIT P0, [R4+URZ], R5 ;  /* 0x00000005040075a7 */ /* 0x000ea4000800017f */
[----:B--2---:R-:W-:Y:S05]  /*1f940*/  @!P0 BRA `(.L_x_12113) ;  /* 0x0000003000108947 */ /* 0x004fea0003800000 */
.L_x_12237:
[----:B------:R-:W-:-:S07]  /*1f950*/  IMAD R3, R3, 0x8, R0 ;  /* 0x0000000803037824 */ /* 0x000fce00078e0200 */
.L_x_12114:
[----:B---3--:R3:W4:Y:S02]  /*1f960*/  SYNCS.PHASECHK.TRANS64.TRYWAIT P0, [R3+URZ], R2 ;  /* 0x00000002030075a7 */ /* 0x008724000800017f */
[----:B----4-:R-:W-:Y:S05]  /*1f970*/  @!P0 NANOSLEEP.SYNCS 0x989680 ;  /* 0x009896800000895d */ /* 0x010fea0003900000 */
[----:B------:R-:W4:Y:S02]  /*1f980*/  @!P0 SYNCS.PHASECHK.TRANS64 P0, [R3+URZ], R2 ;  /* 0x00000002030085a7 */ /* 0x000f24000800007f */
[----:B----4-:R-:W-:Y:S05]  /*1f990*/  @!P0 BRA `(.L_x_12114) ;  /* 0xfffffffc00f08947 */ /* 0x010fea000383ffff */
.L_x_11732:
[----:B------:R-:W-:Y:S05]  /*1f9a0*/  BSYNC B9 ;  /* 0x0000000000097941 */ /* 0x000fea0003800000 */
.L_x_11729:
[----:B------:R-:W-:Y:S05]  /*1f9b0*/  EXIT ;  /* 0x000000000000794d */ /* 0x000fea0003800000 */
.L_x_11758:
[----:B0-----:R0:W1:Y:S02]  /*1f9c0*/  SYNCS.PHASECHK.TRANS64.TRYWAIT P6, [R98+URZ+0x22890], R111 ;  /* 0x0228906f620075a7 */ /* 0x00106400080c017f */
[----:B-1----:R-:W-:Y:S05]  /*1f9d0*/  @!P6 NANOSLEEP.SYNCS 0x989680 ;  /* 0x009896800000e95d */ /* 0x002fea0003900000 */
[----:B------:R-:W1:Y:S02]  /*1f9e0*/  @!P6 SYNCS.PHASECHK.TRANS64 P6, [R98+URZ+0x22890], R111 ;  /* 0x0228906f6200e5a7 */ /* 0x000e6400080c007f */
[----:B-1----:R-:W-:Y:S05]  /*1f9f0*/  @!P6 BRA `(.L_x_11758) ;  /* 0xfffffffc00f0e947 */ /* 0x002fea000383ffff */
[----:B------:R-:W-:Y:S05]  /*1fa00*/  BRA `(.L_x_12115) ;  /* 0xfffffe3400507947 */ /* 0x000fea000383ffff */
.L_x_11776:
[----:B0-----:R0:W1:Y:S02]  /*1fa10*/  SYNCS.PHASECHK.TRANS64.TRYWAIT P5, [R98+URZ+0x22890], R111 ;  /* 0x0228906f620075a7 */ /* 0x00106400080a017f */
[----:B-1----:R-:W-:Y:S05]  /*1fa20*/  @!P5 NANOSLEEP.SYNCS 0x989680 ;  /* 0x009896800000d95d */ /* 0x002fea0003900000 */
[----:B------:R-:W1:Y:S02]  /*1fa30*/  @!P5 SYNCS.PHASECHK.TRANS64 P5, [R98+URZ+0x22890], R111 ;  /* 0x0228906f6200d5a7 */ /* 0x000e6400080a007f */
[----:B-1----:R-:W-:Y:S05]  /*1fa40*/  @!P5 BRA `(.L_x_11776) ;  /* 0xfffffffc00f0d947 */ /* 0x002fea000383ffff */
[----:B------:R-:W-:Y:S05]  /*1fa50*/  BRA `(.L_x_12116) ;  /* 0xfffffe4400987947 */ /* 0x000fea000383ffff */
.L_x_11785:
[----:B0-----:R0:W1:Y:S02]  /*1fa60*/  SYNCS.PHASECHK.TRANS64.TRYWAIT P4, [R98+URZ+0x22890], R111 ;  /* 0x0228906f620075a7 */ /* 0x001064000808017f */
[----:B-1----:R-:W-:Y:S05]  /*1fa70*/  @!P4 NANOSLEEP.SYNCS 0x989680 ;  /* 0x009896800000c95d */ /* 0x002fea0003900000 */
[----:B------:R-:W1:Y:S02]  /*1fa80*/  @!P4 SYNCS.PHASECHK.TRANS64 P4, [R98+URZ+0x22890], R111 ;  /* 0x0228906f6200c5a7 */ /* 0x000e64000808007f */
[----:B-1----:R-:W-:Y:S05]  /*1fa90*/  @!P4 BRA `(.L_x_11785) ;  /* 0xfffffffc00f0c947 */ /* 0x002fea000383ffff */
[----:B------:R-:W-:Y:S05]  /*1faa0*/  BRA `(.L_x_12117) ;  /* 0xfffffe5400847947 */ /* 0x000fea000383ffff */
.L_x_11791:
[----:B-1----:R1:W2:Y:S02]  /*1fab0*/  SYNCS.PHASECHK.TRANS64.TRYWAIT P3, [R98+URZ+0x228b0], R111 ;  /* 0x0228b06f620075a7 */ /* 0x0022a4000806017f */
[----:B--2---:R-:W-:Y:S05]  /*1fac0*/  @!P3 NANOSLEEP.SYNCS 0x989680 ;  /* 0x009896800000b95d */ /* 0x004fea0003900000 */
[----:B------:R-:W2:Y:S02]  /*1fad0*/  @!P3 SYNCS.PHASECHK.TRANS64 P3, [R98+URZ+0x228b0], R111 ;  /* 0x0228b06f6200b5a7 */ /* 0x000ea4000806007f */
[----:B--2---:R-:W-:Y:S05]  /*1fae0*/  @!P3 BRA `(.L_x_11791) ;  /* 0xfffffffc00f0b947 */ /* 0x004fea000383ffff */
[----:B------:R-:W-:Y:S05]  /*1faf0*/  BRA `(.L_x_12118) ;  /* 0xfffffe5800147947 */ /* 0x000fea000383ffff */
.L_x_11807:
[----:B------:R-:W0:Y:S01]  /*1fb00*/  S2R R12, SR_TID.X ;  /* 0x00000000000c7919 */ /* 0x000e220000002100 */
[----:B------:R-:W-:Y:S01]  /*1fb10*/  BSSY B0, `(.L_x_12119) ;  /* 0x000000c000007945 */ /* 0x000fe20003800000 */
[----:B------:R-:W-:Y:S02]  /*1fb20*/  IMAD.MOV.U32 R11, RZ, RZ, 0x1f ;  /* 0x0000001fff0b7424 */ /* 0x000fe400078e00ff */
[----:B------:R-:W-:Y:S02]  /*1fb30*/  IMAD.MOV.U32 R15, RZ, RZ, -0x1 ;  /* 0xffffffffff0f7424 */ /* 0x000fe400078e00ff */
[----:B0-----:R-:W-:-:S05]  /*1fb40*/  VIADD R12, R12, 0xffffff80 ;  /* 0xffffff800c0c7836 */ /* 0x001fca0000000000 */
[----:B------:R-:W-:-:S04]  /*1fb50*/  SHF.R.S32.HI R7, RZ, 0x1f, R12 ;  /* 0x0000001fff077819 */ /* 0x000fc8000001140c */
[----:B------:R-:W-:Y:S01]  /*1fb60*/  LEA.HI R7, R7, R12, RZ, 0x7 ;  /* 0x0000000c07077211 */ /* 0x000fe200078f38ff */
[----:B------:R-:W-:-:S03]  /*1fb70*/  IMAD.MOV.U32 R12, RZ, RZ, RZ ;  /* 0x000000ffff0c7224 */ /* 0x000fc600078e00ff */
[----:B------:R-:W-:-:S05]  /*1fb80*/  SHF.R.S32.HI R7, RZ, 0x7, R7 ;  /* 0x00000007ff077819 */ /* 0x000fca0000011407 */
[----:B------:R-:W-:-:S07]  /*1fb90*/  IMAD.MOV.U32 R13, RZ, RZ, R7 ;  /* 0x000000ffff0d7224 */ /* 0x000fce00078e0007 */
[----:B-----5:R-:W-:Y:S05]  /*1fba0*/  WARPSYNC.COLLECTIVE R15, `(.L_x_12120) ;  /* 0x000000000f087348 */ /* 0x020fea0003c00000 */
[----:B------:R0:W1:Y:S02]  /*1fbb0*/  SHFL.IDX P6, R14, R13, R12, R11 ;  /* 0x0000000c0d0e7389 */ /* 0x00006400000c000b */
[----:B01---5:R-:W-:Y:S01]  /*1fbc0*/  ENDCOLLECTIVE ;  /* 0x000000000000791b */ /* 0x023fe20003800000 */
.L_x_12120:
[----:B------:R-:W-:Y:S05]  /*1fbd0*/  BSYNC B0 ;  /* 0x0000000000007941 */ /* 0x000fea0003800000 */
.L_x_12119:
[----:B------:R-:W-:Y:S05]  /*1fbe0*/  BRA `(.L_x_12121) ;  /* 0xfffffe6400bc7947 */ /* 0x000fea000383ffff */
.L_x_11819:
        /* <DEDUP_REMOVED lines=8> */
.L_x_12123:
[----:B------:R-:W-:Y:S05]  /*1fc70*/  BSYNC B1 ;  /* 0x0000000000017941 */ /* 0x000fea0003800000 */
.L_x_12122:
        /* <DEDUP_REMOVED lines=8> */
.L_x_12124:
[----:B------:R-:W-:Y:S02]  /*1fd00*/  IMAD.MOV.U32 R13, RZ, RZ, R8 ;  /* 0x000000ffff0d7224 */ /* 0x000fe400078e0008 */
[----:B------:R-:W-:-:S07]  /*1fd10*/  IMAD.MOV.U32 R0, RZ, RZ, R14 ;  /* 0x000000ffff007224 */ /* 0x000fce00078e000e */
[----:B------:R-:W-:Y:S05]  /*1fd20*/  WARPSYNC.COLLECTIVE R15, `(.L_x_12125) ;  /* 0x000000000f087348 */ /* 0x000fea0003c00000 */
[----:B------:R0:W1:Y:S02]  /*1fd30*/  SHFL.IDX P6, R14, R13, R12, R11 ;  /* 0x0000000c0d0e7389 */ /* 0x00006400000c000b */
[----:B01----:R-:W-:Y:S01]  /*1fd40*/  ENDCOLLECTIVE ;  /* 0x000000000000791b */ /* 0x003fe20003800000 */
.L_x_12125:
[----:B------:R-:W-:Y:S02]  /*1fd50*/  IMAD.MOV.U32 R13, RZ, RZ, R7 ;  /* 0x000000ffff0d7224 */ /* 0x000fe400078e0007 */
[----:B------:R-:W-:-:S07]  /*1fd60*/  IMAD.MOV.U32 R5, RZ, RZ, R14 ;  /* 0x000000ffff057224 */ /* 0x000fce00078e000e */
[----:B------:R-:W-:Y:S05]  /*1fd70*/  WARPSYNC.COLLECTIVE R15, `(.L_x_12126) ;  /* 0x000000000f087348 */ /* 0x000fea0003c00000 */
[----:B------:R0:W1:Y:S02]  /*1fd80*/  SHFL.IDX P6, R14, R13, R12, R11 ;  /* 0x0000000c0d0e7389 */ /* 0x00006400000c000b */
[----:B01----:R-:W-:Y:S01]  /*1fd90*/  ENDCOLLECTIVE ;  /* 0x000000000000791b */ /* 0x003fe20003800000 */
.L_x_12126:
[----:B------:R-:W-:Y:S05]  /*1fda0*/  BRA `(.L_x_12127) ;  /* 0xfffffe6c00207947 */ /* 0x000fea000383ffff */
.L_x_11822:
        /* <DEDUP_REMOVED lines=8> */
.L_x_12129:
[----:B------:R-:W-:Y:S05]  /*1fe30*/  BSYNC B1 ;  /* 0x0000000000017941 */ /* 0x000fea0003800000 */
.L_x_12128:
        /* <DEDUP_REMOVED lines=8> */
.L_x_12130:
[----:B------:R-:W-:Y:S02]  /*1fec0*/  IMAD.MOV.U32 R13, RZ, RZ, R8 ;  /* 0x000000ffff0d7224 */ /* 0x000fe400078e0008 */
[----:B------:R-:W-:-:S07]  /*1fed0*/  IMAD.MOV.U32 R0, RZ, RZ, R14 ;  /* 0x000000ffff007224 */ /* 0x000fce00078e000e */
[----:B------:R-:W-:Y:S05]  /*1fee0*/  WARPSYNC.COLLECTIVE R15, `(.L_x_12131) ;  /* 0x000000000f087348 */ /* 0x000fea0003c00000 */
[----:B------:R0:W1:Y:S02]  /*1fef0*/  SHFL.IDX P6, R14, R13, R12, R11 ;  /* 0x0000000c0d0e7389 */ /* 0x00006400000c000b */
[----:B01----:R-:W-:Y:S01]  /*1ff00*/  ENDCOLLECTIVE ;  /* 0x000000000000791b */ /* 0x003fe20003800000 */
.L_x_12131:
[----:B------:R-:W-:Y:S02]  /*1ff10*/  IMAD.MOV.U32 R13, RZ, RZ, R7 ;  /* 0x000000ffff0d7224 */ /* 0x000fe400078e0007 */
[----:B------:R-:W-:-:S07]  /*1ff20*/  IMAD.MOV.U32 R5, RZ, RZ, R14 ;  /* 0x000000ffff057224 */ /* 0x000fce00078e000e */
[----:B------:R-:W-:Y:S05]  /*1ff30*/  WARPSYNC.COLLECTIVE R15, `(.L_x_12132) ;  /* 0x000000000f087348 */ /* 0x000fea0003c00000 */
[----:B------:R0:W1:Y:S02]  /*1ff40*/  SHFL.IDX P6, R14, R13, R12, R11 ;  /* 0x0000000c0d0e7389 */ /* 0x00006400000c000b */
[----:B01----:R-:W-:Y:S01]  /*1ff50*/  ENDCOLLECTIVE ;  /* 0x000000000000791b */ /* 0x003fe20003800000 */
.L_x_12132:
[----:B------:R-:W-:Y:S05]  /*1ff60*/  BRA `(.L_x_12133) ;  /* 0xfffffe6c00787947 */ /* 0x000fea000383ffff */
.L_x_11826:
[----:B0-----:R0:W1:Y:S02]  /*1ff70*/  SYNCS.PHASECHK.TRANS64.TRYWAIT P0, [R16+URZ+0x22800], R31 ;  /* 0x0228001f100075a7 */ /* 0x001064000800017f */
[----:B-1----:R-:W-:Y:S05]  /*1ff80*/  @!P0 NANOSLEEP.SYNCS 0x989680 ;  /* 0x009896800000895d */ /* 0x002fea0003900000 */
[----:B------:R-:W1:Y:S02]  /*1ff90*/  @!P0 SYNCS.PHASECHK.TRANS64 P0, [R16+URZ+0x22800], R31 ;  /* 0x0228001f100085a7 */ /* 0x000e64000800007f */
[----:B-1----:R-:W-:Y:S05]  /*1ffa0*/  @!P0 BRA `(.L_x_11826) ;  /* 0xfffffffc00f08947 */ /* 0x002fea000383ffff */
[----:B------:R-:W-:Y:S05]  /*1ffb0*/  BRA `(.L_x_12134) ;  /* 0xfffffe7000607947 */ /* 0x000fea000383ffff */
.L_x_11834:
[----:B------:R-:W0:Y:S01]  /*1ffc0*/  LDC R37, c[0x0][0x3f4] ;  /* 0x0000fd00ff257b82 */ /* 0x000e220000000800 */
        /* <DEDUP_REMOVED lines=8> */
.L_x_12136:
[----:B------:R-:W-:Y:S05]  /*20050*/  BSYNC B1 ;  /* 0x0000000000017941 */ /* 0x000fea0003800000 */
.L_x_12135:
[----:B------:R-:W-:Y:S01]  /*20060*/  IMAD.MOV.U32 R13, RZ, RZ, R10 ;  /* 0x000000ffff0d7224 */ /* 0x000fe200078e000a */
[----:B------:R-:W-:Y:S01]  /*20070*/  ISETP.GE.AND P0, PT, R30, R37, PT ;  /* 0x000000251e00720c */ /* 0x000fe20003f06270 */
[----:B------:R-:W-:Y:S02]  /*20080*/  IMAD.MOV.U32 R12, RZ, RZ, RZ ;  /* 0x000000ffff0c7224 */ /* 0x000fe400078e00ff */
[----:B------:R-:W-:Y:S02]  /*20090*/  IMAD.MOV.U32 R11, RZ, RZ, 0x1c1f ;  /* 0x00001c1fff0b7424 */ /* 0x000fe400078e00ff */
[----:B------:R-:W-:Y:S02]  /*200a0*/  IMAD.MOV.U32 R15, RZ, RZ, -0x1 ;  /* 0xffffffffff0f7424 */ /* 0x000fe400078e00ff */
[----:B------:R-:W-:Y:S02]  /*200b0*/  IMAD.MOV.U32 R0, RZ, RZ, R14 ;  /* 0x000000ffff007224 */ /* 0x000fe400078e000e */
[----:B------:R-:W-:-:S07]  /*200c0*/  IMAD R31, R204, R9, RZ ;  /* 0x00000009cc1f7224 */ /* 0x000fce00078e02ff */
[----:B------:R-:W-:Y:S05]  /*200d0*/  WARPSYNC.COLLECTIVE R15, `(.L_x_12137) ;  /* 0x000000000f087348 */ /* 0x000fea0003c00000 */
[----:B------:R0:W1:Y:S02]  /*200e0*/  SHFL.IDX P6, R14, R13, R12, R11 ;  /* 0x0000000c0d0e7389 */ /* 0x00006400000c000b */
[----:B01----:R-:W-:Y:S01]  /*200f0*/  ENDCOLLECTIVE ;  /* 0x000000000000791b */ /* 0x003fe20003800000 */
.L_x_12137:
[----:B------:R-:W-:Y:S01]  /*20100*/  ISETP.GE.OR P1, PT, R42, R31, P0 ;  /* 0x0000001f2a00720c */ /* 0x000fe20000726670 */
[----:B------:R-:W-:-:S12]  /*20110*/  IMAD.MOV.U32 R13, RZ, RZ, R29 ;  /* 0x000000ffff0d7224 */ /* 0x000fd800078e001d */
[C---:B------:R-:W-:Y:S01]  /*20120*/  @!P1 IMAD.SHL.U32 R9, R30.reuse, 0x2, RZ ;  /* 0x000000021e099824 */ /* 0x040fe200078e00ff */
[----:B------:R-:W-:Y:S01]  /*20130*/  @!P1 SHF.L.U64.HI R21, R30, 0x1, R43 ;  /* 0x000000011e159819 */ /* 0x000fe2000001022b */
[----:B------:R-:W-:-:S07]  /*20140*/  IMAD.MOV.U32 R3, RZ, RZ, R14 ;  /* 0x000000ffff037224 */ /* 0x000fce00078e000e */
[----:B------:R-:W-:Y:S05]  /*20150*/  WARPSYNC.COLLECTIVE R15, `(.L_x_12138) ;  /* 0x000000000f087348 */ /* 0x000fea0003c00000 */
[----:B------:R0:W1:Y:S02]  /*20160*/  SHFL.IDX P6, R14, R13, R12, R11 ;  /* 0x0000000c0d0e7389 */ /* 0x00006400000c000b */
[----:B01----:R-:W-:Y:S01]  /*20170*/  ENDCOLLECTIVE ;  /* 0x000000000000791b */ /* 0x003fe20003800000 */
.L_x_12138:
[----:B------:R-:W-:-:S05]  /*20180*/  @!P1 IADD3 R4, P2, R3, R9, RZ ;  /* 0x0000000903049210 */ /* 0x000fca0007f5e0ff */
[----:B------:R-:W-:-:S06]  /*20190*/  @!P1 IMAD.X R5, R0, 0x1, R21, P2 ;  /* 0x0000000100059824 */ /* 0x000fcc00010e0615 */
[----:B------:R-:W5:Y:S01]  /*201a0*/  @!P1 LD.E.128 R4, desc[UR40][R4.64] ;  /* 0x0000002804049980 */ /* 0x000f62000c101d00 */
[----:B------:R-:W-:Y:S02]  /*201b0*/  IMAD.MOV.U32 R13, RZ, RZ, R28 ;  /* 0x000000ffff0d7224 */ /* 0x000fe400078e001c */
[----:B------:R-:W-:-:S07]  /*201c0*/  IMAD.MOV.U32 R8, RZ, RZ, R14 ;  /* 0x000000ffff087224 */ /* 0x000fce00078e000e */
[----:B-----5:R-:W-:Y:S05]  /*201d0*/  WARPSYNC.COLLECTIVE R15, `(.L_x_12139) ;  /* 0x000000000f087348 */ /* 0x020fea0003c00000 */
[----:B------:R0:W1:Y:S02]  /*201e0*/  SHFL.IDX P6, R14, R13, R12, R11 ;  /* 0x0000000c0d0e7389 */ /* 0x00006400000c000b */
[----:B01---5:R-:W-:Y:S01]  /*201f0*/  ENDCOLLECTIVE ;  /* 0x000000000000791b */ /* 0x023fe20003800000 */
.L_x_12139:
[----:B------:R-:W-:-:S05]  /*20200*/  @!P1 IADD3 R14, P2, R14, R9, RZ ;  /* 0x000000090e0e9210 */ /* 0x000fca0007f5e0ff */
[----:B------:R-:W-:-:S04]  /*20210*/  @!P1 IMAD.X R3, R8, 0x1, R21, P2 ;  /* 0x0000000108039824 */ /* 0x000fc800010e0615 */
[----:B------:R-:W-:-:S05]  /*20220*/  @!P1 IMAD.MOV.U32 R15, RZ, RZ, R3 ;  /* 0x000000ffff0f9224 */ /* 0x000fca00078e0003 */
[----:B------:R0:W5:Y:S01]  /*20230*/  @!P1 LD.E.128 R24, desc[UR40][R14.64] ;  /* 0x000000280e189980 */ /* 0x000162000c101d00 */
[----:B------:R-:W-:Y:S02]  /*20240*/  IMAD.MOV.U32 R13, RZ, RZ, R20 ;  /* 0x000000ffff0d7224 */ /* 0x000fe400078e0014 */
[----:B------:R-:W-:Y:S02]  /*20250*/  IMAD.MOV.U32 R12, RZ, RZ, 0x1 ;  /* 0x00000001ff0c7424 */ /* 0x000fe400078e00ff */
[----:B0-----:R-:W-:-:S07]  /*20260*/  IMAD.MOV.U32 R15, RZ, RZ, -0x1 ;  /* 0xffffffffff0f7424 */ /* 0x001fce00078e00ff */
[----:B-----5:R-:W-:Y:S05]  /*20270*/  WARPSYNC.COLLECTIVE R15, `(.L_x_12140) ;  /* 0x000000000f087348 */ /* 0x020fea0003c00000 */
[----:B------:R0:W1:Y:S02]  /*20280*/  SHFL.IDX P6, R14, R13, R12, R11 ;  /* 0x0000000c0d0e7389 */ /* 0x00006400000c000b */
[----:B01---5:R-:W-:Y:S01]  /*20290*/  ENDCOLLECTIVE ;  /* 0x000000000000791b */ /* 0x023fe20003800000 */
.L_x_12140:
[----:B------:R-:W-:Y:S01]  /*202a0*/  CS2R R40, SRZ ;  /* 0x0000000000287805 */ /* 0x000fe2000001ff00 */
[----:B------:R-:W-:Y:S01]  /*202b0*/  IMAD.MOV.U32 R13, RZ, RZ, R10 ;  /* 0x000000ffff0d7224 */ /* 0x000fe200078e000a */
[----:B------:R-:W-:Y:S01]  /*202c0*/  CS2R R38, SRZ ;  /* 0x0000000000267805 */ /* 0x000fe2000001ff00 */
[----:B------:R-:W-:Y:S02]  /*202d0*/  @!P1 IMAD.MOV.U32 R40, RZ, RZ, R4 ;  /* 0x000000ffff289224 */ /* 0x000fe400078e0004 */
[----:B------:R-:W-:Y:S02]  /*202e0*/  @!P1 IMAD.MOV.U32 R41, RZ, RZ, R5 ;  /* 0x000000ffff299224 */ /* 0x000fe400078e0005 */
[----:B------:R-:W-:Y:S02]  /*202f0*/  IMAD.MOV.U32 R0, RZ, RZ, R40 ;  /* 0x000000ffff007224 */ /* 0x000fe400078e0028 */
[----:B------:R-:W-:-:S05]  /*20300*/  IMAD.MOV.U32 R3, RZ, RZ, R41 ;  /* 0x000000ffff037224 */ /* 0x000fca00078e0029 */
[----:B------:R-:W-:Y:S01]  /*20310*/  PRMT R53, R0, 0x5410, R3 ;  /* 0x0000541000357816 */ /* 0x000fe20000000003 */
[----:B------:R-:W-:-:S07]  /*20320*/  IMAD.MOV.U32 R0, RZ, RZ, R14 ;  /* 0x000000ffff007224 */ /* 0x000fce00078e000e */
[----:B------:R-:W-:Y:S05]  /*20330*/  WARPSYNC.COLLECTIVE R15, `(.L_x_12141) ;  /* 0x000000000f087348 */ /* 0x000fea0003c00000 */
[----:B------:R0:W1:Y:S02]  /*20340*/  SHFL.IDX P6, R14, R13, R12, R11 ;  /* 0x0000000c0d0e7389 */ /* 0x00006400000c000b */
[----:B01----:R-:W-:Y:S01]  /*20350*/  ENDCOLLECTIVE ;  /* 0x000000000000791b */ /* 0x003fe20003800000 */
.L_x_12141:
[----:B------:R-:W-:Y:S02]  /*20360*/  IMAD.MOV.U32 R13, RZ, RZ, R29 ;  /* 0x000000ffff0d7224 */ /* 0x000fe400078e001d */
[----:B------:R-:W-:-:S07]  /*20370*/  IMAD.MOV.U32 R3, RZ, RZ, R14 ;  /* 0x000000ffff037224 */ /* 0x000fce00078e000e */
[----:B------:R-:W-:Y:S05]  /*20380*/  WARPSYNC.COLLECTIVE R15, `(.L_x_12142) ;  /* 0x000000000f087348 */ /* 0x000fea0003c00000 */
[----:B------:R0:W1:Y:S02]  /*20390*/  SHFL.IDX P6, R14, R13, R12, R11 ;  /* 0x0000000c0d0e7389 */ /* 0x00006400000c000b */
[----:B01----:R-:W-:Y:S01]  /*203a0*/  ENDCOLLECTIVE ;  /* 0x000000000000791b */ /* 0x003fe20003800000 */
.L_x_12142:
[----:B------:R-:W-:Y:S02]  /*203b0*/  @!P1 IMAD.MOV.U32 R38, RZ, RZ, R6 ;  /* 0x000000ffff269224 */ /* 0x000fe400078e0006 */
[----:B------:R-:W-:Y:S01]  /*203c0*/  @!P1 IMAD.MOV.U32 R39, RZ, RZ, R7 ;  /* 0x000000ffff279224 */ /* 0x000fe200078e0007 */
[----:B------:R-:W-:Y:S01]  /*203d0*/  CS2R R6, SRZ ;  /* 0x0000000000067805 */ /* 0x000fe2000001ff00 */
[----:B------:R-:W-:Y:S01]  /*203e0*/  IMAD.MOV.U32 R10, RZ, RZ, R38 ;  /* 0x000000ffff0a7224 */ /* 0x000fe200078e0026 */
[----:B------:R-:W-:Y:S01]  /*203f0*/  CS2R R4, SRZ ;  /* 0x0000000000047805 */ /* 0x000fe2000001ff00 */
[----:B------:R-:W-:Y:S02]  /*20400*/  IMAD.MOV.U32 R21, RZ, RZ, R39 ;  /* 0x000000ffff157224 */ /* 0x000fe400078e0027 */
[----:B------:R-:W-:Y:S02]  /*20410*/  @!P1 IMAD.MOV.U32 R6, RZ, RZ, R24 ;  /* 0x000000ffff069224 */ /* 0x000fe400078e0018 */
[----:B------:R-:W-:-:S02]  /*20420*/  @!P1 IMAD.MOV.U32 R7, RZ, RZ, R25 ;  /* 0x000000ffff079224 */ /* 0x000fc400078e0019 */
[----:B------:R-:W-:Y:S02]  /*20430*/  IMAD.MOV.U32 R13, RZ, RZ, R28 ;  /* 0x000000ffff0d7224 */ /* 0x000fe400078e001c */
[----:B------:R-:W-:Y:S02]  /*20440*/  @!P1 IMAD.MOV.U32 R4, RZ, RZ, R26 ;  /* 0x000000ffff049224 */ /* 0x000fe400078e001a */
[----:B------:R-:W-:Y:S01]  /*20450*/  @!P1 IMAD.MOV.U32 R5, RZ, RZ, R27 ;  /* 0x000000ffff059224 */ /* 0x000fe200078e001b */
[----:B------:R-:W-:Y:S01]  /*20460*/  PRMT R9, R10, 0x5410, R21 ;  /* 0x000054100a097816 */ /* 0x000fe20000000015 */
[----:B------:R-:W-:Y:S02]  /*20470*/  IMAD.MOV.U32 R10, RZ, RZ, R6 ;  /* 0x000000ffff0a7224 */ /* 0x000fe400078e0006 */
[----:B------:R-:W-:-:S07]  /*20480*/  IMAD.MOV.U32 R8, RZ, RZ, R14 ;  /* 0x000000ffff087224 */ /* 0x000fce00078e000e */
[----:B------:R-:W-:Y:S05]  /*20490*/  WARPSYNC.COLLECTIVE R15, `(.L_x_12143) ;  /* 0x000000000f087348 */ /* 0x000fea0003c00000 */
[----:B------:R0:W1:Y:S02]  /*204a0*/  SHFL.IDX P6, R14, R13, R12, R11 ;  /* 0x0000000c0d0e7389 */ /* 0x00006400000c000b */
[----:B01----:R-:W-:Y:S01]  /*204b0*/  ENDCOLLECTIVE ;  /* 0x000000000000791b */ /* 0x003fe20003800000 */
.L_x_12143:
[----:B------:R-:W-:Y:S01]  /*204c0*/  CS2R R24, SRZ ;  /* 0x0000000000187805 */ /* 0x000fe2000001ff00 */
[----:B------:R-:W-:Y:S02]  /*204d0*/  IMAD.MOV.U32 R11, RZ, RZ, R7 ;  /* 0x000000ffff0b7224 */ /* 0x000fe400078e0007 */
[----:B------:R-:W-:Y:S02]  /*204e0*/  IMAD.MOV.U32 R12, RZ, RZ, R4 ;  /* 0x000000ffff0c7224 */ /* 0x000fe400078e0004 */
[----:B------:R-:W-:Y:S01]  /*204f0*/  IMAD.MOV.U32 R13, RZ, RZ, R5 ;  /* 0x000000ffff0d7224 */ /* 0x000fe200078e0005 */
[----:B------:R-:W-:-:S04]  /*20500*/  PRMT R48, R10, 0x5410, R11 ;  /* 0x000054100a307816 */ /* 0x000fc8000000000b */
[----:B------:R-:W-:Y:S01]  /*20510*/  PRMT R52, R12, 0x5410, R13 ;  /* 0x000054100c347816 */ /* 0x000fe2000000000d */
[----:B------:R-:W-:Y:S06]  /*20520*/  BRA `(.L_x_12144) ;  /* 0xfffffe7c00347947 */ /* 0x000fec000383ffff */
.L_x_11838:
[----:B0-----:R0:W2:Y:S02]  /*20530*/  SYNCS.PHASECHK.TRANS64.TRYWAIT P1, [R16+URZ+0x22800], R11 ;  /* 0x0228000b100075a7 */ /* 0x0010a4000802017f */
[----:B--2---:R-:W-:Y:S05]  /*20540*/  @!P1 NANOSLEEP.SYNCS 0x989680 ;  /* 0x009896800000995d */ /* 0x004fea0003900000 */
[----:B------:R-:W2:Y:S02]  /*20550*/  @!P1 SYNCS.PHASECHK.TRANS64 P1, [R16+URZ+0x22800], R11 ;  /* 0x0228000b100095a7 */ /* 0x000ea4000802007f */
[----:B--2---:R-:W-:Y:S05]  /*20560*/  @!P1 BRA `(.L_x_11838) ;  /* 0xfffffffc00f09947 */ /* 0x004fea000383ffff */
[----:B------:R-:W-:Y:S05]  /*20570*/  BRA `(.L_x_12145) ;  /* 0xfffffe7c00c07947 */ /* 0x000fea000383ffff */
.L_x_11844:
[----:B--2---:R2:W3:Y:S02]  /*20580*/  SYNCS.PHASECHK.TRANS64.TRYWAIT P2, [R6+URZ+0x22830], R11 ;  /* 0x0228300b060075a7 */ /* 0x0044e4000804017f */
[----:B---3--:R-:W-:Y:S05]  /*20590*/  @!P2 NANOSLEEP.SYNCS 0x989680 ;  /* 0x009896800000a95d */ /* 0x008fea0003900000 */
[----:B------:R-:W3:Y:S02]  /*205a0*/  @!P2 SYNCS.PHASECHK.TRANS64 P2, [R6+URZ+0x22830], R11 ;  /* 0x0228300b0600a5a7 */ /* 0x000ee4000804007f */
[----:B---3--:R-:W-:Y:S05]  /*205b0*/  @!P2 BRA `(.L_x_11844) ;  /* 0xfffffffc00f0a947 */ /* 0x008fea000383ffff */
[----:B------:R-:W-:Y:S05]  /*205c0*/  BRA `(.L_x_11843) ;  /* 0xfffffe8c00287947 */ /* 0x000fea000383ffff */
.L_x_11857:
[----:B-1----:R1:W3:Y:S02]  /*205d0*/  SYNCS.PHASECHK.TRANS64.TRYWAIT P2, [R6+URZ+0x22850], R11 ;  /* 0x0228500b060075a7 */ /* 0x0022e4000804017f */
[----:B---3--:R-:W-:Y:S05]  /*205e0*/  @!P2 NANOSLEEP.SYNCS 0x989680 ;  /* 0x009896800000a95d */ /* 0x008fea0003900000 */
[----:B------:R-:W3:Y:S02]  /*205f0*/  @!P2 SYNCS.PHASECHK.TRANS64 P2, [R6+URZ+0x22850], R11 ;  /* 0x0228500b0600a5a7 */ /* 0x000ee4000804007f */
[----:B---3--:R-:W-:Y:S05]  /*20600*/  @!P2 BRA `(.L_x_11857) ;  /* 0xfffffffc00f0a947 */ /* 0x008fea000383ffff */
[----:B------:R-:W-:Y:S05]  /*20610*/  BRA `(.L_x_11856) ;  /* 0xfffffeb000107947 */ /* 0x000fea000383ffff */
.L_x_11866:
[----:B-1----:R1:W2:Y:S02]  /*20620*/  SYNCS.PHASECHK.TRANS64.TRYWAIT P2, [R201+URZ+0x22830], R202 ;  /* 0x022830cac90075a7 */ /* 0x0022a4000804017f */
[----:B--2---:R-:W-:Y:S05]  /*20630*/  @!P2 NANOSLEEP.SYNCS 0x989680 ;  /* 0x009896800000a95d */ /* 0x004fea0003900000 */
[----:B------:R-:W2:Y:S02]  /*20640*/  @!P2 SYNCS.PHASECHK.TRANS64 P2, [R201+URZ+0x22830], R202 ;  /* 0x022830cac900a5a7 */ /* 0x000ea4000804007f */
[----:B--2---:R-:W-:Y:S05]  /*20650*/  @!P2 BRA `(.L_x_11866) ;  /* 0xfffffffc00f0a947 */ /* 0x004fea000383ffff */
[----:B------:R-:W-:Y:S05]  /*20660*/  BRA `(.L_x_11865) ;  /* 0xfffffeb400d47947 */ /* 0x000fea000383ffff */
.L_x_11879:
[----:B---3--:R3:W4:Y:S02]  /*20670*/  SYNCS.PHASECHK.TRANS64.TRYWAIT P2, [R201+URZ+0x22850], R202 ;  /* 0x022850cac90075a7 */ /* 0x008724000804017f */
[----:B----4-:R-:W-:Y:S05]  /*20680*/  @!P2 NANOSLEEP.SYNCS 0x989680 ;  /* 0x009896800000a95d */ /* 0x010fea0003900000 */
[----:B------:R-:W4:Y:S02]  /*20690*/  @!P2 SYNCS.PHASECHK.TRANS64 P2, [R201+URZ+0x22850], R202 ;  /* 0x022850cac900a5a7 */ /* 0x000f24000804007f */
[----:B----4-:R-:W-:Y:S05]  /*206a0*/  @!P2 BRA `(.L_x_11879) ;  /* 0xfffffffc00f0a947 */ /* 0x010fea000383ffff */
[----:B------:R-:W-:Y:S05]  /*206b0*/  BRA `(.L_x_11878) ;  /* 0xfffffee000f87947 */ /* 0x000fea000383ffff */
.L_x_11889:
[----:B-1----:R1:W2:Y:S02]  /*206c0*/  SYNCS.PHASECHK.TRANS64.TRYWAIT P3, [R6+URZ+0x22830], R213 ;  /* 0x022830d5060075a7 */ /* 0x0022a4000806017f */
[----:B--2---:R-:W-:Y:S05]  /*206d0*/  @!P3 NANOSLEEP.SYNCS 0x989680 ;  /* 0x009896800000b95d */ /* 0x004fea0003900000 */
[----:B------:R-:W2:Y:S02]  /*206e0*/  @!P3 SYNCS.PHASECHK.TRANS64 P3, [R6+URZ+0x22830], R213 ;  /* 0x022830d50600b5a7 */ /* 0x000ea4000806007f */
[----:B--2---:R-:W-:Y:S05]  /*206f0*/  @!P3 BRA `(.L_x_11889) ;  /* 0xfffffffc00f0b947 */ /* 0x004fea000383ffff */
[----:B------:R-:W-:Y:S05]  /*20700*/  BRA `(.L_x_11888) ;  /* 0xfffffee800ec7947 */ /* 0x000fea000383ffff */
.L_x_11894:
[----:B--2---:R2:W3:Y:S02]  /*20710*/  SYNCS.PHASECHK.TRANS64.TRYWAIT P3, [R6+URZ+0x22850], R213 ;  /* 0x022850d5060075a7 */ /* 0x0044e4000806017f */
[----:B---3--:R-:W-:Y:S05]  /*20720*/  @!P3 NANOSLEEP.SYNCS 0x989680 ;  /* 0x009896800000b95d */ /* 0x008fea0003900000 */
[----:B------:R-:W3:Y:S02]  /*20730*/  @!P3 SYNCS.PHASECHK.TRANS64 P3, [R6+URZ+0x22850], R213 ;  /* 0x022850d50600b5a7 */ /* 0x000ee4000806007f */
[----:B---3--:R-:W-:Y:S05]  /*20740*/  @!P3 BRA `(.L_x_11894) ;  /* 0xfffffffc00f0b947 */ /* 0x008fea000383ffff */
[----:B------:R-:W-:Y:S05]  /*20750*/  BRA `(.L_x_11893) ;  /* 0xffffff0400487947 */ /* 0x000fea000383ffff */
.L_x_11900:
[----:B--2---:R2:W3:Y:S02]  /*20760*/  SYNCS.PHASECHK.TRANS64.TRYWAIT P2, [R201+URZ+0x22830], R200 ;  /* 0x022830c8c90075a7 */ /* 0x0044e4000804017f */
[----:B---3--:R-:W-:Y:S05]  /*20770*/  @!P2 NANOSLEEP.SYNCS 0x989680 ;  /* 0x009896800000a95d */ /* 0x008fea0003900000 */
[----:B------:R-:W3:Y:S02]  /*20780*/  @!P2 SYNCS.PHASECHK.TRANS64 P2, [R201+URZ+0x22830], R200 ;  /* 0x022830c8c900a5a7 */ /* 0x000ee4000804007f */
[----:B---3--:R-:W-:Y:S05]  /*20790*/  @!P2 BRA `(.L_x_11900) ;  /* 0xfffffffc00f0a947 */ /* 0x008fea000383ffff */
[----:B------:R-:W-:Y:S05]  /*207a0*/  BRA `(.L_x_11899) ;  /* 0xffffff0800787947 */ /* 0x000fea000383ffff */
.L_x_11913:
[----:B-1----:R1:W2:Y:S02]  /*207b0*/  SYNCS.PHASECHK.TRANS64.TRYWAIT P2, [R201+URZ+0x22850], R200 ;  /* 0x022850c8c90075a7 */ /* 0x0022a4000804017f */
[----:B--2---:R-:W-:Y:S05]  /*207c0*/  @!P2 NANOSLEEP.SYNCS 0x989680 ;  /* 0x009896800000a95d */ /* 0x004fea0003900000 */
[----:B------:R-:W2:Y:S02]  /*207d0*/  @!P2 SYNCS.PHASECHK.TRANS64 P2, [R201+URZ+0x22850], R200 ;  /* 0x022850c8c900a5a7 */ /* 0x000ea4000804007f */
[----:B--2---:R-:W-:Y:S05]  /*207e0*/  @!P2 BRA `(.L_x_11913) ;  /* 0xfffffffc00f0a947 */ /* 0x004fea000383ffff */
[----:B------:R-:W-:Y:S05]  /*207f0*/  BRA `(.L_x_11912) ;  /* 0xffffff3400907947 */ /* 0x000fea000383ffff */
.L_x_11928:
[----:B------:R-:W-:Y:S02]  /*20800*/  IMAD.MOV.U32 R13, RZ, RZ, R4 ;  /* 0x000000ffff0d7224 */ /* 0x000fe400078e0004 */
[----:B------:R-:W-:Y:S02]  /*20810*/  IMAD.MOV.U32 R12, RZ, RZ, RZ ;  /* 0x000000ffff0c7224 */ /* 0x000fe400078e00ff */
[----:B------:R-:W-:Y:S02]  /*20820*/  IMAD.MOV.U32 R11, RZ, RZ, 0x181f ;  /* 0x0000181fff0b7424 */ /* 0x000fe400078e00ff */
[----:B------:R-:W-:-:S07]  /*20830*/  IMAD.MOV.U32 R15, RZ, RZ, -0x1 ;  /* 0xffffffffff0f7424 */ /* 0x000fce00078e00ff */
[----:B--23--:R-:W-:Y:S05]  /*20840*/  WARPSYNC.COLLECTIVE R15, `(.L_x_12146) ;  /* 0x000000000f087348 */ /* 0x00cfea0003c00000 */
[----:B------:R0:W1:Y:S02]  /*20850*/  SHFL.IDX P6, R14, R13, R12, R11 ;  /* 0x0000000c0d0e7389 */ /* 0x00006400000c000b */
[----:B0123--:R-:W-:Y:S01]  /*20860*/  ENDCOLLECTIVE ;  /* 0x000000000000791b */ /* 0x00ffe20003800000 */
.L_x_12146:
[----:B------:R-:W-:Y:S02]  /*20870*/  IMAD.MOV.U32 R13, RZ, RZ, R0 ;  /* 0x000000ffff0d7224 */ /* 0x000fe400078e0000 */
[----:B------:R-:W-:-:S07]  /*20880*/  IMAD.MOV.U32 R3, RZ, RZ, R14 ;  /* 0x000000ffff037224 */ /* 0x000fce00078e000e */
[----:B------:R-:W-:Y:S05]  /*20890*/  WARPSYNC.COLLECTIVE R15, `(.L_x_12147) ;  /* 0x000000000f087348 */ /* 0x000fea0003c00000 */
[----:B------:R0:W1:Y:S02]  /*208a0*/  SHFL.IDX P6, R14, R13, R12, R11 ;  /* 0x0000000c0d0e7389 */ /* 0x00006400000c000b */
[----:B01----:R-:W-:Y:S01]  /*208b0*/  ENDCOLLECTIVE ;  /* 0x000000000000791b */ /* 0x003fe20003800000 */
.L_x_12147:
[----:B------:R-:W-:Y:S05]  /*208c0*/  BRA `(.L_x_12148) ;  /* 0xffffff6800a87947 */ /* 0x000fea000383ffff */
.L_x_11931:
[----:B------:R-:W-:Y:S01]  /*208d0*/  BSSY B1, `(.L_x_12149) ;  /* 0x0000008000017945 */ /* 0x000fe20003800000 */
[----:B-1----:R-:W-:Y:S02]  /*208e0*/  IMAD.MOV.U32 R13, RZ, RZ, R4 ;  /* 0x000000ffff0d7224 */ /* 0x002fe400078e0004 */
[----:B------:R-:W-:Y:S02]  /*208f0*/  IMAD.MOV.U32 R12, RZ, RZ, 0x1 ;  /* 0x00000001ff0c7424 */ /* 0x000fe400078e00ff */
[----:B------:R-:W-:Y:S02]  /*20900*/  IMAD.MOV.U32 R11, RZ, RZ, 0x181f ;  /* 0x0000181fff0b7424 */ /* 0x000fe400078e00ff */
[----:B------:R-:W-:-:S07]  /*20910*/  IMAD.MOV.U32 R15, RZ, RZ, -0x1 ;  /* 0xffffffffff0f7424 */ /* 0x000fce00078e00ff */
[----:B0-234-:R-:W-:Y:S05]  /*20920*/  WARPSYNC.COLLECTIVE R15, `(.L_x_12150) ;  /* 0x000000000f087348 */ /* 0x01dfea0003c00000 */
[----:B----4-:R1:W4:Y:S02]  /*20930*/  SHFL.IDX P6, R14, R13, R12, R11 ;  /* 0x0000000c0d0e7389 */ /* 0x01032400000c000b */
[----:B01234-:R-:W-:Y:S01]  /*20940*/  ENDCOLLECTIVE ;  /* 0x000000000000791b */ /* 0x01ffe20003800000 */
.L_x_12150:
[----:B------:R-:W-:Y:S05]  /*20950*/  BSYNC B1 ;  /* 0x0000000000017941 */ /* 0x000fea0003800000 */
.L_x_12149:
        /* <DEDUP_REMOVED lines=8> */
.L_x_12151:
[----:B------:R-:W-:Y:S05]  /*209e0*/  BRA `(.L_x_12152) ;  /* 0xffffff6800dc7947 */ /* 0x000fea000383ffff */
.L_x_11934:
        /* <DEDUP_REMOVED lines=8> */
.L_x_12154:
[----:B------:R-:W-:Y:S05]  /*20a70*/  BSYNC B1 ;  /* 0x0000000000017941 */ /* 0x000fea0003800000 */
.L_x_12153:
        /* <DEDUP_REMOVED lines=8> */
.L_x_12155:
[----:B------:R-:W-:Y:S05]  /*20b00*/  BRA `(.L_x_12156) ;  /* 0xffffff6c000c7947 */ /* 0x000fea000383ffff */
.L_x_11937:
        /* <DEDUP_REMOVED lines=8> */
.L_x_12158:
[----:B------:R-:W-:Y:S05]  /*20b90*/  BSYNC B1 ;  /* 0x0000000000017941 */ /* 0x000fea0003800000 */
.L_x_12157:
        /* <DEDUP_REMOVED lines=8> */
.L_x_12159:
[----:B------:R-:W-:Y:S05]  /*20c20*/  BRA `(.L_x_12160) ;  /* 0xffffff6c003c7947 */ /* 0x000fea000383ffff */
.L_x_11962:
        /* <DEDUP_REMOVED lines=11> */
.L_x_12162:
[----:B------:R-:W-:Y:S05]  /*20ce0*/  BSYNC B1 ;  /* 0x0000000000017941 */ /* 0x000fea0003800000 */
.L_x_12161:
[----:B------:R-:W-:Y:S05]  /*20cf0*/  BRA `(.L_x_12163) ;  /* 0xffffff84006c7947 */ /* 0x000fea000383ffff */
.L_x_11964:
[----:B------:R-:W-:Y:S01]  /*20d00*/  BSSY B1, `(.L_x_12164) ;  /* 0x0000006000017945 */ /* 0x000fe20003800000 */
[----:B------:R-:W-:-:S07]  /*20d10*/  IMAD.MOV.U32 R15, RZ, RZ, -0x1 ;  /* 0xffffffffff0f7424 */ /* 0x000fce00078e00ff */
[----:B01----:R-:W-:Y:S05]  /*20d20*/  WARPSYNC.COLLECTIVE R15, `(.L_x_12165) ;  /* 0x000000000f0c7348 */ /* 0x003fea0003c00000 */
[----:B------:R-:W-:Y:S02]  /*20d30*/  ELECT P6, UR62, PT ;  /* 0x00000000003e782f */ /* 0x000fe400038c0000 */
[----:B------:R-:W-:Y:S01]  /*20d40*/  MOV R14, UR62 ;  /* 0x0000003e000e7c02 */ /* 0x000fe20008000f00 */
[----:B01----:R-:W-:Y:S10]  /*20d50*/  ENDCOLLECTIVE ;  /* 0x000000000000791b */ /* 0x003ff40003800000 */
.L_x_12165:
[----:B------:R-:W-:Y:S05]  /*20d60*/  BSYNC B1 ;  /* 0x0000000000017941 */ /* 0x000fea0003800000 */
.L_x_12164:
[----:B------:R-:W-:Y:S05]  /*20d70*/  BRA `(.L_x_11963) ;  /* 0xffffff8400647947 */ /* 0x000fea000383ffff */
.L_x_11966:
[----:B-1----:R-:W2:Y:S02]  /*20d80*/  LDL R6, [R1+0x4] ;  /* 0x0000040001067983 */ /* 0x002ea40000100800 */
[----:B--2---:R1:W2:Y:S02]  /*20d90*/  SYNCS.PHASECHK.TRANS64.TRYWAIT P0, [R6+URZ+0x22820], R5 ;  /* 0x02282005060075a7 */ /* 0x0042a4000800017f */
[----:B--2---:R-:W-:Y:S05]  /*20da0*/  @!P0 NANOSLEEP.SYNCS 0x989680 ;  /* 0x009896800000895d */ /* 0x004fea0003900000 */
[----:B------:R-:W2:Y:S02]  /*20db0*/  @!P0 SYNCS.PHASECHK.TRANS64 P0, [R6+URZ+0x22820], R5 ;  /* 0x02282005060085a7 */ /* 0x000ea4000800007f */
[----:B--2---:R-:W-:Y:S05]  /*20dc0*/  @!P0 BRA `(.L_x_11966) ;  /* 0xfffffffc00ec8947 */ /* 0x004fea000383ffff */
[----:B------:R-:W-:Y:S05]  /*20dd0*/  BRA `(.L_x_12166) ;  /* 0xffffff8400747947 */ /* 0x000fea000383ffff */
.L_x_11970:
[----:B-1----:R1:W2:Y:S02]  /*20de0*/  SYNCS.PHASECHK.TRANS64.TRYWAIT P0, [R6+URZ+0x228a0], R9 ;  /* 0x0228a009060075a7 */ /* 0x0022a4000800017f */
[----:B--2---:R-:W-:Y:S05]  /*20df0*/  @!P0 NANOSLEEP.SYNCS 0x989680 ;  /* 0x009896800000895d */ /* 0x004fea0003900000 */
[----:B------:R-:W2:Y:S02]  /*20e00*/  @!P0 SYNCS.PHASECHK.TRANS64 P0, [R6+URZ+0x228a0], R9 ;  /* 0x0228a009060085a7 */ /* 0x000ea4000800007f */
[----:B--2---:R-:W-:Y:S05]  /*20e10*/  @!P0 BRA `(.L_x_11970) ;  /* 0xfffffffc00f08947 */ /* 0x004fea000383ffff */
[----:B------:R-:W-:Y:S05]  /*20e20*/  BRA `(.L_x_12167) ;  /* 0xffffff8400987947 */ /* 0x000fea000383ffff */
.L_x_11975:
[----:B--2---:R2:W3:Y:S02]  /*20e30*/  SYNCS.PHASECHK.TRANS64.TRYWAIT P0, [R6+URZ+0x228c0], R9 ;  /* 0x0228c009060075a7 */ /* 0x0044e4000800017f */
[----:B---3--:R-:W-:Y:S05]  /*20e40*/  @!P0 NANOSLEEP.SYNCS 0x989680 ;  /* 0x009896800000895d */ /* 0x008fea0003900000 */
[----:B------:R-:W3:Y:S02]  /*20e50*/  @!P0 SYNCS.PHASECHK.TRANS64 P0, [R6+URZ+0x228c0], R9 ;  /* 0x0228c009060085a7 */ /* 0x000ee4000800007f */
[----:B---3--:R-:W-:Y:S05]  /*20e60*/  @!P0 BRA `(.L_x_11975) ;  /* 0xfffffffc00f08947 */ /* 0x008fea000383ffff */
[----:B------:R-:W-:Y:S05]  /*20e70*/  BRA `(.L_x_12168) ;  /* 0xffffff88001c7947 */ /* 0x000fea000383ffff */
.L_x_11985:
[----:B-1----:R1:W2:Y:S02]  /*20e80*/  SYNCS.PHASECHK.TRANS64.TRYWAIT P1, [R5+URZ+0x228a0], R6 ;  /* 0x0228a006050075a7 */ /* 0x0022a4000802017f */
[----:B--2---:R-:W-:Y:S05]  /*20e90*/  @!P1 NANOSLEEP.SYNCS 0x989680 ;  /* 0x009896800000995d */ /* 0x004fea0003900000 */
[----:B------:R-:W2:Y:S02]  /*20ea0*/  @!P1 SYNCS.PHASECHK.TRANS64 P1, [R5+URZ+0x228a0], R6 ;  /* 0x0228a006050095a7 */ /* 0x000ea4000802007f */
[----:B--2---:R-:W-:Y:S05]  /*20eb0*/  @!P1 BRA `(.L_x_11985) ;  /* 0xfffffffc00f09947 */ /* 0x004fea000383ffff */
[----:B------:R-:W-:Y:S05]  /*20ec0*/  BRA `(.L_x_12169) ;  /* 0xffffff8c00b47947 */ /* 0x000fea000383ffff */
.L_x_11990:
[----:B--2---:R2:W3:Y:S02]  /*20ed0*/  SYNCS.PHASECHK.TRANS64.TRYWAIT P1, [R5+URZ+0x228c0], R6 ;  /* 0x0228c006050075a7 */ /* 0x0044e4000802017f */
[----:B---3--:R-:W-:Y:S05]  /*20ee0*/  @!P1 NANOSLEEP.SYNCS 0x989680 ;  /* 0x009896800000995d */ /* 0x008fea0003900000 */
[----:B------:R-:W3:Y:S02]  /*20ef0*/  @!P1 SYNCS.PHASECHK.TRANS64 P1, [R5+URZ+0x228c0], R6 ;  /* 0x0228c006050095a7 */ /* 0x000ee4000802007f */
[----:B---3--:R-:W-:Y:S05]  /*20f00*/  @!P1 BRA `(.L_x_11990) ;  /* 0xfffffffc00f09947 */ /* 0x008fea000383ffff */
[----:B------:R-:W-:Y:S05]  /*20f10*/  BRA `(.L_x_12170) ;  /* 0xffffff9000347947 */ /* 0x000fea000383ffff */
.L_x_12014:
        /* <DEDUP_REMOVED lines=11> */
.L_x_12172:
[----:B------:R-:W-:Y:S05]  /*20fd0*/  BSYNC B0 ;  /* 0x0000000000007941 */ /* 0x000fea0003800000 */
.L_x_12171:
[----:B------:R-:W-:Y:S05]  /*20fe0*/  BRA `(.L_x_12173) ;  /* 0xffffffa000207947 */ /* 0x000fea000383ffff */
.L_x_12016:
[----:B------:R-:W-:Y:S01]  /*20ff0*/  BSSY B0, `(.L_x_12174) ;  /* 0x0000006000007945 */ /* 0x000fe20003800000 */
[----:B------:R-:W-:-:S07]  /*21000*/  IMAD.MOV.U32 R15, RZ, RZ, -0x1 ;  /* 0xffffffffff0f7424 */ /* 0x000fce00078e00ff */
[----:B01-3--:R-:W-:Y:S05]  /*21010*/  WARPSYNC.COLLECTIVE R15, `(.L_x_12175) ;  /* 0x000000000f0c7348 */ /* 0x00bfea0003c00000 */
[----:B------:R-:W-:Y:S02]  /*21020*/  ELECT P6, UR62, PT ;  /* 0x00000000003e782f */ /* 0x000fe400038c0000 */
[----:B------:R-:W-:Y:S01]  /*21030*/  MOV R14, UR62 ;  /* 0x0000003e000e7c02 */ /* 0x000fe20008000f00 */
[----:B01-3--:R-:W-:Y:S10]  /*21040*/  ENDCOLLECTIVE ;  /* 0x000000000000791b */ /* 0x00bff40003800000 */
.L_x_12175:
[----:B------:R-:W-:Y:S05]  /*21050*/  BSYNC B0 ;  /* 0x0000000000007941 */ /* 0x000fea0003800000 */
.L_x_12174:
[----:B------:R-:W-:Y:S05]  /*21060*/  BRA `(.L_x_12176) ;  /* 0xffffffa0002c7947 */ /* 0x000fea000383ffff */
.L_x_12018:
[----:B-1----:R1:W2:Y:S02]  /*21070*/  SYNCS.PHASECHK.TRANS64.TRYWAIT P0, [R0+URZ+0x22840], R2 ;  /* 0x02284002000075a7 */ /* 0x0022a4000800017f */
[----:B--2---:R-:W-:Y:S05]  /*21080*/  @!P0 NANOSLEEP.SYNCS 0x989680 ;  /* 0x009896800000895d */ /* 0x004fea0003900000 */
[----:B------:R-:W2:Y:S02]  /*21090*/  @!P0 SYNCS.PHASECHK.TRANS64 P0, [R0+URZ+0x22840], R2 ;  /* 0x02284002000085a7 */ /* 0x000ea4000800007f */
[----:B--2---:R-:W-:Y:S05]  /*210a0*/  @!P0 BRA `(.L_x_12018) ;  /* 0xfffffffc00f08947 */ /* 0x004fea000383ffff */
[----:B------:R-:W-:Y:S05]  /*210b0*/  BRA `(.L_x_12177) ;  /* 0xffffffa000947947 */ /* 0x000fea000383ffff */
.L_x_12022:
        /* <DEDUP_REMOVED lines=13> */
.L_x_12178:
[----:B------:R-:W-:Y:S02]  /*21190*/  IMAD.MOV.U32 R13, RZ, RZ, R4 ;  /* 0x000000ffff0d7224 */ /* 0x000fe400078e0004 */
[----:B------:R-:W-:-:S07]  /*211a0*/  IMAD.MOV.U32 R6, RZ, RZ, R14 ;  /* 0x000000ffff067224 */ /* 0x000fce00078e000e */
[----:B------:R-:W-:Y:S05]  /*211b0*/  WARPSYNC.COLLECTIVE R15, `(.L_x_12179) ;  /* 0x000000000f087348 */ /* 0x000fea0003c00000 */
[----:B------:R0:W1:Y:S02]  /*211c0*/  SHFL.IDX P6, R14, R13, R12, R11 ;  /* 0x0000000c0d0e7389 */ /* 0x00006400000c000b */
[----:B01----:R-:W-:Y:S01]  /*211d0*/  ENDCOLLECTIVE ;  /* 0x000000000000791b */ /* 0x003fe20003800000 */
.L_x_12179:
[----:B------:R-:W-:Y:S02]  /*211e0*/  IMAD.MOV.U32 R13, RZ, RZ, R3 ;  /* 0x000000ffff0d7224 */ /* 0x000fe400078e0003 */
[----:B------:R-:W-:Y:S02]  /*211f0*/  IMAD.MOV.U32 R12, RZ, RZ, 0x1 ;  /* 0x00000001ff0c7424 */ /* 0x000fe400078e00ff */
[----:B------:R-:W-:-:S07]  /*21200*/  IMAD.MOV.U32 R7, RZ, RZ, R14 ;  /* 0x000000ffff077224 */ /* 0x000fce00078e000e */
[----:B------:R-:W-:Y:S05]  /*21210*/  WARPSYNC.COLLECTIVE R15, `(.L_x_12180) ;  /* 0x000000000f087348 */ /* 0x000fea0003c00000 */
[----:B------:R0:W1:Y:S02]  /*21220*/  SHFL.IDX P6, R14, R13, R12, R11 ;  /* 0x0000000c0d0e7389 */ /* 0x00006400000c000b */
[----:B01----:R-:W-:Y:S01]  /*21230*/  ENDCOLLECTIVE ;  /* 0x000000000000791b */ /* 0x003fe20003800000 */
.L_x_12180:
        /* <DEDUP_REMOVED lines=15> */
.L_x_12181:
[----:B------:R-:W-:Y:S02]  /*21330*/  IMAD.MOV.U32 R13, RZ, RZ, R3 ;  /* 0x000000ffff0d7224 */ /* 0x000fe400078e0003 */
[----:B------:R-:W-:Y:S02]  /*21340*/  IMAD.MOV.U32 R12, RZ, RZ, 0x2 ;  /* 0x00000002ff0c7424 */ /* 0x000fe400078e00ff */
[----:B------:R-:W-:-:S07]  /*21350*/  IMAD.MOV.U32 R5, RZ, RZ, R14 ;  /* 0x000000ffff057224 */ /* 0x000fce00078e000e */
[----:B------:R-:W-:Y:S05]  /*21360*/  WARPSYNC.COLLECTIVE R15, `(.L_x_12182) ;  /* 0x000000000f087348 */ /* 0x000fea0003c00000 */
[----:B------:R0:W1:Y:S02]  /*21370*/  SHFL.IDX P6, R14, R13, R12, R11 ;  /* 0x0000000c0d0e7389 */ /* 0x00006400000c000b */
[----:B01----:R-:W-:Y:S01]  /*21380*/  ENDCOLLECTIVE ;  /* 0x000000000000791b */ /* 0x003fe20003800000 */
.L_x_12182:
        /* <DEDUP_REMOVED lines=15> */
.L_x_12183:
[----:B------:R-:W-:Y:S02]  /*21480*/  IMAD.MOV.U32 R13, RZ, RZ, R3 ;  /* 0x000000ffff0d7224 */ /* 0x000fe400078e0003 */
[----:B------:R-:W-:Y:S02]  /*21490*/  IMAD.MOV.U32 R12, RZ, RZ, 0x3 ;  /* 0x00000003ff0c7424 */ /* 0x000fe400078e00ff */
[----:B------:R-:W-:-:S07]  /*214a0*/  IMAD.MOV.U32 R5, RZ, RZ, R14 ;  /* 0x000000ffff057224 */ /* 0x000fce00078e000e */
[----:B------:R-:W-:Y:S05]  /*214b0*/  WARPSYNC.COLLECTIVE R15, `(.L_x_12184) ;  /* 0x000000000f087348 */ /* 0x000fea0003c00000 */
[----:B------:R0:W1:Y:S02]  /*214c0*/  SHFL.IDX P6, R14, R13, R12, R11 ;  /* 0x0000000c0d0e7389 */ /* 0x00006400000c000b */
[----:B01----:R-:W-:Y:S01]  /*214d0*/  ENDCOLLECTIVE ;  /* 0x000000000000791b */ /* 0x003fe20003800000 */
.L_x_12184:
        /* <DEDUP_REMOVED lines=15> */
.L_x_12185:
[----:B------:R-:W-:Y:S02]  /*215d0*/  IMAD.MOV.U32 R13, RZ, RZ, R3 ;  /* 0x000000ffff0d7224 */ /* 0x000fe400078e0003 */
[----:B------:R-:W-:Y:S02]  /*215e0*/  IMAD.MOV.U32 R12, RZ, RZ, 0x4 ;  /* 0x00000004ff0c7424 */ /* 0x000fe400078e00ff */
[----:B------:R-:W-:-:S07]  /*215f0*/  IMAD.MOV.U32 R5, RZ, RZ, R14 ;  /* 0x000000ffff057224 */ /* 0x000fce00078e000e */
[----:B------:R-:W-:Y:S05]  /*21600*/  WARPSYNC.COLLECTIVE R15, `(.L_x_12186) ;  /* 0x000000000f087348 */ /* 0x000fea0003c00000 */
[----:B------:R0:W1:Y:S02]  /*21610*/  SHFL.IDX P6, R14, R13, R12, R11 ;  /* 0x0000000c0d0e7389 */ /* 0x00006400000c000b */
[----:B01----:R-:W-:Y:S01]  /*21620*/  ENDCOLLECTIVE ;  /* 0x000000000000791b */ /* 0x003fe20003800000 */
.L_x_12186:
        /* <DEDUP_REMOVED lines=15> */
.L_x_12187:
[----:B------:R-:W-:Y:S02]  /*21720*/  IMAD.MOV.U32 R13, RZ, RZ, R3 ;  /* 0x000000ffff0d7224 */ /* 0x000fe400078e0003 */
[----:B------:R-:W-:Y:S02]  /*21730*/  IMAD.MOV.U32 R12, RZ, RZ, 0x5 ;  /* 0x00000005ff0c7424 */ /* 0x000fe400078e00ff */
[----:B------:R-:W-:-:S07]  /*21740*/  IMAD.MOV.U32 R5, RZ, RZ, R14 ;  /* 0x000000ffff057224 */ /* 0x000fce00078e000e */
[----:B------:R-:W-:Y:S05]  /*21750*/  WARPSYNC.COLLECTIVE R15, `(.L_x_12188) ;  /* 0x000000000f087348 */ /* 0x000fea0003c00000 */
[----:B------:R0:W1:Y:S02]  /*21760*/  SHFL.IDX P6, R14, R13, R12, R11 ;  /* 0x0000000c0d0e7389 */ /* 0x00006400000c000b */
[----:B01----:R-:W-:Y:S01]  /*21770*/  ENDCOLLECTIVE ;  /* 0x000000000000791b */ /* 0x003fe20003800000 */
.L_x_12188:
        /* <DEDUP_REMOVED lines=15> */
.L_x_12189:
[----:B------:R-:W-:Y:S02]  /*21870*/  IMAD.MOV.U32 R13, RZ, RZ, R3 ;  /* 0x000000ffff0d7224 */ /* 0x000fe400078e0003 */
[----:B------:R-:W-:Y:S02]  /*21880*/  IMAD.MOV.U32 R12, RZ, RZ, 0x6 ;  /* 0x00000006ff0c7424 */ /* 0x000fe400078e00ff */
[----:B------:R-:W-:-:S07]  /*21890*/  IMAD.MOV.U32 R5, RZ, RZ, R14 ;  /* 0x000000ffff057224 */ /* 0x000fce00078e000e */
[----:B------:R-:W-:Y:S05]  /*218a0*/  WARPSYNC.COLLECTIVE R15, `(.L_x_12190) ;  /* 0x000000000f087348 */ /* 0x000fea0003c00000 */
[----:B------:R0:W1:Y:S02]  /*218b0*/  SHFL.IDX P6, R14, R13, R12, R11 ;  /* 0x0000000c0d0e7389 */ /* 0x00006400000c000b */
[----:B01----:R-:W-:Y:S01]  /*218c0*/  ENDCOLLECTIVE ;  /* 0x000000000000791b */ /* 0x003fe20003800000 */
.L_x_12190:
        /* <DEDUP_REMOVED lines=13> */
.L_x_12191:
        /* <DEDUP_REMOVED lines=8> */
.L_x_12192:
        /* <DEDUP_REMOVED lines=13> */
.L_x_12193:
[----:B------:R-:W-:Y:S01]  /*21af0*/  IMAD.MOV.U32 R3, RZ, RZ, R14 ;  /* 0x000000ffff037224 */ /* 0x000fe200078e000e */
[----:B------:R-:W-:Y:S06]  /*21b00*/  BRA `(.L_x_12194) ;  /* 0xffffffa4002c7947 */ /* 0x000fec000383ffff */
.L_x_12025:
[----:B0-----:R-:W2:Y:S02]  /*21b10*/  LDL R2, [R1+0x4] ;  /* 0x0000040001027983 */ /* 0x001ea40000100800 */
[----:B--2---:R0:W1:Y:S02]  /*21b20*/  SYNCS.PHASECHK.TRANS64.TRYWAIT P0, [R2+URZ+0x22820], R0 ;  /* 0x02282000020075a7 */ /* 0x004064000800017f */
[----:B-1----:R-:W-:Y:S05]  /*21b30*/  @!P0 NANOSLEEP.SYNCS 0x989680 ;  /* 0x009896800000895d */ /* 0x002fea0003900000 */
[----:B------:R-:W1:Y:S02]  /*21b40*/  @!P0 SYNCS.PHASECHK.TRANS64 P0, [R2+URZ+0x22820], R0 ;  /* 0x02282000020085a7 */ /* 0x000e64000800007f */
[----:B-1----:R-:W-:Y:S05]  /*21b50*/  @!P0 BRA `(.L_x_12025) ;  /* 0xfffffffc00ec8947 */ /* 0x002fea000383ffff */
[----:B------:R-:W-:Y:S05]  /*21b60*/  BRA `(.L_x_12195) ;  /* 0xffffffa4008c7947 */ /* 0x000fea000383ffff */
.L_x_12029:
[----:B0-----:R0:W1:Y:S02]  /*21b70*/  SYNCS.PHASECHK.TRANS64.TRYWAIT P0, [R2+URZ+0x22860], R0 ;  /* 0x02286000020075a7 */ /* 0x001064000800017f */
[----:B-1----:R-:W-:Y:S05]  /*21b80*/  @!P0 NANOSLEEP.SYNCS 0x989680 ;  /* 0x009896800000895d */ /* 0x002fea0003900000 */
[----:B------:R-:W1:Y:S02]  /*21b90*/  @!P0 SYNCS.PHASECHK.TRANS64 P0, [R2+URZ+0x22860], R0 ;  /* 0x02286000020085a7 */ /* 0x000e64000800007f */
[----:B-1----:R-:W-:Y:S05]  /*21ba0*/  @!P0 BRA `(.L_x_12029) ;  /* 0xfffffffc00f08947 */ /* 0x002fea000383ffff */
[----:B------:R-:W-:Y:S05]  /*21bb0*/  BRA `(.L_x_12196) ;  /* 0xffffffa400b87947 */ /* 0x000fea000383ffff */
.L_x_12044:
[----:B-1----:R1:W2:Y:S02]  /*21bc0*/  SYNCS.PHASECHK.TRANS64.TRYWAIT P0, [R2+URZ+0x22840], R5 ;  /* 0x02284005020075a7 */ /* 0x0022a4000800017f */
[----:B--2---:R-:W-:Y:S05]  /*21bd0*/  @!P0 NANOSLEEP.SYNCS 0x989680 ;  /* 0x009896800000895d */ /* 0x004fea0003900000 */
[----:B------:R-:W2:Y:S02]  /*21be0*/  @!P0 SYNCS.PHASECHK.TRANS64 P0, [R2+URZ+0x22840], R5 ;  /* 0x02284005020085a7 */ /* 0x000ea4000800007f */
[----:B--2---:R-:W-:Y:S05]  /*21bf0*/  @!P0 BRA `(.L_x_12044) ;  /* 0xfffffffc00f08947 */ /* 0x004fea000383ffff */
[----:B------:R-:W-:Y:S05]  /*21c00*/  BRA `(.L_x_12197) ;  /* 0xffffffac00d47947 */ /* 0x000fea000383ffff */
.L_x_12049:
[----:B0-----:R0:W2:Y:S02]  /*21c10*/  SYNCS.PHASECHK.TRANS64.TRYWAIT P0, [R2+URZ+0x22860], R5 ;  /* 0x02286005020075a7 */ /* 0x0010a4000800017f */
[----:B--2---:R-:W-:Y:S05]  /*21c20*/  @!P0 NANOSLEEP.SYNCS 0x989680 ;  /* 0x009896800000895d */ /* 0x004fea0003900000 */
[----:B------:R-:W2:Y:S02]  /*21c30*/  @!P0 SYNCS.PHASECHK.TRANS64 P0, [R2+URZ+0x22860], R5 ;  /* 0x02286005020085a7 */ /* 0x000ea4000800007f */
[----:B--2---:R-:W-:Y:S05]  /*21c40*/  @!P0 BRA `(.L_x_12049) ;  /* 0xfffffffc00f08947 */ /* 0x004fea000383ffff */
[----:B------:R-:W-:Y:S05]  /*21c50*/  BRA `(.L_x_12198) ;  /* 0xffffffb000587947 */ /* 0x000fea000383ffff */
.L_x_12060:
[----:B0-----:R0:W1:Y:S02]  /*21c60*/  SYNCS.PHASECHK.TRANS64.TRYWAIT P0, [R3+URZ+0x22840], R2 ;  /* 0x02284002030075a7 */ /* 0x001064000800017f */
[----:B-1----:R-:W-:Y:S05]  /*21c70*/  @!P0 NANOSLEEP.SYNCS 0x989680 ;  /* 0x009896800000895d */ /* 0x002fea0003900000 */
[----:B------:R-:W1:Y:S02]  /*21c80*/  @!P0 SYNCS.PHASECHK.TRANS64 P0, [R3+URZ+0x22840], R2 ;  /* 0x02284002030085a7 */ /* 0x000e64000800007f */
[----:B-1----:R-:W-:Y:S05]  /*21c90*/  @!P0 BRA `(.L_x_12060) ;  /* 0xfffffffc00f08947 */ /* 0x002fea000383ffff */
[----:B------:R-:W-:Y:S05]  /*21ca0*/  BRA `(.L_x_12199) ;  /* 0xffffffb800587947 */ /* 0x000fea000383ffff */
.L_x_12065:
[----:B-1----:R1:W2:Y:S02]  /*21cb0*/  SYNCS.PHASECHK.TRANS64.TRYWAIT P0, [R3+URZ+0x22860], R2 ;  /* 0x02286002030075a7 */ /* 0x0022a4000800017f */
[----:B--2---:R-:W-:Y:S05]  /*21cc0*/  @!P0 NANOSLEEP.SYNCS 0x989680 ;  /* 0x009896800000895d */ /* 0x004fea0003900000 */
[----:B------:R-:W2:Y:S02]  /*21cd0*/  @!P0 SYNCS.PHASECHK.TRANS64 P0, [R3+URZ+0x22860], R2 ;  /* 0x02286002030085a7 */ /* 0x000ea4000800007f */
[----:B--2---:R-:W-:Y:S05]  /*21ce0*/  @!P0 BRA `(.L_x_12065) ;  /* 0xfffffffc00f08947 */ /* 0x004fea000383ffff */
[----:B------:R-:W-:Y:S05]  /*21cf0*/  BRA `(.L_x_12200) ;  /* 0xffffffb800d87947 */ /* 0x000fea000383ffff */
.L_x_12076:
[----:B0-----:R0:W1:Y:S02]  /*21d00*/  SYNCS.PHASECHK.TRANS64.TRYWAIT P0, [R3+URZ+0x22840], R2 ;  /* 0x02284002030075a7 */ /* 0x001064000800017f */
[----:B-1----:R-:W-:Y:S05]  /*21d10*/  @!P0 NANOSLEEP.SYNCS 0x989680 ;  /* 0x009896800000895d */ /* 0x002fea0003900000 */
[----:B------:R-:W1:Y:S02]  /*21d20*/  @!P0 SYNCS.PHASECHK.TRANS64 P0, [R3+URZ+0x22840], R2 ;  /* 0x02284002030085a7 */ /* 0x000e64000800007f */
[----:B-1----:R-:W-:Y:S05]  /*21d30*/  @!P0 BRA `(.L_x_12076) ;  /* 0xfffffffc00f08947 */ /* 0x002fea000383ffff */
[----:B------:R-:W-:Y:S05]  /*21d40*/  BRA `(.L_x_12201) ;  /* 0xffffffc000b47947 */ /* 0x000fea000383ffff */
.L_x_12081:
[----:B-1----:R1:W2:Y:S02]  /*21d50*/  SYNCS.PHASECHK.TRANS64.TRYWAIT P0, [R3+URZ+0x22860], R2 ;  /* 0x02286002030075a7 */ /* 0x0022a4000800017f */
[----:B--2---:R-:W-:Y:S05]  /*21d60*/  @!P0 NANOSLEEP.SYNCS 0x989680 ;  /* 0x009896800000895d */ /* 0x004fea0003900000 */
[----:B------:R-:W2:Y:S02]  /*21d70*/  @!P0 SYNCS.PHASECHK.TRANS64 P0, [R3+URZ+0x22860], R2 ;  /* 0x02286002030085a7 */ /* 0x000ea4000800007f */
[----:B--2---:R-:W-:Y:S05]  /*21d80*/  @!P0 BRA `(.L_x_12081) ;  /* 0xfffffffc00f08947 */ /* 0x004fea000383ffff */
[----:B------:R-:W-:Y:S05]  /*21d90*/  BRA `(.L_x_12202) ;  /* 0xffffffc400387947 */ /* 0x000fea000383ffff */
.L_x_12093:
[----:B------:R-:W-:Y:S01]  /*21da0*/  BSSY B0, `(.L_x_12203) ;  /* 0x0000008000007945 */ /* 0x000fe20003800000 */
[----:B------:R-:W-:Y:S02]  /*21db0*/  IMAD.MOV.U32 R13, RZ, RZ, R16 ;  /* 0x000000ffff0d7224 */ /* 0x000fe400078e0010 */
[----:B------:R-:W-:Y:S02]  /*21dc0*/  IMAD.MOV.U32 R12, RZ, RZ, RZ ;  /* 0x000000ffff0c7224 */ /* 0x000fe400078e00ff */
[----:B0-----:R-:W-:Y:S02]  /*21dd0*/  IMAD.MOV.U32 R11, RZ, RZ, 0x1f ;  /* 0x0000001fff0b7424 */ /* 0x001fe400078e00ff */
[----:B------:R-:W-:-:S07]  /*21de0*/  IMAD.MOV.U32 R15, RZ, RZ, -0x1 ;  /* 0xffffffffff0f7424 */ /* 0x000fce00078e00ff */
[----:B-1---5:R-:W-:Y:S05]  /*21df0*/  WARPSYNC.COLLECTIVE R15, `(.L_x_12204) ;  /* 0x000000000f087348 */ /* 0x022fea0003c00000 */
[----:B------:R0:W2:Y:S02]  /*21e00*/  SHFL.IDX P6, R14, R13, R12, R11 ;  /* 0x0000000c0d0e7389 */ /* 0x0000a400000c000b */
[----:B012--5:R-:W-:Y:S01]  /*21e10*/  ENDCOLLECTIVE ;  /* 0x000000000000791b */ /* 0x027fe20003800000 */
.L_x_12204:
[----:B------:R-:W-:Y:S05]  /*21e20*/  BSYNC B0 ;  /* 0x0000000000007941 */ /* 0x000fea0003800000 */
.L_x_12203:
        /* <DEDUP_REMOVED lines=9> */
.L_x_12205:
        /* <DEDUP_REMOVED lines=18> */
.L_x_12206:
[----:B------:R-:W-:Y:S01]  /*21fe0*/  IMAD.MOV.U32 R12, RZ, RZ, 0x2 ;  /* 0x00000002ff0c7424 */ /* 0x000fe200078e00ff */
[----:B------:R-:W-:-:S05]  /*21ff0*/  SEL R14, R14, RZ, P1 ;  /* 0x000000ff0e0e7207 */ /* 0x000fca0000800000 */
[----:B------:R-:W-:-:S04]  /*22000*/  IMAD.IADD R2, R3, 0x1, R14 ;  /* 0x0000000103027824 */ /* 0x000fc800078e020e */
[----:B------:R-:W-:-:S07]  /*22010*/  IMAD.MOV.U32 R13, RZ, RZ, R2 ;  /* 0x000000ffff0d7224 */ /* 0x000fce00078e0002 */
[----:B------:R-:W-:Y:S05]  /*22020*/  WARPSYNC.COLLECTIVE R15, `(.L_x_12207) ;  /* 0x000000000f087348 */ /* 0x000fea0003c00000 */
[----:B------:R0:W1:Y:S02]  /*22030*/  SHFL.UP P6, R14, R13, R12, R11 ;  /* 0x0400000c0d0e7389 */ /* 0x00006400000c000b */
[----:B01----:R-:W-:Y:S01]  /*22040*/  ENDCOLLECTIVE ;  /* 0x000000000000791b */ /* 0x003fe20003800000 */
.L_x_12207:
        /* <DEDUP_REMOVED lines=8> */
.L_x_12208:
        /* <DEDUP_REMOVED lines=8> */
.L_x_12209:
        /* <DEDUP_REMOVED lines=8> */
.L_x_12210:
        /* <DEDUP_REMOVED lines=9> */
.L_x_12211:
[----:B------:R-:W-:Y:S01]  /*22260*/  IMAD.MOV.U32 R16, RZ, RZ, R14 ;  /* 0x000000ffff107224 */ /* 0x000fe200078e000e */
[----:B------:R-:W-:Y:S06]  /*22270*/  BRA `(.L_x_12212) ;  /* 0xffffffc800887947 */ /* 0x000fec000383ffff */
.L_x_12098:
[----:B------:R-:W-:Y:S01]  /*22280*/  BSSY B0, `(.L_x_12213) ;  /* 0x0000008000007945 */ /* 0x000fe20003800000 */
[----:B-----5:R-:W-:Y:S02]  /*22290*/  IMAD.MOV.U32 R13, RZ, RZ, R3 ;  /* 0x000000ffff0d7224 */ /* 0x020fe400078e0003 */
[----:B------:R-:W-:Y:S02]  /*222a0*/  IMAD.MOV.U32 R12, RZ, RZ, 0x1 ;  /* 0x00000001ff0c7424 */ /* 0x000fe400078e00ff */
[----:B0-----:R-:W-:Y:S02]  /*222b0*/  IMAD.MOV.U32 R11, RZ, RZ, RZ ;  /* 0x000000ffff0b7224 */ /* 0x001fe400078e00ff */
[----:B------:R-:W-:-:S07]  /*222c0*/  IMAD.MOV.U32 R15, RZ, RZ, -0x1 ;  /* 0xffffffffff0f7424 */ /* 0x000fce00078e00ff */
[----:B-1----:R-:W-:Y:S05]  /*222d0*/  WARPSYNC.COLLECTIVE R15, `(.L_x_12214) ;  /* 0x000000000f087348 */ /* 0x002fea0003c00000 */
[----:B------:R0:W2:Y:S02]  /*222e0*/  SHFL.UP P6, R14, R13, R12, R11 ;  /* 0x0400000c0d0e7389 */ /* 0x0000a400000c000b */
[----:B012---:R-:W-:Y:S01]  /*222f0*/  ENDCOLLECTIVE ;  /* 0x000000000000791b */ /* 0x007fe20003800000 */
.L_x_12214:
[----:B------:R-:W-:Y:S05]  /*22300*/  BSYNC B0 ;  /* 0x0000000000007941 */ /* 0x000fea0003800000 */
.L_x_12213:
        /* <DEDUP_REMOVED lines=9> */
.L_x_12215:
[----:B------:R-:W-:Y:S01]  /*223a0*/  IMAD.MOV.U32 R12, RZ, RZ, 0x4 ;  /* 0x00000004ff0c7424 */ /* 0x000fe200078e00ff */
[----:B------:R-:W-:-:S05]  /*223b0*/  SEL R7, R14, RZ, P2 ;  /* 0x000000ff0e077207 */ /* 0x000fca0001000000 */
[----:B------:R-:W-:-:S04]  /*223c0*/  IMAD.IADD R2, R2, 0x1, R7 ;  /* 0x0000000102027824 */ /* 0x000fc800078e0207 */
[----:B------:R-:W-:-:S07]  /*223d0*/  IMAD.MOV.U32 R13, RZ, RZ, R2 ;  /* 0x000000ffff0d7224 */ /* 0x000fce00078e0002 */
[----:B------:R-:W-:Y:S05]  /*223e0*/  WARPSYNC.COLLECTIVE R15, `(.L_x_12216) ;  /* 0x000000000f087348 */ /* 0x000fea0003c00000 */
[----:B------:R0:W1:Y:S02]  /*223f0*/  SHFL.UP P6, R14, R13, R12, R11 ;  /* 0x0400000c0d0e7389 */ /* 0x00006400000c000b */
[----:B01----:R-:W-:Y:S01]  /*22400*/  ENDCOLLECTIVE ;  /* 0x000000000000791b */ /* 0x003fe20003800000 */
.L_x_12216:
[----:B------:R-:W-:Y:S01]  /*22410*/  IMAD.MOV.U32 R12, RZ, RZ, 0x8 ;  /* 0x00000008ff0c7424 */ /* 0x000fe200078e00ff */
[----:B------:R-:W-:-:S05]  /*22420*/  SEL R7, R14, RZ, P3 ;  /* 0x000000ff0e077207 */ /* 0x000fca0001800000 */
[----:B------:R-:W-:-:S04]  /*22430*/  IMAD.IADD R2, R2, 0x1, R7 ;  /* 0x0000000102027824 */ /* 0x000fc800078e0207 */
[----:B------:R-:W-:-:S07]  /*22440*/  IMAD.MOV.U32 R13, RZ, RZ, R2 ;  /* 0x000000ffff0d7224 */ /* 0x000fce00078e0002 */
[----:B------:R-:W-:Y:S05]  /*22450*/  WARPSYNC.COLLECTIVE R15, `(.L_x_12217) ;  /* 0x000000000f087348 */ /* 0x000fea0003c00000 */
[----:B------:R0:W1:Y:S02]  /*22460*/  SHFL.UP P6, R14, R13, R12, R11 ;  /* 0x0400000c0d0e7389 */ /* 0x00006400000c000b */
[----:B01----:R-:W-:Y:S01]  /*22470*/  ENDCOLLECTIVE ;  /* 0x000000000000791b */ /* 0x003fe20003800000 */
.L_x_12217:
[----:B------:R-:W-:Y:S01]  /*22480*/  IMAD.MOV.U32 R12, RZ, RZ, 0x10 ;  /* 0x00000010ff0c7424 */ /* 0x000fe200078e00ff */
[----:B------:R-:W-:-:S05]  /*22490*/  SEL R7, R14, RZ, P4 ;  /* 0x000000ff0e077207 */ /* 0x000fca0002000000 */
[----:B------:R-:W-:-:S04]  /*224a0*/  IMAD.IADD R2, R2, 0x1, R7 ;  /* 0x0000000102027824 */ /* 0x000fc800078e0207 */
[----:B------:R-:W-:-:S07]  /*224b0*/  IMAD.MOV.U32 R13, RZ, RZ, R2 ;  /* 0x000000ffff0d7224 */ /* 0x000fce00078e0002 */
[----:B------:R-:W-:Y:S05]  /*224c0*/  WARPSYNC.COLLECTIVE R15, `(.L_x_12218) ;  /* 0x000000000f087348 */ /* 0x000fea0003c00000 */
[----:B------:R0:W1:Y:S02]  /*224d0*/  SHFL.UP P6, R14, R13, R12, R11 ;  /* 0x0400000c0d0e7389 */ /* 0x00006400000c000b */
[----:B01----:R-:W-:Y:S01]  /*224e0*/  ENDCOLLECTIVE ;  /* 0x000000000000791b */ /* 0x003fe20003800000 */
.L_x_12218:
        /* <DEDUP_REMOVED lines=8> */
.L_x_12219:
[----:B------:R-:W-:Y:S01]  /*22570*/  IMAD.MOV.U32 R16, RZ, RZ, R14 ;  /* 0x000000ffff107224 */ /* 0x000fe200078e000e */
[----:B------:R-:W-:Y:S06]  /*22580*/  BRA `(.L_x_12220) ;  /* 0xffffffc800607947 */ /* 0x000fec000383ffff */
.L_x_12100:
[----:B------:R-:W-:Y:S01]  /*22590*/  BSSY B0, `(.L_x_12221) ;  /* 0x0000006000007945 */ /* 0x000fe20003800000 */
[----:B------:R-:W-:Y:S01]  /*225a0*/  PLOP3.LUT P6, PT, P6, PT, PT, 0x8, 0x0 ;  /* 0x000000000000781c */ /* 0x000fe200037ce170 */
[----:B------:R-:W-:-:S12]  /*225b0*/  IMAD.MOV.U32 R15, RZ, RZ, -0x1 ;  /* 0xffffffffff0f7424 */ /* 0x000fd800078e00ff */
[----:B0----5:R-:W-:Y:S05]  /*225c0*/  WARPSYNC.COLLECTIVE R15, `(.L_x_12222) ;  /* 0x000000000f087348 */ /* 0x021fea0003c00000 */
[----:B------:R-:W-:Y:S01]  /*225d0*/  VOTE.ANY R14, PT, P6 ;  /* 0x00000000000e7806 */ /* 0x000fe200030e0100 */
[----:B0----5:R-:W-:Y:S06]  /*225e0*/  ENDCOLLECTIVE ;  /* 0x000000000000791b */ /* 0x021fec0003800000 */
.L_x_12222:
[----:B------:R-:W-:Y:S05]  /*225f0*/  BSYNC B0 ;  /* 0x0000000000007941 */ /* 0x000fea0003800000 */
.L_x_12221:
        /* <DEDUP_REMOVED lines=9> */
.L_x_12223:
[----:B------:R-:W-:Y:S01]  /*22690*/  IMAD.MOV.U32 R17, RZ, RZ, R14 ;  /* 0x000000ffff117224 */ /* 0x000fe200078e000e */
[----:B------:R-:W-:Y:S06]  /*226a0*/  BRA `(.L_x_12224) ;  /* 0xffffffc800507947 */ /* 0x000fec000383ffff */
.L_x_12102:
[----:B------:R-:W-:Y:S01]  /*226b0*/  BSSY B0, `(.L_x_12225) ;  /* 0x0000007000007945 */ /* 0x000fe20003800000 */
[----:B------:R-:W-:Y:S02]  /*226c0*/  IMAD.MOV.U32 R13, RZ, RZ, R2 ;  /* 0x000000ffff0d7224 */ /* 0x000fe400078e0002 */
[----:B0-----:R-:W-:Y:S02]  /*226d0*/  IMAD.MOV.U32 R11, RZ, RZ, 0x1f ;  /* 0x0000001fff0b7424 */ /* 0x001fe400078e00ff */
[----:B------:R-:W-:-:S07]  /*226e0*/  IMAD.MOV.U32 R15, RZ, RZ, -0x1 ;  /* 0xffffffffff0f7424 */ /* 0x000fce00078e00ff */
[----:B-12--5:R-:W-:Y:S05]  /*226f0*/  WARPSYNC.COLLECTIVE R15, `(.L_x_12226) ;  /* 0x000000000f087348 */ /* 0x026fea0003c00000 */
[----:B------:R0:W3:Y:S02]  /*22700*/  SHFL.IDX P6, R14, R13, R12, R11 ;  /* 0x0000000c0d0e7389 */ /* 0x0000e400000c000b */
[----:B0123-5:R-:W-:Y:S01]  /*22710*/  ENDCOLLECTIVE ;  /* 0x000000000000791b */ /* 0x02ffe20003800000 */
.L_x_12226:
[----:B------:R-:W-:Y:S05]  /*22720*/  BSYNC B0 ;  /* 0x0000000000007941 */ /* 0x000fea0003800000 */
.L_x_12225:
[----:B------:R-:W-:Y:S01]  /*22730*/  IMAD.MOV.U32 R2, RZ, RZ, R14 ;  /* 0x000000ffff027224 */ /* 0x000fe200078e000e */
[----:B------:R-:W-:Y:S06]  /*22740*/  BRA `(.L_x_12227) ;  /* 0xffffffc800447947 */ /* 0x000fec000383ffff */
.L_x_12106:
[----:B0-----:R0:W1:Y:S02]  /*22750*/  SYNCS.PHASECHK.TRANS64.TRYWAIT P0, [R0+URZ+0x22820], R3 ;  /* 0x02282003000075a7 */ /* 0x001064000800017f */
[----:B-1----:R-:W-:Y:S05]  /*22760*/  @!P0 NANOSLEEP.SYNCS 0x989680 ;  /* 0x009896800000895d */ /* 0x002fea0003900000 */
[----:B------:R-:W1:Y:S02]  /*22770*/  @!P0 SYNCS.PHASECHK.TRANS64 P0, [R0+URZ+0x22820], R3 ;  /* 0x02282003000085a7 */ /* 0x000e64000800007f */
[----:B-1----:R-:W-:Y:S05]  /*22780*/  @!P0 BRA `(.L_x_12106) ;  /* 0xfffffffc00f08947 */ /* 0x002fea000383ffff */
[----:B------:R-:W-:Y:S05]  /*22790*/  BRA `(.L_x_12228) ;  /* 0xffffffcc00c87947 */ /* 0x000fea000383ffff */
.L_x_12107:
        /* <DEDUP_REMOVED lines=11> */
.L_x_12230:
[----:B------:R-:W-:Y:S05]  /*22850*/  BSYNC B0 ;  /* 0x0000000000007941 */ /* 0x000fea0003800000 */
.L_x_12229:
[----:B------:R-:W-:Y:S05]  /*22860*/  BRA `(.L_x_12231) ;  /* 0xffffffcc00b07947 */ /* 0x000fea000383ffff */
.L_x_12108:
[----:B------:R-:W-:Y:S01]  /*22870*/  BSSY B0, `(.L_x_12232) ;  /* 0x0000006000007945 */ /* 0x000fe20003800000 */
[----:B------:R-:W-:-:S07]  /*22880*/  IMAD.MOV.U32 R15, RZ, RZ, -0x1 ;  /* 0xffffffffff0f7424 */ /* 0x000fce00078e00ff */
[----:B01---5:R-:W-:Y:S05]  /*22890*/  WARPSYNC.COLLECTIVE R15, `(.L_x_12233) ;  /* 0x000000000f0c7348 */ /* 0x023fea0003c00000 */
[----:B------:R-:W-:Y:S02]  /*228a0*/  ELECT P6, UR62, PT ;  /* 0x00000000003e782f */ /* 0x000fe400038c0000 */
[----:B------:R-:W-:Y:S01]  /*228b0*/  MOV R14, UR62 ;  /* 0x0000003e000e7c02 */ /* 0x000fe20008000f00 */
[----:B01---5:R-:W-:Y:S10]  /*228c0*/  ENDCOLLECTIVE ;  /* 0x000000000000791b */ /* 0x023ff40003800000 */
.L_x_12233:
[----:B------:R-:W-:Y:S05]  /*228d0*/  BSYNC B0 ;  /* 0x0000000000007941 */ /* 0x000fea0003800000 */
.L_x_12232:
[----:B------:R-:W-:Y:S05]  /*228e0*/  BRA `(.L_x_12234) ;  /* 0xffffffcc00a47947 */ /* 0x000fea000383ffff */
.L_x_12110:
[----:B0-----:R0:W1:Y:S02]  /*228f0*/  SYNCS.PHASECHK.TRANS64.TRYWAIT P0, [R6+URZ], R5 ;  /* 0x00000005060075a7 */ /* 0x001064000800017f */
[----:B-1----:R-:W-:Y:S05]  /*22900*/  @!P0 NANOSLEEP.SYNCS 0x989680 ;  /* 0x009896800000895d */ /* 0x002fea0003900000 */
[----:B------:R-:W1:Y:S02]  /*22910*/  @!P0 SYNCS.PHASECHK.TRANS64 P0, [R6+URZ], R5 ;  /* 0x00000005060085a7 */ /* 0x000e64000800007f */
[----:B-1----:R-:W-:Y:S05]  /*22920*/  @!P0 BRA `(.L_x_12110) ;  /* 0xfffffffc00f08947 */ /* 0x002fea000383ffff */
[----:B------:R-:W-:Y:S05]  /*22930*/  BRA `(.L_x_12235) ;  /* 0xffffffcc00e07947 */ /* 0x000fea000383ffff */
.L_x_12111:
[----:B-1----:R1:W2:Y:S02]  /*22940*/  SYNCS.PHASECHK.TRANS64.TRYWAIT P0, [R7+URZ], R2 ;  /* 0x00000002070075a7 */ /* 0x0022a4000800017f */
[----:B--2---:R-:W-:Y:S05]  /*22950*/  @!P0 NANOSLEEP.SYNCS 0x989680 ;  /* 0x009896800000895d */ /* 0x004fea0003900000 */
[----:B------:R-:W2:Y:S02]  /*22960*/  @!P0 SYNCS.PHASECHK.TRANS64 P0, [R7+URZ], R2 ;  /* 0x00000002070085a7 */ /* 0x000ea4000800007f */
[----:B--2---:R-:W-:Y:S05]  /*22970*/  @!P0 BRA `(.L_x_12111) ;  /* 0xfffffffc00f08947 */ /* 0x004fea000383ffff */
[----:B------:R-:W-:Y:S05]  /*22980*/  BRA `(.L_x_12236) ;  /* 0xffffffcc00d47947 */ /* 0x000fea000383ffff */
.L_x_12113:
[----:B--2---:R2:W3:Y:S02]  /*22990*/  SYNCS.PHASECHK.TRANS64.TRYWAIT P0, [R4+URZ], R5 ;  /* 0x00000005040075a7 */ /* 0x0044e4000800017f */
[----:B---3--:R-:W-:Y:S05]  /*229a0*/  @!P0 NANOSLEEP.SYNCS 0x989680 ;  /* 0x009896800000895d */ /* 0x008fea0003900000 */
[----:B------:R-:W3:Y:S02]  /*229b0*/  @!P0 SYNCS.PHASECHK.TRANS64 P0, [R4+URZ], R5 ;  /* 0x00000005040085a7 */ /* 0x000ee4000800007f */
[----:B---3--:R-:W-:Y:S05]  /*229c0*/  @!P0 BRA `(.L_x_12113) ;  /* 0xfffffffc00f08947 */ /* 0x008fea000383ffff */
[----:B------:R-:W-:Y:S05]  /*229d0*/  BRA `(.L_x_12237) ;  /* 0xffffffcc00dc7947 */ /* 0x000fea000383ffff */
.L_x_12238:
        /* <DEDUP_REMOVED lines=10> */
.L_x_15144:


//--------------------- .text._ZN7cutlass13device_kernelIN5flash11enable_sm90INS1_16FlashAttnFwdSm90INS1_25CollectiveMainloopFwdSm90ILi2EN4cute5tupleIJNS5_1CILi1EEES8_S8_EEENS6_IJNS7_ILi128EEENS7_ILi96EEENS7_ILi64EEEEEELi256ENS_6half_tEfNS_4arch4Sm90ELb0ELb1ELb0ELb1ELb0ELb0ELb1ELb1ELb0ELb1ELb0ELb0EEENS1_21CollectiveEpilogueFwdINS6_IJSA_NS7_ILi256EEESB_EEES9_SE_SG_Li256ELb1ELb1ELb0ELb0EEENS1_36VarlenDynamicPersistentTileSchedulerILi128ELi96ELi256ELi128ELb0ELb1ELb1ELb1ELb0ELb1EEEEEEEEEvNT_6ParamsE --------------------------
	.section	.text._ZN7cutlass13device_kernelIN5flash11enable_sm90INS1_16FlashAttnFwdSm90INS1_25CollectiveMainloopFwdSm90ILi2EN4cute5tupleIJNS5_1CILi1EEES8_S8_EEENS6_IJNS7_ILi128EEENS7_ILi96EEENS7_ILi64EEEEEELi256ENS_6half_tEfNS_4arch4Sm90ELb0ELb1ELb0ELb1ELb0ELb0ELb1ELb1ELb0ELb1ELb0ELb0EEENS1_21CollectiveEpilogueFwdINS6_IJSA_NS7_ILi256EEESB_EEES9_SE_SG_Li256ELb1ELb1ELb0ELb0EEENS1_36VarlenDynamicPersistentTileSchedulerILi128ELi96ELi256ELi128ELb0ELb1ELb1ELb1ELb0ELb1EEEEEEEEEvNT_6ParamsE,"ax",@progbits
	.align	128
.text._ZN7cutlass13device_kernelIN5flash11enable_sm90INS1_16FlashAttnFwdSm90INS1_25CollectiveMainloopFwdSm90ILi2EN4cute5tupleIJNS5_1CILi1EEES8_S8_EEENS6_IJNS7_ILi128EEENS7_ILi96EEENS7_ILi64EEEEEELi256ENS_6half_tEfNS_4arch4Sm90ELb0ELb1ELb0ELb1ELb0ELb0ELb1ELb1ELb0ELb1ELb0ELb0EEENS1_21CollectiveEpilogueFwdINS6_IJSA_NS7_ILi256EEESB_EEES9_SE_SG_Li256ELb1ELb1ELb0ELb0EEENS1_36VarlenDynamicPersistentTileSchedulerILi128ELi96ELi256ELi128ELb0ELb1ELb1ELb1ELb0ELb1EEEEEEEEEvNT_6ParamsE:
        .type           _ZN7cutlass13device_kernelIN5flash11enable_sm90INS1_16FlashAttnFwdSm90INS1_25CollectiveMainloopFwdSm90ILi2EN4cute5tupleIJNS5_1CILi1EEES8_S8_EEENS6_IJNS7_ILi128EEENS7_ILi96EEENS7_ILi64EEEEEELi256ENS_6half_tEfNS_4arch4Sm90ELb0ELb1ELb0ELb1ELb0ELb0ELb1ELb1ELb0ELb1ELb0ELb0EEENS1_21CollectiveEpilogueFwdINS6_IJSA_NS7_ILi256EEESB_EEES9_SE_SG_Li256ELb1ELb1ELb0ELb0EEENS1_36VarlenDynamicPersistentTileSchedulerILi128ELi96ELi256ELi128ELb0ELb1ELb1ELb1ELb0ELb1EEEEEEEEEvNT_6ParamsE,@function
        .size           _ZN7cutlass13device_kernelIN5flash11enable_sm90INS1_16FlashAttnFwdSm90INS1_25CollectiveMainloopFwdSm90ILi2EN4cute5tupleIJNS5_1CILi1EEES8_S8_EEENS6_IJNS7_ILi128EEENS7_ILi96EEENS7_ILi64EEEEEELi256ENS_6half_tEfNS_4arch4Sm90ELb0ELb1ELb0ELb1ELb0ELb0ELb1ELb1ELb0ELb1ELb0ELb0EEENS1_21CollectiveEpilogueFwdINS6_IJSA_NS7_ILi256EEESB_EEES9_SE_SG_Li256ELb1ELb1ELb0ELb0EEENS1_36VarlenDynamicPersistentTileSchedulerILi128ELi96ELi256ELi128ELb0ELb1ELb1ELb1ELb0ELb1EEEEEEEEEvNT_6ParamsE,(.L_x_15145 - _ZN7cutlass13device_kernelIN5flash11enable_sm90INS1_16FlashAttnFwdSm90INS1_25CollectiveMainloopFwdSm90ILi2EN4cute5tupleIJNS5_1CILi1EEES8_S8_EEENS6_IJNS7_ILi128EEENS7_ILi96EEENS7_ILi64EEEEEELi256ENS_6half_tEfNS_4arch4Sm90ELb0ELb1ELb0ELb1ELb0ELb0ELb1ELb1ELb0ELb1ELb0ELb0EEENS1_21CollectiveEpilogueFwdINS6_IJSA_NS7_ILi256EEESB_EEES9_SE_SG_Li256ELb1ELb1ELb0ELb0EEENS1_36VarlenDynamicPersistentTileSchedulerILi128ELi96ELi256ELi128ELb0ELb1ELb1ELb1ELb0ELb1EEEEEEEEEvNT_6ParamsE)
        .other          _ZN7cutlass13device_kernelIN5flash11enable_sm90INS1_16FlashAttnFwdSm90INS1_25CollectiveMainloopFwdSm90ILi2EN4cute5tupleIJNS5_1CILi1EEES8_S8_EEENS6_IJNS7_ILi128EEENS7_ILi96EEENS7_ILi64EEEEEELi256ENS_6half_tEfNS_4arch4Sm90ELb0ELb1ELb0ELb1ELb0ELb0ELb1ELb1ELb0ELb1ELb0ELb0EEENS1_21CollectiveEpilogueFwdINS6_IJSA_NS7_ILi256EEESB_EEES9_SE_SG_Li256ELb1ELb1ELb0ELb0EEENS1_36VarlenDynamicPersistentTileSchedulerILi128ELi96ELi256ELi128ELb0ELb1ELb1ELb1ELb0ELb1EEEEEEEEEvNT_6ParamsE,@"STO_CUDA_ENTRY STV_DEFAULT"
_ZN7cutlass13device_kernelIN5flash11enable_sm90INS1_16FlashAttnFwdSm90INS1_25CollectiveMainloopFwdSm90ILi2EN4cute5tupleIJNS5_1CILi1EEES8_S8_EEENS6_IJNS7_ILi128EEENS7_ILi96EEENS7_ILi64EEEEEELi256ENS_6half_tEfNS_4arch4Sm90ELb0ELb1ELb0ELb1ELb0ELb0ELb1ELb1ELb0ELb1ELb0ELb0EEENS1_21CollectiveEpilogueFwdINS6_IJSA_NS7_ILi256EEESB_EEES9_SE_SG_Li256ELb1ELb1ELb0ELb0EEENS1_36VarlenDynamicPersistentTileSchedulerILi128ELi96ELi256ELi128ELb0ELb1ELb1ELb1ELb0ELb1EEEEEEEEEvNT_6ParamsE:
        /* <DEDUP_REMOVED lines=22> */
.L_x_12240:
[----:B------:R-:W-:Y:S05]  /*0160*/  BSYNC B0 ;  /* 0x0000000000007941 */ /* 0x000fea0003800000 */
.L_x_12239:
        /* <DEDUP_REMOVED lines=43> */
.L_x_12241:
        /* <DEDUP_REMOVED lines=22> */
.L_x_12242:
        /* <DEDUP_REMOVED lines=18> */
.L_x_12243:
        /* <DEDUP_REMOVED lines=22> */
.L_x_12244:
        /* <DEDUP_REMOVED lines=22> */
.L_x_12245:
        /* <DEDUP_REMOVED lines=13> */
.L_x_12247:
[----:B------:R-:W-:-:S08]  /*0a30*/  NOP ;  /* 0x0000000000007918 */ /* 0x000fd00000000000 */
[----:B------:R-:W0:Y:S02]  /*0a40*/  USETMAXREG.TRY_ALLOC.CTAPOOL UP0, 0xf0 ;  /* 0x000000f0000079c8 */ /* 0x000e240008000600 */
[----:B0-----:R-:W-:-:S13]  /*0a50*/  PLOP3.LUT P0, PT, PT, PT, UP0, 0x80, 0x0 ;  /* 0x000000000000781c */ /* 0x001fda0003f0f008 */
[----:B------:R-:W-:Y:S05]  /*0a60*/  @!P0 BRA `(.L_x_12247) ;  /* 0xfffffffc00f08947 */ /* 0x000fea000383ffff */
[----:B------:R-:W-:Y:S01]  /*0a70*/  ISETP.NE.AND P0, PT, R26, 0x1, PT ;  /* 0x000000011a00780c */ /* 0x000fe20003f05270 */
[----:B------:R-:W0:Y:S08]  /*0a80*/  S2UR UR4, SR_CgaCtaId ;  /* 0x00000000000479c3 */ /* 0x000e300000008800 */
[----:B------:R-:W-:Y:S06]  /*0a90*/  BAR.ARV 0x8, 0x180 ;  /* 0x0206000000007b1d */ /* 0x000fec0000002000 */
[----:B------:R-:W-:-:S02]  /*0aa0*/  UMOV UR46, 0x400 ;  /* 0x00000400002e7882 */ /* 0x000fc40000000000 */
[----:B------:R-:W-:Y:S08]  /*0ab0*/  @!P0 BAR.ARV 0x9, 0x100 ;  /* 0x0244000000008b1d */ /* 0x000ff00000002000 */
[----:B------:R-:W-:Y:S01]  /*0ac0*/  BAR.SYNC.DEFER_BLOCKING 0x5, 0x180 ;  /* 0x0146000000007b1d */ /* 0x000fe20000010000 */
[C---:B------:R-:W-:Y:S02]  /*0ad0*/  IADD3 R218, P1, R16.reuse, 0x210, RZ ;  /* 0x0000021010da7810 */ /* 0x040fe40007f3e0ff */
[----:B------:R-:W-:Y:S01]  /*0ae0*/  IADD3 R221, P2, R16, 0x21c, RZ ;  /* 0x0000021c10dd7810 */ /* 0x000fe20007f5e0ff */
[----:B0-----:R-:W-:-:S02]  /*0af0*/  ULEA UR46, UR4, UR46, 0x18 ;  /* 0x0000002e042e7291 */ /* 0x001fc4000f8ec03f */
[--C-:B------:R-:W-:Y:S01]  /*0b00*/  IMAD.X R217, RZ, RZ, R17.reuse, P1 ;  /* 0x000000ffffd97224 */ /* 0x100fe200008e0611 */
[----:B------:R-:W-:Y:S01]  /*0b10*/  ULDC UR4, c[0x0][0xd3c] ;  /* 0x00034f0000047ab9 */ /* 0x000fe20000000800 */
[----:B------:R-:W-:Y:S01]  /*0b20*/  STL.64 [R1+0x210], RZ ;  /* 0x000210ff01007387 */ /* 0x000fe20000100a00 */
[----:B------:R-:W-:-:S03]  /*0b30*/  IMAD.X R220, RZ, RZ, R17, P2 ;  /* 0x000000ffffdc7224 */ /* 0x000fc600010e0611 */
[----:B------:R-:W-:Y:S04]  /*0b40*/  STL [R1+0x218], RZ ;  /* 0x000218ff01007387 */ /* 0x000fe80000100800 */
[----:B------:R-:W-:Y:S04]  /*0b50*/  STL [R1+0x21c], RZ ;  /* 0x00021cff01007387 */ /* 0x000fe80000100800 */
[----:B------:R-:W0:Y:S01]  /*0b60*/  LDS.128 R8, [UR46+0x324d0] ;  /* 0x0324d02eff087984 */ /* 0x000e220008000c00 */
[----:B------:R-:W-:Y:S06]  /*0b70*/  BAR.ARV 0x4, 0x180 ;  /* 0x0106000000007b1d */ /* 0x000fec0000002000 */
[----:B0-----:R-:W-:-:S13]  /*0b80*/  ISETP.GE.AND P0, PT, R11, UR4, PT ;  /* 0x000000040b007c0c */ /* 0x001fda000bf06270 */
[----:B------:R-:W-:Y:S05]  /*0b90*/  @P0 EXIT ;  /* 0x000000000000094d */ /* 0x000fea0003800000 */
[----:B------:R-:W0:Y:S01]  /*0ba0*/  S2R R0, SR_TID.X ;  /* 0x0000000000007919 */ /* 0x000e220000002100 */
[----:B------:R-:W1:Y:S01]  /*0bb0*/  S2UR UR4, SR_SWINHI ;  /* 0x00000000000479c3 */ /* 0x000e620000002f00 */
[----:B------:R-:W-:Y:S01]  /*0bc0*/  IMAD.MOV.U32 R193, RZ, RZ, 0x2 ;  /* 0x00000002ffc17424 */ /* 0x000fe200078e00ff */
[----:B------:R-:W-:Y:S01]  /*0bd0*/  R2UR UR5, R9 ;  /* 0x00000000090572ca */ /* 0x000fe200000e0000 */
[----:B------:R-:W-:Y:S01]  /*0be0*/  VIADD R209, R26, 0x8 ;  /* 0x000000081ad17836 */ /* 0x000fe20000000000 */
[----:B------:R-:W-:Y:S02]  /*0bf0*/  R2UR UR6, R11 ;  /* 0x000000000b0672ca */ /* 0x000fe400000e0000 */
[----:B------:R-:W-:Y:S02]  /*0c00*/  R2UR UR7, R10 ;  /* 0x000000000a0772ca */ /* 0x000fe400000e0000 */
[----:B------:R-:W-:Y:S01]  /*0c10*/  IADD3 R208, -R26, 0xb, RZ ;  /* 0x0000000b1ad07810 */ /* 0x000fe20007ffe1ff */
[----:B------:R-:W-:Y:S01]  /*0c20*/  UMOV UR38, UR46 ;  /* 0x0000002e00267c82 */ /* 0x000fe20008000000 */
[----:B-1----:R-:W-:Y:S01]  /*0c30*/  UMOV UR39, UR4 ;  /* 0x0000000400277c82 */ /* 0x002fe20008000000 */
[----:B0-----:R-:W-:-:S05]  /*0c40*/  VIADD R206, R0, 0xffffff80 ;  /* 0xffffff8000ce7836 */ /* 0x001fca0000000000 */
[----:B------:R-:W-:-:S04]  /*0c50*/  SHF.R.S32.HI R27, RZ, 0x1f, R206 ;  /* 0x0000001fff1b7819 */ /* 0x000fc800000114ce */
[CC--:B----4-:R-:W-:Y:S02]  /*0c60*/  LEA.HI R2, R27.reuse, R206.reuse, RZ, 0x4 ;  /* 0x000000ce1b027211 */ /* 0x0d0fe400078f20ff */
[CC--:B------:R-:W-:Y:S02]  /*0c70*/  LEA.HI R0, R27.reuse, R206.reuse, RZ, 0x7 ;  /* 0x000000ce1b007211 */ /* 0x0c0fe400078f38ff */
[----:B------:R-:W-:Y:S02]  /*0c80*/  LEA.HI R4, R27, R206, RZ, 0x5 ;  /* 0x000000ce1b047211 */ /* 0x000fe400078f28ff */
[----:B------:R-:W-:Y:S02]  /*0c90*/  SHF.R.S32.HI R7, RZ, 0x4, R2 ;  /* 0x00000004ff077819 */ /* 0x000fe40000011402 */
[----:B------:R-:W-:Y:S01]  /*0ca0*/  LOP3.LUT R3, R0, 0xffffff80, RZ, 0xc0, !PT ;  /* 0xffffff8000037812 */ /* 0x000fe200078ec0ff */
[----:B------:R-:W-:Y:S01]  /*0cb0*/  IMAD.SHL.U32 R4, R4, 0x20, RZ ;  /* 0x0000002004047824 */ /* 0x000fe200078e00ff */
[----:B------:R-:W-:-:S02]  /*0cc0*/  LOP3.LUT R5, R2, 0x3fffff0, RZ, 0xc0, !PT ;  /* 0x03fffff002057812 */ /* 0x000fc400078ec0ff */
[----:B------:R-:W-:Y:S01]  /*0cd0*/  LEA.HI R2, R2, R7, RZ, 0x1 ;  /* 0x0000000702027211 */ /* 0x000fe200078f08ff */
[----:B------:R-:W-:Y:S01]  /*0ce0*/  IMAD.IADD R216, R206, 0x1, -R3 ;  /* 0x00000001ced87824 */ /* 0x000fe200078e0a03 */
[----:B------:R-:W-:Y:S01]  /*0cf0*/  LOP3.LUT R4, R4, 0xfffffc00, RZ, 0xc0, !PT ;  /* 0xfffffc0004047812 */ /* 0x000fe200078ec0ff */
[----:B------:R-:W-:Y:S01]  /*0d00*/  IMAD.IADD R5, R206, 0x1, -R5 ;  /* 0x00000001ce057824 */ /* 0x000fe200078e0a05 */
[----:B------:R-:W-:Y:S02]  /*0d10*/  LOP3.LUT R2, R2, 0x1ffffffe, RZ, 0xc0, !PT ;  /* 0x1ffffffe02027812 */ /* 0x000fe400078ec0ff */
[----:B------:R-:W-:Y:S01]  /*0d20*/  SHF.R.S32.HI R3, RZ, 0x1f, R216 ;  /* 0x0000001fff037819 */ /* 0x000fe200000114d8 */
[----:B------:R-:W-:Y:S01]  /*0d30*/  IMAD R5, R5, 0x40, R4 ;  /* 0x0000004005057824 */ /* 0x000fe200078e0204 */
[----:B------:R-:W-:Y:S01]  /*0d40*/  LEA.HI R4, R27, R206, RZ, 0x2 ;  /* 0x000000ce1b047211 */ /* 0x000fe200078f10ff */
[----:B------:R-:W-:Y:S01]  /*0d50*/  IMAD.IADD R2, R7, 0x1, -R2 ;  /* 0x0000000107027824 */ /* 0x000fe200078e0a02 */
[----:B------:R-:W-:-:S02]  /*0d60*/  LEA.HI R28, R3, R216, RZ, 0x2 ;  /* 0x000000d8031c7211 */ /* 0x000fc400078f10ff */
[----:B------:R-:W-:Y:S01]  /*0d70*/  LOP3.LUT R7, R4, 0xfffffffc, RZ, 0xc0, !PT ;  /* 0xfffffffc04077812 */ /* 0x000fe200078ec0ff */
[----:B------:R-:W-:Y:S01]  /*0d80*/  IMAD R192, R2, 0x8, R5 ;  /* 0x0000000802c07824 */ /* 0x000fe200078e0205 */
[--C-:B------:R-:W-:Y:S02]  /*0d90*/  SHF.R.S32.HI R2, RZ, 0x2, R28.reuse ;  /* 0x00000002ff027819 */ /* 0x100fe4000001141c */
[----:B------:R-:W-:Y:S01]  /*0da0*/  SHF.R.S32.HI R5, RZ, 0x1f, R28 ;  /* 0x0000001fff057819 */ /* 0x000fe2000001141c */
[----:B------:R-:W-:Y:S01]  /*0db0*/  IMAD.IADD R7, R206, 0x1, -R7 ;  /* 0x00000001ce077824 */ /* 0x000fe200078e0a07 */
[----:B------:R-:W-:Y:S01]  /*0dc0*/  LEA.HI R3, R3, R216, RZ, 0x5 ;  /* 0x000000d803037211 */ /* 0x000fe200078f28ff */
[----:B------:R-:W-:Y:S01]  /*0dd0*/  IMAD.WIDE R192, R192, R193, UR38 ;  /* 0x00000026c0c07e25 */ /* 0x000fe2000f8e02c1 */
[----:B------:R-:W-:Y:S02]  /*0de0*/  LEA.HI R5, R5, R2, RZ, 0x3 ;  /* 0x0000000205057211 */ /* 0x000fe400078f18ff */
[----:B------:R-:W-:-:S02]  /*0df0*/  LEA.HI R4, R7, R7, RZ, 0x1 ;  /* 0x0000000707047211 */ /* 0x000fc400078f08ff */
[----:B------:R-:W-:Y:S02]  /*0e00*/  LOP3.LUT R5, R5, 0xfffffff8, RZ, 0xc0, !PT ;  /* 0xfffffff805057812 */ /* 0x000fe400078ec0ff */
[----:B------:R-:W-:Y:S02]  /*0e10*/  IADD3 R6, P6, R192, 0x40, RZ ;  /* 0x00000040c0067810 */ /* 0x000fe40007fde0ff */
[----:B------:R-:W-:Y:S01]  /*0e20*/  LOP3.LUT R4, R4, 0x1ffffffe, RZ, 0xc0, !PT ;  /* 0x1ffffffe04047812 */ /* 0x000fe200078ec0ff */
[----:B------:R-:W-:Y:S01]  /*0e30*/  IMAD.IADD R2, R2, 0x1, -R5 ;  /* 0x0000000102027824 */ /* 0x000fe200078e0a05 */
[----:B------:R-:W-:Y:S02]  /*0e40*/  LOP3.LUT R5, R6, 0x380, RZ, 0xc0, !PT ;  /* 0x0000038006057812 */ /* 0x000fe400078ec0ff */
[----:B------:R-:W-:Y:S01]  /*0e50*/  IADD3 R9, P1, R192, 0x20, RZ ;  /* 0x00000020c0097810 */ /* 0x000fe20007f3e0ff */
[----:B------:R-:W-:Y:S01]  /*0e60*/  IMAD.IADD R31, R7, 0x1, -R4 ;  /* 0x00000001071f7824 */ /* 0x000fe200078e0a04 */
[----:B------:R-:W-:-:S02]  /*0e70*/  SHF.R.U64 R5, R5, 0x3, RZ ;  /* 0x0000000305057819 */ /* 0x000fc400000012ff */
[----:B------:R-:W-:Y:S02]  /*0e80*/  LOP3.LUT R8, R9, 0x380, RZ, 0xc0, !PT ;  /* 0x0000038009087812 */ /* 0x000fe400078ec0ff */
[----:B------:R-:W-:Y:S02]  /*0e90*/  IADD3 R7, P5, R192, 0x60, RZ ;  /* 0x00000060c0077810 */ /* 0x000fe40007fbe0ff */
[----:B------:R-:W-:Y:S02]  /*0ea0*/  SHF.R.S32.HI R3, RZ, 0x5, R3 ;  /* 0x00000005ff037819 */ /* 0x000fe40000011403 */
[----:B------:R-:W-:Y:S01]  /*0eb0*/  LOP3.LUT R4, R5, R6, RZ, 0x3c, !PT ;  /* 0x0000000605047212 */ /* 0x000fe200078e3cff */
[--C-:B------:R-:W-:Y:S01]  /*0ec0*/  IMAD.X R5, RZ, RZ, R193.reuse, P6 ;  /* 0x000000ffff057224 */ /* 0x100fe200030e06c1 */
[----:B------:R-:W-:Y:S01]  /*0ed0*/  SHF.R.U64 R8, R8, 0x3, RZ ;  /* 0x0000000308087819 */ /* 0x000fe200000012ff */
[----:B------:R-:W-:Y:S01]  /*0ee0*/  IMAD R29, R3, 0x10, R2 ;  /* 0x00000010031d7824 */ /* 0x000fe200078e0202 */
[----:B------:R-:W-:Y:S01]  /*0ef0*/  LOP3.LUT R6, R7, 0x380, RZ, 0xc0, !PT ;  /* 0x0000038007067812 */ /* 0x000fe200078ec0ff */
[----:B------:R-:W-:Y:S01]  /*0f00*/  IMAD.X R3, RZ, RZ, R193, P1 ;  /* 0x000000ffff037224 */ /* 0x000fe200008e06c1 */
[----:B------:R-:W-:-:S02]  /*0f10*/  LOP3.LUT R2, R8, R9, RZ, 0x3c, !PT ;  /* 0x0000000908027212 */ /* 0x000fc400078e3cff */
[----:B------:R-:W-:Y:S02]  /*0f20*/  SHF.R.U64 R6, R6, 0x3, RZ ;  /* 0x0000000306067819 */ /* 0x000fe400000012ff */
[----:B------:R-:W-:Y:S02]  /*0f30*/  IADD3 R19, P1, R192, 0x8000, RZ ;  /* 0x00008000c0137810 */ /* 0x000fe40007f3e0ff */
[----:B------:R-:W-:Y:S02]  /*0f40*/  LEA.HI R27, R27, R206, RZ, 0x3 ;  /* 0x000000ce1b1b7211 */ /* 0x000fe400078f18ff */
[----:B------:R-:W-:Y:S02]  /*0f50*/  SHF.R.S32.HI R225, RZ, 0x7, R0 ;  /* 0x00000007ffe17819 */ /* 0x000fe40000011400 */
[----:B------:R-:W-:Y:S01]  /*0f60*/  LOP3.LUT R6, R6, R7, RZ, 0x3c, !PT ;  /* 0x0000000706067212 */ /* 0x000fe200078e3cff */
[----:B------:R-:W-:Y:S01]  /*0f70*/  IMAD.X R7, RZ, RZ, R193, P5 ;  /* 0x000000ffff077224 */ /* 0x000fe200028e06c1 */
[----:B------:R-:W-:-:S02]  /*0f80*/  LOP3.LUT R18, R19, 0x380, RZ, 0xc0, !PT ;  /* 0x0000038013127812 */ /* 0x000fc400078ec0ff */
[----:B------:R-:W-:Y:S02]  /*0f90*/  MOV R235, R2 ;  /* 0x0000000200eb7202 */ /* 0x000fe40000000f00 */
[C---:B------:R-:W-:Y:S02]  /*0fa0*/  IADD3 R9, P0, R192.reuse, 0x4000, RZ ;  /* 0x00004000c0097810 */ /* 0x040fe40007f1e0ff */
[----:B------:R-:W-:Y:S02]  /*0fb0*/  LOP3.LUT R3, R27, 0xfffffff8, RZ, 0xc0, !PT ;  /* 0xfffffff81b037812 */ /* 0x000fe400078ec0ff */
[C---:B------:R-:W-:Y:S02]  /*0fc0*/  IADD3 R11, P4, R192.reuse, 0x4020, RZ ;  /* 0x00004020c00b7810 */ /* 0x040fe40007f9e0ff */
[----:B------:R-:W-:Y:S01]  /*0fd0*/  IADD3 R13, P3, R192, 0x4040, RZ ;  /* 0x00004040c00d7810 */ /* 0x000fe20007f7e0ff */
[----:B------:R-:W-:Y:S01]  /*0fe0*/  IMAD.IADD R3, R206, 0x1, -R3 ;  /* 0x00000001ce037824 */ /* 0x000fe200078e0a03 */
[----:B------:R-:W-:-:S02]  /*0ff0*/  IADD3 R15, P2, R192, 0x4060, RZ ;  /* 0x00004060c00f7810 */ /* 0x000fc40007f5e0ff */
[C---:B------:R-:W-:Y:S01]  /*1000*/  IADD3 R21, P6, R192.reuse, 0x8020, RZ ;  /* 0x00008020c0157810 */ /* 0x040fe20007fde0ff */
[----:B------:R-:W-:Y:S01]  /*1010*/  IMAD.SHL.U32 R194, R3, 0x8, RZ ;  /* 0x0000000803c27824 */ /* 0x000fe200078e00ff */
[----:B------:R-:W-:Y:S02]  /*1020*/  IADD3 R25, P5, R192, 0xc060, RZ ;  /* 0x0000c060c0197810 */ /* 0x000fe40007fbe0ff */
[----:B------:R-:W-:Y:S01]  /*1030*/  LEA.HI R0, R0, R225, RZ, 0x1 ;  /* 0x000000e100007211 */ /* 0x000fe200078f08ff */
[----:B------:R-:W-:Y:S01]  /*1040*/  VIADD R196, R194, 0x40 ;  /* 0x00000040c2c47836 */ /* 0x000fe20000000000 */
[----:B------:R-:W-:Y:S01]  /*1050*/  SHF.R.U64 R18, R18, 0x3, RZ ;  /* 0x0000000312127819 */ /* 0x000fe200000012ff */
[C---:B------:R-:W-:Y:S01]  /*1060*/  VIADD R195, R194.reuse, 0x80 ;  /* 0x00000080c2c37836 */ /* 0x040fe20000000000 */
[----:B------:R-:W-:Y:S01]  /*1070*/  LOP3.LUT R8, R9, 0x380, RZ, 0xc0, !PT ;  /* 0x0000038009087812 */ /* 0x000fe200078ec0ff */
[----:B------:R-:W-:Y:S01]  /*1080*/  VIADD R197, R194, 0xc0 ;  /* 0x000000c0c2c57836 */ /* 0x000fe20000000000 */
[----:B------:R-:W-:-:S02]  /*1090*/  SHF.R.S32.HI R210, RZ, 0x3, R27 ;  /* 0x00000003ffd27819 */ /* 0x000fc4000001141b */
[----:B------:R-:W-:Y:S02]  /*10a0*/  LOP3.LUT R10, R11, 0x380, RZ, 0xc0, !PT ;  /* 0x000003800b0a7812 */ /* 0x000fe400078ec0ff */
[----:B------:R-:W-:Y:S01]  /*10b0*/  LOP3.LUT R12, R13, 0x380, RZ, 0xc0, !PT ;  /* 0x000003800d0c7812 */ /* 0x000fe200078ec0ff */
[----:B------:R-:W-:Y:S01]  /*10c0*/  IMAD R211, R3, 0x20, R210 ;  /* 0x0000002003d37824 */ /* 0x000fe200078e02d2 */
[----:B------:R-:W-:Y:S02]  /*10d0*/  LOP3.LUT R14, R15, 0x380, RZ, 0xc0, !PT ;  /* 0x000003800f0e7812 */ /* 0x000fe400078ec0ff */
[----:B------:R-:W-:Y:S02]  /*10e0*/  LOP3.LUT R20, R21, 0x380, RZ, 0xc0, !PT ;  /* 0x0000038015147812 */ /* 0x000fe400078ec0ff */
[----:B------:R-:W-:Y:S02]  /*10f0*/  LOP3.LUT R24, R25, 0x380, RZ, 0xc0, !PT ;  /* 0x0000038019187812 */ /* 0x000fe400078ec0ff */
[----:B------:R-:W-:-:S02]  /*1100*/  LOP3.LUT R0, R0, 0x3fffffe, RZ, 0xc0, !PT ;  /* 0x03fffffe00007812 */ /* 0x000fc400078ec0ff */
[----:B------:R-:W-:Y:S01]  /*1110*/  LOP3.LUT R18, R18, R19, RZ, 0x3c, !PT ;  /* 0x0000001312127212 */ /* 0x000fe200078e3cff */
[----:B------:R-:W-:Y:S01]  /*1120*/  IMAD.X R19, RZ, RZ, R193, P1 ;  /* 0x000000ffff137224 */ /* 0x000fe200008e06c1 */
[----:B------:R-:W-:Y:S01]  /*1130*/  SHF.R.U64 R8, R8, 0x3, RZ ;  /* 0x0000000308087819 */ /* 0x000fe200000012ff */
[----:B------:R-:W-:Y:S01]  /*1140*/  IMAD.IADD R0, R225, 0x1, -R0 ;  /* 0x00000001e1007824 */ /* 0x000fe200078e0a00 */
[----:B------:R-:W-:Y:S02]  /*1150*/  SHF.R.U64 R10, R10, 0x3, RZ ;  /* 0x000000030a0a7819 */ /* 0x000fe400000012ff */
[----:B------:R-:W-:Y:S01]  /*1160*/  SHF.R.U64 R12, R12, 0x3, RZ ;  /* 0x000000030c0c7819 */ /* 0x000fe200000012ff */
[----:B------:R-:W-:Y:S01]  /*1170*/  IMAD R204, R0, 0x40, R29 ;  /* 0x0000004000cc7824 */ /* 0x000fe200078e021d */
[----:B------:R-:W-:Y:S02]  /*1180*/  SHF.R.U64 R14, R14, 0x3, RZ ;  /* 0x000000030e0e7819 */ /* 0x000fe400000012ff */
[----:B------:R-:W-:Y:S01]  /*1190*/  SHF.R.U64 R20, R20, 0x3, RZ ;  /* 0x0000000314147819 */ /* 0x000fe200000012ff */
[----:B------:R-:W-:Y:S01]  /*11a0*/  IMAD R236, R31, 0x8, R204 ;  /* 0x000000081fec7824 */ /* 0x000fe200078e02cc */
[----:B------:R-:W-:-:S02]  /*11b0*/  SHF.R.U64 R24, R24, 0x3, RZ ;  /* 0x0000000318187819 */ /* 0x000fc400000012ff */
        /* <DEDUP_REMOVED lines=14> */
[----:B------:R-:W-:Y:S01]  /*12a0*/  IMAD.IADD R3, R216, 0x1, -R3 ;  /* 0x00000001d8037824 */ /* 0x000fe200078e0a03 */
[----:B------:R-:W-:-:S02]  /*12b0*/  IADD3 R18, P0, R16, 0x13c, RZ ;  /* 0x0000013c10127810 */ /* 0x000fc40007f1e0ff */
[----:B------:R-:W-:Y:S01]  /*12c0*/  IADD3 R224, P1, R16, 0x220, RZ ;  /* 0x0000022010e07810 */ /* 0x000fe20007f3e0ff */
[----:B------:R-:W-:Y:S01]  /*12d0*/  IMAD.SHL.U32 R205, R3, 0x2, RZ ;  /* 0x0000000203cd7824 */ /* 0x000fe200078e00ff */
[----:B------:R-:W-:Y:S01]  /*12e0*/  MOV R234, R4 ;  /* 0x0000000400ea7202 */ /* 0x000fe20000000f00 */
[--C-:B------:R-:W-:Y:S01]  /*12f0*/  IMAD.X R164, RZ, RZ, R17.reuse, P0 ;  /* 0x000000ffffa47224 */ /* 0x100fe200000e0611 */
[----:B------:R-:W-:Y:S01]  /*1300*/  MOV R233, R6 ;  /* 0x0000000600e97202 */ /* 0x000fe20000000f00 */
[----:B------:R-:W-:Y:S01]  /*1310*/  IMAD.X R222, RZ, RZ, R17, P1 ;  /* 0x000000ffffde7224 */ /* 0x000fe200008e0611 */
[----:B------:R-:W-:Y:S02]  /*1320*/  MOV R232, R8 ;  /* 0x0000000800e87202 */ /* 0x000fe40000000f00 */
[----:B------:R-:W-:Y:S02]  /*1330*/  MOV R231, R10 ;  /* 0x0000000a00e77202 */ /* 0x000fe40000000f00 */
[----:B------:R-:W-:-:S02]  /*1340*/  MOV R230, R12 ;  /* 0x0000000c00e67202 */ /* 0x000fc40000000f00 */
[----:B------:R-:W-:Y:S02]  /*1350*/  MOV R229, R14 ;  /* 0x0000000e00e57202 */ /* 0x000fe40000000f00 */
[----:B------:R-:W-:Y:S02]  /*1360*/  MOV R227, R20 ;  /* 0x0000001400e37202 */ /* 0x000fe40000000f00 */
[----:B------:R-:W-:Y:S02]  /*1370*/  MOV R226, R24 ;  /* 0x0000001800e27202 */ /* 0x000fe40000000f00 */
[----:B------:R-:W-:Y:S02]  /*1380*/  SHF.R.S32.HI R203, RZ, 0x1f, R194 ;  /* 0x0000001fffcb7819 */ /* 0x000fe400000114c2 */
[----:B------:R-:W-:Y:S02]  /*1390*/  SHF.R.S32.HI R202, RZ, 0x1f, R196 ;  /* 0x0000001fffca7819 */ /* 0x000fe400000114c4 */
[----:B------:R-:W-:-:S02]  /*13a0*/  SHF.R.S32.HI R201, RZ, 0x1f, R195 ;  /* 0x0000001fffc97819 */ /* 0x000fc400000114c3 */
[----:B------:R-:W-:-:S07]  /*13b0*/  SHF.R.S32.HI R200, RZ, 0x1f, R197 ;  /* 0x0000001fffc87819 */ /* 0x000fce00000114c5 */
.L_x_12373:
        /* <DEDUP_REMOVED lines=12> */
[----:B012---:R-:W-:Y:S02]  /*1480*/  IMAD.U32 R2, RZ, RZ, UR8 ;  /* 0x00000008ff027e24 */ /* 0x007fe4000f8e00ff */
[----:B------:R-:W-:Y:S01]  /*1490*/  IMAD.U32 R3, RZ, RZ, UR9 ;  /* 0x00000009ff037e24 */ /* 0x000fe2000f8e00ff */
[----:B------:R-:W-:-:S03]  /*14a0*/  @UP1 UIMAD.WIDE UR8, UR6, 0x4, UR10 ;  /* 0x00000004060818a5 */ /* 0x000fc6000f8e020a */
[----:B------:R-:W-:Y:S01]  /*14b0*/  ULDC.64 UR10, c[0x0][0xb18] ;  /* 0x0002c600000a7ab9 */ /* 0x000fe20000000a00 */
[----:B------:R-:W2:Y:S02]  /*14c0*/  @P0 LDG.E R2, desc[UR40][R2.64] ;  /* 0x0000002802020981 */ /* 0x000ea4000c1e1900 */
[----:B------:R-:W-:Y:S02]  /*14d0*/  IMAD.U32 R4, RZ, RZ, UR8 ;  /* 0x00000008ff047e24 */ /* 0x000fe4000f8e00ff */
[----:B------:R-:W-:Y:S01]  /*14e0*/  IMAD.U32 R5, RZ, RZ, UR9 ;  /* 0x00000009ff057e24 */ /* 0x000fe2000f8e00ff */
[----:B------:R-:W-:-:S04]  /*14f0*/  ULDC.64 UR8, c[0x0][0x418] ;  /* 0x0001060000087ab9 */ /* 0x000fc80000000a00 */
[----:B---3--:R-:W3:Y:S01]  /*1500*/  @P2 LDG.E R4, desc[UR40][R4.64] ;  /* 0x0000002804042981 */ /* 0x008ee2000c1e1900 */
[----:B------:R-:W-:Y:S01]  /*1510*/  UISETP.NE.U32.AND UP0, UPT, UR8, URZ, UPT ;  /* 0x0000003f0800728c */ /* 0x000fe2000bf05070 */
[----:B------:R-:W-:Y:S01]  /*1520*/  ISETP.NE.U32.AND P1, PT, RZ, UR10, PT ;  /* 0x0000000aff007c0c */ /* 0x000fe2000bf25070 */
[----:B------:R-:W-:Y:S01]  /*1530*/  UMOV UR4, URZ ;  /* 0x0000003f00047c82 */ /* 0x000fe20008000000 */
[----:B------:R-:W-:Y:S01]  /*1540*/  ULDC UR8, c[0x0][0x424] ;  /* 0x0001090000087ab9 */ /* 0x000fe20000000800 */
[----:B------:R-:W-:Y:S01]  /*1550*/  UISETP.NE.AND.EX UP0, UPT, UR9, URZ, UPT, UP0 ;  /* 0x0000003f0900728c */ /* 0x000fe2000bf05300 */
[----:B------:R-:W-:Y:S01]  /*1560*/  ISETP.NE.AND.EX P1, PT, RZ, UR11, PT, P1 ;  /* 0x0000000bff007c0c */ /* 0x000fe2000bf25310 */
[----:B------:R-:W-:Y:S01]  /*1570*/  ULDC UR47, c[0x0][0x288] ;  /* 0x0000a200002f7ab9 */ /* 0x000fe20000000800 */
[----:B------:R-:W-:Y:S01]  /*1580*/  UMOV UR37, UR7 ;  /* 0x0000000700257c82 */ /* 0x000fe20008000000 */
[----:B------:R-:W-:-:S04]  /*1590*/  USEL UR8, UR8, 0x1, UP0 ;  /* 0x0000000108087887 */ /* 0x000fc80008000000 */
[----:B------:R-:W-:Y:S01]  /*15a0*/  UIMAD UR48, UR8, UR48, URZ ;  /* 0x00000030083072a4 */ /* 0x000fe2000f8e023f */
[----:B--2---:R-:W-:Y:S02]  /*15b0*/  @P0 R2UR UR4, R2 ;  /* 0x00000000020402ca */ /* 0x004fe400000e0000 */
[----:B---3--:R-:W-:Y:S01]  /*15c0*/  @P2 R2UR UR47, R4 ;  /* 0x00000000042f22ca */ /* 0x008fe200000e0000 */
[----:B----4-:R-:W-:-:S14]  /*15d0*/  @P2 BRA `(.L_x_12248) ;  /* 0x0000000000342947 */ /* 0x010fdc0003800000 */
        /* <DEDUP_REMOVED lines=13> */
.L_x_12248:
        /* <DEDUP_REMOVED lines=9> */
.L_x_12249:
        /* <DEDUP_REMOVED lines=13> */
.L_x_12250:
[----:B------:R-:W0:Y:S01]  /*1810*/  S2R R0, SR_TID.X ;  /* 0x0000000000007919 */ /* 0x000e220000002100 */
[----:B------:R-:W-:Y:S01]  /*1820*/  UIADD3 UR6, UP2, UR38, 0x32450, URZ ;  /* 0x0003245026067890 */ /* 0x000fe2000ff5e03f */
[----:B------:R-:W-:Y:S01]  /*1830*/  IMAD.MOV.U32 R2, RZ, RZ, 0x3000 ;  /* 0x00003000ff027424 */ /* 0x000fe200078e00ff */
[----:B------:R-:W-:Y:S01]  /*1840*/  UIADD3 UR12, UP3, UR38, 0x32460, URZ ;  /* 0x00032460260c7890 */ /* 0x000fe2000ff7e03f */
[----:B------:R-:W-:Y:S01]  /*1850*/  IMAD.U32 R3, RZ, RZ, UR36 ;  /* 0x00000024ff037e24 */ /* 0x000fe2000f8e00ff */
[----:B------:R-:W-:Y:S01]  /*1860*/  UIADD3 UR8, UP0, UR38, 0x32430, URZ ;  /* 0x0003243026087890 */ /* 0x000fe2000ff1e03f */
[----:B------:R-:W-:Y:S01]  /*1870*/  IMAD.MOV.U32 R8, RZ, RZ, 0x1 ;  /* 0x00000001ff087424 */ /* 0x000fe200078e00ff */
[----:B------:R-:W-:Y:S01]  /*1880*/  UIADD3 UR10, UP1, UR38, 0x32440, URZ ;  /* 0x00032440260a7890 */ /* 0x000fe2000ff3e03f */
[----:B------:R-:W-:Y:S01]  /*1890*/  IMAD.MOV.U32 R9, RZ, RZ, RZ ;  /* 0x000000ffff097224 */ /* 0x000fe200078e00ff */
[----:B------:R-:W-:Y:S01]  /*18a0*/  UIADD3.X UR7, URZ, UR39, URZ, UP2, !UPT ;  /* 0x000000273f077290 */ /* 0x000fe200097fe43f */
[----:B------:R-:W-:Y:S01]  /*18b0*/  IMAD.MOV.U32 R5, RZ, RZ, 0x100 ;  /* 0x00000100ff057424 */ /* 0x000fe200078e00ff */
[----:B------:R-:W-:Y:S01]  /*18c0*/  UIADD3.X UR13, URZ, UR39, URZ, UP3, !UPT ;  /* 0x000000273f0d7290 */ /* 0x000fe20009ffe43f */
[----:B------:R-:W-:Y:S01]  /*18d0*/  IMAD.MOV.U32 R6, RZ, RZ, 0x1 ;  /* 0x00000001ff067424 */ /* 0x000fe200078e00ff */
[----:B------:R-:W-:Y:S01]  /*18e0*/  UIADD3.X UR9, URZ, UR39, URZ, UP0, !UPT ;  /* 0x000000273f097290 */ /* 0x000fe200087fe43f */
[----:B------:R-:W-:Y:S01]  /*18f0*/  IMAD.MOV.U32 R7, RZ, RZ, RZ ;  /* 0x000000ffff077224 */ /* 0x000fe200078e00ff */
[----:B------:R-:W-:Y:S01]  /*1900*/  UIADD3.X UR11, URZ, UR39, URZ, UP1, !UPT ;  /* 0x000000273f0b7290 */ /* 0x000fe20008ffe43f */
[----:B------:R-:W-:Y:S01]  /*1910*/  IMAD.U32 R10, RZ, RZ, UR6 ;  /* 0x00000006ff0a7e24 */ /* 0x000fe2000f8e00ff */
[----:B------:R-:W-:Y:S01]  /*1920*/  UIADD3 UR48, -UR4, UR48, URZ ;  /* 0x0000003004307290 */ /* 0x000fe2000fffe13f */
[----:B------:R-:W-:Y:S01]  /*1930*/  IMAD.U32 R19, RZ, RZ, UR12 ;  /* 0x0000000cff137e24 */ /* 0x000fe2000f8e00ff */
[----:B------:R1:W-:Y:S01]  /*1940*/  STL.64 [R1+0x18], R2 ;  /* 0x0000180201007387 */ /* 0x0003e20000100a00 */
[----:B------:R-:W-:Y:S01]  /*1950*/  ULDC UR4, c[0x0][0x448] ;  /* 0x0001120000047ab9 */ /* 0x000fe20000000800 */
[----:B------:R-:W-:Y:S01]  /*1960*/  IMAD.U32 R11, RZ, RZ, UR7 ;  /* 0x00000007ff0b7e24 */ /* 0x000fe2000f8e00ff */
[----:B------:R-:W-:Y:S01]  /*1970*/  UISETP.NE.AND UP0, UPT, UR4, 0x1, UPT ;  /* 0x000000010400788c */ /* 0x000fe2000bf05270 */
[----:B------:R-:W-:Y:S01]  /*1980*/  IMAD.U32 R20, RZ, RZ, UR13 ;  /* 0x0000000dff147e24 */ /* 0x000fe2000f8e00ff */
[----:B------:R2:W-:Y:S01]  /*1990*/  STL.64 [R1+0x60], R8 ;  /* 0x0000600801007387 */ /* 0x0005e20000100a00 */
[----:B------:R-:W-:Y:S01]  /*19a0*/  IMAD.U32 R24, RZ, RZ, UR5 ;  /* 0x00000005ff187e24 */ /* 0x000fe2000f8e00ff */
[----:B------:R-:W-:Y:S01]  /*19b0*/  USHF.L.U32 UR43, UR5, 0x7, URZ ;  /* 0x00000007052b7899 */ /* 0x000fe2000800063f */
[----:B------:R-:W-:Y:S01]  /*19c0*/  IMAD.MOV.U32 R12, RZ, RZ, 0xc000 ;  /* 0x0000c000ff0c7424 */ /* 0x000fe200078e00ff */
[----:B------:R-:W-:Y:S01]  /*19d0*/  STL.128 [R1+0x430], RZ ;  /* 0x000430ff01007387 */ /* 0x000fe20000100c00 */
[----:B------:R-:W-:Y:S01]  /*19e0*/  IMAD.U32 R13, RZ, RZ, UR36 ;  /* 0x00000024ff0d7e24 */ /* 0x000fe2000f8e00ff */
[----:B------:R-:W-:Y:S01]  /*19f0*/  ULDC.64 UR4, c[0x0][0xad8] ;  /* 0x0002b60000047ab9 */ /* 0x000fe20000000a00 */
[----:B------:R-:W-:Y:S01]  /*1a00*/  IMAD.MOV.U32 R15, RZ, RZ, 0x100 ;  /* 0x00000100ff0f7424 */ /* 0x000fe200078e00ff */
[----:B0-----:R-:W-:Y:S01]  /*1a10*/  LOP3.LUT R0, R0, 0x7f, RZ, 0xc0, !PT ;  /* 0x0000007f00007812 */ /* 0x001fe200078ec0ff */
[----:B-1----:R-:W-:Y:S01]  /*1a20*/  IMAD.U32 R2, RZ, RZ, UR10 ;  /* 0x0000000aff027e24 */ /* 0x002fe2000f8e00ff */
[----:B------:R-:W-:Y:S01]  /*1a30*/  UISETP.GE.AND UP1, UPT, UR5, 0x1, UPT ;  /* 0x000000010500788c */ /* 0x000fe2000bf26270 */
[----:B------:R-:W-:Y:S01]  /*1a40*/  IMAD.U32 R3, RZ, RZ, UR11 ;  /* 0x0000000bff037e24 */ /* 0x000fe2000f8e00ff */
[----:B------:R-:W-:Y:S01]  /*1a50*/  ISETP.NE.AND P0, PT, R0, RZ, PT ;  /* 0x000000ff0000720c */ /* 0x000fe20003f05270 */
[----:B--2---:R-:W-:Y:S01]  /*1a60*/  IMAD.U32 R8, RZ, RZ, UR8 ;  /* 0x00000008ff087e24 */ /* 0x004fe2000f8e00ff */
[----:B------:R-:W0:Y:S01]  /*1a70*/  LDC R0, c[0x0][0xa80] ;  /* 0x0002a000ff007b82 */ /* 0x000e220000000800 */
[----:B------:R-:W-:Y:S01]  /*1a80*/  IMAD.U32 R9, RZ, RZ, UR9 ;  /* 0x00000009ff097e24 */ /* 0x000fe2000f8e00ff */
[----:B------:R-:W-:Y:S01]  /*1a90*/  SEL R4, RZ, 0x1, P0 ;  /* 0x00000001ff047807 */ /* 0x000fe20000000000 */
[----:B------:R-:W-:Y:S01]  /*1aa0*/  STL [R1+0x70], R24 ;  /* 0x0000701801007387 */ /* 0x000fe20000100800 */
[----:B------:R-:W-:Y:S01]  /*1ab0*/  UIADD3 UR8, UR43, 0x7f, URZ ;  /* 0x0000007f2b087890 */ /* 0x000fe2000fffe03f */
[----:B------:R-:W-:Y:S01]  /*1ac0*/  PLOP3.LUT P2, PT, PT, PT, UP1, 0x80, 0x0 ;  /* 0x000000000000781c */ /* 0x000fe20003f4f018 */
[----:B------:R-:W-:Y:S01]  /*1ad0*/  @UP0 ULDC UR6, c[0x0][0x44c] ;  /* 0x0001130000060ab9 */ /* 0x000fe20000000800 */
[----:B------:R-:W-:Y:S01]  /*1ae0*/  IMAD.MOV.U32 R14, RZ, RZ, R4 ;  /* 0x000000ffff0e7224 */ /* 0x000fe200078e0004 */
[----:B------:R1:W-:Y:S01]  /*1af0*/  STL.128 [R1+0x20], R4 ;  /* 0x0000200401007387 */ /* 0x0003e20000100c00 */
[----:B------:R-:W-:Y:S01]  /*1b00*/  UIMAD.WIDE.U32 UR6, UR8, UR6, URZ ;  /* 0x00000006080672a5 */ /* 0x000fe2000f8e003f */
[C---:B------:R-:W-:Y:S01]  /*1b10*/  IADD3 R35, P0, R16.reuse, 0x430, RZ ;  /* 0x0000043010237810 */ /* 0x040fe20007f1e0ff */
[----:B------:R-:W-:Y:S01]  /*1b20*/  @UP0 ULDC UR9, c[0x0][0x450] ;  /* 0x0001140000090ab9 */ /* 0x000fe20000000800 */
[----:B------:R2:W-:Y:S01]  /*1b30*/  STL.128 [R1+0x50], R12 ;  /* 0x0000500c01007387 */ /* 0x0005e20000100c00 */
[----:B------:R-:W-:Y:S01]  /*1b40*/  UIADD3 UR44, UR48, 0x1, -UR47 ;  /* 0x00000001302c7890 */ /* 0x000fe2000fffe82f */
[----:B------:R-:W-:Y:S01]  /*1b50*/  IADD3 R34, P1, R16, 0x38, RZ ;  /* 0x0000003810227810 */ /* 0x000fe20007f3e0ff */
[----:B------:R-:W-:Y:S01]  /*1b60*/  @UP0 USHF.R.U32.HI UR8, URZ, UR9, UR7 ;  /* 0x000000093f080299 */ /* 0x000fe20008011607 */
[----:B------:R2:W-:Y:S01]  /*1b70*/  STL.64 [R1+0x8], R8 ;  /* 0x0000080801007387 */ /* 0x0005e20000100a00 */
[----:B------:R-:W-:-:S02]  /*1b80*/  IMAD.X R48, RZ, RZ, R17, P0 ;  /* 0x000000ffff307224 */ /* 0x000fc400000e0611 */
[----:B------:R-:W-:Y:S01]  /*1b90*/  UIADD3 UR6, UR44, UR8, URZ ;  /* 0x000000082c067290 */ /* 0x000fe2000fffe03f */
[----:B------:R2:W-:Y:S01]  /*1ba0*/  STL.64 [R1+0x10], R2 ;  /* 0x0000100201007387 */ /* 0x0005e20000100a00 */
[----:B------:R-:W-:Y:S02]  /*1bb0*/  IMAD.X R45, RZ, RZ, R17, P1 ;  /* 0x000000ffff2d7224 */ /* 0x000fe400008e0611 */
[----:B------:R-:W-:Y:S01]  /*1bc0*/  UIADD3 UR4, UR6, UR4, URZ ;  /* 0x0000000406047290 */ /* 0x000fe2000fffe03f */
[----:B-1----:R-:W-:Y:S01]  /*1bd0*/  IMAD.MOV.U32 R4, RZ, RZ, R10 ;  /* 0x000000ffff047224 */ /* 0x002fe200078e000a */
[----:B------:R2:W-:Y:S01]  /*1be0*/  STL.64 [R1+0x30], R2 ;  /* 0x0000300201007387 */ /* 0x0005e20000100a00 */
[----:B------:R-:W-:Y:S02]  /*1bf0*/  IMAD.MOV.U32 R5, RZ, RZ, R11 ;  /* 0x000000ffff057224 */ /* 0x000fe400078e000b */
[----:B------:R-:W-:Y:S01]  /*1c00*/  IMAD.MOV.U32 R6, RZ, RZ, R19 ;  /* 0x000000ffff067224 */ /* 0x000fe200078e0013 */
[----:B0-----:R2:W-:Y:S01]  /*1c10*/  STL [R1+0x450], R0 ;  /* 0x0004500001007387 */ /* 0x0015e20000100800 */
[----:B------:R-:W-:-:S03]  /*1c20*/  IMAD.MOV.U32 R7, RZ, RZ, R20 ;  /* 0x000000ffff077224 */ /* 0x000fc600078e0014 */
[----:B------:R2:W-:Y:S04]  /*1c30*/  STL.128 [R1+0x440], RZ ;  /* 0x000440ff01007387 */ /* 0x0005e80000100c00 */
[----:B------:R2:W-:Y:S04]  /*1c40*/  STL.128 [R1+0x40], R4 ;  /* 0x0000400401007387 */ /* 0x0005e80000100c00 */
[----:B------:R2:W-:Y:S04]  /*1c50*/  STL.64 [R1+0x68], R6 ;  /* 0x0000680601007387 */ /* 0x0005e80000100a00 */
        /* <DEDUP_REMOVED lines=45> */
.L_x_12252:
[----:B------:R-:W-:-:S11]  /*1f30*/  UISETP.NE.AND UP1, UPT, UR5, 0x1, UPT ;  /* 0x000000010500788c */ /* 0x000fd6000bf25270 */
[----:B------:R-:W-:Y:S02]  /*1f40*/  @UP1 ULDC.64 UR10, c[0x0][0xae0] ;  /* 0x0002b800000a1ab9 */ /* 0x000fe40000000a00 */
[----:B------:R-:W-:-:S04]  /*1f50*/  UIMAD.WIDE.U32 UR6, UR8, UR10, URZ ;  /* 0x0000000a080672a5 */ /* 0x000fc8000f8e003f */
[----:B------:R-:W-:-:S12]  /*1f60*/  @UP1 USHF.R.U32.HI UR8, URZ, UR11, UR7 ;  /* 0x0000000b3f081299 */ /* 0x000fd80008011607 */
.L_x_12253:
[----:B------:R-:W-:-:S04]  /*1f70*/  UIMAD UR8, UR8, UR5, UR5 ;  /* 0x00000005080872a4 */ /* 0x000fc8000f8e0205 */
[----:B------:R-:W-:-:S04]  /*1f80*/  UISETP.LT.AND UP1, UPT, UR4, UR8, UPT ;  /* 0x000000080400728c */ /* 0x000fc8000bf21270 */
[----:B------:R-:W-:-:S12]  /*1f90*/  USEL UR4, UR4, UR8, UP1 ;  /* 0x0000000804047287 */ /* 0x000fd80008800000 */
.L_x_12251:
        /* <DEDUP_REMOVED lines=31> */
.L_x_12255:
[----:B------:R-:W-:-:S11]  /*2190*/  UISETP.NE.AND UP0, UPT, UR5, 0x1, UPT ;  /* 0x000000010500788c */ /* 0x000fd6000bf05270 */
[----:B------:R-:W-:Y:S02]  /*21a0*/  @UP0 ULDC.64 UR10, c[0x0][0xae0] ;  /* 0x0002b800000a0ab9 */ /* 0x000fe40000000a00 */
[----:B------:R-:W-:-:S04]  /*21b0*/  UIMAD.WIDE.U32 UR6, UR4, UR10, URZ ;  /* 0x0000000a040672a5 */ /* 0x000fc8000f8e003f */
[----:B------:R-:W-:-:S12]  /*21c0*/  @UP0 USHF.R.U32.HI UR4, URZ, UR11, UR7 ;  /* 0x0000000b3f040299 */ /* 0x000fd80008011607 */
.L_x_12256:
[----:B------:R-:W-:-:S04]  /*21d0*/  UIMAD UR4, UR4, UR5, URZ ;  /* 0x00000005040472a4 */ /* 0x000fc8000f8e023f */
[----:B------:R-:W-:-:S04]  /*21e0*/  UISETP.LT.AND UP0, UPT, UR8, UR4, UPT ;  /* 0x000000040800728c */ /* 0x000fc8000bf01270 */
[----:B------:R-:W-:-:S12]  /*21f0*/  USEL UR8, UR8, UR4, !UP0 ;  /* 0x0000000408087287 */ /* 0x000fd8000c000000 */
.L_x_12254:
        /* <DEDUP_REMOVED lines=9> */
[----:B--2---:R-:W0:Y:S01]  /*2290*/  SHFL.IDX PT, R0, R225, RZ, 0x1f ;  /* 0x00001fffe1007589 */ /* 0x004e2200000e0000 */
        /* <DEDUP_REMOVED lines=87> */
.L_x_12258:
        /* <DEDUP_REMOVED lines=8> */
[----:B------:R-:W2:Y:S01]  /*2890*/  LDC.64 R4, c[0x0][0xad8] ;  /* 0x0002b600ff047b82 */ /* 0x000ea20000000a00 */
[----:B------:R-:W-:Y:S01]  /*28a0*/  IMAD.U32 R13, RZ, RZ, UR48 ;  /* 0x00000030ff0d7e24 */ /* 0x000fe2000f8e00ff */
[----:B------:R-:W-:Y:S04]  /*28b0*/  STL.64 [R1+0x120], R204 ;  /* 0x000120cc01007387 */ /* 0x000fe80000100a00 */
[----:B------:R3:W-:Y:S02]  /*28c0*/  STL.64 [R1+0x128], R8 ;  /* 0x0001280801007387 */ /* 0x0007e40000100a00 */
[----:B------:R-:W4:Y:S02]  /*28d0*/  LDC.64 R2, c[0x0][0xae0] ;  /* 0x0002b800ff027b82 */ /* 0x000f240000000a00 */
[----:B------:R0:W-:Y:S04]  /*28e0*/  STL.U8 [R1+0x138], RZ ;  /* 0x000138ff01007387 */ /* 0x0001e80000100000 */
[----:B------:R0:W-:Y:S02]  /*28f0*/  STL [R198+0x4], R11 ;  /* 0x0000040bc6007387 */ /* 0x0001e40000100800 */
[----:B------:R-:W5:Y:S02]  /*2900*/  LDC.64 R6, c[0x0][0x448] ;  /* 0x00011200ff067b82 */ /* 0x000f640000000a00 */
[----:B------:R0:W-:Y:S04]  /*2910*/  STL [R198+0x8], R13 ;  /* 0x0000080dc6007387 */ /* 0x0001e80000100800 */
[----:B0-----:R0:W-:Y:S01]  /*2920*/  STL [R198+0xc], R15 ;  /* 0x00000c0fc6007387 */ /* 0x0011e20000100800 */
[----:B-1----:R-:W-:Y:S01]  /*2930*/  VIADD R206, R20, 0xffffff80 ;  /* 0xffffff8014ce7836 */ /* 0x002fe20000000000 */
[----:B------:R-:W1:Y:S02]  /*2940*/  LDC R237, c[0x0][0x450] ;  /* 0x00011400ffed7b82 */ /* 0x000e640000000800 */
[----:B------:R0:W-:Y:S04]  /*2950*/  STL [R198+0x14], RZ ;  /* 0x000014ffc6007387 */ /* 0x0001e80000100800 */
[----:B------:R0:W-:Y:S04]  /*2960*/  STL [R198], R206 ;  /* 0x000000cec6007387 */ /* 0x0001e80000100800 */
[----:B--2---:R0:W-:Y:S04]  /*2970*/  STL [R198+0x10], R4 ;  /* 0x00001004c6007387 */ /* 0x0041e80000100800 */
[----:B------:R0:W-:Y:S04]  /*2980*/  STL [R198+0x18], R5 ;  /* 0x00001805c6007387 */ /* 0x0001e80000100800 */
[----:B----4-:R0:W-:Y:S04]  /*2990*/  STL [R198+0x1c], R2 ;  /* 0x00001c02c6007387 */ /* 0x0101e80000100800 */
[----:B------:R0:W-:Y:S04]  /*29a0*/  STL [R198+0x20], R3 ;  /* 0x00002003c6007387 */ /* 0x0001e80000100800 */
[----:B-----5:R0:W-:Y:S04]  /*29b0*/  STL [R198+0x24], R6 ;  /* 0x00002406c6007387 */ /* 0x0201e80000100800 */
[----:B------:R0:W-:Y:S04]  /*29c0*/  STL [R198+0x28], R7 ;  /* 0x00002807c6007387 */ /* 0x0001e80000100800 */
[----:B-1----:R0:W-:Y:S04]  /*29d0*/  STL [R198+0x2c], R237 ;  /* 0x00002cedc6007387 */ /* 0x0021e80000100800 */
        /* <DEDUP_REMOVED lines=9> */
.L_x_12512:
[----:B------:R-:W-:Y:S05]  /*2a70*/  BSYNC B0 ;  /* 0x0000000000007941 */ /* 0x000fea0003800000 */
.L_x_12259:
[----:B------:R-:W2:Y:S04]  /*2a80*/  LDL R36, [R1+0x1c] ;  /* 0x00001c0001247983 */ /* 0x000ea80000100800 */
[----:B------:R1:W5:Y:S01]  /*2a90*/  LDL.64 R24, [R1+0x210] ;  /* 0x0002100001187983 */ /* 0x0003620000100a00 */
[----:B------:R-:W-:Y:S01]  /*2aa0*/  IMAD.U32 R8, RZ, RZ, UR38 ;  /* 0x00000026ff087e24 */ /* 0x000fe2000f8e00ff */
[C---:B------:R-:W-:Y:S01]  /*2ab0*/  IADD3 R20, P0, R16.reuse, 0x16c, RZ ;  /* 0x0000016c10147810 */ /* 0x040fe20007f1e0ff */
[----:B0-----:R-:W-:Y:S01]  /*2ac0*/  IMAD.U32 R9, RZ, RZ, UR39 ;  /* 0x00000027ff097e24 */ /* 0x001fe2000f8e00ff */
[C---:B------:R-:W-:Y:S01]  /*2ad0*/  IADD3 R0, P2, R16.reuse, 0x420, RZ ;  /* 0x0000042010007810 */ /* 0x040fe20007f5e0ff */
[----:B------:R-:W-:Y:S01]  /*2ae0*/  IMAD.MOV.U32 R10, RZ, RZ, R221 ;  /* 0x000000ffff0a7224 */ /* 0x000fe200078e00dd */
[----:B------:R-:W-:Y:S05]  /*2af0*/  WARPSYNC.ALL ;  /* 0x0000000000007948 */ /* 0x000fea0003800000 */
[----:B------:R-:W-:Y:S01]  /*2b00*/  IMAD.MOV.U32 R11, RZ, RZ, R220 ;  /* 0x000000ffff0b7224 */ /* 0x000fe200078e00dc */
[----:B------:R-:W-:Y:S01]  /*2b10*/  BSSY B0, `(.L_x_12261) ;  /* 0x0000035000007945 */ /* 0x000fe20003800000 */
[----:B------:R-:W-:Y:S01]  /*2b20*/  IMAD.MOV.U32 R14, RZ, RZ, R19 ;  /* 0x000000ffff0e7224 */ /* 0x000fe200078e0013 */
[----:B------:R1:W-:Y:S01]  /*2b30*/  BAR.SYNC.DEFER_BLOCKING R209, 0x100 ;  /* 0x000400d10000751d */ /* 0x0003e20000010000 */
[----:B------:R-:W-:Y:S01]  /*2b40*/  IMAD.MOV.U32 R15, RZ, RZ, R40 ;  /* 0x000000ffff0f7224 */ /* 0x000fe200078e0028 */
[----:B------:R-:W-:Y:S01]  /*2b50*/  IADD3 R19, P1, R16, 0x128, RZ ;  /* 0x0000012810137810 */ /* 0x000fe20007f3e0ff */
[----:B------:R-:W-:-:S02]  /*2b60*/  IMAD.MOV.U32 R12, RZ, RZ, R218 ;  /* 0x000000ffff0c7224 */ /* 0x000fc400078e00da */
[----:B------:R-:W-:Y:S02]  /*2b70*/  IMAD.MOV.U32 R13, RZ, RZ, R217 ;  /* 0x000000ffff0d7224 */ /* 0x000fe400078e00d9 */
[----:B------:R-:W-:Y:S01]  /*2b80*/  IMAD.X R21, RZ, RZ, R17, P0 ;  /* 0x000000ffff157224 */ /* 0x000fe200000e0611 */
[----:B------:R0:W-:Y:S04]  /*2b90*/  STL.128 [R1+0x1a0], R8 ;  /* 0x0001a00801007387 */ /* 0x0001e80000100c00 */
[----:B------:R3:W-:Y:S01]  /*2ba0*/  STL.128 [R1+0x170], R12 ;  /* 0x0001700c01007387 */ /* 0x0007e20000100c00 */
[----:B0-----:R-:W-:Y:S02]  /*2bb0*/  IMAD.MOV.U32 R8, RZ, RZ, R34 ;  /* 0x000000ffff087224 */ /* 0x001fe400078e0022 */
[----:B------:R-:W-:-:S02]  /*2bc0*/  IMAD.MOV.U32 R9, RZ, RZ, R45 ;  /* 0x000000ffff097224 */ /* 0x000fc400078e002d */
[----:B------:R-:W-:Y:S02]  /*2bd0*/  IMAD.MOV.U32 R10, RZ, RZ, R27 ;  /* 0x000000ffff0a7224 */ /* 0x000fe400078e001b */
[----:B------:R-:W-:Y:S02]  /*2be0*/  IMAD.MOV.U32 R11, RZ, RZ, R42 ;  /* 0x000000ffff0b7224 */ /* 0x000fe400078e002a */
[----:B---3--:R-:W-:Y:S02]  /*2bf0*/  IMAD.MOV.U32 R12, RZ, RZ, R28 ;  /* 0x000000ffff0c7224 */ /* 0x008fe400078e001c */
[----:B------:R-:W-:Y:S01]  /*2c00*/  IMAD.MOV.U32 R13, RZ, RZ, R41 ;  /* 0x000000ffff0d7224 */ /* 0x000fe200078e0029 */
[----:B------:R0:W-:Y:S01]  /*2c10*/  STL.128 [R1+0x1b0], R8 ;  /* 0x0001b00801007387 */ /* 0x0001e20000100c00 */
[----:B------:R-:W-:Y:S02]  /*2c20*/  IMAD.MOV.U32 R14, RZ, RZ, R29 ;  /* 0x000000ffff0e7224 */ /* 0x000fe400078e001d */
[----:B------:R-:W-:-:S02]  /*2c30*/  IMAD.MOV.U32 R15, RZ, RZ, R44 ;  /* 0x000000ffff0f7224 */ /* 0x000fc400078e002c */
[----:B------:R-:W-:Y:S02]  /*2c40*/  IMAD.MOV.U32 R28, RZ, RZ, R37 ;  /* 0x000000ffff1c7224 */ /* 0x000fe400078e0025 */
[----:B------:R-:W-:Y:S01]  /*2c50*/  IMAD.MOV.U32 R29, RZ, RZ, R38 ;  /* 0x000000ffff1d7224 */ /* 0x000fe200078e0026 */
[----:B------:R3:W-:Y:S01]  /*2c60*/  STL.128 [R1+0x190], R12 ;  /* 0x0001900c01007387 */ /* 0x0007e20000100c00 */
[----:B0-----:R-:W-:Y:S02]  /*2c70*/  IMAD.MOV.U32 R8, RZ, RZ, R31 ;  /* 0x000000ffff087224 */ /* 0x001fe400078e001f */
[----:B------:R-:W-:Y:S02]  /*2c80*/  IMAD.MOV.U32 R9, RZ, RZ, R46 ;  /* 0x000000ffff097224 */ /* 0x000fe400078e002e */
[----:B------:R-:W-:Y:S02]  /*2c90*/  IMAD.MOV.U32 R10, RZ, RZ, R32 ;  /* 0x000000ffff0a7224 */ /* 0x000fe400078e0020 */
[----:B------:R-:W-:-:S02]  /*2ca0*/  IMAD.MOV.U32 R11, RZ, RZ, R33 ;  /* 0x000000ffff0b7224 */ /* 0x000fc400078e0021 */
[--C-:B---3--:R-:W-:Y:S02]  /*2cb0*/  IMAD.X R13, RZ, RZ, R17.reuse, P2 ;  /* 0x000000ffff0d7224 */ /* 0x108fe400010e0611 */
[----:B------:R-:W-:Y:S01]  /*2cc0*/  IMAD.X R12, RZ, RZ, R17, P1 ;  /* 0x000000ffff0c7224 */ /* 0x000fe200008e0611 */
[----:B------:R0:W-:Y:S01]  /*2cd0*/  STL.128 [R1+0x1c0], R8 ;  /* 0x0001c00801007387 */ /* 0x0001e20000100c00 */
[----:B------:R-:W-:-:S05]  /*2ce0*/  IMAD.MOV.U32 R31, RZ, RZ, R43 ;  /* 0x000000ffff1f7224 */ /* 0x000fca00078e002b */
[----:B------:R-:W-:Y:S01]  /*2cf0*/  STL.128 [R1+0x200], R28 ;  /* 0x0002001c01007387 */ /* 0x000fe20000100c00 */
[----:B0-----:R-:W-:Y:S01]  /*2d00*/  IMAD.MOV.U32 R10, RZ, RZ, R20 ;  /* 0x000000ffff0a7224 */ /* 0x001fe200078e0014 */
[----:B------:R-:W-:Y:S01]  /*2d10*/  IADD3 R20, P0, R16, 0x138, RZ ;  /* 0x0000013810147810 */ /* 0x000fe20007f1e0ff */
[----:B------:R-:W-:Y:S02]  /*2d20*/  IMAD.MOV.U32 R11, RZ, RZ, R21 ;  /* 0x000000ffff0b7224 */ /* 0x000fe400078e0015 */
        /* <DEDUP_REMOVED lines=19> */
.L_x_12262:
[----:B------:R-:W-:Y:S05]  /*2e60*/  BSYNC B0 ;  /* 0x0000000000007941 */ /* 0x000fea0003800000 */
.L_x_12261:
        /* <DEDUP_REMOVED lines=8> */
.L_x_12264:
[----:B------:R-:W-:Y:S05]  /*2ef0*/  BSYNC B0 ;  /* 0x0000000000007941 */ /* 0x000fea0003800000 */
.L_x_12263:
[----:B------:R-:W-:Y:S04]  /*2f00*/  BSSY B0, `(.L_x_12265) ;  /* 0x0000004000007945 */ /* 0x000fe80003800000 */
[----:B-1----:R-:W-:Y:S05]  /*2f10*/  @P0 BRA `(.L_x_12266) ;  /* 0x0000000000080947 */ /* 0x002fea0003800000 */
[----:B------:R-:W1:Y:S02]  /*2f20*/  SYNCS.PHASECHK.TRANS64.TRYWAIT P0, [R24+URZ], R25 ;  /* 0x00000019180075a7 */ /* 0x000e64000800017f */
[----:B-1----:R-:W-:Y:S05]  /*2f30*/  @!P0 BRA `(.L_x_12267) ;  /* 0x0000025c00e88947 */ /* 0x002fea0003800000 */
.L_x_12266:
[----:B------:R-:W-:Y:S05]  /*2f40*/  BSYNC B0 ;  /* 0x0000000000007941 */ /* 0x000fea0003800000 */
.L_x_12265:
[----:B------:R-:W2:Y:S04]  /*2f50*/  LDL R13, [R1+0x210] ;  /* 0x00021000010d7983 */ /* 0x000ea80000100800 */
[----:B------:R-:W2:Y:S01]  /*2f60*/  LDL.64 R8, [R1+0xa0] ;  /* 0x0000a00001087983 */ /* 0x000ea20000100a00 */
[----:B------:R-:W-:Y:S05]  /*2f70*/  WARPSYNC.ALL ;  /* 0x0000000000007948 */ /* 0x000fea0003800000 */
[----:B01----:R-:W3:Y:S04]  /*2f80*/  LDL.64 R24, [R1+0x98] ;  /* 0x0000980001187983 */ /* 0x003ee80000100a00 */
        /* <DEDUP_REMOVED lines=54> */
.L_x_12513:
[----:B------:R-:W-:Y:S05]  /*32f0*/  BSYNC B0 ;  /* 0x0000000000007941 */ /* 0x000fea0003800000 */
.L_x_12268:
[----:B------:R-:W2:Y:S04]  /*3300*/  LDL R10, [R1+0x54] ;  /* 0x00005400010a7983 */ /* 0x000ea80000100800 */
[----:B0-----:R0:W5:Y:S01]  /*3310*/  LDL.64 R8, [R1+0x210] ;  /* 0x0002100001087983 */ /* 0x0011620000100a00 */
[----:B------:R-:W-:Y:S01]  /*3320*/  BSSY B0, `(.L_x_12270) ;  /* 0x0000005000007945 */ /* 0x000fe20003800000 */
[----:B--2---:R-:W-:-:S04]  /*3330*/  LOP3.LUT R10, R10, 0x1, RZ, 0xfc, !PT ;  /* 0x000000010a0a7812 */ /* 0x004fc800078efcff */
[----:B------:R-:W-:-:S13]  /*3340*/  ISETP.NE.AND P1, PT, R10, 0x3, PT ;  /* 0x000000030a00780c */ /* 0x000fda0003f25270 */
[----:B0-----:R-:W-:Y:S05]  /*3350*/  @!P1 BRA `(.L_x_12271) ;  /* 0x0000000000049947 */ /* 0x001fea0003800000 */
[----:B------:R-:W-:Y:S01]  /*3360*/  BPT.TRAP 0x1 ;  /* 0x000000040000795c */ /* 0x000fe20000300000 */
.L_x_12271:
[----:B------:R-:W-:Y:S05]  /*3370*/  BSYNC B0 ;  /* 0x0000000000007941 */ /* 0x000fea0003800000 */
.L_x_12270:
        /* <DEDUP_REMOVED lines=8> */
.L_x_12273:
[----:B------:R-:W-:Y:S05]  /*3400*/  BSYNC B0 ;  /* 0x0000000000007941 */ /* 0x000fea0003800000 */
.L_x_12272:
[----:B------:R-:W-:Y:S04]  /*3410*/  BSSY B0, `(.L_x_12274) ;  /* 0x0000004000007945 */ /* 0x000fe80003800000 */
[----:B-1----:R-:W-:Y:S05]  /*3420*/  @P0 BRA `(.L_x_12275) ;  /* 0x0000000000080947 */ /* 0x002fea0003800000 */
[----:B------:R-:W1:Y:S02]  /*3430*/  SYNCS.PHASECHK.TRANS64.TRYWAIT P0, [R8+URZ], R9 ;  /* 0x00000009080075a7 */ /* 0x000e64000800017f */
[----:B-1----:R-:W-:Y:S05]  /*3440*/  @!P0 BRA `(.L_x_12276) ;  /* 0x0000025800d08947 */ /* 0x002fea0003800000 */
.L_x_12275:
[----:B------:R-:W-:Y:S05]  /*3450*/  BSYNC B0 ;  /* 0x0000000000007941 */ /* 0x000fea0003800000 */
.L_x_12274:
        /* <DEDUP_REMOVED lines=244> */
[----:B------:R-:W-:-:S04]  /*43a0*/  IMAD.U32 R8, RZ, RZ, UR49 ;  /* 0x00000031ff087e24 */ /* 0x000fc8000f8e00ff */
[----:B-----5:R-:W-:Y:S01]  /*43b0*/  IMAD R9, R8, -0x60, R11 ;  /* 0xffffffa008097824 */ /* 0x020fe200078e020b */
[----:B------:R-:W-:Y:S01]  /*43c0*/  LOP3.LUT R8, R75, 0x7ffffffc, RZ, 0xc0, !PT ;  /* 0x7ffffffc4b087812 */ /* 0x000fe200078ec0ff */
[----:B------:R-:W-:Y:S01]  /*43d0*/  UMOV UR4, 0xffffffa0 ;  /* 0xffffffa000047882 */ /* 0x000fe20000000000 */
[----:B------:R-:W-:-:S03]  /*43e0*/  ISETP.GE.AND P2, PT, R72, 0x1, PT ;  /* 0x000000014800780c */ /* 0x000fc60003f46270 */
[----:B------:R-:W-:Y:S01]  /*43f0*/  IMAD.IADD R8, R73, 0x1, -R8 ;  /* 0x0000000149087824 */ /* 0x000fe200078e0a08 */
[----:B------:R-:W-:Y:S01]  /*4400*/  UIMAD UR4, UR49, UR4, 0x60 ;  /* 0x00000060310474a4 */ /* 0x000fe2000f8e0204 */
[----:B------:R-:W-:-:S05]  /*4410*/  LOP3.LUT R19, RZ, R19, RZ, 0x33, !PT ;  /* 0x00000013ff137212 */ /* 0x000fca00078e33ff */
[----:B------:R-:W-:Y:S01]  /*4420*/  IMAD.U32 R75, RZ, RZ, UR4 ;  /* 0x00000004ff4b7e24 */ /* 0x000fe2000f8e00ff */
[----:B------:R-:W-:Y:S03]  /*4430*/  BSSY B0, `(.L_x_12277) ;  /* 0x0000029000007945 */ /* 0x000fe60003800000 */
[----:B------:R-:W-:Y:S02]  /*4440*/  IMAD R76, R8, -0x2, R75 ;  /* 0xfffffffe084c7824 */ /* 0x000fe400078e024b */
[----:B------:R-:W-:Y:S02]  /*4450*/  VIADD R75, R20, UR4 ;  /* 0x00000004144b7c36 */ /* 0x000fe40008000000 */
[----:B--2---:R-:W-:-:S05]  /*4460*/  @P1 IMAD.HI.U32 R12, R77, R12, RZ ;  /* 0x0000000c4d0c1227 */ /* 0x004fca00078e00ff */
[----:B------:R-:W-:-:S05]  /*4470*/  @P1 SHF.R.U32.HI R77, RZ, R13, R12 ;  /* 0x0000000dff4d1219 */ /* 0x000fca000001160c */
[----:B------:R-:W1:Y:S01]  /*4480*/  SHFL.IDX PT, R21, R77, RZ, 0x1c1f ;  /* 0x001c1fff4d157589 */ /* 0x000e6200000e0000 */
[----:B------:R-:W-:-:S04]  /*4490*/  VIADD R13, R9, 0x61 ;  /* 0x00000061090d7836 */ /* 0x000fc80000000000 */
[C---:B------:R-:W-:Y:S02]  /*44a0*/  IMAD R13, R8.reuse, -0x2, R13 ;  /* 0xfffffffe080d7824 */ /* 0x040fe400078e020d */
[----:B------:R-:W-:Y:S02]  /*44b0*/  VIADD R9, R9, 0x60 ;  /* 0x0000006009097836 */ /* 0x000fe40000000000 */
[----:B------:R-:W-:Y:S02]  /*44c0*/  IMAD.IADD R10, R13, 0x1, -R14 ;  /* 0x000000010d0a7824 */ /* 0x000fe400078e0a0e */
        /* <DEDUP_REMOVED lines=18> */
.L_x_12282:
[----:B------:R-:W-:Y:S05]  /*45f0*/  BSYNC B2 ;  /* 0x0000000000027941 */ /* 0x000fea0003800000 */
.L_x_12281:
[----:B------:R-:W-:Y:S01]  /*4600*/  LOP3.LUT R13, RZ, R13, RZ, 0x33, !PT ;  /* 0x0000000dff0d7212 */ /* 0x000fe200078e33ff */
[----:B------:R-:W-:Y:S06]  /*4610*/  BRA `(.L_x_12283) ;  /* 0x0000000000187947 */ /* 0x000fec0003800000 */
.L_x_12280:
[----:B------:R-:W-:-:S13]  /*4620*/  ISETP.NE.AND P1, PT, R72, 0x1, PT ;  /* 0x000000014800780c */ /* 0x000fda0003f25270 */
[----:B------:R-:W-:Y:S05]  /*4630*/  @!P1 BRA `(.L_x_12283) ;  /* 0x0000000000109947 */ /* 0x000fea0003800000 */
[----:B------:R-:W2:Y:S04]  /*4640*/  LDL R10, [R198+0x1c] ;  /* 0x00001c00c60a7983 */ /* 0x000ea80000100800 */
[----:B------:R-:W3:Y:S01]  /*4650*/  LDL R20, [R198+0x20] ;  /* 0x00002000c6147983 */ /* 0x000ee20000100800 */
[----:B--2---:R-:W-:-:S05]  /*4660*/  IMAD.HI.U32 R13, R13, R10, RZ ;  /* 0x0000000a0d0d7227 */ /* 0x004fca00078e00ff */
[----:B---3--:R-:W-:-:S07]  /*4670*/  SHF.R.U32.HI R13, RZ, R20, R13 ;  /* 0x00000014ff0d7219 */ /* 0x008fce000001160d */
.L_x_12283:
[----:B------:R-:W-:Y:S05]  /*4680*/  BSYNC B1 ;  /* 0x0000000000017941 */ /* 0x000fea0003800000 */
.L_x_12279:
[----:B------:R-:W-:-:S05]  /*4690*/  IMAD R13, R72, R13, R76 ;  /* 0x0000000d480d7224 */ /* 0x000fca00078e024c */
[----:B------:R-:W-:Y:S02]  /*46a0*/  VIMNMX R8, R8, R13, !PT ;  /* 0x0000000d08087248 */ /* 0x000fe40007fe0100 */
[----:B------:R-:W-:-:S07]  /*46b0*/  VIADDMNMX R9, R13, R72, R9, PT ;  /* 0x000000480d097246 */ /* 0x000fce0003800109 */
.L_x_12278:
[----:B------:R-:W-:Y:S05]  /*46c0*/  BSYNC B0 ;  /* 0x0000000000007941 */ /* 0x000fea0003800000 */
.L_x_12277:
        /* <DEDUP_REMOVED lines=14> */
[C---:B------:R-:W-:Y:S02]  /*47b0*/  ISETP.LT.OR P4, PT, R9.reuse, 0x9, P4 ;  /* 0x000000090900780c */ /* 0x040fe40002781670 */
        /* <DEDUP_REMOVED lines=118> */
.L_x_12289:
[----:B------:R-:W-:Y:S05]  /*4f20*/  BSYNC B2 ;  /* 0x0000000000027941 */ /* 0x000fea0003800000 */
.L_x_12288:
[----:B------:R-:W-:Y:S01]  /*4f30*/  LOP3.LUT R11, RZ, R11, RZ, 0x33, !PT ;  /* 0x0000000bff0b7212 */ /* 0x000fe200078e33ff */
[----:B------:R-:W-:Y:S06]  /*4f40*/  BRA `(.L_x_12290) ;  /* 0x0000000000187947 */ /* 0x000fec0003800000 */
.L_x_12287:
[----:B------:R-:W-:-:S13]  /*4f50*/  ISETP.NE.AND P6, PT, R72, 0x1, PT ;  /* 0x000000014800780c */ /* 0x000fda0003fc5270 */
[----:B------:R-:W-:Y:S05]  /*4f60*/  @!P6 BRA `(.L_x_12290) ;  /* 0x000000000010e947 */ /* 0x000fea0003800000 */
[----:B------:R-:W2:Y:S04]  /*4f70*/  LDL R12, [R198+0x1c] ;  /* 0x00001c00c60c7983 */ /* 0x000ea80000100800 */
[----:B------:R-:W3:Y:S01]  /*4f80*/  LDL R14, [R198+0x20] ;  /* 0x00002000c60e7983 */ /* 0x000ee20000100800 */
[----:B--2---:R-:W-:-:S05]  /*4f90*/  IMAD.HI.U32 R11, R11, R12, RZ ;  /* 0x0000000c0b0b7227 */ /* 0x004fca00078e00ff */
[----:B---3--:R-:W-:-:S07]  /*4fa0*/  SHF.R.U32.HI R11, RZ, R14, R11 ;  /* 0x0000000eff0b7219 */ /* 0x008fce000001160b */
.L_x_12290:
[----:B------:R-:W-:Y:S05]  /*4fb0*/  BSYNC B1 ;  /* 0x0000000000017941 */ /* 0x000fea0003800000 */
.L_x_12286:
[----:B------:R-:W-:-:S05]  /*4fc0*/  IMAD R11, R72, R11, R76 ;  /* 0x0000000b480b7224 */ /* 0x000fca00078e024c */
[----:B------:R-:W-:Y:S02]  /*4fd0*/  VIADDMNMX R9, R11, R72, R9, PT ;  /* 0x000000480b097246 */ /* 0x000fe40003800109 */
[----:B------:R-:W-:-:S07]  /*4fe0*/  VIMNMX R8, R8, R11, !PT ;  /* 0x0000000b08087248 */ /* 0x000fce0007fe0100 */
.L_x_12285:
[----:B------:R-:W-:Y:S05]  /*4ff0*/  BSYNC B0 ;  /* 0x0000000000007941 */ /* 0x000fea0003800000 */
.L_x_12284:
        /* <DEDUP_REMOVED lines=13> */
[----:B------:R-:W3:Y:S01]  /*50d0*/  LDL R27, [R1+0x3f4] ;  /* 0x0003f400011b7983 */ /* 0x000ee20000100800 */
[----:B------:R-:W-:Y:S02]  /*50e0*/  ISETP.LT.OR P1, PT, R9, 0xa, P1 ;  /* 0x0000000a0900780c */ /* 0x000fe40000f21670 */
[----:B------:R-:W-:Y:S01]  /*50f0*/  ISETP.NE.AND P6, PT, R33, RZ, PT ;  /* 0x000000ff2100720c */ /* 0x000fe20003fc5270 */
[----:B------:R-:W4:Y:S01]  /*5100*/  LDL R149, [R1+0x234] ;  /* 0x0002340001957983 */ /* 0x000f220000100800 */
[----:B------:R-:W-:-:S02]  /*5110*/  FSEL R133, R31, -INF , !P1 ;  /* 0xff8000001f857808 */ /* 0x000fc40004800000 */
[----:B------:R-:W-:Y:S01]  /*5120*/  ISETP.NE.AND P1, PT, R28, RZ, PT ;  /* 0x000000ff1c00720c */ /* 0x000fe20003f25270 */
[----:B------:R-:W4:Y:S01]  /*5130*/  LDL R148, [R1+0x238] ;  /* 0x0002380001947983 */ /* 0x000f220000100800 */
[----:B------:R-:W-:Y:S02]  /*5140*/  FMNMX.FTZ R12, R65, R10, !PT ;  /* 0x0000000a410c7209 */ /* 0x000fe40007810000 */
[C---:B------:R-:W-:Y:S01]  /*5150*/  ISETP.GT.AND P1, PT, R8.reuse, 0x10, !P1 ;  /* 0x000000100800780c */ /* 0x040fe20004f24270 */
[----:B------:R-:W4:Y:S01]  /*5160*/  LDL R28, [R1+0x3f8] ;  /* 0x0003f800011c7983 */ /* 0x000f220000100800 */
[----:B------:R-:W-:Y:S02]  /*5170*/  FMNMX.FTZ R12, R15, R12, !PT ;  /* 0x0000000c0f0c7209 */ /* 0x000fe40007810000 */
[----:B------:R-:W-:Y:S01]  /*5180*/  ISETP.LT.OR P1, PT, R9, 0x11, P1 ;  /* 0x000000110900780c */ /* 0x000fe20000f21670 */
[----:B------:R-:W4:Y:S01]  /*5190*/  LDL R147, [R1+0x23c] ;  /* 0x00023c0001937983 */ /* 0x000f220000100800 */
[----:B------:R-:W-:-:S02]  /*51a0*/  ISETP.GT.AND P3, PT, R8, 0x50, !P3 ;  /* 0x000000500800780c */ /* 0x000fc40005f64270 */
[----:B------:R-:W-:Y:S01]  /*51b0*/  FSEL R163, R34, -INF , !P1 ;  /* 0xff80000022a37808 */ /* 0x000fe20004800000 */
[----:B------:R-:W4:Y:S01]  /*51c0*/  LDL R146, [R1+0x240] ;  /* 0x0002400001927983 */ /* 0x000f220000100800 */
[----:B------:R-:W-:Y:S02]  /*51d0*/  ISETP.NE.AND P1, PT, R29, RZ, PT ;  /* 0x000000ff1d00720c */ /* 0x000fe40003f25270 */
[C---:B------:R-:W-:Y:S01]  /*51e0*/  ISETP.GT.AND P4, PT, R8.reuse, 0x51, !P4 ;  /* 0x000000510800780c */ /* 0x040fe20006784270 */
[----:B------:R-:W4:Y:S01]  /*51f0*/  LDL R29, [R1+0x3fc] ;  /* 0x0003fc00011d7983 */ /* 0x000f220000100800 */
[C---:B------:R-:W-:Y:S02]  /*5200*/  ISETP.GT.AND P1, PT, R8.reuse, 0x11, !P1 ;  /* 0x000000110800780c */ /* 0x040fe40004f24270 */
[----:B------:R-:W-:Y:S01]  /*5210*/  ISETP.GT.AND P5, PT, R8, 0x58, !P5 ;  /* 0x000000580800780c */ /* 0x000fe20006fa4270 */
[----:B------:R-:W4:Y:S01]  /*5220*/  LDL R145, [R1+0x244] ;  /* 0x0002440001917983 */ /* 0x000f220000100800 */
[----:B------:R-:W-:-:S02]  /*5230*/  ISETP.LT.OR P1, PT, R9, 0x12, P1 ;  /* 0x000000120900780c */ /* 0x000fc40000f21670 */
[----:B------:R-:W-:Y:S01]  /*5240*/  ISETP.LT.OR P3, PT, R9, 0x51, P3 ;  /* 0x000000510900780c */ /* 0x000fe20001f61670 */
[----:B------:R-:W4:Y:S01]  /*5250*/  LDL R144, [R1+0x248] ;  /* 0x0002480001907983 */ /* 0x000f220000100800 */
[----:B------:R-:W-:Y:S02]  /*5260*/  FSEL R167, R35, -INF , !P1 ;  /* 0xff80000023a77808 */ /* 0x000fe40004800000 */
[----:B------:R-:W-:Y:S01]  /*5270*/  ISETP.GT.AND P1, PT, R8, 0x18, !P2 ;  /* 0x000000180800780c */ /* 0x000fe20005724270 */
[----:B------:R-:W4:Y:S01]  /*5280*/  LDL R143, [R1+0x24c] ;  /* 0x00024c00018f7983 */ /* 0x000f220000100800 */
[----:B------:R-:W-:Y:S02]  /*5290*/  ISETP.NE.AND P2, PT, R13, RZ, PT ;  /* 0x000000ff0d00720c */ /* 0x000fe40003f45270 */
[C---:B------:R-:W-:Y:S01]  /*52a0*/  ISETP.LT.OR P1, PT, R9.reuse, 0x19, P1 ;  /* 0x000000190900780c */ /* 0x040fe20000f21670 */
[----:B------:R-:W4:Y:S01]  /*52b0*/  LDL R141, [R1+0x250] ;  /* 0x00025000018d7983 */ /* 0x000f220000100800 */
[----:B------:R-:W-:-:S02]  /*52c0*/  ISETP.LT.OR P4, PT, R9, 0x52, P4 ;  /* 0x000000520900780c */ /* 0x000fc40002781670 */
[----:B------:R-:W-:Y:S01]  /*52d0*/  FSEL R171, R38, -INF , !P1 ;  /* 0xff80000026ab7808 */ /* 0x000fe20004800000 */
[----:B------:R-:W4:Y:S01]  /*52e0*/  LDL R140, [R1+0x254] ;  /* 0x00025400018c7983 */ /* 0x000f220000100800 */
[----:B------:R-:W-:Y:S02]  /*52f0*/  ISETP.GT.AND P1, PT, R8, 0x19, !P6 ;  /* 0x000000190800780c */ /* 0x000fe40007724270 */
[----:B------:R-:W-:Y:S01]  /*5300*/  ISETP.NE.AND P6, PT, R53, RZ, PT ;  /* 0x000000ff3500720c */ /* 0x000fe20003fc5270 */
[----:B------:R-:W4:Y:S01]  /*5310*/  LDL R139, [R1+0x258] ;  /* 0x00025800018b7983 */ /* 0x000f220000100800 */
[----:B------:R-:W-:Y:S02]  /*5320*/  ISETP.LT.OR P1, PT, R9, 0x1a, P1 ;  /* 0x0000001a0900780c */ /* 0x000fe40000f21670 */
[----:B------:R-:W-:Y:S01]  /*5330*/  FSEL R181, R66, -INF , !P3 ;  /* 0xff80000042b57808 */ /* 0x000fe20005800000 */
[----:B------:R-:W4:Y:S01]  /*5340*/  LDL R138, [R1+0x25c] ;  /* 0x00025c00018a7983 */ /* 0x000f220000100800 */
[----:B------:R-:W-:-:S02]  /*5350*/  FSEL R174, R39, -INF , !P1 ;  /* 0xff80000027ae7808 */ /* 0x000fc40004800000 */
[----:B------:R-:W-:Y:S01]  /*5360*/  ISETP.NE.AND P1, PT, R36, RZ, PT ;  /* 0x000000ff2400720c */ /* 0x000fe20003f25270 */
[----:B------:R-:W4:Y:S01]  /*5370*/  LDL R137, [R1+0x260] ;  /* 0x0002600001897983 */ /* 0x000f220000100800 */
[----:B------:R-:W-:Y:S02]  /*5380*/  ISETP.LT.OR P5, PT, R9, 0x59, P5 ;  /* 0x000000590900780c */ /* 0x000fe40002fa1670 */
[----:B------:R-:W-:Y:S01]  /*5390*/  ISETP.GT.AND P1, PT, R8, 0x20, !P1 ;  /* 0x000000200800780c */ /* 0x000fe20004f24270 */
[----:B------:R-:W4:Y:S01]  /*53a0*/  LDL R136, [R1+0x264] ;  /* 0x0002640001887983 */ /* 0x000f220000100800 */
[----:B------:R-:W-:Y:S02]  /*53b0*/  FSEL R182, R67, -INF , !P4 ;  /* 0xff80000043b67808 */ /* 0x000fe40006000000 */
[----:B------:R-:W-:Y:S01]  /*53c0*/  ISETP.LT.OR P1, PT, R9, 0x21, P1 ;  /* 0x000000210900780c */ /* 0x000fe20000f21670 */
[----:B------:R-:W4:Y:S01]  /*53d0*/  LDL R135, [R1+0x268] ;  /* 0x0002680001877983 */ /* 0x000f220000100800 */
[----:B------:R-:W-:-:S02]  /*53e0*/  FSEL R183, R70, -INF , !P5 ;  /* 0xff80000046b77808 */ /* 0x000fc40006800000 */
[----:B------:R-:W-:Y:S01]  /*53f0*/  FSEL R160, R42, -INF , !P1 ;  /* 0xff8000002aa07808 */ /* 0x000fe20004800000 */
[----:B------:R-:W4:Y:S01]  /*5400*/  LDL R130, [R1+0x26c] ;  /* 0x00026c0001827983 */ /* 0x000f220000100800 */
[----:B------:R-:W-:-:S03]  /*5410*/  ISETP.NE.AND P1, PT, R37, RZ, PT ;  /* 0x000000ff2500720c */ /* 0x000fc60003f25270 */
[----:B------:R-:W4:Y:S01]  /*5420*/  LDL R129, [R1+0x270] ;  /* 0x0002700001817983 */ /* 0x000f220000100800 */
[----:B------:R-:W-:-:S03]  /*5430*/  ISETP.GT.AND P1, PT, R8, 0x21, !P1 ;  /* 0x000000210800780c */ /* 0x000fc60004f24270 */
[----:B------:R-:W4:Y:S01]  /*5440*/  LDL R128, [R1+0x274] ;  /* 0x0002740001807983 */ /* 0x000f220000100800 */
[----:B------:R-:W-:-:S03]  /*5450*/  ISETP.LT.OR P1, PT, R9, 0x22, P1 ;  /* 0x000000220900780c */ /* 0x000fc60000f21670 */
[----:B------:R-:W4:Y:S01]  /*5460*/  LDL R127, [R1+0x278] ;  /* 0x00027800017f7983 */ /* 0x000f220000100800 */
[----:B------:R-:W-:Y:S02]  /*5470*/  FSEL R166, R43, -INF , !P1 ;  /* 0xff8000002ba67808 */ /* 0x000fe40004800000 */
[----:B------:R-:W-:Y:S01]  /*5480*/  ISETP.NE.AND P1, PT, R40, RZ, PT ;  /* 0x000000ff2800720c */ /* 0x000fe20003f25270 */
[----:B------:R-:W4:Y:S03]  /*5490*/  LDL R126, [R1+0x27c] ;  /* 0x00027c00017e7983 */ /* 0x000f260000100800 */
[----:B------:R-:W-:Y:S01]  /*54a0*/  ISETP.GT.AND P1, PT, R8, 0x28, !P1 ;  /* 0x000000280800780c */ /* 0x000fe20004f24270 */
[----:B------:R-:W4:Y:S03]  /*54b0*/  LDL R125, [R1+0x280] ;  /* 0x00028000017d7983 */ /* 0x000f260000100800 */
[----:B------:R-:W-:Y:S01]  /*54c0*/  ISETP.LT.OR P1, PT, R9, 0x29, P1 ;  /* 0x000000290900780c */ /* 0x000fe20000f21670 */
[----:B------:R-:W4:Y:S03]  /*54d0*/  LDL R124, [R1+0x284] ;  /* 0x00028400017c7983 */ /* 0x000f260000100800 */
[----:B------:R-:W-:Y:S01]  /*54e0*/  FSEL R170, R46, -INF , !P1 ;  /* 0xff8000002eaa7808 */ /* 0x000fe20004800000 */
[----:B------:R-:W4:Y:S01]  /*54f0*/  LDL R123, [R1+0x288] ;  /* 0x00028800017b7983 */ /* 0x000f220000100800 */
[----:B------:R-:W-:-:S03]  /*5500*/  ISETP.NE.AND P1, PT, R41, RZ, PT ;  /* 0x000000ff2900720c */ /* 0x000fc60003f25270 */
[----:B------:R-:W5:Y:S01]  /*5510*/  LDL R46, [R1+0x22c] ;  /* 0x00022c00012e7983 */ /* 0x000f620000100800 */
        /* <DEDUP_REMOVED lines=14> */
[----:B------:R-:W3:Y:S01]  /*5600*/  LDL R45, [R1+0x224] ;  /* 0x00022400012d7983 */ /* 0x000ee20000100800 */
        /* <DEDUP_REMOVED lines=28> */
[----:B------:R-:W-:-:S02]  /*57d0*/  ISETP.GT.AND P1, PT, R8, RZ, !P2 ;  /* 0x000000ff0800720c */ /* 0x000fc40005724270 */
[----:B------:R-:W-:Y:S01]  /*57e0*/  ISETP.NE.AND P2, PT, R57, RZ, PT ;  /* 0x000000ff3900720c */ /* 0x000fe20003f45270 */
[----:B------:R-:W4:Y:S01]  /*57f0*/  LDL R104, [R1+0x2d4] ;  /* 0x0002d40001687983 */ /* 0x000f220000100800 */
[----:B------:R-:W-:Y:S02]  /*5800*/  ISETP.LT.OR P1, PT, R9, 0x1, P1 ;  /* 0x000000010900780c */ /* 0x000fe40000f21670 */
[----:B------:R-:W-:Y:S01]  /*5810*/  ISETP.GT.AND P2, PT, R8, 0x49, !P2 ;  /* 0x000000490800780c */ /* 0x000fe20005744270 */
[----:B------:R-:W4:Y:S01]  /*5820*/  LDL R103, [R1+0x2d8] ;  /* 0x0002d80001677983 */ /* 0x000f220000100800 */
[----:B------:R-:W-:Y:S02]  /*5830*/  FSEL R142, R26, -INF , !P1 ;  /* 0xff8000001a8e7808 */ /* 0x000fe40004800000 */
[----:B------:R-:W-:Y:S01]  /*5840*/  ISETP.GT.AND P1, PT, R8, 0x41, !P6 ;  /* 0x000000410800780c */ /* 0x000fe20007724270 */
[----:B------:R-:W4:Y:S01]  /*5850*/  LDL R102, [R1+0x2dc] ;  /* 0x0002dc0001667983 */ /* 0x000f220000100800 */
[----:B------:R-:W-:-:S02]  /*5860*/  FMNMX.FTZ R11, R142, R131, !PT ;  /* 0x000000838e0b7209 */ /* 0x000fc40007810000 */
[----:B------:R-:W-:Y:S01]  /*5870*/  ISETP.LT.OR P1, PT, R9, 0x42, P1 ;  /* 0x000000420900780c */ /* 0x000fe20000f21670 */
[----:B------:R-:W4:Y:S01]  /*5880*/  LDL R101, [R1+0x2e0] ;  /* 0x0002e00001657983 */ /* 0x000f220000100800 */
[----:B------:R-:W-:Y:S02]  /*5890*/  FMNMX.FTZ R14, R132, R11, !PT ;  /* 0x0000000b840e7209 */ /* 0x000fe40007810000 */
[----:B------:R-:W-:Y:S01]  /*58a0*/  FMNMX.FTZ R11, R19, R12, !PT ;  /* 0x0000000c130b7209 */ /* 0x000fe20007810000 */
[----:B------:R-:W4:Y:S01]  /*58b0*/  LDL R100, [R1+0x2e4] ;  /* 0x0002e40001647983 */ /* 0x000f220000100800 */
[----:B------:R-:W-:Y:S02]  /*58c0*/  FMNMX.FTZ R14, R133, R14, !PT ;  /* 0x0000000e850e7209 */ /* 0x000fe40007810000 */
[----:B------:R-:W-:Y:S01]  /*58d0*/  FMNMX.FTZ R12, R134, R11, !PT ;  /* 0x0000000b860c7209 */ /* 0x000fe20007810000 */
[----:B------:R-:W4:Y:S01]  /*58e0*/  LDL R99, [R1+0x2e8] ;  /* 0x0002e80001637983 */ /* 0x000f220000100800 */
[----:B------:R-:W-:-:S02]  /*58f0*/  FMNMX.FTZ R14, R163, R14, !PT ;  /* 0x0000000ea30e7209 */ /* 0x000fc40007810000 */
[----:B------:R-:W-:Y:S01]  /*5900*/  FMNMX.FTZ R11, R21, R12, !PT ;  /* 0x0000000c150b7209 */ /* 0x000fe20007810000 */
        /* <DEDUP_REMOVED lines=26> */
[----:B------:R-:W-:Y:S01]  /*5ab0*/  FSEL R169, R59, -INF , !P1 ;  /* 0xff8000003ba97808 */ /* 0x000fe20004800000 */
[----:B------:R-:W4:Y:S01]  /*5ac0*/  LDL R89, [R1+0x310] ;  /* 0x0003100001597983 */ /* 0x000f220000100800 */
[----:B------:R-:W-:Y:S02]  /*5ad0*/  ISETP.NE.AND P1, PT, R56, RZ, PT ;  /* 0x000000ff3800720c */ /* 0x000fe40003f25270 */
[----:B------:R-:W-:Y:S01]  /*5ae0*/  FMNMX.FTZ R12, R191, R12, !PT ;  /* 0x0000000cbf0c7209 */ /* 0x000fe20007810000 */
[----:B------:R-:W4:Y:S01]  /*5af0*/  LDL R88, [R1+0x314] ;  /* 0x0003140001587983 */ /* 0x000f220000100800 */
[----:B------:R-:W-:Y:S02]  /*5b00*/  FMNMX.FTZ R14, R168, R11, !PT ;  /* 0x0000000ba80e7209 */ /* 0x000fe40007810000 */
[----:B------:R-:W-:Y:S01]  /*5b10*/  ISETP.NE.AND P6, PT, R24, RZ, PT ;  /* 0x000000ff1800720c */ /* 0x000fe20003fc5270 */
[----:B------:R-:W4:Y:S01]  /*5b20*/  LDL R87, [R1+0x318] ;  /* 0x0003180001577983 */ /* 0x000f220000100800 */
[----:B------:R-:W-:-:S02]  /*5b30*/  ISETP.GT.AND P1, PT, R8, 0x48, !P1 ;  /* 0x000000480800780c */ /* 0x000fc40004f24270 */
[----:B------:R-:W-:Y:S01]  /*5b40*/  FMNMX.FTZ R12, R199, R12, !PT ;  /* 0x0000000cc70c7209 */ /* 0x000fe20007810000 */
[----:B------:R-:W4:Y:S01]  /*5b50*/  LDL R86, [R1+0x31c] ;  /* 0x00031c0001567983 */ /* 0x000f220000100800 */
[----:B------:R-:W-:Y:S02]  /*5b60*/  FMNMX.FTZ R11, R173, R14, !PT ;  /* 0x0000000ead0b7209 */ /* 0x000fe40007810000 */
[----:B------:R-:W-:Y:S01]  /*5b70*/  ISETP.GT.AND P6, PT, R8, 0x59, !P6 ;  /* 0x000000590800780c */ /* 0x000fe200077c4270 */
[----:B------:R-:W4:Y:S01]  /*5b80*/  LDL R85, [R1+0x320] ;  /* 0x0003200001557983 */ /* 0x000f220000100800 */
[----:B------:R-:W-:Y:S02]  /*5b90*/  ISETP.LT.OR P1, PT, R9, 0x49, P1 ;  /* 0x000000490900780c */ /* 0x000fe40000f21670 */
[----:B------:R-:W-:Y:S01]  /*5ba0*/  FMNMX.FTZ R13, R185, R12, !PT ;  /* 0x0000000cb90d7209 */ /* 0x000fe20007810000 */
[----:B------:R-:W4:Y:S01]  /*5bb0*/  LDL R84, [R1+0x324] ;  /* 0x0003240001547983 */ /* 0x000f220000100800 */
[----:B------:R-:W-:-:S02]  /*5bc0*/  FMNMX.FTZ R8, R162, R11, !PT ;  /* 0x0000000ba2087209 */ /* 0x000fc40007810000 */
[----:B------:R-:W-:Y:S01]  /*5bd0*/  ISETP.LT.OR P2, PT, R9, 0x4a, P2 ;  /* 0x0000004a0900780c */ /* 0x000fe20001741670 */
[----:B------:R-:W4:Y:S01]  /*5be0*/  LDL R83, [R1+0x328] ;  /* 0x0003280001537983 */ /* 0x000f220000100800 */
[----:B------:R-:W-:Y:S02]  /*5bf0*/  FSEL R175, R62, -INF , !P1 ;  /* 0xff8000003eaf7808 */ /* 0x000fe40004800000 */
[----:B------:R-:W-:Y:S01]  /*5c00*/  FMNMX.FTZ R12, R186, R13, !PT ;  /* 0x0000000dba0c7209 */ /* 0x000fe20007810000 */
[----:B------:R-:W4:Y:S01]  /*5c10*/  LDL R82, [R1+0x32c] ;  /* 0x00032c0001527983 */ /* 0x000f220000100800 */
[----:B------:R-:W-:Y:S02]  /*5c20*/  FMNMX.FTZ R8, R169, R8, !PT ;  /* 0x00000008a9087209 */ /* 0x000fe40007810000 */
[----:B------:R-:W-:Y:S01]  /*5c30*/  FSEL R176, R63, -INF , !P2 ;  /* 0xff8000003fb07808 */ /* 0x000fe20005000000 */
        /* <DEDUP_REMOVED lines=10> */
[----:B------:R-:W-:-:S02]  /*5ce0*/  ISETP.LT.OR P6, PT, R9, 0x5a, P6 ;  /* 0x0000005a0900780c */ /* 0x000fc400037c1670 */
[----:B------:R-:W-:Y:S01]  /*5cf0*/  FMNMX.FTZ R8, R178, R11, !PT ;  /* 0x0000000bb2087209 */ /* 0x000fe20007810000 */
[----:B------:R-:W4:Y:S01]  /*5d00*/  LDL R77, [R1+0x340] ;  /* 0x00034000014d7983 */ /* 0x000f220000100800 */
[----:B------:R-:W-:Y:S02]  /*5d10*/  FMNMX.FTZ R12, R182, R13, !PT ;  /* 0x0000000db60c7209 */ /* 0x000fe40007810000 */
[----:B------:R-:W-:Y:S01]  /*5d20*/  FSEL R184, R71, -INF , !P6 ;  /* 0xff80000047b87808 */ /* 0x000fe20007000000 */
[----:B------:R-:W2:Y:S01]  /*5d30*/  LDL R11, [R1+0x450] ;  /* 0x00045000010b7983 */ /* 0x000ea20000100800 */
[----:B------:R-:W-:Y:S02]  /*5d40*/  FMNMX.FTZ R9, R179, R8, !PT ;  /* 0x00000008b3097209 */ /* 0x000fe40007810000 */
[----:B------:R-:W-:Y:S01]  /*5d50*/  FMNMX.FTZ R13, R183, R12, !PT ;  /* 0x0000000cb70d7209 */ /* 0x000fe20007810000 */
[----:B------:R-:W4:Y:S01]  /*5d60*/  LDL R76, [R1+0x344] ;  /* 0x00034400014c7983 */ /* 0x000f220000100800 */
[----:B------:R-:W-:-:S02]  /*5d70*/  FMNMX.FTZ R12, R180, R9, !PT ;  /* 0x00000009b40c7209 */ /* 0x000fc40007810000 */
[----:B------:R-:W-:Y:S01]  /*5d80*/  FMNMX.FTZ R13, R184, R13, !PT ;  /* 0x0000000db80d7209 */ /* 0x000fe20007810000 */
[----:B------:R-:W4:Y:S04]  /*5d90*/  LDL R75, [R1+0x348] ;  /* 0x00034800014b7983 */ /* 0x000f280000100800 */
[----:B------:R0:W-:Y:S04]  /*5da0*/  STL.64 [R1+0x430], R12 ;  /* 0x0004300c01007387 */ /* 0x0001e80000100a00 */
[----:B------:R-:W5:Y:S04]  /*5db0*/  LDL R26, [R1+0x434] ;  /* 0x00043400011a7983 */ /* 0x000f680000100800 */
[----:B------:R-:W1:Y:S04]  /*5dc0*/  SHFL.BFLY PT, R9, R12, 0x2, 0x1f ;  /* 0x0c401f000c097f89 */ /* 0x000e6800000e0000 */
[----:B0-----:R-:W4:Y:S04]  /*5dd0*/  LDL R13, [R1+0x3b8] ;  /* 0x0003b800010d7983 */ /* 0x001f280000100800 */
[----:B------:R-:W4:Y:S04]  /*5de0*/  LDL R74, [R1+0x34c] ;  /* 0x00034c00014a7983 */ /* 0x000f280000100800 */
[----:B------:R-:W4:Y:S04]  /*5df0*/  LDL R73, [R1+0x350] ;  /* 0x0003500001497983 */ /* 0x000f280000100800 */
[----:B------:R-:W4:Y:S04]  /*5e00*/  LDL R72, [R1+0x354] ;  /* 0x0003540001487983 */ /* 0x000f280000100800 */
[----:B------:R-:W4:Y:S01]  /*5e10*/  LDL R71, [R1+0x358] ;  /* 0x0003580001477983 */ /* 0x000f220000100800 */
[----:B-1----:R-:W-:-:S03]  /*5e20*/  FMNMX.FTZ R14, R12, R9, !PT ;  /* 0x000000090c0e7209 */ /* 0x002fc60007810000 */
[----:B------:R-:W4:Y:S04]  /*5e30*/  LDL R70, [R1+0x35c] ;  /* 0x00035c0001467983 */ /* 0x000f280000100800 */
[----:B------:R-:W0:Y:S04]  /*5e40*/  SHFL.BFLY PT, R9, R14, 0x1, 0x1f ;  /* 0x0c201f000e097f89 */ /* 0x000e2800000e0000 */
[----:B------:R-:W4:Y:S04]  /*5e50*/  LDL R12, [R1+0x3a8] ;  /* 0x0003a800010c7983 */ /* 0x000f280000100800 */
[----:B------:R-:W4:Y:S04]  /*5e60*/  LDL R69, [R1+0x360] ;  /* 0x0003600001457983 */ /* 0x000f280000100800 */
[----:B------:R-:W4:Y:S04]  /*5e70*/  LDL R68, [R1+0x364] ;  /* 0x0003640001447983 */ /* 0x000f280000100800 */
[----:B------:R-:W4:Y:S04]  /*5e80*/  LDL R67, [R1+0x368] ;  /* 0x0003680001437983 */ /* 0x000f280000100800 */
[----:B------:R-:W4:Y:S01]  /*5e90*/  LDL R66, [R1+0x36c] ;  /* 0x00036c0001427983 */ /* 0x000f220000100800 */
[----:B0-----:R-:W-:-:S03]  /*5ea0*/  FMNMX.FTZ R24, R14, R9, !PT ;  /* 0x000000090e187209 */ /* 0x001fc60007810000 */
[----:B------:R-:W4:Y:S04]  /*5eb0*/  LDL R49, [R1+0x370] ;  /* 0x0003700001317983 */ /* 0x000f280000100800 */
[----:B------:R0:W-:Y:S04]  /*5ec0*/  STL [R1+0x430], R24 ;  /* 0x0004301801007387 */ /* 0x0001e80000100800 */
[----:B------:R-:W3:Y:S04]  /*5ed0*/  LDL R156, [R1+0x430] ;  /* 0x00043000019c7983 */ /* 0x000ee80000100800 */
[----:B------:R-:W4:Y:S04]  /*5ee0*/  LDL.64 R8, [R1+0xa8] ;  /* 0x0000a80001087983 */ /* 0x000f280000100a00 */
[----:B------:R-:W4:Y:S04]  /*5ef0*/  LDL R14, [R1+0x3d0] ;  /* 0x0003d000010e7983 */ /* 0x000f280000100800 */
[----:B0-----:R-:W4:Y:S04]  /*5f00*/  LDL R24, [R1+0x3e8] ;  /* 0x0003e80001187983 */ /* 0x001f280000100800 */
[----:B------:R-:W4:Y:S04]  /*5f10*/  LDL R64, [R1+0x374] ;  /* 0x0003740001407983 */ /* 0x000f280000100800 */
        /* <DEDUP_REMOVED lines=31> */
[----:B-----5:R-:W0:Y:S02]  /*6110*/  SHFL.BFLY PT, R155, R26, 0x2, 0x1f ;  /* 0x0c401f001a9b7f89 */ /* 0x020e2400000e0000 */
[----:B0-----:R-:W-:-:S02]  /*6120*/  FMNMX.FTZ R155, R155, R26, !PT ;  /* 0x0000001a9b9b7209 */ /* 0x001fc40007810000 */
[----:B------:R-:W5:Y:S01]  /*6130*/  LDL R26, [R1+0x3f0] ;  /* 0x0003f000011a7983 */ /* 0x000f620000100800 */
[----:B---3--:R-:W-:Y:S01]  /*6140*/  FSETP.NEU.FTZ.AND P1, PT, R156, -INF , PT ;  /* 0xff8000009c00780b */ /* 0x008fe20003f3d000 */
[----:B--2---:R-:W-:-:S05]  /*6150*/  FMUL.FTZ R156, R11, R156 ;  /* 0x0000009c0b9c7220 */ /* 0x004fca0000410000 */
        /* <DEDUP_REMOVED lines=25> */
[----:B------:R-:W2:Y:S04]  /*62f0*/  LDL R21, [R1+0x414] ;  /* 0x0004140001157983 */ /* 0x000ea80000100800 */
[----:B------:R-:W3:Y:S04]  /*6300*/  LDL R156, [R1+0x418] ;  /* 0x00041800019c7983 */ /* 0x000ee80000100800 */
[----:B------:R-:W0:Y:S01]  /*6310*/  SHFL.BFLY PT, R10, R155, 0x1, 0x1f ;  /* 0x0c201f009b0a7f89 */ /* 0x000e2200000e0000 */
[----:B----4-:R-:W-:Y:S01]  /*6320*/  IMAD R158, R158, 0xc00, R8 ;  /* 0x00000c009e9e7824 */ /* 0x010fe200078e0208 */
[----:B------:R-:W-:Y:S02]  /*6330*/  MUFU.EX2 R65, R65 ;  /* 0x0000004100417308 */ /* 0x000fe40000000800 */
[----:B------:R1:W-:Y:S01]  /*6340*/  STL [R1+0x22c], R46 ;  /* 0x00022c2e01007387 */ /* 0x0003e20000100800 */
[----:B0-----:R-:W-:-:S04]  /*6350*/  FMNMX.FTZ R10, R155, R10, !PT ;  /* 0x0000000a9b0a7209 */ /* 0x001fc80007810000 */
[C---:B------:R-:W-:Y:S01]  /*6360*/  FSETP.NEU.FTZ.AND P1, PT, R10.reuse, -INF , PT ;  /* 0xff8000000a00780b */ /* 0x040fe20003f3d000 */
[----:B------:R-:W-:-:S05]  /*6370*/  FMUL.FTZ R8, R10, R11 ;  /* 0x0000000b0a087220 */ /* 0x000fca0000410000 */
[----:B------:R-:W-:Y:S01]  /*6380*/  FSEL R8, R8, RZ, P1 ;  /* 0x000000ff08087208 */ /* 0x000fe20000800000 */
[----:B-1----:R-:W0:Y:S04]  /*6390*/  MUFU.EX2 R46, R151 ;  /* 0x00000097002e7308 */ /* 0x002e280000000800 */
[-CC-:B------:R-:W-:Y:S01]  /*63a0*/  FFMA.FTZ R219, R132, R11.reuse, -R8.reuse ;  /* 0x0000000b84db7223 */ /* 0x180fe20000010808 */
[-CC-:B------:R-:W-:Y:S01]  /*63b0*/  FFMA.FTZ R223, R133, R11.reuse, -R8.reuse ;  /* 0x0000000b85df7223 */ /* 0x180fe20000010808 */
[-CC-:B------:R-:W-:Y:S01]  /*63c0*/  FFMA.FTZ R142, R142, R11.reuse, -R8.reuse ;  /* 0x0000000b8e8e7223 */ /* 0x180fe20000010808 */
[----:B------:R-:W-:Y:S01]  /*63d0*/  FFMA.FTZ R131, R131, R11, -R8 ;  /* 0x0000000b83837223 */ /* 0x000fe20000010808 */
[----:B------:R1:W-:Y:S02]  /*63e0*/  STL [R1+0x224], R45 ;  /* 0x0002242d01007387 */ /* 0x0003e40000100800 */
[----:B------:R-:W-:Y:S02]  /*63f0*/  MUFU.EX2 R219, R219 ;  /* 0x000000db00db7308 */ /* 0x000fe40000000800 */
[----:B------:R4:W-:Y:S04]  /*6400*/  STL [R1+0x3a8], R12 ;  /* 0x0003a80c01007387 */ /* 0x0009e80000100800 */
[----:B------:R0:W-:Y:S02]  /*6410*/  STL [R1+0x3b8], R13 ;  /* 0x0003b80d01007387 */ /* 0x0001e40000100800 */
[----:B-1----:R1:W-:Y:S02]  /*6420*/  MUFU.EX2 R45, R152 ;  /* 0x00000098002d7308 */ /* 0x0023e40000000800 */
[----:B------:R1:W-:Y:S06]  /*6430*/  STL [R1+0x3d0], R14 ;  /* 0x0003d00e01007387 */ /* 0x0003ec0000100800 */
[----:B----4-:R-:W-:Y:S08]  /*6440*/  MUFU.EX2 R12, R153 ;  /* 0x00000099000c7308 */ /* 0x010ff00000000800 */
[----:B0-----:R-:W-:Y:S08]  /*6450*/  MUFU.EX2 R13, R142 ;  /* 0x0000008e000d7308 */ /* 0x001ff00000000800 */
[----:B-1----:R-:W0:Y:S08]  /*6460*/  MUFU.EX2 R14, R131 ;  /* 0x00000083000e7308 */ /* 0x002e300000000800 */
[----:B------:R-:W1:Y:S01]  /*6470*/  MUFU.EX2 R223, R223 ;  /* 0x000000df00df7308 */ /* 0x000e620000000800 */
[----:B------:R4:W-:Y:S01]  /*6480*/  STL [R1+0x3e8], R24 ;  /* 0x0003e81801007387 */ /* 0x0009e20000100800 */
[----:B------:R-:W-:Y:S01]  /*6490*/  IMAD.MOV.U32 R159, RZ, RZ, R9 ;  /* 0x000000ffff9f7224 */ /* 0x000fe200078e0009 */
[----:B------:R-:W-:-:S02]  /*64a0*/  R2UR UR6, R158 ;  /* 0x000000009e0672ca */ /* 0x000fc400000e0000 */
[----:B------:R0:W-:Y:S01]  /*64b0*/  STL [R1+0x3ec], R25 ;  /* 0x0003ec1901007387 */ /* 0x0001e20000100800 */
[----:B----4-:R-:W-:-:S03]  /*64c0*/  VIADD R24, R158, 0x80 ;  /* 0x000000809e187836 */ /* 0x010fc60000000000 */
[----:B------:R4:W-:Y:S01]  /*64d0*/  STL [R1+0x3f4], R27 ;  /* 0x0003f41b01007387 */ /* 0x0009e20000100800 */
[----:B------:R-:W-:Y:S01]  /*64e0*/  R2UR UR7, R159 ;  /* 0x000000009f0772ca */ /* 0x000fe200000e0000 */
[--C-:B0-----:R-:W-:Y:S02]  /*64f0*/  IMAD.MOV.U32 R25, RZ, RZ, R9.reuse ;  /* 0x000000ffff197224 */ /* 0x101fe400078e0009 */
[----:B------:R0:W-:Y:S01]  /*6500*/  STL [R1+0x3f8], R28 ;  /* 0x0003f81c01007387 */ /* 0x0001e20000100800 */
[----:B------:R-:W-:Y:S01]  /*6510*/  R2UR UR10, R24 ;  /* 0x00000000180a72ca */ /* 0x000fe200000e0000 */
[----:B------:R-:W-:Y:S02]  /*6520*/  FADD.FTZ R24, R65, R46 ;  /* 0x0000002e41187221 */ /* 0x000fe40000010000 */
[----:B------:R1:W-:Y:S01]  /*6530*/  STL [R1+0x3fc], R29 ;  /* 0x0003fc1d01007387 */ /* 0x0003e20000100800 */
[----:B----4-:R-:W-:Y:S01]  /*6540*/  IMAD.MOV.U32 R27, RZ, RZ, R9 ;  /* 0x000000ffff1b7224 */ /* 0x010fe200078e0009 */
[----:B------:R-:W-:-:S02]  /*6550*/  F2FP.F16.F32.PACK_AB R152, R46, R65 ;  /* 0x000000412e98723e */ /* 0x000fc400000000ff */
[----:B------:R4:W-:Y:S01]  /*6560*/  STL [R1+0x220], R154 ;  /* 0x0002209a01007387 */ /* 0x0009e20000100800 */
[----:B0-----:R-:W-:Y:S01]  /*6570*/  VIADD R28, R158, 0x180 ;  /* 0x000001809e1c7836 */ /* 0x001fe20000000000 */
[----:B------:R-:W-:Y:S01]  /*6580*/  F2FP.F16.F32.PACK_AB R153, R14, R13 ;  /* 0x0000000d0e99723e */ /* 0x000fe200000000ff */
[----:B-1----:R-:W-:Y:S01]  /*6590*/  IMAD.MOV.U32 R29, RZ, RZ, R9 ;  /* 0x000000ffff1d7224 */ /* 0x002fe200078e0009 */
[----:B------:R-:W-:Y:S02]  /*65a0*/  F2FP.F16.F32.PACK_AB R155, R223, R219 ;  /* 0x000000dbdf9b723e */ /* 0x000fe400000000ff */
[----:B----4-:R-:W-:Y:S01]  /*65b0*/  F2FP.F16.F32.PACK_AB R154, R12, R45 ;  /* 0x0000002d0c9a723e */ /* 0x010fe200000000ff */
[----:B------:R-:W-:Y:S01]  /*65c0*/  STL [R1+0x228], R47 ;  /* 0x0002282f01007387 */ /* 0x000fe20000100800 */
[----:B------:R-:W-:Y:S01]  /*65d0*/  R2UR UR11, R25 ;  /* 0x00000000190b72ca */ /* 0x000fe200000e0000 */
[----:B------:R-:W-:Y:S01]  /*65e0*/  FADD.FTZ R159, R45, R24 ;  /* 0x000000182d9f7221 */ /* 0x000fe20000010000 */
[----:B------:R-:W-:Y:S01]  /*65f0*/  R2UR UR15, R27 ;  /* 0x000000001b0f72ca */ /* 0x000fe200000e0000 */
[----:B------:R-:W-:Y:S01]  /*6600*/  STL [R1+0x230], R150 ;  /* 0x0002309601007387 */ /* 0x000fe20000100800 */
[----:B------:R-:W-:-:S02]  /*6610*/  R2UR UR18, R28 ;  /* 0x000000001c1272ca */ /* 0x000fc400000e0000 */
[----:B------:R-:W-:Y:S01]  /*6620*/  R2UR UR19, R29 ;  /* 0x000000001d1372ca */ /* 0x000fe200000e0000 */
        /* <DEDUP_REMOVED lines=21> */
[----:B-----5:R0:W-:Y:S04]  /*6780*/  STL [R1+0x3f0], R26 ;  /* 0x0003f01a01007387 */ /* 0x0201e80000100800 */
[----:B------:R-:W-:Y:S01]  /*6790*/  STL [R1+0x288], R123 ;  /* 0x0002887b01007387 */ /* 0x000fe20000100800 */
[----:B0-----:R-:W-:-:S03]  /*67a0*/  VIADD R26, R158, 0x100 ;  /* 0x000001009e1a7836 */ /* 0x001fc60000000000 */
[----:B------:R-:W-:Y:S04]  /*67b0*/  STL [R1+0x28c], R122 ;  /* 0x00028c7a01007387 */ /* 0x000fe80000100800 */
        /* <DEDUP_REMOVED lines=92> */
[-CC-:B------:R-:W-:Y:S01]  /*6d80*/  FFMA.FTZ R167, R167, R11.reuse, -R8.reuse ;  /* 0x0000000ba7a77223 */ /* 0x180fe20000010808 */
[-CC-:B------:R-:W-:Y:S01]  /*6d90*/  FFMA.FTZ R171, R171, R11.reuse, -R8.reuse ;  /* 0x0000000babab7223 */ /* 0x180fe20000010808 */
[----:B--2---:R-:W-:Y:S01]  /*6da0*/  STL [R1+0x414], R21 ;  /* 0x0004141501007387 */ /* 0x004fe20000100800 */
[----:B------:R-:W-:Y:S03]  /*6db0*/  MUFU.EX2 R15, R15 ;  /* 0x0000000f000f7308 */ /* 0x000fe60000000800 */
[----:B---3--:R0:W-:Y:S04]  /*6dc0*/  STL [R1+0x418], R156 ;  /* 0x0004189c01007387 */ /* 0x0081e80000100800 */
[----:B------:R2:W-:Y:S01]  /*6dd0*/  STL [R1+0x41c], R157 ;  /* 0x00041c9d01007387 */ /* 0x0005e20000100800 */
[----:B------:R-:W3:Y:S08]  /*6de0*/  MUFU.EX2 R19, R19 ;  /* 0x0000001300137308 */ /* 0x000ef00000000800 */
[----:B------:R-:W-:Y:S08]  /*6df0*/  MUFU.EX2 R20, R20 ;  /* 0x0000001400147308 */ /* 0x000ff00000000800 */
[----:B------:R-:W4:Y:S08]  /*6e00*/  MUFU.EX2 R215, R215 ;  /* 0x000000d700d77308 */ /* 0x000f300000000800 */
[----:B0-----:R0:W-:Y:S08]  /*6e10*/  MUFU.EX2 R156, R167 ;  /* 0x000000a7009c7308 */ /* 0x0011f00000000800 */
[----:B--2---:R2:W-:Y:S01]  /*6e20*/  MUFU.EX2 R157, R171 ;  /* 0x000000ab009d7308 */ /* 0x0045e20000000800 */
[-CC-:B0-----:R-:W-:Y:S01]  /*6e30*/  FFMA.FTZ R167, R160, R11.reuse, -R8.reuse ;  /* 0x0000000ba0a77223 */ /* 0x181fe20000010808 */
[-CC-:B------:R-:W-:Y:S01]  /*6e40*/  FFMA.FTZ R160, R170, R11.reuse, -R8.reuse ;  /* 0x0000000baaa07223 */ /* 0x180fe20000010808 */
[-CC-:B--2---:R-:W-:Y:S01]  /*6e50*/  FFMA.FTZ R171, R166, R11.reuse, -R8.reuse ;  /* 0x0000000ba6ab7223 */ /* 0x184fe20000010808 */
[----:B------:R-:W-:-:S04]  /*6e60*/  FFMA.FTZ R166, R172, R11, -R8 ;  /* 0x0000000baca67223 */ /* 0x000fc80000010808 */
[----:B------:R-:W-:Y:S08]  /*6e70*/  MUFU.EX2 R207, R207 ;  /* 0x000000cf00cf7308 */ /* 0x000ff00000000800 */
[----:B------:R-:W-:Y:S08]  /*6e80*/  MUFU.EX2 R212, R212 ;  /* 0x000000d400d47308 */ /* 0x000ff00000000800 */
[----:B------:R-:W-:Y:S08]  /*6e90*/  MUFU.EX2 R213, R213 ;  /* 0x000000d500d57308 */ /* 0x000ff00000000800 */
[----:B------:R-:W-:Y:S08]  /*6ea0*/  MUFU.EX2 R214, R214 ;  /* 0x000000d600d67308 */ /* 0x000ff00000000800 */
[----:B------:R-:W-:Y:S01]  /*6eb0*/  MUFU.EX2 R167, R167 ;  /* 0x000000a700a77308 */ /* 0x000fe20000000800 */
[----:B------:R-:W-:-:S02]  /*6ec0*/  WARPGROUP.DEPBAR.LE gsb0, 0x0 ;  /* 0x00008000000079c5 */ /* 0x000fc40000010000 */
[-CC-:B------:R-:W-:Y:S01]  /*6ed0*/  FFMA.FTZ R152, R163, R11.reuse, -R8.reuse ;  /* 0x0000000ba3987223 */ /* 0x180fe20000010808 */
[----:B------:R-:W-:-:S04]  /*6ee0*/  FFMA.FTZ R163, R174, R11, -R8 ;  /* 0x0000000baea37223 */ /* 0x000fc80000010808 */
[----:B------:R3:W0:Y:S08]  /*6ef0*/  MUFU.EX2 R21, R152 ;  /* 0x0000009800157308 */ /* 0x0006300000000800 */
[----:B------:R-:W2:Y:S01]  /*6f00*/  MUFU.EX2 R163, R163 ;  /* 0x000000a300a37308 */ /* 0x000ea20000000800 */
[----:B---3--:R-:W-:Y:S02]  /*6f10*/  F2FP.F16.F32.PACK_AB R152, R19, R15 ;  /* 0x0000000f1398723e */ /* 0x008fe400000000ff */
[----:B----4-:R-:W-:Y:S01]  /*6f20*/  F2FP.F16.F32.PACK_AB R154, R215, R20 ;  /* 0x00000014d79a723e */ /* 0x010fe200000000ff */
[----:B------:R-:W-:Y:S01]  /*6f30*/  STL.128 [R1+0x220], R24 ;  /* 0x0002201801007387 */ /* 0x000fe20000100c00 */
[----:B0-----:R-:W-:-:S03]  /*6f40*/  F2FP.F16.F32.PACK_AB R153, R156, R21 ;  /* 0x000000159c99723e */ /* 0x001fc600000000ff */
[----:B------:R-:W-:Y:S04]  /*6f50*/  STL.128 [R1+0x230], R28 ;  /* 0x0002301c01007387 */ /* 0x000fe80000100c00 */
[----:B------:R-:W-:Y:S01]  /*6f60*/  STL.128 [R1+0x240], R32 ;  /* 0x0002402001007387 */ /* 0x000fe20000100c00 */
[----:B--2---:R-:W-:-:S03]  /*6f70*/  F2FP.F16.F32.PACK_AB R155, R163, R157 ;  /* 0x0000009da39b723e */ /* 0x004fc600000000ff */
        /* <DEDUP_REMOVED lines=31> */
[----:B------:R-:W0:Y:S08]  /*7170*/  MUFU.EX2 R171, R171 ;  /* 0x000000ab00ab7308 */ /* 0x000e300000000800 */
[----:B------:R-:W-:Y:S08]  /*7180*/  MUFU.EX2 R160, R160 ;  /* 0x000000a000a07308 */ /* 0x000ff00000000800 */
[----:B------:R-:W2:Y:S01]  /*7190*/  MUFU.EX2 R166, R166 ;  /* 0x000000a600a67308 */ /* 0x000ea20000000800 */
[----:B------:R-:W-:Y:S01]  /*71a0*/  FADD.FTZ R14, R13, R14 ;  /* 0x0000000e0d0e7221 */ /* 0x000fe20000010000 */
[-CC-:B------:R-:W-:Y:S01]  /*71b0*/  FFMA.FTZ R161, R161, R11.reuse, -R8.reuse ;  /* 0x0000000ba1a17223 */ /* 0x180fe20000010808 */
[-CC-:B------:R-:W-:Y:S01]  /*71c0*/  FFMA.FTZ R165, R165, R11.reuse, -R8.reuse ;  /* 0x0000000ba5a57223 */ /* 0x180fe20000010808 */
[-CC-:B------:R-:W-:Y:S01]  /*71d0*/  FFMA.FTZ R13, R173, R11.reuse, -R8.reuse ;  /* 0x0000000bad0d7223 */ /* 0x180fe20000010808 */
[----:B------:R-:W-:Y:S01]  /*71e0*/  FFMA.FTZ R168, R168, R11, -R8 ;  /* 0x0000000ba8a87223 */ /* 0x000fe20000010808 */
[----:B------:R-:W-:-:S02]  /*71f0*/  FADD.FTZ R159, R12, R159 ;  /* 0x0000009f0c9f7221 */ /* 0x000fc40000010000 */
[----:B------:R-:W-:Y:S08]  /*7200*/  MUFU.EX2 R189, R189 ;  /* 0x000000bd00bd7308 */ /* 0x000ff00000000800 */
[----:B------:R-:W3:Y:S08]  /*7210*/  MUFU.EX2 R190, R190 ;  /* 0x000000be00be7308 */ /* 0x000ef00000000800 */
[----:B------:R-:W-:Y:S08]  /*7220*/  MUFU.EX2 R191, R191 ;  /* 0x000000bf00bf7308 */ /* 0x000ff00000000800 */
[----:B------:R-:W4:Y:S08]  /*7230*/  MUFU.EX2 R199, R199 ;  /* 0x000000c700c77308 */ /* 0x000f300000000800 */
[----:B------:R-:W-:Y:S08]  /*7240*/  MUFU.EX2 R161, R161 ;  /* 0x000000a100a17308 */ /* 0x000ff00000000800 */
[----:B------:R-:W5:Y:S08]  /*7250*/  MUFU.EX2 R165, R165 ;  /* 0x000000a500a57308 */ /* 0x000f700000000800 */
[----:B------:R-:W-:Y:S08]  /*7260*/  MUFU.EX2 R12, R168 ;  /* 0x000000a8000c7308 */ /* 0x000ff00000000800 */
[----:B------:R-:W1:Y:S01]  /*7270*/  MUFU.EX2 R13, R13 ;  /* 0x0000000d000d7308 */ /* 0x000e620000000800 */
[----:B------:R-:W-:-:S02]  /*7280*/  WARPGROUP.DEPBAR.LE gsb0, 0x0 ;  /* 0x00008000000079c5 */ /* 0x000fc40000010000 */
[----:B------:R-:W-:Y:S02]  /*7290*/  F2FP.F16.F32.PACK_AB R152, R212, R207 ;  /* 0x000000cfd498723e */ /* 0x000fe400000000ff */
[----:B------:R-:W-:Y:S02]  /*72a0*/  F2FP.F16.F32.PACK_AB R154, R214, R213 ;  /* 0x000000d5d69a723e */ /* 0x000fe400000000ff */
[----:B0-----:R-:W-:Y:S02]  /*72b0*/  F2FP.F16.F32.PACK_AB R153, R171, R167 ;  /* 0x000000a7ab99723e */ /* 0x001fe400000000ff */
        /* <DEDUP_REMOVED lines=36> */
[-CC-:B------:R-:W-:Y:S01]  /*7500*/  FFMA.FTZ R175, R175, R11.reuse, -R8.reuse ;  /* 0x0000000bafaf7223 */ /* 0x180fe20000010808 */
[-CC-:B------:R-:W-:Y:S01]  /*7510*/  FFMA.FTZ R176, R176, R11.reuse, -R8.reuse ;  /* 0x0000000bb0b07223 */ /* 0x180fe20000010808 */
[-C--:B------:R-:W-:Y:S01]  /*7520*/  FFMA.FTZ R181, R181, R11.reuse, -R8 ;  /* 0x0000000bb5b57223 */ /* 0x080fe20000010808 */
[----:B------:R-:W-:Y:S01]  /*7530*/  FADD.FTZ R223, R223, R14 ;  /* 0x0000000edfdf7221 */ /* 0x000fe20000010000 */
[-CC-:B------:R-:W-:Y:S01]  /*7540*/  FFMA.FTZ R14, R162, R11.reuse, -R8.reuse ;  /* 0x0000000ba20e7223 */ /* 0x180fe20000010808 */
[-CC-:B------:R-:W-:Y:S01]  /*7550*/  FFMA.FTZ R182, R182, R11.reuse, -R8.reuse ;  /* 0x0000000bb6b67223 */ /* 0x180fe20000010808 */
[-CC-:B------:R-:W-:Y:S01]  /*7560*/  FFMA.FTZ R183, R183, R11.reuse, -R8.reuse ;  /* 0x0000000bb7b77223 */ /* 0x180fe20000010808 */
[----:B------:R-:W-:Y:S01]  /*7570*/  FFMA.FTZ R184, R184, R11, -R8 ;  /* 0x0000000bb8b87223 */ /* 0x000fe20000010808 */
[----:B------:R-:W-:Y:S08]  /*7580*/  MUFU.EX2 R185, R185 ;  /* 0x000000b900b97308 */ /* 0x000ff00000000800 */
[----:B------:R-:W0:Y:S08]  /*7590*/  MUFU.EX2 R186, R186 ;  /* 0x000000ba00ba7308 */ /* 0x000e300000000800 */
[----:B------:R-:W-:Y:S08]  /*75a0*/  MUFU.EX2 R187, R187 ;  /* 0x000000bb00bb7308 */ /* 0x000ff00000000800 */
[----:B------:R-:W2:Y:S08]  /*75b0*/  MUFU.EX2 R188, R188 ;  /* 0x000000bc00bc7308 */ /* 0x000eb00000000800 */
[----:B------:R-:W-:Y:S01]  /*75c0*/  MUFU.EX2 R14, R14 ;  /* 0x0000000e000e7308 */ /* 0x000fe20000000800 */
[----:B------:R-:W-:Y:S01]  /*75d0*/  R2UR UR7, R9 ;  /* 0x00000000090772ca */ /* 0x000fe200000e0000 */
[----:B------:R-:W-:-:S02]  /*75e0*/  WARPGROUP.DEPBAR.LE gsb0, 0x0 ;  /* 0x00008000000079c5 */ /* 0x000fc40000010000 */
[----:B---3--:R-:W-:Y:S02]  /*75f0*/  F2FP.F16.F32.PACK_AB R152, R190, R189 ;  /* 0x000000bdbe98723e */ /* 0x008fe400000000ff */
[----:B----4-:R-:W-:Y:S02]  /*7600*/  F2FP.F16.F32.PACK_AB R154, R199, R191 ;  /* 0x000000bfc79a723e */ /* 0x010fe400000000ff */
[----:B-----5:R-:W-:Y:S02]  /*7610*/  F2FP.F16.F32.PACK_AB R153, R165, R161 ;  /* 0x000000a1a599723e */ /* 0x020fe400000000ff */
[----:B-1----:R-:W-:Y:S01]  /*7620*/  F2FP.F16.F32.PACK_AB R155, R13, R12 ;  /* 0x0000000c0d9b723e */ /* 0x002fe200000000ff */
        /* <DEDUP_REMOVED lines=32> */
[----:B-1----:R-:W-:-:S06]  /*7830*/  WARPGROUP.ARRIVE ;  /* 0x00000000000079c5 */ /* 0x002fcc0000000000 */
[----:B------:R-:W-:Y:S01]  /*7840*/  HGMMA.64x256x16.F32 R24, R152, gdesc[UR16].tnspB, R24, gsb0 ;  /* 0x43e0001098187df0 */ /* 0x000fe20008000818 */
        /* <DEDUP_REMOVED lines=9> */
[----:B------:R-:W-:Y:S01]  /*78e0*/  FADD.FTZ R152, R15, R159 ;  /* 0x0000009f0f987221 */ /* 0x000fe20000010000 */
[----:B------:R-:W-:Y:S01]  /*78f0*/  FFMA.FTZ R15, R169, R11, -R8 ;  /* 0x0000000ba90f7223 */ /* 0x000fe20000010808 */
[----:B------:R-:W-:Y:S02]  /*7900*/  VIADD R8, R158, 0x200 ;  /* 0x000002009e087836 */ /* 0x000fe40000000000 */
[----:B------:R-:W-:Y:S01]  /*7910*/  FADD.FTZ R19, R19, R152 ;  /* 0x0000009813137221 */ /* 0x000fe20000010000 */
[----:B------:R-:W-:Y:S02]  /*7920*/  MUFU.EX2 R11, R175 ;  /* 0x000000af000b7308 */ /* 0x000fe40000000800 */
[----:B------:R-:W-:Y:S01]  /*7930*/  R2UR UR6, R8 ;  /* 0x00000000080672ca */ /* 0x000fe200000e0000 */
[----:B------:R-:W-:-:S05]  /*7940*/  FADD.FTZ R8, R20, R19 ;  /* 0x0000001314087221 */ /* 0x000fca0000010000 */
[----:B------:R-:W1:Y:S01]  /*7950*/  MUFU.EX2 R15, R15 ;  /* 0x0000000f000f7308 */ /* 0x000e620000000800 */
[----:B0-----:R-:W-:Y:S02]  /*7960*/  F2FP.F16.F32.PACK_AB R152, R186, R185 ;  /* 0x000000b9ba98723e */ /* 0x001fe400000000ff */
[----:B--2---:R-:W-:Y:S01]  /*7970*/  F2FP.F16.F32.PACK_AB R154, R188, R187 ;  /* 0x000000bbbc9a723e */ /* 0x004fe200000000ff */
[----:B------:R-:W-:Y:S04]  /*7980*/  STL.128 [R1+0x220], R24 ;  /* 0x0002201801007387 */ /* 0x000fe80000100c00 */
[----:B------:R-:W0:Y:S01]  /*7990*/  MUFU.EX2 R20, R176 ;  /* 0x000000b000147308 */ /* 0x000e220000000800 */
[----:B------:R-:W-:Y:S04]  /*79a0*/  STL.128 [R1+0x230], R28 ;  /* 0x0002301c01007387 */ /* 0x000fe80000100c00 */
[----:B------:R-:W-:Y:S01]  /*79b0*/  STL.128 [R1+0x240], R32 ;  /* 0x0002402001007387 */ /* 0x000fe20000100c00 */
[----:B-1----:R-:W-:-:S03]  /*79c0*/  F2FP.F16.F32.PACK_AB R153, R15, R14 ;  /* 0x0000000e0f99723e */ /* 0x002fc600000000ff */
[----:B------:R-:W-:Y:S04]  /*79d0*/  STL.128 [R1+0x250], R36 ;  /* 0x0002502401007387 */ /* 0x000fe80000100c00 */
[----:B------:R-:W-:Y:S01]  /*79e0*/  STL.128 [R1+0x260], R40 ;  /* 0x0002602801007387 */ /* 0x000fe20000100c00 */
[----:B0-----:R-:W-:-:S03]  /*79f0*/  F2FP.F16.F32.PACK_AB R155, R20, R11 ;  /* 0x0000000b149b723e */ /* 0x001fc600000000ff */
        /* <DEDUP_REMOVED lines=27> */
[----:B------:R-:W-:-:S03]  /*7bb0*/  FADD.FTZ R223, R21, R223 ;  /* 0x000000df15df7221 */ /* 0x000fc60000010000 */
[----:B------:R-:W2:Y:S01]  /*7bc0*/  @!P0 LDL R19, [R1+0x210] ;  /* 0x0002100001138983 */ /* 0x000ea20000100800 */
[----:B0-----:R-:W-:-:S06]  /*7bd0*/  WARPGROUP.ARRIVE ;  /* 0x00000000000079c5 */ /* 0x001fcc0000000000 */
[----:B------:R-:W-:Y:S01]  /*7be0*/  HGMMA.64x256x16.F32 R24, R152, gdesc[UR4].tnspB, R24, gsb0 ;  /* 0x43e0000498187df0 */ /* 0x000fe20008000818 */
[----:B------:R-:W-:-:S04]  /*7bf0*/  FADD.FTZ R8, R215, R8 ;  /* 0x00000008d7087221 */ /* 0x000fc80000010000 */
[----:B------:R-:W-:Y:S01]  /*7c00*/  FADD.FTZ R207, R207, R8 ;  /* 0x00000008cfcf7221 */ /* 0x000fe20000010000 */
[----:B------:R-:W-:Y:S01]  /*7c10*/  VIADD R8, R158, 0x280 ;  /* 0x000002809e087836 */ /* 0x000fe20000000000 */
[----:B------:R-:W-:-:S04]  /*7c20*/  R2UR UR7, R9 ;  /* 0x00000000090772ca */ /* 0x000fc800000e0000 */
[----:B------:R-:W-:Y:S01]  /*7c30*/  R2UR UR6, R8 ;  /* 0x00000000080672ca */ /* 0x000fe200000e0000 */
[----:B------:R-:W-:Y:S01]  /*7c40*/  FADD.FTZ R156, R156, R223 ;  /* 0x000000df9c9c7221 */ /* 0x000fe20000010000 */
[----:B------:R-:W3:Y:S03]  /*7c50*/  @!P0 LDL.64 R8, [R1+0x68] ;  /* 0x0000680001088983 */ /* 0x000ee60000100a00 */
[----:B------:R-:W-:-:S04]  /*7c60*/  FADD.FTZ R156, R157, R156 ;  /* 0x0000009c9d9c7221 */ /* 0x000fc80000010000 */
[----:B------:R-:W-:-:S04]  /*7c70*/  FADD.FTZ R156, R163, R156 ;  /* 0x0000009ca39c7221 */ /* 0x000fc80000010000 */
[----:B------:R-:W-:-:S04]  /*7c80*/  FADD.FTZ R156, R167, R156 ;  /* 0x0000009ca79c7221 */ /* 0x000fc80000010000 */
        /* <DEDUP_REMOVED lines=230> */
[----:B------:R-:W-:Y:S01]  /*8af0*/  STL [R1+0x88], RZ ;  /* 0x000088ff01007387 */ /* 0x000fe20000100800 */
[----:B------:R-:W-:-:S02]  /*8b00*/  FADD.FTZ R181, R184, R181 ;  /* 0x000000b5b8b57221 */ /* 0x000fc40000010000 */
        /* <DEDUP_REMOVED lines=161> */
.L_x_12293:
[----:B------:R-:W-:-:S13]  /*9520*/  ISETP.NE.AND P1, PT, R5, 0x1, PT ;  /* 0x000000010500780c */ /* 0x000fda0003f25270 */
[----:B------:R-:W-:-:S05]  /*9530*/  @P1 IMAD.HI.U32 R2, R6, R2, RZ ;  /* 0x0000000206021227 */ /* 0x000fca00078e00ff */
[----:B------:R-:W-:-:S07]  /*9540*/  @P1 SHF.R.U32.HI R6, RZ, R3, R2 ;  /* 0x00000003ff061219 */ /* 0x000fce0000011602 */
.L_x_12294:
[----:B------:R-:W-:Y:S05]  /*9550*/  BSYNC B0 ;  /* 0x0000000000007941 */ /* 0x000fea0003800000 */
.L_x_12292:
[----:B------:R-:W-:-:S05]  /*9560*/  IMAD R5, R6, R5, R5 ;  /* 0x0000000506057224 */ /* 0x000fca00078e0205 */
[----:B------:R-:W-:-:S07]  /*9570*/  VIMNMX R4, R4, R5, PT ;  /* 0x0000000504047248 */ /* 0x000fce0003fe0100 */
.L_x_12291:
        /* <DEDUP_REMOVED lines=8> */
.L_x_12299:
[----:B------:R-:W-:Y:S01]  /*9600*/  BSSY B0, `(.L_x_12298) ;  /* 0x0000004000007945 */ /* 0x000fe20003800000 */
[----:B------:R-:W-:Y:S01]  /*9610*/  VIADD R0, R16, 0x170 ;  /* 0x0000017010007836 */ /* 0x000fe20000000000 */
[----:B------:R-:W-:-:S07]  /*9620*/  MOV R212, 0x9640 ;  /* 0x0000964000d47802 */ /* 0x000fce0000000f00 */
[----:B------:R-:W-:Y:S05]  /*9630*/  CALL.REL.NOINC `($_ZN7cutlass13device_kernelIN5flash11enable_sm90INS1_16FlashAttnFwdSm90INS1_25CollectiveMainloopFwdSm90ILi2EN4cute5tupleIJNS5_1CILi1EEES8_S8_EEENS6_IJNS7_ILi128EEENS7_ILi96EEENS7_ILi64EEEEEELi256ENS_6half_tEfNS_4arch4Sm90ELb0ELb1ELb0ELb1ELb0ELb0ELb1ELb1ELb0ELb1ELb0ELb0EEENS1_21CollectiveEpilogueFwdINS6_IJSA_NS7_ILi256EEESB_EEES9_SE_SG_Li256ELb1ELb1ELb0ELb0EEENS1_36VarlenDynamicPersistentTileSchedulerILi128ELi96ELi256ELi128ELb0ELb1ELb1ELb1ELb0ELb1EEEEEEEEEvNT_6ParamsE$_ZZN5flash25CollectiveMainloopFwdSm90ILi2EN4cute5tupleIJNS1_1CILi1EEES4_S4_EEENS2_IJNS3_ILi128EEENS3_ILi96EEENS3_ILi64EEEEEELi256EN7cutlass6half_tEfNSA_4arch4Sm90ELb0ELb1ELb0ELb1ELb0ELb0ELb1ELb1ELb0ELb1ELb0ELb0EE3mmaINS_16FlashAttnFwdSm90ISE_NS_21CollectiveEpilogueFwdINS2_IJS6_NS3_ILi256EEES7_EEES5_SB_SD_Li256ELb1ELb1ELb0ELb0EEENS_36VarlenDynamicPersistentTileSchedulerILi128ELi96ELi256ELi128ELb0ELb1ELb1ELb1ELb0ELb1EEEE13SharedStorageENS1_6TensorINS1_11ArrayEngineIfLm128EEENS1_6LayoutINS2_IJNS2_IJNS3_ILi2EEEST_NS3_ILi32EEEEEES4_S4_EEENS2_IJNS2_IJS4_ST_NS3_ILi4EEEEEENS3_ILi0EEESZ_EEEEEEENS_7SoftmaxILi2ELi0EEEEEbRKNSE_6ParamsENSA_25PipelineTmaAsyncNoClusterILi2ENSA_16PipelineTmaAsyncILi2EEEEES1B_RNSA_13PipelineStateILj2EEERT0_RT1_iRiRKNS_16SeqlenInfoQKNewKILb1ELb0EEENS2_IJiiiiEEERT_ENKUliT_T0_T1_E_clIZSF_ISO_S12_S14_EbS17_S1B_S1B_S1E_S1G_S1I_iS1J_S1N_S1O_S1Q_EUlRS1R_iE1_NS3_ILb0EEENS3_ILb1EEEEEDaiS1R_S1S_S1T_) ;  /* 0x0000022000fc7944 */ /* 0x000fea0003c00000 */
[----:B------:R-:W-:Y:S05]  /*9640*/  BSYNC B0 ;  /* 0x0000000000007941 */ /* 0x000fea0003800000 */
.L_x_12298:
[C---:B------:R-:W-:Y:S01]  /*9650*/  ISETP.GT.AND P1, PT, R10.reuse, R191, PT ;  /* 0x000000bf0a00720c */ /* 0x040fe20003f24270 */
[----:B------:R-:W-:-:S12]  /*9660*/  VIADD R10, R10, 0xffffffff ;  /* 0xffffffff0a0a7836 */ /* 0x000fd80000000000 */
[----:B------:R-:W-:Y:S05]  /*9670*/  @P1 BRA `(.L_x_12299) ;  /* 0xfffffffc00e01947 */ /* 0x000fea000383ffff */
[----:B------:R-:W-:Y:S05]  /*9680*/  BSYNC B1 ;  /* 0x0000000000017941 */ /* 0x000fea0003800000 */
.L_x_12297:
[----:B------:R-:W2:Y:S02]  /*9690*/  LDL R0, [R1+0x70] ;  /* 0x0000700001007983 */ /* 0x000ea40000100800 */
[----:B--2---:R-:W-:-:S07]  /*96a0*/  IMAD.SHL.U32 R0, R0, 0x80, RZ ;  /* 0x0000008000007824 */ /* 0x004fce00078e00ff */
.L_x_12296:
[----:B------:R-:W-:Y:S05]  /*96b0*/  BSYNC B2 ;  /* 0x0000000000027941 */ /* 0x000fea0003800000 */
.L_x_12295:
        /* <DEDUP_REMOVED lines=23> */
.L_x_12302:
[----:B------:R-:W-:-:S13]  /*9830*/  ISETP.NE.AND P1, PT, R7, 0x1, PT ;  /* 0x000000010700780c */ /* 0x000fda0003f25270 */
[----:B------:R-:W0:Y:S02]  /*9840*/  @P1 LDC.64 R4, c[0x0][0xae0] ;  /* 0x0002b800ff041b82 */ /* 0x000e240000000a00 */
[----:B0-----:R-:W-:-:S05]  /*9850*/  @P1 IMAD.HI.U32 R4, R0, R4, RZ ;  /* 0x0000000400041227 */ /* 0x001fca00078e00ff */
[----:B------:R-:W-:-:S07]  /*9860*/  @P1 SHF.R.U32.HI R0, RZ, R5, R4 ;  /* 0x00000005ff001219 */ /* 0x000fce0000011604 */
.L_x_12303:
[----:B------:R-:W-:Y:S05]  /*9870*/  BSYNC B0 ;  /* 0x0000000000007941 */ /* 0x000fea0003800000 */
.L_x_12301:
[----:B------:R-:W-:-:S05]  /*9880*/  IMAD R3, R0, R7, RZ ;  /* 0x0000000700037224 */ /* 0x000fca00078e02ff */
[----:B------:R-:W-:-:S07]  /*9890*/  VIMNMX R2, R2, R3, !PT ;  /* 0x0000000302027248 */ /* 0x000fce0007fe0100 */
.L_x_12300:
[----:B------:R-:W-:-:S04]  /*98a0*/  VIADD R2, R2, 0x5f ;  /* 0x0000005f02027836 */ /* 0x000fc80000000000 */
[----:B------:R-:W-:-:S05]  /*98b0*/  IMAD.HI R2, R2, 0x2aaaaaab, RZ ;  /* 0x2aaaaaab02027827 */ /* 0x000fca00078e02ff */
[----:B------:R-:W-:-:S04]  /*98c0*/  SHF.R.U32.HI R3, RZ, 0x1f, R2 ;  /* 0x0000001fff037819 */ /* 0x000fc80000011602 */
[----:B------:R-:W-:-:S04]  /*98d0*/  LEA.HI.SX32 R2, R2, R3, 0x1c ;  /* 0x0000000302027211 */ /* 0x000fc800078fe2ff */
[----:B------:R-:W-:-:S04]  /*98e0*/  VIMNMX R2, R2, UR45, !PT ;  /* 0x0000002d02027c48 */ /* 0x000fc8000ffe0100 */
[----:B------:R-:W-:-:S13]  /*98f0*/  ISETP.GE.AND P1, PT, R10, R2, PT ;  /* 0x000000020a00720c */ /* 0x000fda0003f26270 */
[----:B------:R-:W-:Y:S05]  /*9900*/  @!P1 BRA `(.L_x_12304) ;  /* 0x0000009400e09947 */ /* 0x000fea0003800000 */
.L_x_12321:
        /* <DEDUP_REMOVED lines=24> */
.L_x_12306:
[----:B------:R-:W-:Y:S05]  /*9a90*/  BSYNC B0 ;  /* 0x0000000000007941 */ /* 0x000fea0003800000 */
.L_x_12305:
        /* <DEDUP_REMOVED lines=13> */
.L_x_12308:
[----:B------:R-:W-:Y:S05]  /*9b70*/  BSYNC B0 ;  /* 0x0000000000007941 */ /* 0x000fea0003800000 */
.L_x_12307:
        /* <DEDUP_REMOVED lines=8> */
.L_x_12310:
[----:B------:R-:W-:Y:S05]  /*9c00*/  BSYNC B0 ;  /* 0x0000000000007941 */ /* 0x000fea0003800000 */
.L_x_12309:
        /* <DEDUP_REMOVED lines=59> */
.L_x_12313:
[----:B------:R-:W-:Y:S05]  /*9fc0*/  BSYNC B0 ;  /* 0x0000000000007941 */ /* 0x000fea0003800000 */
.L_x_12312:
        /* <DEDUP_REMOVED lines=10> */
.L_x_12315:
[----:B------:R-:W-:Y:S05]  /*a070*/  BSYNC B0 ;  /* 0x0000000000007941 */ /* 0x000fea0003800000 */
.L_x_12314:
[----:B------:R-:W-:Y:S04]  /*a080*/  BSSY B0, `(.L_x_12316) ;  /* 0x0000006000007945 */ /* 0x000fe80003800000 */
[----:B-1----:R-:W-:Y:S05]  /*a090*/  @P2 BRA `(.L_x_12317) ;  /* 0x0000000000102947 */ /* 0x002fea0003800000 */
[----:B-----5:R-:W-:Y:S01]  /*a0a0*/  IMAD R4, R4, 0x8, R6 ;  /* 0x0000000804047824 */ /* 0x020fe200078e0206 */
[----:B------:R-:W-:-:S04]  /*a0b0*/  SHF.L.U32 R5, R5, 0x1f, RZ ;  /* 0x0000001f05057819 */ /* 0x000fc800000006ff */
[----:B------:R-:W1:Y:S02]  /*a0c0*/  SYNCS.PHASECHK.TRANS64.TRYWAIT P2, [R4+URZ], R5 ;  /* 0x00000005040075a7 */ /* 0x000e64000804017f */
[----:B-1----:R-:W-:Y:S05]  /*a0d0*/  @!P2 BRA `(.L_x_12318) ;  /* 0x000001ec00d4a947 */ /* 0x002fea0003800000 */
.L_x_12317:
[----:B------:R-:W-:Y:S05]  /*a0e0*/  BSYNC B0 ;  /* 0x0000000000007941 */ /* 0x000fea0003800000 */
.L_x_12316:
        /* <DEDUP_REMOVED lines=270> */
[----:B------:R-:W-:-:S03]  /*b1d0*/  FFMA.FTZ R152, R24, R74, -R77 ;  /* 0x0000004a18987223 */ /* 0x000fc6000001084d */
[----:B------:R-:W-:Y:S01]  /*b1e0*/  MUFU.EX2 R75, R75 ;  /* 0x0000004b004b7308 */ /* 0x000fe20000000800 */
[----:B-1----:R-:W-:-:S05]  /*b1f0*/  FMNMX.FTZ R28, R5, R28, !PT ;  /* 0x0000001c051c7209 */ /* 0x002fca0007810000 */
[----:B------:R-:W-:Y:S01]  /*b200*/  FADD.FTZ R73, R73, -R28 ;  /* 0x8000001c49497221 */ /* 0x000fe20000010000 */
[----:B------:R-:W-:-:S03]  /*b210*/  FMUL.FTZ R25, R28, R74 ;  /* 0x0000004a1c197220 */ /* 0x000fc60000410000 */
[----:B------:R-:W-:Y:S01]  /*b220*/  FMUL.FTZ R44, R74, R73 ;  /* 0x000000494a2c7220 */ /* 0x000fe20000410000 */
[-CC-:B------:R-:W-:Y:S01]  /*b230*/  FFMA.FTZ R153, R26, R74.reuse, -R25.reuse ;  /* 0x0000004a1a997223 */ /* 0x180fe20000010819 */
[-CC-:B------:R-:W-:Y:S01]  /*b240*/  FFMA.FTZ R186, R27, R74.reuse, -R25.reuse ;  /* 0x0000004a1bba7223 */ /* 0x180fe20000010819 */
[----:B------:R-:W-:Y:S01]  /*b250*/  MUFU.EX2 R152, R152 ;  /* 0x0000009800987308 */ /* 0x000fe20000000800 */
[-CC-:B------:R-:W-:Y:S01]  /*b260*/  FFMA.FTZ R185, R30, R74.reuse, -R25.reuse ;  /* 0x0000004a1eb97223 */ /* 0x180fe20000010819 */
[----:B------:R-:W-:-:S06]  /*b270*/  FFMA.FTZ R187, R31, R74, -R25 ;  /* 0x0000004a1fbb7223 */ /* 0x000fcc0000010819 */
[----:B------:R-:W-:Y:S01]  /*b280*/  MUFU.EX2 R44, R44 ;  /* 0x0000002c002c7308 */ /* 0x000fe20000000800 */
[----:B------:R-:W-:-:S07]  /*b290*/  FFMA.FTZ R155, R29, R74, -R77 ;  /* 0x0000004a1d9b7223 */ /* 0x000fce000001084d */
[----:B------:R-:W4:Y:S01]  /*b2a0*/  MUFU.EX2 R153, R153 ;  /* 0x0000009900997308 */ /* 0x000f220000000800 */
[----:B------:R-:W-:-:S07]  /*b2b0*/  FFMA.FTZ R181, R34, R74, -R25 ;  /* 0x0000004a22b57223 */ /* 0x000fce0000010819 */
[----:B------:R-:W1:Y:S01]  /*b2c0*/  MUFU.EX2 R186, R186 ;  /* 0x000000ba00ba7308 */ /* 0x000e620000000800 */
[----:B------:R-:W-:-:S07]  /*b2d0*/  FFMA.FTZ R19, R32, R74, -R77 ;  /* 0x0000004a20137223 */ /* 0x000fce000001084d */
[----:B------:R-:W2:Y:S01]  /*b2e0*/  MUFU.EX2 R3, R3 ;  /* 0x0000000300037308 */ /* 0x000ea20000000800 */
[----:B------:R-:W-:-:S07]  /*b2f0*/  FFMA.FTZ R183, R35, R74, -R25 ;  /* 0x0000004a23b77223 */ /* 0x000fce0000010819 */
[----:B------:R-:W3:Y:S01]  /*b300*/  MUFU.EX2 R185, R185 ;  /* 0x000000b900b97308 */ /* 0x000ee20000000800 */
[----:B------:R-:W-:-:S07]  /*b310*/  FFMA.FTZ R163, R33, R74, -R77 ;  /* 0x0000004a21a37223 */ /* 0x000fce000001084d */
[----:B------:R-:W0:Y:S01]  /*b320*/  MUFU.EX2 R154, R154 ;  /* 0x0000009a009a7308 */ /* 0x000e220000000800 */
[----:B----4-:R-:W-:Y:S01]  /*b330*/  FFMA.FTZ R15, R15, R44, R153 ;  /* 0x0000002c0f0f7223 */ /* 0x010fe20000010099 */
[----:B------:R-:W-:-:S06]  /*b340*/  FFMA.FTZ R182, R38, R74, -R25 ;  /* 0x0000004a26b67223 */ /* 0x000fcc0000010819 */
[----:B------:R-:W4:Y:S01]  /*b350*/  MUFU.EX2 R187, R187 ;  /* 0x000000bb00bb7308 */ /* 0x000f220000000800 */
[----:B------:R-:W-:Y:S01]  /*b360*/  FFMA.FTZ R14, R75, R14, R152 ;  /* 0x0000000e4b0e7223 */ /* 0x000fe20000010098 */
[----:B------:R-:W-:-:S06]  /*b370*/  FFMA.FTZ R13, R36, R74, -R77 ;  /* 0x0000004a240d7223 */ /* 0x000fcc000001084d */
[----:B------:R-:W4:Y:S01]  /*b380*/  MUFU.EX2 R155, R155 ;  /* 0x0000009b009b7308 */ /* 0x000f220000000800 */
[----:B-1----:R-:W-:Y:S01]  /*b390*/  FADD.FTZ R24, R186, R15 ;  /* 0x0000000fba187221 */ /* 0x002fe20000010000 */
[----:B------:R-:W-:-:S06]  /*b3a0*/  FFMA.FTZ R184, R39, R74, -R25 ;  /* 0x0000004a27b87223 */ /* 0x000fcc0000010819 */
[----:B------:R-:W1:Y:S01]  /*b3b0*/  MUFU.EX2 R181, R181 ;  /* 0x000000b500b57308 */ /* 0x000e620000000800 */
[----:B--2---:R-:W-:Y:S01]  /*b3c0*/  FADD.FTZ R15, R3, R14 ;  /* 0x0000000e030f7221 */ /* 0x004fe20000010000 */
[----:B------:R-:W-:-:S06]  /*b3d0*/  FFMA.FTZ R162, R37, R74, -R77 ;  /* 0x0000004a25a27223 */ /* 0x000fcc000001084d */
[----:B------:R-:W2:Y:S01]  /*b3e0*/  MUFU.EX2 R19, R19 ;  /* 0x0000001300137308 */ /* 0x000ea20000000800 */
[----:B---3--:R-:W-:Y:S01]  /*b3f0*/  FADD.FTZ R24, R185, R24 ;  /* 0x00000018b9187221 */ /* 0x008fe20000010000 */
[----:B------:R-:W-:-:S06]  /*b400*/  FFMA.FTZ R177, R42, R74, -R25 ;  /* 0x0000004a2ab17223 */ /* 0x000fcc0000010819 */
[----:B------:R-:W3:Y:S01]  /*b410*/  MUFU.EX2 R183, R183 ;  /* 0x000000b700b77308 */ /* 0x000ee20000000800 */
[----:B0-----:R-:W-:Y:S01]  /*b420*/  FADD.FTZ R14, R154, R15 ;  /* 0x0000000f9a0e7221 */ /* 0x001fe20000010000 */
[----:B------:R-:W-:-:S06]  /*b430*/  FFMA.FTZ R11, R40, R74, -R77 ;  /* 0x0000004a280b7223 */ /* 0x000fcc000001084d */
[----:B------:R-:W0:Y:S01]  /*b440*/  MUFU.EX2 R163, R163 ;  /* 0x000000a300a37308 */ /* 0x000e220000000800 */
[----:B----4-:R-:W-:Y:S01]  /*b450*/  FADD.FTZ R24, R187, R24 ;  /* 0x00000018bb187221 */ /* 0x010fe20000010000 */
[----:B------:R-:W-:-:S06]  /*b460*/  FFMA.FTZ R179, R43, R74, -R25 ;  /* 0x0000004a2bb37223 */ /* 0x000fcc0000010819 */
[----:B------:R-:W4:Y:S01]  /*b470*/  MUFU.EX2 R182, R182 ;  /* 0x000000b600b67308 */ /* 0x000f220000000800 */
[----:B------:R-:W-:Y:S01]  /*b480*/  FADD.FTZ R14, R155, R14 ;  /* 0x0000000e9b0e7221 */ /* 0x000fe20000010000 */
[----:B------:R-:W-:-:S06]  /*b490*/  FFMA.FTZ R160, R41, R74, -R77 ;  /* 0x0000004a29a07223 */ /* 0x000fcc000001084d */
[----:B------:R-:W4:Y:S01]  /*b4a0*/  MUFU.EX2 R13, R13 ;  /* 0x0000000d000d7308 */ /* 0x000f220000000800 */
[----:B-1----:R-:W-:Y:S01]  /*b4b0*/  FADD.FTZ R24, R181, R24 ;  /* 0x00000018b5187221 */ /* 0x002fe20000010000 */
[----:B------:R-:W-:-:S06]  /*b4c0*/  FFMA.FTZ R178, R46, R74, -R25 ;  /* 0x0000004a2eb27223 */ /* 0x000fcc0000010819 */
[----:B------:R-:W1:Y:S01]  /*b4d0*/  MUFU.EX2 R184, R184 ;  /* 0x000000b800b87308 */ /* 0x000e620000000800 */
[----:B--2---:R-:W-:-:S07]  /*b4e0*/  FADD.FTZ R14, R19, R14 ;  /* 0x0000000e130e7221 */ /* 0x004fce0000010000 */
        /* <DEDUP_REMOVED lines=72> */
[----:B------:R-:W-:Y:S01]  /*b970*/  FFMA.FTZ R68, R68, R74, -R77 ;  /* 0x0000004a44447223 */ /* 0x000fe2000001084d */
[----:B---3--:R-:W-:-:S06]  /*b980*/  FADD.FTZ R27, R173, R24 ;  /* 0x00000018ad1b7221 */ /* 0x008fcc0000010000 */
[----:B------:R-:W3:Y:S01]  /*b990*/  MUFU.EX2 R169, R169 ;  /* 0x000000a900a97308 */ /* 0x000ee20000000800 */
[----:B0-----:R-:W-:Y:S01]  /*b9a0*/  FADD.FTZ R14, R156, R15 ;  /* 0x0000000f9c0e7221 */ /* 0x001fe20000010000 */
[----:B------:R-:W-:-:S06]  /*b9b0*/  FFMA.FTZ R20, R69, R74, -R77 ;  /* 0x0000004a45147223 */ /* 0x000fcc000001084d */
[----:B------:R-:W0:Y:S01]  /*b9c0*/  MUFU.EX2 R4, R4 ;  /* 0x0000000400047308 */ /* 0x000e220000000800 */
[----:B------:R-:W-:Y:S01]  /*b9d0*/  FFMA.FTZ R176, R71, R74, -R25 ;  /* 0x0000004a47b07223 */ /* 0x000fe20000010819 */
[----:B----4-:R-:W-:-:S06]  /*b9e0*/  FADD.FTZ R27, R168, R27 ;  /* 0x0000001ba81b7221 */ /* 0x010fcc0000010000 */
[----:B------:R-:W4:Y:S01]  /*b9f0*/  MUFU.EX2 R175, R175 ;  /* 0x000000af00af7308 */ /* 0x000f220000000800 */
[----:B------:R-:W-:-:S07]  /*ba00*/  FADD.FTZ R14, R7, R14 ;  /* 0x0000000e070e7221 */ /* 0x000fce0000010000 */
[----:B------:R-:W4:Y:S01]  /*ba10*/  MUFU.EX2 R21, R21 ;  /* 0x0000001500157308 */ /* 0x000f220000000800 */
[----:B-1----:R-:W-:Y:S01]  /*ba20*/  FADD.FTZ R24, R174, R27 ;  /* 0x0000001bae187221 */ /* 0x002fe20000010000 */
[----:B--2---:R-:W-:-:S06]  /*ba30*/  FADD.FTZ R15, R157, R14 ;  /* 0x0000000e9d0f7221 */ /* 0x004fcc0000010000 */
[----:B------:R-:W1:Y:S08]  /*ba40*/  MUFU.EX2 R170, R170 ;  /* 0x000000aa00aa7308 */ /* 0x000e700000000800 */
[----:B------:R-:W2:Y:S01]  /*ba50*/  MUFU.EX2 R5, R68 ;  /* 0x0000004400057308 */ /* 0x000ea20000000800 */
[----:B---3--:R-:W-:Y:S01]  /*ba60*/  FADD.FTZ R24, R169, R24 ;  /* 0x00000018a9187221 */ /* 0x008fe20000010000 */
[----:B0-----:R-:W-:-:S06]  /*ba70*/  FADD.FTZ R14, R4, R15 ;  /* 0x0000000f040e7221 */ /* 0x001fcc0000010000 */
[----:B------:R-:W0:Y:S08]  /*ba80*/  MUFU.EX2 R20, R20 ;  /* 0x0000001400147308 */ /* 0x000e300000000800 */
[----:B------:R-:W3:Y:S01]  /*ba90*/  MUFU.EX2 R176, R176 ;  /* 0x000000b000b07308 */ /* 0x000ee20000000800 */
[----:B----4-:R-:W-:Y:S01]  /*baa0*/  FADD.FTZ R15, R175, R24 ;  /* 0x00000018af0f7221 */ /* 0x010fe20000010000 */
[----:B------:R-:W-:-:S03]  /*bab0*/  FADD.FTZ R14, R21, R14 ;  /* 0x0000000e150e7221 */ /* 0x000fc60000010000 */
[----:B-1----:R-:W-:Y:S01]  /*bac0*/  FADD.FTZ R27, R170, R15 ;  /* 0x0000000faa1b7221 */ /* 0x002fe20000010000 */
[----:B--2---:R-:W-:-:S04]  /*bad0*/  FADD.FTZ R15, R5, R14 ;  /* 0x0000000e050f7221 */ /* 0x004fc80000010000 */
[----:B0-----:R-:W-:Y:S01]  /*bae0*/  FADD.FTZ R26, R20, R15 ;  /* 0x0000000f141a7221 */ /* 0x001fe20000010000 */
[----:B------:R0:W-:Y:S01]  /*baf0*/  STL [R1+0x434], R28 ;  /* 0x0004341c01007387 */ /* 0x0001e20000100800 */
[----:B---3--:R-:W-:-:S05]  /*bb00*/  FADD.FTZ R27, R176, R27 ;  /* 0x0000001bb01b7221 */ /* 0x008fca0000010000 */
[----:B------:R1:W-:Y:S04]  /*bb10*/  STL.64 [R1+0x440], R26 ;  /* 0x0004401a01007387 */ /* 0x0003e80000100a00 */
[----:B------:R-:W2:Y:S04]  /*bb20*/  LD.E R15, desc[UR40][R22.64+0x41c] ;  /* 0x00041c28160f7980 */ /* 0x000ea8000c101900 */
        /* <DEDUP_REMOVED lines=127> */
[----:B--2---:R-:W-:Y:S01]  /*c320*/  FMUL.FTZ R219, R44, R15 ;  /* 0x0000000f2cdb7220 */ /* 0x004fe20000410000 */
[C---:B---3--:R-:W-:Y:S01]  /*c330*/  FMUL.FTZ R215, R75.reuse, R42 ;  /* 0x0000002a4bd77220 */ /* 0x048fe20000410000 */
[C---:B----4-:R-:W-:Y:S01]  /*c340*/  FMUL.FTZ R15, R75.reuse, R30 ;  /* 0x0000001e4b0f7220 */ /* 0x050fe20000410000 */
        /* <DEDUP_REMOVED lines=31> */
[C---:B0-----:R-:W-:Y:S01]  /*c540*/  FMUL.FTZ R219, R75.reuse, R130 ;  /* 0x000000824bdb7220 */ /* 0x041fe20000410000 */
[C---:B-1----:R-:W-:Y:S01]  /*c550*/  FMUL.FTZ R189, R75.reuse, R126 ;  /* 0x0000007e4bbd7220 */ /* 0x042fe20000410000 */
[C---:B--2---:R-:W-:Y:S01]  /*c560*/  FMUL.FTZ R191, R75.reuse, R132 ;  /* 0x000000844bbf7220 */ /* 0x044fe20000410000 */
[C---:B---3--:R-:W-:Y:S01]  /*c570*/  FMUL.FTZ R199, R75.reuse, R124 ;  /* 0x0000007c4bc77220 */ /* 0x048fe20000410000 */
        /* <DEDUP_REMOVED lines=756> */
[----:B------:R-:W-:Y:S01]  /*f4c0*/  STL [R1+0x88], R0 ;  /* 0x0000880001007387 */ /* 0x000fe20000100800 */
[--C-:B------:R-:W-:Y:S01]  /*f4d0*/  IMAD.MOV.U32 R13, RZ, RZ, R15.reuse ;  /* 0x000000ffff0d7224 */ /* 0x100fe200078e000f */
        /* <DEDUP_REMOVED lines=953> */
.L_x_12320:
[----:B------:R-:W-:Y:S05]  /*13070*/  BSYNC B0 ;  /* 0x0000000000007941 */ /* 0x000fea0003800000 */
.L_x_12319:
[----:B------:R-:W-:Y:S05]  /*13080*/  @P1 BRA `(.L_x_12321) ;  /* 0xffffff6800201947 */ /* 0x000fea000383ffff */
.L_x_12304:
[----:B------:R-:W-:-:S13]  /*13090*/  ISETP.GE.AND P1, PT, R10, UR45, PT ;  /* 0x0000002d0a007c0c */ /* 0x000fda000bf26270 */
[----:B------:R-:W-:Y:S05]  /*130a0*/  @!P1 BRA `(.L_x_12322) ;  /* 0x000000a800fc9947 */ /* 0x000fea0003800000 */
[----:B0-----:R0:W5:Y:S02]  /*130b0*/  LDL.64 R2, [R1+0x170] ;  /* 0x0001700001027983 */ /* 0x0011640000100a00 */
.L_x_12353:
        /* <DEDUP_REMOVED lines=21> */
.L_x_12324:
[----:B------:R-:W-:Y:S05]  /*13210*/  BSYNC B0 ;  /* 0x0000000000007941 */ /* 0x000fea0003800000 */
.L_x_12323:
        /* <DEDUP_REMOVED lines=13> */
.L_x_12326:
[----:B------:R-:W-:Y:S05]  /*132f0*/  BSYNC B0 ;  /* 0x0000000000007941 */ /* 0x000fea0003800000 */
.L_x_12325:
        /* <DEDUP_REMOVED lines=8> */
.L_x_12328:
[----:B------:R-:W-:Y:S05]  /*13380*/  BSYNC B0 ;  /* 0x0000000000007941 */ /* 0x000fea0003800000 */
.L_x_12327:
        /* <DEDUP_REMOVED lines=59> */
.L_x_12331:
[----:B------:R-:W-:Y:S05]  /*13740*/  BSYNC B0 ;  /* 0x0000000000007941 */ /* 0x000fea0003800000 */
.L_x_12330:
        /* <DEDUP_REMOVED lines=10> */
.L_x_12333:
[----:B------:R-:W-:Y:S05]  /*137f0*/  BSYNC B0 ;  /* 0x0000000000007941 */ /* 0x000fea0003800000 */
.L_x_12332:
[----:B------:R-:W-:Y:S04]  /*13800*/  BSSY B0, `(.L_x_12334) ;  /* 0x0000006000007945 */ /* 0x000fe80003800000 */
[----:B--2---:R-:W-:Y:S05]  /*13810*/  @P1 BRA `(.L_x_12335) ;  /* 0x0000000000101947 */ /* 0x004fea0003800000 */
[----:B-----5:R-:W-:Y:S01]  /*13820*/  IMAD R4, R4, 0x8, R7 ;  /* 0x0000000804047824 */ /* 0x020fe200078e0207 */
[----:B-1----:R-:W-:-:S04]  /*13830*/  SHF.L.U32 R5, R6, 0x1f, RZ ;  /* 0x0000001f06057819 */ /* 0x002fc800000006ff */
[----:B------:R-:W1:Y:S02]  /*13840*/  SYNCS.PHASECHK.TRANS64.TRYWAIT P1, [R4+URZ], R5 ;  /* 0x00000005040075a7 */ /* 0x000e64000802017f */
[----:B-1----:R-:W-:Y:S05]  /*13850*/  @!P1 BRA `(.L_x_12336) ;  /* 0x00000158001c9947 */ /* 0x002fea0003800000 */
.L_x_12335:
[----:B------:R-:W-:Y:S05]  /*13860*/  BSYNC B0 ;  /* 0x0000000000007941 */ /* 0x000fea0003800000 */
.L_x_12334:
[----:B-1----:R-:W2:Y:S04]  /*13870*/  LDL R5, [R1+0x90] ;  /* 0x0000900001057983 */ /* 0x002ea80000100800 */
[----:B------:R-:W3:Y:S04]  /*13880*/  LD.E R11, desc[UR40][R2.64] ;  /* 0x00000028020b7980 */ /* 0x000ee8000c101900 */
[----:B------:R-:W3:Y:S04]  /*13890*/  LDL.64 R74, [R1+0x118] ;  /* 0x00011800014a7983 */ /* 0x000ee80000100a00 */
[----:B-----5:R-:W4:Y:S04]  /*138a0*/  LDL.64 R6, [R1+0x110] ;  /* 0x0001100001067983 */ /* 0x020f280000100a00 */
        /* <DEDUP_REMOVED lines=268> */
.L_x_12342:
[----:B------:R-:W-:Y:S05]  /*14970*/  BSYNC B2 ;  /* 0x0000000000027941 */ /* 0x000fea0003800000 */
.L_x_12341:
[----:B------:R-:W-:Y:S01]  /*14980*/  LOP3.LUT R7, RZ, R7, RZ, 0x33, !PT ;  /* 0x00000007ff077212 */ /* 0x000fe200078e33ff */
[----:B------:R-:W-:Y:S06]  /*14990*/  BRA `(.L_x_12343) ;  /* 0x0000000000187947 */ /* 0x000fec0003800000 */
.L_x_12340:
[----:B------:R-:W-:-:S13]  /*149a0*/  ISETP.NE.AND P1, PT, R14, 0x1, PT ;  /* 0x000000010e00780c */ /* 0x000fda0003f25270 */
[----:B------:R-:W-:Y:S05]  /*149b0*/  @!P1 BRA `(.L_x_12343) ;  /* 0x0000000000109947 */ /* 0x000fea0003800000 */
[----:B------:R-:W2:Y:S04]  /*149c0*/  LDL R6, [R198+0x1c] ;  /* 0x00001c00c6067983 */ /* 0x000ea80000100800 */
[----:B------:R-:W3:Y:S01]  /*149d0*/  LDL R72, [R198+0x20] ;  /* 0x00002000c6487983 */ /* 0x000ee20000100800 */
[----:B--2---:R-:W-:-:S05]  /*149e0*/  IMAD.HI.U32 R7, R7, R6, RZ ;  /* 0x0000000607077227 */ /* 0x004fca00078e00ff */
[----:B---3--:R-:W-:-:S07]  /*149f0*/  SHF.R.U32.HI R7, RZ, R72, R7 ;  /* 0x00000048ff077219 */ /* 0x008fce0000011607 */
.L_x_12343:
[----:B------:R-:W-:Y:S05]  /*14a00*/  BSYNC B1 ;  /* 0x0000000000017941 */ /* 0x000fea0003800000 */
.L_x_12339:
[----:B------:R-:W-:-:S05]  /*14a10*/  IMAD R7, R14, R7, R20 ;  /* 0x000000070e077224 */ /* 0x000fca00078e0214 */
[----:B------:R-:W-:Y:S02]  /*14a20*/  VIMNMX R4, R4, R7, !PT ;  /* 0x0000000704047248 */ /* 0x000fe40007fe0100 */
[----:B------:R-:W-:-:S07]  /*14a30*/  VIADDMNMX R5, R7, R14, R5, PT ;  /* 0x0000000e07057246 */ /* 0x000fce0003800105 */
.L_x_12338:
[----:B------:R-:W-:Y:S05]  /*14a40*/  BSYNC B0 ;  /* 0x0000000000007941 */ /* 0x000fea0003800000 */
.L_x_12337:
        /* <DEDUP_REMOVED lines=133> */
.L_x_12349:
[----:B------:R-:W-:Y:S05]  /*152a0*/  BSYNC B2 ;  /* 0x0000000000027941 */ /* 0x000fea0003800000 */
.L_x_12348:
[----:B------:R-:W-:Y:S01]  /*152b0*/  LOP3.LUT R9, RZ, R9, RZ, 0x33, !PT ;  /* 0x00000009ff097212 */ /* 0x000fe200078e33ff */
[----:B------:R-:W-:Y:S06]  /*152c0*/  BRA `(.L_x_12350) ;  /* 0x0000000000187947 */ /* 0x000fec0003800000 */
.L_x_12347:
[----:B------:R-:W-:-:S13]  /*152d0*/  ISETP.NE.AND P6, PT, R14, 0x1, PT ;  /* 0x000000010e00780c */ /* 0x000fda0003fc5270 */
[----:B------:R-:W-:Y:S05]  /*152e0*/  @!P6 BRA `(.L_x_12350) ;  /* 0x000000000010e947 */ /* 0x000fea0003800000 */
[----:B------:R-:W2:Y:S04]  /*152f0*/  LDL R4, [R198+0x1c] ;  /* 0x00001c00c6047983 */ /* 0x000ea80000100800 */
[----:B------:R-:W3:Y:S01]  /*15300*/  LDL R8, [R198+0x20] ;  /* 0x00002000c6087983 */ /* 0x000ee20000100800 */
[----:B--2---:R-:W-:-:S05]  /*15310*/  IMAD.HI.U32 R9, R9, R4, RZ ;  /* 0x0000000409097227 */ /* 0x004fca00078e00ff */
[----:B---3--:R-:W-:-:S07]  /*15320*/  SHF.R.U32.HI R9, RZ, R8, R9 ;  /* 0x00000008ff097219 */ /* 0x008fce0000011609 */
.L_x_12350:
[----:B------:R-:W-:Y:S05]  /*15330*/  BSYNC B1 ;  /* 0x0000000000017941 */ /* 0x000fea0003800000 */
.L_x_12346:
[----:B------:R-:W-:-:S05]  /*15340*/  IMAD R9, R14, R9, R20 ;  /* 0x000000090e097224 */ /* 0x000fca00078e0214 */
[----:B------:R-:W-:Y:S02]  /*15350*/  VIADDMNMX R5, R9, R14, R5, PT ;  /* 0x0000000e09057246 */ /* 0x000fe40003800105 */
[----:B------:R-:W-:-:S07]  /*15360*/  VIMNMX R6, R6, R9, !PT ;  /* 0x0000000906067248 */ /* 0x000fce0007fe0100 */
.L_x_12345:
[----:B------:R-:W-:Y:S05]  /*15370*/  BSYNC B0 ;  /* 0x0000000000007941 */ /* 0x000fea0003800000 */
.L_x_12344:
        /* <DEDUP_REMOVED lines=148> */
[----:B------:R-:W-:Y:S04]  /*15cc0*/  STL [R1+0x430], R6 ;  /* 0x0004300601007387 */ /* 0x000fe80000100800 */
[----:B------:R-:W2:Y:S04]  /*15cd0*/  LDL R15, [R1+0x430] ;  /* 0x00043000010f7983 */ /* 0x000ea80000100800 */
[----:B----4-:R-:W1:Y:S01]  /*15ce0*/  SHFL.BFLY PT, R9, R12, 0x2, 0x1f ;  /* 0x0c401f000c097f89 */ /* 0x010e6200000e0000 */
[----:B--2---:R-:W-:Y:S01]  /*15cf0*/  FMUL.FTZ R7, R26, R15 ;  /* 0x0000000f1a077220 */ /* 0x004fe20000410000 */
[----:B------:R-:W-:-:S04]  /*15d00*/  FSETP.NEU.FTZ.AND P1, PT, R15, -INF , PT ;  /* 0xff8000000f00780b */ /* 0x000fc80003f3d000 */
[----:B------:R-:W-:-:S05]  /*15d10*/  FSEL R11, R7, RZ, P1 ;  /* 0x000000ff070b7208 */ /* 0x000fca0000800000 */
[----:B------:R-:W-:Y:S01]  /*15d20*/  FFMA.FTZ R7, R24, R26, -R11 ;  /* 0x0000001a18077223 */ /* 0x000fe2000001080b */
[----:B-1----:R-:W-:-:S05]  /*15d30*/  FMNMX.FTZ R9, R9, R12, !PT ;  /* 0x0000000c09097209 */ /* 0x002fca0007810000 */
[----:B------:R-:W1:Y:S01]  /*15d40*/  SHFL.BFLY PT, R24, R9, 0x1, 0x1f ;  /* 0x0c201f0009187f89 */ /* 0x000e6200000e0000 */
[----:B------:R-:W-:-:S05]  /*15d50*/  FSEL R15, R15, RZ, P1 ;  /* 0x000000ff0f0f7208 */ /* 0x000fca0000800000 */
[----:B------:R-:W-:Y:S01]  /*15d60*/  FADD.FTZ R15, R20, -R15 ;  /* 0x8000000f140f7221 */ /* 0x000fe20000010000 */
[----:B-1----:R-:W-:-:S04]  /*15d70*/  FMNMX.FTZ R24, R9, R24, !PT ;  /* 0x0000001809187209 */ /* 0x002fc80007810000 */
[C---:B------:R-:W-:Y:S01]  /*15d80*/  FSETP.NEU.FTZ.AND P1, PT, R24.reuse, -INF , PT ;  /* 0xff8000001800780b */ /* 0x040fe20003f3d000 */
[----:B------:R-:W-:-:S03]  /*15d90*/  FMUL.FTZ R6, R24, R26 ;  /* 0x0000001a18067220 */ /* 0x000fc60000410000 */
[----:B------:R-:W-:Y:S02]  /*15da0*/  FSEL R12, R24, RZ, P1 ;  /* 0x000000ff180c7208 */ /* 0x000fe40000800000 */
[----:B------:R-:W-:-:S03]  /*15db0*/  FSEL R29, R6, RZ, P1 ;  /* 0x000000ff061d7208 */ /* 0x000fc60000800000 */
[----:B------:R-:W-:Y:S01]  /*15dc0*/  FADD.FTZ R21, R21, -R12 ;  /* 0x8000000c15157221 */ /* 0x000fe20000010000 */
[-C--:B------:R-:W-:Y:S01]  /*15dd0*/  FMUL.FTZ R15, R15, R26.reuse ;  /* 0x0000001a0f0f7220 */ /* 0x080fe20000410000 */
[-C--:B------:R-:W-:Y:S01]  /*15de0*/  FFMA.FTZ R190, R25, R26.reuse, -R29 ;  /* 0x0000001a19be7223 */ /* 0x080fe2000001081d */
[-CC-:B------:R-:W-:Y:S01]  /*15df0*/  FFMA.FTZ R152, R152, R26.reuse, -R11.reuse ;  /* 0x0000001a98987223 */ /* 0x180fe2000001080b */
[----:B------:R-:W-:Y:S01]  /*15e00*/  FMUL.FTZ R21, R26, R21 ;  /* 0x000000151a157220 */ /* 0x000fe20000410000 */
[-C--:B------:R-:W-:Y:S01]  /*15e10*/  FFMA.FTZ R8, R36, R26.reuse, -R11 ;  /* 0x0000001a24087223 */ /* 0x080fe2000001080b */
[-CC-:B------:R-:W-:Y:S01]  /*15e20*/  FFMA.FTZ R153, R27, R26.reuse, -R29.reuse ;  /* 0x0000001a1b997223 */ /* 0x180fe2000001081d */
[----:B------:R-:W-:Y:S01]  /*15e30*/  MUFU.EX2 R7, R7 ;  /* 0x0000000700077308 */ /* 0x000fe20000000800 */
[-C--:B------:R-:W-:Y:S01]  /*15e40*/  FFMA.FTZ R184, R35, R26.reuse, -R29 ;  /* 0x0000001a23b87223 */ /* 0x080fe2000001081d */
[-C--:B------:R-:W-:Y:S01]  /*15e50*/  FFMA.FTZ R154, R154, R26.reuse, -R11 ;  /* 0x0000001a9a9a7223 */ /* 0x080fe2000001080b */
[----:B------:R-:W-:-:S05]  /*15e60*/  FFMA.FTZ R155, R30, R26, -R29 ;  /* 0x0000001a1e9b7223 */ /* 0x000fca000001081d */
[----:B------:R-:W3:Y:S01]  /*15e70*/  MUFU.EX2 R36, R15 ;  /* 0x0000000f00247308 */ /* 0x000ee20000000800 */
[-C--:B------:R-:W-:Y:S01]  /*15e80*/  FFMA.FTZ R185, R90, R26.reuse, -R11 ;  /* 0x0000001a5ab97223 */ /* 0x080fe2000001080b */
[----:B------:R-:W-:-:S06]  /*15e90*/  FFMA.FTZ R6, R31, R26, -R29 ;  /* 0x0000001a1f067223 */ /* 0x000fcc000001081d */
        /* <DEDUP_REMOVED lines=27> */
[----:B------:R-:W-:Y:S01]  /*16050*/  FFMA.FTZ R68, R68, R26, -R11 ;  /* 0x0000001a44447223 */ /* 0x000fe2000001080b */
[----:B------:R-:W0:Y:S01]  /*16060*/  MUFU.EX2 R188, R188 ;  /* 0x000000bc00bc7308 */ /* 0x000e220000000800 */
[----:B---3--:R-:W-:Y:S01]  /*16070*/  FFMA.FTZ R11, R36, R4, R7 ;  /* 0x00000004240b7223 */ /* 0x008fe20000010007 */
[----:B-1----:R-:W-:Y:S01]  /*16080*/  FFMA.FTZ R4, R5, R35, R190 ;  /* 0x0000002305047223 */ /* 0x002fe200000100be */
[----:B------:R-:W-:-:S05]  /*16090*/  FFMA.FTZ R177, R38, R26, -R29 ;  /* 0x0000001a26b17223 */ /* 0x000fca000001081d */
[----:B------:R-:W1:Y:S01]  /*160a0*/  MUFU.EX2 R179, R179 ;  /* 0x000000b300b37308 */ /* 0x000e620000000800 */
[----:B--2---:R-:W-:Y:S01]  /*160b0*/  FADD.FTZ R11, R152, R11 ;  /* 0x0000000b980b7221 */ /* 0x004fe20000010000 */
[----:B----4-:R-:W-:Y:S01]  /*160c0*/  FADD.FTZ R4, R153, R4 ;  /* 0x0000000499047221 */ /* 0x010fe20000010000 */
[----:B------:R-:W-:-:S05]  /*160d0*/  FFMA.FTZ R182, R39, R26, -R29 ;  /* 0x0000001a27b67223 */ /* 0x000fca000001081d */
        /* <DEDUP_REMOVED lines=97> */
[----:B------:R-:W-:Y:S01]  /*166f0*/  STL [R1+0x434], R24 ;  /* 0x0004341801007387 */ /* 0x000fe20000100800 */
        /* <DEDUP_REMOVED lines=130> */
[C---:B--2---:R-:W-:Y:S01]  /*16f20*/  FMUL.FTZ R25, R36.reuse, R25 ;  /* 0x0000001924197220 */ /* 0x044fe20000410000 */
[C---:B---3--:R-:W-:Y:S01]  /*16f30*/  FMUL.FTZ R5, R36.reuse, R5 ;  /* 0x0000000524057220 */ /* 0x048fe20000410000 */
[C---:B----4-:R-:W-:Y:S01]  /*16f40*/  FMUL.FTZ R187, R36.reuse, R33 ;  /* 0x0000002124bb7220 */ /* 0x050fe20000410000 */
[C---:B-----5:R-:W-:Y:S01]  /*16f50*/  FMUL.FTZ R33, R36.reuse, R28 ;  /* 0x0000001c24217220 */ /* 0x060fe20000410000 */
[C---:B------:R-:W-:Y:S01]  /*16f60*/  FMUL.FTZ R29, R36.reuse, R29 ;  /* 0x0000001d241d7220 */ /* 0x040fe20000410000 */
[----:B------:R0:W-:Y:S01]  /*16f70*/  ST.E desc[UR40][R22.64+0x220], R25 ;  /* 0x0002201916007985 */ /* 0x0001e2000c101928 */
[C---:B------:R-:W-:Y:S01]  /*16f80*/  FMUL.FTZ R31, R36.reuse, R31 ;  /* 0x0000001f241f7220 */ /* 0x040fe20000410000 */
[C---:B------:R-:W-:Y:S01]  /*16f90*/  FMUL.FTZ R43, R36.reuse, R43 ;  /* 0x0000002b242b7220 */ /* 0x040fe20000410000 */
[C---:B------:R-:W-:Y:S01]  /*16fa0*/  FMUL.FTZ R27, R36.reuse, R27 ;  /* 0x0000001b241b7220 */ /* 0x040fe20000410000 */
[----:B------:R1:W-:Y:S01]  /*16fb0*/  ST.E desc[UR40][R22.64+0x250], R5 ;  /* 0x0002500516007985 */ /* 0x0003e2000c101928 */
[C---:B------:R-:W-:Y:S01]  /*16fc0*/  FMUL.FTZ R39, R35.reuse, R39 ;  /* 0x0000002723277220 */ /* 0x040fe20000410000 */
[C---:B------:R-:W-:Y:S01]  /*16fd0*/  FMUL.FTZ R37, R35.reuse, R37 ;  /* 0x0000002523257220 */ /* 0x040fe20000410000 */
[C---:B0-----:R-:W-:Y:S01]  /*16fe0*/  FMUL.FTZ R25, R36.reuse, R4 ;  /* 0x0000000424197220 */ /* 0x041fe20000410000 */
[----:B-1----:R-:W-:Y:S01]  /*16ff0*/  FMUL.FTZ R5, R35, R214 ;  /* 0x000000d623057220 */ /* 0x002fe20000410000 */
        /* <DEDUP_REMOVED lines=100> */
[----:B------:R-:W-:Y:S01]  /*17640*/  FMUL.FTZ R189, R35, R34 ;  /* 0x0000002223bd7220 */ /* 0x000fe20000410000 */
        /* <DEDUP_REMOVED lines=73> */
[----:B------:R-:W-:Y:S01]  /*17ae0*/  FMUL.FTZ R35, R35, R26 ;  /* 0x0000001a23237220 */ /* 0x000fe20000410000 */
        /* <DEDUP_REMOVED lines=70> */
[----:B--2---:R-:W2:Y:S04]  /*17f50*/  LD.E R31, desc[UR40][R22.64+0x228] ;  /* 0x00022828161f7980 */ /* 0x004ea8000c101900 */
[----:B---3--:R-:W3:Y:S04]  /*17f60*/  LD.E R33, desc[UR40][R22.64+0x22c] ;  /* 0x00022c2816217980 */ /* 0x008ee8000c101900 */
[----:B------:R-:W3:Y:S04]  /*17f70*/  LD.E R41, desc[UR40][R22.64+0x230] ;  /* 0x0002302816297980 */ /* 0x000ee8000c101900 */
        /* <DEDUP_REMOVED lines=126> */
[----:B--2---:R-:W-:Y:S04]  /*18760*/  ST.E desc[UR40][R22.64+0x228], R31 ;  /* 0x0002281f16007985 */ /* 0x004fe8000c101928 */
[----:B---3--:R-:W-:Y:S04]  /*18770*/  ST.E desc[UR40][R22.64+0x22c], R33 ;  /* 0x00022c2116007985 */ /* 0x008fe8000c101928 */
[----:B------:R-:W-:Y:S04]  /*18780*/  ST.E desc[UR40][R22.64+0x230], R41 ;  /* 0x0002302916007985 */ /* 0x000fe8000c101928 */
        /* <DEDUP_REMOVED lines=124> */
[----:B------:R-:W5:Y:S04]  /*18f50*/  LDL R189, [R1+0x88] ;  /* 0x0000880001bd7983 */ /* 0x000f680000100800 */
[----:B-1----:R-:W5:Y:S04]  /*18f60*/  LD.E R24, desc[UR40][R22.64+0x220] ;  /* 0x0002202816187980 */ /* 0x002f68000c101900 */
[----:B------:R-:W5:Y:S04]  /*18f70*/  LD.E R25, desc[UR40][R22.64+0x224] ;  /* 0x0002242816197980 */ /* 0x000f68000c101900 */
        /* <DEDUP_REMOVED lines=1230> */
.L_x_12352:
[----:B------:R-:W-:Y:S05]  /*1dc60*/  BSYNC B0 ;  /* 0x0000000000007941 */ /* 0x000fea0003800000 */
.L_x_12351:
[C---:B------:R-:W-:Y:S01]  /*1dc70*/  ISETP.GT.AND P1, PT, R10.reuse, UR45, PT ;  /* 0x0000002d0a007c0c */ /* 0x040fe2000bf24270 */
[----:B------:R-:W-:-:S12]  /*1dc80*/  VIADD R10, R10, 0xffffffff ;  /* 0xffffffff0a0a7836 */ /* 0x000fd80000000000 */
[----:B------:R-:W-:Y:S05]  /*1dc90*/  @P1 BRA `(.L_x_12353) ;  /* 0xffffff5400081947 */ /* 0x000fea000383ffff */
.L_x_12322:
[----:B------:R-:W-:Y:S05]  /*1dca0*/  WARPSYNC.ALL ;  /* 0x0000000000007948 */ /* 0x000fea0003800000 */
[----:B0-----:R-:W1:Y:S04]  /*1dcb0*/  LDL R5, [R1+0x440] ;  /* 0x0004400001057983 */ /* 0x001e680000100800 */
[----:B------:R-:W2:Y:S04]  /*1dcc0*/  LDL R4, [R1+0x444] ;  /* 0x0004440001047983 */ /* 0x000ea80000100800 */
[----:B------:R-:W3:Y:S04]  /*1dcd0*/  LDL R136, [R1+0x210] ;  /* 0x0002100001887983 */ /* 0x000ee80000100800 */
        /* <DEDUP_REMOVED lines=75> */
[----:B------:R-:W5:Y:S01]  /*1e190*/  @!P2 LDL R19, [R1+0x214] ;  /* 0x000214000113a983 */ /* 0x000f620000100800 */
[----:B0-----:R-:W-:-:S03]  /*1e1a0*/  FADD.FTZ R140, R8, R3 ;  /* 0x00000003088c7221 */ /* 0x001fc60000010000 */
[----:B------:R-:W5:Y:S02]  /*1e1b0*/  LDL.64 R2, [R1+0x220] ;  /* 0x0002200001027983 */ /* 0x000f640000100a00 */
[----:B------:R-:W-:Y:S02]  /*1e1c0*/  FSETP.NE.FTZ.AND P1, PT, R140, RZ, PT ;  /* 0x000000ff8c00720b */ /* 0x000fe40003f35000 */
[----:B------:R-:W5:Y:S11]  /*1e1d0*/  LDL.64 R8, [R1+0x250] ;  /* 0x0002500001087983 */ /* 0x000f760000100a00 */
[----:B------:R-:W5:Y:S04]  /*1e1e0*/  @P1 LDL R143, [R1+0x450] ;  /* 0x00045000018f1983 */ /* 0x000f680000100800 */
[----:B------:R-:W5:Y:S01]  /*1e1f0*/  @P1 LDL R145, [R1+0x434] ;  /* 0x0004340001911983 */ /* 0x000f620000100800 */
[----:B------:R-:W-:-:S02]  /*1e200*/  IMAD.MOV.U32 R138, RZ, RZ, RZ ;  /* 0x000000ffff8a7224 */ /* 0x000fc400078e00ff */
[----:B------:R-:W-:Y:S01]  /*1e210*/  IMAD.MOV.U32 R142, RZ, RZ, -0x800000 ;  /* 0xff800000ff8e7424 */ /* 0x000fe200078e00ff */
[----:B------:R0:W-:Y:S08]  /*1e220*/  BAR.ARV R208, 0x100 ;  /* 0x000400d00000751d */ /* 0x0001f00000002000 */
[----:B------:R-:W-:Y:S06]  /*1e230*/  BAR.ARV 0x8, 0x180 ;  /* 0x0206000000007b1d */ /* 0x000fec0000002000 */
[----:B----4-:R-:W-:-:S13]  /*1e240*/  FSETP.NE.FTZ.AND P0, PT, R148, RZ, PT ;  /* 0x000000ff9400720b */ /* 0x010fda0003f15000 */
[----:B------:R-:W4:Y:S04]  /*1e250*/  @P0 LDL R139, [R1+0x450] ;  /* 0x00045000018b0983 */ /* 0x000f280000100800 */
[----:B------:R-:W4:Y:S01]  /*1e260*/  @P0 LDL R144, [R1+0x430] ;  /* 0x0004300001900983 */ /* 0x000f220000100800 */
[----:B------:R-:W1:Y:S08]  /*1e270*/  @P0 MUFU.LG2 R141, R148 ;  /* 0x00000094008d0308 */ /* 0x000e700000000c00 */
[----:B------:R-:W2:Y:S01]  /*1e280*/  @P0 MUFU.RCP R138, R148 ;  /* 0x00000094008a0308 */ /* 0x000ea20000001000 */
[----:B-1----:R-:W-:-:S07]  /*1e290*/  @P0 FMUL.FTZ R146, R141, 0.69314718246459960938 ;  /* 0x3f3172188d920820 */ /* 0x002fce0000410000 */
[----:B------:R-:W1:Y:S01]  /*1e2a0*/  @P1 MUFU.LG2 R147, R140 ;  /* 0x0000008c00931308 */ /* 0x000e620000000c00 */
[----:B---3--:R-:W-:Y:S02]  /*1e2b0*/  VIADD R0, R0, 0x1 ;  /* 0x0000000100007836 */ /* 0x008fe40000000000 */
[-C--:B--2---:R-:W-:Y:S01]  /*1e2c0*/  FMUL.FTZ R5, R5, R138.reuse ;  /* 0x0000008a05057220 */ /* 0x084fe20000410000 */
[-C--:B------:R-:W-:Y:S01]  /*1e2d0*/  FMUL.FTZ R4, R4, R138.reuse ;  /* 0x0000008a04047220 */ /* 0x080fe20000410000 */
[-C--:B------:R-:W-:Y:S01]  /*1e2e0*/  FMUL.FTZ R7, R7, R138.reuse ;  /* 0x0000008a07077220 */ /* 0x080fe20000410000 */
[-C--:B------:R-:W-:Y:S01]  /*1e2f0*/  FMUL.FTZ R6, R6, R138.reuse ;  /* 0x0000008a06067220 */ /* 0x080fe20000410000 */
[-C--:B-----5:R-:W-:Y:S01]  /*1e300*/  FMUL.FTZ R11, R11, R138.reuse ;  /* 0x0000008a0b0b7220 */ /* 0x0a0fe20000410000 */
[-C--:B------:R-:W-:Y:S01]  /*1e310*/  FMUL.FTZ R10, R10, R138.reuse ;  /* 0x0000008a0a0a7220 */ /* 0x080fe20000410000 */
[----:B------:R-:W-:Y:S01]  /*1e320*/  STL.64 [R1+0x230], R4 ;  /* 0x0002300401007387 */ /* 0x000fe20000100a00 */
        /* <DEDUP_REMOVED lines=60> */
[----:B-1----:R-:W-:Y:S01]  /*1e6f0*/  VIADD R2, R137, 0x1 ;  /* 0x0000000189027836 */ /* 0x002fe20000000000 */
[----:B------:R-:W-:Y:S01]  /*1e700*/  @!P2 LOP3.LUT R4, R19, 0x1, RZ, 0x3c, !PT ;  /* 0x000000011304a812 */ /* 0x000fe200078e3cff */
[----:B------:R0:W-:Y:S04]  /*1e710*/  STL [R1+0x444], R140 ;  /* 0x0004448c01007387 */ /* 0x0001e80000100800 */
        /* <DEDUP_REMOVED lines=32> */
[----:B------:R0:W-:Y:S04]  /*1e920*/  @!P2 STL [R1+0x214], R4 ;  /* 0x000214040100a387 */ /* 0x0001e80000100800 */
[----:B------:R0:W-:Y:S04]  /*1e930*/  STL [R1+0x21c], R0 ;  /* 0x00021c0001007387 */ /* 0x0001e80000100800 */
[----:B------:R0:W-:Y:S01]  /*1e940*/  @!P2 STL [R1+0x210], RZ ;  /* 0x000210ff0100a387 */ /* 0x0001e20000100800 */
[----:B----4-:R-:W-:-:S04]  /*1e950*/  @P0 FMUL.FTZ R139, R139, 0.69314718246459960938 ;  /* 0x3f3172188b8b0820 */ /* 0x010fc80000410000 */
[----:B------:R-:W-:Y:S01]  /*1e960*/  @P0 FFMA.FTZ R142, R139, R144, R146 ;  /* 0x000000908b8e0223 */ /* 0x000fe20000010092 */
[----:B------:R-:W-:-:S06]  /*1e970*/  IMAD.MOV.U32 R139, RZ, RZ, RZ ;  /* 0x000000ffff8b7224 */ /* 0x000fcc00078e00ff */
[----:B------:R-:W1:Y:S01]  /*1e980*/  @P1 MUFU.RCP R139, R140 ;  /* 0x0000008c008b1308 */ /* 0x000e620000001000 */
[----:B------:R-:W-:Y:S01]  /*1e990*/  @P1 FMUL.FTZ R146, R143, 0.69314718246459960938 ;  /* 0x3f3172188f921820 */ /* 0x000fe20000410000 */
[----:B------:R-:W-:-:S03]  /*1e9a0*/  IMAD.MOV.U32 R144, RZ, RZ, -0x800000 ;  /* 0xff800000ff907424 */ /* 0x000fc600078e00ff */
[----:B------:R-:W-:Y:S01]  /*1e9b0*/  @P1 FFMA.FTZ R144, R146, R145, R147 ;  /* 0x0000009192901223 */ /* 0x000fe20000010093 */
[----:B------:R0:W-:Y:S04]  /*1e9c0*/  STL [R1+0x440], R142 ;  /* 0x0004408e01007387 */ /* 0x0001e80000100800 */
[----:B------:R0:W-:Y:S01]  /*1e9d0*/  STL [R1+0x444], R144 ;  /* 0x0004449001007387 */ /* 0x0001e20000100800 */
        /* <DEDUP_REMOVED lines=95> */
[----:B------:R0:W-:Y:S01]  /*1efd0*/  STL.64 [R1+0x418], R134 ;  /* 0x0004188601007387 */ /* 0x0001e20000100a00 */
[----:B------:R-:W-:-:S13]  /*1efe0*/  PLOP3.LUT P0, PT, PT, PT, PT, 0x8, 0x0 ;  /* 0x000000000000781c */ /* 0x000fda0003f0e170 */
.L_x_12257:
[----:B------:R-:W1:Y:S08]  /*1eff0*/  S2UR UR4, SR_CgaCtaId ;  /* 0x00000000000479c3 */ /* 0x000e700000008800 */
[----:B------:R-:W-:Y:S06]  /*1f000*/  BAR.SYNC.DEFER_BLOCKING 0x5, 0x180 ;  /* 0x0146000000007b1d */ /* 0x000fec0000010000 */
[----:B------:R-:W-:Y:S01]  /*1f010*/  UMOV UR46, 0x400 ;  /* 0x00000400002e7882 */ /* 0x000fe20000000000 */
[----:B------:R-:W-:Y:S01]  /*1f020*/  BSSY B0, `(.L_x_12354) ;  /* 0x00002b6000007945 */ /* 0x000fe20003800000 */
[----:B-1----:R-:W-:-:S09]  /*1f030*/  ULEA UR46, UR4, UR46, 0x18 ;  /* 0x0000002e042e7291 */ /* 0x002fd2000f8ec03f */
[----:B0-2---:R-:W0:Y:S02]  /*1f040*/  LDS.128 R4, [UR46+0x324d0] ;  /* 0x0324d02eff047984 */ /* 0x005e240008000c00 */
[----:B0-----:R-:W-:Y:S02]  /*1f050*/  R2UR UR5, R5 ;  /* 0x00000000050572ca */ /* 0x001fe400000e0000 */
[----:B------:R-:W-:Y:S02]  /*1f060*/  R2UR UR7, R6 ;  /* 0x00000000060772ca */ /* 0x000fe400000e0000 */
[----:B------:R-:W-:Y:S01]  /*1f070*/  R2UR UR6, R7 ;  /* 0x00000000070672ca */ /* 0x000fe200000e0000 */
[----:B------:R-:W-:Y:S06]  /*1f080*/  BAR.ARV 0x4, 0x180 ;  /* 0x0106000000007b1d */ /* 0x000fec0000002000 */
[----:B------:R-:W-:Y:S08]  /*1f090*/  @P0 BRA `(.L_x_12355) ;  /* 0x0000001c005c0947 */ /* 0x000ff00003800000 */
[----:B------:R-:W2:Y:S04]  /*1f0a0*/  LDL.128 R136, [R1+0x220] ;  /* 0x0002200001887983 */ /* 0x000ea80000100c00 */
        /* <DEDUP_REMOVED lines=31> */
[----:B------:R-:W-:Y:S01]  /*1f2a0*/  IADD3 R3, P4, R192, 0x8040, RZ ;  /* 0x00008040c0037810 */ /* 0x000fe20007f9e0ff */
[----:B------:R-:W-:-:S03]  /*1f2b0*/  ULDC.64 UR8, c[0x0][0xd00] ;  /* 0x0003400000087ab9 */ /* 0x000fc60000000a00 */
[----:B------:R-:W-:Y:S02]  /*1f2c0*/  LOP3.LUT R2, R3, 0x380, RZ, 0xc0, !PT ;  /* 0x0000038003027812 */ /* 0x000fe400078ec0ff */
[----:B------:R-:W-:Y:S02]  /*1f2d0*/  LOP3.LUT R145, R192, 0x380, RZ, 0xc0, !PT ;  /* 0x00000380c0917812 */ /* 0x000fe400078ec0ff */
[----:B------:R-:W-:Y:S02]  /*1f2e0*/  SHF.R.U64 R2, R2, 0x3, RZ ;  /* 0x0000000302027819 */ /* 0x000fe400000012ff */
[----:B------:R-:W-:Y:S02]  /*1f2f0*/  SHF.R.U64 R145, R145, 0x3, RZ ;  /* 0x0000000391917819 */ /* 0x000fe400000012ff */
[----:B------:R-:W-:Y:S02]  /*1f300*/  LOP3.LUT R2, R2, R3, RZ, 0x3c, !PT ;  /* 0x0000000302027212 */ /* 0x000fe400078e3cff */
[----:B------:R-:W-:-:S02]  /*1f310*/  IADD3 R3, P1, R192, 0xc020, RZ ;  /* 0x0000c020c0037810 */ /* 0x000fc40007f3e0ff */
[C---:B------:R-:W-:Y:S02]  /*1f320*/  IADD3 R21, P3, R192.reuse, 0x8060, RZ ;  /* 0x00008060c0157810 */ /* 0x040fe40007f7e0ff */
[C---:B------:R-:W-:Y:S02]  /*1f330*/  IADD3 R0, P2, R192.reuse, 0xc000, RZ ;  /* 0x0000c000c0007810 */ /* 0x040fe40007f5e0ff */
[----:B------:R-:W-:Y:S01]  /*1f340*/  LOP3.LUT R144, R145, R192, RZ, 0x3c, !PT ;  /* 0x000000c091907212 */ /* 0x000fe200078e3cff */
[----:B------:R-:W-:Y:S01]  /*1f350*/  IMAD.MOV.U32 R145, RZ, RZ, R193 ;  /* 0x000000ffff917224 */ /* 0x000fe200078e00c1 */
[----:B------:R-:W-:Y:S02]  /*1f360*/  IADD3 R141, P0, R192, 0xc040, RZ ;  /* 0x0000c040c08d7810 */ /* 0x000fe40007f1e0ff */
[----:B------:R-:W-:Y:S02]  /*1f370*/  LOP3.LUT R146, R3, 0x380, RZ, 0xc0, !PT ;  /* 0x0000038003927812 */ /* 0x000fe400078ec0ff */
[----:B------:R-:W-:-:S02]  /*1f380*/  LOP3.LUT R20, R21, 0x380, RZ, 0xc0, !PT ;  /* 0x0000038015147812 */ /* 0x000fc400078ec0ff */
[----:B------:R-:W-:Y:S02]  /*1f390*/  LOP3.LUT R143, R0, 0x380, RZ, 0xc0, !PT ;  /* 0x00000380008f7812 */ /* 0x000fe400078ec0ff */
[----:B------:R-:W-:Y:S02]  /*1f3a0*/  LOP3.LUT R140, R141, 0x380, RZ, 0xc0, !PT ;  /* 0x000003808d8c7812 */ /* 0x000fe400078ec0ff */
[----:B------:R-:W-:Y:S02]  /*1f3b0*/  SHF.R.U64 R146, R146, 0x3, RZ ;  /* 0x0000000392927819 */ /* 0x000fe400000012ff */
[----:B------:R-:W-:Y:S02]  /*1f3c0*/  MOV R144, R144 ;  /* 0x0000009000907202 */ /* 0x000fe40000000f00 */
        /* <DEDUP_REMOVED lines=11> */
[----:B------:R-:W-:Y:S01]  /*1f480*/  UISETP.NE.U32.AND UP0, UPT, UR8, URZ, UPT ;  /* 0x0000003f0800728c */ /* 0x000fe2000bf05070 */
[----:B------:R-:W-:Y:S01]  /*1f490*/  IMAD.X R141, RZ, RZ, R193, P0 ;  /* 0x000000ffff8d7224 */ /* 0x000fe200000e06c1 */
[----:B------:R-:W-:-:S02]  /*1f4a0*/  MOV R3, R2 ;  /* 0x0000000200037202 */ /* 0x000fc40000000f00 */
[----:B------:R-:W-:Y:S01]  /*1f4b0*/  MOV R20, R20 ;  /* 0x0000001400147202 */ /* 0x000fe20000000f00 */
[----:B------:R-:W-:Y:S01]  /*1f4c0*/  UISETP.NE.AND.EX UP0, UPT, UR9, URZ, UPT, UP0 ;  /* 0x0000003f0900728c */ /* 0x000fe2000bf05300 */
[----:B------:R-:W-:Y:S02]  /*1f4d0*/  MOV R2, R142 ;  /* 0x0000008e00027202 */ /* 0x000fe40000000f00 */
[----:B------:R-:W-:Y:S01]  /*1f4e0*/  MOV R0, R146 ;  /* 0x0000009200007202 */ /* 0x000fe20000000f00 */
[----:B------:R-:W-:Y:S01]  /*1f4f0*/  ULDC.64 UR8, c[0x0][0xd00] ;  /* 0x0003400000087ab9 */ /* 0x000fe20000000a00 */
[----:B------:R-:W-:Y:S01]  /*1f500*/  MOV R140, R140 ;  /* 0x0000008c008c7202 */ /* 0x000fe20000000f00 */
[----:B------:R-:W-:Y:S01]  /*1f510*/  UIMAD.WIDE UR8, UR42, 0x4, UR8 ;  /* 0x000000042a0878a5 */ /* 0x000fe2000f8e0208 */
[----:B------:R-:W-:Y:S01]  /*1f520*/  PLOP3.LUT P1, PT, PT, PT, UP0, 0x80, 0x0 ;  /* 0x000000000000781c */ /* 0x000fe20003f2f008 */
[----:B------:R-:W-:Y:S02]  /*1f530*/  ULDC UR4, c[0x0][0xb88] ;  /* 0x0002e20000047ab9 */ /* 0x000fe40000000800 */
[----:B------:R-:W-:Y:S01]  /*1f540*/  IMAD.U32 R19, RZ, RZ, UR4 ;  /* 0x00000004ff137e24 */ /* 0x000fe2000f8e00ff */
[----:B--2---:R-:W-:-:S02]  /*1f550*/  F2FP.F16.F32.PACK_AB R136, R137, R136 ;  /* 0x000000888988723e */ /* 0x004fc400000000ff */
[----:B------:R-:W-:Y:S02]  /*1f560*/  F2FP.F16.F32.PACK_AB R137, R139, R138 ;  /* 0x0000008a8b89723e */ /* 0x000fe400000000ff */
[----:B---3--:R-:W-:Y:S02]  /*1f570*/  F2FP.F16.F32.PACK_AB R128, R129, R128 ;  /* 0x000000808180723e */ /* 0x008fe400000000ff */
[----:B------:R-:W-:Y:S02]  /*1f580*/  F2FP.F16.F32.PACK_AB R129, R131, R130 ;  /* 0x000000828381723e */ /* 0x000fe400000000ff */
[----:B----4-:R-:W-:Y:S02]  /*1f590*/  F2FP.F16.F32.PACK_AB R138, R133, R132 ;  /* 0x00000084858a723e */ /* 0x010fe400000000ff */
[----:B------:R-:W-:Y:S01]  /*1f5a0*/  F2FP.F16.F32.PACK_AB R139, R135, R134 ;  /* 0x00000086878b723e */ /* 0x000fe200000000ff */
[----:B------:R-:W-:Y:S01]  /*1f5b0*/  BAR.SYNC.DEFER_BLOCKING 0x1, 0x100 ;  /* 0x0044000000007b1d */ /* 0x000fe20000010000 */
        /* <DEDUP_REMOVED lines=66> */
[----:B------:R-:W-:Y:S01]  /*1f9e0*/  F2FP.F16.F32.PACK_AB R27, R15, R14 ;  /* 0x0000000e0f1b723e */ /* 0x000fe200000000ff */
[----:B------:R0:W-:Y:S01]  /*1f9f0*/  STSM.16.M88.4 [R20], R48 ;  /* 0x0000003014007844 */ /* 0x0001e20000000200 */
[----:B------:R-:W-:-:S02]  /*1fa00*/  F2FP.F16.F32.PACK_AB R10, R5, R4 ;  /* 0x00000004050a723e */ /* 0x000fc400000000ff */
[----:B------:R-:W-:Y:S01]  /*1fa10*/  F2FP.F16.F32.PACK_AB R11, R7, R6 ;  /* 0x00000006070b723e */ /* 0x000fe200000000ff */
[----:B------:R1:W-:Y:S01]  /*1fa20*/  STSM.16.M88.4 [R2], R40 ;  /* 0x0000002802007844 */ /* 0x0003e20000000200 */
[----:B------:R-:W-:-:S03]  /*1fa30*/  IMAD.U32 R4, RZ, RZ, UR8 ;  /* 0x00000008ff047e24 */ /* 0x000fc6000f8e00ff */
[----:B------:R1:W-:Y:S01]  /*1fa40*/  STSM.16.M88.4 [R0], R32 ;  /* 0x0000002000007844 */ /* 0x0003e20000000200 */
[----:B------:R-:W-:Y:S01]  /*1fa50*/  IMAD.U32 R5, RZ, RZ, UR9 ;  /* 0x00000009ff057e24 */ /* 0x000fe2000f8e00ff */
[----:B------:R-:W-:Y:S02]  /*1fa60*/  ULDC.64 UR8, c[0x0][0xd08] ;  /* 0x0003420000087ab9 */ /* 0x000fe40000000a00 */
[----:B------:R1:W-:Y:S04]  /*1fa70*/  STSM.16.M88.4 [R140], R24 ;  /* 0x000000188c007844 */ /* 0x0003e80000000200 */
[----:B------:R1:W-:Y:S01]  /*1fa80*/  STSM.16.M88.4 [R226], R8 ;  /* 0x00000008e2007844 */ /* 0x0003e20000000200 */
[----:B------:R-:W-:Y:S01]  /*1fa90*/  UISETP.NE.U32.AND UP1, UPT, UR8, URZ, UPT ;  /* 0x0000003f0800728c */ /* 0x000fe2000bf25070 */
[----:B0-----:R-:W0:Y:S08]  /*1faa0*/  LDC R20, c[0x0][0xce8] ;  /* 0x00033a00ff147b82 */ /* 0x001e300000000800 */
[----:B------:R-:W-:Y:S01]  /*1fab0*/  BAR.SYNC.DEFER_BLOCKING 0x1, 0x100 ;  /* 0x0044000000007b1d */ /* 0x000fe20000010000 */
[----:B------:R-:W-:-:S06]  /*1fac0*/  UISETP.NE.AND.EX UP1, UPT, UR9, URZ, UPT, UP1 ;  /* 0x0000003f0900728c */ /* 0x000fcc000bf25310 */
[----:B------:R-:W-:-:S05]  /*1fad0*/  PLOP3.LUT P2, PT, PT, PT, UP1, 0x80, 0x0 ;  /* 0x000000000000781c */ /* 0x000fca0003f4f018 */
[----:B------:R-:W-:Y:S02]  /*1fae0*/  @UP1 ULDC.64 UR8, c[0x0][0xd08] ;  /* 0x0003420000081ab9 */ /* 0x000fe40000000a00 */
[----:B------:R-:W-:-:S06]  /*1faf0*/  @UP1 UIMAD.WIDE UR8, UR42, 0x4, UR8 ;  /* 0x000000042a0818a5 */ /* 0x000fcc000f8e0208 */
[----:B------:R-:W-:Y:S02]  /*1fb00*/  IMAD.U32 R6, RZ, RZ, UR8 ;  /* 0x00000008ff067e24 */ /* 0x000fe4000f8e00ff */
[----:B------:R-:W-:Y:S01]  /*1fb10*/  IMAD.U32 R7, RZ, RZ, UR9 ;  /* 0x00000009ff077e24 */ /* 0x000fe2000f8e00ff */
[----:B------:R-:W2:Y:S04]  /*1fb20*/  @P1 LDG.E R3, desc[UR40][R4.64] ;  /* 0x0000002804031981 */ /* 0x000ea8000c1e1900 */
[----:B------:R1:W5:Y:S01]  /*1fb30*/  @P2 LDG.E R19, desc[UR40][R6.64] ;  /* 0x0000002806132981 */ /* 0x000362000c1e1900 */
[----:B------:R-:W-:Y:S01]  /*1fb40*/  UMOV UR4, URZ ;  /* 0x0000003f00047c82 */ /* 0x000fe20008000000 */
[----:B------:R-:W-:Y:S02]  /*1fb50*/  LOP3.LUT P0, RZ, R216, 0x3, RZ, 0xc0, !PT ;  /* 0x00000003d8ff7812 */ /* 0x000fe4000780c0ff */
[----:B--2---:R-:W-:Y:S01]  /*1fb60*/  @P1 R2UR UR4, R3 ;  /* 0x00000000030412ca */ /* 0x004fe200000e0000 */
[----:B01----:R-:W-:-:S14]  /*1fb70*/  @P2 BRA `(.L_x_12356) ;  /* 0x0000000000102947 */ /* 0x003fdc0003800000 */
[----:B------:R-:W-:Y:S05]  /*1fb80*/  @!P1 BRA `(.L_x_12356) ;  /* 0x00000000000c9947 */ /* 0x000fea0003800000 */
[----:B------:R-:W2:Y:S04]  /*1fb90*/  LDG.E R0, desc[UR40][R4.64] ;  /* 0x0000002804007981 */ /* 0x000ea8000c1e1900 */
[----:B-----5:R-:W2:Y:S02]  /*1fba0*/  LDG.E R19, desc[UR40][R4.64+0x4] ;  /* 0x0000042804137981 */ /* 0x020ea4000c1e1900 */
[----:B--2---:R-:W-:-:S07]  /*1fbb0*/  IMAD.IADD R19, R19, 0x1, -R0 ;  /* 0x0000000113137824 */ /* 0x004fce00078e0a00 */
.L_x_12356:
[----:B-----5:R-:W-:Y:S02]  /*1fbc0*/  IMAD R19, R19, R20, RZ ;  /* 0x0000001413137224 */ /* 0x020fe400078e02ff */
[----:B------:R-:W-:Y:S01]  /*1fbd0*/  VIADD R12, R204, UR43 ;  /* 0x0000002bcc0c7c36 */ /* 0x000fe20008000000 */
[----:B------:R-:W-:Y:S01]  /*1fbe0*/  ISETP.NE.AND P1, PT, R20, 0x1, PT ;  /* 0x000000011400780c */ /* 0x000fe20003f25270 */
[----:B------:R-:W-:Y:S01]  /*1fbf0*/  VIADD R5, R236, UR43 ;  /* 0x0000002bec057c36 */ /* 0x000fe20008000000 */
[----:B------:R-:W-:Y:S02]  /*1fc00*/  USHF.R.S32.HI UR16, URZ, 0x1f, UR37 ;  /* 0x0000001f3f107899 */ /* 0x000fe40008011425 */
[----:B------:R-:W-:Y:S01]  /*1fc10*/  ISETP.GE.OR P2, PT, R12, R19, P0 ;  /* 0x000000130c00720c */ /* 0x000fe20000746670 */
[----:B------:R-:W-:-:S08]  /*1fc20*/  ULDC.64 UR14, c[0x0][0xc90] ;  /* 0x00032400000e7ab9 */ /* 0x000fd00000000a00 */
[----:B------:R-:W0:Y:S04]  /*1fc30*/  @P1 LDC R2, c[0x0][0xcec] ;  /* 0x00033b00ff021b82 */ /* 0x000e280000000800 */
[----:B------:R-:W2:Y:S01]  /*1fc40*/  @!P2 LDL R11, [R1+0x440] ;  /* 0x00044000010ba983 */ /* 0x000ea20000100800 */
[----:B------:R-:W-:Y:S01]  /*1fc50*/  USHF.R.S32.HI UR12, URZ, 0x1f, UR42 ;  /* 0x0000001f3f0c7899 */ /* 0x000fe2000801142a */
[----:B------:R-:W-:Y:S01]  /*1fc60*/  IMAD.MOV.U32 R0, RZ, RZ, R5 ;  /* 0x000000ffff007224 */ /* 0x000fe200078e0005 */
[----:B------:R-:W-:Y:S01]  /*1fc70*/  USHF.R.S32.HI UR11, URZ, 0x1f, UR4 ;  /* 0x0000001f3f0b7899 */ /* 0x000fe20008011404 */
[----:B------:R-:W1:Y:S01]  /*1fc80*/  @P1 LDC R3, c[0x0][0xcf0] ;  /* 0x00033c00ff031b82 */ /* 0x000e620000000800 */
[----:B------:R-:W-:Y:S01]  /*1fc90*/  UIMAD UR13, UR16, UR14, URZ ;  /* 0x0000000e100d72a4 */ /* 0x000fe2000f8e023f */
[----:B------:R-:W-:Y:S01]  /*1fca0*/  UMOV UR10, UR4 ;  /* 0x00000004000a7c82 */ /* 0x000fe20008000000 */
[----:B------:R-:W-:-:S02]  /*1fcb0*/  USEL UR18, UR12, URZ, !UP0 ;  /* 0x0000003f0c127287 */ /* 0x000fc4000c000000 */
[----:B------:R-:W-:Y:S02]  /*1fcc0*/  UIMAD.WIDE.U32 UR8, UR37, UR14, UR10 ;  /* 0x0000000e250872a5 */ /* 0x000fe4000f8e000a */
[----:B------:R-:W-:Y:S01]  /*1fcd0*/  UIMAD UR13, UR37, UR15, UR13 ;  /* 0x0000000f250d72a4 */ /* 0x000fe2000f8e020d */
[----:B------:R-:W3:Y:S01]  /*1fce0*/  @P1 LDC R77, c[0x0][0xcf0] ;  /* 0x00033c00ff4d1b82 */ /* 0x000ee20000000800 */
[----:B------:R-:W-:Y:S01]  /*1fcf0*/  USEL UR17, UR42, URZ, !UP0 ;  /* 0x0000003f2a117287 */ /* 0x000fe2000c000000 */
[----:B------:R-:W-:Y:S01]  /*1fd00*/  ULDC.64 UR14, c[0x0][0xc98] ;  /* 0x00032600000e7ab9 */ /* 0x000fe20000000a00 */
[----:B------:R-:W-:Y:S02]  /*1fd10*/  UIADD3 UR9, UR9, UR13, URZ ;  /* 0x0000000d09097290 */ /* 0x000fe4000fffe03f */
[----:B------:R-:W-:Y:S01]  /*1fd20*/  UIMAD UR10, UR18, UR14, URZ ;  /* 0x0000000e120a72a4 */ /* 0x000fe2000f8e023f */
[----:B0-----:R-:W-:Y:S01]  /*1fd30*/  @P1 IMAD.HI.U32 R2, R5, R2, RZ ;  /* 0x0000000205021227 */ /* 0x001fe200078e00ff */
[----:B------:R-:W-:-:S02]  /*1fd40*/  UIMAD.WIDE.U32 UR8, UR17, UR14, UR8 ;  /* 0x0000000e110872a5 */ /* 0x000fc4000f8e0008 */
[----:B------:R-:W-:Y:S01]  /*1fd50*/  UIMAD UR10, UR17, UR15, UR10 ;  /* 0x0000000f110a72a4 */ /* 0x000fe2000f8e020a */
[----:B------:R-:W-:Y:S01]  /*1fd60*/  ULDC.64 UR12, c[0x0][0xc88] ;  /* 0x00032200000c7ab9 */ /* 0x000fe20000000a00 */
[----:B-1----:R-:W-:-:S04]  /*1fd70*/  @P1 SHF.R.U32.HI R0, RZ, R3, R2 ;  /* 0x00000003ff001219 */ /* 0x002fc80000011602 */
[----:B------:R-:W-:Y:S01]  /*1fd80*/  IMAD.U32 R7, RZ, RZ, UR10 ;  /* 0x0000000aff077e24 */ /* 0x000fe2000f8e00ff */
[--C-:B------:R-:W-:Y:S01]  /*1fd90*/  SHF.R.S32.HI R4, RZ, 0x1f, R0.reuse ;  /* 0x0000001fff047819 */ /* 0x100fe20000011400 */
[----:B------:R-:W-:-:S04]  /*1fda0*/  IMAD.MOV R2, RZ, RZ, -R0 ;  /* 0x000000ffff027224 */ /* 0x000fc800078e0a00 */
[----:B------:R-:W-:Y:S01]  /*1fdb0*/  IMAD R5, R20, R2, R5 ;  /* 0x0000000214057224 */ /* 0x000fe200078e0205 */
[----:B------:R-:W-:-:S04]  /*1fdc0*/  IADD3 R2, P3, R0, UR8, RZ ;  /* 0x0000000800027c10 */ /* 0x000fc8000ff7e0ff */
[----:B------:R-:W-:-:S05]  /*1fdd0*/  SHF.R.S32.HI R3, RZ, 0x1f, R5 ;  /* 0x0000001fff037819 */ /* 0x000fca0000011405 */
[----:B------:R-:W-:Y:S01]  /*1fde0*/  IMAD R0, R3, UR12, RZ ;  /* 0x0000000c03007c24 */ /* 0x000fe2000f8e02ff */
[----:B------:R-:W-:Y:S01]  /*1fdf0*/  IADD3.X R3, R4, UR9, R7, P3, !PT ;  /* 0x0000000904037c10 */ /* 0x000fe20009ffe407 */
[----:B------:R-:W-:Y:S02]  /*1fe00*/  ULDC.64 UR8, c[0x0][0xc50] ;  /* 0x0003140000087ab9 */ /* 0x000fe40000000a00 */
[C---:B------:R-:W-:Y:S02]  /*1fe10*/  IMAD R7, R5.reuse, UR13, R0 ;  /* 0x0000000d05077c24 */ /* 0x040fe4000f8e0200 */
[----:B------:R-:W-:Y:S01]  /*1fe20*/  IMAD.WIDE.U32 R2, R5, UR12, R2 ;  /* 0x0000000c05027c25 */ /* 0x000fe2000f8e0002 */
[----:B------:R-:W-:-:S03]  /*1fe30*/  ULDC.64 UR12, c[0x0][0xba0] ;  /* 0x0002e800000c7ab9 */ /* 0x000fc60000000a00 */
[----:B------:R-:W-:Y:S01]  /*1fe40*/  IMAD.IADD R3, R3, 0x1, R7 ;  /* 0x0000000103037824 */ /* 0x000fe200078e0207 */
[----:B------:R-:W-:Y:S01]  /*1fe50*/  LEA R6, P3, R2, UR8, 0x2 ;  /* 0x0000000802067c11 */ /* 0x000fe2000f8610ff */
[----:B------:R-:W-:-:S03]  /*1fe60*/  VIADD R0, R12, 0x8 ;  /* 0x000000080c007836 */ /* 0x000fc60000000000 */
[----:B------:R-:W-:Y:S01]  /*1fe70*/  LEA.HI.X R10, R2, UR9, R3, 0x2, P3 ;  /* 0x00000009020a7c11 */ /* 0x000fe200098f1403 */
[----:B------:R-:W-:Y:S01]  /*1fe80*/  SHFL.IDX PT, R8, R6, RZ, 0x1c1f ;  /* 0x001c1fff06087589 */ /* 0x000fe200000e0000 */
[----:B------:R-:W-:-:S03]  /*1fe90*/  ISETP.GE.OR P0, PT, R0, R19, P0 ;  /* 0x000000130000720c */ /* 0x000fc60000706670 */
[----:B------:R-:W2:Y:S04]  /*1fea0*/  SHFL.IDX PT, R9, R10, RZ, 0x1c1f ;  /* 0x001c1fff0a097589 */ /* 0x000ea800000e0000 */
[----:B--2---:R0:W-:Y:S06]  /*1feb0*/  @!P2 ST.E desc[UR40][R8.64], R11 ;  /* 0x0000000b0800a985 */ /* 0x0041ec000c101928 */
[----:B------:R-:W2:Y:S01]  /*1fec0*/  @!P0 LDL R21, [R1+0x444] ;  /* 0x0004440001158983 */ /* 0x000ea20000100800 */
[----:B------:R-:W-:-:S02]  /*1fed0*/  IMAD R0, R210, 0x40, R194 ;  /* 0x00000040d2007824 */ /* 0x000fc400078e02c2 */
[----:B------:R-:W-:Y:S01]  /*1fee0*/  IMAD.MOV.U32 R3, RZ, RZ, 0x2 ;  /* 0x00000002ff037424 */ /* 0x000fe200078e00ff */
[----:B------:R-:W-:Y:S03]  /*1fef0*/  SHFL.IDX PT, R54, R6, 0x1, 0x1c1f ;  /* 0x003c1f0006367f89 */ /* 0x000fe600000e0000 */
[----:B------:R-:W-:Y:S01]  /*1ff00*/  IMAD.WIDE R2, R0, R3, UR38 ;  /* 0x0000002600027e25 */ /* 0x000fe2000f8e0203 */
[----:B------:R-:W2:Y:S02]  /*1ff10*/  SHFL.IDX PT, R55, R10, 0x1, 0x1c1f ;  /* 0x003c1f000a377f89 */ /* 0x000ea400000e0000 */
[C---:B------:R-:W-:Y:S02]  /*1ff20*/  IADD3 R25, P4, R2.reuse, 0x3000, RZ ;  /* 0x0000300002197810 */ /* 0x040fe40007f9e0ff */
[C---:B------:R-:W-:Y:S02]  /*1ff30*/  IADD3 R29, P5, R2.reuse, 0x4000, RZ ;  /* 0x00004000021d7810 */ /* 0x040fe40007fbe0ff */
[----:B------:R-:W-:-:S02]  /*1ff40*/  IADD3 R33, P6, R2, 0x5000, RZ ;  /* 0x0000500002217810 */ /* 0x000fc40007fde0ff */
[----:B------:R-:W-:Y:S02]  /*1ff50*/  LOP3.LUT R24, R25, 0x380, RZ, 0xc0, !PT ;  /* 0x0000038019187812 */ /* 0x000fe400078ec0ff */
[----:B------:R-:W-:Y:S02]  /*1ff60*/  LOP3.LUT R28, R29, 0x380, RZ, 0xc0, !PT ;  /* 0x000003801d1c7812 */ /* 0x000fe400078ec0ff */
[----:B------:R-:W-:Y:S02]  /*1ff70*/  LOP3.LUT R32, R33, 0x380, RZ, 0xc0, !PT ;  /* 0x0000038021207812 */ /* 0x000fe400078ec0ff */
[C---:B------:R-:W-:Y:S02]  /*1ff80*/  IADD3 R7, P2, R2.reuse, 0x1000, RZ ;  /* 0x0000100002077810 */ /* 0x040fe40007f5e0ff */
[----:B------:R-:W-:Y:S02]  /*1ff90*/  IADD3 R5, P3, R2, 0x2000, RZ ;  /* 0x0000200002057810 */ /* 0x000fe40007f7e0ff */
[----:B------:R-:W-:Y:S01]  /*1ffa0*/  SHF.R.U64 R24, R24, 0x3, RZ ;  /* 0x0000000318187819 */ /* 0x000fe200000012ff */
[--C-:B0-----:R-:W-:Y:S01]  /*1ffb0*/  IMAD.X R9, RZ, RZ, R3.reuse, P2 ;  /* 0x000000ffff097224 */ /* 0x101fe200010e0603 */
[----:B------:R-:W-:Y:S01]  /*1ffc0*/  SHF.R.U64 R28, R28, 0x3, RZ ;  /* 0x000000031c1c7819 */ /* 0x000fe200000012ff */
[----:B------:R-:W-:Y:S01]  /*1ffd0*/  IMAD.X R13, RZ, RZ, R3, P3 ;  /* 0x000000ffff0d7224 */ /* 0x000fe200018e0603 */
[----:B------:R-:W-:-:S02]  /*1ffe0*/  SHF.R.U64 R32, R32, 0x3, RZ ;  /* 0x0000000320207819 */ /* 0x000fc400000012ff */
[----:B------:R-:W-:Y:S01]  /*1fff0*/  LOP3.LUT R24, R24, R25, RZ, 0x3c, !PT ;  /* 0x0000001918187212 */ /* 0x000fe200078e3cff */
[--C-:B------:R-:W-:Y:S01]  /*20000*/  IMAD.X R25, RZ, RZ, R3.reuse, P4 ;  /* 0x000000ffff197224 */ /* 0x100fe200020e0603 */
[----:B------:R-:W-:Y:S01]  /*20010*/  LOP3.LUT R28, R28, R29, RZ, 0x3c, !PT ;  /* 0x0000001d1c1c7212 */ /* 0x000fe200078e3cff */
[--C-:B------:R-:W-:Y:S01]  /*20020*/  IMAD.X R29, RZ, RZ, R3.reuse, P5 ;  /* 0x000000ffff1d7224 */ /* 0x100fe200028e0603 */
[----:B------:R-:W-:Y:S01]  /*20030*/  LOP3.LUT R32, R32, R33, RZ, 0x3c, !PT ;  /* 0x0000002120207212 */ /* 0x000fe200078e3cff */
[----:B------:R-:W-:Y:S01]  /*20040*/  IMAD.X R33, RZ, RZ, R3, P6 ;  /* 0x000000ffff217224 */ /* 0x000fe200030e0603 */
[C---:B------:R-:W-:Y:S02]  /*20050*/  IADD3 R37, P2, R2.reuse, 0x6000, RZ ;  /* 0x0000600002257810 */ /* 0x040fe40007f5e0ff */
[C---:B------:R-:W-:Y:S02]  /*20060*/  IADD3 R41, P3, R2.reuse, 0x7000, RZ ;  /* 0x0000700002297810 */ /* 0x040fe40007f7e0ff */
[----:B------:R-:W-:-:S02]  /*20070*/  IADD3 R45, P4, R2, 0x8000, RZ ;  /* 0x00008000022d7810 */ /* 0x000fc40007f9e0ff */
[C---:B------:R-:W-:Y:S02]  /*20080*/  IADD3 R49, P5, R2.reuse, 0x9000, RZ ;  /* 0x0000900002317810 */ /* 0x040fe40007fbe0ff */
[----:B------:R-:W-:Y:S02]  /*20090*/  IADD3 R53, P6, R2, 0xa000, RZ ;  /* 0x0000a00002357810 */ /* 0x000fe40007fde0ff */
[----:B------:R-:W-:Y:S02]  /*200a0*/  LOP3.LUT R36, R37, 0x380, RZ, 0xc0, !PT ;  /* 0x0000038025247812 */ /* 0x000fe400078ec0ff */
[----:B------:R-:W-:Y:S02]  /*200b0*/  LOP3.LUT R40, R41, 0x380, RZ, 0xc0, !PT ;  /* 0x0000038029287812 */ /* 0x000fe400078ec0ff */
[----:B------:R-:W-:Y:S02]  /*200c0*/  LOP3.LUT R44, R45, 0x380, RZ, 0xc0, !PT ;  /* 0x000003802d2c7812 */ /* 0x000fe400078ec0ff */
[----:B------:R-:W-:-:S02]  /*200d0*/  LOP3.LUT R48, R49, 0x380, RZ, 0xc0, !PT ;  /* 0x0000038031307812 */ /* 0x000fc400078ec0ff */
[----:B------:R-:W-:Y:S02]  /*200e0*/  LOP3.LUT R52, R53, 0x380, RZ, 0xc0, !PT ;  /* 0x0000038035347812 */ /* 0x000fe400078ec0ff */
[----:B------:R-:W-:Y:S02]  /*200f0*/  LOP3.LUT R4, R7, 0x380, RZ, 0xc0, !PT ;  /* 0x0000038007047812 */ /* 0x000fe400078ec0ff */
[----:B------:R-:W-:Y:S02]  /*20100*/  LOP3.LUT R0, R5, 0x380, RZ, 0xc0, !PT ;  /* 0x0000038005007812 */ /* 0x000fe400078ec0ff */
[----:B------:R-:W-:Y:S02]  /*20110*/  SHF.R.U64 R36, R36, 0x3, RZ ;  /* 0x0000000324247819 */ /* 0x000fe400000012ff */
[----:B------:R-:W-:Y:S02]  /*20120*/  SHF.R.U64 R40, R40, 0x3, RZ ;  /* 0x0000000328287819 */ /* 0x000fe400000012ff */
[----:B------:R-:W-:-:S02]  /*20130*/  SHF.R.U64 R44, R44, 0x3, RZ ;  /* 0x000000032c2c7819 */ /* 0x000fc400000012ff */
[----:B------:R-:W-:Y:S02]  /*20140*/  SHF.R.U64 R48, R48, 0x3, RZ ;  /* 0x0000000330307819 */ /* 0x000fe400000012ff */
        /* <DEDUP_REMOVED lines=26> */
[----:B------:R-:W-:-:S02]  /*202f0*/  SHF.R.U64 R7, R7, 0x3, RZ ;  /* 0x0000000307077819 */ /* 0x000fc400000012ff */
[----:B------:R-:W-:Y:S02]  /*20300*/  LOP3.LUT R0, R5, 0x380, RZ, 0xc0, !PT ;  /* 0x0000038005007812 */ /* 0x000fe400078ec0ff */
[----:B------:R-:W-:Y:S02]  /*20310*/  SHF.R.U64 R56, R56, 0x3, RZ ;  /* 0x0000000338387819 */ /* 0x000fe400000012ff */
[----:B------:R-:W-:Y:S02]  /*20320*/  SHF.R.U64 R60, R60, 0x3, RZ ;  /* 0x000000033c3c7819 */ /* 0x000fe400000012ff */
        /* <DEDUP_REMOVED lines=13> */
[----:B------:R-:W-:-:S02]  /*20400*/  UIMAD UR10, UR11, UR12, URZ ;  /* 0x0000000c0b0a72a4 */ /* 0x000fc4000f8e023f */
[----:B------:R-:W-:Y:S02]  /*20410*/  UIMAD.WIDE.U32 UR8, UR4, UR12, URZ ;  /* 0x0000000c040872a5 */ /* 0x000fe4000f8e003f */
[----:B------:R-:W-:-:S03]  /*20420*/  UIMAD UR10, UR4, UR13, UR10 ;  /* 0x0000000d040a72a4 */ /* 0x000fc6000f8e020a */
[----:B------:R-:W-:Y:S01]  /*20430*/  ULDC.64 UR12, c[0x0][0xbe8] ;  /* 0x0002fa00000c7ab9 */ /* 0x000fe20000000a00 */
[----:B------:R-:W-:Y:S02]  /*20440*/  UIADD3 UR9, UR9, UR10, URZ ;  /* 0x0000000a09097290 */ /* 0x000fe4000fffe03f */
[----:B------:R-:W-:Y:S01]  /*20450*/  UIMAD UR4, UR16, UR12, URZ ;  /* 0x0000000c100472a4 */ /* 0x000fe2000f8e023f */
[----:B------:R-:W-:Y:S01]  /*20460*/  VIADD R76, R211, UR43 ;  /* 0x0000002bd34c7c36 */ /* 0x000fe20008000000 */
[----:B------:R-:W-:Y:S02]  /*20470*/  UIMAD.WIDE.U32 UR8, UR37, UR12, UR8 ;  /* 0x0000000c250872a5 */ /* 0x000fe4000f8e0008 */
[----:B------:R-:W-:Y:S01]  /*20480*/  UIMAD UR4, UR37, UR13, UR4 ;  /* 0x0000000d250472a4 */ /* 0x000fe2000f8e0204 */
[----:B------:R-:W-:-:S03]  /*20490*/  ULDC.64 UR10, c[0x0][0xbf0] ;  /* 0x0002fc00000a7ab9 */ /* 0x000fc60000000a00 */
[----:B------:R-:W-:Y:S02]  /*204a0*/  UIADD3 UR9, UR9, UR4, URZ ;  /* 0x0000000409097290 */ /* 0x000fe4000fffe03f */
[----:B------:R-:W-:Y:S02]  /*204b0*/  UIMAD UR4, UR18, UR10, URZ ;  /* 0x0000000a120472a4 */ /* 0x000fe4000f8e023f */
[----:B------:R-:W-:Y:S02]  /*204c0*/  UIMAD.WIDE.U32 UR8, UR17, UR10, UR8 ;  /* 0x0000000a110872a5 */ /* 0x000fe4000f8e0008 */
[----:B------:R-:W-:-:S03]  /*204d0*/  UIMAD UR4, UR17, UR11, UR4 ;  /* 0x0000000b110472a4 */ /* 0x000fc6000f8e0204 */
[----:B------:R-:W-:Y:S01]  /*204e0*/  ULDC.64 UR10, c[0x0][0xbe0] ;  /* 0x0002f800000a7ab9 */ /* 0x000fe20000000a00 */
[----:B------:R-:W-:Y:S01]  /*204f0*/  UIADD3 UR4, UR9, UR4, URZ ;  /* 0x0000000409047290 */ /* 0x000fe2000fffe03f */
[----:B------:R-:W-:-:S05]  /*20500*/  VIADD R82, R210, UR43 ;  /* 0x0000002bd2527c36 */ /* 0x000fca0008000000 */
[----:B------:R-:W-:Y:S01]  /*20510*/  ISETP.GE.AND P2, PT, R82, R19, PT ;  /* 0x000000135200720c */ /* 0x000fe20003f46270 */
[----:B------:R-:W-:Y:S01]  /*20520*/  BSSY B1, `(.L_x_12357) ;  /* 0x000004a000017945 */ /* 0x000fe20003800000 */
[----:B--2---:R0:W-:Y:S04]  /*20530*/  @!P0 ST.E desc[UR40][R54.64], R21 ;  /* 0x0000001536008985 */ /* 0x0041e8000c101928 */
[----:B------:R1:W5:Y:S04]  /*20540*/  LD.E.128 R4, desc[UR40][R2.64] ;  /* 0x0000002802047980 */ /* 0x000368000c101d00 */
[----:B------:R-:W5:Y:S01]  /*20550*/  LD.E.128 R8, desc[UR40][R8.64] ;  /* 0x0000002808087980 */ /* 0x000f62000c101d00 */
[----:B0-----:R-:W-:-:S03]  /*20560*/  IMAD.MOV.U32 R21, RZ, RZ, R76 ;  /* 0x000000ffff157224 */ /* 0x001fc600078e004c */
[----:B------:R-:W5:Y:S01]  /*20570*/  LD.E.128 R12, desc[UR40][R12.64] ;  /* 0x000000280c0c7980 */ /* 0x000f62000c101d00 */
[----:B-1----:R-:W0:Y:S01]  /*20580*/  @P1 LDC R3, c[0x0][0xcec] ;  /* 0x00033b00ff031b82 */ /* 0x002e220000000800 */
[----:B------:R-:W-:Y:S02]  /*20590*/  IMAD.U32 R2, RZ, RZ, UR8 ;  /* 0x00000008ff027e24 */ /* 0x000fe4000f8e00ff */
[----:B------:R-:W5:Y:S04]  /*205a0*/  LD.E.128 R24, desc[UR40][R24.64] ;  /* 0x0000002818187980 */ /* 0x000f68000c101d00 */
[----:B------:R-:W5:Y:S04]  /*205b0*/  LD.E.128 R28, desc[UR40][R28.64] ;  /* 0x000000281c1c7980 */ /* 0x000f68000c101d00 */
[----:B------:R-:W5:Y:S04]  /*205c0*/  LD.E.128 R32, desc[UR40][R32.64] ;  /* 0x0000002820207980 */ /* 0x000f68000c101d00 */
[----:B------:R-:W5:Y:S04]  /*205d0*/  LD.E.128 R36, desc[UR40][R36.64] ;  /* 0x0000002824247980 */ /* 0x000f68000c101d00 */
[----:B------:R-:W5:Y:S04]  /*205e0*/  LD.E.128 R40, desc[UR40][R40.64] ;  /* 0x0000002828287980 */ /* 0x000f68000c101d00 */
[----:B------:R-:W5:Y:S01]  /*205f0*/  LD.E.128 R44, desc[UR40][R44.64] ;  /* 0x000000282c2c7980 */ /* 0x000f62000c101d00 */
[----:B0-----:R-:W-:-:S03]  /*20600*/  @P1 IMAD.HI.U32 R0, R76, R3, RZ ;  /* 0x000000034c001227 */ /* 0x001fc600078e00ff */
[----:B------:R-:W5:Y:S02]  /*20610*/  LD.E.128 R48, desc[UR40][R48.64] ;  /* 0x0000002830307980 */ /* 0x000f64000c101d00 */
[----:B---3--:R-:W-:Y:S02]  /*20620*/  @P1 SHF.R.U32.HI R21, RZ, R77, R0 ;  /* 0x0000004dff151219 */ /* 0x008fe40000011600 */
        /* <DEDUP_REMOVED lines=15> */
[----:B------:R-:W5:Y:S01]  /*20720*/  LD.E.128 R72, desc[UR40][R72.64] ;  /* 0x0000002848487980 */ /* 0x000f62000c101d00 */
[----:B------:R-:W-:Y:S01]  /*20730*/  IMAD.IADD R3, R3, 0x1, R79 ;  /* 0x0000000103037824 */ /* 0x000fe200078e024f */
[----:B------:R-:W-:Y:S01]  /*20740*/  UIADD3 UR4, UR46, 0x32420, URZ ;  /* 0x000324202e047890 */ /* 0x000fe2000fffe03f */
[----:B------:R-:W-:Y:S01]  /*20750*/  IMAD R20, R0, UR8, RZ ;  /* 0x0000000800147c24 */ /* 0x000fe2000f8e02ff */
[----:B------:R-:W-:Y:S01]  /*20760*/  @!PT LDS RZ, [RZ] ;  /* 0x00000000fffff984 */ /* 0x000fe20000000800 */
[----:B------:R-:W-:Y:S01]  /*20770*/  @!PT LDS RZ, [RZ] ;  /* 0x00000000fffff984 */ /* 0x000fe20000000800 */
[----:B------:R-:W-:Y:S01]  /*20780*/  @!PT LDS RZ, [RZ] ;  /* 0x00000000fffff984 */ /* 0x000fe20000000800 */
[----:B------:R-:W-:Y:S01]  /*20790*/  @!PT LDS RZ, [RZ] ;  /* 0x00000000fffff984 */ /* 0x000fe20000000800 */
[----:B------:R0:W-:Y:S06]  /*207a0*/  MEMBAR.ALL.CTA ;  /* 0x0000000000007992 */ /* 0x0001ec0000008000 */
[----:B0-----:R-:W0:Y:S01]  /*207b0*/  FENCE.VIEW.ASYNC.S ;  /* 0x00000000000073c6 */ /* 0x001e220000000000 */
[----:B------:R-:W-:Y:S01]  /*207c0*/  IMAD.WIDE.U32 R2, R77, UR8, R2 ;  /* 0x000000084d027c25 */ /* 0x000fe2000f8e0002 */
[----:B------:R-:W-:-:S03]  /*207d0*/  UPRMT UR4, URZ, 0x654, UR4 ;  /* 0x000006543f047896 */ /* 0x000fc60008000004 */
[----:B------:R-:W-:Y:S01]  /*207e0*/  IMAD R21, R77, UR9, R20 ;  /* 0x000000094d157c24 */ /* 0x000fe2000f8e0214 */
[----:B------:R-:W-:Y:S01]  /*207f0*/  ULDC.64 UR8, c[0x0][0xb80] ;  /* 0x0002e00000087ab9 */ /* 0x000fe20000000a00 */
[----:B------:R-:W-:Y:S01]  /*20800*/  VIADD R0, R82, 0x20 ;  /* 0x0000002052007836 */ /* 0x000fe20000000000 */
[----:B------:R-:W-:Y:S01]  /*20810*/  LEA R80, P3, R2, UR8, 0x1 ;  /* 0x0000000802507c11 */ /* 0x000fe2000f8608ff */
[----:B------:R-:W-:-:S03]  /*20820*/  IMAD.IADD R3, R3, 0x1, R21 ;  /* 0x0000000103037824 */ /* 0x000fc600078e0215 */
[-C--:B------:R-:W-:Y:S01]  /*20830*/  ISETP.GE.AND P1, PT, R0, R19.reuse, PT ;  /* 0x000000130000720c */ /* 0x080fe20003f26270 */
[----:B------:R-:W-:Y:S01]  /*20840*/  VIADD R0, R82, 0x40 ;  /* 0x0000004052007836 */ /* 0x000fe20000000000 */
[----:B------:R-:W-:Y:S01]  /*20850*/  LEA.HI.X R81, R2, UR9, R3, 0x1, P3 ;  /* 0x0000000902517c11 */ /* 0x000fe200098f0c03 */
[----:B0-----:R0:W1:Y:S03]  /*20860*/  SHFL.IDX PT, R78, R80, RZ, 0x181f ;  /* 0x00181fff504e7589 */ /* 0x00106600000e0000 */
[----:B------:R-:W-:Y:S02]  /*20870*/  ISETP.GE.AND P0, PT, R0, R19, PT ;  /* 0x000000130000720c */ /* 0x000fe40003f06270 */
[----:B------:R0:W2:Y:S01]  /*20880*/  SHFL.IDX PT, R0, R81, RZ, 0x181f ;  /* 0x00181fff51007589 */ /* 0x0000a200000e0000 */
[----:B------:R-:W-:Y:S01]  /*20890*/  SYNCS.ARRIVE.TRANS64.RED.A1T0 RZ, [UR4], RZ ;  /* 0x000000ffffff79a7 */ /* 0x000fe20008100404 */
[----:B------:R-:W-:Y:S09]  /*208a0*/  @P2 BRA `(.L_x_12358) ;  /* 0x0000000000442947 */ /* 0x000ff20003800000 */
        /* <DEDUP_REMOVED lines=17> */
.L_x_12358:
[----:B------:R-:W-:Y:S05]  /*209c0*/  BSYNC B1 ;  /* 0x0000000000017941 */ /* 0x000fea0003800000 */
.L_x_12357:
        /* <DEDUP_REMOVED lines=9> */
[-C--:B---3--:R-:W-:Y:S02]  /*20a60*/  @!P4 LEA R2, P6, R194, R20.reuse, 0x1 ;  /* 0x00000014c202c211 */ /* 0x088fe400078c08ff */
[----:B-----5:R-:W-:Y:S02]  /*20a70*/  @!P3 LEA R4, P5, R196, R20, 0x1 ;  /* 0x00000014c404b211 */ /* 0x020fe400078a08ff */
        /* <DEDUP_REMOVED lines=10> */
.L_x_12360:
[----:B------:R-:W-:Y:S05]  /*20b20*/  BSYNC B1 ;  /* 0x0000000000017941 */ /* 0x000fea0003800000 */
.L_x_12359:
[----:B----4-:R4:W0:Y:S01]  /*20b30*/  SHFL.IDX PT, R0, R81, 0x2, 0x181f ;  /* 0x00581f0051007f89 */ /* 0x01082200000e0000 */
        /* <DEDUP_REMOVED lines=8> */
[-C--:B---3--:R-:W-:Y:S02]  /*20bc0*/  @!P3 LEA R2, P6, R194, R8.reuse, 0x1 ;  /* 0x00000008c202b211 */ /* 0x088fe400078c08ff */
[-C--:B------:R-:W-:Y:S02]  /*20bd0*/  @!P2 LEA R4, P5, R196, R8.reuse, 0x1 ;  /* 0x00000008c404a211 */ /* 0x080fe400078a08ff */
[----:B------:R-:W-:Y:S02]  /*20be0*/  @!P1 LEA R6, P4, R195, R8, 0x1 ;  /* 0x00000008c3069211 */ /* 0x000fe400078808ff */
[----:B0-----:R-:W-:Y:S02]  /*20bf0*/  @!P3 LEA.HI.X R3, R194, R0, R203, 0x1, P6 ;  /* 0x00000000c203b211 */ /* 0x001fe400030f0ccb */
        /* <DEDUP_REMOVED lines=8> */
.L_x_12362:
[----:B------:R-:W-:Y:S05]  /*20c80*/  BSYNC B1 ;  /* 0x0000000000017941 */ /* 0x000fea0003800000 */
.L_x_12361:
[----:B0-----:R-:W-:Y:S01]  /*20c90*/  VIADD R0, R82, 0x60 ;  /* 0x0000006052007836 */ /* 0x001fe20000000000 */
[----:B--2-4-:R-:W4:Y:S04]  /*20ca0*/  SHFL.IDX PT, R81, R81, 0x3, 0x181f ;  /* 0x00781f0051517f89 */ /* 0x014f2800000e0000 */
[----:B------:R-:W-:Y:S01]  /*20cb0*/  ISETP.GE.AND P0, PT, R0, R19, PT ;  /* 0x000000130000720c */ /* 0x000fe20003f06270 */
[----:B------:R-:W0:-:S12]  /*20cc0*/  SHFL.IDX PT, R80, R80, 0x3, 0x181f ;  /* 0x00781f0050507f89 */ /* 0x000e1800000e0000 */
[----:B------:R-:W-:Y:S05]  /*20cd0*/  @P0 BRA `(.L_x_12363) ;  /* 0x0000000c00a80947 */ /* 0x000fea0003800000 */
[----:B------:R-:W-:Y:S02]  /*20ce0*/  ULDC UR4, c[0x0][0xbc8] ;  /* 0x0002f20000047ab9 */ /* 0x000fe40000000800 */
[----:B------:R-:W-:Y:S02]  /*20cf0*/  ISETP.GE.AND P3, PT, R194, UR4, PT ;  /* 0x00000004c2007c0c */ /* 0x000fe4000bf66270 */
[----:B------:R-:W-:Y:S02]  /*20d00*/  ISETP.GE.AND P4, PT, R196, UR4, PT ;  /* 0x00000004c4007c0c */ /* 0x000fe4000bf86270 */
[----:B------:R-:W-:-:S09]  /*20d10*/  ISETP.GE.AND P5, PT, R195, UR4, PT ;  /* 0x00000004c3007c0c */ /* 0x000fd2000bfa6270 */
[-C--:B0-----:R-:W-:Y:S02]  /*20d20*/  @!P3 LEA R2, P0, R194, R80.reuse, 0x1 ;  /* 0x00000050c202b211 */ /* 0x081fe400078008ff */
[-C--:B------:R-:W-:Y:S02]  /*20d30*/  @!P4 LEA R4, P1, R196, R80.reuse, 0x1 ;  /* 0x00000050c404c211 */ /* 0x080fe400078208ff */
[C---:B------:R-:W-:Y:S02]  /*20d40*/  @!P5 LEA R6, P2, R195.reuse, R80, 0x1 ;  /* 0x00000050c306d211 */ /* 0x040fe400078408ff */
        /* <DEDUP_REMOVED lines=12> */
.L_x_12355:
        /* <DEDUP_REMOVED lines=32> */
.L_x_12364:
        /* <DEDUP_REMOVED lines=47> */
.L_x_12366:
[----:B------:R-:W-:Y:S05]  /*21300*/  BSYNC B1 ;  /* 0x0000000000017941 */ /* 0x000fea0003800000 */
.L_x_12365:
[----:B0-----:R-:W0:Y:S01]  /*21310*/  @P0 LDC R3, c[0x0][0xcf0] ;  /* 0x00033c00ff030b82 */ /* 0x001e220000000800 */
[----:B------:R-:W-:Y:S01]  /*21320*/  ULDC.64 UR16, c[0x0][0xba0] ;  /* 0x0002e80000107ab9 */ /* 0x000fe20000000a00 */
[----:B------:R-:W-:Y:S01]  /*21330*/  VIADD R6, R211, UR43 ;  /* 0x0000002bd3067c36 */ /* 0x000fe20008000000 */
[----:B------:R-:W-:Y:S01]  /*21340*/  UIMAD UR10, UR11, UR16, URZ ;  /* 0x000000100b0a72a4 */ /* 0x000fe2000f8e023f */
[----:B------:R-:W-:Y:S01]  /*21350*/  BSSY B1, `(.L_x_12367) ;  /* 0x0000040000017945 */ /* 0x000fe20003800000 */
[----:B------:R-:W-:Y:S01]  /*21360*/  UIMAD.WIDE.U32 UR8, UR4, UR16, URZ ;  /* 0x00000010040872a5 */ /* 0x000fe2000f8e003f */
[----:B------:R-:W-:Y:S01]  /*21370*/  @P0 IMAD.HI.U32 R2, R6, R9, RZ ;  /* 0x0000000906020227 */ /* 0x000fe200078e00ff */
[----:B------:R-:W-:-:S03]  /*21380*/  UIMAD UR10, UR4, UR17, UR10 ;  /* 0x00000011040a72a4 */ /* 0x000fc6000f8e020a */
[----:B------:R-:W-:Y:S01]  /*21390*/  ULDC.64 UR16, c[0x0][0xbe8] ;  /* 0x0002fa0000107ab9 */ /* 0x000fe20000000a00 */
[----:B------:R-:W-:Y:S01]  /*213a0*/  UIADD3 UR9, UR9, UR10, URZ ;  /* 0x0000000a09097290 */ /* 0x000fe2000fffe03f */
[----:B------:R-:W-:Y:S01]  /*213b0*/  IMAD.MOV.U32 R5, RZ, RZ, R6 ;  /* 0x000000ffff057224 */ /* 0x000fe200078e0006 */
[----:B------:R-:W-:Y:S02]  /*213c0*/  UIMAD UR4, UR12, UR16, URZ ;  /* 0x000000100c0472a4 */ /* 0x000fe4000f8e023f */
[----:B------:R-:W-:Y:S02]  /*213d0*/  UIMAD.WIDE.U32 UR8, UR37, UR16, UR8 ;  /* 0x00000010250872a5 */ /* 0x000fe4000f8e0008 */
        /* <DEDUP_REMOVED lines=22> */
[----:B------:R-:W-:Y:S02]  /*21540*/  VIADD R6, R210, UR43 ;  /* 0x0000002bd2067c36 */ /* 0x000fe40008000000 */
        /* <DEDUP_REMOVED lines=32> */
.L_x_12368:
[----:B------:R-:W-:Y:S05]  /*21750*/  BSYNC B1 ;  /* 0x0000000000017941 */ /* 0x000fea0003800000 */
.L_x_12367:
        /* <DEDUP_REMOVED lines=21> */
.L_x_12370:
[----:B------:R-:W-:Y:S05]  /*218b0*/  BSYNC B1 ;  /* 0x0000000000017941 */ /* 0x000fea0003800000 */
.L_x_12369:
        /* <DEDUP_REMOVED lines=21> */
.L_x_12372:
[----:B------:R-:W-:Y:S05]  /*21a10*/  BSYNC B1 ;  /* 0x0000000000017941 */ /* 0x000fea0003800000 */
.L_x_12371:
[----:B0-----:R-:W-:Y:S01]  /*21a20*/  VIADD R0, R6, 0x60 ;  /* 0x0000006006007836 */ /* 0x001fe20000000000 */
[----:B--2-4-:R-:W0:Y:S04]  /*21a30*/  SHFL.IDX PT, R5, R5, 0x3, 0x181f ;  /* 0x00781f0005057f89 */ /* 0x014e2800000e0000 */
[----:B------:R-:W-:Y:S01]  /*21a40*/  ISETP.GE.AND P0, PT, R0, R11, PT ;  /* 0x0000000b0000720c */ /* 0x000fe20003f06270 */
[----:B-1-3--:R1:W2:-:S12]  /*21a50*/  SHFL.IDX PT, R2, R4, 0x3, 0x181f ;  /* 0x00781f0004027f89 */ /* 0x00a29800000e0000 */
[----:B-1----:R-:W-:Y:S05]  /*21a60*/  @P0 BRA `(.L_x_12363) ;  /* 0x0000000000440947 */ /* 0x002fea0003800000 */
[----:B------:R-:W-:Y:S02]  /*21a70*/  ULDC UR4, c[0x0][0xbc8] ;  /* 0x0002f20000047ab9 */ /* 0x000fe40000000800 */
[----:B------:R-:W-:Y:S02]  /*21a80*/  ISETP.GE.AND P3, PT, R194, UR4, PT ;  /* 0x00000004c2007c0c */ /* 0x000fe4000bf66270 */
[----:B------:R-:W-:Y:S02]  /*21a90*/  ISETP.GE.AND P2, PT, R196, UR4, PT ;  /* 0x00000004c4007c0c */ /* 0x000fe4000bf46270 */
[----:B------:R-:W-:Y:S02]  /*21aa0*/  ISETP.GE.AND P1, PT, R195, UR4, PT ;  /* 0x00000004c3007c0c */ /* 0x000fe4000bf26270 */
[----:B------:R-:W-:-:S07]  /*21ab0*/  ISETP.GE.AND P0, PT, R197, UR4, PT ;  /* 0x00000004c5007c0c */ /* 0x000fce000bf06270 */
[-C--:B--2---:R-:W-:Y:S02]  /*21ac0*/  @!P3 LEA R6, P6, R194, R2.reuse, 0x1 ;  /* 0x00000002c206b211 */ /* 0x084fe400078c08ff */
[-C--:B------:R-:W-:Y:S02]  /*21ad0*/  @!P2 LEA R8, P5, R196, R2.reuse, 0x1 ;  /* 0x00000002c408a211 */ /* 0x080fe400078a08ff */
[-C--:B------:R-:W-:Y:S02]  /*21ae0*/  @!P1 LEA R10, P4, R195, R2.reuse, 0x1 ;  /* 0x00000002c30a9211 */ /* 0x080fe400078808ff */
[-C--:B0-----:R-:W-:Y:S02]  /*21af0*/  @!P3 LEA.HI.X R7, R194, R5.reuse, R203, 0x1, P6 ;  /* 0x00000005c207b211 */ /* 0x081fe400030f0ccb */
        /* <DEDUP_REMOVED lines=8> */
.L_x_12363:
[----:B------:R-:W-:Y:S05]  /*21b80*/  BSYNC B0 ;  /* 0x0000000000007941 */ /* 0x000fea0003800000 */
.L_x_12354:
[----:B------:R-:W-:Y:S02]  /*21b90*/  ULDC UR4, c[0x0][0xd3c] ;  /* 0x00034f0000047ab9 */ /* 0x000fe40000000800 */
[----:B------:R-:W-:-:S06]  /*21ba0*/  UISETP.GE.AND UP0, UPT, UR6, UR4, UPT ;  /* 0x000000040600728c */ /* 0x000fcc000bf06270 */
[----:B------:R-:W-:-:S13]  /*21bb0*/  PLOP3.LUT P0, PT, PT, PT, UP0, 0x80, 0x0 ;  /* 0x000000000000781c */ /* 0x000fda0003f0f008 */
[----:B------:R-:W-:Y:S05]  /*21bc0*/  @!P0 BRA `(.L_x_12373) ;  /* 0xfffffdf400fc8947 */ /* 0x000fea000383ffff */
[----:B------:R-:W-:Y:S05]  /*21bd0*/  EXIT ;  /* 0x000000000000794d */ /* 0x000fea0003800000 */
.L_x_12246:
[----:B------:R-:W-:-:S08]  /*21be0*/  NOP ;  /* 0x0000000000007918 */ /* 0x000fd00000000000 */
[----:B----4-:R-:W0:-:S00]  /*21bf0*/  USETMAXREG.DEALLOC.CTAPOOL 0x18 ;  /* 0x00000018000079c8 */ /* 0x010e0000080e0500 */
        /* <DEDUP_REMOVED lines=16> */
.L_x_12374:
        /* <DEDUP_REMOVED lines=42> */
.L_x_12380:
        /* <DEDUP_REMOVED lines=12> */
.L_x_12379:
[----:B------:R-:W-:Y:S05]  /*22060*/  BSYNC B0 ;  /* 0x0000000000007941 */ /* 0x000fea0003800000 */
.L_x_12378:
        /* <DEDUP_REMOVED lines=21> */
.L_x_12376:
        /* <DEDUP_REMOVED lines=20> */
.L_x_12381:
        /* <DEDUP_REMOVED lines=56> */
.L_x_12377:
[----:B------:R-:W-:Y:S02]  /*22680*/  IMAD.MOV.U32 R17, RZ, RZ, RZ ;  /* 0x000000ffff117224 */ /* 0x000fe400078e00ff */
[----:B------:R-:W-:Y:S02]  /*22690*/  IMAD.U32 R16, RZ, RZ, UR6 ;  /* 0x00000006ff107e24 */ /* 0x000fe4000f8e00ff */
[----:B------:R-:W-:-:S07]  /*226a0*/  IMAD.MOV.U32 R18, RZ, RZ, RZ ;  /* 0x000000ffff127224 */ /* 0x000fce00078e00ff */
.L_x_12382:
[----:B------:R-:W-:-:S13]  /*226b0*/  ISETP.NE.AND P0, PT, R0, RZ, PT ;  /* 0x000000ff0000720c */ /* 0x000fda0003f05270 */
[----:B------:R-:W1:Y:S01]  /*226c0*/  @!P0 S2R R3, SR_CgaCtaId ;  /* 0x0000000000038919 */ /* 0x000e620000008800 */
[----:B------:R-:W-:-:S04]  /*226d0*/  @!P0 MOV R0, 0x400 ;  /* 0x0000040000008802 */ /* 0x000fc80000000f00 */
[----:B-1----:R-:W-:-:S05]  /*226e0*/  @!P0 LEA R0, R3, R0, 0x18 ;  /* 0x0000000003008211 */ /* 0x002fca00078ec0ff */
[----:B------:R2:W-:Y:S01]  /*226f0*/  @!P0 STS.128 [R0+0x324d0], R16 ;  /* 0x0324d01000008388 */ /* 0x0005e20000000c00 */
[----:B------:R-:W-:Y:S06]  /*22700*/  BAR.ARV 0x5, 0x180 ;  /* 0x0146000000007b1d */ /* 0x000fec0000002000 */
.L_x_12375:
        /* <DEDUP_REMOVED lines=11> */
[----:B------:R-:W-:Y:S01]  /*227c0*/  STL [R1+0x4cc], RZ ;  /* 0x0004ccff01007387 */ /* 0x000fe20000100800 */
[----:B------:R-:W-:Y:S01]  /*227d0*/  ULDC UR37, c[0x0][0xc] ;  /* 0x0000030000257ab9 */ /* 0x000fe20000000800 */
[----:B------:R-:W-:Y:S02]  /*227e0*/  ULDC.64 UR38, c[0x0][0x198] ;  /* 0x0000660000267ab9 */ /* 0x000fe40000000a00 */
[----:B------:R-:W-:Y:S01]  /*227f0*/  STL [R1+0x464], RZ ;  /* 0x000464ff01007387 */ /* 0x000fe20000100800 */
        /* <DEDUP_REMOVED lines=16> */
[----:B------:R1:W-:Y:S01]  /*22900*/  STL [R1+0x470], R2 ;  /* 0x0004700201007387 */ /* 0x0003e20000100800 */
[C---:B0-----:R-:W-:Y:S02]  /*22910*/  LOP3.LUT R3, R0.reuse, 0x40, RZ, 0xfc, !PT ;  /* 0x0000004000037812 */ /* 0x041fe400078efcff */
[C---:B-1----:R-:W-:Y:S02]  /*22920*/  LOP3.LUT R2, R0.reuse, 0x80, RZ, 0xfc, !PT ;  /* 0x0000008000027812 */ /* 0x042fe400078efcff */
[----:B------:R-:W-:-:S07]  /*22930*/  LOP3.LUT R0, R0, 0xc0, RZ, 0xfc, !PT ;  /* 0x000000c000007812 */ /* 0x000fce00078efcff */
.L_x_12499:
[----:B------:R-:W-:Y:S05]  /*22940*/  YIELD ;  /* 0x0000000000007946 */ /* 0x000fea0003800000 */
[----:B------:R-:W-:Y:S01]  /*22950*/  ULDC.64 UR4, c[0x0][0xb20] ;  /* 0x0002c80000047ab9 */ /* 0x000fe20000000a00 */
[----:B---3--:R-:W-:Y:S01]  /*22960*/  IMAD.MOV.U32 R0, RZ, RZ, RZ ;  /* 0x000000ffff007224 */ /* 0x008fe200078e00ff */
[----:B------:R-:W-:Y:S01]  /*22970*/  ISETP.NE.U32.AND P0, PT, RZ, UR4, PT ;  /* 0x00000004ff007c0c */ /* 0x000fe2000bf05070 */
[----:B0-----:R-:W0:Y:S01]  /*22980*/  LDC.64 R4, c[0x0][0xaf8] ;  /* 0x0002be00ff047b82 */ /* 0x001e220000000a00 */
        /* <DEDUP_REMOVED lines=40> */
.L_x_12384:
        /* <DEDUP_REMOVED lines=10> */
.L_x_12385:
[----:B------:R-:W-:Y:S05]  /*22cb0*/  @!P1 BRA `(.L_x_12386) ;  /* 0x00000000000c9947 */ /* 0x000fea0003800000 */
[----:B------:R-:W2:Y:S04]  /*22cc0*/  LDG.E R6, desc[UR40][R2.64] ;  /* 0x0000002802067981 */ /* 0x000ea8000c1e1900 */
[----:B------:R-:W2:Y:S02]  /*22cd0*/  LDG.E R2, desc[UR40][R2.64+0x4] ;  /* 0x0000042802027981 */ /* 0x000ea4000c1e1900 */
[----:B--2---:R-:W-:-:S07]  /*22ce0*/  IMAD.IADD R6, R2, 0x1, -R6 ;  /* 0x0000000102067824 */ /* 0x004fce00078e0a06 */
.L_x_12386:
        /* <DEDUP_REMOVED lines=28> */
.L_x_12389:
[----:B------:R-:W-:-:S13]  /*22eb0*/  ISETP.NE.AND P0, PT, R3, 0x1, PT ;  /* 0x000000010300780c */ /* 0x000fda0003f05270 */
[----:B------:R-:W2:Y:S02]  /*22ec0*/  @P0 LDC.64 R4, c[0x0][0xae0] ;  /* 0x0002b800ff040b82 */ /* 0x000ea40000000a00 */
[----:B--2---:R-:W-:-:S05]  /*22ed0*/  @P0 IMAD.HI.U32 R4, R7, R4, RZ ;  /* 0x0000000407040227 */ /* 0x004fca00078e00ff */
[----:B------:R-:W-:-:S07]  /*22ee0*/  @P0 SHF.R.U32.HI R7, RZ, R5, R4 ;  /* 0x00000005ff070219 */ /* 0x000fce0000011604 */
.L_x_12390:
[----:B------:R-:W-:Y:S05]  /*22ef0*/  BSYNC B0 ;  /* 0x0000000000007941 */ /* 0x000fea0003800000 */
.L_x_12388:
[----:B------:R-:W-:-:S05]  /*22f00*/  IMAD R7, R7, R3, R3 ;  /* 0x0000000307077224 */ /* 0x000fca00078e0203 */
[----:B------:R-:W-:-:S07]  /*22f10*/  VIMNMX R2, R2, R7, PT ;  /* 0x0000000702027248 */ /* 0x000fce0003fe0100 */
.L_x_12387:
        /* <DEDUP_REMOVED lines=29> */
.L_x_12393:
[----:B------:R-:W-:-:S13]  /*230f0*/  ISETP.NE.AND P0, PT, R3, 0x1, PT ;  /* 0x000000010300780c */ /* 0x000fda0003f05270 */
[----:B------:R-:W3:Y:S02]  /*23100*/  @P0 LDC.64 R4, c[0x0][0xae0] ;  /* 0x0002b800ff040b82 */ /* 0x000ee40000000a00 */
[----:B---3--:R-:W-:-:S05]  /*23110*/  @P0 IMAD.HI.U32 R4, R2, R4, RZ ;  /* 0x0000000402040227 */ /* 0x008fca00078e00ff */
[----:B------:R-:W-:-:S07]  /*23120*/  @P0 SHF.R.U32.HI R2, RZ, R5, R4 ;  /* 0x00000005ff020219 */ /* 0x000fce0000011604 */
.L_x_12394:
[----:B------:R-:W-:Y:S05]  /*23130*/  BSYNC B0 ;  /* 0x0000000000007941 */ /* 0x000fea0003800000 */
.L_x_12392:
[----:B------:R-:W-:-:S05]  /*23140*/  IMAD R2, R2, R3, RZ ;  /* 0x0000000302027224 */ /* 0x000fca00078e02ff */
[----:B------:R-:W-:-:S07]  /*23150*/  VIMNMX R0, R0, R2, !PT ;  /* 0x0000000200007248 */ /* 0x000fce0007fe0100 */
.L_x_12391:
        /* <DEDUP_REMOVED lines=25> */
.L_x_12396:
        /* <DEDUP_REMOVED lines=21> */
.L_x_12399:
[----:B------:R-:W-:Y:S05]  /*23440*/  BSYNC B6 ;  /* 0x0000000000067941 */ /* 0x000fea0003800000 */
.L_x_12398:
        /* <DEDUP_REMOVED lines=20> */
.L_x_12402:
        /* <DEDUP_REMOVED lines=15> */
.L_x_12401:
[----:B------:R-:W-:Y:S05]  /*23680*/  BSYNC B6 ;  /* 0x0000000000067941 */ /* 0x000fea0003800000 */
.L_x_12400:
        /* <DEDUP_REMOVED lines=23> */
.L_x_12516:
        /* <DEDUP_REMOVED lines=11> */
.L_x_12519:
        /* <DEDUP_REMOVED lines=24> */
.L_x_12406:
[----:B--2---:R-:W2:Y:S04]  /*23a30*/  LDL R7, [R1+0x460] ;  /* 0x0004600001077983 */ /* 0x004ea80000100800 */
[----:B----4-:R-:W2:Y:S04]  /*23a40*/  LDL R0, [R1+0x464] ;  /* 0x0004640001007983 */ /* 0x010ea80000100800 */
[----:B---3--:R-:W3:Y:S01]  /*23a50*/  LDL R2, [R1+0x470] ;  /* 0x0004700001027983 */ /* 0x008ee20000100800 */
[----:B--2---:R-:W-:Y:S01]  /*23a60*/  IMAD R0, R0, 0x8, R7 ;  /* 0x0000000800007824 */ /* 0x004fe200078e0207 */
[----:B---3--:R-:W-:-:S04]  /*23a70*/  SHF.L.U32 R2, R2, 0x1f, RZ ;  /* 0x0000001f02027819 */ /* 0x008fc800000006ff */
[----:B------:R-:W2:Y:S02]  /*23a80*/  SYNCS.PHASECHK.TRANS64.TRYWAIT P0, [R0+URZ+0x32440], R2 ;  /* 0x03244002000075a7 */ /* 0x000ea4000800017f */
[----:B--2---:R-:W-:Y:S05]  /*23a90*/  @!P0 BRA `(.L_x_12407) ;  /* 0x0000005400f48947 */ /* 0x004fea0003800000 */
.L_x_12520:
        /* <DEDUP_REMOVED lines=11> */
.L_x_12408:
[----:B------:R-:W3:Y:S04]  /*23b50*/  LDL R6, [R1+0x460] ;  /* 0x0004600001067983 */ /* 0x000ee80000100800 */
[----:B------:R-:W3:Y:S04]  /*23b60*/  LDL R5, [R1+0x464] ;  /* 0x0004640001057983 */ /* 0x000ee80000100800 */
[----:B------:R-:W4:Y:S04]  /*23b70*/  LDL R4, [R1+0x498] ;  /* 0x0004980001047983 */ /* 0x000f280000100800 */
[----:B------:R-:W4:Y:S04]  /*23b80*/  LDL R3, [R1+0x478] ;  /* 0x0004780001037983 */ /* 0x000f280000100800 */
[----:B--2---:R-:W2:Y:S01]  /*23b90*/  LDL.LU R2, [R1+0x47c] ;  /* 0x00047c0001027983 */ /* 0x004ea20000300800 */
        /* <DEDUP_REMOVED lines=17> */
[----:B------:R3:W-:Y:S02]  /*23cb0*/  STL [R1+0x47c], R2 ;  /* 0x00047c0201007387 */ /* 0x0007e40000100800 */
[----:B------:R-:W-:-:S06]  /*23cc0*/  UMOV UR4, 0x0 ;  /* 0x0000000000047882 */ /* 0x000fcc0000000000 */
[----:B------:R3:W-:Y:S01]  /*23cd0*/  UTMALDG.4D [UR8], [UR6], desc[UR4] ;  /* 0x00000408060075b4 */ /* 0x0007e20008019000 */
[----:B------:R-:W-:Y:S02]  /*23ce0*/  NOP ;  /* 0x0000000000007918 */ /* 0x000fe40000000000 */
.L_x_12404:
[----:B----4-:R-:W4:Y:S04]  /*23cf0*/  LDL R0, [R1+0x460] ;  /* 0x0004600001007983 */ /* 0x010f280000100800 */
        /* <DEDUP_REMOVED lines=10> */
[----:B------:R-:W-:Y:S01]  /*23da0*/  SHF.R.S32.HI R0, RZ, 0x1f, R19 ;  /* 0x0000001fff007819 */ /* 0x000fe20000011413 */
[----:B------:R-:W-:Y:S01]  /*23db0*/  STL [R1+0x4a0], R3 ;  /* 0x0004a00301007387 */ /* 0x000fe20000100800 */
[----:B------:R-:W-:Y:S02]  /*23dc0*/  SHF.R.S32.HI R2, RZ, 0x1f, R18 ;  /* 0x0000001fff027819 */ /* 0x000fe40000011412 */
[----:B------:R-:W-:-:S03]  /*23dd0*/  SEL R0, R0, RZ, !P0 ;  /* 0x000000ff00007207 */ /* 0x000fc60004000000 */
[----:B------:R-:W-:Y:S04]  /*23de0*/  STL [R1+0x4b0], R2 ;  /* 0x0004b00201007387 */ /* 0x000fe80000100800 */
[----:B------:R3:W-:Y:S02]  /*23df0*/  STL [R1+0x4b4], R0 ;  /* 0x0004b40001007387 */ /* 0x0007e40000100800 */
[----:B---3--:R-:W-:-:S05]  /*23e00*/  SEL R0, R19, RZ, !P0 ;  /* 0x000000ff13007207 */ /* 0x008fca0004000000 */
[----:B------:R3:W-:Y:S01]  /*23e10*/  STL [R1+0x49c], R0 ;  /* 0x00049c0001007387 */ /* 0x0007e20000100800 */
        /* <DEDUP_REMOVED lines=16> */
[----:B01-34-:R-:W-:Y:S05]  /*23f20*/  CALL.ABS.NOINC R2 ;  /* 0x0000000002007343 */ /* 0x01bfea0003c00000 */
.L_x_12410:
[----:B------:R-:W-:Y:S05]  /*23f30*/  BSYNC B6 ;  /* 0x0000000000067941 */ /* 0x000fea0003800000 */
.L_x_12409:
[----:B------:R-:W4:Y:S01]  /*23f40*/  LDL R11, [R1+0x484] ;  /* 0x00048400010b7983 */ /* 0x000f220000100800 */
[----:B--2---:R-:W2:Y:S01]  /*23f50*/  LDC R7, c[0x0][0x448] ;  /* 0x00011200ff077b82 */ /* 0x004ea20000000800 */
[----:B------:R-:W-:Y:S01]  /*23f60*/  ULDC.64 UR4, c[0x0][0x298] ;  /* 0x0000a60000047ab9 */ /* 0x000fe20000000a00 */
[----:B------:R-:W-:Y:S01]  /*23f70*/  ULDC.64 UR6, c[0x0][0x280] ;  /* 0x0000a00000067ab9 */ /* 0x000fe20000000a00 */
[----:B------:R-:W4:Y:S04]  /*23f80*/  LDL R4, [R1+0x4a0] ;  /* 0x0004a00001047983 */ /* 0x000f280000100800 */
[----:B------:R-:W4:Y:S04]  /*23f90*/  LDL R10, [R1+0x490] ;  /* 0x00049000010a7983 */ /* 0x000f280000100800 */
[----:B01----:R-:W4:Y:S01]  /*23fa0*/  LDL R9, [R1+0x4b0] ;  /* 0x0004b00001097983 */ /* 0x003f220000100800 */
[----:B------:R-:W0:Y:S01]  /*23fb0*/  S2R R2, SR_TID.X ;  /* 0x0000000000027919 */ /* 0x000e220000002100 */
[----:B---3--:R-:W1:Y:S02]  /*23fc0*/  S2R R0, SR_TID.X ;  /* 0x0000000000007919 */ /* 0x008e640000002100 */
[----:B------:R-:W3:Y:S01]  /*23fd0*/  LDL R8, [R1+0x4b4] ;  /* 0x0004b40001087983 */ /* 0x000ee20000100800 */
[----:B--2---:R-:W-:-:S03]  /*23fe0*/  ISETP.NE.AND P0, PT, R7, 0x1, PT ;  /* 0x000000010700780c */ /* 0x004fc60003f05270 */
[----:B------:R-:W2:Y:S10]  /*23ff0*/  LDL R6, [R1+0x49c] ;  /* 0x00049c0001067983 */ /* 0x000eb40000100800 */
[----:B------:R-:W4:Y:S01]  /*24000*/  @P0 LDC R3, c[0x0][0x450] ;  /* 0x00011400ff030b82 */ /* 0x000f220000000800 */
[----:B0-----:R-:W-:-:S04]  /*24010*/  LOP3.LUT R2, R2, 0x7f, RZ, 0xc0, !PT ;  /* 0x0000007f02027812 */ /* 0x001fc800078ec0ff */
[----:B------:R-:W-:Y:S01]  /*24020*/  SHF.R.U32.HI R2, RZ, 0x3, R2 ;  /* 0x00000003ff027819 */ /* 0x000fe20000011602 */
[----:B-1----:R-:W-:-:S05]  /*24030*/  IMAD.SHL.U32 R0, R0, 0x10, RZ ;  /* 0x0000001000007824 */ /* 0x002fca00078e00ff */
[----:B------:R-:W-:Y:S02]  /*24040*/  LOP3.LUT R0, R2, 0x70, R0, 0xf8, !PT ;  /* 0x0000007002007812 */ /* 0x000fe400078ef800 */
[----:B------:R-:W0:Y:S03]  /*24050*/  @P0 LDC R2, c[0x0][0x44c] ;  /* 0x00011300ff020b82 */ /* 0x000e260000000800 */
[----:B----4-:R-:W-:-:S04]  /*24060*/  IMAD.IADD R5, R0, 0x1, R11 ;  /* 0x0000000100057824 */ /* 0x010fc800078e020b */
[----:B0-----:R-:W-:-:S04]  /*24070*/  @P0 IMAD.HI.U32 R2, R5, R2, RZ ;  /* 0x0000000205020227 */ /* 0x001fc800078e00ff */
[----:B------:R-:W-:Y:S01]  /*24080*/  IMAD.MOV.U32 R0, RZ, RZ, R5 ;  /* 0x000000ffff007224 */ /* 0x000fe200078e0005 */
[----:B------:R-:W-:Y:S01]  /*24090*/  @P0 SHF.R.U32.HI R0, RZ, R3, R2 ;  /* 0x00000003ff000219 */ /* 0x000fe20000011602 */
[----:B------:R-:W-:-:S04]  /*240a0*/  IMAD R2, R4, UR4, RZ ;  /* 0x0000000404027c24 */ /* 0x000fc8000f8e02ff */
        /* <DEDUP_REMOVED lines=10> */
[----:B---3--:R-:W-:Y:S02]  /*24150*/  IMAD R4, R8, UR4, RZ ;  /* 0x0000000408047c24 */ /* 0x008fe4000f8e02ff */
[----:B------:R-:W1:Y:S01]  /*24160*/  S2R R8, SR_TID.X ;  /* 0x0000000000087919 */ /* 0x000e620000002100 */
[----:B--2---:R-:W-:-:S04]  /*24170*/  IMAD.WIDE.U32 R2, R6, UR4, R2 ;  /* 0x0000000406027c25 */ /* 0x004fc8000f8e0002 */
        /* <DEDUP_REMOVED lines=11> */
[----:B------:R-:W-:Y:S01]  /*24230*/  IMAD.IADD R3, R3, 0x1, R4 ;  /* 0x0000000103037824 */ /* 0x000fe200078e0204 */
[----:B------:R2:W-:Y:S01]  /*24240*/  STL [R1+0x48c], R5 ;  /* 0x00048c0501007387 */ /* 0x0005e20000100800 */
[----:B-1----:R-:W-:Y:S02]  /*24250*/  IMAD.SHL.U32 R10, R8, 0x8, RZ ;  /* 0x00000008080a7824 */ /* 0x002fe400078e00ff */
[----:B------:R-:W-:-:S03]  /*24260*/  IMAD R6, R6, UR4, RZ ;  /* 0x0000000406067c24 */ /* 0x000fc6000f8e02ff */
[----:B------:R-:W-:Y:S01]  /*24270*/  LOP3.LUT R10, R10, 0x38, RZ, 0xc0, !PT ;  /* 0x000000380a0a7812 */ /* 0x000fe200078ec0ff */
[----:B--2---:R-:W-:Y:S01]  /*24280*/  IMAD.WIDE.U32 R4, R0, UR4, R2 ;  /* 0x0000000400047c25 */ /* 0x004fe2000f8e0002 */
[----:B------:R-:W-:-:S03]  /*24290*/  ULDC UR4, c[0x0][0x2b8] ;  /* 0x0000ae0000047ab9 */ /* 0x000fc60000000800 */
        /* <DEDUP_REMOVED lines=9> */
[----:B------:R-:W2:Y:S04]  /*24330*/  LDL R4, [R1+0x494] ;  /* 0x0004940001047983 */ /* 0x000ea80000100800 */
[----:B------:R-:W3:Y:S04]  /*24340*/  LDL.LU R6, [R1+0x484] ;  /* 0x0004840001067983 */ /* 0x000ee80000300800 */
[----:B------:R-:W0:Y:S01]  /*24350*/  SHFL.IDX PT, R5, R3, RZ, 0x181f ;  /* 0x00181fff03057589 */ /* 0x000e2200000e0000 */
[----:B--2---:R-:W-:-:S03]  /*24360*/  IMAD R2, R4, R7, RZ ;  /* 0x0000000704027224 */ /* 0x004fc600078e02ff */
[----:B------:R-:W1:Y:S01]  /*24370*/  SHFL.IDX PT, R4, R0, RZ, 0x181f ;  /* 0x00181fff00047589 */ /* 0x000e6200000e0000 */
[----:B---3--:R-:W-:-:S03]  /*24380*/  IMAD.IADD R8, R8, 0x1, R6 ;  /* 0x0000000108087824 */ /* 0x008fc600078e0206 */
[----:B------:R-:W2:Y:S01]  /*24390*/  SHFL.IDX PT, R6, R3, 0x1, 0x181f ;  /* 0x00381f0003067f89 */ /* 0x000ea200000e0000 */
[C---:B------:R-:W-:Y:S01]  /*243a0*/  VIADD R11, R8.reuse, 0x10 ;  /* 0x00000010080b7836 */ /* 0x040fe20000000000 */
[-C--:B------:R-:W-:Y:S02]  /*243b0*/  ISETP.GE.AND P1, PT, R8, R2.reuse, PT ;  /* 0x000000020800720c */ /* 0x080fe40003f26270 */
[----:B------:R-:W3:Y:S02]  /*243c0*/  SHFL.IDX PT, R7, R0, 0x1, 0x181f ;  /* 0x00381f0000077f89 */ /* 0x000ee400000e0000 */
[----:B------:R-:W-:Y:S02]  /*243d0*/  ISETP.GE.AND P2, PT, R11, R2, PT ;  /* 0x000000020b00720c */ /* 0x000fe40003f46270 */
        /* <DEDUP_REMOVED lines=12> */
[----:B---3--:R-:W-:Y:S01]  /*244a0*/  @!P2 IMAD.X R4, RZ, RZ, R7, P1 ;  /* 0x000000ffff04a224 */ /* 0x008fe200008e0607 */
        /* <DEDUP_REMOVED lines=58> */
.L_x_12537:
[----:B01----:R-:W2:Y:S04]  /*24850*/  LDL R4, [R1+0x484] ;  /* 0x0004840001047983 */ /* 0x003ea80000100800 */
[----:B------:R0:W5:Y:S01]  /*24860*/  LDL R8, [R1+0x460] ;  /* 0x0004600001087983 */ /* 0x0001620000100800 */
        /* <DEDUP_REMOVED lines=11> */
.L_x_12412:
[----:B0-----:R-:W2:Y:S01]  /*24920*/  LDL R2, [R1+0x460] ;  /* 0x0004600001027983 */ /* 0x001ea20000100800 */
        /* <DEDUP_REMOVED lines=37> */
.L_x_12414:
[----:B------:R-:W-:Y:S05]  /*24b80*/  BSYNC B6 ;  /* 0x0000000000067941 */ /* 0x000fea0003800000 */
.L_x_12413:
        /* <DEDUP_REMOVED lines=60> */
[----:B------:R-:W5:Y:S04]  /*24f50*/  LDL.LU R11, [R1+0x4ac] ;  /* 0x0004ac00010b7983 */ /* 0x000f680000300800 */
[----:B------:R-:W5:Y:S04]  /*24f60*/  LDL.LU R12, [R1+0x4bc] ;  /* 0x0004bc00010c7983 */ /* 0x000f680000300800 */
[----:B------:R-:W-:Y:S01]  /*24f70*/  SHFL.IDX PT, R6, R0, 0x1, 0x181f ;  /* 0x00381f0000067f89 */ /* 0x000fe200000e0000 */
[----:B--2---:R-:W-:-:S03]  /*24f80*/  IMAD R3, R10, R7, RZ ;  /* 0x000000070a037224 */ /* 0x004fc600078e02ff */
[----:B------:R-:W2:Y:S02]  /*24f90*/  LDL.LU R10, [R1+0x4b8] ;  /* 0x0004b800010a7983 */ /* 0x000ea40000300800 */
[-C--:B---3--:R-:W-:Y:S02]  /*24fa0*/  ISETP.GE.AND P5, PT, R5, R3.reuse, PT ;  /* 0x000000030500720c */ /* 0x088fe40003fa6270 */
[----:B------:R-:W0:Y:S01]  /*24fb0*/  SHFL.IDX PT, R5, R2, RZ, 0x181f ;  /* 0x00181fff02057589 */ /* 0x000e2200000e0000 */
[----:B----4-:R-:W-:-:S03]  /*24fc0*/  ISETP.GE.AND P4, PT, R4, R3, PT ;  /* 0x000000030400720c */ /* 0x010fc60003f86270 */
[----:B------:R-:W1:Y:S07]  /*24fd0*/  SHFL.IDX PT, R4, R0, RZ, 0x181f ;  /* 0x00181fff00047589 */ /* 0x000e6e00000e0000 */
        /* <DEDUP_REMOVED lines=55> */
[----:B0-----:R-:W0:Y:S04]  /*25350*/  SHFL.IDX PT, R4, R2, 0x6, 0x181f ;  /* 0x00d81f0002047f89 */ /* 0x001e2800000e0000 */
[----:B------:R-:W1:Y:S01]  /*25360*/  SHFL.IDX PT, R2, R2, 0x7, 0x181f ;  /* 0x00f81f0002027f89 */ /* 0x000e6200000e0000 */
[----:B--2---:R-:W-:-:S13]  /*25370*/  ISETP.GE.AND P4, PT, R10, R3, PT ;  /* 0x000000030a00720c */ /* 0x004fda0003f86270 */
[----:B0-----:R-:W-:-:S05]  /*25380*/  @!P4 LEA R4, P5, R8, R4, 0x1 ;  /* 0x000000040804c211 */ /* 0x001fca00078a08ff */
[----:B------:R-:W-:Y:S02]  /*25390*/  @!P4 IMAD.X R5, RZ, RZ, R6, P5 ;  /* 0x000000ffff05c224 */ /* 0x000fe400028e0606 */
[----:B------:R0:W2:Y:S04]  /*253a0*/  SHFL.IDX PT, R6, R0, 0x7, 0x181f ;  /* 0x00f81f0000067f89 */ /* 0x0000a800000e0000 */
[----:B------:R0:W-:Y:S04]  /*253b0*/  @!P4 LDGSTS.E.BYPASS.LTC128B.128 [R9+0x25400], desc[UR40][R4.64], !P3 ;  /* 0x254000000409cfae */ /* 0x0001e8000d901d68 */
[----:B------:R0:W-:Y:S04]  /*253c0*/  @!P4 LDGSTS.E.BYPASS.LTC128B.128 [R9+0x29400], desc[UR40][R4.64+0x80], !P2 ;  /* 0x294000800409cfae */ /* 0x0001e8000d101d68 */
[----:B------:R0:W-:Y:S04]  /*253d0*/  @!P4 LDGSTS.E.BYPASS.LTC128B.128 [R9+0x2d400], desc[UR40][R4.64+0x100], !P1 ;  /* 0x2d4001000409cfae */ /* 0x0001e8000c901d68 */
[----:B-1----:R0:W-:Y:S02]  /*253e0*/  @!P4 LDGSTS.E.BYPASS.LTC128B.128 [R9+0x31400], desc[UR40][R4.64+0x180], !P0 ;  /* 0x314001800409cfae */ /* 0x0021e4000c101d68 */
.L_x_12555:
[----:B0-----:R-:W3:Y:S01]  /*253f0*/  LDL.LU R0, [R1+0x4c8] ;  /* 0x0004c80001007983 */ /* 0x001ee20000300800 */
[----:B------:R-:W-:Y:S01]  /*25400*/  BSSY B0, `(.L_x_12416) ;  /* 0x000000d000007945 */ /* 0x000fe20003800000 */
[----:B---3--:R-:W-:-:S13]  /*25410*/  ISETP.GE.AND P4, PT, R0, R3, PT ;  /* 0x000000030000720c */ /* 0x008fda0003f86270 */
[----:B------:R-:W-:Y:S05]  /*25420*/  @P4 BRA `(.L_x_12417) ;  /* 0x0000000000284947 */ /* 0x000fea0003800000 */
[----:B------:R-:W3:Y:S01]  /*25430*/  LDL R0, [R1+0x46c] ;  /* 0x00046c0001007983 */ /* 0x000ee20000100800 */
[----:B------:R-:W-:-:S05]  /*25440*/  LEA R2, P4, R8, R2, 0x1 ;  /* 0x0000000208027211 */ /* 0x000fca00078808ff */
        /* <DEDUP_REMOVED lines=8> */
.L_x_12417:
[----:B------:R-:W-:Y:S05]  /*254d0*/  BSYNC B0 ;  /* 0x0000000000007941 */ /* 0x000fea0003800000 */
.L_x_12416:
[----:B------:R1:W5:Y:S01]  /*254e0*/  LDL R8, [R1+0x460] ;  /* 0x0004600001087983 */ /* 0x0003620000100800 */
[----:B------:R-:W-:Y:S01]  /*254f0*/  PLOP3.LUT P0, PT, PT, PT, PT, 0x80, 0x0 ;  /* 0x000000000000781c */ /* 0x000fe20003f0f070 */
[----:B------:R-:W-:-:S12]  /*25500*/  NOP ;  /* 0x0000000000007918 */ /* 0x000fd80000000000 */
.L_x_12418:
        /* <DEDUP_REMOVED lines=19> */
.L_x_12556:
[----:B------:R-:W-:Y:S05]  /*25640*/  BSYNC B0 ;  /* 0x0000000000007941 */ /* 0x000fea0003800000 */
.L_x_12419:
[----:B0-----:R-:W3:Y:S01]  /*25650*/  LDL R2, [R1+0x47c] ;  /* 0x00047c0001027983 */ /* 0x001ee20000100800 */
[----:B------:R-:W-:Y:S01]  /*25660*/  BSSY B0, `(.L_x_12421) ;  /* 0x000005f000007945 */ /* 0x000fe20003800000 */
[----:B---3--:R-:W-:-:S13]  /*25670*/  LOP3.LUT P0, RZ, R2, 0x1, RZ, 0xc0, !PT ;  /* 0x0000000102ff7812 */ /* 0x008fda000780c0ff */
[----:B------:R-:W-:Y:S05]  /*25680*/  @!P0 BRA `(.L_x_12422) ;  /* 0x0000000400708947 */ /* 0x000fea0003800000 */
[----:B------:R-:W3:Y:S04]  /*25690*/  LDL R2, [R1+0x460] ;  /* 0x0004600001027983 */ /* 0x000ee80000100800 */
[----:B------:R-:W4:Y:S01]  /*256a0*/  LDL R4, [R1+0x470] ;  /* 0x0004700001047983 */ /* 0x000f220000100800 */
        /* <DEDUP_REMOVED lines=10> */
.L_x_12557:
[----:B------:R-:W-:Y:S05]  /*25750*/  BSYNC B1 ;  /* 0x0000000000017941 */ /* 0x000fea0003800000 */
.L_x_12423:
[----:B------:R-:W-:Y:S04]  /*25760*/  BSSY B1, `(.L_x_12425) ;  /* 0x0000009000017945 */ /* 0x000fe80003800000 */
[----:B------:R-:W-:Y:S05]  /*25770*/  @P1 BRA `(.L_x_12426) ;  /* 0x00000000001c1947 */ /* 0x000fea0003800000 */
[----:B------:R-:W3:Y:S01]  /*25780*/  S2R R3, SR_TID.X ;  /* 0x0000000000037919 */ /* 0x000ee20000002100 */
[----:B0-----:R-:W-:-:S04]  /*25790*/  IMAD.MOV.U32 R0, RZ, RZ, 0xc000 ;  /* 0x0000c000ff007424 */ /* 0x001fc800078e00ff */
[----:B------:R4:W-:Y:S01]  /*257a0*/  SYNCS.ARRIVE.TRANS64 RZ, [R2+URZ+0x32450], R0 ;  /* 0x0324500002ff79a7 */ /* 0x0009e2000800003f */
[----:B---3--:R-:W-:-:S04]  /*257b0*/  LOP3.LUT R3, R3, 0x1f, RZ, 0xc0, !PT ;  /* 0x0000001f03037812 */ /* 0x008fc800078ec0ff */
[----:B------:R-:W-:-:S13]  /*257c0*/  ISETP.NE.AND P0, PT, R3, RZ, PT ;  /* 0x000000ff0300720c */ /* 0x000fda0003f05270 */
[----:B----4-:R-:W-:Y:S05]  /*257d0*/  @!P0 BRA `(.L_x_12426) ;  /* 0x0000000000048947 */ /* 0x010fea0003800000 */
[----:B------:R-:W-:Y:S01]  /*257e0*/  BPT.TRAP 0x1 ;  /* 0x000000040000795c */ /* 0x000fe20000300000 */
.L_x_12426:
[----:B------:R-:W-:Y:S05]  /*257f0*/  BSYNC B1 ;  /* 0x0000000000017941 */ /* 0x000fea0003800000 */
.L_x_12425:
[----:B------:R-:W3:Y:S04]  /*25800*/  LDL R5, [R1+0x460] ;  /* 0x0004600001057983 */ /* 0x000ee80000100800 */
[----:B0-----:R-:W3:Y:S04]  /*25810*/  LDL R0, [R1+0x464] ;  /* 0x0004640001007983 */ /* 0x001ee80000100800 */
[----:B------:R-:W4:Y:S04]  /*25820*/  LDL R4, [R1+0x478] ;  /* 0x0004780001047983 */ /* 0x000f280000100800 */
[----:B------:R-:W4:Y:S01]  /*25830*/  LDL.LU R3, [R1+0x498] ;  /* 0x0004980001037983 */ /* 0x000f220000300800 */
        /* <DEDUP_REMOVED lines=8> */
[----:B----4-:R-:W-:Y:S02]  /*258c0*/  IMAD R3, R3, 0x60, R4 ;  /* 0x0000006003037824 */ /* 0x010fe400078e0204 */
[----:B------:R-:W-:-:S07]  /*258d0*/  VIADD R4, R0, 0x400 ;  /* 0x0000040000047836 */ /* 0x000fce0000000000 */
.L_x_12427:
        /* <DEDUP_REMOVED lines=15> */
.L_x_12428:
        /* <DEDUP_REMOVED lines=15> */
.L_x_12429:
        /* <DEDUP_REMOVED lines=15> */
.L_x_12430:
        /* <DEDUP_REMOVED lines=10> */
.L_x_12422:
[----:B------:R-:W-:Y:S05]  /*25c50*/  BSYNC B0 ;  /* 0x0000000000007941 */ /* 0x000fea0003800000 */
.L_x_12421:
[----:B------:R-:W3:Y:S04]  /*25c60*/  LDL R4, [R1+0x488] ;  /* 0x0004880001047983 */ /* 0x000ee80000100800 */
[----:B------:R-:W4:Y:S01]  /*25c70*/  LDL R5, [R1+0x480] ;  /* 0x0004800001057983 */ /* 0x000f220000100800 */
[----:B------:R-:W-:Y:S01]  /*25c80*/  BSSY B0, `(.L_x_12431) ;  /* 0x00001ff000007945 */ /* 0x000fe20003800000 */
[----:B---3--:R-:W-:-:S05]  /*25c90*/  VIADD R0, R4, 0xfffffffe ;  /* 0xfffffffe04007836 */ /* 0x008fca0000000000 */
[----:B----4-:R-:W-:-:S13]  /*25ca0*/  ISETP.GE.AND P0, PT, R0, R5, PT ;  /* 0x000000050000720c */ /* 0x010fda0003f06270 */
[----:B------:R-:W-:Y:S05]  /*25cb0*/  @!P0 BRA `(.L_x_12432) ;  /* 0x0000001c00ec8947 */ /* 0x000fea0003800000 */
[----:B------:R-:W-:Y:S01]  /*25cc0*/  IMAD.MOV R2, RZ, RZ, -R4 ;  /* 0x000000ffff027224 */ /* 0x000fe200078e0a04 */
[----:B--2---:R-:W-:Y:S01]  /*25cd0*/  LOP3.LUT R6, RZ, R5, RZ, 0x33, !PT ;  /* 0x00000005ff067212 */ /* 0x004fe200078e33ff */
[----:B------:R-:W-:Y:S03]  /*25ce0*/  BSSY B2, `(.L_x_12433) ;  /* 0x00000ab000027945 */ /* 0x000fe60003800000 */
[----:B------:R-:W-:-:S05]  /*25cf0*/  VIADDMNMX R6, R2, 0x1, R6, !PT ;  /* 0x0000000102067846 */ /* 0x000fca0007800106 */
[----:B------:R-:W-:-:S05]  /*25d00*/  IMAD.IADD R2, R4, 0x1, R6 ;  /* 0x0000000104027824 */ /* 0x000fca00078e0206 */
[----:B------:R-:W-:-:S04]  /*25d10*/  LOP3.LUT R2, R2, 0x1, RZ, 0xc0, !PT ;  /* 0x0000000102027812 */ /* 0x000fc800078ec0ff */
[----:B------:R-:W-:-:S13]  /*25d20*/  ISETP.NE.U32.AND P0, PT, R2, 0x1, PT ;  /* 0x000000010200780c */ /* 0x000fda0003f05070 */
[----:B------:R-:W-:Y:S05]  /*25d30*/  @P0 BRA `(.L_x_12434) ;  /* 0x0000000800940947 */ /* 0x000fea0003800000 */
[----:B------:R-:W2:Y:S04]  /*25d40*/  LDL.LU R4, [R1+0x464] ;  /* 0x0004640001047983 */ /* 0x000ea80000300800 */
[----:B------:R-:W3:Y:S04]  /*25d50*/  LDL.LU R7, [R1+0x470] ;  /* 0x0004700001077983 */ /* 0x000ee80000300800 */
[----:B------:R-:W4:Y:S01]  /*25d60*/  LDL R5, [R1+0x47c] ;  /* 0x00047c0001057983 */ /* 0x000f220000100800 */
[----:B------:R-:W-:Y:S01]  /*25d70*/  BSSY B1, `(.L_x_12435) ;  /* 0x000009f000017945 */ /* 0x000fe20003800000 */
[----:B--2---:R-:W-:-:S05]  /*25d80*/  VIADD R2, R4, 0x1 ;  /* 0x0000000104027836 */ /* 0x004fca0000000000 */
[----:B------:R-:W-:-:S04]  /*25d90*/  ISETP.NE.AND P0, PT, R2, 0x2, PT ;  /* 0x000000020200780c */ /* 0x000fc80003f05270 */
[----:B------:R-:W-:Y:S02]  /*25da0*/  SEL R3, RZ, 0x1, P0 ;  /* 0x00000001ff037807 */ /* 0x000fe40000000000 */
[----:B-----5:R-:W-:Y:S02]  /*25db0*/  SEL R8, R2, RZ, P0 ;  /* 0x000000ff02087207 */ /* 0x020fe40000000000 */
[----:B---3--:R-:W-:-:S03]  /*25dc0*/  LOP3.LUT R7, R7, R3, RZ, 0x3c, !PT ;  /* 0x0000000307077212 */ /* 0x008fc600078e3cff */
[----:B------:R0:W-:Y:S04]  /*25dd0*/  STL [R1+0x464], R8 ;  /* 0x0004640801007387 */ /* 0x0001e80000100800 */
[----:B------:R0:W-:Y:S01]  /*25de0*/  STL [R1+0x470], R7 ;  /* 0x0004700701007387 */ /* 0x0001e20000100800 */
[----:B----4-:R-:W-:-:S13]  /*25df0*/  LOP3.LUT P2, RZ, R5, 0x1, RZ, 0xc0, !PT ;  /* 0x0000000105ff7812 */ /* 0x010fda000784c0ff */
[----:B0-----:R-:W-:Y:S05]  /*25e00*/  @!P2 BRA `(.L_x_12436) ;  /* 0x000000080054a947 */ /* 0x001fea0003800000 */
[----:B------:R-:W-:Y:S02]  /*25e10*/  ULDC.64 UR4, c[0x0][0x418] ;  /* 0x0001060000047ab9 */ /* 0x000fe40000000a00 */
        /* <DEDUP_REMOVED lines=22> */
.L_x_12437:
        /* <DEDUP_REMOVED lines=9> */
.L_x_12558:
[----:B------:R-:W-:Y:S05]  /*26010*/  BSYNC B3 ;  /* 0x0000000000037941 */ /* 0x000fea0003800000 */
.L_x_12438:
        /* <DEDUP_REMOVED lines=9> */
.L_x_12441:
[----:B------:R-:W-:Y:S05]  /*260b0*/  BSYNC B3 ;  /* 0x0000000000037941 */ /* 0x000fea0003800000 */
.L_x_12440:
        /* <DEDUP_REMOVED lines=14> */
.L_x_12442:
        /* <DEDUP_REMOVED lines=13> */
.L_x_12559:
[----:B------:R-:W-:Y:S05]  /*26270*/  BSYNC B3 ;  /* 0x0000000000037941 */ /* 0x000fea0003800000 */
.L_x_12443:
[----:B------:R-:W-:Y:S01]  /*26280*/  BSSY B3, `(.L_x_12445) ;  /* 0x000000b000037945 */ /* 0x000fe20003800000 */
[----:B------:R-:W-:Y:S02]  /*26290*/  IMAD.MOV.U32 R8, RZ, RZ, 0x0 ;  /* 0x00000000ff087424 */ /* 0x000fe400078e00ff */
[----:B------:R-:W-:Y:S01]  /*262a0*/  IMAD.MOV.U32 R9, RZ, RZ, 0x14f00000 ;  /* 0x14f00000ff097424 */ /* 0x000fe200078e00ff */
[----:B------:R-:W-:Y:S06]  /*262b0*/  @P1 BRA `(.L_x_12446) ;  /* 0x00000000001c1947 */ /* 0x000fec0003800000 */
[----:B------:R-:W3:Y:S01]  /*262c0*/  S2R R4, SR_TID.X ;  /* 0x0000000000047919 */ /* 0x000ee20000002100 */
[----:B0-2---:R-:W-:-:S04]  /*262d0*/  IMAD.MOV.U32 R2, RZ, RZ, 0xc000 ;  /* 0x0000c000ff027424 */ /* 0x005fc800078e00ff */
[----:B------:R4:W-:Y:S01]  /*262e0*/  SYNCS.ARRIVE.TRANS64 RZ, [R3+URZ+0x32450], R2 ;  /* 0x0324500203ff79a7 */ /* 0x0009e2000800003f */
[----:B---3--:R-:W-:-:S04]  /*262f0*/  LOP3.LUT R4, R4, 0x1f, RZ, 0xc0, !PT ;  /* 0x0000001f04047812 */ /* 0x008fc800078ec0ff */
[----:B------:R-:W-:-:S13]  /*26300*/  ISETP.NE.AND P0, PT, R4, RZ, PT ;  /* 0x000000ff0400720c */ /* 0x000fda0003f05270 */
[----:B----4-:R-:W-:Y:S05]  /*26310*/  @!P0 BRA `(.L_x_12446) ;  /* 0x0000000000048947 */ /* 0x010fea0003800000 */
[----:B------:R-:W-:Y:S01]  /*26320*/  BPT.TRAP 0x1 ;  /* 0x000000040000795c */ /* 0x000fe20000300000 */
.L_x_12446:
[----:B------:R-:W-:Y:S05]  /*26330*/  BSYNC B3 ;  /* 0x0000000000037941 */ /* 0x000fea0003800000 */
.L_x_12445:
        /* <DEDUP_REMOVED lines=11> */
.L_x_12447:
        /* <DEDUP_REMOVED lines=15> */
.L_x_12448:
        /* <DEDUP_REMOVED lines=15> */
.L_x_12449:
        /* <DEDUP_REMOVED lines=15> */
.L_x_12450:
        /* <DEDUP_REMOVED lines=10> */
.L_x_12436:
[----:B------:R-:W-:Y:S05]  /*26760*/  BSYNC B1 ;  /* 0x0000000000017941 */ /* 0x000fea0003800000 */
.L_x_12435:
[----:B------:R-:W2:Y:S02]  /*26770*/  LDL R4, [R1+0x488] ;  /* 0x0004880001047983 */ /* 0x000ea40000100800 */
[----:B--2---:R-:W-:-:S07]  /*26780*/  VIADD R0, R4, 0xfffffffd ;  /* 0xfffffffd04007836 */ /* 0x004fce0000000000 */
.L_x_12434:
[----:B------:R-:W-:Y:S05]  /*26790*/  BSYNC B2 ;  /* 0x0000000000027941 */ /* 0x000fea0003800000 */
.L_x_12433:
[----:B------:R-:W2:Y:S01]  /*267a0*/  LDL.LU R2, [R1+0x488] ;  /* 0x0004880001027983 */ /* 0x000ea20000300800 */
[----:B------:R-:W-:Y:S01]  /*267b0*/  VIADD R6, R6, 0xfffffffe ;  /* 0xfffffffe06067836 */ /* 0x000fe20000000000 */
[----:B--2---:R-:W-:-:S04]  /*267c0*/  LOP3.LUT R2, RZ, R2, RZ, 0x33, !PT ;  /* 0x00000002ff027212 */ /* 0x004fc800078e33ff */
[----:B------:R-:W-:-:S13]  /*267d0*/  ISETP.NE.AND P0, PT, R6, R2, PT ;  /* 0x000000020600720c */ /* 0x000fda0003f05270 */
[----:B------:R-:W-:Y:S05]  /*267e0*/  @!P0 BRA `(.L_x_12432) ;  /* 0x0000001400208947 */ /* 0x000fea0003800000 */
.L_x_12483:
        /* <DEDUP_REMOVED lines=36> */
.L_x_12453:
        /* <DEDUP_REMOVED lines=9> */
.L_x_12560:
[----:B------:R-:W-:Y:S05]  /*26ac0*/  BSYNC B2 ;  /* 0x0000000000027941 */ /* 0x000fea0003800000 */
.L_x_12454:
        /* <DEDUP_REMOVED lines=9> */
.L_x_12457:
[----:B------:R-:W-:Y:S05]  /*26b60*/  BSYNC B2 ;  /* 0x0000000000027941 */ /* 0x000fea0003800000 */
.L_x_12456:
        /* <DEDUP_REMOVED lines=13> */
.L_x_12458:
        /* <DEDUP_REMOVED lines=13> */
.L_x_12561:
[----:B------:R-:W-:Y:S05]  /*26d10*/  BSYNC B2 ;  /* 0x0000000000027941 */ /* 0x000fea0003800000 */
.L_x_12459:
        /* <DEDUP_REMOVED lines=11> */
.L_x_12462:
[----:B------:R-:W-:Y:S05]  /*26dd0*/  BSYNC B2 ;  /* 0x0000000000027941 */ /* 0x000fea0003800000 */
.L_x_12461:
[----:B0-2---:R-:W2:Y:S01]  /*26de0*/  LDL R3, [R1+0x460] ;  /* 0x0004600001037983 */ /* 0x005ea20000100800 */
        /* <DEDUP_REMOVED lines=9> */
.L_x_12463:
        /* <DEDUP_REMOVED lines=15> */
.L_x_12464:
        /* <DEDUP_REMOVED lines=15> */
.L_x_12465:
        /* <DEDUP_REMOVED lines=15> */
.L_x_12466:
        /* <DEDUP_REMOVED lines=10> */
.L_x_12452:
[----:B------:R-:W-:Y:S05]  /*271f0*/  BSYNC B1 ;  /* 0x0000000000017941 */ /* 0x000fea0003800000 */
.L_x_12451:
[----:B------:R-:W2:Y:S01]  /*27200*/  LDL R5, [R1+0x47c] ;  /* 0x00047c0001057983 */ /* 0x000ea20000100800 */
[----:B------:R-:W-:Y:S01]  /*27210*/  VIADD R7, R7, 0x1 ;  /* 0x0000000107077836 */ /* 0x000fe20000000000 */
[----:B------:R-:W-:Y:S04]  /*27220*/  BSSY B1, `(.L_x_12467) ;  /* 0x00000a0000017945 */ /* 0x000fe80003800000 */
[----:B------:R-:W-:-:S04]  /*27230*/  ISETP.NE.AND P0, PT, R7, 0x2, PT ;  /* 0x000000020700780c */ /* 0x000fc80003f05270 */
[----:B------:R-:W-:Y:S02]  /*27240*/  SEL R2, RZ, 0x1, P0 ;  /* 0x00000001ff027807 */ /* 0x000fe40000000000 */
[----:B------:R-:W-:Y:S02]  /*27250*/  SEL R9, R7, RZ, P0 ;  /* 0x000000ff07097207 */ /* 0x000fe40000000000 */
[----:B-----5:R-:W-:Y:S01]  /*27260*/  LOP3.LUT R8, R6, R2, RZ, 0x3c, !PT ;  /* 0x0000000206087212 */ /* 0x020fe200078e3cff */
[----:B------:R-:W-:Y:S02]  /*27270*/  VIADD R6, R0, 0xffffffff ;  /* 0xffffffff00067836 */ /* 0x000fe40000000000 */
        /* <DEDUP_REMOVED lines=28> */
.L_x_12469:
        /* <DEDUP_REMOVED lines=9> */
.L_x_12562:
[----:B------:R-:W-:Y:S05]  /*274d0*/  BSYNC B2 ;  /* 0x0000000000027941 */ /* 0x000fea0003800000 */
.L_x_12470:
        /* <DEDUP_REMOVED lines=9> */
.L_x_12473:
[----:B------:R-:W-:Y:S05]  /*27570*/  BSYNC B2 ;  /* 0x0000000000027941 */ /* 0x000fea0003800000 */
.L_x_12472:
        /* <DEDUP_REMOVED lines=14> */
.L_x_12474:
        /* <DEDUP_REMOVED lines=13> */
.L_x_12563:
[----:B------:R-:W-:Y:S05]  /*27730*/  BSYNC B2 ;  /* 0x0000000000027941 */ /* 0x000fea0003800000 */
.L_x_12475:
        /* <DEDUP_REMOVED lines=11> */
.L_x_12478:
[----:B------:R-:W-:Y:S05]  /*277f0*/  BSYNC B2 ;  /* 0x0000000000027941 */ /* 0x000fea0003800000 */
.L_x_12477:
        /* <DEDUP_REMOVED lines=11> */
.L_x_12479:
        /* <DEDUP_REMOVED lines=15> */
.L_x_12480:
        /* <DEDUP_REMOVED lines=15> */
.L_x_12481:
        /* <DEDUP_REMOVED lines=15> */
.L_x_12482:
        /* <DEDUP_REMOVED lines=10> */
.L_x_12468:
[----:B------:R-:W-:Y:S05]  /*27c20*/  BSYNC B1 ;  /* 0x0000000000017941 */ /* 0x000fea0003800000 */
.L_x_12467:
[----:B------:R-:W2:Y:S01]  /*27c30*/  LDL R5, [R1+0x480] ;  /* 0x0004800001057983 */ /* 0x000ea20000100800 */
[----:B------:R-:W-:Y:S01]  /*27c40*/  VIADD R0, R0, 0xfffffffe ;  /* 0xfffffffe00007836 */ /* 0x000fe20000000000 */
[----:B--2---:R-:W-:-:S13]  /*27c50*/  ISETP.GT.AND P0, PT, R6, R5, PT ;  /* 0x000000050600720c */ /* 0x004fda0003f04270 */
[----:B------:R-:W-:Y:S05]  /*27c60*/  @P0 BRA `(.L_x_12483) ;  /* 0xffffffe800e00947 */ /* 0x000fea000383ffff */
.L_x_12432:
[----:B------:R-:W-:Y:S05]  /*27c70*/  BSYNC B0 ;  /* 0x0000000000007941 */ /* 0x000fea0003800000 */
.L_x_12431:
[----:B------:R-:W3:Y:S04]  /*27c80*/  LDL.LU R4, [R1+0x464] ;  /* 0x0004640001047983 */ /* 0x000ee80000300800 */
[----:B------:R-:W4:Y:S01]  /*27c90*/  LDL.LU R3, [R1+0x470] ;  /* 0x0004700001037983 */ /* 0x000f220000300800 */
[----:B------:R-:W0:Y:S01]  /*27ca0*/  S2R R2, SR_TID.X ;  /* 0x0000000000027919 */ /* 0x000e220000002100 */
[----:B------:R-:W-:Y:S01]  /*27cb0*/  BSSY B0, `(.L_x_12484) ;  /* 0x0000015000007945 */ /* 0x000fe20003800000 */
[----:B0-----:R-:W-:-:S04]  /*27cc0*/  LOP3.LUT R2, R2, 0x7f, RZ, 0xc0, !PT ;  /* 0x0000007f02027812 */ /* 0x001fc800078ec0ff */
[----:B------:R-:W-:Y:S01]  /*27cd0*/  ISETP.NE.AND P1, PT, R2, RZ, PT ;  /* 0x000000ff0200720c */ /* 0x000fe20003f25270 */
[----:B---3--:R-:W-:-:S05]  /*27ce0*/  VIADD R0, R4, 0x1 ;  /* 0x0000000104007836 */ /* 0x008fca0000000000 */
[----:B------:R-:W-:-:S04]  /*27cf0*/  ISETP.NE.AND P0, PT, R0, 0x2, PT ;  /* 0x000000020000780c */ /* 0x000fc80003f05270 */
[----:B------:R-:W-:-:S04]  /*27d00*/  SEL R2, RZ, 0x1, P0 ;  /* 0x00000001ff027807 */ /* 0x000fc80000000000 */
[----:B----4-:R-:W-:-:S05]  /*27d10*/  LOP3.LUT R3, R3, R2, RZ, 0x3c, !PT ;  /* 0x0000000203037212 */ /* 0x010fca00078e3cff */
[----:B------:R0:W-:Y:S01]  /*27d20*/  STL [R1+0x470], R3 ;  /* 0x0004700301007387 */ /* 0x0001e20000100800 */
[----:B------:R-:W-:Y:S05]  /*27d30*/  @P1 BRA `(.L_x_12485) ;  /* 0x0000000000301947 */ /* 0x000fea0003800000 */
[----:B0-----:R-:W0:Y:S01]  /*27d40*/  S2R R3, SR_LANEID ;  /* 0x0000000000037919 */ /* 0x001e220000000000 */
[----:B------:R-:W-:Y:S02]  /*27d50*/  VOTEU.ANY UR4, UPT, PT ;  /* 0x0000000000047886 */ /* 0x000fe400038e0100 */
[----:B------:R-:W0:Y:S08]  /*27d60*/  FLO.U32 R4, UR4 ;  /* 0x0000000400047d00 */ /* 0x000e3000080e0000 */
[----:B------:R-:W3:Y:S01]  /*27d70*/  POPC R5, UR4 ;  /* 0x0000000400057d09 */ /* 0x000ee20008000000 */
[----:B0-----:R-:W-:-:S02]  /*27d80*/  ISETP.EQ.U32.AND P1, PT, R4, R3, PT ;  /* 0x000000030400720c */ /* 0x001fc40003f22070 */
[----:B------:R-:W3:Y:S11]  /*27d90*/  LDC.64 R2, c[0x0][0xd60] ;  /* 0x00035800ff027b82 */ /* 0x000ef60000000a00 */
[----:B---3--:R-:W3:Y:S01]  /*27da0*/  @P1 ATOMG.E.ADD.STRONG.GPU PT, R3, desc[UR40][R2.64], R5 ;  /* 0x00000005020319a8 */ /* 0x008ee200081ee1e8 */
[----:B--2---:R-:W0:Y:S02]  /*27db0*/  S2R R6, SR_LTMASK ;  /* 0x0000000000067919 */ /* 0x004e240000003900 */
[----:B0-----:R-:W-:-:S04]  /*27dc0*/  LOP3.LUT R6, R6, UR4, RZ, 0xc0, !PT ;  /* 0x0000000406067c12 */ /* 0x001fc8000f8ec0ff */
[----:B------:R-:W0:Y:S01]  /*27dd0*/  POPC R7, R6 ;  /* 0x0000000600077309 */ /* 0x000e220000000000 */
[----:B---3--:R-:W0:Y:S02]  /*27de0*/  SHFL.IDX PT, R4, R3, R4, 0x1f ;  /* 0x00001f0403047589 */ /* 0x008e2400000e0000 */
[----:B0-----:R-:W-:-:S07]  /*27df0*/  IADD3 R16, R4, UR37, R7 ;  /* 0x0000002504107c10 */ /* 0x001fce000fffe007 */
.L_x_12485:
[----:B------:R-:W-:Y:S05]  /*27e00*/  BSYNC B0 ;  /* 0x0000000000007941 */ /* 0x000fea0003800000 */
.L_x_12484:
[----:B------:R-:W-:-:S05]  /*27e10*/  SEL R0, R0, RZ, P0 ;  /* 0x000000ff00007207 */ /* 0x000fca0000000000 */
[----:B------:R3:W-:Y:S02]  /*27e20*/  STL [R1+0x464], R0 ;  /* 0x0004640001007387 */ /* 0x0007e40000100800 */
.L_x_12397:
[----:B------:R-:W-:Y:S05]  /*27e30*/  BSYNC B7 ;  /* 0x0000000000077941 */ /* 0x000fea0003800000 */
.L_x_12395:
        /* <DEDUP_REMOVED lines=13> */
.L_x_12486:
        /* <DEDUP_REMOVED lines=8> */
[----:B0-----:R-:W0:Y:S02]  /*27f90*/  @!P1 LDC.64 R2, c[0x0][0xd80] ;  /* 0x00036000ff029b82 */ /* 0x001e240000000a00 */
[----:B0-----:R-:W-:-:S06]  /*27fa0*/  @!P1 IMAD.WIDE R2, R5, 0x4, R2 ;  /* 0x0000000405029825 */ /* 0x001fcc00078e0202 */
[----:B------:R0:W2:Y:S01]  /*27fb0*/  @!P1 LDG.E R3, desc[UR40][R2.64] ;  /* 0x0000002802039981 */ /* 0x0000a2000c1e1900 */
[C---:B------:R-:W-:Y:S02]  /*27fc0*/  ISETP.GE.U32.AND P2, PT, R6.reuse, 0x2, PT ;  /* 0x000000020600780c */ /* 0x040fe40003f46070 */
[C---:B------:R-:W-:Y:S01]  /*27fd0*/  ISETP.GE.U32.AND P3, PT, R6.reuse, 0x4, PT ;  /* 0x000000040600780c */ /* 0x040fe20003f66070 */
[----:B------:R-:W-:Y:S01]  /*27fe0*/  SHFL.IDX PT, R0, R16, RZ, 0x1f ;  /* 0x00001fff10007589 */ /* 0x000fe200000e0000 */
[C---:B------:R-:W-:Y:S02]  /*27ff0*/  ISETP.GE.U32.AND P4, PT, R6.reuse, 0x8, PT ;  /* 0x000000080600780c */ /* 0x040fe40003f86070 */
[C---:B------:R-:W-:Y:S01]  /*28000*/  ISETP.GE.U32.AND P5, PT, R6.reuse, 0x10, PT ;  /* 0x000000100600780c */ /* 0x040fe20003fa6070 */
[----:B0-----:R-:W-:Y:S02]  /*28010*/  IMAD.MOV.U32 R2, RZ, RZ, RZ ;  /* 0x000000ffff027224 */ /* 0x001fe400078e00ff */
[----:B--2---:R-:W-:Y:S01]  /*28020*/  @!P1 IMAD.MOV.U32 R2, RZ, RZ, R3 ;  /* 0x000000ffff029224 */ /* 0x004fe200078e0003 */
        /* <DEDUP_REMOVED lines=17> */
[----:B------:R0:W2:Y:S02]  /*28140*/  SHFL.IDX PT, R16, R3, 0x1f, 0x1f ;  /* 0x03e01f0003107f89 */ /* 0x0000a400000e0000 */
.L_x_12573:
[----:B------:R-:W-:Y:S02]  /*28150*/  ULDC UR4, c[0x0][0xd38] ;  /* 0x00034e0000047ab9 */ /* 0x000fe40000000800 */
[----:B------:R-:W-:-:S04]  /*28160*/  IMAD.U32 R4, RZ, RZ, UR4 ;  /* 0x00000004ff047e24 */ /* 0x000fc8000f8e00ff */
[----:B--2---:R-:W-:-:S04]  /*28170*/  IMAD R16, R16, R4, RZ ;  /* 0x0000000410107224 */ /* 0x004fc800078e02ff */
[----:B------:R-:W-:-:S05]  /*28180*/  IMAD.IADD R5, R5, 0x1, R16 ;  /* 0x0000000105057824 */ /* 0x000fca00078e0210 */
[----:B------:R-:W-:-:S13]  /*28190*/  ISETP.GT.AND P6, PT, R5, R0, PT ;  /* 0x000000000500720c */ /* 0x000fda0003fc4270 */
[----:B------:R-:W-:Y:S05]  /*281a0*/  @P6 BRA `(.L_x_12489) ;  /* 0x00000000009c6947 */ /* 0x000fea0003800000 */
.L_x_12494:
[----:B------:R-:W2:Y:S01]  /*281b0*/  LDC R2, c[0x0][0xd3c] ;  /* 0x00034f00ff027b82 */ /* 0x000ea20000000800 */
[----:B------:R-:W-:-:S05]  /*281c0*/  VIADD R19, R19, 0x1f ;  /* 0x0000001f13137836 */ /* 0x000fca0000000000 */
[----:B--2---:R-:W-:-:S13]  /*281d0*/  ISETP.GE.AND P6, PT, R19, R2, PT ;  /* 0x000000021300720c */ /* 0x004fda0003fc6270 */
        /* <DEDUP_REMOVED lines=11> */
.L_x_12492:
[----:B------:R-:W-:Y:S05]  /*28290*/  BSYNC B0 ;  /* 0x0000000000007941 */ /* 0x000fea0003800000 */
.L_x_12491:
        /* <DEDUP_REMOVED lines=18> */
.L_x_12581:
[----:B------:R-:W-:Y:S02]  /*283c0*/  ULDC UR4, c[0x0][0xd38] ;  /* 0x00034e0000047ab9 */ /* 0x000fe40000000800 */
[----:B------:R-:W-:-:S04]  /*283d0*/  IMAD.U32 R4, RZ, RZ, UR4 ;  /* 0x00000004ff047e24 */ /* 0x000fc8000f8e00ff */
[----:B--2---:R-:W-:-:S04]  /*283e0*/  IMAD R16, R16, R4, RZ ;  /* 0x0000000410107224 */ /* 0x004fc800078e02ff */
[----:B------:R-:W-:-:S05]  /*283f0*/  IMAD.IADD R5, R16, 0x1, R5 ;  /* 0x0000000110057824 */ /* 0x000fca00078e0205 */
[----:B------:R-:W-:-:S13]  /*28400*/  ISETP.GT.AND P6, PT, R5, R0, PT ;  /* 0x000000000500720c */ /* 0x000fda0003fc4270 */
[----:B------:R-:W-:Y:S05]  /*28410*/  @!P6 BRA `(.L_x_12494) ;  /* 0xfffffffc0064e947 */ /* 0x000fea000383ffff */
.L_x_12489:
        /* <DEDUP_REMOVED lines=8> */
.L_x_12585:
[----:B------:R-:W-:Y:S01]  /*284a0*/  ISETP.NE.AND P0, PT, R5, RZ, PT ;  /* 0x000000ff0500720c */ /* 0x000fe20003f05270 */
[----:B------:R-:W-:-:S12]  /*284b0*/  IMAD.MOV.U32 R5, RZ, RZ, RZ ;  /* 0x000000ffff057224 */ /* 0x000fd800078e00ff */
[----:B------:R-:W-:Y:S05]  /*284c0*/  @!P0 BRA `(.L_x_12496) ;  /* 0x0000000000148947 */ /* 0x000fea0003800000 */
[----:B------:R-:W-:Y:S01]  /*284d0*/  UMOV UR4, 0xffffffff ;  /* 0xffffffff00047882 */ /* 0x000fe20000000000 */
[----:B------:R-:W-:Y:S02]  /*284e0*/  VIADD R12, R6, 0xffffffff ;  /* 0xffffffff060c7836 */ /* 0x000fe40000000000 */
[----:B------:R-:W-:Y:S05]  /*284f0*/  BRA.DIV UR4, `(.L_x_12497) ;  /* 0x0000003204807947 */ /* 0x000fea000b800000 */
[----:B0-----:R0:W4:Y:S02]  /*28500*/  SHFL.IDX PT, R3, R3, R12, 0x1f ;  /* 0x00001f0c03037589 */ /* 0x00112400000e0000 */
.L_x_12588:
[----:B----4-:R-:W-:-:S07]  /*28510*/  IMAD.MOV.U32 R5, RZ, RZ, R3 ;  /* 0x000000ffff057224 */ /* 0x010fce00078e0003 */
.L_x_12496:
[----:B0-2---:R-:W0:Y:S01]  /*28520*/  LDC.64 R2, c[0x0][0xd90] ;  /* 0x00036400ff027b82 */ /* 0x005e220000000a00 */
[----:B------:R-:W-:-:S04]  /*28530*/  IMAD.IADD R19, R6, 0x1, R19 ;  /* 0x0000000106137824 */ /* 0x000fc800078e0213 */
[----:B0-----:R-:W-:-:S05]  /*28540*/  IMAD.WIDE R2, R19, 0x4, R2 ;  /* 0x0000000413027825 */ /* 0x001fca00078e0202 */
[----:B------:R-:W3:Y:S01]  /*28550*/  LDG.E R7, desc[UR40][R2.64] ;  /* 0x0000002802077981 */ /* 0x000ee2000c1e1900 */
        /* <DEDUP_REMOVED lines=62> */
.L_x_12490:
[----:B------:R-:W-:Y:S01]  /*28940*/  UMOV UR4, URZ ;  /* 0x0000003f00047c82 */ /* 0x000fe20008000000 */
[----:B------:R-:W-:Y:S01]  /*28950*/  UMOV UR5, URZ ;  /* 0x0000003f00057c82 */ /* 0x000fe20008000000 */
[----:B------:R-:W-:Y:S01]  /*28960*/  ULDC UR6, c[0x0][0xd3c] ;  /* 0x00034f0000067ab9 */ /* 0x000fe20000000800 */
[----:B------:R-:W-:Y:S02]  /*28970*/  IMAD.MOV.U32 R16, RZ, RZ, R0 ;  /* 0x000000ffff107224 */ /* 0x000fe400078e0000 */
[----:B------:R-:W-:Y:S02]  /*28980*/  IMAD.U32 R17, RZ, RZ, UR4 ;  /* 0x00000004ff117e24 */ /* 0x000fe4000f8e00ff */
[----:B------:R-:W-:Y:S02]  /*28990*/  IMAD.U32 R18, RZ, RZ, UR5 ;  /* 0x00000005ff127e24 */ /* 0x000fe4000f8e00ff */
[----:B------:R-:W-:-:S07]  /*289a0*/  IMAD.U32 R19, RZ, RZ, UR6 ;  /* 0x00000006ff137e24 */ /* 0x000fce000f8e00ff */
.L_x_12498:
[----:B------:R2:W3:Y:S01]  /*289b0*/  LDL R2, [R1+0x460] ;  /* 0x0004600001027983 */ /* 0x0004e20000100800 */
[----:B------:R-:W4:Y:S01]  /*289c0*/  S2R R0, SR_TID.X ;  /* 0x0000000000007919 */ /* 0x000f220000002100 */
[----:B------:R-:W-:Y:S05]  /*289d0*/  WARPSYNC.ALL ;  /* 0x0000000000007948 */ /* 0x000fea0003800000 */
[----:B----4-:R-:W-:Y:S01]  /*289e0*/  LOP3.LUT R0, R0, 0x1f, RZ, 0xc0, !PT ;  /* 0x0000001f00007812 */ /* 0x010fe200078ec0ff */
[----:B------:R-:W-:Y:S03]  /*289f0*/  BAR.SYNC.DEFER_BLOCKING 0x4, 0x180 ;  /* 0x0106000000007b1d */ /* 0x000fe60000010000 */
[----:B------:R-:W-:-:S13]  /*28a00*/  ISETP.NE.AND P0, PT, R0, RZ, PT ;  /* 0x000000ff0000720c */ /* 0x000fda0003f05270 */
[----:B0-----:R-:W3:Y:S01]  /*28a10*/  @!P0 S2R R3, SR_CgaCtaId ;  /* 0x0000000000038919 */ /* 0x001ee20000008800 */
[----:B------:R-:W-:-:S04]  /*28a20*/  @!P0 MOV R0, 0x400 ;  /* 0x0000040000008802 */ /* 0x000fc80000000f00 */
[----:B---3--:R-:W-:-:S05]  /*28a30*/  @!P0 LEA R2, R3, R0, 0x18 ;  /* 0x0000000003028211 */ /* 0x008fca00078ec0ff */
[----:B------:R2:W-:Y:S04]  /*28a40*/  @!P0 STS.128 [R2+0x324d0], R16 ;  /* 0x0324d01002008388 */ /* 0x0005e80000000c00 */
[----:B------:R2:W-:Y:S01]  /*28a50*/  @!P0 STL [R1+0x460], R2 ;  /* 0x0004600201008387 */ /* 0x0005e20000100800 */
[----:B------:R-:W-:Y:S06]  /*28a60*/  BAR.ARV 0x5, 0x180 ;  /* 0x0146000000007b1d */ /* 0x000fec0000002000 */
.L_x_12487:
[----:B------:R-:W-:Y:S02]  /*28a70*/  ULDC UR4, c[0x0][0xd3c] ;  /* 0x00034f0000047ab9 */ /* 0x000fe40000000800 */
[----:B----4-:R-:W-:-:S13]  /*28a80*/  ISETP.GE.AND P0, PT, R19, UR4, PT ;  /* 0x0000000413007c0c */ /* 0x010fda000bf06270 */
[----:B------:R-:W-:Y:S05]  /*28a90*/  @!P0 BRA `(.L_x_12499) ;  /* 0xffffff9c00a88947 */ /* 0x000fea000383ffff */
[----:B------:R-:W-:Y:S05]  /*28aa0*/  BSYNC B8 ;  /* 0x0000000000087941 */ /* 0x000fea0003800000 */
.L_x_12383:
[----:B---3--:R-:W3:Y:S01]  /*28ab0*/  LDL.LU R0, [R1+0x4cc] ;  /* 0x0004cc0001007983 */ /* 0x008ee20000300800 */
[----:B------:R-:W-:Y:S01]  /*28ac0*/  BSSY B0, `(.L_x_12500) ;  /* 0x000000b000007945 */ /* 0x000fe20003800000 */
[----:B------:R-:W4:Y:S01]  /*28ad0*/  S2R R5, SR_CgaCtaId ;  /* 0x0000000000057919 */ /* 0x000f220000008800 */
[----:B---3--:R-:W-:-:S05]  /*28ae0*/  VIADD R0, R0, 0x1 ;  /* 0x0000000100007836 */ /* 0x008fca0000000000 */
[----:B0-2---:R-:W-:-:S04]  /*28af0*/  LEA.HI R2, R0, R0, RZ, 0x1 ;  /* 0x0000000000027211 */ /* 0x005fc800078f08ff */
[----:B------:R-:W-:-:S05]  /*28b00*/  LOP3.LUT R3, R2, 0xfffffffe, RZ, 0xc0, !PT ;  /* 0xfffffffe02037812 */ /* 0x000fca00078ec0ff */
[----:B------:R-:W-:Y:S01]  /*28b10*/  IMAD.IADD R3, R0, 0x1, -R3 ;  /* 0x0000000100037824 */ /* 0x000fe200078e0a03 */
[----:B------:R-:W-:-:S04]  /*28b20*/  MOV R0, 0x400 ;  /* 0x0000040000007802 */ /* 0x000fc80000000f00 */
[----:B----4-:R-:W-:Y:S02]  /*28b30*/  LEA R0, R5, R0, 0x18 ;  /* 0x0000000005007211 */ /* 0x010fe400078ec0ff */
[----:B------:R-:W-:-:S04]  /*28b40*/  SHF.L.U32 R3, R3, 0x1f, RZ ;  /* 0x0000001f03037819 */ /* 0x000fc800000006ff */
[----:B------:R-:W0:Y:S02]  /*28b50*/  SYNCS.PHASECHK.TRANS64.TRYWAIT P0, [R0+URZ+0x32420], R3 ;  /* 0x03242003000075a7 */ /* 0x000e24000800017f */
[----:B0-----:R-:W-:Y:S05]  /*28b60*/  @!P0 BRA `(.L_x_12501) ;  /* 0x0000002c000c8947 */ /* 0x001fea0003800000 */
.L_x_12589:
[----:B------:R-:W-:Y:S05]  /*28b70*/  BSYNC B0 ;  /* 0x0000000000007941 */ /* 0x000fea0003800000 */
.L_x_12500:
[----:B------:R-:W-:-:S03]  /*28b80*/  UMOV UR4, 0xffffffff ;  /* 0xffffffff00047882 */ /* 0x000fc60000000000 */
[----:B------:R-:W-:Y:S05]  /*28b90*/  BRA.DIV UR4, `(.L_x_12502) ;  /* 0x0000002e04147947 */ /* 0x000fea000b800000 */
[----:B------:R-:W2:Y:S02]  /*28ba0*/  S2R R2, SR_TID.X ;  /* 0x0000000000027919 */ /* 0x000ea40000002100 */
[----:B--2---:R-:W-:-:S04]  /*28bb0*/  SHF.R.U32.HI R2, RZ, 0x5, R2 ;  /* 0x00000005ff027819 */ /* 0x004fc80000011602 */
[----:B------:R-:W-:-:S05]  /*28bc0*/  LOP3.LUT R2, R2, 0x3, RZ, 0xc0, !PT ;  /* 0x0000000302027812 */ /* 0x000fca00078ec0ff */
[----:B------:R2:W3:Y:S02]  /*28bd0*/  SHFL.IDX PT, R14, R2, RZ, 0x1f ;  /* 0x00001fff020e7589 */ /* 0x0004e400000e0000 */
.L_x_12592:
[----:B---3--:R-:W-:Y:S01]  /*28be0*/  ISETP.NE.AND P0, PT, R14, RZ, PT ;  /* 0x000000ff0e00720c */ /* 0x008fe20003f05270 */
[----:B------:R-:W-:-:S12]  /*28bf0*/  BSSY B0, `(.L_x_12503) ;  /* 0x0000027000007945 */ /* 0x000fd80003800000 */
[----:B------:R-:W-:Y:S05]  /*28c00*/  @P0 BRA `(.L_x_12504) ;  /* 0x0000000000940947 */ /* 0x000fea0003800000 */
[----:B------:R-:W-:-:S03]  /*28c10*/  UMOV UR4, 0xffffffff ;  /* 0xffffffff00047882 */ /* 0x000fc60000000000 */
[----:B------:R-:W-:Y:S05]  /*28c20*/  BRA.DIV UR4, `(.L_x_12505) ;  /* 0x0000002e04247947 */ /* 0x000fea000b800000 */
[----:B------:R-:W-:-:S13]  /*28c30*/  ELECT P6, URZ, PT ;  /* 0x00000000003f782f */ /* 0x000fda00038c0000 */
.L_x_12595:
[----:B------:R-:W-:Y:S05]  /*28c40*/  @!P6 BRA `(.L_x_12504) ;  /* 0x000000000084e947 */ /* 0x000fea0003800000 */
[----:B------:R-:W-:-:S06]  /*28c50*/  ULOP3.LUT UR4, UR36, 0x2, URZ, 0xfc, !UPT ;  /* 0x0000000224047892 */ /* 0x000fcc000f8efc3f */
[----:B--2---:R-:W-:-:S05]  /*28c60*/  IMAD.U32 R2, RZ, RZ, UR4 ;  /* 0x00000004ff027e24 */ /* 0x004fca000f8e00ff */
[----:B------:R-:W-:-:S13]  /*28c70*/  ISETP.NE.AND P2, PT, R2, 0x3, PT ;  /* 0x000000030200780c */ /* 0x000fda0003f45270 */
[----:B------:R-:W-:Y:S05]  /*28c80*/  @!P2 BRA `(.L_x_12506) ;  /* 0x000000000004a947 */ /* 0x000fea0003800000 */
[----:B------:R-:W-:Y:S01]  /*28c90*/  BPT.TRAP 0x1 ;  /* 0x000000040000795c */ /* 0x000fe20000300000 */
.L_x_12506:
        /* <DEDUP_REMOVED lines=14> */
.L_x_12596:
[----:B------:R-:W2:Y:S02]  /*28d80*/  SYNCS.PHASECHK.TRANS64.TRYWAIT P0, [R7+URZ], R2 ;  /* 0x00000002070075a7 */ /* 0x000ea4000800017f */
[----:B--2---:R-:W-:Y:S05]  /*28d90*/  @!P0 BRA `(.L_x_12508) ;  /* 0x0000002800fc8947 */ /* 0x004fea0003800000 */
.L_x_12597:
[----:B------:R-:W-:Y:S05]  /*28da0*/  @!P2 BRA `(.L_x_12509) ;  /* 0x000000000004a947 */ /* 0x000fea0003800000 */
[----:B------:R-:W-:Y:S01]  /*28db0*/  BPT.TRAP 0x1 ;  /* 0x000000040000795c */ /* 0x000fe20000300000 */
.L_x_12509:
[----:B------:R-:W3:Y:S01]  /*28dc0*/  LDL.LU R4, [R1+0x464] ;  /* 0x0004640001047983 */ /* 0x000ee20000300800 */
[----:B------:R-:W-:-:S04]  /*28dd0*/  VIADD R0, R0, 0x32460 ;  /* 0x0003246000007836 */ /* 0x000fc80000000000 */
[----:B---3--:R-:W-:-:S04]  /*28de0*/  IMAD R4, R4, 0x8, R0 ;  /* 0x0000000804047824 */ /* 0x008fc800078e0200 */
[----:B------:R-:W3:Y:S02]  /*28df0*/  SYNCS.PHASECHK.TRANS64.TRYWAIT P0, [R4+URZ], R5 ;  /* 0x00000005040075a7 */ /* 0x000ee4000800017f */
[----:B---3--:R-:W-:Y:S05]  /*28e00*/  @!P0 BRA `(.L_x_12510) ;  /* 0x0000002800f48947 */ /* 0x008fea0003800000 */
.L_x_12598:
[----:B------:R-:W-:-:S07]  /*28e10*/  IMAD R3, R3, 0x8, R0 ;  /* 0x0000000803037824 */ /* 0x000fce00078e0200 */
.L_x_12511:
[----:B----4-:R4:W0:Y:S02]  /*28e20*/  SYNCS.PHASECHK.TRANS64.TRYWAIT P0, [R3+URZ], R2 ;  /* 0x00000002030075a7 */ /* 0x010824000800017f */
[----:B0-----:R-:W-:Y:S05]  /*28e30*/  @!P0 NANOSLEEP.SYNCS 0x989680 ;  /* 0x009896800000895d */ /* 0x001fea0003900000 */
[----:B------:R-:W0:Y:S02]  /*28e40*/  @!P0 SYNCS.PHASECHK.TRANS64 P0, [R3+URZ], R2 ;  /* 0x00000002030085a7 */ /* 0x000e24000800007f */
[----:B0-----:R-:W-:Y:S05]  /*28e50*/  @!P0 BRA `(.L_x_12511) ;  /* 0xfffffffc00f08947 */ /* 0x001fea000383ffff */
.L_x_12504:
[----:B------:R-:W-:Y:S05]  /*28e60*/  BSYNC B0 ;  /* 0x0000000000007941 */ /* 0x000fea0003800000 */
.L_x_12503:
[----:B------:R-:W-:Y:S05]  /*28e70*/  EXIT ;  /* 0x000000000000794d */ /* 0x000fea0003800000 */
.L_x_12260:
[----:B0-----:R-:W-:-:S04]  /*28e80*/  IMAD.U32 R9, RZ, RZ, UR46 ;  /* 0x0000002eff097e24 */ /* 0x001fc8000f8e00ff */
[----:B------:R0:W1:Y:S03]  /*28e90*/  SYNCS.PHASECHK.TRANS64.TRYWAIT P0, [R9+URZ+0x32400], R0 ;  /* 0x03240000090075a7 */ /* 0x000066000800017f */
[----:B-1----:R-:W-:Y:S05]  /*28ea0*/  @!P0 NANOSLEEP.SYNCS 0x989680 ;  /* 0x009896800000895d */ /* 0x002fea0003900000 */
[----:B------:R-:W1:Y:S02]  /*28eb0*/  @!P0 SYNCS.PHASECHK.TRANS64 P0, [R9+URZ+0x32400], R0 ;  /* 0x03240000090085a7 */ /* 0x000e64000800007f */
[----:B-1----:R-:W-:Y:S05]  /*28ec0*/  @!P0 BRA `(.L_x_12260) ;  /* 0xfffffffc00ec8947 */ /* 0x002fea000383ffff */
[----:B------:R-:W-:Y:S05]  /*28ed0*/  BRA `(.L_x_12512) ;  /* 0xfffffd9800e47947 */ /* 0x000fea000383ffff */
.L_x_12267:
[----:B-1----:R1:W2:Y:S02]  /*28ee0*/  SYNCS.PHASECHK.TRANS64.TRYWAIT P0, [R24+URZ], R25 ;  /* 0x00000019180075a7 */ /* 0x0022a4000800017f */
[----:B--2---:R-:W-:Y:S05]  /*28ef0*/  @!P0 NANOSLEEP.SYNCS 0x989680 ;  /* 0x009896800000895d */ /* 0x004fea0003900000 */
[----:B------:R-:W2:Y:S02]  /*28f00*/  @!P0 SYNCS.PHASECHK.TRANS64 P0, [R24+URZ], R25 ;  /* 0x00000019180085a7 */ /* 0x000ea4000800007f */
[----:B--2---:R-:W-:Y:S05]  /*28f10*/  @!P0 BRA `(.L_x_12267) ;  /* 0xfffffffc00f08947 */ /* 0x004fea000383ffff */
[----:B------:R-:W-:Y:S05]  /*28f20*/  BRA `(.L_x_12266) ;  /* 0xfffffda000047947 */ /* 0x000fea000383ffff */
.L_x_12269:
[----:B0-----:R-:W-:-:S04]  /*28f30*/  IMAD.U32 R9, RZ, RZ, UR46 ;  /* 0x0000002eff097e24 */ /* 0x001fc8000f8e00ff */
[----:B------:R0:W1:Y:S03]  /*28f40*/  SYNCS.PHASECHK.TRANS64.TRYWAIT P0, [R9+URZ+0x32410], R8 ;  /* 0x03241008090075a7 */ /* 0x000066000800017f */
[----:B-1----:R-:W-:Y:S05]  /*28f50*/  @!P0 NANOSLEEP.SYNCS 0x989680 ;  /* 0x009896800000895d */ /* 0x002fea0003900000 */
[----:B------:R-:W1:Y:S02]  /*28f60*/  @!P0 SYNCS.PHASECHK.TRANS64 P0, [R9+URZ+0x32410], R8 ;  /* 0x03241008090085a7 */ /* 0x000e64000800007f */
[----:B-1----:R-:W-:Y:S05]  /*28f70*/  @!P0 BRA `(.L_x_12269) ;  /* 0xfffffffc00ec8947 */ /* 0x002fea000383ffff */
[----:B------:R-:W-:Y:S05]  /*28f80*/  BRA `(.L_x_12513) ;  /* 0xfffffda000d87947 */ /* 0x000fea000383ffff */
.L_x_12276:
[----:B-1----:R1:W2:Y:S02]  /*28f90*/  SYNCS.PHASECHK.TRANS64.TRYWAIT P0, [R8+URZ], R9 ;  /* 0x00000009080075a7 */ /* 0x0022a4000800017f */
[----:B--2---:R-:W-:Y:S05]  /*28fa0*/  @!P0 NANOSLEEP.SYNCS 0x989680 ;  /* 0x009896800000895d */ /* 0x004fea0003900000 */
[----:B------:R-:W2:Y:S02]  /*28fb0*/  @!P0 SYNCS.PHASECHK.TRANS64 P0, [R8+URZ], R9 ;  /* 0x00000009080085a7 */ /* 0x000ea4000800007f */
[----:B--2---:R-:W-:Y:S05]  /*28fc0*/  @!P0 BRA `(.L_x_12276) ;  /* 0xfffffffc00f08947 */ /* 0x004fea000383ffff */
[----:B------:R-:W-:Y:S05]  /*28fd0*/  BRA `(.L_x_12275) ;  /* 0xfffffda4001c7947 */ /* 0x000fea000383ffff */
.L_x_12311:
[----:B0-----:R0:W1:Y:S02]  /*28fe0*/  SYNCS.PHASECHK.TRANS64.TRYWAIT P2, [R0+URZ], R3 ;  /* 0x00000003000075a7 */ /* 0x001064000804017f */
[----:B-1----:R-:W-:Y:S05]  /*28ff0*/  @!P2 NANOSLEEP.SYNCS 0x989680 ;  /* 0x009896800000a95d */ /* 0x002fea0003900000 */
[----:B------:R-:W1:Y:S02]  /*29000*/  @!P2 SYNCS.PHASECHK.TRANS64 P2, [R0+URZ], R3 ;  /* 0x000000030000a5a7 */ /* 0x000e64000804007f */
[----:B-1----:R-:W-:Y:S05]  /*29010*/  @!P2 BRA `(.L_x_12311) ;  /* 0xfffffffc00f0a947 */ /* 0x002fea000383ffff */
[----:B------:R-:W-:Y:S05]  /*29020*/  BRA `(.L_x_12310) ;  /* 0xfffffe0800f47947 */ /* 0x000fea000383ffff */
.L_x_12318:
[----:B-1----:R1:W2:Y:S02]  /*29030*/  SYNCS.PHASECHK.TRANS64.TRYWAIT P2, [R4+URZ], R5 ;  /* 0x00000005040075a7 */ /* 0x0022a4000804017f */
[----:B--2---:R-:W-:Y:S05]  /*29040*/  @!P2 NANOSLEEP.SYNCS 0x989680 ;  /* 0x009896800000a95d */ /* 0x004fea0003900000 */
[----:B------:R-:W2:Y:S02]  /*29050*/  @!P2 SYNCS.PHASECHK.TRANS64 P2, [R4+URZ], R5 ;  /* 0x000000050400a5a7 */ /* 0x000ea4000804007f */
[----:B--2---:R-:W-:Y:S05]  /*29060*/  @!P2 BRA `(.L_x_12318) ;  /* 0xfffffffc00f0a947 */ /* 0x004fea000383ffff */
[----:B------:R-:W-:Y:S05]  /*29070*/  BRA `(.L_x_12317) ;  /* 0xfffffe1000187947 */ /* 0x000fea000383ffff */
.L_x_12329:
[----:B-1----:R1:W2:Y:S02]  /*29080*/  SYNCS.PHASECHK.TRANS64.TRYWAIT P1, [R0+URZ], R7 ;  /* 0x00000007000075a7 */ /* 0x0022a4000802017f */
[----:B--2---:R-:W-:Y:S05]  /*29090*/  @!P1 NANOSLEEP.SYNCS 0x989680 ;  /* 0x009896800000995d */ /* 0x004fea0003900000 */
[----:B------:R-:W2:Y:S02]  /*290a0*/  @!P1 SYNCS.PHASECHK.TRANS64 P1, [R0+URZ], R7 ;  /* 0x00000007000095a7 */ /* 0x000ea4000802007f */
[----:B--2---:R-:W-:Y:S05]  /*290b0*/  @!P1 BRA `(.L_x_12329) ;  /* 0xfffffffc00f09947 */ /* 0x004fea000383ffff */
[----:B------:R-:W-:Y:S05]  /*290c0*/  BRA `(.L_x_12328) ;  /* 0xfffffea000ac7947 */ /* 0x000fea000383ffff */
.L_x_12336:
[----:B-1----:R1:W2:Y:S02]  /*290d0*/  SYNCS.PHASECHK.TRANS64.TRYWAIT P1, [R4+URZ], R5 ;  /* 0x00000005040075a7 */ /* 0x0022a4000802017f */
[----:B--2---:R-:W-:Y:S05]  /*290e0*/  @!P1 NANOSLEEP.SYNCS 0x989680 ;  /* 0x009896800000995d */ /* 0x004fea0003900000 */
[----:B------:R-:W2:Y:S02]  /*290f0*/  @!P1 SYNCS.PHASECHK.TRANS64 P1, [R4+URZ], R5 ;  /* 0x00000005040095a7 */ /* 0x000ea4000802007f */
[----:B--2---:R-:W-:Y:S05]  /*29100*/  @!P1 BRA `(.L_x_12336) ;  /* 0xfffffffc00f09947 */ /* 0x004fea000383ffff */
[----:B------:R-:W-:Y:S05]  /*29110*/  BRA `(.L_x_12335) ;  /* 0xfffffea400d07947 */ /* 0x000fea000383ffff */
.L_x_12403:
        /* <DEDUP_REMOVED lines=11> */
.L_x_12515:
[----:B------:R-:W-:Y:S05]  /*291d0*/  BSYNC B0 ;  /* 0x0000000000007941 */ /* 0x000fea0003800000 */
.L_x_12514:
[----:B------:R-:W-:Y:S05]  /*291e0*/  BRA `(.L_x_12516) ;  /* 0xffffffa400847947 */ /* 0x000fea000383ffff */
.L_x_12405:
[----:B------:R-:W-:Y:S01]  /*291f0*/  BSSY B0, `(.L_x_12517) ;  /* 0x0000006000007945 */ /* 0x000fe20003800000 */
[----:B------:R-:W-:-:S07]  /*29200*/  IMAD.MOV.U32 R15, RZ, RZ, -0x1 ;  /* 0xffffffffff0f7424 */ /* 0x000fce00078e00ff */
[----:B012-4-:R-:W-:Y:S05]  /*29210*/  WARPSYNC.COLLECTIVE R15, `(.L_x_12518) ;  /* 0x000000000f0c7348 */ /* 0x017fea0003c00000 */
[----:B------:R-:W-:Y:S02]  /*29220*/  ELECT P6, UR62, PT ;  /* 0x00000000003e782f */ /* 0x000fe400038c0000 */
[----:B------:R-:W-:Y:S01]  /*29230*/  MOV R14, UR62 ;  /* 0x0000003e000e7c02 */ /* 0x000fe20008000f00 */
[----:B012-4-:R-:W-:Y:S10]  /*29240*/  ENDCOLLECTIVE ;  /* 0x000000000000791b */ /* 0x017ff40003800000 */
.L_x_12518:
[----:B------:R-:W-:Y:S05]  /*29250*/  BSYNC B0 ;  /* 0x0000000000007941 */ /* 0x000fea0003800000 */
.L_x_12517:
[----:B------:R-:W-:Y:S05]  /*29260*/  BRA `(.L_x_12519) ;  /* 0xffffffa400907947 */ /* 0x000fea000383ffff */
.L_x_12407:
[----:B--2---:R2:W3:Y:S02]  /*29270*/  SYNCS.PHASECHK.TRANS64.TRYWAIT P0, [R0+URZ+0x32440], R2 ;  /* 0x03244002000075a7 */ /* 0x0044e4000800017f */
[----:B---3--:R-:W-:Y:S05]  /*29280*/  @!P0 NANOSLEEP.SYNCS 0x989680 ;  /* 0x009896800000895d */ /* 0x008fea0003900000 */
[----:B------:R-:W3:Y:S02]  /*29290*/  @!P0 SYNCS.PHASECHK.TRANS64 P0, [R0+URZ+0x32440], R2 ;  /* 0x03244002000085a7 */ /* 0x000ee4000800007f */
[----:B---3--:R-:W-:Y:S05]  /*292a0*/  @!P0 BRA `(.L_x_12407) ;  /* 0xfffffffc00f08947 */ /* 0x008fea000383ffff */
[----:B------:R-:W-:Y:S05]  /*292b0*/  BRA `(.L_x_12520) ;  /* 0xffffffa400f87947 */ /* 0x000fea000383ffff */
.L_x_12411:
        /* <DEDUP_REMOVED lines=10> */
.L_x_12521:
[----:B------:R0:W-:Y:S01]  /*29360*/  STL [R1+0x484], R8 ;  /* 0x0004840801007387 */ /* 0x0001e20000100800 */
[----:B------:R-:W-:Y:S02]  /*29370*/  IMAD.MOV.U32 R13, RZ, RZ, R3 ;  /* 0x000000ffff0d7224 */ /* 0x000fe400078e0003 */
[----:B------:R-:W-:-:S07]  /*29380*/  IMAD.MOV.U32 R4, RZ, RZ, R14 ;  /* 0x000000ffff047224 */ /* 0x000fce00078e000e */
[----:B0-----:R-:W-:Y:S05]  /*29390*/  WARPSYNC.COLLECTIVE R15, `(.L_x_12522) ;  /* 0x000000000f087348 */ /* 0x001fea0003c00000 */
[----:B------:R1:W2:Y:S02]  /*293a0*/  SHFL.IDX P6, R14, R13, R12, R11 ;  /* 0x0000000c0d0e7389 */ /* 0x0002a400000c000b */
[----:B012---:R-:W-:Y:S01]  /*293b0*/  ENDCOLLECTIVE ;  /* 0x000000000000791b */ /* 0x007fe20003800000 */
.L_x_12522:
[----:B------:R-:W-:Y:S02]  /*293c0*/  IMAD.MOV.U32 R13, RZ, RZ, R0 ;  /* 0x000000ffff0d7224 */ /* 0x000fe400078e0000 */
[----:B------:R-:W-:Y:S02]  /*293d0*/  IMAD.MOV.U32 R12, RZ, RZ, 0x1 ;  /* 0x00000001ff0c7424 */ /* 0x000fe400078e00ff */
[----:B------:R-:W-:-:S07]  /*293e0*/  IMAD.MOV.U32 R5, RZ, RZ, R14 ;  /* 0x000000ffff057224 */ /* 0x000fce00078e000e */
[----:B------:R-:W-:Y:S05]  /*293f0*/  WARPSYNC.COLLECTIVE R15, `(.L_x_12523) ;  /* 0x000000000f087348 */ /* 0x000fea0003c00000 */
[----:B------:R0:W1:Y:S02]  /*29400*/  SHFL.IDX P6, R14, R13, R12, R11 ;  /* 0x0000000c0d0e7389 */ /* 0x00006400000c000b */
[----:B01----:R-:W-:Y:S01]  /*29410*/  ENDCOLLECTIVE ;  /* 0x000000000000791b */ /* 0x003fe20003800000 */
.L_x_12523:
[----:B------:R-:W-:Y:S02]  /*29420*/  IMAD.MOV.U32 R13, RZ, RZ, R3 ;  /* 0x000000ffff0d7224 */ /* 0x000fe400078e0003 */
[----:B------:R-:W-:Y:S02]  /*29430*/  IMAD R2, R2, R7, RZ ;  /* 0x0000000702027224 */ /* 0x000fe400078e02ff */
[----:B------:R-:W-:-:S07]  /*29440*/  IMAD.MOV.U32 R7, RZ, RZ, R14 ;  /* 0x000000ffff077224 */ /* 0x000fce00078e000e */
[----:B------:R-:W-:Y:S05]  /*29450*/  WARPSYNC.COLLECTIVE R15, `(.L_x_12524) ;  /* 0x000000000f087348 */ /* 0x000fea0003c00000 */
[----:B------:R0:W1:Y:S02]  /*29460*/  SHFL.IDX P6, R14, R13, R12, R11 ;  /* 0x0000000c0d0e7389 */ /* 0x00006400000c000b */
[----:B01----:R-:W-:Y:S01]  /*29470*/  ENDCOLLECTIVE ;  /* 0x000000000000791b */ /* 0x003fe20003800000 */
.L_x_12524:
[----:B------:R-:W-:-:S13]  /*29480*/  ISETP.GE.AND P1, PT, R8, R2, PT ;  /* 0x000000020800720c */ /* 0x000fda0003f26270 */
[----:B------:R-:W-:Y:S01]  /*29490*/  @!P1 LEA R5, P3, R10, R5, 0x1 ;  /* 0x000000050a059211 */ /* 0x000fe200078608ff */
[----:B------:R-:W-:Y:S02]  /*294a0*/  IMAD.MOV.U32 R13, RZ, RZ, R0 ;  /* 0x000000ffff0d7224 */ /* 0x000fe400078e0000 */
[----:B------:R-:W-:Y:S02]  /*294b0*/  IMAD.MOV.U32 R12, RZ, RZ, 0x2 ;  /* 0x00000002ff0c7424 */ /* 0x000fe400078e00ff */
[----:B------:R-:W-:-:S05]  /*294c0*/  @!P1 IMAD.X R4, RZ, RZ, R4, P3 ;  /* 0x000000ffff049224 */ /* 0x000fca00018e0604 */
[----:B------:R-:W-:Y:S01]  /*294d0*/  @!P1 LOP3.LUT R5, R5, R4, RZ, 0x3c, !PT ;  /* 0x0000000405059212 */ /* 0x000fe200078e3cff */
[----:B------:R-:W-:-:S07]  /*294e0*/  IMAD.MOV.U32 R6, RZ, RZ, R14 ;  /* 0x000000ffff067224 */ /* 0x000fce00078e000e */
[----:B------:R-:W-:Y:S05]  /*294f0*/  WARPSYNC.COLLECTIVE R15, `(.L_x_12525) ;  /* 0x000000000f087348 */ /* 0x000fea0003c00000 */
[----:B------:R0:W1:Y:S02]  /*29500*/  SHFL.IDX P6, R14, R13, R12, R11 ;  /* 0x0000000c0d0e7389 */ /* 0x00006400000c000b */
[----:B01----:R-:W-:Y:S01]  /*29510*/  ENDCOLLECTIVE ;  /* 0x000000000000791b */ /* 0x003fe20003800000 */
.L_x_12525:
[----:B------:R-:W-:-:S04]  /*29520*/  @!P1 LOP3.LUT R4, R5, R4, RZ, 0x3c, !PT ;  /* 0x0000000405049212 */ /* 0x000fc800078e3cff */
[----:B------:R-:W-:-:S05]  /*29530*/  @!P1 LOP3.LUT R5, R5, R4, RZ, 0x3c, !PT ;  /* 0x0000000405059212 */ /* 0x000fca00078e3cff */
[----:B------:R-:W-:Y:S01]  /*29540*/  @!PT LDS RZ, [RZ] ;  /* 0x00000000fffff984 */ /* 0x000fe20000000800 */
[----:B------:R-:W-:Y:S01]  /*29550*/  @!PT LDS RZ, [RZ] ;  /* 0x00000000fffff984 */ /* 0x000fe20000000800 */
[----:B------:R-:W-:Y:S01]  /*29560*/  @!PT LDS RZ, [RZ] ;  /* 0x00000000fffff984 */ /* 0x000fe20000000800 */
[----:B------:R0:W-:Y:S01]  /*29570*/  @!P1 LDGSTS.E.BYPASS.LTC128B.128 [R9+0x18400], desc[UR40][R4.64], !P0 ;  /* 0x1840000004099fae */ /* 0x0001e2000c101d68 */
[----:B------:R-:W-:Y:S02]  /*29580*/  IMAD.MOV.U32 R13, RZ, RZ, R3 ;  /* 0x000000ffff0d7224 */ /* 0x000fe400078e0003 */
[----:B0-----:R-:W-:-:S05]  /*29590*/  VIADD R5, R8, 0x10 ;  /* 0x0000001008057836 */ /* 0x001fca0000000000 */
[----:B------:R-:W-:Y:S01]  /*295a0*/  ISETP.GE.AND P2, PT, R5, R2, PT ;  /* 0x000000020500720c */ /* 0x000fe20003f46270 */
[----:B------:R0:W-:-:S12]  /*295b0*/  STL [R1+0x4a8], R5 ;  /* 0x0004a80501007387 */ /* 0x0001d80000100800 */
[----:B0-----:R-:W-:Y:S01]  /*295c0*/  @!P2 LEA R5, P1, R10, R6, 0x1 ;  /* 0x000000060a05a211 */ /* 0x001fe200078208ff */
[----:B------:R-:W-:-:S12]  /*295d0*/  IMAD.MOV.U32 R6, RZ, RZ, R14 ;  /* 0x000000ffff067224 */ /* 0x000fd800078e000e */
[----:B------:R-:W-:Y:S05]  /*295e0*/  WARPSYNC.COLLECTIVE R15, `(.L_x_12526) ;  /* 0x000000000f087348 */ /* 0x000fea0003c00000 */
[----:B------:R0:W1:Y:S02]  /*295f0*/  SHFL.IDX P6, R14, R13, R12, R11 ;  /* 0x0000000c0d0e7389 */ /* 0x00006400000c000b */
[----:B01----:R-:W-:Y:S01]  /*29600*/  ENDCOLLECTIVE ;  /* 0x000000000000791b */ /* 0x003fe20003800000 */
.L_x_12526:
[----:B------:R-:W-:Y:S02]  /*29610*/  @!P2 IMAD.X R4, RZ, RZ, R7, P1 ;  /* 0x000000ffff04a224 */ /* 0x000fe400008e0607 */
[----:B------:R-:W-:-:S03]  /*29620*/  VIADD R7, R8, 0x20 ;  /* 0x0000002008077836 */ /* 0x000fc60000000000 */
[----:B------:R-:W-:Y:S02]  /*29630*/  @!P2 LOP3.LUT R5, R5, R4, RZ, 0x3c, !PT ;  /* 0x000000040505a212 */ /* 0x000fe400078e3cff */
[----:B------:R-:W-:Y:S01]  /*29640*/  ISETP.GE.AND P1, PT, R7, R2, PT ;  /* 0x000000020700720c */ /* 0x000fe20003f26270 */
[----:B------:R0:W-:Y:S01]  /*29650*/  STL [R1+0x4ac], R7 ;  /* 0x0004ac0701007387 */ /* 0x0001e20000100800 */
[----:B------:R-:W-:Y:S01]  /*29660*/  @!P2 LOP3.LUT R4, R5, R4, RZ, 0x3c, !PT ;  /* 0x000000040504a212 */ /* 0x000fe200078e3cff */
[----:B------:R-:W-:-:S03]  /*29670*/  IMAD.MOV.U32 R13, RZ, RZ, R0 ;  /* 0x000000ffff0d7224 */ /* 0x000fc600078e0000 */
[----:B------:R-:W-:Y:S01]  /*29680*/  @!P2 LOP3.LUT R5, R5, R4, RZ, 0x3c, !PT ;  /* 0x000000040505a212 */ /* 0x000fe200078e3cff */
[----:B------:R-:W-:-:S04]  /*29690*/  IMAD.MOV.U32 R12, RZ, RZ, 0x3 ;  /* 0x00000003ff0c7424 */ /* 0x000fc800078e00ff */
[----:B------:R-:W-:Y:S01]  /*296a0*/  @!PT LDS RZ, [RZ] ;  /* 0x00000000fffff984 */ /* 0x000fe20000000800 */
[----:B------:R-:W-:Y:S01]  /*296b0*/  @!PT LDS RZ, [RZ] ;  /* 0x00000000fffff984 */ /* 0x000fe20000000800 */
[----:B------:R-:W-:Y:S01]  /*296c0*/  @!PT LDS RZ, [RZ] ;  /* 0x00000000fffff984 */ /* 0x000fe20000000800 */
[----:B------:R1:W-:Y:S01]  /*296d0*/  @!P2 LDGSTS.E.BYPASS.LTC128B.128 [R9+0x18c00], desc[UR40][R4.64], !P0 ;  /* 0x18c000000409afae */ /* 0x0003e2000c101d68 */
[----:B0-----:R-:W-:-:S05]  /*296e0*/  VIADD R7, R8, 0x30 ;  /* 0x0000003008077836 */ /* 0x001fca0000000000 */
[----:B------:R0:W-:Y:S01]  /*296f0*/  STL [R1+0x4b8], R7 ;  /* 0x0004b80701007387 */ /* 0x0001e20000100800 */
[----:B-1----:R-:W-:-:S07]  /*29700*/  IMAD.MOV.U32 R4, RZ, RZ, R14 ;  /* 0x000000ffff047224 */ /* 0x002fce00078e000e */
[----:B0-----:R-:W-:Y:S05]  /*29710*/  WARPSYNC.COLLECTIVE R15, `(.L_x_12527) ;  /* 0x000000000f087348 */ /* 0x001fea0003c00000 */
[----:B------:R1:W2:Y:S02]  /*29720*/  SHFL.IDX P6, R14, R13, R12, R11 ;  /* 0x0000000c0d0e7389 */ /* 0x0002a400000c000b */
[----:B012---:R-:W-:Y:S01]  /*29730*/  ENDCOLLECTIVE ;  /* 0x000000000000791b */ /* 0x007fe20003800000 */
.L_x_12527:
        /* <DEDUP_REMOVED lines=10> */
.L_x_12528:
        /* <DEDUP_REMOVED lines=13> */
.L_x_12529:
        /* <DEDUP_REMOVED lines=10> */
.L_x_12530:
        /* <DEDUP_REMOVED lines=13> */
.L_x_12531:
        /* <DEDUP_REMOVED lines=10> */
.L_x_12532:
        /* <DEDUP_REMOVED lines=13> */
.L_x_12533:
        /* <DEDUP_REMOVED lines=10> */
.L_x_12534:
        /* <DEDUP_REMOVED lines=11> */
.L_x_12535:
        /* <DEDUP_REMOVED lines=10> */
.L_x_12536:
[----:B------:R-:W-:Y:S01]  /*29d80*/  @!PT LDS RZ, [RZ] ;  /* 0x00000000fffff984 */ /* 0x000fe20000000800 */
[----:B------:R-:W-:Y:S01]  /*29d90*/  @!PT LDS RZ, [RZ] ;  /* 0x00000000fffff984 */ /* 0x000fe20000000800 */
[----:B------:R-:W-:Y:S01]  /*29da0*/  @!PT LDS RZ, [RZ] ;  /* 0x00000000fffff984 */ /* 0x000fe20000000800 */
[----:B------:R1:W-:Y:S01]  /*29db0*/  @!P1 LDGSTS.E.BYPASS.LTC128B.128 [R9+0x1b400], desc[UR40][R4.64], !P0 ;  /* 0x1b40000004099fae */ /* 0x0003e2000c101d68 */
[----:B------:R-:W-:Y:S01]  /*29dc0*/  IMAD.MOV.U32 R3, RZ, RZ, R14 ;  /* 0x000000ffff037224 */ /* 0x000fe200078e000e */
[----:B------:R-:W-:Y:S06]  /*29dd0*/  BRA `(.L_x_12537) ;  /* 0xffffffa8009c7947 */ /* 0x000fec000383ffff */
.L_x_12415:
[----:B------:R-:W2:Y:S04]  /*29de0*/  LDL.LU R3, [R1+0x494] ;  /* 0x0004940001037983 */ /* 0x000ea80000300800 */
[----:B------:R-:W3:Y:S04]  /*29df0*/  LDL.LU R6, [R1+0x484] ;  /* 0x0004840001067983 */ /* 0x000ee80000300800 */
[----:B------:R-:W4:Y:S04]  /*29e00*/  LDL.LU R15, [R1+0x4a8] ;  /* 0x0004a800010f7983 */ /* 0x000f280000300800 */
[----:B------:R-:W5:Y:S04]  /*29e10*/  LDL.LU R9, [R1+0x47c] ;  /* 0x00047c0001097983 */ /* 0x000f680000300800 */
[----:B------:R-:W5:Y:S04]  /*29e20*/  LDL.LU R14, [R1+0x4ac] ;  /* 0x0004ac00010e7983 */ /* 0x000f680000300800 */
[----:B------:R-:W5:Y:S04]  /*29e30*/  LDL.LU R13, [R1+0x4b8] ;  /* 0x0004b800010d7983 */ /* 0x000f680000300800 */
[----:B------:R-:W5:Y:S04]  /*29e40*/  LDL.LU R11, [R1+0x4c0] ;  /* 0x0004c000010b7983 */ /* 0x000f680000300800 */
[----:B------:R-:W5:Y:S04]  /*29e50*/  LDL.LU R12, [R1+0x4bc] ;  /* 0x0004bc00010c7983 */ /* 0x000f680000300800 */
[----:B------:R-:W5:Y:S01]  /*29e60*/  LDL.LU R10, [R1+0x4c4] ;  /* 0x0004c400010a7983 */ /* 0x000f620000300800 */
[----:B------:R-:W-:Y:S01]  /*29e70*/  BSSY B0, `(.L_x_12538) ;  /* 0x000001b000007945 */ /* 0x000fe20003800000 */
[----:B--2---:R-:W-:-:S05]  /*29e80*/  IMAD R3, R3, R7, RZ ;  /* 0x0000000703037224 */ /* 0x004fca00078e02ff */
[-C--:B---3--:R-:W-:Y:S02]  /*29e90*/  ISETP.GE.AND P4, PT, R6, R3.reuse, PT ;  /* 0x000000030600720c */ /* 0x088fe40003f86270 */
[----:B----4-:R-:W-:Y:S02]  /*29ea0*/  ISETP.GE.AND P5, PT, R15, R3, PT ;  /* 0x000000030f00720c */ /* 0x010fe40003fa6270 */
[----:B-----5:R-:W-:-:S09]  /*29eb0*/  LOP3.LUT R9, R9, 0xffffffef, RZ, 0xc0, !PT ;  /* 0xffffffef09097812 */ /* 0x020fd200078ec0ff */
[----:B------:R-:W-:Y:S02]  /*29ec0*/  @P4 LOP3.LUT R9, R9, 0x10, RZ, 0xfc, !PT ;  /* 0x0000001009094812 */ /* 0x000fe400078efcff */
[----:B------:R-:W-:Y:S02]  /*29ed0*/  ISETP.GE.AND P6, PT, R14, R3, PT ;  /* 0x000000030e00720c */ /* 0x000fe40003fc6270 */
[----:B------:R-:W-:-:S04]  /*29ee0*/  LOP3.LUT R9, R9, 0xfffffff7, RZ, 0xc0, !PT ;  /* 0xfffffff709097812 */ /* 0x000fc800078ec0ff */
[----:B------:R-:W-:Y:S02]  /*29ef0*/  @P5 LOP3.LUT R9, R9, 0x8, RZ, 0xfc, !PT ;  /* 0x0000000809095812 */ /* 0x000fe400078efcff */
[----:B------:R-:W-:Y:S02]  /*29f00*/  ISETP.GE.AND P4, PT, R13, R3, PT ;  /* 0x000000030d00720c */ /* 0x000fe40003f86270 */
[----:B------:R-:W-:-:S04]  /*29f10*/  LOP3.LUT R9, R9, 0xfffffffb, RZ, 0xc0, !PT ;  /* 0xfffffffb09097812 */ /* 0x000fc800078ec0ff */
[----:B------:R-:W-:Y:S02]  /*29f20*/  @P6 LOP3.LUT R9, R9, 0x4, RZ, 0xfc, !PT ;  /* 0x0000000409096812 */ /* 0x000fe400078efcff */
[----:B------:R-:W-:Y:S02]  /*29f30*/  ISETP.GE.AND P6, PT, R11, R3, PT ;  /* 0x000000030b00720c */ /* 0x000fe40003fc6270 */
[----:B------:R-:W-:-:S04]  /*29f40*/  LOP3.LUT R9, R9, 0xfffffffd, RZ, 0xc0, !PT ;  /* 0xfffffffd09097812 */ /* 0x000fc800078ec0ff */
[----:B------:R-:W-:-:S04]  /*29f50*/  @P4 LOP3.LUT R9, R9, 0x2, RZ, 0xfc, !PT ;  /* 0x0000000209094812 */ /* 0x000fc800078efcff */
[----:B------:R-:W-:-:S04]  /*29f60*/  LOP3.LUT R9, R9, 0xffffffdf, RZ, 0xc0, !PT ;  /* 0xffffffdf09097812 */ /* 0x000fc800078ec0ff */
[----:B------:R-:W-:-:S05]  /*29f70*/  @P6 LOP3.LUT R9, R9, 0x20, RZ, 0xfc, !PT ;  /* 0x0000002009096812 */ /* 0x000fca00078efcff */
[----:B------:R0:W-:Y:S01]  /*29f80*/  STL [R1+0x47c], R9 ;  /* 0x00047c0901007387 */ /* 0x0001e20000100800 */
[-C--:B------:R-:W-:Y:S01]  /*29f90*/  ISETP.GE.AND P5, PT, R12, R3.reuse, PT ;  /* 0x000000030c00720c */ /* 0x080fe20003fa6270 */
[----:B------:R-:W-:Y:S01]  /*29fa0*/  IMAD.MOV.U32 R13, RZ, RZ, R0 ;  /* 0x000000ffff0d7224 */ /* 0x000fe200078e0000 */
[----:B------:R-:W-:Y:S01]  /*29fb0*/  ISETP.GE.AND P4, PT, R10, R3, PT ;  /* 0x000000030a00720c */ /* 0x000fe20003f86270 */
[----:B------:R-:W-:Y:S02]  /*29fc0*/  IMAD.MOV.U32 R12, RZ, RZ, RZ ;  /* 0x000000ffff0c7224 */ /* 0x000fe400078e00ff */
[----:B------:R-:W-:Y:S02]  /*29fd0*/  IMAD.MOV.U32 R11, RZ, RZ, 0x181f ;  /* 0x0000181fff0b7424 */ /* 0x000fe400078e00ff */
[----:B------:R-:W-:-:S08]  /*29fe0*/  IMAD.MOV.U32 R15, RZ, RZ, -0x1 ;  /* 0xffffffffff0f7424 */ /* 0x000fd000078e00ff */
[----:B0-----:R-:W-:Y:S05]  /*29ff0*/  WARPSYNC.COLLECTIVE R15, `(.L_x_12539) ;  /* 0x000000000f087348 */ /* 0x001fea0003c00000 */
[----:B------:R1:W2:Y:S02]  /*2a000*/  SHFL.IDX P6, R14, R13, R12, R11 ;  /* 0x0000000c0d0e7389 */ /* 0x0002a400000c000b */
[----:B012---:R-:W-:Y:S01]  /*2a010*/  ENDCOLLECTIVE ;  /* 0x000000000000791b */ /* 0x007fe20003800000 */
.L_x_12539:
[----:B------:R-:W-:Y:S05]  /*2a020*/  BSYNC B0 ;  /* 0x0000000000007941 */ /* 0x000fea0003800000 */
.L_x_12538:
[----:B------:R0:W5:Y:S04]  /*2a030*/  LDL.LU R9, [R1+0x47c] ;  /* 0x00047c0001097983 */ /* 0x0001680000300800 */
[----:B------:R0:W5:Y:S01]  /*2a040*/  LDL R7, [R1+0x46c] ;  /* 0x00046c0001077983 */ /* 0x0001620000100800 */
[----:B------:R-:W-:Y:S02]  /*2a050*/  IMAD.MOV.U32 R13, RZ, RZ, R2 ;  /* 0x000000ffff0d7224 */ /* 0x000fe400078e0002 */
[----:B------:R-:W-:Y:S02]  /*2a060*/  IMAD.MOV.U32 R12, RZ, RZ, RZ ;  /* 0x000000ffff0c7224 */ /* 0x000fe400078e00ff */
[----:B------:R-:W-:Y:S02]  /*2a070*/  IMAD.MOV.U32 R11, RZ, RZ, 0x181f ;  /* 0x0000181fff0b7424 */ /* 0x000fe400078e00ff */
[----:B------:R-:W-:-:S02]  /*2a080*/  IMAD.MOV.U32 R15, RZ, RZ, -0x1 ;  /* 0xffffffffff0f7424 */ /* 0x000fc400078e00ff */
[----:B0-----:R-:W-:-:S07]  /*2a090*/  IMAD.MOV.U32 R4, RZ, RZ, R14 ;  /* 0x000000ffff047224 */ /* 0x001fce00078e000e */
[----:B-----5:R-:W-:Y:S05]  /*2a0a0*/  WARPSYNC.COLLECTIVE R15, `(.L_x_12540) ;  /* 0x000000000f087348 */ /* 0x020fea0003c00000 */
[----:B------:R0:W1:Y:S02]  /*2a0b0*/  SHFL.IDX P6, R14, R13, R12, R11 ;  /* 0x0000000c0d0e7389 */ /* 0x00006400000c000b */
[----:B01---5:R-:W-:Y:S01]  /*2a0c0*/  ENDCOLLECTIVE ;  /* 0x000000000000791b */ /* 0x023fe20003800000 */
.L_x_12540:
[----:B------:R-:W-:Y:S02]  /*2a0d0*/  IMAD.MOV.U32 R13, RZ, RZ, R0 ;  /* 0x000000ffff0d7224 */ /* 0x000fe400078e0000 */
[----:B------:R-:W-:Y:S02]  /*2a0e0*/  IMAD.MOV.U32 R12, RZ, RZ, 0x1 ;  /* 0x00000001ff0c7424 */ /* 0x000fe400078e00ff */
[----:B------:R-:W-:Y:S01]  /*2a0f0*/  IMAD.MOV.U32 R5, RZ, RZ, R14 ;  /* 0x000000ffff057224 */ /* 0x000fe200078e000e */
[----:B------:R-:W-:-:S04]  /*2a100*/  LOP3.LUT R9, R9, 0xffbfffff, RZ, 0xc0, !PT ;  /* 0xffbfffff09097812 */ /* 0x000fc800078ec0ff */
[----:B------:R-:W-:-:S04]  /*2a110*/  @P5 LOP3.LUT R9, R9, 0x400000, RZ, 0xfc, !PT ;  /* 0x0040000009095812 */ /* 0x000fc800078efcff */
[C---:B------:R-:W-:Y:S02]  /*2a120*/  LOP3.LUT P5, RZ, R9.reuse, 0x10, RZ, 0xc0, !PT ;  /* 0x0000001009ff7812 */ /* 0x040fe400078ac0ff */
[----:B------:R-:W-:-:S04]  /*2a130*/  LOP3.LUT R9, R9, 0xffdfffff, RZ, 0xc0, !PT ;  /* 0xffdfffff09097812 */ /* 0x000fc800078ec0ff */
[----:B------:R-:W-:-:S04]  /*2a140*/  @P4 LOP3.LUT R9, R9, 0x200000, RZ, 0xfc, !PT ;  /* 0x0020000009094812 */ /* 0x000fc800078efcff */
[----:B------:R-:W-:Y:S01]  /*2a150*/  LOP3.LUT P4, RZ, R9, 0x8, RZ, 0xc0, !PT ;  /* 0x0000000809ff7812 */ /* 0x000fe2000788c0ff */
[----:B------:R0:W-:Y:S02]  /*2a160*/  STL [R1+0x47c], R9 ;  /* 0x00047c0901007387 */ /* 0x0001e40000100800 */
[----:B------:R-:W-:-:S05]  /*2a170*/  @!P5 LEA R5, P6, R8, R5, 0x1 ;  /* 0x000000050805d211 */ /* 0x000fca00078c08ff */
[----:B------:R-:W-:-:S05]  /*2a180*/  @!P5 IMAD.X R4, RZ, RZ, R4, P6 ;  /* 0x000000ffff04d224 */ /* 0x000fca00030e0604 */
[----:B0-----:R-:W-:-:S07]  /*2a190*/  @!P5 LOP3.LUT R5, R5, R4, RZ, 0x3c, !PT ;  /* 0x000000040505d212 */ /* 0x001fce00078e3cff */
[----:B------:R-:W-:Y:S05]  /*2a1a0*/  WARPSYNC.COLLECTIVE R15, `(.L_x_12541) ;  /* 0x000000000f087348 */ /* 0x000fea0003c00000 */
[----:B------:R0:W1:Y:S02]  /*2a1b0*/  SHFL.IDX P6, R14, R13, R12, R11 ;  /* 0x0000000c0d0e7389 */ /* 0x00006400000c000b */
[----:B01----:R-:W-:Y:S01]  /*2a1c0*/  ENDCOLLECTIVE ;  /* 0x000000000000791b */ /* 0x003fe20003800000 */
.L_x_12541:
        /* <DEDUP_REMOVED lines=15> */
.L_x_12542:
        /* <DEDUP_REMOVED lines=12> */
.L_x_12543:
        /* <DEDUP_REMOVED lines=12> */
.L_x_12544:
        /* <DEDUP_REMOVED lines=12> */
.L_x_12545:
        /* <DEDUP_REMOVED lines=12> */
.L_x_12546:
        /* <DEDUP_REMOVED lines=12> */
.L_x_12547:
        /* <DEDUP_REMOVED lines=12> */
.L_x_12548:
        /* <DEDUP_REMOVED lines=12> */
.L_x_12549:
        /* <DEDUP_REMOVED lines=11> */
.L_x_12550:
        /* <DEDUP_REMOVED lines=16> */
.L_x_12551:
[----:B------:R-:W-:Y:S02]  /*2a9b0*/  IMAD.MOV.U32 R13, RZ, RZ, R2 ;  /* 0x000000ffff0d7224 */ /* 0x000fe400078e0002 */
[----:B------:R-:W-:-:S07]  /*2a9c0*/  IMAD.MOV.U32 R6, RZ, RZ, R14 ;  /* 0x000000ffff067224 */ /* 0x000fce00078e000e */
[----:B------:R-:W-:Y:S05]  /*2a9d0*/  WARPSYNC.COLLECTIVE R15, `(.L_x_12552) ;  /* 0x000000000f087348 */ /* 0x000fea0003c00000 */
[----:B------:R0:W1:Y:S02]  /*2a9e0*/  SHFL.IDX P6, R14, R13, R12, R11 ;  /* 0x0000000c0d0e7389 */ /* 0x00006400000c000b */
[----:B01----:R-:W-:Y:S01]  /*2a9f0*/  ENDCOLLECTIVE ;  /* 0x000000000000791b */ /* 0x003fe20003800000 */
.L_x_12552:
[----:B------:R-:W-:Y:S02]  /*2aa00*/  IMAD.MOV.U32 R13, RZ, RZ, R0 ;  /* 0x000000ffff0d7224 */ /* 0x000fe400078e0000 */
[----:B------:R-:W-:Y:S02]  /*2aa10*/  IMAD.MOV.U32 R12, RZ, RZ, 0x7 ;  /* 0x00000007ff0c7424 */ /* 0x000fe400078e00ff */
[----:B------:R-:W-:-:S07]  /*2aa20*/  IMAD.MOV.U32 R4, RZ, RZ, R14 ;  /* 0x000000ffff047224 */ /* 0x000fce00078e000e */
[----:B------:R-:W-:Y:S05]  /*2aa30*/  WARPSYNC.COLLECTIVE R15, `(.L_x_12553) ;  /* 0x000000000f087348 */ /* 0x000fea0003c00000 */
[----:B------:R0:W1:Y:S02]  /*2aa40*/  SHFL.IDX P6, R14, R13, R12, R11 ;  /* 0x0000000c0d0e7389 */ /* 0x00006400000c000b */
[----:B01----:R-:W-:Y:S01]  /*2aa50*/  ENDCOLLECTIVE ;  /* 0x000000000000791b */ /* 0x003fe20003800000 */
.L_x_12553:
        /* <DEDUP_REMOVED lines=14> */
.L_x_12554:
[----:B------:R-:W-:Y:S01]  /*2ab40*/  IMAD.MOV.U32 R2, RZ, RZ, R14 ;  /* 0x000000ffff027224 */ /* 0x000fe200078e000e */
[----:B------:R-:W-:Y:S06]  /*2ab50*/  BRA `(.L_x_12555) ;  /* 0xffffffa800247947 */ /* 0x000fec000383ffff */
.L_x_12420:
[----:B0-----:R-:W3:Y:S02]  /*2ab60*/  LDL R2, [R1+0x460] ;  /* 0x0004600001027983 */ /* 0x001ee40000100800 */
[----:B---3--:R0:W3:Y:S02]  /*2ab70*/  SYNCS.PHASECHK.TRANS64.TRYWAIT P0, [R2+URZ+0x32420], R0 ;  /* 0x03242000020075a7 */ /* 0x0080e4000800017f */
[----:B---3--:R-:W-:Y:S05]  /*2ab80*/  @!P0 NANOSLEEP.SYNCS 0x989680 ;  /* 0x009896800000895d */ /* 0x008fea0003900000 */
[----:B------:R-:W3:Y:S02]  /*2ab90*/  @!P0 SYNCS.PHASECHK.TRANS64 P0, [R2+URZ+0x32420], R0 ;  /* 0x03242000020085a7 */ /* 0x000ee4000800007f */
[----:B---3--:R-:W-:Y:S05]  /*2aba0*/  @!P0 BRA `(.L_x_12420) ;  /* 0xfffffffc00ec8947 */ /* 0x008fea000383ffff */
[----:B------:R-:W-:Y:S05]  /*2abb0*/  BRA `(.L_x_12556) ;  /* 0xffffffa800a07947 */ /* 0x000fea000383ffff */
.L_x_12424:
[----:B0-----:R0:W3:Y:S02]  /*2abc0*/  SYNCS.PHASECHK.TRANS64.TRYWAIT P0, [R2+URZ+0x32460], R0 ;  /* 0x03246000020075a7 */ /* 0x0010e4000800017f */
[----:B---3--:R-:W-:Y:S05]  /*2abd0*/  @!P0 NANOSLEEP.SYNCS 0x989680 ;  /* 0x009896800000895d */ /* 0x008fea0003900000 */
[----:B------:R-:W3:Y:S02]  /*2abe0*/  @!P0 SYNCS.PHASECHK.TRANS64 P0, [R2+URZ+0x32460], R0 ;  /* 0x03246000020085a7 */ /* 0x000ee4000800007f */
[----:B---3--:R-:W-:Y:S05]  /*2abf0*/  @!P0 BRA `(.L_x_12424) ;  /* 0xfffffffc00f08947 */ /* 0x008fea000383ffff */
[----:B------:R-:W-:Y:S05]  /*2ac00*/  BRA `(.L_x_12557) ;  /* 0xffffffa800d07947 */ /* 0x000fea000383ffff */
.L_x_12439:
[----:B0-----:R0:W2:Y:S02]  /*2ac10*/  SYNCS.PHASECHK.TRANS64.TRYWAIT P0, [R3+URZ+0x32440], R2 ;  /* 0x03244002030075a7 */ /* 0x0010a4000800017f */
[----:B--2---:R-:W-:Y:S05]  /*2ac20*/  @!P0 NANOSLEEP.SYNCS 0x989680 ;  /* 0x009896800000895d */ /* 0x004fea0003900000 */
[----:B------:R-:W2:Y:S02]  /*2ac30*/  @!P0 SYNCS.PHASECHK.TRANS64 P0, [R3+URZ+0x32440], R2 ;  /* 0x03244002030085a7 */ /* 0x000ea4000800007f */
[----:B--2---:R-:W-:Y:S05]  /*2ac40*/  @!P0 BRA `(.L_x_12439) ;  /* 0xfffffffc00f08947 */ /* 0x004fea000383ffff */
[----:B------:R-:W-:Y:S05]  /*2ac50*/  BRA `(.L_x_12558) ;  /* 0xffffffb000ec7947 */ /* 0x000fea000383ffff */
.L_x_12444:
[----:B--2---:R2:W3:Y:S02]  /*2ac60*/  SYNCS.PHASECHK.TRANS64.TRYWAIT P0, [R3+URZ+0x32460], R2 ;  /* 0x03246002030075a7 */ /* 0x0044e4000800017f */
[----:B---3--:R-:W-:Y:S05]  /*2ac70*/  @!P0 NANOSLEEP.SYNCS 0x989680 ;  /* 0x009896800000895d */ /* 0x008fea0003900000 */
[----:B------:R-:W3:Y:S02]  /*2ac80*/  @!P0 SYNCS.PHASECHK.TRANS64 P0, [R3+URZ+0x32460], R2 ;  /* 0x03246002030085a7 */ /* 0x000ee4000800007f */
[----:B---3--:R-:W-:Y:S05]  /*2ac90*/  @!P0 BRA `(.L_x_12444) ;  /* 0xfffffffc00f08947 */ /* 0x008fea000383ffff */
[----:B------:R-:W-:Y:S05]  /*2aca0*/  BRA `(.L_x_12559) ;  /* 0xffffffb400707947 */ /* 0x000fea000383ffff */
.L_x_12455:
[----:B0-----:R0:W2:Y:S02]  /*2acb0*/  SYNCS.PHASECHK.TRANS64.TRYWAIT P0, [R2+URZ+0x32440], R3 ;  /* 0x03244003020075a7 */ /* 0x0010a4000800017f */
[----:B--2---:R-:W-:Y:S05]  /*2acc0*/  @!P0 NANOSLEEP.SYNCS 0x989680 ;  /* 0x009896800000895d */ /* 0x004fea0003900000 */
[----:B------:R-:W2:Y:S02]  /*2acd0*/  @!P0 SYNCS.PHASECHK.TRANS64 P0, [R2+URZ+0x32440], R3 ;  /* 0x03244003020085a7 */ /* 0x000ea4000800007f */
[----:B--2---:R-:W-:Y:S05]  /*2ace0*/  @!P0 BRA `(.L_x_12455) ;  /* 0xfffffffc00f08947 */ /* 0x004fea000383ffff */
[----:B------:R-:W-:Y:S05]  /*2acf0*/  BRA `(.L_x_12560) ;  /* 0xffffffbc00707947 */ /* 0x000fea000383ffff */
.L_x_12460:
[----:B--2---:R2:W3:Y:S02]  /*2ad00*/  SYNCS.PHASECHK.TRANS64.TRYWAIT P0, [R2+URZ+0x32460], R3 ;  /* 0x03246003020075a7 */ /* 0x0044e4000800017f */
[----:B---3--:R-:W-:Y:S05]  /*2ad10*/  @!P0 NANOSLEEP.SYNCS 0x989680 ;  /* 0x009896800000895d */ /* 0x008fea0003900000 */
[----:B------:R-:W3:Y:S02]  /*2ad20*/  @!P0 SYNCS.PHASECHK.TRANS64 P0, [R2+URZ+0x32460], R3 ;  /* 0x03246003020085a7 */ /* 0x000ee4000800007f */
[----:B---3--:R-:W-:Y:S05]  /*2ad30*/  @!P0 BRA `(.L_x_12460) ;  /* 0xfffffffc00f08947 */ /* 0x008fea000383ffff */
[----:B------:R-:W-:Y:S05]  /*2ad40*/  BRA `(.L_x_12561) ;  /* 0xffffffbc00f07947 */ /* 0x000fea000383ffff */
.L_x_12471:
[----:B0-----:R0:W2:Y:S02]  /*2ad50*/  SYNCS.PHASECHK.TRANS64.TRYWAIT P0, [R3+URZ+0x32440], R2 ;  /* 0x03244002030075a7 */ /* 0x0010a4000800017f */
[----:B--2---:R-:W-:Y:S05]  /*2ad60*/  @!P0 NANOSLEEP.SYNCS 0x989680 ;  /* 0x009896800000895d */ /* 0x004fea0003900000 */
[----:B------:R-:W2:Y:S02]  /*2ad70*/  @!P0 SYNCS.PHASECHK.TRANS64 P0, [R3+URZ+0x32440], R2 ;  /* 0x03244002030085a7 */ /* 0x000ea4000800007f */
[----:B--2---:R-:W-:Y:S05]  /*2ad80*/  @!P0 BRA `(.L_x_12471) ;  /* 0xfffffffc00f08947 */ /* 0x004fea000383ffff */
[----:B------:R-:W-:Y:S05]  /*2ad90*/  BRA `(.L_x_12562) ;  /* 0xffffffc400cc7947 */ /* 0x000fea000383ffff */
.L_x_12476:
[----:B--2---:R2:W3:Y:S02]  /*2ada0*/  SYNCS.PHASECHK.TRANS64.TRYWAIT P0, [R3+URZ+0x32460], R2 ;  /* 0x03246002030075a7 */ /* 0x0044e4000800017f */
[----:B---3--:R-:W-:Y:S05]  /*2adb0*/  @!P0 NANOSLEEP.SYNCS 0x989680 ;  /* 0x009896800000895d */ /* 0x008fea0003900000 */
[----:B------:R-:W3:Y:S02]  /*2adc0*/  @!P0 SYNCS.PHASECHK.TRANS64 P0, [R3+URZ+0x32460], R2 ;  /* 0x03246002030085a7 */ /* 0x000ee4000800007f */
[----:B---3--:R-:W-:Y:S05]  /*2add0*/  @!P0 BRA `(.L_x_12476) ;  /* 0xfffffffc00f08947 */ /* 0x008fea000383ffff */
[----:B------:R-:W-:Y:S05]  /*2ade0*/  BRA `(.L_x_12563) ;  /* 0xffffffc800507947 */ /* 0x000fea000383ffff */
.L_x_12488:
        /* <DEDUP_REMOVED lines=8> */
.L_x_12565:
[----:B------:R-:W-:Y:S05]  /*2ae70*/  BSYNC B0 ;  /* 0x0000000000007941 */ /* 0x000fea0003800000 */
.L_x_12564:
        /* <DEDUP_REMOVED lines=9> */
.L_x_12566:
        /* <DEDUP_REMOVED lines=18> */
.L_x_12567:
[----:B------:R-:W-:Y:S01]  /*2b030*/  IMAD.MOV.U32 R12, RZ, RZ, 0x2 ;  /* 0x00000002ff0c7424 */ /* 0x000fe200078e00ff */
[----:B------:R-:W-:-:S05]  /*2b040*/  SEL R7, R14, RZ, P1 ;  /* 0x000000ff0e077207 */ /* 0x000fca0000800000 */
[----:B------:R-:W-:-:S04]  /*2b050*/  IMAD.IADD R3, R2, 0x1, R7 ;  /* 0x0000000102037824 */ /* 0x000fc800078e0207 */
[----:B------:R-:W-:-:S07]  /*2b060*/  IMAD.MOV.U32 R13, RZ, RZ, R3 ;  /* 0x000000ffff0d7224 */ /* 0x000fce00078e0003 */
[----:B------:R-:W-:Y:S05]  /*2b070*/  WARPSYNC.COLLECTIVE R15, `(.L_x_12568) ;  /* 0x000000000f087348 */ /* 0x000fea0003c00000 */
[----:B------:R0:W1:Y:S02]  /*2b080*/  SHFL.UP P6, R14, R13, R12, R11 ;  /* 0x0400000c0d0e7389 */ /* 0x00006400000c000b */
[----:B01----:R-:W-:Y:S01]  /*2b090*/  ENDCOLLECTIVE ;  /* 0x000000000000791b */ /* 0x003fe20003800000 */
.L_x_12568:
        /* <DEDUP_REMOVED lines=8> */
.L_x_12569:
        /* <DEDUP_REMOVED lines=8> */
.L_x_12570:
        /* <DEDUP_REMOVED lines=8> */
.L_x_12571:
        /* <DEDUP_REMOVED lines=9> */
.L_x_12572:
[----:B------:R-:W-:Y:S01]  /*2b2b0*/  IMAD.MOV.U32 R16, RZ, RZ, R14 ;  /* 0x000000ffff107224 */ /* 0x000fe200078e000e */
[----:B------:R-:W-:Y:S06]  /*2b2c0*/  BRA `(.L_x_12573) ;  /* 0xffffffcc00a07947 */ /* 0x000fec000383ffff */
.L_x_12493:
        /* <DEDUP_REMOVED lines=8> */
.L_x_12575:
[----:B------:R-:W-:Y:S05]  /*2b350*/  BSYNC B0 ;  /* 0x0000000000007941 */ /* 0x000fea0003800000 */
.L_x_12574:
        /* <DEDUP_REMOVED lines=9> */
.L_x_12576:
[----:B------:R-:W-:Y:S01]  /*2b3f0*/  IMAD.MOV.U32 R12, RZ, RZ, 0x4 ;  /* 0x00000004ff0c7424 */ /* 0x000fe200078e00ff */
[----:B------:R-:W-:-:S05]  /*2b400*/  SEL R14, R14, RZ, P2 ;  /* 0x000000ff0e0e7207 */ /* 0x000fca0001000000 */
[----:B------:R-:W-:-:S04]  /*2b410*/  IMAD.IADD R3, R3, 0x1, R14 ;  /* 0x0000000103037824 */ /* 0x000fc800078e020e */
[----:B------:R-:W-:-:S07]  /*2b420*/  IMAD.MOV.U32 R13, RZ, RZ, R3 ;  /* 0x000000ffff0d7224 */ /* 0x000fce00078e0003 */
[----:B------:R-:W-:Y:S05]  /*2b430*/  WARPSYNC.COLLECTIVE R15, `(.L_x_12577) ;  /* 0x000000000f087348 */ /* 0x000fea0003c00000 */
[----:B------:R0:W1:Y:S02]  /*2b440*/  SHFL.UP P6, R14, R13, R12, R11 ;  /* 0x0400000c0d0e7389 */ /* 0x00006400000c000b */
[----:B01----:R-:W-:Y:S01]  /*2b450*/  ENDCOLLECTIVE ;  /* 0x000000000000791b */ /* 0x003fe20003800000 */
.L_x_12577:
[----:B------:R-:W-:Y:S01]  /*2b460*/  IMAD.MOV.U32 R12, RZ, RZ, 0x8 ;  /* 0x00000008ff0c7424 */ /* 0x000fe200078e00ff */
[----:B------:R-:W-:-:S05]  /*2b470*/  SEL R14, R14, RZ, P3 ;  /* 0x000000ff0e0e7207 */ /* 0x000fca0001800000 */
[----:B------:R-:W-:-:S04]  /*2b480*/  IMAD.IADD R3, R3, 0x1, R14 ;  /* 0x0000000103037824 */ /* 0x000fc800078e020e */
[----:B------:R-:W-:-:S07]  /*2b490*/  IMAD.MOV.U32 R13, RZ, RZ, R3 ;  /* 0x000000ffff0d7224 */ /* 0x000fce00078e0003 */
[----:B------:R-:W-:Y:S05]  /*2b4a0*/  WARPSYNC.COLLECTIVE R15, `(.L_x_12578) ;  /* 0x000000000f087348 */ /* 0x000fea0003c00000 */
[----:B------:R0:W1:Y:S02]  /*2b4b0*/  SHFL.UP P6, R14, R13, R12, R11 ;  /* 0x0400000c0d0e7389 */ /* 0x00006400000c000b */
[----:B01----:R-:W-:Y:S01]  /*2b4c0*/  ENDCOLLECTIVE ;  /* 0x000000000000791b */ /* 0x003fe20003800000 */
.L_x_12578:
[----:B------:R-:W-:Y:S01]  /*2b4d0*/  IMAD.MOV.U32 R12, RZ, RZ, 0x10 ;  /* 0x00000010ff0c7424 */ /* 0x000fe200078e00ff */
[----:B------:R-:W-:-:S05]  /*2b4e0*/  SEL R14, R14, RZ, P4 ;  /* 0x000000ff0e0e7207 */ /* 0x000fca0002000000 */
[----:B------:R-:W-:-:S04]  /*2b4f0*/  IMAD.IADD R3, R3, 0x1, R14 ;  /* 0x0000000103037824 */ /* 0x000fc800078e020e */
[----:B------:R-:W-:-:S07]  /*2b500*/  IMAD.MOV.U32 R13, RZ, RZ, R3 ;  /* 0x000000ffff0d7224 */ /* 0x000fce00078e0003 */
[----:B------:R-:W-:Y:S05]  /*2b510*/  WARPSYNC.COLLECTIVE R15, `(.L_x_12579) ;  /* 0x000000000f087348 */ /* 0x000fea0003c00000 */
[----:B------:R0:W1:Y:S02]  /*2b520*/  SHFL.UP P6, R14, R13, R12, R11 ;  /* 0x0400000c0d0e7389 */ /* 0x00006400000c000b */
[----:B01----:R-:W-:Y:S01]  /*2b530*/  ENDCOLLECTIVE ;  /* 0x000000000000791b */ /* 0x003fe20003800000 */
.L_x_12579:
        /* <DEDUP_REMOVED lines=8> */
.L_x_12580:
[----:B------:R-:W-:Y:S01]  /*2b5c0*/  IMAD.MOV.U32 R16, RZ, RZ, R14 ;  /* 0x000000ffff107224 */ /* 0x000fe200078e000e */
[----:B------:R-:W-:Y:S06]  /*2b5d0*/  BRA `(.L_x_12581) ;  /* 0xffffffcc00787947 */ /* 0x000fec000383ffff */
.L_x_12495:
[----:B------:R-:W-:Y:S01]  /*2b5e0*/  BSSY B0, `(.L_x_12582) ;  /* 0x0000006000007945 */ /* 0x000fe20003800000 */
[----:B------:R-:W-:Y:S01]  /*2b5f0*/  PLOP3.LUT P6, PT, P6, PT, PT, 0x8, 0x0 ;  /* 0x000000000000781c */ /* 0x000fe200037ce170 */
[----:B------:R-:W-:-:S12]  /*2b600*/  IMAD.MOV.U32 R15, RZ, RZ, -0x1 ;  /* 0xffffffffff0f7424 */ /* 0x000fd800078e00ff */
[----:B01---5:R-:W-:Y:S05]  /*2b610*/  WARPSYNC.COLLECTIVE R15, `(.L_x_12583) ;  /* 0x000000000f087348 */ /* 0x023fea0003c00000 */
[----:B------:R-:W-:Y:S01]  /*2b620*/  VOTE.ANY R14, PT, P6 ;  /* 0x00000000000e7806 */ /* 0x000fe200030e0100 */
[----:B01---5:R-:W-:Y:S06]  /*2b630*/  ENDCOLLECTIVE ;  /* 0x000000000000791b */ /* 0x023fec0003800000 */
.L_x_12583:
[----:B------:R-:W-:Y:S05]  /*2b640*/  BSYNC B0 ;  /* 0x0000000000007941 */ /* 0x000fea0003800000 */
.L_x_12582:
        /* <DEDUP_REMOVED lines=9> */
.L_x_12584:
[----:B------:R-:W-:Y:S01]  /*2b6e0*/  IMAD.MOV.U32 R17, RZ, RZ, R14 ;  /* 0x000000ffff117224 */ /* 0x000fe200078e000e */
[----:B------:R-:W-:Y:S06]  /*2b6f0*/  BRA `(.L_x_12585) ;  /* 0xffffffcc00687947 */ /* 0x000fec000383ffff */
.L_x_12497:
[----:B------:R-:W-:Y:S01]  /*2b700*/  BSSY B0, `(.L_x_12586) ;  /* 0x0000007000007945 */ /* 0x000fe20003800000 */
[----:B------:R-:W-:Y:S02]  /*2b710*/  IMAD.MOV.U32 R13, RZ, RZ, R3 ;  /* 0x000000ffff0d7224 */ /* 0x000fe400078e0003 */
[----:B------:R-:W-:Y:S02]  /*2b720*/  IMAD.MOV.U32 R11, RZ, RZ, 0x1f ;  /* 0x0000001fff0b7424 */ /* 0x000fe400078e00ff */
[----:B------:R-:W-:-:S07]  /*2b730*/  IMAD.MOV.U32 R15, RZ, RZ, -0x1 ;  /* 0xffffffffff0f7424 */ /* 0x000fce00078e00ff */
[----:B0123-5:R-:W-:Y:S05]  /*2b740*/  WARPSYNC.COLLECTIVE R15, `(.L_x_12587) ;  /* 0x000000000f087348 */ /* 0x02ffea0003c00000 */
[----:B------:R4:W0:Y:S02]  /*2b750*/  SHFL.IDX P6, R14, R13, R12, R11 ;  /* 0x0000000c0d0e7389 */ /* 0x00082400000c000b */
[----:B012345:R-:W-:Y:S01]  /*2b760*/  ENDCOLLECTIVE ;  /* 0x000000000000791b */ /* 0x03ffe20003800000 */
.L_x_12587:
[----:B------:R-:W-:Y:S05]  /*2b770*/  BSYNC B0 ;  /* 0x0000000000007941 */ /* 0x000fea0003800000 */
.L_x_12586:
[----:B------:R-:W-:Y:S01]  /*2b780*/  IMAD.MOV.U32 R3, RZ, RZ, R14 ;  /* 0x000000ffff037224 */ /* 0x000fe200078e000e */
[----:B------:R-:W-:Y:S06]  /*2b790*/  BRA `(.L_x_12588) ;  /* 0xffffffcc005c7947 */ /* 0x000fec000383ffff */
.L_x_12501:
[----:B0-----:R0:W2:Y:S02]  /*2b7a0*/  SYNCS.PHASECHK.TRANS64.TRYWAIT P0, [R0+URZ+0x32420], R3 ;  /* 0x03242003000075a7 */ /* 0x0010a4000800017f */
[----:B--2---:R-:W-:Y:S05]  /*2b7b0*/  @!P0 NANOSLEEP.SYNCS 0x989680 ;  /* 0x009896800000895d */ /* 0x004fea0003900000 */
[----:B------:R-:W2:Y:S02]  /*2b7c0*/  @!P0 SYNCS.PHASECHK.TRANS64 P0, [R0+URZ+0x32420], R3 ;  /* 0x03242003000085a7 */ /* 0x000ea4000800007f */
[----:B--2---:R-:W-:Y:S05]  /*2b7d0*/  @!P0 BRA `(.L_x_12501) ;  /* 0xfffffffc00f08947 */ /* 0x004fea000383ffff */
[----:B------:R-:W-:Y:S05]  /*2b7e0*/  BRA `(.L_x_12589) ;  /* 0xffffffd000e07947 */ /* 0x000fea000383ffff */
.L_x_12502:
        /* <DEDUP_REMOVED lines=11> */
.L_x_12591:
[----:B------:R-:W-:Y:S05]  /*2b8a0*/  BSYNC B0 ;  /* 0x0000000000007941 */ /* 0x000fea0003800000 */
.L_x_12590:
[----:B------:R-:W-:Y:S05]  /*2b8b0*/  BRA `(.L_x_12592) ;  /* 0xffffffd000c87947 */ /* 0x000fea000383ffff */
.L_x_12505:
[----:B------:R-:W-:Y:S01]  /*2b8c0*/  BSSY B1, `(.L_x_12593) ;  /* 0x0000006000017945 */ /* 0x000fe20003800000 */
[----:B------:R-:W-:-:S07]  /*2b8d0*/  IMAD.MOV.U32 R15, RZ, RZ, -0x1 ;  /* 0xffffffffff0f7424 */ /* 0x000fce00078e00ff */
[----:B012--5:R-:W-:Y:S05]  /*2b8e0*/  WARPSYNC.COLLECTIVE R15, `(.L_x_12594) ;  /* 0x000000000f0c7348 */ /* 0x027fea0003c00000 */
[----:B------:R-:W-:Y:S02]  /*2b8f0*/  ELECT P6, UR62, PT ;  /* 0x00000000003e782f */ /* 0x000fe400038c0000 */
[----:B------:R-:W-:Y:S01]  /*2b900*/  MOV R14, UR62 ;  /* 0x0000003e000e7c02 */ /* 0x000fe20008000f00 */
[----:B012--5:R-:W-:Y:S10]  /*2b910*/  ENDCOLLECTIVE ;  /* 0x000000000000791b */ /* 0x027ff40003800000 */
.L_x_12594:
[----:B------:R-:W-:Y:S05]  /*2b920*/  BSYNC B1 ;  /* 0x0000000000017941 */ /* 0x000fea0003800000 */
.L_x_12593:
[----:B------:R-:W-:Y:S05]  /*2b930*/  BRA `(.L_x_12595) ;  /* 0xffffffd000c07947 */ /* 0x000fea000383ffff */
.L_x_12507:
[----:B0-----:R0:W2:Y:S02]  /*2b940*/  SYNCS.PHASECHK.TRANS64.TRYWAIT P0, [R6+URZ], R5 ;  /* 0x00000005060075a7 */ /* 0x0010a4000800017f */
[----:B--2---:R-:W-:Y:S05]  /*2b950*/  @!P0 NANOSLEEP.SYNCS 0x989680 ;  /* 0x009896800000895d */ /* 0x004fea0003900000 */
[----:B------:R-:W2:Y:S02]  /*2b960*/  @!P0 SYNCS.PHASECHK.TRANS64 P0, [R6+URZ], R5 ;  /* 0x00000005060085a7 */ /* 0x000ea4000800007f */
[----:B--2---:R-:W-:Y:S05]  /*2b970*/  @!P0 BRA `(.L_x_12507) ;  /* 0xfffffffc00f08947 */ /* 0x004fea000383ffff */
[----:B------:R-:W-:Y:S05]  /*2b980*/  BRA `(.L_x_12596) ;  /* 0xffffffd000fc7947 */ /* 0x000fea000383ffff */
.L_x_12508:
[----:B--2---:R2:W3:Y:S02]  /*2b990*/  SYNCS.PHASECHK.TRANS64.TRYWAIT P0, [R7+URZ], R2 ;  /* 0x00000002070075a7 */ /* 0x0044e4000800017f */
[----:B---3--:R-:W-:Y:S05]  /*2b9a0*/  @!P0 NANOSLEEP.SYNCS 0x989680 ;  /* 0x009896800000895d */ /* 0x008fea0003900000 */
[----:B------:R-:W3:Y:S02]  /*2b9b0*/  @!P0 SYNCS.PHASECHK.TRANS64 P0, [R7+URZ], R2 ;  /* 0x00000002070085a7 */ /* 0x000ee4000800007f */
[----:B---3--:R-:W-:Y:S05]  /*2b9c0*/  @!P0 BRA `(.L_x_12508) ;  /* 0xfffffffc00f08947 */ /* 0x008fea000383ffff */
[----:B------:R-:W-:Y:S05]  /*2b9d0*/  BRA `(.L_x_12597) ;  /* 0xffffffd000f07947 */ /* 0x000fea000383ffff */
.L_x_12510:
[----:B---3--:R3:W4:Y:S02]  /*2b9e0*/  SYNCS.PHASECHK.TRANS64.TRYWAIT P0, [R4+URZ], R5 ;  /* 0x00000005040075a7 */ /* 0x008724000800017f */
[----:B----4-:R-:W-:Y:S05]  /*2b9f0*/  @!P0 NANOSLEEP.SYNCS 0x989680 ;  /* 0x009896800000895d */ /* 0x010fea0003900000 */
[----:B------:R-:W4:Y:S02]  /*2ba00*/  @!P0 SYNCS.PHASECHK.TRANS64 P0, [R4+URZ], R5 ;  /* 0x00000005040085a7 */ /* 0x000f24000800007f */
[----:B----4-:R-:W-:Y:S05]  /*2ba10*/  @!P0 BRA `(.L_x_12510) ;  /* 0xfffffffc00f08947 */ /* 0x010fea000383ffff */
[----:B------:R-:W-:Y:S05]  /*2ba20*/  BRA `(.L_x_12598) ;  /* 0xffffffd000f87947 */ /* 0x000fea000383ffff */
        .type           $_ZN7cutlass13device_kernelIN5flash11enable_sm90INS1_16FlashAttnFwdSm90INS1_25CollectiveMainloopFwdSm90ILi2EN4cute5tupleIJNS5_1CILi1EEES8_S8_EEENS6_IJNS7_ILi128EEENS7_ILi96EEENS7_ILi64EEEEEELi256ENS_6half_tEfNS_4arch4Sm90ELb0ELb1ELb0ELb1ELb0ELb0ELb1ELb1ELb0ELb1ELb0ELb0EEENS1_21CollectiveEpilogueFwdINS6_IJSA_NS7_ILi256EEESB_EEES9_SE_SG_Li256ELb1ELb1ELb0ELb0EEENS1_36VarlenDynamicPersistentTileSchedulerILi128ELi96ELi256ELi128ELb0ELb1ELb1ELb1ELb0ELb1EEEEEEEEEvNT_6ParamsE$_ZZN5flash25CollectiveMainloopFwdSm90ILi2EN4cute5tupleIJNS1_1CILi1EEES4_S4_EEENS2_IJNS3_ILi128EEENS3_ILi96EEENS3_ILi64EEEEEELi256EN7cutlass6half_tEfNSA_4arch4Sm90ELb0ELb1ELb0ELb1ELb0ELb0ELb1ELb1ELb0ELb1ELb0ELb0EE3mmaINS_16FlashAttnFwdSm90ISE_NS_21CollectiveEpilogueFwdINS2_IJS6_NS3_ILi256EEES7_EEES5_SB_SD_Li256ELb1ELb1ELb0ELb0EEENS_36VarlenDynamicPersistentTileSchedulerILi128ELi96ELi256ELi128ELb0ELb1ELb1ELb1ELb0ELb1EEEE13SharedStorageENS1_6TensorINS1_11ArrayEngineIfLm128EEENS1_6LayoutINS2_IJNS2_IJNS3_ILi2EEEST_NS3_ILi32EEEEEES4_S4_EEENS2_IJNS2_IJS4_ST_NS3_ILi4EEEEEENS3_ILi0EEESZ_EEEEEEENS_7SoftmaxILi2ELi0EEEEEbRKNSE_6ParamsENSA_25PipelineTmaAsyncNoClusterILi2ENSA_16PipelineTmaAsyncILi2EEEEES1B_RNSA_13PipelineStateILj2EEERT0_RT1_iRiRKNS_16SeqlenInfoQKNewKILb1ELb0EEENS2_IJiiiiEEERT_ENKUliT_T0_T1_E_clIZSF_ISO_S12_S14_EbS17_S1B_S1B_S1E_S1G_S1I_iS1J_S1N_S1O_S1Q_EUlRS1R_iE1_NS3_ILb0EEENS3_ILb1EEEEEDaiS1R_S1S_S1T_,@function
        .size           $_ZN7cutlass13device_kernelIN5flash11enable_sm90INS1_16FlashAttnFwdSm90INS1_25CollectiveMainloopFwdSm90ILi2EN4cute5tupleIJNS5_1CILi1EEES8_S8_EEENS6_IJNS7_ILi128EEENS7_ILi96EEENS7_ILi64EEEEEELi256ENS_6half_tEfNS_4arch4Sm90ELb0ELb1ELb0ELb1ELb0ELb0ELb1ELb1ELb0ELb1ELb0ELb0EEENS1_21CollectiveEpilogueFwdINS6_IJSA_NS7_ILi256EEESB_EEES9_SE_SG_Li256ELb1ELb1ELb0ELb0EEENS1_36VarlenDynamicPersistentTileSchedulerILi128ELi96ELi256ELi128ELb0ELb1ELb1ELb1ELb0ELb1EEEEEEEEEvNT_6ParamsE$_ZZN5flash25CollectiveMainloopFwdSm90ILi2EN4cute5tupleIJNS1_1CILi1EEES4_S4_EEENS2_IJNS3_ILi128EEENS3_ILi96EEENS3_ILi64EEEEEELi256EN7cutlass6half_tEfNSA_4arch4Sm90ELb0ELb1ELb0ELb1ELb0ELb0ELb1ELb1ELb0ELb1ELb0ELb0EE3mmaINS_16FlashAttnFwdSm90ISE_NS_21CollectiveEpilogueFwdINS2_IJS6_NS3_ILi256EEES7_EEES5_SB_SD_Li256ELb1ELb1ELb0ELb0EEENS_36VarlenDynamicPersistentTileSchedulerILi128ELi96ELi256ELi128ELb0ELb1ELb1ELb1ELb0ELb1EEEE13SharedStorageENS1_6TensorINS1_11ArrayEngineIfLm128EEENS1_6LayoutINS2_IJNS2_IJNS3_ILi2EEEST_NS3_ILi32EEEEEES4_S4_EEENS2_IJNS2_IJS4_ST_NS3_ILi4EEEEEENS3_ILi0EEESZ_EEEEEEENS_7SoftmaxILi2ELi0EEEEEbRKNSE_6ParamsENSA_25PipelineTmaAsyncNoClusterILi2ENSA_16PipelineTmaAsyncILi2EEEEES1B_RNSA_13PipelineStateILj2EEERT0_RT1_iRiRKNS_16SeqlenInfoQKNewKILb1ELb0EEENS2_IJiiiiEEERT_ENKUliT_T0_T1_E_clIZSF_ISO_S12_S14_EbS17_S1B_S1B_S1E_S1G_S1I_iS1J_S1N_S1O_S1Q_EUlRS1R_iE1_NS3_ILb0EEENS3_ILb1EEEEEDaiS1R_S1S_S1T_,(.L_x_15145 - $_ZN7cutlass13device_kernelIN5flash11enable_sm90INS1_16FlashAttnFwdSm90INS1_25CollectiveMainloopFwdSm90ILi2EN4cute5tupleIJNS5_1CILi1EEES8_S8_EEENS6_IJNS7_ILi128EEENS7_ILi96EEENS7_ILi64EEEEEELi256ENS_6half_tEfNS_4arch4Sm90ELb0ELb1ELb0ELb1ELb0ELb0ELb1ELb1ELb0ELb1ELb0ELb0EEENS1_21CollectiveEpilogueFwdINS6_IJSA_NS7_ILi256EEESB_EEES9_SE_SG_Li256ELb1ELb1ELb0ELb0EEENS1_36VarlenDynamicPersistentTileSchedulerILi128ELi96ELi256ELi128ELb0ELb1ELb1ELb1ELb0ELb1EEEEEEEEEvNT_6ParamsE$_ZZN5flash25CollectiveMainloopFwdSm90ILi2EN4cute5tupleIJNS1_1CILi1EEES4_S4_EEENS2_IJNS3_ILi128EEENS3_ILi96EEENS3_ILi64EEEEEELi256EN7cutlass6half_tEfNSA_4arch4Sm90ELb0ELb1ELb0ELb1ELb0ELb0ELb1ELb1ELb0ELb1ELb0ELb0EE3mmaINS_16FlashAttnFwdSm90ISE_NS_21CollectiveEpilogueFwdINS2_IJS6_NS3_ILi256EEES7_EEES5_SB_SD_Li256ELb1ELb1ELb0ELb0EEENS_36VarlenDynamicPersistentTileSchedulerILi128ELi96ELi256ELi128ELb0ELb1ELb1ELb1ELb0ELb1EEEE13SharedStorageENS1_6TensorINS1_11ArrayEngineIfLm128EEENS1_6LayoutINS2_IJNS2_IJNS3_ILi2EEEST_NS3_ILi32EEEEEES4_S4_EEENS2_IJNS2_IJS4_ST_NS3_ILi4EEEEEENS3_ILi0EEESZ_EEEEEEENS_7SoftmaxILi2ELi0EEEEEbRKNSE_6ParamsENSA_25PipelineTmaAsyncNoClusterILi2ENSA_16PipelineTmaAsyncILi2EEEEES1B_RNSA_13PipelineStateILj2EEERT0_RT1_iRiRKNS_16SeqlenInfoQKNewKILb1ELb0EEENS2_IJiiiiEEERT_ENKUliT_T0_T1_E_clIZSF_ISO_S12_S14_EbS17_S1B_S1B_S1E_S1G_S1I_iS1J_S1N_S1O_S1Q_EUlRS1R_iE1_NS3_ILb0EEENS3_ILb1EEEEEDaiS1R_S1S_S1T_)
$_ZN7cutlass13device_kernelIN5flash11enable_sm90INS1_16FlashAttnFwdSm90INS1_25CollectiveMainloopFwdSm90ILi2EN4cute5tupleIJNS5_1CILi1EEES8_S8_EEENS6_IJNS7_ILi128EEENS7_ILi96EEENS7_ILi64EEEEEELi256ENS_6half_tEfNS_4arch4Sm90ELb0ELb1ELb0ELb1ELb0ELb0ELb1ELb1ELb0ELb1ELb0ELb0EEENS1_21CollectiveEpilogueFwdINS6_IJSA_NS7_ILi256EEESB_EEES9_SE_SG_Li256ELb1ELb1ELb0ELb0EEENS1_36VarlenDynamicPersistentTileSchedulerILi128ELi96ELi256ELi128ELb0ELb1ELb1ELb1ELb0ELb1EEEEEEEEEvNT_6ParamsE$_ZZN5flash25CollectiveMainloopFwdSm90ILi2EN4cute5tupleIJNS1_1CILi1EEES4_S4_EEENS2_IJNS3_ILi128EEENS3_ILi96EEENS3_ILi64EEEEEELi256EN7cutlass6half_tEfNSA_4arch4Sm90ELb0ELb1ELb0ELb1ELb0ELb0ELb1ELb1ELb0ELb1ELb0ELb0EE3mmaINS_16FlashAttnFwdSm90ISE_NS_21CollectiveEpilogueFwdINS2_IJS6_NS3_ILi256EEES7_EEES5_SB_SD_Li256ELb1ELb1ELb0ELb0EEENS_36VarlenDynamicPersistentTileSchedulerILi128ELi96ELi256ELi128ELb0ELb1ELb1ELb1ELb0ELb1EEEE13SharedStorageENS1_6TensorINS1_11ArrayEngineIfLm128EEENS1_6LayoutINS2_IJNS2_IJNS3_ILi2EEEST_NS3_ILi32EEEEEES4_S4_EEENS2_IJNS2_IJS4_ST_NS3_ILi4EEEEEENS3_ILi0EEESZ_EEEEEEENS_7SoftmaxILi2ELi0EEEEEbRKNSE_6ParamsENSA_25PipelineTmaAsyncNoClusterILi2ENSA_16PipelineTmaAsyncILi2EEEEES1B_RNSA_13PipelineStateILj2EEERT0_RT1_iRiRKNS_16SeqlenInfoQKNewKILb1ELb0EEENS2_IJiiiiEEERT_ENKUliT_T0_T1_E_clIZSF_ISO_S12_S14_EbS17_S1B_S1B_S1E_S1G_S1I_iS1J_S1N_S1O_S1Q_EUlRS1R_iE1_NS3_ILb0EEENS3_ILb1EEEEEDaiS1R_S1S_S1T_:
        /* <DEDUP_REMOVED lines=47> */
.L_x_12600:
[----:B------:R-:W-:Y:S05]  /*2bd20*/  BSYNC B3 ;  /* 0x0000000000037941 */ /* 0x000fea0003800000 */
.L_x_12599:
        /* <DEDUP_REMOVED lines=17> */
.L_x_12602:
[----:B------:R-:W-:Y:S05]  /*2be40*/  BSYNC B3 ;  /* 0x0000000000037941 */ /* 0x000fea0003800000 */
.L_x_12601:
        /* <DEDUP_REMOVED lines=10> */
.L_x_12604:
[----:B------:R-:W-:Y:S05]  /*2bef0*/  BSYNC B3 ;  /* 0x0000000000037941 */ /* 0x000fea0003800000 */
.L_x_12603:
        /* <DEDUP_REMOVED lines=92> */
.L_x_12607:
[----:B------:R-:W-:Y:S05]  /*2c4c0*/  BSYNC B3 ;  /* 0x0000000000037941 */ /* 0x000fea0003800000 */
.L_x_12606:
        /* <DEDUP_REMOVED lines=17> */
.L_x_12609:
[----:B------:R-:W-:Y:S05]  /*2c5e0*/  BSYNC B3 ;  /* 0x0000000000037941 */ /* 0x000fea0003800000 */
.L_x_12608:
        /* <DEDUP_REMOVED lines=10> */
.L_x_12611:
[----:B------:R-:W-:Y:S05]  /*2c690*/  BSYNC B3 ;  /* 0x0000000000037941 */ /* 0x000fea0003800000 */
.L_x_12610:
        /* <DEDUP_REMOVED lines=392> */
.L_x_12618:
[----:B------:R-:W-:Y:S05]  /*2df20*/  BSYNC B5 ;  /* 0x0000000000057941 */ /* 0x000fea0003800000 */
.L_x_12617:
[----:B------:R-:W-:Y:S01]  /*2df30*/  LOP3.LUT R9, RZ, R9, RZ, 0x33, !PT ;  /* 0x00000009ff097212 */ /* 0x000fe200078e33ff */
[----:B------:R-:W-:Y:S06]  /*2df40*/  BRA `(.L_x_12619) ;  /* 0x0000000000287947 */ /* 0x000fec0003800000 */
.L_x_12616:
        /* <DEDUP_REMOVED lines=10> */
.L_x_12619:
[----:B------:R-:W-:Y:S05]  /*2dff0*/  BSYNC B4 ;  /* 0x0000000000047941 */ /* 0x000fea0003800000 */
.L_x_12615:
[----:B------:R-:W-:-:S05]  /*2e000*/  IMAD R9, R76, R9, R12 ;  /* 0x000000094c097224 */ /* 0x000fca00078e020c */
[----:B------:R-:W-:Y:S02]  /*2e010*/  VIMNMX R2, R2, R9, !PT ;  /* 0x0000000902027248 */ /* 0x000fe40007fe0100 */
[----:B------:R-:W-:-:S07]  /*2e020*/  VIADDMNMX R7, R9, R76, R7, PT ;  /* 0x0000004c09077246 */ /* 0x000fce0003800107 */
.L_x_12614:
[----:B------:R-:W-:Y:S05]  /*2e030*/  BSYNC B3 ;  /* 0x0000000000037941 */ /* 0x000fea0003800000 */
.L_x_12613:
        /* <DEDUP_REMOVED lines=137> */
.L_x_12625:
[----:B------:R-:W-:Y:S05]  /*2e8d0*/  BSYNC B5 ;  /* 0x0000000000057941 */ /* 0x000fea0003800000 */
.L_x_12624:
[----:B------:R-:W-:Y:S01]  /*2e8e0*/  LOP3.LUT R21, RZ, R21, RZ, 0x33, !PT ;  /* 0x00000015ff157212 */ /* 0x000fe200078e33ff */
[----:B------:R-:W-:Y:S06]  /*2e8f0*/  BRA `(.L_x_12626) ;  /* 0x0000000000287947 */ /* 0x000fec0003800000 */
.L_x_12623:
        /* <DEDUP_REMOVED lines=10> */
.L_x_12626:
[----:B------:R-:W-:Y:S05]  /*2e9a0*/  BSYNC B4 ;  /* 0x0000000000047941 */ /* 0x000fea0003800000 */
.L_x_12622:
[----:B------:R-:W-:-:S05]  /*2e9b0*/  IMAD R21, R76, R21, R12 ;  /* 0x000000154c157224 */ /* 0x000fca00078e020c */
[----:B------:R-:W-:Y:S02]  /*2e9c0*/  VIADDMNMX R9, R21, R76, R9, PT ;  /* 0x0000004c15097246 */ /* 0x000fe40003800109 */
[----:B------:R-:W-:-:S07]  /*2e9d0*/  VIMNMX R8, R8, R21, !PT ;  /* 0x0000001508087248 */ /* 0x000fce0007fe0100 */
.L_x_12621:
[----:B------:R-:W-:Y:S05]  /*2e9e0*/  BSYNC B3 ;  /* 0x0000000000037941 */ /* 0x000fea0003800000 */
.L_x_12620:
        /* <DEDUP_REMOVED lines=246> */
[----:B---3--:R-:W-:Y:S01]  /*2f950*/  FADD.FTZ R6, R152, R73 ;  /* 0x0000004998067221 */ /* 0x008fe20000010000 */
[----:B------:R-:W3:Y:S01]  /*2f960*/  MUFU.EX2 R13, R34 ;  /* 0x00000022000d7308 */ /* 0x000ee20000000800 */
[----:B----4-:R-:W-:-:S02]  /*2f970*/  FADD.FTZ R7, R153, R24 ;  /* 0x0000001899077221 */ /* 0x010fc40000010000 */
[----:B0-----:R-:W-:Y:S02]  /*2f980*/  FADD.FTZ R27, R25, R6 ;  /* 0x00000006191b7221 */ /* 0x001fe40000010000 */
[----:B-1----:R-:W-:-:S03]  /*2f990*/  FADD.FTZ R6, R158, R7 ;  /* 0x000000079e067221 */ /* 0x002fc60000010000 */
[----:B------:R-:W0:Y:S01]  /*2f9a0*/  MUFU.EX2 R21, R21 ;  /* 0x0000001500157308 */ /* 0x000e220000000800 */
[----:B--2---:R-:W-:Y:S01]  /*2f9b0*/  FADD.FTZ R24, R154, R27 ;  /* 0x0000001b9a187221 */ /* 0x004fe20000010000 */
[----:B-----5:R-:W-:-:S06]  /*2f9c0*/  FADD.FTZ R6, R155, R6 ;  /* 0x000000069b067221 */ /* 0x020fcc0000010000 */
[----:B------:R-:W1:Y:S01]  /*2f9d0*/  MUFU.EX2 R12, R12 ;  /* 0x0000000c000c7308 */ /* 0x000e620000000800 */
[----:B------:R-:W-:Y:S01]  /*2f9e0*/  FADD.FTZ R7, R213, R24 ;  /* 0x00000018d5077221 */ /* 0x000fe20000010000 */
[----:B------:R-:W-:-:S06]  /*2f9f0*/  FADD.FTZ R6, R157, R6 ;  /* 0x000000069d067221 */ /* 0x000fcc0000010000 */
[----:B------:R-:W2:Y:S08]  /*2fa00*/  MUFU.EX2 R20, R20 ;  /* 0x0000001400147308 */ /* 0x000eb00000000800 */
[----:B------:R-:W4:Y:S01]  /*2fa10*/  MUFU.EX2 R160, R160 ;  /* 0x000000a000a07308 */ /* 0x000f220000000800 */
[----:B------:R-:W-:Y:S01]  /*2fa20*/  FADD.FTZ R24, R156, R7 ;  /* 0x000000079c187221 */ /* 0x000fe20000010000 */
        /* <DEDUP_REMOVED lines=464> */
[----:B------:R-:W3:Y:S02]  /*31730*/  LD.E R2, desc[UR6][R6.64+0x1f8] ;  /* 0x0001f80606027980 */ /* 0x000ee4000c101900 */
[----:B---3--:R-:W-:-:S05]  /*31740*/  FMUL.FTZ R31, R9, R2 ;  /* 0x00000002091f7220 */ /* 0x008fca0000410000 */
[----:B------:R-:W-:Y:S04]  /*31750*/  ST.E desc[UR4][R6.64+0x1f8], R31 ;  /* 0x0001f81f06007985 */ /* 0x000fe8000c101904 */
[----:B------:R-:W3:Y:S01]  /*31760*/  LD.E R2, desc[UR6][R6.64+0x1fc] ;  /* 0x0001fc0606027980 */ /* 0x000ee2000c101900 */
[----:B------:R-:W-:Y:S01]  /*31770*/  LEA.HI R24, R207, 0x8, RZ, 0x19 ;  /* 0x00000008cf187811 */ /* 0x000fe200078fc8ff */
[----:B---3--:R-:W-:-:S05]  /*31780*/  FMUL.FTZ R9, R9, R2 ;  /* 0x0000000209097220 */ /* 0x008fca0000410000 */
[----:B------:R3:W-:Y:S04]  /*31790*/  ST.E desc[UR4][R6.64+0x1fc], R9 ;  /* 0x0001fc0906007985 */ /* 0x0007e8000c101904 */
[----:B0-----:R-:W4:Y:S01]  /*317a0*/  LDL.64 R2, [R0+0x80] ;  /* 0x0000800000027983 */ /* 0x001f220000100a00 */
[----:B------:R0:W-:Y:S06]  /*317b0*/  BAR.SYNC.DEFER_BLOCKING R24, 0x100 ;  /* 0x000400180000751d */ /* 0x0001ec0000010000 */
[----:B-1----:R-:W5:Y:S04]  /*317c0*/  LDL.64 R26, [R0] ;  /* 0x00000000001a7983 */ /* 0x002f680000100a00 */
[----:B--2---:R-:W2:Y:S04]  /*317d0*/  LDL.64 R28, [R0+0x98] ;  /* 0x00009800001c7983 */ /* 0x004ea80000100a00 */
[----:B---3--:R-:W0:Y:S04]  /*317e0*/  LDL.64 R8, [R0+0x88] ;  /* 0x0000880000087983 */ /* 0x008e280000100a00 */
[----:B----4-:R-:W3:Y:S04]  /*317f0*/  LD.E R31, desc[UR4][R2.64] ;  /* 0x00000004021f7980 */ /* 0x010ee8000c101900 */
[----:B-----5:R-:W4:Y:S04]  /*31800*/  LD.E R27, desc[UR6][R26.64] ;  /* 0x000000061a1b7980 */ /* 0x020f28000c101900 */
[----:B--2---:R-:W4:Y:S04]  /*31810*/  LD.E.64 R6, desc[UR4][R28.64] ;  /* 0x000000041c067980 */ /* 0x004f28000c101b00 */
[----:B---3--:R1:W-:Y:S04]  /*31820*/  ST.E desc[UR8][R2.64], R31 ;  /* 0x0000001f02007985 */ /* 0x0083e8000c101908 */
[----:B------:R-:W2:Y:S04]  /*31830*/  LD.E R33, desc[UR10][R2.64+0x4] ;  /* 0x0000040a02217980 */ /* 0x000ea8000c101900 */
[----:B--2---:R2:W-:Y:S04]  /*31840*/  ST.E desc[UR4][R2.64+0x4], R33 ;  /* 0x0000042102007985 */ /* 0x0045e8000c101904 */
[----:B------:R-:W3:Y:S04]  /*31850*/  LD.E R35, desc[UR6][R2.64+0x8] ;  /* 0x0000080602237980 */ /* 0x000ee8000c101900 */
[----:B---3--:R3:W-:Y:S04]  /*31860*/  ST.E desc[UR4][R2.64+0x8], R35 ;  /* 0x0000082302007985 */ /* 0x0087e8000c101904 */
[----:B------:R-:W5:Y:S04]  /*31870*/  LD.E R37, desc[UR6][R2.64+0xc] ;  /* 0x00000c0602257980 */ /* 0x000f68000c101900 */
[----:B-----5:R-:W-:Y:S04]  /*31880*/  ST.E desc[UR4][R2.64+0xc], R37 ;  /* 0x00000c2502007985 */ /* 0x020fe8000c101904 */
[----:B------:R-:W5:Y:S04]  /*31890*/  LD.E R29, desc[UR6][R2.64+0x10] ;  /* 0x00001006021d7980 */ /* 0x000f68000c101900 */
[----:B-----5:R5:W-:Y:S04]  /*318a0*/  ST.E desc[UR4][R2.64+0x10], R29 ;  /* 0x0000101d02007985 */ /* 0x020be8000c101904 */
[----:B-1----:R-:W4:Y:S04]  /*318b0*/  LD.E R31, desc[UR6][R2.64+0x14] ;  /* 0x00001406021f7980 */ /* 0x002f28000c101900 */
[----:B----4-:R1:W-:Y:S04]  /*318c0*/  ST.E desc[UR4][R2.64+0x14], R31 ;  /* 0x0000141f02007985 */ /* 0x0103e8000c101904 */
[----:B--2---:R-:W2:Y:S04]  /*318d0*/  LD.E R33, desc[UR6][R2.64+0x18] ;  /* 0x0000180602217980 */ /* 0x004ea8000c101900 */
[----:B--2---:R2:W-:Y:S04]  /*318e0*/  ST.E desc[UR4][R2.64+0x18], R33 ;  /* 0x0000182102007985 */ /* 0x0045e8000c101904 */
[----:B---3--:R-:W3:Y:S04]  /*318f0*/  LD.E R35, desc[UR6][R2.64+0x1c] ;  /* 0x00001c0602237980 */ /* 0x008ee8000c101900 */
[----:B---3--:R3:W-:Y:S04]  /*31900*/  ST.E desc[UR4][R2.64+0x1c], R35 ;  /* 0x00001c2302007985 */ /* 0x0087e8000c101904 */
[----:B-----5:R-:W4:Y:S04]  /*31910*/  LD.E R29, desc[UR6][R2.64+0x20] ;  /* 0x00002006021d7980 */ /* 0x020f28000c101900 */
[----:B----4-:R4:W-:Y:S04]  /*31920*/  ST.E desc[UR4][R2.64+0x20], R29 ;  /* 0x0000201d02007985 */ /* 0x0109e8000c101904 */
[----:B-1----:R-:W5:Y:S04]  /*31930*/  LD.E R31, desc[UR6][R2.64+0x24] ;  /* 0x00002406021f7980 */ /* 0x002f68000c101900 */
[----:B-----5:R1:W-:Y:S04]  /*31940*/  ST.E desc[UR4][R2.64+0x24], R31 ;  /* 0x0000241f02007985 */ /* 0x0203e8000c101904 */
[----:B--2---:R-:W2:Y:S04]  /*31950*/  LD.E R33, desc[UR6][R2.64+0x28] ;  /* 0x0000280602217980 */ /* 0x004ea8000c101900 */
[----:B--2---:R2:W-:Y:S04]  /*31960*/  ST.E desc[UR4][R2.64+0x28], R33 ;  /* 0x0000282102007985 */ /* 0x0045e8000c101904 */
[----:B---3--:R-:W3:Y:S04]  /*31970*/  LD.E R35, desc[UR6][R2.64+0x2c] ;  /* 0x00002c0602237980 */ /* 0x008ee8000c101900 */
[----:B---3--:R3:W-:Y:S04]  /*31980*/  ST.E desc[UR4][R2.64+0x2c], R35 ;  /* 0x00002c2302007985 */ /* 0x0087e8000c101904 */
[----:B----4-:R-:W4:Y:S04]  /*31990*/  LD.E R29, desc[UR6][R2.64+0x30] ;  /* 0x00003006021d7980 */ /* 0x010f28000c101900 */
        /* <DEDUP_REMOVED lines=229> */
[----:B---3--:R-:W3:Y:S01]  /*327f0*/  LD.E R35, desc[UR6][R2.64+0x1fc] ;  /* 0x0001fc0602237980 */ /* 0x008ee2000c101900 */
[----:B------:R-:W-:-:S02]  /*32800*/  R2UR UR30, R4 ;  /* 0x00000000041e72ca */ /* 0x000fc400000e0000 */
[C---:B------:R-:W-:Y:S02]  /*32810*/  R2UR UR31, R5.reuse ;  /* 0x00000000051f72ca */ /* 0x040fe400000e0000 */
[C---:B------:R-:W-:Y:S02]  /*32820*/  R2UR UR32, R4.reuse ;  /* 0x00000000042072ca */ /* 0x040fe400000e0000 */
[C---:B------:R-:W-:Y:S02]  /*32830*/  R2UR UR33, R5.reuse ;  /* 0x00000000052172ca */ /* 0x040fe400000e0000 */
[C---:B------:R-:W-:Y:S02]  /*32840*/  R2UR UR34, R4.reuse ;  /* 0x00000000042272ca */ /* 0x040fe400000e0000 */
[----:B------:R-:W-:Y:S01]  /*32850*/  R2UR UR35, R5 ;  /* 0x00000000052372ca */ /* 0x000fe200000e0000 */
[----:B---3--:R3:W-:Y:S04]  /*32860*/  ST.E desc[UR4][R2.64+0x1fc], R35 ;  /* 0x0001fc2302007985 */ /* 0x0087e8000c101904 */
[----:B0-----:R-:W5:Y:S01]  /*32870*/  LD.E R24, desc[UR6][R8.64] ;  /* 0x0000000608187980 */ /* 0x001f62000c101900 */
        /* <DEDUP_REMOVED lines=26> */
[----:B------:R-:W-:Y:S01]  /*32a20*/  IMAD R6, R27, 0xc00, R6 ;  /* 0x00000c001b067824 */ /* 0x000fe200078e0206 */
[----:B------:R-:W-:Y:S01]  /*32a30*/  F2FP.F16.F32.PACK_AB R152, R25, R152 ;  /* 0x000000981998723e */ /* 0x000fe200000000ff */
[----:B------:R-:W5:Y:S04]  /*32a40*/  LD.E R26, desc[UR34][R2.64+0x8] ;  /* 0x00000822021a7980 */ /* 0x000f68000c101900 */
[----:B------:R-:W5:Y:S04]  /*32a50*/  LD.E R25, desc[UR32][R2.64+0x4] ;  /* 0x0000042002197980 */ /* 0x000f68000c101900 */
[----:B------:R-:W5:Y:S04]  /*32a60*/  LD.E R27, desc[UR46][R2.64+0xc] ;  /* 0x00000c2e021b7980 */ /* 0x000f68000c101900 */
[----:B------:R-:W5:Y:S04]  /*32a70*/  LD.E R28, desc[UR48][R2.64+0x10] ;  /* 0x00001030021c7980 */ /* 0x000f68000c101900 */
[----:B----4-:R-:W4:Y:S04]  /*32a80*/  LD.E R29, desc[UR50][R2.64+0x14] ;  /* 0x00001432021d7980 */ /* 0x010f28000c101900 */
[----:B------:R-:W4:Y:S04]  /*32a90*/  LD.E R30, desc[UR52][R2.64+0x18] ;  /* 0x00001834021e7980 */ /* 0x000f28000c101900 */
[----:B-1----:R-:W4:Y:S04]  /*32aa0*/  LD.E R31, desc[UR54][R2.64+0x1c] ;  /* 0x00001c36021f7980 */ /* 0x002f28000c101900 */
[----:B------:R-:W4:Y:S04]  /*32ab0*/  LD.E R32, desc[UR60][R2.64+0x20] ;  /* 0x0000203c02207980 */ /* 0x000f28000c101900 */
[----:B--2---:R-:W4:Y:S04]  /*32ac0*/  LD.E R33, desc[UR58][R2.64+0x24] ;  /* 0x0000243a02217980 */ /* 0x004f28000c101900 */
[----:B------:R-:W4:Y:S04]  /*32ad0*/  LD.E R34, desc[UR56][R2.64+0x28] ;  /* 0x0000283802227980 */ /* 0x000f28000c101900 */
[----:B---3--:R-:W4:Y:S04]  /*32ae0*/  LD.E R35, desc[UR4][R2.64+0x2c] ;  /* 0x00002c0402237980 */ /* 0x008f28000c101900 */
        /* <DEDUP_REMOVED lines=51> */
[----:B-----5:R-:W-:-:S03]  /*32e20*/  ISETP.NE.U32.AND P1, PT, R24, RZ, PT ;  /* 0x000000ff1800720c */ /* 0x020fc60003f25070 */
        /* <DEDUP_REMOVED lines=66> */
[----:B------:R-:W-:-:S02]  /*33250*/  R2UR UR6, R6 ;  /* 0x00000000060672ca */ /* 0x000fc400000e0000 */
[----:B------:R-:W-:Y:S02]  /*33260*/  R2UR UR7, R7 ;  /* 0x00000000070772ca */ /* 0x000fe400000e0000 */
[----:B------:R-:W-:Y:S02]  /*33270*/  F2FP.F16.F32.PACK_AB R154, R213, R154 ;  /* 0x0000009ad59a723e */ /* 0x000fe400000000ff */
[----:B------:R-:W-:Y:S02]  /*33280*/  F2FP.F16.F32.PACK_AB R153, R158, R153 ;  /* 0x000000999e99723e */ /* 0x000fe400000000ff */
[----:B------:R-:W-:Y:S01]  /*33290*/  F2FP.F16.F32.PACK_AB R155, R157, R155 ;  /* 0x0000009b9d9b723e */ /* 0x000fe200000000ff */
[----:B------:R-:W-:Y:S01]  /*332a0*/  VOTEU.ANY UP0, P1 ;  /* 0x00000000003f7886 */ /* 0x000fe20000800100 */
        /* <DEDUP_REMOVED lines=5081> */
.L_x_12627:
[----:B------:R-:W-:-:S04]  /*47040*/  IMAD.MOV.U32 R213, RZ, RZ, 0x0 ;  /* 0x00000000ffd57424 */ /* 0x000fc800078e00ff */
[----:B01----:R-:W-:Y:S05]  /*47050*/  RET.REL.NODEC R212 `(_ZN7cutlass13device_kernelIN5flash11enable_sm90INS1_16FlashAttnFwdSm90INS1_25CollectiveMainloopFwdSm90ILi2EN4cute5tupleIJNS5_1CILi1EEES8_S8_EEENS6_IJNS7_ILi128EEENS7_ILi96EEENS7_ILi64EEEEEELi256ENS_6half_tEfNS_4arch4Sm90ELb0ELb1ELb0ELb1ELb0ELb0ELb1ELb1ELb0ELb1ELb0ELb0EEENS1_21CollectiveEpilogueFwdINS6_IJSA_NS7_ILi256EEESB_EEES9_SE_SG_Li256ELb1ELb1ELb0ELb0EEENS1_36VarlenDynamicPersistentTileSchedulerILi128ELi96ELi256ELi128ELb0ELb1ELb1ELb1ELb0ELb1EEEEEEEEEvNT_6ParamsE) ;  /* 0xfffffb8cd4e87950 */ /* 0x003fea0003c3ffff */
.L_x_12605:
[----:B0-----:R0:W1:Y:S02]  /*47060*/  SYNCS.PHASECHK.TRANS64.TRYWAIT P1, [R2+URZ], R3 ;  /* 0x00000003020075a7 */ /* 0x001064000802017f */
[----:B-1----:R-:W-:Y:S05]  /*47070*/  @!P1 NANOSLEEP.SYNCS 0x989680 ;  /* 0x009896800000995d */ /* 0x002fea0003900000 */
[----:B------:R-:W1:Y:S02]  /*47080*/  @!P1 SYNCS.PHASECHK.TRANS64 P1, [R2+URZ], R3 ;  /* 0x00000003020095a7 */ /* 0x000e64000802007f */
[----:B-1----:R-:W-:Y:S05]  /*47090*/  @!P1 BRA `(.L_x_12605) ;  /* 0xfffffffc00f09947 */ /* 0x002fea000383ffff */
[----:B------:R-:W-:Y:S05]  /*470a0*/  BRA `(.L_x_12604) ;  /* 0xfffffe4c00907947 */ /* 0x000fea000383ffff */
.L_x_12612:
[----:B0-----:R0:W1:Y:S02]  /*470b0*/  SYNCS.PHASECHK.TRANS64.TRYWAIT P1, [R8+URZ], R9 ;  /* 0x00000009080075a7 */ /* 0x001064000802017f */
[----:B-1----:R-:W-:Y:S05]  /*470c0*/  @!P1 NANOSLEEP.SYNCS 0x989680 ;  /* 0x009896800000995d */ /* 0x002fea0003900000 */
[----:B------:R-:W1:Y:S02]  /*470d0*/  @!P1 SYNCS.PHASECHK.TRANS64 P1, [R8+URZ], R9 ;  /* 0x00000009080095a7 */ /* 0x000e64000802007f */
[----:B-1----:R-:W-:Y:S05]  /*470e0*/  @!P1 BRA `(.L_x_12612) ;  /* 0xfffffffc00f09947 */ /* 0x002fea000383ffff */
[----:B------:R-:W-:Y:S05]  /*470f0*/  BRA `(.L_x_12611) ;  /* 0xfffffe5400647947 */ /* 0x000fea000383ffff */
.L_x_12628:
        /* <DEDUP_REMOVED lines=16> */
.L_x_15145:


//--------------------- .text._ZN7cutlass13device_kernelIN5flash11enable_sm90INS1_16FlashAttnFwdSm90INS1_25CollectiveMainloopFwdSm90ILi2EN4cute5tupleIJNS5_1CILi1EEES8_S8_EEENS6_IJNS7_ILi128EEENS7_ILi96EEENS7_ILi64EEEEEELi256ENS_6half_tEfNS_4arch4Sm90ELb0ELb1ELb0ELb1ELb0ELb1ELb1ELb1ELb0ELb1ELb0ELb0EEENS1_21CollectiveEpilogueFwdINS6_IJSA_NS7_ILi256EEESB_EEES9_SE_SG_Li256ELb1ELb1ELb0ELb0EEENS1_36VarlenDynamicPersistentTileSchedulerILi128ELi96ELi256ELi128ELb0ELb1ELb1ELb1ELb0ELb1EEEEEEEEEvNT_6ParamsE --------------------------
	.section	.text._ZN7cutlass13device_kernelIN5flash11enable_sm90INS1_16FlashAttnFwdSm90INS1_25CollectiveMainloopFwdSm90ILi2EN4cute5tupleIJNS5_1CILi1EEES8_S8_EEENS6_IJNS7_ILi128EEENS7_ILi96EEENS7_ILi64EEEEEELi256ENS_6half_tEfNS_4arch4Sm90ELb0ELb1ELb0ELb1ELb0ELb1ELb1ELb1ELb0ELb1ELb0ELb0EEENS1_21CollectiveEpilogueFwdINS6_IJSA_NS7_ILi256EEESB_EEES9_SE_SG_Li256ELb1ELb1ELb0ELb0EEENS1_36VarlenDynamicPersistentTileSchedulerILi128ELi96ELi256ELi128ELb0ELb1ELb1ELb1ELb0ELb1EEEEEEEEEvNT_6ParamsE,"ax",@progbits
	.align	128
.text._ZN7cutlass13device_kernelIN5flash11enable_sm90INS1_16FlashAttnFwdSm90INS1_25CollectiveMainloopFwdSm90ILi2EN4cute5tupleIJNS5_1CILi1EEES8_S8_EEENS6_IJNS7_ILi128EEENS7_ILi96EEENS7_ILi64EEEEEELi256ENS_6half_tEfNS_4arch4Sm90ELb0ELb1ELb0ELb1ELb0ELb1ELb1ELb1ELb0ELb1ELb0ELb0EEENS1_21CollectiveEpilogueFwdINS6_IJSA_NS7_ILi256EEESB_EEES9_SE_SG_Li256ELb1ELb1ELb0ELb0EEENS1_36VarlenDynamicPersistentTileSchedulerILi128ELi96ELi256ELi128ELb0ELb1ELb1ELb1ELb0ELb1EEEEEEEEEvNT_6ParamsE:
        .type           _ZN7cutlass13device_kernelIN5flash11enable_sm90INS1_16FlashAttnFwdSm90INS1_25CollectiveMainloopFwdSm90ILi2EN4cute5tupleIJNS5_1CILi1EEES8_S8_EEENS6_IJNS7_ILi128EEENS7_ILi96EEENS7_ILi64EEEEEELi256ENS_6half_tEfNS_4arch4Sm90ELb0ELb1ELb0ELb1ELb0ELb1ELb1ELb1ELb0ELb1ELb0ELb0EEENS1_21CollectiveEpilogueFwdINS6_IJSA_NS7_ILi256EEESB_EEES9_SE_SG_Li256ELb1ELb1ELb0ELb0EEENS1_36VarlenDynamicPersistentTileSchedulerILi128ELi96ELi256ELi128ELb0ELb1ELb1ELb1ELb0ELb1EEEEEEEEEvNT_6ParamsE,@function
        .size           _ZN7cutlass13device_kernelIN5flash11enable_sm90INS1_16FlashAttnFwdSm90INS1_25CollectiveMainloopFwdSm90ILi2EN4cute5tupleIJNS5_1CILi1EEES8_S8_EEENS6_IJNS7_ILi128EEENS7_ILi96EEENS7_ILi64EEEEEELi256ENS_6half_tEfNS_4arch4Sm90ELb0ELb1ELb0ELb1ELb0ELb1ELb1ELb1ELb0ELb1ELb0ELb0EEENS1_21CollectiveEpilogueFwdINS6_IJSA_NS7_ILi256EEESB_EEES9_SE_SG_Li256ELb1ELb1ELb0ELb0EEENS1_36VarlenDynamicPersistentTileSchedulerILi128ELi96ELi256ELi128ELb0ELb1ELb1ELb1ELb0ELb1EEEEEEEEEvNT_6ParamsE,(.L_x_15147 - _ZN7cutlass13device_kernelIN5flash11enable_sm90INS1_16FlashAttnFwdSm90INS1_25CollectiveMainloopFwdSm90ILi2EN4cute5tupleIJNS5_1CILi1EEES8_S8_EEENS6_IJNS7_ILi128EEENS7_ILi96EEENS7_ILi64EEEEEELi256ENS_6half_tEfNS_4arch4Sm90ELb0ELb1ELb0ELb1ELb0ELb1ELb1ELb1ELb0ELb1ELb0ELb0EEENS1_21CollectiveEpilogueFwdINS6_IJSA_NS7_ILi256EEESB_EEES9_SE_SG_Li256ELb1ELb1ELb0ELb0EEENS1_36VarlenDynamicPersistentTileSchedulerILi128ELi96ELi256ELi128ELb0ELb1ELb1ELb1ELb0ELb1EEEEEEEEEvNT_6ParamsE)
        .other          _ZN7cutlass13device_kernelIN5flash11enable_sm90INS1_16FlashAttnFwdSm90INS1_25CollectiveMainloopFwdSm90ILi2EN4cute5tupleIJNS5_1CILi1EEES8_S8_EEENS6_IJNS7_ILi128EEENS7_ILi96EEENS7_ILi64EEEEEELi256ENS_6half_tEfNS_4arch4Sm90ELb0ELb1ELb0ELb1ELb0ELb1ELb1ELb1ELb0ELb1ELb0ELb0EEENS1_21CollectiveEpilogueFwdINS6_IJSA_NS7_ILi256EEESB_EEES9_SE_SG_Li256ELb1ELb1ELb0ELb0EEENS1_36VarlenDynamicPersistentTileSchedulerILi128ELi96ELi256ELi128ELb0ELb1ELb1ELb1ELb0ELb1EEEEEEEEEvNT_6ParamsE,@"STO_CUDA_ENTRY STV_DEFAULT"
_ZN7cutlass13device_kernelIN5flash11enable_sm90INS1_16FlashAttnFwdSm90INS1_25CollectiveMainloopFwdSm90ILi2EN4cute5tupleIJNS5_1CILi1EEES8_S8_EEENS6_IJNS7_ILi128EEENS7_ILi96EEENS7_ILi64EEEEEELi256ENS_6half_tEfNS_4arch4Sm90ELb0ELb1ELb0ELb1ELb0ELb1ELb1ELb1ELb0ELb1ELb0ELb0EEENS1_21CollectiveEpilogueFwdINS6_IJSA_NS7_ILi256EEESB_EEES9_SE_SG_Li256ELb1ELb1ELb0ELb0EEENS1_36VarlenDynamicPersistentTileSchedulerILi128ELi96ELi256ELi128ELb0ELb1ELb1ELb1ELb0ELb1EEEEEEEEEvNT_6ParamsE:
[----:B------:R-:W0:Y:S02]  /*0000*/  LDC R1, c[0x0][0x28] ;  /* 0x00000a00ff017b82 */ /* 0x000e240000000800 */
[----:B0-----:R-:W-:-:S05]  /*0010*/  VIADD R1, R1, 0xfffffb20 ;  /* 0xfffffb2001017836 */ /* 0x001fca0000000000 */
[----:B------:R-:W-:Y:S01]  /*0020*/  R2UR UR4, R1 ;  /* 0x00000000010472ca */ /* 0x000fe200000e0000 */
[----:B------:R-:W0:Y:S01]  /*0030*/  S2R R3, SR_TID.X ;  /* 0x0000000000037919 */ /* 0x000e220000002100 */
[----:B------:R-:W-:Y:S01]  /*0040*/  ELECT P0, URZ, PT ;  /* 0x00000000003f782f */ /* 0x000fe20003800000 */
[----:B------:R-:W-:Y:S01]  /*0050*/  BSSY B0, `(.L_x_12629) ;  /* 0x0000018000007945 */ /* 0x000fe20003800000 */
[----:B------:R-:W-:Y:S01]  /*0060*/  ULDC UR37, c[0x0][0x20] ;  /* 0x0000080000257ab9 */ /* 0x000fe20000000800 */
[----:B------:R-:W-:-:S08]  /*0070*/  ULDC UR36, c[0x0][0x24] ;  /* 0x0000090000247ab9 */ /* 0x000fd00000000800 */
[----:B------:R-:W-:-:S04]  /*0080*/  UIADD3 UR37, UP0, UR4, UR37, URZ ;  /* 0x0000002504257290 */ /* 0x000fc8000ff1e03f */
[----:B------:R-:W-:Y:S01]  /*0090*/  UIADD3.X UR36, URZ, UR36, URZ, UP0, !UPT ;  /* 0x000000243f247290 */ /* 0x000fe200087fe43f */
        /* <DEDUP_REMOVED lines=19> */
.L_x_12630:
[----:B------:R-:W-:Y:S05]  /*01d0*/  BSYNC B0 ;  /* 0x0000000000007941 */ /* 0x000fea0003800000 */
.L_x_12629:
        /* <DEDUP_REMOVED lines=43> */
.L_x_12631:
        /* <DEDUP_REMOVED lines=22> */
.L_x_12632:
        /* <DEDUP_REMOVED lines=18> */
.L_x_12633:
        /* <DEDUP_REMOVED lines=22> */
.L_x_12634:
        /* <DEDUP_REMOVED lines=22> */
.L_x_12635:
[----:B------:R-:W-:Y:S01]  /*09d0*/  PLOP3.LUT P0, PT, PT, PT, UP0, 0x80, 0x0 ;  /* 0x000000000000781c */ /* 0x000fe20003f0f008 */
[----:B------:R-:W-:Y:S01]  /*09e0*/  UMOV UR38, 0x1 ;  /* 0x0000000100267882 */ /* 0x000fe20000000000 */
[----:B------:R-:W-:Y:S01]  /*09f0*/  NOP ;  /* 0x0000000000007918 */ /* 0x000fe20000000000 */
[----:B------:R-:W-:Y:S01]  /*0a00*/  USEL UR38, UR38, 0x2, !UP0 ;  /* 0x0000000226267887 */ /* 0x000fe2000c000000 */
[----:B------:R-:W-:Y:S01]  /*0a10*/  BSSY B9, `(.L_x_12636) ;  /* 0x0003598000097945 */ /* 0x000fe20003800000 */
[----:B------:R-:W-:Y:S01]  /*0a20*/  ULDC.64 UR42, c[0x0][0x208] ;  /* 0x00008200002a7ab9 */ /* 0x000fe20000000a00 */
[----:B------:R-:W-:Y:S02]  /*0a30*/  IMAD.U32 R18, RZ, RZ, UR37 ;  /* 0x00000025ff127e24 */ /* 0x000fe4000f8e00ff */
[----:B------:R-:W-:Y:S01]  /*0a40*/  IMAD.U32 R19, RZ, RZ, UR36 ;  /* 0x00000024ff137e24 */ /* 0x000fe2000f8e00ff */
[----:B0123--:R-:W-:Y:S06]  /*0a50*/  BAR.SYNC.DEFER_BLOCKING 0x0 ;  /* 0x0000000000007b1d */ /* 0x00ffec0000010000 */
[----:B------:R-:W-:Y:S05]  /*0a60*/  @!P0 BRA `(.L_x_12637) ;  /* 0x000002c800e88947 */ /* 0x000fea0003800000 */
.L_x_12638:
[----:B------:R-:W-:-:S08]  /*0a70*/  NOP ;  /* 0x0000000000007918 */ /* 0x000fd00000000000 */
[----:B------:R-:W0:Y:S02]  /*0a80*/  USETMAXREG.TRY_ALLOC.CTAPOOL UP0, 0xf0 ;  /* 0x000000f0000079c8 */ /* 0x000e240008000600 */
[----:B0-----:R-:W-:-:S13]  /*0a90*/  PLOP3.LUT P0, PT, PT, PT, UP0, 0x80, 0x0 ;  /* 0x000000000000781c */ /* 0x001fda0003f0f008 */
[----:B------:R-:W-:Y:S05]  /*0aa0*/  @!P0 BRA `(.L_x_12638) ;  /* 0xfffffffc00f08947 */ /* 0x000fea000383ffff */
[----:B------:R-:W2:Y:S01]  /*0ab0*/  LDL.LU R2, [R1+0x48c] ;  /* 0x00048c0001027983 */ /* 0x000ea20000300800 */
[----:B------:R-:W0:Y:S01]  /*0ac0*/  S2UR UR5, SR_CgaCtaId ;  /* 0x00000000000579c3 */ /* 0x000e220000008800 */
[----:B------:R-:W-:Y:S01]  /*0ad0*/  UMOV UR4, 0x400 ;  /* 0x0000040000047882 */ /* 0x000fe20000000000 */
[----:B------:R-:W-:Y:S01]  /*0ae0*/  UIADD3 UR39, UP0, UR37, 0x210, URZ ;  /* 0x0000021025277890 */ /* 0x000fe2000ff1e03f */
[----:B------:R-:W1:Y:S01]  /*0af0*/  S2R R0, SR_TID.X ;  /* 0x0000000000007919 */ /* 0x000e620000002100 */
[----:B------:R-:W-:Y:S02]  /*0b00*/  UIADD3 UR46, UP1, UR37, 0x21c, URZ ;  /* 0x0000021c252e7890 */ /* 0x000fe4000ff3e03f */
[----:B------:R-:W-:Y:S01]  /*0b10*/  UIADD3.X UR47, URZ, UR36, URZ, UP0, !UPT ;  /* 0x000000243f2f7290 */ /* 0x000fe200087fe43f */
[----:B------:R-:W-:Y:S01]  /*0b20*/  STL.64 [R1+0x210], RZ ;  /* 0x000210ff01007387 */ /* 0x000fe20000100a00 */
[----:B------:R-:W-:-:S03]  /*0b30*/  UIADD3.X UR48, URZ, UR36, URZ, UP1, !UPT ;  /* 0x000000243f307290 */ /* 0x000fc60008ffe43f */
[----:B------:R-:W-:Y:S04]  /*0b40*/  STL [R1+0x218], RZ ;  /* 0x000218ff01007387 */ /* 0x000fe80000100800 */
[----:B------:R-:W-:Y:S01]  /*0b50*/  STL [R1+0x21c], RZ ;  /* 0x00021cff01007387 */ /* 0x000fe20000100800 */
[----:B0-----:R-:W-:-:S06]  /*0b60*/  ULEA UR4, UR5, UR4, 0x18 ;  /* 0x0000000405047291 */ /* 0x001fcc000f8ec03f */
[----:B------:R-:W-:Y:S01]  /*0b70*/  IMAD.U32 R144, RZ, RZ, UR4 ;  /* 0x00000004ff907e24 */ /* 0x000fe2000f8e00ff */
[----:B------:R-:W-:Y:S06]  /*0b80*/  BAR.ARV 0x8, 0x180 ;  /* 0x0206000000007b1d */ /* 0x000fec0000002000 */
[----:B-1----:R-:W-:Y:S01]  /*0b90*/  SHF.R.U32.HI R11, RZ, 0x7, R0 ;  /* 0x00000007ff0b7819 */ /* 0x002fe20000011600 */
[----:B------:R-:W-:-:S03]  /*0ba0*/  ULDC UR4, c[0x0][0xd3c] ;  /* 0x00034f0000047ab9 */ /* 0x000fc60000000800 */
[----:B------:R-:W-:-:S13]  /*0bb0*/  ISETP.NE.AND P0, PT, R11, 0x1, PT ;  /* 0x000000010b00780c */ /* 0x000fda0003f05270 */
[----:B------:R-:W-:Y:S08]  /*0bc0*/  @!P0 BAR.ARV 0x9, 0x100 ;  /* 0x0244000000008b1d */ /* 0x000ff00000002000 */
[----:B------:R-:W-:Y:S06]  /*0bd0*/  BAR.SYNC.DEFER_BLOCKING 0x5, 0x180 ;  /* 0x0146000000007b1d */ /* 0x000fec0000010000 */
[----:B------:R-:W0:Y:S02]  /*0be0*/  LDS.128 R120, [R144+0x324d0] ;  /* 0x0324d00090787984 */ /* 0x000e240000000c00 */
[----:B------:R-:W-:Y:S06]  /*0bf0*/  BAR.ARV 0x4, 0x180 ;  /* 0x0106000000007b1d */ /* 0x000fec0000002000 */
[----:B--2---:R-:W-:-:S04]  /*0c00*/  LOP3.LUT R2, R2, 0xffefffff, RZ, 0xc0, !PT ;  /* 0xffefffff02027812 */ /* 0x004fc800078ec0ff */
[----:B------:R-:W-:Y:S02]  /*0c10*/  @P0 LOP3.LUT R2, R2, 0x100000, RZ, 0xfc, !PT ;  /* 0x0010000002020812 */ /* 0x000fe400078efcff */
[----:B0-----:R-:W-:-:S03]  /*0c20*/  ISETP.GE.AND P0, PT, R123, UR4, PT ;  /* 0x000000047b007c0c */ /* 0x001fc6000bf06270 */
[----:B------:R4:W-:Y:S10]  /*0c30*/  STL [R1+0x48c], R2 ;  /* 0x00048c0201007387 */ /* 0x0009f40000100800 */
[----:B----4-:R-:W-:Y:S05]  /*0c40*/  @P0 BRA `(.L_x_12639) ;  /* 0x0000035400d00947 */ /* 0x010fea0003800000 */
[----:B------:R-:W-:Y:S01]  /*0c50*/  VIADD R222, R0, 0xffffff80 ;  /* 0xffffff8000de7836 */ /* 0x000fe20000000000 */
[C---:B------:R-:W-:Y:S01]  /*0c60*/  IADD3 R219, -R11.reuse, 0xb, RZ ;  /* 0x0000000b0bdb7810 */ /* 0x040fe20007ffe1ff */
[----:B------:R-:W-:Y:S02]  /*0c70*/  VIADD R214, R11, 0x8 ;  /* 0x000000080bd67836 */ /* 0x000fe40000000000 */
[----:B------:R-:W-:Y:S01]  /*0c80*/  IMAD.MOV.U32 R152, RZ, RZ, RZ ;  /* 0x000000ffff987224 */ /* 0x000fe200078e00ff */
[----:B------:R-:W-:Y:S01]  /*0c90*/  SHF.R.S32.HI R3, RZ, 0x1f, R222 ;  /* 0x0000001fff037819 */ /* 0x000fe200000114de */
[----:B------:R-:W-:-:S03]  /*0ca0*/  IMAD.MOV.U32 R157, RZ, RZ, RZ ;  /* 0x000000ffff9d7224 */ /* 0x000fc600078e00ff */
[CC--:B------:R-:W-:Y:S02]  /*0cb0*/  LEA.HI R0, R3.reuse, R222.reuse, RZ, 0x7 ;  /* 0x000000de03007211 */ /* 0x0c0fe400078f38ff */
[CC--:B------:R-:W-:Y:S02]  /*0cc0*/  LEA.HI R7, R3.reuse, R222.reuse, RZ, 0x4 ;  /* 0x000000de03077211 */ /* 0x0c0fe400078f20ff */
[----:B------:R-:W-:Y:S02]  /*0cd0*/  LOP3.LUT R229, R0, 0xffffff80, RZ, 0xc0, !PT ;  /* 0xffffff8000e57812 */ /* 0x000fe400078ec0ff */
[----:B------:R-:W-:Y:S02]  /*0ce0*/  SHF.R.S32.HI R231, RZ, 0x7, R0 ;  /* 0x00000007ffe77819 */ /* 0x000fe40000011400 */
[----:B------:R-:W-:Y:S01]  /*0cf0*/  LEA.HI R8, R3, R222, RZ, 0x5 ;  /* 0x000000de03087211 */ /* 0x000fe200078f28ff */
[----:B------:R-:W-:Y:S01]  /*0d00*/  IMAD.IADD R229, R222, 0x1, -R229 ;  /* 0x00000001dee57824 */ /* 0x000fe200078e0ae5 */
[----:B------:R-:W-:-:S02]  /*0d10*/  LEA.HI R0, R0, R231, RZ, 0x1 ;  /* 0x000000e700007211 */ /* 0x000fc400078f08ff */
[----:B------:R-:W-:Y:S02]  /*0d20*/  SHF.R.S32.HI R10, RZ, 0x4, R7 ;  /* 0x00000004ff0a7819 */ /* 0x000fe40000011407 */
        /* <DEDUP_REMOVED lines=9> */
[C---:B------:R-:W-:Y:S02]  /*0dc0*/  LOP3.LUT R9, R7.reuse, 0x3fffff0, RZ, 0xc0, !PT ;  /* 0x03fffff007097812 */ /* 0x040fe400078ec0ff */
[----:B------:R-:W-:Y:S02]  /*0dd0*/  LOP3.LUT R6, R6, 0xfffffff8, RZ, 0xc0, !PT ;  /* 0xfffffff806067812 */ /* 0x000fe400078ec0ff */
[----:B------:R-:W-:Y:S01]  /*0de0*/  LEA.HI R7, R7, R10, RZ, 0x1 ;  /* 0x0000000a07077211 */ /* 0x000fe200078f08ff */
[----:B------:R-:W-:Y:S01]  /*0df0*/  IMAD.IADD R9, R222, 0x1, -R9 ;  /* 0x00000001de097824 */ /* 0x000fe200078e0a09 */
[----:B------:R-:W-:Y:S01]  /*0e00*/  SHF.R.S32.HI R8, RZ, 0x5, R8 ;  /* 0x00000005ff087819 */ /* 0x000fe20000011408 */
[----:B------:R-:W-:Y:S01]  /*0e10*/  IMAD.IADD R5, R5, 0x1, -R6 ;  /* 0x0000000105057824 */ /* 0x000fe200078e0a06 */
[----:B------:R-:W-:-:S02]  /*0e20*/  LOP3.LUT R7, R7, 0x1ffffffe, RZ, 0xc0, !PT ;  /* 0x1ffffffe07077812 */ /* 0x000fc400078ec0ff */
[----:B------:R-:W-:Y:S01]  /*0e30*/  LOP3.LUT R4, R4, 0x7ffffffc, RZ, 0xc0, !PT ;  /* 0x7ffffffc04047812 */ /* 0x000fe200078ec0ff */
[----:B------:R-:W-:Y:S02]  /*0e40*/  IMAD R5, R2, 0x10, R5 ;  /* 0x0000001002057824 */ /* 0x000fe400078e0205 */
[----:B------:R-:W-:Y:S02]  /*0e50*/  IMAD.IADD R7, R10, 0x1, -R7 ;  /* 0x000000010a077824 */ /* 0x000fe400078e0a07 */
[----:B------:R-:W-:Y:S01]  /*0e60*/  IMAD R220, R0, 0x40, R5 ;  /* 0x0000004000dc7824 */ /* 0x000fe200078e0205 */
[CC--:B------:R-:W-:Y:S01]  /*0e70*/  LEA.HI R0, R3.reuse, R222.reuse, RZ, 0x2 ;  /* 0x000000de03007211 */ /* 0x0c0fe200078f10ff */
[C---:B------:R-:W-:Y:S01]  /*0e80*/  IMAD R6, R8.reuse, 0x10, R9 ;  /* 0x0000001008067824 */ /* 0x040fe200078e0209 */
[----:B------:R-:W-:Y:S01]  /*0e90*/  LEA.HI R3, R3, R222, RZ, 0x3 ;  /* 0x000000de03037211 */ /* 0x000fe200078f18ff */
[----:B------:R-:W-:Y:S01]  /*0ea0*/  IMAD.SHL.U32 R167, R8, 0x200, RZ ;  /* 0x0000020008a77824 */ /* 0x000fe200078e00ff */
[----:B------:R-:W-:Y:S01]  /*0eb0*/  LOP3.LUT R225, R0, 0xfffffffc, RZ, 0xc0, !PT ;  /* 0xfffffffc00e17812 */ /* 0x000fe200078ec0ff */
[----:B------:R-:W-:Y:S01]  /*0ec0*/  IMAD R6, R6, 0x8, R7 ;  /* 0x0000000806067824 */ /* 0x000fe200078e0207 */
[----:B------:R-:W-:Y:S01]  /*0ed0*/  SHF.R.S32.HI R153, RZ, 0x2, R0 ;  /* 0x00000002ff997819 */ /* 0x000fe20000011400 */
[----:B------:R-:W-:Y:S01]  /*0ee0*/  IMAD.IADD R4, R229, 0x1, -R4 ;  /* 0x00000001e5047824 */ /* 0x000fe200078e0a04 */
[----:B------:R-:W-:Y:S01]  /*0ef0*/  SHF.R.S32.HI R0, RZ, 0x1f, R0 ;  /* 0x0000001fff007819 */ /* 0x000fe20000011400 */
[----:B------:R-:W-:Y:S01]  /*0f00*/  IMAD.IADD R225, R222, 0x1, -R225 ;  /* 0x00000001dee17824 */ /* 0x000fe200078e0ae1 */
[----:B------:R-:W-:Y:S01]  /*0f10*/  SHF.R.S32.HI R223, RZ, 0x3, R3 ;  /* 0x00000003ffdf7819 */ /* 0x000fe20000011403 */
[----:B------:R-:W-:Y:S01]  /*0f20*/  VIADD R156, R153, 0x40 ;  /* 0x00000040999c7836 */ /* 0x000fe20000000000 */
[----:B------:R-:W-:Y:S01]  /*0f30*/  LEA.HI R0, R0, R153, RZ, 0x3 ;  /* 0x0000009900007211 */ /* 0x000fe200078f18ff */
[----:B------:R-:W-:Y:S01]  /*0f40*/  IMAD.SHL.U32 R22, R225, 0x8, RZ ;  /* 0x00000008e1167824 */ /* 0x000fe200078e00ff */
[----:B------:R-:W-:Y:S01]  /*0f50*/  LOP3.LUT R3, R3, 0xfffffff8, RZ, 0xc0, !PT ;  /* 0xfffffff803037812 */ /* 0x000fe200078ec0ff */
[----:B------:R-:W-:Y:S01]  /*0f60*/  IMAD.SHL.U32 R172, R156, 0x40, RZ ;  /* 0x000000409cac7824 */ /* 0x000fe200078e00ff */
[----:B------:R-:W-:Y:S01]  /*0f70*/  LOP3.LUT R0, R0, 0xfffffff8, RZ, 0xc0, !PT ;  /* 0xfffffff800007812 */ /* 0x000fe200078ec0ff */
[C---:B------:R-:W-:Y:S01]  /*0f80*/  IMAD.SHL.U32 R154, R225.reuse, 0x4, RZ ;  /* 0x00000004e19a7824 */ /* 0x040fe200078e00ff */
[----:B------:R-:W-:Y:S01]  /*0f90*/  LEA.HI R2, R225, R225, RZ, 0x1 ;  /* 0x000000e1e1027211 */ /* 0x000fe200078f08ff */
[----:B------:R-:W-:Y:S01]  /*0fa0*/  IMAD.IADD R224, R222, 0x1, -R3 ;  /* 0x00000001dee07824 */ /* 0x000fe200078e0a03 */
[----:B------:R-:W-:Y:S01]  /*0fb0*/  SHF.R.S32.HI R3, RZ, 0x1f, R156 ;  /* 0x0000001fff037819 */ /* 0x000fe2000001149c */
[----:B------:R-:W-:Y:S01]  /*0fc0*/  IMAD.IADD R227, R153, 0x1, -R0 ;  /* 0x0000000199e37824 */ /* 0x000fe200078e0a00 */
[----:B------:R-:W-:Y:S01]  /*0fd0*/  LOP3.LUT R2, R2, 0x1ffffffe, RZ, 0xc0, !PT ;  /* 0x1ffffffe02027812 */ /* 0x000fe200078ec0ff */
[----:B------:R-:W-:Y:S01]  /*0fe0*/  IMAD.SHL.U32 R161, R224, 0x8, RZ ;  /* 0x00000008e0a17824 */ /* 0x000fe200078e00ff */
[----:B------:R-:W-:Y:S01]  /*0ff0*/  LEA.HI R0, R3, R156, RZ, 0x3 ;  /* 0x0000009c03007211 */ /* 0x000fe200078f18ff */
[----:B------:R-:W-:Y:S01]  /*1000*/  IMAD.SHL.U32 R166, R227, 0x40, RZ ;  /* 0x00000040e3a67824 */ /* 0x000fe200078e00ff */
[----:B------:R-:W-:Y:S01]  /*1010*/  LOP3.LUT R172, R172, 0x1c0, RZ, 0xc0, !PT ;  /* 0x000001c0acac7812 */ /* 0x000fe200078ec0ff */
[----:B------:R-:W-:Y:S01]  /*1020*/  IMAD.IADD R3, R225, 0x1, -R2 ;  /* 0x00000001e1037824 */ /* 0x000fe200078e0a02 */
[----:B------:R-:W-:Y:S01]  /*1030*/  SHF.R.S32.HI R159, RZ, 0x1f, R153 ;  /* 0x0000001fff9f7819 */ /* 0x000fe20000011499 */
[----:B------:R-:W-:Y:S01]  /*1040*/  IMAD.SHL.U32 R0, R0, 0x40, RZ ;  /* 0x0000004000007824 */ /* 0x000fe200078e00ff */
[----:B------:R-:W-:Y:S01]  /*1050*/  LOP3.LUT R166, R166, 0x1c0, RZ, 0xc0, !PT ;  /* 0x000001c0a6a67812 */ /* 0x000fe200078ec0ff */
[----:B------:R-:W-:Y:S01]  /*1060*/  VIADD R158, R154, 0x10 ;  /* 0x000000109a9e7836 */ /* 0x000fe20000000000 */
[----:B------:R-:W-:Y:S01]  /*1070*/  SHF.R.U32.HI R174, RZ, 0x3, R172 ;  /* 0x00000003ffae7819 */ /* 0x000fe200000116ac */
[C---:B------:R-:W-:Y:S01]  /*1080*/  VIADD R163, R161.reuse, 0x40 ;  /* 0x00000040a1a37836 */ /* 0x040fe20000000000 */
[--C-:B------:R-:W-:Y:S01]  /*1090*/  LOP3.LUT R2, R172, 0x38, R22.reuse, 0xf8, !PT ;  /* 0x00000038ac027812 */ /* 0x100fe200078ef816 */
[C---:B------:R-:W-:Y:S01]  /*10a0*/  VIADD R162, R161.reuse, 0x80 ;  /* 0x00000080a1a27836 */ /* 0x040fe20000000000 */
[----:B------:R-:W-:Y:S01]  /*10b0*/  LOP3.LUT R175, R0, 0xfffffe00, RZ, 0xc0, !PT ;  /* 0xfffffe0000af7812 */ /* 0x000fe200078ec0ff */
[----:B------:R-:W-:Y:S01]  /*10c0*/  VIADD R164, R161, 0xc0 ;  /* 0x000000c0a1a47836 */ /* 0x000fe20000000000 */
[----:B------:R-:W-:Y:S01]  /*10d0*/  LOP3.LUT R230, R166, 0x18, R22, 0xf8, !PT ;  /* 0x00000018a6e67812 */ /* 0x000fe200078ef816 */
[----:B------:R-:W-:Y:S01]  /*10e0*/  IMAD R224, R224, 0x20, R223 ;  /* 0x00000020e0e07824 */ /* 0x000fe200078e02df */
[----:B------:R-:W-:Y:S01]  /*10f0*/  SHF.R.U32.HI R173, RZ, 0x3, R166 ;  /* 0x00000003ffad7819 */ /* 0x000fe200000116a6 */
[----:B------:R-:W-:Y:S01]  /*1100*/  IMAD.SHL.U32 R234, R6, 0x8, RZ ;  /* 0x0000000806ea7824 */ /* 0x000fe200078e00ff */
[----:B------:R-:W-:Y:S01]  /*1110*/  LOP3.LUT R5, R175, R2, R174, 0xf6, !PT ;  /* 0x00000002af057212 */ /* 0x000fe200078ef6ae */
[----:B------:R-:W-:Y:S01]  /*1120*/  IMAD.SHL.U32 R221, R4, 0x2, RZ ;  /* 0x0000000204dd7824 */ /* 0x000fe200078e00ff */
[----:B------:R-:W-:Y:S01]  /*1130*/  LOP3.LUT R230, R230, R173, RZ, 0x3c, !PT ;  /* 0x000000ade6e67212 */ /* 0x000fe200078e3cff */
[----:B------:R-:W-:Y:S01]  /*1140*/  IMAD R232, R3, 0x8, R220 ;  /* 0x0000000803e87824 */ /* 0x000fe200078e02dc */
[----:B------:R-:W-:Y:S01]  /*1150*/  SHF.R.S32.HI R176, RZ, 0x1f, R156 ;  /* 0x0000001fffb07819 */ /* 0x000fe2000001149c */
[----:B------:R-:W-:Y:S01]  /*1160*/  IMAD R228, R5, 0x2, R144 ;  /* 0x0000000205e47824 */ /* 0x000fe200078e0290 */
[----:B------:R-:W-:-:S02]  /*1170*/  SHF.R.S32.HI R23, RZ, 0x1f, R22 ;  /* 0x0000001fff177819 */ /* 0x000fc40000011416 */
[----:B------:R-:W-:Y:S02]  /*1180*/  SHF.R.S32.HI R218, RZ, 0x1f, R161 ;  /* 0x0000001fffda7819 */ /* 0x000fe400000114a1 */
[----:B------:R-:W-:Y:S02]  /*1190*/  SHF.R.S32.HI R226, RZ, 0x1f, R158 ;  /* 0x0000001fffe27819 */ /* 0x000fe4000001149e */
[----:B------:R-:W-:Y:S02]  /*11a0*/  SHF.R.S32.HI R217, RZ, 0x1f, R163 ;  /* 0x0000001fffd97819 */ /* 0x000fe400000114a3 */
[----:B------:R-:W-:Y:S02]  /*11b0*/  SHF.R.S32.HI R216, RZ, 0x1f, R162 ;  /* 0x0000001fffd87819 */ /* 0x000fe400000114a2 */
[----:B------:R-:W-:Y:S02]  /*11c0*/  SHF.R.S32.HI R215, RZ, 0x1f, R164 ;  /* 0x0000001fffd77819 */ /* 0x000fe400000114a4 */
[----:B------:R-:W-:-:S07]  /*11d0*/  LOP3.LUT R160, R230, R167, RZ, 0xfc, !PT ;  /* 0x000000a7e6a07212 */ /* 0x000fce00078efcff */
.L_x_12858:
        /* <DEDUP_REMOVED lines=12> */
[----:B------:R-:W1:Y:S01]  /*12a0*/  @P1 LDC.64 R2, c[0x0][0xb20] ;  /* 0x0002c800ff021b82 */ /* 0x000e620000000a00 */
[----:B------:R-:W-:Y:S01]  /*12b0*/  ISETP.NE.AND.EX P0, PT, RZ, UR5, PT, P0 ;  /* 0x00000005ff007c0c */ /* 0x000fe2000bf05300 */
[----:B0--3--:R-:W-:-:S06]  /*12c0*/  IMAD.WIDE R8, R123, 0x4, R4 ;  /* 0x000000047b087825 */ /* 0x009fcc00078e0204 */
        /* <DEDUP_REMOVED lines=28> */
.L_x_12640:
        /* <DEDUP_REMOVED lines=10> */
.L_x_12641:
[----:B------:R-:W-:Y:S05]  /*1530*/  @!P0 BRA `(.L_x_12642) ;  /* 0x00000000000c8947 */ /* 0x000fea0003800000 */
[----:B------:R-:W2:Y:S04]  /*1540*/  LDG.E R3, desc[UR42][R8.64] ;  /* 0x0000002a08037981 */ /* 0x000ea8000c1e1900 */
[----:B------:R-:W2:Y:S02]  /*1550*/  LDG.E R28, desc[UR42][R8.64+0x4] ;  /* 0x0000042a081c7981 */ /* 0x000ea4000c1e1900 */
[----:B--2---:R-:W-:-:S07]  /*1560*/  IMAD.IADD R28, R28, 0x1, -R3 ;  /* 0x000000011c1c7824 */ /* 0x004fce00078e0a03 */
.L_x_12642:
[----:B------:R-:W-:Y:S01]  /*1570*/  ULDC.64 UR4, c[0x0][0xb08] ;  /* 0x0002c20000047ab9 */ /* 0x000fe20000000a00 */
[----:B------:R-:W1:Y:S01]  /*1580*/  LDC R8, c[0x0][0x448] ;  /* 0x00011200ff087b82 */ /* 0x000e620000000800 */
[----:B------:R-:W-:-:S04]  /*1590*/  ISETP.NE.U32.AND P0, PT, RZ, UR4, PT ;  /* 0x00000004ff007c0c */ /* 0x000fc8000bf05070 */
[----:B------:R-:W-:Y:S01]  /*15a0*/  ISETP.NE.AND.EX P0, PT, RZ, UR5, PT, P0 ;  /* 0x00000005ff007c0c */ /* 0x000fe2000bf05300 */
[----:B------:R-:W-:Y:S02]  /*15b0*/  ULDC.64 UR4, c[0x0][0xb28] ;  /* 0x0002ca0000047ab9 */ /* 0x000fe40000000a00 */
[----:B------:R-:W-:Y:S01]  /*15c0*/  ISETP.NE.U32.AND P1, PT, RZ, UR4, PT ;  /* 0x00000004ff007c0c */ /* 0x000fe2000bf25070 */
[----:B0----5:R-:W-:Y:S01]  /*15d0*/  IMAD.MOV.U32 R2, RZ, RZ, R28 ;  /* 0x000000ffff027224 */ /* 0x021fe200078e001c */
[----:B------:R-:W0:Y:S02]  /*15e0*/  LDC.64 R12, c[0x0][0xad8] ;  /* 0x0002b600ff0c7b82 */ /* 0x000e240000000a00 */
[----:B------:R-:W-:-:S06]  /*15f0*/  ISETP.NE.AND.EX P1, PT, RZ, UR5, PT, P1 ;  /* 0x00000005ff007c0c */ /* 0x000fcc000bf25310 */
[----:B------:R-:W2:Y:S08]  /*1600*/  @P0 LDC.64 R4, c[0x0][0xb08] ;  /* 0x0002c200ff040b82 */ /* 0x000eb00000000a00 */
[----:B------:R-:W3:Y:S01]  /*1610*/  @P1 LDC.64 R6, c[0x0][0xb28] ;  /* 0x0002ca00ff061b82 */ /* 0x000ee20000000a00 */
[----:B--2---:R-:W-:-:S05]  /*1620*/  @P0 IMAD.WIDE R4, R123, 0x4, R4 ;  /* 0x000000047b040825 */ /* 0x004fca00078e0204 */
[----:B------:R-:W2:Y:S04]  /*1630*/  @P0 LDG.E R0, desc[UR42][R4.64] ;  /* 0x0000002a04000981 */ /* 0x000ea8000c1e1900 */
[----:B------:R-:W2:Y:S01]  /*1640*/  @P0 LDG.E R3, desc[UR42][R4.64+0x4] ;  /* 0x0000042a04030981 */ /* 0x000ea2000c1e1900 */
[----:B---3--:R-:W-:-:S05]  /*1650*/  @P1 IMAD.WIDE R6, R123, 0x4, R6 ;  /* 0x000000047b061825 */ /* 0x008fca00078e0206 */
[----:B------:R3:W5:Y:S01]  /*1660*/  @P1 LDG.E R2, desc[UR42][R6.64] ;  /* 0x0000002a06021981 */ /* 0x000762000c1e1900 */
[----:B-1----:R-:W-:Y:S01]  /*1670*/  ISETP.NE.AND P1, PT, R8, 0x1, PT ;  /* 0x000000010800780c */ /* 0x002fe20003f25270 */
[----:B------:R-:W-:Y:S01]  /*1680*/  IMAD.SHL.U32 R191, R121, 0x80, RZ ;  /* 0x0000008079bf7824 */ /* 0x000fe200078e00ff */
[----:B0-----:R-:W-:Y:S01]  /*1690*/  ISETP.GE.AND P2, PT, R13, 0x1, PT ;  /* 0x000000010d00780c */ /* 0x001fe20003f46270 */
[----:B------:R-:W-:-:S10]  /*16a0*/  IMAD.IADD R11, R28, 0x1, -R11 ;  /* 0x000000011c0b7824 */ /* 0x000fd400078e0a0b */
[----:B------:R-:W0:Y:S08]  /*16b0*/  @P1 LDC R8, c[0x0][0x44c] ;  /* 0x00011300ff081b82 */ /* 0x000e300000000800 */
[----:B------:R-:W1:Y:S01]  /*16c0*/  @P1 LDC R9, c[0x0][0x450] ;  /* 0x00011400ff091b82 */ /* 0x000e620000000800 */
[----:B--2---:R-:W-:Y:S02]  /*16d0*/  @P0 IMAD.IADD R56, R3, 0x1, -R0 ;  /* 0x0000000103380824 */ /* 0x004fe400078e0a00 */
[----:B------:R-:W-:-:S02]  /*16e0*/  VIADD R3, R191, 0x7f ;  /* 0x0000007fbf037836 */ /* 0x000fc40000000000 */
[----:B------:R-:W-:Y:S02]  /*16f0*/  IMAD.IADD R25, R11, 0x1, R56 ;  /* 0x000000010b197824 */ /* 0x000fe400078e0238 */
[----:B0-----:R-:W-:-:S03]  /*1700*/  @P1 IMAD.HI.U32 R4, R3, R8, RZ ;  /* 0x0000000803041227 */ /* 0x001fc600078e00ff */
[C---:B------:R-:W-:Y:S01]  /*1710*/  IADD3 R179, R25.reuse, 0x1, -R24 ;  /* 0x0000000119b37810 */ /* 0x040fe20007ffe818 */
[----:B------:R-:W-:Y:S01]  /*1720*/  VIADD R0, R25, 0x5f ;  /* 0x0000005f19007836 */ /* 0x000fe20000000000 */
[----:B-1----:R-:W-:-:S03]  /*1730*/  @P1 SHF.R.U32.HI R3, RZ, R9, R4 ;  /* 0x00000009ff031219 */ /* 0x002fc60000011604 */
[----:B------:R-:W-:-:S04]  /*1740*/  IMAD.HI R0, R0, 0x2aaaaaab, RZ ;  /* 0x2aaaaaab00007827 */ /* 0x000fc800078e02ff */
[----:B---3--:R-:W-:Y:S01]  /*1750*/  IMAD.IADD R7, R179, 0x1, R3 ;  /* 0x00000001b3077824 */ /* 0x008fe200078e0203 */
[----:B------:R-:W-:-:S04]  /*1760*/  SHF.R.U32.HI R177, RZ, 0x1f, R0 ;  /* 0x0000001fffb17819 */ /* 0x000fc80000011600 */
        /* <DEDUP_REMOVED lines=14> */
.L_x_12645:
[----:B------:R-:W-:-:S13]  /*1850*/  ISETP.NE.AND P0, PT, R13, 0x1, PT ;  /* 0x000000010d00780c */ /* 0x000fda0003f05270 */
[----:B------:R-:W0:Y:S02]  /*1860*/  @P0 LDC.64 R4, c[0x0][0xae0] ;  /* 0x0002b800ff040b82 */ /* 0x000e240000000a00 */
[----:B0-----:R-:W-:-:S05]  /*1870*/  @P0 IMAD.HI.U32 R4, R3, R4, RZ ;  /* 0x0000000403040227 */ /* 0x001fca00078e00ff */
[----:B------:R-:W-:-:S07]  /*1880*/  @P0 SHF.R.U32.HI R3, RZ, R5, R4 ;  /* 0x00000005ff030219 */ /* 0x000fce0000011604 */
.L_x_12646:
[----:B------:R-:W-:Y:S05]  /*1890*/  BSYNC B0 ;  /* 0x0000000000007941 */ /* 0x000fea0003800000 */
.L_x_12644:
[----:B------:R-:W-:-:S05]  /*18a0*/  IMAD R3, R3, R13, R13 ;  /* 0x0000000d03037224 */ /* 0x000fca00078e020d */
[----:B------:R-:W-:-:S07]  /*18b0*/  VIMNMX R0, R0, R3, PT ;  /* 0x0000000300007248 */ /* 0x000fce0003fe0100 */
.L_x_12643:
        /* <DEDUP_REMOVED lines=20> */
.L_x_12649:
[----:B------:R-:W-:-:S13]  /*1a00*/  ISETP.NE.AND P0, PT, R13, 0x1, PT ;  /* 0x000000010d00780c */ /* 0x000fda0003f05270 */
[----:B------:R-:W0:Y:S02]  /*1a10*/  @P0 LDC.64 R6, c[0x0][0xae0] ;  /* 0x0002b800ff060b82 */ /* 0x000e240000000a00 */
[----:B0-----:R-:W-:-:S05]  /*1a20*/  @P0 IMAD.HI.U32 R6, R3, R6, RZ ;  /* 0x0000000603060227 */ /* 0x001fca00078e00ff */
[----:B------:R-:W-:-:S07]  /*1a30*/  @P0 SHF.R.U32.HI R3, RZ, R7, R6 ;  /* 0x00000007ff030219 */ /* 0x000fce0000011606 */
.L_x_12650:
[----:B------:R-:W-:Y:S05]  /*1a40*/  BSYNC B0 ;  /* 0x0000000000007941 */ /* 0x000fea0003800000 */
.L_x_12648:
[----:B------:R-:W-:-:S05]  /*1a50*/  IMAD R3, R3, R13, RZ ;  /* 0x0000000d03037224 */ /* 0x000fca00078e02ff */
[----:B------:R-:W-:-:S07]  /*1a60*/  VIMNMX R4, R4, R3, !PT ;  /* 0x0000000304047248 */ /* 0x000fce0007fe0100 */
.L_x_12647:
        /* <DEDUP_REMOVED lines=44> */
.L_x_12653:
[----:B------:R-:W-:Y:S05]  /*1d30*/  BSYNC B6 ;  /* 0x0000000000067941 */ /* 0x000fea0003800000 */
.L_x_12652:
        /* <DEDUP_REMOVED lines=20> */
.L_x_12655:
[----:B------:R-:W-:Y:S05]  /*1e80*/  BSYNC B6 ;  /* 0x0000000000067941 */ /* 0x000fea0003800000 */
.L_x_12654:
        /* <DEDUP_REMOVED lines=8> */
[----:B------:R-:W-:Y:S01]  /*1f10*/  SHF.R.S32.HI R11, RZ, 0x1f, R122 ;  /* 0x0000001fff0b7819 */ /* 0x000fe2000001147a */
[C---:B------:R-:W-:Y:S02]  /*1f20*/  VIADD R60, R22.reuse, 0x20 ;  /* 0x00000020163c7836 */ /* 0x040fe40000000000 */
[----:B------:R-:W2:Y:S08]  /*1f30*/  LDC R35, c[0x0][0x3f4] ;  /* 0x0000fd00ff237b82 */ /* 0x000eb00000000800 */
[----:B------:R-:W3:Y:S01]  /*1f40*/  @P0 LDC.64 R4, c[0x0][0xaf0] ;  /* 0x0002bc00ff040b82 */ /* 0x000ee20000000a00 */
[----:B------:R-:W-:-:S07]  /*1f50*/  VIADD R10, R22, 0xc0 ;  /* 0x000000c0160a7836 */ /* 0x000fce0000000000 */
[----:B------:R-:W4:Y:S08]  /*1f60*/  LDC.64 R52, c[0x0][0x408] ;  /* 0x00010200ff347b82 */ /* 0x000f300000000a00 */
[----:B------:R-:W2:Y:S01]  /*1f70*/  LDC.64 R48, c[0x0][0x3f8] ;  /* 0x0000fe00ff307b82 */ /* 0x000ea20000000a00 */
        /* <DEDUP_REMOVED lines=8> */
[----:B------:R-:W-:Y:S01]  /*2000*/  VIADD R61, R22, 0x80 ;  /* 0x00000080163d7836 */ /* 0x000fe20000000000 */
[----:B------:R-:W-:Y:S01]  /*2010*/  ISETP.NE.AND P6, PT, R20, 0x1, PT ;  /* 0x000000011400780c */ /* 0x000fe20003fc5270 */
[----:B------:R-:W-:Y:S01]  /*2020*/  IMAD R3, R54, R9, R0 ;  /* 0x0000000936037224 */ /* 0x000fe200078e0200 */
[----:B------:R-:W-:Y:S01]  /*2030*/  SHF.R.S32.HI R155, RZ, 0x1f, R154 ;  /* 0x0000001fff9b7819 */ /* 0x000fe2000001149a */
[----:B------:R-:W-:Y:S01]  /*2040*/  VIADD R62, R22, 0xa0 ;  /* 0x000000a0163e7836 */ /* 0x000fe20000000000 */
[----:B-----5:R-:W-:Y:S01]  /*2050*/  SHF.R.S32.HI R63, RZ, 0x1f, R2 ;  /* 0x0000001fff3f7819 */ /* 0x020fe20000011402 */
[----:B------:R-:W-:Y:S01]  /*2060*/  IMAD.IADD R7, R7, 0x1, R3 ;  /* 0x0000000107077824 */ /* 0x000fe200078e0203 */
[----:B------:R-:W-:Y:S01]  /*2070*/  SHF.L.U64.HI R64, R8, 0x6, R9 ;  /* 0x0000000608407819 */ /* 0x000fe20000010209 */
[----:B------:R-:W-:Y:S01]  /*2080*/  IMAD R3, R11, UR4, RZ ;  /* 0x000000040b037c24 */ /* 0x000fe2000f8e02ff */
[----:B--2---:R-:W-:Y:S01]  /*2090*/  SHF.L.U64.HI R66, R48, 0x6, R49 ;  /* 0x0000000630427819 */ /* 0x004fe20000010231 */
[----:B---3--:R-:W-:Y:S01]  /*20a0*/  IMAD.WIDE.U32 R4, R122, UR4, R6 ;  /* 0x000000047a047c25 */ /* 0x008fe2000f8e0006 */
[----:B----4-:R-:W-:-:S03]  /*20b0*/  SHF.L.U64.HI R68, R52, 0x6, R53 ;  /* 0x0000000634447819 */ /* 0x010fc60000010235 */
[----:B------:R-:W-:Y:S01]  /*20c0*/  IMAD R3, R122, UR5, R3 ;  /* 0x000000057a037c24 */ /* 0x000fe2000f8e0203 */
[----:B------:R-:W-:Y:S01]  /*20d0*/  ULDC.64 UR4, c[0x0][0x310] ;  /* 0x0000c40000047ab9 */ /* 0x000fe20000000a00 */
[----:B------:R-:W-:-:S04]  /*20e0*/  IMAD.WIDE.U32 R6, R153, R8, R22 ;  /* 0x0000000899067225 */ /* 0x000fc800078e0016 */
[----:B------:R-:W-:Y:S02]  /*20f0*/  IMAD.IADD R5, R5, 0x1, R3 ;  /* 0x0000000105057824 */ /* 0x000fe400078e0203 */
[----:B------:R-:W-:Y:S02]  /*2100*/  IMAD R20, R159, R52, RZ ;  /* 0x000000349f147224 */ /* 0x000fe400078e02ff */
[----:B------:R-:W-:Y:S02]  /*2110*/  IMAD.MOV.U32 R70, RZ, RZ, 0x20 ;  /* 0x00000020ff467424 */ /* 0x000fe400078e00ff */
[----:B------:R-:W-:Y:S02]  /*2120*/  IMAD R33, R153, R53, R20 ;  /* 0x0000003599217224 */ /* 0x000fe400078e0214 */
[----:B------:R-:W-:Y:S02]  /*2130*/  IMAD.SHL.U32 R65, R8, 0x40, RZ ;  /* 0x0000004008417824 */ /* 0x000fe400078e00ff */
[----:B------:R-:W-:-:S02]  /*2140*/  IMAD R75, R49, 0x60, RZ ;  /* 0x00000060314b7824 */ /* 0x000fc400078e02ff */
[----:B------:R-:W-:Y:S02]  /*2150*/  IMAD.SHL.U32 R67, R48, 0x40, RZ ;  /* 0x0000004030437824 */ /* 0x000fe400078e00ff */
[----:B------:R-:W-:Y:S02]  /*2160*/  IMAD.U32 R71, RZ, RZ, UR38 ;  /* 0x00000026ff477e24 */ /* 0x000fe4000f8e00ff */
[----:B------:R-:W-:Y:S02]  /*2170*/  IMAD.SHL.U32 R69, R52, 0x40, RZ ;  /* 0x0000004034457824 */ /* 0x000fe400078e00ff */
[----:B------:R-:W-:Y:S01]  /*2180*/  IMAD.SHL.U32 R72, R35, 0x2, RZ ;  /* 0x0000000223487824 */ /* 0x000fe200078e00ff */
[----:B------:R-:W-:Y:S02]  /*2190*/  LOP3.LUT R71, R71, 0x1, RZ, 0xfc, !PT ;  /* 0x0000000147477812 */ /* 0x000fe400078efcff */
[----:B------:R-:W-:Y:S02]  /*21a0*/  SHF.R.S32.HI R0, RZ, 0x1f, R123 ;  /* 0x0000001fff007819 */ /* 0x000fe4000001147b */
[----:B------:R-:W-:-:S02]  /*21b0*/  SEL R123, R123, RZ, !P0 ;  /* 0x000000ff7b7b7207 */ /* 0x000fc40004000000 */
[----:B------:R-:W-:-:S03]  /*21c0*/  SEL R14, R0, RZ, !P0 ;  /* 0x000000ff000e7207 */ /* 0x000fc60004000000 */
[----:B------:R-:W-:-:S04]  /*21d0*/  IMAD.WIDE.U32 R4, R123, UR4, R4 ;  /* 0x000000047b047c25 */ /* 0x000fc8000f8e0004 */
[----:B------:R-:W-:-:S04]  /*21e0*/  IMAD R0, R14, UR4, RZ ;  /* 0x000000040e007c24 */ /* 0x000fc8000f8e02ff */
[----:B------:R-:W-:Y:S01]  /*21f0*/  IMAD R59, R123, UR5, R0 ;  /* 0x000000057b3b7c24 */ /* 0x000fe2000f8e0200 */
[----:B------:R-:W-:Y:S05]  /*2200*/  @!P6 WARPSYNC.ALL ;  /* 0x000000000000e948 */ /* 0x000fea0003800000 */
[----:B------:R-:W-:Y:S01]  /*2210*/  ULDC UR4, c[0x0][0x320] ;  /* 0x0000c80000047ab9 */ /* 0x000fe20000000800 */
[----:B------:R-:W-:Y:S01]  /*2220*/  IMAD R0, R159, R8, RZ ;  /* 0x000000089f007224 */ /* 0x000fe200078e02ff */
[----:B------:R-:W-:Y:S01]  /*2230*/  @!P6 BAR.SYNC.DEFER_BLOCKING 0x9, 0x100 ;  /* 0x024400000000eb1d */ /* 0x000fe20000010000 */
[----:B------:R-:W-:Y:S01]  /*2240*/  ISETP.GE.AND P1, PT, R60, UR4, PT ;  /* 0x000000043c007c0c */ /* 0x000fe2000bf26270 */
[----:B------:R-:W-:Y:S01]  /*2250*/  IMAD.IADD R59, R5, 0x1, R59 ;  /* 0x00000001053b7824 */ /* 0x000fe200078e023b */
[----:B------:R-:W-:Y:S01]  /*2260*/  ISETP.GE.AND P0, PT, R22, UR4, PT ;  /* 0x0000000416007c0c */ /* 0x000fe2000bf06270 */
[----:B------:R-:W-:Y:S01]  /*2270*/  IMAD R57, R153, R9, R0 ;  /* 0x0000000999397224 */ /* 0x000fe200078e0200 */
[----:B------:R-:W-:Y:S01]  /*2280*/  SEL R3, RZ, 0xffffffff, P1 ;  /* 0xffffffffff037807 */ /* 0x000fe20000800000 */
[----:B------:R-:W-:Y:S01]  /*2290*/  ULDC.64 UR6, c[0x0][0x330] ;  /* 0x0000cc0000067ab9 */ /* 0x000fe20000000a00 */
[----:B------:R-:W-:Y:S01]  /*22a0*/  IADD3 R58, P1, R4, R6, RZ ;  /* 0x00000006043a7210 */ /* 0x000fe20007f3e0ff */
[----:B------:R-:W-:Y:S01]  /*22b0*/  VIADD R6, R22, 0xe0 ;  /* 0x000000e016067836 */ /* 0x000fe20000000000 */
[----:B------:R-:W-:Y:S01]  /*22c0*/  SEL R0, RZ, 0x1, P0 ;  /* 0x00000001ff007807 */ /* 0x000fe20000000000 */
[----:B------:R-:W-:Y:S01]  /*22d0*/  IMAD.SHL.U32 R3, R3, 0x2, RZ ;  /* 0x0000000203037824 */ /* 0x000fe200078e00ff */
[----:B------:R-:W-:Y:S01]  /*22e0*/  IADD3.X R57, R59, R7, R57, P1, !PT ;  /* 0x000000073b397210 */ /* 0x000fe20000ffe439 */
[----:B------:R-:W-:Y:S01]  /*22f0*/  IMAD R7, R11, UR6, RZ ;  /* 0x000000060b077c24 */ /* 0x000fe2000f8e02ff */
[----:B------:R-:W-:-:S02]  /*2300*/  ISETP.GE.AND P1, PT, R10, UR4, PT ;  /* 0x000000040a007c0c */ /* 0x000fc4000bf26270 */
[----:B------:R-:W-:Y:S01]  /*2310*/  LOP3.LUT R10, R3, 0x2, R0, 0xe2, !PT ;  /* 0x00000002030a7812 */ /* 0x000fe200078ee200 */
[----:B------:R-:W-:Y:S01]  /*2320*/  VIADD R3, R22, 0x40 ;  /* 0x0000004016037836 */ /* 0x000fe20000000000 */
[----:B------:R-:W-:Y:S01]  /*2330*/  ISETP.GE.AND P3, PT, R6, UR4, PT ;  /* 0x0000000406007c0c */ /* 0x000fe2000bf66270 */
[----:B------:R-:W-:Y:S01]  /*2340*/  VIADD R0, R22, 0x60 ;  /* 0x0000006016007836 */ /* 0x000fe20000000000 */
[----:B------:R-:W-:Y:S01]  /*2350*/  SEL R20, RZ, 0x40, P1 ;  /* 0x00000040ff147807 */ /* 0x000fe20000800000 */
[C---:B------:R-:W-:Y:S01]  /*2360*/  IMAD R13, R122.reuse, UR7, R7 ;  /* 0x000000077a0d7c24 */ /* 0x040fe2000f8e0207 */
[----:B------:R-:W-:Y:S01]  /*2370*/  ISETP.GE.AND P0, PT, R3, UR4, PT ;  /* 0x0000000403007c0c */ /* 0x000fe2000bf06270 */
[----:B------:R-:W-:Y:S01]  /*2380*/  IMAD.WIDE.U32 R6, R122, UR6, R22 ;  /* 0x000000067a067c25 */ /* 0x000fe2000f8e0016 */
[----:B------:R-:W-:Y:S01]  /*2390*/  ISETP.GE.AND P2, PT, R0, UR4, PT ;  /* 0x0000000400007c0c */ /* 0x000fe2000bf46270 */
[----:B------:R-:W-:Y:S01]  /*23a0*/  ULDC.64 UR6, c[0x0][0x338] ;  /* 0x0000ce0000067ab9 */ /* 0x000fe20000000a00 */
[----:B------:R-:W-:Y:S01]  /*23b0*/  SEL R11, RZ, 0x4, P0 ;  /* 0x00000004ff0b7807 */ /* 0x000fe20000000000 */
[----:B------:R-:W-:Y:S01]  /*23c0*/  IMAD.IADD R7, R7, 0x1, R13 ;  /* 0x0000000107077824 */ /* 0x000fe200078e020d */
[----:B------:R-:W-:Y:S01]  /*23d0*/  SEL R12, RZ, 0x8, P2 ;  /* 0x00000008ff0c7807 */ /* 0x000fe20001000000 */
[----:B------:R-:W-:Y:S01]  /*23e0*/  IMAD R13, R14, UR6, RZ ;  /* 0x000000060e0d7c24 */ /* 0x000fe2000f8e02ff */
[----:B------:R-:W-:Y:S01]  /*23f0*/  ISETP.GE.AND P0, PT, R61, UR4, PT ;  /* 0x000000043d007c0c */ /* 0x000fe2000bf06270 */
[----:B------:R-:W-:Y:S01]  /*2400*/  IMAD.WIDE.U32 R14, R153, R48, R22 ;  /* 0x00000030990e7225 */ /* 0x000fe200078e0016 */
[----:B------:R-:W-:-:S02]  /*2410*/  LOP3.LUT R10, R12, R10, R11, 0xfe, !PT ;  /* 0x0000000a0c0a7212 */ /* 0x000fc400078efe0b */
[----:B------:R-:W-:Y:S01]  /*2420*/  SEL R11, RZ, 0x10, P0 ;  /* 0x00000010ff0b7807 */ /* 0x000fe20000000000 */
[C---:B------:R-:W-:Y:S01]  /*2430*/  IMAD R85, R123.reuse, UR7, R13 ;  /* 0x000000077b557c24 */ /* 0x040fe2000f8e020d */
[----:B------:R-:W-:Y:S01]  /*2440*/  ISETP.GE.AND P0, PT, R22, R35, PT ;  /* 0x000000231600720c */ /* 0x000fe20003f06270 */
[----:B------:R-:W-:Y:S01]  /*2450*/  IMAD.WIDE.U32 R6, R123, UR6, R6 ;  /* 0x000000067b067c25 */ /* 0x000fe2000f8e0006 */
[----:B------:R-:W-:Y:S01]  /*2460*/  ISETP.GE.AND P2, PT, R62, UR4, PT ;  /* 0x000000043e007c0c */ /* 0x000fe2000bf46270 */
[----:B------:R-:W-:Y:S01]  /*2470*/  ULDC UR4, c[0x0][0x2f4] ;  /* 0x0000bd0000047ab9 */ /* 0x000fe20000000800 */
[----:B------:R-:W-:Y:S01]  /*2480*/  SEL R29, R35, RZ, P0 ;  /* 0x000000ff231d7207 */ /* 0x000fe20000000000 */
[----:B------:R-:W-:Y:S01]  /*2490*/  IMAD.IADD R85, R7, 0x1, R85 ;  /* 0x0000000107557824 */ /* 0x000fe200078e0255 */
[----:B------:R-:W-:Y:S02]  /*24a0*/  SEL R12, RZ, 0x20, P2 ;  /* 0x00000020ff0c7807 */ /* 0x000fe40001000000 */
[----:B------:R-:W-:Y:S01]  /*24b0*/  LOP3.LUT P1, RZ, R227, 0x4, RZ, 0xc0, !PT ;  /* 0x00000004e3ff7812 */ /* 0x000fe2000782c0ff */
[----:B------:R-:W-:Y:S01]  /*24c0*/  IMAD.IADD R29, R22, 0x1, R29 ;  /* 0x00000001161d7824 */ /* 0x000fe200078e021d */
[----:B------:R-:W-:Y:S01]  /*24d0*/  LOP3.LUT R21, R12, R10, R11, 0xfe, !PT ;  /* 0x0000000a0c157212 */ /* 0x000fe200078efe0b */
[----:B------:R-:W-:Y:S01]  /*24e0*/  IMAD R10, R159, R48, RZ ;  /* 0x000000309f0a7224 */ /* 0x000fe200078e02ff */
[C---:B------:R-:W-:Y:S01]  /*24f0*/  IADD3 R54, P2, R153.reuse, R54, RZ ;  /* 0x0000003699367210 */ /* 0x040fe20007f5e0ff */
[----:B------:R-:W-:Y:S01]  /*2500*/  IMAD.WIDE.U32 R12, R153, R52, R154 ;  /* 0x00000034990c7225 */ /* 0x000fe200078e009a */
[----:B------:R-:W-:-:S02]  /*2510*/  LOP3.LUT R87, R21, R20, RZ, 0xfc, !PT ;  /* 0x0000001415577212 */ /* 0x000fc400078efcff */
[----:B------:R-:W-:Y:S01]  /*2520*/  SHF.R.S32.HI R20, RZ, 0x1f, R29 ;  /* 0x0000001fff147819 */ /* 0x000fe2000001141d */
[----:B------:R-:W-:Y:S01]  /*2530*/  IMAD R31, R153, R49, R10 ;  /* 0x00000031991f7224 */ /* 0x000fe200078e020a */
[----:B------:R-:W-:Y:S01]  /*2540*/  SEL R70, R70, 0xffffffe0, !P1 ;  /* 0xffffffe046467807 */ /* 0x000fe20004800000 */
[----:B------:R-:W-:Y:S01]  /*2550*/  IMAD.IADD R13, R13, 0x1, R33 ;  /* 0x000000010d0d7824 */ /* 0x000fe200078e0221 */
[----:B------:R-:W-:Y:S01]  /*2560*/  LEA.HI R29, R20, R29, RZ, 0x3 ;  /* 0x0000001d141d7211 */ /* 0x000fe200078f18ff */
[-C--:B------:R-:W-:Y:S01]  /*2570*/  IMAD R20, R63, R48.reuse, RZ ;  /* 0x000000303f147224 */ /* 0x080fe200078e02ff */
[----:B------:R-:W-:Y:S01]  /*2580*/  SEL R86, RZ, 0xffffff80, P3 ;  /* 0xffffff80ff567807 */ /* 0x000fe20001800000 */
[----:B------:R-:W-:Y:S01]  /*2590*/  IMAD.IADD R15, R31, 0x1, R15 ;  /* 0x000000011f0f7824 */ /* 0x000fe200078e020f */
[----:B------:R-:W-:Y:S01]  /*25a0*/  LOP3.LUT R81, R29, 0xfffffff8, RZ, 0xc0, !PT ;  /* 0xfffffff81d517812 */ /* 0x000fe200078ec0ff */
[----:B------:R-:W-:Y:S01]  /*25b0*/  IMAD.WIDE.U32 R10, R153, R48, R154 ;  /* 0x00000030990a7225 */ /* 0x000fe200078e009a */
[----:B------:R-:W-:-:S02]  /*25c0*/  LOP3.LUT R86, R87, 0x80, R86, 0xc8, !PT ;  /* 0x0000008057567812 */ /* 0x000fc400078ec856 */
[----:B------:R-:W-:Y:S01]  /*25d0*/  SHF.R.S32.HI R80, RZ, 0x3, R29 ;  /* 0x00000003ff507819 */ /* 0x000fe2000001141d */
[C---:B------:R-:W-:Y:S01]  /*25e0*/  IMAD R33, R2.reuse, R49, R20 ;  /* 0x0000003102217224 */ /* 0x040fe200078e0214 */
[----:B------:R-:W-:Y:S01]  /*25f0*/  SHF.R.S32.HI R82, RZ, 0x1f, R81 ;  /* 0x0000001fff527819 */ /* 0x000fe20000011451 */
[----:B------:R-:W-:Y:S01]  /*2600*/  IMAD.WIDE.U32 R20, R2, R48, R14 ;  /* 0x0000003002147225 */ /* 0x000fe200078e000e */
[----:B------:R-:W-:Y:S02]  /*2610*/  ISETP.GE.AND P1, PT, R22, UR4, PT ;  /* 0x0000000416007c0c */ /* 0x000fe4000bf26270 */
[----:B------:R-:W-:Y:S01]  /*2620*/  LOP3.LUT R87, R87, 0x40, RZ, 0xc0, !PT ;  /* 0x0000004057577812 */ /* 0x000fe200078ec0ff */
[-C--:B------:R-:W-:Y:S01]  /*2630*/  IMAD.WIDE.U32 R50, R2, R52.reuse, R12 ;  /* 0x0000003402327225 */ /* 0x080fe200078e000c */
[--C-:B------:R-:W-:Y:S02]  /*2640*/  LOP3.LUT R12, R166, 0x38, R29.reuse, 0xf8, !PT ;  /* 0x00000038a60c7812 */ /* 0x100fe400078ef81d */
[----:B------:R-:W-:Y:S01]  /*2650*/  LOP3.LUT R13, R172, 0x38, R29, 0xf8, !PT ;  /* 0x00000038ac0d7812 */ /* 0x000fe200078ef81d */
[----:B------:R-:W-:Y:S01]  /*2660*/  IMAD.IADD R11, R11, 0x1, R31 ;  /* 0x000000010b0b7824 */ /* 0x000fe200078e021f */
[----:B------:R-:W-:Y:S01]  /*2670*/  LOP3.LUT R12, R12, R173, RZ, 0x3c, !PT ;  /* 0x000000ad0c0c7212 */ /* 0x000fe200078e3cff */
[----:B------:R-:W-:Y:S01]  /*2680*/  IMAD R14, R63, R52, RZ ;  /* 0x000000343f0e7224 */ /* 0x000fe200078e02ff */
[----:B------:R-:W-:Y:S01]  /*2690*/  LOP3.LUT R84, R13, R174, RZ, 0x3c, !PT ;  /* 0x000000ae0d547212 */ /* 0x000fe200078e3cff */
[----:B------:R-:W-:-:S02]  /*26a0*/  IMAD R31, R9, 0x60, RZ ;  /* 0x00000060091f7824 */ /* 0x000fc400078e02ff */
[----:B------:R-:W-:-:S04]  /*26b0*/  IMAD.WIDE.U32 R10, R2, R48, R10 ;  /* 0x00000030020a7225 */ /* 0x000fc800078e000a */
[----:B------:R-:W-:Y:S02]  /*26c0*/  IMAD R79, R2, R53, R14 ;  /* 0x00000035024f7224 */ /* 0x000fe400078e020e */
[----:B------:R-:W-:Y:S02]  /*26d0*/  IMAD R15, R53, 0x60, RZ ;  /* 0x00000060350f7824 */ /* 0x000fe400078e02ff */
        /* <DEDUP_REMOVED lines=13> */
[----:B------:R-:W-:-:S07]  /*27b0*/  IMAD.IADD R84, R175, 0x1, R84 ;  /* 0x00000001af547824 */ /* 0x000fce00078e0254 */
.L_x_12707:
[----:B0-----:R-:W0:Y:S01]  /*27c0*/  LDC.64 R90, c[0x0][0x2e8] ;  /* 0x0000ba00ff5a7b82 */ /* 0x001e220000000a00 */
        /* <DEDUP_REMOVED lines=19> */
[----:B------:R-:W-:Y:S02]  /*2900*/  LEA.HI.X R33, R12, R91, R13, 0x1, P3 ;  /* 0x0000005b0c217211 */ /* 0x000fe400018f0c0d */
[----:B-1----:R-:W-:Y:S02]  /*2910*/  ISETP.GE.AND P3, PT, R95, 0x1, PT ;  /* 0x000000015f00780c */ /* 0x002fe40003f66270 */
[----:B------:R-:W-:Y:S02]  /*2920*/  ISETP.GT.AND P4, PT, R26, R27, PT ;  /* 0x0000001b1a00720c */ /* 0x000fe40003f84270 */
[----:B------:R-:W-:Y:S02]  /*2930*/  LEA.HI.X R35, R14, R91, R15, 0x1, P5 ;  /* 0x0000005b0e237211 */ /* 0x000fe400028f0c0f */
[----:B------:R-:W-:-:S07]  /*2940*/  P2R R89, PR, RZ, 0x10 ;  /* 0x00000010ff597803 */ /* 0x000fce0000000000 */
[----:B------:R-:W-:Y:S05]  /*2950*/  @!P3 BRA `(.L_x_12657) ;  /* 0x000000280038b947 */ /* 0x000fea0003800000 */
[----:B------:R-:W-:Y:S01]  /*2960*/  ULDC.U8 UR4, c[0x0][0x410] ;  /* 0x0001040000047ab9 */ /* 0x000fe20000000000 */
[-C--:B------:R-:W-:Y:S01]  /*2970*/  IMAD R13, R75, R26.reuse, RZ ;  /* 0x0000001a4b0d7224 */ /* 0x080fe200078e02ff */
[----:B------:R-:W-:Y:S01]  /*2980*/  ISETP.NE.AND P3, PT, RZ, UR4, PT ;  /* 0x00000004ff007c0c */ /* 0x000fe2000bf65270 */
[----:B------:R-:W-:Y:S02]  /*2990*/  IMAD R15, R76, R26, RZ ;  /* 0x0000001a4c0f7224 */ /* 0x000fe400078e02ff */
[----:B------:R-:W-:Y:S02]  /*29a0*/  IMAD R98, R26, -0x60, R56 ;  /* 0xffffffa01a627824 */ /* 0x000fe400078e0238 */
[C---:B------:R-:W-:Y:S02]  /*29b0*/  IMAD R13, R28.reuse, R48, R13 ;  /* 0x000000301c0d7224 */ /* 0x040fe400078e020d */
[----:B------:R-:W-:Y:S01]  /*29c0*/  IMAD R15, R28, R52, R15 ;  /* 0x000000341c0f7224 */ /* 0x000fe200078e020f */
[----:B------:R-:W-:Y:S01]  /*29d0*/  VIMNMX R98, R98, 0x60, PT ;  /* 0x0000006062627848 */ /* 0x000fe20003fe0100 */
[----:B------:R-:W-:-:S04]  /*29e0*/  IMAD.WIDE.U32 R42, R48, R26, RZ ;  /* 0x0000001a302a7225 */ /* 0x000fc800078e00ff */
        /* <DEDUP_REMOVED lines=32> */
.L_x_12660:
[----:B------:R-:W-:Y:S05]  /*2bf0*/  BSYNC B1 ;  /* 0x0000000000017941 */ /* 0x000fea0003800000 */
.L_x_12659:
[----:B------:R-:W-:Y:S01]  /*2c00*/  ISETP.GE.AND P5, PT, R156, R98, PT ;  /* 0x000000629c00720c */ /* 0x000fe20003fa6270 */
[----:B------:R-:W-:Y:S01]  /*2c10*/  BSSY B1, `(.L_x_12661) ;  /* 0x000001b000017945 */ /* 0x000fe20003800000 */
[----:B------:R-:W-:Y:S02]  /*2c20*/  CS2R R36, SRZ ;  /* 0x0000000000247805 */ /* 0x000fe4000001ff00 */
        /* <DEDUP_REMOVED lines=9> */
[----:B0-----:R-:W-:Y:S02]  /*2cc0*/  IADD3.X R13, R77, R97, R66, P3, P6 ;  /* 0x000000614d0d7210 */ /* 0x001fe40001fec442 */
        /* <DEDUP_REMOVED lines=15> */
.L_x_12662:
[----:B------:R-:W-:Y:S05]  /*2dc0*/  BSYNC B1 ;  /* 0x0000000000017941 */ /* 0x000fea0003800000 */
.L_x_12661:
[----:B01----:R-:W-:Y:S01]  /*2dd0*/  IMAD.MOV.U32 R12, RZ, RZ, R92 ;  /* 0x000000ffff0c7224 */ /* 0x003fe200078e005c */
        /* <DEDUP_REMOVED lines=26> */
.L_x_12663:
[----:B------:R-:W-:Y:S01]  /*2f80*/  IMAD R88, R152, 0x8, R144 ;  /* 0x0000000898587824 */ /* 0x000fe200078e0290 */
[----:B------:R-:W-:Y:S01]  /*2f90*/  SHF.L.U32 R99, R157, 0x1f, RZ ;  /* 0x0000001f9d637819 */ /* 0x000fe200000006ff */
[----:B------:R-:W-:Y:S03]  /*2fa0*/  BSSY B1, `(.L_x_12664) ;  /* 0x0000003000017945 */ /* 0x000fe60003800000 */
[----:B------:R-:W0:Y:S02]  /*2fb0*/  SYNCS.PHASECHK.TRANS64.TRYWAIT P6, [R88+URZ+0x32490], R99 ;  /* 0x03249063580075a7 */ /* 0x000e2400080c017f */
[----:B0-----:R-:W-:Y:S05]  /*2fc0*/  @!P6 BRA `(.L_x_12665) ;  /* 0x0000033000f8e947 */ /* 0x001fea0003800000 */
.L_x_13041:
[----:B------:R-:W-:Y:S05]  /*2fd0*/  BSYNC B1 ;  /* 0x0000000000017941 */ /* 0x000fea0003800000 */
.L_x_12664:
        /* <DEDUP_REMOVED lines=49> */
.L_x_12671:
[----:B------:R-:W-:Y:S05]  /*32f0*/  BSYNC B3 ;  /* 0x0000000000037941 */ /* 0x000fea0003800000 */
.L_x_12670:
[----:B--2---:R1:W-:Y:S02]  /*3300*/  STG.E.128 desc[UR42][R34.64], R12 ;  /* 0x0000000c22007986 */ /* 0x0043e4000c101d2a */
.L_x_12669:
[----:B------:R-:W-:Y:S05]  /*3310*/  BSYNC B2 ;  /* 0x0000000000027941 */ /* 0x000fea0003800000 */
.L_x_12668:
        /* <DEDUP_REMOVED lines=46> */
.L_x_12673:
[----:B------:R-:W-:Y:S05]  /*3600*/  BSYNC B2 ;  /* 0x0000000000027941 */ /* 0x000fea0003800000 */
.L_x_12672:
[----:B--2---:R2:W-:Y:S02]  /*3610*/  STG.E.128 desc[UR42][R34.64+0x40], R12 ;  /* 0x0000400c22007986 */ /* 0x0045e4000c101d2a */
.L_x_12667:
[----:B------:R-:W-:Y:S05]  /*3620*/  BSYNC B1 ;  /* 0x0000000000017941 */ /* 0x000fea0003800000 */
.L_x_12666:
        /* <DEDUP_REMOVED lines=22> */
[C---:B------:R-:W-:Y:S01]  /*3790*/  FMUL.FTZ R37, R13.reuse, R37 ;  /* 0x000000250d257220 */ /* 0x040fe20000410000 */
[----:B------:R-:W-:Y:S01]  /*37a0*/  FFMA.FTZ R46, R13, R36, -R46 ;  /* 0x000000240d2e7223 */ /* 0x000fe2000001082e */
[----:B------:R-:W-:Y:S01]  /*37b0*/  FMUL.FTZ R44, R15, R44 ;  /* 0x0000002c0f2c7220 */ /* 0x000fe20000410000 */
[----:B------:R-:W-:-:S02]  /*37c0*/  HADD2.F32 R13, -RZ, R12.H1_H1 ;  /* 0x3000000cff0d7230 */ /* 0x000fc40000004100 */
[----:B------:R-:W-:Y:S01]  /*37d0*/  FFMA.FTZ R90, R15, R38, -R90 ;  /* 0x000000260f5a7223 */ /* 0x000fe2000001085a */
[--C-:B------:R-:W-:Y:S02]  /*37e0*/  HADD2.F32 R15, -RZ, R43.reuse.H1_H1 ;  /* 0x3000002bff0f7230 */ /* 0x100fe40000004100 */
[----:B------:R-:W-:Y:S01]  /*37f0*/  FFMA.FTZ R45, R14, R36, R37 ;  /* 0x000000240e2d7223 */ /* 0x000fe20000010025 */
[----:B------:R-:W-:Y:S02]  /*3800*/  HADD2.F32 R43, -RZ, R43.H0_H0 ;  /* 0x2000002bff2b7230 */ /* 0x000fe40000004100 */
[----:B------:R-:W-:Y:S01]  /*3810*/  FFMA.FTZ R47, R35, R38, R44 ;  /* 0x00000026232f7223 */ /* 0x000fe2000001002c */
        /* <DEDUP_REMOVED lines=8> */
[----:B------:R-:W-:Y:S01]  /*38a0*/  FMUL.FTZ R43, R14, R37 ;  /* 0x000000250e2b7220 */ /* 0x000fe20000410000 */
[----:B------:R-:W-:Y:S01]  /*38b0*/  FFMA.FTZ R36, R13, R15, R36 ;  /* 0x0000000f0d247223 */ /* 0x000fe20000010024 */
[C---:B------:R-:W-:Y:S01]  /*38c0*/  FMUL.FTZ R37, R34.reuse, R37 ;  /* 0x0000002522257220 */ /* 0x040fe20000410000 */
[----:B------:R-:W-:Y:S01]  /*38d0*/  F2FP.F16.F32.PACK_AB R13, R45, R46 ;  /* 0x0000002e2d0d723e */ /* 0x000fe200000000ff */
[-C--:B------:R-:W-:Y:S01]  /*38e0*/  FFMA.FTZ R43, R34, R35.reuse, -R43 ;  /* 0x00000023222b7223 */ /* 0x080fe2000001082b */
[----:B------:R-:W-:Y:S01]  /*38f0*/  F2FP.F16.F32.PACK_AB R15, R47, R90 ;  /* 0x0000005a2f0f723e */ /* 0x000fe200000000ff */
[----:B------:R-:W-:Y:S01]  /*3900*/  FFMA.FTZ R14, R14, R35, R37 ;  /* 0x000000230e0e7223 */ /* 0x000fe20000010025 */
[----:B------:R-:W-:-:S04]  /*3910*/  F2FP.F16.F32.PACK_AB R12, R36, R39 ;  /* 0x00000027240c723e */ /* 0x000fc800000000ff */
[----:B------:R-:W-:-:S07]  /*3920*/  F2FP.F16.F32.PACK_AB R14, R14, R43 ;  /* 0x0000002b0e0e723e */ /* 0x000fce00000000ff */
.L_x_12678:
[----:B------:R-:W-:Y:S05]  /*3930*/  BSYNC B2 ;  /* 0x0000000000027941 */ /* 0x000fea0003800000 */
.L_x_12677:
[----:B--2---:R3:W-:Y:S02]  /*3940*/  STG.E.128 desc[UR42][R32.64], R12 ;  /* 0x0000000c20007986 */ /* 0x0047e4000c101d2a */
.L_x_12676:
[----:B------:R-:W-:Y:S05]  /*3950*/  BSYNC B1 ;  /* 0x0000000000017941 */ /* 0x000fea0003800000 */
.L_x_12675:
        /* <DEDUP_REMOVED lines=46> */
.L_x_12680:
[----:B------:R-:W-:Y:S05]  /*3c40*/  BSYNC B1 ;  /* 0x0000000000017941 */ /* 0x000fea0003800000 */
.L_x_12679:
[----:B--2---:R4:W-:Y:S01]  /*3c50*/  STG.E.128 desc[UR42][R32.64+0x40], R12 ;  /* 0x0000400c20007986 */ /* 0x0049e2000c101d2a */
[----:B------:R-:W-:Y:S05]  /*3c60*/  BRA `(.L_x_12674) ;  /* 0x0000001400d87947 */ /* 0x000fea0003800000 */
.L_x_12658:
[-C--:B------:R-:W-:Y:S01]  /*3c70*/  ISETP.GE.AND P4, PT, R153, R98.reuse, PT ;  /* 0x000000629900720c */ /* 0x080fe20003f86270 */
[----:B------:R-:W-:Y:S01]  /*3c80*/  BSSY B1, `(.L_x_12681) ;  /* 0x0000020000017945 */ /* 0x000fe20003800000 */
[----:B------:R-:W-:Y:S02]  /*3c90*/  ISETP.GE.AND P3, PT, R156, R98, PT ;  /* 0x000000629c00720c */ /* 0x000fe40003f66270 */
[----:B------:R-:W-:Y:S02]  /*3ca0*/  CS2R R34, SRZ ;  /* 0x0000000000227805 */ /* 0x000fe4000001ff00 */
[CC--:B------:R-:W-:Y:S02]  /*3cb0*/  ISETP.GE.OR P4, PT, R22.reuse, R95.reuse, P4 ;  /* 0x0000005f1600720c */ /* 0x0c0fe40002786670 */
[----:B------:R-:W-:Y:S02]  /*3cc0*/  CS2R R14, SRZ ;  /* 0x00000000000e7805 */ /* 0x000fe4000001ff00 */
[----:B------:R-:W-:-:S02]  /*3cd0*/  ISETP.GE.OR P3, PT, R22, R95, P3 ;  /* 0x0000005f1600720c */ /* 0x000fc40001f66670 */
[----:B------:R-:W-:Y:S02]  /*3ce0*/  CS2R R12, SRZ ;  /* 0x00000000000c7805 */ /* 0x000fe4000001ff00 */
[----:B------:R-:W-:Y:S02]  /*3cf0*/  CS2R R30, SRZ ;  /* 0x00000000001e7805 */ /* 0x000fe4000001ff00 */
[----:B------:R-:W-:-:S03]  /*3d00*/  CS2R R28, SRZ ;  /* 0x00000000001c7805 */ /* 0x000fc6000001ff00 */
[----:B------:R-:W-:Y:S05]  /*3d10*/  @P4 BRA `(.L_x_12682) ;  /* 0x0000000000584947 */ /* 0x000fea0003800000 */
[----:B------:R-:W-:Y:S01]  /*3d20*/  ULDC.64 UR4, c[0x0][0x408] ;  /* 0x0001020000047ab9 */ /* 0x000fe20000000a00 */
[----:B------:R-:W-:Y:S01]  /*3d30*/  IMAD.MOV.U32 R12, RZ, RZ, R22 ;  /* 0x000000ffff0c7224 */ /* 0x000fe200078e0016 */
[----:B------:R-:W-:Y:S01]  /*3d40*/  ULDC.64 UR6, c[0x0][0x400] ;  /* 0x0001000000067ab9 */ /* 0x000fe20000000a00 */
[----:B------:R-:W-:Y:S02]  /*3d50*/  IMAD R14, R159, UR4, RZ ;  /* 0x000000049f0e7c24 */ /* 0x000fe4000f8e02ff */
[----:B------:R-:W-:Y:S02]  /*3d60*/  IMAD.MOV.U32 R13, RZ, RZ, R23 ;  /* 0x000000ffff0d7224 */ /* 0x000fe400078e0017 */
[C---:B------:R-:W-:Y:S02]  /*3d70*/  IMAD R15, R153.reuse, UR5, R14 ;  /* 0x00000005990f7c24 */ /* 0x040fe4000f8e020e */
[----:B------:R-:W-:-:S04]  /*3d80*/  IMAD.WIDE.U32 R12, R153, UR4, R12 ;  /* 0x00000004990c7c25 */ /* 0x000fc8000f8e000c */
[----:B------:R-:W-:Y:S02]  /*3d90*/  IMAD.IADD R13, R15, 0x1, R13 ;  /* 0x000000010f0d7824 */ /* 0x000fe400078e020d */
[----:B------:R-:W-:Y:S02]  /*3da0*/  IMAD R15, R63, UR4, RZ ;  /* 0x000000043f0f7c24 */ /* 0x000fe4000f8e02ff */
[----:B------:R-:W-:-:S04]  /*3db0*/  IMAD.WIDE.U32 R12, R2, UR4, R12 ;  /* 0x00000004020c7c25 */ /* 0x000fc8000f8e000c */
[----:B------:R-:W-:Y:S01]  /*3dc0*/  IMAD R15, R2, UR5, R15 ;  /* 0x00000005020f7c24 */ /* 0x000fe2000f8e020f */
[----:B------:R-:W-:Y:S01]  /*3dd0*/  IADD3 R14, P4, R40, R12, RZ ;  /* 0x0000000c280e7210 */ /* 0x000fe20007f9e0ff */
[----:B------:R-:W-:-:S03]  /*3de0*/  ULDC.64 UR4, c[0x0][0x3e8] ;  /* 0x0000fa0000047ab9 */ /* 0x000fc60000000a00 */
[----:B------:R-:W-:Y:S02]  /*3df0*/  IADD3.X R15, R99, R15, R13, P4, !PT ;  /* 0x0000000f630f7210 */ /* 0x000fe400027fe40d */
[----:B------:R-:W-:-:S05]  /*3e00*/  IADD3 R13, P4, R20, R42, RZ ;  /* 0x0000002a140d7210 */ /* 0x000fca0007f9e0ff */
[----:B------:R-:W-:Y:S01]  /*3e10*/  IMAD.X R28, R97, 0x1, R78, P4 ;  /* 0x00000001611c7824 */ /* 0x000fe200020e064e */
[----:B------:R-:W-:-:S04]  /*3e20*/  LEA R12, P4, R13, UR4, 0x1 ;  /* 0x000000040d0c7c11 */ /* 0x000fc8000f8808ff */
[----:B------:R-:W-:Y:S02]  /*3e30*/  LEA.HI.X R13, R13, UR5, R28, 0x1, P4 ;  /* 0x000000050d0d7c11 */ /* 0x000fe4000a0f0c1c */
[----:B------:R-:W-:-:S04]  /*3e40*/  LEA R28, P4, R14, UR6, 0x1 ;  /* 0x000000060e1c7c11 */ /* 0x000fc8000f8808ff */
[----:B------:R-:W-:Y:S02]  /*3e50*/  LEA.HI.X R29, R14, UR7, R15, 0x1, P4 ;  /* 0x000000070e1d7c11 */ /* 0x000fe4000a0f0c0f */
[----:B------:R-:W5:Y:S04]  /*3e60*/  LDG.E.128 R12, desc[UR42][R12.64] ;  /* 0x0000002a0c0c7981 */ /* 0x000f68000c1e1d00 */
[----:B------:R-:W5:Y:S03]  /*3e70*/  LDG.E.128 R28, desc[UR42][R28.64] ;  /* 0x0000002a1c1c7981 */ /* 0x000f66000c1e1d00 */
.L_x_12682:
[----:B------:R-:W-:Y:S05]  /*3e80*/  BSYNC B1 ;  /* 0x0000000000017941 */ /* 0x000fea0003800000 */
.L_x_12681:
[----:B------:R-:W-:Y:S01]  /*3e90*/  BSSY B1, `(.L_x_12683) ;  /* 0x000001e000017945 */ /* 0x000fe20003800000 */
[----:B------:R-:W-:Y:S02]  /*3ea0*/  ISETP.GE.AND P4, PT, R22, R95, PT ;  /* 0x0000005f1600720c */ /* 0x000fe40003f86270 */
[----:B------:R-:W-:Y:S02]  /*3eb0*/  CS2R R32, SRZ ;  /* 0x0000000000207805 */ /* 0x000fe4000001ff00 */
[----:B------:R-:W-:Y:S01]  /*3ec0*/  CS2R R38, SRZ ;  /* 0x0000000000267805 */ /* 0x000fe2000001ff00 */
[----:B-----5:R-:W-:Y:S01]  /*3ed0*/  IMAD.MOV.U32 R45, RZ, RZ, R14 ;  /* 0x000000ffff2d7224 */ /* 0x020fe200078e000e */
[----:B------:R-:W-:Y:S01]  /*3ee0*/  CS2R R36, SRZ ;  /* 0x0000000000247805 */ /* 0x000fe2000001ff00 */
[----:B------:R-:W-:Y:S06]  /*3ef0*/  @P3 BRA `(.L_x_12684) ;  /* 0x00000000005c3947 */ /* 0x000fec0003800000 */
[----:B------:R-:W-:Y:S01]  /*3f00*/  ULDC.64 UR4, c[0x0][0x408] ;  /* 0x0001020000047ab9 */ /* 0x000fe20000000a00 */
[----:B------:R-:W-:Y:S01]  /*3f10*/  IMAD.MOV.U32 R32, RZ, RZ, R22 ;  /* 0x000000ffff207224 */ /* 0x000fe200078e0016 */
[----:B------:R-:W-:Y:S01]  /*3f20*/  IADD3 R42, P3, P5, R20, R42, R67 ;  /* 0x0000002a142a7210 */ /* 0x000fe20007d7e043 */
[----:B------:R-:W-:Y:S01]  /*3f30*/  IMAD R34, R159, UR4, RZ ;  /* 0x000000049f227c24 */ /* 0x000fe2000f8e02ff */
[----:B------:R-:W-:Y:S01]  /*3f40*/  ULDC.64 UR6, c[0x0][0x400] ;  /* 0x0001000000067ab9 */ /* 0x000fe20000000a00 */
[----:B------:R-:W-:Y:S01]  /*3f50*/  IMAD.MOV.U32 R33, RZ, RZ, R23 ;  /* 0x000000ffff217224 */ /* 0x000fe200078e0017 */
[----:B------:R-:W-:Y:S01]  /*3f60*/  IADD3.X R37, R78, R97, R66, P3, P5 ;  /* 0x000000614e257210 */ /* 0x000fe20001fea442 */
[C---:B------:R-:W-:Y:S02]  /*3f70*/  IMAD R35, R153.reuse, UR5, R34 ;  /* 0x0000000599237c24 */ /* 0x040fe4000f8e0222 */
[----:B------:R-:W-:-:S04]  /*3f80*/  IMAD.WIDE.U32 R32, R153, UR4, R32 ;  /* 0x0000000499207c25 */ /* 0x000fc8000f8e0020 */
[----:B------:R-:W-:Y:S02]  /*3f90*/  IMAD R39, R63, UR4, RZ ;  /* 0x000000043f277c24 */ /* 0x000fe4000f8e02ff */
[----:B------:R-:W-:Y:S02]  /*3fa0*/  IMAD.IADD R33, R35, 0x1, R33 ;  /* 0x0000000123217824 */ /* 0x000fe400078e0221 */
[C---:B------:R-:W-:Y:S02]  /*3fb0*/  IMAD R39, R2.reuse, UR5, R39 ;  /* 0x0000000502277c24 */ /* 0x040fe4000f8e0227 */
[----:B------:R-:W-:Y:S01]  /*3fc0*/  IMAD.WIDE.U32 R32, R2, UR4, R32 ;  /* 0x0000000402207c25 */ /* 0x000fe2000f8e0020 */
[----:B------:R-:W-:-:S03]  /*3fd0*/  ULDC.64 UR4, c[0x0][0x3e8] ;  /* 0x0000fa0000047ab9 */ /* 0x000fc60000000a00 */
[----:B------:R-:W-:Y:S01]  /*3fe0*/  IMAD.IADD R35, R39, 0x1, R33 ;  /* 0x0000000127237824 */ /* 0x000fe200078e0221 */
[----:B------:R-:W-:-:S04]  /*3ff0*/  IADD3 R40, P3, P5, R32, R40, R69 ;  /* 0x0000002820287210 */ /* 0x000fc80007d7e045 */
[----:B------:R-:W-:Y:S02]  /*4000*/  IADD3.X R35, R35, R99, R68, P3, P5 ;  /* 0x0000006323237210 */ /* 0x000fe40001fea444 */
[----:B------:R-:W-:-:S04]  /*4010*/  LEA R32, P3, R42, UR4, 0x1 ;  /* 0x000000042a207c11 */ /* 0x000fc8000f8608ff */
[----:B------:R-:W-:Y:S02]  /*4020*/  LEA.HI.X R33, R42, UR5, R37, 0x1, P3 ;  /* 0x000000052a217c11 */ /* 0x000fe400098f0c25 */
[----:B------:R-:W-:-:S04]  /*4030*/  LEA R36, P3, R40, UR6, 0x1 ;  /* 0x0000000628247c11 */ /* 0x000fc8000f8608ff */
[----:B------:R-:W-:Y:S02]  /*4040*/  LEA.HI.X R37, R40, UR7, R35, 0x1, P3 ;  /* 0x0000000728257c11 */ /* 0x000fe400098f0c23 */
[----:B------:R-:W5:Y:S04]  /*4050*/  LDG.E.128 R32, desc[UR42][R32.64] ;  /* 0x0000002a20207981 */ /* 0x000f68000c1e1d00 */
[----:B------:R-:W5:Y:S03]  /*4060*/  LDG.E.128 R36, desc[UR42][R36.64] ;  /* 0x0000002a24247981 */ /* 0x000f66000c1e1d00 */
.L_x_12684:
[----:B------:R-:W-:Y:S05]  /*4070*/  BSYNC B1 ;  /* 0x0000000000017941 */ /* 0x000fea0003800000 */
.L_x_12683:
[----:B------:R-:W-:Y:S01]  /*4080*/  IMAD.MOV.U32 R40, RZ, RZ, R15 ;  /* 0x000000ffff287224 */ /* 0x000fe200078e000f */
[----:B------:R-:W-:Y:S01]  /*4090*/  ISETP.NE.AND P3, PT, R71, 0x3, PT ;  /* 0x000000034700780c */ /* 0x000fe20003f65270 */
        /* <DEDUP_REMOVED lines=10> */
[----:B-----5:R-:W-:Y:S01]  /*4140*/  IMAD.MOV.U32 R41, RZ, RZ, R35 ;  /* 0x000000ffff297224 */ /* 0x020fe200078e0023 */
[----:B------:R-:W-:Y:S01]  /*4150*/  PRMT R123, R40, 0x5410, R42 ;  /* 0x00005410287b7816 */ /* 0x000fe2000000002a */
[----:B------:R-:W-:Y:S01]  /*4160*/  IMAD.MOV.U32 R40, RZ, RZ, R34 ;  /* 0x000000ffff287224 */ /* 0x000fe200078e0022 */
[----:B------:R-:W-:Y:S01]  /*4170*/  PRMT R111, R111, 0x5410, R43 ;  /* 0x000054106f6f7816 */ /* 0x000fe2000000002b */
[----:B------:R-:W-:Y:S02]  /*4180*/  IMAD.MOV.U32 R42, RZ, RZ, R32 ;  /* 0x000000ffff2a7224 */ /* 0x000fe400078e0020 */
        /* <DEDUP_REMOVED lines=11> */
.L_x_12685:
        /* <DEDUP_REMOVED lines=9> */
.L_x_13042:
[----:B------:R-:W-:Y:S05]  /*42d0*/  BSYNC B1 ;  /* 0x0000000000017941 */ /* 0x000fea0003800000 */
.L_x_12686:
        /* <DEDUP_REMOVED lines=14> */
[----:B------:R-:W-:Y:S02]  /*43c0*/  IMAD.SHL.U32 R105, R41, 0x8, RZ ;  /* 0x0000000829697824 */ /* 0x000fe400078e00ff */
[----:B------:R-:W-:-:S03]  /*43d0*/  IMAD R41, R152, 0x1800, R83 ;  /* 0x0000180098297824 */ /* 0x000fc600078e0253 */
[----:B------:R-:W-:Y:S01]  /*43e0*/  LOP3.LUT R40, R166, 0x38, R105, 0xf8, !PT ;  /* 0x00000038a6287812 */ /* 0x000fe200078ef869 */
[----:B------:R-:W-:-:S03]  /*43f0*/  IMAD R41, R41, 0x2, R144 ;  /* 0x0000000229297824 */ /* 0x000fc600078e0290 */
        /* <DEDUP_REMOVED lines=51> */
[----:B------:R-:W-:Y:S01]  /*4730*/  HADD2.F32 R28, -RZ, R123.H1_H1 ;  /* 0x3000007bff1c7230 */ /* 0x000fe20000004100 */
[----:B------:R-:W-:Y:S01]  /*4740*/  F2FP.F16.F32.PACK_AB R114, R117, R114 ;  /* 0x000000727572723e */ /* 0x000fe200000000ff */
[----:B------:R-:W-:Y:S01]  /*4750*/  HADD2.F32 R13, -RZ, R40.H0_H0 ;  /* 0x20000028ff0d7230 */ /* 0x000fe20000004100 */
[----:B------:R-:W-:Y:S01]  /*4760*/  F2FP.F16.F32.PACK_AB R115, R116, R115 ;  /* 0x000000737473723e */ /* 0x000fe200000000ff */
[----:B------:R-:W-:Y:S02]  /*4770*/  HADD2.F32 R44, -RZ, R44.H1_H1 ;  /* 0x3000002cff2c7230 */ /* 0x000fe40000004100 */
[-C--:B------:R-:W-:Y:S01]  /*4780*/  FMUL.FTZ R30, R14, R28.reuse ;  /* 0x0000001c0e1e7220 */ /* 0x080fe20000410000 */
[----:B------:R-:W-:Y:S02]  /*4790*/  HADD2.F32 R40, -RZ, R40.H1_H1 ;  /* 0x30000028ff287230 */ /* 0x000fe40000004100 */
[----:B------:R-:W-:Y:S01]  /*47a0*/  FMUL.FTZ R41, R13, R28 ;  /* 0x0000001c0d297220 */ /* 0x000fe20000410000 */
[----:B------:R-:W-:-:S02]  /*47b0*/  HADD2.F32 R15, -RZ, R122.H1_H1 ;  /* 0x3000007aff0f7230 */ /* 0x000fc40000004100 */
[-C--:B------:R-:W-:Y:S01]  /*47c0*/  FMUL.FTZ R43, R44, R31.reuse ;  /* 0x0000001f2c2b7220 */ /* 0x080fe20000410000 */
[----:B------:R-:W-:Y:S02]  /*47d0*/  HADD2.F32 R29, -RZ, R120.H0_H0 ;  /* 0x20000078ff1d7230 */ /* 0x000fe40000004100 */
[----:B------:R-:W-:Y:S01]  /*47e0*/  FMUL.FTZ R31, R40, R31 ;  /* 0x0000001f281f7220 */ /* 0x000fe20000410000 */
[----:B------:R-:W-:Y:S02]  /*47f0*/  HADD2.F32 R28, -RZ, R123.H0_H0 ;  /* 0x2000007bff1c7230 */ /* 0x000fe40000004100 */
[-C--:B------:R-:W-:Y:S01]  /*4800*/  FFMA.FTZ R41, R14, R15.reuse, R41 ;  /* 0x0000000f0e297223 */ /* 0x080fe20000010029 */
[----:B------:R-:W-:Y:S01]  /*4810*/  FFMA.FTZ R30, R13, R15, -R30 ;  /* 0x0000000f0d1e7223 */ /* 0x000fe2000001081e */
[-C--:B------:R-:W-:Y:S01]  /*4820*/  FFMA.FTZ R44, R44, R29.reuse, R31 ;  /* 0x0000001d2c2c7223 */ /* 0x080fe2000001001f */
[----:B------:R-:W-:Y:S02]  /*4830*/  HADD2.F32 R14, -RZ, R46.H0_H0 ;  /* 0x2000002eff0e7230 */ /* 0x000fe40000004100 */
[----:B------:R-:W-:Y:S01]  /*4840*/  FFMA.FTZ R43, R40, R29, -R43 ;  /* 0x0000001d282b7223 */ /* 0x000fe2000001082b */
[----:B------:R-:W-:-:S02]  /*4850*/  HADD2.F32 R31, -RZ, R118.H0_H0 ;  /* 0x20000076ff1f7230 */ /* 0x000fc40000004100 */
[----:B------:R-:W-:Y:S01]  /*4860*/  HADD2.F32 R13, -RZ, R42.H0_H0 ;  /* 0x2000002aff0d7230 */ /* 0x000fe20000004100 */
[----:B------:R-:W-:Y:S01]  /*4870*/  F2FP.F16.F32.PACK_AB R44, R44, R41 ;  /* 0x000000292c2c723e */ /* 0x000fe200000000ff */
[----:B------:R-:W-:Y:S01]  /*4880*/  HADD2.F32 R46, -RZ, R46.H1_H1 ;  /* 0x3000002eff2e7230 */ /* 0x000fe20000004100 */
[----:B------:R-:W-:Y:S01]  /*4890*/  F2FP.F16.F32.PACK_AB R40, R43, R30 ;  /* 0x0000001e2b28723e */ /* 0x000fe200000000ff */
[----:B------:R-:W-:Y:S02]  /*48a0*/  HADD2.F32 R42, -RZ, R42.H1_H1 ;  /* 0x3000002aff2a7230 */ /* 0x000fe40000004100 */
[----:B------:R-:W-:Y:S01]  /*48b0*/  FMUL.FTZ R45, R13, R28 ;  /* 0x0000001c0d2d7220 */ /* 0x000fe20000410000 */
[----:B------:R-:W-:Y:S02]  /*48c0*/  HADD2.F32 R15, -RZ, R122.H0_H0 ;  /* 0x2000007aff0f7230 */ /* 0x000fe40000004100 */
[----:B------:R-:W-:Y:S01]  /*48d0*/  FMUL.FTZ R47, R46, R31 ;  /* 0x0000001f2e2f7220 */ /* 0x000fe20000410000 */
[----:B------:R-:W-:-:S02]  /*48e0*/  HADD2.F32 R29, -RZ, R12.H0_H0 ;  /* 0x2000000cff1d7230 */ /* 0x000fc40000004100 */
[----:B------:R-:W-:Y:S01]  /*48f0*/  FMUL.FTZ R12, R14, R28 ;  /* 0x0000001c0e0c7220 */ /* 0x000fe20000410000 */
[----:B------:R-:W-:Y:S01]  /*4900*/  FMUL.FTZ R31, R42, R31 ;  /* 0x0000001f2a1f7220 */ /* 0x000fe20000410000 */
[-C--:B------:R-:W-:Y:S01]  /*4910*/  FFMA.FTZ R45, R14, R15.reuse, R45 ;  /* 0x0000000f0e2d7223 */ /* 0x080fe2000001002d */
[----:B------:R-:W-:Y:S02]  /*4920*/  IMAD.MOV.U32 R41, RZ, RZ, R110 ;  /* 0x000000ffff297224 */ /* 0x000fe400078e006e */
[----:B------:R-:W-:Y:S01]  /*4930*/  FFMA.FTZ R12, R13, R15, -R12 ;  /* 0x0000000f0d0c7223 */ /* 0x000fe2000001080c */
[-C--:B------:R-:W-:Y:S01]  /*4940*/  FFMA.FTZ R47, R42, R29.reuse, -R47 ;  /* 0x0000001d2a2f7223 */ /* 0x080fe2000001082f */
[----:B------:R-:W-:Y:S01]  /*4950*/  FFMA.FTZ R46, R46, R29, R31 ;  /* 0x0000001d2e2e7223 */ /* 0x000fe2000001001f */
[----:B------:R-:W-:-:S03]  /*4960*/  IMAD.MOV.U32 R43, RZ, RZ, R114 ;  /* 0x000000ffff2b7224 */ /* 0x000fc600078e0072 */
[----:B------:R-:W-:Y:S01]  /*4970*/  F2FP.F16.F32.PACK_AB R42, R47, R12 ;  /* 0x0000000c2f2a723e */ /* 0x000fe200000000ff */
[----:B------:R-:W-:Y:S01]  /*4980*/  IMAD.MOV.U32 R47, RZ, RZ, R115 ;  /* 0x000000ffff2f7224 */ /* 0x000fe200078e0073 */
[----:B------:R-:W-:Y:S01]  /*4990*/  F2FP.F16.F32.PACK_AB R46, R46, R45 ;  /* 0x0000002d2e2e723e */ /* 0x000fe200000000ff */
[----:B------:R-:W-:-:S07]  /*49a0*/  IMAD.MOV.U32 R45, RZ, RZ, R111 ;  /* 0x000000ffff2d7224 */ /* 0x000fce00078e006f */
.L_x_12691:
[----:B------:R-:W-:Y:S05]  /*49b0*/  BSYNC B2 ;  /* 0x0000000000027941 */ /* 0x000fea0003800000 */
.L_x_12690:
        /* <DEDUP_REMOVED lines=12> */
.L_x_12689:
[----:B------:R-:W-:Y:S05]  /*4a80*/  BSYNC B1 ;  /* 0x0000000000017941 */ /* 0x000fea0003800000 */
.L_x_12688:
[----:B------:R-:W-:Y:S01]  /*4a90*/  ISETP.GE.OR P5, PT, R156, R98, P1 ;  /* 0x000000629c00720c */ /* 0x000fe20000fa6670 */
        /* <DEDUP_REMOVED lines=9> */
[----:B------:R-:W-:-:S04]  /*4b30*/  LEA R40, P5, R12, R90, 0x1 ;  /* 0x0000005a0c287211 */ /* 0x000fc800078a08ff */
[----:B------:R-:W-:Y:S02]  /*4b40*/  LEA.HI.X R41, R12, R91, R13, 0x1, P5 ;  /* 0x0000005b0c297211 */ /* 0x000fe400028f0c0d */
[----:B------:R-:W-:-:S04]  /*4b50*/  SHF.R.S32.HI R12, RZ, 0x1f, R103 ;  /* 0x0000001fff0c7819 */ /* 0x000fc80000011467 */
[----:B------:R-:W-:-:S04]  /*4b60*/  LEA.HI R103, R12, R103, RZ, 0x4 ;  /* 0x000000670c677211 */ /* 0x000fc800078f20ff */
[----:B------:R-:W-:-:S05]  /*4b70*/  LEA.HI.SX32 R43, R103, R80, 0x1c ;  /* 0x00000050672b7211 */ /* 0x000fca00078fe2ff */
[----:B------:R-:W-:-:S05]  /*4b80*/  IMAD.SHL.U32 R43, R43, 0x8, RZ ;  /* 0x000000082b2b7824 */ /* 0x000fca00078e00ff */
[----:B------:R-:W-:-:S04]  /*4b90*/  LOP3.LUT R13, R172, 0x38, R43, 0xf8, !PT ;  /* 0x00000038ac0d7812 */ /* 0x000fc800078ef82b */
[----:B------:R-:W-:Y:S01]  /*4ba0*/  LOP3.LUT R12, R13, R174, RZ, 0x3c, !PT ;  /* 0x000000ae0d0c7212 */ /* 0x000fe200078e3cff */
[----:B------:R-:W-:-:S04]  /*4bb0*/  IMAD R13, R152, 0x1800, R84 ;  /* 0x00001800980d7824 */ /* 0x000fc800078e0254 */
[----:B------:R-:W-:Y:S02]  /*4bc0*/  IMAD.IADD R15, R175, 0x1, R12 ;  /* 0x00000001af0f7824 */ /* 0x000fe400078e020c */
        /* <DEDUP_REMOVED lines=36> */
[--C-:B------:R-:W-:Y:S02]  /*4e10*/  HADD2.F32 R14, -RZ, R31.reuse.H0_H0 ;  /* 0x2000001fff0e7230 */ /* 0x100fe40000004100 */
[----:B------:R-:W-:-:S02]  /*4e20*/  HADD2.F32 R31, -RZ, R31.H1_H1 ;  /* 0x3000001fff1f7230 */ /* 0x000fc40000004100 */
[-C--:B------:R-:W-:Y:S01]  /*4e30*/  FMUL.FTZ R35, R13, R34.reuse ;  /* 0x000000220d237220 */ /* 0x080fe20000410000 */
[----:B------:R-:W-:Y:S01]  /*4e40*/  HADD2.F32 R36, -RZ, R45.H0_H0 ;  /* 0x2000002dff247230 */ /* 0x000fe20000004100 */
[----:B------:R-:W-:Y:S01]  /*4e50*/  F2FP.F16.F32.PACK_AB R37, R44, R37 ;  /* 0x000000252c25723e */ /* 0x000fe200000000ff */
[----:B------:R-:W-:Y:S02]  /*4e60*/  HADD2.F32 R15, -RZ, R15.H1_H1 ;  /* 0x3000000fff0f7230 */ /* 0x000fe40000004100 */
[----:B------:R-:W-:Y:S02]  /*4e70*/  HADD2.F32 R29, -RZ, R106.H1_H1 ;  /* 0x3000006aff1d7230 */ /* 0x000fe40000004100 */
[----:B------:R-:W-:Y:S02]  /*4e80*/  HADD2.F32 R30, -RZ, R46.H0_H0 ;  /* 0x2000002eff1e7230 */ /* 0x000fe40000004100 */
[C---:B------:R-:W-:Y:S01]  /*4e90*/  FMUL.FTZ R46, R14.reuse, R34 ;  /* 0x000000220e2e7220 */ /* 0x040fe20000410000 */
[-C--:B------:R-:W-:Y:S01]  /*4ea0*/  FMUL.FTZ R34, R31, R36.reuse ;  /* 0x000000241f227220 */ /* 0x080fe20000410000 */
[----:B------:R-:W-:Y:S01]  /*4eb0*/  FMUL.FTZ R94, R15, R36 ;  /* 0x000000240f5e7220 */ /* 0x000fe20000410000 */
[-C--:B------:R-:W-:Y:S01]  /*4ec0*/  FFMA.FTZ R36, R14, R29.reuse, R35 ;  /* 0x0000001d0e247223 */ /* 0x080fe20000010023 */
[----:B------:R-:W-:Y:S01]  /*4ed0*/  FFMA.FTZ R46, R13, R29, -R46 ;  /* 0x0000001d0d2e7223 */ /* 0x000fe2000001082e */
[----:B------:R-:W-:-:S02]  /*4ee0*/  HADD2.F32 R14, -RZ, R32.H0_H0 ;  /* 0x20000020ff0e7230 */ /* 0x000fc40000004100 */
[-C--:B------:R-:W-:Y:S01]  /*4ef0*/  FFMA.FTZ R45, R15, R30.reuse, -R34 ;  /* 0x0000001e0f2d7223 */ /* 0x080fe20000010822 */
[----:B------:R-:W-:Y:S02]  /*4f00*/  HADD2.F32 R29, -RZ, R96.H0_H0 ;  /* 0x20000060ff1d7230 */ /* 0x000fe40000004100 */
[----:B------:R-:W-:Y:S01]  /*4f10*/  FFMA.FTZ R47, R31, R30, R94 ;  /* 0x0000001e1f2f7223 */ /* 0x000fe2000001005e */
[----:B------:R-:W-:Y:S02]  /*4f20*/  HADD2.F32 R13, -RZ, R12.H0_H0 ;  /* 0x2000000cff0d7230 */ /* 0x000fe40000004100 */
[-C--:B------:R-:W-:Y:S01]  /*4f30*/  FMUL.FTZ R30, R14, R109.reuse ;  /* 0x0000006d0e1e7220 */ /* 0x080fe20000410000 */
[----:B------:R-:W-:Y:S02]  /*4f40*/  HADD2.F32 R32, -RZ, R32.H1_H1 ;  /* 0x30000020ff207230 */ /* 0x000fe40000004100 */
[----:B------:R-:W-:Y:S02]  /*4f50*/  HADD2.F32 R12, -RZ, R12.H1_H1 ;  /* 0x3000000cff0c7230 */ /* 0x000fe40000004100 */
[----:B------:R-:W-:Y:S01]  /*4f60*/  FMUL.FTZ R109, R13, R109 ;  /* 0x0000006d0d6d7220 */ /* 0x000fe20000410000 */
[----:B------:R-:W-:-:S02]  /*4f70*/  HADD2.F32 R107, -RZ, R107.H0_H0 ;  /* 0x2000006bff6b7230 */ /* 0x000fc40000004100 */
[-C--:B------:R-:W-:Y:S01]  /*4f80*/  FMUL.FTZ R31, R32, R29.reuse ;  /* 0x0000001d201f7220 */ /* 0x080fe20000410000 */
[----:B------:R-:W-:Y:S02]  /*4f90*/  HADD2.F32 R15, -RZ, R100.H0_H0 ;  /* 0x20000064ff0f7230 */ /* 0x000fe40000004100 */
[C---:B------:R-:W-:Y:S01]  /*4fa0*/  FMUL.FTZ R29, R12.reuse, R29 ;  /* 0x0000001d0c1d7220 */ /* 0x040fe20000410000 */
[----:B------:R-:W-:Y:S02]  /*4fb0*/  HADD2.F32 R108, -RZ, R108.H0_H0 ;  /* 0x2000006cff6c7230 */ /* 0x000fe40000004100 */
[----:B------:R-:W-:Y:S01]  /*4fc0*/  FFMA.FTZ R30, R13, R107, -R30 ;  /* 0x0000006b0d1e7223 */ /* 0x000fe2000001081e */
[----:B------:R-:W-:Y:S02]  /*4fd0*/  HADD2.F32 R13, -RZ, R33.H0_H0 ;  /* 0x20000021ff0d7230 */ /* 0x000fe40000004100 */
[-C--:B------:R-:W-:Y:S01]  /*4fe0*/  FFMA.FTZ R31, R12, R15.reuse, -R31 ;  /* 0x0000000f0c1f7223 */ /* 0x080fe2000001081f */
[----:B------:R-:W-:Y:S01]  /*4ff0*/  FFMA.FTZ R32, R32, R15, R29 ;  /* 0x0000000f20207223 */ /* 0x000fe2000001001d */
[----:B------:R-:W-:-:S02]  /*5000*/  HADD2.F32 R15, -RZ, R95.H0_H0 ;  /* 0x2000005fff0f7230 */ /* 0x000fc40000004100 */
[----:B------:R-:W-:Y:S01]  /*5010*/  FFMA.FTZ R109, R14, R107, R109 ;  /* 0x0000006b0e6d7223 */ /* 0x000fe2000001006d */
[--C-:B------:R-:W-:Y:S02]  /*5020*/  HADD2.F32 R12, -RZ, R28.reuse.H0_H0 ;  /* 0x2000001cff0c7230 */ /* 0x100fe40000004100 */
[----:B------:R-:W-:Y:S01]  /*5030*/  FMUL.FTZ R29, R13, R108 ;  /* 0x0000006c0d1d7220 */ /* 0x000fe20000410000 */
        /* <DEDUP_REMOVED lines=15> */
[----:B------:R-:W-:Y:S02]  /*5130*/  F2FP.F16.F32.PACK_AB R13, R38, R39 ;  /* 0x00000027260d723e */ /* 0x000fe400000000ff */
[----:B------:R-:W-:Y:S01]  /*5140*/  F2FP.F16.F32.PACK_AB R14, R28, R29 ;  /* 0x0000001d1c0e723e */ /* 0x000fe200000000ff */
[----:B------:R-:W-:Y:S01]  /*5150*/  IMAD.MOV.U32 R28, RZ, RZ, R36 ;  /* 0x000000ffff1c7224 */ /* 0x000fe200078e0024 */
[----:B------:R-:W-:Y:S01]  /*5160*/  F2FP.F16.F32.PACK_AB R15, R45, R46 ;  /* 0x0000002e2d0f723e */ /* 0x000fe200000000ff */
[----:B------:R-:W-:Y:S01]  /*5170*/  IMAD.MOV.U32 R29, RZ, RZ, R37 ;  /* 0x000000ffff1d7224 */ /* 0x000fe200078e0025 */
[----:B------:R-:W-:-:S07]  /*5180*/  F2FP.F16.F32.PACK_AB R30, R33, R108 ;  /* 0x0000006c211e723e */ /* 0x000fce00000000ff */
.L_x_12693:
[----:B------:R-:W-:Y:S05]  /*5190*/  BSYNC B1 ;  /* 0x0000000000017941 */ /* 0x000fea0003800000 */
.L_x_12692:
        /* <DEDUP_REMOVED lines=10> */
.L_x_12657:
[----:B------:R-:W-:-:S13]  /*5240*/  ISETP.NE.AND P3, PT, R71, 0x3, PT ;  /* 0x000000034700780c */ /* 0x000fda0003f65270 */
[----:B------:R-:W-:Y:S05]  /*5250*/  @!P3 BRA `(.L_x_12694) ;  /* 0x000000000004b947 */ /* 0x000fea0003800000 */
[----:B------:R-:W-:Y:S01]  /*5260*/  BPT.TRAP 0x1 ;  /* 0x000000040000795c */ /* 0x000fe20000300000 */
.L_x_12694:
[----:B------:R-:W-:Y:S01]  /*5270*/  IMAD R88, R152, 0x8, R144 ;  /* 0x0000000898587824 */ /* 0x000fe200078e0290 */
[----:B------:R-:W-:Y:S01]  /*5280*/  SHF.L.U32 R99, R157, 0x1f, RZ ;  /* 0x0000001f9d637819 */ /* 0x000fe200000006ff */
[----:B------:R-:W-:Y:S01]  /*5290*/  IMAD R98, R26, -0x60, R56 ;  /* 0xffffffa01a627824 */ /* 0x000fe200078e0238 */
[----:B------:R-:W-:Y:S02]  /*52a0*/  BSSY B1, `(.L_x_12695) ;  /* 0x0000004000017945 */ /* 0x000fe40003800000 */
[----:B------:R-:W0:Y:S02]  /*52b0*/  SYNCS.PHASECHK.TRANS64.TRYWAIT P4, [R88+URZ+0x32490], R99 ;  /* 0x03249063580075a7 */ /* 0x000e24000808017f */
[----:B------:R-:W-:Y:S01]  /*52c0*/  VIMNMX R98, R98, 0x60, PT ;  /* 0x0000006062627848 */ /* 0x000fe20003fe0100 */
[----:B0-----:R-:W-:Y:S06]  /*52d0*/  @!P4 BRA `(.L_x_12696) ;  /* 0x00000310005cc947 */ /* 0x001fec0003800000 */
.L_x_13043:
[----:B------:R-:W-:Y:S05]  /*52e0*/  BSYNC B1 ;  /* 0x0000000000017941 */ /* 0x000fea0003800000 */
.L_x_12695:
        /* <DEDUP_REMOVED lines=8> */
.L_x_12698:
[----:B------:R-:W-:Y:S05]  /*5370*/  BSYNC B1 ;  /* 0x0000000000017941 */ /* 0x000fea0003800000 */
.L_x_12697:
[----:B------:R-:W-:Y:S05]  /*5380*/  @P4 BRA `(.L_x_12674) ;  /* 0x0000000000104947 */ /* 0x000fea0003800000 */
[----:B-1----:R-:W1:Y:S04]  /*5390*/  @!P1 LDS.128 R12, [R96+0x2000] ;  /* 0x00200000600c9984 */ /* 0x002e680000000c00 */
[----:B------:R-:W2:Y:S04]  /*53a0*/  @!P2 LDS.128 R28, [R94+0x2000] ;  /* 0x002000005e1ca984 */ /* 0x000ea80000000c00 */
[----:B-1----:R3:W-:Y:S04]  /*53b0*/  @!P1 STG.E.128 desc[UR42][R32.64], R12 ;  /* 0x0000000c20009986 */ /* 0x0027e8000c101d2a */
[----:B--2---:R3:W-:Y:S02]  /*53c0*/  @!P2 STG.E.128 desc[UR42][R32.64+0x40], R28 ;  /* 0x0000401c2000a986 */ /* 0x0047e4000c101d2a */
.L_x_12674:
[----:B------:R-:W-:Y:S05]  /*53d0*/  BSYNC B0 ;  /* 0x0000000000007941 */ /* 0x000fea0003800000 */
.L_x_12656:
        /* <DEDUP_REMOVED lines=17> */
.L_x_12700:
[----:B------:R-:W-:Y:S05]  /*54f0*/  BSYNC B0 ;  /* 0x0000000000007941 */ /* 0x000fea0003800000 */
.L_x_12699:
[----:B------:R-:W2:Y:S01]  /*5500*/  SYNCS.PHASECHK.TRANS64.TRYWAIT P3, [R88+URZ+0x324b0], R99 ;  /* 0x0324b063580075a7 */ /* 0x000ea2000806017f */
[----:B------:R-:W-:Y:S01]  /*5510*/  ULDC UR49, c[0x0][0x320] ;  /* 0x0000c80000317ab9 */ /* 0x000fe20000000800 */
[----:B------:R-:W-:Y:S01]  /*5520*/  ULDC.64 UR44, c[0x0][0x328] ;  /* 0x0000ca00002c7ab9 */ /* 0x000fe20000000a00 */
[----:B------:R-:W-:Y:S01]  /*5530*/  ULDC.64 UR40, c[0x0][0x318] ;  /* 0x0000c60000287ab9 */ /* 0x000fe20000000a00 */
[----:B------:R-:W-:Y:S01]  /*5540*/  BSSY B0, `(.L_x_12701) ;  /* 0x0000003000007945 */ /* 0x000fe20003800000 */
[----:B------:R-:W-:-:S03]  /*5550*/  IMAD R13, R152, 0x6000, R160 ;  /* 0x00006000980d7824 */ /* 0x000fc600078e02a0 */
[----:B--2---:R-:W-:Y:S05]  /*5560*/  @!P3 BRA `(.L_x_12702) ;  /* 0x0000030c00ccb947 */ /* 0x004fea0003800000 */
.L_x_13044:
[----:B------:R-:W-:Y:S05]  /*5570*/  BSYNC B0 ;  /* 0x0000000000007941 */ /* 0x000fea0003800000 */
.L_x_12701:
        /* <DEDUP_REMOVED lines=8> */
[----:B-1----:R-:W-:Y:S02]  /*5600*/  IMAD.MOV.U32 R12, RZ, RZ, R6 ;  /* 0x000000ffff0c7224 */ /* 0x002fe400078e0006 */
[----:B------:R-:W-:Y:S02]  /*5610*/  IMAD.MOV.U32 R13, RZ, RZ, R85 ;  /* 0x000000ffff0d7224 */ /* 0x000fe400078e0055 */
[C---:B------:R-:W-:Y:S02]  /*5620*/  IMAD R15, R28.reuse, UR45, R15 ;  /* 0x0000002d1c0f7c24 */ /* 0x040fe4000f8e020f */
[----:B------:R-:W-:-:S04]  /*5630*/  IMAD.WIDE.U32 R12, R28, UR44, R12 ;  /* 0x0000002c1c0c7c25 */ /* 0x000fc8000f8e000c */
[----:B------:R-:W-:Y:S01]  /*5640*/  IMAD.IADD R13, R13, 0x1, R15 ;  /* 0x000000010d0d7824 */ /* 0x000fe200078e020f */
[----:B------:R-:W-:-:S04]  /*5650*/  LEA R30, P3, R12, UR40, 0x1 ;  /* 0x000000280c1e7c11 */ /* 0x000fc8000f8608ff */
[----:B------:R-:W-:Y:S02]  /*5660*/  LEA.HI.X R31, R12, UR41, R13, 0x1, P3 ;  /* 0x000000290c1f7c11 */ /* 0x000fe400098f0c0d */
[----:B------:R-:W-:-:S13]  /*5670*/  ISETP.GE.AND P3, PT, R22, UR49, PT ;  /* 0x0000003116007c0c */ /* 0x000fda000bf66270 */
[----:B------:R-:W1:Y:S04]  /*5680*/  @!P3 LDS.128 R12, [R32] ;  /* 0x00000000200cb984 */ /* 0x000e680000000c00 */
[----:B-1----:R-:W-:Y:S01]  /*5690*/  @!P3 STG.E.128 desc[UR42][R30.64], R12 ;  /* 0x0000000c1e00b986 */ /* 0x002fe2000c101d2a */
[----:B------:R-:W-:-:S13]  /*56a0*/  ISETP.GE.AND P3, PT, R60, UR49, PT ;  /* 0x000000313c007c0c */ /* 0x000fda000bf66270 */
[----:B------:R-:W1:Y:S04]  /*56b0*/  @!P3 LDS.128 R12, [R33] ;  /* 0x00000000210cb984 */ /* 0x000e680000000c00 */
[----:B-1----:R-:W-:Y:S01]  /*56c0*/  @!P3 STG.E.128 desc[UR42][R30.64+0x40], R12 ;  /* 0x0000400c1e00b986 */ /* 0x002fe2000c101d2a */
[----:B------:R-:W-:-:S13]  /*56d0*/  ISETP.GE.AND P3, PT, R3, UR49, PT ;  /* 0x0000003103007c0c */ /* 0x000fda000bf66270 */
[----:B------:R-:W1:Y:S04]  /*56e0*/  @!P3 LDS.128 R12, [R32+0x3000] ;  /* 0x00300000200cb984 */ /* 0x000e680000000c00 */
        /* <DEDUP_REMOVED lines=10> */
[----:B------:R-:W-:-:S13]  /*5790*/  ISETP.NE.AND P3, PT, R87, RZ, PT ;  /* 0x000000ff5700720c */ /* 0x000fda0003f65270 */
[----:B------:R-:W1:Y:S04]  /*57a0*/  @P3 LDS.128 R12, [R32+0x9000] ;  /* 0x00900000200c3984 */ /* 0x000e680000000c00 */
[----:B-1----:R-:W-:Y:S01]  /*57b0*/  @P3 STG.E.128 desc[UR42][R30.64+0x180], R12 ;  /* 0x0001800c1e003986 */ /* 0x002fe2000c101d2a */
[----:B------:R-:W-:-:S13]  /*57c0*/  ISETP.NE.AND P3, PT, R86, RZ, PT ;  /* 0x000000ff5600720c */ /* 0x000fda0003f65270 */
[----:B------:R-:W1:Y:S04]  /*57d0*/  @P3 LDS.128 R12, [R33+0x9000] ;  /* 0x00900000210c3984 */ /* 0x000e680000000c00 */
[----:B-1----:R3:W-:Y:S02]  /*57e0*/  @P3 STG.E.128 desc[UR42][R30.64+0x1c0], R12 ;  /* 0x0001c00c1e003986 */ /* 0x0027e4000c101d2a */
.L_x_12704:
[----:B------:R-:W-:Y:S05]  /*57f0*/  BSYNC B0 ;  /* 0x0000000000007941 */ /* 0x000fea0003800000 */
.L_x_12703:
[----:B------:R-:W-:Y:S01]  /*5800*/  ISETP.GE.AND P3, PT, R156, R98, PT ;  /* 0x000000629c00720c */ /* 0x000fe20003f66270 */
[----:B------:R-:W-:-:S12]  /*5810*/  BSSY B0, `(.L_x_12705) ;  /* 0x0000024000007945 */ /* 0x000fd80003800000 */
[----:B------:R-:W-:Y:S05]  /*5820*/  @P3 BRA `(.L_x_12706) ;  /* 0x0000000000883947 */ /* 0x000fea0003800000 */
[----:B---3--:R-:W-:Y:S01]  /*5830*/  IADD3 R15, P3, R28, 0x40, RZ ;  /* 0x000000401c0f7810 */ /* 0x008fe20007f7e0ff */
[----:B-1----:R-:W-:Y:S02]  /*5840*/  IMAD.MOV.U32 R12, RZ, RZ, R6 ;  /* 0x000000ffff0c7224 */ /* 0x002fe400078e0006 */
        /* <DEDUP_REMOVED lines=31> */
[----:B-1----:R4:W-:Y:S02]  /*5a40*/  @P3 STG.E.128 desc[UR42][R28.64+0x1c0], R12 ;  /* 0x0001c00c1c003986 */ /* 0x0029e4000c101d2a */
.L_x_12706:
[----:B------:R-:W-:Y:S05]  /*5a50*/  BSYNC B0 ;  /* 0x0000000000007941 */ /* 0x000fea0003800000 */
.L_x_12705:
[----:B------:R-:W-:Y:S01]  /*5a60*/  @!PT LDS RZ, [RZ] ;  /* 0x00000000fffff984 */ /* 0x000fe20000000800 */
[----:B------:R-:W-:Y:S01]  /*5a70*/  @!PT LDS RZ, [RZ] ;  /* 0x00000000fffff984 */ /* 0x000fe20000000800 */
[----:B------:R-:W-:Y:S01]  /*5a80*/  @!PT LDS RZ, [RZ] ;  /* 0x00000000fffff984 */ /* 0x000fe20000000800 */
[----:B------:R-:W-:Y:S01]  /*5a90*/  @!PT LDS RZ, [RZ] ;  /* 0x00000000fffff984 */ /* 0x000fe20000000800 */
[----:B------:R5:W-:Y:S06]  /*5aa0*/  MEMBAR.ALL.CTA ;  /* 0x0000000000007992 */ /* 0x000bec0000008000 */
[----:B-----5:R-:W5:Y:S02]  /*5ab0*/  FENCE.VIEW.ASYNC.S ;  /* 0x00000000000073c6 */ /* 0x020f640000000000 */
[----:B-----5:R1:W-:Y:S01]  /*5ac0*/  BAR.SYNC.DEFER_BLOCKING R214, 0x80 ;  /* 0x000200d60000751d */ /* 0x0203e20000010000 */
[----:B------:R-:W-:Y:S01]  /*5ad0*/  ISETP.NE.AND P5, PT, R89, RZ, PT ;  /* 0x000000ff5900720c */ /* 0x000fe20003fa5270 */
[----:B------:R-:W-:-:S02]  /*5ae0*/  VIADD R152, R152, 0x1 ;  /* 0x0000000198987836 */ /* 0x000fc40000000000 */
[----:B0-2---:R-:W-:-:S03]  /*5af0*/  @!P4 VIADD R88, R88, 0x324c0 ;  /* 0x000324c05858c836 */ /* 0x005fc60000000000 */
[C---:B------:R-:W-:Y:S02]  /*5b00*/  ISETP.NE.AND P3, PT, R152.reuse, 0x2, PT ;  /* 0x000000029800780c */ /* 0x040fe40003f65270 */
[----:B------:R-:W-:Y:S02]  /*5b10*/  @!P4 PRMT R88, RZ, 0x654, R88 ;  /* 0x00000654ff58c816 */ /* 0x000fe40000000058 */
[----:B-1-34-:R-:W-:Y:S02]  /*5b20*/  SEL R12, RZ, 0x1, P3 ;  /* 0x00000001ff0c7807 */ /* 0x01afe40001800000 */
[----:B------:R-:W-:Y:S02]  /*5b30*/  SEL R152, R152, RZ, P3 ;  /* 0x000000ff98987207 */ /* 0x000fe40001800000 */
[----:B------:R-:W-:Y:S01]  /*5b40*/  LOP3.LUT R157, R157, R12, RZ, 0x3c, !PT ;  /* 0x0000000c9d9d7212 */ /* 0x000fe200078e3cff */
[----:B------:R0:W-:Y:S01]  /*5b50*/  @!P4 SYNCS.ARRIVE.TRANS64.RED.A1T0 RZ, [R88+URZ], RZ ;  /* 0x000000ff58ffc9a7 */ /* 0x0001e2000810043f */
[----:B------:R-:W-:Y:S05]  /*5b60*/  @P5 BRA `(.L_x_12707) ;  /* 0xffffffcc00145947 */ /* 0x000fea000383ffff */
[----:B------:R-:W1:Y:S01]  /*5b70*/  S2R R13, SR_TID.X ;  /* 0x00000000000d7919 */ /* 0x000e620000002100 */
[----:B------:R-:W-:Y:S02]  /*5b80*/  PLOP3.LUT P0, PT, PT, PT, PT, 0x8, 0x0 ;  /* 0x000000000000781c */ /* 0x000fe40003f0e170 */
[----:B-1----:R-:W-:-:S04]  /*5b90*/  SHF.R.U32.HI R13, RZ, 0x7, R13 ;  /* 0x00000007ff0d7819 */ /* 0x002fc8000001160d */
[----:B------:R-:W-:-:S13]  /*5ba0*/  ISETP.NE.AND P5, PT, R13, 0x1, PT ;  /* 0x000000010d00780c */ /* 0x000fda0003fa5270 */
[----:B------:R-:W-:Y:S06]  /*5bb0*/  @!P5 BAR.ARV 0x9, 0x100 ;  /* 0x024400000000db1d */ /* 0x000fec0000002000 */
.L_x_12651:
[----:B------:R-:W1:Y:S01]  /*5bc0*/  S2R R0, SR_TID.X ;  /* 0x0000000000007919 */ /* 0x000e620000002100 */
[----:B------:R-:W2:Y:S01]  /*5bd0*/  LDC R15, c[0x0][0x448] ;  /* 0x00011200ff0f7b82 */ /* 0x000ea20000000800 */
[----:B------:R-:W-:Y:S01]  /*5be0*/  IMAD.MOV.U32 R12, RZ, RZ, 0x3000 ;  /* 0x00003000ff0c7424 */ /* 0x000fe200078e00ff */
[----:B------:R-:W3:Y:S01]  /*5bf0*/  S2R R3, SR_SWINHI ;  /* 0x0000000000037919 */ /* 0x000ee20000002f00 */
[----:B------:R-:W-:Y:S02]  /*5c00*/  IMAD.U32 R13, RZ, RZ, UR38 ;  /* 0x00000026ff0d7e24 */ /* 0x000fe4000f8e00ff */
[----:B------:R-:W-:Y:S01]  /*5c10*/  IMAD.MOV.U32 R9, RZ, RZ, 0x100 ;  /* 0x00000100ff097424 */ /* 0x000fe200078e00ff */
[----:B------:R-:W-:Y:S02]  /*5c20*/  STL [R1+0x70], R121 ;  /* 0x0000707901007387 */ /* 0x000fe40000100800 */
[----:B------:R-:W4:Y:S01]  /*5c30*/  LDC R14, c[0x0][0xa80] ;  /* 0x0002a000ff0e7b82 */ /* 0x000f220000000800 */
[----:B------:R-:W-:Y:S01]  /*5c40*/  IMAD.MOV.U32 R10, RZ, RZ, 0x1 ;  /* 0x00000001ff0a7424 */ /* 0x000fe200078e00ff */
[----:B------:R0:W-:Y:S01]  /*5c50*/  STL.64 [R1+0x18], R12 ;  /* 0x0000180c01007387 */ /* 0x0001e20000100a00 */
[----:B------:R-:W-:-:S02]  /*5c60*/  IMAD.MOV.U32 R11, RZ, RZ, RZ ;  /* 0x000000ffff0b7224 */ /* 0x000fc400078e00ff */
[----:B------:R-:W-:Y:S01]  /*5c70*/  IMAD.MOV.U32 R4, RZ, RZ, 0xc000 ;  /* 0x0000c000ff047424 */ /* 0x000fe200078e00ff */
[----:B------:R-:W-:Y:S01]  /*5c80*/  STL.128 [R1+0x430], RZ ;  /* 0x000430ff01007387 */ /* 0x000fe20000100c00 */
[----:B------:R-:W-:Y:S02]  /*5c90*/  IMAD.U32 R5, RZ, RZ, UR38 ;  /* 0x00000026ff057e24 */ /* 0x000fe4000f8e00ff */
[----:B------:R-:W-:Y:S01]  /*5ca0*/  IMAD.MOV.U32 R7, RZ, RZ, 0x100 ;  /* 0x00000100ff077424 */ /* 0x000fe200078e00ff */
[----:B------:R-:W-:Y:S01]  /*5cb0*/  STL.128 [R1+0x440], RZ ;  /* 0x000440ff01007387 */ /* 0x000fe20000100c00 */
[----:B------:R-:W-:Y:S02]  /*5cc0*/  IMAD.MOV.U32 R16, RZ, RZ, 0x1 ;  /* 0x00000001ff107424 */ /* 0x000fe400078e00ff */
[----:B------:R-:W-:Y:S01]  /*5cd0*/  IMAD.MOV.U32 R17, RZ, RZ, RZ ;  /* 0x000000ffff117224 */ /* 0x000fe200078e00ff */
[----:B------:R-:W-:Y:S01]  /*5ce0*/  STL.128 [R1+0x220], RZ ;  /* 0x000220ff01007387 */ /* 0x000fe20000100c00 */
[----:B------:R-:W-:-:S02]  /*5cf0*/  IMAD.U32 R30, RZ, RZ, UR37 ;  /* 0x00000025ff1e7e24 */ /* 0x000fc4000f8e00ff */
[----:B------:R-:W-:Y:S01]  /*5d00*/  IMAD.U32 R72, RZ, RZ, UR37 ;  /* 0x00000025ff487e24 */ /* 0x000fe2000f8e00ff */
[----:B------:R-:W-:Y:S01]  /*5d10*/  STL.128 [R1+0x230], RZ ;  /* 0x000230ff01007387 */ /* 0x000fe20000100c00 */
[----:B-1----:R-:W-:-:S03]  /*5d20*/  LOP3.LUT R0, R0, 0x7f, RZ, 0xc0, !PT ;  /* 0x0000007f00007812 */ /* 0x002fc600078ec0ff */
[----:B----4-:R-:W-:Y:S01]  /*5d30*/  STL [R1+0x450], R14 ;  /* 0x0004500e01007387 */ /* 0x010fe20000100800 */
[----:B------:R-:W-:Y:S02]  /*5d40*/  IADD3 R72, P5, R72, 0x70, RZ ;  /* 0x0000007048487810 */ /* 0x000fe40007fbe0ff */
[----:B------:R-:W-:Y:S01]  /*5d50*/  ISETP.NE.AND P1, PT, R0, RZ, PT ;  /* 0x000000ff0000720c */ /* 0x000fe20003f25270 */
[----:B------:R-:W-:Y:S01]  /*5d60*/  STL.128 [R1+0x240], RZ ;  /* 0x000240ff01007387 */ /* 0x000fe20000100c00 */
[----:B------:R-:W-:Y:S02]  /*5d70*/  MOV R28, R144 ;  /* 0x00000090001c7202 */ /* 0x000fe40000000f00 */
[----:B---3--:R-:W-:Y:S02]  /*5d80*/  MOV R29, R3 ;  /* 0x00000003001d7202 */ /* 0x008fe40000000f00 */
[----:B------:R-:W-:Y:S01]  /*5d90*/  SEL R8, RZ, 0x1, P1 ;  /* 0x00000001ff087807 */ /* 0x000fe20000800000 */
[----:B------:R-:W-:Y:S01]  /*5da0*/  STL.128 [R1+0x250], RZ ;  /* 0x000250ff01007387 */ /* 0x000fe20000100c00 */
[----:B0-----:R-:W-:-:S02]  /*5db0*/  IADD3 R12, P1, R28, 0x32430, RZ ;  /* 0x000324301c0c7810 */ /* 0x001fc40007f3e0ff */
[C---:B------:R-:W-:Y:S01]  /*5dc0*/  IADD3 R0, P3, R28.reuse, 0x32450, RZ ;  /* 0x000324501c007810 */ /* 0x040fe20007f7e0ff */
[----:B------:R-:W-:Y:S01]  /*5dd0*/  IMAD.MOV.U32 R6, RZ, RZ, R8 ;  /* 0x000000ffff067224 */ /* 0x000fe200078e0008 */
[C---:B------:R-:W-:Y:S01]  /*5de0*/  IADD3 R3, P4, R28.reuse, 0x32460, RZ ;  /* 0x000324601c037810 */ /* 0x040fe20007f9e0ff */
[--C-:B------:R-:W-:Y:S01]  /*5df0*/  IMAD.X R13, RZ, RZ, R29.reuse, P1 ;  /* 0x000000ffff0d7224 */ /* 0x100fe200008e061d */
[----:B--2---:R-:W-:Y:S01]  /*5e00*/  ISETP.NE.AND P1, PT, R15, 0x1, PT ;  /* 0x000000010f00780c */ /* 0x004fe20003f25270 */
[----:B------:R0:W-:Y:S04]  /*5e10*/  STL.128 [R1+0x20], R8 ;  /* 0x0000200801007387 */ /* 0x0001e80000100c00 */
[----:B------:R1:W-:Y:S04]  /*5e20*/  STL.128 [R1+0x50], R4 ;  /* 0x0000500401007387 */ /* 0x0003e80000100c00 */
[----:B------:R-:W-:Y:S04]  /*5e30*/  STL.64 [R1+0x8], R12 ;  /* 0x0000080c01007387 */ /* 0x000fe80000100a00 */
[----:B------:R-:W-:Y:S01]  /*5e40*/  STL.128 [R1+0x260], RZ ;  /* 0x000260ff01007387 */ /* 0x000fe20000100c00 */
[--C-:B0-----:R-:W-:Y:S01]  /*5e50*/  IMAD.X R11, RZ, RZ, R29.reuse, P3 ;  /* 0x000000ffff0b7224 */ /* 0x101fe200018e061d */
[----:B------:R-:W-:Y:S01]  /*5e60*/  IADD3 R8, P2, R28, 0x32440, RZ ;  /* 0x000324401c087810 */ /* 0x000fe20007f5e0ff */
[----:B------:R-:W-:Y:S01]  /*5e70*/  IMAD.X R10, RZ, RZ, R29, P4 ;  /* 0x000000ffff0a7224 */ /* 0x000fe200020e061d */
[----:B------:R-:W-:Y:S01]  /*5e80*/  STL.128 [R1+0x270], RZ ;  /* 0x000270ff01007387 */ /* 0x000fe20000100c00 */
[----:B-1----:R-:W-:Y:S01]  /*5e90*/  IMAD.MOV.U32 R4, RZ, RZ, R0 ;  /* 0x000000ffff047224 */ /* 0x002fe200078e0000 */
[----:B------:R-:W-:Y:S01]  /*5ea0*/  IADD3 R30, P4, R30, 0x38, RZ ;  /* 0x000000381e1e7810 */ /* 0x000fe20007f9e0ff */
[----:B------:R-:W-:Y:S01]  /*5eb0*/  IMAD.MOV.U32 R5, RZ, RZ, R11 ;  /* 0x000000ffff057224 */ /* 0x000fe200078e000b */
[----:B------:R-:W-:Y:S01]  /*5ec0*/  STL.128 [R1+0x280], RZ ;  /* 0x000280ff01007387 */ /* 0x000fe20000100c00 */
[----:B------:R-:W-:-:S02]  /*5ed0*/  IMAD.MOV.U32 R6, RZ, RZ, R3 ;  /* 0x000000ffff067224 */ /* 0x000fc400078e0003 */
[----:B------:R-:W-:Y:S01]  /*5ee0*/  IMAD.MOV.U32 R7, RZ, RZ, R10 ;  /* 0x000000ffff077224 */ /* 0x000fe200078e000a */
[----:B------:R-:W0:Y:S01]  /*5ef0*/  @P1 LDC R3, c[0x0][0x44c] ;  /* 0x00011300ff031b82 */ /* 0x000e220000000800 */
[----:B------:R-:W-:Y:S01]  /*5f00*/  IMAD.X R9, RZ, RZ, R29, P2 ;  /* 0x000000ffff097224 */ /* 0x000fe200010e061d */
[----:B------:R-:W-:Y:S01]  /*5f10*/  STL.128 [R1+0x290], RZ ;  /* 0x000290ff01007387 */ /* 0x000fe20000100c00 */
[----:B------:R-:W-:-:S03]  /*5f20*/  VIADD R0, R191, 0x7f ;  /* 0x0000007fbf007836 */ /* 0x000fc60000000000 */
[----:B------:R1:W-:Y:S04]  /*5f30*/  STL.128 [R1+0x40], R4 ;  /* 0x0000400401007387 */ /* 0x0003e80000100c00 */
[----:B------:R2:W-:Y:S04]  /*5f40*/  STL.64 [R1+0x68], R6 ;  /* 0x0000680601007387 */ /* 0x0005e80000100a00 */
[----:B------:R-:W-:Y:S04]  /*5f50*/  STL.64 [R1+0x10], R8 ;  /* 0x0000100801007387 */ /* 0x000fe80000100a00 */
[----:B------:R-:W-:Y:S01]  /*5f60*/  STL.64 [R1+0x30], R8 ;  /* 0x0000300801007387 */ /* 0x000fe20000100a00 */
[----:B-1----:R-:W1:Y:S03]  /*5f70*/  @P1 LDC R4, c[0x0][0x450] ;  /* 0x00011400ff041b82 */ /* 0x002e660000000800 */
[----:B------:R-:W-:Y:S01]  /*5f80*/  STL.128 [R1+0x2a0], RZ ;  /* 0x0002a0ff01007387 */ /* 0x000fe20000100c00 */
[----:B0-----:R-:W-:-:S03]  /*5f90*/  @P1 IMAD.HI.U32 R3, R0, R3, RZ ;  /* 0x0000000300031227 */ /* 0x001fc600078e00ff */
[----:B------:R-:W-:Y:S01]  /*5fa0*/  STL.128 [R1+0x2b0], RZ ;  /* 0x0002b0ff01007387 */ /* 0x000fe20000100c00 */
[----:B--2---:R-:W0:Y:S03]  /*5fb0*/  LDC.64 R6, c[0x0][0xad8] ;  /* 0x0002b600ff067b82 */ /* 0x004e260000000a00 */
[----:B------:R-:W-:Y:S04]  /*5fc0*/  STL.128 [R1+0x2c0], RZ ;  /* 0x0002c0ff01007387 */ /* 0x000fe80000100c00 */
[----:B------:R-:W-:Y:S04]  /*5fd0*/  STL.128 [R1+0x2d0], RZ ;  /* 0x0002d0ff01007387 */ /* 0x000fe80000100c00 */
[----:B------:R-:W-:Y:S04]  /*5fe0*/  STL.128 [R1+0x2e0], RZ ;  /* 0x0002e0ff01007387 */ /* 0x000fe80000100c00 */
[----:B------:R-:W-:Y:S01]  /*5ff0*/  STL.128 [R1+0x2f0], RZ ;  /* 0x0002f0ff01007387 */ /* 0x000fe20000100c00 */
[----:B-1----:R-:W-:-:S03]  /*6000*/  @P1 SHF.R.U32.HI R0, RZ, R4, R3 ;  /* 0x00000004ff001219 */ /* 0x002fc60000011603 */
[----:B------:R-:W-:Y:S04]  /*6010*/  STL.128 [R1+0x300], RZ ;  /* 0x000300ff01007387 */ /* 0x000fe80000100c00 */
[----:B------:R-:W-:Y:S01]  /*6020*/  STL.128 [R1+0x310], RZ ;  /* 0x000310ff01007387 */ /* 0x000fe20000100c00 */
[----:B0-----:R-:W-:-:S03]  /*6030*/  ISETP.GE.AND P6, PT, R7, 0x1, PT ;  /* 0x000000010700780c */ /* 0x001fc60003fc6270 */
[----:B------:R-:W-:Y:S04]  /*6040*/  STL.128 [R1+0x320], RZ ;  /* 0x000320ff01007387 */ /* 0x000fe80000100c00 */
        /* <DEDUP_REMOVED lines=15> */
[----:B------:R-:W-:Y:S04]  /*6140*/  STL.64 [R1], RZ ;  /* 0x000000ff01007387 */ /* 0x000fe80000100a00 */
[----:B------:R-:W-:Y:S04]  /*6150*/  STL.64 [R1+0x38], RZ ;  /* 0x000038ff01007387 */ /* 0x000fe80000100a00 */
[----:B------:R0:W-:Y:S02]  /*6160*/  STL.64 [R1+0x60], R16 ;  /* 0x0000601001007387 */ /* 0x0001e40000100a00 */
[----:B0-----:R-:W-:-:S02]  /*6170*/  IMAD.U32 R17, RZ, RZ, UR37 ;  /* 0x00000025ff117e24 */ /* 0x001fc4000f8e00ff */
[----:B------:R-:W-:-:S03]  /*6180*/  IMAD.U32 R16, RZ, RZ, UR37 ;  /* 0x00000025ff107e24 */ /* 0x000fc6000f8e00ff */
[----:B------:R-:W-:Y:S02]  /*6190*/  IADD3 R17, P2, R17, 0x430, RZ ;  /* 0x0000043011117810 */ /* 0x000fe40007f5e0ff */
[----:B------:R-:W-:Y:S01]  /*61a0*/  IADD3 R16, P3, R16, 0x220, RZ ;  /* 0x0000022010107810 */ /* 0x000fe20007f7e0ff */
[----:B------:R-:W-:-:S12]  /*61b0*/  @P0 BRA `(.L_x_12708) ;  /* 0x00000000000c0947 */ /* 0x000fd80003800000 */
[----:B------:R-:W0:Y:S01]  /*61c0*/  FENCE.VIEW.ASYNC.G ;  /* 0x00000000000073c6 */ /* 0x000e220000000100 */
[----:B------:R-:W-:Y:S05]  /*61d0*/  WARPSYNC.ALL ;  /* 0x0000000000007948 */ /* 0x000fea0003800000 */
[----:B0-----:R-:W-:Y:S06]  /*61e0*/  BAR.ARV 0xc, 0x180 ;  /* 0x0306000000007b1d */ /* 0x001fec0000002000 */
.L_x_12708:
[----:B------:R-:W-:Y:S02]  /*61f0*/  IMAD.IADD R3, R179, 0x1, R0 ;  /* 0x00000001b3037824 */ /* 0x000fe400078e0200 */
[----:B------:R-:W-:Y:S02]  /*6200*/  IMAD.X R44, RZ, RZ, UR36, P2 ;  /* 0x00000024ff2c7e24 */ /* 0x000fe400090e06ff */
[----:B------:R-:W-:Y:S02]  /*6210*/  IMAD.X R45, RZ, RZ, UR36, P3 ;  /* 0x00000024ff2d7e24 */ /* 0x000fe400098e06ff */
[----:B------:R-:W-:Y:S02]  /*6220*/  IMAD.X R51, RZ, RZ, UR36, P4 ;  /* 0x00000024ff337e24 */ /* 0x000fe4000a0e06ff */
[----:B------:R-:W-:Y:S02]  /*6230*/  IMAD.X R73, RZ, RZ, UR36, P5 ;  /* 0x00000024ff497e24 */ /* 0x000fe4000a8e06ff */
        /* <DEDUP_REMOVED lines=13> */
.L_x_12711:
[----:B------:R-:W-:-:S13]  /*6310*/  ISETP.NE.AND P0, PT, R7, 0x1, PT ;  /* 0x000000010700780c */ /* 0x000fda0003f05270 */
[----:B------:R-:W0:Y:S02]  /*6320*/  @P0 LDC.64 R4, c[0x0][0xae0] ;  /* 0x0002b800ff040b82 */ /* 0x000e240000000a00 */
[----:B0-----:R-:W-:-:S05]  /*6330*/  @P0 IMAD.HI.U32 R4, R0, R4, RZ ;  /* 0x0000000400040227 */ /* 0x001fca00078e00ff */
[----:B------:R-:W-:-:S07]  /*6340*/  @P0 SHF.R.U32.HI R0, RZ, R5, R4 ;  /* 0x00000005ff000219 */ /* 0x000fce0000011604 */
.L_x_12712:
[----:B------:R-:W-:Y:S05]  /*6350*/  BSYNC B0 ;  /* 0x0000000000007941 */ /* 0x000fea0003800000 */
.L_x_12710:
[----:B------:R-:W-:-:S05]  /*6360*/  IMAD R3, R0, R7, R7 ;  /* 0x0000000700037224 */ /* 0x000fca00078e0207 */
[----:B------:R-:W-:-:S07]  /*6370*/  VIMNMX R6, R6, R3, PT ;  /* 0x0000000306067248 */ /* 0x000fce0003fe0100 */
.L_x_12709:
[----:B------:R-:W0:Y:S01]  /*6380*/  @P1 LDC R0, c[0x0][0x44c] ;  /* 0x00011300ff001b82 */ /* 0x000e220000000800 */
[----:B------:R-:W-:Y:S01]  /*6390*/  VIADD R6, R6, 0x5f ;  /* 0x0000005f06067836 */ /* 0x000fe20000000000 */
[----:B------:R-:W-:Y:S01]  /*63a0*/  ULDC UR4, c[0x0][0xad4] ;  /* 0x0002b50000047ab9 */ /* 0x000fe20000000800 */
[----:B------:R-:W-:Y:S02]  /*63b0*/  IMAD.MOV.U32 R5, RZ, RZ, R191 ;  /* 0x000000ffff057224 */ /* 0x000fe400078e00bf */
[----:B------:R-:W-:-:S03]  /*63c0*/  IMAD.HI R6, R6, 0x2aaaaaab, RZ ;  /* 0x2aaaaaab06067827 */ /* 0x000fc600078e02ff */
[----:B------:R-:W1:Y:S02]  /*63d0*/  @P1 LDC R9, c[0x0][0x450] ;  /* 0x00011400ff091b82 */ /* 0x000e640000000800 */
[----:B------:R-:W-:-:S04]  /*63e0*/  SHF.R.U32.HI R3, RZ, 0x1f, R6 ;  /* 0x0000001fff037819 */ /* 0x000fc80000011606 */
[----:B------:R-:W-:-:S04]  /*63f0*/  LEA.HI.SX32 R6, R6, R3, 0x1c ;  /* 0x0000000306067211 */ /* 0x000fc800078fe2ff */
[----:B------:R-:W-:Y:S01]  /*6400*/  VIMNMX R177, R177, R6, PT ;  /* 0x00000006b1b17248 */ /* 0x000fe20003fe0100 */
        /* <DEDUP_REMOVED lines=15> */
.L_x_12715:
[----:B------:R-:W-:-:S13]  /*6500*/  ISETP.NE.AND P0, PT, R7, 0x1, PT ;  /* 0x000000010700780c */ /* 0x000fda0003f05270 */
[----:B------:R-:W0:Y:S02]  /*6510*/  @P0 LDC.64 R4, c[0x0][0xae0] ;  /* 0x0002b800ff040b82 */ /* 0x000e240000000a00 */
[----:B0-----:R-:W-:-:S05]  /*6520*/  @P0 IMAD.HI.U32 R4, R0, R4, RZ ;  /* 0x0000000400040227 */ /* 0x001fca00078e00ff */
[----:B------:R-:W-:-:S07]  /*6530*/  @P0 SHF.R.U32.HI R0, RZ, R5, R4 ;  /* 0x00000005ff000219 */ /* 0x000fce0000011604 */
.L_x_12716:
[----:B------:R-:W-:Y:S05]  /*6540*/  BSYNC B0 ;  /* 0x0000000000007941 */ /* 0x000fea0003800000 */
.L_x_12714:
[----:B------:R-:W-:-:S05]  /*6550*/  IMAD R0, R0, R7, RZ ;  /* 0x0000000700007224 */ /* 0x000fca00078e02ff */
[----:B------:R-:W-:-:S07]  /*6560*/  VIMNMX R3, R3, R0, !PT ;  /* 0x0000000003037248 */ /* 0x000fce0007fe0100 */
.L_x_12713:
[----:B------:R-:W-:Y:S01]  /*6570*/  IMAD.HI R3, R3, 0x2aaaaaab, RZ ;  /* 0x2aaaaaab03037827 */ /* 0x000fe200078e02ff */
[----:B------:R-:W-:-:S04]  /*6580*/  PLOP3.LUT P0, PT, PT, PT, PT, 0x80, 0x0 ;  /* 0x000000000000781c */ /* 0x000fc80003f0f070 */
[----:B------:R-:W-:-:S04]  /*6590*/  SHF.R.U32.HI R0, RZ, 0x1f, R3 ;  /* 0x0000001fff007819 */ /* 0x000fc80000011603 */
[----:B------:R-:W-:-:S04]  /*65a0*/  LEA.HI.SX32 R0, R3, R0, 0x1c ;  /* 0x0000000003007211 */ /* 0x000fc800078fe2ff */
[----:B------:R-:W-:-:S04]  /*65b0*/  VIMNMX R165, RZ, R0, !PT ;  /* 0x00000000ffa57248 */ /* 0x000fc80007fe0100 */
[----:B------:R-:W-:-:S13]  /*65c0*/  ISETP.GT.AND P1, PT, R177, R165, PT ;  /* 0x000000a5b100720c */ /* 0x000fda0003f24270 */
[----:B------:R-:W-:Y:S05]  /*65d0*/  @!P1 BRA `(.L_x_12717) ;  /* 0x00000240005c9947 */ /* 0x000fea0003800000 */
[----:B------:R0:W-:Y:S01]  /*65e0*/  STL.64 [R1+0x78], RZ ;  /* 0x000078ff01007387 */ /* 0x0001e20000100a00 */
[----:B------:R-:W-:Y:S01]  /*65f0*/  IMAD.U32 R47, RZ, RZ, UR37 ;  /* 0x00000025ff2f7e24 */ /* 0x000fe2000f8e00ff */
[----:B------:R-:W-:Y:S01]  /*6600*/  UMOV UR4, 0xffffffff ;  /* 0xffffffff00047882 */ /* 0x000fe20000000000 */
[----:B------:R-:W-:Y:S02]  /*6610*/  IMAD.U32 R49, RZ, RZ, UR37 ;  /* 0x00000025ff317e24 */ /* 0x000fe4000f8e00ff */
[----:B------:R-:W-:Y:S01]  /*6620*/  IMAD.U32 R42, RZ, RZ, UR37 ;  /* 0x00000025ff2a7e24 */ /* 0x000fe2000f8e00ff */
[----:B------:R-:W-:Y:S01]  /*6630*/  IADD3 R47, P0, R47, 0x118, RZ ;  /* 0x000001182f2f7810 */ /* 0x000fe20007f1e0ff */
[----:B------:R-:W-:Y:S01]  /*6640*/  IMAD.U32 R57, RZ, RZ, UR37 ;  /* 0x00000025ff397e24 */ /* 0x000fe2000f8e00ff */
[----:B------:R-:W-:Y:S01]  /*6650*/  IADD3 R49, P1, R49, 0x110, RZ ;  /* 0x0000011031317810 */ /* 0x000fe20007f3e0ff */
[----:B------:R-:W-:Y:S01]  /*6660*/  IMAD.U32 R34, RZ, RZ, UR37 ;  /* 0x00000025ff227e24 */ /* 0x000fe2000f8e00ff */
[----:B------:R-:W-:Y:S01]  /*6670*/  IADD3 R42, P2, R42, 0xa8, RZ ;  /* 0x000000a82a2a7810 */ /* 0x000fe20007f5e0ff */
[----:B------:R-:W-:Y:S01]  /*6680*/  IMAD.U32 R40, RZ, RZ, UR37 ;  /* 0x00000025ff287e24 */ /* 0x000fe2000f8e00ff */
[----:B------:R-:W-:Y:S01]  /*6690*/  IADD3 R57, P3, R57, 0x98, RZ ;  /* 0x0000009839397810 */ /* 0x000fe20007f7e0ff */
[----:B------:R-:W-:Y:S01]  /*66a0*/  IMAD.X R46, RZ, RZ, UR36, P0 ;  /* 0x00000024ff2e7e24 */ /* 0x000fe200080e06ff */
[----:B------:R-:W-:Y:S01]  /*66b0*/  IADD3 R34, P4, R34, 0x78, RZ ;  /* 0x0000007822227810 */ /* 0x000fe20007f9e0ff */
[----:B------:R-:W-:Y:S01]  /*66c0*/  IMAD.X R48, RZ, RZ, UR36, P1 ;  /* 0x00000024ff307e24 */ /* 0x000fe200088e06ff */
[----:B------:R-:W-:Y:S01]  /*66d0*/  IADD3 R40, P5, R40, 0x80, RZ ;  /* 0x0000008028287810 */ /* 0x000fe20007fbe0ff */
[----:B------:R-:W-:-:S02]  /*66e0*/  IMAD.X R43, RZ, RZ, UR36, P2 ;  /* 0x00000024ff2b7e24 */ /* 0x000fc400090e06ff */
[----:B------:R-:W-:Y:S02]  /*66f0*/  IMAD.X R50, RZ, RZ, UR36, P3 ;  /* 0x00000024ff327e24 */ /* 0x000fe400098e06ff */
[----:B------:R-:W-:Y:S02]  /*6700*/  IMAD.X R35, RZ, RZ, UR36, P4 ;  /* 0x00000024ff237e24 */ /* 0x000fe4000a0e06ff */
[----:B------:R-:W-:Y:S01]  /*6710*/  IMAD.X R41, RZ, RZ, UR36, P5 ;  /* 0x00000024ff297e24 */ /* 0x000fe2000a8e06ff */
[----:B0-----:R-:W-:Y:S06]  /*6720*/  BRA.DIV UR4, `(.L_x_12718) ;  /* 0x000002fe04707947 */ /* 0x001fec000b800000 */
[----:B------:R0:W1:Y:S02]  /*6730*/  SHFL.IDX PT, R14, R231, RZ, 0x1f ;  /* 0x00001fffe70e7589 */ /* 0x00006400000e0000 */
.L_x_13047:
[----:B-1----:R-:W-:Y:S01]  /*6740*/  LEA.HI R0, R14, R14, RZ, 0x1 ;  /* 0x0000000e0e007211 */ /* 0x002fe200078f08ff */
[C---:B------:R-:W-:Y:S01]  /*6750*/  VIADD R61, R144.reuse, 0x18400 ;  /* 0x00018400903d7836 */ /* 0x040fe20000000000 */
[----:B------:R-:W-:Y:S01]  /*6760*/  STL.128 [R1+0xb0], RZ ;  /* 0x0000b0ff01007387 */ /* 0x000fe20000100c00 */
[----:B------:R-:W-:Y:S01]  /*6770*/  VIADD R8, R144, 0x400 ;  /* 0x0000040090087836 */ /* 0x000fe20000000000 */
[----:B------:R-:W-:Y:S01]  /*6780*/  LOP3.LUT R3, R0, 0x7fffe, RZ, 0xc0, !PT ;  /* 0x0007fffe00037812 */ /* 0x000fe200078ec0ff */
[----:B------:R-:W-:Y:S01]  /*6790*/  IMAD.MOV.U32 R4, RZ, RZ, 0x1 ;  /* 0x00000001ff047424 */ /* 0x000fe200078e00ff */
[----:B------:R-:W-:Y:S01]  /*67a0*/  STL.128 [R1+0xc0], RZ ;  /* 0x0000c0ff01007387 */ /* 0x000fe20000100c00 */
[----:B------:R-:W-:Y:S01]  /*67b0*/  IMAD.MOV.U32 R5, RZ, RZ, RZ ;  /* 0x000000ffff057224 */ /* 0x000fe200078e00ff */
[----:B------:R-:W-:Y:S01]  /*67c0*/  SHF.R.U32.HI R8, RZ, 0x4, R8 ;  /* 0x00000004ff087819 */ /* 0x000fe20000011608 */
[----:B------:R-:W-:Y:S01]  /*67d0*/  IMAD.IADD R0, R14, 0x1, -R3 ;  /* 0x000000010e007824 */ /* 0x000fe200078e0a03 */
[----:B------:R-:W-:Y:S01]  /*67e0*/  STL.128 [R1+0xd0], RZ ;  /* 0x0000d0ff01007387 */ /* 0x000fe20000100c00 */
[----:B------:R-:W-:Y:S01]  /*67f0*/  VIADD R3, R144, 0x1c400 ;  /* 0x0001c40090037836 */ /* 0x000fe20000000000 */
[----:B------:R-:W-:Y:S01]  /*6800*/  LOP3.LUT R8, R8, 0x3fff, RZ, 0xc0, !PT ;  /* 0x00003fff08087812 */ /* 0x000fe200078ec0ff */
[----:B------:R-:W-:Y:S01]  /*6810*/  IMAD R0, R0, 0x2000, R61 ;  /* 0x0000200000007824 */ /* 0x000fe200078e023d */
[----:B------:R-:W-:Y:S01]  /*6820*/  STL.128 [R1+0xe0], RZ ;  /* 0x0000e0ff01007387 */ /* 0x000fe20000100c00 */
[----:B------:R-:W-:Y:S01]  /*6830*/  IMAD.MOV.U32 R6, RZ, RZ, 0x1 ;  /* 0x00000001ff067424 */ /* 0x000fe200078e00ff */
[----:B------:R-:W-:Y:S01]  /*6840*/  SHF.R.U32.HI R3, RZ, 0x4, R3 ;  /* 0x00000004ff037819 */ /* 0x000fe20000011603 */
[----:B------:R-:W-:Y:S01]  /*6850*/  VIADD R9, R0, 0xa000 ;  /* 0x0000a00000097836 */ /* 0x000fe20000000000 */
[----:B------:R-:W-:Y:S01]  /*6860*/  SHF.R.U32.HI R0, RZ, 0x4, R0 ;  /* 0x00000004ff007819 */ /* 0x000fe20000011600 */
[----:B------:R-:W-:Y:S01]  /*6870*/  IMAD.MOV.U32 R7, RZ, RZ, RZ ;  /* 0x000000ffff077224 */ /* 0x000fe200078e00ff */
[----:B------:R-:W-:Y:S01]  /*6880*/  LOP3.LUT R3, R3, 0x3fff, RZ, 0xc0, !PT ;  /* 0x00003fff03037812 */ /* 0x000fe200078ec0ff */
[----:B------:R-:W-:Y:S01]  /*6890*/  IMAD.MOV.U32 R12, RZ, RZ, 0x1 ;  /* 0x00000001ff0c7424 */ /* 0x000fe200078e00ff */
[----:B------:R-:W-:Y:S01]  /*68a0*/  SHF.R.U32.HI R9, RZ, 0x4, R9 ;  /* 0x00000004ff097819 */ /* 0x000fe20000011609 */
[----:B------:R-:W-:Y:S01]  /*68b0*/  IMAD.MOV.U32 R13, RZ, RZ, RZ ;  /* 0x000000ffff0d7224 */ /* 0x000fe200078e00ff */
[----:B------:R-:W-:Y:S01]  /*68c0*/  LOP3.LUT R3, R3, 0x10000, RZ, 0xfc, !PT ;  /* 0x0001000003037812 */ /* 0x000fe200078efcff */
[----:B------:R1:W-:Y:S01]  /*68d0*/  STL.128 [R1+0x80], R4 ;  /* 0x0000800401007387 */ /* 0x0003e20000100c00 */
[----:B------:R-:W-:Y:S01]  /*68e0*/  LOP3.LUT R9, R9, 0x3fff, RZ, 0xc0, !PT ;  /* 0x00003fff09097812 */ /* 0x000fe200078ec0ff */
[----:B------:R-:W-:Y:S01]  /*68f0*/  IMAD.MOV.U32 R11, RZ, RZ, 0x40000040 ;  /* 0x40000040ff0b7424 */ /* 0x000fe200078e00ff */
[----:B------:R-:W-:Y:S01]  /*6900*/  LOP3.LUT R0, R0, 0x3fff, RZ, 0xc0, !PT ;  /* 0x00003fff00007812 */ /* 0x000fe200078ec0ff */
[----:B------:R2:W-:Y:S01]  /*6910*/  STL.64 [R1+0x90], R12 ;  /* 0x0000900c01007387 */ /* 0x0005e20000100a00 */
[----:B------:R-:W-:Y:S01]  /*6920*/  LOP3.LUT R10, R8, 0x10000, RZ, 0xfc, !PT ;  /* 0x00010000080a7812 */ /* 0x000fe200078efcff */
[----:B------:R-:W-:Y:S01]  /*6930*/  IMAD.U32 R33, RZ, RZ, UR37 ;  /* 0x00000025ff217e24 */ /* 0x000fe2000f8e00ff */
[----:B------:R-:W-:Y:S01]  /*6940*/  LOP3.LUT P0, RZ, R61, 0x1bf, RZ, 0xc0, !PT ;  /* 0x000001bf3dff7812 */ /* 0x000fe2000780c0ff */
[----:B------:R3:W-:Y:S01]  /*6950*/  STL.128 [R1+0xf0], RZ ;  /* 0x0000f0ff01007387 */ /* 0x0007e20000100c00 */
[----:B------:R-:W-:Y:S01]  /*6960*/  IMAD.U32 R37, RZ, RZ, UR37 ;  /* 0x00000025ff257e24 */ /* 0x000fe2000f8e00ff */
[----:B------:R-:W-:Y:S01]  /*6970*/  BSSY B6, `(.L_x_12719) ;  /* 0x0000028000067945 */ /* 0x000fe20003800000 */
[----:B------:R-:W-:Y:S01]  /*6980*/  IMAD.U32 R39, RZ, RZ, UR37 ;  /* 0x00000025ff277e24 */ /* 0x000fe2000f8e00ff */
[----:B------:R3:W-:Y:S01]  /*6990*/  STL.128 [R1+0x100], RZ ;  /* 0x000100ff01007387 */ /* 0x0007e20000100c00 */
[----:B------:R-:W-:Y:S01]  /*69a0*/  IMAD.U32 R31, RZ, RZ, UR37 ;  /* 0x00000025ff1f7e24 */ /* 0x000fe2000f8e00ff */
[----:B------:R-:W-:-:S02]  /*69b0*/  IADD3 R33, P1, R33, 0x88, RZ ;  /* 0x0000008821217810 */ /* 0x000fc40007f3e0ff */
[----:B-1----:R-:W-:Y:S01]  /*69c0*/  LOP3.LUT R6, R8, 0x3000000, RZ, 0xfc, !PT ;  /* 0x0300000008067812 */ /* 0x002fe200078efcff */
[----:B------:R-:W-:Y:S01]  /*69d0*/  IMAD.MOV.U32 R4, RZ, RZ, R3 ;  /* 0x000000ffff047224 */ /* 0x000fe200078e0003 */
[----:B------:R-:W-:Y:S01]  /*69e0*/  LOP3.LUT R8, R9, 0x10000, RZ, 0xfc, !PT ;  /* 0x0001000009087812 */ /* 0x000fe200078efcff */
[----:B------:R-:W-:Y:S01]  /*69f0*/  IMAD.MOV.U32 R5, RZ, RZ, 0x40000040 ;  /* 0x40000040ff057424 */ /* 0x000fe200078e00ff */
[----:B--2---:R-:W-:Y:S01]  /*6a00*/  LOP3.LUT R12, R0, 0x10000, RZ, 0xfc, !PT ;  /* 0x00010000000c7812 */ /* 0x004fe200078efcff */
[----:B------:R-:W-:Y:S01]  /*6a10*/  IMAD.MOV.U32 R7, RZ, RZ, 0x40000040 ;  /* 0x40000040ff077424 */ /* 0x000fe200078e00ff */
[----:B------:R-:W-:Y:S01]  /*6a20*/  IADD3 R37, P2, R37, 0x90, RZ ;  /* 0x0000009025257810 */ /* 0x000fe20007f5e0ff */
[----:B------:R-:W-:Y:S01]  /*6a30*/  IMAD.MOV.U32 R13, RZ, RZ, 0x40000040 ;  /* 0x40000040ff0d7424 */ /* 0x000fe200078e00ff */
[----:B------:R-:W-:Y:S01]  /*6a40*/  IADD3 R39, P3, R39, 0xa0, RZ ;  /* 0x000000a027277810 */ /* 0x000fe20007f7e0ff */
[----:B------:R-:W-:Y:S01]  /*6a50*/  IMAD.MOV.U32 R9, RZ, RZ, 0x40000040 ;  /* 0x40000040ff097424 */ /* 0x000fe200078e00ff */
[----:B------:R3:W-:Y:S01]  /*6a60*/  STL.128 [R1+0xa0], R4 ;  /* 0x0000a00401007387 */ /* 0x0007e20000100c00 */
[----:B------:R-:W-:Y:S01]  /*6a70*/  IADD3 R31, P4, R31, 0xb0, RZ ;  /* 0x000000b01f1f7810 */ /* 0x000fe20007f9e0ff */
[----:B------:R-:W-:-:S02]  /*6a80*/  IMAD.X R36, RZ, RZ, UR36, P1 ;  /* 0x00000024ff247e24 */ /* 0x000fc400088e06ff */
[----:B------:R3:W-:Y:S01]  /*6a90*/  STL.64 [R1+0x98], R12 ;  /* 0x0000980c01007387 */ /* 0x0007e20000100a00 */
[----:B------:R-:W-:Y:S02]  /*6aa0*/  IMAD.X R56, RZ, RZ, UR36, P2 ;  /* 0x00000024ff387e24 */ /* 0x000fe400090e06ff */
[----:B------:R-:W-:Y:S01]  /*6ab0*/  IMAD.X R58, RZ, RZ, UR36, P3 ;  /* 0x00000024ff3a7e24 */ /* 0x000fe200098e06ff */
[----:B------:R3:W-:Y:S01]  /*6ac0*/  STL.128 [R1+0x110], R8 ;  /* 0x0001100801007387 */ /* 0x0007e20000100c00 */
[----:B------:R-:W-:Y:S01]  /*6ad0*/  IMAD.X R52, RZ, RZ, UR36, P4 ;  /* 0x00000024ff347e24 */ /* 0x000fe2000a0e06ff */
[----:B------:R-:W-:Y:S06]  /*6ae0*/  @!P0 BRA `(.L_x_12720) ;  /* 0x0000000000408947 */ /* 0x000fec0003800000 */
[----:B------:R-:W-:Y:S01]  /*6af0*/  MOV R0, 0x0 ;  /* 0x0000000000007802 */ /* 0x000fe20000000f00 */
[----:B------:R-:W-:Y:S01]  /*6b00*/  ULDC.64 UR4, c[0x4][0x118] ;  /* 0x0100460000047ab9 */ /* 0x000fe20000000a00 */
[----:B------:R-:W-:Y:S01]  /*6b10*/  ULDC.64 UR6, c[0x4][0x120] ;  /* 0x0100480000067ab9 */ /* 0x000fe20000000a00 */
[----:B---3--:R-:W-:Y:S01]  /*6b20*/  IMAD.U32 R4, RZ, RZ, UR4 ;  /* 0x00000004ff047e24 */ /* 0x008fe2000f8e00ff */
        /* <DEDUP_REMOVED lines=12> */
.L_x_12720:
[----:B------:R-:W-:Y:S05]  /*6bf0*/  BSYNC B6 ;  /* 0x0000000000067941 */ /* 0x000fea0003800000 */
.L_x_12719:
[----:B------:R-:W1:Y:S01]  /*6c00*/  S2R R20, SR_TID.X ;  /* 0x0000000000147919 */ /* 0x000e620000002100 */
[----:B---3--:R-:W2:Y:S01]  /*6c10*/  LDC.64 R6, c[0x0][0xad8] ;  /* 0x0002b600ff067b82 */ /* 0x008ea20000000a00 */
[----:B------:R-:W-:Y:S01]  /*6c20*/  UIADD3 UR4, UP0, UR37, 0x120, URZ ;  /* 0x0000012025047890 */ /* 0x000fe2000ff1e03f */
[----:B------:R-:W-:Y:S01]  /*6c30*/  IMAD.MOV.U32 R4, RZ, RZ, RZ ;  /* 0x000000ffff047224 */ /* 0x000fe200078e00ff */
[----:B------:R-:W-:Y:S01]  /*6c40*/  STL.64 [R1+0x120], R220 ;  /* 0x000120dc01007387 */ /* 0x000fe20000100a00 */
[----:B------:R-:W-:Y:S01]  /*6c50*/  IMAD.U32 R32, RZ, RZ, UR37 ;  /* 0x00000025ff207e24 */ /* 0x000fe2000f8e00ff */
[----:B------:R-:W-:Y:S01]  /*6c60*/  UIADD3.X UR5, URZ, UR36, URZ, UP0, !UPT ;  /* 0x000000243f057290 */ /* 0x000fe200087fe43f */
[----:B------:R-:W-:Y:S01]  /*6c70*/  IMAD.U32 R38, RZ, RZ, UR37 ;  /* 0x00000025ff267e24 */ /* 0x000fe2000f8e00ff */
[----:B------:R-:W-:Y:S01]  /*6c80*/  STL.U8 [R1+0x138], RZ ;  /* 0x000138ff01007387 */ /* 0x000fe20000100000 */
[----:B------:R-:W3:Y:S01]  /*6c90*/  LDC.64 R12, c[0x0][0xae0] ;  /* 0x0002b800ff0c7b82 */ /* 0x000ee20000000a00 */
[----:B------:R-:W-:Y:S01]  /*6ca0*/  IMAD.U32 R8, RZ, RZ, UR4 ;  /* 0x00000004ff087e24 */ /* 0x000fe2000f8e00ff */
[----:B------:R-:W-:Y:S01]  /*6cb0*/  ULDC UR4, c[0x0][0x3f4] ;  /* 0x0000fd0000047ab9 */ /* 0x000fe20000000800 */
[----:B------:R-:W-:Y:S01]  /*6cc0*/  IMAD.U32 R9, RZ, RZ, UR5 ;  /* 0x00000005ff097e24 */ /* 0x000fe2000f8e00ff */
[----:B------:R-:W-:Y:S01]  /*6cd0*/  STL.U8 [R1+0x16c], RZ ;  /* 0x00016cff01007387 */ /* 0x000fe20000100000 */
[----:B------:R-:W-:-:S02]  /*6ce0*/  ISETP.LT.AND P0, PT, RZ, UR4, PT ;  /* 0x00000004ff007c0c */ /* 0x000fc4000bf01270 */
[----:B------:R-:W-:Y:S01]  /*6cf0*/  IADD3 R32, P2, R32, 0x13c, RZ ;  /* 0x0000013c20207810 */ /* 0x000fe20007f5e0ff */
[----:B------:R-:W4:Y:S01]  /*6d00*/  LDC R26, c[0x0][0xad4] ;  /* 0x0002b500ff1a7b82 */ /* 0x000f220000000800 */
[----:B------:R-:W-:Y:S01]  /*6d10*/  STL.64 [R1+0x128], R8 ;  /* 0x0001280801007387 */ /* 0x000fe20000100a00 */
[----:B------:R-:W-:Y:S02]  /*6d20*/  IADD3 R38, P4, R38, 0x128, RZ ;  /* 0x0000012826267810 */ /* 0x000fe40007f9e0ff */
[----:B------:R-:W-:Y:S01]  /*6d30*/  IMAD.X R53, RZ, RZ, UR36, P2 ;  /* 0x00000024ff357e24 */ /* 0x000fe200090e06ff */
[----:B------:R0:W-:Y:S02]  /*6d40*/  STL.64 [R1+0x130], R34 ;  /* 0x0001302201007387 */ /* 0x0001e40000100a00 */
[----:B------:R-:W-:Y:S01]  /*6d50*/  IMAD.X R59, RZ, RZ, UR36, P4 ;  /* 0x00000024ff3b7e24 */ /* 0x000fe2000a0e06ff */
[----:B------:R-:W4:Y:S01]  /*6d60*/  LDC.64 R10, c[0x0][0x448] ;  /* 0x00011200ff0a7b82 */ /* 0x000f220000000a00 */
[----:B--2---:R-:W-:-:S02]  /*6d70*/  IMAD.MOV.U32 R27, RZ, RZ, R6 ;  /* 0x000000ffff1b7224 */ /* 0x004fc400078e0006 */
[----:B------:R-:W-:Y:S02]  /*6d80*/  IMAD.MOV.U32 R5, RZ, RZ, R7 ;  /* 0x000000ffff057224 */ /* 0x000fe400078e0007 */
[----:B-1----:R-:W-:-:S03]  /*6d90*/  VIADD R222, R20, 0xffffff80 ;  /* 0xffffff8014de7836 */ /* 0x002fc60000000000 */
[----:B------:R-:W1:Y:S01]  /*6da0*/  LDC R0, c[0x0][0x450] ;  /* 0x00011400ff007b82 */ /* 0x000e620000000800 */
[----:B---3--:R-:W-:Y:S02]  /*6db0*/  IMAD.MOV.U32 R6, RZ, RZ, R12 ;  /* 0x000000ffff067224 */ /* 0x008fe400078e000c */
[----:B------:R-:W-:Y:S01]  /*6dc0*/  IMAD.MOV.U32 R7, RZ, RZ, R13 ;  /* 0x000000ffff077224 */ /* 0x000fe200078e000d */
[----:B------:R2:W-:Y:S01]  /*6dd0*/  STL [R1+0x13c], R222 ;  /* 0x00013cde01007387 */ /* 0x0005e20000100800 */
[----:B0-----:R-:W-:Y:S02]  /*6de0*/  IMAD.U32 R34, RZ, RZ, UR37 ;  /* 0x00000025ff227e24 */ /* 0x001fe4000f8e00ff */
[----:B------:R-:W-:Y:S01]  /*6df0*/  IMAD.U32 R35, RZ, RZ, UR37 ;  /* 0x00000025ff237e24 */ /* 0x000fe2000f8e00ff */
[----:B----4-:R2:W-:Y:S02]  /*6e00*/  STL.128 [R1+0x140], R24 ;  /* 0x0001401801007387 */ /* 0x0105e40000100c00 */
[----:B------:R-:W-:-:S02]  /*6e10*/  IADD3 R34, P1, R34, 0x16c, RZ ;  /* 0x0000016c22227810 */ /* 0x000fc40007f3e0ff */
[----:B------:R2:W-:Y:S01]  /*6e20*/  STL.128 [R1+0x150], R4 ;  /* 0x0001500401007387 */ /* 0x0005e20000100c00 */
[----:B------:R-:W-:Y:S02]  /*6e30*/  IADD3 R35, P3, R35, 0x138, RZ ;  /* 0x0000013823237810 */ /* 0x000fe40007f7e0ff */
[----:B------:R-:W-:Y:S01]  /*6e40*/  IMAD.X R55, RZ, RZ, UR36, P1 ;  /* 0x00000024ff377e24 */ /* 0x000fe200088e06ff */
[----:B------:R2:W-:Y:S02]  /*6e50*/  STL.64 [R1+0x160], R10 ;  /* 0x0001600a01007387 */ /* 0x0005e40000100a00 */
[----:B------:R-:W-:Y:S02]  /*6e60*/  IMAD.X R54, RZ, RZ, UR36, P3 ;  /* 0x00000024ff367e24 */ /* 0x000fe400098e06ff */
[----:B-1----:R2:W-:Y:S01]  /*6e70*/  STL [R1+0x168], R0 ;  /* 0x0001680001007387 */ /* 0x0025e20000100800 */
[----:B------:R-:W-:Y:S05]  /*6e80*/  @P0 BRA `(.L_x_12721) ;  /* 0x0000000000400947 */ /* 0x000fea0003800000 */
[----:B------:R-:W2:Y:S02]  /*6e90*/  LDL R3, [R1+0x21c] ;  /* 0x00021c0001037983 */ /* 0x000ea40000100800 */
[----:B--2---:R-:W-:-:S04]  /*6ea0*/  LEA.HI R0, R3, R3, RZ, 0x1 ;  /* 0x0000000303007211 */ /* 0x004fc800078f08ff */
        /* <DEDUP_REMOVED lines=8> */
.L_x_12724:
[----:B-1----:R1:W2:Y:S02]  /*6f30*/  SYNCS.PHASECHK.TRANS64.TRYWAIT P0, [R144+URZ+0x32400], R3 ;  /* 0x03240003900075a7 */ /* 0x0022a4000800017f */
[----:B--2---:R-:W-:Y:S05]  /*6f40*/  @!P0 NANOSLEEP.SYNCS 0x989680 ;  /* 0x009896800000895d */ /* 0x004fea0003900000 */
[----:B------:R-:W2:Y:S02]  /*6f50*/  @!P0 SYNCS.PHASECHK.TRANS64 P0, [R144+URZ+0x32400], R3 ;  /* 0x03240003900085a7 */ /* 0x000ea4000800007f */
[----:B--2---:R-:W-:Y:S05]  /*6f60*/  @!P0 BRA `(.L_x_12724) ;  /* 0xfffffffc00f08947 */ /* 0x004fea000383ffff */
.L_x_12723:
[----:B------:R-:W-:Y:S05]  /*6f70*/  BSYNC B0 ;  /* 0x0000000000007941 */ /* 0x000fea0003800000 */
.L_x_12722:
[----:B------:R-:W-:Y:S05]  /*6f80*/  BRA `(.L_x_12725) ;  /* 0x0000002800b87947 */ /* 0x000fea0003800000 */
.L_x_12721:
[----:B------:R-:W-:Y:S01]  /*6f90*/  LOP3.LUT P0, RZ, R61, 0x3ff, RZ, 0xc0, !PT ;  /* 0x000003ff3dff7812 */ /* 0x000fe2000780c0ff */
[----:B------:R-:W-:Y:S01]  /*6fa0*/  ULDC.64 UR4, c[0x0][0x3f8] ;  /* 0x0000fe0000047ab9 */ /* 0x000fe20000000a00 */
[----:B--2--5:R-:W-:Y:S01]  /*6fb0*/  SHF.R.S32.HI R5, RZ, 0x1f, R2 ;  /* 0x0000001fff057819 */ /* 0x024fe20000011402 */
        /* <DEDUP_REMOVED lines=27> */
.L_x_12727:
[----:B------:R-:W-:Y:S05]  /*7170*/  BSYNC B6 ;  /* 0x0000000000067941 */ /* 0x000fea0003800000 */
.L_x_12726:
[----:B------:R-:W2:Y:S01]  /*7180*/  LDL R0, [R1+0x70] ;  /* 0x0000700001007983 */ /* 0x000ea20000100800 */
[----:B------:R-:W-:Y:S01]  /*7190*/  ULDC.U8 UR4, c[0x0][0x410] ;  /* 0x0001040000047ab9 */ /* 0x000fe20000000000 */
[----:B------:R-:W-:Y:S01]  /*71a0*/  BSSY B0, `(.L_x_12728) ;  /* 0x0000284000007945 */ /* 0x000fe20003800000 */
[----:B------:R-:W-:Y:S01]  /*71b0*/  ISETP.NE.AND P0, PT, RZ, UR4, PT ;  /* 0x00000004ff007c0c */ /* 0x000fe2000bf05270 */
[----:B--2---:R-:W-:-:S12]  /*71c0*/  IMAD R0, R0, 0x80, R153 ;  /* 0x0000008000007824 */ /* 0x004fd800078e0299 */
[----:B------:R-:W-:Y:S05]  /*71d0*/  @!P0 BRA `(.L_x_12729) ;  /* 0x0000001400348947 */ /* 0x000fea0003800000 */
[----:B------:R-:W0:Y:S01]  /*71e0*/  LDC R67, c[0x0][0x448] ;  /* 0x00011200ff437b82 */ /* 0x000e220000000800 */
[----:B------:R-:W-:Y:S01]  /*71f0*/  IMAD R5, R225, 0x40, R0 ;  /* 0x00000040e1057824 */ /* 0x000fe200078e0200 */
[----:B------:R-:W-:Y:S01]  /*7200*/  ULDC.64 UR4, c[0x0][0x3f8] ;  /* 0x0000fe0000047ab9 */ /* 0x000fe20000000a00 */
[----:B------:R-:W-:Y:S01]  /*7210*/  ULDC.64 UR6, c[0x0][0x408] ;  /* 0x0001020000067ab9 */ /* 0x000fe20000000a00 */
[----:B------:R-:W-:Y:S02]  /*7220*/  IMAD.MOV.U32 R6, RZ, RZ, R60 ;  /* 0x000000ffff067224 */ /* 0x000fe400078e003c */
[----:B------:R-:W-:Y:S01]  /*7230*/  IMAD.MOV.U32 R7, RZ, RZ, R25 ;  /* 0x000000ffff077224 */ /* 0x000fe200078e0019 */
[----:B0-----:R-:W-:-:S13]  /*7240*/  ISETP.NE.AND P0, PT, R67, 0x1, PT ;  /* 0x000000014300780c */ /* 0x001fda0003f05270 */
[----:B------:R-:W0:Y:S08]  /*7250*/  @P0 LDC R2, c[0x0][0x44c] ;  /* 0x00011300ff020b82 */ /* 0x000e300000000800 */
[----:B------:R-:W1:Y:S01]  /*7260*/  @P0 LDC R3, c[0x0][0x450] ;  /* 0x00011400ff030b82 */ /* 0x000e620000000800 */
[----:B0-----:R-:W-:-:S05]  /*7270*/  @P0 IMAD.HI.U32 R2, R5, R2, RZ ;  /* 0x0000000205020227 */ /* 0x001fca00078e00ff */
[----:B-1----:R-:W-:Y:S01]  /*7280*/  @P0 SHF.R.U32.HI R5, RZ, R3, R2 ;  /* 0x00000003ff050219 */ /* 0x002fe20000011602 */
[----:B------:R-:W-:Y:S02]  /*7290*/  IMAD.MOV.U32 R2, RZ, RZ, R26 ;  /* 0x000000ffff027224 */ /* 0x000fe400078e001a */
[----:B------:R-:W-:Y:S01]  /*72a0*/  IMAD.MOV.U32 R3, RZ, RZ, R63 ;  /* 0x000000ffff037224 */ /* 0x000fe200078e003f */
        /* <DEDUP_REMOVED lines=21> */
.L_x_13053:
        /* <DEDUP_REMOVED lines=28> */
.L_x_12732:
[----:B------:R-:W-:Y:S05]  /*75c0*/  BSYNC B1 ;  /* 0x0000000000017941 */ /* 0x000fea0003800000 */
.L_x_12731:
[----:B-12--5:R-:W-:Y:S01]  /*75d0*/  IMAD.MOV.U32 R2, RZ, RZ, R24 ;  /* 0x000000ffff027224 */ /* 0x026fe200078e0018 */
[----:B------:R-:W-:Y:S01]  /*75e0*/  UMOV UR4, 0xffffffff ;  /* 0xffffffff00047882 */ /* 0x000fe20000000000 */
[----:B------:R-:W-:Y:S01]  /*75f0*/  IMAD.MOV.U32 R3, RZ, RZ, R25 ;  /* 0x000000ffff037224 */ /* 0x000fe200078e0019 */
[----:B------:R-:W-:Y:S01]  /*7600*/  CS2R R20, SRZ ;  /* 0x0000000000147805 */ /* 0x000fe2000001ff00 */
[----:B---3--:R-:W-:Y:S02]  /*7610*/  IMAD.MOV.U32 R5, RZ, RZ, R60 ;  /* 0x000000ffff057224 */ /* 0x008fe400078e003c */
        /* <DEDUP_REMOVED lines=11> */
[----:B------:R-:W-:Y:S06]  /*76d0*/  BRA.DIV UR4, `(.L_x_12733) ;  /* 0x000002f2041c7947 */ /* 0x000fec000b800000 */
[----:B------:R1:W2:Y:S04]  /*76e0*/  SHFL.IDX PT, R5, R6, 0x1, 0x1c1f ;  /* 0x003c1f0006057f89 */ /* 0x0002a800000e0000 */
[----:B0-----:R-:W0:Y:S04]  /*76f0*/  SHFL.IDX PT, R4, R4, 0x1, 0x1c1f ;  /* 0x003c1f0004047f89 */ /* 0x001e2800000e0000 */
[----:B------:R-:W3:Y:S04]  /*7700*/  SHFL.IDX PT, R7, R7, 0x1, 0x1c1f ;  /* 0x003c1f0007077f89 */ /* 0x000ee800000e0000 */
[----:B----4-:R1:W4:Y:S02]  /*7710*/  SHFL.IDX PT, R14, R8, 0x1, 0x1c1f ;  /* 0x003c1f00080e7f89 */ /* 0x01032400000e0000 */
.L_x_13059:
[----:B------:R-:W5:Y:S01]  /*7720*/  LDL R3, [R1+0x21c] ;  /* 0x00021c0001037983 */ /* 0x000f620000100800 */
[----:B------:R-:W-:Y:S01]  /*7730*/  VIADD R0, R0, 0x40 ;  /* 0x0000004000007836 */ /* 0x000fe20000000000 */
[----:B------:R-:W-:Y:S01]  /*7740*/  BSSY B1, `(.L_x_12734) ;  /* 0x000001e000017945 */ /* 0x000fe20003800000 */
[----:B-1----:R-:W-:Y:S02]  /*7750*/  CS2R R8, SRZ ;  /* 0x0000000000087805 */ /* 0x002fe4000001ff00 */
[----:B------:R-:W-:Y:S02]  /*7760*/  CS2R R10, SRZ ;  /* 0x00000000000a7805 */ /* 0x000fe4000001ff00 */
[----:B------:R-:W-:Y:S02]  /*7770*/  ISETP.GE.AND P0, PT, R0, R67, PT ;  /* 0x000000430000720c */ /* 0x000fe40003f06270 */
[----:B-----5:R-:W-:-:S04]  /*7780*/  LEA.HI R2, R3, R3, RZ, 0x1 ;  /* 0x0000000303027211 */ /* 0x020fc800078f08ff */
        /* <DEDUP_REMOVED lines=8> */
[----:B------:R-:W-:Y:S01]  /*7810*/  ISETP.GE.AND P2, PT, R154, UR4, PT ;  /* 0x000000049a007c0c */ /* 0x000fe2000bf46270 */
[----:B---3--:R-:W-:Y:S01]  /*7820*/  IMAD.MOV.U32 R15, RZ, RZ, R7 ;  /* 0x000000ffff0f7224 */ /* 0x008fe200078e0007 */
[----:B------:R-:W-:-:S09]  /*7830*/  CS2R R10, SRZ ;  /* 0x00000000000a7805 */ /* 0x000fd2000001ff00 */
[C---:B------:R-:W-:Y:S01]  /*7840*/  @!P3 IMAD.SHL.U32 R3, R158.reuse, 0x2, RZ ;  /* 0x000000029e03b824 */ /* 0x040fe200078e00ff */
[----:B------:R-:W-:Y:S01]  /*7850*/  @!P3 SHF.L.U64.HI R0, R158, 0x1, R226 ;  /* 0x000000019e00b819 */ /* 0x000fe200000102e2 */
[----:B0-2---:R-:W-:-:S03]  /*7860*/  @!P2 IMAD.WIDE R64, R154, 0x2, R4 ;  /* 0x000000029a40a825 */ /* 0x005fc600078e0204 */
        /* <DEDUP_REMOVED lines=11> */
.L_x_12735:
[----:B------:R-:W-:Y:S05]  /*7920*/  BSYNC B1 ;  /* 0x0000000000017941 */ /* 0x000fea0003800000 */
.L_x_12734:
[----:B------:R-:W0:Y:S01]  /*7930*/  SYNCS.PHASECHK.TRANS64.TRYWAIT P0, [R144+URZ+0x32400], R13 ;  /* 0x0324000d900075a7 */ /* 0x000e22000800017f */
[----:B------:R-:W-:Y:S04]  /*7940*/  BSSY B1, `(.L_x_12736) ;  /* 0x0000002000017945 */ /* 0x000fe80003800000 */
[----:B0-----:R-:W-:Y:S05]  /*7950*/  @!P0 BRA `(.L_x_12737) ;  /* 0x000002ec00ec8947 */ /* 0x001fea0003800000 */
.L_x_13060:
[----:B------:R-:W-:Y:S05]  /*7960*/  BSYNC B1 ;  /* 0x0000000000017941 */ /* 0x000fea0003800000 */
.L_x_12736:
[----:B-1----:R-:W4:Y:S01]  /*7970*/  LDL R6, [R1+0x70] ;  /* 0x0000700001067983 */ /* 0x002f220000100800 */
[----:B------:R-:W-:Y:S01]  /*7980*/  LOP3.LUT P0, RZ, R227, 0x4, RZ, 0xc0, !PT ;  /* 0x00000004e3ff7812 */ /* 0x000fe2000780c0ff */
[----:B--2---:R-:W-:Y:S01]  /*7990*/  IMAD.IADD R5, R167, 0x1, R230 ;  /* 0x00000001a7057824 */ /* 0x004fe200078e02e6 */
[----:B------:R-:W-:Y:S01]  /*79a0*/  BSSY B1, `(.L_x_12738) ;  /* 0x0000072000017945 */ /* 0x000fe20003800000 */
[----:B---3-5:R-:W-:Y:S02]  /*79b0*/  IMAD.MOV.U32 R7, RZ, RZ, R8 ;  /* 0x000000ffff077224 */ /* 0x028fe400078e0008 */
[----:B------:R-:W-:Y:S02]  /*79c0*/  IMAD R144, R5, 0x2, R144 ;  /* 0x0000000205907824 */ /* 0x000fe400078e0290 */
[----:B------:R-:W-:Y:S02]  /*79d0*/  IMAD.MOV.U32 R5, RZ, RZ, R20 ;  /* 0x000000ffff057224 */ /* 0x000fe400078e0014 */
[----:B------:R-:W-:-:S02]  /*79e0*/  VIADD R4, R144, 0x18400 ;  /* 0x0001840090047836 */ /* 0x000fc40000000000 */
[----:B------:R-:W-:Y:S01]  /*79f0*/  VIADD R0, R144, 0x18440 ;  /* 0x0001844090007836 */ /* 0x000fe20000000000 */
[----:B------:R-:W-:Y:S01]  /*7a00*/  PRMT R13, R5, 0x5410, R7 ;  /* 0x00005410050d7816 */ /* 0x000fe20000000007 */
[----:B------:R-:W-:Y:S02]  /*7a10*/  @P0 VIADD R0, R4, 0xffffffc0 ;  /* 0xffffffc004000836 */ /* 0x000fe40000000000 */
[----:B------:R-:W-:Y:S02]  /*7a20*/  IMAD.MOV.U32 R5, RZ, RZ, R9 ;  /* 0x000000ffff057224 */ /* 0x000fe400078e0009 */
[----:B------:R-:W-:-:S03]  /*7a30*/  IMAD.MOV.U32 R7, RZ, RZ, R11 ;  /* 0x000000ffff077224 */ /* 0x000fc600078e000b */
[----:B------:R-:W-:Y:S01]  /*7a40*/  PRMT R78, R5, 0x7610, R78 ;  /* 0x00007610054e7816 */ /* 0x000fe2000000004e */
[----:B------:R-:W-:Y:S02]  /*7a50*/  IMAD.MOV.U32 R5, RZ, RZ, R3 ;  /* 0x000000ffff057224 */ /* 0x000fe400078e0003 */
[----:B----4-:R-:W-:Y:S02]  /*7a60*/  IMAD R4, R6, -0x80, R67 ;  /* 0xffffff8006047824 */ /* 0x010fe400078e0243 */
[----:B------:R-:W-:-:S03]  /*7a70*/  IMAD.MOV.U32 R6, RZ, RZ, R21 ;  /* 0x000000ffff067224 */ /* 0x000fc600078e0015 */
[----:B------:R-:W-:Y:S01]  /*7a80*/  VIMNMX R74, R4, 0x80, PT ;  /* 0x00000080044a7848 */ /* 0x000fe20003fe0100 */
[----:B------:R-:W-:Y:S01]  /*7a90*/  IMAD.MOV.U32 R4, RZ, RZ, R2 ;  /* 0x000000ffff047224 */ /* 0x000fe200078e0002 */
[----:B------:R-:W-:Y:S01]  /*7aa0*/  PRMT R12, R6, 0x7610, R12 ;  /* 0x00007610060c7816 */ /* 0x000fe2000000000c */
[----:B------:R-:W-:Y:S01]  /*7ab0*/  IMAD.MOV.U32 R6, RZ, RZ, R10 ;  /* 0x000000ffff067224 */ /* 0x000fe200078e000a */
[----:B------:R-:W-:Y:S02]  /*7ac0*/  ISETP.GE.AND P0, PT, R153, R74, PT ;  /* 0x0000004a9900720c */ /* 0x000fe40003f06270 */
[----:B------:R-:W-:Y:S02]  /*7ad0*/  PRMT R78, R78, 0x5410, R4 ;  /* 0x000054104e4e7816 */ /* 0x000fe40000000004 */
[----:B------:R-:W-:Y:S02]  /*7ae0*/  PRMT R12, R12, 0x5410, R5 ;  /* 0x000054100c0c7816 */ /* 0x000fe40000000005 */
[----:B------:R-:W-:-:S07]  /*7af0*/  PRMT R79, R6, 0x5410, R7 ;  /* 0x00005410064f7816 */ /* 0x000fce0000000007 */
[----:B------:R-:W-:Y:S05]  /*7b00*/  @P0 BRA `(.L_x_12739) ;  /* 0x00000004006c0947 */ /* 0x000fea0003800000 */
[----:B------:R-:W0:Y:S01]  /*7b10*/  LDC R5, c[0x0][0x3f4] ;  /* 0x0000fd00ff057b82 */ /* 0x000e220000000800 */
[----:B------:R-:W-:Y:S01]  /*7b20*/  BSSY B2, `(.L_x_12740) ;  /* 0x000002e000027945 */ /* 0x000fe20003800000 */
[-C--:B0-----:R-:W-:Y:S02]  /*7b30*/  ISETP.GE.AND P0, PT, R154, R5.reuse, PT ;  /* 0x000000059a00720c */ /* 0x081fe40003f06270 */
[----:B------:R-:W-:-:S11]  /*7b40*/  ISETP.GE.AND P1, PT, R158, R5, PT ;  /* 0x000000059e00720c */ /* 0x000fd60003f26270 */
[----:B------:R-:W-:Y:S05]  /*7b50*/  @P0 BRA `(.L_x_12741) ;  /* 0x0000000000a80947 */ /* 0x000fea0003800000 */
[----:B------:R-:W0:Y:S01]  /*7b60*/  LDS.128 R4, [R144+0x18400] ;  /* 0x0184000090047984 */ /* 0x000e220000000c00 */
[----:B------:R-:W-:Y:S01]  /*7b70*/  SHF.R.U32.HI R14, RZ, 0x10, R61 ;  /* 0x00000010ff0e7819 */ /* 0x000fe2000001163d */
[----:B------:R-:W-:Y:S01]  /*7b80*/  HADD2.F32 R64, -RZ, R66.H1_H1 ;  /* 0x30000042ff407230 */ /* 0x000fe20000004100 */
[----:B------:R-:W-:Y:S02]  /*7b90*/  SHF.R.U32.HI R65, RZ, 0x10, R63 ;  /* 0x00000010ff417819 */ /* 0x000fe4000001163f */
[----:B------:R-:W-:Y:S02]  /*7ba0*/  SHF.R.U64 R71, R60, 0x10, R61 ;  /* 0x000000103c477819 */ /* 0x000fe4000000123d */
        /* <DEDUP_REMOVED lines=21> */
[----:B------:R-:W-:Y:S02]  /*7d00*/  HADD2.F32 R60, -RZ, R76.H0_H0 ;  /* 0x2000004cff3c7230 */ /* 0x000fe40000004100 */
        /* <DEDUP_REMOVED lines=15> */
.L_x_12741:
[----:B------:R-:W-:Y:S05]  /*7e00*/  BSYNC B2 ;  /* 0x0000000000027941 */ /* 0x000fea0003800000 */
.L_x_12740:
[----:B------:R-:W-:Y:S05]  /*7e10*/  @P1 BRA `(.L_x_12739) ;  /* 0x0000000000a81947 */ /* 0x000fea0003800000 */
[----:B0-----:R-:W0:Y:S01]  /*7e20*/  LDS.128 R4, [R0] ;  /* 0x0000000000047984 */ /* 0x001e220000000c00 */
        /* <DEDUP_REMOVED lines=41> */
.L_x_12739:
[----:B------:R-:W-:Y:S05]  /*80c0*/  BSYNC B1 ;  /* 0x0000000000017941 */ /* 0x000fea0003800000 */
.L_x_12738:
[----:B------:R-:W-:-:S13]  /*80d0*/  ISETP.GE.AND P0, PT, R156, R74, PT ;  /* 0x0000004a9c00720c */ /* 0x000fda0003f06270 */
[----:B------:R-:W-:Y:S05]  /*80e0*/  @P0 BRA `(.L_x_12742) ;  /* 0x00000018003c0947 */ /* 0x000fea0003800000 */
[----:B01----:R-:W0:Y:S01]  /*80f0*/  LDC R5, c[0x0][0x3f4] ;  /* 0x0000fd00ff057b82 */ /* 0x003e220000000800 */
[----:B------:R-:W-:Y:S01]  /*8100*/  BSSY B1, `(.L_x_12743) ;  /* 0x000002e000017945 */ /* 0x000fe20003800000 */
[-C--:B0-----:R-:W-:Y:S02]  /*8110*/  ISETP.GE.AND P0, PT, R154, R5.reuse, PT ;  /* 0x000000059a00720c */ /* 0x081fe40003f06270 */
[----:B------:R-:W-:-:S11]  /*8120*/  ISETP.GE.AND P1, PT, R158, R5, PT ;  /* 0x000000059e00720c */ /* 0x000fd60003f26270 */
[----:B------:R-:W-:Y:S05]  /*8130*/  @P0 BRA `(.L_x_12744) ;  /* 0x0000000000a80947 */ /* 0x000fea0003800000 */
[----:B------:R-:W0:Y:S01]  /*8140*/  LDS.128 R4, [R144+0x1a400] ;  /* 0x01a4000090047984 */ /* 0x000e220000000c00 */
        /* <DEDUP_REMOVED lines=8> */
[----:B0-----:R-:W-:-:S02]  /*81d0*/  HADD2.F32 R10, -RZ, R7.H0_H0 ;  /* 0x20000007ff0a7230 */ /* 0x001fc40000004100 */
        /* <DEDUP_REMOVED lines=11> */
[----:B------:R-:W-:Y:S02]  /*8290*/  HADD2.F32 R6, -RZ, R5.H0_H0 ;  /* 0x20000005ff067230 */ /* 0x000fe40000004100 */
[----:B------:R-:W-:Y:S01]  /*82a0*/  FFMA.FTZ R27, R10, R15, -R27 ;  /* 0x0000000f0a1b7223 */ /* 0x000fe2000001081b */
[----:B------:R-:W-:Y:S02]  /*82b0*/  HADD2.F32 R14, -RZ, R79.H1_H1 ;  /* 0x3000004fff0e7230 */ /* 0x000fe40000004100 */
[----:B------:R-:W-:Y:S01]  /*82c0*/  FFMA.FTZ R15, R7, R24, R60 ;  /* 0x00000018070f7223 */ /* 0x000fe2000001003c */
[----:B------:R-:W-:Y:S02]  /*82d0*/  HADD2.F32 R5, -RZ, R5.H1_H1 ;  /* 0x30000005ff057230 */ /* 0x000fe40000004100 */
[----:B------:R-:W-:-:S02]  /*82e0*/  HADD2.F32 R10, -RZ, R78.H0_H0 ;  /* 0x2000004eff0a7230 */ /* 0x000fc40000004100 */
        /* <DEDUP_REMOVED lines=15> */
.L_x_12744:
[----:B------:R-:W-:Y:S05]  /*83e0*/  BSYNC B1 ;  /* 0x0000000000017941 */ /* 0x000fea0003800000 */
.L_x_12743:
[----:B------:R-:W-:Y:S05]  /*83f0*/  @P1 BRA `(.L_x_12742) ;  /* 0x0000001400781947 */ /* 0x000fea0003800000 */
[----:B0-----:R-:W0:Y:S01]  /*8400*/  LDS.128 R4, [R0+0x2000] ;  /* 0x0020000000047984 */ /* 0x001e220000000c00 */
[----:B------:R-:W-:Y:S01]  /*8410*/  SHF.R.U32.HI R14, RZ, 0x10, R3 ;  /* 0x00000010ff0e7819 */ /* 0x000fe20000011603 */
[----:B------:R-:W-:Y:S01]  /*8420*/  HADD2.F32 R11, -RZ, R78.H1_H1 ;  /* 0x3000004eff0b7230 */ /* 0x000fe20000004100 */
[----:B------:R-:W-:Y:S01]  /*8430*/  SHF.R.U32.HI R10, RZ, 0x10, R21 ;  /* 0x00000010ff0a7819 */ /* 0x000fe20000011615 */
[----:B------:R-:W-:Y:S01]  /*8440*/  HADD2.F32 R13, -RZ, R13.H0_H0 ;  /* 0x2000000dff0d7230 */ /* 0x000fe20000004100 */
[----:B------:R-:W-:Y:S01]  /*8450*/  SHF.R.U64 R24, R2, 0x10, R3 ;  /* 0x0000001002187819 */ /* 0x000fe20000001203 */
[----:B------:R-:W-:Y:S01]  /*8460*/  HADD2.F32 R14, -RZ, R14.H0_H0 ;  /* 0x2000000eff0e7230 */ /* 0x000fe20000004100 */
[----:B------:R-:W-:Y:S01]  /*8470*/  SHF.R.U64 R25, R20, 0x10, R21 ;  /* 0x0000001014197819 */ /* 0x000fe20000001215 */
[----:B------:R-:W-:Y:S02]  /*8480*/  HADD2.F32 R10, -RZ, R10.H0_H0 ;  /* 0x2000000aff0a7230 */ /* 0x000fe40000004100 */
[----:B0-----:R-:W-:-:S02]  /*8490*/  HADD2.F32 R9, -RZ, R7.H1_H1 ;  /* 0x30000007ff097230 */ /* 0x001fc40000004100 */
        /* <DEDUP_REMOVED lines=9> */
[-C--:B------:R-:W-:Y:S01]  /*8530*/  FMUL.FTZ R15, R4, R13.reuse ;  /* 0x0000000d040f7220 */ /* 0x080fe20000410000 */
[----:B------:R-:W-:Y:S01]  /*8540*/  FFMA.FTZ R13, R2, R13, -R9 ;  /* 0x0000000d020d7223 */ /* 0x000fe20000010809 */
[--C-:B------:R-:W-:Y:S02]  /*8550*/  HADD2.F32 R9, -RZ, R12.reuse.H1_H1 ;  /* 0x3000000cff097230 */ /* 0x100fe40000004100 */
[----:B------:R-:W-:Y:S01]  /*8560*/  FFMA.FTZ R21, R8, R14, R21 ;  /* 0x0000000e08157223 */ /* 0x000fe20000010015 */
[--C-:B------:R-:W-:Y:S02]  /*8570*/  HADD2.F32 R3, -RZ, R5.reuse.H0_H0 ;  /* 0x20000005ff037230 */ /* 0x100fe40000004100 */
[----:B------:R-:W-:Y:S01]  /*8580*/  FFMA.FTZ R2, R2, R11, R15 ;  /* 0x0000000b02027223 */ /* 0x000fe2000001000f */
[----:B------:R-:W-:Y:S02]  /*8590*/  HADD2.F32 R12, -RZ, R12.H0_H0 ;  /* 0x2000000cff0c7230 */ /* 0x000fe40000004100 */
[----:B------:R-:W-:Y:S01]  /*85a0*/  FMUL.FTZ R10, R6, R9 ;  /* 0x00000009060a7220 */ /* 0x000fe20000410000 */
[----:B------:R-:W-:-:S02]  /*85b0*/  HADD2.F32 R5, -RZ, R5.H1_H1 ;  /* 0x30000005ff057230 */ /* 0x000fc40000004100 */
[----:B------:R-:W-:Y:S02]  /*85c0*/  HADD2.F32 R8, -RZ, R24.H0_H0 ;  /* 0x20000018ff087230 */ /* 0x000fe40000004100 */
[-C--:B------:R-:W-:Y:S01]  /*85d0*/  FMUL.FTZ R14, R6, R12.reuse ;  /* 0x0000000c060e7220 */ /* 0x080fe20000410000 */
[----:B------:R-:W-:Y:S02]  /*85e0*/  HADD2.F32 R4, -RZ, R25.H0_H0 ;  /* 0x20000019ff047230 */ /* 0x000fe40000004100 */
[----:B------:R-:W-:Y:S01]  /*85f0*/  FFMA.FTZ R10, R7, R12, -R10 ;  /* 0x0000000c070a7223 */ /* 0x000fe2000001080a */
[----:B------:R-:W-:Y:S01]  /*8600*/  FMUL.FTZ R6, R5, R8 ;  /* 0x0000000805067220 */ /* 0x000fe20000410000 */
        /* <DEDUP_REMOVED lines=10> */
.L_x_12729:
[----:B------:R-:W0:Y:S01]  /*86b0*/  LDC R21, c[0x0][0x448] ;  /* 0x00011200ff157b82 */ /* 0x000e220000000800 */
[----:B------:R-:W-:Y:S01]  /*86c0*/  IMAD R5, R225, 0x40, R0 ;  /* 0x00000040e1057824 */ /* 0x000fe200078e0200 */
[----:B------:R-:W-:Y:S01]  /*86d0*/  ULDC.64 UR4, c[0x0][0x3f8] ;  /* 0x0000fe0000047ab9 */ /* 0x000fe20000000a00 */
[----:B------:R-:W-:Y:S01]  /*86e0*/  ULDC.64 UR6, c[0x0][0x408] ;  /* 0x0001020000067ab9 */ /* 0x000fe20000000a00 */
        /* <DEDUP_REMOVED lines=12> */
[----:B------:R-:W-:-:S04]  /*87b0*/  IMAD.WIDE.U32 R2, R5, UR4, R2 ;  /* 0x0000000405027c25 */ /* 0x000fc8000f8e0002 */
[C---:B------:R-:W-:Y:S01]  /*87c0*/  IMAD R7, R5.reuse, UR5, R6 ;  /* 0x0000000505077c24 */ /* 0x040fe2000f8e0206 */
[----:B------:R-:W-:Y:S01]  /*87d0*/  ULDC.64 UR4, c[0x0][0x3e8] ;  /* 0x0000fa0000047ab9 */ /* 0x000fe20000000a00 */
        /* <DEDUP_REMOVED lines=21> */
[----:B--2---:R-:W-:Y:S01]  /*8930*/  @!P1 IMAD.X R5, R2, 0x1, R21, P2 ;  /* 0x0000000102059824 */ /* 0x004fe200010e0615 */
[----:B---3--:R-:W-:-:S05]  /*8940*/  @!P1 IADD3 R14, P2, R14, R9, RZ ;  /* 0x000000090e0e9210 */ /* 0x008fca0007f5e0ff */
[----:B------:R-:W2:Y:S01]  /*8950*/  @!P1 LD.E.128 R4, desc[UR42][R4.64] ;  /* 0x0000002a04049980 */ /* 0x000ea2000c101d00 */
[----:B----4-:R-:W-:-:S04]  /*8960*/  @!P1 IMAD.X R3, R8, 0x1, R21, P2 ;  /* 0x0000000108039824 */ /* 0x010fc800010e0615 */
[----:B------:R-:W-:-:S05]  /*8970*/  @!P1 IMAD.MOV.U32 R15, RZ, RZ, R3 ;  /* 0x000000ffff0f9224 */ /* 0x000fca00078e0003 */
[----:B------:R0:W3:Y:S01]  /*8980*/  @!P1 LD.E.128 R24, desc[UR42][R14.64] ;  /* 0x0000002a0e189980 */ /* 0x0000e2000c101d00 */
[----:B------:R-:W-:Y:S02]  /*8990*/  CS2R R64, SRZ ;  /* 0x0000000000407805 */ /* 0x000fe4000001ff00 */
[----:B------:R-:W-:Y:S02]  /*89a0*/  CS2R R66, SRZ ;  /* 0x0000000000427805 */ /* 0x000fe4000001ff00 */
[----:B------:R-:W-:Y:S01]  /*89b0*/  CS2R R20, SRZ ;  /* 0x0000000000147805 */ /* 0x000fe2000001ff00 */
[----:B------:R-:W1:Y:S04]  /*89c0*/  SHFL.IDX PT, R61, R61, 0x1, 0x1c1f ;  /* 0x003c1f003d3d7f89 */ /* 0x000e6800000e0000 */
[----:B------:R-:W4:Y:S04]  /*89d0*/  SHFL.IDX PT, R60, R60, 0x1, 0x1c1f ;  /* 0x003c1f003c3c7f89 */ /* 0x000f2800000e0000 */
[----:B0-----:R0:W0:Y:S04]  /*89e0*/  SHFL.IDX PT, R14, R10, 0x1, 0x1c1f ;  /* 0x003c1f000a0e7f89 */ /* 0x00102800000e0000 */
[----:B------:R-:W0:Y:S01]  /*89f0*/  SHFL.IDX PT, R62, R62, 0x1, 0x1c1f ;  /* 0x003c1f003e3e7f89 */ /* 0x000e2200000e0000 */
[----:B--2---:R-:W-:-:S02]  /*8a00*/  @!P1 IMAD.MOV.U32 R64, RZ, RZ, R6 ;  /* 0x000000ffff409224 */ /* 0x004fc400078e0006 */
[----:B------:R-:W-:Y:S02]  /*8a10*/  @!P1 IMAD.MOV.U32 R65, RZ, RZ, R7 ;  /* 0x000000ffff419224 */ /* 0x000fe400078e0007 */
[----:B------:R-:W-:Y:S02]  /*8a20*/  IMAD.MOV.U32 R2, RZ, RZ, R64 ;  /* 0x000000ffff027224 */ /* 0x000fe400078e0040 */
[----:B------:R-:W-:Y:S02]  /*8a30*/  IMAD.MOV.U32 R3, RZ, RZ, R65 ;  /* 0x000000ffff037224 */ /* 0x000fe400078e0041 */
[----:B------:R-:W-:Y:S02]  /*8a40*/  @!P1 IMAD.MOV.U32 R66, RZ, RZ, R4 ;  /* 0x000000ffff429224 */ /* 0x000fe400078e0004 */
[----:B------:R-:W-:Y:S01]  /*8a50*/  @!P1 IMAD.MOV.U32 R67, RZ, RZ, R5 ;  /* 0x000000ffff439224 */ /* 0x000fe200078e0005 */
[----:B------:R-:W-:Y:S02]  /*8a60*/  PRMT R84, R2, 0x5410, R3 ;  /* 0x0000541002547816 */ /* 0x000fe40000000003 */
[----:B------:R-:W-:Y:S01]  /*8a70*/  CS2R R2, SRZ ;  /* 0x0000000000027805 */ /* 0x000fe2000001ff00 */
[----:B------:R-:W-:-:S02]  /*8a80*/  IMAD.MOV.U32 R4, RZ, RZ, R66 ;  /* 0x000000ffff047224 */ /* 0x000fc400078e0042 */
[----:B------:R-:W-:Y:S02]  /*8a90*/  IMAD.MOV.U32 R5, RZ, RZ, R67 ;  /* 0x000000ffff057224 */ /* 0x000fe400078e0043 */
[----:B---3--:R-:W-:Y:S02]  /*8aa0*/  @!P1 IMAD.MOV.U32 R2, RZ, RZ, R24 ;  /* 0x000000ffff029224 */ /* 0x008fe400078e0018 */
[----:B------:R-:W-:Y:S01]  /*8ab0*/  @!P1 IMAD.MOV.U32 R3, RZ, RZ, R25 ;  /* 0x000000ffff039224 */ /* 0x000fe200078e0019 */
[----:B------:R-:W-:Y:S01]  /*8ac0*/  PRMT R68, R4, 0x5410, R5 ;  /* 0x0000541004447816 */ /* 0x000fe20000000005 */
[----:B------:R-:W-:Y:S02]  /*8ad0*/  @!P1 IMAD.MOV.U32 R20, RZ, RZ, R26 ;  /* 0x000000ffff149224 */ /* 0x000fe400078e001a */
[----:B------:R-:W-:Y:S02]  /*8ae0*/  @!P1 IMAD.MOV.U32 R21, RZ, RZ, R27 ;  /* 0x000000ffff159224 */ /* 0x000fe400078e001b */
[----:B------:R-:W-:-:S02]  /*8af0*/  IMAD.MOV.U32 R6, RZ, RZ, R2 ;  /* 0x000000ffff067224 */ /* 0x000fc400078e0002 */
[----:B------:R-:W-:Y:S02]  /*8b00*/  IMAD.MOV.U32 R7, RZ, RZ, R3 ;  /* 0x000000ffff077224 */ /* 0x000fe400078e0003 */
[----:B------:R-:W-:Y:S01]  /*8b10*/  IMAD.MOV.U32 R4, RZ, RZ, R20 ;  /* 0x000000ffff047224 */ /* 0x000fe200078e0014 */
[----:B------:R-:W-:Y:S01]  /*8b20*/  PRMT R74, R6, 0x7610, R74 ;  /* 0x00007610064a7816 */ /* 0x000fe2000000004a */
[----:B------:R-:W-:Y:S01]  /*8b30*/  IMAD.MOV.U32 R5, RZ, RZ, R21 ;  /* 0x000000ffff057224 */ /* 0x000fe200078e0015 */
[----:B------:R-:W-:Y:S02]  /*8b40*/  PRMT R71, R7, 0x7610, R71 ;  /* 0x0000761007477816 */ /* 0x000fe40000000047 */
[----:B------:R-:W-:Y:S02]  /*8b50*/  CS2R R6, SRZ ;  /* 0x0000000000067805 */ /* 0x000fe4000001ff00 */
[----:B01--4-:R-:W-:-:S07]  /*8b60*/  PRMT R85, R4, 0x5410, R5 ;  /* 0x0000541004557816 */ /* 0x013fce0000000005 */
.L_x_13070:
[----:B------:R-:W2:Y:S01]  /*8b70*/  LDL R5, [R1+0x21c] ;  /* 0x00021c0001057983 */ /* 0x000ea20000100800 */
[----:B------:R-:W-:Y:S01]  /*8b80*/  VIADD R0, R0, 0x40 ;  /* 0x0000004000007836 */ /* 0x000fe20000000000 */
[----:B------:R-:W-:Y:S01]  /*8b90*/  BSSY B1, `(.L_x_12746) ;  /* 0x0000016000017945 */ /* 0x000fe20003800000 */
[----:B------:R-:W-:Y:S02]  /*8ba0*/  CS2R R8, SRZ ;  /* 0x0000000000087805 */ /* 0x000fe4000001ff00 */
[----:B------:R-:W-:Y:S02]  /*8bb0*/  CS2R R10, SRZ ;  /* 0x00000000000a7805 */ /* 0x000fe4000001ff00 */
[----:B------:R-:W-:Y:S02]  /*8bc0*/  ISETP.GE.AND P1, PT, R0, R63, PT ;  /* 0x0000003f0000720c */ /* 0x000fe40003f26270 */
[----:B--2---:R-:W-:-:S04]  /*8bd0*/  LEA.HI R4, R5, R5, RZ, 0x1 ;  /* 0x0000000505047211 */ /* 0x004fc800078f08ff */
[----:B------:R-:W-:-:S05]  /*8be0*/  LOP3.LUT R4, R4, 0xfffffffe, RZ, 0xc0, !PT ;  /* 0xfffffffe04047812 */ /* 0x000fca00078ec0ff */
[----:B------:R-:W-:Y:S01]  /*8bf0*/  IMAD.IADD R0, R5, 0x1, -R4 ;  /* 0x0000000105007824 */ /* 0x000fe200078e0a04 */
[----:B------:R-:W-:-:S04]  /*8c00*/  CS2R R4, SRZ ;  /* 0x0000000000047805 */ /* 0x000fc8000001ff00 */
        /* <DEDUP_REMOVED lines=8> */
[-C--:B------:R-:W-:Y:S02]  /*8c90*/  IADD3 R8, P1, R61, R4.reuse, RZ ;  /* 0x000000043d087210 */ /* 0x080fe40007f3e0ff */
[----:B------:R-:W-:-:S03]  /*8ca0*/  IADD3 R4, P2, R14, R4, RZ ;  /* 0x000000040e047210 */ /* 0x000fc60007f5e0ff */
[--C-:B------:R-:W-:Y:S02]  /*8cb0*/  IMAD.X R9, R60, 0x1, R5.reuse, P1 ;  /* 0x000000013c097824 */ /* 0x100fe400008e0605 */
[----:B------:R-:W-:-:S04]  /*8cc0*/  IMAD.X R5, R62, 0x1, R5, P2 ;  /* 0x000000013e057824 */ /* 0x000fc800010e0605 */
[----:B------:R-:W5:Y:S04]  /*8cd0*/  LD.E.128 R8, desc[UR42][R8.64] ;  /* 0x0000002a08087980 */ /* 0x000f68000c101d00 */
[----:B------:R-:W5:Y:S02]  /*8ce0*/  LD.E.128 R4, desc[UR42][R4.64] ;  /* 0x0000002a04047980 */ /* 0x000f64000c101d00 */
.L_x_12747:
[----:B------:R-:W-:Y:S05]  /*8cf0*/  BSYNC B1 ;  /* 0x0000000000017941 */ /* 0x000fea0003800000 */
.L_x_12746:
[----:B------:R-:W0:Y:S01]  /*8d00*/  SYNCS.PHASECHK.TRANS64.TRYWAIT P1, [R144+URZ+0x32400], R13 ;  /* 0x0324000d900075a7 */ /* 0x000e22000802017f */
[----:B------:R-:W-:Y:S04]  /*8d10*/  BSSY B1, `(.L_x_12748) ;  /* 0x0000002000017945 */ /* 0x000fe80003800000 */
[----:B0-----:R-:W-:Y:S05]  /*8d20*/  @!P1 BRA `(.L_x_12749) ;  /* 0x000002e0006c9947 */ /* 0x001fea0003800000 */
.L_x_13071:
[----:B------:R-:W-:Y:S05]  /*8d30*/  BSYNC B1 ;  /* 0x0000000000017941 */ /* 0x000fea0003800000 */
.L_x_12748:
[----:B------:R-:W2:Y:S01]  /*8d40*/  LDL R0, [R1+0x70] ;  /* 0x0000700001007983 */ /* 0x000ea20000100800 */
[----:B-----5:R-:W-:Y:S01]  /*8d50*/  IMAD.MOV.U32 R12, RZ, RZ, R6 ;  /* 0x000000ffff0c7224 */ /* 0x020fe200078e0006 */
[----:B------:R-:W-:Y:S01]  /*8d60*/  BSSY B1, `(.L_x_12750) ;  /* 0x000006e000017945 */ /* 0x000fe20003800000 */
[----:B0-----:R-:W-:Y:S02]  /*8d70*/  IMAD.MOV.U32 R13, RZ, RZ, R7 ;  /* 0x000000ffff0d7224 */ /* 0x001fe400078e0007 */
[----:B------:R-:W-:Y:S02]  /*8d80*/  IMAD.MOV.U32 R14, RZ, RZ, R4 ;  /* 0x000000ffff0e7224 */ /* 0x000fe400078e0004 */
[----:B------:R-:W-:Y:S01]  /*8d90*/  IMAD.MOV.U32 R87, RZ, RZ, R10 ;  /* 0x000000ffff577224 */ /* 0x000fe200078e000a */
[----:B------:R-:W-:Y:S01]  /*8da0*/  PRMT R60, R12, 0x5410, R13 ;  /* 0x000054100c3c7816 */ /* 0x000fe2000000000d */
[----:B------:R-:W-:Y:S01]  /*8db0*/  IMAD.MOV.U32 R12, RZ, RZ, R5 ;  /* 0x000000ffff0c7224 */ /* 0x000fe200078e0005 */
[----:B------:R-:W-:Y:S01]  /*8dc0*/  PRMT R61, R14, 0x7610, R61 ;  /* 0x000076100e3d7816 */ /* 0x000fe2000000003d */
[----:B------:R-:W-:-:S02]  /*8dd0*/  IMAD.MOV.U32 R13, RZ, RZ, R8 ;  /* 0x000000ffff0d7224 */ /* 0x000fc400078e0008 */
[----:B------:R-:W-:Y:S01]  /*8de0*/  IMAD.MOV.U32 R14, RZ, RZ, R9 ;  /* 0x000000ffff0e7224 */ /* 0x000fe200078e0009 */
[----:B------:R-:W-:Y:S01]  /*8df0*/  PRMT R61, R61, 0x5410, R12 ;  /* 0x000054103d3d7816 */ /* 0x000fe2000000000c */
[----:B------:R-:W-:-:S03]  /*8e00*/  IMAD.MOV.U32 R88, RZ, RZ, R11 ;  /* 0x000000ffff587224 */ /* 0x000fc600078e000b */
[----:B------:R-:W-:Y:S01]  /*8e10*/  PRMT R86, R13, 0x5410, R14 ;  /* 0x000054100d567816 */ /* 0x000fe2000000000e */
[----:B--2---:R-:W-:-:S05]  /*8e20*/  IMAD R0, R0, -0x80, R63 ;  /* 0xffffff8000007824 */ /* 0x004fca00078e023f */
[----:B------:R-:W-:-:S04]  /*8e30*/  VIMNMX R0, R0, 0x80, PT ;  /* 0x0000008000007848 */ /* 0x000fc80003fe0100 */
[-C--:B------:R-:W-:Y:S02]  /*8e40*/  ISETP.GE.OR P1, PT, R153, R0.reuse, P0 ;  /* 0x000000009900720c */ /* 0x080fe40000726670 */
[----:B------:R-:W-:Y:S01]  /*8e50*/  ISETP.GE.OR P0, PT, R156, R0, P0 ;  /* 0x000000009c00720c */ /* 0x000fe20000706670 */
[----:B------:R-:W-:-:S05]  /*8e60*/  IMAD.IADD R0, R22, 0x1, R69 ;  /* 0x0000000116007824 */ /* 0x000fca00078e0245 */
[----:B------:R-:W-:-:S05]  /*8e70*/  LOP3.LUT R63, R0, 0x38, RZ, 0xc0, !PT ;  /* 0x00000038003f7812 */ /* 0x000fca00078ec0ff */
[----:B------:R-:W-:Y:S05]  /*8e80*/  @P1 BRA `(.L_x_12751) ;  /* 0x00000004006c1947 */ /* 0x000fea0003800000 */
[----:B------:R-:W-:Y:S01]  /*8e90*/  LOP3.LUT R0, R166, 0x38, R22, 0xf8, !PT ;  /* 0x00000038a6007812 */ /* 0x000fe200078ef816 */
[----:B------:R-:W-:Y:S01]  /*8ea0*/  HADD2.F32 R69, -RZ, R71.H0_H0 ;  /* 0x20000047ff457230 */ /* 0x000fe20000004100 */
[--C-:B------:R-:W-:Y:S02]  /*8eb0*/  SHF.R.U64 R83, R66, 0x10, R67.reuse ;  /* 0x0000001042537819 */ /* 0x100fe40000001243 */
[----:B------:R-:W-:Y:S02]  /*8ec0*/  LOP3.LUT R0, R0, R173, RZ, 0x3c, !PT ;  /* 0x000000ad00007212 */ /* 0x000fe400078e3cff */
[----:B------:R-:W-:Y:S01]  /*8ed0*/  SHF.R.U32.HI R66, RZ, 0x10, R67 ;  /* 0x00000010ff427819 */ /* 0x000fe20000011643 */
[--C-:B------:R-:W-:Y:S01]  /*8ee0*/  HADD2.F32 R67, -RZ, R68.reuse.H1_H1 ;  /* 0x30000044ff437230 */ /* 0x100fe20000004100 */
[--C-:B------:R-:W-:Y:S01]  /*8ef0*/  SHF.R.U32.HI R70, RZ, 0x10, R3.reuse ;  /* 0x00000010ff467819 */ /* 0x100fe20000011603 */
[----:B------:R-:W-:Y:S01]  /*8f00*/  IMAD.IADD R13, R167, 0x1, R0 ;  /* 0x00000001a70d7824 */ /* 0x000fe200078e0200 */
[----:B------:R-:W-:Y:S01]  /*8f10*/  LOP3.LUT R0, R173, R63, R166, 0x1e, !PT ;  /* 0x0000003fad007212 */ /* 0x000fe200078e1ea6 */
[----:B------:R-:W-:Y:S01]  /*8f20*/  HADD2.F32 R68, -RZ, R68.H0_H0 ;  /* 0x20000044ff447230 */ /* 0x000fe20000004100 */
[----:B------:R-:W-:Y:S01]  /*8f30*/  SHF.R.U64 R81, R2, 0x10, R3 ;  /* 0x0000001002517819 */ /* 0x000fe20000001203 */
[----:B------:R-:W-:Y:S01]  /*8f40*/  IMAD R79, R13, 0x2, R144 ;  /* 0x000000020d4f7824 */ /* 0x000fe200078e0290 */
[--C-:B------:R-:W-:Y:S01]  /*8f50*/  SHF.R.U64 R77, R20, 0x10, R21.reuse ;  /* 0x00000010144d7819 */ /* 0x100fe20000001215 */
[----:B------:R-:W-:Y:S01]  /*8f60*/  IMAD.IADD R25, R167, 0x1, R0 ;  /* 0x00000001a7197824 */ /* 0x000fe200078e0200 */
[----:B------:R-:W-:Y:S01]  /*8f70*/  SHF.R.U32.HI R76, RZ, 0x10, R21 ;  /* 0x00000010ff4c7819 */ /* 0x000fe20000011615 */
[----:B------:R-:W-:Y:S01]  /*8f80*/  HADD2.F32 R70, -RZ, R70.H0_H0 ;  /* 0x20000046ff467230 */ /* 0x000fe20000004100 */
[----:B------:R-:W0:Y:S01]  /*8f90*/  LDS.128 R12, [R79+0x18400] ;  /* 0x018400004f0c7984 */ /* 0x000e220000000c00 */
[----:B------:R-:W-:Y:S01]  /*8fa0*/  IMAD R80, R25, 0x2, R144 ;  /* 0x0000000219507824 */ /* 0x000fe200078e0290 */
[----:B------:R-:W-:-:S02]  /*8fb0*/  SHF.R.U64 R82, R64, 0x10, R65 ;  /* 0x0000001040527819 */ /* 0x000fc40000001241 */
[----:B------:R-:W-:Y:S02]  /*8fc0*/  SHF.R.U32.HI R78, RZ, 0x10, R65 ;  /* 0x00000010ff4e7819 */ /* 0x000fe40000011641 */
[----:B------:R-:W1:Y:S01]  /*8fd0*/  LDS.128 R24, [R80+0x18400] ;  /* 0x0184000050187984 */ /* 0x000e620000000c00 */
[--C-:B0-----:R-:W-:Y:S02]  /*8fe0*/  HADD2.F32 R2, -RZ, R13.reuse.H0_H0 ;  /* 0x2000000dff027230 */ /* 0x101fe40000004100 */
[----:B------:R-:W-:Y:S02]  /*8ff0*/  HADD2.F32 R13, -RZ, R13.H1_H1 ;  /* 0x3000000dff0d7230 */ /* 0x000fe40000004100 */
[----:B------:R-:W-:Y:S02]  /*9000*/  HADD2.F32 R0, -RZ, R12.H0_H0 ;  /* 0x2000000cff007230 */ /* 0x000fe40000004100 */
[--C-:B-1----:R-:W-:Y:S02]  /*9010*/  HADD2.F32 R62, -RZ, R25.reuse.H0_H0 ;  /* 0x20000019ff3e7230 */ /* 0x102fe40000004100 */
[----:B------:R-:W-:-:S02]  /*9020*/  HADD2.F32 R25, -RZ, R25.H1_H1 ;  /* 0x30000019ff197230 */ /* 0x000fc40000004100 */
[----:B------:R-:W-:Y:S02]  /*9030*/  HADD2.F32 R21, -RZ, R24.H0_H0 ;  /* 0x20000018ff157230 */ /* 0x000fe40000004100 */
[C---:B------:R-:W-:Y:S01]  /*9040*/  FMUL.FTZ R71, R62.reuse, R69 ;  /* 0x000000453e477220 */ /* 0x040fe20000410000 */
[-C--:B------:R-:W-:Y:S01]  /*9050*/  FMUL.FTZ R75, R62, R67.reuse ;  /* 0x000000433e4b7220 */ /* 0x080fe20000410000 */
[----:B------:R-:W-:Y:S02]  /*9060*/  HADD2.F32 R62, -RZ, R66.H0_H0 ;  /* 0x20000042ff3e7230 */ /* 0x000fe40000004100 */
[----:B------:R-:W-:Y:S02]  /*9070*/  HADD2.F32 R66, -RZ, R74.H0_H0 ;  /* 0x2000004aff427230 */ /* 0x000fe40000004100 */
[C---:B------:R-:W-:Y:S01]  /*9080*/  FFMA.FTZ R71, R2.reuse, R67, -R71 ;  /* 0x0000004302477223 */ /* 0x040fe20000010847 */
[----:B------:R-:W-:Y:S01]  /*9090*/  FFMA.FTZ R75, R2, R69, R75 ;  /* 0x00000045024b7223 */ /* 0x000fe2000001004b */
[C---:B------:R-:W-:Y:S01]  /*90a0*/  FMUL.FTZ R2, R25.reuse, R62 ;  /* 0x0000003e19027220 */ /* 0x040fe20000410000 */
[----:B------:R-:W-:Y:S01]  /*90b0*/  FMUL.FTZ R74, R25, R70 ;  /* 0x00000046194a7220 */ /* 0x000fe20000410000 */
[----:B------:R-:W-:-:S02]  /*90c0*/  HADD2.F32 R64, -RZ, R26.H0_H0 ;  /* 0x2000001aff407230 */ /* 0x000fc40000004100 */
[C---:B------:R-:W-:Y:S01]  /*90d0*/  FMUL.FTZ R67, R21.reuse, R66 ;  /* 0x0000004215437220 */ /* 0x040fe20000410000 */
[----:B------:R-:W-:Y:S02]  /*90e0*/  HADD2.F32 R25, -RZ, R85.H0_H0 ;  /* 0x20000055ff197230 */ /* 0x000fe40000004100 */
[----:B------:R-:W-:Y:S01]  /*90f0*/  FMUL.FTZ R21, R21, R68 ;  /* 0x0000004415157220 */ /* 0x000fe20000410000 */
[C---:B------:R-:W-:Y:S01]  /*9100*/  FFMA.FTZ R70, R13.reuse, R70, R2 ;  /* 0x000000460d467223 */ /* 0x040fe20000010002 */
[----:B------:R-:W-:Y:S02]  /*9110*/  HADD2.F32 R2, -RZ, R84.H0_H0 ;  /* 0x20000054ff027230 */ /* 0x000fe40000004100 */
[----:B------:R-:W-:Y:S01]  /*9120*/  FFMA.FTZ R74, R13, R62, -R74 ;  /* 0x0000003e0d4a7223 */ /* 0x000fe2000001084a */
[----:B------:R-:W-:Y:S02]  /*9130*/  HADD2.F32 R3, -RZ, R14.H0_H0 ;  /* 0x2000000eff037230 */ /* 0x000fe40000004100 */
[----:B------:R-:W-:Y:S01]  /*9140*/  FMUL.FTZ R62, R64, R25 ;  /* 0x00000019403e7220 */ /* 0x000fe20000410000 */
[----:B------:R-:W-:-:S02]  /*9150*/  HADD2.F32 R65, -RZ, R27.H0_H0 ;  /* 0x2000001bff417230 */ /* 0x000fc40000004100 */
[C---:B------:R-:W-:Y:S01]  /*9160*/  FFMA.FTZ R67, R0.reuse, R68, -R67 ;  /* 0x0000004400437223 */ /* 0x040fe20000010843 */
[----:B------:R-:W-:Y:S02]  /*9170*/  HADD2.F32 R13, -RZ, R85.H1_H1 ;  /* 0x30000055ff0d7230 */ /* 0x000fe40000004100 */
[----:B------:R-:W-:Y:S01]  /*9180*/  FFMA.FTZ R66, R0, R66, R21 ;  /* 0x0000004200427223 */ /* 0x000fe20000010015 */
[----:B------:R-:W-:Y:S02]  /*9190*/  HADD2.F32 R0, -RZ, R84.H1_H1 ;  /* 0x30000054ff007230 */ /* 0x000fe40000004100 */
[-C--:B------:R-:W-:Y:S01]  /*91a0*/  FMUL.FTZ R68, R64, R2.reuse ;  /* 0x0000000240447220 */ /* 0x080fe20000410000 */
[----:B------:R-:W-:Y:S02]  /*91b0*/  HADD2.F32 R20, -RZ, R15.H0_H0 ;  /* 0x2000000fff147230 */ /* 0x000fe40000004100 */
[----:B------:R-:W-:Y:S01]  /*91c0*/  FFMA.FTZ R64, R3, R2, -R62 ;  /* 0x0000000203407223 */ /* 0x000fe2000001083e */
[----:B------:R-:W-:-:S02]  /*91d0*/  HADD2.F32 R27, -RZ, R27.H1_H1 ;  /* 0x3000001bff1b7230 */ /* 0x000fc40000004100 */
[C---:B------:R-:W-:Y:S01]  /*91e0*/  FMUL.FTZ R21, R65.reuse, R13 ;  /* 0x0000000d41157220 */ /* 0x040fe20000410000 */
[----:B------:R-:W-:Y:S02]  /*91f0*/  HADD2.F32 R62, -RZ, R76.H0_H0 ;  /* 0x2000004cff3e7230 */ /* 0x000fe40000004100 */
[-C--:B------:R-:W-:Y:S01]  /*9200*/  FMUL.FTZ R76, R65, R0.reuse ;  /* 0x00000000414c7220 */ /* 0x080fe20000410000 */
[----:B------:R-:W-:Y:S02]  /*9210*/  HADD2.F32 R2, -RZ, R78.H0_H0 ;  /* 0x2000004eff027230 */ /* 0x000fe40000004100 */
[----:B------:R-:W-:Y:S01]  /*9220*/  FFMA.FTZ R69, R20, R0, -R21 ;  /* 0x0000000014457223 */ /* 0x000fe20000010815 */
[----:B------:R-:W-:Y:S02]  /*9230*/  HADD2.F32 R15, -RZ, R15.H1_H1 ;  /* 0x3000000fff0f7230 */ /* 0x000fe40000004100 */
[----:B------:R-:W-:Y:S01]  /*9240*/  FFMA.FTZ R68, R3, R25, R68 ;  /* 0x0000001903447223 */ /* 0x000fe20000010044 */
[----:B------:R-:W-:-:S02]  /*9250*/  HADD2.F32 R24, -RZ, R24.H1_H1 ;  /* 0x30000018ff187230 */ /* 0x000fc40000004100 */
[C---:B------:R-:W-:Y:S01]  /*9260*/  FMUL.FTZ R78, R27.reuse, R62 ;  /* 0x0000003e1b4e7220 */ /* 0x040fe20000410000 */
[-C--:B------:R-:W-:Y:S01]  /*9270*/  FMUL.FTZ R0, R27, R2.reuse ;  /* 0x000000021b007220 */ /* 0x080fe20000410000 */
[----:B------:R-:W-:Y:S02]  /*9280*/  HADD2.F32 R21, -RZ, R81.H0_H0 ;  /* 0x20000051ff157230 */ /* 0x000fe40000004100 */
[----:B------:R-:W-:Y:S01]  /*9290*/  FFMA.FTZ R76, R20, R13, R76 ;  /* 0x0000000d144c7223 */ /* 0x000fe2000001004c */
[----:B------:R-:W-:Y:S02]  /*92a0*/  HADD2.F32 R26, -RZ, R26.H1_H1 ;  /* 0x3000001aff1a7230 */ /* 0x000fe40000004100 */
        /* <DEDUP_REMOVED lines=25> */
.L_x_12751:
[----:B------:R-:W-:Y:S05]  /*9440*/  BSYNC B1 ;  /* 0x0000000000017941 */ /* 0x000fea0003800000 */
.L_x_12750:
[----:B------:R-:W-:Y:S01]  /*9450*/  PRMT R65, R87, 0x5410, R88 ;  /* 0x0000541057417816 */ /* 0x000fe20000000058 */
[----:B------:R-:W-:Y:S06]  /*9460*/  @P0 BRA `(.L_x_12742) ;  /* 0x00000004005c0947 */ /* 0x000fec0003800000 */
[----:B------:R-:W-:Y:S01]  /*9470*/  LOP3.LUT R0, R174, R63, R172, 0x1e, !PT ;  /* 0x0000003fae007212 */ /* 0x000fe200078e1eac */
[----:B0-----:R-:W0:Y:S01]  /*9480*/  LDS.128 R12, [R228+0x18400] ;  /* 0x01840000e40c7984 */ /* 0x001e220000000c00 */
[--C-:B------:R-:W-:Y:S01]  /*9490*/  SHF.R.U64 R70, R10, 0x10, R11.reuse ;  /* 0x000000100a467819 */ /* 0x100fe2000000120b */
[----:B------:R-:W-:Y:S01]  /*94a0*/  HADD2.F32 R10, -RZ, R86.H1_H1 ;  /* 0x30000056ff0a7230 */ /* 0x000fe20000004100 */
[----:B------:R-:W-:Y:S01]  /*94b0*/  SHF.R.U32.HI R69, RZ, 0x10, R11 ;  /* 0x00000010ff457819 */ /* 0x000fe2000001160b */
[----:B------:R-:W-:Y:S01]  /*94c0*/  IMAD.IADD R3, R175, 0x1, R0 ;  /* 0x00000001af037824 */ /* 0x000fe200078e0200 */
[--C-:B------:R-:W-:Y:S01]  /*94d0*/  SHF.R.U64 R67, R6, 0x10, R7.reuse ;  /* 0x0000001006437819 */ /* 0x100fe20000001207 */
[--C-:B------:R-:W-:Y:S01]  /*94e0*/  HADD2.F32 R11, -RZ, R61.reuse.H1_H1 ;  /* 0x3000003dff0b7230 */ /* 0x100fe20000004100 */
[----:B------:R-:W-:Y:S01]  /*94f0*/  SHF.R.U32.HI R66, RZ, 0x10, R7 ;  /* 0x00000010ff427819 */ /* 0x000fe20000011607 */
[----:B------:R-:W-:Y:S01]  /*9500*/  IMAD R3, R3, 0x2, R144 ;  /* 0x0000000203037824 */ /* 0x000fe200078e0290 */
[----:B------:R-:W-:Y:S01]  /*9510*/  SHF.R.U32.HI R63, RZ, 0x10, R9 ;  /* 0x00000010ff3f7819 */ /* 0x000fe20000011609 */
[----:B------:R-:W-:Y:S01]  /*9520*/  HADD2.F32 R61, -RZ, R61.H0_H0 ;  /* 0x2000003dff3d7230 */ /* 0x000fe20000004100 */
[----:B------:R-:W-:-:S02]  /*9530*/  SHF.R.U32.HI R20, RZ, 0x10, R5 ;  /* 0x00000010ff147819 */ /* 0x000fc40000011605 */
[----:B------:R-:W1:Y:S01]  /*9540*/  LDS.128 R24, [R3+0x18400] ;  /* 0x0184000003187984 */ /* 0x000e620000000c00 */
[----:B------:R-:W-:Y:S02]  /*9550*/  SHF.R.U64 R71, R8, 0x10, R9 ;  /* 0x0000001008477819 */ /* 0x000fe40000001209 */
[----:B------:R-:W-:Y:S01]  /*9560*/  HADD2.F32 R20, -RZ, R20.H0_H0 ;  /* 0x20000014ff147230 */ /* 0x000fe20000004100 */
[----:B------:R-:W-:Y:S01]  /*9570*/  SHF.R.U64 R68, R4, 0x10, R5 ;  /* 0x0000001004447819 */ /* 0x000fe20000001205 */
        /* <DEDUP_REMOVED lines=8> */
[----:B------:R-:W-:Y:S02]  /*9600*/  HADD2.F32 R6, -RZ, R24.H0_H0 ;  /* 0x20000018ff067230 */ /* 0x000fe40000004100 */
[----:B------:R-:W-:-:S02]  /*9610*/  HADD2.F32 R25, -RZ, R25.H1_H1 ;  /* 0x30000019ff197230 */ /* 0x000fc40000004100 */
[CC--:B------:R-:W-:Y:S01]  /*9620*/  FMUL.FTZ R21, R7.reuse, R11.reuse ;  /* 0x0000000b07157220 */ /* 0x0c0fe20000410000 */
[-C--:B------:R-:W-:Y:S01]  /*9630*/  FMUL.FTZ R7, R7, R10.reuse ;  /* 0x0000000a07077220 */ /* 0x080fe20000410000 */
[----:B------:R-:W-:Y:S02]  /*9640*/  HADD2.F32 R8, -RZ, R26.H0_H0 ;  /* 0x2000001aff087230 */ /* 0x000fe40000004100 */
[C---:B------:R-:W-:Y:S01]  /*9650*/  FFMA.FTZ R62, R2.reuse, R10, -R21 ;  /* 0x0000000a023e7223 */ /* 0x040fe20000010815 */
[----:B------:R-:W-:Y:S02]  /*9660*/  HADD2.F32 R10, -RZ, R63.H0_H0 ;  /* 0x2000003fff0a7230 */ /* 0x000fe40000004100 */
[----:B------:R-:W-:Y:S01]  /*9670*/  FFMA.FTZ R63, R2, R11, R7 ;  /* 0x0000000b023f7223 */ /* 0x000fe20000010007 */
[----:B------:R-:W-:Y:S02]  /*9680*/  HADD2.F32 R7, -RZ, R86.H0_H0 ;  /* 0x20000056ff077230 */ /* 0x000fe40000004100 */
[----:B------:R-:W-:Y:S01]  /*9690*/  FMUL.FTZ R21, R6, R61 ;  /* 0x0000003d06157220 */ /* 0x000fe20000410000 */
[C---:B------:R-:W-:Y:S01]  /*96a0*/  FMUL.FTZ R64, R25.reuse, R20 ;  /* 0x0000001419407220 */ /* 0x040fe20000410000 */
[----:B------:R-:W-:Y:S01]  /*96b0*/  FMUL.FTZ R2, R25, R10 ;  /* 0x0000000a19027220 */ /* 0x000fe20000410000 */
[----:B------:R-:W-:-:S02]  /*96c0*/  HADD2.F32 R11, -RZ, R60.H0_H0 ;  /* 0x2000003cff0b7230 */ /* 0x000fc40000004100 */
[-C--:B------:R-:W-:Y:S01]  /*96d0*/  FMUL.FTZ R6, R6, R7.reuse ;  /* 0x0000000706067220 */ /* 0x080fe20000410000 */
[C---:B------:R-:W-:Y:S01]  /*96e0*/  FFMA.FTZ R21, R0.reuse, R7, -R21 ;  /* 0x0000000700157223 */ /* 0x040fe20000010815 */
[----:B------:R-:W-:Y:S02]  /*96f0*/  HADD2.F32 R7, -RZ, R65.H0_H0 ;  /* 0x20000041ff077230 */ /* 0x000fe40000004100 */
[C---:B------:R-:W-:Y:S01]  /*9700*/  FFMA.FTZ R25, R13.reuse, R10, -R64 ;  /* 0x0000000a0d197223 */ /* 0x040fe20000010840 */
[----:B------:R-:W-:Y:S02]  /*9710*/  HADD2.F32 R9, -RZ, R27.H0_H0 ;  /* 0x2000001bff097230 */ /* 0x000fe40000004100 */
[----:B------:R-:W-:Y:S01]  /*9720*/  FFMA.FTZ R61, R0, R61, R6 ;  /* 0x0000003d003d7223 */ /* 0x000fe20000010006 */
[----:B------:R-:W-:Y:S02]  /*9730*/  HADD2.F32 R60, -RZ, R60.H1_H1 ;  /* 0x3000003cff3c7230 */ /* 0x000fe40000004100 */
[----:B------:R-:W-:Y:S01]  /*9740*/  FFMA.FTZ R20, R13, R20, R2 ;  /* 0x000000140d147223 */ /* 0x000fe20000010002 */
[----:B------:R-:W-:-:S02]  /*9750*/  HADD2.F32 R0, -RZ, R65.H1_H1 ;  /* 0x30000041ff007230 */ /* 0x000fc40000004100 */
[C---:B------:R-:W-:Y:S01]  /*9760*/  FMUL.FTZ R13, R8.reuse, R11 ;  /* 0x0000000b080d7220 */ /* 0x040fe20000410000 */
[-C--:B------:R-:W-:Y:S01]  /*9770*/  FMUL.FTZ R65, R8, R7.reuse ;  /* 0x0000000708417220 */ /* 0x080fe20000410000 */
[C---:B------:R-:W-:Y:S01]  /*9780*/  FMUL.FTZ R8, R9.reuse, R60 ;  /* 0x0000003c09087220 */ /* 0x040fe20000410000 */
[----:B------:R-:W-:Y:S02]  /*9790*/  HADD2.F32 R27, -RZ, R27.H1_H1 ;  /* 0x3000001bff1b7230 */ /* 0x000fe40000004100 */
[-C--:B------:R-:W-:Y:S01]  /*97a0*/  FMUL.FTZ R9, R9, R0.reuse ;  /* 0x0000000009097220 */ /* 0x080fe20000410000 */
[----:B------:R-:W-:Y:S02]  /*97b0*/  HADD2.F32 R6, -RZ, R66.H0_H0 ;  /* 0x20000042ff067230 */ /* 0x000fe40000004100 */
[C---:B------:R-:W-:Y:S01]  /*97c0*/  FFMA.FTZ R10, R4.reuse, R7, -R13 ;  /* 0x00000007040a7223 */ /* 0x040fe2000001080d */
[----:B------:R-:W-:Y:S02]  /*97d0*/  HADD2.F32 R2, -RZ, R69.H0_H0 ;  /* 0x20000045ff027230 */ /* 0x000fe40000004100 */
[----:B------:R-:W-:Y:S01]  /*97e0*/  FFMA.FTZ R65, R4, R11, R65 ;  /* 0x0000000b04417223 */ /* 0x000fe20000010041 */
        /* <DEDUP_REMOVED lines=31> */
.L_x_12742:
[----:B------:R-:W-:Y:S05]  /*99e0*/  BSYNC B0 ;  /* 0x0000000000007941 */ /* 0x000fea0003800000 */
.L_x_12728:
[----:B------:R-:W-:Y:S01]  /*99f0*/  @!PT LDS RZ, [RZ] ;  /* 0x00000000fffff984 */ /* 0x000fe20000000800 */
[----:B------:R-:W-:Y:S01]  /*9a00*/  @!PT LDS RZ, [RZ] ;  /* 0x00000000fffff984 */ /* 0x000fe20000000800 */
[----:B------:R-:W-:Y:S01]  /*9a10*/  @!PT LDS RZ, [RZ] ;  /* 0x00000000fffff984 */ /* 0x000fe20000000800 */
[----:B------:R-:W-:Y:S01]  /*9a20*/  @!PT LDS RZ, [RZ] ;  /* 0x00000000fffff984 */ /* 0x000fe20000000800 */
[----:B------:R3:W-:Y:S06]  /*9a30*/  MEMBAR.ALL.CTA ;  /* 0x0000000000007992 */ /* 0x0007ec0000008000 */
[----:B---3--:R-:W3:Y:S01]  /*9a40*/  FENCE.VIEW.ASYNC.S ;  /* 0x00000000000073c6 */ /* 0x008ee20000000000 */
[----:B------:R-:W-:Y:S05]  /*9a50*/  WARPSYNC.ALL ;  /* 0x0000000000007948 */ /* 0x000fea0003800000 */
[----:B---3--:R-:W-:Y:S06]  /*9a60*/  BAR.SYNC.DEFER_BLOCKING 0xd, 0x100 ;  /* 0x0344000000007b1d */ /* 0x008fec0000010000 */
.L_x_12725:
[----:B012---:R-:W-:Y:S01]  /*9a70*/  IMAD.MOV.U32 R4, RZ, RZ, R57 ;  /* 0x000000ffff047224 */ /* 0x007fe200078e0039 */
[----:B------:R-:W-:Y:S05]  /*9a80*/  WARPSYNC.ALL ;  /* 0x0000000000007948 */ /* 0x000fea0003800000 */
[----:B------:R-:W-:Y:S01]  /*9a90*/  IMAD.MOV.U32 R5, RZ, RZ, R50 ;  /* 0x000000ffff057224 */ /* 0x000fe200078e0032 */
[----:B------:R-:W-:Y:S01]  /*9aa0*/  UIADD3 UR4, UP0, UR37, 0x420, URZ ;  /* 0x0000042025047890 */ /* 0x000fe2000ff1e03f */
[----:B------:R-:W-:Y:S01]  /*9ab0*/  IMAD.MOV.U32 R6, RZ, RZ, R39 ;  /* 0x000000ffff067224 */ /* 0x000fe200078e0027 */
[----:B------:R0:W-:Y:S01]  /*9ac0*/  BAR.SYNC.DEFER_BLOCKING R214, 0x100 ;  /* 0x000400d60000751d */ /* 0x0001e20000010000 */
[----:B------:R-:W-:Y:S01]  /*9ad0*/  IMAD.MOV.U32 R7, RZ, RZ, R58 ;  /* 0x000000ffff077224 */ /* 0x000fe200078e003a */
[----:B------:R-:W-:Y:S01]  /*9ae0*/  UIADD3.X UR5, URZ, UR36, URZ, UP0, !UPT ;  /* 0x000000243f057290 */ /* 0x000fe200087fe43f */
[----:B------:R-:W-:Y:S01]  /*9af0*/  IMAD.U32 R0, RZ, RZ, UR39 ;  /* 0x00000027ff007e24 */ /* 0x000fe2000f8e00ff */
[----:B------:R-:W-:Y:S01]  /*9b00*/  MOV R236, 0x9e30 ;  /* 0x00009e3000ec7802 */ /* 0x000fe20000000f00 */
[----:B------:R-:W-:Y:S01]  /*9b10*/  IMAD.U32 R3, RZ, RZ, UR47 ;  /* 0x0000002fff037e24 */ /* 0x000fe2000f8e00ff */
[----:B------:R-:W-:Y:S01]  /*9b20*/  BSSY B0, `(.L_x_12752) ;  /* 0x0000031000007945 */ /* 0x000fe20003800000 */
[----:B------:R-:W-:Y:S01]  /*9b30*/  IMAD.MOV.U32 R8, RZ, RZ, R30 ;  /* 0x000000ffff087224 */ /* 0x000fe200078e001e */
[----:B------:R1:W-:Y:S01]  /*9b40*/  STL.128 [R1+0x190], R4 ;  /* 0x0001900401007387 */ /* 0x0003e20000100c00 */
[----:B------:R-:W-:-:S02]  /*9b50*/  IMAD.MOV.U32 R9, RZ, RZ, R51 ;  /* 0x000000ffff097224 */ /* 0x000fc400078e0033 */
[----:B------:R-:W-:Y:S02]  /*9b60*/  IMAD.MOV.U32 R10, RZ, RZ, R37 ;  /* 0x000000ffff0a7224 */ /* 0x000fe400078e0025 */
[----:B------:R-:W-:Y:S02]  /*9b70*/  IMAD.MOV.U32 R11, RZ, RZ, R56 ;  /* 0x000000ffff0b7224 */ /* 0x000fe400078e0038 */
[----:B------:R-:W-:Y:S02]  /*9b80*/  IMAD.U32 R30, RZ, RZ, UR46 ;  /* 0x0000002eff1e7e24 */ /* 0x000fe4000f8e00ff */
[----:B-----5:R-:W-:Y:S01]  /*9b90*/  IMAD.U32 R2, RZ, RZ, UR37 ;  /* 0x00000025ff027e24 */ /* 0x020fe2000f8e00ff */
[----:B------:R-:W-:Y:S03]  /*9ba0*/  STL.128 [R1+0x1b0], R8 ;  /* 0x0001b00801007387 */ /* 0x000fe60000100c00 */
[----:B------:R-:W-:-:S02]  /*9bb0*/  VIADD R2, R2, 0x170 ;  /* 0x0000017002027836 */ /* 0x000fc40000000000 */
[----:B-1----:R-:W-:Y:S02]  /*9bc0*/  IMAD.MOV.U32 R4, RZ, RZ, R49 ;  /* 0x000000ffff047224 */ /* 0x002fe400078e0031 */
[----:B------:R-:W-:Y:S02]  /*9bd0*/  IMAD.MOV.U32 R5, RZ, RZ, R48 ;  /* 0x000000ffff057224 */ /* 0x000fe400078e0030 */
[----:B------:R-:W-:Y:S02]  /*9be0*/  IMAD.MOV.U32 R6, RZ, RZ, R47 ;  /* 0x000000ffff067224 */ /* 0x000fe400078e002f */
[----:B------:R-:W-:-:S05]  /*9bf0*/  IMAD.MOV.U32 R7, RZ, RZ, R46 ;  /* 0x000000ffff077224 */ /* 0x000fca00078e002e */
[----:B------:R1:W-:Y:S02]  /*9c00*/  STL.128 [R1+0x1c0], R4 ;  /* 0x0001c00401007387 */ /* 0x0003e40000100c00 */
[----:B-1----:R-:W-:Y:S02]  /*9c10*/  IMAD.MOV.U32 R4, RZ, RZ, R17 ;  /* 0x000000ffff047224 */ /* 0x002fe400078e0011 */
[----:B------:R-:W-:Y:S02]  /*9c20*/  IMAD.MOV.U32 R5, RZ, RZ, R44 ;  /* 0x000000ffff057224 */ /* 0x000fe400078e002c */
[----:B------:R-:W-:Y:S02]  /*9c30*/  IMAD.MOV.U32 R6, RZ, RZ, R38 ;  /* 0x000000ffff067224 */ /* 0x000fe400078e0026 */
[----:B------:R-:W-:Y:S02]  /*9c40*/  IMAD.MOV.U32 R7, RZ, RZ, R59 ;  /* 0x000000ffff077224 */ /* 0x000fe400078e003b */
[----:B------:R-:W-:-:S03]  /*9c50*/  IMAD.MOV.U32 R17, RZ, RZ, R54 ;  /* 0x000000ffff117224 */ /* 0x000fc600078e0036 */
[----:B------:R1:W-:Y:S02]  /*9c60*/  STL.128 [R1+0x1e0], R4 ;  /* 0x0001e00401007387 */ /* 0x0003e40000100c00 */
[----:B-1----:R-:W-:Y:S02]  /*9c70*/  IMAD.MOV.U32 R4, RZ, RZ, R16 ;  /* 0x000000ffff047224 */ /* 0x002fe400078e0010 */
[----:B------:R-:W-:Y:S02]  /*9c80*/  IMAD.MOV.U32 R5, RZ, RZ, R45 ;  /* 0x000000ffff057224 */ /* 0x000fe400078e002d */
[----:B------:R-:W-:Y:S02]  /*9c90*/  IMAD.MOV.U32 R6, RZ, RZ, R33 ;  /* 0x000000ffff067224 */ /* 0x000fe400078e0021 */
[----:B------:R-:W-:Y:S02]  /*9ca0*/  IMAD.MOV.U32 R7, RZ, RZ, R36 ;  /* 0x000000ffff077224 */ /* 0x000fe400078e0024 */
[----:B------:R-:W-:-:S03]  /*9cb0*/  IMAD.MOV.U32 R16, RZ, RZ, R35 ;  /* 0x000000ffff107224 */ /* 0x000fc600078e0023 */
[----:B------:R1:W-:Y:S04]  /*9cc0*/  STL.128 [R1+0x1f0], R4 ;  /* 0x0001f00401007387 */ /* 0x0003e80000100c00 */
[----:B------:R-:W-:Y:S01]  /*9cd0*/  STL.128 [R1+0x180], R16 ;  /* 0x0001801001007387 */ /* 0x000fe20000100c00 */
[----:B-1----:R-:W-:Y:S02]  /*9ce0*/  IMAD.MOV.U32 R4, RZ, RZ, R31 ;  /* 0x000000ffff047224 */ /* 0x002fe400078e001f */
[----:B------:R-:W-:Y:S02]  /*9cf0*/  IMAD.MOV.U32 R5, RZ, RZ, R52 ;  /* 0x000000ffff057224 */ /* 0x000fe400078e0034 */
[----:B------:R-:W-:Y:S02]  /*9d00*/  IMAD.MOV.U32 R6, RZ, RZ, R42 ;  /* 0x000000ffff067224 */ /* 0x000fe400078e002a */
[----:B------:R-:W-:-:S02]  /*9d10*/  IMAD.MOV.U32 R7, RZ, RZ, R43 ;  /* 0x000000ffff077224 */ /* 0x000fc400078e002b */
[----:B------:R-:W-:-:S03]  /*9d20*/  IMAD.U32 R31, RZ, RZ, UR48 ;  /* 0x00000030ff1f7e24 */ /* 0x000fc6000f8e00ff */
[----:B------:R1:W-:Y:S04]  /*9d30*/  STL.128 [R1+0x200], R4 ;  /* 0x0002000401007387 */ /* 0x0003e80000100c00 */
[----:B------:R-:W-:Y:S01]  /*9d40*/  STL.128 [R1+0x1a0], R28 ;  /* 0x0001a01c01007387 */ /* 0x000fe20000100c00 */
[----:B-1----:R-:W-:Y:S02]  /*9d50*/  IMAD.MOV.U32 R6, RZ, RZ, R40 ;  /* 0x000000ffff067224 */ /* 0x002fe400078e0028 */
[----:B------:R-:W-:Y:S02]  /*9d60*/  IMAD.MOV.U32 R7, RZ, RZ, R41 ;  /* 0x000000ffff077224 */ /* 0x000fe400078e0029 */
[----:B------:R-:W-:Y:S02]  /*9d70*/  IMAD.MOV.U32 R4, RZ, RZ, R0 ;  /* 0x000000ffff047224 */ /* 0x000fe400078e0000 */
[----:B------:R-:W-:-:S02]  /*9d80*/  IMAD.MOV.U32 R5, RZ, RZ, R3 ;  /* 0x000000ffff057224 */ /* 0x000fc400078e0003 */
[----:B------:R-:W-:Y:S02]  /*9d90*/  IMAD.U32 R0, RZ, RZ, UR4 ;  /* 0x00000004ff007e24 */ /* 0x000fe4000f8e00ff */
[----:B------:R-:W-:Y:S01]  /*9da0*/  IMAD.U32 R3, RZ, RZ, UR5 ;  /* 0x00000005ff037e24 */ /* 0x000fe2000f8e00ff */
[----:B------:R1:W-:Y:S02]  /*9db0*/  STL.128 [R1+0x170], R4 ;  /* 0x0001700401007387 */ /* 0x0003e40000100c00 */
[----:B-1----:R-:W-:Y:S02]  /*9dc0*/  IMAD.MOV.U32 R6, RZ, RZ, R34 ;  /* 0x000000ffff067224 */ /* 0x002fe400078e0022 */
[----:B------:R-:W-:Y:S02]  /*9dd0*/  IMAD.MOV.U32 R7, RZ, RZ, R55 ;  /* 0x000000ffff077224 */ /* 0x000fe400078e0037 */
[----:B------:R-:W-:Y:S02]  /*9de0*/  IMAD.MOV.U32 R4, RZ, RZ, R0 ;  /* 0x000000ffff047224 */ /* 0x000fe400078e0000 */
[----:B------:R-:W-:-:S02]  /*9df0*/  IMAD.MOV.U32 R5, RZ, RZ, R3 ;  /* 0x000000ffff057224 */ /* 0x000fc400078e0003 */
[----:B------:R-:W-:-:S03]  /*9e00*/  VIADD R0, R177, 0xffffffff ;  /* 0xffffffffb1007836 */ /* 0x000fc60000000000 */
[----:B------:R0:W-:Y:S04]  /*9e10*/  STL.128 [R1+0x1d0], R4 ;  /* 0x0001d00401007387 */ /* 0x0001e80000100c00 */
[----:B0-----:R-:W-:Y:S05]  /*9e20*/  CALL.REL.NOINC `($_ZN7cutlass13device_kernelIN5flash11enable_sm90INS1_16FlashAttnFwdSm90INS1_25CollectiveMainloopFwdSm90ILi2EN4cute5tupleIJNS5_1CILi1EEES8_S8_EEENS6_IJNS7_ILi128EEENS7_ILi96EEENS7_ILi64EEEEEELi256ENS_6half_tEfNS_4arch4Sm90ELb0ELb1ELb0ELb1ELb0ELb1ELb1ELb1ELb0ELb1ELb0ELb0EEENS1_21CollectiveEpilogueFwdINS6_IJSA_NS7_ILi256EEESB_EEES9_SE_SG_Li256ELb1ELb1ELb0ELb0EEENS1_36VarlenDynamicPersistentTileSchedulerILi128ELi96ELi256ELi128ELb0ELb1ELb1ELb1ELb0ELb1EEEEEEEEEvNT_6ParamsE$_ZZN5flash25CollectiveMainloopFwdSm90ILi2EN4cute5tupleIJNS1_1CILi1EEES4_S4_EEENS2_IJNS3_ILi128EEENS3_ILi96EEENS3_ILi64EEEEEELi256EN7cutlass6half_tEfNSA_4arch4Sm90ELb0ELb1ELb0ELb1ELb0ELb1ELb1ELb1ELb0ELb1ELb0ELb0EE3mmaINS_16FlashAttnFwdSm90ISE_NS_21CollectiveEpilogueFwdINS2_IJS6_NS3_ILi256EEES7_EEES5_SB_SD_Li256ELb1ELb1ELb0ELb0EEENS_36VarlenDynamicPersistentTileSchedulerILi128ELi96ELi256ELi128ELb0ELb1ELb1ELb1ELb0ELb1EEEE13SharedStorageENS1_6TensorINS1_11ArrayEngineIfLm128EEENS1_6LayoutINS2_IJNS2_IJNS3_ILi2EEEST_NS3_ILi32EEEEEES4_S4_EEENS2_IJNS2_IJS4_ST_NS3_ILi4EEEEEENS3_ILi0EEESZ_EEEEEEENS_7SoftmaxILi2ELi0EEEEEbRKNSE_6ParamsENSA_25PipelineTmaAsyncNoClusterILi2ENSA_16PipelineTmaAsyncILi2EEEEES1B_RNSA_13PipelineStateILj2EEERT0_RT1_iRiRKNS_16SeqlenInfoQKNewKILb1ELb1EEENS2_IJiiiiEEERT_ENKUliT_T0_T1_E_clIZSF_ISO_S12_S14_EbS17_S1B_S1B_S1E_S1G_S1I_iS1J_S1N_S1O_S1Q_EUlRS1R_iE0_NS3_ILb1EEES1Y_EEDaiS1R_S1S_S1T_) ;  /* 0x0000030000f47944 */ /* 0x001fea0003c00000 */
[----:B------:R-:W-:Y:S05]  /*9e30*/  BSYNC B0 ;  /* 0x0000000000007941 */ /* 0x000fea0003800000 */
.L_x_12752:
[----:B------:R-:W2:Y:S01]  /*9e40*/  LDL R2, [R1+0x70] ;  /* 0x0000700001027983 */ /* 0x000ea20000100800 */
[----:B------:R-:W0:Y:S08]  /*9e50*/  LDC R0, c[0x0][0x448] ;  /* 0x00011200ff007b82 */ /* 0x000e300000000800 */
[----:B------:R-:W1:Y:S01]  /*9e60*/  LDC.64 R6, c[0x0][0xad8] ;  /* 0x0002b600ff067b82 */ /* 0x000e620000000a00 */
[----:B0-----:R-:W-:-:S13]  /*9e70*/  ISETP.NE.AND P0, PT, R0, 0x1, PT ;  /* 0x000000010000780c */ /* 0x001fda0003f05270 */
[----:B------:R-:W0:Y:S08]  /*9e80*/  @P0 LDC R3, c[0x0][0x44c] ;  /* 0x00011300ff030b82 */ /* 0x000e300000000800 */
[----:B------:R-:W3:Y:S01]  /*9e90*/  @P0 LDC R5, c[0x0][0x450] ;  /* 0x00011400ff050b82 */ /* 0x000ee20000000800 */
[----:B--2---:R-:W-:-:S04]  /*9ea0*/  IMAD.SHL.U32 R2, R2, 0x80, RZ ;  /* 0x0000008002027824 */ /* 0x004fc800078e00ff */
[----:B0-----:R-:W-:-:S04]  /*9eb0*/  @P0 IMAD.HI.U32 R0, R2, R3, RZ ;  /* 0x0000000302000227 */ /* 0x001fc800078e00ff */
[----:B------:R-:W-:Y:S01]  /*9ec0*/  IMAD.MOV.U32 R3, RZ, RZ, R2 ;  /* 0x000000ffff037224 */ /* 0x000fe200078e0002 */
[----:B---3--:R-:W-:Y:S01]  /*9ed0*/  @P0 SHF.R.U32.HI R3, RZ, R5, R0 ;  /* 0x00000005ff030219 */ /* 0x008fe20000011600 */
[----:B------:R-:W-:Y:S01]  /*9ee0*/  VIADD R0, R177, 0xfffffffe ;  /* 0xfffffffeb1007836 */ /* 0x000fe20000000000 */
[----:B-1----:R-:W-:-:S03]  /*9ef0*/  ISETP.GE.AND P0, PT, R7, 0x1, PT ;  /* 0x000000010700780c */ /* 0x002fc60003f06270 */
[----:B------:R-:W-:-:S04]  /*9f00*/  IMAD.IADD R5, R178, 0x1, R3 ;  /* 0x00000001b2057824 */ /* 0x000fc800078e0203 */
[----:B------:R-:W-:-:S06]  /*9f10*/  IMAD.IADD R6, R5, 0x1, R6 ;  /* 0x0000000105067824 */ /* 0x000fcc00078e0206 */
[----:B------:R-:W-:Y:S05]  /*9f20*/  @!P0 BRA `(.L_x_12753) ;  /* 0x0000000000488947 */ /* 0x000fea0003800000 */
        /* <DEDUP_REMOVED lines=11> */
.L_x_12755:
[----:B------:R-:W-:-:S13]  /*9fe0*/  ISETP.NE.AND P0, PT, R7, 0x1, PT ;  /* 0x000000010700780c */ /* 0x000fda0003f05270 */
[----:B------:R-:W0:Y:S02]  /*9ff0*/  @P0 LDC.64 R4, c[0x0][0xae0] ;  /* 0x0002b800ff040b82 */ /* 0x000e240000000a00 */
[----:B0-----:R-:W-:-:S05]  /*a000*/  @P0 IMAD.HI.U32 R4, R3, R4, RZ ;  /* 0x0000000403040227 */ /* 0x001fca00078e00ff */
[----:B------:R-:W-:-:S07]  /*a010*/  @P0 SHF.R.U32.HI R3, RZ, R5, R4 ;  /* 0x00000005ff030219 */ /* 0x000fce0000011604 */
.L_x_12756:
[----:B------:R-:W-:Y:S05]  /*a020*/  BSYNC B0 ;  /* 0x0000000000007941 */ /* 0x000fea0003800000 */
.L_x_12754:
[----:B------:R-:W-:-:S05]  /*a030*/  IMAD R3, R3, R7, R7 ;  /* 0x0000000703037224 */ /* 0x000fca00078e0207 */
[----:B------:R-:W-:-:S07]  /*a040*/  VIMNMX R6, R6, R3, PT ;  /* 0x0000000306067248 */ /* 0x000fce0003fe0100 */
.L_x_12753:
[----:B------:R-:W-:-:S05]  /*a050*/  IMAD.HI R6, R6, 0x2aaaaaab, RZ ;  /* 0x2aaaaaab06067827 */ /* 0x000fca00078e02ff */
[----:B------:R-:W-:-:S04]  /*a060*/  SHF.R.U32.HI R3, RZ, 0x1f, R6 ;  /* 0x0000001fff037819 */ /* 0x000fc80000011606 */
[----:B------:R-:W-:-:S04]  /*a070*/  LEA.HI.SX32 R6, R6, R3, 0x1c ;  /* 0x0000000306067211 */ /* 0x000fc800078fe2ff */
[----:B------:R-:W-:-:S04]  /*a080*/  VIMNMX R3, R165, R6, !PT ;  /* 0x00000006a5037248 */ /* 0x000fc80007fe0100 */
[----:B------:R-:W-:-:S13]  /*a090*/  ISETP.GE.AND P0, PT, R0, R3, PT ;  /* 0x000000030000720c */ /* 0x000fda0003f06270 */
[----:B------:R-:W-:Y:S05]  /*a0a0*/  @!P0 BRA `(.L_x_12757) ;  /* 0x000000a800e08947 */ /* 0x000fea0003800000 */
.L_x_12784:
        /* <DEDUP_REMOVED lines=16> */
[----:B-1----:R-:W-:Y:S01]  /*a1b0*/  @!P0 IMAD.MOV.U32 R5, RZ, RZ, RZ ;  /* 0x000000ffff058224 */ /* 0x002fe200078e00ff */
[----:B--2---:R-:W-:-:S04]  /*a1c0*/  LOP3.LUT R2, R2, 0x1, RZ, 0xfc, !PT ;  /* 0x0000000102027812 */ /* 0x004fc800078efcff */
[----:B------:R-:W-:-:S13]  /*a1d0*/  ISETP.NE.AND P1, PT, R2, 0x3, PT ;  /* 0x000000030200780c */ /* 0x000fda0003f25270 */
[----:B0-----:R-:W-:Y:S05]  /*a1e0*/  @!P1 BRA `(.L_x_12759) ;  /* 0x0000000000049947 */ /* 0x001fea0003800000 */
[----:B------:R-:W-:Y:S01]  /*a1f0*/  BPT.TRAP 0x1 ;  /* 0x000000040000795c */ /* 0x000fe20000300000 */
.L_x_12759:
[----:B------:R-:W-:Y:S05]  /*a200*/  BSYNC B0 ;  /* 0x0000000000007941 */ /* 0x000fea0003800000 */
.L_x_12758:
        /* <DEDUP_REMOVED lines=13> */
.L_x_12761:
[----:B------:R-:W-:Y:S05]  /*a2e0*/  BSYNC B0 ;  /* 0x0000000000007941 */ /* 0x000fea0003800000 */
.L_x_12760:
        /* <DEDUP_REMOVED lines=8> */
.L_x_12763:
[----:B------:R-:W-:Y:S05]  /*a370*/  BSYNC B0 ;  /* 0x0000000000007941 */ /* 0x000fea0003800000 */
.L_x_12762:
[----:B------:R-:W2:Y:S04]  /*a380*/  LD.E R5, desc[UR42][R18.64+0x210] ;  /* 0x0002102a12057980 */ /* 0x000ea8000c101900 */
[----:B------:R-:W2:Y:S01]  /*a390*/  LDL.64 R8, [R1+0xa0] ;  /* 0x0000a00001087983 */ /* 0x000ea20000100a00 */
[----:B------:R-:W-:Y:S05]  /*a3a0*/  WARPSYNC.ALL ;  /* 0x0000000000007948 */ /* 0x000fea0003800000 */
[----:B------:R-:W3:Y:S04]  /*a3b0*/  LDL.64 R14, [R1+0x98] ;  /* 0x00009800010e7983 */ /* 0x000ee80000100a00 */
[----:B0----5:R-:W4:Y:S04]  /*a3c0*/  LDL.64 R6, [R1+0x98] ;  /* 0x0000980001067983 */ /* 0x021f280000100a00 */
[----:B------:R-:W4:Y:S01]  /*a3d0*/  LDL.64 R10, [R1+0x98] ;  /* 0x00009800010a7983 */ /* 0x000f220000100a00 */
[----:B--2---:R-:W-:-:S03]  /*a3e0*/  IMAD R4, R5, 0x300, R8 ;  /* 0x0000030005047824 */ /* 0x004fc600078e0208 */
[----:B------:R-:W2:Y:S01]  /*a3f0*/  LDL.64 R12, [R1+0x98] ;  /* 0x00009800010c7983 */ /* 0x000ea20000100a00 */
[----:B------:R-:W-:Y:S01]  /*a400*/  IMAD.MOV.U32 R5, RZ, RZ, R9 ;  /* 0x000000ffff057224 */ /* 0x000fe200078e0009 */
[----:B------:R-:W-:Y:S01]  /*a410*/  R2UR UR6, R4 ;  /* 0x00000000040672ca */ /* 0x000fe200000e0000 */
[----:B------:R-:W-:-:S03]  /*a420*/  WARPGROUP.ARRIVE ;  /* 0x00000000000079c5 */ /* 0x000fc60000000000 */
        /* <DEDUP_REMOVED lines=9> */
[----:B------:R-:W-:Y:S02]  /*a4c0*/  R2UR UR5, R15 ;  /* 0x000000000f0572ca */ /* 0x000fe400000e0000 */
[----:B------:R-:W3:Y:S11]  /*a4d0*/  LDL R15, [R1+0x54] ;  /* 0x00005400010f7983 */ /* 0x000ef60000100800 */
[----:B------:R-:W-:Y:S01]  /*a4e0*/  HGMMA.64x96x16.F32 R24, gdesc[UR4], RZ, !UPT, gsb0 ;  /* 0x01600000041879f0 */ /* 0x000fe2000c0008ff */
[----:B----4-:R-:W-:Y:S01]  /*a4f0*/  VIADD R6, R6, 0x2 ;  /* 0x0000000206067836 */ /* 0x010fe20000000000 */
[----:B------:R-:W-:-:S02]  /*a500*/  R2UR UR6, R8 ;  /* 0x00000000080672ca */ /* 0x000fc400000e0000 */
[----:B------:R-:W-:Y:S02]  /*a510*/  R2UR UR7, R9 ;  /* 0x00000000090772ca */ /* 0x000fe400000e0000 */
[----:B------:R-:W-:Y:S02]  /*a520*/  R2UR UR4, R6 ;  /* 0x00000000060472ca */ /* 0x000fe400000e0000 */
[----:B------:R-:W-:Y:S01]  /*a530*/  R2UR UR5, R7 ;  /* 0x00000000070572ca */ /* 0x000fe200000e0000 */
[----:B------:R-:W-:Y:S02]  /*a540*/  VIADD R10, R10, 0x4 ;  /* 0x000000040a0a7836 */ /* 0x000fe40000000000 */
[----:B------:R-:W-:Y:S02]  /*a550*/  VIADD R6, R4, 0x4 ;  /* 0x0000000404067836 */ /* 0x000fe40000000000 */
[----:B------:R-:W-:Y:S01]  /*a560*/  IMAD.MOV.U32 R7, RZ, RZ, R9 ;  /* 0x000000ffff077224 */ /* 0x000fe200078e0009 */
[----:B------:R-:W-:-:S02]  /*a570*/  WARPGROUP.DEPBAR.LE gsb0, 0x0 ;  /* 0x00008000000079c5 */ /* 0x000fc40000010000 */
        /* <DEDUP_REMOVED lines=21> */
[----:B---3--:R-:W-:-:S04]  /*a6d0*/  LOP3.LUT R15, R15, 0x1, RZ, 0xfc, !PT ;  /* 0x000000010f0f7812 */ /* 0x008fc800078efcff */
[----:B------:R-:W-:Y:S01]  /*a6e0*/  ISETP.NE.AND P1, PT, R15, 0x3, PT ;  /* 0x000000030f00780c */ /* 0x000fe20003f25270 */
[----:B------:R-:W-:Y:S01]  /*a6f0*/  BSSY B0, `(.L_x_12765) ;  /* 0x0000004000007945 */ /* 0x000fe20003800000 */
[----:B------:R-:W-:-:S11]  /*a700*/  WARPGROUP.DEPBAR.LE gsb0, 0x0 ;  /* 0x00008000000079c5 */ /* 0x000fd60000010000 */
[----:B0-----:R-:W-:Y:S05]  /*a710*/  @!P1 BRA `(.L_x_12766) ;  /* 0x0000000000049947 */ /* 0x001fea0003800000 */
[----:B------:R-:W-:Y:S01]  /*a720*/  BPT.TRAP 0x1 ;  /* 0x000000040000795c */ /* 0x000fe20000300000 */
.L_x_12766:
[----:B------:R-:W-:Y:S05]  /*a730*/  BSYNC B0 ;  /* 0x0000000000007941 */ /* 0x000fea0003800000 */
.L_x_12765:
        /* <DEDUP_REMOVED lines=10> */
.L_x_12768:
[----:B------:R-:W-:Y:S05]  /*a7e0*/  BSYNC B0 ;  /* 0x0000000000007941 */ /* 0x000fea0003800000 */
.L_x_12767:
[----:B------:R-:W-:Y:S04]  /*a7f0*/  BSSY B0, `(.L_x_12769) ;  /* 0x0000006000007945 */ /* 0x000fe80003800000 */
[----:B-1----:R-:W-:Y:S05]  /*a800*/  @P0 BRA `(.L_x_12770) ;  /* 0x0000000000100947 */ /* 0x002fea0003800000 */
[----:B-----5:R-:W-:Y:S01]  /*a810*/  IMAD R4, R4, 0x8, R7 ;  /* 0x0000000804047824 */ /* 0x020fe200078e0207 */
[----:B0-----:R-:W-:-:S04]  /*a820*/  SHF.L.U32 R5, R6, 0x1f, RZ ;  /* 0x0000001f06057819 */ /* 0x001fc800000006ff */
[----:B------:R-:W0:Y:S02]  /*a830*/  SYNCS.PHASECHK.TRANS64.TRYWAIT P0, [R4+URZ], R5 ;  /* 0x00000005040075a7 */ /* 0x000e24000800017f */
[----:B0-----:R-:W-:Y:S05]  /*a840*/  @!P0 BRA `(.L_x_12771) ;  /* 0x000002c400cc8947 */ /* 0x001fea0003800000 */
.L_x_12770:
[----:B------:R-:W-:Y:S05]  /*a850*/  BSYNC B0 ;  /* 0x0000000000007941 */ /* 0x000fea0003800000 */
.L_x_12769:
[----:B0-----:R-:W2:Y:S04]  /*a860*/  LDL R5, [R1+0x90] ;  /* 0x0000900001057983 */ /* 0x001ea80000100800 */
        /* <DEDUP_REMOVED lines=8> */
[----:B--2---:R-:W-:Y:S01]  /*a8f0*/  ISETP.NE.U32.AND P0, PT, R5, RZ, PT ;  /* 0x000000ff0500720c */ /* 0x004fe20003f05070 */
[----:B---3--:R-:W-:-:S02]  /*a900*/  IMAD R4, R15, 0xc00, R20 ;  /* 0x00000c000f047824 */ /* 0x008fc400078e0214 */
[----:B------:R-:W-:Y:S01]  /*a910*/  IMAD.MOV.U32 R5, RZ, RZ, R21 ;  /* 0x000000ffff057224 */ /* 0x000fe200078e0015 */
[----:B------:R-:W2:Y:S01]  /*a920*/  LDL.64 R14, [R1+0x110] ;  /* 0x00011000010e7983 */ /* 0x000ea20000100a00 */
[----:B----4-:R-:W-:Y:S02]  /*a930*/  R2UR UR4, R6 ;  /* 0x00000000060472ca */ /* 0x010fe400000e0000 */
[----:B------:R-:W-:Y:S02]  /*a940*/  R2UR UR6, R4 ;  /* 0x00000000040672ca */ /* 0x000fe400000e0000 */
[----:B------:R-:W-:Y:S02]  /*a950*/  R2UR UR7, R5 ;  /* 0x00000000050772ca */ /* 0x000fe400000e0000 */
[----:B------:R-:W-:Y:S02]  /*a960*/  R2UR UR5, R7 ;  /* 0x00000000070572ca */ /* 0x000fe400000e0000 */
[----:B------:R-:W-:-:S11]  /*a970*/  VOTEU.ANY UP0, P0 ;  /* 0x00000000003f7886 */ /* 0x000fd60000000100 */
        /* <DEDUP_REMOVED lines=129> */
[----:B---3--:R-:W-:Y:S01]  /*b190*/  VIADD R8, R8, 0xc02 ;  /* 0x00000c0208087836 */ /* 0x008fe20000000000 */
[----:B------:R-:W-:Y:S02]  /*b1a0*/  WARPGROUP.DEPBAR.LE gsb0, 0x0 ;  /* 0x00008000000079c5 */ /* 0x000fe40000010000 */
[----:B------:R-:W-:-:S09]  /*b1b0*/  WARPGROUP.ARRIVE ;  /* 0x00000000000079c5 */ /* 0x000fd20000000000 */
[----:B------:R-:W-:Y:S01]  /*b1c0*/  HGMMA.64x96x16.F32 R24, gdesc[UR4], R24, gsb0 ;  /* 0x01600000041879f0 */ /* 0x000fe20008000818 */
[----:B------:R-:W-:Y:S01]  /*b1d0*/  VIADD R20, R4, 0x902 ;  /* 0x0000090204147836 */ /* 0x000fe20000000000 */
        /* <DEDUP_REMOVED lines=22> */
[----:B------:R-:W0:Y:S01]  /*b340*/  S2R R72, SR_TID.X ;  /* 0x0000000000487919 */ /* 0x000e220000002100 */
[----:B------:R-:W-:Y:S04]  /*b350*/  STL [R1+0x90], R2 ;  /* 0x0000900201007387 */ /* 0x000fe80000100800 */
[----:B------:R-:W-:Y:S01]  /*b360*/  STL [R1+0x90], R2 ;  /* 0x0000900201007387 */ /* 0x000fe20000100800 */
[----:B------:R-:W-:-:S02]  /*b370*/  WARPGROUP.DEPBAR.LE gsb0, 0x0 ;  /* 0x00008000000079c5 */ /* 0x000fc40000010000 */
[----:B------:R-:W-:-:S06]  /*b380*/  WARPGROUP.ARRIVE ;  /* 0x00000000000079c5 */ /* 0x000fcc0000000000 */
[----:B------:R-:W-:Y:S01]  /*b390*/  HGMMA.64x96x16.F32 R24, gdesc[UR4], R24, gsb0 ;  /* 0x01600000041879f0 */ /* 0x000fe20008000818 */
[----:B0-----:R-:W-:Y:S01]  /*b3a0*/  LOP3.LUT R72, R72, 0x7f, RZ, 0xc0, !PT ;  /* 0x0000007f48487812 */ /* 0x001fe200078ec0ff */
[----:B------:R-:W-:Y:S03]  /*b3b0*/  STL [R1+0x90], R2 ;  /* 0x0000900201007387 */ /* 0x000fe60000100800 */
[----:B------:R-:W-:Y:S01]  /*b3c0*/  ISETP.NE.AND P0, PT, R72, RZ, PT ;  /* 0x000000ff4800720c */ /* 0x000fe20003f05270 */
        /* <DEDUP_REMOVED lines=21> */
[----:B------:R-:W2:Y:S04]  /*b520*/  LDL R12, [R1+0x13c] ;  /* 0x00013c00010c7983 */ /* 0x000ea80000100800 */
[----:B------:R-:W3:Y:S04]  /*b530*/  LDL R72, [R1+0x70] ;  /* 0x0000700001487983 */ /* 0x000ee80000100800 */
[----:B------:R-:W4:Y:S04]  /*b540*/  LDL.64 R74, [R1+0x160] ;  /* 0x00016000014a7983 */ /* 0x000f280000100a00 */
[----:B------:R-:W4:Y:S04]  /*b550*/  LDL R73, [R1+0x168] ;  /* 0x0001680001497983 */ /* 0x000f280000100800 */
[----:B------:R-:W4:Y:S04]  /*b560*/  LDL.128 R8, [R1+0x150] ;  /* 0x0001500001087983 */ /* 0x000f280000100c00 */
[----:B-1----:R-:W4:Y:S01]  /*b570*/  LDL.128 R4, [R1+0x140] ;  /* 0x0001400001047983 */ /* 0x002f220000100c00 */
[----:B------:R-:W-:Y:S01]  /*b580*/  BSSY B0, `(.L_x_12772) ;  /* 0x0000040000007945 */ /* 0x000fe20003800000 */
[----:B--2---:R-:W-:-:S04]  /*b590*/  SHF.R.S32.HI R13, RZ, 0x1f, R12 ;  /* 0x0000001fff0d7819 */ /* 0x004fc8000001140c */
        /* <DEDUP_REMOVED lines=19> */
[----:B---3--:R-:W-:Y:S01]  /*b6d0*/  IMAD R72, R72, 0x8, R13 ;  /* 0x0000000848487824 */ /* 0x008fe200078e020d */
[----:B----4-:R-:W-:Y:S01]  /*b6e0*/  ISETP.NE.AND P1, PT, R74, 0x1, PT ;  /* 0x000000014a00780c */ /* 0x010fe20003f25270 */
[----:B------:R-:W-:Y:S01]  /*b6f0*/  IMAD.IADD R14, R77, 0x1, -R14 ;  /* 0x000000014d0e7824 */ /* 0x000fe200078e0a0e */
[----:B------:R-:W-:Y:S01]  /*b700*/  LOP3.LUT R12, R12, 0x1ffffffe, RZ, 0xc0, !PT ;  /* 0x1ffffffe0c0c7812 */ /* 0x000fe200078ec0ff */
[----:B------:R-:W-:-:S04]  /*b710*/  IMAD.U32 R21, R72, 0x10, R21 ;  /* 0x0000001048157824 */ /* 0x000fc800078e0015 */
[----:B------:R-:W-:Y:S02]  /*b720*/  IMAD.IADD R12, R79, 0x1, -R12 ;  /* 0x000000014f0c7824 */ /* 0x000fe400078e0a0c */
[----:B------:R-:W-:-:S04]  /*b730*/  IMAD R21, R14, 0x40, R21 ;  /* 0x000000400e157824 */ /* 0x000fc800078e0215 */
[----:B------:R-:W-:-:S04]  /*b740*/  IMAD R14, R12, 0x8, R21 ;  /* 0x000000080c0e7824 */ /* 0x000fc800078e0215 */
[----:B------:R-:W-:-:S05]  /*b750*/  @P1 IMAD.HI.U32 R12, R14, R75, RZ ;  /* 0x0000004b0e0c1227 */ /* 0x000fca00078e00ff */
[----:B------:R-:W-:Y:S01]  /*b760*/  @P1 SHF.R.U32.HI R14, RZ, R73, R12 ;  /* 0x00000049ff0e1219 */ /* 0x000fe2000001160c */
[----:B------:R-:W-:Y:S01]  /*b770*/  IMAD.MOV.U32 R13, RZ, RZ, -0x60 ;  /* 0xffffffa0ff0d7424 */ /* 0x000fe200078e00ff */
[----:B------:R-:W-:-:S03]  /*b780*/  LOP3.LUT R12, R17, 0x7ffffffc, RZ, 0xc0, !PT ;  /* 0x7ffffffc110c7812 */ /* 0x000fc600078ec0ff */
[----:B------:R-:W1:Y:S01]  /*b790*/  SHFL.IDX PT, R20, R14, RZ, 0x1c1f ;  /* 0x001c1fff0e147589 */ /* 0x000e6200000e0000 */
[----:B------:R-:W-:Y:S02]  /*b7a0*/  IMAD R13, R0, R13, 0x1 ;  /* 0x00000001000d7424 */ /* 0x000fe400078e020d */
[----:B------:R-:W-:Y:S01]  /*b7b0*/  IMAD.IADD R12, R15, 0x1, -R12 ;  /* 0x000000010f0c7824 */ /* 0x000fe200078e0a0c */
[----:B------:R-:W-:-:S03]  /*b7c0*/  ISETP.GE.AND P2, PT, R9, 0x1, PT ;  /* 0x000000010900780c */ /* 0x000fc60003f46270 */
[----:B------:R-:W-:Y:S01]  /*b7d0*/  IMAD R12, R12, -0x2, R13 ;  /* 0xfffffffe0c0c7824 */ /* 0x000fe200078e020d */
[----:B------:R-:W-:-:S04]  /*b7e0*/  LOP3.LUT R13, RZ, R6, RZ, 0x33, !PT ;  /* 0x00000006ff0d7212 */ /* 0x000fc800078e33ff */
[----:B------:R-:W-:Y:S01]  /*b7f0*/  IADD3 R16, -R4, R12, R5 ;  /* 0x0000000c04107210 */ /* 0x000fe20007ffe105 */
[----:B------:R-:W-:-:S04]  /*b800*/  IMAD R21, R0, -0x60, R8 ;  /* 0xffffffa000157824 */ /* 0x000fc800078e0208 */
[C---:B------:R-:W-:Y:S02]  /*b810*/  IMAD.IADD R15, R16.reuse, 0x1, R7 ;  /* 0x00000001100f7824 */ /* 0x040fe400078e0207 */
[----:B------:R-:W-:Y:S02]  /*b820*/  IMAD.IADD R17, R16, 0x1, R13 ;  /* 0x0000000110117824 */ /* 0x000fe400078e020d */
[----:B------:R-:W-:Y:S02]  /*b830*/  VIADD R73, R12, 0xffffffff ;  /* 0xffffffff0c497836 */ /* 0x000fe40000000000 */
[--C-:B-1----:R-:W-:Y:S02]  /*b840*/  IMAD.IADD R6, R15, 0x1, R20.reuse ;  /* 0x000000010f067824 */ /* 0x102fe400078e0214 */
[----:B------:R-:W-:Y:S01]  /*b850*/  IMAD.IADD R7, R17, 0x1, R20 ;  /* 0x0000000111077824 */ /* 0x000fe200078e0214 */
[----:B0-----:R-:W-:Y:S06]  /*b860*/  @!P2 BRA `(.L_x_12773) ;  /* 0x000000000044a947 */ /* 0x001fec0003800000 */
[----:B------:R-:W-:Y:S01]  /*b870*/  IADD3 R8, -R4, R5, R20 ;  /* 0x0000000504087210 */ /* 0x000fe20007ffe114 */
[----:B------:R-:W-:Y:S03]  /*b880*/  BSSY B1, `(.L_x_12774) ;  /* 0x000000c000017945 */ /* 0x000fe60003800000 */
[----:B------:R-:W-:-:S13]  /*b890*/  ISETP.GT.AND P1, PT, R8, -0x1, PT ;  /* 0xffffffff0800780c */ /* 0x000fda0003f24270 */
[----:B------:R-:W-:Y:S05]  /*b8a0*/  @P1 BRA `(.L_x_12775) ;  /* 0x0000000000181947 */ /* 0x000fea0003800000 */
[----:B------:R-:W-:Y:S02]  /*b8b0*/  ISETP.NE.AND P1, PT, R9, 0x1, PT ;  /* 0x000000010900780c */ /* 0x000fe40003f25270 */
[----:B------:R-:W-:-:S11]  /*b8c0*/  LOP3.LUT R13, RZ, R8, RZ, 0x33, !PT ;  /* 0x00000008ff0d7212 */ /* 0x000fd600078e33ff */
[----:B------:R-:W-:-:S05]  /*b8d0*/  @P1 IMAD.HI.U32 R8, R13, R10, RZ ;  /* 0x0000000a0d081227 */ /* 0x000fca00078e00ff */
[----:B------:R-:W-:-:S04]  /*b8e0*/  @P1 SHF.R.U32.HI R13, RZ, R11, R8 ;  /* 0x0000000bff0d1219 */ /* 0x000fc80000011608 */
[----:B------:R-:W-:Y:S01]  /*b8f0*/  LOP3.LUT R8, RZ, R13, RZ, 0x33, !PT ;  /* 0x0000000dff087212 */ /* 0x000fe200078e33ff */
[----:B------:R-:W-:Y:S06]  /*b900*/  BRA `(.L_x_12776) ;  /* 0x00000000000c7947 */ /* 0x000fec0003800000 */
.L_x_12775:
[----:B------:R-:W-:-:S13]  /*b910*/  ISETP.NE.AND P1, PT, R9, 0x1, PT ;  /* 0x000000010900780c */ /* 0x000fda0003f25270 */
[----:B------:R-:W-:-:S05]  /*b920*/  @P1 IMAD.HI.U32 R12, R8, R10, RZ ;  /* 0x0000000a080c1227 */ /* 0x000fca00078e00ff */
[----:B------:R-:W-:-:S07]  /*b930*/  @P1 SHF.R.U32.HI R8, RZ, R11, R12 ;  /* 0x0000000bff081219 */ /* 0x000fce000001160c */
.L_x_12776:
[----:B------:R-:W-:Y:S05]  /*b940*/  BSYNC B1 ;  /* 0x0000000000017941 */ /* 0x000fea0003800000 */
.L_x_12774:
[----:B------:R-:W-:-:S05]  /*b950*/  IMAD R8, R8, R9, R73 ;  /* 0x0000000908087224 */ /* 0x000fca00078e0249 */
[----:B------:R-:W-:Y:S02]  /*b960*/  VIMNMX R7, R7, R8, !PT ;  /* 0x0000000807077248 */ /* 0x000fe40007fe0100 */
[----:B------:R-:W-:-:S07]  /*b970*/  VIADDMNMX R6, R8, R9, R6, PT ;  /* 0x0000000908067246 */ /* 0x000fce0003800106 */
.L_x_12773:
[----:B------:R-:W-:Y:S05]  /*b980*/  BSYNC B0 ;  /* 0x0000000000007941 */ /* 0x000fea0003800000 */
.L_x_12772:
[C---:B------:R-:W-:Y:S01]  /*b990*/  ISETP.GE.AND P1, PT, R21.reuse, 0x9, PT ;  /* 0x000000091500780c */ /* 0x040fe20003f26270 */
[----:B------:R-:W0:Y:S01]  /*b9a0*/  SHFL.IDX PT, R14, R14, 0x1, 0x1c1f ;  /* 0x003c1f000e0e7f89 */ /* 0x000e2200000e0000 */
[----:B------:R-:W-:Y:S01]  /*b9b0*/  ISETP.GE.AND P2, PT, R21, 0x2, PT ;  /* 0x000000021500780c */ /* 0x000fe20003f46270 */
[----:B------:R-:W-:Y:S01]  /*b9c0*/  BSSY B0, `(.L_x_12777) ;  /* 0x0000087000007945 */ /* 0x000fe20003800000 */
[----:B------:R-:W-:Y:S02]  /*b9d0*/  P2R R75, PR, RZ, 0x2 ;  /* 0x00000002ff4b7803 */ /* 0x000fe40000000000 */
[----:B------:R-:W-:Y:S02]  /*b9e0*/  ISETP.GT.AND P1, PT, R7, 0x8, !P1 ;  /* 0x000000080700780c */ /* 0x000fe40004f24270 */
[----:B------:R-:W-:Y:S02]  /*b9f0*/  P2R R13, PR, RZ, 0x4 ;  /* 0x00000004ff0d7803 */ /* 0x000fe40000000000 */
[----:B------:R-:W-:-:S02]  /*ba00*/  ISETP.LT.OR P1, PT, R6, 0x9, P1 ;  /* 0x000000090600780c */ /* 0x000fc40000f21670 */
[----:B------:R-:W-:Y:S02]  /*ba10*/  ISETP.GT.AND P2, PT, R7, 0x1, !P2 ;  /* 0x000000010700780c */ /* 0x000fe40005744270 */
[----:B------:R-:W-:Y:S02]  /*ba20*/  ISETP.GE.AND P3, PT, R21, 0xa, PT ;  /* 0x0000000a1500780c */ /* 0x000fe40003f66270 */
[----:B------:R-:W-:Y:S02]  /*ba30*/  FSEL R170, R28, -INF , !P1 ;  /* 0xff8000001caa7808 */ /* 0x000fe40004800000 */
[----:B------:R-:W-:Y:S02]  /*ba40*/  ISETP.LT.OR P2, PT, R6, 0x2, P2 ;  /* 0x000000020600780c */ /* 0x000fe40001741670 */
[----:B------:R-:W-:Y:S02]  /*ba50*/  ISETP.GT.AND P1, PT, R7, 0x9, !P3 ;  /* 0x000000090700780c */ /* 0x000fe40005f24270 */
[----:B------:R-:W-:-:S02]  /*ba60*/  FSEL R168, R25, -INF , !P2 ;  /* 0xff80000019a87808 */ /* 0x000fc40005000000 */
        /* <DEDUP_REMOVED lines=77> */
[----:B------:R-:W-:Y:S02]  /*bf40*/  P2R R25, PR, RZ, 0x8 ;  /* 0x00000008ff197803 */ /* 0x000fe40000000000 */
[----:B------:R-:W-:-:S02]  /*bf50*/  FSEL R60, R60, -INF , !P1 ;  /* 0xff8000003c3c7808 */ /* 0x000fc40004800000 */
        /* <DEDUP_REMOVED lines=38> */
.L_x_12780:
[----:B------:R-:W-:-:S13]  /*c1c0*/  ISETP.NE.AND P6, PT, R9, 0x1, PT ;  /* 0x000000010900780c */ /* 0x000fda0003fc5270 */
[----:B------:R-:W-:-:S05]  /*c1d0*/  @P6 IMAD.HI.U32 R10, R4, R10, RZ ;  /* 0x0000000a040a6227 */ /* 0x000fca00078e00ff */
[----:B------:R-:W-:-:S07]  /*c1e0*/  @P6 SHF.R.U32.HI R4, RZ, R11, R10 ;  /* 0x0000000bff046219 */ /* 0x000fce000001160a */
.L_x_12781:
[----:B------:R-:W-:Y:S05]  /*c1f0*/  BSYNC B1 ;  /* 0x0000000000017941 */ /* 0x000fea0003800000 */
.L_x_12779:
[----:B------:R-:W-:-:S05]  /*c200*/  IMAD R4, R4, R9, R73 ;  /* 0x0000000904047224 */ /* 0x000fca00078e0249 */
[----:B------:R-:W-:Y:S02]  /*c210*/  VIADDMNMX R8, R4, R9, R8, PT ;  /* 0x0000000904087246 */ /* 0x000fe40003800108 */
[----:B------:R-:W-:-:S07]  /*c220*/  VIMNMX R7, R7, R4, !PT ;  /* 0x0000000407077248 */ /* 0x000fce0007fe0100 */
.L_x_12778:
[----:B------:R-:W-:Y:S05]  /*c230*/  BSYNC B0 ;  /* 0x0000000000007941 */ /* 0x000fea0003800000 */
.L_x_12777:
[----:B------:R-:W2:Y:S01]  /*c240*/  LDL.64 R14, [R1+0x430] ;  /* 0x00043000010e7983 */ /* 0x000ea20000100a00 */
[----:B------:R-:W-:Y:S02]  /*c250*/  ISETP.GT.AND P5, PT, R7, RZ, !P5 ;  /* 0x000000ff0700720c */ /* 0x000fe40006fa4270 */
        /* <DEDUP_REMOVED lines=35> */
[----:B------:R-:W-:Y:S02]  /*c490*/  ISETP.NE.AND P5, PT, R40, RZ, PT ;  /* 0x000000ff2800720c */ /* 0x000fe40003fa5270 */
[C---:B------:R-:W-:Y:S01]  /*c4a0*/  ISETP.GT.AND P1, PT, R7.reuse, 0x49, !P1 ;  /* 0x000000490700780c */ /* 0x040fe20004f24270 */
[----:B------:R-:W3:Y:S01]  /*c4b0*/  LDL R40, [R1+0x450] ;  /* 0x0004500001287983 */ /* 0x000ee20000100800 */
        /* <DEDUP_REMOVED lines=36> */
[----:B--2---:R-:W-:Y:S02]  /*c700*/  FMNMX.FTZ R4, R86, R14, !PT ;  /* 0x0000000e56047209 */ /* 0x004fe40007810000 */
[----:B------:R-:W-:Y:S02]  /*c710*/  ISETP.LT.OR P5, PT, R8, 0x49, P5 ;  /* 0x000000490800780c */ /* 0x000fe40002fa1670 */
[----:B------:R-:W-:Y:S02]  /*c720*/  FMNMX.FTZ R4, R168, R4, !PT ;  /* 0x00000004a8047209 */ /* 0x000fe40007810000 */
[----:B------:R-:W-:-:S02]  /*c730*/  FSEL R62, R62, -INF , !P5 ;  /* 0xff8000003e3e7808 */ /* 0x000fc40006800000 */
[----:B------:R-:W-:Y:S02]  /*c740*/  FMNMX.FTZ R4, R170, R4, !PT ;  /* 0x00000004aa047209 */ /* 0x000fe40007810000 */
[C---:B------:R-:W-:Y:S02]  /*c750*/  ISETP.GT.AND P2, PT, R7.reuse, 0x50, !P2 ;  /* 0x000000500700780c */ /* 0x040fe40005744270 */
[----:B------:R-:W-:Y:S02]  /*c760*/  FMNMX.FTZ R4, R84, R4, !PT ;  /* 0x0000000454047209 */ /* 0x000fe40007810000 */
[----:B------:R-:W-:Y:S02]  /*c770*/  ISETP.LT.OR P1, PT, R8, 0x4a, P1 ;  /* 0x0000004a0800780c */ /* 0x000fe40000f21670 */
[----:B------:R-:W-:Y:S02]  /*c780*/  FMNMX.FTZ R4, R82, R4, !PT ;  /* 0x0000000452047209 */ /* 0x000fe40007810000 */
[----:B------:R-:W-:-:S02]  /*c790*/  ISETP.GT.AND P3, PT, R7, 0x51, !P3 ;  /* 0x000000510700780c */ /* 0x000fc40005f64270 */
[----:B------:R-:W-:Y:S02]  /*c7a0*/  FMNMX.FTZ R4, R80, R4, !PT ;  /* 0x0000000450047209 */ /* 0x000fe40007810000 */
[----:B------:R-:W-:Y:S02]  /*c7b0*/  ISETP.NE.AND P6, PT, R21, RZ, PT ;  /* 0x000000ff1500720c */ /* 0x000fe40003fc5270 */
        /* <DEDUP_REMOVED lines=38> */
[----:B------:R-:W-:Y:S01]  /*ca20*/  ISETP.LT.OR P2, PT, R8, 0x51, P2 ;  /* 0x000000510800780c */ /* 0x000fe20001741670 */
[----:B------:R-:W0:Y:S01]  /*ca30*/  SHFL.BFLY PT, R10, R9, 0x1, 0x1f ;  /* 0x0c201f00090a7f89 */ /* 0x000e2200000e0000 */
        /* <DEDUP_REMOVED lines=16> */
[----:B0-----:R-:W-:Y:S01]  /*cb40*/  FMNMX.FTZ R8, R9, R10, !PT ;  /* 0x0000000a09087209 */ /* 0x001fe20007810000 */
[----:B------:R-:W2:Y:S04]  /*cb50*/  LDL.64 R4, [R1+0x440] ;  /* 0x0004400001047983 */ /* 0x000ea80000100a00 */
[----:B------:R0:W-:Y:S04]  /*cb60*/  STL.64 [R1+0x430], R6 ;  /* 0x0004300601007387 */ /* 0x0001e80000100a00 */
[----:B------:R-:W4:Y:S04]  /*cb70*/  LDL R10, [R1+0x434] ;  /* 0x00043400010a7983 */ /* 0x000f280000100800 */
[----:B------:R-:W-:Y:S04]  /*cb80*/  STL [R1+0x430], R8 ;  /* 0x0004300801007387 */ /* 0x000fe80000100800 */
[----:B------:R-:W3:Y:S04]  /*cb90*/  LDL R11, [R1+0x430] ;  /* 0x00043000010b7983 */ /* 0x000ee80000100800 */
[----:B----4-:R-:W1:Y:S01]  /*cba0*/  SHFL.BFLY PT, R7, R10, 0x2, 0x1f ;  /* 0x0c401f000a077f89 */ /* 0x010e6200000e0000 */
[----:B---3--:R-:W-:Y:S01]  /*cbb0*/  FMUL.FTZ R9, R40, R11 ;  /* 0x0000000b28097220 */ /* 0x008fe20000410000 */
[----:B------:R-:W-:-:S04]  /*cbc0*/  FSETP.NEU.FTZ.AND P1, PT, R11, -INF , PT ;  /* 0xff8000000b00780b */ /* 0x000fc80003f3d000 */
[----:B------:R-:W-:-:S05]  /*cbd0*/  FSEL R9, R9, RZ, P1 ;  /* 0x000000ff09097208 */ /* 0x000fca0000800000 */
[----:B0-----:R-:W-:Y:S01]  /*cbe0*/  FFMA.FTZ R6, R84, R40, -R9 ;  /* 0x0000002854067223 */ /* 0x001fe20000010809 */
[----:B-1----:R-:W-:-:S03]  /*cbf0*/  FMNMX.FTZ R7, R7, R10, !PT ;  /* 0x0000000a07077209 */ /* 0x002fc60007810000 */
[----:B------:R0:W-:Y:S02]  /*cc00*/  MUFU.EX2 R25, R6 ;  /* 0x0000000600197308 */ /* 0x0001e40000000800 */
[----:B0-----:R-:W0:Y:S01]  /*cc10*/  SHFL.BFLY PT, R6, R7, 0x1, 0x1f ;  /* 0x0c201f0007067f89 */ /* 0x001e2200000e0000 */
[----:B------:R-:W-:Y:S01]  /*cc20*/  FSEL R11, R11, RZ, P1 ;  /* 0x000000ff0b0b7208 */ /* 0x000fe20000800000 */
[-CC-:B------:R-:W-:Y:S01]  /*cc30*/  FFMA.FTZ R13, R86, R40.reuse, -R9.reuse ;  /* 0x00000028560d7223 */ /* 0x180fe20000010809 */
[----:B------:R-:W-:-:S03]  /*cc40*/  FFMA.FTZ R21, R24, R40, -R9 ;  /* 0x0000002818157223 */ /* 0x000fc60000010809 */
[----:B------:R-:W-:Y:S01]  /*cc50*/  FADD.FTZ R11, R14, -R11 ;  /* 0x8000000b0e0b7221 */ /* 0x000fe20000010000 */
[----:B0-----:R-:W-:-:S04]  /*cc60*/  FMNMX.FTZ R6, R7, R6, !PT ;  /* 0x0000000607067209 */ /* 0x001fc80007810000 */
        /* <DEDUP_REMOVED lines=10> */
[-C--:B------:R-:W-:Y:S01]  /*cd10*/  FFMA.FTZ R169, R27, R40.reuse, -R7 ;  /* 0x000000281ba97223 */ /* 0x080fe20000010807 */
[----:B------:R-:W-:Y:S01]  /*cd20*/  MUFU.EX2 R13, R13 ;  /* 0x0000000d000d7308 */ /* 0x000fe20000000800 */
[-C--:B------:R-:W-:Y:S01]  /*cd30*/  FFMA.FTZ R170, R170, R40.reuse, -R9 ;  /* 0x00000028aaaa7223 */ /* 0x080fe20000010809 */
[----:B------:R-:W-:-:S06]  /*cd40*/  FFMA.FTZ R171, R30, R40, -R7 ;  /* 0x000000281eab7223 */ /* 0x000fcc0000010807 */
[----:B------:R-:W2:Y:S01]  /*cd50*/  MUFU.EX2 R28, R11 ;  /* 0x0000000b001c7308 */ /* 0x000ea20000000800 */
[-C--:B------:R-:W-:Y:S01]  /*cd60*/  FFMA.FTZ R178, R12, R40.reuse, -R9 ;  /* 0x000000280cb27223 */ /* 0x080fe20000010809 */
[----:B------:R-:W-:-:S06]  /*cd70*/  FFMA.FTZ R12, R31, R40, -R7 ;  /* 0x000000281f0c7223 */ /* 0x000fcc0000010807 */
[----:B------:R-:W-:Y:S08]  /*cd80*/  MUFU.EX2 R24, R24 ;  /* 0x0000001800187308 */ /* 0x000ff00000000800 */
[----:B------:R-:W0:Y:S01]  /*cd90*/  MUFU.EX2 R26, R15 ;  /* 0x0000000f001a7308 */ /* 0x000e220000000800 */
[----:B------:R-:W-:-:S07]  /*cda0*/  FFMA.FTZ R212, R82, R40, -R9 ;  /* 0x0000002852d47223 */ /* 0x000fce0000010809 */
[----:B------:R-:W1:Y:S01]  /*cdb0*/  MUFU.EX2 R168, R168 ;  /* 0x000000a800a87308 */ /* 0x000e620000000800 */
[----:B------:R-:W-:-:S07]  /*cdc0*/  FFMA.FTZ R208, R34, R40, -R7 ;  /* 0x0000002822d07223 */ /* 0x000fce0000010807 */
[----:B------:R-:W3:Y:S01]  /*cdd0*/  MUFU.EX2 R169, R169 ;  /* 0x000000a900a97308 */ /* 0x000ee20000000800 */
[----:B------:R-:W-:-:S07]  /*cde0*/  FFMA.FTZ R233, R80, R40, -R9 ;  /* 0x0000002850e97223 */ /* 0x000fce0000010809 */
[----:B------:R-:W4:Y:S01]  /*cdf0*/  MUFU.EX2 R170, R170 ;  /* 0x000000aa00aa7308 */ /* 0x000f220000000800 */
[-C--:B------:R-:W-:Y:S01]  /*ce00*/  FFMA.FTZ R187, R20, R40.reuse, -R9 ;  /* 0x0000002814bb7223 */ /* 0x080fe20000010809 */
[----:B------:R-:W-:-:S06]  /*ce10*/  FFMA.FTZ R209, R35, R40, -R7 ;  /* 0x0000002823d17223 */ /* 0x000fcc0000010807 */
        /* <DEDUP_REMOVED lines=14> */
[----:B------:R-:W5:Y:S01]  /*cf00*/  MUFU.EX2 R212, R212 ;  /* 0x000000d400d47308 */ /* 0x000f620000000800 */
[-CC-:B------:R-:W-:Y:S01]  /*cf10*/  FFMA.FTZ R177, R64, R40.reuse, -R9.reuse ;  /* 0x0000002840b17223 */ /* 0x180fe20000010809 */
[----:B------:R-:W-:Y:S01]  /*cf20*/  FFMA.FTZ R20, R68, R40, -R9 ;  /* 0x0000002844147223 */ /* 0x000fe20000010809 */
[----:B--2---:R-:W-:Y:S01]  /*cf30*/  FFMA.FTZ R9, R28, R4, R13 ;  /* 0x000000041c097223 */ /* 0x004fe2000001000d */
[----:B0-----:R-:W-:Y:S01]  /*cf40*/  FFMA.FTZ R4, R5, R26, R24 ;  /* 0x0000001a05047223 */ /* 0x001fe20000010018 */
[----:B------:R-:W-:-:S03]  /*cf50*/  FFMA.FTZ R206, R38, R40, -R7 ;  /* 0x0000002826ce7223 */ /* 0x000fc60000010807 */
[----:B------:R-:W0:Y:S01]  /*cf60*/  MUFU.EX2 R208, R208 ;  /* 0x000000d000d07308 */ /* 0x000e220000000800 */
[----:B-1----:R-:W-:Y:S01]  /*cf70*/  FADD.FTZ R9, R168, R9 ;  /* 0x00000009a8097221 */ /* 0x002fe20000010000 */
[----:B---3--:R-:W-:Y:S01]  /*cf80*/  FADD.FTZ R4, R169, R4 ;  /* 0x00000004a9047221 */ /* 0x008fe20000010000 */
[----:B------:R-:W-:-:S05]  /*cf90*/  FFMA.FTZ R207, R39, R40, -R7 ;  /* 0x0000002827cf7223 */ /* 0x000fca0000010807 */
[----:B------:R-:W1:Y:S01]  /*cfa0*/  MUFU.EX2 R233, R233 ;  /* 0x000000e900e97308 */ /* 0x000e620000000800 */
[----:B----4-:R-:W-:Y:S01]  /*cfb0*/  FADD.FTZ R8, R170, R9 ;  /* 0x00000009aa087221 */ /* 0x010fe20000010000 */
[----:B-----5:R-:W-:-:S06]  /*cfc0*/  FADD.FTZ R5, R171, R4 ;  /* 0x00000004ab057221 */ /* 0x020fcc0000010000 */
[----:B------:R-:W2:Y:S01]  /*cfd0*/  MUFU.EX2 R209, R209 ;  /* 0x000000d100d17308 */ /* 0x000ea20000000800 */
[----:B------:R-:W-:Y:S01]  /*cfe0*/  FFMA.FTZ R200, R42, R40, -R7 ;  /* 0x000000282ac87223 */ /* 0x000fe20000010807 */
[----:B------:R-:W-:-:S06]  /*cff0*/  FADD.FTZ R9, R25, R8 ;  /* 0x0000000819097221 */ /* 0x000fcc0000010000 */
[----:B------:R-:W3:Y:S01]  /*d000*/  MUFU.EX2 R210, R210 ;  /* 0x000000d200d27308 */ /* 0x000ee20000000800 */
[----:B------:R-:W-:Y:S01]  /*d010*/  FADD.FTZ R5, R12, R5 ;  /* 0x000000050c057221 */ /* 0x000fe20000010000 */
[----:B------:R-:W-:-:S06]  /*d020*/  FFMA.FTZ R201, R43, R40, -R7 ;  /* 0x000000282bc97223 */ /* 0x000fcc0000010807 */
[----:B------:R-:W4:Y:S01]  /*d030*/  MUFU.EX2 R206, R206 ;  /* 0x000000ce00ce7308 */ /* 0x000f220000000800 */
[----:B------:R-:W-:Y:S01]  /*d040*/  FADD.FTZ R4, R212, R9 ;  /* 0x00000009d4047221 */ /* 0x000fe20000010000 */
[----:B0-----:R-:W-:-:S06]  /*d050*/  FADD.FTZ R8, R208, R5 ;  /* 0x00000005d0087221 */ /* 0x001fcc0000010000 */
[----:B------:R-:W0:Y:S01]  /*d060*/  MUFU.EX2 R211, R211 ;  /* 0x000000d300d37308 */ /* 0x000e220000000800 */
[----:B------:R-:W-:-:S07]  /*d070*/  FFMA.FTZ R198, R46, R40, -R7 ;  /* 0x000000282ec67223 */ /* 0x000fce0000010807 */
[----:B------:R-:W5:Y:S01]  /*d080*/  MUFU.EX2 R207, R207 ;  /* 0x000000cf00cf7308 */ /* 0x000f620000000800 */
[----:B-1----:R-:W-:Y:S01]  /*d090*/  FADD.FTZ R5, R233, R4 ;  /* 0x00000004e9057221 */ /* 0x002fe20000010000 */
[----:B--2---:R-:W-:-:S06]  /*d0a0*/  FADD.FTZ R9, R209, R8 ;  /* 0x00000008d1097221 */ /* 0x004fcc0000010000 */
[----:B------:R-:W1:Y:S01]  /*d0b0*/  MUFU.EX2 R205, R205 ;  /* 0x000000cd00cd7308 */ /* 0x000e620000000800 */
[----:B------:R-:W-:-:S07]  /*d0c0*/  FFMA.FTZ R199, R47, R40, -R7 ;  /* 0x000000282fc77223 */ /* 0x000fce0000010807 */
[----:B------:R-:W2:Y:S01]  /*d0d0*/  MUFU.EX2 R200, R200 ;  /* 0x000000c800c87308 */ /* 0x000ea20000000800 */
[----:B---3--:R-:W-:Y:S01]  /*d0e0*/  FADD.FTZ R4, R210, R5 ;  /* 0x00000005d2047221 */ /* 0x008fe20000010000 */
[----:B----4-:R-:W-:-:S06]  /*d0f0*/  FADD.FTZ R8, R206, R9 ;  /* 0x00000009ce087221 */ /* 0x010fcc0000010000 */
[----:B------:R-:W3:Y:S01]  /*d100*/  MUFU.EX2 R204, R204 ;  /* 0x000000cc00cc7308 */ /* 0x000ee20000000800 */
[----:B------:R-:W-:-:S07]  /*d110*/  FFMA.FTZ R190, R50, R40, -R7 ;  /* 0x0000002832be7223 */ /* 0x000fce0000010807 */
[----:B------:R-:W4:Y:S01]  /*d120*/  MUFU.EX2 R201, R201 ;  /* 0x000000c900c97308 */ /* 0x000f220000000800 */
[----:B0-----:R-:W-:Y:S01]  /*d130*/  FADD.FTZ R4, R211, R4 ;  /* 0x00000004d3047221 */ /* 0x001fe20000010000 */
[----:B-----5:R-:W-:-:S06]  /*d140*/  FADD.FTZ R5, R207, R8 ;  /* 0x00000008cf057221 */ /* 0x020fcc0000010000 */
        /* <DEDUP_REMOVED lines=55> */
[----:B------:R-:W3:Y:S08]  /*d4c0*/  MUFU.EX2 R178, R178 ;  /* 0x000000b200b27308 */ /* 0x000ef00000000800 */
[----:B------:R-:W4:Y:S01]  /*d4d0*/  MUFU.EX2 R17, R17 ;  /* 0x0000001100117308 */ /* 0x000f220000000800 */
[----:B0-----:R-:W-:Y:S01]  /*d4e0*/  FADD.FTZ R4, R185, R4 ;  /* 0x00000004b9047221 */ /* 0x001fe20000010000 */
[----:B-----5:R-:W-:-:S06]  /*d4f0*/  FADD.FTZ R5, R181, R8 ;  /* 0x00000008b5057221 */ /* 0x020fcc0000010000 */
[----:B------:R-:W0:Y:S08]  /*d500*/  MUFU.EX2 R20, R20 ;  /* 0x0000001400147308 */ /* 0x000e300000000800 */
[----:B------:R-:W5:Y:S01]  /*d510*/  MUFU.EX2 R14, R14 ;  /* 0x0000000e000e7308 */ /* 0x000f620000000800 */
[----:B-1----:R-:W-:Y:S01]  /*d520*/  FADD.FTZ R7, R177, R4 ;  /* 0x00000004b1077221 */ /* 0x002fe20000010000 */
[----:B--2---:R-:W-:-:S06]  /*d530*/  FADD.FTZ R4, R16, R5 ;  /* 0x0000000510047221 */ /* 0x004fcc0000010000 */
[----:B------:R-:W1:Y:S08]  /*d540*/  MUFU.EX2 R21, R21 ;  /* 0x0000001500157308 */ /* 0x000e700000000800 */
[----:B------:R-:W2:Y:S01]  /*d550*/  MUFU.EX2 R15, R15 ;  /* 0x0000000f000f7308 */ /* 0x000ea20000000800 */
[----:B---3--:R-:W-:Y:S01]  /*d560*/  FADD.FTZ R7, R178, R7 ;  /* 0x00000007b2077221 */ /* 0x008fe20000010000 */
[----:B----4-:R-:W-:-:S03]  /*d570*/  FADD.FTZ R5, R17, R4 ;  /* 0x0000000411057221 */ /* 0x010fc60000010000 */
[----:B0-----:R-:W-:Y:S01]  /*d580*/  FADD.FTZ R8, R20, R7 ;  /* 0x0000000714087221 */ /* 0x001fe20000010000 */
[----:B-----5:R-:W-:-:S03]  /*d590*/  FADD.FTZ R4, R14, R5 ;  /* 0x000000050e047221 */ /* 0x020fc60000010000 */
[----:B-1----:R-:W-:Y:S01]  /*d5a0*/  FADD.FTZ R8, R21, R8 ;  /* 0x0000000815087221 */ /* 0x002fe20000010000 */
[----:B------:R-:W-:Y:S01]  /*d5b0*/  STL [R1+0x434], R6 ;  /* 0x0004340601007387 */ /* 0x000fe20000100800 */
[----:B--2---:R-:W-:-:S05]  /*d5c0*/  FADD.FTZ R9, R15, R4 ;  /* 0x000000040f097221 */ /* 0x004fca0000010000 */
[----:B------:R0:W-:Y:S04]  /*d5d0*/  STL.64 [R1+0x440], R8 ;  /* 0x0004400801007387 */ /* 0x0001e80000100a00 */
[----:B------:R-:W2:Y:S01]  /*d5e0*/  LD.E R7, desc[UR42][R18.64+0x220] ;  /* 0x0002202a12077980 */ /* 0x000ea2000c101900 */
[----:B------:R-:W-:-:S04]  /*d5f0*/  UIADD3 UR4, UP0, UR37, 0x220, URZ ;  /* 0x0000022025047890 */ /* 0x000fc8000ff1e03f */
[----:B------:R-:W-:Y:S02]  /*d600*/  ULOP3.LUT UR5, UR4, 0x4, URZ, 0xfc, !UPT ;  /* 0x0000000404057892 */ /* 0x000fe4000f8efc3f */
[----:B------:R-:W-:-:S04]  /*d610*/  UIADD3.X UR6, URZ, UR36, URZ, UP0, !UPT ;  /* 0x000000243f067290 */ /* 0x000fc800087fe43f */
[----:B------:R-:W-:Y:S02]  /*d620*/  IMAD.U32 R4, RZ, RZ, UR5 ;  /* 0x00000005ff047e24 */ /* 0x000fe4000f8e00ff */
[----:B------:R-:W-:Y:S02]  /*d630*/  IMAD.U32 R5, RZ, RZ, UR6 ;  /* 0x00000006ff057e24 */ /* 0x000fe4000f8e00ff */
[----:B--2---:R-:W-:-:S05]  /*d640*/  FMUL.FTZ R7, R28, R7 ;  /* 0x000000071c077220 */ /* 0x004fca0000410000 */
[----:B------:R1:W-:Y:S04]  /*d650*/  ST.E desc[UR42][R18.64+0x220], R7 ;  /* 0x0002200712007985 */ /* 0x0003e8000c10192a */
[----:B------:R-:W2:Y:S02]  /*d660*/  LD.E R10, desc[UR42][R4.64] ;  /* 0x0000002a040a7980 */ /* 0x000ea4000c101900 */
[----:B--2---:R-:W-:-:S05]  /*d670*/  FMUL.FTZ R11, R28, R10 ;  /* 0x0000000a1c0b7220 */ /* 0x004fca0000410000 */
[----:B------:R2:W-:Y:S04]  /*d680*/  ST.E desc[UR42][R4.64], R11 ;  /* 0x0000000b04007985 */ /* 0x0005e8000c10192a */
[----:B0-----:R-:W3:Y:S04]  /*d690*/  LD.E R9, desc[UR42][R18.64+0x230] ;  /* 0x0002302a12097980 */ /* 0x001ee8000c101900 */
[----:B------:R-:W4:Y:S04]  /*d6a0*/  LD.E R143, desc[UR42][R18.64+0x414] ;  /* 0x0004142a128f7980 */ /* 0x000f28000c101900 */
        /* <DEDUP_REMOVED lines=60> */
[----:B------:R-:W-:-:S06]  /*da70*/  ULOP3.LUT UR5, UR4, 0x8, URZ, 0xfc, !UPT ;  /* 0x0000000804057892 */ /* 0x000fcc000f8efc3f */
[----:B------:R-:W-:Y:S02]  /*da80*/  IMAD.U32 R8, RZ, RZ, UR5 ;  /* 0x00000005ff087e24 */ /* 0x000fe4000f8e00ff */
[C---:B---3--:R-:W-:Y:S01]  /*da90*/  FMUL.FTZ R9, R28.reuse, R9 ;  /* 0x000000091c097220 */ /* 0x048fe20000410000 */
[----:B----4-:R-:W-:-:S04]  /*daa0*/  FMUL.FTZ R143, R28, R143 ;  /* 0x0000008f1c8f7220 */ /* 0x010fc80000410000 */
[----:B------:R0:W-:Y:S01]  /*dab0*/  ST.E desc[UR42][R18.64+0x230], R9 ;  /* 0x0002300912007985 */ /* 0x0001e2000c10192a */
[C---:B-----5:R-:W-:Y:S01]  /*dac0*/  FMUL.FTZ R27, R28.reuse, R27 ;  /* 0x0000001b1c1b7220 */ /* 0x060fe20000410000 */
[C---:B------:R-:W-:Y:S01]  /*dad0*/  FMUL.FTZ R29, R28.reuse, R29 ;  /* 0x0000001d1c1d7220 */ /* 0x040fe20000410000 */
[C---:B------:R-:W-:Y:S01]  /*dae0*/  FMUL.FTZ R31, R28.reuse, R31 ;  /* 0x0000001f1c1f7220 */ /* 0x040fe20000410000 */
[----:B0-----:R-:W-:Y:S02]  /*daf0*/  IMAD.U32 R9, RZ, RZ, UR6 ;  /* 0x00000006ff097e24 */ /* 0x001fe4000f8e00ff */
[C---:B------:R-:W-:Y:S01]  /*db00*/  FMUL.FTZ R33, R28.reuse, R33 ;  /* 0x000000211c217220 */ /* 0x040fe20000410000 */
[C---:B------:R-:W-:Y:S01]  /*db10*/  FMUL.FTZ R35, R28.reuse, R35 ;  /* 0x000000231c237220 */ /* 0x040fe20000410000 */
[C---:B------:R-:W-:Y:S01]  /*db20*/  FMUL.FTZ R7, R28.reuse, R7 ;  /* 0x000000071c077220 */ /* 0x040fe20000410000 */
[C---:B------:R-:W-:Y:S01]  /*db30*/  FMUL.FTZ R37, R28.reuse, R37 ;  /* 0x000000251c257220 */ /* 0x040fe20000410000 */
[C---:B------:R-:W-:Y:S01]  /*db40*/  FMUL.FTZ R39, R28.reuse, R39 ;  /* 0x000000271c277220 */ /* 0x040fe20000410000 */
[C---:B--2---:R-:W-:Y:S01]  /*db50*/  FMUL.FTZ R11, R28.reuse, R11 ;  /* 0x0000000b1c0b7220 */ /* 0x044fe20000410000 */
        /* <DEDUP_REMOVED lines=112> */
[----:B0-----:R-:W2:Y:S01]  /*e260*/  LD.E R11, desc[UR42][R8.64] ;  /* 0x0000002a080b7980 */ /* 0x001ea2000c101900 */
[----:B------:R-:W-:Y:S01]  /*e270*/  ULOP3.LUT UR4, UR4, 0xc, URZ, 0xfc, !UPT ;  /* 0x0000000c04047892 */ /* 0x000fe2000f8efc3f */
[----:B------:R-:W-:-:S05]  /*e280*/  IMAD.U32 R7, RZ, RZ, UR6 ;  /* 0x00000006ff077e24 */ /* 0x000fca000f8e00ff */
[----:B------:R-:W-:Y:S02]  /*e290*/  IMAD.U32 R6, RZ, RZ, UR4 ;  /* 0x00000004ff067e24 */ /* 0x000fe4000f8e00ff */
[----:B--2---:R-:W-:-:S05]  /*e2a0*/  FMUL.FTZ R11, R26, R11 ;  /* 0x0000000b1a0b7220 */ /* 0x004fca0000410000 */
[----:B------:R0:W-:Y:S04]  /*e2b0*/  ST.E desc[UR42][R8.64], R11 ;  /* 0x0000000b08007985 */ /* 0x0001e8000c10192a */
[----:B------:R-:W2:Y:S02]  /*e2c0*/  LD.E R27, desc[UR42][R6.64] ;  /* 0x0000002a061b7980 */ /* 0x000ea4000c101900 */
[----:B--2---:R-:W-:-:S05]  /*e2d0*/  FMUL.FTZ R27, R26, R27 ;  /* 0x0000001b1a1b7220 */ /* 0x004fca0000410000 */
[----:B------:R1:W-:Y:S04]  /*e2e0*/  ST.E desc[UR42][R6.64], R27 ;  /* 0x0000001b06007985 */ /* 0x0003e8000c10192a */
[----:B------:R-:W2:Y:S04]  /*e2f0*/  LD.E R147, desc[UR42][R18.64+0x41c] ;  /* 0x00041c2a12937980 */ /* 0x000ea8000c101900 */
[----:B------:R-:W3:Y:S04]  /*e300*/  LD.E R29, desc[UR42][R18.64+0x238] ;  /* 0x0002382a121d7980 */ /* 0x000ee8000c101900 */
[----:B------:R-:W4:Y:S04]  /*e310*/  LD.E R31, desc[UR42][R18.64+0x23c] ;  /* 0x00023c2a121f7980 */ /* 0x000f28000c101900 */
[----:B------:R-:W5:Y:S04]  /*e320*/  LD.E R33, desc[UR42][R18.64+0x248] ;  /* 0x0002482a12217980 */ /* 0x000f68000c101900 */
[----:B------:R-:W5:Y:S04]  /*e330*/  LD.E R35, desc[UR42][R18.64+0x24c] ;  /* 0x00024c2a12237980 */ /* 0x000f68000c101900 */
[----:B------:R-:W5:Y:S04]  /*e340*/  LD.E R37, desc[UR42][R18.64+0x258] ;  /* 0x0002582a12257980 */ /* 0x000f68000c101900 */
[----:B------:R-:W5:Y:S04]  /*e350*/  LD.E R39, desc[UR42][R18.64+0x25c] ;  /* 0x00025c2a12277980 */ /* 0x000f68000c101900 */
[----:B0-----:R-:W5:Y:S04]  /*e360*/  LD.E R11, desc[UR42][R18.64+0x268] ;  /* 0x0002682a120b7980 */ /* 0x001f68000c101900 */
        /* <DEDUP_REMOVED lines=177> */
[----:B------:R-:W-:Y:S01]  /*ee80*/  ST.E desc[UR42][R18.64+0x418], R145 ;  /* 0x0004189112007985 */ /* 0x000fe2000c10192a */
[----:B------:R2:W-:Y:S06]  /*ee90*/  BAR.SYNC.DEFER_BLOCKING R214, 0x100 ;  /* 0x000400d60000751d */ /* 0x0005ec0000010000 */
[----:B0-----:R-:W3:Y:S04]  /*eea0*/  LD.E R29, desc[UR42][R18.64+0x220] ;  /* 0x0002202a121d7980 */ /* 0x001ee8000c101900 */
[----:B-1----:R-:W4:Y:S04]  /*eeb0*/  LD.E R27, desc[UR42][R18.64+0x210] ;  /* 0x0002102a121b7980 */ /* 0x002f28000c101900 */
[----:B------:R-:W4:Y:S04]  /*eec0*/  LD.E.64 R10, desc[UR42][R18.64+0xa8] ;  /* 0x0000a82a120a7980 */ /* 0x000f28000c101b00 */
[----:B---3--:R0:W-:Y:S04]  /*eed0*/  ST.E desc[UR42][R18.64+0x220], R29 ;  /* 0x0002201d12007985 */ /* 0x0081e8000c10192a */
[----:B------:R-:W3:Y:S04]  /*eee0*/  LD.E R31, desc[UR42][R4.64] ;  /* 0x0000002a041f7980 */ /* 0x000ee8000c101900 */
[----:B---3--:R1:W-:Y:S04]  /*eef0*/  ST.E desc[UR42][R4.64], R31 ;  /* 0x0000001f04007985 */ /* 0x0083e8000c10192a */
[----:B------:R-:W3:Y:S04]  /*ef00*/  LD.E R33, desc[UR42][R8.64] ;  /* 0x0000002a08217980 */ /* 0x000ee8000c101900 */
[----:B---3--:R3:W-:Y:S04]  /*ef10*/  ST.E desc[UR42][R8.64], R33 ;  /* 0x0000002108007985 */ /* 0x0087e8000c10192a */
[----:B------:R-:W5:Y:S04]  /*ef20*/  LD.E R35, desc[UR42][R6.64] ;  /* 0x0000002a06237980 */ /* 0x000f68000c101900 */
[----:B-----5:R5:W-:Y:S04]  /*ef30*/  ST.E desc[UR42][R6.64], R35 ;  /* 0x0000002306007985 */ /* 0x020be8000c10192a */
[----:B------:R-:W2:Y:S04]  /*ef40*/  LD.E R37, desc[UR42][R18.64+0x230] ;  /* 0x0002302a12257980 */ /* 0x000ea8000c101900 */
[----:B------:R-:W4:Y:S04]  /*ef50*/  LD.E R39, desc[UR42][R18.64+0x234] ;  /* 0x0002342a12277980 */ /* 0x000f28000c101900 */
[----:B0-----:R-:W4:Y:S04]  /*ef60*/  LD.E R29, desc[UR42][R18.64+0x238] ;  /* 0x0002382a121d7980 */ /* 0x001f28000c101900 */
[----:B------:R-:W4:Y:S04]  /*ef70*/  LD.E R41, desc[UR42][R18.64+0x23c] ;  /* 0x00023c2a12297980 */ /* 0x000f28000c101900 */
[----:B------:R-:W4:Y:S04]  /*ef80*/  LD.E R43, desc[UR42][R18.64+0x240] ;  /* 0x0002402a122b7980 */ /* 0x000f28000c101900 */
[----:B------:R-:W4:Y:S04]  /*ef90*/  LD.E R45, desc[UR42][R18.64+0x244] ;  /* 0x0002442a122d7980 */ /* 0x000f28000c101900 */
[----:B-1----:R-:W4:Y:S04]  /*efa0*/  LD.E R31, desc[UR42][R18.64+0x248] ;  /* 0x0002482a121f7980 */ /* 0x002f28000c101900 */
[----:B------:R-:W4:Y:S04]  /*efb0*/  LD.E R47, desc[UR42][R18.64+0x24c] ;  /* 0x00024c2a122f7980 */ /* 0x000f28000c101900 */
[----:B---3--:R-:W3:Y:S04]  /*efc0*/  LD.E R33, desc[UR42][R18.64+0x250] ;  /* 0x0002502a12217980 */ /* 0x008ee8000c101900 */
[----:B------:R-:W3:Y:S04]  /*efd0*/  LD.E R49, desc[UR42][R18.64+0x254] ;  /* 0x0002542a12317980 */ /* 0x000ee8000c101900 */
        /* <DEDUP_REMOVED lines=114> */
[----:B--2---:R-:W-:Y:S04]  /*f700*/  ST.E desc[UR42][R18.64+0x230], R37 ;  /* 0x0002302512007985 */ /* 0x004fe8000c10192a */
[----:B----4-:R-:W-:Y:S04]  /*f710*/  ST.E desc[UR42][R18.64+0x234], R39 ;  /* 0x0002342712007985 */ /* 0x010fe8000c10192a */
[----:B------:R-:W-:Y:S04]  /*f720*/  ST.E desc[UR42][R18.64+0x238], R29 ;  /* 0x0002381d12007985 */ /* 0x000fe8000c10192a */
[----:B------:R-:W-:Y:S04]  /*f730*/  ST.E desc[UR42][R18.64+0x23c], R41 ;  /* 0x00023c2912007985 */ /* 0x000fe8000c10192a */
[----:B------:R-:W-:Y:S04]  /*f740*/  ST.E desc[UR42][R18.64+0x240], R43 ;  /* 0x0002402b12007985 */ /* 0x000fe8000c10192a */
[----:B------:R-:W-:Y:S04]  /*f750*/  ST.E desc[UR42][R18.64+0x244], R45 ;  /* 0x0002442d12007985 */ /* 0x000fe8000c10192a */
[----:B------:R-:W-:Y:S04]  /*f760*/  ST.E desc[UR42][R18.64+0x248], R31 ;  /* 0x0002481f12007985 */ /* 0x000fe8000c10192a */
[----:B------:R-:W-:Y:S04]  /*f770*/  ST.E desc[UR42][R18.64+0x24c], R47 ;  /* 0x00024c2f12007985 */ /* 0x000fe8000c10192a */
[----:B---3--:R-:W-:Y:S04]  /*f780*/  ST.E desc[UR42][R18.64+0x250], R33 ;  /* 0x0002502112007985 */ /* 0x008fe8000c10192a */
[----:B------:R-:W-:Y:S04]  /*f790*/  ST.E desc[UR42][R18.64+0x254], R49 ;  /* 0x0002543112007985 */ /* 0x000fe8000c10192a */
        /* <DEDUP_REMOVED lines=114> */
[----:B0-----:R-:W5:Y:S01]  /*fec0*/  LDL R26, [R1+0x88] ;  /* 0x00008800011a7983 */ /* 0x001f620000100800 */
[----:B------:R-:W-:Y:S01]  /*fed0*/  IMAD R10, R27, 0xc00, R10 ;  /* 0x00000c001b0a7824 */ /* 0x000fe200078e020a */
[----:B------:R-:W-:-:S02]  /*fee0*/  F2FP.F16.F32.PACK_AB R170, R25, R170 ;  /* 0x000000aa19aa723e */ /* 0x000fc400000000ff */
[----:B------:R-:W-:Y:S01]  /*fef0*/  F2FP.F16.F32.PACK_AB R169, R169, R24 ;  /* 0x00000018a9a9723e */ /* 0x000fe200000000ff */
[----:B-1----:R-:W5:Y:S04]  /*ff00*/  LD.E R28, desc[UR42][R18.64+0x230] ;  /* 0x0002302a121c7980 */ /* 0x002f68000c101900 */
[----:B------:R-:W5:Y:S04]  /*ff10*/  LD.E R24, desc[UR42][R18.64+0x220] ;  /* 0x0002202a12187980 */ /* 0x000f68000c101900 */
        /* <DEDUP_REMOVED lines=72> */
[----:B------:R-:W-:-:S03]  /*103a0*/  ISETP.NE.U32.AND P1, PT, R26, RZ, PT ;  /* 0x000000ff1a00720c */ /* 0x000fc60003f25070 */
        /* <DEDUP_REMOVED lines=54> */
[----:B------:R-:W-:-:S02]  /*10710*/  R2UR UR6, R10 ;  /* 0x000000000a0672ca */ /* 0x000fc400000e0000 */
[----:B------:R-:W-:Y:S02]  /*10720*/  R2UR UR7, R11 ;  /* 0x000000000b0772ca */ /* 0x000fe400000e0000 */
[----:B------:R-:W-:Y:S02]  /*10730*/  F2FP.F16.F32.PACK_AB R168, R168, R13 ;  /* 0x0000000da8a8723e */ /* 0x000fe400000000ff */
[----:B------:R-:W-:Y:S01]  /*10740*/  F2FP.F16.F32.PACK_AB R171, R12, R171 ;  /* 0x000000ab0cab723e */ /* 0x000fe200000000ff */
[----:B------:R-:W-:Y:S01]  /*10750*/  VOTEU.ANY UP0, P1 ;  /* 0x00000000003f7886 */ /* 0x000fe20000800100 */
[----:B------:R-:W-:Y:S02]  /*10760*/  VIADD R12, R10, 0x80 ;  /* 0x000000800a0c7836 */ /* 0x000fe40000000000 */
        /* <DEDUP_REMOVED lines=8> */
[----:B------:R-:W-:Y:S01]  /*107f0*/  ST.E desc[UR42][R18.64+0x220], R24 ;  /* 0x0002201812007985 */ /* 0x000fe2000c10192a */
[----:B------:R-:W-:-:S02]  /*10800*/  F2FP.F16.F32.PACK_AB R168, R233, R212 ;  /* 0x000000d4e9a8723e */ /* 0x000fc400000000ff */
[----:B------:R-:W-:Y:S01]  /*10810*/  F2FP.F16.F32.PACK_AB R170, R211, R210 ;  /* 0x000000d2d3aa723e */ /* 0x000fe200000000ff */
[----:B------:R-:W-:Y:S01]  /*10820*/  ST.E desc[UR42][R4.64], R25 ;  /* 0x0000001904007985 */ /* 0x000fe2000c10192a */
        /* <DEDUP_REMOVED lines=130> */
[----:B------:R-:W-:Y:S01]  /*11050*/  R2UR UR6, R12 ;  /* 0x000000000c0672ca */ /* 0x000fe200000e0000 */
[----:B------:R-:W-:Y:S01]  /*11060*/  STL [R1+0x88], R2 ;  /* 0x0000880201007387 */ /* 0x000fe20000100800 */
        /* <DEDUP_REMOVED lines=281> */
[----:B------:R-:W-:Y:S01]  /*12200*/  VIADD R10, R10, 0x280 ;  /* 0x000002800a0a7836 */ /* 0x000fe20000000000 */
[----:B------:R-:W-:Y:S02]  /*12210*/  WARPGROUP.DEPBAR.LE gsb0, 0x0 ;  /* 0x00008000000079c5 */ /* 0x000fe40000010000 */
[----:B------:R-:W-:Y:S01]  /*12220*/  ST.E desc[UR42][R18.64+0x220], R24 ;  /* 0x0002201812007985 */ /* 0x000fe2000c10192a */
[----:B------:R-:W-:Y:S02]  /*12230*/  F2FP.F16.F32.PACK_AB R168, R187, R186 ;  /* 0x000000babba8723e */ /* 0x000fe400000000ff */
[----:B------:R-:W-:Y:S01]  /*12240*/  F2FP.F16.F32.PACK_AB R170, R185, R184 ;  /* 0x000000b8b9aa723e */ /* 0x000fe200000000ff */
[----:B------:R-:W-:Y:S01]  /*12250*/  ST.E desc[UR42][R4.64], R25 ;  /* 0x0000001904007985 */ /* 0x000fe2000c10192a */
        /* <DEDUP_REMOVED lines=398> */
[----:B------:R-:W-:Y:S04]  /*13b40*/  STL [R1+0x88], R2 ;  /* 0x0000880201007387 */ /* 0x000fe80000100800 */
[----:B------:R-:W3:Y:S04]  /*13b50*/  LD.E R11, desc[UR42][R18.64+0x220] ;  /* 0x0002202a120b7980 */ /* 0x000ee8000c101900 */
[----:B---3--:R3:W-:Y:S04]  /*13b60*/  ST.E desc[UR42][R18.64+0x220], R11 ;  /* 0x0002200b12007985 */ /* 0x0087e8000c10192a */
[----:B------:R-:W4:Y:S04]  /*13b70*/  LD.E R13, desc[UR42][R4.64] ;  /* 0x0000002a040d7980 */ /* 0x000f28000c101900 */
[----:B----4-:R4:W-:Y:S04]  /*13b80*/  ST.E desc[UR42][R4.64], R13 ;  /* 0x0000000d04007985 */ /* 0x0109e8000c10192a */
[----:B------:R-:W5:Y:S04]  /*13b90*/  LD.E R15, desc[UR42][R8.64] ;  /* 0x0000002a080f7980 */ /* 0x000f68000c101900 */
[----:B-----5:R5:W-:Y:S04]  /*13ba0*/  ST.E desc[UR42][R8.64], R15 ;  /* 0x0000000f08007985 */ /* 0x020be8000c10192a */
[----:B------:R-:W2:Y:S04]  /*13bb0*/  LD.E R17, desc[UR42][R6.64] ;  /* 0x0000002a06117980 */ /* 0x000ea8000c101900 */
[----:B--2---:R2:W-:Y:S04]  /*13bc0*/  ST.E desc[UR42][R6.64], R17 ;  /* 0x0000001106007985 */ /* 0x0045e8000c10192a */
[----:B------:R-:W2:Y:S04]  /*13bd0*/  LD.E R21, desc[UR42][R18.64+0x230] ;  /* 0x0002302a12157980 */ /* 0x000ea8000c101900 */
[----:B0-----:R-:W2:Y:S04]  /*13be0*/  LD.E R25, desc[UR42][R18.64+0x234] ;  /* 0x0002342a12197980 */ /* 0x001ea8000c101900 */
[----:B-1----:R-:W2:Y:S04]  /*13bf0*/  LD.E R27, desc[UR42][R18.64+0x238] ;  /* 0x0002382a121b7980 */ /* 0x002ea8000c101900 */
[----:B------:R-:W2:Y:S04]  /*13c00*/  LD.E R29, desc[UR42][R18.64+0x23c] ;  /* 0x00023c2a121d7980 */ /* 0x000ea8000c101900 */
[----:B---3--:R-:W3:Y:S04]  /*13c10*/  LD.E R11, desc[UR42][R18.64+0x240] ;  /* 0x0002402a120b7980 */ /* 0x008ee8000c101900 */
[----:B------:R-:W3:Y:S04]  /*13c20*/  LD.E R31, desc[UR42][R18.64+0x244] ;  /* 0x0002442a121f7980 */ /* 0x000ee8000c101900 */
[----:B----4-:R-:W4:Y:S04]  /*13c30*/  LD.E R5, desc[UR42][R18.64+0x248] ;  /* 0x0002482a12057980 */ /* 0x010f28000c101900 */
[----:B------:R-:W4:Y:S04]  /*13c40*/  LD.E R13, desc[UR42][R18.64+0x24c] ;  /* 0x00024c2a120d7980 */ /* 0x000f28000c101900 */
[----:B-----5:R-:W5:Y:S04]  /*13c50*/  LD.E R9, desc[UR42][R18.64+0x250] ;  /* 0x0002502a12097980 */ /* 0x020f68000c101900 */
        /* <DEDUP_REMOVED lines=115> */
[----:B------:R0:W-:Y:S04]  /*14390*/  ST.E desc[UR42][R18.64+0x230], R21 ;  /* 0x0002301512007985 */ /* 0x0001e8000c10192a */
[----:B------:R0:W-:Y:S04]  /*143a0*/  ST.E desc[UR42][R18.64+0x234], R25 ;  /* 0x0002341912007985 */ /* 0x0001e8000c10192a */
[----:B------:R0:W-:Y:S04]  /*143b0*/  ST.E desc[UR42][R18.64+0x238], R27 ;  /* 0x0002381b12007985 */ /* 0x0001e8000c10192a */
[----:B------:R0:W-:Y:S04]  /*143c0*/  ST.E desc[UR42][R18.64+0x23c], R29 ;  /* 0x00023c1d12007985 */ /* 0x0001e8000c10192a */
[----:B---3--:R0:W-:Y:S04]  /*143d0*/  ST.E desc[UR42][R18.64+0x240], R11 ;  /* 0x0002400b12007985 */ /* 0x0081e8000c10192a */
[----:B------:R0:W-:Y:S04]  /*143e0*/  ST.E desc[UR42][R18.64+0x244], R31 ;  /* 0x0002441f12007985 */ /* 0x0001e8000c10192a */
[----:B----4-:R0:W-:Y:S04]  /*143f0*/  ST.E desc[UR42][R18.64+0x248], R5 ;  /* 0x0002480512007985 */ /* 0x0101e8000c10192a */
[----:B------:R0:W-:Y:S04]  /*14400*/  ST.E desc[UR42][R18.64+0x24c], R13 ;  /* 0x00024c0d12007985 */ /* 0x0001e8000c10192a */
[----:B-----5:R0:W-:Y:S04]  /*14410*/  ST.E desc[UR42][R18.64+0x250], R9 ;  /* 0x0002500912007985 */ /* 0x0201e8000c10192a */
[----:B------:R0:W-:Y:S04]  /*14420*/  ST.E desc[UR42][R18.64+0x254], R15 ;  /* 0x0002540f12007985 */ /* 0x0001e8000c10192a */
[----:B--2---:R0:W-:Y:S04]  /*14430*/  ST.E desc[UR42][R18.64+0x258], R7 ;  /* 0x0002580712007985 */ /* 0x0041e8000c10192a */
        /* <DEDUP_REMOVED lines=121> */
.L_x_12783:
[----:B------:R-:W-:Y:S05]  /*14bd0*/  BSYNC B0 ;  /* 0x0000000000007941 */ /* 0x000fea0003800000 */
.L_x_12782:
[C---:B------:R-:W-:Y:S01]  /*14be0*/  ISETP.GT.AND P0, PT, R0.reuse, R3, PT ;  /* 0x000000030000720c */ /* 0x040fe20003f04270 */
[----:B------:R-:W-:-:S12]  /*14bf0*/  VIADD R0, R0, 0xffffffff ;  /* 0xffffffff00007836 */ /* 0x000fd80000000000 */
[----:B------:R-:W-:Y:S05]  /*14c00*/  @P0 BRA `(.L_x_12784) ;  /* 0xffffff5400280947 */ /* 0x000fea000383ffff */
[----:B01----:R-:W2:Y:S02]  /*14c10*/  LDL R2, [R1+0x70] ;  /* 0x0000700001027983 */ /* 0x003ea40000100800 */
[----:B--2---:R-:W-:-:S07]  /*14c20*/  IMAD.SHL.U32 R2, R2, 0x80, RZ ;  /* 0x0000008002027824 */ /* 0x004fce00078e00ff */
.L_x_12757:
        /* <DEDUP_REMOVED lines=23> */
.L_x_12787:
[----:B------:R-:W-:-:S13]  /*14da0*/  ISETP.NE.AND P0, PT, R7, 0x1, PT ;  /* 0x000000010700780c */ /* 0x000fda0003f05270 */
[----:B------:R-:W0:Y:S02]  /*14db0*/  @P0 LDC.64 R4, c[0x0][0xae0] ;  /* 0x0002b800ff040b82 */ /* 0x000e240000000a00 */
[----:B0-----:R-:W-:-:S05]  /*14dc0*/  @P0 IMAD.HI.U32 R4, R2, R4, RZ ;  /* 0x0000000402040227 */ /* 0x001fca00078e00ff */
[----:B------:R-:W-:-:S07]  /*14dd0*/  @P0 SHF.R.U32.HI R2, RZ, R5, R4 ;  /* 0x00000005ff020219 */ /* 0x000fce0000011604 */
.L_x_12788:
[----:B------:R-:W-:Y:S05]  /*14de0*/  BSYNC B0 ;  /* 0x0000000000007941 */ /* 0x000fea0003800000 */
.L_x_12786:
[----:B------:R-:W-:-:S05]  /*14df0*/  IMAD R2, R2, R7, RZ ;  /* 0x0000000702027224 */ /* 0x000fca00078e02ff */
[----:B------:R-:W-:-:S07]  /*14e00*/  VIMNMX R3, R3, R2, !PT ;  /* 0x0000000203037248 */ /* 0x000fce0007fe0100 */
.L_x_12785:
[----:B------:R-:W-:-:S04]  /*14e10*/  VIADD R3, R3, 0x5f ;  /* 0x0000005f03037836 */ /* 0x000fc80000000000 */
[----:B------:R-:W-:-:S05]  /*14e20*/  IMAD.HI R3, R3, 0x2aaaaaab, RZ ;  /* 0x2aaaaaab03037827 */ /* 0x000fca00078e02ff */
[----:B------:R-:W-:-:S04]  /*14e30*/  SHF.R.U32.HI R2, RZ, 0x1f, R3 ;  /* 0x0000001fff027819 */ /* 0x000fc80000011603 */
[----:B------:R-:W-:-:S04]  /*14e40*/  LEA.HI.SX32 R2, R3, R2, 0x1c ;  /* 0x0000000203027211 */ /* 0x000fc800078fe2ff */
[----:B------:R-:W-:-:S04]  /*14e50*/  VIMNMX R5, R165, R2, !PT ;  /* 0x00000002a5057248 */ /* 0x000fc80007fe0100 */
[----:B------:R-:W-:-:S13]  /*14e60*/  ISETP.GE.AND P0, PT, R0, R5, PT ;  /* 0x000000050000720c */ /* 0x000fda0003f06270 */
[----:B------:R-:W-:Y:S05]  /*14e70*/  @!P0 BRA `(.L_x_12789) ;  /* 0x00000098001c8947 */ /* 0x000fea0003800000 */
[----:B------:R0:W5:Y:S01]  /*14e80*/  LDL.64 R2, [R1+0x170] ;  /* 0x0001700001027983 */ /* 0x0001620000100a00 */
[----:B------:R-:W-:-:S07]  /*14e90*/  IMAD.MOV.U32 R4, RZ, RZ, R0 ;  /* 0x000000ffff047224 */ /* 0x000fce00078e0000 */
.L_x_12806:
        /* <DEDUP_REMOVED lines=19> */
[----:B---3--:R-:W-:Y:S01]  /*14fd0*/  @!P1 IMAD.MOV.U32 R7, RZ, RZ, RZ ;  /* 0x000000ffff079224 */ /* 0x008fe200078e00ff */
[----:B--2---:R-:W-:-:S04]  /*14fe0*/  LOP3.LUT R0, R0, 0x1, RZ, 0xfc, !PT ;  /* 0x0000000100007812 */ /* 0x004fc800078efcff */
[----:B------:R-:W-:-:S13]  /*14ff0*/  ISETP.NE.AND P2, PT, R0, 0x3, PT ;  /* 0x000000030000780c */ /* 0x000fda0003f45270 */
[----:B-1----:R-:W-:Y:S05]  /*15000*/  @!P2 BRA `(.L_x_12791) ;  /* 0x000000000004a947 */ /* 0x002fea0003800000 */
[----:B------:R-:W-:Y:S01]  /*15010*/  BPT.TRAP 0x1 ;  /* 0x000000040000795c */ /* 0x000fe20000300000 */
.L_x_12791:
[----:B------:R-:W-:Y:S05]  /*15020*/  BSYNC B0 ;  /* 0x0000000000007941 */ /* 0x000fea0003800000 */
.L_x_12790:
        /* <DEDUP_REMOVED lines=13> */
.L_x_12793:
[----:B------:R-:W-:Y:S05]  /*15100*/  BSYNC B0 ;  /* 0x0000000000007941 */ /* 0x000fea0003800000 */
.L_x_12792:
        /* <DEDUP_REMOVED lines=8> */
.L_x_12795:
[----:B------:R-:W-:Y:S05]  /*15190*/  BSYNC B0 ;  /* 0x0000000000007941 */ /* 0x000fea0003800000 */
.L_x_12794:
        /* <DEDUP_REMOVED lines=57> */
[----:B-1----:R-:W-:Y:S05]  /*15530*/  @!P2 BRA `(.L_x_12798) ;  /* 0x000000000004a947 */ /* 0x002fea0003800000 */
[----:B------:R-:W-:Y:S01]  /*15540*/  BPT.TRAP 0x1 ;  /* 0x000000040000795c */ /* 0x000fe20000300000 */
.L_x_12798:
[----:B------:R-:W-:Y:S05]  /*15550*/  BSYNC B0 ;  /* 0x0000000000007941 */ /* 0x000fea0003800000 */
.L_x_12797:
        /* <DEDUP_REMOVED lines=10> */
.L_x_12800:
[----:B------:R-:W-:Y:S05]  /*15600*/  BSYNC B0 ;  /* 0x0000000000007941 */ /* 0x000fea0003800000 */
.L_x_12799:
[----:B------:R-:W-:Y:S04]  /*15610*/  BSSY B0, `(.L_x_12801) ;  /* 0x0000006000007945 */ /* 0x000fe80003800000 */
[----:B--2---:R-:W-:Y:S05]  /*15620*/  @P1 BRA `(.L_x_12802) ;  /* 0x0000000000101947 */ /* 0x004fea0003800000 */
[----:B-----5:R-:W-:Y:S01]  /*15630*/  IMAD R6, R6, 0x8, R9 ;  /* 0x0000000806067824 */ /* 0x020fe200078e0209 */
[----:B-1----:R-:W-:-:S04]  /*15640*/  SHF.L.U32 R7, R8, 0x1f, RZ ;  /* 0x0000001f08077819 */ /* 0x002fc800000006ff */
[----:B------:R-:W1:Y:S02]  /*15650*/  SYNCS.PHASECHK.TRANS64.TRYWAIT P1, [R6+URZ], R7 ;  /* 0x00000007060075a7 */ /* 0x000e64000802017f */
[----:B-1----:R-:W-:Y:S05]  /*15660*/  @!P1 BRA `(.L_x_12803) ;  /* 0x00000218006c9947 */ /* 0x002fea0003800000 */
.L_x_12802:
[----:B------:R-:W-:Y:S05]  /*15670*/  BSYNC B0 ;  /* 0x0000000000007941 */ /* 0x000fea0003800000 */
.L_x_12801:
        /* <DEDUP_REMOVED lines=174> */
[----:B------:R-:W1:Y:S01]  /*16160*/  S2R R74, SR_TID.X ;  /* 0x00000000004a7919 */ /* 0x000e620000002100 */
[----:B------:R-:W-:Y:S04]  /*16170*/  STL [R1+0x90], R0 ;  /* 0x0000900001007387 */ /* 0x000fe80000100800 */
[----:B------:R-:W-:Y:S01]  /*16180*/  STL [R1+0x90], R0 ;  /* 0x0000900001007387 */ /* 0x000fe20000100800 */
[----:B------:R-:W-:-:S02]  /*16190*/  WARPGROUP.DEPBAR.LE gsb0, 0x0 ;  /* 0x00008000000079c5 */ /* 0x000fc40000010000 */
[----:B------:R-:W-:-:S06]  /*161a0*/  WARPGROUP.ARRIVE ;  /* 0x00000000000079c5 */ /* 0x000fcc0000000000 */
[----:B------:R-:W-:Y:S01]  /*161b0*/  HGMMA.64x96x16.F32 R24, gdesc[UR4], R24, gsb0 ;  /* 0x01600000041879f0 */ /* 0x000fe20008000818 */
[----:B-1----:R-:W-:Y:S01]  /*161c0*/  LOP3.LUT R74, R74, 0x7f, RZ, 0xc0, !PT ;  /* 0x0000007f4a4a7812 */ /* 0x002fe200078ec0ff */
        /* <DEDUP_REMOVED lines=24> */
[----:B--2---:R-:W2:Y:S02]  /*16350*/  LDL.64 R6, [R1+0x430] ;  /* 0x0004300001067983 */ /* 0x004ea40000100a00 */
        /* <DEDUP_REMOVED lines=38> */
[----:B------:R-:W-:-:S04]  /*165c0*/  FMNMX.FTZ R8, R54, R9, !PT ;  /* 0x0000000936087209 */ /* 0x000fc80007810000 */
[----:B------:R-:W-:Y:S01]  /*165d0*/  FMNMX.FTZ R9, R55, R8, !PT ;  /* 0x0000000837097209 */ /* 0x000fe20007810000 */
[----:B------:R-:W2:Y:S03]  /*165e0*/  SHFL.BFLY PT, R11, R10, 0x2, 0x1f ;  /* 0x0c401f000a0b7f89 */ /* 0x000ea600000e0000 */
[----:B------:R-:W-:-:S04]  /*165f0*/  FMNMX.FTZ R8, R58, R9, !PT ;  /* 0x000000093a087209 */ /* 0x000fc80007810000 */
[----:B------:R-:W-:-:S04]  /*16600*/  FMNMX.FTZ R9, R59, R8, !PT ;  /* 0x000000083b097209 */ /* 0x000fc80007810000 */
[----:B------:R-:W-:-:S04]  /*16610*/  FMNMX.FTZ R8, R62, R9, !PT ;  /* 0x000000093e087209 */ /* 0x000fc80007810000 */
[----:B------:R-:W-:-:S04]  /*16620*/  FMNMX.FTZ R9, R63, R8, !PT ;  /* 0x000000083f097209 */ /* 0x000fc80007810000 */
[----:B------:R-:W-:-:S04]  /*16630*/  FMNMX.FTZ R8, R66, R9, !PT ;  /* 0x0000000942087209 */ /* 0x000fc80007810000 */
[----:B------:R-:W-:Y:S02]  /*16640*/  FMNMX.FTZ R9, R67, R8, !PT ;  /* 0x0000000843097209 */ /* 0x000fe40007810000 */
[----:B--2---:R-:W-:Y:S02]  /*16650*/  FMNMX.FTZ R13, R10, R11, !PT ;  /* 0x0000000b0a0d7209 */ /* 0x004fe40007810000 */
[----:B------:R-:W-:-:S03]  /*16660*/  FMNMX.FTZ R8, R70, R9, !PT ;  /* 0x0000000946087209 */ /* 0x000fc60007810000 */
[----:B------:R-:W2:Y:S01]  /*16670*/  SHFL.BFLY PT, R12, R13, 0x1, 0x1f ;  /* 0x0c201f000d0c7f89 */ /* 0x000ea200000e0000 */
[----:B------:R-:W-:-:S03]  /*16680*/  FMNMX.FTZ R11, R71, R8, !PT ;  /* 0x00000008470b7209 */ /* 0x000fc60007810000 */
[----:B------:R-:W4:Y:S04]  /*16690*/  LDL.64 R8, [R1+0x440] ;  /* 0x0004400001087983 */ /* 0x000f280000100a00 */
[----:B------:R-:W-:Y:S04]  /*166a0*/  STL.64 [R1+0x430], R10 ;  /* 0x0004300a01007387 */ /* 0x000fe80000100a00 */
[----:B------:R-:W3:Y:S01]  /*166b0*/  LDL R76, [R1+0x434] ;  /* 0x00043400014c7983 */ /* 0x000ee20000100800 */
[----:B--2---:R-:W-:-:S05]  /*166c0*/  FMNMX.FTZ R12, R13, R12, !PT ;  /* 0x0000000c0d0c7209 */ /* 0x004fca0007810000 */
[----:B------:R-:W-:Y:S04]  /*166d0*/  STL [R1+0x430], R12 ;  /* 0x0004300c01007387 */ /* 0x000fe80000100800 */
[----:B------:R-:W2:Y:S04]  /*166e0*/  LDL R75, [R1+0x430] ;  /* 0x00043000014b7983 */ /* 0x000ea80000100800 */
[----:B---3--:R-:W3:Y:S01]  /*166f0*/  SHFL.BFLY PT, R11, R76, 0x2, 0x1f ;  /* 0x0c401f004c0b7f89 */ /* 0x008ee200000e0000 */
[----:B--2---:R-:W-:Y:S01]  /*16700*/  FADD.FTZ R13, R6, -R75 ;  /* 0x8000004b060d7221 */ /* 0x004fe20000010000 */
[----:B------:R-:W-:Y:S01]  /*16710*/  FMUL.FTZ R75, R74, R75 ;  /* 0x0000004b4a4b7220 */ /* 0x000fe20000410000 */
[----:B---3--:R-:W-:-:S03]  /*16720*/  FMNMX.FTZ R11, R11, R76, !PT ;  /* 0x0000004c0b0b7209 */ /* 0x008fc60007810000 */
[-CC-:B------:R-:W-:Y:S02]  /*16730*/  FFMA.FTZ R73, R24, R74.reuse, -R75.reuse ;  /* 0x0000004a18497223 */ /* 0x180fe4000001084b */
[----:B------:R-:W2:Y:S01]  /*16740*/  SHFL.BFLY PT, R24, R11, 0x1, 0x1f ;  /* 0x0c201f000b187f89 */ /* 0x000ea200000e0000 */
[-CC-:B------:R-:W-:Y:S01]  /*16750*/  FFMA.FTZ R168, R25, R74.reuse, -R75.reuse ;  /* 0x0000004a19a87223 */ /* 0x180fe2000001084b */
[-C--:B------:R-:W-:Y:S01]  /*16760*/  FMUL.FTZ R13, R13, R74.reuse ;  /* 0x0000004a0d0d7220 */ /* 0x080fe20000410000 */
[-CC-:B------:R-:W-:Y:S01]  /*16770*/  FFMA.FTZ R21, R32, R74.reuse, -R75.reuse ;  /* 0x0000004a20157223 */ /* 0x180fe2000001084b */
[----:B------:R-:W-:Y:S01]  /*16780*/  MUFU.EX2 R73, R73 ;  /* 0x0000004900497308 */ /* 0x000fe20000000800 */
[----:B------:R-:W-:Y:S01]  /*16790*/  FFMA.FTZ R170, R28, R74, -R75 ;  /* 0x0000004a1caa7223 */ /* 0x000fe2000001084b */
[----:B--2---:R-:W-:-:S05]  /*167a0*/  FMNMX.FTZ R24, R11, R24, !PT ;  /* 0x000000180b187209 */ /* 0x004fca0007810000 */
[----:B------:R-:W-:Y:S01]  /*167b0*/  FMUL.FTZ R25, R24, R74 ;  /* 0x0000004a18197220 */ /* 0x000fe20000410000 */
[----:B------:R-:W-:-:S03]  /*167c0*/  FADD.FTZ R7, R7, -R24 ;  /* 0x8000001807077221 */ /* 0x000fc60000010000 */
[-CC-:B------:R-:W-:Y:S01]  /*167d0*/  FFMA.FTZ R26, R26, R74.reuse, -R25.reuse ;  /* 0x0000004a1a1a7223 */ /* 0x180fe20000010819 */
[----:B------:R-:W-:Y:S01]  /*167e0*/  FMUL.FTZ R7, R74, R7 ;  /* 0x000000074a077220 */ /* 0x000fe20000410000 */
        /* <DEDUP_REMOVED lines=8> */
[----:B------:R-:W2:Y:S08]  /*16870*/  MUFU.EX2 R169, R169 ;  /* 0x000000a900a97308 */ /* 0x000eb00000000800 */
[----:B------:R-:W3:Y:S01]  /*16880*/  MUFU.EX2 R168, R168 ;  /* 0x000000a800a87308 */ /* 0x000ee20000000800 */
[----:B------:R-:W-:-:S07]  /*16890*/  FFMA.FTZ R211, R35, R74, -R25 ;  /* 0x0000004a23d37223 */ /* 0x000fce0000010819 */
[----:B------:R-:W0:Y:S01]  /*168a0*/  MUFU.EX2 R171, R171 ;  /* 0x000000ab00ab7308 */ /* 0x000e220000000800 */
[----:B------:R-:W-:-:S07]  /*168b0*/  FFMA.FTZ R190, R33, R74, -R75 ;  /* 0x0000004a21be7223 */ /* 0x000fce000001084b */
[----:B------:R-:W1:Y:S01]  /*168c0*/  MUFU.EX2 R170, R170 ;  /* 0x000000aa00aa7308 */ /* 0x000e620000000800 */
[----:B----4-:R-:W-:Y:S01]  /*168d0*/  FFMA.FTZ R6, R9, R32, R26 ;  /* 0x0000002009067223 */ /* 0x010fe2000001001a */
[----:B------:R-:W-:-:S06]  /*168e0*/  FFMA.FTZ R209, R38, R74, -R25 ;  /* 0x0000004a26d17223 */ /* 0x000fcc0000010819 */
[----:B------:R-:W4:Y:S01]  /*168f0*/  MUFU.EX2 R28, R28 ;  /* 0x0000001c001c7308 */ /* 0x000f220000000800 */
[----:B------:R-:W-:Y:S01]  /*16900*/  FFMA.FTZ R7, R72, R8, R73 ;  /* 0x0000000848077223 */ /* 0x000fe20000010049 */
[----:B------:R-:W-:-:S06]  /*16910*/  FFMA.FTZ R20, R36, R74, -R75 ;  /* 0x0000004a24147223 */ /* 0x000fcc000001084b */
[----:B------:R-:W4:Y:S01]  /*16920*/  MUFU.EX2 R29, R29 ;  /* 0x0000001d001d7308 */ /* 0x000f220000000800 */
        /* <DEDUP_REMOVED lines=9> */
[----:B-1----:R-:W-:Y:S01]  /*169c0*/  FADD.FTZ R6, R170, R7 ;  /* 0x00000007aa067221 */ /* 0x002fe20000010000 */
[----:B------:R-:W-:-:S06]  /*169d0*/  FFMA.FTZ R16, R40, R74, -R75 ;  /* 0x0000004a28107223 */ /* 0x000fcc000001084b */
[----:B------:R-:W1:Y:S01]  /*169e0*/  MUFU.EX2 R190, R190 ;  /* 0x000000be00be7308 */ /* 0x000e620000000800 */
[----:B----4-:R-:W-:Y:S01]  /*169f0*/  FADD.FTZ R9, R28, R9 ;  /* 0x000000091c097221 */ /* 0x010fe20000010000 */
[----:B------:R-:W-:-:S06]  /*16a00*/  FFMA.FTZ R207, R43, R74, -R25 ;  /* 0x0000004a2bcf7223 */ /* 0x000fcc0000010819 */
[----:B------:R-:W4:Y:S01]  /*16a10*/  MUFU.EX2 R209, R209 ;  /* 0x000000d100d17308 */ /* 0x000f220000000800 */
[----:B------:R-:W-:Y:S01]  /*16a20*/  FADD.FTZ R6, R29, R6 ;  /* 0x000000061d067221 */ /* 0x000fe20000010000 */
        /* <DEDUP_REMOVED lines=75> */
[----:B---3--:R-:W-:-:S06]  /*16ee0*/  FADD.FTZ R6, R12, R7 ;  /* 0x000000070c067221 */ /* 0x008fcc0000010000 */
[----:B------:R-:W2:Y:S01]  /*16ef0*/  MUFU.EX2 R202, R202 ;  /* 0x000000ca00ca7308 */ /* 0x000ea20000000800 */
[----:B------:R-:W-:-:S07]  /*16f00*/  FFMA.FTZ R198, R70, R74, -R25 ;  /* 0x0000004a46c67223 */ /* 0x000fce0000010819 */
[----:B------:R-:W3:Y:S01]  /*16f10*/  MUFU.EX2 R184, R184 ;  /* 0x000000b800b87308 */ /* 0x000ee20000000800 */
[----:B------:R-:W-:Y:S01]  /*16f20*/  FFMA.FTZ R68, R68, R74, -R75 ;  /* 0x0000004a44447223 */ /* 0x000fe2000001084b */
[----:B0-----:R-:W-:-:S06]  /*16f30*/  FADD.FTZ R7, R201, R8 ;  /* 0x00000008c9077221 */ /* 0x001fcc0000010000 */
[----:B------:R-:W0:Y:S01]  /*16f40*/  MUFU.EX2 R197, R197 ;  /* 0x000000c500c57308 */ /* 0x000e220000000800 */
[----:B-1----:R-:W-:Y:S01]  /*16f50*/  FADD.FTZ R6, R183, R6 ;  /* 0x00000006b7067221 */ /* 0x002fe20000010000 */
[----:B------:R-:W-:-:S06]  /*16f60*/  FFMA.FTZ R177, R69, R74, -R75 ;  /* 0x0000004a45b17223 */ /* 0x000fcc000001084b */
[----:B------:R-:W1:Y:S01]  /*16f70*/  MUFU.EX2 R10, R10 ;  /* 0x0000000a000a7308 */ /* 0x000e620000000800 */
[----:B------:R-:W-:Y:S01]  /*16f80*/  FFMA.FTZ R204, R71, R74, -R25 ;  /* 0x0000004a47cc7223 */ /* 0x000fe20000010819 */
[----:B----4-:R-:W-:-:S06]  /*16f90*/  FADD.FTZ R9, R196, R7 ;  /* 0x00000007c4097221 */ /* 0x010fcc0000010000 */
[----:B------:R-:W4:Y:S01]  /*16fa0*/  MUFU.EX2 R203, R203 ;  /* 0x000000cb00cb7308 */ /* 0x000f220000000800 */
[----:B------:R-:W-:-:S07]  /*16fb0*/  FADD.FTZ R7, R13, R6 ;  /* 0x000000060d077221 */ /* 0x000fce0000010000 */
[----:B------:R-:W4:Y:S01]  /*16fc0*/  MUFU.EX2 R182, R182 ;  /* 0x000000b600b67308 */ /* 0x000f220000000800 */
[----:B--2---:R-:W-:Y:S01]  /*16fd0*/  FADD.FTZ R6, R202, R9 ;  /* 0x00000009ca067221 */ /* 0x004fe20000010000 */
[----:B---3--:R-:W-:-:S06]  /*16fe0*/  FADD.FTZ R7, R184, R7 ;  /* 0x00000007b8077221 */ /* 0x008fcc0000010000 */
[----:B------:R-:W-:Y:S08]  /*16ff0*/  MUFU.EX2 R11, R68 ;  /* 0x00000044000b7308 */ /* 0x000ff00000000800 */
[----:B------:R-:W2:Y:S01]  /*17000*/  MUFU.EX2 R198, R198 ;  /* 0x000000c600c67308 */ /* 0x000ea20000000800 */
[----:B0-----:R-:W-:Y:S01]  /*17010*/  FADD.FTZ R6, R197, R6 ;  /* 0x00000006c5067221 */ /* 0x001fe20000010000 */
[----:B-1----:R-:W-:-:S06]  /*17020*/  FADD.FTZ R7, R10, R7 ;  /* 0x000000070a077221 */ /* 0x002fcc0000010000 */
[----:B------:R-:W0:Y:S08]  /*17030*/  MUFU.EX2 R177, R177 ;  /* 0x000000b100b17308 */ /* 0x000e300000000800 */
[----:B------:R-:W1:Y:S01]  /*17040*/  MUFU.EX2 R204, R204 ;  /* 0x000000cc00cc7308 */ /* 0x000e620000000800 */
[----:B----4-:R-:W-:Y:S01]  /*17050*/  FADD.FTZ R9, R203, R6 ;  /* 0x00000006cb097221 */ /* 0x010fe20000010000 */
[----:B------:R-:W-:-:S03]  /*17060*/  FADD.FTZ R6, R182, R7 ;  /* 0x00000007b6067221 */ /* 0x000fc60000010000 */
[----:B--2---:R-:W-:Y:S01]  /*17070*/  FADD.FTZ R9, R198, R9 ;  /* 0x00000009c6097221 */ /* 0x004fe20000010000 */
[----:B------:R-:W-:-:S04]  /*17080*/  FADD.FTZ R6, R11, R6 ;  /* 0x000000060b067221 */ /* 0x000fc80000010000 */
[----:B0-----:R-:W-:Y:S01]  /*17090*/  FADD.FTZ R8, R177, R6 ;  /* 0x00000006b1087221 */ /* 0x001fe20000010000 */
[----:B------:R-:W-:Y:S01]  /*170a0*/  STL [R1+0x434], R24 ;  /* 0x0004341801007387 */ /* 0x000fe20000100800 */
[----:B-1----:R-:W-:-:S05]  /*170b0*/  FADD.FTZ R9, R204, R9 ;  /* 0x00000009cc097221 */ /* 0x002fca0000010000 */
        /* <DEDUP_REMOVED lines=12> */
[----:B------:R-:W3:Y:S04]  /*17180*/  LD.E R149, desc[UR42][R18.64+0x414] ;  /* 0x0004142a12957980 */ /* 0x000ee8000c101900 */
[----:B0-----:R-:W4:Y:S04]  /*17190*/  LD.E R9, desc[UR42][R18.64+0x230] ;  /* 0x0002302a12097980 */ /* 0x001f28000c101900 */
        /* <DEDUP_REMOVED lines=60> */
[----:B------:R-:W-:Y:S01]  /*17560*/  ULOP3.LUT UR6, UR4, 0x8, URZ, 0xfc, !UPT ;  /* 0x0000000804067892 */ /* 0x000fe2000f8efc3f */
[----:B------:R-:W-:-:S05]  /*17570*/  IMAD.U32 R179, RZ, RZ, UR5 ;  /* 0x00000005ffb37e24 */ /* 0x000fca000f8e00ff */
[----:B------:R-:W-:Y:S02]  /*17580*/  IMAD.U32 R178, RZ, RZ, UR6 ;  /* 0x00000006ffb27e24 */ /* 0x000fe4000f8e00ff */
[C---:B---3--:R-:W-:Y:S01]  /*17590*/  FMUL.FTZ R149, R72.reuse, R149 ;  /* 0x0000009548957220 */ /* 0x048fe20000410000 */
[C---:B----4-:R-:W-:Y:S01]  /*175a0*/  FMUL.FTZ R9, R72.reuse, R9 ;  /* 0x0000000948097220 */ /* 0x050fe20000410000 */
        /* <DEDUP_REMOVED lines=122> */
[----:B0-----:R-:W3:Y:S01]  /*17d50*/  LD.E R9, desc[UR42][R178.64] ;  /* 0x0000002ab2097980 */ /* 0x001ee2000c101900 */
[----:B------:R-:W-:Y:S01]  /*17d60*/  ULOP3.LUT UR4, UR4, 0xc, URZ, 0xfc, !UPT ;  /* 0x0000000c04047892 */ /* 0x000fe2000f8efc3f */
[----:B------:R-:W-:-:S05]  /*17d70*/  IMAD.U32 R181, RZ, RZ, UR5 ;  /* 0x00000005ffb57e24 */ /* 0x000fca000f8e00ff */
[----:B------:R-:W-:Y:S02]  /*17d80*/  IMAD.U32 R180, RZ, RZ, UR4 ;  /* 0x00000004ffb47e24 */ /* 0x000fe4000f8e00ff */
[----:B---3--:R-:W-:-:S05]  /*17d90*/  FMUL.FTZ R9, R32, R9 ;  /* 0x0000000920097220 */ /* 0x008fca0000410000 */
[----:B------:R0:W-:Y:S04]  /*17da0*/  ST.E desc[UR42][R178.64], R9 ;  /* 0x00000009b2007985 */ /* 0x0001e8000c10192a */
[----:B-1----:R-:W3:Y:S02]  /*17db0*/  LD.E R25, desc[UR42][R180.64] ;  /* 0x0000002ab4197980 */ /* 0x002ee4000c101900 */
[----:B---3--:R-:W-:-:S05]  /*17dc0*/  FMUL.FTZ R25, R32, R25 ;  /* 0x0000001920197220 */ /* 0x008fca0000410000 */
[----:B------:R1:W-:Y:S04]  /*17dd0*/  ST.E desc[UR42][R180.64], R25 ;  /* 0x00000019b4007985 */ /* 0x0003e8000c10192a */
[----:B------:R-:W3:Y:S04]  /*17de0*/  LD.E R149, desc[UR42][R18.64+0x41c] ;  /* 0x00041c2a12957980 */ /* 0x000ee8000c101900 */
[----:B--2---:R-:W2:Y:S04]  /*17df0*/  LD.E R27, desc[UR42][R18.64+0x238] ;  /* 0x0002382a121b7980 */ /* 0x004ea8000c101900 */
[----:B------:R-:W4:Y:S04]  /*17e00*/  LD.E R31, desc[UR42][R18.64+0x23c] ;  /* 0x00023c2a121f7980 */ /* 0x000f28000c101900 */
[----:B------:R-:W4:Y:S04]  /*17e10*/  LD.E R33, desc[UR42][R18.64+0x248] ;  /* 0x0002482a12217980 */ /* 0x000f28000c101900 */
[----:B------:R-:W4:Y:S04]  /*17e20*/  LD.E R35, desc[UR42][R18.64+0x24c] ;  /* 0x00024c2a12237980 */ /* 0x000f28000c101900 */
[----:B------:R-:W4:Y:S04]  /*17e30*/  LD.E R37, desc[UR42][R18.64+0x258] ;  /* 0x0002582a12257980 */ /* 0x000f28000c101900 */
[----:B------:R-:W4:Y:S04]  /*17e40*/  LD.E R39, desc[UR42][R18.64+0x25c] ;  /* 0x00025c2a12277980 */ /* 0x000f28000c101900 */
[----:B0-----:R-:W4:Y:S04]  /*17e50*/  LD.E R9, desc[UR42][R18.64+0x268] ;  /* 0x0002682a12097980 */ /* 0x001f28000c101900 */
        /* <DEDUP_REMOVED lines=54> */
[C---:B---3--:R-:W-:Y:S01]  /*181c0*/  FMUL.FTZ R149, R32.reuse, R149 ;  /* 0x0000009520957220 */ /* 0x048fe20000410000 */
[C---:B--2---:R-:W-:Y:S01]  /*181d0*/  FMUL.FTZ R27, R32.reuse, R27 ;  /* 0x0000001b201b7220 */ /* 0x044fe20000410000 */
        /* <DEDUP_REMOVED lines=131> */
[----:B------:R-:W2:Y:S04]  /*18a10*/  LD.E R37, desc[UR42][R180.64] ;  /* 0x0000002ab4257980 */ /* 0x000ea8000c101900 */
[----:B--2---:R2:W-:Y:S04]  /*18a20*/  ST.E desc[UR42][R180.64], R37 ;  /* 0x00000025b4007985 */ /* 0x0045e8000c10192a */
[----:B------:R-:W4:Y:S04]  /*18a30*/  LD.E R39, desc[UR42][R18.64+0x230] ;  /* 0x0002302a12277980 */ /* 0x000f28000c101900 */
[----:B------:R-:W4:Y:S04]  /*18a40*/  LD.E R41, desc[UR42][R18.64+0x234] ;  /* 0x0002342a12297980 */ /* 0x000f28000c101900 */
[----:B------:R-:W4:Y:S04]  /*18a50*/  LD.E R27, desc[UR42][R18.64+0x238] ;  /* 0x0002382a121b7980 */ /* 0x000f28000c101900 */
[----:B0-----:R-:W4:Y:S04]  /*18a60*/  LD.E R31, desc[UR42][R18.64+0x23c] ;  /* 0x00023c2a121f7980 */ /* 0x001f28000c101900 */
[----:B-1----:R-:W4:Y:S04]  /*18a70*/  LD.E R33, desc[UR42][R18.64+0x240] ;  /* 0x0002402a12217980 */ /* 0x002f28000c101900 */
[----:B------:R-:W4:Y:S04]  /*18a80*/  LD.E R43, desc[UR42][R18.64+0x244] ;  /* 0x0002442a122b7980 */ /* 0x000f28000c101900 */
[----:B---3--:R-:W3:Y:S04]  /*18a90*/  LD.E R35, desc[UR42][R18.64+0x248] ;  /* 0x0002482a12237980 */ /* 0x008ee8000c101900 */
[----:B------:R-:W3:Y:S04]  /*18aa0*/  LD.E R45, desc[UR42][R18.64+0x24c] ;  /* 0x00024c2a122d7980 */ /* 0x000ee8000c101900 */
        /* <DEDUP_REMOVED lines=67> */
[----:B----4-:R0:W-:Y:S04]  /*18ee0*/  ST.E desc[UR42][R18.64+0x230], R39 ;  /* 0x0002302712007985 */ /* 0x0101e8000c10192a */
[----:B------:R1:W-:Y:S04]  /*18ef0*/  ST.E desc[UR42][R18.64+0x234], R41 ;  /* 0x0002342912007985 */ /* 0x0003e8000c10192a */
        /* <DEDUP_REMOVED lines=51> */
[----:B------:R-:W-:Y:S04]  /*19230*/  ST.E desc[UR42][R18.64+0x240], R33 ;  /* 0x0002402112007985 */ /* 0x000fe8000c10192a */
[----:B------:R-:W-:Y:S04]  /*19240*/  ST.E desc[UR42][R18.64+0x244], R43 ;  /* 0x0002442b12007985 */ /* 0x000fe8000c10192a */
[----:B---3--:R-:W-:Y:S04]  /*19250*/  ST.E desc[UR42][R18.64+0x248], R35 ;  /* 0x0002482312007985 */ /* 0x008fe8000c10192a */
[----:B------:R-:W-:Y:S04]  /*19260*/  ST.E desc[UR42][R18.64+0x24c], R45 ;  /* 0x00024c2d12007985 */ /* 0x000fe8000c10192a */
[----:B--2---:R-:W-:Y:S04]  /*19270*/  ST.E desc[UR42][R18.64+0x250], R37 ;  /* 0x0002502512007985 */ /* 0x004fe8000c10192a */
        /* <DEDUP_REMOVED lines=115> */
[----:B0-----:R-:W4:Y:S01]  /*199b0*/  LDL R24, [R1+0x88] ;  /* 0x0000880001187983 */ /* 0x001f220000100800 */
[----:B------:R-:W-:Y:S01]  /*199c0*/  IMAD R8, R25, 0xc00, R8 ;  /* 0x00000c0019087824 */ /* 0x000fe200078e0208 */
[----:B------:R-:W-:-:S02]  /*199d0*/  F2FP.F16.F32.PACK_AB R168, R168, R73 ;  /* 0x00000049a8a8723e */ /* 0x000fc400000000ff */
[----:B------:R-:W-:Y:S01]  /*199e0*/  F2FP.F16.F32.PACK_AB R169, R169, R26 ;  /* 0x0000001aa9a9723e */ /* 0x000fe200000000ff */
[----:B-1----:R-:W4:Y:S01]  /*199f0*/  LD.E R30, desc[UR42][R18.64+0x238] ;  /* 0x0002382a121e7980 */ /* 0x002f22000c101900 */
[----:B------:R-:W-:Y:S02]  /*19a00*/  F2FP.F16.F32.PACK_AB R170, R29, R170 ;  /* 0x000000aa1daa723e */ /* 0x000fe400000000ff */
[----:B------:R-:W-:Y:S01]  /*19a10*/  F2FP.F16.F32.PACK_AB R171, R28, R171 ;  /* 0x000000ab1cab723e */ /* 0x000fe200000000ff */
[----:B------:R-:W4:Y:S04]  /*19a20*/  LD.E R29, desc[UR42][R18.64+0x234] ;  /* 0x0002342a121d7980 */ /* 0x000f28000c101900 */
[----:B------:R-:W4:Y:S04]  /*19a30*/  LD.E R28, desc[UR42][R18.64+0x230] ;  /* 0x0002302a121c7980 */ /* 0x000f28000c101900 */
[----:B------:R-:W4:Y:S04]  /*19a40*/  LD.E R31, desc[UR42][R18.64+0x23c] ;  /* 0x00023c2a121f7980 */ /* 0x000f28000c101900 */
        /* <DEDUP_REMOVED lines=126> */
[----:B------:R-:W-:Y:S01]  /*1a230*/  R2UR UR7, R9 ;  /* 0x00000000090772ca */ /* 0x000fe200000e0000 */
[----:B------:R-:W-:Y:S01]  /*1a240*/  VOTEU.ANY UP0, P1 ;  /* 0x00000000003f7886 */ /* 0x000fe20000800100 */
[----:B--2---:R-:W-:-:S11]  /*1a250*/  WARPGROUP.ARRIVE ;  /* 0x00000000000079c5 */ /* 0x004fd60000000000 */
[----:B------:R-:W-:Y:S03]  /*1a260*/  HGMMA.64x256x16.F32 R24, R168, gdesc[UR4].tnspB, R24, UP0, gsb0 ;  /* 0x43e00004a8187df0 */ /* 0x000fe6000b800818 */
[----:B------:R-:W-:Y:S02]  /*1a270*/  WARPGROUP.DEPBAR.LE gsb0, 0x0 ;  /* 0x00008000000079c5 */ /* 0x000fe40000010000 */
[----:B------:R-:W-:Y:S02]  /*1a280*/  VIADD R168, R8, 0x80 ;  /* 0x0000008008a87836 */ /* 0x000fe40000000000 */
[----:B------:R-:W-:Y:S01]  /*1a290*/  IMAD.MOV.U32 R169, RZ, RZ, R9 ;  /* 0x000000ffffa97224 */ /* 0x000fe200078e0009 */
[----:B------:R-:W-:Y:S02]  /*1a2a0*/  ST.E desc[UR42][R18.64+0x220], R24 ;  /* 0x0002201812007985 */ /* 0x000fe4000c10192a */
[----:B------:R-:W-:-:S02]  /*1a2b0*/  R2UR UR6, R168 ;  /* 0x00000000a80672ca */ /* 0x000fc400000e0000 */
[----:B------:R-:W-:Y:S01]  /*1a2c0*/  R2UR UR7, R169 ;  /* 0x00000000a90772ca */ /* 0x000fe200000e0000 */
[----:B------:R-:W-:Y:S01]  /*1a2d0*/  ST.E desc[UR42][R6.64], R25 ;  /* 0x0000001906007985 */ /* 0x000fe2000c10192a */
[----:B------:R-:W-:Y:S02]  /*1a2e0*/  F2FP.F16.F32.PACK_AB R168, R190, R21 ;  /* 0x00000015bea8723e */ /* 0x000fe400000000ff */
        /* <DEDUP_REMOVED lines=132> */
[----:B------:R-:W-:Y:S01]  /*1ab30*/  IMAD.MOV.U32 R21, RZ, RZ, R9 ;  /* 0x000000ffff157224 */ /* 0x000fe200078e0009 */
[----:B------:R-:W-:Y:S02]  /*1ab40*/  STL [R1+0x88], R0 ;  /* 0x0000880001007387 */ /* 0x000fe40000100800 */
[----:B------:R-:W-:Y:S02]  /*1ab50*/  R2UR UR6, R20 ;  /* 0x00000000140672ca */ /* 0x000fe400000e0000 */
[----:B------:R-:W-:Y:S01]  /*1ab60*/  R2UR UR7, R21 ;  /* 0x00000000150772ca */ /* 0x000fe200000e0000 */
        /* <DEDUP_REMOVED lines=280> */
[----:B------:R-:W-:Y:S01]  /*1bcf0*/  VIADD R8, R8, 0x280 ;  /* 0x0000028008087836 */ /* 0x000fe20000000000 */
[----:B------:R-:W-:-:S02]  /*1bd00*/  WARPGROUP.DEPBAR.LE gsb0, 0x0 ;  /* 0x00008000000079c5 */ /* 0x000fc40000010000 */
        /* <DEDUP_REMOVED lines=403> */
[----:B------:R-:W2:Y:S04]  /*1d640*/  LD.E R9, desc[UR42][R18.64+0x220] ;  /* 0x0002202a12097980 */ /* 0x000ea8000c101900 */
[----:B--2---:R2:W-:Y:S04]  /*1d650*/  ST.E desc[UR42][R18.64+0x220], R9 ;  /* 0x0002200912007985 */ /* 0x0045e8000c10192a */
[----:B------:R-:W3:Y:S04]  /*1d660*/  LD.E R11, desc[UR42][R6.64] ;  /* 0x0000002a060b7980 */ /* 0x000ee8000c101900 */
[----:B---3--:R3:W-:Y:S04]  /*1d670*/  ST.E desc[UR42][R6.64], R11 ;  /* 0x0000000b06007985 */ /* 0x0087e8000c10192a */
[----:B------:R-:W4:Y:S04]  /*1d680*/  LD.E R13, desc[UR42][R178.64] ;  /* 0x0000002ab20d7980 */ /* 0x000f28000c101900 */
[----:B----4-:R4:W-:Y:S04]  /*1d690*/  ST.E desc[UR42][R178.64], R13 ;  /* 0x0000000db2007985 */ /* 0x0109e8000c10192a */
[----:B------:R-:W2:Y:S04]  /*1d6a0*/  LD.E R15, desc[UR42][R180.64] ;  /* 0x0000002ab40f7980 */ /* 0x000ea8000c101900 */
[----:B--2---:R2:W-:Y:S04]  /*1d6b0*/  ST.E desc[UR42][R180.64], R15 ;  /* 0x0000000fb4007985 */ /* 0x0045e8000c10192a */
[----:B------:R-:W2:Y:S04]  /*1d6c0*/  LD.E R17, desc[UR42][R18.64+0x230] ;  /* 0x0002302a12117980 */ /* 0x000ea8000c101900 */
[----:B------:R-:W2:Y:S04]  /*1d6d0*/  LD.E R21, desc[UR42][R18.64+0x234] ;  /* 0x0002342a12157980 */ /* 0x000ea8000c101900 */
[----:B0-----:R-:W2:Y:S04]  /*1d6e0*/  LD.E R25, desc[UR42][R18.64+0x238] ;  /* 0x0002382a12197980 */ /* 0x001ea8000c101900 */
[----:B-1----:R-:W2:Y:S04]  /*1d6f0*/  LD.E R27, desc[UR42][R18.64+0x23c] ;  /* 0x00023c2a121b7980 */ /* 0x002ea8000c101900 */
[----:B------:R-:W2:Y:S04]  /*1d700*/  LD.E R9, desc[UR42][R18.64+0x240] ;  /* 0x0002402a12097980 */ /* 0x000ea8000c101900 */
[----:B------:R-:W2:Y:S04]  /*1d710*/  LD.E R29, desc[UR42][R18.64+0x244] ;  /* 0x0002442a121d7980 */ /* 0x000ea8000c101900 */
[----:B---3--:R-:W3:Y:S04]  /*1d720*/  LD.E R7, desc[UR42][R18.64+0x248] ;  /* 0x0002482a12077980 */ /* 0x008ee8000c101900 */
[----:B------:R-:W3:Y:S04]  /*1d730*/  LD.E R11, desc[UR42][R18.64+0x24c] ;  /* 0x00024c2a120b7980 */ /* 0x000ee8000c101900 */
[----:B----4-:R-:W4:Y:S04]  /*1d740*/  LD.E R13, desc[UR42][R18.64+0x250] ;  /* 0x0002502a120d7980 */ /* 0x010f28000c101900 */
        /* <DEDUP_REMOVED lines=247> */
.L_x_12805:
[----:B------:R-:W-:Y:S05]  /*1e6c0*/  BSYNC B0 ;  /* 0x0000000000007941 */ /* 0x000fea0003800000 */
.L_x_12804:
[----:B------:R-:W-:Y:S05]  /*1e6d0*/  @P0 BRA `(.L_x_12806) ;  /* 0xffffff6400f00947 */ /* 0x000fea000383ffff */
[----:B01----:R-:W-:-:S07]  /*1e6e0*/  IMAD.MOV.U32 R0, RZ, RZ, R4 ;  /* 0x000000ffff007224 */ /* 0x003fce00078e0004 */
.L_x_12789:
[----:B------:R-:W-:-:S13]  /*1e6f0*/  ISETP.GE.AND P0, PT, R0, R165, PT ;  /* 0x000000a50000720c */ /* 0x000fda0003f06270 */
[----:B------:R-:W-:Y:S05]  /*1e700*/  @!P0 BRA `(.L_x_12807) ;  /* 0x000000ac003c8947 */ /* 0x000fea0003800000 */
[----:B------:R0:W5:Y:S02]  /*1e710*/  LDL.64 R2, [R1+0x170] ;  /* 0x0001700001027983 */ /* 0x0001640000100a00 */
.L_x_12834:
        /* <DEDUP_REMOVED lines=21> */
.L_x_12809:
[----:B------:R-:W-:Y:S05]  /*1e870*/  BSYNC B0 ;  /* 0x0000000000007941 */ /* 0x000fea0003800000 */
.L_x_12808:
        /* <DEDUP_REMOVED lines=13> */
.L_x_12811:
[----:B------:R-:W-:Y:S05]  /*1e950*/  BSYNC B0 ;  /* 0x0000000000007941 */ /* 0x000fea0003800000 */
.L_x_12810:
        /* <DEDUP_REMOVED lines=8> */
.L_x_12813:
[----:B------:R-:W-:Y:S05]  /*1e9e0*/  BSYNC B0 ;  /* 0x0000000000007941 */ /* 0x000fea0003800000 */
.L_x_12812:
[----:B-1---5:R-:W2:Y:S04]  /*1e9f0*/  LD.E R7, desc[UR42][R2.64] ;  /* 0x0000002a02077980 */ /* 0x022ea8000c101900 */
[----:B------:R-:W2:Y:S01]  /*1ea00*/  LDL.64 R10, [R1+0xa0] ;  /* 0x0000a000010a7983 */ /* 0x000ea20000100a00 */
[----:B------:R-:W-:Y:S05]  /*1ea10*/  WARPSYNC.ALL ;  /* 0x0000000000007948 */ /* 0x000fea0003800000 */
[----:B------:R-:W3:Y:S04]  /*1ea20*/  LDL.64 R4, [R1+0x98] ;  /* 0x0000980001047983 */ /* 0x000ee80000100a00 */
[----:B------:R-:W4:Y:S04]  /*1ea30*/  LDL.64 R8, [R1+0x98] ;  /* 0x0000980001087983 */ /* 0x000f280000100a00 */
        /* <DEDUP_REMOVED lines=8> */
[----:B------:R-:W-:Y:S01]  /*1eac0*/  VIADD R10, R6, 0x2 ;  /* 0x00000002060a7836 */ /* 0x000fe20000000000 */
[----:B------:R1:W-:Y:S01]  /*1ead0*/  STL [R1+0x80], RZ ;  /* 0x000080ff01007387 */ /* 0x0003e20000100800 */
[----:B---3--:R-:W-:Y:S02]  /*1eae0*/  R2UR UR4, R4 ;  /* 0x00000000040472ca */ /* 0x008fe400000e0000 */
[----:B------:R-:W-:-:S13]  /*1eaf0*/  R2UR UR5, R5 ;  /* 0x00000000050572ca */ /* 0x000fda00000e0000 */
[----:B------:R-:W-:Y:S01]  /*1eb00*/  HGMMA.64x96x16.F32 R24, gdesc[UR4], RZ, !UPT, gsb0 ;  /* 0x01600000041879f0 */ /* 0x000fe2000c0008ff */
[----:B----4-:R-:W-:Y:S02]  /*1eb10*/  VIADD R8, R8, 0x2 ;  /* 0x0000000208087836 */ /* 0x010fe40000000000 */
[----:B------:R-:W-:Y:S01]  /*1eb20*/  IMAD.MOV.U32 R4, RZ, RZ, 0x1 ;  /* 0x00000001ff047424 */ /* 0x000fe200078e00ff */
[----:B------:R-:W-:Y:S02]  /*1eb30*/  R2UR UR6, R10 ;  /* 0x000000000a0672ca */ /* 0x000fe400000e0000 */
[----:B------:R-:W-:Y:S02]  /*1eb40*/  R2UR UR7, R11 ;  /* 0x000000000b0772ca */ /* 0x000fe400000e0000 */
[----:B------:R-:W-:Y:S02]  /*1eb50*/  R2UR UR4, R8 ;  /* 0x00000000080472ca */ /* 0x000fe400000e0000 */
[----:B------:R-:W-:Y:S01]  /*1eb60*/  R2UR UR5, R9 ;  /* 0x00000000090572ca */ /* 0x000fe200000e0000 */
[----:B------:R1:W-:Y:S04]  /*1eb70*/  STL [R1+0x80], R4 ;  /* 0x0000800401007387 */ /* 0x0003e80000100800 */
[----:B------:R1:W-:Y:S04]  /*1eb80*/  STL [R1+0x80], R4 ;  /* 0x0000800401007387 */ /* 0x0003e80000100800 */
[----:B------:R1:W-:Y:S04]  /*1eb90*/  STL [R1+0x80], R4 ;  /* 0x0000800401007387 */ /* 0x0003e80000100800 */
[----:B------:R1:W-:Y:S01]  /*1eba0*/  STL [R1+0x80], R4 ;  /* 0x0000800401007387 */ /* 0x0003e20000100800 */
[----:B------:R-:W-:-:S03]  /*1ebb0*/  WARPGROUP.DEPBAR.LE gsb0, 0x0 ;  /* 0x00008000000079c5 */ /* 0x000fc60000010000 */
[----:B------:R1:W5:Y:S04]  /*1ebc0*/  LD.E R5, desc[UR42][R2.64] ;  /* 0x0000002a02057980 */ /* 0x000368000c101900 */
[----:B------:R1:W5:Y:S01]  /*1ebd0*/  LD.E R7, desc[UR42][R2.64+0x4] ;  /* 0x0000042a02077980 */ /* 0x000362000c101900 */
[----:B------:R-:W-:-:S06]  /*1ebe0*/  WARPGROUP.ARRIVE ;  /* 0x00000000000079c5 */ /* 0x000fcc0000000000 */
        /* <DEDUP_REMOVED lines=12> */
[----:B--2---:R-:W-:Y:S02]  /*1ecb0*/  VIADD R14, R14, 0x6 ;  /* 0x000000060e0e7836 */ /* 0x004fe40000000000 */
[----:B------:R-:W-:Y:S01]  /*1ecc0*/  IMAD.MOV.U32 R9, RZ, RZ, R11 ;  /* 0x000000ffff097224 */ /* 0x000fe200078e000b */
[----:B------:R-:W-:Y:S02]  /*1ecd0*/  R2UR UR6, R8 ;  /* 0x00000000080672ca */ /* 0x000fe400000e0000 */
[----:B------:R-:W-:Y:S02]  /*1ece0*/  R2UR UR4, R14 ;  /* 0x000000000e0472ca */ /* 0x000fe400000e0000 */
[----:B------:R-:W-:Y:S02]  /*1ecf0*/  R2UR UR7, R9 ;  /* 0x00000000090772ca */ /* 0x000fe400000e0000 */
[----:B------:R-:W-:-:S02]  /*1ed00*/  R2UR UR5, R15 ;  /* 0x000000000f0572ca */ /* 0x000fc400000e0000 */
[----:B------:R-:W-:Y:S01]  /*1ed10*/  LOP3.LUT R16, R16, 0x1, RZ, 0xfc, !PT ;  /* 0x0000000110107812 */ /* 0x000fe200078efcff */
[----:B------:R-:W-:Y:S02]  /*1ed20*/  WARPGROUP.DEPBAR.LE gsb0, 0x0 ;  /* 0x00008000000079c5 */ /* 0x000fe40000010000 */
[----:B------:R-:W-:-:S08]  /*1ed30*/  WARPGROUP.ARRIVE ;  /* 0x00000000000079c5 */ /* 0x000fd00000000000 */
[----:B------:R-:W-:Y:S01]  /*1ed40*/  HGMMA.64x96x16.F32 R24, gdesc[UR4], R24, gsb0 ;  /* 0x01600000041879f0 */ /* 0x000fe20008000818 */
[----:B------:R-:W-:Y:S01]  /*1ed50*/  ISETP.NE.AND P1, PT, R16, 0x3, PT ;  /* 0x000000031000780c */ /* 0x000fe20003f25270 */
[----:B------:R-:W-:Y:S01]  /*1ed60*/  BSSY B0, `(.L_x_12815) ;  /* 0x0000004000007945 */ /* 0x000fe20003800000 */
[----:B------:R-:W-:-:S11]  /*1ed70*/  WARPGROUP.DEPBAR.LE gsb0, 0x0 ;  /* 0x00008000000079c5 */ /* 0x000fd60000010000 */
[----:B-1----:R-:W-:Y:S05]  /*1ed80*/  @!P1 BRA `(.L_x_12816) ;  /* 0x0000000000049947 */ /* 0x002fea0003800000 */
[----:B------:R-:W-:Y:S01]  /*1ed90*/  BPT.TRAP 0x1 ;  /* 0x000000040000795c */ /* 0x000fe20000300000 */
.L_x_12816:
[----:B------:R-:W-:Y:S05]  /*1eda0*/  BSYNC B0 ;  /* 0x0000000000007941 */ /* 0x000fea0003800000 */
.L_x_12815:
        /* <DEDUP_REMOVED lines=10> */
.L_x_12818:
[----:B------:R-:W-:Y:S05]  /*1ee50*/  BSYNC B0 ;  /* 0x0000000000007941 */ /* 0x000fea0003800000 */
.L_x_12817:
[----:B------:R-:W-:Y:S04]  /*1ee60*/  BSSY B0, `(.L_x_12819) ;  /* 0x0000006000007945 */ /* 0x000fe80003800000 */
[----:B--2---:R-:W-:Y:S05]  /*1ee70*/  @P0 BRA `(.L_x_12820) ;  /* 0x0000000000100947 */ /* 0x004fea0003800000 */
[----:B-----5:R-:W-:Y:S01]  /*1ee80*/  IMAD R6, R6, 0x8, R8 ;  /* 0x0000000806067824 */ /* 0x020fe200078e0208 */
[----:B------:R-:W-:-:S04]  /*1ee90*/  SHF.L.U32 R7, R7, 0x1f, RZ ;  /* 0x0000001f07077819 */ /* 0x000fc800000006ff */
[----:B------:R-:W2:Y:S02]  /*1eea0*/  SYNCS.PHASECHK.TRANS64.TRYWAIT P0, [R6+URZ], R7 ;  /* 0x00000007060075a7 */ /* 0x000ea4000800017f */
[----:B--2---:R-:W-:Y:S05]  /*1eeb0*/  @!P0 BRA `(.L_x_12821) ;  /* 0x0000018000808947 */ /* 0x004fea0003800000 */
.L_x_12820:
[----:B------:R-:W-:Y:S05]  /*1eec0*/  BSYNC B0 ;  /* 0x0000000000007941 */ /* 0x000fea0003800000 */
.L_x_12819:
[----:B------:R-:W3:Y:S04]  /*1eed0*/  LD.E R17, desc[UR42][R2.64] ;  /* 0x0000002a02117980 */ /* 0x000ee8000c101900 */
[----:B--2--5:R-:W3:Y:S04]  /*1eee0*/  LDL.64 R6, [R1+0x118] ;  /* 0x0001180001067983 */ /* 0x024ee80000100a00 */
[----:B-1----:R-:W2:Y:S04]  /*1eef0*/  LDL R5, [R1+0x90] ;  /* 0x0000900001057983 */ /* 0x002ea80000100800 */
[----:B------:R-:W4:Y:S04]  /*1ef00*/  LDL.64 R8, [R1+0x110] ;  /* 0x0001100001087983 */ /* 0x000f280000100a00 */
[----:B------:R-:W4:Y:S04]  /*1ef10*/  LDL.64 R10, [R1+0x110] ;  /* 0x00011000010a7983 */ /* 0x000f280000100a00 */
[----:B------:R-:W4:Y:S04]  /*1ef20*/  LDL.64 R12, [R1+0x110] ;  /* 0x00011000010c7983 */ /* 0x000f280000100a00 */
[----:B------:R-:W4:Y:S01]  /*1ef30*/  LDL.64 R14, [R1+0x110] ;  /* 0x00011000010e7983 */ /* 0x000f220000100a00 */
[----:B------:R-:W-:Y:S05]  /*1ef40*/  WARPSYNC.ALL ;  /* 0x0000000000007948 */ /* 0x000fea0003800000 */
[----:B------:R-:W-:Y:S01]  /*1ef50*/  WARPGROUP.ARRIVE ;  /* 0x00000000000079c5 */ /* 0x000fe20000000000 */
[----:B---3--:R-:W-:Y:S01]  /*1ef60*/  IMAD R6, R17, 0xc00, R6 ;  /* 0x00000c0011067824 */ /* 0x008fe200078e0206 */
[----:B------:R-:W-:Y:S01]  /*1ef70*/  R2UR UR7, R7 ;  /* 0x00000000070772ca */ /* 0x000fe200000e0000 */
[----:B------:R-:W3:Y:S01]  /*1ef80*/  LDL.64 R16, [R1+0x110] ;  /* 0x0001100001107983 */ /* 0x000ee20000100a00 */
[----:B--2---:R-:W-:-:S02]  /*1ef90*/  ISETP.NE.U32.AND P0, PT, R5, RZ, PT ;  /* 0x000000ff0500720c */ /* 0x004fc40003f05070 */
        /* <DEDUP_REMOVED lines=143> */
[----:B----4-:R-:W-:-:S02]  /*1f890*/  VIADD R12, R12, 0xc04 ;  /* 0x00000c040c0c7836 */ /* 0x010fc40000000000 */
        /* <DEDUP_REMOVED lines=49> */
[----:B------:R-:W4:Y:S04]  /*1fbb0*/  LDL.64 R74, [R1+0x160] ;  /* 0x00016000014a7983 */ /* 0x000f280000100a00 */
[----:B--2---:R-:W2:Y:S04]  /*1fbc0*/  LDL R5, [R1+0x13c] ;  /* 0x00013c0001057983 */ /* 0x004ea80000100800 */
[----:B------:R-:W4:Y:S04]  /*1fbd0*/  LDL R76, [R1+0x168] ;  /* 0x00016800014c7983 */ /* 0x000f280000100800 */
[----:B------:R-:W4:Y:S04]  /*1fbe0*/  LDL.128 R12, [R1+0x150] ;  /* 0x00015000010c7983 */ /* 0x000f280000100c00 */
[----:B------:R-:W4:Y:S01]  /*1fbf0*/  LDL.128 R8, [R1+0x140] ;  /* 0x0001400001087983 */ /* 0x000f220000100c00 */
        /* <DEDUP_REMOVED lines=30> */
[----:B------:R-:W-:Y:S02]  /*1fde0*/  @P1 SHF.R.U32.HI R6, RZ, R76, R75 ;  /* 0x0000004cff061219 */ /* 0x000fe4000001164b */
[----:B------:R-:W-:Y:S01]  /*1fdf0*/  LOP3.LUT R5, R20, 0x7ffffffc, RZ, 0xc0, !PT ;  /* 0x7ffffffc14057812 */ /* 0x000fe200078ec0ff */
[----:B------:R-:W-:Y:S02]  /*1fe00*/  IMAD.MOV.U32 R7, RZ, RZ, -0x60 ;  /* 0xffffffa0ff077424 */ /* 0x000fe400078e00ff */
[----:B------:R-:W2:Y:S02]  /*1fe10*/  SHFL.IDX PT, R72, R6, RZ, 0x1c1f ;  /* 0x001c1fff06487589 */ /* 0x000ea400000e0000 */
[----:B------:R-:W-:Y:S02]  /*1fe20*/  IMAD.IADD R5, R16, 0x1, -R5 ;  /* 0x0000000110057824 */ /* 0x000fe400078e0a05 */
[----:B------:R-:W-:Y:S01]  /*1fe30*/  IMAD R16, R0, R7, 0x1 ;  /* 0x0000000100107424 */ /* 0x000fe200078e0207 */
[----:B------:R-:W-:-:S03]  /*1fe40*/  ISETP.GE.AND P2, PT, R13, 0x1, PT ;  /* 0x000000010d00780c */ /* 0x000fc60003f46270 */
[----:B------:R-:W-:Y:S01]  /*1fe50*/  IMAD R5, R5, -0x2, R16 ;  /* 0xfffffffe05057824 */ /* 0x000fe200078e0210 */
[----:B------:R-:W-:-:S04]  /*1fe60*/  LOP3.LUT R7, RZ, R10, RZ, 0x33, !PT ;  /* 0x0000000aff077212 */ /* 0x000fc800078e33ff */
[----:B------:R-:W-:Y:S01]  /*1fe70*/  IADD3 R16, -R8, R5, R9 ;  /* 0x0000000508107210 */ /* 0x000fe20007ffe109 */
[----:B------:R-:W-:-:S04]  /*1fe80*/  VIADD R86, R5, 0xffffffff ;  /* 0xffffffff05567836 */ /* 0x000fc80000000000 */
[C---:B------:R-:W-:Y:S02]  /*1fe90*/  IMAD.IADD R11, R16.reuse, 0x1, R11 ;  /* 0x00000001100b7824 */ /* 0x040fe400078e020b */
[----:B------:R-:W-:Y:S02]  /*1fea0*/  IMAD.IADD R17, R16, 0x1, R7 ;  /* 0x0000000110117824 */ /* 0x000fe400078e0207 */
[----:B------:R-:W-:Y:S02]  /*1feb0*/  IMAD R21, R0, -0x60, R12 ;  /* 0xffffffa000157824 */ /* 0x000fe400078e020c */
[--C-:B--2---:R-:W-:Y:S02]  /*1fec0*/  IMAD.IADD R10, R11, 0x1, R72.reuse ;  /* 0x000000010b0a7824 */ /* 0x104fe400078e0248 */
        /* <DEDUP_REMOVED lines=12> */
.L_x_12825:
[----:B------:R-:W-:-:S13]  /*1ff90*/  ISETP.NE.AND P1, PT, R13, 0x1, PT ;  /* 0x000000010d00780c */ /* 0x000fda0003f25270 */
[----:B------:R-:W-:-:S05]  /*1ffa0*/  @P1 IMAD.HI.U32 R12, R7, R14, RZ ;  /* 0x0000000e070c1227 */ /* 0x000fca00078e00ff */
[----:B------:R-:W-:-:S07]  /*1ffb0*/  @P1 SHF.R.U32.HI R7, RZ, R15, R12 ;  /* 0x0000000fff071219 */ /* 0x000fce000001160c */
.L_x_12826:
[----:B------:R-:W-:Y:S05]  /*1ffc0*/  BSYNC B1 ;  /* 0x0000000000017941 */ /* 0x000fea0003800000 */
.L_x_12824:
[----:B------:R-:W-:-:S05]  /*1ffd0*/  IMAD R12, R7, R13, R86 ;  /* 0x0000000d070c7224 */ /* 0x000fca00078e0256 */
[----:B------:R-:W-:Y:S02]  /*1ffe0*/  VIMNMX R5, R5, R12, !PT ;  /* 0x0000000c05057248 */ /* 0x000fe40007fe0100 */
[----:B------:R-:W-:-:S07]  /*1fff0*/  VIADDMNMX R10, R12, R13, R10, PT ;  /* 0x0000000d0c0a7246 */ /* 0x000fce000380010a */
.L_x_12823:
[----:B------:R-:W-:Y:S05]  /*20000*/  BSYNC B0 ;  /* 0x0000000000007941 */ /* 0x000fea0003800000 */
.L_x_12822:
[C---:B------:R-:W-:Y:S01]  /*20010*/  ISETP.GE.AND P1, PT, R21.reuse, 0x9, PT ;  /* 0x000000091500780c */ /* 0x040fe20003f26270 */
[----:B------:R-:W1:Y:S01]  /*20020*/  SHFL.IDX PT, R6, R6, 0x1, 0x1c1f ;  /* 0x003c1f0006067f89 */ /* 0x000e6200000e0000 */
        /* <DEDUP_REMOVED lines=13> */
[----:B-1----:R-:W-:Y:S01]  /*20100*/  IMAD.IADD R7, R17, 0x1, R6 ;  /* 0x0000000111077824 */ /* 0x002fe200078e0206 */
        /* <DEDUP_REMOVED lines=115> */
.L_x_12830:
[----:B------:R-:W-:-:S13]  /*20840*/  ISETP.NE.AND P6, PT, R13, 0x1, PT ;  /* 0x000000010d00780c */ /* 0x000fda0003fc5270 */
[----:B------:R-:W-:-:S05]  /*20850*/  @P6 IMAD.HI.U32 R14, R8, R14, RZ ;  /* 0x0000000e080e6227 */ /* 0x000fca00078e00ff */
[----:B------:R-:W-:-:S07]  /*20860*/  @P6 SHF.R.U32.HI R8, RZ, R15, R14 ;  /* 0x0000000fff086219 */ /* 0x000fce000001160e */
.L_x_12831:
[----:B------:R-:W-:Y:S05]  /*20870*/  BSYNC B1 ;  /* 0x0000000000017941 */ /* 0x000fea0003800000 */
.L_x_12829:
[----:B------:R-:W-:-:S05]  /*20880*/  IMAD R8, R8, R13, R86 ;  /* 0x0000000d08087224 */ /* 0x000fca00078e0256 */
[----:B------:R-:W-:Y:S02]  /*20890*/  VIADDMNMX R10, R8, R13, R10, PT ;  /* 0x0000000d080a7246 */ /* 0x000fe4000380010a */
[----:B------:R-:W-:-:S07]  /*208a0*/  VIMNMX R7, R7, R8, !PT ;  /* 0x0000000807077248 */ /* 0x000fce0007fe0100 */
.L_x_12828:
[----:B------:R-:W-:Y:S05]  /*208b0*/  BSYNC B0 ;  /* 0x0000000000007941 */ /* 0x000fea0003800000 */
.L_x_12827:
        /* <DEDUP_REMOVED lines=77> */
[----:B------:R-:W-:Y:S02]  /*20d90*/  FMNMX.FTZ R6, R26, R15, !PT ;  /* 0x0000000f1a067209 */ /* 0x000fe40007810000 */
[----:B------:R-:W-:Y:S02]  /*20da0*/  FMNMX.FTZ R5, R168, R5, !PT ;  /* 0x00000005a8057209 */ /* 0x000fe40007810000 */
[----:B------:R-:W-:-:S02]  /*20db0*/  ISETP.LT.OR P5, PT, R10, 0x49, P5 ;  /* 0x000000490a00780c */ /* 0x000fc40002fa1670 */
[----:B------:R-:W-:Y:S02]  /*20dc0*/  FMNMX.FTZ R5, R170, R5, !PT ;  /* 0x00000005aa057209 */ /* 0x000fe40007810000 */
[----:B------:R-:W-:Y:S02]  /*20dd0*/  FSEL R62, R62, -INF , !P5 ;  /* 0xff8000003e3e7808 */ /* 0x000fe40006800000 */
[----:B------:R-:W-:Y:S02]  /*20de0*/  FMNMX.FTZ R5, R212, R5, !PT ;  /* 0x00000005d4057209 */ /* 0x000fe40007810000 */
[----:B------:R-:W-:Y:S02]  /*20df0*/  ISETP.GT.AND P2, PT, R7, 0x50, !P2 ;  /* 0x000000500700780c */ /* 0x000fe40005744270 */
[----:B------:R-:W-:Y:S02]  /*20e00*/  FMNMX.FTZ R5, R84, R5, !PT ;  /* 0x0000000554057209 */ /* 0x000fe40007810000 */
[----:B------:R-:W-:-:S02]  /*20e10*/  ISETP.LT.OR P1, PT, R10, 0x4a, P1 ;  /* 0x0000004a0a00780c */ /* 0x000fc40000f21670 */
        /* <DEDUP_REMOVED lines=40> */
[----:B------:R-:W-:Y:S01]  /*210a0*/  ISETP.LT.OR P2, PT, R10, 0x51, P2 ;  /* 0x000000510a00780c */ /* 0x000fe20001741670 */
[----:B------:R-:W1:Y:S01]  /*210b0*/  SHFL.BFLY PT, R12, R11, 0x1, 0x1f ;  /* 0x0c201f000b0c7f89 */ /* 0x000e6200000e0000 */
        /* <DEDUP_REMOVED lines=17> */
[----:B------:R-:W2:Y:S04]  /*211d0*/  LDL.64 R6, [R1+0x440] ;  /* 0x0004400001067983 */ /* 0x000ea80000100a00 */
[----:B------:R-:W-:Y:S04]  /*211e0*/  STL.64 [R1+0x430], R8 ;  /* 0x0004300801007387 */ /* 0x000fe80000100a00 */
[----:B------:R-:W4:Y:S04]  /*211f0*/  LDL R11, [R1+0x434] ;  /* 0x00043400010b7983 */ /* 0x000f280000100800 */
[----:B------:R-:W-:Y:S04]  /*21200*/  STL [R1+0x430], R10 ;  /* 0x0004300a01007387 */ /* 0x000fe80000100800 */
[----:B------:R-:W3:Y:S04]  /*21210*/  LDL R12, [R1+0x430] ;  /* 0x00043000010c7983 */ /* 0x000ee80000100800 */
[----:B----4-:R-:W1:Y:S02]  /*21220*/  SHFL.BFLY PT, R8, R11, 0x2, 0x1f ;  /* 0x0c401f000b087f89 */ /* 0x010e6400000e0000 */
[----:B-1----:R-:W-:-:S05]  /*21230*/  FMNMX.FTZ R8, R8, R11, !PT ;  /* 0x0000000b08087209 */ /* 0x002fca0007810000 */
[----:B------:R-:W1:Y:S01]  /*21240*/  SHFL.BFLY PT, R9, R8, 0x1, 0x1f ;  /* 0x0c201f0008097f89 */ /* 0x000e6200000e0000 */
[----:B---3--:R-:W-:Y:S01]  /*21250*/  FMUL.FTZ R5, R44, R12 ;  /* 0x0000000c2c057220 */ /* 0x008fe20000410000 */
[----:B------:R-:W-:-:S04]  /*21260*/  FSETP.NEU.FTZ.AND P1, PT, R12, -INF , PT ;  /* 0xff8000000c00780b */ /* 0x000fc80003f3d000 */
[----:B------:R-:W-:Y:S02]  /*21270*/  FSEL R5, R5, RZ, P1 ;  /* 0x000000ff05057208 */ /* 0x000fe40000800000 */
[----:B------:R-:W-:-:S03]  /*21280*/  FSEL R11, R12, RZ, P1 ;  /* 0x000000ff0c0b7208 */ /* 0x000fc60000800000 */
        /* <DEDUP_REMOVED lines=10> */
[----:B-1----:R-:W-:Y:S01]  /*21330*/  FMNMX.FTZ R8, R8, R9, !PT ;  /* 0x0000000908087209 */ /* 0x002fe20007810000 */
        /* <DEDUP_REMOVED lines=14> */
[C---:B------:R-:W-:Y:S01]  /*21420*/  FSETP.NEU.FTZ.AND P1, PT, R8.reuse, -INF , PT ;  /* 0xff8000000800780b */ /* 0x040fe20003f3d000 */
[----:B------:R-:W-:-:S03]  /*21430*/  FMUL.FTZ R5, R8, R44 ;  /* 0x0000002c08057220 */ /* 0x000fc60000410000 */
[----:B------:R-:W-:Y:S02]  /*21440*/  FSEL R10, R8, RZ, P1 ;  /* 0x000000ff080a7208 */ /* 0x000fe40000800000 */
[----:B------:R-:W-:Y:S01]  /*21450*/  FSEL R9, R5, RZ, P1 ;  /* 0x000000ff05097208 */ /* 0x000fe20000800000 */
[----:B------:R-:W-:Y:S02]  /*21460*/  FADD.FTZ R11, R14, -R11 ;  /* 0x8000000b0e0b7221 */ /* 0x000fe40000010000 */
[----:B------:R-:W-:Y:S02]  /*21470*/  FADD.FTZ R15, R15, -R10 ;  /* 0x8000000a0f0f7221 */ /* 0x000fe40000010000 */
[-CC-:B------:R-:W-:Y:S01]  /*21480*/  FFMA.FTZ R169, R26, R44.reuse, -R9.reuse ;  /* 0x0000002c1aa97223 */ /* 0x180fe20000010809 */
[-C--:B------:R-:W-:Y:S01]  /*21490*/  FMUL.FTZ R11, R11, R44.reuse ;  /* 0x0000002c0b0b7220 */ /* 0x080fe20000410000 */
[----:B------:R-:W-:Y:S01]  /*214a0*/  FMUL.FTZ R15, R44, R15 ;  /* 0x0000000f2c0f7220 */ /* 0x000fe20000410000 */
[-CC-:B------:R-:W-:Y:S01]  /*214b0*/  FFMA.FTZ R13, R27, R44.reuse, -R9.reuse ;  /* 0x0000002c1b0d7223 */ /* 0x180fe20000010809 */
[----:B------:R-:W-:Y:S01]  /*214c0*/  MUFU.EX2 R25, R25 ;  /* 0x0000001900197308 */ /* 0x000fe20000000800 */
[----:B------:R-:W-:-:S07]  /*214d0*/  FFMA.FTZ R171, R30, R44, -R9 ;  /* 0x0000002c1eab7223 */ /* 0x000fce0000010809 */
[----:B------:R-:W2:Y:S01]  /*214e0*/  MUFU.EX2 R28, R11 ;  /* 0x0000000b001c7308 */ /* 0x000ea20000000800 */
[----:B------:R-:W-:-:S07]  /*214f0*/  FFMA.FTZ R12, R31, R44, -R9 ;  /* 0x0000002c1f0c7223 */ /* 0x000fce0000010809 */
[----:B------:R-:W-:Y:S08]  /*21500*/  MUFU.EX2 R169, R169 ;  /* 0x000000a900a97308 */ /* 0x000ff00000000800 */
[----:B------:R-:W1:Y:S01]  /*21510*/  MUFU.EX2 R26, R15 ;  /* 0x0000000f001a7308 */ /* 0x000e620000000800 */
[----:B------:R-:W-:-:S07]  /*21520*/  FFMA.FTZ R206, R34, R44, -R9 ;  /* 0x0000002c22ce7223 */ /* 0x000fce0000010809 */
[----:B------:R-:W3:Y:S08]  /*21530*/  MUFU.EX2 R168, R168 ;  /* 0x000000a800a87308 */ /* 0x000ef00000000800 */
[----:B------:R-:W4:Y:S01]  /*21540*/  MUFU.EX2 R13, R13 ;  /* 0x0000000d000d7308 */ /* 0x000f220000000800 */
[----:B------:R-:W-:-:S07]  /*21550*/  FFMA.FTZ R207, R35, R44, -R9 ;  /* 0x0000002c23cf7223 */ /* 0x000fce0000010809 */
[----:B------:R-:W5:Y:S08]  /*21560*/  MUFU.EX2 R170, R170 ;  /* 0x000000aa00aa7308 */ /* 0x000f700000000800 */
[----:B------:R-:W0:Y:S01]  /*21570*/  MUFU.EX2 R171, R171 ;  /* 0x000000ab00ab7308 */ /* 0x000e220000000800 */
[----:B--2---:R-:W-:Y:S01]  /*21580*/  FFMA.FTZ R5, R28, R6, R25 ;  /* 0x000000061c057223 */ /* 0x004fe20000010019 */
[----:B-1----:R-:W-:-:S06]  /*21590*/  FFMA.FTZ R6, R7, R26, R169 ;  /* 0x0000001a07067223 */ /* 0x002fcc00000100a9 */
        /* <DEDUP_REMOVED lines=8> */
[----:B-----5:R-:W-:Y:S01]  /*21620*/  FADD.FTZ R5, R170, R5 ;  /* 0x00000005aa057221 */ /* 0x020fe20000010000 */
        /* <DEDUP_REMOVED lines=81> */
[----:B------:R-:W1:Y:S08]  /*21b40*/  MUFU.EX2 R177, R177 ;  /* 0x000000b100b17308 */ /* 0x000e700000000800 */
        /* <DEDUP_REMOVED lines=10> */
[----:B--2---:R-:W-:-:S03]  /*21bf0*/  FADD.FTZ R10, R16, R7 ;  /* 0x00000007100a7221 */ /* 0x004fc60000010000 */
[----:B---3--:R-:W-:Y:S01]  /*21c00*/  FADD.FTZ R7, R17, R6 ;  /* 0x0000000611077221 */ /* 0x008fe20000010000 */
[----:B----4-:R-:W-:-:S03]  /*21c10*/  FADD.FTZ R11, R5, R10 ;  /* 0x0000000a050b7221 */ /* 0x010fc60000010000 */
[----:B0-----:R-:W-:Y:S01]  /*21c20*/  FADD.FTZ R10, R20, R7 ;  /* 0x00000007140a7221 */ /* 0x001fe20000010000 */
[----:B------:R-:W-:Y:S01]  /*21c30*/  STL [R1+0x434], R8 ;  /* 0x0004340801007387 */ /* 0x000fe20000100800 */
[----:B-----5:R-:W-:-:S05]  /*21c40*/  FADD.FTZ R11, R14, R11 ;  /* 0x0000000b0e0b7221 */ /* 0x020fca0000010000 */
[----:B------:R-:W-:Y:S04]  /*21c50*/  STL.64 [R1+0x440], R10 ;  /* 0x0004400a01007387 */ /* 0x000fe80000100a00 */
        /* <DEDUP_REMOVED lines=11> */
[----:B0-----:R-:W2:Y:S04]  /*21d10*/  LD.E R9, desc[UR42][R18.64+0x260] ;  /* 0x0002602a12097980 */ /* 0x001ea8000c101900 */
        /* <DEDUP_REMOVED lines=61> */
[----:B------:R-:W-:-:S06]  /*220f0*/  ULOP3.LUT UR5, UR4, 0x8, URZ, 0xfc, !UPT ;  /* 0x0000000804057892 */ /* 0x000fcc000f8efc3f */
[----:B------:R-:W-:Y:S02]  /*22100*/  IMAD.U32 R8, RZ, RZ, UR5 ;  /* 0x00000005ff087e24 */ /* 0x000fe4000f8e00ff */
[C---:B--2---:R-:W-:Y:S01]  /*22110*/  FMUL.FTZ R9, R28.reuse, R9 ;  /* 0x000000091c097220 */ /* 0x044fe20000410000 */
[----:B---3--:R-:W-:-:S04]  /*22120*/  FMUL.FTZ R145, R28, R145 ;  /* 0x000000911c917220 */ /* 0x008fc80000410000 */
[----:B------:R0:W-:Y:S01]  /*22130*/  ST.E desc[UR42][R18.64+0x260], R9 ;  /* 0x0002600912007985 */ /* 0x0001e2000c10192a */
[C---:B----4-:R-:W-:Y:S01]  /*22140*/  FMUL.FTZ R11, R28.reuse, R11 ;  /* 0x0000000b1c0b7220 */ /* 0x050fe20000410000 */
[C---:B-----5:R-:W-:Y:S01]  /*22150*/  FMUL.FTZ R29, R28.reuse, R29 ;  /* 0x0000001d1c1d7220 */ /* 0x060fe20000410000 */
[C---:B------:R-:W-:Y:S01]  /*22160*/  FMUL.FTZ R31, R28.reuse, R31 ;  /* 0x0000001f1c1f7220 */ /* 0x040fe20000410000 */
[----:B0-----:R-:W-:Y:S02]  /*22170*/  IMAD.U32 R9, RZ, RZ, UR7 ;  /* 0x00000007ff097e24 */ /* 0x001fe4000f8e00ff */
        /* <DEDUP_REMOVED lines=118> */
[----:B0-----:R-:W1:Y:S01]  /*228e0*/  LD.E R11, desc[UR42][R8.64] ;  /* 0x0000002a080b7980 */ /* 0x001e62000c101900 */
[----:B------:R-:W-:-:S06]  /*228f0*/  ULOP3.LUT UR6, UR4, 0xc, URZ, 0xfc, !UPT ;  /* 0x0000000c04067892 */ /* 0x000fcc000f8efc3f */
[----:B------:R-:W-:Y:S02]  /*22900*/  IMAD.U32 R10, RZ, RZ, UR6 ;  /* 0x00000006ff0a7e24 */ /* 0x000fe4000f8e00ff */
[----:B-1----:R-:W-:Y:S01]  /*22910*/  FMUL.FTZ R27, R26, R11 ;  /* 0x0000000b1a1b7220 */ /* 0x002fe20000410000 */
[----:B------:R-:W-:-:S04]  /*22920*/  IMAD.U32 R11, RZ, RZ, UR7 ;  /* 0x00000007ff0b7e24 */ /* 0x000fc8000f8e00ff */
[----:B------:R0:W-:Y:S04]  /*22930*/  ST.E desc[UR42][R8.64], R27 ;  /* 0x0000001b08007985 */ /* 0x0001e8000c10192a */
[----:B------:R-:W2:Y:S01]  /*22940*/  LD.E R11, desc[UR42][R10.64] ;  /* 0x0000002a0a0b7980 */ /* 0x000ea2000c101900 */
[----:B------:R-:W-:Y:S02]  /*22950*/  IMAD.U32 R28, RZ, RZ, UR6 ;  /* 0x00000006ff1c7e24 */ /* 0x000fe4000f8e00ff */
[----:B------:R-:W-:Y:S02]  /*22960*/  IMAD.U32 R29, RZ, RZ, UR7 ;  /* 0x00000007ff1d7e24 */ /* 0x000fe4000f8e00ff */
        /* <DEDUP_REMOVED lines=8> */
[----:B0-----:R-:W5:Y:S04]  /*229f0*/  LD.E R27, desc[UR42][R18.64+0x25c] ;  /* 0x00025c2a121b7980 */ /* 0x001f68000c101900 */
        /* <DEDUP_REMOVED lines=180> */
[----:B0-----:R-:W5:Y:S04]  /*23540*/  LD.E R33, desc[UR42][R18.64+0x220] ;  /* 0x0002202a12217980 */ /* 0x001f68000c101900 */
[----:B-1----:R-:W4:Y:S04]  /*23550*/  LD.E R27, desc[UR42][R2.64] ;  /* 0x0000002a021b7980 */ /* 0x002f28000c101900 */
[----:B--2---:R-:W2:Y:S04]  /*23560*/  LD.E.64 R10, desc[UR42][R18.64+0xa8] ;  /* 0x0000a82a120a7980 */ /* 0x004ea8000c101b00 */
[----:B-----5:R0:W-:Y:S04]  /*23570*/  ST.E desc[UR42][R18.64+0x220], R33 ;  /* 0x0002202112007985 */ /* 0x0201e8000c10192a */
[----:B------:R-:W5:Y:S01]  /*23580*/  LD.E R35, desc[UR42][R6.64] ;  /* 0x0000002a06237980 */ /* 0x000f62000c101900 */
[----:B---3--:R-:W-:-:S03]  /*23590*/  IMAD.U32 R29, RZ, RZ, UR7 ;  /* 0x00000007ff1d7e24 */ /* 0x008fc6000f8e00ff */
[----:B-----5:R1:W-:Y:S04]  /*235a0*/  ST.E desc[UR42][R6.64], R35 ;  /* 0x0000002306007985 */ /* 0x0203e8000c10192a */
[----:B------:R-:W3:Y:S01]  /*235b0*/  LD.E R37, desc[UR42][R8.64] ;  /* 0x0000002a08257980 */ /* 0x000ee2000c101900 */
[----:B------:R-:W-:Y:S02]  /*235c0*/  IMAD.U32 R30, RZ, RZ, UR6 ;  /* 0x00000006ff1e7e24 */ /* 0x000fe4000f8e00ff */
[----:B----4-:R-:W-:Y:S01]  /*235d0*/  IMAD.U32 R31, RZ, RZ, UR7 ;  /* 0x00000007ff1f7e24 */ /* 0x010fe2000f8e00ff */
[----:B---3--:R3:W-:Y:S04]  /*235e0*/  ST.E desc[UR42][R8.64], R37 ;  /* 0x0000002508007985 */ /* 0x0087e8000c10192a */
[----:B------:R-:W4:Y:S04]  /*235f0*/  LD.E R29, desc[UR42][R28.64] ;  /* 0x0000002a1c1d7980 */ /* 0x000f28000c101900 */
[----:B----4-:R4:W-:Y:S04]  /*23600*/  ST.E desc[UR42][R30.64], R29 ;  /* 0x0000001d1e007985 */ /* 0x0109e8000c10192a */
[----:B------:R-:W5:Y:S04]  /*23610*/  LD.E R39, desc[UR42][R18.64+0x230] ;  /* 0x0002302a12277980 */ /* 0x000f68000c101900 */
[----:B0-----:R-:W2:Y:S04]  /*23620*/  LD.E R33, desc[UR42][R18.64+0x234] ;  /* 0x0002342a12217980 */ /* 0x001ea8000c101900 */
[----:B------:R-:W2:Y:S04]  /*23630*/  LD.E R41, desc[UR42][R18.64+0x238] ;  /* 0x0002382a12297980 */ /* 0x000ea8000c101900 */
[----:B------:R-:W2:Y:S04]  /*23640*/  LD.E R43, desc[UR42][R18.64+0x23c] ;  /* 0x00023c2a122b7980 */ /* 0x000ea8000c101900 */
[----:B-1----:R-:W2:Y:S04]  /*23650*/  LD.E R35, desc[UR42][R18.64+0x240] ;  /* 0x0002402a12237980 */ /* 0x002ea8000c101900 */
[----:B------:R-:W2:Y:S04]  /*23660*/  LD.E R45, desc[UR42][R18.64+0x244] ;  /* 0x0002442a122d7980 */ /* 0x000ea8000c101900 */
[----:B------:R-:W2:Y:S04]  /*23670*/  LD.E R47, desc[UR42][R18.64+0x248] ;  /* 0x0002482a122f7980 */ /* 0x000ea8000c101900 */
[----:B---3--:R-:W3:Y:S04]  /*23680*/  LD.E R37, desc[UR42][R18.64+0x24c] ;  /* 0x00024c2a12257980 */ /* 0x008ee8000c101900 */
[----:B------:R-:W3:Y:S04]  /*23690*/  LD.E R49, desc[UR42][R18.64+0x250] ;  /* 0x0002502a12317980 */ /* 0x000ee8000c101900 */
[----:B------:R-:W3:Y:S04]  /*236a0*/  LD.E R51, desc[UR42][R18.64+0x254] ;  /* 0x0002542a12337980 */ /* 0x000ee8000c101900 */
        /* <DEDUP_REMOVED lines=114> */
[----:B-----5:R-:W-:Y:S04]  /*23dd0*/  ST.E desc[UR42][R18.64+0x230], R39 ;  /* 0x0002302712007985 */ /* 0x020fe8000c10192a */
[----:B--2---:R-:W-:Y:S04]  /*23de0*/  ST.E desc[UR42][R18.64+0x234], R33 ;  /* 0x0002342112007985 */ /* 0x004fe8000c10192a */
[----:B------:R-:W-:Y:S04]  /*23df0*/  ST.E desc[UR42][R18.64+0x238], R41 ;  /* 0x0002382912007985 */ /* 0x000fe8000c10192a */
[----:B------:R-:W-:Y:S04]  /*23e00*/  ST.E desc[UR42][R18.64+0x23c], R43 ;  /* 0x00023c2b12007985 */ /* 0x000fe8000c10192a */
[----:B------:R-:W-:Y:S04]  /*23e10*/  ST.E desc[UR42][R18.64+0x240], R35 ;  /* 0x0002402312007985 */ /* 0x000fe8000c10192a */
[----:B------:R-:W-:Y:S04]  /*23e20*/  ST.E desc[UR42][R18.64+0x244], R45 ;  /* 0x0002442d12007985 */ /* 0x000fe8000c10192a */
[----:B------:R-:W-:Y:S04]  /*23e30*/  ST.E desc[UR42][R18.64+0x248], R47 ;  /* 0x0002482f12007985 */ /* 0x000fe8000c10192a */
[----:B---3--:R-:W-:Y:S04]  /*23e40*/  ST.E desc[UR42][R18.64+0x24c], R37 ;  /* 0x00024c2512007985 */ /* 0x008fe8000c10192a */
        /* <DEDUP_REMOVED lines=117> */
[----:B------:R-:W-:-:S02]  /*245a0*/  IMAD R10, R27, 0xc00, R10 ;  /* 0x00000c001b0a7824 */ /* 0x000fc400078e020a */
[----:B------:R-:W-:Y:S01]  /*245b0*/  IMAD.U32 R27, RZ, RZ, UR7 ;  /* 0x00000007ff1b7e24 */ /* 0x000fe2000f8e00ff */
[----:B------:R-:W-:Y:S01]  /*245c0*/  F2FP.F16.F32.PACK_AB R168, R168, R25 ;  /* 0x00000019a8a8723e */ /* 0x000fe200000000ff */
[----:B-1----:R-:W-:Y:S01]  /*245d0*/  IMAD.U32 R26, RZ, RZ, UR6 ;  /* 0x00000006ff1a7e24 */ /* 0x002fe2000f8e00ff */
[----:B--2---:R-:W2:Y:S04]  /*245e0*/  LD.E R28, desc[UR42][R18.64+0x230] ;  /* 0x0002302a121c7980 */ /* 0x004ea8000c101900 */
[----:B------:R-:W2:Y:S04]  /*245f0*/  LD.E R27, desc[UR42][R26.64] ;  /* 0x0000002a1a1b7980 */ /* 0x000ea8000c101900 */
        /* <DEDUP_REMOVED lines=130> */
[----:B------:R-:W-:Y:S02]  /*24e20*/  F2FP.F16.F32.PACK_AB R169, R13, R169 ;  /* 0x000000a90da9723e */ /* 0x000fe400000000ff */
[----:B------:R-:W-:Y:S01]  /*24e30*/  F2FP.F16.F32.PACK_AB R171, R12, R171 ;  /* 0x000000ab0cab723e */ /* 0x000fe200000000ff */
[----:B------:R-:W-:Y:S01]  /*24e40*/  VOTEU.ANY UP0, P1 ;  /* 0x00000000003f7886 */ /* 0x000fe20000800100 */
[----:B------:R-:W-:Y:S02]  /*24e50*/  VIADD R12, R10, 0x80 ;  /* 0x000000800a0c7836 */ /* 0x000fe40000000000 */
[----:B------:R-:W-:Y:S01]  /*24e60*/  IMAD.MOV.U32 R13, RZ, RZ, R11 ;  /* 0x000000ffff0d7224 */ /* 0x000fe200078e000b */
[----:B--2---:R-:W-:-:S06]  /*24e70*/  WARPGROUP.ARRIVE ;  /* 0x00000000000079c5 */ /* 0x004fcc0000000000 */
[----:B------:R-:W-:Y:S01]  /*24e80*/  HGMMA.64x256x16.F32 R24, R168, gdesc[UR8].tnspB, R24, UP0, gsb0 ;  /* 0x43e00008a8187df0 */ /* 0x000fe2000b800818 */
[----:B------:R-:W-:Y:S01]  /*24e90*/  R2UR UR10, R12 ;  /* 0x000000000c0a72ca */ /* 0x000fe200000e0000 */
[----:B------:R-:W-:Y:S01]  /*24ea0*/  IMAD.U32 R12, RZ, RZ, UR6 ;  /* 0x00000006ff0c7e24 */ /* 0x000fe2000f8e00ff */
[----:B------:R-:W-:Y:S01]  /*24eb0*/  R2UR UR11, R13 ;  /* 0x000000000d0b72ca */ /* 0x000fe200000e0000 */
[----:B------:R-:W-:Y:S01]  /*24ec0*/  IMAD.U32 R13, RZ, RZ, UR7 ;  /* 0x00000007ff0d7e24 */ /* 0x000fe2000f8e00ff */
        /* <DEDUP_REMOVED lines=138> */
[----:B------:R-:W-:Y:S01]  /*25770*/  R2UR UR10, R12 ;  /* 0x000000000c0a72ca */ /* 0x000fe200000e0000 */
[----:B------:R-:W-:Y:S01]  /*25780*/  IMAD.U32 R12, RZ, RZ, UR6 ;  /* 0x00000006ff0c7e24 */ /* 0x000fe2000f8e00ff */
[----:B------:R-:W-:Y:S01]  /*25790*/  R2UR UR11, R13 ;  /* 0x000000000d0b72ca */ /* 0x000fe200000e0000 */
[----:B------:R-:W-:Y:S01]  /*257a0*/  IMAD.U32 R13, RZ, RZ, UR7 ;  /* 0x00000007ff0d7e24 */ /* 0x000fe2000f8e00ff */
        /* <DEDUP_REMOVED lines=283> */
[----:B------:R-:W-:Y:S02]  /*26960*/  IMAD.U32 R13, RZ, RZ, UR7 ;  /* 0x00000007ff0d7e24 */ /* 0x000fe4000f8e00ff */
        /* <DEDUP_REMOVED lines=137> */
[----:B------:R-:W-:Y:S01]  /*27200*/  IMAD.U32 R10, RZ, RZ, UR6 ;  /* 0x00000006ff0a7e24 */ /* 0x000fe2000f8e00ff */
[----:B------:R-:W-:Y:S01]  /*27210*/  R2UR UR11, R11 ;  /* 0x000000000b0b72ca */ /* 0x000fe200000e0000 */
[----:B------:R-:W-:Y:S01]  /*27220*/  IMAD.U32 R11, RZ, RZ, UR7 ;  /* 0x00000007ff0b7e24 */ /* 0x000fe2000f8e00ff */
[----:B------:R-:W-:Y:S01]  /*27230*/  STL [R1+0x88], R4 ;  /* 0x0000880401007387 */ /* 0x000fe20000100800 */
[----:B------:R-:W-:-:S03]  /*27240*/  WARPGROUP.DEPBAR.LE gsb0, 0x0 ;  /* 0x00008000000079c5 */ /* 0x000fc60000010000 */
        /* <DEDUP_REMOVED lines=134> */
[----:B------:R-:W-:Y:S01]  /*27ab0*/  IMAD.U32 R10, RZ, RZ, UR6 ;  /* 0x00000006ff0a7e24 */ /* 0x000fe2000f8e00ff */
[----:B------:R-:W-:Y:S01]  /*27ac0*/  STL [R1+0x88], R4 ;  /* 0x0000880401007387 */ /* 0x000fe20000100800 */
[----:B------:R-:W-:Y:S01]  /*27ad0*/  IMAD.U32 R11, RZ, RZ, UR7 ;  /* 0x00000007ff0b7e24 */ /* 0x000fe2000f8e00ff */
[----:B------:R-:W-:Y:S02]  /*27ae0*/  WARPGROUP.DEPBAR.LE gsb0, 0x0 ;  /* 0x00008000000079c5 */ /* 0x000fe40000010000 */
        /* <DEDUP_REMOVED lines=131> */
[----:B0-----:R-:W2:Y:S01]  /*28320*/  LD.E R11, desc[UR42][R6.64] ;  /* 0x0000002a060b7980 */ /* 0x001ea2000c101900 */
[----:B------:R-:W-:-:S02]  /*28330*/  IMAD.U32 R14, RZ, RZ, UR6 ;  /* 0x00000006ff0e7e24 */ /* 0x000fc4000f8e00ff */
[----:B------:R-:W-:Y:S01]  /*28340*/  IMAD.U32 R15, RZ, RZ, UR7 ;  /* 0x00000007ff0f7e24 */ /* 0x000fe2000f8e00ff */
[----:B--2---:R0:W-:Y:S04]  /*28350*/  ST.E desc[UR42][R6.64], R11 ;  /* 0x0000000b06007985 */ /* 0x0041e8000c10192a */
[----:B------:R-:W2:Y:S01]  /*28360*/  LD.E R13, desc[UR42][R8.64] ;  /* 0x0000002a080d7980 */ /* 0x000ea2000c101900 */
[----:B------:R-:W-:Y:S02]  /*28370*/  IMAD.U32 R16, RZ, RZ, UR6 ;  /* 0x00000006ff107e24 */ /* 0x000fe4000f8e00ff */
[----:B------:R-:W-:Y:S01]  /*28380*/  IMAD.U32 R17, RZ, RZ, UR7 ;  /* 0x00000007ff117e24 */ /* 0x000fe2000f8e00ff */
[----:B--2---:R2:W-:Y:S04]  /*28390*/  ST.E desc[UR42][R8.64], R13 ;  /* 0x0000000d08007985 */ /* 0x0045e8000c10192a */
[----:B------:R-:W3:Y:S04]  /*283a0*/  LD.E R10, desc[UR42][R14.64] ;  /* 0x0000002a0e0a7980 */ /* 0x000ee8000c101900 */
[----:B---3--:R3:W-:Y:S04]  /*283b0*/  ST.E desc[UR42][R16.64], R10 ;  /* 0x0000000a10007985 */ /* 0x0087e8000c10192a */
[----:B------:R-:W4:Y:S04]  /*283c0*/  LD.E R21, desc[UR42][R18.64+0x230] ;  /* 0x0002302a12157980 */ /* 0x000f28000c101900 */
[----:B------:R-:W5:Y:S04]  /*283d0*/  LD.E R25, desc[UR42][R18.64+0x234] ;  /* 0x0002342a12197980 */ /* 0x000f68000c101900 */
[----:B-1----:R-:W5:Y:S04]  /*283e0*/  LD.E R5, desc[UR42][R18.64+0x238] ;  /* 0x0002382a12057980 */ /* 0x002f68000c101900 */
[----:B------:R-:W5:Y:S04]  /*283f0*/  LD.E R27, desc[UR42][R18.64+0x23c] ;  /* 0x00023c2a121b7980 */ /* 0x000f68000c101900 */
[----:B0-----:R-:W5:Y:S04]  /*28400*/  LD.E R7, desc[UR42][R18.64+0x240] ;  /* 0x0002402a12077980 */ /* 0x001f68000c101900 */
[----:B------:R-:W5:Y:S04]  /*28410*/  LD.E R11, desc[UR42][R18.64+0x244] ;  /* 0x0002442a120b7980 */ /* 0x000f68000c101900 */
[----:B------:R-:W5:Y:S04]  /*28420*/  LD.E R29, desc[UR42][R18.64+0x248] ;  /* 0x0002482a121d7980 */ /* 0x000f68000c101900 */
[----:B--2---:R-:W2:Y:S04]  /*28430*/  LD.E R9, desc[UR42][R18.64+0x24c] ;  /* 0x00024c2a12097980 */ /* 0x004ea8000c101900 */
[----:B------:R-:W2:Y:S04]  /*28440*/  LD.E R13, desc[UR42][R18.64+0x250] ;  /* 0x0002502a120d7980 */ /* 0x000ea8000c101900 */
[----:B------:R-:W2:Y:S04]  /*28450*/  LD.E R15, desc[UR42][R18.64+0x254] ;  /* 0x0002542a120f7980 */ /* 0x000ea8000c101900 */
[----:B---3--:R-:W3:Y:S04]  /*28460*/  LD.E R17, desc[UR42][R18.64+0x258] ;  /* 0x0002582a12117980 */ /* 0x008ee8000c101900 */
[----:B------:R-:W3:Y:S04]  /*28470*/  LD.E R31, desc[UR42][R18.64+0x25c] ;  /* 0x00025c2a121f7980 */ /* 0x000ee8000c101900 */
        /* <DEDUP_REMOVED lines=112> */
[----:B----4-:R0:W-:Y:S04]  /*28b80*/  ST.E desc[UR42][R18.64+0x230], R21 ;  /* 0x0002301512007985 */ /* 0x0101e8000c10192a */
[----:B-----5:R0:W-:Y:S04]  /*28b90*/  ST.E desc[UR42][R18.64+0x234], R25 ;  /* 0x0002341912007985 */ /* 0x0201e8000c10192a */
[----:B------:R0:W-:Y:S04]  /*28ba0*/  ST.E desc[UR42][R18.64+0x238], R5 ;  /* 0x0002380512007985 */ /* 0x0001e8000c10192a */
[----:B------:R0:W-:Y:S04]  /*28bb0*/  ST.E desc[UR42][R18.64+0x23c], R27 ;  /* 0x00023c1b12007985 */ /* 0x0001e8000c10192a */
[----:B------:R0:W-:Y:S04]  /*28bc0*/  ST.E desc[UR42][R18.64+0x240], R7 ;  /* 0x0002400712007985 */ /* 0x0001e8000c10192a */
[----:B------:R0:W-:Y:S04]  /*28bd0*/  ST.E desc[UR42][R18.64+0x244], R11 ;  /* 0x0002440b12007985 */ /* 0x0001e8000c10192a */
[----:B------:R0:W-:Y:S04]  /*28be0*/  ST.E desc[UR42][R18.64+0x248], R29 ;  /* 0x0002481d12007985 */ /* 0x0001e8000c10192a */
[----:B--2---:R0:W-:Y:S04]  /*28bf0*/  ST.E desc[UR42][R18.64+0x24c], R9 ;  /* 0x00024c0912007985 */ /* 0x0041e8000c10192a */
[----:B------:R0:W-:Y:S04]  /*28c00*/  ST.E desc[UR42][R18.64+0x250], R13 ;  /* 0x0002500d12007985 */ /* 0x0001e8000c10192a */
[----:B------:R0:W-:Y:S04]  /*28c10*/  ST.E desc[UR42][R18.64+0x254], R15 ;  /* 0x0002540f12007985 */ /* 0x0001e8000c10192a */
[----:B---3--:R0:W-:Y:S04]  /*28c20*/  ST.E desc[UR42][R18.64+0x258], R17 ;  /* 0x0002581112007985 */ /* 0x0081e8000c10192a */
        /* <DEDUP_REMOVED lines=121> */
.L_x_12833:
[----:B------:R-:W-:Y:S05]  /*293c0*/  BSYNC B0 ;  /* 0x0000000000007941 */ /* 0x000fea0003800000 */
.L_x_12832:
[C---:B------:R-:W-:Y:S01]  /*293d0*/  ISETP.GT.AND P0, PT, R0.reuse, R165, PT ;  /* 0x000000a50000720c */ /* 0x040fe20003f04270 */
[----:B------:R-:W-:-:S12]  /*293e0*/  VIADD R0, R0, 0xffffffff ;  /* 0xffffffff00007836 */ /* 0x000fd80000000000 */
[----:B------:R-:W-:Y:S05]  /*293f0*/  @P0 BRA `(.L_x_12834) ;  /* 0xffffff5000c80947 */ /* 0x000fea000383ffff */
.L_x_12807:
[----:B0-----:R-:W2:Y:S01]  /*29400*/  LDL R5, [R1+0x440] ;  /* 0x0004400001057983 */ /* 0x001ea20000100800 */
[----:B------:R-:W-:Y:S05]  /*29410*/  WARPSYNC.ALL ;  /* 0x0000000000007948 */ /* 0x000fea0003800000 */
[----:B------:R-:W3:Y:S04]  /*29420*/  LDL R6, [R1+0x444] ;  /* 0x0004440001067983 */ /* 0x000ee80000100800 */
[----:B------:R-:W4:Y:S04]  /*29430*/  LDL R136, [R1+0x210] ;  /* 0x0002100001887983 */ /* 0x000f280000100800 */
        /* <DEDUP_REMOVED lines=62> */
[----:B--2---:R-:W0:Y:S02]  /*29820*/  SHFL.BFLY PT, R0, R5, 0x2, 0x1f ;  /* 0x0c401f0005007f89 */ /* 0x004e2400000e0000 */
[----:B0-----:R-:W-:-:S05]  /*29830*/  FADD.FTZ R0, R5, R0 ;  /* 0x0000000005007221 */ /* 0x001fca0000010000 */
[----:B------:R-:W0:Y:S02]  /*29840*/  SHFL.BFLY PT, R3, R0, 0x1, 0x1f ;  /* 0x0c201f0000037f89 */ /* 0x000e2400000e0000 */
[----:B0-----:R-:W-:Y:S01]  /*29850*/  FADD.FTZ R2, R0, R3 ;  /* 0x0000000300027221 */ /* 0x001fe20000010000 */
[----:B----4-:R-:W-:Y:S01]  /*29860*/  VIADD R136, R136, 0x1 ;  /* 0x0000000188887836 */ /* 0x010fe20000000000 */
[----:B------:R-:W2:Y:S04]  /*29870*/  LDL R0, [R1+0x21c] ;  /* 0x00021c0001007983 */ /* 0x000ea80000100800 */
[----:B------:R-:W-:Y:S04]  /*29880*/  STL [R1+0x440], R2 ;  /* 0x0004400201007387 */ /* 0x000fe80000100800 */
[----:B------:R-:W4:Y:S04]  /*29890*/  LDL R147, [R1+0x440] ;  /* 0x0004400001937983 */ /* 0x000f280000100800 */
[----:B---3--:R-:W0:Y:S02]  /*298a0*/  SHFL.BFLY PT, R3, R6, 0x2, 0x1f ;  /* 0x0c401f0006037f89 */ /* 0x008e2400000e0000 */
[----:B0-----:R-:W-:Y:S01]  /*298b0*/  FADD.FTZ R3, R3, R6 ;  /* 0x0000000603037221 */ /* 0x001fe20000010000 */
[----:B------:R-:W-:Y:S01]  /*298c0*/  ISETP.NE.AND P2, PT, R136, 0x2, PT ;  /* 0x000000028800780c */ /* 0x000fe20003f45270 */
[----:B------:R-:W3:Y:S04]  /*298d0*/  LDL.64 R6, [R1+0x408] ;  /* 0x0004080001067983 */ /* 0x000ee80000100a00 */
[----:B-1----:R-:W0:Y:S08]  /*298e0*/  SHFL.BFLY PT, R4, R3, 0x1, 0x1f ;  /* 0x0c201f0003047f89 */ /* 0x002e3000000e0000 */
[----:B------:R-:W5:Y:S01]  /*298f0*/  @!P2 LDL R134, [R1+0x214] ;  /* 0x000214000186a983 */ /* 0x000f620000100800 */
[----:B0-----:R-:W-:-:S03]  /*29900*/  FADD.FTZ R140, R3, R4 ;  /* 0x00000004038c7221 */ /* 0x001fc60000010000 */
[----:B------:R-:W3:Y:S02]  /*29910*/  LDL.64 R4, [R1+0x3f8] ;  /* 0x0003f80001047983 */ /* 0x000ee40000100a00 */
[----:B------:R-:W-:Y:S02]  /*29920*/  FSETP.NE.FTZ.AND P1, PT, R140, RZ, PT ;  /* 0x000000ff8c00720b */ /* 0x000fe40003f35000 */
[----:B------:R-:W3:Y:S11]  /*29930*/  LDL.64 R2, [R1+0x418] ;  /* 0x0004180001027983 */ /* 0x000ef60000100a00 */
[----:B------:R-:W3:Y:S04]  /*29940*/  @P1 LDL R143, [R1+0x450] ;  /* 0x00045000018f1983 */ /* 0x000ee80000100800 */
[----:B------:R-:W3:Y:S01]  /*29950*/  @P1 LDL R145, [R1+0x434] ;  /* 0x0004340001911983 */ /* 0x000ee20000100800 */
[----:B------:R-:W-:-:S02]  /*29960*/  IMAD.MOV.U32 R142, RZ, RZ, -0x800000 ;  /* 0xff800000ff8e7424 */ /* 0x000fc400078e00ff */
[----:B------:R-:W-:Y:S02]  /*29970*/  IMAD.MOV.U32 R137, RZ, RZ, RZ ;  /* 0x000000ffff897224 */ /* 0x000fe400078e00ff */
[----:B------:R-:W-:Y:S01]  /*29980*/  IMAD.MOV.U32 R144, RZ, RZ, -0x800000 ;  /* 0xff800000ff907424 */ /* 0x000fe200078e00ff */
[----:B------:R0:W-:Y:S08]  /*29990*/  BAR.ARV R219, 0x100 ;  /* 0x000400db0000751d */ /* 0x0001f00000002000 */
[----:B------:R-:W-:Y:S06]  /*299a0*/  BAR.ARV 0x8, 0x180 ;  /* 0x0206000000007b1d */ /* 0x000fec0000002000 */
[----:B----4-:R-:W-:-:S13]  /*299b0*/  FSETP.NE.FTZ.AND P0, PT, R147, RZ, PT ;  /* 0x000000ff9300720b */ /* 0x010fda0003f15000 */
[----:B------:R-:W4:Y:S04]  /*299c0*/  @P0 LDL R138, [R1+0x450] ;  /* 0x00045000018a0983 */ /* 0x000f280000100800 */
[----:B------:R-:W3:Y:S01]  /*299d0*/  @P0 LDL R139, [R1+0x430] ;  /* 0x00043000018b0983 */ /* 0x000ee20000100800 */
[----:B------:R-:W1:Y:S02]  /*299e0*/  @P0 MUFU.LG2 R141, R147 ;  /* 0x00000093008d0308 */ /* 0x000e640000000c00 */
[----:B-1----:R-:W-:-:S06]  /*299f0*/  @P0 FMUL.FTZ R141, R141, 0.69314718246459960938 ;  /* 0x3f3172188d8d0820 */ /* 0x002fcc0000410000 */
[----:B------:R-:W-:Y:S08]  /*29a00*/  @P1 MUFU.LG2 R146, R140 ;  /* 0x0000008c00921308 */ /* 0x000ff00000000c00 */
[----:B------:R-:W1:Y:S01]  /*29a10*/  @P0 MUFU.RCP R137, R147 ;  /* 0x0000009300890308 */ /* 0x000e620000001000 */
[----:B-----5:R-:W-:Y:S01]  /*29a20*/  @!P2 LOP3.LUT R134, R134, 0x1, RZ, 0x3c, !PT ;  /* 0x000000018686a812 */ /* 0x020fe200078e3cff */
[----:B--2---:R-:W-:Y:S01]  /*29a30*/  VIADD R0, R0, 0x1 ;  /* 0x0000000100007836 */ /* 0x004fe20000000000 */
[----:B------:R-:W-:Y:S04]  /*29a40*/  STL [R1+0x444], R140 ;  /* 0x0004448c01007387 */ /* 0x000fe80000100800 */
[----:B------:R-:W-:Y:S04]  /*29a50*/  STL [R1+0x210], R136 ;  /* 0x0002108801007387 */ /* 0x000fe80000100800 */
[----:B------:R-:W-:Y:S01]  /*29a60*/  @!P2 STL [R1+0x214], R134 ;  /* 0x000214860100a387 */ /* 0x000fe20000100800 */
        /* <DEDUP_REMOVED lines=99> */
[----:B---3--:R-:W-:Y:S01]  /*2a0a0*/  @P0 FFMA.FTZ R142, R138, R139, R141 ;  /* 0x0000008b8a8e0223 */ /* 0x008fe2000001008d */
[----:B------:R-:W-:-:S06]  /*2a0b0*/  IMAD.MOV.U32 R138, RZ, RZ, RZ ;  /* 0x000000ffff8a7224 */ /* 0x000fcc00078e00ff */
[----:B------:R-:W1:Y:S01]  /*2a0c0*/  @P1 MUFU.RCP R138, R140 ;  /* 0x0000008c008a1308 */ /* 0x000e620000001000 */
[----:B------:R-:W-:Y:S01]  /*2a0d0*/  @P1 FMUL.FTZ R139, R146, 0.69314718246459960938 ;  /* 0x3f317218928b1820 */ /* 0x000fe20000410000 */
[----:B------:R-:W-:-:S04]  /*2a0e0*/  @P1 FMUL.FTZ R146, R143, 0.69314718246459960938 ;  /* 0x3f3172188f921820 */ /* 0x000fc80000410000 */
[----:B------:R-:W-:Y:S01]  /*2a0f0*/  @P1 FFMA.FTZ R144, R146, R145, R139 ;  /* 0x0000009192901223 */ /* 0x000fe2000001008b */
[-C--:B-1----:R-:W-:Y:S01]  /*2a100*/  FMUL.FTZ R13, R13, R138.reuse ;  /* 0x0000008a0d0d7220 */ /* 0x082fe20000410000 */
        /* <DEDUP_REMOVED lines=98> */
[----:B------:R0:W-:Y:S01]  /*2a730*/  STL [R1+0x218], R12 ;  /* 0x0002180c01007387 */ /* 0x0001e20000100800 */
[----:B------:R-:W-:-:S13]  /*2a740*/  PLOP3.LUT P0, PT, PT, PT, PT, 0x8, 0x0 ;  /* 0x000000000000781c */ /* 0x000fda0003f0e170 */
.L_x_12717:
[----:B------:R-:W-:Y:S05]  /*2a750*/  WARPSYNC.ALL ;  /* 0x0000000000007948 */ /* 0x000fea0003800000 */
[----:B------:R-:W1:Y:S08]  /*2a760*/  S2UR UR5, SR_CgaCtaId ;  /* 0x00000000000579c3 */ /* 0x000e700000008800 */
[----:B------:R-:W-:Y:S06]  /*2a770*/  BAR.SYNC.DEFER_BLOCKING 0x5, 0x180 ;  /* 0x0146000000007b1d */ /* 0x000fec0000010000 */
[----:B------:R-:W-:Y:S01]  /*2a780*/  UMOV UR4, 0x400 ;  /* 0x0000040000047882 */ /* 0x000fe20000000000 */
[----:B------:R-:W-:Y:S01]  /*2a790*/  BSSY B0, `(.L_x_12835) ;  /* 0x00002e3000007945 */ /* 0x000fe20003800000 */
[----:B-1----:R-:W-:-:S06]  /*2a7a0*/  ULEA UR4, UR5, UR4, 0x18 ;  /* 0x0000000405047291 */ /* 0x002fcc000f8ec03f */
[----:B0-----:R-:W-:-:S05]  /*2a7b0*/  IMAD.U32 R144, RZ, RZ, UR4 ;  /* 0x00000004ff907e24 */ /* 0x001fca000f8e00ff */
[----:B------:R0:W1:Y:S01]  /*2a7c0*/  LDS.128 R120, [R144+0x324d0] ;  /* 0x0324d00090787984 */ /* 0x0000620000000c00 */
[----:B------:R-:W-:Y:S06]  /*2a7d0*/  BAR.ARV 0x4, 0x180 ;  /* 0x0106000000007b1d */ /* 0x000fec0000002000 */
[----:B------:R-:W-:Y:S05]  /*2a7e0*/  @P0 BRA `(.L_x_12836) ;  /* 0x0000002000280947 */ /* 0x000fea0003800000 */
        /* <DEDUP_REMOVED lines=32> */
[----:B------:R-:W0:Y:S01]  /*2a9f0*/  S2R R17, SR_SWINHI ;  /* 0x0000000000117919 */ /* 0x000e220000002f00 */
[----:B------:R-:W-:Y:S05]  /*2aa00*/  WARPSYNC.ALL ;  /* 0x0000000000007948 */ /* 0x000fea0003800000 */
[----:B------:R-:W-:Y:S01]  /*2aa10*/  ULDC.64 UR4, c[0x0][0xd00] ;  /* 0x0003400000047ab9 */ /* 0x000fe20000000a00 */
[----:B-----5:R-:W-:-:S02]  /*2aa20*/  MOV R2, R144 ;  /* 0x0000009000027202 */ /* 0x020fc40000000f00 */
[----:B0-----:R-:W-:-:S03]  /*2aa30*/  MOV R3, R17 ;  /* 0x0000001100037202 */ /* 0x001fc60000000f00 */
[----:B------:R-:W-:-:S03]  /*2aa40*/  IMAD.WIDE R16, R234, 0x2, R2 ;  /* 0x00000002ea107825 */ /* 0x000fc600078e0202 */
[C---:B------:R-:W-:Y:S02]  /*2aa50*/  IADD3 R0, P1, R16.reuse, 0x20, RZ ;  /* 0x0000002010007810 */ /* 0x040fe40007f3e0ff */
[----:B------:R-:W-:Y:S02]  /*2aa60*/  IADD3 R148, P2, R16, 0x40, RZ ;  /* 0x0000004010947810 */ /* 0x000fe40007f5e0ff */
[----:B------:R-:W-:Y:S02]  /*2aa70*/  LOP3.LUT R201, R0, 0x380, RZ, 0xc0, !PT ;  /* 0x0000038000c97812 */ /* 0x000fe400078ec0ff */
[C---:B------:R-:W-:Y:S01]  /*2aa80*/  IADD3 R146, P3, R16.reuse, 0x60, RZ ;  /* 0x0000006010927810 */ /* 0x040fe20007f7e0ff */
[----:B------:R-:W-:Y:S01]  /*2aa90*/  IMAD.X R197, RZ, RZ, R17, P1 ;  /* 0x000000ffffc57224 */ /* 0x000fe200008e0611 */
[----:B------:R-:W-:Y:S02]  /*2aaa0*/  SHF.R.U64 R201, R201, 0x3, RZ ;  /* 0x00000003c9c97819 */ /* 0x000fe400000012ff */
[----:B------:R-:W-:-:S02]  /*2aab0*/  IADD3 R145, P0, R16, 0x4040, RZ ;  /* 0x0000404010917810 */ /* 0x000fc40007f1e0ff */
[----:B------:R-:W-:Y:S02]  /*2aac0*/  IADD3 R170, P1, R16, 0x4060, RZ ;  /* 0x0000406010aa7810 */ /* 0x000fe40007f3e0ff */
[----:B------:R-:W-:Y:S02]  /*2aad0*/  LOP3.LUT R178, R148, 0x380, RZ, 0xc0, !PT ;  /* 0x0000038094b27812 */ /* 0x000fe400078ec0ff */
[----:B------:R-:W-:Y:S02]  /*2aae0*/  LOP3.LUT R180, R146, 0x380, RZ, 0xc0, !PT ;  /* 0x0000038092b47812 */ /* 0x000fe400078ec0ff */
[----:B------:R-:W-:Y:S02]  /*2aaf0*/  LOP3.LUT R196, R201, R0, RZ, 0x3c, !PT ;  /* 0x00000000c9c47212 */ /* 0x000fe400078e3cff */
[----:B------:R-:W-:Y:S01]  /*2ab00*/  LOP3.LUT R0, R145, 0x380, RZ, 0xc0, !PT ;  /* 0x0000038091007812 */ /* 0x000fe200078ec0ff */
[----:B------:R-:W-:Y:S01]  /*2ab10*/  IMAD.X R181, RZ, RZ, R17, P1 ;  /* 0x000000ffffb57224 */ /* 0x000fe200008e0611 */
[----:B------:R-:W-:-:S02]  /*2ab20*/  IADD3 R20, P4, R16, 0x4000, RZ ;  /* 0x0000400010147810 */ /* 0x000fc40007f9e0ff */
[----:B------:R-:W-:Y:S02]  /*2ab30*/  SHF.R.U64 R203, R178, 0x3, RZ ;  /* 0x00000003b2cb7819 */ /* 0x000fe400000012ff */
[----:B-1----:R-:W-:Y:S02]  /*2ab40*/  IADD3 R120, P5, R16, 0x4020, RZ ;  /* 0x0000402010787810 */ /* 0x002fe40007fbe0ff */
[----:B------:R-:W-:Y:S01]  /*2ab50*/  SHF.R.U64 R205, R180, 0x3, RZ ;  /* 0x00000003b4cd7819 */ /* 0x000fe200000012ff */
[--C-:B------:R-:W-:Y:S01]  /*2ab60*/  IMAD.X R195, RZ, RZ, R17.reuse, P2 ;  /* 0x000000ffffc37224 */ /* 0x100fe200010e0611 */
[----:B------:R-:W-:Y:S01]  /*2ab70*/  IADD3 R190, P1, R16, 0xc020, RZ ;  /* 0x0000c02010be7810 */ /* 0x000fe20007f3e0ff */
[----:B------:R-:W-:Y:S01]  /*2ab80*/  IMAD.X R189, RZ, RZ, R17, P3 ;  /* 0x000000ffffbd7224 */ /* 0x000fe200018e0611 */
[----:B------:R-:W-:Y:S02]  /*2ab90*/  SHF.R.U64 R0, R0, 0x3, RZ ;  /* 0x0000000300007819 */ /* 0x000fe400000012ff */
[----:B------:R-:W-:-:S02]  /*2aba0*/  LOP3.LUT R21, R16, 0x380, RZ, 0xc0, !PT ;  /* 0x0000038010157812 */ /* 0x000fc400078ec0ff */
[----:B------:R-:W-:Y:S02]  /*2abb0*/  IADD3 R150, P2, R16, 0x8000, RZ ;  /* 0x0000800010967810 */ /* 0x000fe40007f5e0ff */
[----:B------:R-:W-:Y:S02]  /*2abc0*/  LOP3.LUT R194, R203, R148, RZ, 0x3c, !PT ;  /* 0x00000094cbc27212 */ /* 0x000fe400078e3cff */
[----:B------:R-:W-:Y:S02]  /*2abd0*/  LOP3.LUT R201, R20, 0x380, RZ, 0xc0, !PT ;  /* 0x0000038014c97812 */ /* 0x000fe400078ec0ff */
[----:B------:R-:W-:Y:S02]  /*2abe0*/  IADD3 R168, P3, R16, 0x8020, RZ ;  /* 0x0000802010a87810 */ /* 0x000fe40007f7e0ff */
[----:B------:R-:W-:Y:S02]  /*2abf0*/  LOP3.LUT R188, R205, R146, RZ, 0x3c, !PT ;  /* 0x00000092cdbc7212 */ /* 0x000fe400078e3cff */
[----:B------:R-:W-:Y:S01]  /*2ac00*/  LOP3.LUT R203, R120, 0x380, RZ, 0xc0, !PT ;  /* 0x0000038078cb7812 */ /* 0x000fe200078ec0ff */
[--C-:B------:R-:W-:Y:S01]  /*2ac10*/  IMAD.X R147, RZ, RZ, R17.reuse, P1 ;  /* 0x000000ffff937224 */ /* 0x100fe200008e0611 */
[----:B------:R-:W-:Y:S01]  /*2ac20*/  LOP3.LUT R205, R170, 0x380, RZ, 0xc0, !PT ;  /* 0x00000380aacd7812 */ /* 0x000fe200078ec0ff */
[--C-:B------:R-:W-:Y:S01]  /*2ac30*/  IMAD.X R183, RZ, RZ, R17.reuse, P0 ;  /* 0x000000ffffb77224 */ /* 0x100fe200000e0611 */
[----:B------:R-:W-:Y:S01]  /*2ac40*/  LOP3.LUT R182, R0, R145, RZ, 0x3c, !PT ;  /* 0x0000009100b67212 */ /* 0x000fe200078e3cff */
[----:B------:R-:W-:Y:S01]  /*2ac50*/  IMAD.X R187, RZ, RZ, R17, P4 ;  /* 0x000000ffffbb7224 */ /* 0x000fe200020e0611 */
[----:B------:R-:W-:-:S02]  /*2ac60*/  SHF.R.U64 R199, R21, 0x3, RZ ;  /* 0x0000000315c77819 */ /* 0x000fc400000012ff */
[----:B------:R-:W-:Y:S02]  /*2ac70*/  SHF.R.U64 R201, R201, 0x3, RZ ;  /* 0x00000003c9c97819 */ /* 0x000fe400000012ff */
[----:B------:R-:W-:Y:S02]  /*2ac80*/  LOP3.LUT R145, R150, 0x380, RZ, 0xc0, !PT ;  /* 0x0000038096917812 */ /* 0x000fe400078ec0ff */
[----:B------:R-:W-:Y:S01]  /*2ac90*/  ISETP.NE.U32.AND P1, PT, RZ, UR4, PT ;  /* 0x00000004ff007c0c */ /* 0x000fe2000bf25070 */
[--C-:B------:R-:W-:Y:S01]  /*2aca0*/  IMAD.X R185, RZ, RZ, R17.reuse, P5 ;  /* 0x000000ffffb97224 */ /* 0x100fe200028e0611 */
[C---:B------:R-:W-:Y:S01]  /*2acb0*/  IADD3 R165, P0, R16.reuse, 0xc000, RZ ;  /* 0x0000c00010a57810 */ /* 0x040fe20007f1e0ff */
[--C-:B------:R-:W-:Y:S01]  /*2acc0*/  IMAD.X R179, RZ, RZ, R17.reuse, P2 ;  /* 0x000000ffffb37224 */ /* 0x100fe200010e0611 */
[----:B------:R-:W-:Y:S01]  /*2acd0*/  SHF.R.U64 R203, R203, 0x3, RZ ;  /* 0x00000003cbcb7819 */ /* 0x000fe200000012ff */
[----:B------:R-:W-:Y:S01]  /*2ace0*/  IMAD.X R171, RZ, RZ, R17, P3 ;  /* 0x000000ffffab7224 */ /* 0x000fe200018e0611 */
[----:B------:R-:W-:-:S02]  /*2acf0*/  IADD3 R200, P4, R16, 0x8040, RZ ;  /* 0x0000804010c87810 */ /* 0x000fc40007f9e0ff */
[----:B------:R-:W-:Y:S02]  /*2ad00*/  SHF.R.U64 R205, R205, 0x3, RZ ;  /* 0x00000003cdcd7819 */ /* 0x000fe400000012ff */
[C---:B------:R-:W-:Y:S02]  /*2ad10*/  IADD3 R198, P5, R16.reuse, 0x8060, RZ ;  /* 0x0000806010c67810 */ /* 0x040fe40007fbe0ff */
[C---:B------:R-:W-:Y:S02]  /*2ad20*/  IADD3 R193, P2, R16.reuse, 0xc040, RZ ;  /* 0x0000c04010c17810 */ /* 0x040fe40007f5e0ff */
[----:B------:R-:W-:Y:S02]  /*2ad30*/  IADD3 R177, P3, R16, 0xc060, RZ ;  /* 0x0000c06010b17810 */ /* 0x000fe40007f7e0ff */
[----:B------:R-:W-:Y:S02]  /*2ad40*/  LOP3.LUT R16, R199, R16, RZ, 0x3c, !PT ;  /* 0x00000010c7107212 */ /* 0x000fe400078e3cff */
[----:B------:R-:W-:-:S02]  /*2ad50*/  LOP3.LUT R186, R201, R20, RZ, 0x3c, !PT ;  /* 0x00000014c9ba7212 */ /* 0x000fc400078e3cff */
[----:B------:R-:W-:Y:S02]  /*2ad60*/  SHF.R.U64 R145, R145, 0x3, RZ ;  /* 0x0000000391917819 */ /* 0x000fe400000012ff */
[----:B------:R-:W-:Y:S01]  /*2ad70*/  ISETP.NE.AND.EX P1, PT, RZ, UR5, PT, P1 ;  /* 0x00000005ff007c0c */ /* 0x000fe2000bf25310 */
[----:B------:R-:W-:Y:S01]  /*2ad80*/  ULDC.64 UR4, c[0x0][0xd08] ;  /* 0x0003420000047ab9 */ /* 0x000fe20000000a00 */
[----:B------:R-:W-:Y:S01]  /*2ad90*/  LOP3.LUT R184, R203, R120, RZ, 0x3c, !PT ;  /* 0x00000078cbb87212 */ /* 0x000fe200078e3cff */
[----:B------:R-:W-:Y:S01]  /*2ada0*/  IMAD.X R149, RZ, RZ, R17, P0 ;  /* 0x000000ffff957224 */ /* 0x000fe200000e0611 */
[----:B------:R-:W-:Y:S02]  /*2adb0*/  LOP3.LUT R201, R168, 0x380, RZ, 0xc0, !PT ;  /* 0x00000380a8c97812 */ /* 0x000fe400078ec0ff */
[----:B------:R-:W-:Y:S02]  /*2adc0*/  LOP3.LUT R180, R205, R170, RZ, 0x3c, !PT ;  /* 0x000000aacdb47212 */ /* 0x000fe400078e3cff */
[----:B------:R-:W-:-:S02]  /*2add0*/  LOP3.LUT R203, R200, 0x380, RZ, 0xc0, !PT ;  /* 0x00000380c8cb7812 */ /* 0x000fc400078ec0ff */
[----:B------:R-:W-:Y:S02]  /*2ade0*/  LOP3.LUT R205, R198, 0x380, RZ, 0xc0, !PT ;  /* 0x00000380c6cd7812 */ /* 0x000fe400078ec0ff */
[----:B------:R-:W-:Y:S02]  /*2adf0*/  ISETP.NE.U32.AND P0, PT, RZ, UR4, PT ;  /* 0x00000004ff007c0c */ /* 0x000fe4000bf05070 */
[----:B------:R-:W-:Y:S02]  /*2ae00*/  LOP3.LUT R178, R145, R150, RZ, 0x3c, !PT ;  /* 0x0000009691b27212 */ /* 0x000fe400078e3cff */
[----:B------:R-:W-:Y:S02]  /*2ae10*/  LOP3.LUT R0, R165, 0x380, RZ, 0xc0, !PT ;  /* 0x00000380a5007812 */ /* 0x000fe400078ec0ff */
[----:B------:R-:W-:Y:S02]  /*2ae20*/  MOV R16, R16 ;  /* 0x0000001000107202 */ /* 0x000fe40000000f00 */
[----:B------:R-:W-:-:S02]  /*2ae30*/  SHF.R.U64 R201, R201, 0x3, RZ ;  /* 0x00000003c9c97819 */ /* 0x000fc400000012ff */
[----:B------:R-:W-:Y:S02]  /*2ae40*/  LOP3.LUT R145, R190, 0x380, RZ, 0xc0, !PT ;  /* 0x00000380be917812 */ /* 0x000fe400078ec0ff */
[----:B------:R-:W-:Y:S02]  /*2ae50*/  MOV R196, R196 ;  /* 0x000000c400c47202 */ /* 0x000fe40000000f00 */
[----:B------:R-:W-:Y:S02]  /*2ae60*/  SHF.R.U64 R203, R203, 0x3, RZ ;  /* 0x00000003cbcb7819 */ /* 0x000fe400000012ff */
[----:B------:R-:W-:Y:S02]  /*2ae70*/  LOP3.LUT R20, R193, 0x380, RZ, 0xc0, !PT ;  /* 0x00000380c1147812 */ /* 0x000fe400078ec0ff */
[----:B------:R-:W-:Y:S02]  /*2ae80*/  MOV R194, R194 ;  /* 0x000000c200c27202 */ /* 0x000fe40000000f00 */
[----:B------:R-:W-:-:S02]  /*2ae90*/  SHF.R.U64 R205, R205, 0x3, RZ ;  /* 0x00000003cdcd7819 */ /* 0x000fc400000012ff */
[----:B------:R-:W-:Y:S02]  /*2aea0*/  LOP3.LUT R120, R177, 0x380, RZ, 0xc0, !PT ;  /* 0x00000380b1787812 */ /* 0x000fe400078ec0ff */
[----:B------:R-:W-:Y:S02]  /*2aeb0*/  MOV R188, R188 ;  /* 0x000000bc00bc7202 */ /* 0x000fe40000000f00 */
[----:B------:R-:W-:Y:S01]  /*2aec0*/  ISETP.NE.AND.EX P0, PT, RZ, UR5, PT, P0 ;  /* 0x00000005ff007c0c */ /* 0x000fe2000bf05300 */
[----:B------:R-:W-:Y:S01]  /*2aed0*/  IMAD.X R169, RZ, RZ, R17, P4 ;  /* 0x000000ffffa97224 */ /* 0x000fe200020e0611 */
[----:B------:R-:W-:Y:S02]  /*2aee0*/  SHF.R.U64 R0, R0, 0x3, RZ ;  /* 0x0000000300007819 */ /* 0x000fe400000012ff */
[----:B------:R-:W-:Y:S02]  /*2aef0*/  MOV R186, R186 ;  /* 0x000000ba00ba7202 */ /* 0x000fe40000000f00 */
        /* <DEDUP_REMOVED lines=23> */
[----:B------:R-:W-:Y:S02]  /*2b070*/  F2FP.F16.F32.PACK_AB R107, R103, R102 ;  /* 0x00000066676b723e */ /* 0x000fe400000000ff */
[----:B------:R-:W-:Y:S01]  /*2b080*/  F2FP.F16.F32.PACK_AB R88, R89, R88 ;  /* 0x000000585958723e */ /* 0x000fe200000000ff */
[----:B------:R-:W-:Y:S01]  /*2b090*/  IMAD.X R151, RZ, RZ, R17, P5 ;  /* 0x000000ffff977224 */ /* 0x000fe200028e0611 */
[----:B------:R-:W-:Y:S01]  /*2b0a0*/  LOP3.LUT R170, R201, R168, RZ, 0x3c, !PT ;  /* 0x000000a8c9aa7212 */ /* 0x000fe200078e3cff */
[----:B------:R1:W-:Y:S01]  /*2b0b0*/  STSM.16.M88.4 [R196], R132 ;  /* 0x00000084c4007844 */ /* 0x0003e20000000200 */
[----:B------:R-:W-:Y:S02]  /*2b0c0*/  SHF.R.U64 R145, R145, 0x3, RZ ;  /* 0x0000000391917819 */ /* 0x000fe400000012ff */
[----:B------:R-:W-:-:S02]  /*2b0d0*/  MOV R184, R184 ;  /* 0x000000b800b87202 */ /* 0x000fc40000000f00 */
[----:B------:R-:W-:Y:S02]  /*2b0e0*/  F2FP.F16.F32.PACK_AB R98, R93, R92 ;  /* 0x0000005c5d62723e */ /* 0x000fe400000000ff */
[----:B------:R-:W-:Y:S02]  /*2b0f0*/  F2FP.F16.F32.PACK_AB R99, R95, R94 ;  /* 0x0000005e5f63723e */ /* 0x000fe400000000ff */
[----:B------:R-:W-:Y:S02]  /*2b100*/  F2FP.F16.F32.PACK_AB R89, R91, R90 ;  /* 0x0000005a5b59723e */ /* 0x000fe400000000ff */
[----:B------:R-:W-:Y:S01]  /*2b110*/  F2FP.F16.F32.PACK_AB R80, R81, R80 ;  /* 0x000000505150723e */ /* 0x000fe200000000ff */
[----:B------:R1:W-:Y:S01]  /*2b120*/  STSM.16.M88.4 [R194], R124 ;  /* 0x0000007cc2007844 */ /* 0x0003e20000000200 */
[----:B------:R-:W-:Y:S02]  /*2b130*/  LOP3.LUT R168, R203, R200, RZ, 0x3c, !PT ;  /* 0x000000c8cba87212 */ /* 0x000fe400078e3cff */
[----:B------:R-:W-:-:S02]  /*2b140*/  SHF.R.U64 R20, R20, 0x3, RZ ;  /* 0x0000000314147819 */ /* 0x000fc400000012ff */
[----:B------:R-:W-:Y:S02]  /*2b150*/  MOV R182, R182 ;  /* 0x000000b600b67202 */ /* 0x000fe40000000f00 */
[----:B------:R-:W-:Y:S02]  /*2b160*/  F2FP.F16.F32.PACK_AB R90, R85, R84 ;  /* 0x00000054555a723e */ /* 0x000fe400000000ff */
[----:B------:R-:W-:Y:S02]  /*2b170*/  F2FP.F16.F32.PACK_AB R91, R87, R86 ;  /* 0x00000056575b723e */ /* 0x000fe400000000ff */
[----:B------:R-:W-:Y:S02]  /*2b180*/  F2FP.F16.F32.PACK_AB R81, R83, R82 ;  /* 0x000000525351723e */ /* 0x000fe400000000ff */
[----:B------:R-:W-:Y:S01]  /*2b190*/  F2FP.F16.F32.PACK_AB R72, R73, R72 ;  /* 0x000000484948723e */ /* 0x000fe200000000ff */
[----:B------:R1:W-:Y:S01]  /*2b1a0*/  STSM.16.M88.4 [R188], R112 ;  /* 0x00000070bc007844 */ /* 0x0003e20000000200 */
[----:B------:R-:W-:-:S02]  /*2b1b0*/  LOP3.LUT R150, R205, R198, RZ, 0x3c, !PT ;  /* 0x000000c6cd967212 */ /* 0x000fc400078e3cff */
[----:B------:R-:W-:Y:S02]  /*2b1c0*/  SHF.R.U64 R120, R120, 0x3, RZ ;  /* 0x0000000378787819 */ /* 0x000fe400000012ff */
[----:B------:R-:W-:Y:S02]  /*2b1d0*/  MOV R180, R180 ;  /* 0x000000b400b47202 */ /* 0x000fe40000000f00 */
[----:B------:R-:W-:Y:S02]  /*2b1e0*/  F2FP.F16.F32.PACK_AB R82, R77, R76 ;  /* 0x0000004c4d52723e */ /* 0x000fe400000000ff */
[----:B------:R-:W-:Y:S02]  /*2b1f0*/  F2FP.F16.F32.PACK_AB R83, R79, R78 ;  /* 0x0000004e4f53723e */ /* 0x000fe400000000ff */
[----:B------:R-:W-:Y:S02]  /*2b200*/  F2FP.F16.F32.PACK_AB R73, R75, R74 ;  /* 0x0000004a4b49723e */ /* 0x000fe400000000ff */
[----:B------:R-:W-:Y:S01]  /*2b210*/  F2FP.F16.F32.PACK_AB R64, R65, R64 ;  /* 0x000000404140723e */ /* 0x000fe200000000ff */
[----:B------:R-:W-:Y:S01]  /*2b220*/  IMAD.X R21, RZ, RZ, R17, P2 ;  /* 0x000000ffff157224 */ /* 0x000fe200010e0611 */
[----:B------:R-:W-:Y:S01]  /*2b230*/  LOP3.LUT R148, R0, R165, RZ, 0x3c, !PT ;  /* 0x000000a500947212 */ /* 0x000fe200078e3cff */
[----:B------:R1:W-:Y:S01]  /*2b240*/  STSM.16.M88.4 [R186], R104 ;  /* 0x00000068ba007844 */ /* 0x0003e20000000200 */
[----:B------:R-:W-:-:S02]  /*2b250*/  MOV R178, R178 ;  /* 0x000000b200b27202 */ /* 0x000fc40000000f00 */
        /* <DEDUP_REMOVED lines=12> */
[----:B------:R1:W-:Y:S01]  /*2b320*/  STSM.16.M88.4 [R182], R88 ;  /* 0x00000058b6007844 */ /* 0x0003e20000000200 */
[----:B------:R-:W-:Y:S02]  /*2b330*/  LOP3.LUT R20, R20, R193, RZ, 0x3c, !PT ;  /* 0x000000c114147212 */ /* 0x000fe400078e3cff */
        /* <DEDUP_REMOVED lines=13> */
[----:B------:R-:W-:Y:S01]  /*2b410*/  MOV R148, R148 ;  /* 0x0000009400947202 */ /* 0x000fe20000000f00 */
[----:B------:R-:W2:Y:S01]  /*2b420*/  LDC.64 R44, c[0x0][0xd00] ;  /* 0x00034000ff2c7b82 */ /* 0x000ea20000000a00 */
[----:B------:R-:W-:-:S02]  /*2b430*/  F2FP.F16.F32.PACK_AB R42, R37, R36 ;  /* 0x00000024252a723e */ /* 0x000fc400000000ff */
[----:B------:R-:W-:Y:S02]  /*2b440*/  F2FP.F16.F32.PACK_AB R43, R39, R38 ;  /* 0x00000026272b723e */ /* 0x000fe400000000ff */
[----:B------:R-:W-:Y:S02]  /*2b450*/  F2FP.F16.F32.PACK_AB R33, R35, R34 ;  /* 0x000000222321723e */ /* 0x000fe400000000ff */
[----:B------:R-:W-:Y:S01]  /*2b460*/  F2FP.F16.F32.PACK_AB R24, R25, R24 ;  /* 0x000000181918723e */ /* 0x000fe200000000ff */
        /* <DEDUP_REMOVED lines=10> */
[----:B------:R-:W-:Y:S01]  /*2b510*/  F2FP.F16.F32.PACK_AB R9, R11, R10 ;  /* 0x0000000a0b09723e */ /* 0x000fe200000000ff */
[----:B------:R1:W-:Y:S01]  /*2b520*/  STSM.16.M88.4 [R150], R48 ;  /* 0x0000003096007844 */ /* 0x0003e20000000200 */
[----:B------:R-:W-:Y:S01]  /*2b530*/  MOV R198, R198 ;  /* 0x000000c600c67202 */ /* 0x000fe20000000f00 */
[----:B------:R-:W-:Y:S01]  /*2b540*/  ULDC UR4, c[0x0][0xb88] ;  /* 0x0002e20000047ab9 */ /* 0x000fe20000000800 */
[----:B------:R-:W-:Y:S01]  /*2b550*/  F2FP.F16.F32.PACK_AB R10, R5, R4 ;  /* 0x00000004050a723e */ /* 0x000fe200000000ff */
[----:B0-----:R-:W-:Y:S01]  /*2b560*/  IMAD.MOV.U32 R16, RZ, RZ, RZ ;  /* 0x000000ffff107224 */ /* 0x001fe200078e00ff */
[----:B------:R-:W-:Y:S01]  /*2b570*/  F2FP.F16.F32.PACK_AB R11, R7, R6 ;  /* 0x00000006070b723e */ /* 0x000fe200000000ff */
[----:B------:R-:W0:Y:S01]  /*2b580*/  @P0 LDC.64 R4, c[0x0][0xd08] ;  /* 0x00034200ff040b82 */ /* 0x000e220000000a00 */
[----:B------:R1:W-:Y:S04]  /*2b590*/  STSM.16.M88.4 [R148], R40 ;  /* 0x0000002894007844 */ /* 0x0003e80000000200 */
[----:B------:R1:W-:Y:S01]  /*2b5a0*/  STSM.16.M88.4 [R146], R32 ;  /* 0x0000002092007844 */ /* 0x0003e20000000200 */
[----:B--2---:R-:W-:-:S02]  /*2b5b0*/  IMAD.WIDE R44, R213, 0x4, R44 ;  /* 0x00000004d52c7825 */ /* 0x004fc400078e022c */
[----:B------:R-:W2:Y:S01]  /*2b5c0*/  LDC R21, c[0x0][0xce8] ;  /* 0x00033a00ff157b82 */ /* 0x000ea20000000800 */
[----:B------:R1:W-:Y:S04]  /*2b5d0*/  STSM.16.M88.4 [R20], R24 ;  /* 0x0000001814007844 */ /* 0x0003e80000000200 */
[----:B------:R1:W-:Y:S03]  /*2b5e0*/  STSM.16.M88.4 [R198], R8 ;  /* 0x00000008c6007844 */ /* 0x0003e60000000200 */
[----:B------:R-:W-:Y:S01]  /*2b5f0*/  BAR.SYNC.DEFER_BLOCKING 0x1, 0x100 ;  /* 0x0044000000007b1d */ /* 0x000fe20000010000 */
[----:B------:R-:W-:Y:S02]  /*2b600*/  IMAD.U32 R0, RZ, RZ, UR4 ;  /* 0x00000004ff007e24 */ /* 0x000fe4000f8e00ff */
[----:B0-----:R-:W-:-:S03]  /*2b610*/  @P0 IMAD.WIDE R4, R213, 0x4, R4 ;  /* 0x00000004d5040825 */ /* 0x001fc600078e0204 */
[----:B------:R1:W5:Y:S04]  /*2b620*/  @P1 LDG.E R16, desc[UR42][R44.64] ;  /* 0x0000002a2c101981 */ /* 0x000368000c1e1900 */
[----:B------:R1:W5:Y:S01]  /*2b630*/  @P0 LDG.E R0, desc[UR42][R4.64] ;  /* 0x0000002a04000981 */ /* 0x000362000c1e1900 */
[----:B------:R-:W-:Y:S05]  /*2b640*/  @P0 BRA `(.L_x_12837) ;  /* 0x0000000000100947 */ /* 0x000fea0003800000 */
[----:B------:R-:W-:Y:S05]  /*2b650*/  @!P1 BRA `(.L_x_12837) ;  /* 0x00000000000c9947 */ /* 0x000fea0003800000 */
[----:B-1----:R-:W3:Y:S04]  /*2b660*/  LDG.E R5, desc[UR42][R44.64] ;  /* 0x0000002a2c057981 */ /* 0x002ee8000c1e1900 */
[----:B-----5:R-:W3:Y:S02]  /*2b670*/  LDG.E R0, desc[UR42][R44.64+0x4] ;  /* 0x0000042a2c007981 */ /* 0x020ee4000c1e1900 */
[----:B---3--:R-:W-:-:S07]  /*2b680*/  IMAD.IADD R0, R0, 0x1, -R5 ;  /* 0x0000000100007824 */ /* 0x008fce00078e0a05 */
.L_x_12837:
[----:B-12--5:R-:W-:Y:S01]  /*2b690*/  IMAD R20, R0, R21, RZ ;  /* 0x0000001500147224 */ /* 0x026fe200078e02ff */
[----:B------:R-:W-:Y:S01]  /*2b6a0*/  LOP3.LUT P0, RZ, R229, 0x3, RZ, 0xc0, !PT ;  /* 0x00000003e5ff7812 */ /* 0x000fe2000780c0ff */
[--C-:B------:R-:W-:Y:S01]  /*2b6b0*/  IMAD.IADD R15, R220, 0x1, R191.reuse ;  /* 0x00000001dc0f7824 */ /* 0x100fe200078e02bf */
[----:B------:R-:W-:Y:S01]  /*2b6c0*/  ISETP.NE.AND P2, PT, R21, 0x1, PT ;  /* 0x000000011500780c */ /* 0x000fe20003f45270 */
[----:B------:R-:W-:Y:S01]  /*2b6d0*/  IMAD.IADD R8, R232, 0x1, R191 ;  /* 0x00000001e8087824 */ /* 0x000fe200078e02bf */
[----:B------:R-:W-:Y:S02]  /*2b6e0*/  ULDC.64 UR4, c[0x0][0xc90] ;  /* 0x0003240000047ab9 */ /* 0x000fe40000000a00 */
[----:B------:R-:W-:-:S09]  /*2b6f0*/  ISETP.GE.OR P3, PT, R15, R20, P0 ;  /* 0x000000140f00720c */ /* 0x000fd20000766670 */
[----:B------:R-:W0:Y:S04]  /*2b700*/  @P2 LDC R5, c[0x0][0xcec] ;  /* 0x00033b00ff052b82 */ /* 0x000e280000000800 */
[----:B------:R-:W2:Y:S01]  /*2b710*/  @!P3 LDL R11, [R1+0x440] ;  /* 0x00044000010bb983 */ /* 0x000ea20000100800 */
[----:B------:R-:W-:Y:S01]  /*2b720*/  SHF.R.S32.HI R0, RZ, 0x1f, R192 ;  /* 0x0000001fff007819 */ /* 0x000fe200000114c0 */
[----:B------:R-:W-:Y:S01]  /*2b730*/  IMAD.MOV.U32 R4, RZ, RZ, R8 ;  /* 0x000000ffff047224 */ /* 0x000fe200078e0008 */
[----:B------:R-:W-:Y:S01]  /*2b740*/  SHF.R.S32.HI R17, RZ, 0x1f, R16 ;  /* 0x0000001fff117819 */ /* 0x000fe20000011410 */
[----:B------:R-:W1:Y:S01]  /*2b750*/  @P2 LDC R6, c[0x0][0xcf0] ;  /* 0x00033c00ff062b82 */ /* 0x000e620000000800 */
[----:B------:R-:W-:Y:S01]  /*2b760*/  SHF.R.S32.HI R76, RZ, 0x1f, R213 ;  /* 0x0000001fff4c7819 */ /* 0x000fe200000114d5 */
[----:B------:R-:W-:Y:S01]  /*2b770*/  IMAD R7, R0, UR4, RZ ;  /* 0x0000000400077c24 */ /* 0x000fe2000f8e02ff */
[----:B------:R-:W-:-:S02]  /*2b780*/  SEL R77, R213, RZ, !P1 ;  /* 0x000000ffd54d7207 */ /* 0x000fc40004800000 */
[----:B------:R-:W-:-:S03]  /*2b790*/  SEL R76, R76, RZ, !P1 ;  /* 0x000000ff4c4c7207 */ /* 0x000fc60004800000 */
[----:B------:R-:W3:Y:S01]  /*2b7a0*/  @P2 LDC R79, c[0x0][0xcec] ;  /* 0x00033b00ff4f2b82 */ /* 0x000ee20000000800 */
[----:B0-----:R-:W-:-:S07]  /*2b7b0*/  @P2 IMAD.HI.U32 R5, R8, R5, RZ ;  /* 0x0000000508052227 */ /* 0x001fce00078e00ff */
[----:B------:R-:W0:Y:S01]  /*2b7c0*/  @P2 LDC R81, c[0x0][0xcf0] ;  /* 0x00033c00ff512b82 */ /* 0x000e220000000800 */
[----:B-1----:R-:W-:Y:S01]  /*2b7d0*/  @P2 SHF.R.U32.HI R4, RZ, R6, R5 ;  /* 0x00000006ff042219 */ /* 0x002fe20000011605 */
[C---:B------:R-:W-:Y:S02]  /*2b7e0*/  IMAD R5, R192.reuse, UR5, R7 ;  /* 0x00000005c0057c24 */ /* 0x040fe4000f8e0207 */
[----:B------:R-:W-:Y:S01]  /*2b7f0*/  IMAD.WIDE.U32 R6, R192, UR4, R16 ;  /* 0x00000004c0067c25 */ /* 0x000fe2000f8e0010 */
[----:B------:R-:W-:Y:S01]  /*2b800*/  ULDC.64 UR4, c[0x0][0xc98] ;  /* 0x0003260000047ab9 */ /* 0x000fe20000000a00 */
[--C-:B------:R-:W-:Y:S02]  /*2b810*/  SHF.R.S32.HI R13, RZ, 0x1f, R4.reuse ;  /* 0x0000001fff0d7819 */ /* 0x100fe40000011404 */
[----:B------:R-:W-:Y:S02]  /*2b820*/  IMAD.MOV R9, RZ, RZ, -R4 ;  /* 0x000000ffff097224 */ /* 0x000fe400078e0a04 */
[----:B------:R-:W-:-:S02]  /*2b830*/  IMAD.IADD R7, R7, 0x1, R5 ;  /* 0x0000000107077824 */ /* 0x000fc400078e0205 */
[----:B------:R-:W-:Y:S02]  /*2b840*/  IMAD R9, R21, R9, R8 ;  /* 0x0000000915097224 */ /* 0x000fe400078e0208 */
[----:B------:R-:W-:Y:S02]  /*2b850*/  IMAD R8, R76, UR4, RZ ;  /* 0x000000044c087c24 */ /* 0x000fe4000f8e02ff */
[----:B------:R-:W-:Y:S01]  /*2b860*/  IMAD.WIDE.U32 R6, R77, UR4, R6 ;  /* 0x000000044d067c25 */ /* 0x000fe2000f8e0006 */
[----:B------:R-:W-:-:S03]  /*2b870*/  SHF.R.S32.HI R5, RZ, 0x1f, R9 ;  /* 0x0000001fff057819 */ /* 0x000fc60000011409 */
[----:B------:R-:W-:Y:S01]  /*2b880*/  IMAD R8, R77, UR5, R8 ;  /* 0x000000054d087c24 */ /* 0x000fe2000f8e0208 */
[----:B------:R-:W-:Y:S01]  /*2b890*/  IADD3 R4, P1, R4, R6, RZ ;  /* 0x0000000604047210 */ /* 0x000fe20007f3e0ff */
[----:B------:R-:W-:Y:S02]  /*2b8a0*/  ULDC.64 UR4, c[0x0][0xc88] ;  /* 0x0003220000047ab9 */ /* 0x000fe40000000a00 */
[----:B------:R-:W-:Y:S01]  /*2b8b0*/  IMAD R6, R5, UR4, RZ ;  /* 0x0000000405067c24 */ /* 0x000fe2000f8e02ff */
[----:B------:R-:W-:-:S03]  /*2b8c0*/  IADD3.X R5, R13, R7, R8, P1, !PT ;  /* 0x000000070d057210 */ /* 0x000fc60000ffe408 */
[C---:B------:R-:W-:Y:S02]  /*2b8d0*/  IMAD R7, R9.reuse, UR5, R6 ;  /* 0x0000000509077c24 */ /* 0x040fe4000f8e0206 */
[----:B------:R-:W-:Y:S01]  /*2b8e0*/  IMAD.WIDE.U32 R4, R9, UR4, R4 ;  /* 0x0000000409047c25 */ /* 0x000fe2000f8e0004 */
[----:B------:R-:W-:-:S03]  /*2b8f0*/  ULDC.64 UR4, c[0x0][0xc50] ;  /* 0x0003140000047ab9 */ /* 0x000fc60000000a00 */
[----:B------:R-:W-:Y:S01]  /*2b900*/  IMAD.IADD R5, R5, 0x1, R7 ;  /* 0x0000000105057824 */ /* 0x000fe200078e0207 */
[----:B------:R-:W-:-:S04]  /*2b910*/  LEA R10, P1, R4, UR4, 0x2 ;  /* 0x00000004040a7c11 */ /* 0x000fc8000f8210ff */
[----:B------:R-:W-:Y:S01]  /*2b920*/  LEA.HI.X R4, R4, UR5, R5, 0x2, P1 ;  /* 0x0000000504047c11 */ /* 0x000fe200088f1405 */
[----:B------:R-:W-:Y:S01]  /*2b930*/  SHFL.IDX PT, R6, R10, RZ, 0x1c1f ;  /* 0x001c1fff0a067589 */ /* 0x000fe200000e0000 */
[----:B------:R-:W-:Y:S01]  /*2b940*/  VIADD R5, R15, 0x8 ;  /* 0x000000080f057836 */ /* 0x000fe20000000000 */
[----:B------:R-:W-:Y:S02]  /*2b950*/  ULDC.64 UR4, c[0x0][0xba0] ;  /* 0x0002e80000047ab9 */ /* 0x000fe40000000a00 */
[----:B------:R-:W2:Y:S02]  /*2b960*/  SHFL.IDX PT, R7, R4, RZ, 0x1c1f ;  /* 0x001c1fff04077589 */ /* 0x000ea400000e0000 */
[----:B------:R-:W-:Y:S02]  /*2b970*/  ISETP.GE.OR P0, PT, R5, R20, P0 ;  /* 0x000000140500720c */ /* 0x000fe40000706670 */
[----:B--2---:R1:W-:Y:S11]  /*2b980*/  @!P3 ST.E desc[UR42][R6.64], R11 ;  /* 0x0000000b0600b985 */ /* 0x0043f6000c10192a */
[----:B------:R-:W2:Y:S01]  /*2b990*/  @!P0 LDL R59, [R1+0x444] ;  /* 0x00044400013b8983 */ /* 0x000ea20000100800 */
[----:B------:R-:W-:-:S03]  /*2b9a0*/  IMAD R5, R223, 0x40, R161 ;  /* 0x00000040df057824 */ /* 0x000fc600078e02a1 */
[----:B------:R-:W-:Y:S01]  /*2b9b0*/  SHFL.IDX PT, R54, R10, 0x1, 0x1c1f ;  /* 0x003c1f000a367f89 */ /* 0x000fe200000e0000 */
[----:B------:R-:W-:-:S03]  /*2b9c0*/  IMAD.WIDE R2, R5, 0x2, R2 ;  /* 0x0000000205027825 */ /* 0x000fc600078e0202 */
[----:B------:R4:W2:Y:S01]  /*2b9d0*/  SHFL.IDX PT, R55, R4, 0x1, 0x1c1f ;  /* 0x003c1f0004377f89 */ /* 0x0008a200000e0000 */
[C---:B------:R-:W-:Y:S02]  /*2b9e0*/  IADD3 R25, P4, R2.reuse, 0x3000, RZ ;  /* 0x0000300002197810 */ /* 0x040fe40007f9e0ff */
[C---:B------:R-:W-:Y:S02]  /*2b9f0*/  IADD3 R9, P1, R2.reuse, 0x1000, RZ ;  /* 0x0000100002097810 */ /* 0x040fe40007f3e0ff */
[----:B------:R-:W-:Y:S02]  /*2ba00*/  IADD3 R13, P5, R2, 0x2000, RZ ;  /* 0x00002000020d7810 */ /* 0x000fe40007fbe0ff */
[----:B------:R-:W-:Y:S02]  /*2ba10*/  LOP3.LUT R24, R25, 0x380, RZ, 0xc0, !PT ;  /* 0x0000038019187812 */ /* 0x000fe400078ec0ff */
[----:B------:R-:W-:Y:S02]  /*2ba20*/  LOP3.LUT R8, R9, 0x380, RZ, 0xc0, !PT ;  /* 0x0000038009087812 */ /* 0x000fe400078ec0ff */
[----:B------:R-:W-:-:S02]  /*2ba30*/  LOP3.LUT R12, R13, 0x380, RZ, 0xc0, !PT ;  /* 0x000003800d0c7812 */ /* 0x000fc400078ec0ff */
        /* <DEDUP_REMOVED lines=51> */
[C---:B------:R-:W-:Y:S01]  /*2bd70*/  IADD3 R65, P1, R2.reuse, 0xd000, RZ ;  /* 0x0000d00002417810 */ /* 0x040fe20007f3e0ff */
[----:B------:R-:W-:Y:S01]  /*2bd80*/  IMAD.X R73, RZ, RZ, R3, P4 ;  /* 0x000000ffff497224 */ /* 0x000fe200020e0603 */
[C---:B------:R-:W-:Y:S02]  /*2bd90*/  IADD3 R69, P5, R2.reuse, 0xe000, RZ ;  /* 0x0000e00002457810 */ /* 0x040fe40007fbe0ff */
[----:B-1----:R-:W-:Y:S02]  /*2bda0*/  LOP3.LUT R7, R2, 0x380, RZ, 0xc0, !PT ;  /* 0x0000038002077812 */ /* 0x002fe400078ec0ff */
[----:B----4-:R-:W-:Y:S02]  /*2bdb0*/  LOP3.LUT R4, R5, 0x380, RZ, 0xc0, !PT ;  /* 0x0000038005047812 */ /* 0x010fe400078ec0ff */
        /* <DEDUP_REMOVED lines=8> */
[----:B------:R-:W-:Y:S02]  /*2be40*/  LOP3.LUT R2, R7, R2, RZ, 0x3c, !PT ;  /* 0x0000000207027212 */ /* 0x000fe400078e3cff */
[----:B------:R-:W-:Y:S01]  /*2be50*/  LOP3.LUT R60, R60, R61, RZ, 0x3c, !PT ;  /* 0x0000003d3c3c7212 */ /* 0x000fe200078e3cff */
[--C-:B------:R-:W-:Y:S01]  /*2be60*/  IMAD.X R61, RZ, RZ, R3.reuse, P3 ;  /* 0x000000ffff3d7224 */ /* 0x100fe200018e0603 */
[----:B------:R-:W-:Y:S01]  /*2be70*/  LOP3.LUT R64, R64, R65, RZ, 0x3c, !PT ;  /* 0x0000004140407212 */ /* 0x000fe200078e3cff */
[--C-:B------:R-:W-:Y:S01]  /*2be80*/  IMAD.X R65, RZ, RZ, R3.reuse, P1 ;  /* 0x000000ffff417224 */ /* 0x100fe200008e0603 */
[----:B------:R-:W-:Y:S01]  /*2be90*/  LOP3.LUT R68, R68, R69, RZ, 0x3c, !PT ;  /* 0x0000004544447212 */ /* 0x000fe200078e3cff */
[----:B------:R-:W-:Y:S01]  /*2bea0*/  IMAD.X R69, RZ, RZ, R3, P5 ;  /* 0x000000ffff457224 */ /* 0x000fe200028e0603 */
[----:B------:R-:W-:Y:S01]  /*2beb0*/  LOP3.LUT R72, R4, R5, RZ, 0x3c, !PT ;  /* 0x0000000504487212 */ /* 0x000fe200078e3cff */
[----:B------:R-:W-:-:S02]  /*2bec0*/  IMAD.IADD R78, R224, 0x1, R191 ;  /* 0x00000001e04e7824 */ /* 0x000fc400078e02bf */
[----:B------:R-:W-:Y:S01]  /*2bed0*/  IMAD.IADD R191, R223, 0x1, R191 ;  /* 0x00000001dfbf7824 */ /* 0x000fe200078e02bf */
[----:B------:R-:W-:Y:S01]  /*2bee0*/  BSSY B1, `(.L_x_12838) ;  /* 0x0000056000017945 */ /* 0x000fe20003800000 */
[----:B--2---:R1:W-:Y:S04]  /*2bef0*/  @!P0 ST.E desc[UR42][R54.64], R59 ;  /* 0x0000003b36008985 */ /* 0x0043e8000c10192a */
[----:B------:R2:W5:Y:S04]  /*2bf00*/  LD.E.128 R4, desc[UR42][R2.64] ;  /* 0x0000002a02047980 */ /* 0x000568000c101d00 */
        /* <DEDUP_REMOVED lines=9> */
[----:B------:R-:W-:Y:S01]  /*2bfa0*/  IMAD R17, R0, UR4, RZ ;  /* 0x0000000400117c24 */ /* 0x000fe2000f8e02ff */
[----:B------:R-:W5:Y:S01]  /*2bfb0*/  LD.E.128 R32, desc[UR42][R32.64] ;  /* 0x0000002a20207980 */ /* 0x000f62000c101d00 */
[----:B------:R-:W-:-:S03]  /*2bfc0*/  IMAD.WIDE.U32 R2, R192, UR4, R2 ;  /* 0x00000004c0027c25 */ /* 0x000fc6000f8e0002 */
[----:B------:R-:W5:Y:S01]  /*2bfd0*/  LD.E.128 R36, desc[UR42][R36.64] ;  /* 0x0000002a24247980 */ /* 0x000f62000c101d00 */
[----:B------:R-:W-:Y:S01]  /*2bfe0*/  IMAD R17, R192, UR5, R17 ;  /* 0x00000005c0117c24 */ /* 0x000fe2000f8e0211 */
[----:B------:R-:W-:Y:S01]  /*2bff0*/  ULDC.64 UR4, c[0x0][0xbf0] ;  /* 0x0002fc0000047ab9 */ /* 0x000fe20000000a00 */
[----:B---3--:R-:W-:Y:S01]  /*2c000*/  @P2 IMAD.HI.U32 R0, R78, R79, RZ ;  /* 0x0000004f4e002227 */ /* 0x008fe200078e00ff */
[----:B------:R-:W5:Y:S03]  /*2c010*/  LD.E.128 R40, desc[UR42][R40.64] ;  /* 0x0000002a28287980 */ /* 0x000f66000c101d00 */
[----:B------:R-:W-:Y:S01]  /*2c020*/  IMAD.IADD R3, R3, 0x1, R17 ;  /* 0x0000000103037824 */ /* 0x000fe200078e0211 */
[----:B------:R-:W5:Y:S01]  /*2c030*/  LD.E.128 R44, desc[UR42][R44.64] ;  /* 0x0000002a2c2c7980 */ /* 0x000f62000c101d00 */
[----:B------:R-:W-:Y:S01]  /*2c040*/  IMAD.MOV.U32 R17, RZ, RZ, R78 ;  /* 0x000000ffff117224 */ /* 0x000fe200078e004e */
[----:B0-----:R-:W-:Y:S01]  /*2c050*/  @P2 SHF.R.U32.HI R17, RZ, R81, R0 ;  /* 0x00000051ff112219 */ /* 0x001fe20000011600 */
[----:B------:R-:W-:Y:S01]  /*2c060*/  IMAD R76, R76, UR4, RZ ;  /* 0x000000044c4c7c24 */ /* 0x000fe2000f8e02ff */
[----:B------:R-:W5:Y:S02]  /*2c070*/  LD.E.128 R48, desc[UR42][R48.64] ;  /* 0x0000002a30307980 */ /* 0x000f64000c101d00 */
[--C-:B------:R-:W-:Y:S01]  /*2c080*/  SHF.R.S32.HI R0, RZ, 0x1f, R17.reuse ;  /* 0x0000001fff007819 */ /* 0x100fe20000011411 */
[----:B------:R-:W-:Y:S01]  /*2c090*/  IMAD.MOV R16, RZ, RZ, -R17 ;  /* 0x000000ffff107224 */ /* 0x000fe200078e0a11 */
[----:B-1----:R-:W5:Y:S01]  /*2c0a0*/  LD.E.128 R52, desc[UR42][R52.64] ;  /* 0x0000002a34347980 */ /* 0x002f62000c101d00 */
[----:B------:R-:W-:-:S02]  /*2c0b0*/  IMAD R79, R77, UR5, R76 ;  /* 0x000000054d4f7c24 */ /* 0x000fc4000f8e024c */
[----:B------:R-:W-:Y:S01]  /*2c0c0*/  IMAD.WIDE.U32 R2, R77, UR4, R2 ;  /* 0x000000044d027c25 */ /* 0x000fe2000f8e0002 */
[----:B------:R-:W-:Y:S01]  /*2c0d0*/  ULDC.64 UR4, c[0x0][0xbe0] ;  /* 0x0002f80000047ab9 */ /* 0x000fe20000000a00 */
[----:B------:R-:W5:Y:S02]  /*2c0e0*/  LD.E.128 R56, desc[UR42][R56.64] ;  /* 0x0000002a38387980 */ /* 0x000f64000c101d00 */
[----:B------:R-:W-:Y:S02]  /*2c0f0*/  IMAD R0, R0, UR4, RZ ;  /* 0x0000000400007c24 */ /* 0x000fe4000f8e02ff */
[----:B------:R-:W-:Y:S01]  /*2c100*/  IMAD R21, R21, R16, R78 ;  /* 0x0000001015157224 */ /* 0x000fe200078e024e */
[----:B------:R-:W5:Y:S01]  /*2c110*/  LD.E.128 R60, desc[UR42][R60.64] ;  /* 0x0000002a3c3c7980 */ /* 0x000f62000c101d00 */
[----:B------:R-:W-:-:S03]  /*2c120*/  IMAD.IADD R3, R3, 0x1, R79 ;  /* 0x0000000103037824 */ /* 0x000fc600078e024f */
[----:B------:R-:W5:Y:S01]  /*2c130*/  LD.E.128 R64, desc[UR42][R64.64] ;  /* 0x0000002a40407980 */ /* 0x000f62000c101d00 */
[----:B------:R-:W-:-:S03]  /*2c140*/  IMAD R77, R17, UR5, R0 ;  /* 0x00000005114d7c24 */ /* 0x000fc6000f8e0200 */
[----:B------:R-:W5:Y:S01]  /*2c150*/  LD.E.128 R68, desc[UR42][R68.64] ;  /* 0x0000002a44447980 */ /* 0x000f62000c101d00 */
[----:B------:R-:W-:-:S03]  /*2c160*/  SHF.R.S32.HI R0, RZ, 0x1f, R21 ;  /* 0x0000001fff007819 */ /* 0x000fc60000011415 */
[----:B------:R-:W5:Y:S01]  /*2c170*/  LD.E.128 R72, desc[UR42][R72.64] ;  /* 0x0000002a48487980 */ /* 0x000f62000c101d00 */
[----:B------:R-:W-:Y:S01]  /*2c180*/  IMAD.WIDE.U32 R2, R17, UR4, R2 ;  /* 0x0000000411027c25 */ /* 0x000fe2000f8e0002 */
[----:B------:R-:W-:Y:S01]  /*2c190*/  ULDC.64 UR4, c[0x0][0xbd8] ;  /* 0x0002f60000047ab9 */ /* 0x000fe20000000a00 */
[----:B------:R-:W-:Y:S01]  /*2c1a0*/  ISETP.GE.AND P2, PT, R191, R20, PT ;  /* 0x00000014bf00720c */ /* 0x000fe20003f46270 */
        /* <DEDUP_REMOVED lines=8> */
[----:B------:R-:W-:-:S04]  /*2c230*/  IMAD.WIDE.U32 R2, R21, UR4, R2 ;  /* 0x0000000415027c25 */ /* 0x000fc8000f8e0002 */
[----:B------:R-:W-:Y:S01]  /*2c240*/  IMAD R77, R21, UR5, R0 ;  /* 0x00000005154d7c24 */ /* 0x000fe2000f8e0200 */
[----:B------:R-:W-:Y:S01]  /*2c250*/  ULDC.64 UR4, c[0x0][0xb80] ;  /* 0x0002e00000047ab9 */ /* 0x000fe20000000a00 */
[----:B------:R-:W-:Y:S01]  /*2c260*/  VIADD R0, R144, 0x32420 ;  /* 0x0003242090007836 */ /* 0x000fe20000000000 */
[C---:B------:R-:W-:Y:S01]  /*2c270*/  LEA R21, P3, R2.reuse, UR4, 0x1 ;  /* 0x0000000402157c11 */ /* 0x040fe2000f8608ff */
[----:B------:R-:W-:Y:S02]  /*2c280*/  IMAD.IADD R3, R3, 0x1, R77 ;  /* 0x0000000103037824 */ /* 0x000fe400078e024d */
[----:B------:R-:W-:Y:S01]  /*2c290*/  VIADD R17, R191, 0x20 ;  /* 0x00000020bf117836 */ /* 0x000fe20000000000 */
[----:B------:R-:W-:Y:S01]  /*2c2a0*/  PRMT R0, RZ, 0x654, R0 ;  /* 0x00000654ff007816 */ /* 0x000fe20000000000 */
[----:B0-----:R0:W1:Y:S01]  /*2c2b0*/  SHFL.IDX PT, R78, R21, RZ, 0x181f ;  /* 0x00181fff154e7589 */ /* 0x00106200000e0000 */
[----:B------:R-:W-:Y:S02]  /*2c2c0*/  LEA.HI.X R80, R2, UR5, R3, 0x1, P3 ;  /* 0x0000000502507c11 */ /* 0x000fe400098f0c03 */
[-C--:B------:R-:W-:Y:S01]  /*2c2d0*/  ISETP.GE.AND P1, PT, R17, R20.reuse, PT ;  /* 0x000000141100720c */ /* 0x080fe20003f26270 */
[----:B------:R-:W-:Y:S01]  /*2c2e0*/  VIADD R17, R191, 0x40 ;  /* 0x00000040bf117836 */ /* 0x000fe20000000000 */
[----:B------:R2:W-:Y:S04]  /*2c2f0*/  SYNCS.ARRIVE.TRANS64.RED.A1T0 RZ, [R0+URZ], RZ ;  /* 0x000000ff00ff79a7 */ /* 0x0005e8000810043f */
[----:B------:R-:W-:Y:S01]  /*2c300*/  ISETP.GE.AND P0, PT, R17, R20, PT ;  /* 0x000000141100720c */ /* 0x000fe20003f06270 */
[----:B--2---:R0:W2:Y:S01]  /*2c310*/  SHFL.IDX PT, R0, R80, RZ, 0x181f ;  /* 0x00181fff50007589 */ /* 0x0040a200000e0000 */
[----:B------:R-:W-:Y:S11]  /*2c320*/  @P2 BRA `(.L_x_12839) ;  /* 0x0000000000442947 */ /* 0x000ff60003800000 */
[----:B------:R-:W-:Y:S02]  /*2c330*/  ULDC UR4, c[0x0][0xbc8] ;  /* 0x0002f20000047ab9 */ /* 0x000fe40000000800 */
[----:B------:R-:W-:Y:S02]  /*2c340*/  ISETP.GE.AND P2, PT, R161, UR4, PT ;  /* 0x00000004a1007c0c */ /* 0x000fe4000bf46270 */
[----:B------:R-:W-:Y:S02]  /*2c350*/  ISETP.GE.AND P3, PT, R163, UR4, PT ;  /* 0x00000004a3007c0c */ /* 0x000fe4000bf66270 */
[----:B------:R-:W-:-:S09]  /*2c360*/  ISETP.GE.AND P4, PT, R162, UR4, PT ;  /* 0x00000004a2007c0c */ /* 0x000fd2000bf86270 */
[----:B-1----:R-:W-:-:S04]  /*2c370*/  @!P2 LEA R2, P5, R161, R78, 0x1 ;  /* 0x0000004ea102a211 */ /* 0x002fc800078a08ff */
[----:B--2---:R-:W-:Y:S02]  /*2c380*/  @!P2 LEA.HI.X R3, R161, R0, R218, 0x1, P5 ;  /* 0x00000000a103a211 */ /* 0x004fe400028f0cda */
        /* <DEDUP_REMOVED lines=11> */
.L_x_12839:
[----:B------:R-:W-:Y:S05]  /*2c440*/  BSYNC B1 ;  /* 0x0000000000017941 */ /* 0x000fea0003800000 */
.L_x_12838:
        /* <DEDUP_REMOVED lines=11> */
[----:B-----5:R-:W-:-:S03]  /*2c500*/  @!P3 LEA R4, P5, R163, R16, 0x1 ;  /* 0x00000010a304b211 */ /* 0x020fc600078a08ff */
        /* <DEDUP_REMOVED lines=9> */
.L_x_12841:
[----:B------:R-:W-:Y:S05]  /*2c5a0*/  BSYNC B1 ;  /* 0x0000000000017941 */ /* 0x000fea0003800000 */
.L_x_12840:
        /* <DEDUP_REMOVED lines=10> */
[----:B------:R-:W-:Y:S02]  /*2c650*/  @!P2 LEA R4, P4, R163, R8, 0x1 ;  /* 0x00000008a304a211 */ /* 0x000fe400078808ff */
        /* <DEDUP_REMOVED lines=10> */
.L_x_12843:
[----:B------:R-:W-:Y:S05]  /*2c700*/  BSYNC B1 ;  /* 0x0000000000017941 */ /* 0x000fea0003800000 */
.L_x_12842:
[----:B0-----:R-:W-:Y:S01]  /*2c710*/  VIADD R3, R191, 0x60 ;  /* 0x00000060bf037836 */ /* 0x001fe20000000000 */
[----:B--2-4-:R-:W2:Y:S04]  /*2c720*/  SHFL.IDX PT, R80, R80, 0x3, 0x181f ;  /* 0x00781f0050507f89 */ /* 0x014ea800000e0000 */
[----:B------:R-:W-:Y:S01]  /*2c730*/  ISETP.GE.AND P0, PT, R3, R20, PT ;  /* 0x000000140300720c */ /* 0x000fe20003f06270 */
[----:B------:R-:W4:-:S12]  /*2c740*/  SHFL.IDX PT, R21, R21, 0x3, 0x181f ;  /* 0x00781f0015157f89 */ /* 0x000f1800000e0000 */
[----:B------:R-:W-:Y:S05]  /*2c750*/  @P0 BRA `(.L_x_12844) ;  /* 0x0000000c00980947 */ /* 0x000fea0003800000 */
[----:B------:R-:W-:Y:S02]  /*2c760*/  ULDC UR4, c[0x0][0xbc8] ;  /* 0x0002f20000047ab9 */ /* 0x000fe40000000800 */
[----:B------:R-:W-:Y:S02]  /*2c770*/  ISETP.GE.AND P3, PT, R161, UR4, PT ;  /* 0x00000004a1007c0c */ /* 0x000fe4000bf66270 */
[----:B------:R-:W-:Y:S02]  /*2c780*/  ISETP.GE.AND P4, PT, R163, UR4, PT ;  /* 0x00000004a3007c0c */ /* 0x000fe4000bf86270 */
[----:B------:R-:W-:-:S09]  /*2c790*/  ISETP.GE.AND P5, PT, R162, UR4, PT ;  /* 0x00000004a2007c0c */ /* 0x000fd2000bfa6270 */
[-C--:B----4-:R-:W-:Y:S02]  /*2c7a0*/  @!P3 LEA R2, P0, R161, R21.reuse, 0x1 ;  /* 0x00000015a102b211 */ /* 0x090fe400078008ff */
[-C--:B------:R-:W-:Y:S02]  /*2c7b0*/  @!P4 LEA R4, P1, R163, R21.reuse, 0x1 ;  /* 0x00000015a304c211 */ /* 0x080fe400078208ff */
[C---:B------:R-:W-:Y:S02]  /*2c7c0*/  @!P5 LEA R6, P2, R162.reuse, R21, 0x1 ;  /* 0x00000015a206d211 */ /* 0x040fe400078408ff */
[-C--:B--2---:R-:W-:Y:S02]  /*2c7d0*/  @!P3 LEA.HI.X R3, R161, R80.reuse, R218, 0x1, P0 ;  /* 0x00000050a103b211 */ /* 0x084fe400000f0cda */
        /* <DEDUP_REMOVED lines=11> */
.L_x_12836:
[----:B------:R-:W-:Y:S01]  /*2c890*/  ULDC.64 UR4, c[0x0][0xd00] ;  /* 0x0003400000047ab9 */ /* 0x000fe20000000a00 */
[----:B-----5:R-:W2:Y:S01]  /*2c8a0*/  LDC.64 R2, c[0x0][0xd00] ;  /* 0x00034000ff027b82 */ /* 0x020ea20000000a00 */
[----:B------:R-:W-:Y:S01]  /*2c8b0*/  ISETP.NE.U32.AND P0, PT, RZ, UR4, PT ;  /* 0x00000004ff007c0c */ /* 0x000fe2000bf05070 */
[----:B------:R-:W-:-:S03]  /*2c8c0*/  IMAD.MOV.U32 R0, RZ, RZ, RZ ;  /* 0x000000ffff007224 */ /* 0x000fc600078e00ff */
[----:B------:R-:W-:Y:S01]  /*2c8d0*/  ISETP.NE.AND.EX P0, PT, RZ, UR5, PT, P0 ;  /* 0x00000005ff007c0c */ /* 0x000fe2000bf05300 */
[----:B------:R-:W-:Y:S02]  /*2c8e0*/  ULDC.64 UR4, c[0x0][0xd08] ;  /* 0x0003420000047ab9 */ /* 0x000fe40000000a00 */
[----:B------:R-:W-:Y:S01]  /*2c8f0*/  ISETP.NE.U32.AND P1, PT, RZ, UR4, PT ;  /* 0x00000004ff007c0c */ /* 0x000fe2000bf25070 */
[----:B------:R-:W3:Y:S03]  /*2c900*/  LDC R21, c[0x0][0xce8] ;  /* 0x00033a00ff157b82 */ /* 0x000ee60000000800 */
[----:B------:R-:W-:Y:S01]  /*2c910*/  ISETP.NE.AND.EX P1, PT, RZ, UR5, PT, P1 ;  /* 0x00000005ff007c0c */ /* 0x000fe2000bf25310 */
[----:B--2---:R-:W-:-:S12]  /*2c920*/  IMAD.WIDE R2, R213, 0x4, R2 ;  /* 0x00000004d5027825 */ /* 0x004fd800078e0202 */
[----:B------:R-:W2:Y:S01]  /*2c930*/  @P1 LDC.64 R4, c[0x0][0xd08] ;  /* 0x00034200ff041b82 */ /* 0x000ea20000000a00 */
[----:B------:R-:W-:Y:S02]  /*2c940*/  ULDC UR4, c[0x0][0xb88] ;  /* 0x0002e20000047ab9 */ /* 0x000fe40000000800 */
[----:B------:R-:W-:Y:S01]  /*2c950*/  IMAD.U32 R6, RZ, RZ, UR4 ;  /* 0x00000004ff067e24 */ /* 0x000fe2000f8e00ff */
[----:B------:R4:W5:Y:S01]  /*2c960*/  @P0 LDG.E R0, desc[UR42][R2.64] ;  /* 0x0000002a02000981 */ /* 0x000962000c1e1900 */
[----:B--2---:R-:W-:-:S05]  /*2c970*/  @P1 IMAD.WIDE R4, R213, 0x4, R4 ;  /* 0x00000004d5041825 */ /* 0x004fca00078e0204 */
[----:B------:R4:W5:Y:S01]  /*2c980*/  @P1 LDG.E R6, desc[UR42][R4.64] ;  /* 0x0000002a04061981 */ /* 0x000962000c1e1900 */
[----:B---3--:R-:W-:Y:S02]  /*2c990*/  ISETP.NE.AND P2, PT, R21, 0x1, PT ;  /* 0x000000011500780c */ /* 0x008fe40003f45270 */
[----:B------:R-:W-:Y:S02]  /*2c9a0*/  ISETP.GE.AND P3, PT, R222, 0x80, PT ;  /* 0x00000080de00780c */ /* 0x000fe40003f66270 */
[----:B------:R-:W-:-:S09]  /*2c9b0*/  SHF.R.S32.HI R7, RZ, 0x1f, R213 ;  /* 0x0000001fff077819 */ /* 0x000fd200000114d5 */
[----:B------:R-:W2:Y:S01]  /*2c9c0*/  @P2 LDC R25, c[0x0][0xcec] ;  /* 0x00033b00ff192b82 */ /* 0x000ea20000000800 */
[----:B----4-:R-:W-:Y:S05]  /*2c9d0*/  @P1 BRA `(.L_x_12845) ;  /* 0x0000000000101947 */ /* 0x010fea0003800000 */
[----:B------:R-:W-:Y:S05]  /*2c9e0*/  @!P0 BRA `(.L_x_12845) ;  /* 0x00000000000c8947 */ /* 0x000fea0003800000 */
[----:B------:R-:W3:Y:S04]  /*2c9f0*/  LDG.E R5, desc[UR42][R2.64] ;  /* 0x0000002a02057981 */ /* 0x000ee8000c1e1900 */
[----:B-----5:R-:W3:Y:S02]  /*2ca00*/  LDG.E R6, desc[UR42][R2.64+0x4] ;  /* 0x0000042a02067981 */ /* 0x020ee4000c1e1900 */
[----:B---3--:R-:W-:-:S07]  /*2ca10*/  IMAD.IADD R6, R6, 0x1, -R5 ;  /* 0x0000000106067824 */ /* 0x008fce00078e0a05 */
.L_x_12845:
        /* <DEDUP_REMOVED lines=45> */
.L_x_12847:
[----:B------:R-:W-:Y:S05]  /*2ccf0*/  BSYNC B1 ;  /* 0x0000000000017941 */ /* 0x000fea0003800000 */
.L_x_12846:
[----:B------:R-:W4:Y:S01]  /*2cd00*/  @P2 LDC R9, c[0x0][0xcf0] ;  /* 0x00033c00ff092b82 */ /* 0x000f220000000800 */
[----:B------:R-:W-:Y:S01]  /*2cd10*/  ULDC.64 UR4, c[0x0][0xba0] ;  /* 0x0002e80000047ab9 */ /* 0x000fe20000000a00 */
[----:B------:R-:W-:Y:S02]  /*2cd20*/  IMAD.IADD R8, R224, 0x1, R191 ;  /* 0x00000001e0087824 */ /* 0x000fe400078e02bf */
[----:B---3--:R-:W-:-:S04]  /*2cd30*/  IMAD R3, R11, UR4, RZ ;  /* 0x000000040b037c24 */ /* 0x008fc8000f8e02ff */
        /* <DEDUP_REMOVED lines=37> */
.L_x_13074:
[----:B------:R-:W-:Y:S01]  /*2cf90*/  IMAD R21, R6, R21, RZ ;  /* 0x0000001506157224 */ /* 0x000fe200078e02ff */
[----:B------:R-:W-:Y:S01]  /*2cfa0*/  BSSY B1, `(.L_x_12849) ;  /* 0x0000015000017945 */ /* 0x000fe20003800000 */
[----:B------:R-:W-:-:S05]  /*2cfb0*/  IMAD.IADD R6, R223, 0x1, R191 ;  /* 0x00000001df067824 */ /* 0x000fca00078e02bf */
[----:B------:R-:W-:-:S13]  /*2cfc0*/  ISETP.GE.AND P0, PT, R6, R21, PT ;  /* 0x000000150600720c */ /* 0x000fda0003f06270 */
[----:B------:R-:W-:Y:S05]  /*2cfd0*/  @P0 BRA `(.L_x_12850) ;  /* 0x0000000000440947 */ /* 0x000fea0003800000 */
[----:B------:R-:W-:Y:S02]  /*2cfe0*/  ULDC UR4, c[0x0][0xbc8] ;  /* 0x0002f20000047ab9 */ /* 0x000fe40000000800 */
[----:B------:R-:W-:Y:S02]  /*2cff0*/  ISETP.GE.AND P3, PT, R161, UR4, PT ;  /* 0x00000004a1007c0c */ /* 0x000fe4000bf66270 */
[----:B------:R-:W-:Y:S02]  /*2d000*/  ISETP.GE.AND P2, PT, R163, UR4, PT ;  /* 0x00000004a3007c0c */ /* 0x000fe4000bf46270 */
[----:B------:R-:W-:Y:S02]  /*2d010*/  ISETP.GE.AND P1, PT, R162, UR4, PT ;  /* 0x00000004a2007c0c */ /* 0x000fe4000bf26270 */
[----:B------:R-:W-:-:S07]  /*2d020*/  ISETP.GE.AND P0, PT, R164, UR4, PT ;  /* 0x00000004a4007c0c */ /* 0x000fce000bf06270 */
[-C--:B----4-:R-:W-:Y:S02]  /*2d030*/  @!P3 LEA R4, P5, R161, R14.reuse, 0x1 ;  /* 0x0000000ea104b211 */ /* 0x090fe400078a08ff */
[----:B------:R-:W-:Y:S02]  /*2d040*/  @!P2 LEA R8, P4, R163, R14, 0x1 ;  /* 0x0000000ea308a211 */ /* 0x000fe400078808ff */
        /* <DEDUP_REMOVED lines=10> */
.L_x_12850:
[----:B------:R-:W-:Y:S05]  /*2d0f0*/  BSYNC B1 ;  /* 0x0000000000017941 */ /* 0x000fea0003800000 */
.L_x_12849:
[----:B------:R-:W-:-:S03]  /*2d100*/  UMOV UR4, 0xffffffff ;  /* 0xffffffff00047882 */ /* 0x000fc60000000000 */
[----:B------:R-:W-:Y:S05]  /*2d110*/  BRA.DIV UR4, `(.L_x_12851) ;  /* 0x000000a204307947 */ /* 0x000fea000b800000 */
[----:B---3--:R3:W0:Y:S04]  /*2d120*/  SHFL.IDX PT, R0, R3, 0x1, 0x181f ;  /* 0x00381f0003007f89 */ /* 0x00862800000e0000 */
[----:B----4-:R3:W4:Y:S02]  /*2d130*/  SHFL.IDX PT, R14, R2, 0x1, 0x181f ;  /* 0x00381f00020e7f89 */ /* 0x01072400000e0000 */
.L_x_13078:
[----:B------:R-:W-:Y:S01]  /*2d140*/  VIADD R4, R6, 0x20 ;  /* 0x0000002006047836 */ /* 0x000fe20000000000 */
[----:B------:R-:W-:Y:S04]  /*2d150*/  BSSY B1, `(.L_x_12852) ;  /* 0x0000014000017945 */ /* 0x000fe80003800000 */
        /* <DEDUP_REMOVED lines=9> */
[----:B0-----:R-:W-:Y:S02]  /*2d1f0*/  @!P3 LEA.HI.X R5, R161, R0, R218, 0x1, P5 ;  /* 0x00000000a105b211 */ /* 0x001fe400028f0cda */
        /* <DEDUP_REMOVED lines=9> */
.L_x_12853:
[----:B------:R-:W-:Y:S05]  /*2d290*/  BSYNC B1 ;  /* 0x0000000000017941 */ /* 0x000fea0003800000 */
.L_x_12852:
[----:B------:R-:W-:-:S03]  /*2d2a0*/  UMOV UR4, 0xffffffff ;  /* 0xffffffff00047882 */ /* 0x000fc60000000000 */
[----:B------:R-:W-:Y:S05]  /*2d2b0*/  BRA.DIV UR4, `(.L_x_12854) ;  /* 0x000000a204107947 */ /* 0x000fea000b800000 */
[----:B0-----:R0:W0:Y:S04]  /*2d2c0*/  SHFL.IDX PT, R0, R3, 0x2, 0x181f ;  /* 0x00581f0003007f89 */ /* 0x00102800000e0000 */
[----:B----4-:R4:W0:Y:S02]  /*2d2d0*/  SHFL.IDX PT, R14, R2, 0x2, 0x181f ;  /* 0x00581f00020e7f89 */ /* 0x01082400000e0000 */
.L_x_13082:
        /* <DEDUP_REMOVED lines=9> */
[-C--:B0-----:R-:W-:Y:S02]  /*2d370*/  @!P3 LEA R4, P5, R161, R14.reuse, 0x1 ;  /* 0x0000000ea104b211 */ /* 0x081fe400078a08ff */
[----:B------:R-:W-:Y:S02]  /*2d380*/  @!P2 LEA R8, P4, R163, R14, 0x1 ;  /* 0x0000000ea308a211 */ /* 0x000fe400078808ff */
[----:B------:R-:W-:Y:S02]  /*2d390*/  @!P3 LEA.HI.X R5, R161, R0, R218, 0x1, P5 ;  /* 0x00000000a105b211 */ /* 0x000fe400028f0cda */
        /* <DEDUP_REMOVED lines=9> */
.L_x_12856:
[----:B------:R-:W-:Y:S05]  /*2d430*/  BSYNC B1 ;  /* 0x0000000000017941 */ /* 0x000fea0003800000 */
.L_x_12855:
[----:B------:R-:W-:-:S03]  /*2d440*/  UMOV UR4, 0xffffffff ;  /* 0xffffffff00047882 */ /* 0x000fc60000000000 */
[----:B------:R-:W-:Y:S05]  /*2d450*/  BRA.DIV UR4, `(.L_x_12857) ;  /* 0x0000009e04f07947 */ /* 0x000fea000b800000 */
[----:B0-----:R0:W0:Y:S04]  /*2d460*/  SHFL.IDX PT, R0, R3, 0x3, 0x181f ;  /* 0x00781f0003007f89 */ /* 0x00102800000e0000 */
[----:B------:R0:W0:Y:S02]  /*2d470*/  SHFL.IDX PT, R14, R2, 0x3, 0x181f ;  /* 0x00781f00020e7f89 */ /* 0x00002400000e0000 */
.L_x_13086:
[----:B0-234-:R-:W-:-:S05]  /*2d480*/  VIADD R2, R6, 0x60 ;  /* 0x0000006006027836 */ /* 0x01dfca0000000000 */
[----:B------:R-:W-:-:S13]  /*2d490*/  ISETP.GE.AND P0, PT, R2, R21, PT ;  /* 0x000000150200720c */ /* 0x000fda0003f06270 */
[----:B------:R-:W-:Y:S05]  /*2d4a0*/  @P0 BRA `(.L_x_12844) ;  /* 0x0000000000440947 */ /* 0x000fea0003800000 */
[----:B------:R-:W-:Y:S02]  /*2d4b0*/  ULDC UR4, c[0x0][0xbc8] ;  /* 0x0002f20000047ab9 */ /* 0x000fe40000000800 */
[----:B------:R-:W-:Y:S02]  /*2d4c0*/  ISETP.GE.AND P3, PT, R161, UR4, PT ;  /* 0x00000004a1007c0c */ /* 0x000fe4000bf66270 */
[----:B------:R-:W-:Y:S02]  /*2d4d0*/  ISETP.GE.AND P2, PT, R163, UR4, PT ;  /* 0x00000004a3007c0c */ /* 0x000fe4000bf46270 */
[----:B------:R-:W-:Y:S02]  /*2d4e0*/  ISETP.GE.AND P1, PT, R162, UR4, PT ;  /* 0x00000004a2007c0c */ /* 0x000fe4000bf26270 */
[----:B------:R-:W-:-:S07]  /*2d4f0*/  ISETP.GE.AND P0, PT, R164, UR4, PT ;  /* 0x00000004a4007c0c */ /* 0x000fce000bf06270 */
[-C--:B------:R-:W-:Y:S02]  /*2d500*/  @!P3 LEA R2, P5, R161, R14.reuse, 0x1 ;  /* 0x0000000ea102b211 */ /* 0x080fe400078a08ff */
        /* <DEDUP_REMOVED lines=11> */
.L_x_12844:
[----:B------:R-:W-:Y:S05]  /*2d5c0*/  BSYNC B0 ;  /* 0x0000000000007941 */ /* 0x000fea0003800000 */
.L_x_12835:
[----:B------:R-:W-:Y:S02]  /*2d5d0*/  ULDC UR4, c[0x0][0xd3c] ;  /* 0x00034f0000047ab9 */ /* 0x000fe40000000800 */
[----:B-1----:R-:W-:-:S13]  /*2d5e0*/  ISETP.GE.AND P0, PT, R123, UR4, PT ;  /* 0x000000047b007c0c */ /* 0x002fda000bf06270 */
[----:B------:R-:W-:Y:S05]  /*2d5f0*/  @!P0 BRA `(.L_x_12858) ;  /* 0xfffffd3800f88947 */ /* 0x000fea000383ffff */
[----:B------:R-:W-:Y:S05]  /*2d600*/  BRA `(.L_x_12639) ;  /* 0x0000008c00607947 */ /* 0x000fea0003800000 */
.L_x_12637:
        /* <DEDUP_REMOVED lines=18> */
.L_x_12859:
        /* <DEDUP_REMOVED lines=42> */
.L_x_12865:
        /* <DEDUP_REMOVED lines=12> */
.L_x_12864:
[----:B------:R-:W-:Y:S05]  /*2da90*/  BSYNC B0 ;  /* 0x0000000000007941 */ /* 0x000fea0003800000 */
.L_x_12863:
        /* <DEDUP_REMOVED lines=21> */
.L_x_12861:
        /* <DEDUP_REMOVED lines=20> */
.L_x_12866:
        /* <DEDUP_REMOVED lines=56> */
.L_x_12862:
[----:B------:R-:W-:Y:S02]  /*2e0b0*/  IMAD.MOV.U32 R17, RZ, RZ, RZ ;  /* 0x000000ffff117224 */ /* 0x000fe400078e00ff */
[----:B------:R-:W-:Y:S02]  /*2e0c0*/  IMAD.U32 R16, RZ, RZ, UR6 ;  /* 0x00000006ff107e24 */ /* 0x000fe4000f8e00ff */
[----:B------:R-:W-:-:S07]  /*2e0d0*/  IMAD.MOV.U32 R18, RZ, RZ, RZ ;  /* 0x000000ffff127224 */ /* 0x000fce00078e00ff */
.L_x_12867:
[----:B------:R-:W-:-:S13]  /*2e0e0*/  ISETP.NE.AND P0, PT, R0, RZ, PT ;  /* 0x000000ff0000720c */ /* 0x000fda0003f05270 */
[----:B------:R-:W1:Y:S01]  /*2e0f0*/  @!P0 S2R R3, SR_CgaCtaId ;  /* 0x0000000000038919 */ /* 0x000e620000008800 */
[----:B------:R-:W-:-:S04]  /*2e100*/  @!P0 MOV R0, 0x400 ;  /* 0x0000040000008802 */ /* 0x000fc80000000f00 */
[----:B-1----:R-:W-:-:S05]  /*2e110*/  @!P0 LEA R0, R3, R0, 0x18 ;  /* 0x0000000003008211 */ /* 0x002fca00078ec0ff */
[----:B------:R1:W-:Y:S01]  /*2e120*/  @!P0 STS.128 [R0+0x324d0], R16 ;  /* 0x0324d01000008388 */ /* 0x0003e20000000c00 */
[----:B------:R-:W-:Y:S06]  /*2e130*/  BAR.ARV 0x5, 0x180 ;  /* 0x0146000000007b1d */ /* 0x000fec0000002000 */
.L_x_12860:
        /* <DEDUP_REMOVED lines=11> */
[----:B------:R-:W-:Y:S01]  /*2e1f0*/  STL [R1+0x4d4], RZ ;  /* 0x0004d4ff01007387 */ /* 0x000fe20000100800 */
[----:B------:R-:W-:Y:S01]  /*2e200*/  ULDC.64 UR40, c[0x0][0x198] ;  /* 0x0000660000287ab9 */ /* 0x000fe20000000a00 */
[----:B------:R-:W-:Y:S02]  /*2e210*/  ULDC UR39, c[0x0][0xc] ;  /* 0x0000030000277ab9 */ /* 0x000fe40000000800 */
[----:B------:R-:W-:Y:S04]  /*2e220*/  STL [R1+0x468], RZ ;  /* 0x000468ff01007387 */ /* 0x000fe80000100800 */
        /* <DEDUP_REMOVED lines=17> */
[----:B------:R2:W-:Y:S01]  /*2e340*/  STL [R1+0x478], R2 ;  /* 0x0004780201007387 */ /* 0x0005e20000100800 */
[----:B0-----:R-:W-:Y:S01]  /*2e350*/  IMAD.MOV.U32 R4, RZ, RZ, 0x1 ;  /* 0x00000001ff047424 */ /* 0x001fe200078e00ff */
[----:B-1----:R-:W-:-:S04]  /*2e360*/  LOP3.LUT R3, R0, 0x40, RZ, 0xfc, !PT ;  /* 0x0000004000037812 */ /* 0x002fc800078efcff */
[----:B------:R0:W-:Y:S01]  /*2e370*/  STL [R1+0x474], R4 ;  /* 0x0004740401007387 */ /* 0x0001e20000100800 */
[C---:B--2---:R-:W-:Y:S02]  /*2e380*/  LOP3.LUT R2, R0.reuse, 0x80, RZ, 0xfc, !PT ;  /* 0x0000008000027812 */ /* 0x044fe400078efcff */
[----:B------:R-:W-:-:S07]  /*2e390*/  LOP3.LUT R0, R0, 0xc0, RZ, 0xfc, !PT ;  /* 0x000000c000007812 */ /* 0x000fce00078efcff */
.L_x_13030:
[----:B------:R-:W-:Y:S05]  /*2e3a0*/  YIELD ;  /* 0x0000000000007946 */ /* 0x000fea0003800000 */
[----:B------:R-:W-:Y:S01]  /*2e3b0*/  ULDC.64 UR4, c[0x0][0xb20] ;  /* 0x0002c80000047ab9 */ /* 0x000fe20000000a00 */
[----:B---3--:R-:W-:Y:S02]  /*2e3c0*/  CS2R R6, SRZ ;  /* 0x0000000000067805 */ /* 0x008fe4000001ff00 */
[----:B------:R-:W-:Y:S01]  /*2e3d0*/  ISETP.NE.U32.AND P0, PT, RZ, UR4, PT ;  /* 0x00000004ff007c0c */ /* 0x000fe2000bf05070 */
[----:B-1----:R-:W1:Y:S01]  /*2e3e0*/  LDC.64 R12, c[0x0][0xaf8] ;  /* 0x0002be00ff0c7b82 */ /* 0x002e620000000a00 */
[----:B------:R-:W-:Y:S01]  /*2e3f0*/  ULDC.64 UR6, c[0x0][0xb00] ;  /* 0x0002c00000067ab9 */ /* 0x000fe20000000a00 */
[----:B------:R-:W-:Y:S01]  /*2e400*/  ULDC.64 UR8, c[0x0][0xb08] ;  /* 0x0002c20000087ab9 */ /* 0x000fe20000000a00 */
[----:B------:R-:W-:Y:S01]  /*2e410*/  ISETP.NE.AND.EX P0, PT, RZ, UR5, PT, P0 ;  /* 0x00000005ff007c0c */ /* 0x000fe2000bf05300 */
[----:B------:R-:W-:-:S04]  /*2e420*/  ULDC.64 UR4, c[0x0][0xb10] ;  /* 0x0002c40000047ab9 */ /* 0x000fc80000000a00 */
[----:B0-----:R-:W0:Y:S08]  /*2e430*/  LDC.64 R4, c[0x0][0xb00] ;  /* 0x0002c000ff047b82 */ /* 0x001e300000000a00 */
[----:B------:R-:W2:Y:S02]  /*2e440*/  @P0 LDC.64 R2, c[0x0][0xb20] ;  /* 0x0002c800ff020b82 */ /* 0x000ea40000000a00 */
[----:B--2---:R-:W-:-:S05]  /*2e450*/  @P0 IMAD.WIDE R2, R19, 0x4, R2 ;  /* 0x0000000413020825 */ /* 0x004fca00078e0202 */
        /* <DEDUP_REMOVED lines=9> */
[----:B--2---:R-:W1:Y:S01]  /*2e4f0*/  LDC.64 R2, c[0x0][0xb08] ;  /* 0x0002c200ff027b82 */ /* 0x004e620000000a00 */
[----:B------:R-:W-:-:S02]  /*2e500*/  IMAD.MOV.U32 R0, RZ, RZ, RZ ;  /* 0x000000ffff007224 */ /* 0x000fc400078e00ff */
[----:B------:R-:W-:Y:S01]  /*2e510*/  ISETP.NE.AND.EX P3, PT, RZ, UR5, PT, P1 ;  /* 0x00000005ff007c0c */ /* 0x000fe2000bf65310 */
[----:B0-----:R-:W-:-:S04]  /*2e520*/  IMAD.WIDE R4, R19, 0x4, R4 ;  /* 0x0000000413047825 */ /* 0x001fc800078e0204 */
[----:B------:R-:W0:Y:S01]  /*2e530*/  @P0 LDC.64 R10, c[0x0][0xb10] ;  /* 0x0002c400ff0a0b82 */ /* 0x000e220000000a00 */
[----:B------:R-:W-:Y:S01]  /*2e540*/  ULDC UR4, c[0x0][0x288] ;  /* 0x0000a20000047ab9 */ /* 0x000fe20000000800 */
[----:B------:R-:W-:Y:S02]  /*2e550*/  ISETP.NE.AND.EX P1, PT, RZ, UR7, PT, P2 ;  /* 0x00000007ff007c0c */ /* 0x000fe4000bf25320 */
[----:B------:R-:W-:-:S04]  /*2e560*/  ISETP.NE.AND.EX P2, PT, RZ, UR9, PT, P4 ;  /* 0x00000009ff007c0c */ /* 0x000fc8000bf45340 */
[----:B------:R-:W2:Y:S07]  /*2e570*/  @P3 LDG.E R7, desc[UR42][R12.64] ;  /* 0x0000002a0c073981 */ /* 0x000eae000c1e1900 */
[----:B------:R-:W5:Y:S01]  /*2e580*/  @P1 LDG.E R8, desc[UR42][R4.64] ;  /* 0x0000002a04081981 */ /* 0x000f62000c1e1900 */
[----:B-1----:R-:W-:-:S05]  /*2e590*/  IMAD.WIDE R2, R19, 0x4, R2 ;  /* 0x0000000413027825 */ /* 0x002fca00078e0202 */
[----:B------:R-:W5:Y:S01]  /*2e5a0*/  @P2 LDG.E R0, desc[UR42][R2.64] ;  /* 0x0000002a02002981 */ /* 0x000f62000c1e1900 */
[----:B0-----:R-:W-:-:S03]  /*2e5b0*/  @P0 IMAD.WIDE R10, R19, 0x4, R10 ;  /* 0x00000004130a0825 */ /* 0x001fc600078e020a */
        /* <DEDUP_REMOVED lines=21> */
.L_x_12869:
        /* <DEDUP_REMOVED lines=10> */
.L_x_12870:
[----:B------:R-:W-:Y:S05]  /*2e7b0*/  @!P1 BRA `(.L_x_12871) ;  /* 0x00000000000c9947 */ /* 0x000fea0003800000 */
[----:B------:R-:W2:Y:S04]  /*2e7c0*/  LDG.E R7, desc[UR42][R4.64] ;  /* 0x0000002a04077981 */ /* 0x000ea8000c1e1900 */
[----:B------:R-:W2:Y:S02]  /*2e7d0*/  LDG.E R4, desc[UR42][R4.64+0x4] ;  /* 0x0000042a04047981 */ /* 0x000ea4000c1e1900 */
[----:B--2---:R-:W-:-:S07]  /*2e7e0*/  IMAD.IADD R7, R4, 0x1, -R7 ;  /* 0x0000000104077824 */ /* 0x004fce00078e0a07 */
.L_x_12871:
        /* <DEDUP_REMOVED lines=35> */
.L_x_12874:
[----:B------:R-:W-:-:S13]  /*2ea20*/  ISETP.NE.AND P0, PT, R3, 0x1, PT ;  /* 0x000000010300780c */ /* 0x000fda0003f05270 */
[----:B------:R-:W1:Y:S02]  /*2ea30*/  @P0 LDC.64 R4, c[0x0][0xae0] ;  /* 0x0002b800ff040b82 */ /* 0x000e640000000a00 */
[----:B-1----:R-:W-:-:S05]  /*2ea40*/  @P0 IMAD.HI.U32 R4, R2, R4, RZ ;  /* 0x0000000402040227 */ /* 0x002fca00078e00ff */
[----:B------:R-:W-:-:S07]  /*2ea50*/  @P0 SHF.R.U32.HI R2, RZ, R5, R4 ;  /* 0x00000005ff020219 */ /* 0x000fce0000011604 */
.L_x_12875:
[----:B------:R-:W-:Y:S05]  /*2ea60*/  BSYNC B0 ;  /* 0x0000000000007941 */ /* 0x000fea0003800000 */
.L_x_12873:
[----:B------:R-:W-:-:S05]  /*2ea70*/  IMAD R2, R2, R3, R3 ;  /* 0x0000000302027224 */ /* 0x000fca00078e0203 */
[----:B------:R-:W-:-:S07]  /*2ea80*/  VIMNMX R8, R8, R2, PT ;  /* 0x0000000208087248 */ /* 0x000fce0003fe0100 */
.L_x_12872:
        /* <DEDUP_REMOVED lines=20> */
.L_x_12878:
[----:B------:R-:W-:-:S13]  /*2ebd0*/  ISETP.NE.AND P0, PT, R3, 0x1, PT ;  /* 0x000000010300780c */ /* 0x000fda0003f05270 */
[----:B------:R-:W1:Y:S02]  /*2ebe0*/  @P0 LDC.64 R4, c[0x0][0xae0] ;  /* 0x0002b800ff040b82 */ /* 0x000e640000000a00 */
[----:B-1----:R-:W-:-:S05]  /*2ebf0*/  @P0 IMAD.HI.U32 R4, R2, R4, RZ ;  /* 0x0000000402040227 */ /* 0x002fca00078e00ff */
[----:B------:R-:W-:-:S07]  /*2ec00*/  @P0 SHF.R.U32.HI R2, RZ, R5, R4 ;  /* 0x00000005ff020219 */ /* 0x000fce0000011604 */
.L_x_12879:
[----:B------:R-:W-:Y:S05]  /*2ec10*/  BSYNC B0 ;  /* 0x0000000000007941 */ /* 0x000fea0003800000 */
.L_x_12877:
[----:B------:R-:W-:-:S05]  /*2ec20*/  IMAD R2, R2, R3, RZ ;  /* 0x0000000302027224 */ /* 0x000fca00078e02ff */
[----:B------:R-:W-:-:S07]  /*2ec30*/  VIMNMX R6, R6, R2, !PT ;  /* 0x0000000206067248 */ /* 0x000fce0007fe0100 */
.L_x_12876:
        /* <DEDUP_REMOVED lines=32> */
.L_x_13089:
[----:B--2---:R-:W-:Y:S02]  /*2ee40*/  ISETP.NE.AND P0, PT, R14, RZ, PT ;  /* 0x000000ff0e00720c */ /* 0x004fe40003f05270 */
[----:B------:R-:W-:-:S11]  /*2ee50*/  PLOP3.LUT P6, PT, PT, PT, PT, 0x8, 0x0 ;  /* 0x000000000000781c */ /* 0x000fd60003fce170 */
[----:B------:R-:W-:Y:S05]  /*2ee60*/  @P0 BRA `(.L_x_12883) ;  /* 0x00000000000c0947 */ /* 0x000fea0003800000 */
[----:B------:R-:W-:-:S03]  /*2ee70*/  UMOV UR4, 0xffffffff ;  /* 0xffffffff00047882 */ /* 0x000fc60000000000 */
[----:B------:R-:W-:Y:S05]  /*2ee80*/  BRA.DIV UR4, `(.L_x_12884) ;  /* 0x0000008604e07947 */ /* 0x000fea000b800000 */
[----:B------:R-:W-:-:S13]  /*2ee90*/  ELECT P6, URZ, PT ;  /* 0x00000000003f782f */ /* 0x000fda00038c0000 */
.L_x_12883:
        /* <DEDUP_REMOVED lines=10> */
.L_x_13092:
[----:B------:R-:W-:Y:S05]  /*2ef40*/  BSYNC B1 ;  /* 0x0000000000017941 */ /* 0x000fea0003800000 */
.L_x_12885:
[----:B------:R-:W-:Y:S04]  /*2ef50*/  BSSY B1, `(.L_x_12887) ;  /* 0x0000083000017945 */ /* 0x000fe80003800000 */
[----:B------:R-:W-:Y:S05]  /*2ef60*/  @!P6 BRA `(.L_x_12888) ;  /* 0x000000080004e947 */ /* 0x000fea0003800000 */
[----:B------:R-:W2:Y:S04]  /*2ef70*/  LDL R6, [R1+0x460] ;  /* 0x0004600001067983 */ /* 0x000ea80000100800 */
[----:B------:R-:W3:Y:S01]  /*2ef80*/  LDL R7, [R1+0x468] ;  /* 0x0004680001077983 */ /* 0x000ee20000100800 */
[----:B-1----:R-:W1:Y:S01]  /*2ef90*/  S2R R5, SR_TID.X ;  /* 0x0000000000057919 */ /* 0x002e620000002100 */
[----:B--2---:R-:W-:Y:S02]  /*2efa0*/  IMAD.MOV.U32 R9, RZ, RZ, R6 ;  /* 0x000000ffff097224 */ /* 0x004fe400078e0006 */
[----:B------:R-:W2:Y:S02]  /*2efb0*/  LDL R6, [R1+0x478] ;  /* 0x0004780001067983 */ /* 0x000ea40000100800 */
[----:B---3--:R-:W-:Y:S01]  /*2efc0*/  IMAD R4, R7, 0x8, R9 ;  /* 0x0000000807047824 */ /* 0x008fe200078e0209 */
[----:B-1----:R-:W-:Y:S01]  /*2efd0*/  LOP3.LUT R5, R5, 0x7f, RZ, 0xc0, !PT ;  /* 0x0000007f05057812 */ /* 0x002fe200078ec0ff */
[----:B------:R-:W-:Y:S03]  /*2efe0*/  BSSY B2, `(.L_x_12889) ;  /* 0x0000005000027945 */ /* 0x000fe60003800000 */
[----:B------:R-:W-:-:S02]  /*2eff0*/  ISETP.NE.AND P1, PT, R5, RZ, PT ;  /* 0x000000ff0500720c */ /* 0x000fc40003f25270 */
[----:B--2---:R-:W-:-:S04]  /*2f000*/  SHF.L.U32 R9, R6, 0x1f, RZ ;  /* 0x0000001f06097819 */ /* 0x004fc800000006ff */
[----:B------:R-:W1:Y:S02]  /*2f010*/  SYNCS.PHASECHK.TRANS64.TRYWAIT P0, [R4+URZ+0x324a0], R9 ;  /* 0x0324a009040075a7 */ /* 0x000e64000800017f */
[----:B-1----:R-:W-:Y:S05]  /*2f020*/  @!P0 BRA `(.L_x_12890) ;  /* 0x0000008400b08947 */ /* 0x002fea0003800000 */
.L_x_13093:
[----:B------:R-:W-:Y:S05]  /*2f030*/  BSYNC B2 ;  /* 0x0000000000027941 */ /* 0x000fea0003800000 */
.L_x_12889:
        /* <DEDUP_REMOVED lines=9> */
.L_x_12892:
[----:B------:R-:W-:Y:S05]  /*2f0d0*/  BSYNC B2 ;  /* 0x0000000000027941 */ /* 0x000fea0003800000 */
.L_x_12891:
        /* <DEDUP_REMOVED lines=14> */
.L_x_12893:
        /* <DEDUP_REMOVED lines=13> */
.L_x_13094:
[----:B------:R-:W-:Y:S05]  /*2f290*/  BSYNC B2 ;  /* 0x0000000000027941 */ /* 0x000fea0003800000 */
.L_x_12894:
        /* <DEDUP_REMOVED lines=11> */
.L_x_12897:
[----:B------:R-:W-:Y:S05]  /*2f350*/  BSYNC B2 ;  /* 0x0000000000027941 */ /* 0x000fea0003800000 */
.L_x_12896:
        /* <DEDUP_REMOVED lines=11> */
.L_x_12898:
        /* <DEDUP_REMOVED lines=15> */
.L_x_12899:
        /* <DEDUP_REMOVED lines=15> */
.L_x_12900:
        /* <DEDUP_REMOVED lines=15> */
.L_x_12901:
        /* <DEDUP_REMOVED lines=10> */
.L_x_12888:
[----:B------:R-:W-:Y:S05]  /*2f780*/  BSYNC B1 ;  /* 0x0000000000017941 */ /* 0x000fea0003800000 */
.L_x_12887:
        /* <DEDUP_REMOVED lines=13> */
.L_x_12917:
        /* <DEDUP_REMOVED lines=14> */
.L_x_13095:
[----:B------:R-:W-:Y:S05]  /*2f940*/  BSYNC B2 ;  /* 0x0000000000027941 */ /* 0x000fea0003800000 */
.L_x_12904:
        /* <DEDUP_REMOVED lines=9> */
.L_x_12907:
[----:B------:R-:W-:Y:S05]  /*2f9e0*/  BSYNC B2 ;  /* 0x0000000000027941 */ /* 0x000fea0003800000 */
.L_x_12906:
        /* <DEDUP_REMOVED lines=13> */
.L_x_12908:
        /* <DEDUP_REMOVED lines=13> */
.L_x_13096:
[----:B------:R-:W-:Y:S05]  /*2fb90*/  BSYNC B2 ;  /* 0x0000000000027941 */ /* 0x000fea0003800000 */
.L_x_12909:
        /* <DEDUP_REMOVED lines=11> */
.L_x_12912:
[----:B------:R-:W-:Y:S05]  /*2fc50*/  BSYNC B2 ;  /* 0x0000000000027941 */ /* 0x000fea0003800000 */
.L_x_12911:
        /* <DEDUP_REMOVED lines=11> */
.L_x_12913:
        /* <DEDUP_REMOVED lines=15> */
.L_x_12914:
        /* <DEDUP_REMOVED lines=15> */
.L_x_12915:
        /* <DEDUP_REMOVED lines=15> */
.L_x_12916:
        /* <DEDUP_REMOVED lines=10> */
.L_x_12903:
[----:B------:R-:W-:Y:S05]  /*30080*/  BSYNC B1 ;  /* 0x0000000000017941 */ /* 0x000fea0003800000 */
.L_x_12902:
[----:B-1----:R-:W2:Y:S04]  /*30090*/  LDL.LU R9, [R1+0x468] ;  /* 0x0004680001097983 */ /* 0x002ea80000300800 */
[----:B------:R-:W3:Y:S01]  /*300a0*/  LDL.LU R7, [R1+0x478] ;  /* 0x0004780001077983 */ /* 0x000ee20000300800 */
[C---:B------:R-:W-:Y:S01]  /*300b0*/  ISETP.GT.AND P2, PT, R4.reuse, R3, PT ;  /* 0x000000030400720c */ /* 0x040fe20003f44270 */
[----:B------:R-:W-:Y:S02]  /*300c0*/  VIADD R4, R4, 0xffffffff ;  /* 0xffffffff04047836 */ /* 0x000fe40000000000 */
[----:B--2---:R-:W-:-:S05]  /*300d0*/  VIADD R5, R9, 0x1 ;  /* 0x0000000109057836 */ /* 0x004fca0000000000 */
[----:B------:R-:W-:-:S04]  /*300e0*/  ISETP.NE.AND P1, PT, R5, 0x2, PT ;  /* 0x000000020500780c */ /* 0x000fc80003f25270 */
[----:B------:R-:W-:Y:S02]  /*300f0*/  SEL R6, RZ, 0x1, P1 ;  /* 0x00000001ff067807 */ /* 0x000fe40000800000 */
[----:B------:R-:W-:Y:S02]  /*30100*/  SEL R5, R5, RZ, P1 ;  /* 0x000000ff05057207 */ /* 0x000fe40000800000 */
[----:B---3--:R-:W-:-:S03]  /*30110*/  LOP3.LUT R7, R7, R6, RZ, 0x3c, !PT ;  /* 0x0000000607077212 */ /* 0x008fc600078e3cff */
[----:B------:R2:W-:Y:S04]  /*30120*/  STL [R1+0x468], R5 ;  /* 0x0004680501007387 */ /* 0x0005e80000100800 */
[----:B------:R2:W-:Y:S01]  /*30130*/  STL [R1+0x478], R7 ;  /* 0x0004780701007387 */ /* 0x0005e20000100800 */
[----:B------:R-:W-:Y:S05]  /*30140*/  @P2 BRA `(.L_x_12917) ;  /* 0xfffffff400c42947 */ /* 0x000fea000383ffff */
.L_x_12881:
[----:B------:R-:W-:Y:S05]  /*30150*/  BSYNC B0 ;  /* 0x0000000000007941 */ /* 0x000fea0003800000 */
.L_x_12880:
        /* <DEDUP_REMOVED lines=9> */
[----:B----4-:R-:W-:-:S05]  /*301f0*/  @P1 SHF.R.U32.HI R2, RZ, R3, R0 ;  /* 0x00000003ff021219 */ /* 0x010fca0000011600 */
[----:B------:R-:W-:Y:S02]  /*30200*/  IMAD.IADD R0, R17, 0x1, R2 ;  /* 0x0000000111007824 */ /* 0x000fe400078e0202 */
[----:B------:R-:W2:Y:S02]  /*30210*/  LDC.64 R2, c[0x0][0xad8] ;  /* 0x0002b600ff027b82 */ /* 0x000ea40000000a00 */
[----:B--2---:R-:W-:Y:S01]  /*30220*/  ISETP.GE.AND P2, PT, R3, 0x1, PT ;  /* 0x000000010300780c */ /* 0x004fe20003f46270 */
[----:B------:R-:W-:-:S12]  /*30230*/  IMAD.IADD R2, R0, 0x1, R2 ;  /* 0x0000000100027824 */ /* 0x000fd800078e0202 */
        /* <DEDUP_REMOVED lines=12> */
.L_x_12920:
[----:B------:R-:W-:-:S13]  /*30300*/  ISETP.NE.AND P0, PT, R3, 0x1, PT ;  /* 0x000000010300780c */ /* 0x000fda0003f05270 */
[----:B-1----:R-:W1:Y:S02]  /*30310*/  @P0 LDC.64 R4, c[0x0][0xae0] ;  /* 0x0002b800ff040b82 */ /* 0x002e640000000a00 */
[----:B-1----:R-:W-:-:S05]  /*30320*/  @P0 IMAD.HI.U32 R4, R6, R4, RZ ;  /* 0x0000000406040227 */ /* 0x002fca00078e00ff */
[----:B------:R-:W-:-:S07]  /*30330*/  @P0 SHF.R.U32.HI R6, RZ, R5, R4 ;  /* 0x00000005ff060219 */ /* 0x000fce0000011604 */
.L_x_12921:
[----:B------:R-:W-:Y:S05]  /*30340*/  BSYNC B0 ;  /* 0x0000000000007941 */ /* 0x000fea0003800000 */
.L_x_12919:
[----:B------:R-:W-:-:S05]  /*30350*/  IMAD R6, R6, R3, R3 ;  /* 0x0000000306067224 */ /* 0x000fca00078e0203 */
[----:B------:R-:W-:-:S07]  /*30360*/  VIMNMX R2, R2, R6, PT ;  /* 0x0000000602027248 */ /* 0x000fce0003fe0100 */
.L_x_12918:
        /* <DEDUP_REMOVED lines=25> */
.L_x_12924:
[----:B------:R-:W-:-:S13]  /*30500*/  ISETP.NE.AND P0, PT, R3, 0x1, PT ;  /* 0x000000010300780c */ /* 0x000fda0003f05270 */
[----:B-1----:R-:W1:Y:S02]  /*30510*/  @P0 LDC.64 R4, c[0x0][0xae0] ;  /* 0x0002b800ff040b82 */ /* 0x002e640000000a00 */
[----:B-1----:R-:W-:-:S05]  /*30520*/  @P0 IMAD.HI.U32 R4, R0, R4, RZ ;  /* 0x0000000400040227 */ /* 0x002fca00078e00ff */
[----:B------:R-:W-:-:S07]  /*30530*/  @P0 SHF.R.U32.HI R0, RZ, R5, R4 ;  /* 0x00000005ff000219 */ /* 0x000fce0000011604 */
.L_x_12925:
[----:B------:R-:W-:Y:S05]  /*30540*/  BSYNC B0 ;  /* 0x0000000000007941 */ /* 0x000fea0003800000 */
.L_x_12923:
[----:B------:R-:W-:-:S05]  /*30550*/  IMAD R0, R0, R3, RZ ;  /* 0x0000000300007224 */ /* 0x000fca00078e02ff */
[----:B------:R-:W-:-:S07]  /*30560*/  VIMNMX R2, R2, R0, !PT ;  /* 0x0000000002027248 */ /* 0x000fce0007fe0100 */
.L_x_12922:
        /* <DEDUP_REMOVED lines=14> */
[----:B-1----:R-:W1:Y:S01]  /*30650*/  LDC.64 R4, c[0x0][0xd60] ;  /* 0x00035800ff047b82 */ /* 0x002e620000000a00 */
[----:B------:R-:W2:Y:S08]  /*30660*/  FLO.U32 R0, UR4 ;  /* 0x0000000400007d00 */ /* 0x000eb000080e0000 */
[----:B------:R-:W1:Y:S01]  /*30670*/  POPC R2, UR4 ;  /* 0x0000000400027d09 */ /* 0x000e620008000000 */
[----:B--2---:R-:W-:-:S13]  /*30680*/  ISETP.EQ.U32.AND P0, PT, R0, R3, PT ;  /* 0x000000030000720c */ /* 0x004fda0003f02070 */
[----:B-1----:R-:W2:Y:S01]  /*30690*/  @P0 ATOMG.E.ADD.STRONG.GPU PT, R5, desc[UR42][R4.64], R2 ;  /* 0x00000002040509a8 */ /* 0x002ea200081ee1ea */
[----:B------:R-:W1:Y:S02]  /*306a0*/  S2R R3, SR_LTMASK ;  /* 0x0000000000037919 */ /* 0x000e640000003900 */
[----:B-1----:R-:W-:-:S06]  /*306b0*/  LOP3.LUT R3, R3, UR4, RZ, 0xc0, !PT ;  /* 0x0000000403037c12 */ /* 0x002fcc000f8ec0ff */
[----:B------:R-:W1:Y:S01]  /*306c0*/  POPC R3, R3 ;  /* 0x0000000300037309 */ /* 0x000e620000000000 */
[----:B--2---:R-:W1:Y:S02]  /*306d0*/  SHFL.IDX PT, R0, R5, R0, 0x1f ;  /* 0x00001f0005007589 */ /* 0x004e6400000e0000 */
[----:B-1----:R-:W-:Y:S01]  /*306e0*/  IADD3 R16, R0, UR39, R3 ;  /* 0x0000002700107c10 */ /* 0x002fe2000fffe003 */
[----:B------:R-:W-:Y:S06]  /*306f0*/  BRA `(.L_x_12928) ;  /* 0x0000004c001c7947 */ /* 0x000fec0003800000 */
.L_x_12927:
        /* <DEDUP_REMOVED lines=21> */
.L_x_12930:
[----:B------:R-:W-:Y:S05]  /*30850*/  BSYNC B6 ;  /* 0x0000000000067941 */ /* 0x000fea0003800000 */
.L_x_12929:
        /* <DEDUP_REMOVED lines=20> */
.L_x_12933:
        /* <DEDUP_REMOVED lines=15> */
.L_x_12932:
[----:B------:R-:W-:Y:S05]  /*30a90*/  BSYNC B6 ;  /* 0x0000000000067941 */ /* 0x000fea0003800000 */
.L_x_12931:
        /* <DEDUP_REMOVED lines=8> */
[----:B------:R3:W4:Y:S02]  /*30b20*/  @P0 LDG.E R7, desc[UR42][R2.64] ;  /* 0x0000002a02070981 */ /* 0x000724000c1e1900 */
[----:B---3--:R-:W3:Y:S02]  /*30b30*/  LDC.64 R2, c[0x0][0x418] ;  /* 0x00010600ff027b82 */ /* 0x008ee40000000a00 */
[----:B---3--:R-:W-:Y:S01]  /*30b40*/  LOP3.LUT P0, RZ, R2, UR4, RZ, 0xfc, !PT ;  /* 0x0000000402ff7c12 */ /* 0x008fe2000f80fcff */
[----:B------:R-:W-:-:S03]  /*30b50*/  UMOV UR4, 0xffffffff ;  /* 0xffffffff00047882 */ /* 0x000fc60000000000 */
[----:B------:R-:W-:Y:S01]  /*30b60*/  LOP3.LUT P0, RZ, R3, UR5, RZ, 0xfc, P0 ;  /* 0x0000000503ff7c12 */ /* 0x000fe2000800fcff */
[----:B--2---:R-:W-:Y:S01]  /*30b70*/  VIADD R0, R17, 0xffffffff ;  /* 0xffffffff11007836 */ /* 0x004fe20000000000 */
        /* <DEDUP_REMOVED lines=9> */
.L_x_13099:
        /* <DEDUP_REMOVED lines=11> */
.L_x_13102:
[----:B------:R-:W-:Y:S05]  /*30cc0*/  @!P6 BRA `(.L_x_12935) ;  /* 0x00000004000ce947 */ /* 0x000fea0003800000 */
[----:B------:R-:W-:-:S04]  /*30cd0*/  ISETP.NE.U32.AND P0, PT, R2, RZ, PT ;  /* 0x000000ff0200720c */ /* 0x000fc80003f05070 */
[----:B------:R-:W-:-:S13]  /*30ce0*/  ISETP.NE.AND.EX P0, PT, R3, RZ, PT, P0 ;  /* 0x000000ff0300720c */ /* 0x000fda0003f05300 */
[----:B------:R-:W-:Y:S05]  /*30cf0*/  @!P0 BRA `(.L_x_12937) ;  /* 0x0000000000508947 */ /* 0x000fea0003800000 */
[----:B------:R-:W3:Y:S01]  /*30d00*/  LDC R6, c[0x0][0x43c] ;  /* 0x00010f00ff067b82 */ /* 0x000ee20000000800 */
[----:B-1----:R-:W-:Y:S01]  /*30d10*/  IMAD.MOV.U32 R9, RZ, RZ, R0 ;  /* 0x000000ffff097224 */ /* 0x002fe200078e0000 */
[----:B------:R-:W-:-:S03]  /*30d20*/  ULDC.64 UR4, c[0x0][0x428] ;  /* 0x00010a0000047ab9 */ /* 0x000fc60000000a00 */
[----:B----4-:R-:W-:Y:S01]  /*30d30*/  IMAD.MOV.U32 R0, RZ, RZ, R9 ;  /* 0x000000ffff007224 */ /* 0x010fe200078e0009 */
[----:B---3--:R-:W-:-:S13]  /*30d40*/  ISETP.NE.AND P0, PT, R6, 0x1, PT ;  /* 0x000000010600780c */ /* 0x008fda0003f05270 */
        /* <DEDUP_REMOVED lines=15> */
.L_x_12937:
[----:B--2---:R-:W2:Y:S04]  /*30e40*/  LDL R7, [R1+0x460] ;  /* 0x0004600001077983 */ /* 0x004ea80000100800 */
[----:B----4-:R-:W2:Y:S04]  /*30e50*/  LDL R0, [R1+0x464] ;  /* 0x0004640001007983 */ /* 0x010ea80000100800 */
[----:B---3--:R-:W3:Y:S01]  /*30e60*/  LDL R2, [R1+0x474] ;  /* 0x0004740001027983 */ /* 0x008ee20000100800 */
[----:B--2---:R-:W-:Y:S01]  /*30e70*/  IMAD R0, R0, 0x8, R7 ;  /* 0x0000000800007824 */ /* 0x004fe200078e0207 */
[----:B---3--:R-:W-:-:S04]  /*30e80*/  SHF.L.U32 R2, R2, 0x1f, RZ ;  /* 0x0000001f02027819 */ /* 0x008fc800000006ff */
[----:B------:R-:W2:Y:S02]  /*30e90*/  SYNCS.PHASECHK.TRANS64.TRYWAIT P0, [R0+URZ+0x32440], R2 ;  /* 0x03244002000075a7 */ /* 0x000ea4000800017f */
[----:B--2---:R-:W-:Y:S05]  /*30ea0*/  @!P0 BRA `(.L_x_12938) ;  /* 0x0000006800b48947 */ /* 0x004fea0003800000 */
.L_x_13103:
        /* <DEDUP_REMOVED lines=11> */
.L_x_12939:
[----:B------:R-:W3:Y:S04]  /*30f60*/  LDL R6, [R1+0x460] ;  /* 0x0004600001067983 */ /* 0x000ee80000100800 */
[----:B-1----:R-:W3:Y:S04]  /*30f70*/  LDL R5, [R1+0x464] ;  /* 0x0004640001057983 */ /* 0x002ee80000100800 */
        /* <DEDUP_REMOVED lines=24> */
.L_x_12935:
        /* <DEDUP_REMOVED lines=26> */
[----:B-1----:R-:W-:Y:S02]  /*312a0*/  IMAD.U32 R5, RZ, RZ, UR5 ;  /* 0x00000005ff057e24 */ /* 0x002fe4000f8e00ff */
[----:B------:R-:W-:Y:S02]  /*312b0*/  IMAD.U32 R6, RZ, RZ, UR6 ;  /* 0x00000006ff067e24 */ /* 0x000fe4000f8e00ff */
[----:B--2---:R-:W-:-:S02]  /*312c0*/  IMAD.U32 R7, RZ, RZ, UR7 ;  /* 0x00000007ff077e24 */ /* 0x004fc4000f8e00ff */
[----:B------:R-:W-:Y:S02]  /*312d0*/  IMAD.U32 R10, RZ, RZ, UR8 ;  /* 0x00000008ff0a7e24 */ /* 0x000fe4000f8e00ff */
[----:B0-----:R-:W-:Y:S02]  /*312e0*/  IMAD.U32 R11, RZ, RZ, UR9 ;  /* 0x00000009ff0b7e24 */ /* 0x001fe4000f8e00ff */
[----:B------:R-:W-:Y:S02]  /*312f0*/  IMAD.MOV.U32 R8, RZ, RZ, 0x70 ;  /* 0x00000070ff087424 */ /* 0x000fe400078e00ff */
[----:B------:R-:W-:Y:S02]  /*31300*/  IMAD.MOV.U32 R12, RZ, RZ, 0x1 ;  /* 0x00000001ff0c7424 */ /* 0x000fe400078e00ff */
[----:B------:R-:W-:-:S07]  /*31310*/  IMAD.MOV.U32 R13, RZ, RZ, RZ ;  /* 0x000000ffff0d7224 */ /* 0x000fce00078e00ff */
[----:B------:R-:W-:-:S07]  /*31320*/  LEPC R20, `(.L_x_12941) ;  /* 0x000000001014794e */ /* 0x000fce0000000000 */
[----:B---34-:R-:W-:Y:S05]  /*31330*/  CALL.ABS.NOINC R2 ;  /* 0x0000000002007343 */ /* 0x018fea0003c00000 */
.L_x_12941:
[----:B------:R-:W-:Y:S05]  /*31340*/  BSYNC B6 ;  /* 0x0000000000067941 */ /* 0x000fea0003800000 */
.L_x_12940:
[----:B0-----:R-:W4:Y:S01]  /*31350*/  LDL R11, [R1+0x488] ;  /* 0x00048800010b7983 */ /* 0x001f220000100800 */
[----:B--2---:R-:W0:Y:S01]  /*31360*/  LDC R7, c[0x0][0x448] ;  /* 0x00011200ff077b82 */ /* 0x004e220000000800 */
[----:B------:R-:W-:Y:S01]  /*31370*/  ULDC.64 UR4, c[0x0][0x298] ;  /* 0x0000a60000047ab9 */ /* 0x000fe20000000a00 */
[----:B------:R-:W-:Y:S01]  /*31380*/  ULDC.64 UR6, c[0x0][0x280] ;  /* 0x0000a00000067ab9 */ /* 0x000fe20000000a00 */
[----:B------:R-:W2:Y:S04]  /*31390*/  LDL R4, [R1+0x4a8] ;  /* 0x0004a80001047983 */ /* 0x000ea80000100800 */
[----:B------:R-:W2:Y:S04]  /*313a0*/  LDL R10, [R1+0x49c] ;  /* 0x00049c00010a7983 */ /* 0x000ea80000100800 */
[----:B-1----:R-:W2:Y:S01]  /*313b0*/  LDL R9, [R1+0x4b8] ;  /* 0x0004b80001097983 */ /* 0x002ea20000100800 */
[----:B------:R-:W1:Y:S01]  /*313c0*/  S2R R2, SR_TID.X ;  /* 0x0000000000027919 */ /* 0x000e620000002100 */
[----:B---3--:R-:W3:Y:S02]  /*313d0*/  S2R R0, SR_TID.X ;  /* 0x0000000000007919 */ /* 0x008ee40000002100 */
[----:B------:R-:W2:Y:S01]  /*313e0*/  LDL R8, [R1+0x4bc] ;  /* 0x0004bc0001087983 */ /* 0x000ea20000100800 */
[----:B0-----:R-:W-:-:S03]  /*313f0*/  ISETP.NE.AND P0, PT, R7, 0x1, PT ;  /* 0x000000010700780c */ /* 0x001fc60003f05270 */
[----:B------:R-:W2:Y:S10]  /*31400*/  LDL R6, [R1+0x4a4] ;  /* 0x0004a40001067983 */ /* 0x000eb40000100800 */
[----:B------:R-:W0:Y:S01]  /*31410*/  @P0 LDC R3, c[0x0][0x450] ;  /* 0x00011400ff030b82 */ /* 0x000e220000000800 */
[----:B-1----:R-:W-:-:S04]  /*31420*/  LOP3.LUT R2, R2, 0x7f, RZ, 0xc0, !PT ;  /* 0x0000007f02027812 */ /* 0x002fc800078ec0ff */
[----:B------:R-:W-:Y:S01]  /*31430*/  SHF.R.U32.HI R2, RZ, 0x3, R2 ;  /* 0x00000003ff027819 */ /* 0x000fe20000011602 */
[----:B---3--:R-:W-:-:S05]  /*31440*/  IMAD.SHL.U32 R0, R0, 0x10, RZ ;  /* 0x0000001000007824 */ /* 0x008fca00078e00ff */
[----:B------:R-:W-:Y:S02]  /*31450*/  LOP3.LUT R0, R2, 0x70, R0, 0xf8, !PT ;  /* 0x0000007002007812 */ /* 0x000fe400078ef800 */
[----:B------:R-:W1:Y:S03]  /*31460*/  @P0 LDC R2, c[0x0][0x44c] ;  /* 0x00011300ff020b82 */ /* 0x000e660000000800 */
[----:B----4-:R-:W-:-:S04]  /*31470*/  IMAD.IADD R5, R0, 0x1, R11 ;  /* 0x0000000100057824 */ /* 0x010fc800078e020b */
[----:B-1----:R-:W-:-:S04]  /*31480*/  @P0 IMAD.HI.U32 R2, R5, R2, RZ ;  /* 0x0000000205020227 */ /* 0x002fc800078e00ff */
[----:B------:R-:W-:Y:S01]  /*31490*/  IMAD.MOV.U32 R0, RZ, RZ, R5 ;  /* 0x000000ffff007224 */ /* 0x000fe200078e0005 */
[----:B0-----:R-:W-:Y:S01]  /*314a0*/  @P0 SHF.R.U32.HI R0, RZ, R3, R2 ;  /* 0x00000003ff000219 */ /* 0x001fe20000011602 */
[----:B--2---:R-:W-:-:S04]  /*314b0*/  IMAD R2, R4, UR4, RZ ;  /* 0x0000000404027c24 */ /* 0x004fc8000f8e02ff */
        /* <DEDUP_REMOVED lines=42> */
[----:B------:R-:W0:Y:S04]  /*31760*/  SHFL.IDX PT, R5, R3, RZ, 0x181f ;  /* 0x00181fff03057589 */ /* 0x000e2800000e0000 */
[----:B------:R-:W1:Y:S01]  /*31770*/  SHFL.IDX PT, R4, R2, RZ, 0x181f ;  /* 0x00181fff02047589 */ /* 0x000e6200000e0000 */
[----:B--2---:R-:W-:-:S03]  /*31780*/  IMAD R0, R11, R7, RZ ;  /* 0x000000070b007224 */ /* 0x004fc600078e02ff */
[----:B------:R-:W-:Y:S01]  /*31790*/  SHFL.IDX PT, R7, R2, 0x1, 0x181f ;  /* 0x00381f0002077f89 */ /* 0x000fe200000e0000 */
[----:B---3--:R-:W-:-:S03]  /*317a0*/  IMAD.IADD R8, R8, 0x1, R6 ;  /* 0x0000000108087824 */ /* 0x008fc600078e0206 */
[----:B------:R-:W2:Y:S01]  /*317b0*/  SHFL.IDX PT, R6, R3, 0x1, 0x181f ;  /* 0x00381f0003067f89 */ /* 0x000ea200000e0000 */
[C---:B------:R-:W-:Y:S01]  /*317c0*/  VIADD R11, R8.reuse, 0x10 ;  /* 0x00000010080b7836 */ /* 0x040fe20000000000 */
[-C--:B------:R-:W-:Y:S02]  /*317d0*/  ISETP.GE.AND P1, PT, R8, R0.reuse, PT ;  /* 0x000000000800720c */ /* 0x080fe40003f26270 */
[----:B------:R-:W-:Y:S02]  /*317e0*/  STL [R1+0x488], R8 ;  /* 0x0004880801007387 */ /* 0x000fe40000100800 */
[----:B------:R-:W-:Y:S02]  /*317f0*/  ISETP.GE.AND P2, PT, R11, R0, PT ;  /* 0x000000000b00720c */ /* 0x000fe40003f46270 */
[----:B------:R3:W-:Y:S07]  /*31800*/  STL [R1+0x4b0], R11 ;  /* 0x0004b00b01007387 */ /* 0x0007ee0000100800 */
[----:B0-----:R-:W-:Y:S01]  /*31810*/  @!P1 LEA R5, P3, R10, R5, 0x1 ;  /* 0x000000050a059211 */ /* 0x001fe200078608ff */
[----:B---3--:R-:W-:-:S04]  /*31820*/  VIADD R11, R8, 0x20 ;  /* 0x00000020080b7836 */ /* 0x008fc80000000000 */
        /* <DEDUP_REMOVED lines=8> */
[----:B------:R-:W-:Y:S01]  /*318b0*/  @!P2 IMAD.X R4, RZ, RZ, R7, P1 ;  /* 0x000000ffff04a224 */ /* 0x000fe200008e0607 */
        /* <DEDUP_REMOVED lines=58> */
.L_x_13120:
[----:B0-----:R-:W3:Y:S04]  /*31c60*/  LDL R2, [R1+0x488] ;  /* 0x0004880001027983 */ /* 0x001ee80000100800 */
[----:B------:R0:W5:Y:S01]  /*31c70*/  LDL R8, [R1+0x460] ;  /* 0x0004600001087983 */ /* 0x0001620000100800 */
        /* <DEDUP_REMOVED lines=11> */
.L_x_12943:
        /* <DEDUP_REMOVED lines=38> */
.L_x_12945:
[----:B------:R-:W-:Y:S05]  /*31f90*/  BSYNC B6 ;  /* 0x0000000000067941 */ /* 0x000fea0003800000 */
.L_x_12944:
        /* <DEDUP_REMOVED lines=61> */
[----:B------:R-:W-:Y:S04]  /*32370*/  SHFL.IDX PT, R6, R0, RZ, 0x181f ;  /* 0x00181fff00067589 */ /* 0x000fe800000e0000 */
[----:B------:R-:W5:Y:S01]  /*32380*/  LDL.LU R12, [R1+0x4c4] ;  /* 0x0004c400010c7983 */ /* 0x000f620000300800 */
[----:B--2---:R-:W-:-:S03]  /*32390*/  IMAD R3, R10, R7, RZ ;  /* 0x000000070a037224 */ /* 0x004fc600078e02ff */
[----:B------:R-:W2:Y:S02]  /*323a0*/  LDL.LU R10, [R1+0x4c0] ;  /* 0x0004c000010a7983 */ /* 0x000ea40000300800 */
[-C--:B---3--:R-:W-:Y:S02]  /*323b0*/  ISETP.GE.AND P4, PT, R4, R3.reuse, PT ;  /* 0x000000030400720c */ /* 0x088fe40003f86270 */
[----:B------:R-:W0:Y:S01]  /*323c0*/  SHFL.IDX PT, R4, R2, RZ, 0x181f ;  /* 0x00181fff02047589 */ /* 0x000e2200000e0000 */
[----:B----4-:R-:W-:-:S13]  /*323d0*/  ISETP.GE.AND P5, PT, R5, R3, PT ;  /* 0x000000030500720c */ /* 0x010fda0003fa6270 */
        /* <DEDUP_REMOVED lines=76> */
[----:B------:R-:W-:-:S05]  /*328a0*/  @!P4 IMAD.X R4, RZ, RZ, R6, P5 ;  /* 0x000000ffff04c224 */ /* 0x000fca00028e0606 */
[----:B------:R-:W-:-:S04]  /*328b0*/  @!P4 LOP3.LUT R5, R5, R4, RZ, 0x3c, !PT ;  /* 0x000000040505c212 */ /* 0x000fc800078e3cff */
[----:B------:R-:W-:-:S04]  /*328c0*/  @!P4 LOP3.LUT R4, R5, R4, RZ, 0x3c, !PT ;  /* 0x000000040504c212 */ /* 0x000fc800078e3cff */
[----:B------:R-:W-:Y:S01]  /*328d0*/  @!P4 LOP3.LUT R5, R5, R4, RZ, 0x3c, !PT ;  /* 0x000000040505c212 */ /* 0x000fe200078e3cff */
[----:B------:R2:W3:Y:S04]  /*328e0*/  SHFL.IDX PT, R6, R0, 0x7, 0x181f ;  /* 0x00f81f0000067f89 */ /* 0x0004e800000e0000 */
[----:B------:R2:W-:Y:S04]  /*328f0*/  @!P4 LDGSTS.E.BYPASS.LTC128B.128 [R9+0x25400], desc[UR42][R4.64], !P3 ;  /* 0x254000000409cfae */ /* 0x0005e8000d901d6a */
[----:B------:R2:W-:Y:S04]  /*32900*/  @!P4 LDGSTS.E.BYPASS.LTC128B.128 [R9+0x29400], desc[UR42][R4.64+0x80], !P2 ;  /* 0x294000800409cfae */ /* 0x0005e8000d101d6a */
[----:B------:R2:W-:Y:S04]  /*32910*/  @!P4 LDGSTS.E.BYPASS.LTC128B.128 [R9+0x2d400], desc[UR42][R4.64+0x100], !P1 ;  /* 0x2d4001000409cfae */ /* 0x0005e8000c901d6a */
[----:B-1----:R2:W-:Y:S02]  /*32920*/  @!P4 LDGSTS.E.BYPASS.LTC128B.128 [R9+0x31400], desc[UR42][R4.64+0x180], !P0 ;  /* 0x314001800409cfae */ /* 0x0025e4000c101d6a */
.L_x_13138:
[----:B--2---:R-:W2:Y:S01]  /*32930*/  LDL.LU R0, [R1+0x4d0] ;  /* 0x0004d00001007983 */ /* 0x004ea20000300800 */
[----:B------:R-:W-:Y:S01]  /*32940*/  BSSY B0, `(.L_x_12947) ;  /* 0x000000d000007945 */ /* 0x000fe20003800000 */
[----:B--2---:R-:W-:-:S13]  /*32950*/  ISETP.GE.AND P4, PT, R0, R3, PT ;  /* 0x000000030000720c */ /* 0x004fda0003f86270 */
[----:B------:R-:W-:Y:S05]  /*32960*/  @P4 BRA `(.L_x_12948) ;  /* 0x0000000000284947 */ /* 0x000fea0003800000 */
[----:B------:R-:W2:Y:S01]  /*32970*/  LDL R0, [R1+0x470] ;  /* 0x0004700001007983 */ /* 0x000ea20000100800 */
[----:B------:R-:W-:-:S05]  /*32980*/  LEA R2, P4, R8, R2, 0x1 ;  /* 0x0000000208027211 */ /* 0x000fca00078808ff */
[----:B---3--:R-:W-:-:S05]  /*32990*/  IMAD.X R3, RZ, RZ, R6, P4 ;  /* 0x000000ffff037224 */ /* 0x008fca00020e0606 */
[----:B------:R-:W-:Y:S01]  /*329a0*/  @!PT LDS RZ, [RZ] ;  /* 0x00000000fffff984 */ /* 0x000fe20000000800 */
[----:B------:R-:W-:Y:S01]  /*329b0*/  @!PT LDS RZ, [RZ] ;  /* 0x00000000fffff984 */ /* 0x000fe20000000800 */
[----:B------:R-:W-:Y:S01]  /*329c0*/  @!PT LDS RZ, [RZ] ;  /* 0x00000000fffff984 */ /* 0x000fe20000000800 */
[----:B--2---:R1:W-:Y:S04]  /*329d0*/  LDGSTS.E.BYPASS.LTC128B.128 [R0+0x25c00], desc[UR42][R2.64], !P3 ;  /* 0x25c0000002007fae */ /* 0x0043e8000d901d6a */
[----:B------:R1:W-:Y:S04]  /*329e0*/  LDGSTS.E.BYPASS.LTC128B.128 [R0+0x29c00], desc[UR42][R2.64+0x80], !P2 ;  /* 0x29c0008002007fae */ /* 0x0003e8000d101d6a */
[----:B------:R1:W-:Y:S04]  /*329f0*/  LDGSTS.E.BYPASS.LTC128B.128 [R0+0x2dc00], desc[UR42][R2.64+0x100], !P1 ;  /* 0x2dc0010002007fae */ /* 0x0003e8000c901d6a */
[----:B------:R1:W-:Y:S02]  /*32a00*/  LDGSTS.E.BYPASS.LTC128B.128 [R0+0x31c00], desc[UR42][R2.64+0x180], !P0 ;  /* 0x31c0018002007fae */ /* 0x0003e4000c101d6a */
.L_x_12948:
[----:B------:R-:W-:Y:S05]  /*32a10*/  BSYNC B0 ;  /* 0x0000000000007941 */ /* 0x000fea0003800000 */
.L_x_12947:
[----:B------:R2:W5:Y:S01]  /*32a20*/  LDL R8, [R1+0x460] ;  /* 0x0004600001087983 */ /* 0x0005620000100800 */
[----:B------:R-:W-:Y:S01]  /*32a30*/  PLOP3.LUT P0, PT, PT, PT, PT, 0x80, 0x0 ;  /* 0x000000000000781c */ /* 0x000fe20003f0f070 */
[----:B------:R-:W-:-:S12]  /*32a40*/  NOP ;  /* 0x0000000000007918 */ /* 0x000fd80000000000 */
.L_x_12949:
[----:B-1----:R-:W4:Y:S01]  /*32a50*/  LDL R2, [R1+0x460] ;  /* 0x0004600001027983 */ /* 0x002f220000100800 */
        /* <DEDUP_REMOVED lines=16> */
[----:B------:R-:W4:Y:S03]  /*32b60*/  SYNCS.PHASECHK.TRANS64.TRYWAIT P0, [R2+URZ+0x32420], R0 ;  /* 0x03242000020075a7 */ /* 0x000f26000800017f */
[----:B-1--4-:R-:W-:Y:S05]  /*32b70*/  @!P0 BRA `(.L_x_12951) ;  /* 0x0000006400d48947 */ /* 0x012fea0003800000 */
.L_x_13139:
[----:B------:R-:W-:Y:S05]  /*32b80*/  BSYNC B0 ;  /* 0x0000000000007941 */ /* 0x000fea0003800000 */
.L_x_12950:
[----:B-1----:R-:W4:Y:S01]  /*32b90*/  LDL R2, [R1+0x48c] ;  /* 0x00048c0001027983 */ /* 0x002f220000100800 */
[----:B------:R-:W-:Y:S01]  /*32ba0*/  BSSY B0, `(.L_x_12952) ;  /* 0x000005f000007945 */ /* 0x000fe20003800000 */
[----:B----4-:R-:W-:-:S13]  /*32bb0*/  LOP3.LUT P0, RZ, R2, 0x1, RZ, 0xc0, !PT ;  /* 0x0000000102ff7812 */ /* 0x010fda000780c0ff */
[----:B------:R-:W-:Y:S05]  /*32bc0*/  @!P0 BRA `(.L_x_12953) ;  /* 0x0000000400708947 */ /* 0x000fea0003800000 */
[----:B------:R-:W4:Y:S04]  /*32bd0*/  LDL R2, [R1+0x460] ;  /* 0x0004600001027983 */ /* 0x000f280000100800 */
[----:B0-----:R-:W2:Y:S01]  /*32be0*/  LDL R4, [R1+0x474] ;  /* 0x0004740001047983 */ /* 0x001ea20000100800 */
        /* <DEDUP_REMOVED lines=10> */
.L_x_13140:
[----:B------:R-:W-:Y:S05]  /*32c90*/  BSYNC B1 ;  /* 0x0000000000017941 */ /* 0x000fea0003800000 */
.L_x_12954:
        /* <DEDUP_REMOVED lines=9> */
.L_x_12957:
[----:B------:R-:W-:Y:S05]  /*32d30*/  BSYNC B1 ;  /* 0x0000000000017941 */ /* 0x000fea0003800000 */
.L_x_12956:
[----:B------:R-:W2:Y:S04]  /*32d40*/  LDL R5, [R1+0x460] ;  /* 0x0004600001057983 */ /* 0x000ea80000100800 */
[----:B0-----:R-:W2:Y:S04]  /*32d50*/  LDL R0, [R1+0x464] ;  /* 0x0004640001007983 */ /* 0x001ea80000100800 */
        /* <DEDUP_REMOVED lines=12> */
.L_x_12958:
        /* <DEDUP_REMOVED lines=15> */
.L_x_12959:
        /* <DEDUP_REMOVED lines=15> */
.L_x_12960:
        /* <DEDUP_REMOVED lines=15> */
.L_x_12961:
        /* <DEDUP_REMOVED lines=10> */
.L_x_12953:
[----:B------:R-:W-:Y:S05]  /*33190*/  BSYNC B0 ;  /* 0x0000000000007941 */ /* 0x000fea0003800000 */
.L_x_12952:
[----:B0-----:R-:W4:Y:S04]  /*331a0*/  LDL R4, [R1+0x490] ;  /* 0x0004900001047983 */ /* 0x001f280000100800 */
[----:B------:R-:W2:Y:S01]  /*331b0*/  LDL R5, [R1+0x484] ;  /* 0x0004840001057983 */ /* 0x000ea20000100800 */
[----:B------:R-:W-:Y:S01]  /*331c0*/  BSSY B0, `(.L_x_12962) ;  /* 0x00001ff000007945 */ /* 0x000fe20003800000 */
[----:B----4-:R-:W-:-:S05]  /*331d0*/  VIADD R0, R4, 0xfffffffe ;  /* 0xfffffffe04007836 */ /* 0x010fca0000000000 */
[----:B--2---:R-:W-:-:S13]  /*331e0*/  ISETP.GE.AND P0, PT, R0, R5, PT ;  /* 0x000000050000720c */ /* 0x004fda0003f06270 */
[----:B------:R-:W-:Y:S05]  /*331f0*/  @!P0 BRA `(.L_x_12963) ;  /* 0x0000001c00ec8947 */ /* 0x000fea0003800000 */
[----:B------:R-:W-:Y:S01]  /*33200*/  IMAD.MOV R2, RZ, RZ, -R4 ;  /* 0x000000ffff027224 */ /* 0x000fe200078e0a04 */
[----:B---3--:R-:W-:Y:S01]  /*33210*/  LOP3.LUT R6, RZ, R5, RZ, 0x33, !PT ;  /* 0x00000005ff067212 */ /* 0x008fe200078e33ff */
        /* <DEDUP_REMOVED lines=42> */
.L_x_12968:
[----:B------:R-:W2:Y:S01]  /*334c0*/  LDL R2, [R1+0x460] ;  /* 0x0004600001027983 */ /* 0x000ea20000100800 */
[----:B0-----:R-:W-:Y:S01]  /*334d0*/  SHF.L.U32 R5, R7, 0x1f, RZ ;  /* 0x0000001f07057819 */ /* 0x001fe200000006ff */
[----:B------:R-:W0:Y:S01]  /*334e0*/  S2R R3, SR_TID.X ;  /* 0x0000000000037919 */ /* 0x000e220000002100 */
[----:B------:R-:W-:Y:S01]  /*334f0*/  BSSY B3, `(.L_x_12969) ;  /* 0x0000006000037945 */ /* 0x000fe20003800000 */
[----:B0-----:R-:W-:-:S04]  /*33500*/  LOP3.LUT R3, R3, 0x7f, RZ, 0xc0, !PT ;  /* 0x0000007f03037812 */ /* 0x001fc800078ec0ff */
[----:B------:R-:W-:Y:S01]  /*33510*/  ISETP.NE.AND P1, PT, R3, RZ, PT ;  /* 0x000000ff0300720c */ /* 0x000fe20003f25270 */
[----:B--2---:R-:W-:-:S04]  /*33520*/  IMAD R2, R8, 0x8, R2 ;  /* 0x0000000808027824 */ /* 0x004fc800078e0202 */
[----:B------:R-:W0:Y:S02]  /*33530*/  SYNCS.PHASECHK.TRANS64.TRYWAIT P0, [R2+URZ+0x32440], R5 ;  /* 0x03244005020075a7 */ /* 0x000e24000800017f */
[----:B0-----:R-:W-:Y:S06]  /*33540*/  @!P0 BRA `(.L_x_12970) ;  /* 0x0000005c008c8947 */ /* 0x001fec0003800000 */
.L_x_13141:
[----:B------:R-:W-:Y:S05]  /*33550*/  BSYNC B3 ;  /* 0x0000000000037941 */ /* 0x000fea0003800000 */
.L_x_12969:
        /* <DEDUP_REMOVED lines=9> */
.L_x_12972:
[----:B------:R-:W-:Y:S05]  /*335f0*/  BSYNC B3 ;  /* 0x0000000000037941 */ /* 0x000fea0003800000 */
.L_x_12971:
        /* <DEDUP_REMOVED lines=14> */
.L_x_12973:
        /* <DEDUP_REMOVED lines=13> */
.L_x_13142:
[----:B------:R-:W-:Y:S05]  /*337b0*/  BSYNC B3 ;  /* 0x0000000000037941 */ /* 0x000fea0003800000 */
.L_x_12974:
        /* <DEDUP_REMOVED lines=11> */
.L_x_12977:
[----:B------:R-:W-:Y:S05]  /*33870*/  BSYNC B3 ;  /* 0x0000000000037941 */ /* 0x000fea0003800000 */
.L_x_12976:
        /* <DEDUP_REMOVED lines=11> */
.L_x_12978:
        /* <DEDUP_REMOVED lines=15> */
.L_x_12979:
        /* <DEDUP_REMOVED lines=15> */
.L_x_12980:
        /* <DEDUP_REMOVED lines=15> */
.L_x_12981:
        /* <DEDUP_REMOVED lines=10> */
.L_x_12967:
[----:B------:R-:W-:Y:S05]  /*33ca0*/  BSYNC B1 ;  /* 0x0000000000017941 */ /* 0x000fea0003800000 */
.L_x_12966:
[----:B------:R-:W2:Y:S02]  /*33cb0*/  LDL R4, [R1+0x490] ;  /* 0x0004900001047983 */ /* 0x000ea40000100800 */
[----:B--2---:R-:W-:-:S07]  /*33cc0*/  VIADD R0, R4, 0xfffffffd ;  /* 0xfffffffd04007836 */ /* 0x004fce0000000000 */
.L_x_12965:
[----:B------:R-:W-:Y:S05]  /*33cd0*/  BSYNC B2 ;  /* 0x0000000000027941 */ /* 0x000fea0003800000 */
.L_x_12964:
[----:B------:R-:W2:Y:S01]  /*33ce0*/  LDL.LU R2, [R1+0x490] ;  /* 0x0004900001027983 */ /* 0x000ea20000300800 */
[----:B------:R-:W-:Y:S01]  /*33cf0*/  VIADD R6, R6, 0xfffffffe ;  /* 0xfffffffe06067836 */ /* 0x000fe20000000000 */
[----:B--2---:R-:W-:-:S04]  /*33d00*/  LOP3.LUT R2, RZ, R2, RZ, 0x33, !PT ;  /* 0x00000002ff027212 */ /* 0x004fc800078e33ff */
[----:B------:R-:W-:-:S13]  /*33d10*/  ISETP.NE.AND P0, PT, R6, R2, PT ;  /* 0x000000020600720c */ /* 0x000fda0003f05270 */
[----:B------:R-:W-:Y:S05]  /*33d20*/  @!P0 BRA `(.L_x_12963) ;  /* 0x0000001400208947 */ /* 0x000fea0003800000 */
.L_x_13014:
        /* <DEDUP_REMOVED lines=36> */
.L_x_12984:
        /* <DEDUP_REMOVED lines=9> */
.L_x_13143:
[----:B------:R-:W-:Y:S05]  /*34000*/  BSYNC B2 ;  /* 0x0000000000027941 */ /* 0x000fea0003800000 */
.L_x_12985:
        /* <DEDUP_REMOVED lines=9> */
.L_x_12988:
[----:B------:R-:W-:Y:S05]  /*340a0*/  BSYNC B2 ;  /* 0x0000000000027941 */ /* 0x000fea0003800000 */
.L_x_12987:
        /* <DEDUP_REMOVED lines=13> */
.L_x_12989:
        /* <DEDUP_REMOVED lines=13> */
.L_x_13144:
[----:B------:R-:W-:Y:S05]  /*34250*/  BSYNC B2 ;  /* 0x0000000000027941 */ /* 0x000fea0003800000 */
.L_x_12990:
        /* <DEDUP_REMOVED lines=11> */
.L_x_12993:
[----:B------:R-:W-:Y:S05]  /*34310*/  BSYNC B2 ;  /* 0x0000000000027941 */ /* 0x000fea0003800000 */
.L_x_12992:
        /* <DEDUP_REMOVED lines=10> */
.L_x_12994:
        /* <DEDUP_REMOVED lines=15> */
.L_x_12995:
        /* <DEDUP_REMOVED lines=15> */
.L_x_12996:
        /* <DEDUP_REMOVED lines=15> */
.L_x_12997:
        /* <DEDUP_REMOVED lines=10> */
.L_x_12983:
[----:B------:R-:W-:Y:S05]  /*34730*/  BSYNC B1 ;  /* 0x0000000000017941 */ /* 0x000fea0003800000 */
.L_x_12982:
        /* <DEDUP_REMOVED lines=36> */
.L_x_13000:
        /* <DEDUP_REMOVED lines=9> */
.L_x_13145:
[----:B------:R-:W-:Y:S05]  /*34a10*/  BSYNC B2 ;  /* 0x0000000000027941 */ /* 0x000fea0003800000 */
.L_x_13001:
        /* <DEDUP_REMOVED lines=9> */
.L_x_13004:
[----:B------:R-:W-:Y:S05]  /*34ab0*/  BSYNC B2 ;  /* 0x0000000000027941 */ /* 0x000fea0003800000 */
.L_x_13003:
        /* <DEDUP_REMOVED lines=14> */
.L_x_13005:
        /* <DEDUP_REMOVED lines=13> */
.L_x_13146:
[----:B------:R-:W-:Y:S05]  /*34c70*/  BSYNC B2 ;  /* 0x0000000000027941 */ /* 0x000fea0003800000 */
.L_x_13006:
        /* <DEDUP_REMOVED lines=11> */
.L_x_13009:
[----:B------:R-:W-:Y:S05]  /*34d30*/  BSYNC B2 ;  /* 0x0000000000027941 */ /* 0x000fea0003800000 */
.L_x_13008:
        /* <DEDUP_REMOVED lines=11> */
.L_x_13010:
        /* <DEDUP_REMOVED lines=15> */
.L_x_13011:
        /* <DEDUP_REMOVED lines=15> */
.L_x_13012:
        /* <DEDUP_REMOVED lines=15> */
.L_x_13013:
        /* <DEDUP_REMOVED lines=10> */
.L_x_12999:
[----:B------:R-:W-:Y:S05]  /*35160*/  BSYNC B1 ;  /* 0x0000000000017941 */ /* 0x000fea0003800000 */
.L_x_12998:
[----:B------:R-:W2:Y:S01]  /*35170*/  LDL R5, [R1+0x484] ;  /* 0x0004840001057983 */ /* 0x000ea20000100800 */
[----:B------:R-:W-:Y:S01]  /*35180*/  VIADD R0, R0, 0xfffffffe ;  /* 0xfffffffe00007836 */ /* 0x000fe20000000000 */
[----:B--2---:R-:W-:-:S13]  /*35190*/  ISETP.GT.AND P0, PT, R6, R5, PT ;  /* 0x000000050600720c */ /* 0x004fda0003f04270 */
[----:B------:R-:W-:Y:S05]  /*351a0*/  @P0 BRA `(.L_x_13014) ;  /* 0xffffffe800e00947 */ /* 0x000fea000383ffff */
.L_x_12963:
[----:B------:R-:W-:Y:S05]  /*351b0*/  BSYNC B0 ;  /* 0x0000000000007941 */ /* 0x000fea0003800000 */
.L_x_12962:
[----:B------:R-:W2:Y:S04]  /*351c0*/  LDL.LU R4, [R1+0x464] ;  /* 0x0004640001047983 */ /* 0x000ea80000300800 */
[----:B------:R-:W4:Y:S01]  /*351d0*/  LDL.LU R3, [R1+0x474] ;  /* 0x0004740001037983 */ /* 0x000f220000300800 */
[----:B------:R-:W0:Y:S01]  /*351e0*/  S2R R2, SR_TID.X ;  /* 0x0000000000027919 */ /* 0x000e220000002100 */
[----:B------:R-:W-:Y:S01]  /*351f0*/  BSSY B0, `(.L_x_13015) ;  /* 0x0000015000007945 */ /* 0x000fe20003800000 */
[----:B0-----:R-:W-:-:S04]  /*35200*/  LOP3.LUT R2, R2, 0x7f, RZ, 0xc0, !PT ;  /* 0x0000007f02027812 */ /* 0x001fc800078ec0ff */
[----:B------:R-:W-:Y:S01]  /*35210*/  ISETP.NE.AND P1, PT, R2, RZ, PT ;  /* 0x000000ff0200720c */ /* 0x000fe20003f25270 */
[----:B--2---:R-:W-:-:S05]  /*35220*/  VIADD R0, R4, 0x1 ;  /* 0x0000000104007836 */ /* 0x004fca0000000000 */
[----:B------:R-:W-:-:S04]  /*35230*/  ISETP.NE.AND P0, PT, R0, 0x2, PT ;  /* 0x000000020000780c */ /* 0x000fc80003f05270 */
[----:B------:R-:W-:-:S04]  /*35240*/  SEL R2, RZ, 0x1, P0 ;  /* 0x00000001ff027807 */ /* 0x000fc80000000000 */
[----:B----4-:R-:W-:-:S05]  /*35250*/  LOP3.LUT R3, R3, R2, RZ, 0x3c, !PT ;  /* 0x0000000203037212 */ /* 0x010fca00078e3cff */
[----:B------:R0:W-:Y:S01]  /*35260*/  STL [R1+0x474], R3 ;  /* 0x0004740301007387 */ /* 0x0001e20000100800 */
        /* <DEDUP_REMOVED lines=8> */
[----:B---3--:R-:W0:Y:S02]  /*352f0*/  S2R R6, SR_LTMASK ;  /* 0x0000000000067919 */ /* 0x008e240000003900 */
[----:B0-----:R-:W-:-:S04]  /*35300*/  LOP3.LUT R6, R6, UR4, RZ, 0xc0, !PT ;  /* 0x0000000406067c12 */ /* 0x001fc8000f8ec0ff */
[----:B------:R-:W0:Y:S01]  /*35310*/  POPC R7, R6 ;  /* 0x0000000600077309 */ /* 0x000e220000000000 */
[----:B--2---:R-:W0:Y:S02]  /*35320*/  SHFL.IDX PT, R2, R3, R2, 0x1f ;  /* 0x00001f0203027589 */ /* 0x004e2400000e0000 */
[----:B0-----:R-:W-:-:S07]  /*35330*/  IADD3 R16, R2, UR39, R7 ;  /* 0x0000002702107c10 */ /* 0x001fce000fffe007 */
.L_x_13016:
[----:B------:R-:W-:Y:S05]  /*35340*/  BSYNC B0 ;  /* 0x0000000000007941 */ /* 0x000fea0003800000 */
.L_x_13015:
[----:B------:R-:W-:-:S05]  /*35350*/  SEL R0, R0, RZ, P0 ;  /* 0x000000ff00007207 */ /* 0x000fca0000000000 */
[----:B------:R1:W-:Y:S02]  /*35360*/  STL [R1+0x464], R0 ;  /* 0x0004640001007387 */ /* 0x0003e40000100800 */
.L_x_12928:
[----:B------:R-:W-:Y:S05]  /*35370*/  BSYNC B7 ;  /* 0x0000000000077941 */ /* 0x000fea0003800000 */
.L_x_12926:
[----:B-1----:R-:W2:Y:S02]  /*35380*/  LDL R0, [R1+0x48c] ;  /* 0x00048c0001007983 */ /* 0x002ea40000100800 */
[----:B--2---:R-:W-:-:S13]  /*35390*/  LOP3.LUT P0, RZ, R0, 0x40, RZ, 0xc0, !PT ;  /* 0x0000004000ff7812 */ /* 0x004fda000780c0ff */
[----:B------:R-:W-:Y:S05]  /*353a0*/  @!P0 BRA `(.L_x_13017) ;  /* 0x0000000000288947 */ /* 0x000fea0003800000 */
[----:B------:R-:W-:Y:S05]  /*353b0*/  WARPSYNC.ALL ;  /* 0x0000000000007948 */ /* 0x000fea0003800000 */
[----:B------:R-:W1:Y:S08]  /*353c0*/  S2UR UR5, SR_CgaCtaId ;  /* 0x00000000000579c3 */ /* 0x000e700000008800 */
[----:B------:R-:W-:Y:S06]  /*353d0*/  BAR.SYNC.DEFER_BLOCKING 0x5, 0x180 ;  /* 0x0146000000007b1d */ /* 0x000fec0000010000 */
[----:B------:R-:W-:-:S02]  /*353e0*/  UMOV UR4, 0x400 ;  /* 0x0000040000047882 */ /* 0x000fc40000000000 */
[----:B-1----:R-:W-:-:S06]  /*353f0*/  ULEA UR4, UR5, UR4, 0x18 ;  /* 0x0000000405047291 */ /* 0x002fcc000f8ec03f */
[----:B------:R-:W-:-:S05]  /*35400*/  IMAD.U32 R0, RZ, RZ, UR4 ;  /* 0x00000004ff007e24 */ /* 0x000fca000f8e00ff */
[----:B------:R1:W2:Y:S04]  /*35410*/  LDS.128 R16, [R0+0x324d0] ;  /* 0x0324d00000107984 */ /* 0x0002a80000000c00 */
[----:B------:R1:W-:Y:S01]  /*35420*/  STL [R1+0x460], R0 ;  /* 0x0004600001007387 */ /* 0x0003e20000100800 */
[----:B------:R-:W-:Y:S06]  /*35430*/  BAR.ARV 0x4, 0x180 ;  /* 0x0106000000007b1d */ /* 0x000fec0000002000 */
[----:B------:R-:W-:Y:S05]  /*35440*/  BRA `(.L_x_13018) ;  /* 0x0000000800d87947 */ /* 0x000fea0003800000 */
.L_x_13017:
        /* <DEDUP_REMOVED lines=22> */
[----:B------:R-:W-:Y:S04]  /*355b0*/  SHFL.IDX PT, R0, R16, RZ, 0x1f ;  /* 0x00001fff10007589 */ /* 0x000fe800000e0000 */
        /* <DEDUP_REMOVED lines=13> */
.L_x_13156:
[----:B------:R-:W-:Y:S02]  /*35690*/  ULDC UR4, c[0x0][0xd38] ;  /* 0x00034e0000047ab9 */ /* 0x000fe40000000800 */
[----:B------:R-:W-:-:S04]  /*356a0*/  IMAD.U32 R4, RZ, RZ, UR4 ;  /* 0x00000004ff047e24 */ /* 0x000fc8000f8e00ff */
[----:B-1----:R-:W-:-:S04]  /*356b0*/  IMAD R16, R16, R4, RZ ;  /* 0x0000000410107224 */ /* 0x002fc800078e02ff */
[----:B------:R-:W-:-:S05]  /*356c0*/  IMAD.IADD R5, R5, 0x1, R16 ;  /* 0x0000000105057824 */ /* 0x000fca00078e0210 */
[----:B------:R-:W-:-:S13]  /*356d0*/  ISETP.GT.AND P6, PT, R5, R0, PT ;  /* 0x000000000500720c */ /* 0x000fda0003fc4270 */
[----:B------:R-:W-:Y:S05]  /*356e0*/  @P6 BRA `(.L_x_13020) ;  /* 0x00000000009c6947 */ /* 0x000fea0003800000 */
.L_x_13025:
[----:B0-----:R-:W0:Y:S01]  /*356f0*/  LDC R2, c[0x0][0xd3c] ;  /* 0x00034f00ff027b82 */ /* 0x001e220000000800 */
[----:B------:R-:W-:-:S05]  /*35700*/  VIADD R19, R19, 0x1f ;  /* 0x0000001f13137836 */ /* 0x000fca0000000000 */
[----:B0-----:R-:W-:-:S13]  /*35710*/  ISETP.GE.AND P6, PT, R19, R2, PT ;  /* 0x000000021300720c */ /* 0x001fda0003fc6270 */
[----:B------:R-:W-:Y:S05]  /*35720*/  @P6 BRA `(.L_x_13021) ;  /* 0x0000000400d46947 */ /* 0x000fea0003800000 */
[----:B------:R-:W0:Y:S01]  /*35730*/  S2R R3, SR_TID.X ;  /* 0x0000000000037919 */ /* 0x000e220000002100 */
[----:B------:R-:W-:Y:S01]  /*35740*/  BSSY B0, `(.L_x_13022) ;  /* 0x0000009000007945 */ /* 0x000fe20003800000 */
[----:B0-----:R-:W-:-:S05]  /*35750*/  LOP3.LUT R3, R3, 0x1f, RZ, 0xc0, !PT ;  /* 0x0000001f03037812 */ /* 0x001fca00078ec0ff */
[----:B------:R-:W-:Y:S02]  /*35760*/  IMAD.IADD R4, R19, 0x1, R3 ;  /* 0x0000000113047824 */ /* 0x000fe400078e0203 */
[----:B------:R-:W-:-:S03]  /*35770*/  IMAD.MOV.U32 R3, RZ, RZ, RZ ;  /* 0x000000ffff037224 */ /* 0x000fc600078e00ff */
[----:B------:R-:W-:-:S13]  /*35780*/  ISETP.GE.OR P6, PT, R4, R2, !P0 ;  /* 0x000000020400720c */ /* 0x000fda00047c6670 */
[----:B------:R-:W-:Y:S05]  /*35790*/  @P6 BRA `(.L_x_13023) ;  /* 0x00000000000c6947 */ /* 0x000fea0003800000 */
[----:B------:R-:W0:Y:S02]  /*357a0*/  LDC.64 R2, c[0x0][0xd80] ;  /* 0x00036000ff027b82 */ /* 0x000e240000000a00 */
[----:B0-----:R-:W-:-:S06]  /*357b0*/  IMAD.WIDE R2, R4, 0x4, R2 ;  /* 0x0000000404027825 */ /* 0x001fcc00078e0202 */
[----:B------:R0:W5:Y:S02]  /*357c0*/  LDG.E R3, desc[UR42][R2.64] ;  /* 0x0000002a02037981 */ /* 0x000164000c1e1900 */
.L_x_13023:
[----:B------:R-:W-:Y:S05]  /*357d0*/  BSYNC B0 ;  /* 0x0000000000007941 */ /* 0x000fea0003800000 */
.L_x_13022:
        /* <DEDUP_REMOVED lines=18> */
.L_x_13164:
[----:B------:R-:W-:Y:S02]  /*35900*/  ULDC UR4, c[0x0][0xd38] ;  /* 0x00034e0000047ab9 */ /* 0x000fe40000000800 */
[----:B------:R-:W-:-:S04]  /*35910*/  IMAD.U32 R4, RZ, RZ, UR4 ;  /* 0x00000004ff047e24 */ /* 0x000fc8000f8e00ff */
[----:B-1----:R-:W-:-:S04]  /*35920*/  IMAD R16, R16, R4, RZ ;  /* 0x0000000410107224 */ /* 0x002fc800078e02ff */
[----:B------:R-:W-:-:S05]  /*35930*/  IMAD.IADD R5, R16, 0x1, R5 ;  /* 0x0000000110057824 */ /* 0x000fca00078e0205 */
[----:B------:R-:W-:-:S13]  /*35940*/  ISETP.GT.AND P6, PT, R5, R0, PT ;  /* 0x000000000500720c */ /* 0x000fda0003fc4270 */
[----:B------:R-:W-:Y:S05]  /*35950*/  @!P6 BRA `(.L_x_13025) ;  /* 0xfffffffc0064e947 */ /* 0x000fea000383ffff */
.L_x_13020:
        /* <DEDUP_REMOVED lines=8> */
.L_x_13168:
[----:B------:R-:W-:Y:S01]  /*359e0*/  ISETP.NE.AND P0, PT, R5, RZ, PT ;  /* 0x000000ff0500720c */ /* 0x000fe20003f05270 */
[----:B------:R-:W-:-:S12]  /*359f0*/  IMAD.MOV.U32 R5, RZ, RZ, RZ ;  /* 0x000000ffff057224 */ /* 0x000fd800078e00ff */
[----:B------:R-:W-:Y:S05]  /*35a00*/  @!P0 BRA `(.L_x_13027) ;  /* 0x0000000000148947 */ /* 0x000fea0003800000 */
[----:B------:R-:W-:Y:S01]  /*35a10*/  UMOV UR4, 0xffffffff ;  /* 0xffffffff00047882 */ /* 0x000fe20000000000 */
[----:B------:R-:W-:Y:S02]  /*35a20*/  VIADD R12, R6, 0xffffffff ;  /* 0xffffffff060c7836 */ /* 0x000fe40000000000 */
[----:B------:R-:W-:Y:S05]  /*35a30*/  BRA.DIV UR4, `(.L_x_13028) ;  /* 0x0000004604247947 */ /* 0x000fea000b800000 */
[----:B0-----:R0:W3:Y:S02]  /*35a40*/  SHFL.IDX PT, R2, R2, R12, 0x1f ;  /* 0x00001f0c02027589 */ /* 0x0010e400000e0000 */
.L_x_13171:
[----:B---3--:R-:W-:-:S07]  /*35a50*/  IMAD.MOV.U32 R5, RZ, RZ, R2 ;  /* 0x000000ffff057224 */ /* 0x008fce00078e0002 */
.L_x_13027:
        /* <DEDUP_REMOVED lines=66> */
.L_x_13021:
[----:B------:R-:W-:Y:S01]  /*35e80*/  UMOV UR4, URZ ;  /* 0x0000003f00047c82 */ /* 0x000fe20008000000 */
[----:B------:R-:W-:Y:S01]  /*35e90*/  UMOV UR5, URZ ;  /* 0x0000003f00057c82 */ /* 0x000fe20008000000 */
[----:B------:R-:W-:Y:S01]  /*35ea0*/  ULDC UR6, c[0x0][0xd3c] ;  /* 0x00034f0000067ab9 */ /* 0x000fe20000000800 */
[----:B------:R-:W-:Y:S02]  /*35eb0*/  IMAD.MOV.U32 R16, RZ, RZ, R0 ;  /* 0x000000ffff107224 */ /* 0x000fe400078e0000 */
[----:B------:R-:W-:Y:S02]  /*35ec0*/  IMAD.U32 R17, RZ, RZ, UR4 ;  /* 0x00000004ff117e24 */ /* 0x000fe4000f8e00ff */
[----:B------:R-:W-:Y:S02]  /*35ed0*/  IMAD.U32 R18, RZ, RZ, UR5 ;  /* 0x00000005ff127e24 */ /* 0x000fe4000f8e00ff */
[----:B------:R-:W-:-:S07]  /*35ee0*/  IMAD.U32 R19, RZ, RZ, UR6 ;  /* 0x00000006ff137e24 */ /* 0x000fce000f8e00ff */
.L_x_13029:
        /* <DEDUP_REMOVED lines=12> */
.L_x_13018:
[----:B------:R-:W-:Y:S02]  /*35fb0*/  ULDC UR4, c[0x0][0xd3c] ;  /* 0x00034f0000047ab9 */ /* 0x000fe40000000800 */
[----:B--2---:R-:W-:-:S13]  /*35fc0*/  ISETP.GE.AND P0, PT, R19, UR4, PT ;  /* 0x0000000413007c0c */ /* 0x004fda000bf06270 */
[----:B------:R-:W-:Y:S05]  /*35fd0*/  @!P0 BRA `(.L_x_13030) ;  /* 0xffffff8000f08947 */ /* 0x000fea000383ffff */
[----:B------:R-:W-:Y:S05]  /*35fe0*/  BSYNC B8 ;  /* 0x0000000000087941 */ /* 0x000fea0003800000 */
.L_x_12868:
[----:B-1----:R-:W2:Y:S01]  /*35ff0*/  LDL.LU R0, [R1+0x4d4] ;  /* 0x0004d40001007983 */ /* 0x002ea20000300800 */
[----:B------:R-:W-:Y:S01]  /*36000*/  BSSY B0, `(.L_x_13031) ;  /* 0x000000b000007945 */ /* 0x000fe20003800000 */
[----:B------:R-:W1:Y:S01]  /*36010*/  S2R R5, SR_CgaCtaId ;  /* 0x0000000000057919 */ /* 0x000e620000008800 */
        /* <DEDUP_REMOVED lines=9> */
.L_x_13172:
[----:B------:R-:W-:Y:S05]  /*360b0*/  BSYNC B0 ;  /* 0x0000000000007941 */ /* 0x000fea0003800000 */
.L_x_13031:
[----:B------:R-:W-:-:S03]  /*360c0*/  UMOV UR4, 0xffffffff ;  /* 0xffffffff00047882 */ /* 0x000fc60000000000 */
[----:B------:R-:W-:Y:S05]  /*360d0*/  BRA.DIV UR4, `(.L_x_13033) ;  /* 0x0000003e04b87947 */ /* 0x000fea000b800000 */
[----:B------:R-:W1:Y:S02]  /*360e0*/  S2R R2, SR_TID.X ;  /* 0x0000000000027919 */ /* 0x000e640000002100 */
[----:B-1----:R-:W-:-:S04]  /*360f0*/  SHF.R.U32.HI R2, RZ, 0x5, R2 ;  /* 0x00000005ff027819 */ /* 0x002fc80000011602 */
[----:B------:R-:W-:-:S05]  /*36100*/  LOP3.LUT R2, R2, 0x3, RZ, 0xc0, !PT ;  /* 0x0000000302027812 */ /* 0x000fca00078ec0ff */
[----:B------:R1:W2:Y:S02]  /*36110*/  SHFL.IDX PT, R14, R2, RZ, 0x1f ;  /* 0x00001fff020e7589 */ /* 0x0002a400000e0000 */
.L_x_13175:
[----:B--2---:R-:W-:-:S13]  /*36120*/  ISETP.NE.AND P0, PT, R14, RZ, PT ;  /* 0x000000ff0e00720c */ /* 0x004fda0003f05270 */
[----:B------:R-:W-:Y:S05]  /*36130*/  @P0 BRA `(.L_x_12639) ;  /* 0x0000000000940947 */ /* 0x000fea0003800000 */
[----:B------:R-:W-:-:S03]  /*36140*/  UMOV UR4, 0xffffffff ;  /* 0xffffffff00047882 */ /* 0x000fc60000000000 */
[----:B------:R-:W-:Y:S05]  /*36150*/  BRA.DIV UR4, `(.L_x_13034) ;  /* 0x0000003e04cc7947 */ /* 0x000fea000b800000 */
[----:B------:R-:W-:-:S13]  /*36160*/  ELECT P6, URZ, PT ;  /* 0x00000000003f782f */ /* 0x000fda00038c0000 */
.L_x_13178:
[----:B------:R-:W-:Y:S05]  /*36170*/  @!P6 BRA `(.L_x_12639) ;  /* 0x000000000084e947 */ /* 0x000fea0003800000 */
[----:B------:R-:W-:-:S06]  /*36180*/  ULOP3.LUT UR4, UR38, 0x2, URZ, 0xfc, !UPT ;  /* 0x0000000226047892 */ /* 0x000fcc000f8efc3f */
[----:B-1----:R-:W-:-:S05]  /*36190*/  IMAD.U32 R2, RZ, RZ, UR4 ;  /* 0x00000004ff027e24 */ /* 0x002fca000f8e00ff */
[----:B------:R-:W-:-:S13]  /*361a0*/  ISETP.NE.AND P2, PT, R2, 0x3, PT ;  /* 0x000000030200780c */ /* 0x000fda0003f45270 */
[----:B------:R-:W-:Y:S05]  /*361b0*/  @!P2 BRA `(.L_x_13035) ;  /* 0x000000000004a947 */ /* 0x000fea0003800000 */
[----:B------:R-:W-:Y:S01]  /*361c0*/  BPT.TRAP 0x1 ;  /* 0x000000040000795c */ /* 0x000fe20000300000 */
.L_x_13035:
[----:B0-----:R-:W3:Y:S04]  /*361d0*/  LDL R3, [R1+0x464] ;  /* 0x0004640001037983 */ /* 0x001ee80000100800 */
[----:B------:R-:W2:Y:S01]  /*361e0*/  LDL.LU R7, [R1+0x474] ;  /* 0x0004740001077983 */ /* 0x000ea20000300800 */
        /* <DEDUP_REMOVED lines=12> */
.L_x_13179:
[----:B------:R-:W1:Y:S02]  /*362b0*/  SYNCS.PHASECHK.TRANS64.TRYWAIT P0, [R7+URZ], R2 ;  /* 0x00000002070075a7 */ /* 0x000e64000800017f */
[----:B-1----:R-:W-:Y:S05]  /*362c0*/  @!P0 BRA `(.L_x_13037) ;  /* 0x0000003c00a48947 */ /* 0x002fea0003800000 */
.L_x_13180:
[----:B------:R-:W-:Y:S05]  /*362d0*/  @!P2 BRA `(.L_x_13038) ;  /* 0x000000000004a947 */ /* 0x000fea0003800000 */
[----:B------:R-:W-:Y:S01]  /*362e0*/  BPT.TRAP 0x1 ;  /* 0x000000040000795c */ /* 0x000fe20000300000 */
.L_x_13038:
[----:B------:R-:W2:Y:S01]  /*362f0*/  LDL.LU R4, [R1+0x464] ;  /* 0x0004640001047983 */ /* 0x000ea20000300800 */
[----:B------:R-:W-:-:S04]  /*36300*/  VIADD R0, R0, 0x32460 ;  /* 0x0003246000007836 */ /* 0x000fc80000000000 */
[----:B--2---:R-:W-:-:S04]  /*36310*/  IMAD R4, R4, 0x8, R0 ;  /* 0x0000000804047824 */ /* 0x004fc800078e0200 */
[----:B------:R-:W2:Y:S02]  /*36320*/  SYNCS.PHASECHK.TRANS64.TRYWAIT P0, [R4+URZ], R5 ;  /* 0x00000005040075a7 */ /* 0x000ea4000800017f */
[----:B--2---:R-:W-:Y:S05]  /*36330*/  @!P0 BRA `(.L_x_13039) ;  /* 0x0000003c009c8947 */ /* 0x004fea0003800000 */
.L_x_13181:
[----:B------:R-:W-:-:S07]  /*36340*/  IMAD R3, R3, 0x8, R0 ;  /* 0x0000000803037824 */ /* 0x000fce00078e0200 */
.L_x_13040:
[----:B---3--:R3:W4:Y:S02]  /*36350*/  SYNCS.PHASECHK.TRANS64.TRYWAIT P0, [R3+URZ], R2 ;  /* 0x00000002030075a7 */ /* 0x008724000800017f */
[----:B----4-:R-:W-:Y:S05]  /*36360*/  @!P0 NANOSLEEP.SYNCS 0x989680 ;  /* 0x009896800000895d */ /* 0x010fea0003900000 */
[----:B------:R-:W4:Y:S02]  /*36370*/  @!P0 SYNCS.PHASECHK.TRANS64 P0, [R3+URZ], R2 ;  /* 0x00000002030085a7 */ /* 0x000f24000800007f */
[----:B----4-:R-:W-:Y:S05]  /*36380*/  @!P0 BRA `(.L_x_13040) ;  /* 0xfffffffc00f08947 */ /* 0x010fea000383ffff */
.L_x_12639:
[----:B------:R-:W-:Y:S05]  /*36390*/  BSYNC B9 ;  /* 0x0000000000097941 */ /* 0x000fea0003800000 */
.L_x_12636:
[----:B------:R-:W-:Y:S05]  /*363a0*/  EXIT ;  /* 0x000000000000794d */ /* 0x000fea0003800000 */
.L_x_12665:
[----:B0-----:R0:W1:Y:S02]  /*363b0*/  SYNCS.PHASECHK.TRANS64.TRYWAIT P6, [R88+URZ+0x32490], R99 ;  /* 0x03249063580075a7 */ /* 0x00106400080c017f */
[----:B-1----:R-:W-:Y:S05]  /*363c0*/  @!P6 NANOSLEEP.SYNCS 0x989680 ;  /* 0x009896800000e95d */ /* 0x002fea0003900000 */
[----:B------:R-:W1:Y:S02]  /*363d0*/  @!P6 SYNCS.PHASECHK.TRANS64 P6, [R88+URZ+0x32490], R99 ;  /* 0x032490635800e5a7 */ /* 0x000e6400080c007f */
[----:B-1----:R-:W-:Y:S05]  /*363e0*/  @!P6 BRA `(.L_x_12665) ;  /* 0xfffffffc00f0e947 */ /* 0x002fea000383ffff */
[----:B------:R-:W-:Y:S05]  /*363f0*/  BRA `(.L_x_13041) ;  /* 0xfffffcc800f47947 */ /* 0x000fea000383ffff */
.L_x_12687:
[----:B0-----:R0:W1:Y:S02]  /*36400*/  SYNCS.PHASECHK.TRANS64.TRYWAIT P5, [R88+URZ+0x32490], R99 ;  /* 0x03249063580075a7 */ /* 0x00106400080a017f */
[----:B-1----:R-:W-:Y:S05]  /*36410*/  @!P5 NANOSLEEP.SYNCS 0x989680 ;  /* 0x009896800000d95d */ /* 0x002fea0003900000 */
[----:B------:R-:W1:Y:S02]  /*36420*/  @!P5 SYNCS.PHASECHK.TRANS64 P5, [R88+URZ+0x32490], R99 ;  /* 0x032490635800d5a7 */ /* 0x000e6400080a007f */
[----:B-1----:R-:W-:Y:S05]  /*36430*/  @!P5 BRA `(.L_x_12687) ;  /* 0xfffffffc00f0d947 */ /* 0x002fea000383ffff */
[----:B------:R-:W-:Y:S05]  /*36440*/  BRA `(.L_x_13042) ;  /* 0xfffffcdc00a07947 */ /* 0x000fea000383ffff */
.L_x_12696:
[----:B0-----:R0:W1:Y:S02]  /*36450*/  SYNCS.PHASECHK.TRANS64.TRYWAIT P4, [R88+URZ+0x32490], R99 ;  /* 0x03249063580075a7 */ /* 0x001064000808017f */
[----:B-1----:R-:W-:Y:S05]  /*36460*/  @!P4 NANOSLEEP.SYNCS 0x989680 ;  /* 0x009896800000c95d */ /* 0x002fea0003900000 */
[----:B------:R-:W1:Y:S02]  /*36470*/  @!P4 SYNCS.PHASECHK.TRANS64 P4, [R88+URZ+0x32490], R99 ;  /* 0x032490635800c5a7 */ /* 0x000e64000808007f */
[----:B-1----:R-:W-:Y:S05]  /*36480*/  @!P4 BRA `(.L_x_12696) ;  /* 0xfffffffc00f0c947 */ /* 0x002fea000383ffff */
[----:B------:R-:W-:Y:S05]  /*36490*/  BRA `(.L_x_13043) ;  /* 0xfffffcec00907947 */ /* 0x000fea000383ffff */
.L_x_12702:
[----:B--2---:R2:W3:Y:S02]  /*364a0*/  SYNCS.PHASECHK.TRANS64.TRYWAIT P3, [R88+URZ+0x324b0], R99 ;  /* 0x0324b063580075a7 */ /* 0x0044e4000806017f */
[----:B---3--:R-:W-:Y:S05]  /*364b0*/  @!P3 NANOSLEEP.SYNCS 0x989680 ;  /* 0x009896800000b95d */ /* 0x008fea0003900000 */
[----:B------:R-:W3:Y:S02]  /*364c0*/  @!P3 SYNCS.PHASECHK.TRANS64 P3, [R88+URZ+0x324b0], R99 ;  /* 0x0324b0635800b5a7 */ /* 0x000ee4000806007f */
[----:B---3--:R-:W-:Y:S05]  /*364d0*/  @!P3 BRA `(.L_x_12702) ;  /* 0xfffffffc00f0b947 */ /* 0x008fea000383ffff */
[----:B------:R-:W-:Y:S05]  /*364e0*/  BRA `(.L_x_13044) ;  /* 0xfffffcf000207947 */ /* 0x000fea000383ffff */
.L_x_12718:
        /* <DEDUP_REMOVED lines=8> */
.L_x_13046:
[----:B------:R-:W-:Y:S05]  /*36570*/  BSYNC B0 ;  /* 0x0000000000007941 */ /* 0x000fea0003800000 */
.L_x_13045:
[----:B------:R-:W-:Y:S05]  /*36580*/  BRA `(.L_x_13047) ;  /* 0xfffffd00006c7947 */ /* 0x000fea000383ffff */
.L_x_12730:
        /* <DEDUP_REMOVED lines=8> */
.L_x_13049:
[----:B------:R-:W-:Y:S05]  /*36610*/  BSYNC B1 ;  /* 0x0000000000017941 */ /* 0x000fea0003800000 */
.L_x_13048:
        /* <DEDUP_REMOVED lines=8> */
.L_x_13050:
[----:B------:R-:W-:Y:S02]  /*366a0*/  IMAD.MOV.U32 R13, RZ, RZ, R7 ;  /* 0x000000ffff0d7224 */ /* 0x000fe400078e0007 */
[----:B------:R-:W-:-:S07]  /*366b0*/  IMAD.MOV.U32 R2, RZ, RZ, R14 ;  /* 0x000000ffff027224 */ /* 0x000fce00078e000e */
[----:B------:R-:W-:Y:S05]  /*366c0*/  WARPSYNC.COLLECTIVE R15, `(.L_x_13051) ;  /* 0x000000000f087348 */ /* 0x000fea0003c00000 */
[----:B------:R0:W1:Y:S02]  /*366d0*/  SHFL.IDX P6, R14, R13, R12, R11 ;  /* 0x0000000c0d0e7389 */ /* 0x00006400000c000b */
[----:B01----:R-:W-:Y:S01]  /*366e0*/  ENDCOLLECTIVE ;  /* 0x000000000000791b */ /* 0x003fe20003800000 */
.L_x_13051:
[----:B------:R-:W-:Y:S02]  /*366f0*/  IMAD.MOV.U32 R13, RZ, RZ, R8 ;  /* 0x000000ffff0d7224 */ /* 0x000fe400078e0008 */
[----:B------:R-:W-:-:S07]  /*36700*/  IMAD.MOV.U32 R5, RZ, RZ, R14 ;  /* 0x000000ffff057224 */ /* 0x000fce00078e000e */
[----:B------:R-:W-:Y:S05]  /*36710*/  WARPSYNC.COLLECTIVE R15, `(.L_x_13052) ;  /* 0x000000000f087348 */ /* 0x000fea0003c00000 */
[----:B------:R0:W1:Y:S02]  /*36720*/  SHFL.IDX P6, R14, R13, R12, R11 ;  /* 0x0000000c0d0e7389 */ /* 0x00006400000c000b */
[----:B01----:R-:W-:Y:S01]  /*36730*/  ENDCOLLECTIVE ;  /* 0x000000000000791b */ /* 0x003fe20003800000 */
.L_x_13052:
[----:B------:R-:W-:Y:S05]  /*36740*/  BRA `(.L_x_13053) ;  /* 0xfffffd0c002c7947 */ /* 0x000fea000383ffff */
.L_x_12733:
        /* <DEDUP_REMOVED lines=8> */
.L_x_13055:
[----:B------:R-:W-:Y:S05]  /*367d0*/  BSYNC B1 ;  /* 0x0000000000017941 */ /* 0x000fea0003800000 */
.L_x_13054:
        /* <DEDUP_REMOVED lines=8> */
.L_x_13056:
[----:B------:R-:W-:Y:S02]  /*36860*/  IMAD.MOV.U32 R13, RZ, RZ, R7 ;  /* 0x000000ffff0d7224 */ /* 0x000fe400078e0007 */
[----:B------:R-:W-:-:S07]  /*36870*/  IMAD.MOV.U32 R4, RZ, RZ, R14 ;  /* 0x000000ffff047224 */ /* 0x000fce00078e000e */
[----:B------:R-:W-:Y:S05]  /*36880*/  WARPSYNC.COLLECTIVE R15, `(.L_x_13057) ;  /* 0x000000000f087348 */ /* 0x000fea0003c00000 */
[----:B------:R0:W1:Y:S02]  /*36890*/  SHFL.IDX P6, R14, R13, R12, R11 ;  /* 0x0000000c0d0e7389 */ /* 0x00006400000c000b */
[----:B01----:R-:W-:Y:S01]  /*368a0*/  ENDCOLLECTIVE ;  /* 0x000000000000791b */ /* 0x003fe20003800000 */
.L_x_13057:
[----:B------:R-:W-:Y:S02]  /*368b0*/  IMAD.MOV.U32 R13, RZ, RZ, R8 ;  /* 0x000000ffff0d7224 */ /* 0x000fe400078e0008 */
[----:B------:R-:W-:-:S07]  /*368c0*/  IMAD.MOV.U32 R7, RZ, RZ, R14 ;  /* 0x000000ffff077224 */ /* 0x000fce00078e000e */
[----:B------:R-:W-:Y:S05]  /*368d0*/  WARPSYNC.COLLECTIVE R15, `(.L_x_13058) ;  /* 0x000000000f087348 */ /* 0x000fea0003c00000 */
[----:B------:R0:W1:Y:S02]  /*368e0*/  SHFL.IDX P6, R14, R13, R12, R11 ;  /* 0x0000000c0d0e7389 */ /* 0x00006400000c000b */
[----:B01----:R-:W-:Y:S01]  /*368f0*/  ENDCOLLECTIVE ;  /* 0x000000000000791b */ /* 0x003fe20003800000 */
.L_x_13058:
[----:B------:R-:W-:Y:S05]  /*36900*/  BRA `(.L_x_13059) ;  /* 0xfffffd0c00847947 */ /* 0x000fea000383ffff */
.L_x_12737:
[----:B------:R0:W0:Y:S02]  /*36910*/  SYNCS.PHASECHK.TRANS64.TRYWAIT P0, [R144+URZ+0x32400], R13 ;  /* 0x0324000d900075a7 */ /* 0x000024000800017f */
[----:B0-----:R-:W-:Y:S05]  /*36920*/  @!P0 NANOSLEEP.SYNCS 0x989680 ;  /* 0x009896800000895d */ /* 0x001fea0003900000 */
[----:B------:R-:W0:Y:S02]  /*36930*/  @!P0 SYNCS.PHASECHK.TRANS64 P0, [R144+URZ+0x32400], R13 ;  /* 0x0324000d900085a7 */ /* 0x000e24000800007f */
[----:B0-----:R-:W-:Y:S05]  /*36940*/  @!P0 BRA `(.L_x_12737) ;  /* 0xfffffffc00f08947 */ /* 0x001fea000383ffff */
[----:B------:R-:W-:Y:S05]  /*36950*/  BRA `(.L_x_13060) ;  /* 0xfffffd1000007947 */ /* 0x000fea000383ffff */
.L_x_12745:
        /* <DEDUP_REMOVED lines=9> */
.L_x_13062:
[----:B------:R-:W-:Y:S05]  /*369f0*/  BSYNC B1 ;  /* 0x0000000000017941 */ /* 0x000fea0003800000 */
.L_x_13061:
        /* <DEDUP_REMOVED lines=10> */
.L_x_13063:
        /* <DEDUP_REMOVED lines=8> */
.L_x_13064:
[----:B------:R-:W-:-:S05]  /*36b20*/  @!P1 IADD3 R4, P2, R3, R9, RZ ;  /* 0x0000000903049210 */ /* 0x000fca0007f5e0ff */
[----:B------:R-:W-:Y:S02]  /*36b30*/  @!P1 IMAD.X R5, R2, 0x1, R21, P2 ;  /* 0x0000000102059824 */ /* 0x000fe400010e0615 */
[----:B------:R-:W-:-:S04]  /*36b40*/  IMAD.MOV.U32 R13, RZ, RZ, R10 ;  /* 0x000000ffff0d7224 */ /* 0x000fc800078e000a */
[----:B------:R-:W5:Y:S01]  /*36b50*/  @!P1 LD.E.128 R4, desc[UR42][R4.64] ;  /* 0x0000002a04049980 */ /* 0x000f62000c101d00 */
[----:B------:R-:W-:-:S07]  /*36b60*/  IMAD.MOV.U32 R8, RZ, RZ, R14 ;  /* 0x000000ffff087224 */ /* 0x000fce00078e000e */
[----:B-----5:R-:W-:Y:S05]  /*36b70*/  WARPSYNC.COLLECTIVE R15, `(.L_x_13065) ;  /* 0x000000000f087348 */ /* 0x020fea0003c00000 */
[----:B------:R0:W1:Y:S02]  /*36b80*/  SHFL.IDX P6, R14, R13, R12, R11 ;  /* 0x0000000c0d0e7389 */ /* 0x00006400000c000b */
[----:B01---5:R-:W-:Y:S01]  /*36b90*/  ENDCOLLECTIVE ;  /* 0x000000000000791b */ /* 0x023fe20003800000 */
.L_x_13065:
        /* <DEDUP_REMOVED lines=10> */
.L_x_13066:
[----:B------:R-:W-:Y:S02]  /*36c40*/  IMAD.MOV.U32 R13, RZ, RZ, R61 ;  /* 0x000000ffff0d7224 */ /* 0x000fe400078e003d */
[----:B------:R-:W-:-:S07]  /*36c50*/  IMAD.MOV.U32 R60, RZ, RZ, R14 ;  /* 0x000000ffff3c7224 */ /* 0x000fce00078e000e */
[----:B------:R-:W-:Y:S05]  /*36c60*/  WARPSYNC.COLLECTIVE R15, `(.L_x_13067) ;  /* 0x000000000f087348 */ /* 0x000fea0003c00000 */
[----:B------:R0:W1:Y:S02]  /*36c70*/  SHFL.IDX P6, R14, R13, R12, R11 ;  /* 0x0000000c0d0e7389 */ /* 0x00006400000c000b */
[----:B01----:R-:W-:Y:S01]  /*36c80*/  ENDCOLLECTIVE ;  /* 0x000000000000791b */ /* 0x003fe20003800000 */
.L_x_13067:
[----:B------:R-:W-:Y:S02]  /*36c90*/  IMAD.MOV.U32 R13, RZ, RZ, R62 ;  /* 0x000000ffff0d7224 */ /* 0x000fe400078e003e */
[----:B------:R-:W-:-:S07]  /*36ca0*/  IMAD.MOV.U32 R61, RZ, RZ, R14 ;  /* 0x000000ffff3d7224 */ /* 0x000fce00078e000e */
[----:B------:R-:W-:Y:S05]  /*36cb0*/  WARPSYNC.COLLECTIVE R15, `(.L_x_13068) ;  /* 0x000000000f087348 */ /* 0x000fea0003c00000 */
[----:B------:R0:W1:Y:S02]  /*36cc0*/  SHFL.IDX P6, R14, R13, R12, R11 ;  /* 0x0000000c0d0e7389 */ /* 0x00006400000c000b */
[----:B01----:R-:W-:Y:S01]  /*36cd0*/  ENDCOLLECTIVE ;  /* 0x000000000000791b */ /* 0x003fe20003800000 */
.L_x_13068:
[----:B------:R-:W-:Y:S02]  /*36ce0*/  CS2R R64, SRZ ;  /* 0x0000000000407805 */ /* 0x000fe4000001ff00 */
[----:B------:R-:W-:Y:S01]  /*36cf0*/  CS2R R66, SRZ ;  /* 0x0000000000427805 */ /* 0x000fe2000001ff00 */
[----:B------:R-:W-:Y:S02]  /*36d00*/  IMAD.MOV.U32 R13, RZ, RZ, R10 ;  /* 0x000000ffff0d7224 */ /* 0x000fe400078e000a */
[----:B------:R-:W-:-:S07]  /*36d10*/  IMAD.MOV.U32 R62, RZ, RZ, R14 ;  /* 0x000000ffff3e7224 */ /* 0x000fce00078e000e */
[----:B------:R-:W-:Y:S05]  /*36d20*/  WARPSYNC.COLLECTIVE R15, `(.L_x_13069) ;  /* 0x000000000f087348 */ /* 0x000fea0003c00000 */
[----:B------:R0:W1:Y:S02]  /*36d30*/  SHFL.IDX P6, R14, R13, R12, R11 ;  /* 0x0000000c0d0e7389 */ /* 0x00006400000c000b */
[----:B01----:R-:W-:Y:S01]  /*36d40*/  ENDCOLLECTIVE ;  /* 0x000000000000791b */ /* 0x003fe20003800000 */
.L_x_13069:
[----:B------:R-:W-:Y:S01]  /*36d50*/  CS2R R20, SRZ ;  /* 0x0000000000147805 */ /* 0x000fe2000001ff00 */
[----:B------:R-:W-:Y:S02]  /*36d60*/  @!P1 IMAD.MOV.U32 R64, RZ, RZ, R6 ;  /* 0x000000ffff409224 */ /* 0x000fe400078e0006 */
[----:B------:R-:W-:Y:S02]  /*36d70*/  @!P1 IMAD.MOV.U32 R65, RZ, RZ, R7 ;  /* 0x000000ffff419224 */ /* 0x000fe400078e0007 */
[----:B------:R-:W-:Y:S02]  /*36d80*/  IMAD.MOV.U32 R2, RZ, RZ, R64 ;  /* 0x000000ffff027224 */ /* 0x000fe400078e0040 */
[----:B------:R-:W-:Y:S02]  /*36d90*/  IMAD.MOV.U32 R3, RZ, RZ, R65 ;  /* 0x000000ffff037224 */ /* 0x000fe400078e0041 */
[----:B------:R-:W-:Y:S02]  /*36da0*/  @!P1 IMAD.MOV.U32 R66, RZ, RZ, R4 ;  /* 0x000000ffff429224 */ /* 0x000fe400078e0004 */
[----:B------:R-:W-:Y:S01]  /*36db0*/  @!P1 IMAD.MOV.U32 R67, RZ, RZ, R5 ;  /* 0x000000ffff439224 */ /* 0x000fe200078e0005 */
[----:B------:R-:W-:-:S02]  /*36dc0*/  PRMT R84, R2, 0x5410, R3 ;  /* 0x0000541002547816 */ /* 0x000fc40000000003 */
[----:B------:R-:W-:Y:S01]  /*36dd0*/  CS2R R2, SRZ ;  /* 0x0000000000027805 */ /* 0x000fe2000001ff00 */
[----:B------:R-:W-:Y:S02]  /*36de0*/  IMAD.MOV.U32 R4, RZ, RZ, R66 ;  /* 0x000000ffff047224 */ /* 0x000fe400078e0042 */
[----:B------:R-:W-:-:S05]  /*36df0*/  IMAD.MOV.U32 R5, RZ, RZ, R67 ;  /* 0x000000ffff057224 */ /* 0x000fca00078e0043 */
[----:B------:R-:W-:Y:S01]  /*36e00*/  PRMT R68, R4, 0x5410, R5 ;  /* 0x0000541004447816 */ /* 0x000fe20000000005 */
[----:B------:R-:W-:Y:S02]  /*36e10*/  @!P1 IMAD.MOV.U32 R2, RZ, RZ, R24 ;  /* 0x000000ffff029224 */ /* 0x000fe400078e0018 */
[----:B------:R-:W-:Y:S02]  /*36e20*/  @!P1 IMAD.MOV.U32 R3, RZ, RZ, R25 ;  /* 0x000000ffff039224 */ /* 0x000fe400078e0019 */
[----:B------:R-:W-:Y:S02]  /*36e30*/  @!P1 IMAD.MOV.U32 R20, RZ, RZ, R26 ;  /* 0x000000ffff149224 */ /* 0x000fe400078e001a */
[----:B------:R-:W-:Y:S02]  /*36e40*/  @!P1 IMAD.MOV.U32 R21, RZ, RZ, R27 ;  /* 0x000000ffff159224 */ /* 0x000fe400078e001b */
[----:B------:R-:W-:Y:S02]  /*36e50*/  IMAD.MOV.U32 R6, RZ, RZ, R2 ;  /* 0x000000ffff067224 */ /* 0x000fe400078e0002 */
[----:B------:R-:W-:-:S02]  /*36e60*/  IMAD.MOV.U32 R7, RZ, RZ, R3 ;  /* 0x000000ffff077224 */ /* 0x000fc400078e0003 */
[----:B------:R-:W-:Y:S02]  /*36e70*/  IMAD.MOV.U32 R4, RZ, RZ, R20 ;  /* 0x000000ffff047224 */ /* 0x000fe400078e0014 */
[----:B------:R-:W-:Y:S01]  /*36e80*/  IMAD.MOV.U32 R5, RZ, RZ, R21 ;  /* 0x000000ffff057224 */ /* 0x000fe200078e0015 */
[----:B------:R-:W-:Y:S02]  /*36e90*/  PRMT R74, R6, 0x7610, R74 ;  /* 0x00007610064a7816 */ /* 0x000fe4000000004a */
[----:B------:R-:W-:Y:S02]  /*36ea0*/  PRMT R71, R7, 0x7610, R71 ;  /* 0x0000761007477816 */ /* 0x000fe40000000047 */
[----:B------:R-:W-:Y:S02]  /*36eb0*/  CS2R R6, SRZ ;  /* 0x0000000000067805 */ /* 0x000fe4000001ff00 */
[----:B------:R-:W-:Y:S01]  /*36ec0*/  PRMT R85, R4, 0x5410, R5 ;  /* 0x0000541004557816 */ /* 0x000fe20000000005 */
[----:B------:R-:W-:Y:S06]  /*36ed0*/  BRA `(.L_x_13070) ;  /* 0xfffffd1c00247947 */ /* 0x000fec000383ffff */
.L_x_12749:
[----:B0-----:R0:W1:Y:S02]  /*36ee0*/  SYNCS.PHASECHK.TRANS64.TRYWAIT P1, [R144+URZ+0x32400], R13 ;  /* 0x0324000d900075a7 */ /* 0x001064000802017f */
[----:B-1----:R-:W-:Y:S05]  /*36ef0*/  @!P1 NANOSLEEP.SYNCS 0x989680 ;  /* 0x009896800000995d */ /* 0x002fea0003900000 */
[----:B------:R-:W1:Y:S02]  /*36f00*/  @!P1 SYNCS.PHASECHK.TRANS64 P1, [R144+URZ+0x32400], R13 ;  /* 0x0324000d900095a7 */ /* 0x000e64000802007f */
[----:B-1----:R-:W-:Y:S05]  /*36f10*/  @!P1 BRA `(.L_x_12749) ;  /* 0xfffffffc00f09947 */ /* 0x002fea000383ffff */
[----:B------:R-:W-:Y:S05]  /*36f20*/  BRA `(.L_x_13071) ;  /* 0xfffffd1c00807947 */ /* 0x000fea000383ffff */
.L_x_12764:
[----:B0-----:R0:W1:Y:S02]  /*36f30*/  SYNCS.PHASECHK.TRANS64.TRYWAIT P0, [R2+URZ], R7 ;  /* 0x00000007020075a7 */ /* 0x001064000800017f */
[----:B-1----:R-:W-:Y:S05]  /*36f40*/  @!P0 NANOSLEEP.SYNCS 0x989680 ;  /* 0x009896800000895d */ /* 0x002fea0003900000 */
[----:B------:R-:W1:Y:S02]  /*36f50*/  @!P0 SYNCS.PHASECHK.TRANS64 P0, [R2+URZ], R7 ;  /* 0x00000007020085a7 */ /* 0x000e64000800007f */
[----:B-1----:R-:W-:Y:S05]  /*36f60*/  @!P0 BRA `(.L_x_12764) ;  /* 0xfffffffc00f08947 */ /* 0x002fea000383ffff */
[----:B------:R-:W-:Y:S05]  /*36f70*/  BRA `(.L_x_12763) ;  /* 0xfffffd3000fc7947 */ /* 0x000fea000383ffff */
.L_x_12771:
[----:B0-----:R0:W1:Y:S02]  /*36f80*/  SYNCS.PHASECHK.TRANS64.TRYWAIT P0, [R4+URZ], R5 ;  /* 0x00000005040075a7 */ /* 0x001064000800017f */
[----:B-1----:R-:W-:Y:S05]  /*36f90*/  @!P0 NANOSLEEP.SYNCS 0x989680 ;  /* 0x009896800000895d */ /* 0x002fea0003900000 */
[----:B------:R-:W1:Y:S02]  /*36fa0*/  @!P0 SYNCS.PHASECHK.TRANS64 P0, [R4+URZ], R5 ;  /* 0x00000005040085a7 */ /* 0x000e64000800007f */
[----:B-1----:R-:W-:Y:S05]  /*36fb0*/  @!P0 BRA `(.L_x_12771) ;  /* 0xfffffffc00f08947 */ /* 0x002fea000383ffff */
[----:B------:R-:W-:Y:S05]  /*36fc0*/  BRA `(.L_x_12770) ;  /* 0xfffffd3800207947 */ /* 0x000fea000383ffff */
.L_x_12796:
[----:B-1----:R1:W2:Y:S02]  /*36fd0*/  SYNCS.PHASECHK.TRANS64.TRYWAIT P1, [R0+URZ], R9 ;  /* 0x00000009000075a7 */ /* 0x0022a4000802017f */
[----:B--2---:R-:W-:Y:S05]  /*36fe0*/  @!P1 NANOSLEEP.SYNCS 0x989680 ;  /* 0x009896800000995d */ /* 0x004fea0003900000 */
[----:B------:R-:W2:Y:S02]  /*36ff0*/  @!P1 SYNCS.PHASECHK.TRANS64 P1, [R0+URZ], R9 ;  /* 0x00000009000095a7 */ /* 0x000ea4000802007f */
[----:B--2---:R-:W-:Y:S05]  /*37000*/  @!P1 BRA `(.L_x_12796) ;  /* 0xfffffffc00f09947 */ /* 0x004fea000383ffff */
[----:B------:R-:W-:Y:S05]  /*37010*/  BRA `(.L_x_12795) ;  /* 0xfffffde0005c7947 */ /* 0x000fea000383ffff */
.L_x_12803:
[----:B-1----:R1:W2:Y:S02]  /*37020*/  SYNCS.PHASECHK.TRANS64.TRYWAIT P1, [R6+URZ], R7 ;  /* 0x00000007060075a7 */ /* 0x0022a4000802017f */
[----:B--2---:R-:W-:Y:S05]  /*37030*/  @!P1 NANOSLEEP.SYNCS 0x989680 ;  /* 0x009896800000995d */ /* 0x004fea0003900000 */
[----:B------:R-:W2:Y:S02]  /*37040*/  @!P1 SYNCS.PHASECHK.TRANS64 P1, [R6+URZ], R7 ;  /* 0x00000007060095a7 */ /* 0x000ea4000802007f */
[----:B--2---:R-:W-:Y:S05]  /*37050*/  @!P1 BRA `(.L_x_12803) ;  /* 0xfffffffc00f09947 */ /* 0x004fea000383ffff */
[----:B------:R-:W-:Y:S05]  /*37060*/  BRA `(.L_x_12802) ;  /* 0xfffffde400807947 */ /* 0x000fea000383ffff */
.L_x_12814:
[----:B-1----:R1:W2:Y:S02]  /*37070*/  SYNCS.PHASECHK.TRANS64.TRYWAIT P0, [R6+URZ], R7 ;  /* 0x00000007060075a7 */ /* 0x0022a4000800017f */
[----:B--2---:R-:W-:Y:S05]  /*37080*/  @!P0 NANOSLEEP.SYNCS 0x989680 ;  /* 0x009896800000895d */ /* 0x004fea0003900000 */
[----:B------:R-:W2:Y:S02]  /*37090*/  @!P0 SYNCS.PHASECHK.TRANS64 P0, [R6+URZ], R7 ;  /* 0x00000007060085a7 */ /* 0x000ea4000800007f */
[----:B--2---:R-:W-:Y:S05]  /*370a0*/  @!P0 BRA `(.L_x_12814) ;  /* 0xfffffffc00f08947 */ /* 0x004fea000383ffff */
[----:B------:R-:W-:Y:S05]  /*370b0*/  BRA `(.L_x_12813) ;  /* 0xfffffe7800487947 */ /* 0x000fea000383ffff */
.L_x_12821:
[----:B--2---:R2:W3:Y:S02]  /*370c0*/  SYNCS.PHASECHK.TRANS64.TRYWAIT P0, [R6+URZ], R7 ;  /* 0x00000007060075a7 */ /* 0x0044e4000800017f */
[----:B---3--:R-:W-:Y:S05]  /*370d0*/  @!P0 NANOSLEEP.SYNCS 0x989680 ;  /* 0x009896800000895d */ /* 0x008fea0003900000 */
[----:B------:R-:W3:Y:S02]  /*370e0*/  @!P0 SYNCS.PHASECHK.TRANS64 P0, [R6+URZ], R7 ;  /* 0x00000007060085a7 */ /* 0x000ee4000800007f */
[----:B---3--:R-:W-:Y:S05]  /*370f0*/  @!P0 BRA `(.L_x_12821) ;  /* 0xfffffffc00f08947 */ /* 0x008fea000383ffff */
[----:B------:R-:W-:Y:S05]  /*37100*/  BRA `(.L_x_12820) ;  /* 0xfffffe7c006c7947 */ /* 0x000fea000383ffff */
.L_x_12848:
[----:B------:R-:W-:Y:S02]  /*37110*/  IMAD.MOV.U32 R13, RZ, RZ, R3 ;  /* 0x000000ffff0d7224 */ /* 0x000fe400078e0003 */
[----:B------:R-:W-:Y:S02]  /*37120*/  IMAD.MOV.U32 R12, RZ, RZ, RZ ;  /* 0x000000ffff0c7224 */ /* 0x000fe400078e00ff */
[----:B------:R-:W-:Y:S02]  /*37130*/  IMAD.MOV.U32 R11, RZ, RZ, 0x181f ;  /* 0x0000181fff0b7424 */ /* 0x000fe400078e00ff */
[----:B------:R-:W-:-:S07]  /*37140*/  IMAD.MOV.U32 R15, RZ, RZ, -0x1 ;  /* 0xffffffffff0f7424 */ /* 0x000fce00078e00ff */
[----:B01----:R-:W-:Y:S05]  /*37150*/  WARPSYNC.COLLECTIVE R15, `(.L_x_13072) ;  /* 0x000000000f087348 */ /* 0x003fea0003c00000 */
[----:B------:R2:W3:Y:S02]  /*37160*/  SHFL.IDX P6, R14, R13, R12, R11 ;  /* 0x0000000c0d0e7389 */ /* 0x0004e400000c000b */
[----:B0123--:R-:W-:Y:S01]  /*37170*/  ENDCOLLECTIVE ;  /* 0x000000000000791b */ /* 0x00ffe20003800000 */
.L_x_13072:
[----:B------:R-:W-:Y:S02]  /*37180*/  IMAD.MOV.U32 R13, RZ, RZ, R2 ;  /* 0x000000ffff0d7224 */ /* 0x000fe400078e0002 */
[----:B------:R-:W-:-:S07]  /*37190*/  IMAD.MOV.U32 R0, RZ, RZ, R14 ;  /* 0x000000ffff007224 */ /* 0x000fce00078e000e */
[----:B------:R-:W-:Y:S05]  /*371a0*/  WARPSYNC.COLLECTIVE R15, `(.L_x_13073) ;  /* 0x000000000f087348 */ /* 0x000fea0003c00000 */
[----:B------:R0:W1:Y:S02]  /*371b0*/  SHFL.IDX P6, R14, R13, R12, R11 ;  /* 0x0000000c0d0e7389 */ /* 0x00006400000c000b */
[----:B01----:R-:W-:Y:S01]  /*371c0*/  ENDCOLLECTIVE ;  /* 0x000000000000791b */ /* 0x003fe20003800000 */
.L_x_13073:
[----:B------:R-:W-:Y:S05]  /*371d0*/  BRA `(.L_x_13074) ;  /* 0xffffff5c006c7947 */ /* 0x000fea000383ffff */
.L_x_12851:
[----:B------:R-:W-:Y:S01]  /*371e0*/  BSSY B1, `(.L_x_13075) ;  /* 0x0000008000017945 */ /* 0x000fe20003800000 */
[----:B------:R-:W-:Y:S02]  /*371f0*/  IMAD.MOV.U32 R13, RZ, RZ, R3 ;  /* 0x000000ffff0d7224 */ /* 0x000fe400078e0003 */
[----:B------:R-:W-:Y:S02]  /*37200*/  IMAD.MOV.U32 R12, RZ, RZ, 0x1 ;  /* 0x00000001ff0c7424 */ /* 0x000fe400078e00ff */
[----:B---3--:R-:W-:Y:S02]  /*37210*/  IMAD.MOV.U32 R11, RZ, RZ, 0x181f ;  /* 0x0000181fff0b7424 */ /* 0x008fe400078e00ff */
[----:B------:R-:W-:-:S07]  /*37220*/  IMAD.MOV.U32 R15, RZ, RZ, -0x1 ;  /* 0xffffffffff0f7424 */ /* 0x000fce00078e00ff */
[----:B012-4-:R-:W-:Y:S05]  /*37230*/  WARPSYNC.COLLECTIVE R15, `(.L_x_13076) ;  /* 0x000000000f087348 */ /* 0x017fea0003c00000 */
[----:B----4-:R3:W4:Y:S02]  /*37240*/  SHFL.IDX P6, R14, R13, R12, R11 ;  /* 0x0000000c0d0e7389 */ /* 0x01072400000c000b */
[----:B01234-:R-:W-:Y:S01]  /*37250*/  ENDCOLLECTIVE ;  /* 0x000000000000791b */ /* 0x01ffe20003800000 */
.L_x_13076:
[----:B------:R-:W-:Y:S05]  /*37260*/  BSYNC B1 ;  /* 0x0000000000017941 */ /* 0x000fea0003800000 */
.L_x_13075:
        /* <DEDUP_REMOVED lines=8> */
.L_x_13077:
[----:B------:R-:W-:Y:S05]  /*372f0*/  BRA `(.L_x_13078) ;  /* 0xffffff5c00907947 */ /* 0x000fea000383ffff */
.L_x_12854:
[----:B------:R-:W-:Y:S01]  /*37300*/  BSSY B1, `(.L_x_13079) ;  /* 0x0000008000017945 */ /* 0x000fe20003800000 */
[----:B------:R-:W-:Y:S02]  /*37310*/  IMAD.MOV.U32 R13, RZ, RZ, R3 ;  /* 0x000000ffff0d7224 */ /* 0x000fe400078e0003 */
[----:B------:R-:W-:Y:S02]  /*37320*/  IMAD.MOV.U32 R12, RZ, RZ, 0x2 ;  /* 0x00000002ff0c7424 */ /* 0x000fe400078e00ff */
[----:B0-----:R-:W-:Y:S02]  /*37330*/  IMAD.MOV.U32 R11, RZ, RZ, 0x181f ;  /* 0x0000181fff0b7424 */ /* 0x001fe400078e00ff */
[----:B------:R-:W-:-:S07]  /*37340*/  IMAD.MOV.U32 R15, RZ, RZ, -0x1 ;  /* 0xffffffffff0f7424 */ /* 0x000fce00078e00ff */
[----:B-1234-:R-:W-:Y:S05]  /*37350*/  WARPSYNC.COLLECTIVE R15, `(.L_x_13080) ;  /* 0x000000000f087348 */ /* 0x01efea0003c00000 */
[----:B----4-:R0:W4:Y:S02]  /*37360*/  SHFL.IDX P6, R14, R13, R12, R11 ;  /* 0x0000000c0d0e7389 */ /* 0x01012400000c000b */
[----:B01234-:R-:W-:Y:S01]  /*37370*/  ENDCOLLECTIVE ;  /* 0x000000000000791b */ /* 0x01ffe20003800000 */
.L_x_13080:
[----:B------:R-:W-:Y:S05]  /*37380*/  BSYNC B1 ;  /* 0x0000000000017941 */ /* 0x000fea0003800000 */
.L_x_13079:
        /* <DEDUP_REMOVED lines=8> */
.L_x_13081:
[----:B------:R-:W-:Y:S05]  /*37410*/  BRA `(.L_x_13082) ;  /* 0xffffff5c00b07947 */ /* 0x000fea000383ffff */
.L_x_12857:
[----:B------:R-:W-:Y:S01]  /*37420*/  BSSY B1, `(.L_x_13083) ;  /* 0x0000008000017945 */ /* 0x000fe20003800000 */
[----:B------:R-:W-:Y:S02]  /*37430*/  IMAD.MOV.U32 R13, RZ, RZ, R3 ;  /* 0x000000ffff0d7224 */ /* 0x000fe400078e0003 */
[----:B------:R-:W-:Y:S02]  /*37440*/  IMAD.MOV.U32 R12, RZ, RZ, 0x3 ;  /* 0x00000003ff0c7424 */ /* 0x000fe400078e00ff */
[----:B0-----:R-:W-:Y:S02]  /*37450*/  IMAD.MOV.U32 R11, RZ, RZ, 0x181f ;  /* 0x0000181fff0b7424 */ /* 0x001fe400078e00ff */
[----:B------:R-:W-:-:S07]  /*37460*/  IMAD.MOV.U32 R15, RZ, RZ, -0x1 ;  /* 0xffffffffff0f7424 */ /* 0x000fce00078e00ff */
[----:B-1234-:R-:W-:Y:S05]  /*37470*/  WARPSYNC.COLLECTIVE R15, `(.L_x_13084) ;  /* 0x000000000f087348 */ /* 0x01efea0003c00000 */
[----:B------:R0:W0:Y:S02]  /*37480*/  SHFL.IDX P6, R14, R13, R12, R11 ;  /* 0x0000000c0d0e7389 */ /* 0x00002400000c000b */
[----:B01234-:R-:W-:Y:S01]  /*37490*/  ENDCOLLECTIVE ;  /* 0x000000000000791b */ /* 0x01ffe20003800000 */
.L_x_13084:
[----:B------:R-:W-:Y:S05]  /*374a0*/  BSYNC B1 ;  /* 0x0000000000017941 */ /* 0x000fea0003800000 */
.L_x_13083:
        /* <DEDUP_REMOVED lines=8> */
.L_x_13085:
[----:B------:R-:W-:Y:S05]  /*37530*/  BRA `(.L_x_13086) ;  /* 0xffffff5c00d07947 */ /* 0x000fea000383ffff */
.L_x_12882:
        /* <DEDUP_REMOVED lines=11> */
.L_x_13088:
[----:B------:R-:W-:Y:S05]  /*375f0*/  BSYNC B1 ;  /* 0x0000000000017941 */ /* 0x000fea0003800000 */
.L_x_13087:
[----:B------:R-:W-:Y:S05]  /*37600*/  BRA `(.L_x_13089) ;  /* 0xffffff78000c7947 */ /* 0x000fea000383ffff */
.L_x_12884:
[----:B------:R-:W-:Y:S01]  /*37610*/  BSSY B1, `(.L_x_13090) ;  /* 0x0000006000017945 */ /* 0x000fe20003800000 */
[----:B------:R-:W-:-:S07]  /*37620*/  IMAD.MOV.U32 R15, RZ, RZ, -0x1 ;  /* 0xffffffffff0f7424 */ /* 0x000fce00078e00ff */
[----:B01----:R-:W-:Y:S05]  /*37630*/  WARPSYNC.COLLECTIVE R15, `(.L_x_13091) ;  /* 0x000000000f0c7348 */ /* 0x003fea0003c00000 */
[----:B------:R-:W-:Y:S02]  /*37640*/  ELECT P6, UR62, PT ;  /* 0x00000000003e782f */ /* 0x000fe400038c0000 */
[----:B------:R-:W-:Y:S01]  /*37650*/  MOV R14, UR62 ;  /* 0x0000003e000e7c02 */ /* 0x000fe20008000f00 */
[----:B01----:R-:W-:Y:S10]  /*37660*/  ENDCOLLECTIVE ;  /* 0x000000000000791b */ /* 0x003ff40003800000 */
.L_x_13091:
[----:B------:R-:W-:Y:S05]  /*37670*/  BSYNC B1 ;  /* 0x0000000000017941 */ /* 0x000fea0003800000 */
.L_x_13090:
[----:B------:R-:W-:Y:S05]  /*37680*/  BRA `(.L_x_12883) ;  /* 0xffffff7800047947 */ /* 0x000fea000383ffff */
.L_x_12886:
[----:B-1----:R-:W2:Y:S02]  /*37690*/  LDL R5, [R1+0x460] ;  /* 0x0004600001057983 */ /* 0x002ea40000100800 */
[----:B--2---:R1:W2:Y:S02]  /*376a0*/  SYNCS.PHASECHK.TRANS64.TRYWAIT P0, [R5+URZ+0x32420], R4 ;  /* 0x03242004050075a7 */ /* 0x0042a4000800017f */
[----:B--2---:R-:W-:Y:S05]  /*376b0*/  @!P0 NANOSLEEP.SYNCS 0x989680 ;  /* 0x009896800000895d */ /* 0x004fea0003900000 */
[----:B------:R-:W2:Y:S02]  /*376c0*/  @!P0 SYNCS.PHASECHK.TRANS64 P0, [R5+URZ+0x32420], R4 ;  /* 0x03242004050085a7 */ /* 0x000ea4000800007f */
[----:B--2---:R-:W-:Y:S05]  /*376d0*/  @!P0 BRA `(.L_x_12886) ;  /* 0xfffffffc00ec8947 */ /* 0x004fea000383ffff */
[----:B------:R-:W-:Y:S05]  /*376e0*/  BRA `(.L_x_13092) ;  /* 0xffffff7800147947 */ /* 0x000fea000383ffff */
.L_x_12890:
[----:B-1----:R1:W2:Y:S02]  /*376f0*/  SYNCS.PHASECHK.TRANS64.TRYWAIT P0, [R4+URZ+0x324a0], R9 ;  /* 0x0324a009040075a7 */ /* 0x0022a4000800017f */
[----:B--2---:R-:W-:Y:S05]  /*37700*/  @!P0 NANOSLEEP.SYNCS 0x989680 ;  /* 0x009896800000895d */ /* 0x004fea0003900000 */
[----:B------:R-:W2:Y:S02]  /*37710*/  @!P0 SYNCS.PHASECHK.TRANS64 P0, [R4+URZ+0x324a0], R9 ;  /* 0x0324a009040085a7 */ /* 0x000ea4000800007f */
[----:B--2---:R-:W-:Y:S05]  /*37720*/  @!P0 BRA `(.L_x_12890) ;  /* 0xfffffffc00f08947 */ /* 0x004fea000383ffff */
[----:B------:R-:W-:Y:S05]  /*37730*/  BRA `(.L_x_13093) ;  /* 0xffffff78003c7947 */ /* 0x000fea000383ffff */
.L_x_12895:
[----:B--2---:R2:W3:Y:S02]  /*37740*/  SYNCS.PHASECHK.TRANS64.TRYWAIT P0, [R4+URZ+0x324c0], R9 ;  /* 0x0324c009040075a7 */ /* 0x0044e4000800017f */
[----:B---3--:R-:W-:Y:S05]  /*37750*/  @!P0 NANOSLEEP.SYNCS 0x989680 ;  /* 0x009896800000895d */ /* 0x008fea0003900000 */
[----:B------:R-:W3:Y:S02]  /*37760*/  @!P0 SYNCS.PHASECHK.TRANS64 P0, [R4+URZ+0x324c0], R9 ;  /* 0x0324c009040085a7 */ /* 0x000ee4000800007f */
[----:B---3--:R-:W-:Y:S05]  /*37770*/  @!P0 BRA `(.L_x_12895) ;  /* 0xfffffffc00f08947 */ /* 0x008fea000383ffff */
[----:B------:R-:W-:Y:S05]  /*37780*/  BRA `(.L_x_13094) ;  /* 0xffffff7800c07947 */ /* 0x000fea000383ffff */
.L_x_12905:
[----:B-1----:R1:W2:Y:S02]  /*37790*/  SYNCS.PHASECHK.TRANS64.TRYWAIT P1, [R5+URZ+0x324a0], R6 ;  /* 0x0324a006050075a7 */ /* 0x0022a4000802017f */
[----:B--2---:R-:W-:Y:S05]  /*377a0*/  @!P1 NANOSLEEP.SYNCS 0x989680 ;  /* 0x009896800000995d */ /* 0x004fea0003900000 */
[----:B------:R-:W2:Y:S02]  /*377b0*/  @!P1 SYNCS.PHASECHK.TRANS64 P1, [R5+URZ+0x324a0], R6 ;  /* 0x0324a006050095a7 */ /* 0x000ea4000802007f */
[----:B--2---:R-:W-:Y:S05]  /*377c0*/  @!P1 BRA `(.L_x_12905) ;  /* 0xfffffffc00f09947 */ /* 0x004fea000383ffff */
[----:B------:R-:W-:Y:S05]  /*377d0*/  BRA `(.L_x_13095) ;  /* 0xffffff8000587947 */ /* 0x000fea000383ffff */
.L_x_12910:
[----:B--2---:R2:W3:Y:S02]  /*377e0*/  SYNCS.PHASECHK.TRANS64.TRYWAIT P1, [R5+URZ+0x324c0], R6 ;  /* 0x0324c006050075a7 */ /* 0x0044e4000802017f */
[----:B---3--:R-:W-:Y:S05]  /*377f0*/  @!P1 NANOSLEEP.SYNCS 0x989680 ;  /* 0x009896800000995d */ /* 0x008fea0003900000 */
[----:B------:R-:W3:Y:S02]  /*37800*/  @!P1 SYNCS.PHASECHK.TRANS64 P1, [R5+URZ+0x324c0], R6 ;  /* 0x0324c006050095a7 */ /* 0x000ee4000802007f */
[----:B---3--:R-:W-:Y:S05]  /*37810*/  @!P1 BRA `(.L_x_12910) ;  /* 0xfffffffc00f09947 */ /* 0x008fea000383ffff */
[----:B------:R-:W-:Y:S05]  /*37820*/  BRA `(.L_x_13096) ;  /* 0xffffff8000d87947 */ /* 0x000fea000383ffff */
.L_x_12934:
[----:B------:R-:W3:Y:S01]  /*37830*/  S2R R4, SR_TID.X ;  /* 0x0000000000047919 */ /* 0x000ee20000002100 */
[----:B------:R-:W-:Y:S01]  /*37840*/  BSSY B0, `(.L_x_13097) ;  /* 0x000000a000007945 */ /* 0x000fe20003800000 */
[----:B------:R-:W-:Y:S02]  /*37850*/  IMAD.MOV.U32 R12, RZ, RZ, RZ ;  /* 0x000000ffff0c7224 */ /* 0x000fe400078e00ff */
[----:B0-----:R-:W-:Y:S02]  /*37860*/  IMAD.MOV.U32 R11, RZ, RZ, 0x1f ;  /* 0x0000001fff0b7424 */ /* 0x001fe400078e00ff */
[----:B------:R-:W-:Y:S01]  /*37870*/  IMAD.MOV.U32 R15, RZ, RZ, -0x1 ;  /* 0xffffffffff0f7424 */ /* 0x000fe200078e00ff */
[----:B---3--:R-:W-:-:S04]  /*37880*/  SHF.R.U32.HI R4, RZ, 0x5, R4 ;  /* 0x00000005ff047819 */ /* 0x008fc80000011604 */
[----:B------:R-:W-:-:S05]  /*37890*/  LOP3.LUT R4, R4, 0x3, RZ, 0xc0, !PT ;  /* 0x0000000304047812 */ /* 0x000fca00078ec0ff */
[----:B------:R-:W-:-:S07]  /*378a0*/  IMAD.MOV.U32 R13, RZ, RZ, R4 ;  /* 0x000000ffff0d7224 */ /* 0x000fce00078e0004 */
[----:B-12---:R-:W-:Y:S05]  /*378b0*/  WARPSYNC.COLLECTIVE R15, `(.L_x_13098) ;  /* 0x000000000f087348 */ /* 0x006fea0003c00000 */
[----:B------:R0:W3:Y:S02]  /*378c0*/  SHFL.IDX P6, R14, R13, R12, R11 ;  /* 0x0000000c0d0e7389 */ /* 0x0000e400000c000b */
[----:B0123--:R-:W-:Y:S01]  /*378d0*/  ENDCOLLECTIVE ;  /* 0x000000000000791b */ /* 0x00ffe20003800000 */
.L_x_13098:
[----:B------:R-:W-:Y:S05]  /*378e0*/  BSYNC B0 ;  /* 0x0000000000007941 */ /* 0x000fea0003800000 */
.L_x_13097:
[----:B------:R-:W-:Y:S05]  /*378f0*/  BRA `(.L_x_13099) ;  /* 0xffffff9000c47947 */ /* 0x000fea000383ffff */
.L_x_12936:
[----:B------:R-:W-:Y:S01]  /*37900*/  BSSY B0, `(.L_x_13100) ;  /* 0x0000006000007945 */ /* 0x000fe20003800000 */
[----:B------:R-:W-:-:S07]  /*37910*/  IMAD.MOV.U32 R15, RZ, RZ, -0x1 ;  /* 0xffffffffff0f7424 */ /* 0x000fce00078e00ff */
[----:B012-4-:R-:W-:Y:S05]  /*37920*/  WARPSYNC.COLLECTIVE R15, `(.L_x_13101) ;  /* 0x000000000f0c7348 */ /* 0x017fea0003c00000 */
[----:B------:R-:W-:Y:S02]  /*37930*/  ELECT P6, UR62, PT ;  /* 0x00000000003e782f */ /* 0x000fe400038c0000 */
[----:B------:R-:W-:Y:S01]  /*37940*/  MOV R14, UR62 ;  /* 0x0000003e000e7c02 */ /* 0x000fe20008000f00 */
[----:B012-4-:R-:W-:Y:S10]  /*37950*/  ENDCOLLECTIVE ;  /* 0x000000000000791b */ /* 0x017ff40003800000 */
.L_x_13101:
[----:B------:R-:W-:Y:S05]  /*37960*/  BSYNC B0 ;  /* 0x0000000000007941 */ /* 0x000fea0003800000 */
.L_x_13100:
[----:B------:R-:W-:Y:S05]  /*37970*/  BRA `(.L_x_13102) ;  /* 0xffffff9000d07947 */ /* 0x000fea000383ffff */
.L_x_12938:
[----:B--2---:R2:W3:Y:S02]  /*37980*/  SYNCS.PHASECHK.TRANS64.TRYWAIT P0, [R0+URZ+0x32440], R2 ;  /* 0x03244002000075a7 */ /* 0x0044e4000800017f */
[----:B---3--:R-:W-:Y:S05]  /*37990*/  @!P0 NANOSLEEP.SYNCS 0x989680 ;  /* 0x009896800000895d */ /* 0x008fea0003900000 */
[----:B------:R-:W3:Y:S02]  /*379a0*/  @!P0 SYNCS.PHASECHK.TRANS64 P0, [R0+URZ+0x32440], R2 ;  /* 0x03244002000085a7 */ /* 0x000ee4000800007f */
[----:B---3--:R-:W-:Y:S05]  /*379b0*/  @!P0 BRA `(.L_x_12938) ;  /* 0xfffffffc00f08947 */ /* 0x008fea000383ffff */
[----:B------:R-:W-:Y:S05]  /*379c0*/  BRA `(.L_x_13103) ;  /* 0xffffff9400387947 */ /* 0x000fea000383ffff */
.L_x_12942:
        /* <DEDUP_REMOVED lines=10> */
.L_x_13104:
[----:B------:R0:W-:Y:S01]  /*37a70*/  STL [R1+0x488], R8 ;  /* 0x0004880801007387 */ /* 0x0001e20000100800 */
[----:B------:R-:W-:Y:S02]  /*37a80*/  IMAD.MOV.U32 R13, RZ, RZ, R3 ;  /* 0x000000ffff0d7224 */ /* 0x000fe400078e0003 */
[----:B------:R-:W-:-:S07]  /*37a90*/  IMAD.MOV.U32 R4, RZ, RZ, R14 ;  /* 0x000000ffff047224 */ /* 0x000fce00078e000e */
[----:B0-----:R-:W-:Y:S05]  /*37aa0*/  WARPSYNC.COLLECTIVE R15, `(.L_x_13105) ;  /* 0x000000000f087348 */ /* 0x001fea0003c00000 */
[----:B------:R1:W2:Y:S02]  /*37ab0*/  SHFL.IDX P6, R14, R13, R12, R11 ;  /* 0x0000000c0d0e7389 */ /* 0x0002a400000c000b */
[----:B012---:R-:W-:Y:S01]  /*37ac0*/  ENDCOLLECTIVE ;  /* 0x000000000000791b */ /* 0x007fe20003800000 */
.L_x_13105:
[----:B------:R-:W-:Y:S02]  /*37ad0*/  IMAD.MOV.U32 R13, RZ, RZ, R2 ;  /* 0x000000ffff0d7224 */ /* 0x000fe400078e0002 */
[----:B------:R-:W-:Y:S02]  /*37ae0*/  IMAD.MOV.U32 R12, RZ, RZ, 0x1 ;  /* 0x00000001ff0c7424 */ /* 0x000fe400078e00ff */
[----:B------:R-:W-:-:S07]  /*37af0*/  IMAD.MOV.U32 R5, RZ, RZ, R14 ;  /* 0x000000ffff057224 */ /* 0x000fce00078e000e */
[----:B------:R-:W-:Y:S05]  /*37b00*/  WARPSYNC.COLLECTIVE R15, `(.L_x_13106) ;  /* 0x000000000f087348 */ /* 0x000fea0003c00000 */
[----:B------:R0:W1:Y:S02]  /*37b10*/  SHFL.IDX P6, R14, R13, R12, R11 ;  /* 0x0000000c0d0e7389 */ /* 0x00006400000c000b */
[----:B01----:R-:W-:Y:S01]  /*37b20*/  ENDCOLLECTIVE ;  /* 0x000000000000791b */ /* 0x003fe20003800000 */
.L_x_13106:
[----:B------:R-:W-:Y:S02]  /*37b30*/  IMAD.MOV.U32 R13, RZ, RZ, R3 ;  /* 0x000000ffff0d7224 */ /* 0x000fe400078e0003 */
[----:B------:R-:W-:Y:S02]  /*37b40*/  IMAD R0, R0, R7, RZ ;  /* 0x0000000700007224 */ /* 0x000fe400078e02ff */
[----:B------:R-:W-:-:S07]  /*37b50*/  IMAD.MOV.U32 R7, RZ, RZ, R14 ;  /* 0x000000ffff077224 */ /* 0x000fce00078e000e */
[----:B------:R-:W-:Y:S05]  /*37b60*/  WARPSYNC.COLLECTIVE R15, `(.L_x_13107) ;  /* 0x000000000f087348 */ /* 0x000fea0003c00000 */
[----:B------:R0:W1:Y:S02]  /*37b70*/  SHFL.IDX P6, R14, R13, R12, R11 ;  /* 0x0000000c0d0e7389 */ /* 0x00006400000c000b */
[----:B01----:R-:W-:Y:S01]  /*37b80*/  ENDCOLLECTIVE ;  /* 0x000000000000791b */ /* 0x003fe20003800000 */
.L_x_13107:
        /* <DEDUP_REMOVED lines=10> */
.L_x_13108:
        /* <DEDUP_REMOVED lines=15> */
.L_x_13109:
        /* <DEDUP_REMOVED lines=19> */
.L_x_13110:
        /* <DEDUP_REMOVED lines=10> */
.L_x_13111:
        /* <DEDUP_REMOVED lines=13> */
.L_x_13112:
        /* <DEDUP_REMOVED lines=10> */
.L_x_13113:
        /* <DEDUP_REMOVED lines=13> */
.L_x_13114:
        /* <DEDUP_REMOVED lines=10> */
.L_x_13115:
        /* <DEDUP_REMOVED lines=13> */
.L_x_13116:
        /* <DEDUP_REMOVED lines=10> */
.L_x_13117:
        /* <DEDUP_REMOVED lines=11> */
.L_x_13118:
        /* <DEDUP_REMOVED lines=14> */
.L_x_13119:
[----:B------:R-:W-:Y:S01]  /*384d0*/  IMAD.MOV.U32 R3, RZ, RZ, R14 ;  /* 0x000000ffff037224 */ /* 0x000fe200078e000e */
[----:B------:R-:W-:Y:S06]  /*384e0*/  BRA `(.L_x_13120) ;  /* 0xffffff9400dc7947 */ /* 0x000fec000383ffff */
.L_x_12946:
        /* <DEDUP_REMOVED lines=36> */
.L_x_13122:
[----:B------:R-:W-:Y:S05]  /*38730*/  BSYNC B0 ;  /* 0x0000000000007941 */ /* 0x000fea0003800000 */
.L_x_13121:
        /* <DEDUP_REMOVED lines=10> */
.L_x_13123:
        /* <DEDUP_REMOVED lines=16> */
.L_x_13124:
        /* <DEDUP_REMOVED lines=15> */
.L_x_13125:
        /* <DEDUP_REMOVED lines=9> */
.L_x_13126:
        /* <DEDUP_REMOVED lines=15> */
.L_x_13127:
        /* <DEDUP_REMOVED lines=9> */
.L_x_13128:
        /* <DEDUP_REMOVED lines=15> */
.L_x_13129:
        /* <DEDUP_REMOVED lines=9> */
.L_x_13130:
        /* <DEDUP_REMOVED lines=15> */
.L_x_13131:
        /* <DEDUP_REMOVED lines=9> */
.L_x_13132:
        /* <DEDUP_REMOVED lines=14> */
.L_x_13133:
        /* <DEDUP_REMOVED lines=19> */
.L_x_13134:
[----:B------:R-:W-:Y:S02]  /*390f0*/  IMAD.MOV.U32 R13, RZ, RZ, R2 ;  /* 0x000000ffff0d7224 */ /* 0x000fe400078e0002 */
[----:B------:R-:W-:-:S07]  /*39100*/  IMAD.MOV.U32 R6, RZ, RZ, R14 ;  /* 0x000000ffff067224 */ /* 0x000fce00078e000e */
[----:B------:R-:W-:Y:S05]  /*39110*/  WARPSYNC.COLLECTIVE R15, `(.L_x_13135) ;  /* 0x000000000f087348 */ /* 0x000fea0003c00000 */
[----:B------:R0:W1:Y:S02]  /*39120*/  SHFL.IDX P6, R14, R13, R12, R11 ;  /* 0x0000000c0d0e7389 */ /* 0x00006400000c000b */
[----:B01----:R-:W-:Y:S01]  /*39130*/  ENDCOLLECTIVE ;  /* 0x000000000000791b */ /* 0x003fe20003800000 */
.L_x_13135:
[----:B------:R-:W-:Y:S02]  /*39140*/  IMAD.MOV.U32 R13, RZ, RZ, R0 ;  /* 0x000000ffff0d7224 */ /* 0x000fe400078e0000 */
[----:B------:R-:W-:Y:S02]  /*39150*/  IMAD.MOV.U32 R12, RZ, RZ, 0x7 ;  /* 0x00000007ff0c7424 */ /* 0x000fe400078e00ff */
[----:B------:R-:W-:-:S07]  /*39160*/  IMAD.MOV.U32 R4, RZ, RZ, R14 ;  /* 0x000000ffff047224 */ /* 0x000fce00078e000e */
[----:B------:R-:W-:Y:S05]  /*39170*/  WARPSYNC.COLLECTIVE R15, `(.L_x_13136) ;  /* 0x000000000f087348 */ /* 0x000fea0003c00000 */
[----:B------:R0:W1:Y:S02]  /*39180*/  SHFL.IDX P6, R14, R13, R12, R11 ;  /* 0x0000000c0d0e7389 */ /* 0x00006400000c000b */
[----:B01----:R-:W-:Y:S01]  /*39190*/  ENDCOLLECTIVE ;  /* 0x000000000000791b */ /* 0x003fe20003800000 */
.L_x_13136:
        /* <DEDUP_REMOVED lines=10> */
.L_x_13137:
        /* <DEDUP_REMOVED lines=9> */
.L_x_12951:
[----:B-1----:R-:W4:Y:S02]  /*392d0*/  LDL R2, [R1+0x460] ;  /* 0x0004600001027983 */ /* 0x002f240000100800 */
[----:B----4-:R1:W4:Y:S02]  /*392e0*/  SYNCS.PHASECHK.TRANS64.TRYWAIT P0, [R2+URZ+0x32420], R0 ;  /* 0x03242000020075a7 */ /* 0x010324000800017f */
[----:B----4-:R-:W-:Y:S05]  /*392f0*/  @!P0 NANOSLEEP.SYNCS 0x989680 ;  /* 0x009896800000895d */ /* 0x010fea0003900000 */
[----:B------:R-:W4:Y:S02]  /*39300*/  @!P0 SYNCS.PHASECHK.TRANS64 P0, [R2+URZ+0x32420], R0 ;  /* 0x03242000020085a7 */ /* 0x000f24000800007f */
[----:B----4-:R-:W-:Y:S05]  /*39310*/  @!P0 BRA `(.L_x_12951) ;  /* 0xfffffffc00ec8947 */ /* 0x010fea000383ffff */
[----:B------:R-:W-:Y:S05]  /*39320*/  BRA `(.L_x_13139) ;  /* 0xffffff9800147947 */ /* 0x000fea000383ffff */
.L_x_12955:
[----:B0-----:R0:W1:Y:S02]  /*39330*/  SYNCS.PHASECHK.TRANS64.TRYWAIT P0, [R2+URZ+0x32460], R0 ;  /* 0x03246000020075a7 */ /* 0x001064000800017f */
[----:B-1----:R-:W-:Y:S05]  /*39340*/  @!P0 NANOSLEEP.SYNCS 0x989680 ;  /* 0x009896800000895d */ /* 0x002fea0003900000 */
[----:B------:R-:W1:Y:S02]  /*39350*/  @!P0 SYNCS.PHASECHK.TRANS64 P0, [R2+URZ+0x32460], R0 ;  /* 0x03246000020085a7 */ /* 0x000e64000800007f */
[----:B-1----:R-:W-:Y:S05]  /*39360*/  @!P0 BRA `(.L_x_12955) ;  /* 0xfffffffc00f08947 */ /* 0x002fea000383ffff */
[----:B------:R-:W-:Y:S05]  /*39370*/  BRA `(.L_x_13140) ;  /* 0xffffff9800447947 */ /* 0x000fea000383ffff */
.L_x_12970:
[----:B0-----:R0:W1:Y:S02]  /*39380*/  SYNCS.PHASECHK.TRANS64.TRYWAIT P0, [R2+URZ+0x32440], R5 ;  /* 0x03244005020075a7 */ /* 0x001064000800017f */
[----:B-1----:R-:W-:Y:S05]  /*39390*/  @!P0 NANOSLEEP.SYNCS 0x989680 ;  /* 0x009896800000895d */ /* 0x002fea0003900000 */
[----:B------:R-:W1:Y:S02]  /*393a0*/  @!P0 SYNCS.PHASECHK.TRANS64 P0, [R2+URZ+0x32440], R5 ;  /* 0x03244005020085a7 */ /* 0x000e64000800007f */
[----:B-1----:R-:W-:Y:S05]  /*393b0*/  @!P0 BRA `(.L_x_12970) ;  /* 0xfffffffc00f08947 */ /* 0x002fea000383ffff */
[----:B------:R-:W-:Y:S05]  /*393c0*/  BRA `(.L_x_13141) ;  /* 0xffffffa000607947 */ /* 0x000fea000383ffff */
.L_x_12975:
[----:B-1----:R1:W2:Y:S02]  /*393d0*/  SYNCS.PHASECHK.TRANS64.TRYWAIT P0, [R2+URZ+0x32460], R5 ;  /* 0x03246005020075a7 */ /* 0x0022a4000800017f */
[----:B--2---:R-:W-:Y:S05]  /*393e0*/  @!P0 NANOSLEEP.SYNCS 0x989680 ;  /* 0x009896800000895d */ /* 0x004fea0003900000 */
[----:B------:R-:W2:Y:S02]  /*393f0*/  @!P0 SYNCS.PHASECHK.TRANS64 P0, [R2+URZ+0x32460], R5 ;  /* 0x03246005020085a7 */ /* 0x000ea4000800007f */
[----:B--2---:R-:W-:Y:S05]  /*39400*/  @!P0 BRA `(.L_x_12975) ;  /* 0xfffffffc00f08947 */ /* 0x004fea000383ffff */
[----:B------:R-:W-:Y:S05]  /*39410*/  BRA `(.L_x_13142) ;  /* 0xffffffa000e47947 */ /* 0x000fea000383ffff */
.L_x_12986:
[----:B0-----:R0:W1:Y:S02]  /*39420*/  SYNCS.PHASECHK.TRANS64.TRYWAIT P0, [R3+URZ+0x32440], R2 ;  /* 0x03244002030075a7 */ /* 0x001064000800017f */
[----:B-1----:R-:W-:Y:S05]  /*39430*/  @!P0 NANOSLEEP.SYNCS 0x989680 ;  /* 0x009896800000895d */ /* 0x002fea0003900000 */
[----:B------:R-:W1:Y:S02]  /*39440*/  @!P0 SYNCS.PHASECHK.TRANS64 P0, [R3+URZ+0x32440], R2 ;  /* 0x03244002030085a7 */ /* 0x000e64000800007f */
[----:B-1----:R-:W-:Y:S05]  /*39450*/  @!P0 BRA `(.L_x_12986) ;  /* 0xfffffffc00f08947 */ /* 0x002fea000383ffff */
[----:B------:R-:W-:Y:S05]  /*39460*/  BRA `(.L_x_13143) ;  /* 0xffffffa800e47947 */ /* 0x000fea000383ffff */
.L_x_12991:
[----:B-1----:R1:W2:Y:S02]  /*39470*/  SYNCS.PHASECHK.TRANS64.TRYWAIT P0, [R3+URZ+0x32460], R2 ;  /* 0x03246002030075a7 */ /* 0x0022a4000800017f */
[----:B--2---:R-:W-:Y:S05]  /*39480*/  @!P0 NANOSLEEP.SYNCS 0x989680 ;  /* 0x009896800000895d */ /* 0x004fea0003900000 */
[----:B------:R-:W2:Y:S02]  /*39490*/  @!P0 SYNCS.PHASECHK.TRANS64 P0, [R3+URZ+0x32460], R2 ;  /* 0x03246002030085a7 */ /* 0x000ea4000800007f */
[----:B--2---:R-:W-:Y:S05]  /*394a0*/  @!P0 BRA `(.L_x_12991) ;  /* 0xfffffffc00f08947 */ /* 0x004fea000383ffff */
[----:B------:R-:W-:Y:S05]  /*394b0*/  BRA `(.L_x_13144) ;  /* 0xffffffac00647947 */ /* 0x000fea000383ffff */
.L_x_13002:
[----:B0-----:R0:W1:Y:S02]  /*394c0*/  SYNCS.PHASECHK.TRANS64.TRYWAIT P0, [R3+URZ+0x32440], R2 ;  /* 0x03244002030075a7 */ /* 0x001064000800017f */
[----:B-1----:R-:W-:Y:S05]  /*394d0*/  @!P0 NANOSLEEP.SYNCS 0x989680 ;  /* 0x009896800000895d */ /* 0x002fea0003900000 */
[----:B------:R-:W1:Y:S02]  /*394e0*/  @!P0 SYNCS.PHASECHK.TRANS64 P0, [R3+URZ+0x32440], R2 ;  /* 0x03244002030085a7 */ /* 0x000e64000800007f */
[----:B-1----:R-:W-:Y:S05]  /*394f0*/  @!P0 BRA `(.L_x_13002) ;  /* 0xfffffffc00f08947 */ /* 0x002fea000383ffff */
[----:B------:R-:W-:Y:S05]  /*39500*/  BRA `(.L_x_13145) ;  /* 0xffffffb400407947 */ /* 0x000fea000383ffff */
.L_x_13007:
[----:B-1----:R1:W2:Y:S02]  /*39510*/  SYNCS.PHASECHK.TRANS64.TRYWAIT P0, [R3+URZ+0x32460], R2 ;  /* 0x03246002030075a7 */ /* 0x0022a4000800017f */
[----:B--2---:R-:W-:Y:S05]  /*39520*/  @!P0 NANOSLEEP.SYNCS 0x989680 ;  /* 0x009896800000895d */ /* 0x004fea0003900000 */
[----:B------:R-:W2:Y:S02]  /*39530*/  @!P0 SYNCS.PHASECHK.TRANS64 P0, [R3+URZ+0x32460], R2 ;  /* 0x03246002030085a7 */ /* 0x000ea4000800007f */
[----:B--2---:R-:W-:Y:S05]  /*39540*/  @!P0 BRA `(.L_x_13007) ;  /* 0xfffffffc00f08947 */ /* 0x004fea000383ffff */
[----:B------:R-:W-:Y:S05]  /*39550*/  BRA `(.L_x_13146) ;  /* 0xffffffb400c47947 */ /* 0x000fea000383ffff */
.L_x_13019:
[----:B------:R-:W-:Y:S01]  /*39560*/  BSSY B0, `(.L_x_13147) ;  /* 0x0000008000007945 */ /* 0x000fe20003800000 */
[----:B------:R-:W-:Y:S02]  /*39570*/  IMAD.MOV.U32 R13, RZ, RZ, R16 ;  /* 0x000000ffff0d7224 */ /* 0x000fe400078e0010 */
[----:B------:R-:W-:Y:S02]  /*39580*/  IMAD.MOV.U32 R12, RZ, RZ, RZ ;  /* 0x000000ffff0c7224 */ /* 0x000fe400078e00ff */
[----:B0-----:R-:W-:Y:S02]  /*39590*/  IMAD.MOV.U32 R11, RZ, RZ, 0x1f ;  /* 0x0000001fff0b7424 */ /* 0x001fe400078e00ff */
[----:B------:R-:W-:-:S07]  /*395a0*/  IMAD.MOV.U32 R15, RZ, RZ, -0x1 ;  /* 0xffffffffff0f7424 */ /* 0x000fce00078e00ff */
[----:B-----5:R-:W-:Y:S05]  /*395b0*/  WARPSYNC.COLLECTIVE R15, `(.L_x_13148) ;  /* 0x000000000f087348 */ /* 0x020fea0003c00000 */
[----:B------:R0:W1:Y:S02]  /*395c0*/  SHFL.IDX P6, R14, R13, R12, R11 ;  /* 0x0000000c0d0e7389 */ /* 0x00006400000c000b */
[----:B01---5:R-:W-:Y:S01]  /*395d0*/  ENDCOLLECTIVE ;  /* 0x000000000000791b */ /* 0x023fe20003800000 */
.L_x_13148:
[----:B------:R-:W-:Y:S05]  /*395e0*/  BSYNC B0 ;  /* 0x0000000000007941 */ /* 0x000fea0003800000 */
.L_x_13147:
        /* <DEDUP_REMOVED lines=9> */
.L_x_13149:
        /* <DEDUP_REMOVED lines=18> */
.L_x_13150:
        /* <DEDUP_REMOVED lines=8> */
.L_x_13151:
        /* <DEDUP_REMOVED lines=8> */
.L_x_13152:
        /* <DEDUP_REMOVED lines=8> */
.L_x_13153:
        /* <DEDUP_REMOVED lines=8> */
.L_x_13154:
        /* <DEDUP_REMOVED lines=9> */
.L_x_13155:
[----:B------:R-:W-:Y:S01]  /*39a30*/  IMAD.MOV.U32 R16, RZ, RZ, R14 ;  /* 0x000000ffff107224 */ /* 0x000fe200078e000e */
[----:B------:R-:W-:Y:S06]  /*39a40*/  BRA `(.L_x_13156) ;  /* 0xffffffbc00107947 */ /* 0x000fec000383ffff */
.L_x_13024:
        /* <DEDUP_REMOVED lines=8> */
.L_x_13158:
[----:B------:R-:W-:Y:S05]  /*39ad0*/  BSYNC B0 ;  /* 0x0000000000007941 */ /* 0x000fea0003800000 */
.L_x_13157:
        /* <DEDUP_REMOVED lines=10> */
.L_x_13159:
        /* <DEDUP_REMOVED lines=8> */
.L_x_13160:
        /* <DEDUP_REMOVED lines=8> */
.L_x_13161:
        /* <DEDUP_REMOVED lines=8> */
.L_x_13162:
        /* <DEDUP_REMOVED lines=9> */
.L_x_13163:
[----:B------:R-:W-:Y:S01]  /*39d90*/  IMAD.MOV.U32 R16, RZ, RZ, R14 ;  /* 0x000000ffff107224 */ /* 0x000fe200078e000e */
[----:B------:R-:W-:Y:S06]  /*39da0*/  BRA `(.L_x_13164) ;  /* 0xffffffb800d47947 */ /* 0x000fec000383ffff */
.L_x_13026:
[----:B------:R-:W-:Y:S01]  /*39db0*/  BSSY B0, `(.L_x_13165) ;  /* 0x0000006000007945 */ /* 0x000fe20003800000 */
[----:B------:R-:W-:Y:S01]  /*39dc0*/  PLOP3.LUT P6, PT, P6, PT, PT, 0x8, 0x0 ;  /* 0x000000000000781c */ /* 0x000fe200037ce170 */
[----:B------:R-:W-:-:S12]  /*39dd0*/  IMAD.MOV.U32 R15, RZ, RZ, -0x1 ;  /* 0xffffffffff0f7424 */ /* 0x000fd800078e00ff */
[----:B0----5:R-:W-:Y:S05]  /*39de0*/  WARPSYNC.COLLECTIVE R15, `(.L_x_13166) ;  /* 0x000000000f087348 */ /* 0x021fea0003c00000 */
[----:B------:R-:W-:Y:S01]  /*39df0*/  VOTE.ANY R14, PT, P6 ;  /* 0x00000000000e7806 */ /* 0x000fe200030e0100 */
[----:B0----5:R-:W-:Y:S06]  /*39e00*/  ENDCOLLECTIVE ;  /* 0x000000000000791b */ /* 0x021fec0003800000 */
.L_x_13166:
[----:B------:R-:W-:Y:S05]  /*39e10*/  BSYNC B0 ;  /* 0x0000000000007941 */ /* 0x000fea0003800000 */
.L_x_13165:
        /* <DEDUP_REMOVED lines=9> */
.L_x_13167:
[----:B------:R-:W-:Y:S01]  /*39eb0*/  IMAD.MOV.U32 R17, RZ, RZ, R14 ;  /* 0x000000ffff117224 */ /* 0x000fe200078e000e */
[----:B------:R-:W-:Y:S06]  /*39ec0*/  BRA `(.L_x_13168) ;  /* 0xffffffb800c47947 */ /* 0x000fec000383ffff */
.L_x_13028:
[----:B------:R-:W-:Y:S01]  /*39ed0*/  BSSY B0, `(.L_x_13169) ;  /* 0x0000007000007945 */ /* 0x000fe20003800000 */
[----:B------:R-:W-:Y:S02]  /*39ee0*/  IMAD.MOV.U32 R13, RZ, RZ, R2 ;  /* 0x000000ffff0d7224 */ /* 0x000fe400078e0002 */
[----:B------:R-:W-:Y:S02]  /*39ef0*/  IMAD.MOV.U32 R11, RZ, RZ, 0x1f ;  /* 0x0000001fff0b7424 */ /* 0x000fe400078e00ff */
[----:B------:R-:W-:-:S07]  /*39f00*/  IMAD.MOV.U32 R15, RZ, RZ, -0x1 ;  /* 0xffffffffff0f7424 */ /* 0x000fce00078e00ff */
[----:B012--5:R-:W-:Y:S05]  /*39f10*/  WARPSYNC.COLLECTIVE R15, `(.L_x_13170) ;  /* 0x000000000f087348 */ /* 0x027fea0003c00000 */
[----:B------:R3:W4:Y:S02]  /*39f20*/  SHFL.IDX P6, R14, R13, R12, R11 ;  /* 0x0000000c0d0e7389 */ /* 0x00072400000c000b */
[----:B012345:R-:W-:Y:S01]  /*39f30*/  ENDCOLLECTIVE ;  /* 0x000000000000791b */ /* 0x03ffe20003800000 */
.L_x_13170:
[----:B------:R-:W-:Y:S05]  /*39f40*/  BSYNC B0 ;  /* 0x0000000000007941 */ /* 0x000fea0003800000 */
.L_x_13169:
[----:B------:R-:W-:Y:S01]  /*39f50*/  IMAD.MOV.U32 R2, RZ, RZ, R14 ;  /* 0x000000ffff027224 */ /* 0x000fe200078e000e */
[----:B------:R-:W-:Y:S06]  /*39f60*/  BRA `(.L_x_13171) ;  /* 0xffffffb800b87947 */ /* 0x000fec000383ffff */
.L_x_13032:
[----:B0-----:R0:W1:Y:S02]  /*39f70*/  SYNCS.PHASECHK.TRANS64.TRYWAIT P0, [R0+URZ+0x32420], R3 ;  /* 0x03242003000075a7 */ /* 0x001064000800017f */
[----:B-1----:R-:W-:Y:S05]  /*39f80*/  @!P0 NANOSLEEP.SYNCS 0x989680 ;  /* 0x009896800000895d */ /* 0x002fea0003900000 */
[----:B------:R-:W1:Y:S02]  /*39f90*/  @!P0 SYNCS.PHASECHK.TRANS64 P0, [R0+URZ+0x32420], R3 ;  /* 0x03242003000085a7 */ /* 0x000e64000800007f */
[----:B-1----:R-:W-:Y:S05]  /*39fa0*/  @!P0 BRA `(.L_x_13032) ;  /* 0xfffffffc00f08947 */ /* 0x002fea000383ffff */
[----:B------:R-:W-:Y:S05]  /*39fb0*/  BRA `(.L_x_13172) ;  /* 0xffffffc0003c7947 */ /* 0x000fea000383ffff */
.L_x_13033:
        /* <DEDUP_REMOVED lines=8> */
[----:B0--3-5:R-:W-:Y:S05]  /*3a040*/  WARPSYNC.COLLECTIVE R15, `(.L_x_13174) ;  /* 0x000000000f087348 */ /* 0x029fea0003c00000 */
[----:B------:R1:W2:Y:S02]  /*3a050*/  SHFL.IDX P6, R14, R13, R12, R11 ;  /* 0x0000000c0d0e7389 */ /* 0x0002a400000c000b */
[----:B0123-5:R-:W-:Y:S01]  /*3a060*/  ENDCOLLECTIVE ;  /* 0x000000000000791b */ /* 0x02ffe20003800000 */
.L_x_13174:
[----:B------:R-:W-:Y:S05]  /*3a070*/  BSYNC B0 ;  /* 0x0000000000007941 */ /* 0x000fea0003800000 */
.L_x_13173:
[----:B------:R-:W-:Y:S05]  /*3a080*/  BRA `(.L_x_13175) ;  /* 0xffffffc000247947 */ /* 0x000fea000383ffff */
.L_x_13034:
[----:B------:R-:W-:Y:S01]  /*3a090*/  BSSY B0, `(.L_x_13176) ;  /* 0x0000006000007945 */ /* 0x000fe20003800000 */
[----:B------:R-:W-:-:S07]  /*3a0a0*/  IMAD.MOV.U32 R15, RZ, RZ, -0x1 ;  /* 0xffffffffff0f7424 */ /* 0x000fce00078e00ff */
[----:B01-3-5:R-:W-:Y:S05]  /*3a0b0*/  WARPSYNC.COLLECTIVE R15, `(.L_x_13177) ;  /* 0x000000000f0c7348 */ /* 0x02bfea0003c00000 */
[----:B------:R-:W-:Y:S02]  /*3a0c0*/  ELECT P6, UR62, PT ;  /* 0x00000000003e782f */ /* 0x000fe400038c0000 */
[----:B------:R-:W-:Y:S01]  /*3a0d0*/  MOV R14, UR62 ;  /* 0x0000003e000e7c02 */ /* 0x000fe20008000f00 */
[----:B01-3-5:R-:W-:Y:S10]  /*3a0e0*/  ENDCOLLECTIVE ;  /* 0x000000000000791b */ /* 0x02bff40003800000 */
.L_x_13177:
[----:B------:R-:W-:Y:S05]  /*3a0f0*/  BSYNC B0 ;  /* 0x0000000000007941 */ /* 0x000fea0003800000 */
.L_x_13176:
[----:B------:R-:W-:Y:S05]  /*3a100*/  BRA `(.L_x_13178) ;  /* 0xffffffc000187947 */ /* 0x000fea000383ffff */
.L_x_13036:
[----:B0-----:R0:W1:Y:S02]  /*3a110*/  SYNCS.PHASECHK.TRANS64.TRYWAIT P0, [R6+URZ], R5 ;  /* 0x00000005060075a7 */ /* 0x001064000800017f */
[----:B-1----:R-:W-:Y:S05]  /*3a120*/  @!P0 NANOSLEEP.SYNCS 0x989680 ;  /* 0x009896800000895d */ /* 0x002fea0003900000 */
[----:B------:R-:W1:Y:S02]  /*3a130*/  @!P0 SYNCS.PHASECHK.TRANS64 P0, [R6+URZ], R5 ;  /* 0x00000005060085a7 */ /* 0x000e64000800007f */
[----:B-1----:R-:W-:Y:S05]  /*3a140*/  @!P0 BRA `(.L_x_13036) ;  /* 0xfffffffc00f08947 */ /* 0x002fea000383ffff */
[----:B------:R-:W-:Y:S05]  /*3a150*/  BRA `(.L_x_13179) ;  /* 0xffffffc000547947 */ /* 0x000fea000383ffff */
.L_x_13037:
[----:B-1----:R1:W2:Y:S02]  /*3a160*/  SYNCS.PHASECHK.TRANS64.TRYWAIT P0, [R7+URZ], R2 ;  /* 0x00000002070075a7 */ /* 0x0022a4000800017f */
[----:B--2---:R-:W-:Y:S05]  /*3a170*/  @!P0 NANOSLEEP.SYNCS 0x989680 ;  /* 0x009896800000895d */ /* 0x004fea0003900000 */
[----:B------:R-:W2:Y:S02]  /*3a180*/  @!P0 SYNCS.PHASECHK.TRANS64 P0, [R7+URZ], R2 ;  /* 0x00000002070085a7 */ /* 0x000ea4000800007f */
[----:B--2---:R-:W-:Y:S05]  /*3a190*/  @!P0 BRA `(.L_x_13037) ;  /* 0xfffffffc00f08947 */ /* 0x004fea000383ffff */
[----:B------:R-:W-:Y:S05]  /*3a1a0*/  BRA `(.L_x_13180) ;  /* 0xffffffc000487947 */ /* 0x000fea000383ffff */
.L_x_13039:
[----:B--2---:R2:W3:Y:S02]  /*3a1b0*/  SYNCS.PHASECHK.TRANS64.TRYWAIT P0, [R4+URZ], R5 ;  /* 0x00000005040075a7 */ /* 0x0044e4000800017f */
[----:B---3--:R-:W-:Y:S05]  /*3a1c0*/  @!P0 NANOSLEEP.SYNCS 0x989680 ;  /* 0x009896800000895d */ /* 0x008fea0003900000 */
[----:B------:R-:W3:Y:S02]  /*3a1d0*/  @!P0 SYNCS.PHASECHK.TRANS64 P0, [R4+URZ], R5 ;  /* 0x00000005040085a7 */ /* 0x000ee4000800007f */
[----:B---3--:R-:W-:Y:S05]  /*3a1e0*/  @!P0 BRA `(.L_x_13039) ;  /* 0xfffffffc00f08947 */ /* 0x008fea000383ffff */
[----:B------:R-:W-:Y:S05]  /*3a1f0*/  BRA `(.L_x_13181) ;  /* 0xffffffc000507947 */ /* 0x000fea000383ffff */
        .type           $_ZN7cutlass13device_kernelIN5flash11enable_sm90INS1_16FlashAttnFwdSm90INS1_25CollectiveMainloopFwdSm90ILi2EN4cute5tupleIJNS5_1CILi1EEES8_S8_EEENS6_IJNS7_ILi128EEENS7_ILi96EEENS7_ILi64EEEEEELi256ENS_6half_tEfNS_4arch4Sm90ELb0ELb1ELb0ELb1ELb0ELb1ELb1ELb1ELb0ELb1ELb0ELb0EEENS1_21CollectiveEpilogueFwdINS6_IJSA_NS7_ILi256EEESB_EEES9_SE_SG_Li256ELb1ELb1ELb0ELb0EEENS1_36VarlenDynamicPersistentTileSchedulerILi128ELi96ELi256ELi128ELb0ELb1ELb1ELb1ELb0ELb1EEEEEEEEEvNT_6ParamsE$_ZZN5flash25CollectiveMainloopFwdSm90ILi2EN4cute5tupleIJNS1_1CILi1EEES4_S4_EEENS2_IJNS3_ILi128EEENS3_ILi96EEENS3_ILi64EEEEEELi256EN7cutlass6half_tEfNSA_4arch4Sm90ELb0ELb1ELb0ELb1ELb0ELb1ELb1ELb1ELb0ELb1ELb0ELb0EE3mmaINS_16FlashAttnFwdSm90ISE_NS_21CollectiveEpilogueFwdINS2_IJS6_NS3_ILi256EEES7_EEES5_SB_SD_Li256ELb1ELb1ELb0ELb0EEENS_36VarlenDynamicPersistentTileSchedulerILi128ELi96ELi256ELi128ELb0ELb1ELb1ELb1ELb0ELb1EEEE13SharedStorageENS1_6TensorINS1_11ArrayEngineIfLm128EEENS1_6LayoutINS2_IJNS2_IJNS3_ILi2EEEST_NS3_ILi32EEEEEES4_S4_EEENS2_IJNS2_IJS4_ST_NS3_ILi4EEEEEENS3_ILi0EEESZ_EEEEEEENS_7SoftmaxILi2ELi0EEEEEbRKNSE_6ParamsENSA_25PipelineTmaAsyncNoClusterILi2ENSA_16PipelineTmaAsyncILi2EEEEES1B_RNSA_13PipelineStateILj2EEERT0_RT1_iRiRKNS_16SeqlenInfoQKNewKILb1ELb1EEENS2_IJiiiiEEERT_ENKUliT_T0_T1_E_clIZSF_ISO_S12_S14_EbS17_S1B_S1B_S1E_S1G_S1I_iS1J_S1N_S1O_S1Q_EUlRS1R_iE0_NS3_ILb1EEES1Y_EEDaiS1R_S1S_S1T_,@function
        .size           $_ZN7cutlass13device_kernelIN5flash11enable_sm90INS1_16FlashAttnFwdSm90INS1_25CollectiveMainloopFwdSm90ILi2EN4cute5tupleIJNS5_1CILi1EEES8_S8_EEENS6_IJNS7_ILi128EEENS7_ILi96EEENS7_ILi64EEEEEELi256ENS_6half_tEfNS_4arch4Sm90ELb0ELb1ELb0ELb1ELb0ELb1ELb1ELb1ELb0ELb1ELb0ELb0EEENS1_21CollectiveEpilogueFwdINS6_IJSA_NS7_ILi256EEESB_EEES9_SE_SG_Li256ELb1ELb1ELb0ELb0EEENS1_36VarlenDynamicPersistentTileSchedulerILi128ELi96ELi256ELi128ELb0ELb1ELb1ELb1ELb0ELb1EEEEEEEEEvNT_6ParamsE$_ZZN5flash25CollectiveMainloopFwdSm90ILi2EN4cute5tupleIJNS1_1CILi1EEES4_S4_EEENS2_IJNS3_ILi128EEENS3_ILi96EEENS3_ILi64EEEEEELi256EN7cutlass6half_tEfNSA_4arch4Sm90ELb0ELb1ELb0ELb1ELb0ELb1ELb1ELb1ELb0ELb1ELb0ELb0EE3mmaINS_16FlashAttnFwdSm90ISE_NS_21CollectiveEpilogueFwdINS2_IJS6_NS3_ILi256EEES7_EEES5_SB_SD_Li256ELb1ELb1ELb0ELb0EEENS_36VarlenDynamicPersistentTileSchedulerILi128ELi96ELi256ELi128ELb0ELb1ELb1ELb1ELb0ELb1EEEE13SharedStorageENS1_6TensorINS1_11ArrayEngineIfLm128EEENS1_6LayoutINS2_IJNS2_IJNS3_ILi2EEEST_NS3_ILi32EEEEEES4_S4_EEENS2_IJNS2_IJS4_ST_NS3_ILi4EEEEEENS3_ILi0EEESZ_EEEEEEENS_7SoftmaxILi2ELi0EEEEEbRKNSE_6ParamsENSA_25PipelineTmaAsyncNoClusterILi2ENSA_16PipelineTmaAsyncILi2EEEEES1B_RNSA_13PipelineStateILj2EEERT0_RT1_iRiRKNS_16SeqlenInfoQKNewKILb1ELb1EEENS2_IJiiiiEEERT_ENKUliT_T0_T1_E_clIZSF_ISO_S12_S14_EbS17_S1B_S1B_S1E_S1G_S1I_iS1J_S1N_S1O_S1Q_EUlRS1R_iE0_NS3_ILb1EEES1Y_EEDaiS1R_S1S_S1T_,(.L_x_15147 - $_ZN7cutlass13device_kernelIN5flash11enable_sm90INS1_16FlashAttnFwdSm90INS1_25CollectiveMainloopFwdSm90ILi2EN4cute5tupleIJNS5_1CILi1EEES8_S8_EEENS6_IJNS7_ILi128EEENS7_ILi96EEENS7_ILi64EEEEEELi256ENS_6half_tEfNS_4arch4Sm90ELb0ELb1ELb0ELb1ELb0ELb1ELb1ELb1ELb0ELb1ELb0ELb0EEENS1_21CollectiveEpilogueFwdINS6_IJSA_NS7_ILi256EEESB_EEES9_SE_SG_Li256ELb1ELb1ELb0ELb0EEENS1_36VarlenDynamicPersistentTileSchedulerILi128ELi96ELi256ELi128ELb0ELb1ELb1ELb1ELb0ELb1EEEEEEEEEvNT_6ParamsE$_ZZN5flash25CollectiveMainloopFwdSm90ILi2EN4cute5tupleIJNS1_1CILi1EEES4_S4_EEENS2_IJNS3_ILi128EEENS3_ILi96EEENS3_ILi64EEEEEELi256EN7cutlass6half_tEfNSA_4arch4Sm90ELb0ELb1ELb0ELb1ELb0ELb1ELb1ELb1ELb0ELb1ELb0ELb0EE3mmaINS_16FlashAttnFwdSm90ISE_NS_21CollectiveEpilogueFwdINS2_IJS6_NS3_ILi256EEES7_EEES5_SB_SD_Li256ELb1ELb1ELb0ELb0EEENS_36VarlenDynamicPersistentTileSchedulerILi128ELi96ELi256ELi128ELb0ELb1ELb1ELb1ELb0ELb1EEEE13SharedStorageENS1_6TensorINS1_11ArrayEngineIfLm128EEENS1_6LayoutINS2_IJNS2_IJNS3_ILi2EEEST_NS3_ILi32EEEEEES4_S4_EEENS2_IJNS2_IJS4_ST_NS3_ILi4EEEEEENS3_ILi0EEESZ_EEEEEEENS_7SoftmaxILi2ELi0EEEEEbRKNSE_6ParamsENSA_25PipelineTmaAsyncNoClusterILi2ENSA_16PipelineTmaAsyncILi2EEEEES1B_RNSA_13PipelineStateILj2EEERT0_RT1_iRiRKNS_16SeqlenInfoQKNewKILb1ELb1EEENS2_IJiiiiEEERT_ENKUliT_T0_T1_E_clIZSF_ISO_S12_S14_EbS17_S1B_S1B_S1E_S1G_S1I_iS1J_S1N_S1O_S1Q_EUlRS1R_iE0_NS3_ILb1EEES1Y_EEDaiS1R_S1S_S1T_)
$_ZN7cutlass13device_kernelIN5flash11enable_sm90INS1_16FlashAttnFwdSm90INS1_25CollectiveMainloopFwdSm90ILi2EN4cute5tupleIJNS5_1CILi1EEES8_S8_EEENS6_IJNS7_ILi128EEENS7_ILi96EEENS7_ILi64EEEEEELi256ENS_6half_tEfNS_4arch4Sm90ELb0ELb1ELb0ELb1ELb0ELb1ELb1ELb1ELb0ELb1ELb0ELb0EEENS1_21CollectiveEpilogueFwdINS6_IJSA_NS7_ILi256EEESB_EEES9_SE_SG_Li256ELb1ELb1ELb0ELb0EEENS1_36VarlenDynamicPersistentTileSchedulerILi128ELi96ELi256ELi128ELb0ELb1ELb1ELb1ELb0ELb1EEEEEEEEEvNT_6ParamsE$_ZZN5flash25CollectiveMainloopFwdSm90ILi2EN4cute5tupleIJNS1_1CILi1EEES4_S4_EEENS2_IJNS3_ILi128EEENS3_ILi96EEENS3_ILi64EEEEEELi256EN7cutlass6half_tEfNSA_4arch4Sm90ELb0ELb1ELb0ELb1ELb0ELb1ELb1ELb1ELb0ELb1ELb0ELb0EE3mmaINS_16FlashAttnFwdSm90ISE_NS_21CollectiveEpilogueFwdINS2_IJS6_NS3_ILi256EEES7_EEES5_SB_SD_Li256ELb1ELb1ELb0ELb0EEENS_36VarlenDynamicPersistentTileSchedulerILi128ELi96ELi256ELi128ELb0ELb1ELb1ELb1ELb0ELb1EEEE13SharedStorageENS1_6TensorINS1_11ArrayEngineIfLm128EEENS1_6LayoutINS2_IJNS2_IJNS3_ILi2EEEST_NS3_ILi32EEEEEES4_S4_EEENS2_IJNS2_IJS4_ST_NS3_ILi4EEEEEENS3_ILi0EEESZ_EEEEEEENS_7SoftmaxILi2ELi0EEEEEbRKNSE_6ParamsENSA_25PipelineTmaAsyncNoClusterILi2ENSA_16PipelineTmaAsyncILi2EEEEES1B_RNSA_13PipelineStateILj2EEERT0_RT1_iRiRKNS_16SeqlenInfoQKNewKILb1ELb1EEENS2_IJiiiiEEERT_ENKUliT_T0_T1_E_clIZSF_ISO_S12_S14_EbS17_S1B_S1B_S1E_S1G_S1I_iS1J_S1N_S1O_S1Q_EUlRS1R_iE0_NS3_ILb1EEES1Y_EEDaiS1R_S1S_S1T_:
[----:B------:R-:W-:Y:S01]  /*3a200*/  R2UR UR5, R2 ;  /* 0x00000000020572ca */ /* 0x000fe200000e0000 */
[----:B------:R-:W-:-:S12]  /*3a210*/  ULDC UR4, c[0x0][0x20] ;  /* 0x0000080000047ab9 */ /* 0x000fd80000000800 */
[----:B------:R-:W-:-:S09]  /*3a220*/  UIADD3 UR4, -UR4, UR5, URZ ;  /* 0x0000000504047290 */ /* 0x000fd2000fffe13f */
[----:B------:R-:W2:Y:S04]  /*3a230*/  LDL.64 R6, [UR4+0x18] ;  /* 0x00001804ff067983 */ /* 0x000ea80008100a00 */
[----:B------:R-:W3:Y:S01]  /*3a240*/  LDL.64 R4, [UR4] ;  /* 0x00000004ff047983 */ /* 0x000ee20008100a00 */
[----:B------:R-:W-:-:S03]  /*3a250*/  ULDC.64 UR6, c[0x0][0x208] ;  /* 0x0000820000067ab9 */ /* 0x000fc60000000a00 */
[----:B--2---:R-:W2:Y:S04]  /*3a260*/  LD.E R2, desc[UR6][R6.64+0x1c] ;  /* 0x00001c0606027980 */ /* 0x004ea8000c101900 */
[----:B---3--:R0:W5:Y:S04]  /*3a270*/  LD.E R10, desc[UR6][R4.64] ;  /* 0x00000006040a7980 */ /* 0x008168000c101900 */
[----:B------:R0:W5:Y:S01]  /*3a280*/  LD.E R11, desc[UR6][R4.64+0x4] ;  /* 0x00000406040b7980 */ /* 0x000162000c101900 */
[----:B------:R-:W-:Y:S01]  /*3a290*/  BSSY B1, `(.L_x_13182) ;  /* 0x0000007000017945 */ /* 0x000fe20003800000 */
[----:B------:R-:W-:Y:S01]  /*3a2a0*/  IMAD.MOV.U32 R3, RZ, RZ, R53 ;  /* 0x000000ffff037224 */ /* 0x000fe200078e0035 */
[----:B--2---:R-:W-:-:S04]  /*3a2b0*/  LOP3.LUT R2, R2, 0x1, RZ, 0xfc, !PT ;  /* 0x0000000102027812 */ /* 0x004fc800078efcff */
[----:B------:R-:W-:Y:S01]  /*3a2c0*/  ISETP.NE.AND P0, PT, R2, 0x3, PT ;  /* 0x000000030200780c */ /* 0x000fe20003f05270 */
[----:B------:R-:W-:-:S12]  /*3a2d0*/  IMAD.MOV.U32 R2, RZ, RZ, R32 ;  /* 0x000000ffff027224 */ /* 0x000fd800078e0020 */
[----:B0-----:R-:W-:Y:S05]  /*3a2e0*/  @!P0 BRA `(.L_x_13183) ;  /* 0x0000000000048947 */ /* 0x001fea0003800000 */
[----:B------:R-:W-:Y:S01]  /*3a2f0*/  BPT.TRAP 0x1 ;  /* 0x000000040000795c */ /* 0x000fe20000300000 */
.L_x_13183:
[----:B------:R-:W-:Y:S05]  /*3a300*/  BSYNC B1 ;  /* 0x0000000000017941 */ /* 0x000fea0003800000 */
.L_x_13182:
        /* <DEDUP_REMOVED lines=13> */
.L_x_13185:
[----:B------:R-:W-:Y:S05]  /*3a3e0*/  BSYNC B1 ;  /* 0x0000000000017941 */ /* 0x000fea0003800000 */
.L_x_13184:
        /* <DEDUP_REMOVED lines=8> */
.L_x_13187:
[----:B------:R-:W-:Y:S05]  /*3a470*/  BSYNC B1 ;  /* 0x0000000000017941 */ /* 0x000fea0003800000 */
.L_x_13186:
[----:B0----5:R-:W2:Y:S04]  /*3a480*/  LDL.64 R8, [UR4] ;  /* 0x00000004ff087983 */ /* 0x021ea80008100a00 */
[----:B------:R-:W3:Y:S04]  /*3a490*/  LDL.64 R6, [UR4+0x28] ;  /* 0x00002804ff067983 */ /* 0x000ee80008100a00 */
[----:B------:R-:W4:Y:S04]  /*3a4a0*/  LDL.64 R4, [UR4+0x20] ;  /* 0x00002004ff047983 */ /* 0x000f280008100a00 */
[----:B------:R-:W4:Y:S04]  /*3a4b0*/  LDL.64 R10, [UR4+0x8] ;  /* 0x00000804ff0a7983 */ /* 0x000f280008100a00 */
[----:B--2---:R-:W2:Y:S04]  /*3a4c0*/  LD.E R9, desc[UR6][R8.64] ;  /* 0x0000000608097980 */ /* 0x004ea8000c101900 */
[----:B---3--:R-:W2:Y:S01]  /*3a4d0*/  LD.E.64 R12, desc[UR6][R6.64] ;  /* 0x00000006060c7980 */ /* 0x008ea2000c101b00 */
[----:B------:R-:W-:Y:S05]  /*3a4e0*/  WARPSYNC.ALL ;  /* 0x0000000000007948 */ /* 0x000fea0003800000 */
[----:B----4-:R0:W-:Y:S04]  /*3a4f0*/  ST.E desc[UR6][R10.64], RZ ;  /* 0x000000ff0a007985 */ /* 0x0101e8000c101906 */
[----:B------:R-:W3:Y:S01]  /*3a500*/  LD.E.64 R6, desc[UR6][R4.64] ;  /* 0x0000000604067980 */ /* 0x000ee2000c101b00 */
[----:B--2---:R-:W-:Y:S01]  /*3a510*/  IMAD R8, R9, 0x300, R12 ;  /* 0x0000030009087824 */ /* 0x004fe200078e020c */
[----:B------:R-:W-:Y:S01]  /*3a520*/  WARPGROUP.ARRIVE ;  /* 0x00000000000079c5 */ /* 0x000fe20000000000 */
[----:B------:R-:W-:-:S02]  /*3a530*/  IMAD.MOV.U32 R9, RZ, RZ, R13 ;  /* 0x000000ffff097224 */ /* 0x000fc400078e000d */
[----:B------:R-:W-:Y:S01]  /*3a540*/  IMAD.MOV.U32 R209, RZ, RZ, 0x1 ;  /* 0x00000001ffd17424 */ /* 0x000fe200078e00ff */
        /* <DEDUP_REMOVED lines=10> */
[----:B------:R-:W-:-:S03]  /*3a5f0*/  WARPGROUP.ARRIVE ;  /* 0x00000000000079c5 */ /* 0x000fc60000000000 */
        /* <DEDUP_REMOVED lines=21> */
[----:B------:R-:W-:-:S03]  /*3a750*/  IMAD.MOV.U32 R9, RZ, RZ, R13 ;  /* 0x000000ffff097224 */ /* 0x000fc600078e000d */
        /* <DEDUP_REMOVED lines=8> */
[----:B------:R-:W2:Y:S04]  /*3a7e0*/  LDL.64 R6, [UR4+0x38] ;  /* 0x00003804ff067983 */ /* 0x000ea80008100a00 */
[----:B------:R-:W3:Y:S04]  /*3a7f0*/  LDL.64 R4, [UR4+0x30] ;  /* 0x00003004ff047983 */ /* 0x000ee80008100a00 */
[----:B--2---:R-:W2:Y:S01]  /*3a800*/  LD.E R6, desc[UR6][R6.64] ;  /* 0x0000000606067980 */ /* 0x004ea2000c101900 */
[----:B---3--:R-:W-:Y:S01]  /*3a810*/  MOV R4, R4 ;  /* 0x0000000400047202 */ /* 0x008fe20000000f00 */
[----:B------:R-:W-:Y:S01]  /*3a820*/  BSSY B1, `(.L_x_13189) ;  /* 0x0000007000017945 */ /* 0x000fe20003800000 */
[----:B--2---:R-:W-:-:S04]  /*3a830*/  LEA.HI R8, R6, R6, RZ, 0x1 ;  /* 0x0000000606087211 */ /* 0x004fc800078f08ff */
[----:B------:R-:W-:-:S05]  /*3a840*/  LOP3.LUT R9, R8, 0xfffffffe, RZ, 0xc0, !PT ;  /* 0xfffffffe08097812 */ /* 0x000fca00078ec0ff */
[----:B------:R-:W-:-:S05]  /*3a850*/  IMAD.IADD R9, R6, 0x1, -R9 ;  /* 0x0000000106097824 */ /* 0x000fca00078e0a09 */
[----:B------:R-:W-:-:S04]  /*3a860*/  SHF.L.U32 R9, R9, 0x1f, RZ ;  /* 0x0000001f09097819 */ /* 0x000fc800000006ff */
[----:B------:R-:W1:Y:S02]  /*3a870*/  SYNCS.PHASECHK.TRANS64.TRYWAIT P0, [R4+URZ+0x32410], R9 ;  /* 0x03241009040075a7 */ /* 0x000e64000800017f */
[----:B01----:R-:W-:Y:S05]  /*3a880*/  @!P0 BRA `(.L_x_13190) ;  /* 0x000000ac00d48947 */ /* 0x003fea0003800000 */
.L_x_13213:
[----:B------:R-:W-:Y:S05]  /*3a890*/  BSYNC B1 ;  /* 0x0000000000017941 */ /* 0x000fea0003800000 */
.L_x_13189:
[----:B------:R-:W2:Y:S04]  /*3a8a0*/  LDL.64 R6, [UR4+0x40] ;  /* 0x00004004ff067983 */ /* 0x000ea80008100a00 */
[----:B0-----:R-:W3:Y:S04]  /*3a8b0*/  LDL.64 R4, [UR4] ;  /* 0x00000004ff047983 */ /* 0x001ee80008100a00 */
[----:B--2---:R-:W2:Y:S04]  /*3a8c0*/  LD.E R8, desc[UR6][R6.64+0x1c] ;  /* 0x00001c0606087980 */ /* 0x004ea8000c101900 */
[----:B---3--:R0:W5:Y:S04]  /*3a8d0*/  LD.E R10, desc[UR6][R4.64] ;  /* 0x00000006040a7980 */ /* 0x008168000c101900 */
[----:B------:R0:W5:Y:S01]  /*3a8e0*/  LD.E R11, desc[UR6][R4.64+0x4] ;  /* 0x00000406040b7980 */ /* 0x000162000c101900 */
[----:B------:R-:W-:Y:S01]  /*3a8f0*/  BSSY B1, `(.L_x_13191) ;  /* 0x0000005000017945 */ /* 0x000fe20003800000 */
[----:B--2---:R-:W-:-:S04]  /*3a900*/  LOP3.LUT R8, R8, 0x1, RZ, 0xfc, !PT ;  /* 0x0000000108087812 */ /* 0x004fc800078efcff */
[----:B------:R-:W-:-:S13]  /*3a910*/  ISETP.NE.AND P0, PT, R8, 0x3, PT ;  /* 0x000000030800780c */ /* 0x000fda0003f05270 */
[----:B0-----:R-:W-:Y:S05]  /*3a920*/  @!P0 BRA `(.L_x_13192) ;  /* 0x0000000000048947 */ /* 0x001fea0003800000 */
[----:B------:R-:W-:Y:S01]  /*3a930*/  BPT.TRAP 0x1 ;  /* 0x000000040000795c */ /* 0x000fe20000300000 */
.L_x_13192:
[----:B------:R-:W-:Y:S05]  /*3a940*/  BSYNC B1 ;  /* 0x0000000000017941 */ /* 0x000fea0003800000 */
.L_x_13191:
        /* <DEDUP_REMOVED lines=13> */
.L_x_13194:
[----:B------:R-:W-:Y:S05]  /*3aa20*/  BSYNC B1 ;  /* 0x0000000000017941 */ /* 0x000fea0003800000 */
.L_x_13193:
        /* <DEDUP_REMOVED lines=8> */
.L_x_13196:
[----:B------:R-:W-:Y:S05]  /*3aab0*/  BSYNC B1 ;  /* 0x0000000000017941 */ /* 0x000fea0003800000 */
.L_x_13195:
[----:B------:R-:W2:Y:S04]  /*3aac0*/  LDL.64 R12, [UR4] ;  /* 0x00000004ff0c7983 */ /* 0x000ea80008100a00 */
[----:B------:R-:W3:Y:S04]  /*3aad0*/  LDL.64 R10, [UR4+0x58] ;  /* 0x00005804ff0a7983 */ /* 0x000ee80008100a00 */
[----:B------:R-:W4:Y:S04]  /*3aae0*/  LDL.64 R4, [UR4+0x48] ;  /* 0x00004804ff047983 */ /* 0x000f280008100a00 */
[----:B0----5:R-:W4:Y:S04]  /*3aaf0*/  LDL.64 R8, [UR4+0x50] ;  /* 0x00005004ff087983 */ /* 0x021f280008100a00 */
[----:B------:R-:W4:Y:S04]  /*3ab00*/  LDL.LU R17, [R1+0x48c] ;  /* 0x00048c0001117983 */ /* 0x000f280000300800 */
[----:B--2---:R-:W2:Y:S04]  /*3ab10*/  LD.E R13, desc[UR6][R12.64] ;  /* 0x000000060c0d7980 */ /* 0x004ea8000c101900 */
[----:B---3--:R-:W2:Y:S04]  /*3ab20*/  LD.E.64 R6, desc[UR6][R10.64] ;  /* 0x000000060a067980 */ /* 0x008ea8000c101b00 */
[----:B----4-:R-:W3:Y:S04]  /*3ab30*/  LD.E R16, desc[UR6][R4.64] ;  /* 0x0000000604107980 */ /* 0x010ee8000c101900 */
[----:B------:R-:W4:Y:S01]  /*3ab40*/  LD.E.64 R14, desc[UR6][R8.64] ;  /* 0x00000006080e7980 */ /* 0x000f22000c101b00 */
[----:B------:R-:W-:Y:S05]  /*3ab50*/  WARPSYNC.ALL ;  /* 0x0000000000007948 */ /* 0x000fea0003800000 */
[----:B------:R-:W-:Y:S01]  /*3ab60*/  WARPGROUP.ARRIVE ;  /* 0x00000000000079c5 */ /* 0x000fe20000000000 */
[----:B--2---:R-:W-:Y:S01]  /*3ab70*/  IMAD R6, R13, 0xc00, R6 ;  /* 0x00000c000d067824 */ /* 0x004fe200078e0206 */
[----:B---3--:R-:W-:-:S04]  /*3ab80*/  ISETP.NE.U32.AND P0, PT, R16, RZ, PT ;  /* 0x000000ff1000720c */ /* 0x008fc80003f05070 */
[----:B------:R-:W-:Y:S02]  /*3ab90*/  R2UR UR10, R6 ;  /* 0x00000000060a72ca */ /* 0x000fe400000e0000 */
[----:B----4-:R-:W-:Y:S02]  /*3aba0*/  R2UR UR8, R14 ;  /* 0x000000000e0872ca */ /* 0x010fe400000e0000 */
[----:B------:R-:W-:Y:S02]  /*3abb0*/  R2UR UR9, R15 ;  /* 0x000000000f0972ca */ /* 0x000fe400000e0000 */
[----:B------:R-:W-:-:S03]  /*3abc0*/  R2UR UR11, R7 ;  /* 0x00000000070b72ca */ /* 0x000fc600000e0000 */
[----:B------:R-:W-:-:S10]  /*3abd0*/  VOTEU.ANY UP0, P0 ;  /* 0x00000000003f7886 */ /* 0x000fd40000000100 */
        /* <DEDUP_REMOVED lines=177> */
[----:B------:R-:W0:Y:S02]  /*3b6f0*/  S2R R235, SR_TID.X ;  /* 0x0000000000eb7919 */ /* 0x000e240000002100 */
        /* <DEDUP_REMOVED lines=8> */
[----:B------:R-:W2:Y:S04]  /*3b780*/  @!P1 LDL.64 R6, [UR4+0x18] ;  /* 0x00001804ff069983 */ /* 0x000ea80008100a00 */
[----:B------:R-:W3:Y:S01]  /*3b790*/  @!P1 LDL.64 R8, [UR4] ;  /* 0x00000004ff089983 */ /* 0x000ee20008100a00 */
[----:B------:R-:W-:-:S04]  /*3b7a0*/  SHF.R.U32.HI R10, RZ, 0x7, R235 ;  /* 0x00000007ff0a7819 */ /* 0x000fc800000116eb */
[----:B------:R-:W-:-:S05]  /*3b7b0*/  IADD3 R10, -R10, 0xb, RZ ;  /* 0x0000000b0a0a7810 */ /* 0x000fca0007ffe1ff */
[----:B------:R1:W-:Y:S06]  /*3b7c0*/  BAR.ARV R10, 0x100 ;  /* 0x0004000a0000751d */ /* 0x0003ec0000002000 */
[----:B--2---:R-:W2:Y:S04]  /*3b7d0*/  @!P1 LD.E.64 R6, desc[UR6][R6.64+0x30] ;  /* 0x0000300606069980 */ /* 0x004ea8000c101b00 */
[----:B---3--:R-:W3:Y:S01]  /*3b7e0*/  @!P1 LD.E R8, desc[UR6][R8.64] ;  /* 0x0000000608089980 */ /* 0x008ee2000c101900 */
[----:B--2---:R-:W-:-:S05]  /*3b7f0*/  @!P1 MOV R11, R6 ;  /* 0x00000006000b9202 */ /* 0x004fca0000000f00 */
[----:B---3--:R-:W-:-:S05]  /*3b800*/  @!P1 IMAD R11, R8, 0x8, R11 ;  /* 0x00000008080b9824 */ /* 0x008fca00078e020b */
[----:B------:R-:W-:-:S04]  /*3b810*/  @!P1 PRMT R11, RZ, 0x654, R11 ;  /* 0x00000654ff0b9816 */ /* 0x000fc8000000000b */
[----:B------:R2:W-:Y:S01]  /*3b820*/  @!P1 SYNCS.ARRIVE.TRANS64.RED.A1T0 RZ, [R11+URZ], RZ ;  /* 0x000000ff0bff99a7 */ /* 0x0005e2000810043f */
[----:B0-----:R-:W3:Y:S04]  /*3b830*/  LD.E R5, desc[UR6][R2.64+0x24] ;  /* 0x0000240602057980 */ /* 0x001ee8000c101900 */
[----:B------:R-:W4:Y:S04]  /*3b840*/  LD.E R4, desc[UR6][R2.64] ;  /* 0x0000000602047980 */ /* 0x000f28000c101900 */
[----:B------:R-:W2:Y:S01]  /*3b850*/  LD.E R73, desc[UR6][R72.64] ;  /* 0x0000000648497980 */ /* 0x000ea2000c101900 */
[----:B------:R-:W-:-:S03]  /*3b860*/  LOP3.LUT R17, R17, 0xfff7ffff, RZ, 0xc0, !PT ;  /* 0xfff7ffff11117812 */ /* 0x000fc600078ec0ff */
[----:B------:R-:W2:Y:S01]  /*3b870*/  LD.E R13, desc[UR6][R2.64+0x8] ;  /* 0x00000806020d7980 */ /* 0x000ea2000c101900 */
[----:B------:R-:W-:-:S03]  /*3b880*/  @P1 LOP3.LUT R17, R17, 0x80000, RZ, 0xfc, !PT ;  /* 0x0008000011111812 */ /* 0x000fc600078efcff */
[----:B------:R-:W2:Y:S04]  /*3b890*/  LD.E R74, desc[UR6][R2.64+0x18] ;  /* 0x00001806024a7980 */ /* 0x000ea8000c101900 */
[----:B------:R0:W-:Y:S04]  /*3b8a0*/  STL [R1+0x48c], R17 ;  /* 0x00048c1101007387 */ /* 0x0001e80000100800 */
[----:B------:R-:W2:Y:S04]  /*3b8b0*/  LD.E R20, desc[UR6][R2.64+0xc] ;  /* 0x00000c0602147980 */ /* 0x000ea8000c101900 */
[----:B------:R-:W2:Y:S04]  /*3b8c0*/  LD.E R16, desc[UR6][R2.64+0x4] ;  /* 0x0000040602107980 */ /* 0x000ea8000c101900 */
[----:B------:R-:W2:Y:S04]  /*3b8d0*/  LD.E R21, desc[UR6][R2.64+0x10] ;  /* 0x0000100602157980 */ /* 0x000ea8000c101900 */
[----:B------:R-:W2:Y:S01]  /*3b8e0*/  LD.E R75, desc[UR6][R2.64+0x14] ;  /* 0x00001406024b7980 */ /* 0x000ea2000c101900 */
[----:B---3--:R-:W-:-:S13]  /*3b8f0*/  ISETP.NE.AND P0, PT, R5, 0x1, PT ;  /* 0x000000010500780c */ /* 0x008fda0003f05270 */
[----:B------:R-:W3:Y:S04]  /*3b900*/  @P0 LD.E R14, desc[UR6][R2.64+0x28] ;  /* 0x00002806020e0980 */ /* 0x000ee8000c101900 */
[----:B0-----:R-:W3:Y:S01]  /*3b910*/  @P0 LD.E R17, desc[UR6][R2.64+0x2c] ;  /* 0x00002c0602110980 */ /* 0x001ee2000c101900 */
        /* <DEDUP_REMOVED lines=8> */
[--C-:B-1----:R-:W-:Y:S02]  /*3b9a0*/  SHF.R.S32.HI R10, RZ, 0x2, R9.reuse ;  /* 0x00000002ff0a7819 */ /* 0x102fe40000011409 */
[----:B--2---:R-:W-:-:S02]  /*3b9b0*/  SHF.R.S32.HI R11, RZ, 0x1f, R9 ;  /* 0x0000001fff0b7819 */ /* 0x004fc40000011409 */
[----:B------:R-:W-:Y:S02]  /*3b9c0*/  LEA.HI R8, R8, R7, RZ, 0x5 ;  /* 0x0000000708087211 */ /* 0x000fe400078f28ff */
[----:B------:R-:W-:Y:S02]  /*3b9d0*/  SHF.R.S32.HI R5, RZ, 0x7, R6 ;  /* 0x00000007ff057819 */ /* 0x000fe40000011406 */
[----:B------:R-:W-:Y:S01]  /*3b9e0*/  LEA.HI R11, R11, R10, RZ, 0x3 ;  /* 0x0000000a0b0b7211 */ /* 0x000fe200078f18ff */
[----:B------:R-:W-:Y:S01]  /*3b9f0*/  IMAD.IADD R15, R4, 0x1, -R15 ;  /* 0x00000001040f7824 */ /* 0x000fe200078e0a0f */
[----:B------:R-:W-:Y:S02]  /*3ba00*/  SHF.R.S32.HI R8, RZ, 0x5, R8 ;  /* 0x00000005ff087819 */ /* 0x000fe40000011408 */
[----:B------:R-:W-:Y:S02]  /*3ba10*/  LEA.HI R6, R6, R5, RZ, 0x1 ;  /* 0x0000000506067211 */ /* 0x000fe400078f08ff */
[----:B------:R-:W-:Y:S01]  /*3ba20*/  LOP3.LUT R11, R11, 0xfffffff8, RZ, 0xc0, !PT ;  /* 0xfffffff80b0b7812 */ /* 0x000fe200078ec0ff */
[----:B------:R-:W-:Y:S01]  /*3ba30*/  IMAD R8, R73, 0x8, R8 ;  /* 0x0000000849087824 */ /* 0x000fe200078e0208 */
[----:B------:R-:W-:-:S02]  /*3ba40*/  LOP3.LUT R6, R6, 0x3fffffe, RZ, 0xc0, !PT ;  /* 0x03fffffe06067812 */ /* 0x000fc400078ec0ff */
[----:B------:R-:W-:Y:S01]  /*3ba50*/  LEA.HI R4, R15, R15, RZ, 0x1 ;  /* 0x0000000f0f047211 */ /* 0x000fe200078f08ff */
[----:B------:R-:W-:Y:S02]  /*3ba60*/  IMAD.IADD R11, R10, 0x1, -R11 ;  /* 0x000000010a0b7824 */ /* 0x000fe400078e0a0b */
[----:B------:R-:W-:Y:S01]  /*3ba70*/  IMAD.IADD R6, R5, 0x1, -R6 ;  /* 0x0000000105067824 */ /* 0x000fe200078e0a06 */
[----:B------:R-:W-:Y:S01]  /*3ba80*/  LOP3.LUT R4, R4, 0x1ffffffe, RZ, 0xc0, !PT ;  /* 0x1ffffffe04047812 */ /* 0x000fe200078ec0ff */
[----:B------:R-:W-:-:S04]  /*3ba90*/  IMAD.U32 R11, R8, 0x10, R11 ;  /* 0x00000010080b7824 */ /* 0x000fc800078e000b */
[----:B------:R-:W-:Y:S02]  /*3baa0*/  IMAD.IADD R4, R15, 0x1, -R4 ;  /* 0x000000010f047824 */ /* 0x000fe400078e0a04 */
[----:B------:R-:W-:-:S04]  /*3bab0*/  IMAD R11, R6, 0x40, R11 ;  /* 0x00000040060b7824 */ /* 0x000fc800078e020b */
[----:B------:R-:W-:Y:S01]  /*3bac0*/  IMAD R11, R4, 0x8, R11 ;  /* 0x00000008040b7824 */ /* 0x000fe200078e020b */
[----:B------:R-:W-:Y:S01]  /*3bad0*/  LOP3.LUT R4, R9, 0x7ffffffc, RZ, 0xc0, !PT ;  /* 0x7ffffffc09047812 */ /* 0x000fe200078ec0ff */
[----:B------:R-:W-:Y:S01]  /*3bae0*/  IMAD R15, R0, -0x60, R13 ;  /* 0xffffffa0000f7824 */ /* 0x000fe200078e020d */
[----:B------:R-:W-:-:S03]  /*3baf0*/  ISETP.GE.AND P1, PT, R74, 0x1, PT ;  /* 0x000000014a00780c */ /* 0x000fc60003f26270 */
[----:B------:R-:W-:Y:S02]  /*3bb00*/  IMAD.IADD R4, R7, 0x1, -R4 ;  /* 0x0000000107047824 */ /* 0x000fe400078e0a04 */
[----:B------:R-:W-:-:S04]  /*3bb10*/  VIADD R5, R15, 0x1 ;  /* 0x000000010f057836 */ /* 0x000fc80000000000 */
[----:B------:R-:W-:Y:S01]  /*3bb20*/  IMAD R5, R4, -0x2, R5 ;  /* 0xfffffffe04057824 */ /* 0x000fe200078e0205 */
[----:B------:R-:W-:-:S03]  /*3bb30*/  LOP3.LUT R7, RZ, R20, RZ, 0x33, !PT ;  /* 0x00000014ff077212 */ /* 0x000fc600078e33ff */
[----:B------:R-:W-:Y:S02]  /*3bb40*/  IMAD.IADD R6, R5, 0x1, -R16 ;  /* 0x0000000105067824 */ /* 0x000fe400078e0a10 */
[C---:B------:R-:W-:Y:S02]  /*3bb50*/  IMAD.SHL.U32 R5, R4.reuse, 0x2, RZ ;  /* 0x0000000204057824 */ /* 0x040fe400078e00ff */
[----:B------:R-:W-:Y:S02]  /*3bb60*/  IMAD R15, R4, -0x2, R15 ;  /* 0xfffffffe040f7824 */ /* 0x000fe400078e020f */
[C---:B------:R-:W-:Y:S01]  /*3bb70*/  IMAD.IADD R8, R6.reuse, 0x1, R21 ;  /* 0x0000000106087824 */ /* 0x040fe200078e0215 */
[----:B------:R-:W-:Y:S01]  /*3bb80*/  BSSY B1, `(.L_x_13198) ;  /* 0x0000023000017945 */ /* 0x000fe20003800000 */
[----:B------:R-:W-:Y:S02]  /*3bb90*/  IMAD.IADD R6, R6, 0x1, R7 ;  /* 0x0000000106067824 */ /* 0x000fe400078e0207 */
[----:B------:R-:W-:-:S02]  /*3bba0*/  IMAD R10, R0, -0x60, -R5 ;  /* 0xffffffa0000a7824 */ /* 0x000fc400078e0a05 */
[----:B------:R-:W-:Y:S02]  /*3bbb0*/  IMAD R75, R0, -0x60, R75 ;  /* 0xffffffa0004b7824 */ /* 0x000fe400078e024b */
[----:B---3--:R-:W-:-:S05]  /*3bbc0*/  @P0 IMAD.HI.U32 R14, R11, R14, RZ ;  /* 0x0000000e0b0e0227 */ /* 0x008fca00078e00ff */
[----:B------:R-:W-:-:S05]  /*3bbd0*/  @P0 SHF.R.U32.HI R11, RZ, R17, R14 ;  /* 0x00000011ff0b0219 */ /* 0x000fca000001160e */
[----:B------:R-:W0:Y:S02]  /*3bbe0*/  SHFL.IDX PT, R17, R11, RZ, 0x1c1f ;  /* 0x001c1fff0b117589 */ /* 0x000e2400000e0000 */
[----:B0-----:R-:W-:Y:S01]  /*3bbf0*/  VIADDMNMX R7, R17, R8, R15, PT ;  /* 0x0000000811077246 */ /* 0x001fe2000380010f */
        /* <DEDUP_REMOVED lines=10> */
[----:B------:R-:W2:Y:S04]  /*3bca0*/  LD.E R4, desc[UR6][R2.64+0x1c] ;  /* 0x00001c0602047980 */ /* 0x000ea8000c101900 */
[----:B------:R-:W3:Y:S01]  /*3bcb0*/  LD.E R9, desc[UR6][R2.64+0x20] ;  /* 0x0000200602097980 */ /* 0x000ee2000c101900 */
[----:B--2---:R-:W-:-:S05]  /*3bcc0*/  IMAD.HI.U32 R4, R5, R4, RZ ;  /* 0x0000000405047227 */ /* 0x004fca00078e00ff */
[----:B---3--:R-:W-:-:S07]  /*3bcd0*/  SHF.R.U32.HI R5, RZ, R9, R4 ;  /* 0x00000009ff057219 */ /* 0x008fce0000011604 */
.L_x_13203:
[----:B------:R-:W-:Y:S05]  /*3bce0*/  BSYNC B3 ;  /* 0x0000000000037941 */ /* 0x000fea0003800000 */
.L_x_13202:
[----:B------:R-:W-:Y:S01]  /*3bcf0*/  LOP3.LUT R5, RZ, R5, RZ, 0x33, !PT ;  /* 0x00000005ff057212 */ /* 0x000fe200078e33ff */
[----:B------:R-:W-:Y:S06]  /*3bd00*/  BRA `(.L_x_13204) ;  /* 0x0000000000187947 */ /* 0x000fec0003800000 */
.L_x_13201:
[----:B------:R-:W-:-:S13]  /*3bd10*/  ISETP.NE.AND P0, PT, R74, 0x1, PT ;  /* 0x000000014a00780c */ /* 0x000fda0003f05270 */
[----:B------:R-:W-:Y:S05]  /*3bd20*/  @!P0 BRA `(.L_x_13204) ;  /* 0x0000000000108947 */ /* 0x000fea0003800000 */
[----:B------:R-:W2:Y:S04]  /*3bd30*/  LD.E R4, desc[UR6][R2.64+0x1c] ;  /* 0x00001c0602047980 */ /* 0x000ea8000c101900 */
[----:B------:R-:W3:Y:S01]  /*3bd40*/  LD.E R12, desc[UR6][R2.64+0x20] ;  /* 0x00002006020c7980 */ /* 0x000ee2000c101900 */
[----:B--2---:R-:W-:-:S05]  /*3bd50*/  IMAD.HI.U32 R5, R5, R4, RZ ;  /* 0x0000000405057227 */ /* 0x004fca00078e00ff */
[----:B---3--:R-:W-:-:S07]  /*3bd60*/  SHF.R.U32.HI R5, RZ, R12, R5 ;  /* 0x0000000cff057219 */ /* 0x008fce0000011605 */
.L_x_13204:
[----:B------:R-:W-:Y:S05]  /*3bd70*/  BSYNC B2 ;  /* 0x0000000000027941 */ /* 0x000fea0003800000 */
.L_x_13200:
[----:B------:R-:W-:-:S05]  /*3bd80*/  IMAD R5, R74, R5, R10 ;  /* 0x000000054a057224 */ /* 0x000fca00078e020a */
[----:B------:R-:W-:Y:S02]  /*3bd90*/  VIMNMX R0, R0, R5, !PT ;  /* 0x0000000500007248 */ /* 0x000fe40007fe0100 */
[----:B------:R-:W-:-:S07]  /*3bda0*/  VIADDMNMX R7, R5, R74, R7, PT ;  /* 0x0000004a05077246 */ /* 0x000fce0003800107 */
.L_x_13199:
[----:B------:R-:W-:Y:S05]  /*3bdb0*/  BSYNC B1 ;  /* 0x0000000000017941 */ /* 0x000fea0003800000 */
.L_x_13198:
        /* <DEDUP_REMOVED lines=132> */
.L_x_13210:
[----:B------:R-:W-:Y:S05]  /*3c600*/  BSYNC B3 ;  /* 0x0000000000037941 */ /* 0x000fea0003800000 */
.L_x_13209:
[----:B------:R-:W-:Y:S01]  /*3c610*/  LOP3.LUT R13, RZ, R13, RZ, 0x33, !PT ;  /* 0x0000000dff0d7212 */ /* 0x000fe200078e33ff */
[----:B------:R-:W-:Y:S06]  /*3c620*/  BRA `(.L_x_13211) ;  /* 0x0000000000187947 */ /* 0x000fec0003800000 */
.L_x_13208:
[----:B------:R-:W-:-:S13]  /*3c630*/  ISETP.NE.AND P6, PT, R74, 0x1, PT ;  /* 0x000000014a00780c */ /* 0x000fda0003fc5270 */
[----:B------:R-:W-:Y:S05]  /*3c640*/  @!P6 BRA `(.L_x_13211) ;  /* 0x000000000010e947 */ /* 0x000fea0003800000 */
[----:B------:R-:W2:Y:S04]  /*3c650*/  LD.E R4, desc[UR6][R2.64+0x1c] ;  /* 0x00001c0602047980 */ /* 0x000ea8000c101900 */
[----:B------:R-:W3:Y:S01]  /*3c660*/  LD.E R6, desc[UR6][R2.64+0x20] ;  /* 0x0000200602067980 */ /* 0x000ee2000c101900 */
[----:B--2---:R-:W-:-:S05]  /*3c670*/  IMAD.HI.U32 R13, R13, R4, RZ ;  /* 0x000000040d0d7227 */ /* 0x004fca00078e00ff */
[----:B---3--:R-:W-:-:S07]  /*3c680*/  SHF.R.U32.HI R13, RZ, R6, R13 ;  /* 0x00000006ff0d7219 */ /* 0x008fce000001160d */
.L_x_13211:
[----:B------:R-:W-:Y:S05]  /*3c690*/  BSYNC B2 ;  /* 0x0000000000027941 */ /* 0x000fea0003800000 */
.L_x_13207:
[----:B------:R-:W-:-:S05]  /*3c6a0*/  IMAD R13, R74, R13, R10 ;  /* 0x0000000d4a0d7224 */ /* 0x000fca00078e020a */
[----:B------:R-:W-:Y:S02]  /*3c6b0*/  VIADDMNMX R7, R13, R74, R7, PT ;  /* 0x0000004a0d077246 */ /* 0x000fe40003800107 */
[----:B------:R-:W-:-:S07]  /*3c6c0*/  VIMNMX R0, R0, R13, !PT ;  /* 0x0000000d00007248 */ /* 0x000fce0007fe0100 */
.L_x_13206:
[----:B------:R-:W-:Y:S05]  /*3c6d0*/  BSYNC B1 ;  /* 0x0000000000017941 */ /* 0x000fea0003800000 */
.L_x_13205:
[C---:B------:R-:W-:Y:S01]  /*3c6e0*/  ISETP.GT.AND P0, PT, R0.reuse, 0x1, !P0 ;  /* 0x000000010000780c */ /* 0x040fe20004704270 */
[----:B------:R-:W2:Y:S01]  /*3c6f0*/  LDL.64 R2, [UR4+0x70] ;  /* 0x00007004ff027983 */ /* 0x000ea20008100a00 */
        /* <DEDUP_REMOVED lines=70> */
[C---:B------:R-:W-:Y:S02]  /*3cb60*/  ISETP.GT.AND P0, PT, R0.reuse, RZ, !P6 ;  /* 0x000000ff0000720c */ /* 0x040fe40007704270 */
[C---:B------:R-:W-:Y:S02]  /*3cb70*/  ISETP.GT.AND P2, PT, R0.reuse, 0x49, !P2 ;  /* 0x000000490000780c */ /* 0x040fe40005744270 */
[----:B------:R-:W-:Y:S02]  /*3cb80*/  ISETP.LT.OR P0, PT, R7, 0x1, P0 ;  /* 0x000000010700780c */ /* 0x000fe40000701670 */
[----:B------:R-:W-:Y:S02]  /*3cb90*/  ISETP.GT.AND P3, PT, R0, 0x50, !P3 ;  /* 0x000000500000780c */ /* 0x000fe40005f64270 */
[----:B------:R-:W-:-:S02]  /*3cba0*/  FSEL R8, R26, -INF , !P0 ;  /* 0xff8000001a087808 */ /* 0x000fc40004000000 */
        /* <DEDUP_REMOVED lines=18> */
[----:B------:R-:W-:Y:S02]  /*3ccd0*/  ISETP.LT.OR P2, PT, R7, 0x4a, P2 ;  /* 0x0000004a0700780c */ /* 0x000fe40001741670 */
[----:B------:R-:W-:Y:S02]  /*3cce0*/  FMNMX.FTZ R11, R59, R4, !PT ;  /* 0x000000043b0b7209 */ /* 0x000fe40007810000 */
        /* <DEDUP_REMOVED lines=16> */
[----:B------:R-:W-:-:S05]  /*3cdf0*/  FMNMX.FTZ R11, R71, R0, !PT ;  /* 0x00000000470b7209 */ /* 0x000fca0007810000 */
[----:B--2---:R0:W-:Y:S04]  /*3ce00*/  ST.E desc[UR6][R2.64+0x4], R11 ;  /* 0x0000040b02007985 */ /* 0x0041e8000c101906 */
[----:B------:R-:W2:Y:S01]  /*3ce10*/  LD.E R4, desc[UR6][R2.64+0x4] ;  /* 0x0000040602047980 */ /* 0x000ea2000c101900 */
        /* <DEDUP_REMOVED lines=22> */
[----:B0-----:R-:W-:-:S05]  /*3cf80*/  FMNMX.FTZ R11, R69, R0, !PT ;  /* 0x00000000450b7209 */ /* 0x001fca0007810000 */
[----:B------:R-:W0:Y:S02]  /*3cf90*/  SHFL.BFLY PT, R0, R11, 0x2, 0x1f ;  /* 0x0c401f000b007f89 */ /* 0x000e2400000e0000 */
[----:B0-----:R-:W-:Y:S02]  /*3cfa0*/  FMNMX.FTZ R0, R11, R0, !PT ;  /* 0x000000000b007209 */ /* 0x001fe40007810000 */
[----:B------:R-:W-:Y:S04]  /*3cfb0*/  ST.E desc[UR6][R2.64], R11 ;  /* 0x0000000b02007985 */ /* 0x000fe8000c101906 */
[----:B--2---:R-:W0:Y:S02]  /*3cfc0*/  SHFL.BFLY PT, R7, R4, 0x2, 0x1f ;  /* 0x0c401f0004077f89 */ /* 0x004e2400000e0000 */
[----:B0-----:R-:W-:-:S02]  /*3cfd0*/  FMNMX.FTZ R10, R4, R7, !PT ;  /* 0x00000007040a7209 */ /* 0x001fc40007810000 */
[----:B------:R-:W0:Y:S04]  /*3cfe0*/  SHFL.BFLY PT, R7, R0, 0x1, 0x1f ;  /* 0x0c201f0000077f89 */ /* 0x000e2800000e0000 */
[----:B------:R-:W1:Y:S01]  /*3cff0*/  SHFL.BFLY PT, R15, R10, 0x1, 0x1f ;  /* 0x0c201f000a0f7f89 */ /* 0x000e6200000e0000 */
[----:B0-----:R-:W-:Y:S02]  /*3d000*/  FMNMX.FTZ R13, R0, R7, !PT ;  /* 0x00000007000d7209 */ /* 0x001fe40007810000 */
[----:B-1----:R-:W-:-:S03]  /*3d010*/  FMNMX.FTZ R15, R10, R15, !PT ;  /* 0x0000000f0a0f7209 */ /* 0x002fc60007810000 */
[----:B------:R-:W-:Y:S04]  /*3d020*/  ST.E desc[UR6][R2.64], R13 ;  /* 0x0000000d02007985 */ /* 0x000fe8000c101906 */
[----:B------:R0:W-:Y:S04]  /*3d030*/  ST.E desc[UR6][R2.64+0x4], R15 ;  /* 0x0000040f02007985 */ /* 0x0001e8000c101906 */
[----:B------:R-:W2:Y:S04]  /*3d040*/  LDL.64 R6, [UR4+0x70] ;  /* 0x00007004ff067983 */ /* 0x000ea80008100a00 */
[----:B--2---:R-:W2:Y:S04]  /*3d050*/  LD.E R4, desc[UR6][R6.64+0x20] ;  /* 0x0000200606047980 */ /* 0x004ea8000c101900 */
[----:B------:R-:W2:Y:S04]  /*3d060*/  LD.E R17, desc[UR6][R6.64] ;  /* 0x0000000606117980 */ /* 0x000ea8000c101900 */
[----:B------:R-:W3:Y:S01]  /*3d070*/  LD.E R21, desc[UR6][R6.64+0x4] ;  /* 0x0000040606157980 */ /* 0x000ee2000c101900 */
[C---:B--2---:R-:W-:Y:S01]  /*3d080*/  FMUL.FTZ R0, R17.reuse, R4 ;  /* 0x0000000411007220 */ /* 0x044fe20000410000 */
[----:B------:R-:W-:-:S04]  /*3d090*/  FSETP.NEU.FTZ.AND P0, PT, R17, -INF , PT ;  /* 0xff8000001100780b */ /* 0x000fc80003f1d000 */
[----:B------:R-:W-:Y:S01]  /*3d0a0*/  FSEL R17, R0, RZ, P0 ;  /* 0x000000ff00117208 */ /* 0x000fe20000000000 */
[----:B---3--:R-:W-:Y:S01]  /*3d0b0*/  FMUL.FTZ R0, R4, R21 ;  /* 0x0000001504007220 */ /* 0x008fe20000410000 */
[----:B------:R-:W-:-:S04]  /*3d0c0*/  FSETP.NEU.FTZ.AND P0, PT, R21, -INF , PT ;  /* 0xff8000001500780b */ /* 0x000fc80003f1d000 */
[----:B0-----:R-:W-:Y:S01]  /*3d0d0*/  FSEL R3, R0, RZ, P0 ;  /* 0x000000ff00037208 */ /* 0x001fe20000000000 */
[-CC-:B------:R-:W-:Y:S01]  /*3d0e0*/  FFMA.FTZ R168, R24, R4.reuse, -R17.reuse ;  /* 0x0000000418a87223 */ /* 0x180fe20000010811 */
[----:B------:R-:W-:-:S03]  /*3d0f0*/  FFMA.FTZ R28, R25, R4, -R17 ;  /* 0x00000004191c7223 */ /* 0x000fc60000010811 */
[-CC-:B------:R-:W-:Y:S01]  /*3d100*/  FFMA.FTZ R25, R8, R4.reuse, -R3.reuse ;  /* 0x0000000408197223 */ /* 0x180fe20000010803 */
[-C--:B------:R-:W-:Y:S01]  /*3d110*/  FFMA.FTZ R169, R27, R4.reuse, -R3 ;  /* 0x000000041ba97223 */ /* 0x080fe20000010803 */
[-C--:B------:R-:W-:Y:S01]  /*3d120*/  FFMA.FTZ R26, R9, R4.reuse, -R17 ;  /* 0x00000004091a7223 */ /* 0x080fe20000010811 */
[-C--:B------:R-:W-:Y:S01]  /*3d130*/  FFMA.FTZ R24, R30, R4.reuse, -R3 ;  /* 0x000000041e187223 */ /* 0x080fe20000010803 */
[----:B------:R-:W-:Y:S01]  /*3d140*/  MUFU.EX2 R168, R168 ;  /* 0x000000a800a87308 */ /* 0x000fe20000000800 */
[-C--:B------:R-:W-:Y:S01]  /*3d150*/  FFMA.FTZ R170, R29, R4.reuse, -R17 ;  /* 0x000000041daa7223 */ /* 0x080fe20000010811 */
[----:B------:R-:W-:-:S06]  /*3d160*/  FFMA.FTZ R171, R31, R4, -R3 ;  /* 0x000000041fab7223 */ /* 0x000fcc0000010803 */
[----:B------:R-:W0:Y:S01]  /*3d170*/  MUFU.EX2 R28, R28 ;  /* 0x0000001c001c7308 */ /* 0x000e220000000800 */
[-C--:B------:R-:W-:Y:S01]  /*3d180*/  FFMA.FTZ R12, R5, R4.reuse, -R17 ;  /* 0x00000004050c7223 */ /* 0x080fe20000010811 */
[----:B------:R-:W-:-:S06]  /*3d190*/  FFMA.FTZ R16, R34, R4, -R3 ;  /* 0x0000000422107223 */ /* 0x000fcc0000010803 */
[----:B------:R-:W-:Y:S08]  /*3d1a0*/  MUFU.EX2 R25, R25 ;  /* 0x0000001900197308 */ /* 0x000ff00000000800 */
[----:B------:R-:W1:Y:S01]  /*3d1b0*/  MUFU.EX2 R169, R169 ;  /* 0x000000a900a97308 */ /* 0x000e620000000800 */
[----:B------:R-:W-:-:S07]  /*3d1c0*/  FFMA.FTZ R11, R33, R4, -R17 ;  /* 0x00000004210b7223 */ /* 0x000fce0000010811 */
[----:B------:R-:W2:Y:S01]  /*3d1d0*/  MUFU.EX2 R26, R26 ;  /* 0x0000001a001a7308 */ /* 0x000ea20000000800 */
[----:B------:R-:W-:-:S07]  /*3d1e0*/  FFMA.FTZ R15, R35, R4, -R3 ;  /* 0x00000004230f7223 */ /* 0x000fce0000010803 */
[----:B------:R-:W3:Y:S01]  /*3d1f0*/  MUFU.EX2 R24, R24 ;  /* 0x0000001800187308 */ /* 0x000ee20000000800 */
[----:B------:R-:W-:-:S07]  /*3d200*/  FFMA.FTZ R14, R36, R4, -R17 ;  /* 0x00000004240e7223 */ /* 0x000fce0000010811 */
[----:B------:R-:W4:Y:S01]  /*3d210*/  MUFU.EX2 R170, R170 ;  /* 0x000000aa00aa7308 */ /* 0x000f220000000800 */
[----:B------:R-:W-:-:S07]  /*3d220*/  FFMA.FTZ R20, R38, R4, -R3 ;  /* 0x0000000426147223 */ /* 0x000fce0000010803 */
[----:B------:R-:W5:Y:S01]  /*3d230*/  MUFU.EX2 R171, R171 ;  /* 0x000000ab00ab7308 */ /* 0x000f620000000800 */
[----:B0-----:R-:W-:Y:S01]  /*3d240*/  FADD.FTZ R5, R168, R28 ;  /* 0x0000001ca8057221 */ /* 0x001fe20000010000 */
[----:B------:R-:W-:-:S06]  /*3d250*/  FFMA.FTZ R13, R37, R4, -R17 ;  /* 0x00000004250d7223 */ /* 0x000fcc0000010811 */
[----:B------:R-:W0:Y:S01]  /*3d260*/  MUFU.EX2 R12, R12 ;  /* 0x0000000c000c7308 */ /* 0x000e220000000800 */
[-CC-:B------:R-:W-:Y:S01]  /*3d270*/  FFMA.FTZ R184, R40, R4.reuse, -R17.reuse ;  /* 0x0000000428b87223 */ /* 0x180fe20000010811 */
[-CC-:B------:R-:W-:Y:S01]  /*3d280*/  FFMA.FTZ R183, R41, R4.reuse, -R17.reuse ;  /* 0x0000000429b77223 */ /* 0x180fe20000010811 */
[----:B------:R-:W-:-:S05]  /*3d290*/  FFMA.FTZ R186, R44, R4, -R17 ;  /* 0x000000042cba7223 */ /* 0x000fca0000010811 */
[----:B------:R-:W0:Y:S01]  /*3d2a0*/  MUFU.EX2 R16, R16 ;  /* 0x0000001000107308 */ /* 0x000e220000000800 */
[-CC-:B------:R-:W-:Y:S01]  /*3d2b0*/  FFMA.FTZ R185, R45, R4.reuse, -R17.reuse ;  /* 0x000000042db97223 */ /* 0x180fe20000010811 */
[-CC-:B------:R-:W-:Y:S01]  /*3d2c0*/  FFMA.FTZ R193, R48, R4.reuse, -R17.reuse ;  /* 0x0000000430c17223 */ /* 0x180fe20000010811 */
[-CC-:B------:R-:W-:Y:S01]  /*3d2d0*/  FFMA.FTZ R190, R49, R4.reuse, -R17.reuse ;  /* 0x0000000431be7223 */ /* 0x180fe20000010811 */
[-CC-:B------:R-:W-:Y:S01]  /*3d2e0*/  FFMA.FTZ R195, R52, R4.reuse, -R17.reuse ;  /* 0x0000000434c37223 */ /* 0x180fe20000010811 */
[-CC-:B------:R-:W-:Y:S01]  /*3d2f0*/  FFMA.FTZ R194, R53, R4.reuse, -R17.reuse ;  /* 0x0000000435c27223 */ /* 0x180fe20000010811 */
[-CC-:B------:R-:W-:Y:S02]  /*3d300*/  FFMA.FTZ R201, R56, R4.reuse, -R17.reuse ;  /* 0x0000000438c97223 */ /* 0x180fe40000010811 */
[----:B------:R-:W0:Y:S01]  /*3d310*/  MUFU.EX2 R11, R11 ;  /* 0x0000000b000b7308 */ /* 0x000e220000000800 */
[-CC-:B------:R-:W-:Y:S01]  /*3d320*/  FFMA.FTZ R200, R57, R4.reuse, -R17.reuse ;  /* 0x0000000439c87223 */ /* 0x180fe20000010811 */
        /* <DEDUP_REMOVED lines=8> */
[-C--:B------:R-:W-:Y:S01]  /*3d3b0*/  FFMA.FTZ R17, R39, R4.reuse, -R3 ;  /* 0x0000000427117223 */ /* 0x080fe20000010803 */
[----:B--2---:R-:W-:Y:S01]  /*3d3c0*/  FADD.FTZ R5, R26, R5 ;  /* 0x000000051a057221 */ /* 0x004fe20000010000 */
[----:B------:R-:W-:Y:S01]  /*3d3d0*/  FFMA.FTZ R0, R42, R4, -R3 ;  /* 0x000000042a007223 */ /* 0x000fe20000010803 */
[----:B---3--:R-:W-:-:S03]  /*3d3e0*/  FADD.FTZ R2, R24, R9 ;  /* 0x0000000918027221 */ /* 0x008fc60000010000 */
[----:B------:R-:W1:Y:S01]  /*3d3f0*/  MUFU.EX2 R14, R14 ;  /* 0x0000000e000e7308 */ /* 0x000e620000000800 */
[----:B----4-:R-:W-:Y:S01]  /*3d400*/  FADD.FTZ R5, R170, R5 ;  /* 0x00000005aa057221 */ /* 0x010fe20000010000 */
[----:B-----5:R-:W-:-:S06]  /*3d410*/  FADD.FTZ R9, R171, R2 ;  /* 0x00000002ab097221 */ /* 0x020fcc0000010000 */
[----:B------:R-:W2:Y:S01]  /*3d420*/  MUFU.EX2 R20, R20 ;  /* 0x0000001400147308 */ /* 0x000ea20000000800 */
[----:B------:R-:W-:Y:S01]  /*3d430*/  FFMA.FTZ R187, R43, R4, -R3 ;  /* 0x000000042bbb7223 */ /* 0x000fe20000010803 */
[----:B0-----:R-:W-:-:S06]  /*3d440*/  FADD.FTZ R2, R12, R5 ;  /* 0x000000050c027221 */ /* 0x001fcc0000010000 */
[----:B------:R-:W0:Y:S01]  /*3d450*/  MUFU.EX2 R13, R13 ;  /* 0x0000000d000d7308 */ /* 0x000e220000000800 */
[----:B------:R-:W-:Y:S01]  /*3d460*/  FADD.FTZ R8, R16, R9 ;  /* 0x0000000910087221 */ /* 0x000fe20000010000 */
[----:B------:R-:W-:-:S06]  /*3d470*/  FFMA.FTZ R189, R46, R4, -R3 ;  /* 0x000000042ebd7223 */ /* 0x000fcc0000010803 */
[----:B------:R-:W3:Y:S01]  /*3d480*/  MUFU.EX2 R17, R17 ;  /* 0x0000001100117308 */ /* 0x000ee20000000800 */
[----:B------:R-:W-:Y:S01]  /*3d490*/  FADD.FTZ R5, R11, R2 ;  /* 0x000000020b057221 */ /* 0x000fe20000010000 */
[----:B------:R-:W-:-:S06]  /*3d4a0*/  FADD.FTZ R9, R15, R8 ;  /* 0x000000080f097221 */ /* 0x000fcc0000010000 */
[----:B------:R-:W4:Y:S01]  /*3d4b0*/  MUFU.EX2 R184, R184 ;  /* 0x000000b800b87308 */ /* 0x000f220000000800 */
[----:B------:R-:W-:-:S07]  /*3d4c0*/  FFMA.FTZ R188, R47, R4, -R3 ;  /* 0x000000042fbc7223 */ /* 0x000fce0000010803 */
[----:B------:R-:W5:Y:S01]  /*3d4d0*/  MUFU.EX2 R0, R0 ;  /* 0x0000000000007308 */ /* 0x000f620000000800 */
[----:B-1----:R-:W-:Y:S01]  /*3d4e0*/  FADD.FTZ R2, R14, R5 ;  /* 0x000000050e027221 */ /* 0x002fe20000010000 */
[----:B--2---:R-:W-:-:S06]  /*3d4f0*/  FADD.FTZ R10, R20, R9 ;  /* 0x00000009140a7221 */ /* 0x004fcc0000010000 */
[----:B------:R-:W1:Y:S01]  /*3d500*/  MUFU.EX2 R183, R183 ;  /* 0x000000b700b77308 */ /* 0x000e620000000800 */
[----:B------:R-:W-:-:S07]  /*3d510*/  FFMA.FTZ R197, R50, R4, -R3 ;  /* 0x0000000432c57223 */ /* 0x000fce0000010803 */
[----:B------:R-:W2:Y:S01]  /*3d520*/  MUFU.EX2 R187, R187 ;  /* 0x000000bb00bb7308 */ /* 0x000ea20000000800 */
[----:B0-----:R-:W-:Y:S01]  /*3d530*/  FADD.FTZ R5, R13, R2 ;  /* 0x000000020d057221 */ /* 0x001fe20000010000 */
[----:B---3--:R-:W-:-:S06]  /*3d540*/  FADD.FTZ R9, R17, R10 ;  /* 0x0000000a11097221 */ /* 0x008fcc0000010000 */
[----:B------:R-:W0:Y:S01]  /*3d550*/  MUFU.EX2 R186, R186 ;  /* 0x000000ba00ba7308 */ /* 0x000e220000000800 */
[----:B------:R-:W-:-:S07]  /*3d560*/  FFMA.FTZ R196, R51, R4, -R3 ;  /* 0x0000000433c47223 */ /* 0x000fce0000010803 */
[----:B------:R-:W3:Y:S01]  /*3d570*/  MUFU.EX2 R189, R189 ;  /* 0x000000bd00bd7308 */ /* 0x000ee20000000800 */
[----:B----4-:R-:W-:Y:S01]  /*3d580*/  FADD.FTZ R2, R184, R5 ;  /* 0x00000005b8027221 */ /* 0x010fe20000010000 */
[----:B-----5:R-:W-:-:S06]  /*3d590*/  FADD.FTZ R30, R0, R9 ;  /* 0x00000009001e7221 */ /* 0x020fcc0000010000 */
        /* <DEDUP_REMOVED lines=50> */
[----:B------:R-:W1:Y:S08]  /*3d8c0*/  MUFU.EX2 R205, R205 ;  /* 0x000000cd00cd7308 */ /* 0x000e700000000800 */
[----:B------:R-:W2:Y:S01]  /*3d8d0*/  MUFU.EX2 R21, R21 ;  /* 0x0000001500157308 */ /* 0x000ea20000000800 */
[----:B0-----:R-:W-:Y:S01]  /*3d8e0*/  FADD.FTZ R3, R202, R3 ;  /* 0x00000003ca037221 */ /* 0x001fe20000010000 */
[----:B---3--:R-:W-:-:S06]  /*3d8f0*/  FADD.FTZ R5, R9, R2 ;  /* 0x0000000209057221 */ /* 0x008fcc0000010000 */
[----:B------:R-:W0:Y:S08]  /*3d900*/  MUFU.EX2 R208, R208 ;  /* 0x000000d000d07308 */ /* 0x000e300000000800 */
[----:B------:R-:W3:Y:S01]  /*3d910*/  MUFU.EX2 R182, R182 ;  /* 0x000000b600b67308 */ /* 0x000ee20000000800 */
[----:B----4-:R-:W-:Y:S01]  /*3d920*/  FADD.FTZ R2, R206, R3 ;  /* 0x00000003ce027221 */ /* 0x010fe20000010000 */
[----:B-----5:R-:W-:-:S06]  /*3d930*/  FADD.FTZ R4, R180, R5 ;  /* 0x00000005b4047221 */ /* 0x020fcc0000010000 */
[----:B------:R-:W4:Y:S08]  /*3d940*/  MUFU.EX2 R207, R207 ;  /* 0x000000cf00cf7308 */ /* 0x000f300000000800 */
[----:B------:R-:W5:Y:S01]  /*3d950*/  MUFU.EX2 R181, R181 ;  /* 0x000000b500b57308 */ /* 0x000f620000000800 */
[----:B-1----:R-:W-:Y:S01]  /*3d960*/  FADD.FTZ R3, R205, R2 ;  /* 0x00000002cd037221 */ /* 0x002fe20000010000 */
[----:B--2---:R-:W-:-:S03]  /*3d970*/  FADD.FTZ R5, R21, R4 ;  /* 0x0000000415057221 */ /* 0x004fc60000010000 */
[----:B0-----:R-:W-:Y:S01]  /*3d980*/  FADD.FTZ R2, R208, R3 ;  /* 0x00000003d0027221 */ /* 0x001fe20000010000 */
[----:B---3--:R-:W-:-:S03]  /*3d990*/  FADD.FTZ R4, R182, R5 ;  /* 0x00000005b6047221 */ /* 0x008fc60000010000 */
[----:B----4-:R-:W-:Y:S01]  /*3d9a0*/  FADD.FTZ R31, R207, R2 ;  /* 0x00000002cf1f7221 */ /* 0x010fe20000010000 */
[----:B-----5:R-:W-:-:S04]  /*3d9b0*/  FADD.FTZ R33, R181, R4 ;  /* 0x00000004b5217221 */ /* 0x020fc80000010000 */
[----:B------:R-:W-:Y:S04]  /*3d9c0*/  ST.E desc[UR6][R6.64+0x10], R31 ;  /* 0x0000101f06007985 */ /* 0x000fe8000c101906 */
[----:B------:R0:W-:Y:S04]  /*3d9d0*/  ST.E desc[UR6][R6.64+0x14], R33 ;  /* 0x0000142106007985 */ /* 0x0001e8000c101906 */
[----:B------:R-:W2:Y:S04]  /*3d9e0*/  LDL.64 R36, [UR4] ;  /* 0x00000004ff247983 */ /* 0x000ea80008100a00 */
[----:B------:R-:W3:Y:S01]  /*3d9f0*/  LDL.64 R38, [UR4+0x98] ;  /* 0x00009804ff267983 */ /* 0x000ee20008100a00 */
[----:B------:R-:W-:-:S03]  /*3da00*/  LEA.HI R34, R235, 0x8, RZ, 0x19 ;  /* 0x00000008eb227811 */ /* 0x000fc600078fc8ff */
[----:B------:R-:W4:Y:S02]  /*3da10*/  LDL.64 R2, [UR4+0x80] ;  /* 0x00008004ff027983 */ /* 0x000f240008100a00 */
[----:B------:R1:W-:Y:S06]  /*3da20*/  BAR.SYNC.DEFER_BLOCKING R34, 0x100 ;  /* 0x000400220000751d */ /* 0x0003ec0000010000 */
[----:B0-----:R-:W5:Y:S04]  /*3da30*/  LDL.64 R6, [UR4+0x88] ;  /* 0x00008804ff067983 */ /* 0x001f680008100a00 */
[----:B--2---:R-:W2:Y:S04]  /*3da40*/  LD.E R37, desc[UR6][R36.64] ;  /* 0x0000000624257980 */ /* 0x004ea8000c101900 */
[----:B---3--:R-:W2:Y:S04]  /*3da50*/  LD.E.64 R4, desc[UR6][R38.64] ;  /* 0x0000000626047980 */ /* 0x008ea8000c101b00 */
[----:B----4-:R-:W3:Y:S04]  /*3da60*/  LD.E R27, desc[UR6][R2.64] ;  /* 0x00000006021b7980 */ /* 0x010ee8000c101900 */
[----:B------:R-:W4:Y:S04]  /*3da70*/  LD.E R29, desc[UR6][R2.64+0x4] ;  /* 0x00000406021d7980 */ /* 0x000f28000c101900 */
        /* <DEDUP_REMOVED lines=72> */
[----:B--2---:R-:W-:-:S03]  /*3df00*/  IMAD R4, R37, 0xc00, R4 ;  /* 0x00000c0025047824 */ /* 0x004fc600078e0204 */
        /* <DEDUP_REMOVED lines=58> */
[----:B------:R-:W-:Y:S02]  /*3e2b0*/  F2FP.F16.F32.PACK_AB R169, R169, R25 ;  /* 0x00000019a9a9723e */ /* 0x000fe400000000ff */
[----:B------:R-:W-:Y:S01]  /*3e2c0*/  F2FP.F16.F32.PACK_AB R171, R171, R24 ;  /* 0x00000018abab723e */ /* 0x000fe200000000ff */
        /* <DEDUP_REMOVED lines=128> */
[----:B------:R-:W-:Y:S01]  /*3ead0*/  ST.E desc[UR6][R6.64], RZ ;  /* 0x000000ff06007985 */ /* 0x000fe2000c101906 */
[----:B0-----:R-:W-:-:S06]  /*3eae0*/  WARPGROUP.ARRIVE ;  /* 0x00000000000079c5 */ /* 0x001fcc0000000000 */
[----:B------:R-:W-:Y:S03]  /*3eaf0*/  HGMMA.64x256x16.F32 R24, R168, gdesc[UR8].tnspB, RZ, !UPT, gsb0 ;  /* 0x43e00008a8187df0 */ /* 0x000fe6000c0008ff */
[----:B------:R-:W-:Y:S02]  /*3eb00*/  WARPGROUP.DEPBAR.LE gsb0, 0x0 ;  /* 0x00008000000079c5 */ /* 0x000fe40000010000 */
        /* <DEDUP_REMOVED lines=128> */
[----:B------:R-:W-:Y:S04]  /*3f310*/  ST.E desc[UR6][R6.64], R209 ;  /* 0x000000d106007985 */ /* 0x000fe8000c101906 */
[----:B0-----:R-:W5:Y:S04]  /*3f320*/  LD.E R24, desc[UR6][R2.64] ;  /* 0x0000000602187980 */ /* 0x001f68000c101900 */
[----:B-1----:R-:W5:Y:S04]  /*3f330*/  LD.E R25, desc[UR6][R2.64+0x4] ;  /* 0x0000040602197980 */ /* 0x002f68000c101900 */
[----:B--2---:R-:W2:Y:S04]  /*3f340*/  LD.E R26, desc[UR6][R2.64+0x8] ;  /* 0x00000806021a7980 */ /* 0x004ea8000c101900 */
[----:B---3--:R-:W2:Y:S04]  /*3f350*/  LD.E R27, desc[UR6][R2.64+0xc] ;  /* 0x00000c06021b7980 */ /* 0x008ea8000c101900 */
[----:B----4-:R-:W2:Y:S04]  /*3f360*/  LD.E R28, desc[UR6][R2.64+0x10] ;  /* 0x00001006021c7980 */ /* 0x010ea8000c101900 */
        /* <DEDUP_REMOVED lines=130> */
[----:B------:R-:W-:-:S04]  /*3fb90*/  F2FP.F16.F32.PACK_AB R171, R17, R20 ;  /* 0x0000001411ab723e */ /* 0x000fc800000000ff */
[----:B--2---:R-:W-:-:S06]  /*3fba0*/  WARPGROUP.ARRIVE ;  /* 0x00000000000079c5 */ /* 0x004fcc0000000000 */
[----:B------:R-:W-:Y:S03]  /*3fbb0*/  HGMMA.64x256x16.F32 R24, R168, gdesc[UR8].tnspB, R24, gsb0 ;  /* 0x43e00008a8187df0 */ /* 0x000fe60008000818 */
        /* <DEDUP_REMOVED lines=1457> */
[----:B------:R-:W-:-:S13]  /*456d0*/  LOP3.LUT P6, RZ, R235, 0x7f, RZ, 0xc0, !PT ;  /* 0x0000007febff7812 */ /* 0x000fda00078cc0ff */
[----:B0-----:R-:W-:Y:S05]  /*456e0*/  @P6 BRA `(.L_x_13212) ;  /* 0x0000000000206947 */ /* 0x001fea0003800000 */
[----:B------:R-:W2:Y:S04]  /*456f0*/  LDL.64 R2, [UR4+0x40] ;  /* 0x00004004ff027983 */ /* 0x000ea80008100a00 */
[----:B------:R-:W3:Y:S04]  /*45700*/  LDL.64 R4, [UR4] ;  /* 0x00000004ff047983 */ /* 0x000ee80008100a00 */
[----:B--2---:R-:W2:Y:S04]  /*45710*/  LD.E.64 R2, desc[UR6][R2.64+0x30] ;  /* 0x0000300602027980 */ /* 0x004ea8000c101b00 */
[----:B---3--:R-:W3:Y:S01]  /*45720*/  LD.E R4, desc[UR6][R4.64] ;  /* 0x0000000604047980 */ /* 0x008ee2000c101900 */
[----:B--2---:R-:W-:-:S05]  /*45730*/  MOV R7, R2 ;  /* 0x0000000200077202 */ /* 0x004fca0000000f00 */
[----:B---3--:R-:W-:-:S05]  /*45740*/  IMAD R0, R4, 0x8, R7 ;  /* 0x0000000804007824 */ /* 0x008fca00078e0207 */
[----:B------:R-:W-:-:S04]  /*45750*/  PRMT R0, RZ, 0x654, R0 ;  /* 0x00000654ff007816 */ /* 0x000fc80000000000 */
[----:B------:R0:W-:Y:S03]  /*45760*/  SYNCS.ARRIVE.TRANS64.RED.A1T0 RZ, [R0+URZ], RZ ;  /* 0x000000ff00ff79a7 */ /* 0x0001e6000810043f */
.L_x_13212:
[----:B------:R-:W-:-:S04]  /*45770*/  IMAD.MOV.U32 R237, RZ, RZ, 0x0 ;  /* 0x00000000ffed7424 */ /* 0x000fc800078e00ff */
[----:B0-----:R-:W-:Y:S05]  /*45780*/  RET.REL.NODEC R236 `(_ZN7cutlass13device_kernelIN5flash11enable_sm90INS1_16FlashAttnFwdSm90INS1_25CollectiveMainloopFwdSm90ILi2EN4cute5tupleIJNS5_1CILi1EEES8_S8_EEENS6_IJNS7_ILi128EEENS7_ILi96EEENS7_ILi64EEEEEELi256ENS_6half_tEfNS_4arch4Sm90ELb0ELb1ELb0ELb1ELb0ELb1ELb1ELb1ELb0ELb1ELb0ELb0EEENS1_21CollectiveEpilogueFwdINS6_IJSA_NS7_ILi256EEESB_EEES9_SE_SG_Li256ELb1ELb1ELb0ELb0EEENS1_36VarlenDynamicPersistentTileSchedulerILi128ELi96ELi256ELi128ELb0ELb1ELb1ELb1ELb0ELb1EEEEEEEEEvNT_6ParamsE) ;  /* 0xfffffba8ec1c7950 */ /* 0x001fea0003c3ffff */
.L_x_13188:
[----:B0-----:R0:W1:Y:S02]  /*45790*/  SYNCS.PHASECHK.TRANS64.TRYWAIT P0, [R8+URZ], R9 ;  /* 0x00000009080075a7 */ /* 0x001064000800017f */
[----:B-1----:R-:W-:Y:S05]  /*457a0*/  @!P0 NANOSLEEP.SYNCS 0x989680 ;  /* 0x009896800000895d */ /* 0x002fea0003900000 */
[----:B------:R-:W1:Y:S02]  /*457b0*/  @!P0 SYNCS.PHASECHK.TRANS64 P0, [R8+URZ], R9 ;  /* 0x00000009080085a7 */ /* 0x000e64000800007f */
[----:B-1----:R-:W-:Y:S05]  /*457c0*/  @!P0 BRA `(.L_x_13188) ;  /* 0xfffffffc00f08947 */ /* 0x002fea000383ffff */
[----:B------:R-:W-:Y:S05]  /*457d0*/  BRA `(.L_x_13187) ;  /* 0xffffff4c00247947 */ /* 0x000fea000383ffff */
.L_x_13190:
[----:B0-----:R0:W1:Y:S02]  /*457e0*/  SYNCS.PHASECHK.TRANS64.TRYWAIT P0, [R4+URZ+0x32410], R9 ;  /* 0x03241009040075a7 */ /* 0x001064000800017f */
[----:B-1----:R-:W-:Y:S05]  /*457f0*/  @!P0 NANOSLEEP.SYNCS 0x989680 ;  /* 0x009896800000895d */ /* 0x002fea0003900000 */
[----:B------:R-:W1:Y:S02]  /*45800*/  @!P0 SYNCS.PHASECHK.TRANS64 P0, [R4+URZ+0x32410], R9 ;  /* 0x03241009040085a7 */ /* 0x000e64000800007f */
[----:B-1----:R-:W-:Y:S05]  /*45810*/  @!P0 BRA `(.L_x_13190) ;  /* 0xfffffffc00f08947 */ /* 0x002fea000383ffff */
[----:B------:R-:W-:Y:S05]  /*45820*/  BRA `(.L_x_13213) ;  /* 0xffffff5000187947 */ /* 0x000fea000383ffff */
.L_x_13197:
[----:B0-----:R0:W1:Y:S02]  /*45830*/  SYNCS.PHASECHK.TRANS64.TRYWAIT P0, [R8+URZ], R9 ;  /* 0x00000009080075a7 */ /* 0x001064000800017f */
[----:B-1----:R-:W-:Y:S05]  /*45840*/  @!P0 NANOSLEEP.SYNCS 0x989680 ;  /* 0x009896800000895d */ /* 0x002fea0003900000 */
[----:B------:R-:W1:Y:S02]  /*45850*/  @!P0 SYNCS.PHASECHK.TRANS64 P0, [R8+URZ], R9 ;  /* 0x00000009080085a7 */ /* 0x000e64000800007f */
[----:B-1----:R-:W-:Y:S05]  /*45860*/  @!P0 BRA `(.L_x_13197) ;  /* 0xfffffffc00f08947 */ /* 0x002fea000383ffff */
[----:B------:R-:W-:Y:S05]  /*45870*/  BRA `(.L_x_13196) ;  /* 0xffffff50008c7947 */ /* 0x000fea000383ffff */
.L_x_13214:
        /* <DEDUP_REMOVED lines=16> */
.L_x_15147:


//--------------------- .text._ZN7cutlass13device_kernelIN5flash11enable_sm90INS1_16FlashAttnFwdSm90INS1_25CollectiveMainloopFwdSm90ILi2EN4cute5tupleIJNS5_1CILi1EEES8_S8_EEENS6_IJNS7_ILi128EEENS7_ILi96EEENS7_ILi64EEEEEELi256ENS_6half_tEfNS_4arch4Sm90ELb1ELb0ELb0ELb0ELb0ELb0ELb0ELb1ELb0ELb1ELb0ELb0EEENS1_21CollectiveEpilogueFwdINS6_IJSA_NS7_ILi256EEESB_EEES9_SE_SG_Li256ELb0ELb1ELb0ELb0EEENS1_30DynamicPersistentTileSchedulerILi256ELi128ELb0ELb1ELb1EEEEEEEEEvNT_6ParamsE --------------------------
	.section	.text._ZN7cutlass13device_kernelIN5flash11enable_sm90INS1_16FlashAttnFwdSm90INS1_25CollectiveMainloopFwdSm90ILi2EN4cute5tupleIJNS5_1CILi1EEES8_S8_EEENS6_IJNS7_ILi128EEENS7_ILi96EEENS7_ILi64EEEEEELi256ENS_6half_tEfNS_4arch4Sm90ELb1ELb0ELb0ELb0ELb0ELb0ELb0ELb1ELb0ELb1ELb0ELb0EEENS1_21CollectiveEpilogueFwdINS6_IJSA_NS7_ILi256EEESB_EEES9_SE_SG_Li256ELb0ELb1ELb0ELb0EEENS1_30DynamicPersistentTileSchedulerILi256ELi128ELb0ELb1ELb1EEEEEEEEEvNT_6ParamsE,"ax",@progbits
	.align	128
.text._ZN7cutlass13device_kernelIN5flash11enable_sm90INS1_16FlashAttnFwdSm90INS1_25CollectiveMainloopFwdSm90ILi2EN4cute5tupleIJNS5_1CILi1EEES8_S8_EEENS6_IJNS7_ILi128EEENS7_ILi96EEENS7_ILi64EEEEEELi256ENS_6half_tEfNS_4arch4Sm90ELb1ELb0ELb0ELb0ELb0ELb0ELb0ELb1ELb0ELb1ELb0ELb0EEENS1_21CollectiveEpilogueFwdINS6_IJSA_NS7_ILi256EEESB_EEES9_SE_SG_Li256ELb0ELb1ELb0ELb0EEENS1_30DynamicPersistentTileSchedulerILi256ELi128ELb0ELb1ELb1EEEEEEEEEvNT_6ParamsE:
        .type           _ZN7cutlass13device_kernelIN5flash11enable_sm90INS1_16FlashAttnFwdSm90INS1_25CollectiveMainloopFwdSm90ILi2EN4cute5tupleIJNS5_1CILi1EEES8_S8_EEENS6_IJNS7_ILi128EEENS7_ILi96EEENS7_ILi64EEEEEELi256ENS_6half_tEfNS_4arch4Sm90ELb1ELb0ELb0ELb0ELb0ELb0ELb0ELb1ELb0ELb1ELb0ELb0EEENS1_21CollectiveEpilogueFwdINS6_IJSA_NS7_ILi256EEESB_EEES9_SE_SG_Li256ELb0ELb1ELb0ELb0EEENS1_30DynamicPersistentTileSchedulerILi256ELi128ELb0ELb1ELb1EEEEEEEEEvNT_6ParamsE,@function
        .size           _ZN7cutlass13device_kernelIN5flash11enable_sm90INS1_16FlashAttnFwdSm90INS1_25CollectiveMainloopFwdSm90ILi2EN4cute5tupleIJNS5_1CILi1EEES8_S8_EEENS6_IJNS7_ILi128EEENS7_ILi96EEENS7_ILi64EEEEEELi256ENS_6half_tEfNS_4arch4Sm90ELb1ELb0ELb0ELb0ELb0ELb0ELb0ELb1ELb0ELb1ELb0ELb0EEENS1_21CollectiveEpilogueFwdINS6_IJSA_NS7_ILi256EEESB_EEES9_SE_SG_Li256ELb0ELb1ELb0ELb0EEENS1_30DynamicPersistentTileSchedulerILi256ELi128ELb0ELb1ELb1EEEEEEEEEvNT_6ParamsE,(.L_x_15149 - _ZN7cutlass13device_kernelIN5flash11enable_sm90INS1_16FlashAttnFwdSm90INS1_25CollectiveMainloopFwdSm90ILi2EN4cute5tupleIJNS5_1CILi1EEES8_S8_EEENS6_IJNS7_ILi128EEENS7_ILi96EEENS7_ILi64EEEEEELi256ENS_6half_tEfNS_4arch4Sm90ELb1ELb0ELb0ELb0ELb0ELb0ELb0ELb1ELb0ELb1ELb0ELb0EEENS1_21CollectiveEpilogueFwdINS6_IJSA_NS7_ILi256EEESB_EEES9_SE_SG_Li256ELb0ELb1ELb0ELb0EEENS1_30DynamicPersistentTileSchedulerILi256ELi128ELb0ELb1ELb1EEEEEEEEEvNT_6ParamsE)
        .other          _ZN7cutlass13device_kernelIN5flash11enable_sm90INS1_16FlashAttnFwdSm90INS1_25CollectiveMainloopFwdSm90ILi2EN4cute5tupleIJNS5_1CILi1EEES8_S8_EEENS6_IJNS7_ILi128EEENS7_ILi96EEENS7_ILi64EEEEEELi256ENS_6half_tEfNS_4arch4Sm90ELb1ELb0ELb0ELb0ELb0ELb0ELb0ELb1ELb0ELb1ELb0ELb0EEENS1_21CollectiveEpilogueFwdINS6_IJSA_NS7_ILi256EEESB_EEES9_SE_SG_Li256ELb0ELb1ELb0ELb0EEENS1_30DynamicPersistentTileSchedulerILi256ELi128ELb0ELb1ELb1EEEEEEEEEvNT_6ParamsE,@"STO_CUDA_ENTRY STV_DEFAULT"
_ZN7cutlass13device_kernelIN5flash11enable_sm90INS1_16FlashAttnFwdSm90INS1_25CollectiveMainloopFwdSm90ILi2EN4cute5tupleIJNS5_1CILi1EEES8_S8_EEENS6_IJNS7_ILi128EEENS7_ILi96EEENS7_ILi64EEEEEELi256ENS_6half_tEfNS_4arch4Sm90ELb1ELb0ELb0ELb0ELb0ELb0ELb0ELb1ELb0ELb1ELb0ELb0EEENS1_21CollectiveEpilogueFwdINS6_IJSA_NS7_ILi256EEESB_EEES9_SE_SG_Li256ELb0ELb1ELb0ELb0EEENS1_30DynamicPersistentTileSchedulerILi256ELi128ELb0ELb1ELb1EEEEEEEEEvNT_6ParamsE:
        /* <DEDUP_REMOVED lines=18> */
.L_x_13216:
[----:B------:R-:W-:Y:S05]  /*0120*/  BSYNC B0 ;  /* 0x0000000000007941 */ /* 0x000fea0003800000 */
.L_x_13215:
        /* <DEDUP_REMOVED lines=41> */
.L_x_13217:
        /* <DEDUP_REMOVED lines=22> */
.L_x_13218:
        /* <DEDUP_REMOVED lines=18> */
.L_x_13219:
        /* <DEDUP_REMOVED lines=22> */
.L_x_13220:
        /* <DEDUP_REMOVED lines=22> */
.L_x_13221:
[----:B------:R-:W-:Y:S01]  /*0900*/  PLOP3.LUT P0, PT, PT, PT, UP0, 0x80, 0x0 ;  /* 0x000000000000781c */ /* 0x000fe20003f0f008 */
[----:B------:R-:W-:Y:S01]  /*0910*/  UMOV UR40, 0x1 ;  /* 0x0000000100287882 */ /* 0x000fe20000000000 */
[----:B------:R-:W-:Y:S01]  /*0920*/  NOP ;  /* 0x0000000000007918 */ /* 0x000fe20000000000 */
[----:B------:R-:W-:Y:S01]  /*0930*/  USEL UR40, UR40, 0x2, !UP0 ;  /* 0x0000000228287887 */ /* 0x000fe2000c000000 */
[----:B------:R-:W-:Y:S01]  /*0940*/  ULDC.64 UR46, c[0x0][0x208] ;  /* 0x00008200002e7ab9 */ /* 0x000fe20000000a00 */
[----:B012-4-:R-:W-:Y:S08]  /*0950*/  BAR.SYNC.DEFER_BLOCKING 0x0 ;  /* 0x0000000000007b1d */ /* 0x017ff00000010000 */
[----:B------:R-:W-:Y:S05]  /*0960*/  @!P0 BRA `(.L_x_13222) ;  /* 0x000000a000bc8947 */ /* 0x000fea0003800000 */
.L_x_13223:
        /* <DEDUP_REMOVED lines=39> */
[----:B------:R-:W-:Y:S02]  /*0be0*/  LEA.HI R3, R3, R212, RZ, 0x3 ;  /* 0x000000d403037211 */ /* 0x000fe400078f18ff */
[----:B------:R-:W-:Y:S01]  /*0bf0*/  LEA.HI R11, R11, R8, RZ, 0x3 ;  /* 0x000000080b0b7211 */ /* 0x000fe200078f18ff */
[----:B------:R-:W-:Y:S01]  /*0c00*/  IMAD.IADD R7, R212, 0x1, -R7 ;  /* 0x00000001d4077824 */ /* 0x000fe200078e0a07 */
[----:B------:R-:W-:Y:S02]  /*0c10*/  SHF.R.S32.HI R205, RZ, 0x7, R0 ;  /* 0x00000007ffcd7819 */ /* 0x000fe40000011400 */
[----:B------:R-:W-:-:S02]  /*0c20*/  LOP3.LUT R4, R4, 0xfffffc00, RZ, 0xc0, !PT ;  /* 0xfffffc0004047812 */ /* 0x000fc400078ec0ff */
[----:B------:R-:W-:Y:S02]  /*0c30*/  LOP3.LUT R23, R3, 0xfffffff8, RZ, 0xc0, !PT ;  /* 0xfffffff803177812 */ /* 0x000fe400078ec0ff */
[----:B------:R-:W-:Y:S01]  /*0c40*/  LOP3.LUT R11, R11, 0xfffffff8, RZ, 0xc0, !PT ;  /* 0xfffffff80b0b7812 */ /* 0x000fe200078ec0ff */
[----:B------:R-:W-:Y:S01]  /*0c50*/  IMAD R5, R5, 0x40, R4 ;  /* 0x0000004005057824 */ /* 0x000fe200078e0204 */
        /* <DEDUP_REMOVED lines=25> */
.L_x_13274:
        /* <DEDUP_REMOVED lines=21> */
.L_x_13224:
[----:B------:R-:W-:Y:S01]  /*0f40*/  ULDC UR8, c[0x0][0xc54] ;  /* 0x0003150000087ab9 */ /* 0x000fe20000000800 */
[----:B------:R-:W-:Y:S01]  /*0f50*/  UMOV UR4, UR9 ;  /* 0x0000000900047c82 */ /* 0x000fe20008000000 */
[----:B------:R-:W-:-:S11]  /*0f60*/  UISETP.NE.AND UP0, UPT, UR8, 0x1, UPT ;  /* 0x000000010800788c */ /* 0x000fd6000bf05270 */
[----:B------:R-:W-:Y:S02]  /*0f70*/  @UP0 ULDC.64 UR10, c[0x0][0xc58] ;  /* 0x00031600000a0ab9 */ /* 0x000fe40000000a00 */
[----:B------:R-:W-:-:S04]  /*0f80*/  UIMAD.WIDE.U32 UR6, UR9, UR10, URZ ;  /* 0x0000000a090672a5 */ /* 0x000fc8000f8e003f */
[----:B------:R-:W-:-:S04]  /*0f90*/  @UP0 USHF.R.U32.HI UR4, URZ, UR11, UR7 ;  /* 0x0000000b3f040299 */ /* 0x000fc80008011607 */
[----:B------:R-:W-:-:S12]  /*0fa0*/  UIMAD UR6, UR4, UR8, URZ ;  /* 0x00000008040672a4 */ /* 0x000fd8000f8e023f */
.L_x_13225:
[----:B------:R-:W-:Y:S01]  /*0fb0*/  ULOP3.LUT UR4, URZ, UR4, URZ, 0x33, !UPT ;  /* 0x000000043f047292 */ /* 0x000fe2000f8e333f */
[----:B------:R-:W-:Y:S01]  /*0fc0*/  PLOP3.LUT P0, PT, PT, PT, PT, 0x80, 0x0 ;  /* 0x000000000000781c */ /* 0x000fe20003f0f070 */
[----:B------:R-:W-:Y:S01]  /*0fd0*/  UIADD3 UR10, UR9, -UR6, URZ ;  /* 0x80000006090a7290 */ /* 0x000fe2000fffe03f */
[----:B------:R-:W-:Y:S01]  /*0fe0*/  CS2R R4, SRZ ;  /* 0x0000000000047805 */ /* 0x000fe2000001ff00 */
[----:B------:R-:W-:Y:S01]  /*0ff0*/  ULDC UR7, c[0x0][0x448] ;  /* 0x0001120000077ab9 */ /* 0x000fe20000000800 */
[----:B------:R-:W-:Y:S01]  /*1000*/  ULDC UR6, c[0x0][0xc3c] ;  /* 0x00030f0000067ab9 */ /* 0x000fe20000000800 */
[----:B------:R-:W-:Y:S01]  /*1010*/  UISETP.NE.AND UP2, UPT, UR7, 0x1, UPT ;  /* 0x000000010700788c */ /* 0x000fe2000bf45270 */
[----:B------:R-:W-:Y:S01]  /*1020*/  CS2R R6, SRZ ;  /* 0x0000000000067805 */ /* 0x000fe2000001ff00 */
[----:B------:R-:W-:Y:S01]  /*1030*/  UIADD3 UR4, UR4, UR6, URZ ;  /* 0x0000000604047290 */ /* 0x000fe2000fffe03f */
[----:B------:R-:W-:Y:S01]  /*1040*/  CS2R R180, SRZ ;  /* 0x0000000000b47805 */ /* 0x000fe2000001ff00 */
[----:B------:R-:W-:Y:S01]  /*1050*/  ULDC.64 UR12, c[0x0][0x418] ;  /* 0x00010600000c7ab9 */ /* 0x000fe20000000a00 */
[----:B------:R-:W-:Y:S01]  /*1060*/  ULDC UR43, c[0x0][0x424] ;  /* 0x00010900002b7ab9 */ /* 0x000fe20000000800 */
[----:B------:R-:W-:Y:S01]  /*1070*/  UISETP.NE.U32.AND UP0, UPT, UR12, URZ, UPT ;  /* 0x0000003f0c00728c */ /* 0x000fe2000bf05070 */
[----:B------:R-:W-:Y:S01]  /*1080*/  CS2R R148, SRZ ;  /* 0x0000000000947805 */ /* 0x000fe2000001ff00 */
[----:B------:R-:W-:Y:S01]  /*1090*/  USHF.L.U32 UR44, UR4, 0x7, URZ ;  /* 0x00000007042c7899 */ /* 0x000fe2000800063f */
[----:B------:R-:W-:Y:S01]  /*10a0*/  CS2R R178, SRZ ;  /* 0x0000000000b27805 */ /* 0x000fe2000001ff00 */
[----:B------:R-:W-:Y:S01]  /*10b0*/  UISETP.NE.AND.EX UP0, UPT, UR13, URZ, UPT, UP0 ;  /* 0x0000003f0d00728c */ /* 0x000fe2000bf05300 */
[----:B------:R-:W-:Y:S01]  /*10c0*/  CS2R R144, SRZ ;  /* 0x0000000000907805 */ /* 0x000fe2000001ff00 */
[----:B------:R-:W-:Y:S01]  /*10d0*/  UIADD3 UR4, UR44, 0x7f, URZ ;  /* 0x0000007f2c047890 */ /* 0x000fe2000fffe03f */
[----:B------:R-:W-:Y:S01]  /*10e0*/  CS2R R176, SRZ ;  /* 0x0000000000b07805 */ /* 0x000fe2000001ff00 */
        /* <DEDUP_REMOVED lines=18> */
[----:B------:R-:W-:Y:S01]  /*1210*/  UIMAD.WIDE UR6, UR6, 0x2aaaaaab, URZ ;  /* 0x2aaaaaab060678a5 */ /* 0x000fe2000f8e023f */
[----:B------:R-:W-:Y:S01]  /*1220*/  CS2R R128, SRZ ;  /* 0x0000000000807805 */ /* 0x000fe2000001ff00 */
[----:B------:R-:W-:Y:S01]  /*1230*/  UIMAD.WIDE UR8, UR8, 0x2aaaaaab, URZ ;  /* 0x2aaaaaab080878a5 */ /* 0x000fe2000f8e023f */
[----:B------:R-:W-:Y:S01]  /*1240*/  CS2R R108, SRZ ;  /* 0x00000000006c7805 */ /* 0x000fe2000001ff00 */
[----:B------:R-:W-:Y:S01]  /*1250*/  ULDC UR11, c[0x0][0xc54] ;  /* 0x00031500000b7ab9 */ /* 0x000fe20000000800 */
[----:B------:R-:W-:Y:S01]  /*1260*/  USHF.R.U32.HI UR4, URZ, 0x1f, UR7 ;  /* 0x0000001f3f047899 */ /* 0x000fe20008011607 */
[----:B------:R-:W-:Y:S01]  /*1270*/  CS2R R104, SRZ ;  /* 0x0000000000687805 */ /* 0x000fe2000001ff00 */
[----:B------:R-:W-:Y:S01]  /*1280*/  UIMAD UR11, UR5, UR11, UR10 ;  /* 0x0000000b050b72a4 */ /* 0x000fe2000f8e020a */
[----:B------:R-:W-:Y:S01]  /*1290*/  CS2R R124, SRZ ;  /* 0x00000000007c7805 */ /* 0x000fe2000001ff00 */
[----:B------:R-:W-:Y:S01]  /*12a0*/  USHF.R.U32.HI UR5, URZ, 0x1f, UR9 ;  /* 0x0000001f3f057899 */ /* 0x000fe20008011609 */
[----:B------:R-:W-:Y:S01]  /*12b0*/  CS2R R100, SRZ ;  /* 0x0000000000647805 */ /* 0x000fe2000001ff00 */
[----:B------:R-:W-:Y:S01]  /*12c0*/  ULEA.HI.SX32 UR7, UR7, UR4, 0x1c ;  /* 0x0000000407077291 */ /* 0x000fe2000f8fe23f */
[----:B------:R-:W-:Y:S01]  /*12d0*/  CS2R R96, SRZ ;  /* 0x0000000000607805 */ /* 0x000fe2000001ff00 */
[----:B------:R-:W-:Y:S01]  /*12e0*/  ULEA.HI.SX32 UR9, UR9, UR5, 0x1c ;  /* 0x0000000509097291 */ /* 0x000fe2000f8fe23f */
[----:B------:R-:W-:Y:S01]  /*12f0*/  IMAD.MOV.U32 R202, RZ, RZ, RZ ;  /* 0x000000ffffca7224 */ /* 0x000fe200078e00ff */
[----:B------:R-:W-:Y:S01]  /*1300*/  ULDC UR39, c[0x0][0xc48] ;  /* 0x0003120000277ab9 */ /* 0x000fe20000000800 */
[----:B------:R-:W-:Y:S01]  /*1310*/  UMOV UR42, UR11 ;  /* 0x0000000b002a7c82 */ /* 0x000fe20008000000 */
[----:B------:R-:W-:Y:S01]  /*1320*/  UISETP.LT.AND UP0, UPT, UR7, UR9, UPT ;  /* 0x000000090700728c */ /* 0x000fe2000bf01270 */
[----:B------:R-:W-:Y:S01]  /*1330*/  CS2R R92, SRZ ;  /* 0x00000000005c7805 */ /* 0x000fe2000001ff00 */
[----:B------:R-:W-:Y:S01]  /*1340*/  UISETP.NE.AND UP1, UPT, UR39, 0x1, UPT ;  /* 0x000000012700788c */ /* 0x000fe2000bf25270 */
[----:B------:R-:W-:Y:S01]  /*1350*/  CS2R R88, SRZ ;  /* 0x0000000000587805 */ /* 0x000fe2000001ff00 */
[----:B------:R-:W-:Y:S01]  /*1360*/  USEL UR41, UR7, UR9, UP0 ;  /* 0x0000000907297287 */ /* 0x000fe20008000000 */
[----:B------:R-:W-:Y:S01]  /*1370*/  IMAD.MOV.U32 R201, RZ, RZ, RZ ;  /* 0x000000ffffc97224 */ /* 0x000fe200078e00ff */
[----:B------:R-:W-:-:S02]  /*1380*/  CS2R R84, SRZ ;  /* 0x0000000000547805 */ /* 0x000fc4000001ff00 */
[----:B------:R-:W-:Y:S01]  /*1390*/  CS2R R80, SRZ ;  /* 0x0000000000507805 */ /* 0x000fe2000001ff00 */
[----:B------:R-:W-:Y:S01]  /*13a0*/  UISETP.GE.AND UP0, UPT, UR41, 0x1, UPT ;  /* 0x000000012900788c */ /* 0x000fe2000bf06270 */
[----:B------:R-:W-:Y:S02]  /*13b0*/  CS2R R198, SRZ ;  /* 0x0000000000c67805 */ /* 0x000fe4000001ff00 */
[----:B------:R-:W-:Y:S02]  /*13c0*/  CS2R R76, SRZ ;  /* 0x00000000004c7805 */ /* 0x000fe4000001ff00 */
[----:B------:R-:W-:Y:S02]  /*13d0*/  CS2R R72, SRZ ;  /* 0x0000000000487805 */ /* 0x000fe4000001ff00 */
[----:B------:R-:W-:Y:S01]  /*13e0*/  CS2R R68, SRZ ;  /* 0x0000000000447805 */ /* 0x000fe2000001ff00 */
[----:B------:R-:W-:Y:S01]  /*13f0*/  @UP1 ULDC UR10, c[0x0][0xc4c] ;  /* 0x00031300000a1ab9 */ /* 0x000fe20000000800 */
[----:B------:R-:W-:Y:S01]  /*1400*/  PLOP3.LUT P1, PT, PT, PT, UP0, 0x80, 0x0 ;  /* 0x000000000000781c */ /* 0x000fe20003f2f008 */
[----:B------:R-:W-:Y:S01]  /*1410*/  UIMAD.WIDE.U32 UR4, UR11, UR10, URZ ;  /* 0x0000000a0b0472a5 */ /* 0x000fe2000f8e003f */
[----:B------:R-:W-:Y:S01]  /*1420*/  CS2R R64, SRZ ;  /* 0x0000000000407805 */ /* 0x000fe2000001ff00 */
[----:B------:R-:W-:Y:S01]  /*1430*/  @UP1 ULDC UR6, c[0x0][0xc50] ;  /* 0x0003140000061ab9 */ /* 0x000fe20000000800 */
[----:B------:R-:W-:Y:S01]  /*1440*/  CS2R R196, SRZ ;  /* 0x0000000000c47805 */ /* 0x000fe2000001ff00 */
[----:B------:R-:W-:Y:S01]  /*1450*/  @UP1 USHF.R.U32.HI UR42, URZ, UR6, UR5 ;  /* 0x000000063f2a1299 */ /* 0x000fe20008011605 */
[----:B------:R-:W-:-:S02]  /*1460*/  CS2R R60, SRZ ;  /* 0x00000000003c7805 */ /* 0x000fc4000001ff00 */
[----:B------:R-:W-:Y:S02]  /*1470*/  CS2R R56, SRZ ;  /* 0x0000000000387805 */ /* 0x000fe4000001ff00 */
[----:B------:R-:W-:Y:S01]  /*1480*/  CS2R R52, SRZ ;  /* 0x0000000000347805 */ /* 0x000fe2000001ff00 */
[----:B------:R-:W-:Y:S01]  /*1490*/  UIADD3 UR4, -UR42, URZ, URZ ;  /* 0x0000003f2a047290 */ /* 0x000fe2000fffe13f */
        /* <DEDUP_REMOVED lines=64> */
.L_x_13227:
        /* <DEDUP_REMOVED lines=13> */
.L_x_13378:
[----:B0-----:R-:W-:Y:S01]  /*1970*/  IMAD.U32 R0, RZ, RZ, UR45 ;  /* 0x0000002dff007e24 */ /* 0x001fe2000f8e00ff */
[----:B------:R-:W-:Y:S05]  /*1980*/  WARPSYNC.ALL ;  /* 0x0000000000007948 */ /* 0x000fea0003800000 */
[----:B------:R0:W-:Y:S01]  /*1990*/  BAR.SYNC.DEFER_BLOCKING R8, 0x100 ;  /* 0x000400080000751d */ /* 0x0001e20000010000 */
[----:B------:R-:W-:-:S13]  /*19a0*/  ISETP.NE.AND P0, PT, R0, 0x3, PT ;  /* 0x000000030000780c */ /* 0x000fda0003f05270 */
[----:B0-----:R-:W-:Y:S05]  /*19b0*/  @!P0 BRA `(.L_x_13229) ;  /* 0x0000000000048947 */ /* 0x001fea0003800000 */
[----:B------:R-:W-:Y:S01]  /*19c0*/  BPT.TRAP 0x1 ;  /* 0x000000040000795c */ /* 0x000fe20000300000 */
.L_x_13229:
[----:B------:R-:W-:Y:S02]  /*19d0*/  IMAD.U32 R11, RZ, RZ, UR37 ;  /* 0x00000025ff0b7e24 */ /* 0x000fe4000f8e00ff */
[----:B------:R-:W-:-:S03]  /*19e0*/  IMAD.U32 R6, RZ, RZ, UR36 ;  /* 0x00000024ff067e24 */ /* 0x000fc6000f8e00ff */
[----:B------:R-:W-:Y:S01]  /*19f0*/  SHF.L.U32 R11, R11, 0x1f, RZ ;  /* 0x0000001f0b0b7819 */ /* 0x000fe200000006ff */
[----:B------:R-:W-:-:S04]  /*1a00*/  IMAD R6, R6, 0x8, R7 ;  /* 0x0000000806067824 */ /* 0x000fc800078e0207 */
[----:B------:R0:W1:Y:S01]  /*1a10*/  SYNCS.PHASECHK.TRANS64.TRYWAIT P1, [R6+URZ+0x22830], R11 ;  /* 0x0228300b060075a7 */ /* 0x000062000802017f */
[----:B------:R-:W-:Y:S05]  /*1a20*/  @!P0 BRA `(.L_x_13230) ;  /* 0x0000000000048947 */ /* 0x000fea0003800000 */
[----:B------:R-:W-:Y:S01]  /*1a30*/  BPT.TRAP 0x1 ;  /* 0x000000040000795c */ /* 0x000fe20000300000 */
.L_x_13230:
[----:B-1----:R-:W-:Y:S05]  /*1a40*/  @P1 BRA `(.L_x_13231) ;  /* 0x0000000000081947 */ /* 0x002fea0003800000 */
[----:B------:R-:W1:Y:S02]  /*1a50*/  SYNCS.PHASECHK.TRANS64.TRYWAIT P1, [R6+URZ+0x22830], R11 ;  /* 0x0228300b060075a7 */ /* 0x000e64000802017f */
[----:B-1----:R-:W-:Y:S05]  /*1a60*/  @!P1 BRA `(.L_x_13232) ;  /* 0x000000d800809947 */ /* 0x002fea0003800000 */
.L_x_13231:
        /* <DEDUP_REMOVED lines=10> */
[----:B------:R-:W-:Y:S01]  /*1b10*/  VIADD R0, R16, UR44 ;  /* 0x0000002c10007c36 */ /* 0x000fe20008000000 */
        /* <DEDUP_REMOVED lines=13> */
[----:B------:R-:W-:-:S03]  /*1bf0*/  UIADD3 UR18, UR6, 0x6, URZ ;  /* 0x0000000606127890 */ /* 0x000fc6000fffe03f */
        /* <DEDUP_REMOVED lines=9> */
[----:B------:R-:W3:Y:S04]  /*1c90*/  SHFL.IDX PT, R5, R0, 0x1, 0x1c1f ;  /* 0x003c1f0000057f89 */ /* 0x000ee800000e0000 */
[----:B------:R-:W4:Y:S01]  /*1ca0*/  SHFL.IDX PT, R0, R0, RZ, 0x1c1f ;  /* 0x001c1fff00007589 */ /* 0x000f2200000e0000 */
[----:B------:R-:W-:-:S02]  /*1cb0*/  WARPGROUP.DEPBAR.LE gsb0, 0x0 ;  /* 0x00008000000079c5 */ /* 0x000fc40000010000 */
[----:B------:R-:W-:-:S06]  /*1cc0*/  WARPGROUP.ARRIVE ;  /* 0x00000000000079c5 */ /* 0x000fcc0000000000 */
[----:B------:R-:W-:Y:S01]  /*1cd0*/  HGMMA.64x96x16.F32 R24, gdesc[UR8], R24, gsb0 ;  /* 0x01600000081879f0 */ /* 0x000fe20008000818 */
[----:B------:R-:W-:Y:S02]  /*1ce0*/  ULDC UR10, c[0x0][0x988] ;  /* 0x00026200000a7ab9 */ /* 0x000fe40000000800 */
[----:B------:R-:W-:Y:S02]  /*1cf0*/  WARPGROUP.DEPBAR.LE gsb0, 0x0 ;  /* 0x00008000000079c5 */ /* 0x000fe40000010000 */
[----:B------:R-:W-:-:S06]  /*1d00*/  WARPGROUP.ARRIVE ;  /* 0x00000000000079c5 */ /* 0x000fcc0000000000 */
[----:B------:R-:W-:Y:S01]  /*1d10*/  HGMMA.64x96x16.F32 R24, gdesc[UR12], R24, gsb0 ;  /* 0x016000000c1879f0 */ /* 0x000fe20008000818 */
[----:B------:R-:W-:Y:S01]  /*1d20*/  ULDC UR14, c[0x0][0x2f0] ;  /* 0x0000bc00000e7ab9 */ /* 0x000fe20000000800 */
[----:B------:R-:W-:Y:S01]  /*1d30*/  ULDC UR15, c[0x0][0x288] ;  /* 0x0000a200000f7ab9 */ /* 0x000fe20000000800 */
[----:B------:R-:W-:-:S06]  /*1d40*/  UIMAD UR6, UR43, UR14, UR6 ;  /* 0x0000000e2b0672a4 */ /* 0x000fcc000f8e0206 */
[----:B------:R-:W-:-:S04]  /*1d50*/  IMAD.U32 R4, RZ, RZ, UR6 ;  /* 0x00000006ff047e24 */ /* 0x000fc8000f8e00ff */
[----:B------:R-:W-:Y:S02]  /*1d60*/  IMAD R3, R17, -0x2, R4 ;  /* 0xfffffffe11037824 */ /* 0x000fe400078e0204 */
[----:B------:R-:W-:-:S05]  /*1d70*/  IMAD.U32 R4, RZ, RZ, UR15 ;  /* 0x0000000fff047e24 */ /* 0x000fca000f8e00ff */
[----:B------:R-:W-:-:S04]  /*1d80*/  IADD3 R4, R3, 0x1, -R4 ;  /* 0x0000000103047810 */ /* 0x000fc80007ffe804 */
[-CC-:B---3--:R-:W-:Y:S02]  /*1d90*/  VIADDMNMX R5, R5, R4.reuse, R3.reuse, PT ;  /* 0x0000000405057246 */ /* 0x188fe40003800103 */
[----:B----4-:R-:W-:Y:S02]  /*1da0*/  VIADDMNMX R3, R0, R4, R3, PT ;  /* 0x0000000400037246 */ /* 0x010fe40003800103 */
[C---:B------:R-:W-:Y:S02]  /*1db0*/  ISETP.GT.AND P2, PT, R5.reuse, RZ, PT ;  /* 0x000000ff0500720c */ /* 0x040fe40003f44270 */
[C---:B------:R-:W-:Y:S02]  /*1dc0*/  ISETP.GT.AND P3, PT, R5.reuse, 0x1, PT ;  /* 0x000000010500780c */ /* 0x040fe40003f64270 */
[----:B------:R-:W-:Y:S02]  /*1dd0*/  ISETP.GT.AND P4, PT, R5, 0x8, PT ;  /* 0x000000080500780c */ /* 0x000fe40003f84270 */
[----:B------:R-:W-:Y:S01]  /*1de0*/  ISETP.GT.AND P5, PT, R3, 0x8, PT ;  /* 0x000000080300780c */ /* 0x000fe20003fa4270 */
[----:B------:R-:W-:-:S02]  /*1df0*/  WARPGROUP.DEPBAR.LE gsb0, 0x0 ;  /* 0x00008000000079c5 */ /* 0x000fc40000010000 */
[----:B------:R-:W-:-:S06]  /*1e00*/  WARPGROUP.ARRIVE ;  /* 0x00000000000079c5 */ /* 0x000fcc0000000000 */
[----:B------:R-:W-:Y:S03]  /*1e10*/  HGMMA.64x96x16.F32 R24, gdesc[UR16], R24, gsb0 ;  /* 0x01600000101879f0 */ /* 0x000fe60008000818 */
        /* <DEDUP_REMOVED lines=71> */
[----:B------:R-:W-:Y:S01]  /*2290*/  FSEL R24, R24, -INF , P3 ;  /* 0xff80000018187808 */ /* 0x000fe20001800000 */
[----:B------:R-:W3:Y:S01]  /*22a0*/  SHFL.BFLY PT, R5, R10, 0x2, 0x1f ;  /* 0x0c401f000a057f89 */ /* 0x000ee200000e0000 */
[----:B------:R-:W-:Y:S02]  /*22b0*/  FSEL R25, R25, -INF , P4 ;  /* 0xff80000019197808 */ /* 0x000fe40002000000 */
[C---:B------:R-:W-:Y:S02]  /*22c0*/  ISETP.GT.AND P2, PT, R3.reuse, 0x9, PT ;  /* 0x000000090300780c */ /* 0x040fe40003f44270 */
[----:B------:R-:W-:Y:S02]  /*22d0*/  FSEL R28, R28, -INF , P5 ;  /* 0xff8000001c1c7808 */ /* 0x000fe40002800000 */
[----:B------:R-:W-:Y:S02]  /*22e0*/  ISETP.GT.AND P3, PT, R3, 0x10, PT ;  /* 0x000000100300780c */ /* 0x000fe40003f64270 */
[----:B------:R-:W-:-:S02]  /*22f0*/  FSEL R29, R29, -INF , P2 ;  /* 0xff8000001d1d7808 */ /* 0x000fc40001000000 */
[C---:B------:R-:W-:Y:S02]  /*2300*/  ISETP.GT.AND P2, PT, R3.reuse, 0x11, PT ;  /* 0x000000110300780c */ /* 0x040fe40003f44270 */
[----:B------:R-:W-:Y:S02]  /*2310*/  FSEL R32, R32, -INF , P3 ;  /* 0xff80000020207808 */ /* 0x000fe40001800000 */
[----:B------:R-:W-:Y:S02]  /*2320*/  ISETP.GT.AND P3, PT, R3, 0x18, PT ;  /* 0x000000180300780c */ /* 0x000fe40003f64270 */
[----:B------:R-:W-:Y:S02]  /*2330*/  FSEL R33, R33, -INF , P2 ;  /* 0xff80000021217808 */ /* 0x000fe40001000000 */
[----:B------:R-:W-:Y:S02]  /*2340*/  ISETP.GT.AND P2, PT, R3, 0x19, PT ;  /* 0x000000190300780c */ /* 0x000fe40003f44270 */
[----:B------:R-:W-:-:S02]  /*2350*/  FSEL R36, R36, -INF , P3 ;  /* 0xff80000024247808 */ /* 0x000fc40001800000 */
[----:B------:R-:W-:Y:S02]  /*2360*/  ISETP.GT.AND P3, PT, R3, 0x20, PT ;  /* 0x000000200300780c */ /* 0x000fe40003f64270 */
[----:B---3--:R-:W-:Y:S02]  /*2370*/  FMNMX.FTZ R5, R10, R5, !PT ;  /* 0x000000050a057209 */ /* 0x008fe40007810000 */
[----:B------:R-:W-:Y:S02]  /*2380*/  FSEL R37, R37, -INF , P2 ;  /* 0xff80000025257808 */ /* 0x000fe40001000000 */
[C---:B------:R-:W-:Y:S01]  /*2390*/  ISETP.GT.AND P2, PT, R3.reuse, 0x21, PT ;  /* 0x000000210300780c */ /* 0x040fe20003f44270 */
[----:B------:R-:W3:Y:S01]  /*23a0*/  SHFL.BFLY PT, R12, R5, 0x1, 0x1f ;  /* 0x0c201f00050c7f89 */ /* 0x000ee200000e0000 */
        /* <DEDUP_REMOVED lines=11> */
[----:B------:R-:W-:Y:S02]  /*2460*/  ISETP.GT.AND P2, PT, R3, 0x39, PT ;  /* 0x000000390300780c */ /* 0x000fe40003f44270 */
[----:B---3--:R-:W-:Y:S02]  /*2470*/  FMNMX.FTZ R0, R5, R12, !PT ;  /* 0x0000000c05007209 */ /* 0x008fe40007810000 */
[----:B------:R-:W-:-:S02]  /*2480*/  FMNMX.FTZ R5, R24, R25, !PT ;  /* 0x0000001918057209 */ /* 0x000fc40007810000 */
[C---:B------:R-:W-:Y:S01]  /*2490*/  FSETP.NEU.FTZ.AND P4, PT, R0.reuse, -INF , PT ;  /* 0xff8000000000780b */ /* 0x040fe20003f9d000 */
[----:B------:R-:W-:Y:S01]  /*24a0*/  FMUL.FTZ R4, R0, UR10 ;  /* 0x0000000a00047c20 */ /* 0x000fe20008410000 */
[----:B------:R-:W-:Y:S02]  /*24b0*/  FSEL R52, R52, -INF , P3 ;  /* 0xff80000034347808 */ /* 0x000fe40001800000 */
[----:B------:R-:W-:Y:S02]  /*24c0*/  ISETP.GT.AND P3, PT, R3, 0x40, PT ;  /* 0x000000400300780c */ /* 0x000fe40003f64270 */
[----:B------:R-:W-:Y:S02]  /*24d0*/  FSEL R9, R4, RZ, P4 ;  /* 0x000000ff04097208 */ /* 0x000fe40002000000 */
[----:B------:R-:W-:Y:S02]  /*24e0*/  FMNMX.FTZ R4, R28, R5, !PT ;  /* 0x000000051c047209 */ /* 0x000fe40007810000 */
[----:B------:R-:W-:Y:S01]  /*24f0*/  FSEL R53, R53, -INF , P2 ;  /* 0xff80000035357808 */ /* 0x000fe20001000000 */
[--C-:B------:R-:W-:Y:S01]  /*2500*/  FFMA.FTZ R153, R26, UR10, -R9.reuse ;  /* 0x0000000a1a997c23 */ /* 0x100fe20008010809 */
[----:B------:R-:W-:Y:S01]  /*2510*/  FMNMX.FTZ R5, R29, R4, !PT ;  /* 0x000000041d057209 */ /* 0x000fe20007810000 */
[--C-:B------:R-:W-:Y:S01]  /*2520*/  FFMA.FTZ R27, R27, UR10, -R9.reuse ;  /* 0x0000000a1b1b7c23 */ /* 0x100fe20008010809 */
[----:B------:R-:W-:Y:S01]  /*2530*/  ISETP.GT.AND P2, PT, R3, 0x41, PT ;  /* 0x000000410300780c */ /* 0x000fe20003f44270 */
[--C-:B------:R-:W-:Y:S01]  /*2540*/  FFMA.FTZ R30, R30, UR10, -R9.reuse ;  /* 0x0000000a1e1e7c23 */ /* 0x100fe20008010809 */
[----:B------:R-:W-:Y:S01]  /*2550*/  FMNMX.FTZ R4, R32, R5, !PT ;  /* 0x0000000520047209 */ /* 0x000fe20007810000 */
[----:B------:R-:W-:Y:S01]  /*2560*/  MUFU.EX2 R153, R153 ;  /* 0x0000009900997308 */ /* 0x000fe20000000800 */
        /* <DEDUP_REMOVED lines=23> */
[----:B------:R-:W3:Y:S01]  /*26e0*/  MUFU.EX2 R31, R31 ;  /* 0x0000001f001f7308 */ /* 0x000ee20000000800 */
[----:B------:R-:W-:Y:S01]  /*26f0*/  FSEL R61, R61, -INF , P2 ;  /* 0xff8000003d3d7808 */ /* 0x000fe20001000000 */
[--C-:B------:R-:W-:Y:S01]  /*2700*/  FFMA.FTZ R50, R50, UR10, -R9.reuse ;  /* 0x0000000a32327c23 */ /* 0x100fe20008010809 */
[----:B------:R-:W-:Y:S01]  /*2710*/  FMNMX.FTZ R5, R45, R4, !PT ;  /* 0x000000042d057209 */ /* 0x000fe20007810000 */
[--C-:B------:R-:W-:Y:S01]  /*2720*/  FFMA.FTZ R51, R51, UR10, -R9.reuse ;  /* 0x0000000a33337c23 */ /* 0x100fe20008010809 */
[----:B------:R-:W-:Y:S01]  /*2730*/  ISETP.GT.AND P2, PT, R3, 0x51, PT ;  /* 0x000000510300780c */ /* 0x000fe20003f44270 */
[--C-:B------:R-:W-:Y:S01]  /*2740*/  FFMA.FTZ R54, R54, UR10, -R9.reuse ;  /* 0x0000000a36367c23 */ /* 0x100fe20008010809 */
[----:B------:R-:W-:Y:S01]  /*2750*/  FMNMX.FTZ R4, R48, R5, !PT ;  /* 0x0000000530047209 */ /* 0x000fe20007810000 */
[--C-:B------:R-:W-:Y:S01]  /*2760*/  FFMA.FTZ R55, R55, UR10, -R9.reuse ;  /* 0x0000000a37377c23 */ /* 0x100fe20008010809 */
        /* <DEDUP_REMOVED lines=17> */
[----:B------:R-:W-:Y:S01]  /*2880*/  FFMA.FTZ R9, R71, UR10, -R9 ;  /* 0x0000000a47097c23 */ /* 0x000fe20008010809 */
[----:B------:R-:W-:-:S02]  /*2890*/  FMNMX.FTZ R5, R57, R4, !PT ;  /* 0x0000000439057209 */ /* 0x000fc40007810000 */
[----:B------:R-:W-:Y:S02]  /*28a0*/  FSEL R69, R69, -INF , P2 ;  /* 0xff80000045457808 */ /* 0x000fe40001000000 */
[----:B------:R-:W-:Y:S01]  /*28b0*/  FMNMX.FTZ R4, R60, R5, !PT ;  /* 0x000000053c047209 */ /* 0x000fe20007810000 */
[----:B------:R-:W4:Y:S01]  /*28c0*/  MUFU.EX2 R35, R35 ;  /* 0x0000002300237308 */ /* 0x000f220000000800 */
[----:B---3--:R-:W-:Y:S02]  /*28d0*/  F2FP.F16.F32.PACK_AB R155, R31, R30 ;  /* 0x0000001e1f9b723e */ /* 0x008fe400000000ff */
[----:B------:R-:W-:-:S04]  /*28e0*/  FMNMX.FTZ R5, R61, R4, !PT ;  /* 0x000000043d057209 */ /* 0x000fc80007810000 */
[----:B------:R-:W-:Y:S01]  /*28f0*/  FMNMX.FTZ R4, R64, R5, !PT ;  /* 0x0000000540047209 */ /* 0x000fe20007810000 */
[----:B------:R3:W-:Y:S03]  /*2900*/  MUFU.EX2 R175, R9 ;  /* 0x0000000900af7308 */ /* 0x0007e60000000800 */
[----:B------:R-:W-:-:S04]  /*2910*/  FMNMX.FTZ R3, R65, R4, !PT ;  /* 0x0000000441037209 */ /* 0x000fc80007810000 */
[----:B------:R-:W-:Y:S01]  /*2920*/  FMNMX.FTZ R4, R68, R3, !PT ;  /* 0x0000000344047209 */ /* 0x000fe20007810000 */
[----:B------:R-:W-:Y:S01]  /*2930*/  MUFU.EX2 R38, R38 ;  /* 0x0000002600267308 */ /* 0x000fe20000000800 */
[----:B---3--:R-:W-:Y:S01]  /*2940*/  FADD.FTZ R9, R153, R10 ;  /* 0x0000000a99097221 */ /* 0x008fe20000010000 */
[----:B------:R-:W-:Y:S02]  /*2950*/  F2FP.F16.F32.PACK_AB R153, R10, R153 ;  /* 0x000000990a99723e */ /* 0x000fe400000000ff */
[----:B------:R-:W-:Y:S02]  /*2960*/  FMNMX.FTZ R4, R69, R4, !PT ;  /* 0x0000000445047209 */ /* 0x000fe40007810000 */
[----:B----4-:R-:W-:Y:S02]  /*2970*/  F2FP.F16.F32.PACK_AB R157, R35, R34 ;  /* 0x00000022239d723e */ /* 0x010fe400000000ff */
[----:B------:R-:W3:Y:S01]  /*2980*/  MUFU.EX2 R39, R39 ;  /* 0x0000002700277308 */ /* 0x000ee20000000800 */
[----:B------:R-:W4:Y:S07]  /*2990*/  SHFL.BFLY PT, R3, R4, 0x2, 0x1f ;  /* 0x0c401f0004037f89 */ /* 0x000f2e00000e0000 */
[----:B------:R-:W-:Y:S08]  /*29a0*/  MUFU.EX2 R42, R42 ;  /* 0x0000002a002a7308 */ /* 0x000ff00000000800 */
[----:B------:R-:W5:Y:S01]  /*29b0*/  MUFU.EX2 R43, R43 ;  /* 0x0000002b002b7308 */ /* 0x000f620000000800 */
[----:B---3--:R-:W-:-:S07]  /*29c0*/  F2FP.F16.F32.PACK_AB R159, R39, R38 ;  /* 0x00000026279f723e */ /* 0x008fce00000000ff */
[----:B------:R-:W-:Y:S01]  /*29d0*/  MUFU.EX2 R46, R46 ;  /* 0x0000002e002e7308 */ /* 0x000fe20000000800 */
[----:B----4-:R-:W-:-:S05]  /*29e0*/  FMNMX.FTZ R5, R4, R3, !PT ;  /* 0x0000000304057209 */ /* 0x010fca0007810000 */
[----:B------:R-:W3:Y:S02]  /*29f0*/  SHFL.BFLY PT, R4, R5, 0x1, 0x1f ;  /* 0x0c201f0005047f89 */ /* 0x000ee400000e0000 */
[----:B------:R-:W4:Y:S01]  /*2a00*/  MUFU.EX2 R47, R47 ;  /* 0x0000002f002f7308 */ /* 0x000f220000000800 */
[----:B-----5:R-:W-:-:S07]  /*2a10*/  F2FP.F16.F32.PACK_AB R161, R43, R42 ;  /* 0x0000002a2ba1723e */ /* 0x020fce00000000ff */
[----:B------:R-:W-:Y:S08]  /*2a20*/  MUFU.EX2 R50, R50 ;  /* 0x0000003200327308 */ /* 0x000ff00000000800 */
[----:B------:R-:W-:Y:S01]  /*2a30*/  MUFU.EX2 R51, R51 ;  /* 0x0000003300337308 */ /* 0x000fe20000000800 */
[----:B----4-:R-:W-:Y:S02]  /*2a40*/  F2FP.F16.F32.PACK_AB R163, R47, R46 ;  /* 0x0000002e2fa3723e */ /* 0x010fe400000000ff */
[----:B---3--:R-:W-:-:S05]  /*2a50*/  FMNMX.FTZ R3, R5, R4, !PT ;  /* 0x0000000405037209 */ /* 0x008fca0007810000 */
[----:B------:R-:W-:Y:S01]  /*2a60*/  MUFU.EX2 R54, R54 ;  /* 0x0000003600367308 */ /* 0x000fe20000000800 */
[C---:B------:R-:W-:Y:S01]  /*2a70*/  FSETP.NEU.FTZ.AND P2, PT, R3.reuse, -INF , PT ;  /* 0xff8000000300780b */ /* 0x040fe20003f5d000 */
[----:B------:R-:W-:-:S05]  /*2a80*/  FMUL.FTZ R4, R3, UR10 ;  /* 0x0000000a03047c20 */ /* 0x000fca0008410000 */
[----:B------:R-:W-:Y:S01]  /*2a90*/  FSEL R5, R4, RZ, P2 ;  /* 0x000000ff04057208 */ /* 0x000fe20001000000 */
[----:B------:R-:W-:Y:S01]  /*2aa0*/  FADD.FTZ R4, R30, R9 ;  /* 0x000000091e047221 */ /* 0x000fe20000010000 */
[----:B--2---:R-:W-:Y:S01]  /*2ab0*/  LOP3.LUT P2, RZ, R14, 0x7f, RZ, 0xc0, !PT ;  /* 0x0000007f0eff7812 */ /* 0x004fe2000784c0ff */
[----:B------:R-:W-:Y:S01]  /*2ac0*/  MUFU.EX2 R55, R55 ;  /* 0x0000003700377308 */ /* 0x000fe20000000800 */
[----:B------:R-:W-:Y:S01]  /*2ad0*/  SHF.R.U32.HI R14, RZ, 0x7, R14 ;  /* 0x00000007ff0e7819 */ /* 0x000fe2000001160e */
        /* <DEDUP_REMOVED lines=32> */
[--C-:B------:R-:W-:Y:S01]  /*2ce0*/  FFMA.FTZ R68, R68, UR10, -R5.reuse ;  /* 0x0000000a44447c23 */ /* 0x100fe20008010805 */
[----:B------:R-:W-:Y:S01]  /*2cf0*/  FFMA.FTZ R5, R69, UR10, -R5 ;  /* 0x0000000a45057c23 */ /* 0x000fe20008010805 */
[----:B------:R-:W-:-:S02]  /*2d00*/  F2FP.F16.F32.PACK_AB R165, R51, R50 ;  /* 0x0000003233a5723e */ /* 0x000fc400000000ff */
[----:B------:R-:W-:Y:S02]  /*2d10*/  F2FP.F16.F32.PACK_AB R167, R55, R54 ;  /* 0x0000003637a7723e */ /* 0x000fe400000000ff */
[----:B------:R-:W2:Y:S01]  /*2d20*/  MUFU.EX2 R32, R32 ;  /* 0x0000002000207308 */ /* 0x000ea20000000800 */
[----:B---3--:R-:W-:Y:S01]  /*2d30*/  FADD.FTZ R4, R28, R9 ;  /* 0x000000091c047221 */ /* 0x008fe20000010000 */
[----:B------:R-:W-:Y:S01]  /*2d40*/  IADD3 R9, -R14, 0xb, RZ ;  /* 0x0000000b0e097810 */ /* 0x000fe20007ffe1ff */
[----:B------:R-:W-:Y:S01]  /*2d50*/  FADD.FTZ R14, R42, R15 ;  /* 0x0000000f2a0e7221 */ /* 0x000fe20000010000 */
[----:B------:R-:W-:-:S03]  /*2d60*/  F2FP.F16.F32.PACK_AB R152, R25, R24 ;  /* 0x000000181998723e */ /* 0x000fc600000000ff */
[----:B------:R-:W-:Y:S01]  /*2d70*/  FADD.FTZ R15, R43, R14 ;  /* 0x0000000e2b0f7221 */ /* 0x000fe20000010000 */
[----:B------:R-:W3:Y:S01]  /*2d80*/  MUFU.EX2 R33, R33 ;  /* 0x0000002100217308 */ /* 0x000ee20000000800 */
[C---:B----4-:R-:W-:Y:S01]  /*2d90*/  FADD.FTZ R13, R29.reuse, R4 ;  /* 0x000000041d0d7221 */ /* 0x050fe20000010000 */
[----:B------:R-:W-:Y:S02]  /*2da0*/  @!P2 VIADD R4, R6, 0x22840 ;  /* 0x000228400604a836 */ /* 0x000fe40000000000 */
[----:B------:R-:W-:Y:S01]  /*2db0*/  FADD.FTZ R14, R46, R15 ;  /* 0x0000000f2e0e7221 */ /* 0x000fe20000010000 */
[----:B------:R-:W-:Y:S02]  /*2dc0*/  F2FP.F16.F32.PACK_AB R154, R29, R28 ;  /* 0x0000001c1d9a723e */ /* 0x000fe400000000ff */
[----:B------:R-:W-:Y:S01]  /*2dd0*/  @!P2 PRMT R4, RZ, 0x654, R4 ;  /* 0x00000654ff04a816 */ /* 0x000fe20000000004 */
[----:B------:R-:W4:Y:S01]  /*2de0*/  MUFU.EX2 R36, R36 ;  /* 0x0000002400247308 */ /* 0x000f220000000800 */
[----:B--2---:R-:W-:Y:S01]  /*2df0*/  FADD.FTZ R12, R32, R13 ;  /* 0x0000000d200c7221 */ /* 0x004fe20000010000 */
[----:B------:R2:W-:Y:S06]  /*2e00*/  BAR.ARV R9, 0x100 ;  /* 0x000400090000751d */ /* 0x0005ec0000002000 */
[----:B------:R-:W5:Y:S01]  /*2e10*/  MUFU.EX2 R37, R37 ;  /* 0x0000002500257308 */ /* 0x000f620000000800 */
[----:B---3--:R-:W-:Y:S01]  /*2e20*/  FADD.FTZ R13, R33, R12 ;  /* 0x0000000c210d7221 */ /* 0x008fe20000010000 */
[----:B------:R-:W-:Y:S01]  /*2e30*/  FADD.FTZ R15, R47, R14 ;  /* 0x0000000e2f0f7221 */ /* 0x000fe20000010000 */
[----:B------:R3:W-:Y:S01]  /*2e40*/  @!P2 SYNCS.ARRIVE.TRANS64.RED.A1T0 RZ, [R4+URZ], RZ ;  /* 0x000000ff04ffa9a7 */ /* 0x0007e2000810043f */
[----:B------:R-:W-:-:S04]  /*2e50*/  F2FP.F16.F32.PACK_AB R156, R33, R32 ;  /* 0x00000020219c723e */ /* 0x000fc800000000ff */
        /* <DEDUP_REMOVED lines=32> */
[----:B---3--:R-:W-:-:S07]  /*3060*/  FADD.FTZ R10, R62, R15 ;  /* 0x0000000f3e0a7221 */ /* 0x008fce0000010000 */
[----:B------:R-:W3:Y:S01]  /*3070*/  MUFU.EX2 R56, R56 ;  /* 0x0000003800387308 */ /* 0x000ee20000000800 */
[C---:B----4-:R-:W-:Y:S01]  /*3080*/  FADD.FTZ R13, R53.reuse, R4 ;  /* 0x00000004350d7221 */ /* 0x050fe20000010000 */
[----:B------:R-:W-:-:S06]  /*3090*/  F2FP.F16.F32.PACK_AB R166, R53, R52 ;  /* 0x0000003435a6723e */ /* 0x000fcc00000000ff */
[----:B------:R-:W4:Y:S01]  /*30a0*/  MUFU.EX2 R66, R66 ;  /* 0x0000004200427308 */ /* 0x000f220000000800 */
[C---:B-----5:R-:W-:Y:S01]  /*30b0*/  FADD.FTZ R15, R63.reuse, R10 ;  /* 0x0000000a3f0f7221 */ /* 0x060fe20000010000 */
[----:B------:R-:W-:-:S06]  /*30c0*/  F2FP.F16.F32.PACK_AB R171, R63, R62 ;  /* 0x0000003e3fab723e */ /* 0x000fcc00000000ff */
[----:B------:R-:W5:Y:S01]  /*30d0*/  MUFU.EX2 R57, R57 ;  /* 0x0000003900397308 */ /* 0x000f620000000800 */
[----:B---3--:R-:W-:-:S07]  /*30e0*/  FADD.FTZ R4, R56, R13 ;  /* 0x0000000d38047221 */ /* 0x008fce0000010000 */
        /* <DEDUP_REMOVED lines=13> */
[----:B---3--:R-:W-:Y:S01]  /*31c0*/  FADD.FTZ R15, R61, R4 ;  /* 0x000000043d0f7221 */ /* 0x008fe20000010000 */
[C---:B------:R-:W-:Y:S01]  /*31d0*/  FADD.FTZ R4, R175.reuse, R10 ;  /* 0x0000000aaf047221 */ /* 0x040fe20000010000 */
[----:B------:R-:W-:Y:S02]  /*31e0*/  F2FP.F16.F32.PACK_AB R175, R175, R70 ;  /* 0x00000046afaf723e */ /* 0x000fe400000000ff */
[----:B------:R-:W-:-:S03]  /*31f0*/  F2FP.F16.F32.PACK_AB R170, R61, R60 ;  /* 0x0000003c3daa723e */ /* 0x000fc600000000ff */
[----:B------:R-:W3:Y:S01]  /*3200*/  MUFU.EX2 R68, R68 ;  /* 0x0000004400447308 */ /* 0x000ee20000000800 */
[----:B----4-:R-:W-:-:S07]  /*3210*/  FADD.FTZ R10, R64, R15 ;  /* 0x0000000f400a7221 */ /* 0x010fce0000010000 */
[----:B------:R-:W4:Y:S01]  /*3220*/  MUFU.EX2 R13, R5 ;  /* 0x00000005000d7308 */ /* 0x000f220000000800 */
[C---:B-----5:R-:W-:Y:S01]  /*3230*/  FADD.FTZ R15, R65.reuse, R10 ;  /* 0x0000000a410f7221 */ /* 0x060fe20000010000 */
[----:B------:R-:W-:-:S03]  /*3240*/  F2FP.F16.F32.PACK_AB R172, R65, R64 ;  /* 0x0000004041ac723e */ /* 0x000fc600000000ff */
[----:B---3--:R-:W-:-:S04]  /*3250*/  FADD.FTZ R10, R68, R15 ;  /* 0x0000000f440a7221 */ /* 0x008fc80000010000 */
[C---:B----4-:R-:W-:Y:S01]  /*3260*/  FADD.FTZ R5, R13.reuse, R10 ;  /* 0x0000000a0d057221 */ /* 0x050fe20000010000 */
[----:B------:R-:W-:Y:S01]  /*3270*/  F2FP.F16.F32.PACK_AB R174, R13, R68 ;  /* 0x000000440dae723e */ /* 0x000fe200000000ff */
[----:B--2---:R-:W-:Y:S06]  /*3280*/  @!P0 BRA `(.L_x_13233) ;  /* 0x0000000000048947 */ /* 0x004fec0003800000 */
[----:B------:R-:W-:Y:S01]  /*3290*/  BPT.TRAP 0x1 ;  /* 0x000000040000795c */ /* 0x000fe20000300000 */
.L_x_13233:
[----:B------:R2:W3:Y:S01]  /*32a0*/  SYNCS.PHASECHK.TRANS64.TRYWAIT P3, [R6+URZ+0x22850], R11 ;  /* 0x0228500b060075a7 */ /* 0x0004e2000806017f */
[----:B------:R-:W-:Y:S05]  /*32b0*/  @!P0 BRA `(.L_x_13234) ;  /* 0x0000000000048947 */ /* 0x000fea0003800000 */
[----:B------:R-:W-:Y:S01]  /*32c0*/  BPT.TRAP 0x1 ;  /* 0x000000040000795c */ /* 0x000fe20000300000 */
.L_x_13234:
[----:B---3--:R-:W-:Y:S05]  /*32d0*/  @P3 BRA `(.L_x_13235) ;  /* 0x0000000000083947 */ /* 0x008fea0003800000 */
[----:B------:R-:W3:Y:S02]  /*32e0*/  SYNCS.PHASECHK.TRANS64.TRYWAIT P3, [R6+URZ+0x22850], R11 ;  /* 0x0228500b060075a7 */ /* 0x000ee4000806017f */
[----:B---3--:R-:W-:Y:S05]  /*32f0*/  @!P3 BRA `(.L_x_13236) ;  /* 0x000000c00070b947 */ /* 0x008fea0003800000 */
.L_x_13235:
[----:B------:R-:W-:Y:S01]  /*3300*/  R2UR UR6, R7 ;  /* 0x00000000070672ca */ /* 0x000fe200000e0000 */
[----:B------:R4:W-:Y:S01]  /*3310*/  BAR.SYNC.DEFER_BLOCKING R8, 0x100 ;  /* 0x000400080000751d */ /* 0x0009e20000010000 */
[----:B------:R-:W-:Y:S01]  /*3320*/  UIMAD UR14, UR43, UR14, -UR15 ;  /* 0x0000000e2b0e72a4 */ /* 0x000fe2000f8e0a0f */
[----:B0123--:R-:W-:Y:S01]  /*3330*/  @!P2 VIADD R6, R6, 0x22860 ;  /* 0x000228600606a836 */ /* 0x00ffe20000000000 */
[----:B------:R-:W-:-:S03]  /*3340*/  UIADD3 UR23, UR41, -0x2, URZ ;  /* 0xfffffffe29177890 */ /* 0x000fc6000fffe03f */
[----:B------:R-:W-:Y:S01]  /*3350*/  UMOV UR7, 0x40000040 ;  /* 0x4000004000077882 */ /* 0x000fe20000000000 */
[----:B------:R-:W-:Y:S01]  /*3360*/  @UP0 ULDC UR18, c[0x0][0x450] ;  /* 0x0001140000120ab9 */ /* 0x000fe20000000800 */
[----:B------:R-:W-:-:S04]  /*3370*/  @!P2 PRMT R6, RZ, 0x654, R6 ;  /* 0x00000654ff06a816 */ /* 0x000fc80000000006 */
        /* <DEDUP_REMOVED lines=43> */
[----:B------:R-:W-:-:S04]  /*3630*/  UIMAD.WIDE UR6, UR6, 0x2aaaaaab, URZ ;  /* 0x2aaaaaab060678a5 */ /* 0x000fc8000f8e023f */
[----:B------:R-:W-:-:S04]  /*3640*/  USHF.R.U32.HI UR6, URZ, 0x1f, UR7 ;  /* 0x0000001f3f067899 */ /* 0x000fc80008011607 */
[----:B------:R-:W-:-:S04]  /*3650*/  ULEA.HI.SX32 UR6, UR7, UR6, 0x1c ;  /* 0x0000000607067291 */ /* 0x000fc8000f8fe23f */
[----:B------:R-:W-:-:S04]  /*3660*/  UISETP.LT.AND UP1, UPT, URZ, UR6, UPT ;  /* 0x000000063f00728c */ /* 0x000fc8000bf21270 */
[----:B------:R-:W-:-:S04]  /*3670*/  USEL UR22, URZ, UR6, !UP1 ;  /* 0x000000063f167287 */ /* 0x000fc8000c800000 */
[----:B------:R-:W-:-:S06]  /*3680*/  UISETP.GE.AND UP1, UPT, UR23, UR22, UPT ;  /* 0x000000161700728c */ /* 0x000fcc000bf26270 */
[----:B------:R-:W-:Y:S01]  /*3690*/  PLOP3.LUT P3, PT, PT, PT, UP1, 0x80, 0x0 ;  /* 0x000000000000781c */ /* 0x000fe20003f6f018 */
[----:B------:R-:W-:Y:S02]  /*36a0*/  WARPGROUP.DEPBAR.LE gsb0, 0x0 ;  /* 0x00008000000079c5 */ /* 0x000fe40000010000 */
[----:B------:R4:W-:Y:S10]  /*36b0*/  @!P2 SYNCS.ARRIVE.TRANS64.RED.A1T0 RZ, [R6+URZ], RZ ;  /* 0x000000ff06ffa9a7 */ /* 0x0009f4000810043f */
[----:B----4-:R-:W-:Y:S05]  /*36c0*/  @!P3 BRA `(.L_x_13237) ;  /* 0x000000240028b947 */ /* 0x010fea0003800000 */
[----:B------:R-:W-:Y:S01]  /*36d0*/  IMAD.MOV.U32 R7, RZ, RZ, R0 ;  /* 0x000000ffff077224 */ /* 0x000fe200078e0000 */
[----:B------:R-:W-:Y:S01]  /*36e0*/  ULDC UR25, c[0x0][0x288] ;  /* 0x0000a20000197ab9 */ /* 0x000fe20000000800 */
[----:B------:R-:W-:Y:S01]  /*36f0*/  IMAD.MOV.U32 R8, RZ, RZ, R3 ;  /* 0x000000ffff087224 */ /* 0x000fe200078e0003 */
[----:B------:R-:W-:-:S06]  /*3700*/  ULDC UR24, c[0x0][0x988] ;  /* 0x0002620000187ab9 */ /* 0x000fcc0000000800 */
.L_x_13246:
[----:B------:R-:W-:-:S04]  /*3710*/  UIADD3 UR36, UR36, 0x1, URZ ;  /* 0x0000000124247890 */ /* 0x000fc8000fffe03f */
[----:B------:R-:W-:-:S04]  /*3720*/  UISETP.NE.AND UP1, UPT, UR36, 0x2, UPT ;  /* 0x000000022400788c */ /* 0x000fc8000bf25270 */
[----:B------:R-:W-:Y:S02]  /*3730*/  USEL UR6, URZ, 0x1, UP1 ;  /* 0x000000013f067887 */ /* 0x000fe40008800000 */
[----:B------:R-:W-:Y:S02]  /*3740*/  USEL UR36, UR36, URZ, UP1 ;  /* 0x0000003f24247287 */ /* 0x000fe40008800000 */
[----:B------:R-:W-:Y:S01]  /*3750*/  ULOP3.LUT UR37, UR37, UR6, URZ, 0x3c, !UPT ;  /* 0x0000000625257292 */ /* 0x000fe2000f8e3c3f */
[----:B0-----:R-:W-:Y:S11]  /*3760*/  @!P0 BRA `(.L_x_13238) ;  /* 0x0000000000048947 */ /* 0x001ff60003800000 */
[----:B------:R-:W-:Y:S01]  /*3770*/  BPT.TRAP 0x1 ;  /* 0x000000040000795c */ /* 0x000fe20000300000 */
.L_x_13238:
        /* <DEDUP_REMOVED lines=9> */
.L_x_13239:
[----:B-1----:R-:W-:Y:S05]  /*3810*/  @P3 BRA `(.L_x_13240) ;  /* 0x0000000000083947 */ /* 0x002fea0003800000 */
[----:B------:R-:W1:Y:S02]  /*3820*/  SYNCS.PHASECHK.TRANS64.TRYWAIT P3, [UR26+0x22830], R6 ;  /* 0x02283006ff0075a7 */ /* 0x000e64000806015a */
[----:B-1----:R-:W-:Y:S05]  /*3830*/  @!P3 BRA `(.L_x_13241) ;  /* 0x000000bc0034b947 */ /* 0x002fea0003800000 */
.L_x_13240:
[----:B------:R-:W-:Y:S01]  /*3840*/  UIMAD UR6, UR36, 0x300, UR20 ;  /* 0x00000300240678a4 */ /* 0x000fe2000f8e0214 */
[----:B------:R-:W-:Y:S01]  /*3850*/  WARPGROUP.ARRIVE ;  /* 0x00000000000079c5 */ /* 0x000fe20000000000 */
[----:B------:R-:W-:Y:S01]  /*3860*/  UMOV UR7, 0x40000040 ;  /* 0x4000004000077882 */ /* 0x000fe20000000000 */
[----:B------:R-:W-:Y:S01]  /*3870*/  UMOV UR11, 0x40000040 ;  /* 0x40000040000b7882 */ /* 0x000fe20000000000 */
[----:B------:R-:W-:Y:S01]  /*3880*/  UIADD3 UR10, UR6, 0x2, URZ ;  /* 0x00000002060a7890 */ /* 0x000fe2000fffe03f */
[----:B------:R-:W-:Y:S01]  /*3890*/  VIADD R10, R16, UR44 ;  /* 0x0000002c100a7c36 */ /* 0x000fe20008000000 */
[----:B------:R-:W-:Y:S01]  /*38a0*/  UIADD3 UR14, UR6, 0x4, URZ ;  /* 0x00000004060e7890 */ /* 0x000fe2000fffe03f */
[----:B------:R-:W2:Y:S01]  /*38b0*/  LDC R12, c[0x0][0x2f0] ;  /* 0x0000bc00ff0c7b82 */ /* 0x000ea20000000800 */
[----:B------:R-:W-:Y:S01]  /*38c0*/  UMOV UR15, 0x40000040 ;  /* 0x40000040000f7882 */ /* 0x000fe20000000000 */
[----:B------:R-:W-:Y:S01]  /*38d0*/  HGMMA.64x96x16.F32 R152, gdesc[UR4], RZ, !UPT, gsb0 ;  /* 0x01600000049879f0 */ /* 0x000fe2000c0008ff */
[----:B------:R-:W-:Y:S01]  /*38e0*/  UIADD3 UR18, UR6, 0x6, URZ ;  /* 0x0000000606127890 */ /* 0x000fe2000fffe03f */
[----:B------:R-:W-:Y:S01]  /*38f0*/  IMAD.MOV.U32 R14, RZ, RZ, -0x2 ;  /* 0xfffffffeff0e7424 */ /* 0x000fe200078e00ff */
[----:B------:R-:W-:Y:S01]  /*3900*/  UMOV UR19, 0x40000040 ;  /* 0x4000004000137882 */ /* 0x000fe20000000000 */
[----:B------:R-:W-:Y:S01]  /*3910*/  @UP0 ULDC UR6, c[0x0][0x44c] ;  /* 0x0001130000060ab9 */ /* 0x000fe20000000800 */
[----:B------:R-:W3:Y:S01]  /*3920*/  S2R R202, SR_TID.X ;  /* 0x0000000000ca7919 */ /* 0x000ee20000002100 */
[----:B------:R-:W-:Y:S01]  /*3930*/  @P1 IMAD.HI.U32 R0, R10, UR6, RZ ;  /* 0x000000060a001c27 */ /* 0x000fe2000f8e00ff */
[----:B------:R-:W-:-:S04]  /*3940*/  @UP0 ULDC UR6, c[0x0][0x450] ;  /* 0x0001140000060ab9 */ /* 0x000fc80000000800 */
[----:B------:R-:W-:Y:S01]  /*3950*/  @P1 SHF.R.U32.HI R10, RZ, UR6, R0 ;  /* 0x00000006ff0a1c19 */ /* 0x000fe20008011600 */
[----:B------:R-:W-:Y:S02]  /*3960*/  UMOV UR6, 0x1 ;  /* 0x0000000100067882 */ /* 0x000fe40000000000 */
[----:B------:R-:W-:Y:S02]  /*3970*/  UIMAD UR6, UR23, -0x60, UR6 ;  /* 0xffffffa0170678a4 */ /* 0x000fe4000f8e0206 */
[----:B------:R-:W4:Y:S04]  /*3980*/  SHFL.IDX PT, R0, R10, 0x1, 0x1c1f ;  /* 0x003c1f000a007f89 */ /* 0x000f2800000e0000 */
[----:B------:R-:W-:Y:S01]  /*3990*/  IMAD R21, R17, R14, UR6 ;  /* 0x0000000611157e24 */ /* 0x000fe2000f8e020e */
[----:B------:R-:W5:Y:S03]  /*39a0*/  SHFL.IDX PT, R10, R10, RZ, 0x1c1f ;  /* 0x001c1fff0a0a7589 */ /* 0x000f6600000e0000 */
[----:B--2---:R-:W-:Y:S01]  /*39b0*/  IMAD R21, R12, UR43, R21 ;  /* 0x0000002b0c157c24 */ /* 0x004fe2000f8e0215 */
[----:B---3--:R-:W-:-:S04]  /*39c0*/  SHF.R.U32.HI R202, RZ, 0x7, R202 ;  /* 0x00000007ffca7819 */ /* 0x008fc800000116ca */
[----:B----4-:R-:W-:-:S04]  /*39d0*/  IADD3 R0, R0, -UR25, R21 ;  /* 0x8000001900007c10 */ /* 0x010fc8000fffe015 */
[C---:B------:R-:W-:Y:S02]  /*39e0*/  ISETP.GT.AND P3, PT, R0.reuse, RZ, PT ;  /* 0x000000ff0000720c */ /* 0x040fe40003f64270 */
[----:B------:R-:W-:Y:S02]  /*39f0*/  ISETP.GT.AND P4, PT, R0, 0x1, PT ;  /* 0x000000010000780c */ /* 0x000fe40003f84270 */
[----:B-----5:R-:W-:-:S04]  /*3a00*/  IADD3 R21, R10, -UR25, R21 ;  /* 0x800000190a157c10 */ /* 0x020fc8000fffe015 */
[----:B------:R-:W-:Y:S01]  /*3a10*/  ISETP.GT.AND P5, PT, R21, 0x8, PT ;  /* 0x000000081500780c */ /* 0x000fe20003fa4270 */
        /* <DEDUP_REMOVED lines=22> */
[----:B-1----:R-:W-:Y:S02]  /*3b80*/  FSEL R3, R162, -INF , P3 ;  /* 0xff800000a2037808 */ /* 0x002fe40001800000 */
        /* <DEDUP_REMOVED lines=61> */
[----:B------:R-:W1:Y:S01]  /*3f60*/  SHFL.BFLY PT, R9, R12, 0x2, 0x1f ;  /* 0x0c401f000c097f89 */ /* 0x000e6200000e0000 */
[----:B------:R-:W-:Y:S02]  /*3f70*/  FSEL R153, R153, -INF , P4 ;  /* 0xff80000099997808 */ /* 0x000fe40002000000 */
[----:B------:R-:W-:-:S04]  /*3f80*/  ISETP.GT.AND P5, PT, R21, 0x10, PT ;  /* 0x000000101500780c */ /* 0x000fc80003fa4270 */
[----:B------:R-:W-:Y:S02]  /*3f90*/  FSEL R160, R160, -INF , P5 ;  /* 0xff800000a0a07808 */ /* 0x000fe40002800000 */
[----:B------:R-:W-:-:S04]  /*3fa0*/  ISETP.GT.AND P5, PT, R21, 0x18, PT ;  /* 0x000000181500780c */ /* 0x000fc80003fa4270 */
[----:B------:R-:W-:Y:S02]  /*3fb0*/  FSEL R164, R164, -INF , P5 ;  /* 0xff800000a4a47808 */ /* 0x000fe40002800000 */
[----:B------:R-:W-:-:S04]  /*3fc0*/  ISETP.GT.AND P5, PT, R21, 0x20, PT ;  /* 0x000000201500780c */ /* 0x000fc80003fa4270 */
[----:B------:R-:W-:Y:S02]  /*3fd0*/  FSEL R168, R168, -INF , P5 ;  /* 0xff800000a8a87808 */ /* 0x000fe40002800000 */
[C---:B------:R-:W-:Y:S02]  /*3fe0*/  ISETP.GT.AND P5, PT, R21.reuse, 0x28, PT ;  /* 0x000000281500780c */ /* 0x040fe40003fa4270 */
[----:B-1----:R-:W-:Y:S02]  /*3ff0*/  FMNMX.FTZ R14, R12, R9, !PT ;  /* 0x000000090c0e7209 */ /* 0x002fe40007810000 */
[----:B------:R-:W-:Y:S02]  /*4000*/  FSEL R172, R172, -INF , P5 ;  /* 0xff800000acac7808 */ /* 0x000fe40002800000 */
[----:B------:R-:W-:Y:S01]  /*4010*/  ISETP.GT.AND P5, PT, R21, 0x30, PT ;  /* 0x000000301500780c */ /* 0x000fe20003fa4270 */
[----:B------:R-:W1:Y:S03]  /*4020*/  SHFL.BFLY PT, R9, R14, 0x1, 0x1f ;  /* 0x0c201f000e097f89 */ /* 0x000e6600000e0000 */
[----:B------:R-:W-:-:S02]  /*4030*/  FSEL R176, R176, -INF , P5 ;  /* 0xff800000b0b07808 */ /* 0x000fc40002800000 */
[----:B------:R-:W-:-:S04]  /*4040*/  ISETP.GT.AND P5, PT, R21, 0x38, PT ;  /* 0x000000381500780c */ /* 0x000fc80003fa4270 */
[----:B------:R-:W-:Y:S02]  /*4050*/  FSEL R180, R180, -INF , P5 ;  /* 0xff800000b4b47808 */ /* 0x000fe40002800000 */
[----:B------:R-:W-:-:S04]  /*4060*/  ISETP.GT.AND P5, PT, R21, 0x40, PT ;  /* 0x000000401500780c */ /* 0x000fc80003fa4270 */
[----:B------:R-:W-:Y:S02]  /*4070*/  FSEL R184, R184, -INF , P5 ;  /* 0xff800000b8b87808 */ /* 0x000fe40002800000 */
[----:B------:R-:W-:-:S04]  /*4080*/  ISETP.GT.AND P5, PT, R21, 0x48, PT ;  /* 0x000000481500780c */ /* 0x000fc80003fa4270 */
[----:B------:R-:W-:Y:S02]  /*4090*/  FSEL R188, R188, -INF , P5 ;  /* 0xff800000bcbc7808 */ /* 0x000fe40002800000 */
[----:B------:R-:W-:Y:S02]  /*40a0*/  ISETP.GT.AND P5, PT, R21, 0x50, PT ;  /* 0x000000501500780c */ /* 0x000fe40003fa4270 */
[----:B-1----:R-:W-:Y:S02]  /*40b0*/  FMNMX.FTZ R0, R14, R9, !PT ;  /* 0x000000090e007209 */ /* 0x002fe40007810000 */
[----:B------:R-:W-:Y:S02]  /*40c0*/  FSEL R9, R152, -INF , P3 ;  /* 0xff80000098097808 */ /* 0x000fe40001800000 */
[C---:B------:R-:W-:Y:S01]  /*40d0*/  FSETP.NEU.FTZ.AND P4, PT, R0.reuse, -INF , PT ;  /* 0xff8000000000780b */ /* 0x040fe20003f9d000 */
[----:B------:R-:W-:Y:S01]  /*40e0*/  FMUL.FTZ R12, R0, UR10 ;  /* 0x0000000a000c7c20 */ /* 0x000fe20008410000 */
[----:B------:R-:W-:-:S02]  /*40f0*/  FMNMX.FTZ R10, R9, R8, !PT ;  /* 0x00000008090a7209 */ /* 0x000fc40007810000 */
[----:B------:R-:W-:Y:S02]  /*4100*/  ISETP.GT.AND P3, PT, R21, 0x9, PT ;  /* 0x000000091500780c */ /* 0x000fe40003f64270 */
[----:B------:R-:W-:Y:S02]  /*4110*/  FMNMX.FTZ R15, R153, R10, !PT ;  /* 0x0000000a990f7209 */ /* 0x000fe40007810000 */
[----:B------:R-:W-:Y:S02]  /*4120*/  FSEL R10, R12, RZ, P4 ;  /* 0x000000ff0c0a7208 */ /* 0x000fe40002000000 */
[----:B------:R-:W-:Y:S02]  /*4130*/  FSEL R157, R157, -INF , P3 ;  /* 0xff8000009d9d7808 */ /* 0x000fe40001800000 */
        /* <DEDUP_REMOVED lines=15> */
[----:B------:R1:W-:Y:S01]  /*4230*/  MUFU.EX2 R12, R20 ;  /* 0x00000014000c7308 */ /* 0x0003e20000000800 */
[----:B------:R-:W-:Y:S01]  /*4240*/  FMNMX.FTZ R14, R164, R15, !PT ;  /* 0x0000000fa40e7209 */ /* 0x000fe20007810000 */
[--C-:B------:R-:W-:Y:S01]  /*4250*/  FFMA.FTZ R15, R170, UR10, -R10.reuse ;  /* 0x0000000aaa0f7c23 */ /* 0x100fe2000801080a */
[----:B------:R-:W-:Y:S01]  /*4260*/  ISETP.GT.AND P3, PT, R21, 0x21, PT ;  /* 0x000000211500780c */ /* 0x000fe20003f64270 */
[--C-:B------:R-:W-:Y:S01]  /*4270*/  FFMA.FTZ R11, R11, UR10, -R10.reuse ;  /* 0x0000000a0b0b7c23 */ /* 0x100fe2000801080a */
[----:B------:R-:W-:Y:S01]  /*4280*/  FMNMX.FTZ R13, R165, R14, !PT ;  /* 0x0000000ea50d7209 */ /* 0x000fe20007810000 */
[----:B------:R-:W-:Y:S01]  /*4290*/  FFMA.FTZ R195, R195, UR10, -R10 ;  /* 0x0000000ac3c37c23 */ /* 0x000fe2000801080a */
[----:B------:R-:W-:Y:S01]  /*42a0*/  FSEL R169, R169, -INF , P3 ;  /* 0xff800000a9a97808 */ /* 0x000fe20001800000 */
[----:B------:R-:W-:Y:S01]  /*42b0*/  MUFU.EX2 R155, R155 ;  /* 0x0000009b009b7308 */ /* 0x000fe20000000800 */
[----:B------:R-:W-:-:S02]  /*42c0*/  FMNMX.FTZ R14, R168, R13, !PT ;  /* 0x0000000da80e7209 */ /* 0x000fc40007810000 */
[----:B------:R-:W-:Y:S02]  /*42d0*/  ISETP.GT.AND P3, PT, R21, 0x29, PT ;  /* 0x000000291500780c */ /* 0x000fe40003f64270 */
[----:B------:R-:W-:Y:S02]  /*42e0*/  FMNMX.FTZ R13, R169, R14, !PT ;  /* 0x0000000ea90d7209 */ /* 0x000fe40007810000 */
[----:B------:R-:W-:Y:S01]  /*42f0*/  FSEL R173, R173, -INF , P3 ;  /* 0xff800000adad7808 */ /* 0x000fe20001800000 */
[----:B------:R2:W-:Y:S01]  /*4300*/  MUFU.EX2 R14, R159 ;  /* 0x0000009f000e7308 */ /* 0x0005e20000000800 */
[----:B-1----:R-:W-:Y:S01]  /*4310*/  FMNMX.FTZ R20, R172, R13, !PT ;  /* 0x0000000dac147209 */ /* 0x002fe20007810000 */
[----:B------:R-:W-:Y:S01]  /*4320*/  FFMA.FTZ R13, R3, UR10, -R10 ;  /* 0x0000000a030d7c23 */ /* 0x000fe2000801080a */
[----:B------:R-:W-:Y:S02]  /*4330*/  ISETP.GT.AND P3, PT, R21, 0x31, PT ;  /* 0x000000311500780c */ /* 0x000fe40003f64270 */
[----:B------:R-:W-:-:S02]  /*4340*/  FMNMX.FTZ R3, R173, R20, !PT ;  /* 0x00000014ad037209 */ /* 0x000fc40007810000 */
[----:B------:R-:W-:Y:S01]  /*4350*/  FSEL R177, R177, -INF , P3 ;  /* 0xff800000b1b17808 */ /* 0x000fe20001800000 */
[----:B------:R-:W-:Y:S01]  /*4360*/  MUFU.EX2 R11, R11 ;  /* 0x0000000b000b7308 */ /* 0x000fe20000000800 */
[----:B------:R-:W-:Y:S01]  /*4370*/  FMNMX.FTZ R20, R176, R3, !PT ;  /* 0x00000003b0147209 */ /* 0x000fe20007810000 */
[--C-:B--2---:R-:W-:Y:S01]  /*4380*/  FFMA.FTZ R159, R166, UR10, -R10.reuse ;  /* 0x0000000aa69f7c23 */ /* 0x104fe2000801080a */
[----:B------:R-:W-:Y:S01]  /*4390*/  ISETP.GT.AND P3, PT, R21, 0x39, PT ;  /* 0x000000391500780c */ /* 0x000fe20003f64270 */
[--C-:B------:R-:W-:Y:S01]  /*43a0*/  FFMA.FTZ R166, R183, UR10, -R10.reuse ;  /* 0x0000000ab7a67c23 */ /* 0x100fe2000801080a */
[----:B------:R-:W-:Y:S01]  /*43b0*/  FMNMX.FTZ R3, R177, R20, !PT ;  /* 0x00000014b1037209 */ /* 0x000fe20007810000 */
[----:B------:R-:W-:Y:S01]  /*43c0*/  FFMA.FTZ R183, R199, UR10, -R10 ;  /* 0x0000000ac7b77c23 */ /* 0x000fe2000801080a */
[----:B------:R-:W-:Y:S01]  /*43d0*/  FSEL R181, R181, -INF , P3 ;  /* 0xff800000b5b57808 */ /* 0x000fe20001800000 */
[----:B------:R1:W-:Y:S01]  /*43e0*/  MUFU.EX2 R20, R163 ;  /* 0x000000a300147308 */ /* 0x0003e20000000800 */
[----:B------:R-:W-:-:S02]  /*43f0*/  FMNMX.FTZ R152, R180, R3, !PT ;  /* 0x00000003b4987209 */ /* 0x000fc40007810000 */
[----:B------:R-:W-:Y:S02]  /*4400*/  ISETP.GT.AND P3, PT, R21, 0x41, PT ;  /* 0x000000411500780c */ /* 0x000fe40003f64270 */
[----:B------:R-:W-:Y:S02]  /*4410*/  FMNMX.FTZ R3, R181, R152, !PT ;  /* 0x00000098b5037209 */ /* 0x000fe40007810000 */
[----:B------:R-:W-:Y:S01]  /*4420*/  FSEL R185, R185, -INF , P3 ;  /* 0xff800000b9b97808 */ /* 0x000fe20001800000 */
[----:B------:R-:W-:Y:S01]  /*4430*/  MUFU.EX2 R13, R13 ;  /* 0x0000000d000d7308 */ /* 0x000fe20000000800 */
[----:B------:R-:W-:Y:S01]  /*4440*/  FMNMX.FTZ R152, R184, R3, !PT ;  /* 0x00000003b8987209 */ /* 0x000fe20007810000 */
[--C-:B-1----:R-:W-:Y:S01]  /*4450*/  FFMA.FTZ R163, R174, UR10, -R10.reuse ;  /* 0x0000000aaea37c23 */ /* 0x102fe2000801080a */
[----:B------:R-:W-:Y:S01]  /*4460*/  ISETP.GT.AND P3, PT, R21, 0x49, PT ;  /* 0x000000491500780c */ /* 0x000fe20003f64270 */
[----:B------:R-:W-:Y:S01]  /*4470*/  FFMA.FTZ R174, R190, UR10, -R10 ;  /* 0x0000000abeae7c23 */ /* 0x000fe2000801080a */
[----:B------:R-:W-:-:S02]  /*4480*/  FMNMX.FTZ R3, R185, R152, !PT ;  /* 0x00000098b9037209 */ /* 0x000fc40007810000 */
[----:B------:R-:W-:Y:S01]  /*4490*/  FSEL R189, R189, -INF , P3 ;  /* 0xff800000bdbd7808 */ /* 0x000fe20001800000 */
[----:B------:R1:W-:Y:S01]  /*44a0*/  MUFU.EX2 R152, R167 ;  /* 0x000000a700987308 */ /* 0x0003e20000000800 */
[----:B------:R-:W-:Y:S02]  /*44b0*/  FMNMX.FTZ R154, R188, R3, !PT ;  /* 0x00000003bc9a7209 */ /* 0x000fe40007810000 */
[----:B------:R-:W-:Y:S02]  /*44c0*/  ISETP.GT.AND P3, PT, R21, 0x51, PT ;  /* 0x000000511500780c */ /* 0x000fe40003f64270 */
[----:B------:R-:W-:Y:S02]  /*44d0*/  FSEL R192, R192, -INF , P5 ;  /* 0xff800000c0c07808 */ /* 0x000fe40002800000 */
[----:B------:R-:W-:Y:S01]  /*44e0*/  FMNMX.FTZ R3, R189, R154, !PT ;  /* 0x0000009abd037209 */ /* 0x000fe20007810000 */
[----:B------:R-:W-:Y:S01]  /*44f0*/  MUFU.EX2 R159, R159 ;  /* 0x0000009f009f7308 */ /* 0x000fe20000000800 */
[----:B------:R-:W-:Y:S01]  /*4500*/  ISETP.GT.AND P5, PT, R21, 0x58, PT ;  /* 0x000000581500780c */ /* 0x000fe20003fa4270 */
[----:B-1----:R-:W-:Y:S01]  /*4510*/  FFMA.FTZ R167, R182, UR10, -R10 ;  /* 0x0000000ab6a77c23 */ /* 0x002fe2000801080a */
[----:B------:R-:W-:-:S02]  /*4520*/  FSEL R193, R193, -INF , P3 ;  /* 0xff800000c1c17808 */ /* 0x000fc40001800000 */
[----:B------:R-:W-:Y:S02]  /*4530*/  FMNMX.FTZ R154, R192, R3, !PT ;  /* 0x00000003c09a7209 */ /* 0x000fe40007810000 */
[----:B------:R-:W-:Y:S01]  /*4540*/  ISETP.GT.AND P3, PT, R21, 0x59, PT ;  /* 0x000000591500780c */ /* 0x000fe20003f64270 */
[--C-:B------:R-:W-:Y:S01]  /*4550*/  FFMA.FTZ R21, R178, UR10, -R10.reuse ;  /* 0x0000000ab2157c23 */ /* 0x100fe2000801080a */
[----:B------:R-:W-:Y:S01]  /*4560*/  FSEL R196, R196, -INF , P5 ;  /* 0xff800000c4c47808 */ /* 0x000fe20002800000 */
[----:B------:R-:W-:Y:S01]  /*4570*/  FFMA.FTZ R178, R194, UR10, -R10 ;  /* 0x0000000ac2b27c23 */ /* 0x000fe2000801080a */
[----:B------:R-:W-:Y:S01]  /*4580*/  FMNMX.FTZ R3, R193, R154, !PT ;  /* 0x0000009ac1037209 */ /* 0x000fe20007810000 */
[----:B------:R-:W-:Y:S01]  /*4590*/  MUFU.EX2 R15, R15 ;  /* 0x0000000f000f7308 */ /* 0x000fe20000000800 */
[----:B------:R-:W-:Y:S02]  /*45a0*/  FSEL R197, R197, -INF , P3 ;  /* 0xff800000c5c57808 */ /* 0x000fe40001800000 */
[----:B------:R-:W-:-:S04]  /*45b0*/  FMNMX.FTZ R158, R196, R3, !PT ;  /* 0x00000003c49e7209 */ /* 0x000fc80007810000 */
[----:B------:R-:W-:Y:S01]  /*45c0*/  FMNMX.FTZ R3, R197, R158, !PT ;  /* 0x0000009ec5037209 */ /* 0x000fe20007810000 */
[----:B------:R1:W-:Y:S01]  /*45d0*/  MUFU.EX2 R154, R171 ;  /* 0x000000ab009a7308 */ /* 0x0003e20000000800 */
[--C-:B------:R-:W-:Y:S01]  /*45e0*/  FFMA.FTZ R158, R175, UR10, -R10.reuse ;  /* 0x0000000aaf9e7c23 */ /* 0x100fe2000801080a */
[--C-:B------:R-:W-:Y:S02]  /*45f0*/  FFMA.FTZ R175, R191, UR10, -R10.reuse ;  /* 0x0000000abfaf7c23 */ /* 0x100fe4000801080a */
[----:B------:R-:W2:Y:S04]  /*4600*/  SHFL.BFLY PT, R170, R3, 0x2, 0x1f ;  /* 0x0c401f0003aa7f89 */ /* 0x000ea800000e0000 */
[----:B------:R-:W-:Y:S01]  /*4610*/  MUFU.EX2 R163, R163 ;  /* 0x000000a300a37308 */ /* 0x000fe20000000800 */
[----:B-1----:R-:W-:-:S07]  /*4620*/  FFMA.FTZ R171, R187, UR10, -R10 ;  /* 0x0000000abbab7c23 */ /* 0x002fce000801080a */
[----:B------:R-:W-:Y:S08]  /*4630*/  MUFU.EX2 R158, R158 ;  /* 0x0000009e009e7308 */ /* 0x000ff00000000800 */
[----:B------:R-:W-:Y:S01]  /*4640*/  MUFU.EX2 R21, R21 ;  /* 0x0000001500157308 */ /* 0x000fe20000000800 */
[----:B--2---:R-:W-:Y:S01]  /*4650*/  FMNMX.FTZ R179, R3, R170, !PT ;  /* 0x000000aa03b37209 */ /* 0x004fe20007810000 */
[----:B------:R-:W-:-:S06]  /*4660*/  FFMA.FTZ R170, R186, UR10, -R10 ;  /* 0x0000000abaaa7c23 */ /* 0x000fcc000801080a */
[----:B------:R-:W-:Y:S01]  /*4670*/  MUFU.EX2 R162, R162 ;  /* 0x000000a200a27308 */ /* 0x000fe20000000800 */
[----:B------:R-:W1:Y:S07]  /*4680*/  SHFL.BFLY PT, R182, R179, 0x1, 0x1f ;  /* 0x0c201f00b3b67f89 */ /* 0x000e6e00000e0000 */
[----:B------:R-:W-:Y:S08]  /*4690*/  MUFU.EX2 R167, R167 ;  /* 0x000000a700a77308 */ /* 0x000ff00000000800 */
[----:B------:R-:W-:Y:S08]  /*46a0*/  MUFU.EX2 R166, R166 ;  /* 0x000000a600a67308 */ /* 0x000ff00000000800 */
[----:B------:R-:W-:Y:S01]  /*46b0*/  MUFU.EX2 R170, R170 ;  /* 0x000000aa00aa7308 */ /* 0x000fe20000000800 */
[----:B-1----:R-:W-:Y:S01]  /*46c0*/  FMNMX.FTZ R3, R179, R182, !PT ;  /* 0x000000b6b3037209 */ /* 0x002fe20007810000 */
[----:B------:R-:W-:Y:S01]  /*46d0*/  FFMA.FTZ R182, R198, UR10, -R10 ;  /* 0x0000000ac6b67c23 */ /* 0x000fe2000801080a */
[----:B------:R-:W-:-:S02]  /*46e0*/  FSEL R10, R0, RZ, P4 ;  /* 0x000000ff000a7208 */ /* 0x000fc40002000000 */
[C---:B------:R-:W-:Y:S01]  /*46f0*/  FSETP.NEU.FTZ.AND P3, PT, R3.reuse, -INF , PT ;  /* 0xff8000000300780b */ /* 0x040fe20003f7d000 */
[----:B------:R-:W-:Y:S02]  /*4700*/  FMUL.FTZ R190, R3, UR10 ;  /* 0x0000000a03be7c20 */ /* 0x000fe40008410000 */
[----:B------:R-:W-:Y:S01]  /*4710*/  FADD.FTZ R10, -R10, R7 ;  /* 0x000000070a0a7221 */ /* 0x000fe20000010100 */
[----:B------:R1:W-:Y:S02]  /*4720*/  MUFU.EX2 R179, R195 ;  /* 0x000000c300b37308 */ /* 0x0003e40000000800 */
[----:B------:R-:W-:Y:S01]  /*4730*/  FSEL R190, R190, RZ, P3 ;  /* 0x000000ffbebe7208 */ /* 0x000fe20001800000 */
[----:B------:R-:W-:-:S04]  /*4740*/  FMUL.FTZ R10, R10, UR10 ;  /* 0x0000000a0a0a7c20 */ /* 0x000fc80008410000 */
[--C-:B------:R-:W-:Y:S01]  /*4750*/  FFMA.FTZ R187, R9, UR10, -R190.reuse ;  /* 0x0000000a09bb7c23 */ /* 0x100fe200080108be */
[----:B------:R-:W-:Y:S01]  /*4760*/  FSEL R9, R3, RZ, P3 ;  /* 0x000000ff03097208 */ /* 0x000fe20001800000 */
[----:B------:R-:W2:Y:S01]  /*4770*/  MUFU.EX2 R10, R10 ;  /* 0x0000000a000a7308 */ /* 0x000ea20000000800 */
[--C-:B------:R-:W-:Y:S01]  /*4780*/  FFMA.FTZ R186, R153, UR10, -R190.reuse ;  /* 0x0000000a99ba7c23 */ /* 0x100fe200080108be */
[--C-:B------:R-:W-:Y:S01]  /*4790*/  FFMA.FTZ R156, R156, UR10, -R190.reuse ;  /* 0x0000000a9c9c7c23 */ /* 0x100fe200080108be */
[----:B------:R-:W-:Y:S01]  /*47a0*/  FFMA.FTZ R191, R157, UR10, -R190 ;  /* 0x0000000a9dbf7c23 */ /* 0x000fe200080108be */
[----:B------:R-:W-:Y:S01]  /*47b0*/  FADD.FTZ R9, -R9, R8 ;  /* 0x0000000809097221 */ /* 0x000fe20000010100 */
[--C-:B------:R-:W-:Y:S01]  /*47c0*/  FFMA.FTZ R160, R160, UR10, -R190.reuse ;  /* 0x0000000aa0a07c23 */ /* 0x100fe200080108be */
[--C-:B-1----:R-:W-:Y:S01]  /*47d0*/  FFMA.FTZ R195, R161, UR10, -R190.reuse ;  /* 0x0000000aa1c37c23 */ /* 0x102fe200080108be */
[--C-:B------:R-:W-:Y:S01]  /*47e0*/  FFMA.FTZ R164, R164, UR10, -R190.reuse ;  /* 0x0000000aa4a47c23 */ /* 0x100fe200080108be */
[----:B------:R-:W-:Y:S01]  /*47f0*/  FMUL.FTZ R8, R9, UR10 ;  /* 0x0000000a09087c20 */ /* 0x000fe20008410000 */
        /* <DEDUP_REMOVED lines=8> */
[----:B------:R-:W1:Y:S01]  /*4880*/  MUFU.EX2 R8, R8 ;  /* 0x0000000800087308 */ /* 0x000e620000000800 */
[----:B--2---:R-:W-:Y:S01]  /*4890*/  FFMA.FTZ R9, R10, R4, R11 ;  /* 0x000000040a097223 */ /* 0x004fe2000001000b */
[--C-:B------:R-:W-:Y:S01]  /*48a0*/  FFMA.FTZ R176, R176, UR10, -R190.reuse ;  /* 0x0000000ab0b07c23 */ /* 0x100fe200080108be */
[--C-:B------:R-:W-:Y:S01]  /*48b0*/  FFMA.FTZ R192, R192, UR10, -R190.reuse ;  /* 0x0000000ac0c07c23 */ /* 0x100fe200080108be */
[--C-:B------:R-:W-:Y:S01]  /*48c0*/  FFMA.FTZ R193, R193, UR10, -R190.reuse ;  /* 0x0000000ac1c17c23 */ /* 0x100fe200080108be */
[----:B------:R-:W-:Y:S01]  /*48d0*/  FADD.FTZ R4, R12, R9 ;  /* 0x000000090c047221 */ /* 0x000fe20000010000 */
[----:B------:R-:W-:Y:S01]  /*48e0*/  FFMA.FTZ R196, R196, UR10, -R190 ;  /* 0x0000000ac4c47c23 */ /* 0x000fe200080108be */
[----:B------:R-:W-:Y:S01]  /*48f0*/  F2FP.F16.F32.PACK_AB R165, R162, R21 ;  /* 0x00000015a2a5723e */ /* 0x000fe200000000ff */
[----:B------:R-:W2:Y:S01]  /*4900*/  MUFU.EX2 R186, R186 ;  /* 0x000000ba00ba7308 */ /* 0x000ea20000000800 */
[----:B------:R-:W-:Y:S01]  /*4910*/  FADD.FTZ R9, R155, R4 ;  /* 0x000000049b097221 */ /* 0x000fe20000010000 */
[----:B------:R-:W-:Y:S01]  /*4920*/  F2FP.F16.F32.PACK_AB R155, R14, R155 ;  /* 0x0000009b0e9b723e */ /* 0x000fe200000000ff */
[-C--:B------:R-:W-:Y:S01]  /*4930*/  FMUL.FTZ R26, R26, R10.reuse ;  /* 0x0000000a1a1a7220 */ /* 0x080fe20000410000 */
[-C--:B------:R-:W-:Y:S01]  /*4940*/  FMUL.FTZ R27, R27, R10.reuse ;  /* 0x0000000a1b1b7220 */ /* 0x080fe20000410000 */
[----:B------:R-:W-:Y:S01]  /*4950*/  FADD.FTZ R4, R14, R9 ;  /* 0x000000090e047221 */ /* 0x000fe20000010000 */
[-C--:B------:R-:W-:Y:S01]  /*4960*/  FMUL.FTZ R30, R30, R10.reuse ;  /* 0x0000000a1e1e7220 */ /* 0x080fe20000410000 */
[-C--:B------:R-:W-:Y:S01]  /*4970*/  FMUL.FTZ R31, R31, R10.reuse ;  /* 0x0000000a1f1f7220 */ /* 0x080fe20000410000 */
[----:B------:R-:W3:Y:S01]  /*4980*/  MUFU.EX2 R156, R156 ;  /* 0x0000009c009c7308 */ /* 0x000ee20000000800 */
[----:B-1----:R-:W-:Y:S01]  /*4990*/  FFMA.FTZ R9, R8, R5, R187 ;  /* 0x0000000508097223 */ /* 0x002fe200000100bb */
[----:B------:R-:W-:Y:S01]  /*49a0*/  FADD.FTZ R157, R13, R4 ;  /* 0x000000040d9d7221 */ /* 0x000fe20000010000 */
[----:B------:R-:W-:Y:S01]  /*49b0*/  FFMA.FTZ R5, R180, UR10, -R190 ;  /* 0x0000000ab4057c23 */ /* 0x000fe200080108be */
[-C--:B------:R-:W-:Y:S01]  /*49c0*/  FMUL.FTZ R34, R34, R10.reuse ;  /* 0x0000000a22227220 */ /* 0x080fe20000410000 */
[-C--:B------:R-:W-:Y:S01]  /*49d0*/  FMUL.FTZ R35, R35, R10.reuse ;  /* 0x0000000a23237220 */ /* 0x080fe20000410000 */
[----:B------:R-:W-:Y:S01]  /*49e0*/  FADD.FTZ R180, R20, R157 ;  /* 0x0000009d14b47221 */ /* 0x000fe20000010000 */
[----:B------:R-:W-:Y:S01]  /*49f0*/  FMUL.FTZ R38, R38, R10 ;  /* 0x0000000a26267220 */ /* 0x000fe20000410000 */
[----:B------:R-:W1:Y:S01]  /*4a00*/  MUFU.EX2 R191, R191 ;  /* 0x000000bf00bf7308 */ /* 0x000e620000000800 */
[----:B--2---:R-:W-:Y:S01]  /*4a10*/  FADD.FTZ R153, R186, R9 ;  /* 0x00000009ba997221 */ /* 0x004fe20000010000 */
[----:B------:R-:W-:Y:S01]  /*4a20*/  FADD.FTZ R157, R159, R180 ;  /* 0x000000b49f9d7221 */ /* 0x000fe20000010000 */
[----:B------:R-:W-:Y:S01]  /*4a30*/  IADD3 R9, -R202, 0xb, RZ ;  /* 0x0000000bca097810 */ /* 0x000fe20007ffe1ff */
[--C-:B------:R-:W-:Y:S01]  /*4a40*/  FFMA.FTZ R180, R181, UR10, -R190.reuse ;  /* 0x0000000ab5b47c23 */ /* 0x100fe200080108be */
[--C-:B------:R-:W-:Y:S01]  /*4a50*/  FFMA.FTZ R181, R184, UR10, -R190.reuse ;  /* 0x0000000ab8b57c23 */ /* 0x100fe200080108be */
[----:B------:R-:W-:Y:S01]  /*4a60*/  FADD.FTZ R198, R152, R157 ;  /* 0x0000009d98c67221 */ /* 0x000fe20000010000 */
[----:B------:R-:W-:Y:S01]  /*4a70*/  FFMA.FTZ R184, R185, UR10, -R190 ;  /* 0x0000000ab9b87c23 */ /* 0x000fe200080108be */
[----:B------:R-:W2:Y:S01]  /*4a80*/  MUFU.EX2 R160, R160 ;  /* 0x000000a000a07308 */ /* 0x000ea20000000800 */
[----:B---3--:R-:W-:Y:S01]  /*4a90*/  FADD.FTZ R4, R156, R153 ;  /* 0x000000999c047221 */ /* 0x008fe20000010000 */
[----:B------:R-:W-:Y:S01]  /*4aa0*/  FADD.FTZ R157, R15, R198 ;  /* 0x000000c60f9d7221 */ /* 0x000fe20000010000 */
[--C-:B------:R-:W-:Y:S01]  /*4ab0*/  FFMA.FTZ R185, R188, UR10, -R190.reuse ;  /* 0x0000000abcb97c23 */ /* 0x100fe200080108be */
[--C-:B------:R-:W-:Y:S01]  /*4ac0*/  FFMA.FTZ R188, R189, UR10, -R190.reuse ;  /* 0x0000000abdbc7c23 */ /* 0x100fe200080108be */
[----:B------:R-:W-:Y:S01]  /*4ad0*/  FFMA.FTZ R190, R197, UR10, -R190 ;  /* 0x0000000ac5be7c23 */ /* 0x000fe200080108be */
[----:B------:R-:W-:Y:S01]  /*4ae0*/  FADD.FTZ R198, R154, R157 ;  /* 0x0000009d9ac67221 */ /* 0x000fe20000010000 */
[----:B------:R-:W-:Y:S01]  /*4af0*/  F2FP.F16.F32.PACK_AB R159, R152, R159 ;  /* 0x0000009f989f723e */ /* 0x000fe200000000ff */
[----:B------:R-:W3:Y:S01]  /*4b00*/  MUFU.EX2 R195, R195 ;  /* 0x000000c300c37308 */ /* 0x000ee20000000800 */
[----:B-1----:R-:W-:Y:S01]  /*4b10*/  FADD.FTZ R153, R191, R4 ;  /* 0x00000004bf997221 */ /* 0x002fe20000010000 */
[----:B------:R-:W-:-:S02]  /*4b20*/  @!P2 VIADD R4, R177, 0x22840 ;  /* 0x00022840b104a836 */ /* 0x000fc40000000000 */
[----:B------:R-:W-:Y:S01]  /*4b30*/  FADD.FTZ R157, R163, R198 ;  /* 0x000000c6a39d7221 */ /* 0x000fe20000010000 */
[----:B------:R-:W-:Y:S01]  /*4b40*/  F2FP.F16.F32.PACK_AB R163, R158, R163 ;  /* 0x000000a39ea3723e */ /* 0x000fe200000000ff */
[-C--:B------:R-:W-:Y:S01]  /*4b50*/  FMUL.FTZ R39, R39, R10.reuse ;  /* 0x0000000a27277220 */ /* 0x080fe20000410000 */
[----:B------:R-:W-:Y:S01]  /*4b60*/  F2FP.F16.F32.PACK_AB R152, R186, R187 ;  /* 0x000000bbba98723e */ /* 0x000fe200000000ff */
[-C--:B------:R-:W-:Y:S01]  /*4b70*/  FMUL.FTZ R42, R42, R10.reuse ;  /* 0x0000000a2a2a7220 */ /* 0x080fe20000410000 */
[----:B------:R-:W1:Y:S01]  /*4b80*/  MUFU.EX2 R164, R164 ;  /* 0x000000a400a47308 */ /* 0x000e620000000800 */
[----:B--2---:R-:W-:Y:S01]  /*4b90*/  FADD.FTZ R194, R160, R153 ;  /* 0x00000099a0c27221 */ /* 0x004fe20000010000 */
[----:B------:R-:W-:Y:S01]  /*4ba0*/  @!P2 PRMT R4, RZ, 0x654, R4 ;  /* 0x00000654ff04a816 */ /* 0x000fe20000000004 */
[----:B------:R2:W-:Y:S06]  /*4bb0*/  BAR.ARV R9, 0x100 ;  /* 0x000400090000751d */ /* 0x0005ec0000002000 */
[----:B------:R-:W4:Y:S01]  /*4bc0*/  MUFU.EX2 R199, R199 ;  /* 0x000000c700c77308 */ /* 0x000f220000000800 */
[----:B---3--:R-:W-:Y:S01]  /*4bd0*/  FADD.FTZ R153, R195, R194 ;  /* 0x000000c2c3997221 */ /* 0x008fe20000010000 */
[----:B------:R3:W-:Y:S01]  /*4be0*/  @!P2 SYNCS.ARRIVE.TRANS64.RED.A1T0 RZ, [R4+URZ], RZ ;  /* 0x000000ff04ffa9a7 */ /* 0x0007e2000810043f */
        /* <DEDUP_REMOVED lines=39> */
[----:B------:R-:W-:Y:S01]  /*4e60*/  FADD.FTZ R153, R167, R194 ;  /* 0x000000c2a7997221 */ /* 0x000fe20000010000 */
[----:B------:R-:W-:Y:S01]  /*4e70*/  F2FP.F16.F32.PACK_AB R167, R166, R167 ;  /* 0x000000a7a6a7723e */ /* 0x000fe200000000ff */
[-C--:B------:R-:W-:Y:S01]  /*4e80*/  FMUL.FTZ R94, R94, R10.reuse ;  /* 0x0000000a5e5e7220 */ /* 0x080fe20000410000 */
[----:B------:R-:W-:Y:S01]  /*4e90*/  FMUL.FTZ R95, R95, R10 ;  /* 0x0000000a5f5f7220 */ /* 0x000fe20000410000 */
[----:B------:R-:W-:Y:S01]  /*4ea0*/  FADD.FTZ R161, R166, R153 ;  /* 0x00000099a6a17221 */ /* 0x000fe20000010000 */
[----:B------:R-:W-:Y:S01]  /*4eb0*/  F2FP.F16.F32.PACK_AB R153, R12, R11 ;  /* 0x0000000b0c99723e */ /* 0x000fe200000000ff */
[----:B------:R-:W4:Y:S01]  /*4ec0*/  MUFU.EX2 R203, R203 ;  /* 0x000000cb00cb7308 */ /* 0x000f220000000800 */
[C---:B---3--:R-:W-:Y:S01]  /*4ed0*/  FADD.FTZ R157, R201.reuse, R4 ;  /* 0x00000004c99d7221 */ /* 0x048fe20000010000 */
[----:B------:R-:W-:Y:S01]  /*4ee0*/  FADD.FTZ R12, R170, R161 ;  /* 0x000000a1aa0c7221 */ /* 0x000fe20000010000 */
[----:B------:R-:W-:Y:S01]  /*4ef0*/  F2FP.F16.F32.PACK_AB R162, R201, R172 ;  /* 0x000000acc9a2723e */ /* 0x000fe200000000ff */
[-C--:B------:R-:W-:Y:S01]  /*4f00*/  FMUL.FTZ R98, R98, R10.reuse ;  /* 0x0000000a62627220 */ /* 0x080fe20000410000 */
[-C--:B------:R-:W-:Y:S01]  /*4f10*/  FMUL.FTZ R99, R99, R10.reuse ;  /* 0x0000000a63637220 */ /* 0x080fe20000410000 */
[-C--:B------:R-:W-:Y:S01]  /*4f20*/  FMUL.FTZ R102, R102, R10.reuse ;  /* 0x0000000a66667220 */ /* 0x080fe20000410000 */
[-C--:B------:R-:W-:Y:S01]  /*4f30*/  FMUL.FTZ R103, R103, R10.reuse ;  /* 0x0000000a67677220 */ /* 0x080fe20000410000 */
[----:B------:R-:W3:Y:S01]  /*4f40*/  MUFU.EX2 R171, R171 ;  /* 0x000000ab00ab7308 */ /* 0x000ee20000000800 */
[----:B-1----:R-:W-:Y:S01]  /*4f50*/  FADD.FTZ R4, R176, R157 ;  /* 0x0000009db0047221 */ /* 0x002fe20000010000 */
[----:B------:R-:W-:Y:S01]  /*4f60*/  F2FP.F16.F32.PACK_AB R157, R20, R13 ;  /* 0x0000000d149d723e */ /* 0x000fe200000000ff */
[-C--:B------:R-:W-:Y:S01]  /*4f70*/  FMUL.FTZ R106, R106, R10.reuse ;  /* 0x0000000a6a6a7220 */ /* 0x080fe20000410000 */
[-C--:B------:R-:W-:Y:S01]  /*4f80*/  FMUL.FTZ R107, R107, R10.reuse ;  /* 0x0000000a6b6b7220 */ /* 0x080fe20000410000 */
[-C--:B------:R-:W-:Y:S01]  /*4f90*/  FMUL.FTZ R110, R110, R10.reuse ;  /* 0x0000000a6e6e7220 */ /* 0x080fe20000410000 */
        /* <DEDUP_REMOVED lines=28> */
[----:B------:R-:W-:Y:S01]  /*5160*/  F2FP.F16.F32.PACK_AB R161, R154, R15 ;  /* 0x0000000f9aa1723e */ /* 0x000fe200000000ff */
[----:B------:R-:W-:Y:S01]  /*5170*/  FMUL.FTZ R147, R147, R10 ;  /* 0x0000000a93937220 */ /* 0x000fe20000410000 */
[----:B------:R-:W-:Y:S01]  /*5180*/  F2FP.F16.F32.PACK_AB R154, R191, R156 ;  /* 0x0000009cbf9a723e */ /* 0x000fe200000000ff */
[----:B------:R-:W-:Y:S01]  /*5190*/  FMUL.FTZ R150, R150, R10 ;  /* 0x0000000a96967220 */ /* 0x000fe20000410000 */
[----:B------:R-:W-:Y:S01]  /*51a0*/  F2FP.F16.F32.PACK_AB R156, R195, R160 ;  /* 0x000000a0c39c723e */ /* 0x000fe200000000ff */
[----:B------:R-:W-:Y:S01]  /*51b0*/  FMUL.FTZ R151, R151, R10 ;  /* 0x0000000a97977220 */ /* 0x000fe20000410000 */
[----:B------:R-:W4:Y:S01]  /*51c0*/  MUFU.EX2 R181, R181 ;  /* 0x000000b500b57308 */ /* 0x000f220000000800 */
[----:B---3--:R-:W-:Y:S01]  /*51d0*/  FADD.FTZ R4, R180, R13 ;  /* 0x0000000db4047221 */ /* 0x008fe20000010000 */
[----:B------:R-:W-:Y:S01]  /*51e0*/  F2FP.F16.F32.PACK_AB R160, R7, R168 ;  /* 0x000000a807a0723e */ /* 0x000fe200000000ff */
[-C--:B------:R-:W-:Y:S01]  /*51f0*/  FMUL.FTZ R24, R24, R8.reuse ;  /* 0x0000000818187220 */ /* 0x080fe20000410000 */
[----:B------:R-:W-:Y:S01]  /*5200*/  F2FP.F16.F32.PACK_AB R166, R180, R5 ;  /* 0x00000005b4a6723e */ /* 0x000fe200000000ff */
        /* <DEDUP_REMOVED lines=20> */
[----:B---3--:R-:W-:Y:S01]  /*5350*/  FADD.FTZ R14, R178, R15 ;  /* 0x0000000fb20e7221 */ /* 0x008fe20000010000 */
[----:B------:R-:W-:Y:S01]  /*5360*/  F2FP.F16.F32.PACK_AB R173, R179, R178 ;  /* 0x000000b2b3ad723e */ /* 0x000fe200000000ff */
[-C--:B------:R-:W-:Y:S01]  /*5370*/  FMUL.FTZ R53, R53, R8.reuse ;  /* 0x0000000835357220 */ /* 0x080fe20000410000 */
[-C--:B------:R-:W-:Y:S01]  /*5380*/  FMUL.FTZ R56, R56, R8.reuse ;  /* 0x0000000838387220 */ /* 0x080fe20000410000 */
[-C--:B------:R-:W-:Y:S01]  /*5390*/  FMUL.FTZ R57, R57, R8.reuse ;  /* 0x0000000839397220 */ /* 0x080fe20000410000 */
[-C--:B------:R-:W-:Y:S01]  /*53a0*/  FMUL.FTZ R60, R60, R8.reuse ;  /* 0x000000083c3c7220 */ /* 0x080fe20000410000 */
[-C--:B------:R-:W-:Y:S01]  /*53b0*/  FMUL.FTZ R61, R61, R8.reuse ;  /* 0x000000083d3d7220 */ /* 0x080fe20000410000 */
[----:B------:R-:W3:Y:S01]  /*53c0*/  MUFU.EX2 R182, R182 ;  /* 0x000000b600b67308 */ /* 0x000ee20000000800 */
[C---:B-1----:R-:W-:Y:S01]  /*53d0*/  FADD.FTZ R4, R184.reuse, R13 ;  /* 0x0000000db8047221 */ /* 0x042fe20000010000 */
[----:B------:R-:W-:Y:S01]  /*53e0*/  FADD.FTZ R13, R179, R14 ;  /* 0x0000000eb30d7221 */ /* 0x000fe20000010000 */
[----:B------:R-:W-:Y:S01]  /*53f0*/  F2FP.F16.F32.PACK_AB R168, R184, R181 ;  /* 0x000000b5b8a8723e */ /* 0x000fe200000000ff */
        /* <DEDUP_REMOVED lines=52> */
[----:B------:R-:W-:Y:S01]  /*5740*/  FMUL.FTZ R140, R140, R8 ;  /* 0x000000088c8c7220 */ /* 0x000fe20000410000 */
[C---:B----4-:R-:W-:Y:S01]  /*5750*/  FADD.FTZ R4, R183.reuse, R4 ;  /* 0x00000004b7047221 */ /* 0x050fe20000010000 */
[----:B------:R-:W-:Y:S01]  /*5760*/  F2FP.F16.F32.PACK_AB R175, R183, R182 ;  /* 0x000000b6b7af723e */ /* 0x000fe200000000ff */
[-C--:B------:R-:W-:Y:S01]  /*5770*/  FMUL.FTZ R141, R141, R8.reuse ;  /* 0x000000088d8d7220 */ /* 0x080fe20000410000 */
[-C--:B------:R-:W-:Y:S01]  /*5780*/  FMUL.FTZ R144, R144, R8.reuse ;  /* 0x0000000890907220 */ /* 0x080fe20000410000 */
[-C--:B------:R-:W-:Y:S01]  /*5790*/  FMUL.FTZ R145, R145, R8.reuse ;  /* 0x0000000891917220 */ /* 0x080fe20000410000 */
[-C--:B------:R-:W-:Y:S01]  /*57a0*/  FMUL.FTZ R148, R148, R8.reuse ;  /* 0x0000000894947220 */ /* 0x080fe20000410000 */
[----:B------:R-:W-:Y:S01]  /*57b0*/  FMUL.FTZ R149, R149, R8 ;  /* 0x0000000895957220 */ /* 0x000fe20000410000 */
[C---:B---3--:R-:W-:Y:S01]  /*57c0*/  FADD.FTZ R5, R13.reuse, R14 ;  /* 0x0000000e0d057221 */ /* 0x048fe20000010000 */
[----:B------:R-:W-:Y:S01]  /*57d0*/  F2FP.F16.F32.PACK_AB R174, R13, R196 ;  /* 0x000000c40dae723e */ /* 0x000fe200000000ff */
[----:B--2---:R-:W-:Y:S06]  /*57e0*/  @!P0 BRA `(.L_x_13242) ;  /* 0x0000000000048947 */ /* 0x004fec0003800000 */
[----:B------:R-:W-:Y:S01]  /*57f0*/  BPT.TRAP 0x1 ;  /* 0x000000040000795c */ /* 0x000fe20000300000 */
.L_x_13242:
[----:B------:R1:W2:Y:S01]  /*5800*/  SYNCS.PHASECHK.TRANS64.TRYWAIT P3, [UR26+0x22850], R6 ;  /* 0x02285006ff0075a7 */ /* 0x0002a2000806015a */
[----:B------:R-:W-:Y:S05]  /*5810*/  @!P0 BRA `(.L_x_13243) ;  /* 0x0000000000048947 */ /* 0x000fea0003800000 */
[----:B------:R-:W-:Y:S01]  /*5820*/  BPT.TRAP 0x1 ;  /* 0x000000040000795c */ /* 0x000fe20000300000 */
.L_x_13243:
[----:B--2---:R-:W-:Y:S05]  /*5830*/  @P3 BRA `(.L_x_13244) ;  /* 0x0000000000083947 */ /* 0x004fea0003800000 */
[----:B------:R-:W2:Y:S02]  /*5840*/  SYNCS.PHASECHK.TRANS64.TRYWAIT P3, [UR26+0x22850], R6 ;  /* 0x02285006ff0075a7 */ /* 0x000ea4000806015a */
[----:B--2---:R-:W-:Y:S05]  /*5850*/  @!P3 BRA `(.L_x_13245) ;  /* 0x0000009c0044b947 */ /* 0x004fea0003800000 */
.L_x_13244:
[----:B------:R-:W3:Y:S01]  /*5860*/  S2R R7, SR_TID.X ;  /* 0x0000000000077919 */ /* 0x000ee20000002100 */
[----:B------:R-:W-:Y:S01]  /*5870*/  UIMAD UR11, UR36, 0xc00, UR21 ;  /* 0x00000c00240b78a4 */ /* 0x000fe2000f8e0215 */
[----:B--2---:R-:W-:Y:S01]  /*5880*/  @!P2 VIADD R177, R177, 0x22860 ;  /* 0x00022860b1b1a836 */ /* 0x004fe20000000000 */
[----:B------:R-:W-:Y:S01]  /*5890*/  UMOV UR7, 0x40000040 ;  /* 0x4000004000077882 */ /* 0x000fe20000000000 */
[----:B------:R-:W-:Y:S01]  /*58a0*/  UISETP.GT.AND UP1, UPT, UR23, UR22, UPT ;  /* 0x000000161700728c */ /* 0x000fe2000bf24270 */
[----:B------:R-:W-:Y:S01]  /*58b0*/  IMAD.MOV.U32 R8, RZ, RZ, R3 ;  /* 0x000000ffff087224 */ /* 0x000fe200078e0003 */
[----:B------:R-:W-:Y:S01]  /*58c0*/  UIADD3 UR23, UR23, -0x1, URZ ;  /* 0xffffffff17177890 */ /* 0x000fe2000fffe03f */
[----:B------:R-:W-:Y:S01]  /*58d0*/  @!P2 PRMT R177, RZ, 0x654, R177 ;  /* 0x00000654ffb1a816 */ /* 0x000fe200000000b1 */
[----:B------:R-:W-:Y:S02]  /*58e0*/  UMOV UR6, UR11 ;  /* 0x0000000b00067c82 */ /* 0x000fe40008000000 */
[----:B------:R-:W-:-:S02]  /*58f0*/  PLOP3.LUT P3, PT, PT, PT, UP1, 0x80, 0x0 ;  /* 0x000000000000781c */ /* 0x000fc40003f6f018 */
[----:B---3--:R-:W-:-:S05]  /*5900*/  SHF.R.U32.HI R7, RZ, 0x7, R7 ;  /* 0x00000007ff077819 */ /* 0x008fca0000011607 */
[----:B01----:R-:W-:Y:S02]  /*5910*/  VIADD R6, R7, 0x8 ;  /* 0x0000000807067836 */ /* 0x003fe40000000000 */
        /* <DEDUP_REMOVED lines=37> */
.L_x_13237:
[----:B------:R-:W-:-:S13]  /*5b70*/  ISETP.LE.AND P1, PT, RZ, UR23, PT ;  /* 0x00000017ff007c0c */ /* 0x000fda000bf23270 */
[----:B------:R-:W-:Y:S05]  /*5b80*/  @!P1 BRA `(.L_x_13247) ;  /* 0x0000001c004c9947 */ /* 0x000fea0003800000 */
[----:B------:R-:W-:Y:S01]  /*5b90*/  IMAD.MOV.U32 R201, RZ, RZ, R0 ;  /* 0x000000ffffc97224 */ /* 0x000fe200078e0000 */
[----:B------:R-:W-:Y:S01]  /*5ba0*/  ULDC UR22, c[0x0][0x988] ;  /* 0x0002620000167ab9 */ /* 0x000fe20000000800 */
[----:B------:R-:W-:-:S07]  /*5bb0*/  IMAD.MOV.U32 R7, RZ, RZ, R3 ;  /* 0x000000ffff077224 */ /* 0x000fce00078e0003 */
.L_x_13256:
[----:B------:R-:W-:-:S04]  /*5bc0*/  UIADD3 UR36, UR36, 0x1, URZ ;  /* 0x0000000124247890 */ /* 0x000fc8000fffe03f */
[----:B------:R-:W-:-:S04]  /*5bd0*/  UISETP.NE.AND UP0, UPT, UR36, 0x2, UPT ;  /* 0x000000022400788c */ /* 0x000fc8000bf05270 */
[----:B------:R-:W-:Y:S02]  /*5be0*/  USEL UR6, URZ, 0x1, UP0 ;  /* 0x000000013f067887 */ /* 0x000fe40008000000 */
[----:B------:R-:W-:Y:S02]  /*5bf0*/  USEL UR36, UR36, URZ, UP0 ;  /* 0x0000003f24247287 */ /* 0x000fe40008000000 */
[----:B------:R-:W-:Y:S01]  /*5c00*/  ULOP3.LUT UR37, UR37, UR6, URZ, 0x3c, !UPT ;  /* 0x0000000625257292 */ /* 0x000fe2000f8e3c3f */
[----:B-1----:R-:W-:Y:S11]  /*5c10*/  @!P0 BRA `(.L_x_13248) ;  /* 0x0000000000048947 */ /* 0x002ff60003800000 */
[----:B------:R-:W-:Y:S01]  /*5c20*/  BPT.TRAP 0x1 ;  /* 0x000000040000795c */ /* 0x000fe20000300000 */
.L_x_13248:
[----:B------:R-:W1:Y:S01]  /*5c30*/  S2UR UR7, SR_CgaCtaId ;  /* 0x00000000000779c3 */ /* 0x000e620000008800 */
[----:B------:R-:W-:Y:S01]  /*5c40*/  UMOV UR6, 0x400 ;  /* 0x0000040000067882 */ /* 0x000fe20000000000 */
[----:B0-----:R-:W-:-:S05]  /*5c50*/  IMAD.U32 R6, RZ, RZ, UR37 ;  /* 0x00000025ff067e24 */ /* 0x001fca000f8e00ff */
[----:B------:R-:W-:Y:S01]  /*5c60*/  SHF.L.U32 R6, R6, 0x1f, RZ ;  /* 0x0000001f06067819 */ /* 0x000fe200000006ff */
[----:B-1----:R-:W-:-:S04]  /*5c70*/  ULEA UR6, UR7, UR6, 0x18 ;  /* 0x0000000607067291 */ /* 0x002fc8000f8ec03f */
[----:B------:R-:W-:-:S09]  /*5c80*/  ULEA UR24, UR36, UR6, 0x3 ;  /* 0x0000000624187291 */ /* 0x000fd2000f8e183f */
[----:B------:R0:W1:Y:S01]  /*5c90*/  SYNCS.PHASECHK.TRANS64.TRYWAIT P1, [UR24+0x22830], R6 ;  /* 0x02283006ff0075a7 */ /* 0x0000620008020158 */
[----:B------:R-:W-:Y:S05]  /*5ca0*/  @!P0 BRA `(.L_x_13249) ;  /* 0x0000000000048947 */ /* 0x000fea0003800000 */
[----:B------:R-:W-:Y:S01]  /*5cb0*/  BPT.TRAP 0x1 ;  /* 0x000000040000795c */ /* 0x000fe20000300000 */
.L_x_13249:
[----:B-1----:R-:W-:Y:S05]  /*5cc0*/  @P1 BRA `(.L_x_13250) ;  /* 0x0000000000081947 */ /* 0x002fea0003800000 */
[----:B------:R-:W1:Y:S02]  /*5cd0*/  SYNCS.PHASECHK.TRANS64.TRYWAIT P1, [UR24+0x22830], R6 ;  /* 0x02283006ff0075a7 */ /* 0x000e640008020158 */
[----:B-1----:R-:W-:Y:S05]  /*5ce0*/  @!P1 BRA `(.L_x_13251) ;  /* 0x0000009800349947 */ /* 0x002fea0003800000 */
.L_x_13250:
        /* <DEDUP_REMOVED lines=52> */
[----:B------:R-:W-:-:S03]  /*6030*/  FMUL.FTZ R9, R3, UR10 ;  /* 0x0000000a03097c20 */ /* 0x000fc60008410000 */
        /* <DEDUP_REMOVED lines=14> */
[----:B------:R-:W2:Y:S01]  /*6120*/  MUFU.EX2 R7, R7 ;  /* 0x0000000700077308 */ /* 0x000ea20000000800 */
        /* <DEDUP_REMOVED lines=9> */
[-C--:B-1----:R-:W-:Y:S01]  /*61c0*/  FMUL.FTZ R24, R24, R8.reuse ;  /* 0x0000000818187220 */ /* 0x082fe20000410000 */
[----:B------:R-:W-:Y:S01]  /*61d0*/  FMNMX.FTZ R0, R166, R11, !PT ;  /* 0x0000000ba6007209 */ /* 0x000fe20007810000 */
[--C-:B------:R-:W-:Y:S01]  /*61e0*/  FFMA.FTZ R11, R157, UR10, -R9.reuse ;  /* 0x0000000a9d0b7c23 */ /* 0x100fe20008010809 */
[----:B------:R-:W-:Y:S01]  /*61f0*/  FFMA.FTZ R157, R177, UR10, -R9 ;  /* 0x0000000ab19d7c23 */ /* 0x000fe20008010809 */
        /* <DEDUP_REMOVED lines=11> */
[----:B---3--:R-:W-:Y:S01]  /*62b0*/  FADD.FTZ R5, R152, R5 ;  /* 0x0000000598057221 */ /* 0x008fe20000010000 */
        /* <DEDUP_REMOVED lines=19> */
[-C--:B------:R-:W-:Y:S01]  /*63f0*/  FMUL.FTZ R53, R53, R8.reuse ;  /* 0x0000000835357220 */ /* 0x080fe20000410000 */
        /* <DEDUP_REMOVED lines=73> */
[----:B------:R-:W-:Y:S01]  /*6890*/  FMUL.FTZ R149, R149, R8 ;  /* 0x0000000895957220 */ /* 0x000fe20000410000 */
[----:B------:R-:W-:Y:S01]  /*68a0*/  MUFU.EX2 R161, R161 ;  /* 0x000000a100a17308 */ /* 0x000fe20000000800 */
[----:B------:R-:W-:-:S07]  /*68b0*/  F2FP.F16.F32.PACK_AB R152, R152, R7 ;  /* 0x000000079898723e */ /* 0x000fce00000000ff */
[----:B------:R-:W-:Y:S08]  /*68c0*/  MUFU.EX2 R168, R168 ;  /* 0x000000a800a87308 */ /* 0x000ff00000000800 */
[----:B------:R-:W-:Y:S01]  /*68d0*/  MUFU.EX2 R165, R165 ;  /* 0x000000a500a57308 */ /* 0x000fe20000000800 */
[----:B-1----:R-:W-:-:S05]  /*68e0*/  FMNMX.FTZ R0, R177, R0, !PT ;  /* 0x00000000b1007209 */ /* 0x002fca0007810000 */
[C---:B------:R-:W-:Y:S01]  /*68f0*/  FMUL.FTZ R189, R0.reuse, UR10 ;  /* 0x0000000a00bd7c20 */ /* 0x040fe20008410000 */
[----:B------:R-:W-:Y:S01]  /*6900*/  FADD.FTZ R9, -R0, R201 ;  /* 0x000000c900097221 */ /* 0x000fe20000010100 */
[----:B------:R-:W-:Y:S02]  /*6910*/  MUFU.EX2 R169, R169 ;  /* 0x000000a900a97308 */ /* 0x000fe40000000800 */
[--C-:B------:R-:W-:Y:S01]  /*6920*/  FFMA.FTZ R214, R175, UR10, -R189.reuse ;  /* 0x0000000aafd67c23 */ /* 0x100fe200080108bd */
[--C-:B------:R-:W-:Y:S01]  /*6930*/  FFMA.FTZ R175, R178, UR10, -R189.reuse ;  /* 0x0000000ab2af7c23 */ /* 0x100fe200080108bd */
[--C-:B------:R-:W-:Y:S01]  /*6940*/  FFMA.FTZ R178, R179, UR10, -R189.reuse ;  /* 0x0000000ab3b27c23 */ /* 0x100fe200080108bd */
[--C-:B------:R-:W-:Y:S01]  /*6950*/  FFMA.FTZ R179, R182, UR10, -R189.reuse ;  /* 0x0000000ab6b37c23 */ /* 0x100fe200080108bd */
[--C-:B------:R-:W-:Y:S01]  /*6960*/  FFMA.FTZ R182, R183, UR10, -R189.reuse ;  /* 0x0000000ab7b67c23 */ /* 0x100fe200080108bd */
[----:B------:R-:W-:Y:S02]  /*6970*/  IMAD.U32 R183, RZ, RZ, UR24 ;  /* 0x00000018ffb77e24 */ /* 0x000fe4000f8e00ff */
[----:B------:R-:W-:Y:S01]  /*6980*/  FMUL.FTZ R9, R9, UR10 ;  /* 0x0000000a09097c20 */ /* 0x000fe20008410000 */
[--C-:B------:R-:W-:Y:S01]  /*6990*/  FFMA.FTZ R184, R154, UR10, -R189.reuse ;  /* 0x0000000a9ab87c23 */ /* 0x100fe200080108bd */
[--C-:B------:R-:W-:Y:S01]  /*69a0*/  FFMA.FTZ R155, R155, UR10, -R189.reuse ;  /* 0x0000000a9b9b7c23 */ /* 0x100fe200080108bd */
[----:B------:R-:W-:Y:S01]  /*69b0*/  @!P2 VIADD R154, R183, 0x22840 ;  /* 0x00022840b79aa836 */ /* 0x000fe20000000000 */
[----:B------:R1:W-:Y:S01]  /*69c0*/  MUFU.EX2 R181, R9 ;  /* 0x0000000900b57308 */ /* 0x0003e20000000800 */
[--C-:B------:R-:W-:Y:S01]  /*69d0*/  FFMA.FTZ R185, R158, UR10, -R189.reuse ;  /* 0x0000000a9eb97c23 */ /* 0x100fe200080108bd */
[--C-:B------:R-:W-:Y:S01]  /*69e0*/  FFMA.FTZ R188, R159, UR10, -R189.reuse ;  /* 0x0000000a9fbc7c23 */ /* 0x100fe200080108bd */
[--C-:B------:R-:W-:Y:S01]  /*69f0*/  FFMA.FTZ R159, R162, UR10, -R189.reuse ;  /* 0x0000000aa29f7c23 */ /* 0x100fe200080108bd */
[----:B------:R-:W-:Y:S01]  /*6a00*/  @!P2 PRMT R154, RZ, 0x654, R154 ;  /* 0x00000654ff9aa816 */ /* 0x000fe2000000009a */
[--C-:B------:R-:W-:Y:S01]  /*6a10*/  FFMA.FTZ R192, R163, UR10, -R189.reuse ;  /* 0x0000000aa3c07c23 */ /* 0x100fe200080108bd */
[--C-:B------:R-:W-:Y:S01]  /*6a20*/  FFMA.FTZ R163, R166, UR10, -R189.reuse ;  /* 0x0000000aa6a37c23 */ /* 0x100fe200080108bd */
[--C-:B------:R-:W-:Y:S01]  /*6a30*/  FFMA.FTZ R202, R171, UR10, -R189.reuse ;  /* 0x0000000aabca7c23 */ /* 0x100fe200080108bd */
[----:B------:R-:W2:Y:S01]  /*6a40*/  MUFU.EX2 R184, R184 ;  /* 0x000000b800b87308 */ /* 0x000ea20000000800 */
[----:B-1----:R-:W-:Y:S01]  /*6a50*/  IADD3 R9, -R203, 0xb, RZ ;  /* 0x0000000bcb097810 */ /* 0x002fe20007ffe1ff */
[--C-:B------:R-:W-:Y:S01]  /*6a60*/  FFMA.FTZ R171, R174, UR10, -R189.reuse ;  /* 0x0000000aaeab7c23 */ /* 0x100fe200080108bd */
[--C-:B------:R-:W-:Y:S01]  /*6a70*/  FFMA.FTZ R186, R186, UR10, -R189.reuse ;  /* 0x0000000ababa7c23 */ /* 0x100fe200080108bd */
[--C-:B------:R-:W-:Y:S01]  /*6a80*/  FFMA.FTZ R187, R187, UR10, -R189.reuse ;  /* 0x0000000abbbb7c23 */ /* 0x100fe200080108bd */
[--C-:B------:R-:W-:Y:S01]  /*6a90*/  FFMA.FTZ R190, R190, UR10, -R189.reuse ;  /* 0x0000000abebe7c23 */ /* 0x100fe200080108bd */
[----:B------:R1:W-:Y:S06]  /*6aa0*/  BAR.ARV R9, 0x100 ;  /* 0x000400090000751d */ /* 0x0003ec0000002000 */
[----:B------:R3:W-:Y:S01]  /*6ab0*/  @!P2 SYNCS.ARRIVE.TRANS64.RED.A1T0 RZ, [R154+URZ], RZ ;  /* 0x000000ff9affa9a7 */ /* 0x0007e2000810043f */
[----:B------:R-:W4:Y:S01]  /*6ac0*/  MUFU.EX2 R155, R155 ;  /* 0x0000009b009b7308 */ /* 0x000f220000000800 */
[--C-:B------:R-:W-:Y:S01]  /*6ad0*/  FFMA.FTZ R191, R191, UR10, -R189.reuse ;  /* 0x0000000abfbf7c23 */ /* 0x100fe200080108bd */
[--C-:B------:R-:W-:Y:S01]  /*6ae0*/  FFMA.FTZ R194, R194, UR10, -R189.reuse ;  /* 0x0000000ac2c27c23 */ /* 0x100fe200080108bd */
[--C-:B------:R-:W-:Y:S01]  /*6af0*/  FFMA.FTZ R195, R195, UR10, -R189.reuse ;  /* 0x0000000ac3c37c23 */ /* 0x100fe200080108bd */
[----:B--2---:R-:W-:Y:S01]  /*6b00*/  FFMA.FTZ R4, R181, R4, R184 ;  /* 0x00000004b5047223 */ /* 0x004fe200000100b8 */
[--C-:B------:R-:W-:Y:S01]  /*6b10*/  FFMA.FTZ R198, R198, UR10, -R189.reuse ;  /* 0x0000000ac6c67c23 */ /* 0x100fe200080108bd */
[----:B------:R-:W-:Y:S01]  /*6b20*/  FFMA.FTZ R199, R199, UR10, -R189 ;  /* 0x0000000ac7c77c23 */ /* 0x000fe200080108bd */
[----:B---3--:R-:W-:Y:S01]  /*6b30*/  FADD.FTZ R154, R10, R5 ;  /* 0x000000050a9a7221 */ /* 0x008fe20000010000 */
[----:B------:R-:W-:Y:S01]  /*6b40*/  MUFU.EX2 R185, R185 ;  /* 0x000000b900b97308 */ /* 0x000fe20000000800 */
[----:B------:R-:W-:Y:S01]  /*6b50*/  F2FP.F16.F32.PACK_AB R162, R153, R14 ;  /* 0x0000000e99a2723e */ /* 0x000fe200000000ff */
[-C--:B------:R-:W-:Y:S01]  /*6b60*/  FMUL.FTZ R26, R26, R181.reuse ;  /* 0x000000b51a1a7220 */ /* 0x080fe20000410000 */
[----:B------:R-:W-:Y:S01]  /*6b70*/  FADD.FTZ R5, R11, R154 ;  /* 0x0000009a0b057221 */ /* 0x000fe20000010000 */
[----:B------:R-:W-:Y:S01]  /*6b80*/  F2FP.F16.F32.PACK_AB R166, R161, R20 ;  /* 0x00000014a1a6723e */ /* 0x000fe200000000ff */
[-C--:B------:R-:W-:Y:S01]  /*6b90*/  FMUL.FTZ R27, R27, R181.reuse ;  /* 0x000000b51b1b7220 */ /* 0x080fe20000410000 */
[-C--:B------:R-:W-:Y:S01]  /*6ba0*/  FMUL.FTZ R30, R30, R181.reuse ;  /* 0x000000b51e1e7220 */ /* 0x080fe20000410000 */
[----:B------:R-:W-:Y:S01]  /*6bb0*/  FADD.FTZ R154, R156, R5 ;  /* 0x000000059c9a7221 */ /* 0x000fe20000010000 */
[----:B------:R-:W-:Y:S01]  /*6bc0*/  MUFU.EX2 R188, R188 ;  /* 0x000000bc00bc7308 */ /* 0x000fe20000000800 */
[----:B----4-:R-:W-:Y:S01]  /*6bd0*/  FADD.FTZ R4, R155, R4 ;  /* 0x000000049b047221 */ /* 0x010fe20000010000 */
[C---:B------:R-:W-:Y:S01]  /*6be0*/  F2FP.F16.F32.PACK_AB R156, R13.reuse, R156 ;  /* 0x0000009c0d9c723e */ /* 0x040fe200000000ff */
        /* <DEDUP_REMOVED lines=13> */
[----:B------:R-:W2:Y:S01]  /*6cc0*/  MUFU.EX2 R192, R192 ;  /* 0x000000c000c07308 */ /* 0x000ea20000000800 */
[----:B------:R-:W-:Y:S01]  /*6cd0*/  F2FP.F16.F32.PACK_AB R160, R21, R160 ;  /* 0x000000a015a0723e */ /* 0x000fe200000000ff */
        /* <DEDUP_REMOVED lines=10> */
[----:B------:R-:W-:Y:S01]  /*6d80*/  F2FP.F16.F32.PACK_AB R153, R155, R184 ;  /* 0x000000b89b99723e */ /* 0x000fe200000000ff */
[-C--:B------:R-:W-:Y:S01]  /*6d90*/  FMUL.FTZ R59, R59, R181.reuse ;  /* 0x000000b53b3b7220 */ /* 0x080fe20000410000 */
[-C--:B------:R-:W-:Y:S01]  /*6da0*/  FMUL.FTZ R62, R62, R181.reuse ;  /* 0x000000b53e3e7220 */ /* 0x080fe20000410000 */
[----:B------:R-:W-:Y:S01]  /*6db0*/  FADD.FTZ R154, R164, R5 ;  /* 0x00000005a49a7221 */ /* 0x000fe20000010000 */
[----:B------:R-:W-:Y:S01]  /*6dc0*/  MUFU.EX2 R163, R163 ;  /* 0x000000a300a37308 */ /* 0x000fe20000000800 */
[--C-:B---3--:R-:W-:Y:S01]  /*6dd0*/  FFMA.FTZ R196, R167, UR10, -R189.reuse ;  /* 0x0000000aa7c47c23 */ /* 0x108fe200080108bd */
[----:B------:R-:W-:Y:S01]  /*6de0*/  FFMA.FTZ R167, R170, UR10, -R189 ;  /* 0x0000000aaaa77c23 */ /* 0x000fe200080108bd */
[C---:B------:R-:W-:Y:S01]  /*6df0*/  FADD.FTZ R5, R157.reuse, R154 ;  /* 0x0000009a9d057221 */ /* 0x040fe20000010000 */
[----:B------:R-:W-:Y:S01]  /*6e00*/  F2FP.F16.F32.PACK_AB R164, R157, R164 ;  /* 0x000000a49da4723e */ /* 0x000fe200000000ff */
[----:B------:R-:W-:Y:S01]  /*6e10*/  FMUL.FTZ R63, R63, R181 ;  /* 0x000000b53f3f7220 */ /* 0x000fe20000410000 */
[----:B--2---:R-:W-:Y:S01]  /*6e20*/  F2FP.F16.F32.PACK_AB R157, R192, R159 ;  /* 0x0000009fc09d723e */ /* 0x004fe200000000ff */
[----:B------:R-:W-:Y:S01]  /*6e30*/  FADD.FTZ R154, R20, R5 ;  /* 0x00000005149a7221 */ /* 0x000fe20000010000 */
[----:B------:R-:W2:Y:S01]  /*6e40*/  MUFU.EX2 R196, R196 ;  /* 0x000000c400c47308 */ /* 0x000ea20000000800 */
[-C--:B------:R-:W-:Y:S01]  /*6e50*/  FMUL.FTZ R66, R66, R181.reuse ;  /* 0x000000b542427220 */ /* 0x080fe20000410000 */
[-C--:B------:R-:W-:Y:S01]  /*6e60*/  FMUL.FTZ R67, R67, R181.reuse ;  /* 0x000000b543437220 */ /* 0x080fe20000410000 */
[----:B------:R-:W-:Y:S01]  /*6e70*/  FADD.FTZ R5, R161, R154 ;  /* 0x0000009aa1057221 */ /* 0x000fe20000010000 */
[-C--:B------:R-:W-:Y:S01]  /*6e80*/  FMUL.FTZ R70, R70, R181.reuse ;  /* 0x000000b546467220 */ /* 0x080fe20000410000 */
[-C--:B------:R-:W-:Y:S01]  /*6e90*/  FMUL.FTZ R71, R71, R181.reuse ;  /* 0x000000b547477220 */ /* 0x080fe20000410000 */
[-C--:B------:R-:W-:Y:S01]  /*6ea0*/  FMUL.FTZ R74, R74, R181.reuse ;  /* 0x000000b54a4a7220 */ /* 0x080fe20000410000 */
        /* <DEDUP_REMOVED lines=9> */
[----:B------:R-:W-:Y:S01]  /*6f40*/  F2FP.F16.F32.PACK_AB R154, R11, R10 ;  /* 0x0000000a0b9a723e */ /* 0x000fe200000000ff */
[----:B------:R-:W-:Y:S01]  /*6f50*/  FADD.FTZ R11, R185, R4 ;  /* 0x00000004b90b7221 */ /* 0x000fe20000010000 */
[----:B------:R-:W3:Y:S01]  /*6f60*/  MUFU.EX2 R202, R202 ;  /* 0x000000ca00ca7308 */ /* 0x000ee20000000800 */
[-C--:B------:R-:W-:Y:S01]  /*6f70*/  FMUL.FTZ R83, R83, R181.reuse ;  /* 0x000000b553537220 */ /* 0x080fe20000410000 */
[-C--:B------:R-:W-:Y:S01]  /*6f80*/  FMUL.FTZ R86, R86, R181.reuse ;  /* 0x000000b556567220 */ /* 0x080fe20000410000 */
[----:B------:R-:W-:Y:S01]  /*6f90*/  FADD.FTZ R4, R188, R11 ;  /* 0x0000000bbc047221 */ /* 0x000fe20000010000 */
[-C--:B------:R-:W-:Y:S01]  /*6fa0*/  FMUL.FTZ R87, R87, R181.reuse ;  /* 0x000000b557577220 */ /* 0x080fe20000410000 */
[-C--:B------:R-:W-:Y:S01]  /*6fb0*/  FMUL.FTZ R90, R90, R181.reuse ;  /* 0x000000b55a5a7220 */ /* 0x080fe20000410000 */
[----:B------:R-:W-:Y:S01]  /*6fc0*/  FMUL.FTZ R91, R91, R181 ;  /* 0x000000b55b5b7220 */ /* 0x000fe20000410000 */
[----:B------:R-:W-:Y:S01]  /*6fd0*/  FADD.FTZ R11, R159, R4 ;  /* 0x000000049f0b7221 */ /* 0x000fe20000010000 */
[----:B------:R-:W4:Y:S01]  /*6fe0*/  MUFU.EX2 R171, R171 ;  /* 0x000000ab00ab7308 */ /* 0x000f220000000800 */
[----:B--2---:R-:W-:Y:S01]  /*6ff0*/  F2FP.F16.F32.PACK_AB R159, R196, R163 ;  /* 0x000000a3c49f723e */ /* 0x004fe200000000ff */
        /* <DEDUP_REMOVED lines=12> */
[-C--:B------:R-:W-:Y:S01]  /*70c0*/  FMUL.FTZ R107, R107, R181.reuse ;  /* 0x000000b56b6b7220 */ /* 0x080fe20000410000 */
        /* <DEDUP_REMOVED lines=8> */
[----:B----4-:R-:W-:Y:S01]  /*7150*/  FADD.FTZ R11, R171, R4 ;  /* 0x00000004ab0b7221 */ /* 0x010fe20000010000 */
[----:B------:R-:W4:Y:S01]  /*7160*/  MUFU.EX2 R178, R178 ;  /* 0x000000b200b27308 */ /* 0x000f220000000800 */
[C---:B--2---:R-:W-:Y:S01]  /*7170*/  F2FP.F16.F32.PACK_AB R163, R214.reuse, R171 ;  /* 0x000000abd6a3723e */ /* 0x044fe200000000ff */
[-C--:B------:R-:W-:Y:S01]  /*7180*/  FMUL.FTZ R119, R119, R181.reuse ;  /* 0x000000b577777220 */ /* 0x080fe20000410000 */
[----:B------:R-:W-:Y:S01]  /*7190*/  FADD.FTZ R4, R214, R11 ;  /* 0x0000000bd6047221 */ /* 0x000fe20000010000 */
        /* <DEDUP_REMOVED lines=22> */
[----:B------:R-:W-:Y:S01]  /*7300*/  FMUL.FTZ R151, R151, R181 ;  /* 0x000000b597977220 */ /* 0x000fe20000410000 */
[----:B------:R-:W-:-:S05]  /*7310*/  F2FP.F16.F32.PACK_AB R155, R188, R185 ;  /* 0x000000b9bc9b723e */ /* 0x000fca00000000ff */
        /* <DEDUP_REMOVED lines=9> */
[----:B---3--:R-:W-:Y:S01]  /*73b0*/  FADD.FTZ R5, R173, R158 ;  /* 0x0000009ead057221 */ /* 0x008fe20000010000 */
[----:B------:R-:W-:-:S06]  /*73c0*/  F2FP.F16.F32.PACK_AB R158, R15, R12 ;  /* 0x0000000c0f9e723e */ /* 0x000fcc00000000ff */
[----:B------:R-:W3:Y:S01]  /*73d0*/  MUFU.EX2 R190, R190 ;  /* 0x000000be00be7308 */ /* 0x000ee20000000800 */
[C---:B----4-:R-:W-:Y:S01]  /*73e0*/  FADD.FTZ R11, R187.reuse, R4 ;  /* 0x00000004bb0b7221 */ /* 0x050fe20000010000 */
[----:B------:R-:W-:-:S06]  /*73f0*/  F2FP.F16.F32.PACK_AB R169, R187, R186 ;  /* 0x000000babba9723e */ /* 0x000fcc00000000ff */
[----:B------:R-:W4:Y:S01]  /*7400*/  MUFU.EX2 R191, R191 ;  /* 0x000000bf00bf7308 */ /* 0x000f220000000800 */
[C---:B--2---:R-:W-:Y:S01]  /*7410*/  FADD.FTZ R10, R176.reuse, R5 ;  /* 0x00000005b00a7221 */ /* 0x044fe20000010000 */
[----:B------:R-:W-:-:S03]  /*7420*/  F2FP.F16.F32.PACK_AB R172, R176, R173 ;  /* 0x000000adb0ac723e */ /* 0x000fc600000000ff */
[----:B------:R-:W-:-:S03]  /*7430*/  FADD.FTZ R5, R177, R10 ;  /* 0x0000000ab1057221 */ /* 0x000fc60000010000 */
        /* <DEDUP_REMOVED lines=11> */
[----:B----4-:R-:W-:Y:S01]  /*74f0*/  FADD.FTZ R11, R7, R4 ;  /* 0x00000004070b7221 */ /* 0x010fe20000010000 */
[C---:B--2---:R-:W-:Y:S01]  /*7500*/  FADD.FTZ R5, R180.reuse, R5 ;  /* 0x00000005b4057221 */ /* 0x044fe20000010000 */
[----:B------:R-:W-:Y:S02]  /*7510*/  F2FP.F16.F32.PACK_AB R174, R180, R177 ;  /* 0x000000b1b4ae723e */ /* 0x000fe400000000ff */
[C---:B---3--:R-:W-:Y:S01]  /*7520*/  FADD.FTZ R4, R10.reuse, R11 ;  /* 0x0000000b0a047221 */ /* 0x048fe20000010000 */
[----:B------:R-:W-:Y:S01]  /*7530*/  F2FP.F16.F32.PACK_AB R175, R10, R7 ;  /* 0x000000070aaf723e */ /* 0x000fe200000000ff */
[----:B-1----:R-:W-:Y:S06]  /*7540*/  @!P0 BRA `(.L_x_13252) ;  /* 0x0000000000048947 */ /* 0x002fec0003800000 */
[----:B------:R-:W-:Y:S01]  /*7550*/  BPT.TRAP 0x1 ;  /* 0x000000040000795c */ /* 0x000fe20000300000 */
.L_x_13252:
[----:B------:R1:W2:Y:S01]  /*7560*/  SYNCS.PHASECHK.TRANS64.TRYWAIT P1, [UR24+0x22850], R6 ;  /* 0x02285006ff0075a7 */ /* 0x0002a20008020158 */
[----:B------:R-:W-:Y:S05]  /*7570*/  @!P0 BRA `(.L_x_13253) ;  /* 0x0000000000048947 */ /* 0x000fea0003800000 */
[----:B------:R-:W-:Y:S01]  /*7580*/  BPT.TRAP 0x1 ;  /* 0x000000040000795c */ /* 0x000fe20000300000 */
.L_x_13253:
[----:B--2---:R-:W-:Y:S05]  /*7590*/  @P1 BRA `(.L_x_13254) ;  /* 0x0000000000081947 */ /* 0x004fea0003800000 */
[----:B------:R-:W2:Y:S02]  /*75a0*/  SYNCS.PHASECHK.TRANS64.TRYWAIT P1, [UR24+0x22850], R6 ;  /* 0x02285006ff0075a7 */ /* 0x000ea40008020158 */
[----:B--2---:R-:W-:Y:S05]  /*75b0*/  @!P1 BRA `(.L_x_13255) ;  /* 0x0000008000189947 */ /* 0x004fea0003800000 */
.L_x_13254:
[----:B------:R-:W3:Y:S01]  /*75c0*/  S2R R7, SR_TID.X ;  /* 0x0000000000077919 */ /* 0x000ee20000002100 */
[----:B------:R-:W-:Y:S01]  /*75d0*/  UIMAD UR11, UR36, 0xc00, UR21 ;  /* 0x00000c00240b78a4 */ /* 0x000fe2000f8e0215 */
[----:B------:R-:W-:Y:S01]  /*75e0*/  ISETP.LT.AND P1, PT, RZ, UR23, PT ;  /* 0x00000017ff007c0c */ /* 0x000fe2000bf21270 */
[----:B------:R-:W-:Y:S01]  /*75f0*/  UMOV UR7, 0x40000040 ;  /* 0x4000004000077882 */ /* 0x000fe20000000000 */
[----:B--2---:R-:W-:Y:S01]  /*7600*/  @!P2 VIADD R183, R183, 0x22860 ;  /* 0x00022860b7b7a836 */ /* 0x004fe20000000000 */
[----:B------:R-:W-:Y:S01]  /*7610*/  UIADD3 UR23, UR23, -0x1, URZ ;  /* 0xffffffff17177890 */ /* 0x000fe2000fffe03f */
[----:B------:R-:W-:Y:S02]  /*7620*/  IMAD.MOV.U32 R201, RZ, RZ, R0 ;  /* 0x000000ffffc97224 */ /* 0x000fe400078e0000 */
[----:B------:R-:W-:Y:S01]  /*7630*/  UMOV UR6, UR11 ;  /* 0x0000000b00067c82 */ /* 0x000fe20008000000 */
[----:B------:R-:W-:Y:S02]  /*7640*/  @!P2 PRMT R183, RZ, 0x654, R183 ;  /* 0x00000654ffb7a816 */ /* 0x000fe400000000b7 */
        /* <DEDUP_REMOVED lines=39> */
.L_x_13247:
        /* <DEDUP_REMOVED lines=8> */
[----:B01----:R-:W0:Y:S01]  /*7940*/  SHFL.BFLY PT, R6, R5, 0x2, 0x1f ;  /* 0x0c401f0005067f89 */ /* 0x003e2200000e0000 */
[----:B------:R-:W-:-:S02]  /*7950*/  UIADD3 UR38, UR38, 0x1, URZ ;  /* 0x0000000126267890 */ /* 0x000fc4000fffe03f */
[----:B------:R-:W-:Y:S01]  /*7960*/  USEL UR36, UR36, URZ, UP0 ;  /* 0x0000003f24247287 */ /* 0x000fe20008000000 */
[----:B--2---:R-:W-:Y:S01]  /*7970*/  FADD.FTZ R11, R11, R4 ;  /* 0x000000040b0b7221 */ /* 0x004fe20000010000 */
[----:B------:R-:W-:Y:S01]  /*7980*/  IMAD.MOV.U32 R4, RZ, RZ, RZ ;  /* 0x000000ffff047224 */ /* 0x000fe200078e00ff */
[----:B------:R-:W-:-:S03]  /*7990*/  ULOP3.LUT UR37, UR37, UR4, URZ, 0x3c, !UPT ;  /* 0x0000000425257292 */ /* 0x000fc6000f8e3c3f */
[----:B------:R-:W1:Y:S01]  /*79a0*/  SHFL.BFLY PT, R8, R11, 0x1, 0x1f ;  /* 0x0c201f000b087f89 */ /* 0x000e6200000e0000 */
[----:B0-----:R-:W-:Y:S01]  /*79b0*/  FADD.FTZ R6, R6, R5 ;  /* 0x0000000506067221 */ /* 0x001fe20000010000 */
[----:B------:R-:W-:-:S04]  /*79c0*/  IMAD.MOV.U32 R5, RZ, RZ, -0x800000 ;  /* 0xff800000ff057424 */ /* 0x000fc800078e00ff */
[----:B------:R-:W0:Y:S01]  /*79d0*/  SHFL.BFLY PT, R7, R6, 0x1, 0x1f ;  /* 0x0c201f0006077f89 */ /* 0x000e2200000e0000 */
[----:B-1----:R-:W-:Y:S01]  /*79e0*/  FADD.FTZ R10, R11, R8 ;  /* 0x000000080b0a7221 */ /* 0x002fe20000010000 */
[----:B------:R-:W-:-:S04]  /*79f0*/  IMAD.U32 R8, RZ, RZ, UR10 ;  /* 0x0000000aff087e24 */ /* 0x000fc8000f8e00ff */
[----:B------:R-:W-:-:S13]  /*7a00*/  FSETP.NE.FTZ.AND P2, PT, R10, RZ, PT ;  /* 0x000000ff0a00720b */ /* 0x000fda0003f55000 */
[----:B------:R-:W1:Y:S01]  /*7a10*/  @P2 MUFU.RCP R4, R10 ;  /* 0x0000000a00042308 */ /* 0x000e620000001000 */
[----:B------:R-:W-:Y:S01]  /*7a20*/  @P2 FMUL.FTZ R14, R14, 0.69314718246459960938 ;  /* 0x3f3172180e0e2820 */ /* 0x000fe20000410000 */
[----:B0-----:R-:W-:Y:S01]  /*7a30*/  FADD.FTZ R12, R6, R7 ;  /* 0x00000007060c7221 */ /* 0x001fe20000010000 */
[----:B------:R-:W-:Y:S02]  /*7a40*/  IMAD.MOV.U32 R7, RZ, RZ, RZ ;  /* 0x000000ffff077224 */ /* 0x000fe400078e00ff */
[----:B------:R-:W-:Y:S02]  /*7a50*/  IMAD.MOV.U32 R6, RZ, RZ, -0x800000 ;  /* 0xff800000ff067424 */ /* 0x000fe400078e00ff */
[----:B------:R-:W-:Y:S01]  /*7a60*/  FSETP.NE.FTZ.AND P1, PT, R12, RZ, PT ;  /* 0x000000ff0c00720b */ /* 0x000fe20003f35000 */
[----:B------:R-:W0:Y:S01]  /*7a70*/  @P2 MUFU.LG2 R10, R10 ;  /* 0x0000000a000a2308 */ /* 0x000e220000000c00 */
[-C--:B-1----:R-:W-:Y:S01]  /*7a80*/  FMUL.FTZ R26, R26, R4.reuse ;  /* 0x000000041a1a7220 */ /* 0x082fe20000410000 */
[-C--:B------:R-:W-:Y:S01]  /*7a90*/  FMUL.FTZ R34, R34, R4.reuse ;  /* 0x0000000422227220 */ /* 0x080fe20000410000 */
[----:B------:R-:W-:-:S09]  /*7aa0*/  FMUL.FTZ R35, R35, R4 ;  /* 0x0000000423237220 */ /* 0x000fd20000410000 */
[----:B---3--:R-:W1:Y:S01]  /*7ab0*/  @P1 MUFU.LG2 R9, R12 ;  /* 0x0000000c00091308 */ /* 0x008e620000000c00 */
[----:B------:R-:W-:Y:S01]  /*7ac0*/  @P1 FMUL.FTZ R8, R8, 0.69314718246459960938 ;  /* 0x3f31721808081820 */ /* 0x000fe20000410000 */
[-C--:B------:R-:W-:Y:S01]  /*7ad0*/  FMUL.FTZ R38, R38, R4.reuse ;  /* 0x0000000426267220 */ /* 0x080fe20000410000 */
[-C--:B------:R-:W-:Y:S01]  /*7ae0*/  FMUL.FTZ R39, R39, R4.reuse ;  /* 0x0000000427277220 */ /* 0x080fe20000410000 */
[-C--:B------:R-:W-:Y:S01]  /*7af0*/  FMUL.FTZ R42, R42, R4.reuse ;  /* 0x000000042a2a7220 */ /* 0x080fe20000410000 */
[----:B0-----:R-:W-:Y:S01]  /*7b00*/  @P2 FMUL.FTZ R11, R10, 0.69314718246459960938 ;  /* 0x3f3172180a0b2820 */ /* 0x001fe20000410000 */
        /* <DEDUP_REMOVED lines=126> */
.L_x_13226:
        /* <DEDUP_REMOVED lines=18> */
[----:B------:R-:W-:-:S03]  /*8410*/  F2FP.F16.F32.PACK_AB R32, R33, R32 ;  /* 0x000000202120723e */ /* 0x000fc600000000ff */
[----:B------:R-:W1:Y:S01]  /*8420*/  LDC R48, c[0x0][0xbe8] ;  /* 0x0002fa00ff307b82 */ /* 0x000e620000000800 */
[----:B------:R-:W-:Y:S01]  /*8430*/  F2FP.F16.F32.PACK_AB R33, R35, R34 ;  /* 0x000000222321723e */ /* 0x000fe200000000ff */
[----:B------:R-:W-:Y:S01]  /*8440*/  ULDC.64 UR8, c[0x0][0xb90] ;  /* 0x0002e40000087ab9 */ /* 0x000fe20000000a00 */
[----:B------:R-:W-:Y:S01]  /*8450*/  F2FP.F16.F32.PACK_AB R35, R39, R38 ;  /* 0x000000262723723e */ /* 0x000fe200000000ff */
[----:B------:R-:W-:Y:S01]  /*8460*/  VIADD R39, R16, UR44 ;  /* 0x0000002c10277c36 */ /* 0x000fe20008000000 */
[----:B------:R-:W-:Y:S01]  /*8470*/  UIMAD UR5, UR10, UR8, URZ ;  /* 0x000000080a0572a4 */ /* 0x000fe2000f8e023f */
[----:B------:R-:W-:Y:S01]  /*8480*/  F2FP.F16.F32.PACK_AB R40, R41, R40 ;  /* 0x000000282928723e */ /* 0x000fe200000000ff */
[----:B------:R-:W-:Y:S01]  /*8490*/  UIMAD.WIDE.U32 UR6, UR39, UR8, URZ ;  /* 0x00000008270672a5 */ /* 0x000fe2000f8e003f */
[----:B------:R-:W-:Y:S01]  /*84a0*/  F2FP.F16.F32.PACK_AB R34, R37, R36 ;  /* 0x000000242522723e */ /* 0x000fe200000000ff */
[----:B------:R-:W-:Y:S01]  /*84b0*/  UIMAD UR5, UR39, UR9, UR5 ;  /* 0x00000009270572a4 */ /* 0x000fe2000f8e0205 */
[----:B------:R-:W-:Y:S01]  /*84c0*/  F2FP.F16.F32.PACK_AB R41, R43, R42 ;  /* 0x0000002a2b29723e */ /* 0x000fe200000000ff */
[----:B------:R-:W-:Y:S01]  /*84d0*/  IMAD.MOV.U32 R36, RZ, RZ, R39 ;  /* 0x000000ffff247224 */ /* 0x000fe200078e0027 */
[----:B------:R-:W-:Y:S01]  /*84e0*/  F2FP.F16.F32.PACK_AB R42, R45, R182 ;  /* 0x000000b62d2a723e */ /* 0x000fe200000000ff */
[----:B------:R-:W-:Y:S01]  /*84f0*/  ULDC.64 UR8, c[0x0][0xb98] ;  /* 0x0002e60000087ab9 */ /* 0x000fe20000000a00 */
[----:B------:R-:W-:Y:S01]  /*8500*/  F2FP.F16.F32.PACK_AB R43, R47, R46 ;  /* 0x0000002e2f2b723e */ /* 0x000fe200000000ff */
[----:B------:R-:W-:-:S02]  /*8510*/  UIADD3 UR7, UR7, UR5, URZ ;  /* 0x0000000507077290 */ /* 0x000fc4000fffe03f */
[----:B------:R-:W-:Y:S02]  /*8520*/  UIMAD UR5, UR12, UR8, URZ ;  /* 0x000000080c0572a4 */ /* 0x000fe4000f8e023f */
[----:B------:R-:W-:Y:S01]  /*8530*/  UIMAD.WIDE.U32 UR6, UR42, UR8, UR6 ;  /* 0x000000082a0672a5 */ /* 0x000fe2000f8e0006 */
[----:B------:R-:W-:Y:S02]  /*8540*/  MOV R172, R203 ;  /* 0x000000cb00ac7202 */ /* 0x000fe40000000f00 */
[----:B0-----:R-:W-:Y:S01]  /*8550*/  MOV R173, R0 ;  /* 0x0000000000ad7202 */ /* 0x001fe20000000f00 */
[----:B------:R-:W-:-:S03]  /*8560*/  UIMAD UR5, UR42, UR9, UR5 ;  /* 0x000000092a0572a4 */ /* 0x000fc6000f8e0205 */
[----:B------:R-:W-:Y:S01]  /*8570*/  ULDC.64 UR8, c[0x0][0xae8] ;  /* 0x0002ba0000087ab9 */ /* 0x000fe20000000a00 */
[----:B------:R-:W-:-:S04]  /*8580*/  IMAD.WIDE R20, R207, 0x2, R172 ;  /* 0x00000002cf147825 */ /* 0x000fc800078e02ac */
[----:B------:R-:W-:Y:S01]  /*8590*/  IMAD.WIDE R172, R3, 0x2, R172 ;  /* 0x0000000203ac7825 */ /* 0x000fe200078e02ac */
[C---:B------:R-:W-:Y:S02]  /*85a0*/  IADD3 R9, P3, R20.reuse, 0xc060, RZ ;  /* 0x0000c06014097810 */ /* 0x040fe40007f7e0ff */
[C---:B------:R-:W-:Y:S02]  /*85b0*/  IADD3 R115, P0, R20.reuse, 0x8060, RZ ;  /* 0x0000806014737810 */ /* 0x040fe40007f1e0ff */
[----:B------:R-:W-:Y:S02]  /*85c0*/  LOP3.LUT R8, R9, 0x380, RZ, 0xc0, !PT ;  /* 0x0000038009087812 */ /* 0x000fe400078ec0ff */
[----:B------:R-:W-:Y:S01]  /*85d0*/  IADD3 R111, P2, R20, 0x8040, RZ ;  /* 0x00008040146f7810 */ /* 0x000fe20007f5e0ff */
[--C-:B------:R-:W-:Y:S01]  /*85e0*/  IMAD.X R153, RZ, RZ, R21.reuse, P0 ;  /* 0x000000ffff997224 */ /* 0x100fe200000e0615 */
[----:B------:R-:W-:Y:S02]  /*85f0*/  SHF.R.U64 R8, R8, 0x3, RZ ;  /* 0x0000000308087819 */ /* 0x000fe400000012ff */
[----:B------:R-:W-:Y:S01]  /*8600*/  LOP3.LUT R0, R115, 0x380, RZ, 0xc0, !PT ;  /* 0x0000038073007812 */ /* 0x000fe200078ec0ff */
[----:B------:R-:W-:Y:S01]  /*8610*/  IMAD.X R157, RZ, RZ, R21, P2 ;  /* 0x000000ffff9d7224 */ /* 0x000fe200010e0615 */
[----:B------:R-:W-:-:S02]  /*8620*/  LOP3.LUT R147, R20, 0x380, RZ, 0xc0, !PT ;  /* 0x0000038014937812 */ /* 0x000fc400078ec0ff */
[----:B------:R-:W-:Y:S01]  /*8630*/  LOP3.LUT R8, R8, R9, RZ, 0x3c, !PT ;  /* 0x0000000908087212 */ /* 0x000fe200078e3cff */
[--C-:B------:R-:W-:Y:S01]  /*8640*/  IMAD.X R9, RZ, RZ, R21.reuse, P3 ;  /* 0x000000ffff097224 */ /* 0x100fe200018e0615 */
[----:B------:R-:W-:Y:S02]  /*8650*/  IADD3 R12, P2, R20, 0x4000, RZ ;  /* 0x00004000140c7810 */ /* 0x000fe40007f5e0ff */
[----:B------:R-:W-:Y:S02]  /*8660*/  SHF.R.U64 R0, R0, 0x3, RZ ;  /* 0x0000000300007819 */ /* 0x000fe400000012ff */
        /* <DEDUP_REMOVED lines=32> */
[----:B------:R-:W-:Y:S02]  /*8870*/  SHF.R.U64 R114, R114, 0x3, RZ ;  /* 0x0000000372727819 */ /* 0x000fe400000012ff */
[----:B------:R-:W-:Y:S02]  /*8880*/  LOP3.LUT R150, R20, R119, RZ, 0x3c, !PT ;  /* 0x0000007714967212 */ /* 0x000fe400078e3cff */
[----:B------:R-:W-:Y:S02]  /*8890*/  LOP3.LUT R20, R107, 0x380, RZ, 0xc0, !PT ;  /* 0x000003806b147812 */ /* 0x000fe400078ec0ff */
[----:B------:R-:W-:Y:S02]  /*88a0*/  SHF.R.U64 R21, R21, 0x3, RZ ;  /* 0x0000000315157819 */ /* 0x000fe400000012ff */
[----:B------:R-:W-:Y:S01]  /*88b0*/  LOP3.LUT R114, R114, R115, RZ, 0x3c, !PT ;  /* 0x0000007372727212 */ /* 0x000fe200078e3cff */
[----:B------:R-:W-:Y:S01]  /*88c0*/  IMAD.X R115, RZ, RZ, R173, P2 ;  /* 0x000000ffff737224 */ /* 0x000fe200010e06ad */
[----:B------:R-:W-:-:S02]  /*88d0*/  IADD3 R143, P2, R172, 0xe000, RZ ;  /* 0x0000e000ac8f7810 */ /* 0x000fc40007f5e0ff */
[----:B------:R-:W-:Y:S02]  /*88e0*/  SHF.R.U64 R20, R20, 0x3, RZ ;  /* 0x0000000314147819 */ /* 0x000fe400000012ff */
[----:B------:R-:W-:Y:S02]  /*88f0*/  LOP3.LUT R158, R21, R102, RZ, 0x3c, !PT ;  /* 0x00000066159e7212 */ /* 0x000fe400078e3cff */
[----:B------:R-:W-:Y:S02]  /*8900*/  LOP3.LUT R21, R98, 0x380, RZ, 0xc0, !PT ;  /* 0x0000038062157812 */ /* 0x000fe400078ec0ff */
[----:B------:R-:W-:Y:S02]  /*8910*/  LOP3.LUT R142, R143, 0x380, RZ, 0xc0, !PT ;  /* 0x000003808f8e7812 */ /* 0x000fe400078ec0ff */
[----:B------:R-:W-:Y:S02]  /*8920*/  LOP3.LUT R160, R20, R107, RZ, 0x3c, !PT ;  /* 0x0000006b14a07212 */ /* 0x000fe400078e3cff */
[----:B------:R-:W-:-:S02]  /*8930*/  LOP3.LUT R20, R103, 0x380, RZ, 0xc0, !PT ;  /* 0x0000038067147812 */ /* 0x000fc400078ec0ff */
[----:B------:R-:W-:Y:S02]  /*8940*/  SHF.R.U64 R21, R21, 0x3, RZ ;  /* 0x0000000315157819 */ /* 0x000fe400000012ff */
[----:B------:R-:W-:Y:S02]  /*8950*/  SHF.R.U64 R142, R142, 0x3, RZ ;  /* 0x000000038e8e7819 */ /* 0x000fe400000012ff */
[----:B------:R-:W-:Y:S02]  /*8960*/  SHF.R.U64 R20, R20, 0x3, RZ ;  /* 0x0000000314147819 */ /* 0x000fe400000012ff */
[----:B------:R-:W-:Y:S02]  /*8970*/  LOP3.LUT R162, R21, R98, RZ, 0x3c, !PT ;  /* 0x0000006215a27212 */ /* 0x000fe400078e3cff */
[----:B------:R-:W-:Y:S02]  /*8980*/  IADD3 R21, P3, R172, 0x1000, RZ ;  /* 0x00001000ac157810 */ /* 0x000fe40007f7e0ff */
[----:B------:R-:W-:Y:S01]  /*8990*/  LOP3.LUT R142, R142, R143, RZ, 0x3c, !PT ;  /* 0x0000008f8e8e7212 */ /* 0x000fe200078e3cff */
[----:B------:R-:W-:Y:S01]  /*89a0*/  IMAD.X R143, RZ, RZ, R173, P2 ;  /* 0x000000ffff8f7224 */ /* 0x000fe200010e06ad */
[----:B------:R-:W-:-:S02]  /*89b0*/  LOP3.LUT R0, R3, 0x380, RZ, 0xc0, !PT ;  /* 0x0000038003007812 */ /* 0x000fc400078ec0ff */
[----:B-1----:R-:W-:Y:S02]  /*89c0*/  ISETP.NE.AND P2, PT, R48, 0x1, PT ;  /* 0x000000013000780c */ /* 0x002fe40003f45270 */
[----:B------:R-:W-:Y:S02]  /*89d0*/  LOP3.LUT R166, R20, R103, RZ, 0x3c, !PT ;  /* 0x0000006714a67212 */ /* 0x000fe400078e3cff */
[----:B------:R-:W-:Y:S02]  /*89e0*/  LOP3.LUT R20, R21, 0x380, RZ, 0xc0, !PT ;  /* 0x0000038015147812 */ /* 0x000fe400078ec0ff */
[----:B------:R-:W-:Y:S02]  /*89f0*/  SHF.R.U64 R0, R0, 0x3, RZ ;  /* 0x0000000300007819 */ /* 0x000fe400000012ff */
[----:B------:R-:W-:Y:S02]  /*8a00*/  SHF.R.U64 R20, R20, 0x3, RZ ;  /* 0x0000000314147819 */ /* 0x000fe400000012ff */
[----:B------:R-:W-:-:S02]  /*8a10*/  LOP3.LUT R154, R0, R3, RZ, 0x3c, !PT ;  /* 0x00000003009a7212 */ /* 0x000fc400078e3cff */
[----:B------:R-:W-:Y:S02]  /*8a20*/  MOV R213, R146 ;  /* 0x0000009200d57202 */ /* 0x000fe40000000f00 */
[----:B------:R-:W-:Y:S02]  /*8a30*/  LOP3.LUT R3, R30, 0x380, RZ, 0xc0, !PT ;  /* 0x000003801e037812 */ /* 0x000fe400078ec0ff */
[----:B------:R-:W-:Y:S01]  /*8a40*/  LOP3.LUT R20, R20, R21, RZ, 0x3c, !PT ;  /* 0x0000001514147212 */ /* 0x000fe200078e3cff */
[----:B------:R-:W-:Y:S01]  /*8a50*/  IMAD.X R21, RZ, RZ, R173, P3 ;  /* 0x000000ffff157224 */ /* 0x000fe200018e06ad */
[----:B------:R-:W-:Y:S01]  /*8a60*/  LOP3.LUT R0, R31, 0x380, RZ, 0xc0, !PT ;  /* 0x000003801f007812 */ /* 0x000fe200078ec0ff */
[----:B------:R0:W-:Y:S01]  /*8a70*/  STSM.16.M88.4 [R213], R24 ;  /* 0x00000018d5007844 */ /* 0x0001e20000000200 */
[----:B------:R-:W-:Y:S02]  /*8a80*/  SHF.R.U64 R3, R3, 0x3, RZ ;  /* 0x0000000303037819 */ /* 0x000fe400000012ff */
[----:B------:R-:W-:-:S02]  /*8a90*/  IADD3 R119, P3, R172, 0x8000, RZ ;  /* 0x00008000ac777810 */ /* 0x000fc40007f7e0ff */
[----:B------:R-:W-:Y:S02]  /*8aa0*/  SHF.R.U64 R0, R0, 0x3, RZ ;  /* 0x0000000300007819 */ /* 0x000fe400000012ff */
[----:B------:R-:W-:Y:S02]  /*8ab0*/  LOP3.LUT R168, R3, R30, RZ, 0x3c, !PT ;  /* 0x0000001e03a87212 */ /* 0x000fe400078e3cff */
[----:B------:R-:W-:Y:S02]  /*8ac0*/  LOP3.LUT R118, R119, 0x380, RZ, 0xc0, !PT ;  /* 0x0000038077767812 */ /* 0x000fe400078ec0ff */
[----:B------:R-:W-:Y:S02]  /*8ad0*/  LOP3.LUT R3, R12, 0x380, RZ, 0xc0, !PT ;  /* 0x000003800c037812 */ /* 0x000fe400078ec0ff */
[----:B------:R-:W-:Y:S02]  /*8ae0*/  LOP3.LUT R164, R0, R31, RZ, 0x3c, !PT ;  /* 0x0000001f00a47212 */ /* 0x000fe400078e3cff */
[----:B------:R-:W-:Y:S01]  /*8af0*/  SHF.R.U64 R118, R118, 0x3, RZ ;  /* 0x0000000376767819 */ /* 0x000fe200000012ff */
[----:B0-----:R-:W0:Y:S01]  /*8b00*/  @P2 LDC R24, c[0x0][0xbec] ;  /* 0x0002fb00ff182b82 */ /* 0x001e220000000800 */
[----:B------:R-:W-:-:S02]  /*8b10*/  LOP3.LUT R106, R111, 0x380, RZ, 0xc0, !PT ;  /* 0x000003806f6a7812 */ /* 0x000fc400078ec0ff */
[----:B------:R-:W-:Y:S02]  /*8b20*/  LOP3.LUT R0, R99, 0x380, RZ, 0xc0, !PT ;  /* 0x0000038063007812 */ /* 0x000fe400078ec0ff */
[----:B------:R-:W-:Y:S02]  /*8b30*/  SHF.R.U64 R3, R3, 0x3, RZ ;  /* 0x0000000303037819 */ /* 0x000fe400000012ff */
[----:B------:R-:W-:Y:S01]  /*8b40*/  LOP3.LUT R118, R118, R119, RZ, 0x3c, !PT ;  /* 0x0000007776767212 */ /* 0x000fe200078e3cff */
[----:B------:R-:W1:Y:S01]  /*8b50*/  @P2 LDC R27, c[0x0][0xbf0] ;  /* 0x0002fc00ff1b2b82 */ /* 0x000e620000000800 */
[----:B------:R-:W-:Y:S01]  /*8b60*/  SHF.R.U64 R106, R106, 0x3, RZ ;  /* 0x000000036a6a7819 */ /* 0x000fe200000012ff */
[----:B------:R-:W-:Y:S01]  /*8b70*/  IMAD.X R119, RZ, RZ, R173, P3 ;  /* 0x000000ffff777224 */ /* 0x000fe200018e06ad */
[----:B------:R-:W-:Y:S02]  /*8b80*/  SHF.R.U64 R0, R0, 0x3, RZ ;  /* 0x0000000300007819 */ /* 0x000fe400000012ff */
[----:B------:R-:W-:-:S02]  /*8b90*/  LOP3.LUT R12, R3, R12, RZ, 0x3c, !PT ;  /* 0x0000000c030c7212 */ /* 0x000fc400078e3cff */
[C---:B------:R-:W-:Y:S02]  /*8ba0*/  IADD3 R107, P0, R172.reuse, 0x5000, RZ ;  /* 0x00005000ac6b7810 */ /* 0x040fe40007f1e0ff */
[----:B------:R-:W-:Y:S02]  /*8bb0*/  IADD3 R3, P3, R172, 0xf000, RZ ;  /* 0x0000f000ac037810 */ /* 0x000fe40007f7e0ff */
[----:B------:R-:W-:Y:S02]  /*8bc0*/  LOP3.LUT R10, R127, 0x380, RZ, 0xc0, !PT ;  /* 0x000003807f0a7812 */ /* 0x000fe400078ec0ff */
[----:B------:R-:W-:Y:S01]  /*8bd0*/  LOP3.LUT R14, R123, 0x380, RZ, 0xc0, !PT ;  /* 0x000003807b0e7812 */ /* 0x000fe200078ec0ff */
[----:B------:R-:W-:Y:S01]  /*8be0*/  IMAD.X R147, RZ, RZ, R173, P3 ;  /* 0x000000ffff937224 */ /* 0x000fe200018e06ad */
[----:B------:R-:W-:Y:S01]  /*8bf0*/  LOP3.LUT R156, R106, R111, RZ, 0x3c, !PT ;  /* 0x0000006f6a9c7212 */ /* 0x000fe200078e3cff */
[----:B0-----:R-:W-:Y:S01]  /*8c00*/  @P2 IMAD.HI.U32 R24, R39, R24, RZ ;  /* 0x0000001827182227 */ /* 0x001fe200078e00ff */
[----:B------:R-:W-:-:S02]  /*8c10*/  LOP3.LUT R170, R0, R99, RZ, 0x3c, !PT ;  /* 0x0000006300aa7212 */ /* 0x000fc400078e3cff */
[----:B------:R-:W-:Y:S02]  /*8c20*/  LOP3.LUT R106, R107, 0x380, RZ, 0xc0, !PT ;  /* 0x000003806b6a7812 */ /* 0x000fe400078ec0ff */
[----:B------:R-:W-:Y:S02]  /*8c30*/  LOP3.LUT R0, R3, 0x380, RZ, 0xc0, !PT ;  /* 0x0000038003007812 */ /* 0x000fe400078ec0ff */
[----:B------:R-:W-:Y:S02]  /*8c40*/  SHF.R.U64 R10, R10, 0x3, RZ ;  /* 0x000000030a0a7819 */ /* 0x000fe400000012ff */
[----:B------:R-:W-:Y:S02]  /*8c50*/  SHF.R.U64 R14, R14, 0x3, RZ ;  /* 0x000000030e0e7819 */ /* 0x000fe400000012ff */
[----:B------:R-:W-:Y:S02]  /*8c60*/  SHF.R.U64 R106, R106, 0x3, RZ ;  /* 0x000000036a6a7819 */ /* 0x000fe400000012ff */
[----:B------:R-:W-:-:S02]  /*8c70*/  SHF.R.U64 R0, R0, 0x3, RZ ;  /* 0x0000000300007819 */ /* 0x000fc400000012ff */
[----:B------:R-:W-:Y:S02]  /*8c80*/  LOP3.LUT R10, R10, R127, RZ, 0x3c, !PT ;  /* 0x0000007f0a0a7212 */ /* 0x000fe400078e3cff */
[----:B------:R-:W-:Y:S02]  /*8c90*/  LOP3.LUT R14, R14, R123, RZ, 0x3c, !PT ;  /* 0x0000007b0e0e7212 */ /* 0x000fe400078e3cff */
[----:B------:R-:W-:Y:S01]  /*8ca0*/  LOP3.LUT R106, R106, R107, RZ, 0x3c, !PT ;  /* 0x0000006b6a6a7212 */ /* 0x000fe200078e3cff */
[----:B------:R-:W-:Y:S01]  /*8cb0*/  IMAD.X R107, RZ, RZ, R173, P0 ;  /* 0x000000ffff6b7224 */ /* 0x000fe200000e06ad */
[----:B------:R-:W-:Y:S02]  /*8cc0*/  LOP3.LUT R146, R0, R3, RZ, 0x3c, !PT ;  /* 0x0000000300927212 */ /* 0x000fe400078e3cff */
[----:B------:R-:W-:Y:S02]  /*8cd0*/  MOV R154, R154 ;  /* 0x0000009a009a7202 */ /* 0x000fe40000000f00 */
[----:B------:R-:W-:-:S02]  /*8ce0*/  MOV R3, R8 ;  /* 0x0000000800037202 */ /* 0x000fc40000000f00 */
[----:B------:R-:W-:Y:S01]  /*8cf0*/  MOV R0, R10 ;  /* 0x0000000a00007202 */ /* 0x000fe20000000f00 */
[----:B------:R-:W-:Y:S01]  /*8d00*/  STSM.16.M88.4 [R154], R32 ;  /* 0x000000209a007844 */ /* 0x000fe20000000200 */
[----:B------:R-:W-:Y:S02]  /*8d10*/  MOV R164, R164 ;  /* 0x000000a400a47202 */ /* 0x000fe40000000f00 */
[----:B------:R-:W-:Y:S02]  /*8d20*/  IADD3 R135, P0, R172, 0xc000, RZ ;  /* 0x0000c000ac877810 */ /* 0x000fe40007f1e0ff */
[----:B------:R-:W-:Y:S01]  /*8d30*/  MOV R44, R14 ;  /* 0x0000000e002c7202 */ /* 0x000fe20000000f00 */
[----:B------:R-:W-:Y:S01]  /*8d40*/  STSM.16.M88.4 [R164], R40 ;  /* 0x00000028a4007844 */ /* 0x000fe20000000200 */
[----:B------:R-:W-:Y:S02]  /*8d50*/  MOV R170, R170 ;  /* 0x000000aa00aa7202 */ /* 0x000fe40000000f00 */
        /* <DEDUP_REMOVED lines=10> */
[----:B-1----:R-:W-:Y:S02]  /*8e00*/  @P2 SHF.R.U32.HI R36, RZ, R27, R24 ;  /* 0x0000001bff242219 */ /* 0x002fe40000011618 */
[----:B------:R-:W-:Y:S01]  /*8e10*/  LOP3.LUT R134, R135, 0x380, RZ, 0xc0, !PT ;  /* 0x0000038087867812 */ /* 0x000fe200078ec0ff */
[----:B------:R1:W-:Y:S01]  /*8e20*/  STSM.16.M88.4 [R25], R12 ;  /* 0x0000000c19007844 */ /* 0x0003e20000000200 */
[----:B------:R-:W-:Y:S01]  /*8e30*/  MOV R168, R168 ;  /* 0x000000a800a87202 */ /* 0x000fe20000000f00 */
[----:B------:R-:W-:Y:S01]  /*8e40*/  IMAD.MOV R37, RZ, RZ, -R36 ;  /* 0x000000ffff257224 */ /* 0x000fe200078e0a24 */
[----:B------:R-:W-:-:S02]  /*8e50*/  IADD3 R111, P1, R172, 0x6000, RZ ;  /* 0x00006000ac6f7810 */ /* 0x000fc40007f3e0ff */
[----:B------:R-:W-:Y:S01]  /*8e60*/  MOV R166, R166 ;  /* 0x000000a600a67202 */ /* 0x000fe20000000f00 */
[----:B------:R-:W-:Y:S01]  /*8e70*/  IMAD R37, R48, R37, R39 ;  /* 0x0000002530257224 */ /* 0x000fe200078e0227 */
[----:B0-----:R-:W-:Y:S02]  /*8e80*/  F2FP.F16.F32.PACK_AB R8, R65, R187 ;  /* 0x000000bb4108723e */ /* 0x001fe400000000ff */
[----:B------:R-:W-:Y:S02]  /*8e90*/  F2FP.F16.F32.PACK_AB R9, R67, R66 ;  /* 0x000000424309723e */ /* 0x000fe400000000ff */
[----:B------:R-:W-:Y:S02]  /*8ea0*/  F2FP.F16.F32.PACK_AB R10, R69, R188 ;  /* 0x000000bc450a723e */ /* 0x000fe400000000ff */
[----:B------:R-:W-:Y:S02]  /*8eb0*/  F2FP.F16.F32.PACK_AB R11, R71, R70 ;  /* 0x00000046470b723e */ /* 0x000fe400000000ff */
[----:B------:R-:W-:-:S02]  /*8ec0*/  SHF.R.U64 R134, R134, 0x3, RZ ;  /* 0x0000000386867819 */ /* 0x000fc400000012ff */
        /* <DEDUP_REMOVED lines=11> */
[----:B------:R-:W-:Y:S02]  /*8f80*/  LOP3.LUT R110, R111, 0x380, RZ, 0xc0, !PT ;  /* 0x000003806f6e7812 */ /* 0x000fe400078ec0ff */
[----:B------:R-:W-:Y:S01]  /*8f90*/  LOP3.LUT R134, R134, R135, RZ, 0x3c, !PT ;  /* 0x0000008786867212 */ /* 0x000fe200078e3cff */
[----:B------:R-:W-:Y:S01]  /*8fa0*/  IMAD.X R135, RZ, RZ, R173, P0 ;  /* 0x000000ffff877224 */ /* 0x000fe200000e06ad */
[----:B------:R2:W-:Y:S01]  /*8fb0*/  STSM.16.M88.4 [R162], R24 ;  /* 0x00000018a2007844 */ /* 0x0005e20000000200 */
[----:B------:R-:W-:Y:S02]  /*8fc0*/  SHF.R.U64 R110, R110, 0x3, RZ ;  /* 0x000000036e6e7819 */ /* 0x000fe400000012ff */
[----:B0-----:R-:W-:Y:S01]  /*8fd0*/  F2FP.F16.F32.PACK_AB R9, R52, R7 ;  /* 0x000000073409723e */ /* 0x001fe200000000ff */
[----:B-1----:R-:W-:Y:S01]  /*8fe0*/  IMAD.U32 R13, RZ, RZ, UR5 ;  /* 0x00000005ff0d7e24 */ /* 0x002fe2000f8e00ff */
[----:B------:R-:W-:Y:S01]  /*8ff0*/  SHF.R.S32.HI R12, RZ, 0x1f, R36 ;  /* 0x0000001fff0c7819 */ /* 0x000fe20000011424 */
[----:B------:R-:W-:Y:S01]  /*9000*/  ULDC UR5, c[0x0][0xa88] ;  /* 0x0002a20000057ab9 */ /* 0x000fe20000000800 */
[----:B------:R-:W-:-:S02]  /*9010*/  SHF.R.S32.HI R7, RZ, 0x1f, R37 ;  /* 0x0000001fff077819 */ /* 0x000fc40000011425 */
[----:B------:R-:W-:Y:S01]  /*9020*/  LOP3.LUT R110, R110, R111, RZ, 0x3c, !PT ;  /* 0x0000006f6e6e7212 */ /* 0x000fe200078e3cff */
[----:B------:R-:W-:Y:S01]  /*9030*/  IMAD.X R111, RZ, RZ, R173, P1 ;  /* 0x000000ffff6f7224 */ /* 0x000fe200008e06ad */
[----:B------:R-:W-:Y:S02]  /*9040*/  IADD3 R139, P1, R172, 0xd000, RZ ;  /* 0x0000d000ac8b7810 */ /* 0x000fe40007f3e0ff */
[----:B------:R-:W-:Y:S02]  /*9050*/  MOV R160, R160 ;  /* 0x000000a000a07202 */ /* 0x000fe40000000f00 */
[----:B--2---:R-:W-:Y:S01]  /*9060*/  IADD3 R24, P0, R36, UR6, RZ ;  /* 0x0000000624187c10 */ /* 0x004fe2000ff1e0ff */
[----:B------:R-:W-:Y:S01]  /*9070*/  VIADD R26, R206, UR44 ;  /* 0x0000002cce1a7c36 */ /* 0x000fe20008000000 */
[----:B------:R-:W-:Y:S02]  /*9080*/  F2FP.F16.F32.PACK_AB R32, R89, R193 ;  /* 0x000000c15920723e */ /* 0x000fe400000000ff */
[----:B------:R-:W-:Y:S01]  /*9090*/  IADD3.X R25, R12, UR7, R13, P0, !PT ;  /* 0x000000070c197c10 */ /* 0x000fe200087fe40d */
[----:B------:R-:W-:Y:S01]  /*90a0*/  ULDC.64 UR6, c[0x0][0xb88] ;  /* 0x0002e20000067ab9 */ /* 0x000fe20000000a00 */
[----:B------:R-:W-:Y:S01]  /*90b0*/  F2FP.F16.F32.PACK_AB R33, R91, R90 ;  /* 0x0000005a5b21723e */ /* 0x000fe200000000ff */
[----:B------:R-:W-:Y:S01]  /*90c0*/  IMAD R12, R7, UR6, RZ ;  /* 0x00000006070c7c24 */ /* 0x000fe2000f8e02ff */
[----:B------:R-:W-:Y:S01]  /*90d0*/  F2FP.F16.F32.PACK_AB R34, R93, R194 ;  /* 0x000000c25d22723e */ /* 0x000fe200000000ff */
[----:B------:R-:W-:Y:S01]  /*90e0*/  IMAD.WIDE.U32 R24, R37, UR6, R24 ;  /* 0x0000000625187c25 */ /* 0x000fe2000f8e0018 */
[----:B------:R-:W-:-:S02]  /*90f0*/  F2FP.F16.F32.PACK_AB R35, R95, R94 ;  /* 0x0000005e5f23723e */ /* 0x000fc400000000ff */
[----:B------:R-:W-:Y:S01]  /*9100*/  MOV R158, R158 ;  /* 0x0000009e009e7202 */ /* 0x000fe20000000f00 */
[----:B------:R-:W-:Y:S01]  /*9110*/  IMAD R37, R37, UR7, R12 ;  /* 0x0000000725257c24 */ /* 0x000fe2000f8e020c */
[----:B------:R-:W-:Y:S01]  /*9120*/  F2FP.F16.F32.PACK_AB R8, R97, R195 ;  /* 0x000000c36108723e */ /* 0x000fe200000000ff */
[----:B------:R0:W-:Y:S01]  /*9130*/  STSM.16.M88.4 [R160], R32 ;  /* 0x00000020a0007844 */ /* 0x0001e20000000200 */
[----:B------:R-:W-:Y:S01]  /*9140*/  F2FP.F16.F32.PACK_AB R10, R101, R196 ;  /* 0x000000c4650a723e */ /* 0x000fe200000000ff */
[----:B------:R-:W-:Y:S01]  /*9150*/  ULDC.64 UR6, c[0x0][0xb50] ;  /* 0x0002d40000067ab9 */ /* 0x000fe20000000a00 */
[----:B------:R-:W-:Y:S01]  /*9160*/  F2FP.F16.F32.PACK_AB R11, R60, R56 ;  /* 0x000000383c0b723e */ /* 0x000fe200000000ff */
[----:B------:R-:W-:Y:S01]  /*9170*/  IMAD R7, R48, UR5, RZ ;  /* 0x0000000530077c24 */ /* 0x000fe2000f8e02ff */
[----:B------:R-:W-:Y:S02]  /*9180*/  LOP3.LUT R138, R139, 0x380, RZ, 0xc0, !PT ;  /* 0x000003808b8a7812 */ /* 0x000fe400078ec0ff */
[----:B------:R-:W-:Y:S01]  /*9190*/  LOP3.LUT P0, RZ, R204, 0x3, RZ, 0xc0, !PT ;  /* 0x00000003ccff7812 */ /* 0x000fe2000780c0ff */
[----:B------:R1:W-:Y:S01]  /*91a0*/  STSM.16.M88.4 [R158], R8 ;  /* 0x000000089e007844 */ /* 0x0003e20000000200 */
[----:B------:R-:W-:-:S02]  /*91b0*/  SHF.R.U64 R138, R138, 0x3, RZ ;  /* 0x000000038a8a7819 */ /* 0x000fc400000012ff */
[----:B------:R-:W-:Y:S02]  /*91c0*/  MOV R156, R156 ;  /* 0x0000009c009c7202 */ /* 0x000fe40000000f00 */
[----:B------:R-:W-:Y:S02]  /*91d0*/  F2FP.F16.F32.PACK_AB R12, R105, R197 ;  /* 0x000000c5690c723e */ /* 0x000fe400000000ff */
[----:B------:R-:W-:Y:S02]  /*91e0*/  F2FP.F16.F32.PACK_AB R13, R68, R64 ;  /* 0x00000040440d723e */ /* 0x000fe400000000ff */
[----:B0-----:R-:W-:Y:S02]  /*91f0*/  LEA R34, P3, R24, UR6, 0x2 ;  /* 0x0000000618227c11 */ /* 0x001fe4000f8610ff */
[----:B------:R-:W-:Y:S02]  /*9200*/  F2FP.F16.F32.PACK_AB R14, R109, R198 ;  /* 0x000000c66d0e723e */ /* 0x000fe400000000ff */
[----:B------:R-:W-:Y:S01]  /*9210*/  F2FP.F16.F32.PACK_AB R15, R76, R72 ;  /* 0x000000484c0f723e */ /* 0x000fe200000000ff */
[----:B------:R-:W-:Y:S01]  /*9220*/  SHFL.IDX PT, R46, R34, RZ, 0x1c1f ;  /* 0x001c1fff222e7589 */ /* 0x000fe200000e0000 */
[----:B------:R-:W-:Y:S01]  /*9230*/  LOP3.LUT R138, R138, R139, RZ, 0x3c, !PT ;  /* 0x0000008b8a8a7212 */ /* 0x000fe200078e3cff */
[----:B-1----:R-:W-:Y:S01]  /*9240*/  IMAD.IADD R9, R25, 0x1, R37 ;  /* 0x0000000119097824 */ /* 0x002fe200078e0225 */
[----:B------:R-:W-:Y:S01]  /*9250*/  MOV R152, R152 ;  /* 0x0000009800987202 */ /* 0x000fe20000000f00 */
[----:B------:R-:W-:Y:S01]  /*9260*/  VIADD R8, R26, 0x8 ;  /* 0x000000081a087836 */ /* 0x000fe20000000000 */
[----:B------:R0:W-:Y:S01]  /*9270*/  STSM.16.M88.4 [R156], R12 ;  /* 0x0000000c9c007844 */ /* 0x0001e20000000200 */
[----:B------:R-:W-:Y:S01]  /*9280*/  IMAD.X R139, RZ, RZ, R173, P1 ;  /* 0x000000ffff8b7224 */ /* 0x000fe200008e06ad */
[----:B------:R-:W-:-:S02]  /*9290*/  LEA.HI.X R35, R24, UR7, R9, 0x2, P3 ;  /* 0x0000000718237c11 */ /* 0x000fc400098f1409 */
[-C--:B------:R-:W-:Y:S01]  /*92a0*/  ISETP.GE.OR P1, PT, R26, R7.reuse, P0 ;  /* 0x000000071a00720c */ /* 0x080fe20000726670 */
[----:B------:R-:W-:Y:S01]  /*92b0*/  SHFL.IDX PT, R50, R34, 0x1, 0x1c1f ;  /* 0x003c1f0022327f89 */ /* 0x000fe200000e0000 */
[----:B------:R-:W-:Y:S02]  /*92c0*/  ISETP.GE.OR P0, PT, R8, R7, P0 ;  /* 0x000000070800720c */ /* 0x000fe40000706670 */
[----:B------:R-:W-:Y:S01]  /*92d0*/  F2FP.F16.F32.PACK_AB R8, R113, R199 ;  /* 0x000000c77108723e */ /* 0x000fe200000000ff */
[----:B------:R-:W1:Y:S01]  /*92e0*/  SHFL.IDX PT, R47, R35, RZ, 0x1c1f ;  /* 0x001c1fff232f7589 */ /* 0x000e6200000e0000 */
[----:B------:R-:W-:Y:S02]  /*92f0*/  F2FP.F16.F32.PACK_AB R9, R84, R80 ;  /* 0x000000505409723e */ /* 0x000fe400000000ff */
[----:B------:R-:W-:Y:S01]  /*9300*/  F2FP.F16.F32.PACK_AB R10, R117, R201 ;  /* 0x000000c9750a723e */ /* 0x000fe200000000ff */
[----:B------:R-:W2:Y:S01]  /*9310*/  SHFL.IDX PT, R51, R35, 0x1, 0x1c1f ;  /* 0x003c1f0023337f89 */ /* 0x000ea200000e0000 */
[----:B------:R-:W-:-:S02]  /*9320*/  F2FP.F16.F32.PACK_AB R11, R92, R88 ;  /* 0x000000585c0b723e */ /* 0x000fc400000000ff */
[----:B------:R-:W-:Y:S02]  /*9330*/  MOV R150, R150 ;  /* 0x0000009600967202 */ /* 0x000fe40000000f00 */
[----:B0-----:R-:W-:Y:S01]  /*9340*/  F2FP.F16.F32.PACK_AB R12, R121, R202 ;  /* 0x000000ca790c723e */ /* 0x001fe200000000ff */
[----:B------:R0:W-:Y:S01]  /*9350*/  STSM.16.M88.4 [R152], R8 ;  /* 0x0000000898007844 */ /* 0x0001e20000000200 */
        /* <DEDUP_REMOVED lines=8> */
[----:B------:R-:W-:Y:S01]  /*93e0*/  F2FP.F16.F32.PACK_AB R32, R137, R136 ;  /* 0x000000888920723e */ /* 0x000fe200000000ff */
[----:B0-----:R-:W0:Y:S01]  /*93f0*/  @P2 LDC R9, c[0x0][0xbf0] ;  /* 0x0002fc00ff092b82 */ /* 0x001e220000000800 */
[----:B------:R-:W-:Y:S01]  /*9400*/  F2FP.F16.F32.PACK_AB R33, R176, R175 ;  /* 0x000000afb021723e */ /* 0x000fe200000000ff */
[----:B------:R-:W-:Y:S01]  /*9410*/  STSM.16.M88.4 [R44], R24 ;  /* 0x000000182c007844 */ /* 0x000fe20000000200 */
[----:B------:R-:W-:-:S02]  /*9420*/  F2FP.F16.F32.PACK_AB R34, R141, R140 ;  /* 0x0000008c8d22723e */ /* 0x000fc400000000ff */
[----:B------:R-:W-:Y:S02]  /*9430*/  F2FP.F16.F32.PACK_AB R35, R178, R177 ;  /* 0x000000b1b223723e */ /* 0x000fe400000000ff */
[----:B------:R-:W-:Y:S02]  /*9440*/  F2FP.F16.F32.PACK_AB R56, R145, R144 ;  /* 0x000000909138723e */ /* 0x000fe400000000ff */
[----:B------:R-:W-:Y:S01]  /*9450*/  F2FP.F16.F32.PACK_AB R57, R180, R179 ;  /* 0x000000b3b439723e */ /* 0x000fe200000000ff */
[----:B------:R3:W-:Y:S01]  /*9460*/  STSM.16.M88.4 [R0], R32 ;  /* 0x0000002000007844 */ /* 0x0007e20000000200 */
[----:B------:R-:W-:Y:S02]  /*9470*/  F2FP.F16.F32.PACK_AB R58, R149, R148 ;  /* 0x00000094953a723e */ /* 0x000fe400000000ff */
[----:B------:R-:W-:Y:S02]  /*9480*/  F2FP.F16.F32.PACK_AB R59, R4, R181 ;  /* 0x000000b5043b723e */ /* 0x000fe400000000ff */
[----:B------:R-:W-:-:S02]  /*9490*/  IADD3 R31, P4, R172, 0x2000, RZ ;  /* 0x00002000ac1f7810 */ /* 0x000fc40007f9e0ff */
[C---:B------:R-:W-:Y:S01]  /*94a0*/  IADD3 R99, P5, R172.reuse, 0x3000, RZ ;  /* 0x00003000ac637810 */ /* 0x040fe20007fbe0ff */
[----:B------:R-:W-:Y:S01]  /*94b0*/  STSM.16.M88.4 [R3], R56 ;  /* 0x0000003803007844 */ /* 0x000fe20000000200 */
[----:B------:R-:W-:Y:S02]  /*94c0*/  IADD3 R103, P6, R172, 0x4000, RZ ;  /* 0x00004000ac677810 */ /* 0x000fe40007fde0ff */
[----:B------:R-:W-:Y:S01]  /*94d0*/  LOP3.LUT R30, R31, 0x380, RZ, 0xc0, !PT ;  /* 0x000003801f1e7812 */ /* 0x000fe200078ec0ff */
[----:B------:R-:W-:Y:S01]  /*94e0*/  BAR.SYNC.DEFER_BLOCKING 0x1, 0x100 ;  /* 0x0044000000007b1d */ /* 0x000fe20000010000 */
[----:B------:R-:W-:Y:S02]  /*94f0*/  LOP3.LUT R98, R99, 0x380, RZ, 0xc0, !PT ;  /* 0x0000038063627812 */ /* 0x000fe400078ec0ff */
[----:B------:R-:W-:Y:S01]  /*9500*/  LOP3.LUT R102, R103, 0x380, RZ, 0xc0, !PT ;  /* 0x0000038067667812 */ /* 0x000fe200078ec0ff */
[----:B---3--:R-:W-:Y:S01]  /*9510*/  IMAD R0, R23, 0x20, R200 ;  /* 0x0000002017007824 */ /* 0x008fe200078e02c8 */
[----:B------:R-:W-:-:S02]  /*9520*/  SHF.R.U64 R30, R30, 0x3, RZ ;  /* 0x000000031e1e7819 */ /* 0x000fc400000012ff */
[----:B------:R-:W-:Y:S02]  /*9530*/  SHF.R.U64 R98, R98, 0x3, RZ ;  /* 0x0000000362627819 */ /* 0x000fe400000012ff */
[----:B------:R-:W-:Y:S01]  /*9540*/  SHF.R.U64 R102, R102, 0x3, RZ ;  /* 0x0000000366667819 */ /* 0x000fe200000012ff */
[----:B------:R-:W-:Y:S01]  /*9550*/  UIMAD UR5, UR10, UR8, URZ ;  /* 0x000000080a0572a4 */ /* 0x000fe2000f8e023f */
[----:B------:R-:W-:Y:S01]  /*9560*/  LOP3.LUT R30, R30, R31, RZ, 0x3c, !PT ;  /* 0x0000001f1e1e7212 */ /* 0x000fe200078e3cff */
[--C-:B------:R-:W-:Y:S01]  /*9570*/  IMAD.X R31, RZ, RZ, R173.reuse, P4 ;  /* 0x000000ffff1f7224 */ /* 0x100fe200020e06ad */
[----:B------:R-:W-:Y:S01]  /*9580*/  LOP3.LUT R98, R98, R99, RZ, 0x3c, !PT ;  /* 0x0000006362627212 */ /* 0x000fe200078e3cff */
[--C-:B------:R-:W-:Y:S01]  /*9590*/  IMAD.X R99, RZ, RZ, R173.reuse, P5 ;  /* 0x000000ffff637224 */ /* 0x100fe200028e06ad */
[----:B------:R-:W-:Y:S01]  /*95a0*/  LOP3.LUT R102, R102, R103, RZ, 0x3c, !PT ;  /* 0x0000006766667212 */ /* 0x000fe200078e3cff */
[----:B------:R-:W-:Y:S01]  /*95b0*/  IMAD.X R103, RZ, RZ, R173, P6 ;  /* 0x000000ffff677224 */ /* 0x000fe200030e06ad */
[----:B------:R-:W-:-:S02]  /*95c0*/  IADD3 R123, P4, R172, 0x9000, RZ ;  /* 0x00009000ac7b7810 */ /* 0x000fc40007f9e0ff */
[C---:B------:R-:W-:Y:S01]  /*95d0*/  LOP3.LUT R29, R172.reuse, 0x380, RZ, 0xc0, !PT ;  /* 0x00000380ac1d7812 */ /* 0x040fe200078ec0ff */
[----:B-1----:R-:W-:Y:S01]  /*95e0*/  @!P1 ST.E desc[UR46][R46.64], R6 ;  /* 0x000000062e009985 */ /* 0x002fe2000c10192e */
[C---:B------:R-:W-:Y:S01]  /*95f0*/  IADD3 R127, P5, R172.reuse, 0xa000, RZ ;  /* 0x0000a000ac7f7810 */ /* 0x040fe20007fbe0ff */
[----:B------:R-:W-:Y:S01]  /*9600*/  UIMAD.WIDE.U32 UR6, UR39, UR8, URZ ;  /* 0x00000008270672a5 */ /* 0x000fe2000f8e003f */
[----:B------:R-:W-:Y:S01]  /*9610*/  IADD3 R131, P6, R172, 0xb000, RZ ;  /* 0x0000b000ac837810 */ /* 0x000fe20007fde0ff */
[----:B--2---:R1:W-:Y:S01]  /*9620*/  @!P0 ST.E desc[UR46][R50.64], R5 ;  /* 0x0000000532008985 */ /* 0x0043e2000c10192e */
[----:B------:R-:W-:Y:S01]  /*9630*/  UIMAD UR5, UR39, UR9, UR5 ;  /* 0x00000009270572a4 */ /* 0x000fe2000f8e0205 */
[----:B------:R-:W-:Y:S01]  /*9640*/  LOP3.LUT R122, R123, 0x380, RZ, 0xc0, !PT ;  /* 0x000003807b7a7812 */ /* 0x000fe200078ec0ff */
[----:B------:R-:W-:Y:S01]  /*9650*/  ULDC.64 UR10, c[0x0][0xaf0] ;  /* 0x0002bc00000a7ab9 */ /* 0x000fe20000000a00 */
[----:B------:R-:W-:Y:S02]  /*9660*/  LOP3.LUT R126, R127, 0x380, RZ, 0xc0, !PT ;  /* 0x000003807f7e7812 */ /* 0x000fe400078ec0ff */
[----:B------:R-:W-:-:S02]  /*9670*/  LOP3.LUT R130, R131, 0x380, RZ, 0xc0, !PT ;  /* 0x0000038083827812 */ /* 0x000fc400078ec0ff */
[----:B------:R-:W-:Y:S01]  /*9680*/  SHF.R.U64 R29, R29, 0x3, RZ ;  /* 0x000000031d1d7819 */ /* 0x000fe200000012ff */
[----:B-1----:R-:W1:Y:S01]  /*9690*/  @P2 LDC R5, c[0x0][0xbec] ;  /* 0x0002fb00ff052b82 */ /* 0x002e620000000800 */
[----:B------:R-:W-:Y:S01]  /*96a0*/  VIADD R6, R0, UR44 ;  /* 0x0000002c00067c36 */ /* 0x000fe20008000000 */
[----:B------:R-:W-:Y:S01]  /*96b0*/  UIMAD UR8, UR12, UR10, URZ ;  /* 0x0000000a0c0872a4 */ /* 0x000fe2000f8e023f */
[----:B------:R-:W-:Y:S01]  /*96c0*/  SHF.R.U64 R122, R122, 0x3, RZ ;  /* 0x000000037a7a7819 */ /* 0x000fe200000012ff */
[----:B------:R-:W-:Y:S01]  /*96d0*/  UIADD3 UR7, UR7, UR5, URZ ;  /* 0x0000000507077290 */ /* 0x000fe2000fffe03f */
[----:B------:R-:W-:Y:S01]  /*96e0*/  IMAD.MOV.U32 R3, RZ, RZ, R6 ;  /* 0x000000ffff037224 */ /* 0x000fe200078e0006 */
[----:B------:R-:W-:Y:S01]  /*96f0*/  UIMAD UR5, UR42, UR11, UR8 ;  /* 0x0000000b2a0572a4 */ /* 0x000fe2000f8e0208 */
[----:B------:R-:W-:Y:S01]  /*9700*/  SHF.R.U64 R126, R126, 0x3, RZ ;  /* 0x000000037e7e7819 */ /* 0x000fe200000012ff */
[----:B------:R-:W-:Y:S01]  /*9710*/  UIMAD.WIDE.U32 UR42, UR42, UR10, UR6 ;  /* 0x0000000a2a2a72a5 */ /* 0x000fe2000f8e0006 */
[----:B------:R-:W-:Y:S01]  /*9720*/  SHF.R.U64 R130, R130, 0x3, RZ ;  /* 0x0000000382827819 */ /* 0x000fe200000012ff */
[----:B------:R2:W5:Y:S01]  /*9730*/  LD.E.128 R40, desc[UR46][R20.64] ;  /* 0x0000002e14287980 */ /* 0x000562000c101d00 */
[----:B------:R-:W-:Y:S01]  /*9740*/  LOP3.LUT R122, R122, R123, RZ, 0x3c, !PT ;  /* 0x0000007b7a7a7212 */ /* 0x000fe200078e3cff */
[----:B------:R-:W-:Y:S01]  /*9750*/  UIADD3 UR5, UR43, UR5, URZ ;  /* 0x000000052b057290 */ /* 0x000fe2000fffe03f */
[----:B------:R-:W-:Y:S01]  /*9760*/  LOP3.LUT R126, R126, R127, RZ, 0x3c, !PT ;  /* 0x0000007f7e7e7212 */ /* 0x000fe200078e3cff */
[--C-:B------:R-:W-:Y:S01]  /*9770*/  IMAD.X R123, RZ, RZ, R173.reuse, P4 ;  /* 0x000000ffff7b7224 */ /* 0x100fe200020e06ad */
[----:B------:R-:W-:Y:S01]  /*9780*/  LOP3.LUT R130, R130, R131, RZ, 0x3c, !PT ;  /* 0x0000008382827212 */ /* 0x000fe200078e3cff */
[--C-:B------:R-:W-:Y:S01]  /*9790*/  IMAD.X R127, RZ, RZ, R173.reuse, P5 ;  /* 0x000000ffff7f7224 */ /* 0x100fe200028e06ad */
[----:B------:R-:W-:Y:S01]  /*97a0*/  LOP3.LUT R28, R29, R172, RZ, 0x3c, !PT ;  /* 0x000000ac1d1c7212 */ /* 0x000fe200078e3cff */
[--C-:B------:R-:W-:Y:S01]  /*97b0*/  IMAD.X R131, RZ, RZ, R173.reuse, P6 ;  /* 0x000000ffff837224 */ /* 0x100fe200030e06ad */
[----:B------:R-:W-:Y:S01]  /*97c0*/  ULDC.64 UR6, c[0x0][0xae0] ;  /* 0x0002b80000067ab9 */ /* 0x000fe20000000a00 */
[----:B------:R-:W-:Y:S01]  /*97d0*/  IMAD.MOV.U32 R29, RZ, RZ, R173 ;  /* 0x000000ffff1d7224 */ /* 0x000fe200078e00ad */
[----:B------:R2:W5:Y:S01]  /*97e0*/  LD.E.128 R52, desc[UR46][R30.64] ;  /* 0x0000002e1e347980 */ /* 0x000562000c101d00 */
[----:B-1----:R-:W-:-:S03]  /*97f0*/  @P2 IMAD.HI.U32 R0, R6, R5, RZ ;  /* 0x0000000506002227 */ /* 0x002fc600078e00ff */
[----:B------:R2:W5:Y:S02]  /*9800*/  LD.E.128 R36, desc[UR46][R28.64] ;  /* 0x0000002e1c247980 */ /* 0x000564000c101d00 */
[----:B0-----:R-:W-:Y:S01]  /*9810*/  @P2 SHF.R.U32.HI R3, RZ, R9, R0 ;  /* 0x00000009ff032219 */ /* 0x001fe20000011600 */
[----:B------:R-:W-:Y:S01]  /*9820*/  IMAD.U32 R4, RZ, RZ, UR42 ;  /* 0x0000002aff047e24 */ /* 0x000fe2000f8e00ff */
[----:B------:R-:W5:Y:S02]  /*9830*/  LD.E.128 R96, desc[UR46][R98.64] ;  /* 0x0000002e62607980 */ /* 0x000f64000c101d00 */
[--C-:B------:R-:W-:Y:S01]  /*9840*/  SHF.R.S32.HI R0, RZ, 0x1f, R3.reuse ;  /* 0x0000001fff007819 */ /* 0x100fe20000011403 */
[----:B------:R-:W-:Y:S01]  /*9850*/  IMAD.MOV R9, RZ, RZ, -R3 ;  /* 0x000000ffff097224 */ /* 0x000fe200078e0a03 */
[----:B------:R-:W5:Y:S01]  /*9860*/  LD.E.128 R100, desc[UR46][R102.64] ;  /* 0x0000002e66647980 */ /* 0x000f62000c101d00 */
[----:B------:R-:W-:Y:S02]  /*9870*/  IMAD.U32 R5, RZ, RZ, UR43 ;  /* 0x0000002bff057e24 */ /* 0x000fe4000f8e00ff */
        /* <DEDUP_REMOVED lines=8> */
[----:B------:R-:W-:Y:S01]  /*9900*/  IMAD.WIDE.U32 R4, R3, UR6, R4 ;  /* 0x0000000603047c25 */ /* 0x000fe2000f8e0004 */
[----:B------:R-:W-:Y:S02]  /*9910*/  ULDC.64 UR6, c[0x0][0xad8] ;  /* 0x0002b60000067ab9 */ /* 0x000fe40000000a00 */
        /* <DEDUP_REMOVED lines=19> */
[----:B------:R-:W-:Y:S01]  /*9a50*/  ISETP.GE.AND P2, PT, R14, R7, PT ;  /* 0x000000070e00720c */ /* 0x000fe20003f46270 */
[----:B------:R-:W-:Y:S02]  /*9a60*/  ULDC.64 UR6, c[0x0][0xa80] ;  /* 0x0002a00000067ab9 */ /* 0x000fe40000000a00 */
[----:B------:R-:W-:Y:S01]  /*9a70*/  IMAD.IADD R3, R5, 0x1, R3 ;  /* 0x0000000105037824 */ /* 0x000fe200078e0203 */
[----:B------:R-:W-:Y:S01]  /*9a80*/  LEA R6, P3, R4, UR6, 0x1 ;  /* 0x0000000604067c11 */ /* 0x000fe2000f8608ff */
[----:B------:R-:W-:-:S02]  /*9a90*/  VIADD R203, R203, 0x22820 ;  /* 0x00022820cbcb7836 */ /* 0x000fc40000000000 */
[----:B------:R-:W-:Y:S01]  /*9aa0*/  VIADD R0, R14, 0x20 ;  /* 0x000000200e007836 */ /* 0x000fe20000000000 */
[----:B------:R-:W-:Y:S02]  /*9ab0*/  LEA.HI.X R3, R4, UR7, R3, 0x1, P3 ;  /* 0x0000000704037c11 */ /* 0x000fe400098f0c03 */
[----:B------:R-:W-:Y:S02]  /*9ac0*/  PRMT R203, RZ, 0x654, R203 ;  /* 0x00000654ffcb7816 */ /* 0x000fe400000000cb */
[-C--:B------:R-:W-:Y:S01]  /*9ad0*/  ISETP.GE.AND P1, PT, R0, R7.reuse, PT ;  /* 0x000000070000720c */ /* 0x080fe20003f26270 */
[----:B------:R-:W-:Y:S01]  /*9ae0*/  VIADD R0, R14, 0x40 ;  /* 0x000000400e007836 */ /* 0x000fe20000000000 */
[----:B0-----:R2:W-:Y:S01]  /*9af0*/  SYNCS.ARRIVE.TRANS64.RED.A1T0 RZ, [R203+URZ], RZ ;  /* 0x000000ffcbff79a7 */ /* 0x0015e2000810043f */
        /* <DEDUP_REMOVED lines=22> */
.L_x_13260:
[----:B------:R-:W-:Y:S05]  /*9c60*/  BSYNC B1 ;  /* 0x0000000000017941 */ /* 0x000fea0003800000 */
.L_x_13259:
[----:B-1-3--:R1:W3:Y:S01]  /*9c70*/  SHFL.IDX PT, R13, R3, 0x1, 0x181f ;  /* 0x00381f00030d7f89 */ /* 0x00a2e200000e0000 */
[----:B------:R-:W-:Y:S03]  /*9c80*/  BSSY B1, `(.L_x_13261) ;  /* 0x0000014000017945 */ /* 0x000fe60003800000 */
[----:B------:R1:W4:Y:S01]  /*9c90*/  SHFL.IDX PT, R11, R6, 0x1, 0x181f ;  /* 0x00381f00060b7f89 */ /* 0x00032200000e0000 */
[----:B------:R-:W-:Y:S05]  /*9ca0*/  @P1 BRA `(.L_x_13262) ;  /* 0x0000000000441947 */ /* 0x000fea0003800000 */
[----:B------:R-:W-:Y:S02]  /*9cb0*/  ULDC UR5, c[0x0][0xac8] ;  /* 0x0002b20000057ab9 */ /* 0x000fe40000000800 */
[----:B------:R-:W-:Y:S02]  /*9cc0*/  ISETP.GE.AND P4, PT, R2, UR5, PT ;  /* 0x0000000502007c0c */ /* 0x000fe4000bf86270 */
[----:B------:R-:W-:Y:S02]  /*9cd0*/  ISETP.GE.AND P3, PT, R19, UR5, PT ;  /* 0x0000000513007c0c */ /* 0x000fe4000bf66270 */
[----:B------:R-:W-:Y:S02]  /*9ce0*/  ISETP.GE.AND P2, PT, R18, UR5, PT ;  /* 0x0000000512007c0c */ /* 0x000fe4000bf46270 */
[----:B------:R-:W-:-:S07]  /*9cf0*/  ISETP.GE.AND P1, PT, R22, UR5, PT ;  /* 0x0000000516007c0c */ /* 0x000fce000bf26270 */
[CC--:B----4-:R-:W-:Y:S02]  /*9d00*/  @!P4 LEA R4, P6, R2.reuse, R11.reuse, 0x1 ;  /* 0x0000000b0204c211 */ /* 0x0d0fe400078c08ff */
[C---:B------:R-:W-:Y:S02]  /*9d10*/  @!P3 LEA R8, P5, R19.reuse, R11, 0x1 ;  /* 0x0000000b1308b211 */ /* 0x040fe400078a08ff */
[----:B---3--:R-:W-:Y:S02]  /*9d20*/  @!P4 LEA.HI.X R5, R2, R13, R211, 0x1, P6 ;  /* 0x0000000d0205c211 */ /* 0x008fe400030f0cd3 */
        /* <DEDUP_REMOVED lines=9> */
.L_x_13262:
[----:B------:R-:W-:Y:S05]  /*9dc0*/  BSYNC B1 ;  /* 0x0000000000017941 */ /* 0x000fea0003800000 */
.L_x_13261:
        /* <DEDUP_REMOVED lines=15> */
[----:B-----5:R0:W-:Y:S01]  /*9ec0*/  @!P3 ST.E.128 desc[UR46][R4.64], R52 ;  /* 0x000000340400b985 */ /* 0x0201e2000c101d2e */
[----:B----4-:R-:W-:-:S02]  /*9ed0*/  @!P1 LEA.HI.X R11, R18, R13, R209, 0x1, P4 ;  /* 0x0000000d120b9211 */ /* 0x010fc400020f0cd1 */
[----:B------:R-:W-:Y:S01]  /*9ee0*/  @!P0 LEA.HI.X R13, R22, R13, R208, 0x1, P6 ;  /* 0x0000000d160d8211 */ /* 0x000fe200030f0cd0 */
[----:B------:R0:W-:Y:S04]  /*9ef0*/  @!P2 ST.E.128 desc[UR46][R8.64], R108 ;  /* 0x0000006c0800a985 */ /* 0x0001e8000c101d2e */
[----:B------:R0:W-:Y:S04]  /*9f00*/  @!P1 ST.E.128 desc[UR46][R10.64], R124 ;  /* 0x0000007c0a009985 */ /* 0x0001e8000c101d2e */
[----:B------:R0:W-:Y:S02]  /*9f10*/  @!P0 ST.E.128 desc[UR46][R12.64], R140 ;  /* 0x0000008c0c008985 */ /* 0x0001e4000c101d2e */
.L_x_13264:
[----:B------:R-:W-:Y:S05]  /*9f20*/  BSYNC B1 ;  /* 0x0000000000017941 */ /* 0x000fea0003800000 */
.L_x_13263:
[----:B------:R-:W-:Y:S01]  /*9f30*/  VIADD R0, R14, 0x60 ;  /* 0x000000600e007836 */ /* 0x000fe20000000000 */
[----:B-123--:R-:W1:Y:S04]  /*9f40*/  SHFL.IDX PT, R3, R3, 0x3, 0x181f ;  /* 0x00781f0003037f89 */ /* 0x00ee6800000e0000 */
[----:B------:R-:W-:Y:S01]  /*9f50*/  ISETP.GE.AND P0, PT, R0, R7, PT ;  /* 0x000000070000720c */ /* 0x000fe20003f06270 */
[----:B0---4-:R0:W2:-:S12]  /*9f60*/  SHFL.IDX PT, R11, R6, 0x3, 0x181f ;  /* 0x00781f00060b7f89 */ /* 0x01109800000e0000 */
[----:B0-----:R-:W-:Y:S05]  /*9f70*/  @P0 BRA `(.L_x_13265) ;  /* 0x0000000c00200947 */ /* 0x001fea0003800000 */
[----:B------:R-:W-:Y:S02]  /*9f80*/  ULDC UR5, c[0x0][0xac8] ;  /* 0x0002b20000057ab9 */ /* 0x000fe40000000800 */
[----:B------:R-:W-:Y:S02]  /*9f90*/  ISETP.GE.AND P3, PT, R2, UR5, PT ;  /* 0x0000000502007c0c */ /* 0x000fe4000bf66270 */
[----:B------:R-:W-:Y:S02]  /*9fa0*/  ISETP.GE.AND P4, PT, R19, UR5, PT ;  /* 0x0000000513007c0c */ /* 0x000fe4000bf86270 */
[----:B------:R-:W-:-:S09]  /*9fb0*/  ISETP.GE.AND P5, PT, R18, UR5, PT ;  /* 0x0000000512007c0c */ /* 0x000fd2000bfa6270 */
[-C--:B--2---:R-:W-:Y:S02]  /*9fc0*/  @!P3 LEA R4, P0, R2, R11.reuse, 0x1 ;  /* 0x0000000b0204b211 */ /* 0x084fe400078008ff */
        /* <DEDUP_REMOVED lines=14> */
.L_x_13258:
        /* <DEDUP_REMOVED lines=50> */
.L_x_13267:
[----:B------:R-:W-:Y:S05]  /*a3d0*/  BSYNC B1 ;  /* 0x0000000000017941 */ /* 0x000fea0003800000 */
.L_x_13266:
        /* <DEDUP_REMOVED lines=11> */
[----:B-1----:R-:W-:-:S03]  /*a490*/  @P1 SHF.R.U32.HI R3, RZ, R11, R0 ;  /* 0x0000000bff031219 */ /* 0x002fc60000011600 */
[----:B------:R-:W-:Y:S01]  /*a4a0*/  UIMAD UR5, UR42, UR11, UR5 ;  /* 0x0000000b2a0572a4 */ /* 0x000fe2000f8e0205 */
[--C-:B------:R-:W-:Y:S01]  /*a4b0*/  SHF.R.S32.HI R0, RZ, 0x1f, R3.reuse ;  /* 0x0000001fff007819 */ /* 0x100fe20000011403 */
[----:B------:R-:W-:Y:S01]  /*a4c0*/  UIMAD.WIDE.U32 UR42, UR42, UR10, UR6 ;  /* 0x0000000a2a2a72a5 */ /* 0x000fe2000f8e0006 */
[----:B------:R-:W-:Y:S02]  /*a4d0*/  IMAD.MOV R7, RZ, RZ, -R3 ;  /* 0x000000ffff077224 */ /* 0x000fe400078e0a03 */
[----:B------:R-:W-:Y:S01]  /*a4e0*/  ULDC.64 UR6, c[0x0][0xae0] ;  /* 0x0002b80000067ab9 */ /* 0x000fe20000000a00 */
[----:B------:R-:W-:Y:S01]  /*a4f0*/  UIADD3 UR5, UR43, UR5, URZ ;  /* 0x000000052b057290 */ /* 0x000fe2000fffe03f */
[----:B------:R-:W-:Y:S02]  /*a500*/  IMAD R0, R0, UR6, RZ ;  /* 0x0000000600007c24 */ /* 0x000fe4000f8e02ff */
[----:B------:R-:W-:Y:S02]  /*a510*/  IMAD R7, R10, R7, R8 ;  /* 0x000000070a077224 */ /* 0x000fe400078e0208 */
[----:B------:R-:W-:-:S02]  /*a520*/  IMAD.U32 R5, RZ, RZ, UR43 ;  /* 0x0000002bff057e24 */ /* 0x000fc4000f8e00ff */
[----:B------:R-:W-:Y:S02]  /*a530*/  IMAD.U32 R4, RZ, RZ, UR42 ;  /* 0x0000002aff047e24 */ /* 0x000fe4000f8e00ff */
[----:B------:R-:W-:Y:S01]  /*a540*/  IMAD.U32 R5, RZ, RZ, UR5 ;  /* 0x00000005ff057e24 */ /* 0x000fe2000f8e00ff */
[----:B------:R-:W-:Y:S01]  /*a550*/  ULDC UR5, c[0x0][0xa88] ;  /* 0x0002a20000057ab9 */ /* 0x000fe20000000800 */
[C---:B------:R-:W-:Y:S01]  /*a560*/  IMAD R9, R3.reuse, UR7, R0 ;  /* 0x0000000703097c24 */ /* 0x040fe2000f8e0200 */
[----:B------:R-:W-:Y:S01]  /*a570*/  SHF.R.S32.HI R0, RZ, 0x1f, R7 ;  /* 0x0000001fff007819 */ /* 0x000fe20000011407 */
[----:B------:R-:W-:Y:S01]  /*a580*/  IMAD.WIDE.U32 R4, R3, UR6, R4 ;  /* 0x0000000603047c25 */ /* 0x000fe2000f8e0004 */
[----:B------:R-:W-:-:S03]  /*a590*/  ULDC.64 UR6, c[0x0][0xad8] ;  /* 0x0002b60000067ab9 */ /* 0x000fc60000000a00 */
        /* <DEDUP_REMOVED lines=35> */
.L_x_13269:
[----:B------:R-:W-:Y:S05]  /*a7d0*/  BSYNC B1 ;  /* 0x0000000000017941 */ /* 0x000fea0003800000 */
.L_x_13268:
        /* <DEDUP_REMOVED lines=21> */
.L_x_13271:
[----:B------:R-:W-:Y:S05]  /*a930*/  BSYNC B1 ;  /* 0x0000000000017941 */ /* 0x000fea0003800000 */
.L_x_13270:
        /* <DEDUP_REMOVED lines=21> */
.L_x_13273:
[----:B------:R-:W-:Y:S05]  /*aa90*/  BSYNC B1 ;  /* 0x0000000000017941 */ /* 0x000fea0003800000 */
.L_x_13272:
[----:B------:R-:W-:Y:S01]  /*aaa0*/  VIADD R0, R8, 0x60 ;  /* 0x0000006008007836 */ /* 0x000fe20000000000 */
[----:B0-----:R0:W0:Y:S04]  /*aab0*/  SHFL.IDX PT, R3, R7, 0x3, 0x181f ;  /* 0x00781f0007037f89 */ /* 0x00102800000e0000 */
[----:B------:R-:W-:Y:S01]  /*aac0*/  ISETP.GE.AND P0, PT, R0, R9, PT ;  /* 0x000000090000720c */ /* 0x000fe20003f06270 */
[----:B-1-3--:R1:W3:-:S12]  /*aad0*/  SHFL.IDX PT, R5, R6, 0x3, 0x181f ;  /* 0x00781f0006057f89 */ /* 0x00a2d800000e0000 */
[----:B-1----:R-:W-:Y:S05]  /*aae0*/  @P0 BRA `(.L_x_13265) ;  /* 0x0000000000440947 */ /* 0x002fea0003800000 */
[----:B------:R-:W-:Y:S02]  /*aaf0*/  ULDC UR5, c[0x0][0xac8] ;  /* 0x0002b20000057ab9 */ /* 0x000fe40000000800 */
[----:B------:R-:W-:Y:S02]  /*ab00*/  ISETP.GE.AND P3, PT, R2, UR5, PT ;  /* 0x0000000502007c0c */ /* 0x000fe4000bf66270 */
[----:B------:R-:W-:Y:S02]  /*ab10*/  ISETP.GE.AND P2, PT, R19, UR5, PT ;  /* 0x0000000513007c0c */ /* 0x000fe4000bf46270 */
[----:B------:R-:W-:Y:S02]  /*ab20*/  ISETP.GE.AND P1, PT, R18, UR5, PT ;  /* 0x0000000512007c0c */ /* 0x000fe4000bf26270 */
[----:B------:R-:W-:-:S07]  /*ab30*/  ISETP.GE.AND P0, PT, R22, UR5, PT ;  /* 0x0000000516007c0c */ /* 0x000fce000bf06270 */
[-C--:B--234-:R-:W-:Y:S02]  /*ab40*/  @!P3 LEA R6, P6, R2, R5.reuse, 0x1 ;  /* 0x000000050206b211 */ /* 0x09cfe400078c08ff */
        /* <DEDUP_REMOVED lines=11> */
.L_x_13265:
[----:B------:R-:W-:Y:S05]  /*ac00*/  BSYNC B0 ;  /* 0x0000000000007941 */ /* 0x000fea0003800000 */
.L_x_13257:
[----:B------:R-:W-:Y:S02]  /*ac10*/  ULDC UR5, c[0x0][0xc38] ;  /* 0x00030e0000057ab9 */ /* 0x000fe40000000800 */
[----:B------:R-:W-:-:S06]  /*ac20*/  UISETP.GE.AND UP0, UPT, UR4, UR5, UPT ;  /* 0x000000050400728c */ /* 0x000fcc000bf06270 */
[----:B------:R-:W-:-:S13]  /*ac30*/  PLOP3.LUT P0, PT, PT, PT, UP0, 0x80, 0x0 ;  /* 0x000000000000781c */ /* 0x000fda0003f0f008 */
[----:B------:R-:W-:Y:S05]  /*ac40*/  @!P0 BRA `(.L_x_13274) ;  /* 0xffffff6000688947 */ /* 0x000fea000383ffff */
[----:B------:R-:W-:Y:S05]  /*ac50*/  EXIT ;  /* 0x000000000000794d */ /* 0x000fea0003800000 */
.L_x_13222:
        /* <DEDUP_REMOVED lines=40> */
.L_x_13365:
        /* <DEDUP_REMOVED lines=23> */
.L_x_13276:
[----:B------:R-:W-:Y:S01]  /*b050*/  ULDC UR9, c[0x0][0xc54] ;  /* 0x0003150000097ab9 */ /* 0x000fe20000000800 */
[----:B------:R-:W-:Y:S01]  /*b060*/  UMOV UR5, UR8 ;  /* 0x0000000800057c82 */ /* 0x000fe20008000000 */
[----:B------:R-:W-:-:S11]  /*b070*/  UISETP.NE.AND UP0, UPT, UR9, 0x1, UPT ;  /* 0x000000010900788c */ /* 0x000fd6000bf05270 */
[----:B------:R-:W-:Y:S02]  /*b080*/  @UP0 ULDC.64 UR10, c[0x0][0xc58] ;  /* 0x00031600000a0ab9 */ /* 0x000fe40000000a00 */
[----:B------:R-:W-:-:S04]  /*b090*/  UIMAD.WIDE.U32 UR6, UR8, UR10, URZ ;  /* 0x0000000a080672a5 */ /* 0x000fc8000f8e003f */
[----:B------:R-:W-:-:S04]  /*b0a0*/  @UP0 USHF.R.U32.HI UR5, URZ, UR11, UR7 ;  /* 0x0000000b3f050299 */ /* 0x000fc80008011607 */
[----:B------:R-:W-:-:S12]  /*b0b0*/  UIMAD UR6, UR5, UR9, URZ ;  /* 0x00000009050672a4 */ /* 0x000fd8000f8e023f */
.L_x_13277:
[----:B------:R-:W-:Y:S01]  /*b0c0*/  ULOP3.LUT UR39, URZ, UR5, URZ, 0x33, !UPT ;  /* 0x000000053f277292 */ /* 0x000fe2000f8e333f */
[----:B------:R-:W-:Y:S01]  /*b0d0*/  BSSY B7, `(.L_x_13278) ;  /* 0x00003dc000077945 */ /* 0x000fe20003800000 */
[----:B------:R-:W-:Y:S01]  /*b0e0*/  ULDC UR7, c[0x0][0x448] ;  /* 0x0001120000077ab9 */ /* 0x000fe20000000800 */
[----:B------:R-:W-:Y:S01]  /*b0f0*/  ULDC UR5, c[0x0][0xc3c] ;  /* 0x00030f0000057ab9 */ /* 0x000fe20000000800 */
[----:B------:R-:W-:Y:S02]  /*b100*/  UISETP.NE.AND UP1, UPT, UR7, 0x1, UPT ;  /* 0x000000010700788c */ /* 0x000fe4000bf25270 */
[----:B------:R-:W-:Y:S01]  /*b110*/  UIADD3 UR39, UR39, UR5, URZ ;  /* 0x0000000527277290 */ /* 0x000fe2000fffe03f */
[----:B------:R-:W-:Y:S01]  /*b120*/  ULDC.64 UR10, c[0x0][0x418] ;  /* 0x00010600000a7ab9 */ /* 0x000fe20000000a00 */
[----:B------:R-:W-:Y:S02]  /*b130*/  UIADD3 UR5, UR8, -UR6, URZ ;  /* 0x8000000608057290 */ /* 0x000fe4000fffe03f */
[----:B------:R-:W-:-:S02]  /*b140*/  UISETP.NE.U32.AND UP0, UPT, UR10, URZ, UPT ;  /* 0x0000003f0a00728c */ /* 0x000fc4000bf05070 */
[----:B------:R-:W-:Y:S02]  /*b150*/  USHF.L.U32 UR8, UR39, 0x7, URZ ;  /* 0x0000000727087899 */ /* 0x000fe4000800063f */
[----:B------:R-:W-:Y:S01]  /*b160*/  UISETP.NE.AND.EX UP0, UPT, UR11, URZ, UPT, UP0 ;  /* 0x0000003f0b00728c */ /* 0x000fe2000bf05300 */
[----:B------:R-:W-:Y:S01]  /*b170*/  ULDC UR7, c[0x0][0x288] ;  /* 0x0000a20000077ab9 */ /* 0x000fe20000000800 */
        /* <DEDUP_REMOVED lines=12> */
[----:B------:R-:W-:Y:S02]  /*b240*/  UIMAD.WIDE UR6, UR6, 0x2aaaaaab, URZ ;  /* 0x2aaaaaab060678a5 */ /* 0x000fe4000f8e023f */
[----:B------:R-:W-:Y:S02]  /*b250*/  UIMAD.WIDE UR8, UR8, 0x2aaaaaab, URZ ;  /* 0x2aaaaaab080878a5 */ /* 0x000fe4000f8e023f */
[----:B------:R-:W-:-:S02]  /*b260*/  USHF.R.U32.HI UR12, URZ, 0x1f, UR7 ;  /* 0x0000001f3f0c7899 */ /* 0x000fc40008011607 */
[----:B------:R-:W-:Y:S01]  /*b270*/  USHF.R.U32.HI UR6, URZ, 0x1f, UR9 ;  /* 0x0000001f3f067899 */ /* 0x000fe20008011609 */
[----:B------:R-:W-:Y:S01]  /*b280*/  ULDC UR11, c[0x0][0xc48] ;  /* 0x00031200000b7ab9 */ /* 0x000fe20000000800 */
[----:B------:R-:W-:Y:S02]  /*b290*/  ULEA.HI.SX32 UR12, UR7, UR12, 0x1c ;  /* 0x0000000c070c7291 */ /* 0x000fe4000f8fe23f */
[----:B------:R-:W-:Y:S02]  /*b2a0*/  ULEA.HI.SX32 UR6, UR9, UR6, 0x1c ;  /* 0x0000000609067291 */ /* 0x000fe4000f8fe23f */
        /* <DEDUP_REMOVED lines=32> */
.L_x_13279:
        /* <DEDUP_REMOVED lines=20> */
.L_x_13282:
[----:B------:R-:W-:Y:S05]  /*b5f0*/  BSYNC B6 ;  /* 0x0000000000067941 */ /* 0x000fea0003800000 */
.L_x_13281:
        /* <DEDUP_REMOVED lines=20> */
.L_x_13285:
        /* <DEDUP_REMOVED lines=15> */
.L_x_13284:
[----:B------:R-:W-:Y:S05]  /*b830*/  BSYNC B6 ;  /* 0x0000000000067941 */ /* 0x000fea0003800000 */
.L_x_13283:
        /* <DEDUP_REMOVED lines=26> */
.L_x_13380:
        /* <DEDUP_REMOVED lines=9> */
.L_x_13383:
        /* <DEDUP_REMOVED lines=22> */
.L_x_13289:
        /* <DEDUP_REMOVED lines=8> */
.L_x_13384:
        /* <DEDUP_REMOVED lines=8> */
.L_x_13291:
        /* <DEDUP_REMOVED lines=16> */
[----:B------:R-:W-:-:S09]  /*bdd0*/  UIMAD UR35, UR35, 0x60, URZ ;  /* 0x00000060232378a4 */ /* 0x000fd2000f8e023f */
[----:B------:R1:W-:Y:S02]  /*bde0*/  UTMALDG.4D [UR32], [UR4], desc[UR6] ;  /* 0x00000620040075b4 */ /* 0x0003e40008019000 */
[----:B-1----:R-:W-:Y:S01]  /*bdf0*/  NOP ;  /* 0x0000000000007918 */ /* 0x002fe20000000000 */
.L_x_13287:
        /* <DEDUP_REMOVED lines=22> */
.L_x_13293:
[----:B------:R-:W-:Y:S05]  /*bf60*/  BSYNC B6 ;  /* 0x0000000000067941 */ /* 0x000fea0003800000 */
.L_x_13292:
        /* <DEDUP_REMOVED lines=57> */
[----:B------:R-:W-:Y:S01]  /*c300*/  IMAD.U32 R4, RZ, RZ, UR39 ;  /* 0x00000027ff047e24 */ /* 0x000fe2000f8e00ff */
[----:B------:R-:W-:Y:S01]  /*c310*/  ULDC UR4, c[0x0][0x288] ;  /* 0x0000a20000047ab9 */ /* 0x000fe20000000800 */
[----:B------:R-:W1:Y:S01]  /*c320*/  S2R R8, SR_TID.X ;  /* 0x0000000000087919 */ /* 0x000e620000002100 */
[----:B------:R-:W-:Y:S01]  /*c330*/  IMAD R3, R7, UR4, RZ ;  /* 0x0000000407037c24 */ /* 0x000fe2000f8e02ff */
[----:B------:R-:W-:Y:S01]  /*c340*/  SHFL.IDX PT, R9, R2, 0x1, 0x181f ;  /* 0x00381f0002097f89 */ /* 0x000fe200000e0000 */
[----:B0-----:R-:W-:-:S04]  /*c350*/  LOP3.LUT R6, R6, 0x7f, RZ, 0xc0, !PT ;  /* 0x0000007f06067812 */ /* 0x001fc800078ec0ff */
[----:B------:R-:W-:Y:S01]  /*c360*/  SHF.R.U32.HI R6, RZ, 0x3, R6 ;  /* 0x00000003ff067819 */ /* 0x000fe20000011606 */
[----:B-1----:R-:W-:Y:S02]  /*c370*/  IMAD.SHL.U32 R11, R8, 0x8, RZ ;  /* 0x00000008080b7824 */ /* 0x002fe400078e00ff */
[----:B------:R-:W-:Y:S02]  /*c380*/  SHFL.IDX PT, R8, R0, 0x1, 0x181f ;  /* 0x00381f0000087f89 */ /* 0x000fe400000e0000 */
[----:B------:R-:W-:Y:S01]  /*c390*/  IMAD R4, R4, 0x80, R6 ;  /* 0x0000008004047824 */ /* 0x000fe200078e0206 */
[----:B------:R-:W-:Y:S01]  /*c3a0*/  LOP3.LUT R11, R11, 0x38, RZ, 0xc0, !PT ;  /* 0x000000380b0b7812 */ /* 0x000fe200078ec0ff */
[----:B------:R-:W0:Y:S02]  /*c3b0*/  SHFL.IDX PT, R6, R0, RZ, 0x181f ;  /* 0x00181fff00067589 */ /* 0x000e2400000e0000 */
[C---:B------:R-:W-:Y:S01]  /*c3c0*/  VIADD R5, R4.reuse, 0x10 ;  /* 0x0000001004057836 */ /* 0x040fe20000000000 */
[----:B------:R-:W-:-:S04]  /*c3d0*/  ISETP.GE.AND P3, PT, R4, R3, PT ;  /* 0x000000030400720c */ /* 0x000fc80003f66270 */
[----:B------:R-:W-:Y:S02]  /*c3e0*/  ISETP.GE.AND P1, PT, R5, R3, PT ;  /* 0x000000030500720c */ /* 0x000fe40003f26270 */
[----:B------:R-:W1:Y:S07]  /*c3f0*/  SHFL.IDX PT, R5, R2, RZ, 0x181f ;  /* 0x00181fff02057589 */ /* 0x000e6e00000e0000 */
[----:B0-----:R-:W-:-:S05]  /*c400*/  @!P3 LEA R6, P2, R11, R6, 0x1 ;  /* 0x000000060b06b211 */ /* 0x001fca00078408ff */
[----:B-1----:R-:W-:-:S04]  /*c410*/  @!P3 IMAD.X R5, RZ, RZ, R5, P2 ;  /* 0x000000ffff05b224 */ /* 0x002fc800010e0605 */
        /* <DEDUP_REMOVED lines=47> */
.L_x_13401:
[----:B0-----:R-:W0:Y:S01]  /*c710*/  S2R R2, SR_TID.X ;  /* 0x0000000000027919 */ /* 0x001e220000002100 */
[----:B------:R-:W-:-:S05]  /*c720*/  VIADD R4, R4, 0x70 ;  /* 0x0000007004047836 */ /* 0x000fca0000000000 */
[----:B------:R-:W-:Y:S01]  /*c730*/  ISETP.GE.AND P1, PT, R4, R3, PT ;  /* 0x000000030400720c */ /* 0x000fe20003f26270 */
[----:B0-----:R-:W-:-:S05]  /*c740*/  IMAD.SHL.U32 R2, R2, 0x8, RZ ;  /* 0x0000000802027824 */ /* 0x001fca00078e00ff */
[----:B------:R-:W-:-:S07]  /*c750*/  LOP3.LUT R2, R2, 0x38, RZ, 0xc0, !PT ;  /* 0x0000003802027812 */ /* 0x000fce00078ec0ff */
[----:B------:R-:W-:-:S05]  /*c760*/  @!P1 LEA R2, P2, R2, R0, 0x1 ;  /* 0x0000000002029211 */ /* 0x000fca00078408ff */
[----:B--2---:R-:W-:-:S05]  /*c770*/  @!P1 IMAD.X R3, RZ, RZ, R5, P2 ;  /* 0x000000ffff039224 */ /* 0x004fca00010e0605 */
[----:B------:R-:W-:Y:S01]  /*c780*/  @!PT LDS RZ, [RZ] ;  /* 0x00000000fffff984 */ /* 0x000fe20000000800 */
[----:B------:R-:W-:Y:S01]  /*c790*/  @!PT LDS RZ, [RZ] ;  /* 0x00000000fffff984 */ /* 0x000fe20000000800 */
[----:B------:R-:W-:Y:S01]  /*c7a0*/  @!PT LDS RZ, [RZ] ;  /* 0x00000000fffff984 */ /* 0x000fe20000000800 */
[----:B------:R0:W-:Y:S01]  /*c7b0*/  @!P1 LDGSTS.E.BYPASS.LTC128B.128 [R10+0x1bc00], desc[UR46][R2.64], !P0 ;  /* 0x1bc00000020a9fae */ /* 0x0001e2000c101d6e */
[----:B------:R-:W-:Y:S01]  /*c7c0*/  PLOP3.LUT P0, PT, PT, PT, PT, 0x80, 0x0 ;  /* 0x000000000000781c */ /* 0x000fe20003f0f070 */
[----:B------:R-:W-:-:S12]  /*c7d0*/  NOP ;  /* 0x0000000000007918 */ /* 0x000fd80000000000 */
.L_x_13295:
        /* <DEDUP_REMOVED lines=18> */
.L_x_13402:
[----:B------:R-:W-:Y:S05]  /*c900*/  BSYNC B0 ;  /* 0x0000000000007941 */ /* 0x000fea0003800000 */
.L_x_13296:
[----:B------:R-:W2:Y:S01]  /*c910*/  LDL R2, [R1+0x8] ;  /* 0x0000080001027983 */ /* 0x000ea20000100800 */
[----:B------:R-:W-:Y:S01]  /*c920*/  BSSY B0, `(.L_x_13298) ;  /* 0x0000059000007945 */ /* 0x000fe20003800000 */
[----:B--2---:R-:W-:-:S13]  /*c930*/  ISETP.NE.AND P0, PT, R2, RZ, PT ;  /* 0x000000ff0200720c */ /* 0x004fda0003f05270 */
[----:B------:R-:W-:Y:S05]  /*c940*/  @!P0 BRA `(.L_x_13299) ;  /* 0x0000000400588947 */ /* 0x000fea0003800000 */
[----:B------:R-:W2:Y:S01]  /*c950*/  LDL R3, [R1] ;  /* 0x0000000001037983 */ /* 0x000ea20000100800 */
[----:B------:R-:W1:Y:S02]  /*c960*/  S2R R2, SR_TID.X ;  /* 0x0000000000027919 */ /* 0x000e640000002100 */
[----:B-1----:R-:W-:Y:S01]  /*c970*/  LOP3.LUT R4, R2, 0x7f, RZ, 0xc0, !PT ;  /* 0x0000007f02047812 */ /* 0x002fe200078ec0ff */
[----:B------:R-:W-:Y:S01]  /*c980*/  IMAD R2, R18, 0x8, R17 ;  /* 0x0000000812027824 */ /* 0x000fe200078e0211 */
[----:B------:R-:W-:Y:S02]  /*c990*/  BSSY B1, `(.L_x_13300) ;  /* 0x0000005000017945 */ /* 0x000fe40003800000 */
[----:B------:R-:W-:Y:S02]  /*c9a0*/  ISETP.NE.AND P1, PT, R4, RZ, PT ;  /* 0x000000ff0400720c */ /* 0x000fe40003f25270 */
[----:B--2---:R-:W-:-:S04]  /*c9b0*/  SHF.L.U32 R3, R3, 0x1f, RZ ;  /* 0x0000001f03037819 */ /* 0x004fc800000006ff */
[----:B------:R-:W1:Y:S02]  /*c9c0*/  SYNCS.PHASECHK.TRANS64.TRYWAIT P0, [R2+URZ+0x22860], R3 ;  /* 0x02286003020075a7 */ /* 0x000e64000800017f */
[----:B-1----:R-:W-:Y:S05]  /*c9d0*/  @!P0 BRA `(.L_x_13301) ;  /* 0x00000038001c8947 */ /* 0x002fea0003800000 */
.L_x_13403:
[----:B------:R-:W-:Y:S05]  /*c9e0*/  BSYNC B1 ;  /* 0x0000000000017941 */ /* 0x000fea0003800000 */
.L_x_13300:
[----:B------:R-:W-:Y:S04]  /*c9f0*/  BSSY B1, `(.L_x_13302) ;  /* 0x0000009000017945 */ /* 0x000fe80003800000 */
[----:B------:R-:W-:Y:S05]  /*ca00*/  @P1 BRA `(.L_x_13303) ;  /* 0x00000000001c1947 */ /* 0x000fea0003800000 */
[----:B0-----:R-:W0:Y:S01]  /*ca10*/  S2R R0, SR_TID.X ;  /* 0x0000000000007919 */ /* 0x001e220000002100 */
[----:B-1----:R-:W-:-:S04]  /*ca20*/  IMAD.MOV.U32 R3, RZ, RZ, 0xc000 ;  /* 0x0000c000ff037424 */ /* 0x002fc800078e00ff */
[----:B------:R2:W-:Y:S01]  /*ca30*/  SYNCS.ARRIVE.TRANS64 RZ, [R2+URZ+0x22850], R3 ;  /* 0x0228500302ff79a7 */ /* 0x0005e2000800003f */
[----:B0-----:R-:W-:-:S04]  /*ca40*/  LOP3.LUT R0, R0, 0x1f, RZ, 0xc0, !PT ;  /* 0x0000001f00007812 */ /* 0x001fc800078ec0ff */
[----:B------:R-:W-:-:S13]  /*ca50*/  ISETP.NE.AND P0, PT, R0, RZ, PT ;  /* 0x000000ff0000720c */ /* 0x000fda0003f05270 */
[----:B--2---:R-:W-:Y:S05]  /*ca60*/  @!P0 BRA `(.L_x_13303) ;  /* 0x0000000000048947 */ /* 0x004fea0003800000 */
[----:B------:R-:W-:Y:S01]  /*ca70*/  BPT.TRAP 0x1 ;  /* 0x000000040000795c */ /* 0x000fe20000300000 */
.L_x_13303:
[----:B------:R-:W-:Y:S05]  /*ca80*/  BSYNC B1 ;  /* 0x0000000000017941 */ /* 0x000fea0003800000 */
.L_x_13302:
[----:B-1----:R-:W2:Y:S01]  /*ca90*/  LDL.LU R3, [R1+0x18] ;  /* 0x0000180001037983 */ /* 0x002ea20000300800 */
        /* <DEDUP_REMOVED lines=10> */
.L_x_13304:
        /* <DEDUP_REMOVED lines=15> */
.L_x_13305:
        /* <DEDUP_REMOVED lines=15> */
.L_x_13306:
        /* <DEDUP_REMOVED lines=15> */
.L_x_13307:
        /* <DEDUP_REMOVED lines=10> */
.L_x_13299:
[----:B------:R-:W-:Y:S05]  /*ceb0*/  BSYNC B0 ;  /* 0x0000000000007941 */ /* 0x000fea0003800000 */
.L_x_13298:
        /* <DEDUP_REMOVED lines=34> */
[----:B------:R-:W-:Y:S02]  /*d0e0*/  IMAD R0, R0, R3, R6 ;  /* 0x0000000300007224 */ /* 0x000fe400078e0206 */
[----:B------:R-:W1:Y:S01]  /*d0f0*/  LDC.64 R2, c[0x0][0x418] ;  /* 0x00010600ff027b82 */ /* 0x000e620000000a00 */
[----:B--2---:R-:W-:Y:S01]  /*d100*/  IMAD R7, R5, UR4, RZ ;  /* 0x0000000405077c24 */ /* 0x004fe2000f8e02ff */
[----:B------:R-:W-:-:S03]  /*d110*/  SHF.R.S32.HI R5, RZ, 0x1f, R4 ;  /* 0x0000001fff057819 */ /* 0x000fc60000011404 */
[C---:B------:R-:W-:Y:S02]  /*d120*/  IMAD R7, R19.reuse, UR5, R7 ;  /* 0x0000000513077c24 */ /* 0x040fe4000f8e0207 */
[----:B------:R-:W-:-:S04]  /*d130*/  IMAD.WIDE.U32 R4, R19, UR4, R4 ;  /* 0x0000000413047c25 */ /* 0x000fc8000f8e0004 */
[----:B------:R-:W-:Y:S01]  /*d140*/  IMAD.IADD R7, R7, 0x1, R5 ;  /* 0x0000000107077824 */ /* 0x000fe200078e0205 */
[----:B-1----:R-:W-:-:S04]  /*d150*/  LEA R2, P0, R4, R2, 0x2 ;  /* 0x0000000204027211 */ /* 0x002fc800078010ff */
[----:B------:R-:W-:-:S05]  /*d160*/  LEA.HI.X R3, R4, R3, R7, 0x2, P0 ;  /* 0x0000000304037211 */ /* 0x000fca00000f1407 */
[----:B------:R1:W5:Y:S04]  /*d170*/  LDG.E R16, desc[UR46][R2.64] ;  /* 0x0000002e02107981 */ /* 0x000368000c1e1900 */
.L_x_13312:
        /* <DEDUP_REMOVED lines=8> */
.L_x_13404:
[----:B------:R-:W-:Y:S05]  /*d200*/  BSYNC B1 ;  /* 0x0000000000017941 */ /* 0x000fea0003800000 */
.L_x_13313:
        /* <DEDUP_REMOVED lines=9> */
.L_x_13316:
[----:B------:R-:W-:Y:S05]  /*d2a0*/  BSYNC B1 ;  /* 0x0000000000017941 */ /* 0x000fea0003800000 */
.L_x_13315:
[----:B------:R-:W-:Y:S01]  /*d2b0*/  IMAD R0, R0, 0x60, RZ ;  /* 0x0000006000007824 */ /* 0x000fe200078e02ff */
        /* <DEDUP_REMOVED lines=11> */
.L_x_13317:
        /* <DEDUP_REMOVED lines=12> */
.L_x_13405:
[----:B------:R-:W-:Y:S05]  /*d430*/  BSYNC B1 ;  /* 0x0000000000017941 */ /* 0x000fea0003800000 */
.L_x_13318:
        /* <DEDUP_REMOVED lines=11> */
.L_x_13321:
[----:B------:R-:W-:Y:S05]  /*d4f0*/  BSYNC B1 ;  /* 0x0000000000017941 */ /* 0x000fea0003800000 */
.L_x_13320:
        /* <DEDUP_REMOVED lines=10> */
.L_x_13322:
        /* <DEDUP_REMOVED lines=15> */
.L_x_13323:
        /* <DEDUP_REMOVED lines=15> */
.L_x_13324:
        /* <DEDUP_REMOVED lines=15> */
.L_x_13325:
        /* <DEDUP_REMOVED lines=9> */
.L_x_13311:
[----:B------:R-:W-:Y:S05]  /*d900*/  BSYNC B0 ;  /* 0x0000000000007941 */ /* 0x000fea0003800000 */
.L_x_13310:
[----:B------:R-:W-:-:S06]  /*d910*/  UIADD3 UR4, UR38, -0x3, URZ ;  /* 0xfffffffd26047890 */ /* 0x000fcc000fffe03f */
[----:B------:R-:W-:-:S07]  /*d920*/  IMAD.U32 R0, RZ, RZ, UR4 ;  /* 0x00000004ff007e24 */ /* 0x000fce000f8e00ff */
.L_x_13309:
[----:B------:R-:W-:Y:S01]  /*d930*/  ISETP.NE.AND P0, PT, R6, RZ, PT ;  /* 0x000000ff0600720c */ /* 0x000fe20003f05270 */
[----:B------:R-:W-:-:S12]  /*d940*/  BSSY B0, `(.L_x_13308) ;  /* 0x000013a000007945 */ /* 0x000fd80003800000 */
[----:B------:R-:W-:Y:S05]  /*d950*/  @!P0 BRA `(.L_x_13326) ;  /* 0x0000001000e08947 */ /* 0x000fea0003800000 */
.L_x_13359:
[----:B------:R-:W2:Y:S04]  /*d960*/  LDL R3, [R1+0x8] ;  /* 0x0000080001037983 */ /* 0x000ea80000100800 */
[----:B------:R-:W3:Y:S01]  /*d970*/  LDL.LU R2, [R1] ;  /* 0x0000000001027983 */ /* 0x000ee20000300800 */
[----:B------:R-:W-:Y:S01]  /*d980*/  VIADD R6, R18, 0x1 ;  /* 0x0000000112067836 */ /* 0x000fe20000000000 */
[----:B------:R-:W-:Y:S05]  /*d990*/  YIELD ;  /* 0x0000000000007946 */ /* 0x000fea0003800000 */
[----:B------:R-:W-:Y:S01]  /*d9a0*/  ISETP.NE.AND P0, PT, R6, 0x2, PT ;  /* 0x000000020600780c */ /* 0x000fe20003f05270 */
[----:B------:R-:W-:Y:S03]  /*d9b0*/  BSSY B1, `(.L_x_13327) ;  /* 0x0000095000017945 */ /* 0x000fe60003800000 */
[----:B-1----:R-:W-:-:S02]  /*d9c0*/  SEL R7, RZ, 0x1, P0 ;  /* 0x00000001ff077807 */ /* 0x002fc40000000000 */
        /* <DEDUP_REMOVED lines=27> */
.L_x_13329:
        /* <DEDUP_REMOVED lines=8> */
.L_x_13406:
[----:B------:R-:W-:Y:S05]  /*dc00*/  BSYNC B2 ;  /* 0x0000000000027941 */ /* 0x000fea0003800000 */
.L_x_13330:
        /* <DEDUP_REMOVED lines=9> */
.L_x_13333:
[----:B------:R-:W-:Y:S05]  /*dca0*/  BSYNC B2 ;  /* 0x0000000000027941 */ /* 0x000fea0003800000 */
.L_x_13332:
        /* <DEDUP_REMOVED lines=11> */
.L_x_13334:
        /* <DEDUP_REMOVED lines=13> */
.L_x_13407:
[----:B------:R-:W-:Y:S05]  /*de30*/  BSYNC B2 ;  /* 0x0000000000027941 */ /* 0x000fea0003800000 */
.L_x_13335:
        /* <DEDUP_REMOVED lines=11> */
.L_x_13338:
[----:B------:R-:W-:Y:S05]  /*def0*/  BSYNC B2 ;  /* 0x0000000000027941 */ /* 0x000fea0003800000 */
.L_x_13337:
        /* <DEDUP_REMOVED lines=9> */
.L_x_13339:
        /* <DEDUP_REMOVED lines=15> */
.L_x_13340:
        /* <DEDUP_REMOVED lines=15> */
.L_x_13341:
        /* <DEDUP_REMOVED lines=15> */
.L_x_13342:
        /* <DEDUP_REMOVED lines=10> */
.L_x_13328:
[----:B------:R-:W-:Y:S05]  /*e300*/  BSYNC B1 ;  /* 0x0000000000017941 */ /* 0x000fea0003800000 */
.L_x_13327:
        /* <DEDUP_REMOVED lines=8> */
[----:B------:R1:W-:Y:S02]  /*e390*/  STL [R1], R7 ;  /* 0x0000000701007387 */ /* 0x0003e40000100800 */
[----:B------:R-:W-:Y:S05]  /*e3a0*/  @!P2 BRA `(.L_x_13344) ;  /* 0x00000008003ca947 */ /* 0x000fea0003800000 */
[----:B------:R-:W2:Y:S01]  /*e3b0*/  LDL R3, [R1+0xc] ;  /* 0x00000c0001037983 */ /* 0x000ea20000100800 */
[----:B------:R-:W-:Y:S01]  /*e3c0*/  VIADD R6, R0, 0xffffffff ;  /* 0xffffffff00067836 */ /* 0x000fe20000000000 */
[----:B--2---:R-:W-:-:S13]  /*e3d0*/  ISETP.NE.AND P2, PT, R3, RZ, PT ;  /* 0x000000ff0300720c */ /* 0x004fda0003f45270 */
[----:B------:R-:W-:Y:S05]  /*e3e0*/  @!P2 BRA `(.L_x_13345) ;  /* 0x00000000004ca947 */ /* 0x000fea0003800000 */
[----:B------:R-:W2:Y:S01]  /*e3f0*/  LDL R9, [R1+0x4] ;  /* 0x0000040001097983 */ /* 0x000ea20000100800 */
[----:B------:R-:W3:Y:S01]  /*e400*/  LDC R4, c[0x0][0x43c] ;  /* 0x00010f00ff047b82 */ /* 0x000ee20000000800 */
[----:B------:R-:W-:Y:S01]  /*e410*/  ULDC.64 UR4, c[0x0][0x428] ;  /* 0x00010a0000047ab9 */ /* 0x000fe20000000a00 */
[----:B---3--:R-:W-:-:S13]  /*e420*/  ISETP.NE.AND P0, PT, R4, 0x1, PT ;  /* 0x000000010400780c */ /* 0x008fda0003f05270 */
[----:B------:R-:W3:Y:S02]  /*e430*/  @P0 LDC.64 R2, c[0x0][0x440] ;  /* 0x00011000ff020b82 */ /* 0x000ee40000000a00 */
[----:B---3--:R-:W-:-:S04]  /*e440*/  @P0 IMAD.HI.U32 R5, R6, R2, RZ ;  /* 0x0000000206050227 */ /* 0x008fc800078e00ff */
        /* <DEDUP_REMOVED lines=13> */
.L_x_13345:
[----:B------:R-:W3:Y:S01]  /*e520*/  S2R R2, SR_TID.X ;  /* 0x0000000000027919 */ /* 0x000ee20000002100 */
[----:B--2---:R-:W-:Y:S01]  /*e530*/  IMAD R4, R18, 0x8, R17 ;  /* 0x0000000812047824 */ /* 0x004fe200078e0211 */
[----:B------:R-:W-:Y:S01]  /*e540*/  BSSY B2, `(.L_x_13346) ;  /* 0x0000006000027945 */ /* 0x000fe20003800000 */
[----:B---3--:R-:W-:Y:S02]  /*e550*/  LOP3.LUT R3, R2, 0x7f, RZ, 0xc0, !PT ;  /* 0x0000007f02037812 */ /* 0x008fe400078ec0ff */
[----:B------:R-:W-:Y:S02]  /*e560*/  SHF.L.U32 R2, R7, 0x1f, RZ ;  /* 0x0000001f07027819 */ /* 0x000fe400000006ff */
[----:B------:R-:W-:Y:S02]  /*e570*/  ISETP.NE.AND P1, PT, R3, RZ, PT ;  /* 0x000000ff0300720c */ /* 0x000fe40003f25270 */
[----:B------:R-:W2:Y:S02]  /*e580*/  SYNCS.PHASECHK.TRANS64.TRYWAIT P0, [R4+URZ+0x22840], R2 ;  /* 0x02284002040075a7 */ /* 0x000ea4000800017f */
[----:B--2---:R-:W-:Y:S09]  /*e590*/  @!P0 BRA `(.L_x_13347) ;  /* 0x0000001c00908947 */ /* 0x004ff20003800000 */
.L_x_13408:
[----:B------:R-:W-:Y:S05]  /*e5a0*/  BSYNC B2 ;  /* 0x0000000000027941 */ /* 0x000fea0003800000 */
.L_x_13346:
        /* <DEDUP_REMOVED lines=9> */
.L_x_13349:
[----:B------:R-:W-:Y:S05]  /*e640*/  BSYNC B2 ;  /* 0x0000000000027941 */ /* 0x000fea0003800000 */
.L_x_13348:
[----:B------:R-:W-:Y:S01]  /*e650*/  IMAD.MOV.U32 R5, RZ, RZ, RZ ;  /* 0x000000ffff057224 */ /* 0x000fe200078e00ff */
[----:B------:R-:W-:Y:S01]  /*e660*/  UIADD3 UR4, UP0, UR44, 0x370, URZ ;  /* 0x000003702c047890 */ /* 0x000fe2000ff1e03f */
[----:B-1----:R-:W-:Y:S01]  /*e670*/  IMAD R7, R18, 0x3000, R17 ;  /* 0x0000300012077824 */ /* 0x002fe200078e0211 */
        /* <DEDUP_REMOVED lines=8> */
.L_x_13350:
        /* <DEDUP_REMOVED lines=13> */
.L_x_13409:
[----:B------:R-:W-:Y:S05]  /*e7d0*/  BSYNC B2 ;  /* 0x0000000000027941 */ /* 0x000fea0003800000 */
.L_x_13351:
        /* <DEDUP_REMOVED lines=11> */
.L_x_13354:
[----:B------:R-:W-:Y:S05]  /*e890*/  BSYNC B2 ;  /* 0x0000000000027941 */ /* 0x000fea0003800000 */
.L_x_13353:
        /* <DEDUP_REMOVED lines=9> */
.L_x_13355:
        /* <DEDUP_REMOVED lines=15> */
.L_x_13356:
        /* <DEDUP_REMOVED lines=15> */
.L_x_13357:
        /* <DEDUP_REMOVED lines=15> */
.L_x_13358:
        /* <DEDUP_REMOVED lines=10> */
.L_x_13344:
[----:B------:R-:W-:Y:S05]  /*eca0*/  BSYNC B1 ;  /* 0x0000000000017941 */ /* 0x000fea0003800000 */
.L_x_13343:
[C---:B------:R-:W-:Y:S01]  /*ecb0*/  ISETP.GT.AND P0, PT, R0.reuse, 0x1, PT ;  /* 0x000000010000780c */ /* 0x040fe20003f04270 */
[----:B------:R-:W-:-:S12]  /*ecc0*/  VIADD R0, R0, 0xfffffffe ;  /* 0xfffffffe00007836 */ /* 0x000fd80000000000 */
[----:B------:R-:W-:Y:S05]  /*ecd0*/  @P0 BRA `(.L_x_13359) ;  /* 0xffffffec00200947 */ /* 0x000fea000383ffff */
.L_x_13326:
[----:B------:R-:W-:Y:S05]  /*ece0*/  BSYNC B0 ;  /* 0x0000000000007941 */ /* 0x000fea0003800000 */
.L_x_13308:
        /* <DEDUP_REMOVED lines=11> */
[----:B------:R-:W2:Y:S01]  /*eda0*/  S2R R5, SR_LANEID ;  /* 0x0000000000057919 */ /* 0x000ea20000000000 */
[----:B------:R-:W-:Y:S01]  /*edb0*/  VOTEU.ANY UR4, UPT, PT ;  /* 0x0000000000047886 */ /* 0x000fe200038e0100 */
[----:B0-----:R-:W0:Y:S01]  /*edc0*/  LDC.64 R2, c[0x0][0xc80] ;  /* 0x00032000ff027b82 */ /* 0x001e220000000a00 */
[----:B------:R-:W2:Y:S02]  /*edd0*/  FLO.U32 R0, UR4 ;  /* 0x0000000400007d00 */ /* 0x000ea400080e0000 */
[----:B--2---:R-:W-:-:S06]  /*ede0*/  ISETP.EQ.U32.AND P2, PT, R0, R5, PT ;  /* 0x000000050000720c */ /* 0x004fcc0003f42070 */
[----:B------:R-:W0:Y:S07]  /*edf0*/  POPC R5, UR4 ;  /* 0x0000000400057d09 */ /* 0x000e2e0008000000 */
[----:B0-----:R-:W2:Y:S01]  /*ee00*/  @P2 ATOMG.E.ADD.STRONG.GPU PT, R3, desc[UR46][R2.64], R5 ;  /* 0x00000005020329a8 */ /* 0x001ea200081ee1ee */
[----:B------:R-:W0:Y:S02]  /*ee10*/  S2R R4, SR_LTMASK ;  /* 0x0000000000047919 */ /* 0x000e240000003900 */
[----:B0-----:R-:W-:-:S04]  /*ee20*/  LOP3.LUT R4, R4, UR4, RZ, 0xc0, !PT ;  /* 0x0000000404047c12 */ /* 0x001fc8000f8ec0ff */
[----:B-1----:R-:W0:Y:S01]  /*ee30*/  POPC R7, R4 ;  /* 0x0000000400077309 */ /* 0x002e220000000000 */
[----:B--2---:R-:W0:Y:S02]  /*ee40*/  SHFL.IDX PT, R0, R3, R0, 0x1f ;  /* 0x00001f0003007589 */ /* 0x004e2400000e0000 */
[----:B0-----:R-:W-:-:S05]  /*ee50*/  IADD3 R0, R0, UR41, R7 ;  /* 0x0000002900007c10 */ /* 0x001fca000fffe007 */
[----:B------:R2:W-:Y:S02]  /*ee60*/  STL [R1+0x10], R0 ;  /* 0x0000100001007387 */ /* 0x0005e40000100800 */
.L_x_13361:
[----:B------:R-:W-:Y:S05]  /*ee70*/  BSYNC B0 ;  /* 0x0000000000007941 */ /* 0x000fea0003800000 */
.L_x_13360:
[----:B------:R-:W-:-:S07]  /*ee80*/  SEL R18, R18, RZ, P1 ;  /* 0x000000ff12127207 */ /* 0x000fce0000800000 */
.L_x_13280:
[----:B------:R-:W-:Y:S05]  /*ee90*/  BSYNC B7 ;  /* 0x0000000000077941 */ /* 0x000fea0003800000 */
.L_x_13278:
[----:B0-2---:R-:W2:Y:S04]  /*eea0*/  LDL R0, [R1+0x20] ;  /* 0x0000200001007983 */ /* 0x005ea80000100800 */
        /* <DEDUP_REMOVED lines=13> */
.L_x_13362:
[----:B------:R-:W-:-:S03]  /*ef80*/  UMOV UR4, 0xffffffff ;  /* 0xffffffff00047882 */ /* 0x000fc60000000000 */
[----:B------:R-:W-:Y:S05]  /*ef90*/  BRA.DIV UR4, `(.L_x_13364) ;  /* 0x0000001604387947 */ /* 0x000fea000b800000 */
[----:B-----5:R0:W2:Y:S02]  /*efa0*/  SHFL.IDX PT, R14, R2, RZ, 0x1f ;  /* 0x00001fff020e7589 */ /* 0x0200a400000e0000 */
.L_x_13412:
[----:B------:R-:W3:Y:S01]  /*efb0*/  @!P0 S2R R3, SR_CgaCtaId ;  /* 0x0000000000038919 */ /* 0x000ee20000008800 */
[----:B------:R-:W-:Y:S05]  /*efc0*/  WARPSYNC.ALL ;  /* 0x0000000000007948 */ /* 0x000fea0003800000 */
[----:B------:R-:W-:Y:S01]  /*efd0*/  BAR.SYNC.DEFER_BLOCKING 0x4, 0x180 ;  /* 0x0106000000007b1d */ /* 0x000fe20000010000 */
[----:B------:R-:W-:-:S05]  /*efe0*/  @!P0 MOV R0, 0x400 ;  /* 0x0000040000008802 */ /* 0x000fca0000000f00 */
[----:B--2---:R2:W-:Y:S01]  /*eff0*/  STL [R1+0x10], R14 ;  /* 0x0000100e01007387 */ /* 0x0045e20000100800 */
[----:B---3--:R-:W-:-:S05]  /*f000*/  @!P0 LEA R17, R3, R0, 0x18 ;  /* 0x0000000003118211 */ /* 0x008fca00078ec0ff */
[----:B------:R2:W-:Y:S01]  /*f010*/  @!P0 STS [R17+0x228d0], R2 ;  /* 0x0228d00211008388 */ /* 0x0005e20000000800 */
[----:B------:R-:W-:Y:S06]  /*f020*/  BAR.ARV 0x5, 0x180 ;  /* 0x0146000000007b1d */ /* 0x000fec0000002000 */
.L_x_13363:
[----:B------:R-:W3:Y:S01]  /*f030*/  LDL R0, [R1+0x10] ;  /* 0x0000100001007983 */ /* 0x000ee20000100800 */
[----:B------:R-:W-:Y:S02]  /*f040*/  ULDC UR4, c[0x0][0xc38] ;  /* 0x00030e0000047ab9 */ /* 0x000fe40000000800 */
[----:B---3--:R-:W-:-:S13]  /*f050*/  ISETP.GE.AND P0, PT, R0, UR4, PT ;  /* 0x0000000400007c0c */ /* 0x008fda000bf06270 */
[----:B------:R-:W-:Y:S05]  /*f060*/  @!P0 BRA `(.L_x_13365) ;  /* 0xffffffbc009c8947 */ /* 0x000fea000383ffff */
.L_x_13275:
        /* <DEDUP_REMOVED lines=12> */
.L_x_13413:
[----:B------:R-:W-:Y:S05]  /*f130*/  BSYNC B0 ;  /* 0x0000000000007941 */ /* 0x000fea0003800000 */
.L_x_13366:
[----:B------:R-:W-:-:S03]  /*f140*/  UMOV UR4, 0xffffffff ;  /* 0xffffffff00047882 */ /* 0x000fc60000000000 */
[----:B------:R-:W-:Y:S05]  /*f150*/  BRA.DIV UR4, `(.L_x_13368) ;  /* 0x0000001604047947 */ /* 0x000fea000b800000 */
[----:B------:R-:W1:Y:S02]  /*f160*/  S2R R2, SR_TID.X ;  /* 0x0000000000027919 */ /* 0x000e640000002100 */
[----:B-1----:R-:W-:-:S04]  /*f170*/  SHF.R.U32.HI R2, RZ, 0x5, R2 ;  /* 0x00000005ff027819 */ /* 0x002fc80000011602 */
[----:B------:R-:W-:-:S05]  /*f180*/  LOP3.LUT R2, R2, 0x3, RZ, 0xc0, !PT ;  /* 0x0000000302027812 */ /* 0x000fca00078ec0ff */
[----:B------:R1:W2:Y:S02]  /*f190*/  SHFL.IDX PT, R14, R2, RZ, 0x1f ;  /* 0x00001fff020e7589 */ /* 0x0002a400000e0000 */
.L_x_13416:
[----:B--2---:R-:W-:Y:S01]  /*f1a0*/  ISETP.NE.AND P0, PT, R14, RZ, PT ;  /* 0x000000ff0e00720c */ /* 0x004fe20003f05270 */
[----:B------:R-:W-:-:S12]  /*f1b0*/  BSSY B0, `(.L_x_13369) ;  /* 0x0000025000007945 */ /* 0x000fd80003800000 */
[----:B------:R-:W-:Y:S05]  /*f1c0*/  @P0 BRA `(.L_x_13370) ;  /* 0x00000000008c0947 */ /* 0x000fea0003800000 */
[----:B------:R-:W-:-:S03]  /*f1d0*/  UMOV UR4, 0xffffffff ;  /* 0xffffffff00047882 */ /* 0x000fc60000000000 */
[----:B------:R-:W-:Y:S05]  /*f1e0*/  BRA.DIV UR4, `(.L_x_13371) ;  /* 0x0000001604147947 */ /* 0x000fea000b800000 */
[----:B------:R-:W-:-:S13]  /*f1f0*/  ELECT P6, URZ, PT ;  /* 0x00000000003f782f */ /* 0x000fda00038c0000 */
.L_x_13419:
[----:B------:R-:W-:Y:S05]  /*f200*/  @!P6 BRA `(.L_x_13370) ;  /* 0x00000000007ce947 */ /* 0x000fea0003800000 */
[----:B------:R-:W-:-:S06]  /*f210*/  ULOP3.LUT UR4, UR40, 0x2, URZ, 0xfc, !UPT ;  /* 0x0000000228047892 */ /* 0x000fcc000f8efc3f */
[----:B-1----:R-:W-:-:S05]  /*f220*/  IMAD.U32 R2, RZ, RZ, UR4 ;  /* 0x00000004ff027e24 */ /* 0x002fca000f8e00ff */
[----:B------:R-:W-:-:S13]  /*f230*/  ISETP.NE.AND P2, PT, R2, 0x3, PT ;  /* 0x000000030200780c */ /* 0x000fda0003f45270 */
[----:B------:R-:W-:Y:S05]  /*f240*/  @!P2 BRA `(.L_x_13372) ;  /* 0x000000000004a947 */ /* 0x000fea0003800000 */
[----:B------:R-:W-:Y:S01]  /*f250*/  BPT.TRAP 0x1 ;  /* 0x000000040000795c */ /* 0x000fe20000300000 */
.L_x_13372:
        /* <DEDUP_REMOVED lines=13> */
.L_x_13420:
[----:B------:R-:W1:Y:S02]  /*f330*/  SYNCS.PHASECHK.TRANS64.TRYWAIT P0, [R3+URZ], R2 ;  /* 0x00000002030075a7 */ /* 0x000e64000800017f */
[----:B-1----:R-:W-:Y:S05]  /*f340*/  @!P0 BRA `(.L_x_13374) ;  /* 0x0000001000f08947 */ /* 0x002fea0003800000 */
.L_x_13421:
[----:B------:R-:W-:Y:S05]  /*f350*/  @!P2 BRA `(.L_x_13375) ;  /* 0x000000000004a947 */ /* 0x000fea0003800000 */
[----:B------:R-:W-:Y:S01]  /*f360*/  BPT.TRAP 0x1 ;  /* 0x000000040000795c */ /* 0x000fe20000300000 */
.L_x_13375:
[----:B-1----:R-:W-:-:S04]  /*f370*/  VIADD R3, R0, 0x22860 ;  /* 0x0002286000037836 */ /* 0x002fc80000000000 */
[----:B------:R-:W-:-:S04]  /*f380*/  IMAD R18, R18, 0x8, R3 ;  /* 0x0000000812127824 */ /* 0x000fc800078e0203 */
[----:B------:R-:W1:Y:S02]  /*f390*/  SYNCS.PHASECHK.TRANS64.TRYWAIT P0, [R18+URZ], R5 ;  /* 0x00000005120075a7 */ /* 0x000e64000800017f */
[----:B-1----:R-:W-:Y:S05]  /*f3a0*/  @!P0 BRA `(.L_x_13376) ;  /* 0x0000001000ec8947 */ /* 0x002fea0003800000 */
.L_x_13422:
[----:B------:R-:W-:-:S07]  /*f3b0*/  IMAD R3, R4, 0x8, R3 ;  /* 0x0000000804037824 */ /* 0x000fce00078e0203 */
.L_x_13377:
[----:B--2---:R2:W3:Y:S02]  /*f3c0*/  SYNCS.PHASECHK.TRANS64.TRYWAIT P0, [R3+URZ], R2 ;  /* 0x00000002030075a7 */ /* 0x0044e4000800017f */
[----:B---3--:R-:W-:Y:S05]  /*f3d0*/  @!P0 NANOSLEEP.SYNCS 0x989680 ;  /* 0x009896800000895d */ /* 0x008fea0003900000 */
[----:B------:R-:W3:Y:S02]  /*f3e0*/  @!P0 SYNCS.PHASECHK.TRANS64 P0, [R3+URZ], R2 ;  /* 0x00000002030085a7 */ /* 0x000ee4000800007f */
[----:B---3--:R-:W-:Y:S05]  /*f3f0*/  @!P0 BRA `(.L_x_13377) ;  /* 0xfffffffc00f08947 */ /* 0x008fea000383ffff */
.L_x_13370:
[----:B------:R-:W-:Y:S05]  /*f400*/  BSYNC B0 ;  /* 0x0000000000007941 */ /* 0x000fea0003800000 */
.L_x_13369:
[----:B------:R-:W-:Y:S05]  /*f410*/  EXIT ;  /* 0x000000000000794d */ /* 0x000fea0003800000 */
.L_x_13228:
[----:B0-----:R0:W1:Y:S02]  /*f420*/  SYNCS.PHASECHK.TRANS64.TRYWAIT P0, [R7+URZ+0x22800], R0 ;  /* 0x02280000070075a7 */ /* 0x001064000800017f */
[----:B-1----:R-:W-:Y:S05]  /*f430*/  @!P0 NANOSLEEP.SYNCS 0x989680 ;  /* 0x009896800000895d */ /* 0x002fea0003900000 */
[----:B------:R-:W1:Y:S02]  /*f440*/  @!P0 SYNCS.PHASECHK.TRANS64 P0, [R7+URZ+0x22800], R0 ;  /* 0x02280000070085a7 */ /* 0x000e64000800007f */
[----:B-1----:R-:W-:Y:S05]  /*f450*/  @!P0 BRA `(.L_x_13228) ;  /* 0xfffffffc00f08947 */ /* 0x002fea000383ffff */
[----:B------:R-:W-:Y:S05]  /*f460*/  BRA `(.L_x_13378) ;  /* 0xffffff2400407947 */ /* 0x000fea000383ffff */
.L_x_13232:
[----:B-1----:R1:W2:Y:S02]  /*f470*/  SYNCS.PHASECHK.TRANS64.TRYWAIT P1, [R6+URZ+0x22830], R11 ;  /* 0x0228300b060075a7 */ /* 0x0022a4000802017f */
[----:B--2---:R-:W-:Y:S05]  /*f480*/  @!P1 NANOSLEEP.SYNCS 0x989680 ;  /* 0x009896800000995d */ /* 0x004fea0003900000 */
[----:B------:R-:W2:Y:S02]  /*f490*/  @!P1 SYNCS.PHASECHK.TRANS64 P1, [R6+URZ+0x22830], R11 ;  /* 0x0228300b060095a7 */ /* 0x000ea4000802007f */
[----:B--2---:R-:W-:Y:S05]  /*f4a0*/  @!P1 BRA `(.L_x_13232) ;  /* 0xfffffffc00f09947 */ /* 0x004fea000383ffff */
[----:B------:R-:W-:Y:S05]  /*f4b0*/  BRA `(.L_x_13231) ;  /* 0xffffff24006c7947 */ /* 0x000fea000383ffff */
.L_x_13236:
[----:B---3--:R3:W4:Y:S02]  /*f4c0*/  SYNCS.PHASECHK.TRANS64.TRYWAIT P3, [R6+URZ+0x22850], R11 ;  /* 0x0228500b060075a7 */ /* 0x008724000806017f */
[----:B----4-:R-:W-:Y:S05]  /*f4d0*/  @!P3 NANOSLEEP.SYNCS 0x989680 ;  /* 0x009896800000b95d */ /* 0x010fea0003900000 */
[----:B------:R-:W4:Y:S02]  /*f4e0*/  @!P3 SYNCS.PHASECHK.TRANS64 P3, [R6+URZ+0x22850], R11 ;  /* 0x0228500b0600b5a7 */ /* 0x000f24000806007f */
[----:B----4-:R-:W-:Y:S05]  /*f4f0*/  @!P3 BRA `(.L_x_13236) ;  /* 0xfffffffc00f0b947 */ /* 0x010fea000383ffff */
[----:B------:R-:W-:Y:S05]  /*f500*/  BRA `(.L_x_13235) ;  /* 0xffffff3c007c7947 */ /* 0x000fea000383ffff */
.L_x_13241:
[----:B-1----:R-:W-:-:S04]  /*f510*/  IMAD.U32 R3, RZ, RZ, UR26 ;  /* 0x0000001aff037e24 */ /* 0x002fc8000f8e00ff */
[----:B------:R1:W2:Y:S03]  /*f520*/  SYNCS.PHASECHK.TRANS64.TRYWAIT P3, [R3+URZ+0x22830], R6 ;  /* 0x02283006030075a7 */ /* 0x0002a6000806017f */
[----:B--2---:R-:W-:Y:S05]  /*f530*/  @!P3 NANOSLEEP.SYNCS 0x989680 ;  /* 0x009896800000b95d */ /* 0x004fea0003900000 */
[----:B------:R-:W2:Y:S02]  /*f540*/  @!P3 SYNCS.PHASECHK.TRANS64 P3, [R3+URZ+0x22830], R6 ;  /* 0x022830060300b5a7 */ /* 0x000ea4000806007f */
[----:B--2---:R-:W-:Y:S05]  /*f550*/  @!P3 BRA `(.L_x_13241) ;  /* 0xfffffffc00ecb947 */ /* 0x004fea000383ffff */
[----:B------:R-:W-:Y:S05]  /*f560*/  BRA `(.L_x_13240) ;  /* 0xffffff4000b47947 */ /* 0x000fea000383ffff */
.L_x_13245:
[----:B--2---:R2:W3:Y:S02]  /*f570*/  SYNCS.PHASECHK.TRANS64.TRYWAIT P3, [R177+URZ+0x22850], R6 ;  /* 0x02285006b10075a7 */ /* 0x0044e4000806017f */
[----:B---3--:R-:W-:Y:S05]  /*f580*/  @!P3 NANOSLEEP.SYNCS 0x989680 ;  /* 0x009896800000b95d */ /* 0x008fea0003900000 */
[----:B------:R-:W3:Y:S02]  /*f590*/  @!P3 SYNCS.PHASECHK.TRANS64 P3, [R177+URZ+0x22850], R6 ;  /* 0x02285006b100b5a7 */ /* 0x000ee4000806007f */
[----:B---3--:R-:W-:Y:S05]  /*f5a0*/  @!P3 BRA `(.L_x_13245) ;  /* 0xfffffffc00f0b947 */ /* 0x008fea000383ffff */
[----:B------:R-:W-:Y:S05]  /*f5b0*/  BRA `(.L_x_13244) ;  /* 0xffffff6000a87947 */ /* 0x000fea000383ffff */
.L_x_13251:
[----:B-1----:R-:W-:-:S04]  /*f5c0*/  IMAD.U32 R3, RZ, RZ, UR24 ;  /* 0x00000018ff037e24 */ /* 0x002fc8000f8e00ff */
[----:B------:R1:W2:Y:S03]  /*f5d0*/  SYNCS.PHASECHK.TRANS64.TRYWAIT P1, [R3+URZ+0x22830], R6 ;  /* 0x02283006030075a7 */ /* 0x0002a6000802017f */
[----:B--2---:R-:W-:Y:S05]  /*f5e0*/  @!P1 NANOSLEEP.SYNCS 0x989680 ;  /* 0x009896800000995d */ /* 0x004fea0003900000 */
[----:B------:R-:W2:Y:S02]  /*f5f0*/  @!P1 SYNCS.PHASECHK.TRANS64 P1, [R3+URZ+0x22830], R6 ;  /* 0x02283006030095a7 */ /* 0x000ea4000802007f */
[----:B--2---:R-:W-:Y:S05]  /*f600*/  @!P1 BRA `(.L_x_13251) ;  /* 0xfffffffc00ec9947 */ /* 0x004fea000383ffff */
[----:B------:R-:W-:Y:S05]  /*f610*/  BRA `(.L_x_13250) ;  /* 0xffffff6400b47947 */ /* 0x000fea000383ffff */
.L_x_13255:
[----:B--2---:R2:W3:Y:S02]  /*f620*/  SYNCS.PHASECHK.TRANS64.TRYWAIT P1, [R183+URZ+0x22850], R6 ;  /* 0x02285006b70075a7 */ /* 0x0044e4000802017f */
[----:B---3--:R-:W-:Y:S05]  /*f630*/  @!P1 NANOSLEEP.SYNCS 0x989680 ;  /* 0x009896800000995d */ /* 0x008fea0003900000 */
[----:B------:R-:W3:Y:S02]  /*f640*/  @!P1 SYNCS.PHASECHK.TRANS64 P1, [R183+URZ+0x22850], R6 ;  /* 0x02285006b70095a7 */ /* 0x000ee4000802007f */
[----:B---3--:R-:W-:Y:S05]  /*f650*/  @!P1 BRA `(.L_x_13255) ;  /* 0xfffffffc00f09947 */ /* 0x008fea000383ffff */
[----:B------:R-:W-:Y:S05]  /*f660*/  BRA `(.L_x_13254) ;  /* 0xffffff7c00d47947 */ /* 0x000fea000383ffff */
.L_x_13286:
[----:B------:R-:W-:Y:S02]  /*f670*/  IMAD.MOV.U32 R13, RZ, RZ, R4 ;  /* 0x000000ffff0d7224 */ /* 0x000fe400078e0004 */
[----:B------:R-:W-:Y:S02]  /*f680*/  IMAD.MOV.U32 R12, RZ, RZ, RZ ;  /* 0x000000ffff0c7224 */ /* 0x000fe400078e00ff */
[----:B------:R-:W-:Y:S02]  /*f690*/  IMAD.MOV.U32 R11, RZ, RZ, 0x1f ;  /* 0x0000001fff0b7424 */ /* 0x000fe400078e00ff */
[----:B------:R-:W-:-:S07]  /*f6a0*/  IMAD.MOV.U32 R15, RZ, RZ, -0x1 ;  /* 0xffffffffff0f7424 */ /* 0x000fce00078e00ff */
[----:B0-----:R-:W-:Y:S05]  /*f6b0*/  WARPSYNC.COLLECTIVE R15, `(.L_x_13379) ;  /* 0x000000000f087348 */ /* 0x001fea0003c00000 */
[----:B------:R1:W2:Y:S02]  /*f6c0*/  SHFL.IDX P6, R14, R13, R12, R11 ;  /* 0x0000000c0d0e7389 */ /* 0x0002a400000c000b */
[----:B012---:R-:W-:Y:S01]  /*f6d0*/  ENDCOLLECTIVE ;  /* 0x000000000000791b */ /* 0x007fe20003800000 */
.L_x_13379:
[----:B------:R-:W-:Y:S05]  /*f6e0*/  BRA `(.L_x_13380) ;  /* 0xffffffc000bc7947 */ /* 0x000fea000383ffff */
.L_x_13288:
[----:B------:R-:W-:Y:S01]  /*f6f0*/  BSSY B0, `(.L_x_13381) ;  /* 0x0000006000007945 */ /* 0x000fe20003800000 */
[----:B------:R-:W-:-:S07]  /*f700*/  IMAD.MOV.U32 R15, RZ, RZ, -0x1 ;  /* 0xffffffffff0f7424 */ /* 0x000fce00078e00ff */
[----:B0--3--:R-:W-:Y:S05]  /*f710*/  WARPSYNC.COLLECTIVE R15, `(.L_x_13382) ;  /* 0x000000000f0c7348 */ /* 0x009fea0003c00000 */
[----:B------:R-:W-:Y:S02]  /*f720*/  ELECT P6, UR62, PT ;  /* 0x00000000003e782f */ /* 0x000fe400038c0000 */
[----:B------:R-:W-:Y:S01]  /*f730*/  MOV R14, UR62 ;  /* 0x0000003e000e7c02 */ /* 0x000fe20008000f00 */
[----:B0--3--:R-:W-:Y:S10]  /*f740*/  ENDCOLLECTIVE ;  /* 0x000000000000791b */ /* 0x009ff40003800000 */
.L_x_13382:
[----:B------:R-:W-:Y:S05]  /*f750*/  BSYNC B0 ;  /* 0x0000000000007941 */ /* 0x000fea0003800000 */
.L_x_13381:
[----:B------:R-:W-:Y:S05]  /*f760*/  BRA `(.L_x_13383) ;  /* 0xffffffc000c07947 */ /* 0x000fea000383ffff */
.L_x_13290:
[----:B0-----:R0:W1:Y:S02]  /*f770*/  SYNCS.PHASECHK.TRANS64.TRYWAIT P0, [R3+URZ+0x22840], R0 ;  /* 0x02284000030075a7 */ /* 0x001064000800017f */
[----:B-1----:R-:W-:Y:S05]  /*f780*/  @!P0 NANOSLEEP.SYNCS 0x989680 ;  /* 0x009896800000895d */ /* 0x002fea0003900000 */
[----:B------:R-:W1:Y:S02]  /*f790*/  @!P0 SYNCS.PHASECHK.TRANS64 P0, [R3+URZ+0x22840], R0 ;  /* 0x02284000030085a7 */ /* 0x000e64000800007f */
[----:B-1----:R-:W-:Y:S05]  /*f7a0*/  @!P0 BRA `(.L_x_13290) ;  /* 0xfffffffc00f08947 */ /* 0x002fea000383ffff */
[----:B------:R-:W-:Y:S05]  /*f7b0*/  BRA `(.L_x_13384) ;  /* 0xffffffc400247947 */ /* 0x000fea000383ffff */
.L_x_13294:
[----:B------:R-:W-:Y:S01]  /*f7c0*/  IMAD.MOV.U32 R13, RZ, RZ, R2 ;  /* 0x000000ffff0d7224 */ /* 0x000fe200078e0002 */
[----:B------:R-:W-:Y:S01]  /*f7d0*/  LOP3.LUT R9, R9, 0x7f, RZ, 0xc0, !PT ;  /* 0x0000007f09097812 */ /* 0x000fe200078ec0ff */
[----:B------:R-:W-:Y:S02]  /*f7e0*/  IMAD.MOV.U32 R12, RZ, RZ, RZ ;  /* 0x000000ffff0c7224 */ /* 0x000fe400078e00ff */
[----:B------:R-:W-:Y:S01]  /*f7f0*/  IMAD.MOV.U32 R11, RZ, RZ, 0x181f ;  /* 0x0000181fff0b7424 */ /* 0x000fe200078e00ff */
[----:B------:R-:W-:Y:S01]  /*f800*/  SHF.R.U32.HI R9, RZ, 0x3, R9 ;  /* 0x00000003ff097819 */ /* 0x000fe20000011609 */
[----:B------:R-:W-:Y:S02]  /*f810*/  IMAD.MOV.U32 R15, RZ, RZ, -0x1 ;  /* 0xffffffffff0f7424 */ /* 0x000fe400078e00ff */
[----:B------:R-:W-:-:S07]  /*f820*/  IMAD.U32 R4, RZ, RZ, UR39 ;  /* 0x00000027ff047e24 */ /* 0x000fce000f8e00ff */
[----:B-----5:R-:W-:Y:S05]  /*f830*/  WARPSYNC.COLLECTIVE R15, `(.L_x_13385) ;  /* 0x000000000f087348 */ /* 0x020fea0003c00000 */
[----:B------:R0:W1:Y:S02]  /*f840*/  SHFL.IDX P6, R14, R13, R12, R11 ;  /* 0x0000000c0d0e7389 */ /* 0x00006400000c000b */
[----:B01---5:R-:W-:Y:S01]  /*f850*/  ENDCOLLECTIVE ;  /* 0x000000000000791b */ /* 0x023fe20003800000 */
.L_x_13385:
[----:B------:R-:W-:Y:S02]  /*f860*/  IMAD R4, R4, 0x80, R9 ;  /* 0x0000008004047824 */ /* 0x000fe400078e0209 */
[----:B------:R-:W-:Y:S02]  /*f870*/  IMAD.MOV.U32 R13, RZ, RZ, R0 ;  /* 0x000000ffff0d7224 */ /* 0x000fe400078e0000 */
[----:B------:R-:W-:-:S07]  /*f880*/  IMAD.MOV.U32 R5, RZ, RZ, R14 ;  /* 0x000000ffff057224 */ /* 0x000fce00078e000e */
[----:B------:R-:W-:Y:S05]  /*f890*/  WARPSYNC.COLLECTIVE R15, `(.L_x_13386) ;  /* 0x000000000f087348 */ /* 0x000fea0003c00000 */
[----:B------:R0:W1:Y:S02]  /*f8a0*/  SHFL.IDX P6, R14, R13, R12, R11 ;  /* 0x0000000c0d0e7389 */ /* 0x00006400000c000b */
[----:B01----:R-:W-:Y:S01]  /*f8b0*/  ENDCOLLECTIVE ;  /* 0x000000000000791b */ /* 0x003fe20003800000 */
.L_x_13386:
        /* <DEDUP_REMOVED lines=9> */
.L_x_13387:
[----:B------:R-:W-:Y:S02]  /*f950*/  @!P1 LEA R6, P2, R8, R6, 0x1 ;  /* 0x0000000608069211 */ /* 0x000fe400078408ff */
[----:B------:R-:W0:Y:S03]  /*f960*/  S2R R8, SR_TID.X ;  /* 0x0000000000087919 */ /* 0x000e260000002100 */
        /* <DEDUP_REMOVED lines=11> */
[----:B01----:R-:W-:Y:S05]  /*fa20*/  WARPSYNC.COLLECTIVE R15, `(.L_x_13388) ;  /* 0x000000000f087348 */ /* 0x003fea0003c00000 */
[----:B------:R2:W3:Y:S02]  /*fa30*/  SHFL.IDX P6, R14, R13, R12, R11 ;  /* 0x0000000c0d0e7389 */ /* 0x0004e400000c000b */
[----:B0123--:R-:W-:Y:S01]  /*fa40*/  ENDCOLLECTIVE ;  /* 0x000000000000791b */ /* 0x00ffe20003800000 */
.L_x_13388:
        /* <DEDUP_REMOVED lines=8> */
.L_x_13389:
[----:B------:R-:W-:Y:S02]  /*fad0*/  @!P1 LEA R6, P2, R7, R8, 0x1 ;  /* 0x0000000807069211 */ /* 0x000fe400078408ff */
[----:B------:R-:W0:Y:S03]  /*fae0*/  S2R R8, SR_TID.X ;  /* 0x0000000000087919 */ /* 0x000e260000002100 */
[----:B------:R-:W-:-:S05]  /*faf0*/  @!P1 IMAD.X R7, RZ, RZ, R9, P2 ;  /* 0x000000ffff079224 */ /* 0x000fca00010e0609 */
        /* <DEDUP_REMOVED lines=10> */
.L_x_13390:
[----:B------:R-:W-:Y:S02]  /*fba0*/  IMAD.SHL.U32 R9, R8, 0x8, RZ ;  /* 0x0000000808097824 */ /* 0x000fe400078e00ff */
[----:B------:R-:W-:Y:S02]  /*fbb0*/  VIADD R8, R4, 0x60 ;  /* 0x0000006004087836 */ /* 0x000fe40000000000 */
[----:B------:R-:W-:Y:S01]  /*fbc0*/  IMAD.MOV.U32 R13, RZ, RZ, R2 ;  /* 0x000000ffff0d7224 */ /* 0x000fe200078e0002 */
[----:B------:R-:W-:Y:S01]  /*fbd0*/  LOP3.LUT R9, R9, 0x38, RZ, 0xc0, !PT ;  /* 0x0000003809097812 */ /* 0x000fe200078ec0ff */
[----:B------:R-:W-:Y:S02]  /*fbe0*/  IMAD.MOV.U32 R12, RZ, RZ, 0x3 ;  /* 0x00000003ff0c7424 */ /* 0x000fe400078e00ff */
[----:B------:R-:W-:-:S07]  /*fbf0*/  IMAD.MOV.U32 R6, RZ, RZ, R14 ;  /* 0x000000ffff067224 */ /* 0x000fce00078e000e */
[----:B------:R-:W-:Y:S05]  /*fc00*/  WARPSYNC.COLLECTIVE R15, `(.L_x_13391) ;  /* 0x000000000f087348 */ /* 0x000fea0003c00000 */
[----:B------:R0:W1:Y:S02]  /*fc10*/  SHFL.IDX P6, R14, R13, R12, R11 ;  /* 0x0000000c0d0e7389 */ /* 0x00006400000c000b */
[----:B01----:R-:W-:Y:S01]  /*fc20*/  ENDCOLLECTIVE ;  /* 0x000000000000791b */ /* 0x003fe20003800000 */
.L_x_13391:
        /* <DEDUP_REMOVED lines=14> */
.L_x_13392:
[----:B------:R-:W-:Y:S02]  /*fd10*/  IMAD.MOV.U32 R13, RZ, RZ, R2 ;  /* 0x000000ffff0d7224 */ /* 0x000fe400078e0002 */
[----:B------:R-:W-:Y:S02]  /*fd20*/  IMAD.MOV.U32 R12, RZ, RZ, 0x4 ;  /* 0x00000004ff0c7424 */ /* 0x000fe400078e00ff */
[----:B------:R-:W-:-:S07]  /*fd30*/  IMAD.MOV.U32 R6, RZ, RZ, R14 ;  /* 0x000000ffff067224 */ /* 0x000fce00078e000e */
[----:B------:R-:W-:Y:S05]  /*fd40*/  WARPSYNC.COLLECTIVE R15, `(.L_x_13393) ;  /* 0x000000000f087348 */ /* 0x000fea0003c00000 */
[----:B------:R0:W1:Y:S02]  /*fd50*/  SHFL.IDX P6, R14, R13, R12, R11 ;  /* 0x0000000c0d0e7389 */ /* 0x00006400000c000b */
[----:B01----:R-:W-:Y:S01]  /*fd60*/  ENDCOLLECTIVE ;  /* 0x000000000000791b */ /* 0x003fe20003800000 */
.L_x_13393:
        /* <DEDUP_REMOVED lines=14> */
.L_x_13394:
[----:B------:R-:W-:Y:S02]  /*fe50*/  IMAD.MOV.U32 R13, RZ, RZ, R2 ;  /* 0x000000ffff0d7224 */ /* 0x000fe400078e0002 */
[----:B------:R-:W-:Y:S02]  /*fe60*/  IMAD.MOV.U32 R12, RZ, RZ, 0x5 ;  /* 0x00000005ff0c7424 */ /* 0x000fe400078e00ff */
[----:B------:R-:W-:-:S07]  /*fe70*/  IMAD.MOV.U32 R6, RZ, RZ, R14 ;  /* 0x000000ffff067224 */ /* 0x000fce00078e000e */
[----:B------:R-:W-:Y:S05]  /*fe80*/  WARPSYNC.COLLECTIVE R15, `(.L_x_13395) ;  /* 0x000000000f087348 */ /* 0x000fea0003c00000 */
[----:B------:R0:W1:Y:S02]  /*fe90*/  SHFL.IDX P6, R14, R13, R12, R11 ;  /* 0x0000000c0d0e7389 */ /* 0x00006400000c000b */
[----:B01----:R-:W-:Y:S01]  /*fea0*/  ENDCOLLECTIVE ;  /* 0x000000000000791b */ /* 0x003fe20003800000 */
.L_x_13395:
        /* <DEDUP_REMOVED lines=14> */
.L_x_13396:
[----:B------:R-:W-:Y:S02]  /*ff90*/  IMAD.MOV.U32 R13, RZ, RZ, R2 ;  /* 0x000000ffff0d7224 */ /* 0x000fe400078e0002 */
[----:B------:R-:W-:Y:S02]  /*ffa0*/  IMAD.MOV.U32 R12, RZ, RZ, 0x6 ;  /* 0x00000006ff0c7424 */ /* 0x000fe400078e00ff */
[----:B------:R-:W-:-:S07]  /*ffb0*/  IMAD.MOV.U32 R6, RZ, RZ, R14 ;  /* 0x000000ffff067224 */ /* 0x000fce00078e000e */
[----:B------:R-:W-:Y:S05]  /*ffc0*/  WARPSYNC.COLLECTIVE R15, `(.L_x_13397) ;  /* 0x000000000f087348 */ /* 0x000fea0003c00000 */
[----:B------:R0:W1:Y:S02]  /*ffd0*/  SHFL.IDX P6, R14, R13, R12, R11 ;  /* 0x0000000c0d0e7389 */ /* 0x00006400000c000b */
[----:B01----:R-:W-:Y:S01]  /*ffe0*/  ENDCOLLECTIVE ;  /* 0x000000000000791b */ /* 0x003fe20003800000 */
.L_x_13397:
        /* <DEDUP_REMOVED lines=13> */
.L_x_13398:
[----:B------:R-:W-:Y:S02]  /*100c0*/  IMAD.MOV.U32 R13, RZ, RZ, R2 ;  /* 0x000000ffff0d7224 */ /* 0x000fe400078e0002 */
[----:B------:R-:W-:Y:S02]  /*100d0*/  IMAD.MOV.U32 R12, RZ, RZ, 0x7 ;  /* 0x00000007ff0c7424 */ /* 0x000fe400078e00ff */
[----:B------:R-:W-:-:S07]  /*100e0*/  IMAD.MOV.U32 R6, RZ, RZ, R14 ;  /* 0x000000ffff067224 */ /* 0x000fce00078e000e */
[----:B------:R-:W-:Y:S05]  /*100f0*/  WARPSYNC.COLLECTIVE R15, `(.L_x_13399) ;  /* 0x000000000f087348 */ /* 0x000fea0003c00000 */
[----:B------:R0:W1:Y:S02]  /*10100*/  SHFL.IDX P6, R14, R13, R12, R11 ;  /* 0x0000000c0d0e7389 */ /* 0x00006400000c000b */
[----:B01----:R-:W-:Y:S01]  /*10110*/  ENDCOLLECTIVE ;  /* 0x000000000000791b */ /* 0x003fe20003800000 */
.L_x_13399:
        /* <DEDUP_REMOVED lines=12> */
.L_x_13400:
[----:B------:R-:W-:Y:S01]  /*101e0*/  IMAD.MOV.U32 R0, RZ, RZ, R14 ;  /* 0x000000ffff007224 */ /* 0x000fe200078e000e */
[----:B------:R-:W-:Y:S06]  /*101f0*/  BRA `(.L_x_13401) ;  /* 0xffffffc400447947 */ /* 0x000fec000383ffff */
.L_x_13297:
[----:B0-----:R0:W1:Y:S02]  /*10200*/  SYNCS.PHASECHK.TRANS64.TRYWAIT P0, [R17+URZ+0x22820], R0 ;  /* 0x02282000110075a7 */ /* 0x001064000800017f */
[----:B-1----:R-:W-:Y:S05]  /*10210*/  @!P0 NANOSLEEP.SYNCS 0x989680 ;  /* 0x009896800000895d */ /* 0x002fea0003900000 */
[----:B------:R-:W1:Y:S02]  /*10220*/  @!P0 SYNCS.PHASECHK.TRANS64 P0, [R17+URZ+0x22820], R0 ;  /* 0x02282000110085a7 */ /* 0x000e64000800007f */
[----:B-1----:R-:W-:Y:S05]  /*10230*/  @!P0 BRA `(.L_x_13297) ;  /* 0xfffffffc00f08947 */ /* 0x002fea000383ffff */
[----:B------:R-:W-:Y:S05]  /*10240*/  BRA `(.L_x_13402) ;  /* 0xffffffc400ac7947 */ /* 0x000fea000383ffff */
.L_x_13301:
[----:B-1----:R1:W2:Y:S02]  /*10250*/  SYNCS.PHASECHK.TRANS64.TRYWAIT P0, [R2+URZ+0x22860], R3 ;  /* 0x02286003020075a7 */ /* 0x0022a4000800017f */
[----:B--2---:R-:W-:Y:S05]  /*10260*/  @!P0 NANOSLEEP.SYNCS 0x989680 ;  /* 0x009896800000895d */ /* 0x004fea0003900000 */
[----:B------:R-:W2:Y:S02]  /*10270*/  @!P0 SYNCS.PHASECHK.TRANS64 P0, [R2+URZ+0x22860], R3 ;  /* 0x02286003020085a7 */ /* 0x000ea4000800007f */
[----:B--2---:R-:W-:Y:S05]  /*10280*/  @!P0 BRA `(.L_x_13301) ;  /* 0xfffffffc00f08947 */ /* 0x004fea000383ffff */
[----:B------:R-:W-:Y:S05]  /*10290*/  BRA `(.L_x_13403) ;  /* 0xffffffc400d07947 */ /* 0x000fea000383ffff */
.L_x_13314:
[----:B-1----:R1:W2:Y:S02]  /*102a0*/  SYNCS.PHASECHK.TRANS64.TRYWAIT P0, [R3+URZ+0x22840], R2 ;  /* 0x02284002030075a7 */ /* 0x0022a4000800017f */
[----:B--2---:R-:W-:Y:S05]  /*102b0*/  @!P0 NANOSLEEP.SYNCS 0x989680 ;  /* 0x009896800000895d */ /* 0x004fea0003900000 */
[----:B------:R-:W2:Y:S02]  /*102c0*/  @!P0 SYNCS.PHASECHK.TRANS64 P0, [R3+URZ+0x22840], R2 ;  /* 0x02284002030085a7 */ /* 0x000ea4000800007f */
[----:B--2---:R-:W-:Y:S05]  /*102d0*/  @!P0 BRA `(.L_x_13314) ;  /* 0xfffffffc00f08947 */ /* 0x004fea000383ffff */
[----:B------:R-:W-:Y:S05]  /*102e0*/  BRA `(.L_x_13404) ;  /* 0xffffffcc00c47947 */ /* 0x000fea000383ffff */
.L_x_13319:
[----:B--2---:R2:W3:Y:S02]  /*102f0*/  SYNCS.PHASECHK.TRANS64.TRYWAIT P0, [R3+URZ+0x22860], R2 ;  /* 0x02286002030075a7 */ /* 0x0044e4000800017f */
[----:B---3--:R-:W-:Y:S05]  /*10300*/  @!P0 NANOSLEEP.SYNCS 0x989680 ;  /* 0x009896800000895d */ /* 0x008fea0003900000 */
[----:B------:R-:W3:Y:S02]  /*10310*/  @!P0 SYNCS.PHASECHK.TRANS64 P0, [R3+URZ+0x22860], R2 ;  /* 0x02286002030085a7 */ /* 0x000ee4000800007f */
[----:B---3--:R-:W-:Y:S05]  /*10320*/  @!P0 BRA `(.L_x_13319) ;  /* 0xfffffffc00f08947 */ /* 0x008fea000383ffff */
[----:B------:R-:W-:Y:S05]  /*10330*/  BRA `(.L_x_13405) ;  /* 0xffffffd0003c7947 */ /* 0x000fea000383ffff */
.L_x_13331:
[----:B0-----:R0:W1:Y:S02]  /*10340*/  SYNCS.PHASECHK.TRANS64.TRYWAIT P0, [R4+URZ+0x22840], R2 ;  /* 0x02284002040075a7 */ /* 0x001064000800017f */
[----:B-1----:R-:W-:Y:S05]  /*10350*/  @!P0 NANOSLEEP.SYNCS 0x989680 ;  /* 0x009896800000895d */ /* 0x002fea0003900000 */
[----:B------:R-:W1:Y:S02]  /*10360*/  @!P0 SYNCS.PHASECHK.TRANS64 P0, [R4+URZ+0x22840], R2 ;  /* 0x02284002040085a7 */ /* 0x000e64000800007f */
[----:B-1----:R-:W-:Y:S05]  /*10370*/  @!P0 BRA `(.L_x_13331) ;  /* 0xfffffffc00f08947 */ /* 0x002fea000383ffff */
[----:B------:R-:W-:Y:S05]  /*10380*/  BRA `(.L_x_13406) ;  /* 0xffffffd8001c7947 */ /* 0x000fea000383ffff */
.L_x_13336:
[----:B-1----:R1:W2:Y:S02]  /*10390*/  SYNCS.PHASECHK.TRANS64.TRYWAIT P0, [R4+URZ+0x22860], R2 ;  /* 0x02286002040075a7 */ /* 0x0022a4000800017f */
[----:B--2---:R-:W-:Y:S05]  /*103a0*/  @!P0 NANOSLEEP.SYNCS 0x989680 ;  /* 0x009896800000895d */ /* 0x004fea0003900000 */
[----:B------:R-:W2:Y:S02]  /*103b0*/  @!P0 SYNCS.PHASECHK.TRANS64 P0, [R4+URZ+0x22860], R2 ;  /* 0x02286002040085a7 */ /* 0x000ea4000800007f */
[----:B--2---:R-:W-:Y:S05]  /*103c0*/  @!P0 BRA `(.L_x_13336) ;  /* 0xfffffffc00f08947 */ /* 0x004fea000383ffff */
[----:B------:R-:W-:Y:S05]  /*103d0*/  BRA `(.L_x_13407) ;  /* 0xffffffd800947947 */ /* 0x000fea000383ffff */
.L_x_13347:
[----:B--2---:R2:W3:Y:S02]  /*103e0*/  SYNCS.PHASECHK.TRANS64.TRYWAIT P0, [R4+URZ+0x22840], R2 ;  /* 0x02284002040075a7 */ /* 0x0044e4000800017f */
[----:B---3--:R-:W-:Y:S05]  /*103f0*/  @!P0 NANOSLEEP.SYNCS 0x989680 ;  /* 0x009896800000895d */ /* 0x008fea0003900000 */
[----:B------:R-:W3:Y:S02]  /*10400*/  @!P0 SYNCS.PHASECHK.TRANS64 P0, [R4+URZ+0x22840], R2 ;  /* 0x02284002040085a7 */ /* 0x000ee4000800007f */
[----:B---3--:R-:W-:Y:S05]  /*10410*/  @!P0 BRA `(.L_x_13347) ;  /* 0xfffffffc00f08947 */ /* 0x008fea000383ffff */
[----:B------:R-:W-:Y:S05]  /*10420*/  BRA `(.L_x_13408) ;  /* 0xffffffe0005c7947 */ /* 0x000fea000383ffff */
.L_x_13352:
[----:B-1----:R1:W3:Y:S02]  /*10430*/  SYNCS.PHASECHK.TRANS64.TRYWAIT P0, [R4+URZ+0x22860], R2 ;  /* 0x02286002040075a7 */ /* 0x0022e4000800017f */
[----:B---3--:R-:W-:Y:S05]  /*10440*/  @!P0 NANOSLEEP.SYNCS 0x989680 ;  /* 0x009896800000895d */ /* 0x008fea0003900000 */
[----:B------:R-:W3:Y:S02]  /*10450*/  @!P0 SYNCS.PHASECHK.TRANS64 P0, [R4+URZ+0x22860], R2 ;  /* 0x02286002040085a7 */ /* 0x000ee4000800007f */
[----:B---3--:R-:W-:Y:S05]  /*10460*/  @!P0 BRA `(.L_x_13352) ;  /* 0xfffffffc00f08947 */ /* 0x008fea000383ffff */
[----:B------:R-:W-:Y:S05]  /*10470*/  BRA `(.L_x_13409) ;  /* 0xffffffe000d47947 */ /* 0x000fea000383ffff */
.L_x_13364:
[----:B------:R-:W-:Y:S01]  /*10480*/  BSSY B0, `(.L_x_13410) ;  /* 0x0000008000007945 */ /* 0x000fe20003800000 */
[----:B-----5:R-:W-:Y:S02]  /*10490*/  IMAD.MOV.U32 R13, RZ, RZ, R2 ;  /* 0x000000ffff0d7224 */ /* 0x020fe400078e0002 */
[----:B------:R-:W-:Y:S02]  /*104a0*/  IMAD.MOV.U32 R12, RZ, RZ, RZ ;  /* 0x000000ffff0c7224 */ /* 0x000fe400078e00ff */
[----:B------:R-:W-:Y:S02]  /*104b0*/  IMAD.MOV.U32 R11, RZ, RZ, 0x1f ;  /* 0x0000001fff0b7424 */ /* 0x000fe400078e00ff */
[----:B------:R-:W-:-:S07]  /*104c0*/  IMAD.MOV.U32 R15, RZ, RZ, -0x1 ;  /* 0xffffffffff0f7424 */ /* 0x000fce00078e00ff */
[----:B-1----:R-:W-:Y:S05]  /*104d0*/  WARPSYNC.COLLECTIVE R15, `(.L_x_13411) ;  /* 0x000000000f087348 */ /* 0x002fea0003c00000 */
[----:B------:R0:W2:Y:S02]  /*104e0*/  SHFL.IDX P6, R14, R13, R12, R11 ;  /* 0x0000000c0d0e7389 */ /* 0x0000a400000c000b */
[----:B012---:R-:W-:Y:S01]  /*104f0*/  ENDCOLLECTIVE ;  /* 0x000000000000791b */ /* 0x007fe20003800000 */
.L_x_13411:
[----:B------:R-:W-:Y:S05]  /*10500*/  BSYNC B0 ;  /* 0x0000000000007941 */ /* 0x000fea0003800000 */
.L_x_13410:
[----:B------:R-:W-:Y:S05]  /*10510*/  BRA `(.L_x_13412) ;  /* 0xffffffe800a47947 */ /* 0x000fea000383ffff */
.L_x_13367:
[----:B0-----:R0:W1:Y:S02]  /*10520*/  SYNCS.PHASECHK.TRANS64.TRYWAIT P0, [R0+URZ+0x22820], R3 ;  /* 0x02282003000075a7 */ /* 0x001064000800017f */
[----:B-1----:R-:W-:Y:S05]  /*10530*/  @!P0 NANOSLEEP.SYNCS 0x989680 ;  /* 0x009896800000895d */ /* 0x002fea0003900000 */
[----:B------:R-:W1:Y:S02]  /*10540*/  @!P0 SYNCS.PHASECHK.TRANS64 P0, [R0+URZ+0x22820], R3 ;  /* 0x02282003000085a7 */ /* 0x000e64000800007f */
[----:B-1----:R-:W-:Y:S05]  /*10550*/  @!P0 BRA `(.L_x_13367) ;  /* 0xfffffffc00f08947 */ /* 0x002fea000383ffff */
[----:B------:R-:W-:Y:S05]  /*10560*/  BRA `(.L_x_13413) ;  /* 0xffffffe800f07947 */ /* 0x000fea000383ffff */
.L_x_13368:
        /* <DEDUP_REMOVED lines=11> */
.L_x_13415:
[----:B------:R-:W-:Y:S05]  /*10620*/  BSYNC B0 ;  /* 0x0000000000007941 */ /* 0x000fea0003800000 */
.L_x_13414:
[----:B------:R-:W-:Y:S05]  /*10630*/  BRA `(.L_x_13416) ;  /* 0xffffffe800d87947 */ /* 0x000fea000383ffff */
.L_x_13371:
[----:B------:R-:W-:Y:S01]  /*10640*/  BSSY B1, `(.L_x_13417) ;  /* 0x0000006000017945 */ /* 0x000fe20003800000 */
[----:B------:R-:W-:-:S07]  /*10650*/  IMAD.MOV.U32 R15, RZ, RZ, -0x1 ;  /* 0xffffffffff0f7424 */ /* 0x000fce00078e00ff */
[----:B01----:R-:W-:Y:S05]  /*10660*/  WARPSYNC.COLLECTIVE R15, `(.L_x_13418) ;  /* 0x000000000f0c7348 */ /* 0x003fea0003c00000 */
[----:B------:R-:W-:Y:S02]  /*10670*/  ELECT P6, UR62, PT ;  /* 0x00000000003e782f */ /* 0x000fe400038c0000 */
[----:B------:R-:W-:Y:S01]  /*10680*/  MOV R14, UR62 ;  /* 0x0000003e000e7c02 */ /* 0x000fe20008000f00 */
[----:B01----:R-:W-:Y:S10]  /*10690*/  ENDCOLLECTIVE ;  /* 0x000000000000791b */ /* 0x003ff40003800000 */
.L_x_13418:
[----:B------:R-:W-:Y:S05]  /*106a0*/  BSYNC B1 ;  /* 0x0000000000017941 */ /* 0x000fea0003800000 */
.L_x_13417:
[----:B------:R-:W-:Y:S05]  /*106b0*/  BRA `(.L_x_13419) ;  /* 0xffffffe800d07947 */ /* 0x000fea000383ffff */
.L_x_13373:
[----:B0-----:R0:W1:Y:S02]  /*106c0*/  SYNCS.PHASECHK.TRANS64.TRYWAIT P0, [R6+URZ], R5 ;  /* 0x00000005060075a7 */ /* 0x001064000800017f */
[----:B-1----:R-:W-:Y:S05]  /*106d0*/  @!P0 NANOSLEEP.SYNCS 0x989680 ;  /* 0x009896800000895d */ /* 0x002fea0003900000 */
[----:B------:R-:W1:Y:S02]  /*106e0*/  @!P0 SYNCS.PHASECHK.TRANS64 P0, [R6+URZ], R5 ;  /* 0x00000005060085a7 */ /* 0x000e64000800007f */
[----:B-1----:R-:W-:Y:S05]  /*106f0*/  @!P0 BRA `(.L_x_13373) ;  /* 0xfffffffc00f08947 */ /* 0x002fea000383ffff */
[----:B------:R-:W-:Y:S05]  /*10700*/  BRA `(.L_x_13420) ;  /* 0xffffffec00087947 */ /* 0x000fea000383ffff */
.L_x_13374:
[----:B-1----:R1:W2:Y:S02]  /*10710*/  SYNCS.PHASECHK.TRANS64.TRYWAIT P0, [R3+URZ], R2 ;  /* 0x00000002030075a7 */ /* 0x0022a4000800017f */
[----:B--2---:R-:W-:Y:S05]  /*10720*/  @!P0 NANOSLEEP.SYNCS 0x989680 ;  /* 0x009896800000895d */ /* 0x004fea0003900000 */
[----:B------:R-:W2:Y:S02]  /*10730*/  @!P0 SYNCS.PHASECHK.TRANS64 P0, [R3+URZ], R2 ;  /* 0x00000002030085a7 */ /* 0x000ea4000800007f */
[----:B--2---:R-:W-:Y:S05]  /*10740*/  @!P0 BRA `(.L_x_13374) ;  /* 0xfffffffc00f08947 */ /* 0x004fea000383ffff */
[----:B------:R-:W-:Y:S05]  /*10750*/  BRA `(.L_x_13421) ;  /* 0xffffffe800fc7947 */ /* 0x000fea000383ffff */
.L_x_13376:
[----:B-1----:R1:W2:Y:S02]  /*10760*/  SYNCS.PHASECHK.TRANS64.TRYWAIT P0, [R18+URZ], R5 ;  /* 0x00000005120075a7 */ /* 0x0022a4000800017f */
[----:B--2---:R-:W-:Y:S05]  /*10770*/  @!P0 NANOSLEEP.SYNCS 0x989680 ;  /* 0x009896800000895d */ /* 0x004fea0003900000 */
[----:B------:R-:W2:Y:S02]  /*10780*/  @!P0 SYNCS.PHASECHK.TRANS64 P0, [R18+URZ], R5 ;  /* 0x00000005120085a7 */ /* 0x000ea4000800007f */
[----:B--2---:R-:W-:Y:S05]  /*10790*/  @!P0 BRA `(.L_x_13376) ;  /* 0xfffffffc00f08947 */ /* 0x004fea000383ffff */
[----:B------:R-:W-:Y:S05]  /*107a0*/  BRA `(.L_x_13422) ;  /* 0xffffffec00007947 */ /* 0x000fea000383ffff */
.L_x_13423:
        /* <DEDUP_REMOVED lines=13> */
.L_x_15149:


//--------------------- .text._ZN7cutlass13device_kernelIN5flash11enable_sm90INS1_16FlashAttnFwdSm90INS1_25CollectiveMainloopFwdSm90ILi2EN4cute5tupleIJNS5_1CILi1EEES8_S8_EEENS6_IJNS7_ILi128EEENS7_ILi96EEENS7_ILi64EEEEEELi256ENS_6half_tEfNS_4arch4Sm90ELb1ELb0ELb0ELb0ELb0ELb0ELb1ELb1ELb0ELb1ELb0ELb0EEENS1_21CollectiveEpilogueFwdINS6_IJSA_NS7_ILi256EEESB_EEES9_SE_SG_Li256ELb0ELb1ELb0ELb0EEENS1_30DynamicPersistentTileSchedulerILi256ELi128ELb0ELb1ELb1EEEEEEEEEvNT_6ParamsE --------------------------
	.section	.text._ZN7cutlass13device_kernelIN5flash11enable_sm90INS1_16FlashAttnFwdSm90INS1_25CollectiveMainloopFwdSm90ILi2EN4cute5tupleIJNS5_1CILi1EEES8_S8_EEENS6_IJNS7_ILi128EEENS7_ILi96EEENS7_ILi64EEEEEELi256ENS_6half_tEfNS_4arch4Sm90ELb1ELb0ELb0ELb0ELb0ELb0ELb1ELb1ELb0ELb1ELb0ELb0EEENS1_21CollectiveEpilogueFwdINS6_IJSA_NS7_ILi256EEESB_EEES9_SE_SG_Li256ELb0ELb1ELb0ELb0EEENS1_30DynamicPersistentTileSchedulerILi256ELi128ELb0ELb1ELb1EEEEEEEEEvNT_6ParamsE,"ax",@progbits
	.align	128
.text._ZN7cutlass13device_kernelIN5flash11enable_sm90INS1_16FlashAttnFwdSm90INS1_25CollectiveMainloopFwdSm90ILi2EN4cute5tupleIJNS5_1CILi1EEES8_S8_EEENS6_IJNS7_ILi128EEENS7_ILi96EEENS7_ILi64EEEEEELi256ENS_6half_tEfNS_4arch4Sm90ELb1ELb0ELb0ELb0ELb0ELb0ELb1ELb1ELb0ELb1ELb0ELb0EEENS1_21CollectiveEpilogueFwdINS6_IJSA_NS7_ILi256EEESB_EEES9_SE_SG_Li256ELb0ELb1ELb0ELb0EEENS1_30DynamicPersistentTileSchedulerILi256ELi128ELb0ELb1ELb1EEEEEEEEEvNT_6ParamsE:
        .type           _ZN7cutlass13device_kernelIN5flash11enable_sm90INS1_16FlashAttnFwdSm90INS1_25CollectiveMainloopFwdSm90ILi2EN4cute5tupleIJNS5_1CILi1EEES8_S8_EEENS6_IJNS7_ILi128EEENS7_ILi96EEENS7_ILi64EEEEEELi256ENS_6half_tEfNS_4arch4Sm90ELb1ELb0ELb0ELb0ELb0ELb0ELb1ELb1ELb0ELb1ELb0ELb0EEENS1_21CollectiveEpilogueFwdINS6_IJSA_NS7_ILi256EEESB_EEES9_SE_SG_Li256ELb0ELb1ELb0ELb0EEENS1_30DynamicPersistentTileSchedulerILi256ELi128ELb0ELb1ELb1EEEEEEEEEvNT_6ParamsE,@function
        .size           _ZN7cutlass13device_kernelIN5flash11enable_sm90INS1_16FlashAttnFwdSm90INS1_25CollectiveMainloopFwdSm90ILi2EN4cute5tupleIJNS5_1CILi1EEES8_S8_EEENS6_IJNS7_ILi128EEENS7_ILi96EEENS7_ILi64EEEEEELi256ENS_6half_tEfNS_4arch4Sm90ELb1ELb0ELb0ELb0ELb0ELb0ELb1ELb1ELb0ELb1ELb0ELb0EEENS1_21CollectiveEpilogueFwdINS6_IJSA_NS7_ILi256EEESB_EEES9_SE_SG_Li256ELb0ELb1ELb0ELb0EEENS1_30DynamicPersistentTileSchedulerILi256ELi128ELb0ELb1ELb1EEEEEEEEEvNT_6ParamsE,(.L_x_15150 - _ZN7cutlass13device_kernelIN5flash11enable_sm90INS1_16FlashAttnFwdSm90INS1_25CollectiveMainloopFwdSm90ILi2EN4cute5tupleIJNS5_1CILi1EEES8_S8_EEENS6_IJNS7_ILi128EEENS7_ILi96EEENS7_ILi64EEEEEELi256ENS_6half_tEfNS_4arch4Sm90ELb1ELb0ELb0ELb0ELb0ELb0ELb1ELb1ELb0ELb1ELb0ELb0EEENS1_21CollectiveEpilogueFwdINS6_IJSA_NS7_ILi256EEESB_EEES9_SE_SG_Li256ELb0ELb1ELb0ELb0EEENS1_30DynamicPersistentTileSchedulerILi256ELi128ELb0ELb1ELb1EEEEEEEEEvNT_6ParamsE)
        .other          _ZN7cutlass13device_kernelIN5flash11enable_sm90INS1_16FlashAttnFwdSm90INS1_25CollectiveMainloopFwdSm90ILi2EN4cute5tupleIJNS5_1CILi1EEES8_S8_EEENS6_IJNS7_ILi128EEENS7_ILi96EEENS7_ILi64EEEEEELi256ENS_6half_tEfNS_4arch4Sm90ELb1ELb0ELb0ELb0ELb0ELb0ELb1ELb1ELb0ELb1ELb0ELb0EEENS1_21CollectiveEpilogueFwdINS6_IJSA_NS7_ILi256EEESB_EEES9_SE_SG_Li256ELb0ELb1ELb0ELb0EEENS1_30DynamicPersistentTileSchedulerILi256ELi128ELb0ELb1ELb1EEEEEEEEEvNT_6ParamsE,@"STO_CUDA_ENTRY STV_DEFAULT"
_ZN7cutlass13device_kernelIN5flash11enable_sm90INS1_16FlashAttnFwdSm90INS1_25CollectiveMainloopFwdSm90ILi2EN4cute5tupleIJNS5_1CILi1EEES8_S8_EEENS6_IJNS7_ILi128EEENS7_ILi96EEENS7_ILi64EEEEEELi256ENS_6half_tEfNS_4arch4Sm90ELb1ELb0ELb0ELb0ELb0ELb0ELb1ELb1ELb0ELb1ELb0ELb0EEENS1_21CollectiveEpilogueFwdINS6_IJSA_NS7_ILi256EEESB_EEES9_SE_SG_Li256ELb0ELb1ELb0ELb0EEENS1_30DynamicPersistentTileSchedulerILi256ELi128ELb0ELb1ELb1EEEEEEEEEvNT_6ParamsE:
        /* <DEDUP_REMOVED lines=18> */
.L_x_13425:
[----:B------:R-:W-:Y:S05]  /*0120*/  BSYNC B0 ;  /* 0x0000000000007941 */ /* 0x000fea0003800000 */
.L_x_13424:
        /* <DEDUP_REMOVED lines=43> */
.L_x_13426:
        /* <DEDUP_REMOVED lines=22> */
.L_x_13427:
        /* <DEDUP_REMOVED lines=18> */
.L_x_13428:
        /* <DEDUP_REMOVED lines=22> */
.L_x_13429:
        /* <DEDUP_REMOVED lines=22> */
.L_x_13430:
        /* <DEDUP_REMOVED lines=9> */
.L_x_13432:
[----:B------:R-:W-:-:S08]  /*09b0*/  NOP ;  /* 0x0000000000007918 */ /* 0x000fd00000000000 */
[----:B------:R-:W1:Y:S02]  /*09c0*/  USETMAXREG.TRY_ALLOC.CTAPOOL UP0, 0xf0 ;  /* 0x000000f0000079c8 */ /* 0x000e640008000600 */
[----:B-1----:R-:W-:-:S13]  /*09d0*/  PLOP3.LUT P0, PT, PT, PT, UP0, 0x80, 0x0 ;  /* 0x000000000000781c */ /* 0x002fda0003f0f008 */
[----:B------:R-:W-:Y:S05]  /*09e0*/  @!P0 BRA `(.L_x_13432) ;  /* 0xfffffffc00f08947 */ /* 0x000fea000383ffff */
[----:B------:R-:W1:Y:S01]  /*09f0*/  S2R R0, SR_TID.X ;  /* 0x0000000000007919 */ /* 0x000e620000002100 */
[----:B------:R-:W2:Y:S08]  /*0a00*/  S2UR UR4, SR_CTAID.X ;  /* 0x00000000000479c3 */ /* 0x000eb00000002500 */
[----:B------:R-:W-:Y:S08]  /*0a10*/  BAR.ARV 0x4, 0x180 ;  /* 0x0106000000007b1d */ /* 0x000ff00000002000 */
[----:B------:R-:W-:Y:S06]  /*0a20*/  BAR.ARV 0x8, 0x180 ;  /* 0x0206000000007b1d */ /* 0x000fec0000002000 */
[----:B-1----:R-:W-:-:S04]  /*0a30*/  SHF.R.U32.HI R0, RZ, 0x7, R0 ;  /* 0x00000007ff007819 */ /* 0x002fc80000011600 */
[----:B------:R-:W-:Y:S02]  /*0a40*/  ISETP.NE.AND P0, PT, R0, 0x1, PT ;  /* 0x000000010000780c */ /* 0x000fe40003f05270 */
[----:B------:R-:W2:Y:S11]  /*0a50*/  LDC R0, c[0x0][0xd38] ;  /* 0x00034e00ff007b82 */ /* 0x000eb60000000800 */
[----:B------:R-:W-:Y:S06]  /*0a60*/  @!P0 BAR.ARV 0x9, 0x100 ;  /* 0x0244000000008b1d */ /* 0x000fec0000002000 */
[----:B--2---:R-:W-:-:S13]  /*0a70*/  ISETP.LE.AND P0, PT, R0, UR4, PT ;  /* 0x0000000400007c0c */ /* 0x004fda000bf03270 */
        /* <DEDUP_REMOVED lines=11> */
[----:B------:R-:W-:Y:S01]  /*0b30*/  SHF.R.S32.HI R9, RZ, 0x4, R0 ;  /* 0x00000004ff097819 */ /* 0x000fe20000011400 */
[----:B------:R-:W-:Y:S01]  /*0b40*/  ULOP3.LUT UR5, UR5, 0x1, URZ, 0xfc, !UPT ;  /* 0x0000000105057892 */ /* 0x000fe2000f8efc3f */
[----:B------:R-:W-:Y:S01]  /*0b50*/  LEA.HI R2, R3, R232, RZ, 0x5 ;  /* 0x000000e803027211 */ /* 0x000fe200078f28ff */
[----:B------:R-:W-:Y:S01]  /*0b60*/  IMAD.IADD R223, R232, 0x1, -R223 ;  /* 0x00000001e8df7824 */ /* 0x000fe200078e0adf */
[----:B------:R-:W-:-:S02]  /*0b70*/  LOP3.LUT R7, R0, 0x3fffff0, RZ, 0xc0, !PT ;  /* 0x03fffff000077812 */ /* 0x000fc400078ec0ff */
[----:B------:R-:W-:Y:S01]  /*0b80*/  LEA.HI R0, R0, R9, RZ, 0x1 ;  /* 0x0000000900007211 */ /* 0x000fe200078f08ff */
[----:B------:R-:W-:Y:S01]  /*0b90*/  IMAD.SHL.U32 R2, R2, 0x20, RZ ;  /* 0x0000002002027824 */ /* 0x000fe200078e00ff */
[----:B------:R-:W-:Y:S01]  /*0ba0*/  SHF.R.S32.HI R4, RZ, 0x1f, R223 ;  /* 0x0000001fff047819 */ /* 0x000fe200000114df */
[----:B------:R-:W-:Y:S01]  /*0bb0*/  IMAD.IADD R7, R232, 0x1, -R7 ;  /* 0x00000001e8077824 */ /* 0x000fe200078e0a07 */
[----:B------:R-:W-:Y:S01]  /*0bc0*/  LOP3.LUT R0, R0, 0x1ffffffe, RZ, 0xc0, !PT ;  /* 0x1ffffffe00007812 */ /* 0x000fe200078ec0ff */
[----:B------:R-:W-:Y:S01]  /*0bd0*/  IMAD.U32 R227, RZ, RZ, UR5 ;  /* 0x00000005ffe37e24 */ /* 0x000fe2000f8e00ff */
[----:B------:R-:W-:Y:S01]  /*0be0*/  LEA.HI R6, R4, R223, RZ, 0x2 ;  /* 0x000000df04067211 */ /* 0x000fe200078f10ff */
[----:B------:R-:W-:Y:S01]  /*0bf0*/  UMOV UR5, URZ ;  /* 0x0000003f00057c82 */ /* 0x000fe20008000000 */
[----:B------:R-:W-:Y:S01]  /*0c00*/  LEA.HI R10, R3, R232, RZ, 0x2 ;  /* 0x000000e8030a7211 */ /* 0x000fe200078f10ff */
[----:B------:R-:W-:Y:S01]  /*0c10*/  IMAD.IADD R0, R9, 0x1, -R0 ;  /* 0x0000000109007824 */ /* 0x000fe200078e0a00 */
[--C-:B------:R-:W-:Y:S01]  /*0c20*/  SHF.R.S32.HI R8, RZ, 0x2, R6.reuse ;  /* 0x00000002ff087819 */ /* 0x100fe20000011406 */
[----:B------:R-:W-:Y:S01]  /*0c30*/  IMAD.U32 R222, RZ, RZ, UR5 ;  /* 0x00000005ffde7e24 */ /* 0x000fe2000f8e00ff */
        /* <DEDUP_REMOVED lines=8> */
[----:B------:R-:W-:Y:S01]  /*0cc0*/  LEA.HI R3, R3, R232, RZ, 0x3 ;  /* 0x000000e803037211 */ /* 0x000fe200078f18ff */
[----:B------:R-:W-:Y:S01]  /*0cd0*/  IMAD R226, R0, 0x8, R7 ;  /* 0x0000000800e27824 */ /* 0x000fe200078e0207 */
[----:B------:R-:W-:-:S02]  /*0ce0*/  LOP3.LUT R11, R11, 0xfffffff8, RZ, 0xc0, !PT ;  /* 0xfffffff80b0b7812 */ /* 0x000fc400078ec0ff */
[----:B------:R-:W-:Y:S02]  /*0cf0*/  LEA.HI R4, R4, R223, RZ, 0x5 ;  /* 0x000000df04047211 */ /* 0x000fe400078f28ff */
[----:B------:R-:W-:Y:S01]  /*0d00*/  LOP3.LUT R9, R5, 0x3fffffe, RZ, 0xc0, !PT ;  /* 0x03fffffe05097812 */ /* 0x000fe200078ec0ff */
[----:B------:R-:W-:Y:S01]  /*0d10*/  IMAD.IADD R11, R8, 0x1, -R11 ;  /* 0x00000001080b7824 */ /* 0x000fe200078e0a0b */
[----:B------:R-:W-:Y:S02]  /*0d20*/  LOP3.LUT R5, R3, 0xfffffff8, RZ, 0xc0, !PT ;  /* 0xfffffff803057812 */ /* 0x000fe400078ec0ff */
[----:B------:R-:W-:Y:S01]  /*0d30*/  SHF.R.S32.HI R4, RZ, 0x5, R4 ;  /* 0x00000005ff047819 */ /* 0x000fe20000011404 */
[----:B------:R-:W-:Y:S01]  /*0d40*/  IMAD.IADD R9, R224, 0x1, -R9 ;  /* 0x00000001e0097824 */ /* 0x000fe200078e0a09 */
[----:B------:R-:W-:Y:S01]  /*0d50*/  LEA.HI R8, R2, R2, RZ, 0x1 ;  /* 0x0000000202087211 */ /* 0x000fe200078f08ff */
[----:B------:R-:W-:Y:S01]  /*0d60*/  IMAD.IADD R218, R232, 0x1, -R5 ;  /* 0x00000001e8da7824 */ /* 0x000fe200078e0a05 */
[----:B------:R-:W-:Y:S01]  /*0d70*/  LOP3.LUT R6, R6, 0x7ffffffc, RZ, 0xc0, !PT ;  /* 0x7ffffffc06067812 */ /* 0x000fe200078ec0ff */
[----:B------:R-:W-:Y:S01]  /*0d80*/  IMAD R4, R4, 0x10, R11 ;  /* 0x0000001004047824 */ /* 0x000fe200078e020b */
[----:B------:R-:W-:Y:S01]  /*0d90*/  LOP3.LUT R11, R8, 0x1ffffffe, RZ, 0xc0, !PT ;  /* 0x1ffffffe080b7812 */ /* 0x000fe200078ec0ff */
[----:B------:R-:W-:Y:S01]  /*0da0*/  IMAD.SHL.U32 R200, R218, 0x8, RZ ;  /* 0x00000008dac87824 */ /* 0x000fe200078e00ff */
[----:B------:R-:W-:Y:S01]  /*0db0*/  SHF.R.S32.HI R221, RZ, 0x3, R3 ;  /* 0x00000003ffdd7819 */ /* 0x000fe20000011403 */
[----:B------:R-:W-:-:S02]  /*0dc0*/  IMAD R225, R9, 0x40, R4 ;  /* 0x0000004009e17824 */ /* 0x000fc400078e0204 */
[C---:B------:R-:W-:Y:S01]  /*0dd0*/  VIADD R205, R200.reuse, 0x40 ;  /* 0x00000040c8cd7836 */ /* 0x040fe20000000000 */
[----:B------:R-:W-:Y:S01]  /*0de0*/  SHF.R.S32.HI R231, RZ, 0x1f, R200 ;  /* 0x0000001fffe77819 */ /* 0x000fe200000114c8 */
[C---:B------:R-:W-:Y:S02]  /*0df0*/  VIADD R204, R200.reuse, 0x80 ;  /* 0x00000080c8cc7836 */ /* 0x040fe40000000000 */
[----:B------:R-:W-:Y:S01]  /*0e00*/  VIADD R206, R200, 0xc0 ;  /* 0x000000c0c8ce7836 */ /* 0x000fe20000000000 */
[----:B------:R-:W-:Y:S01]  /*0e10*/  SHF.R.S32.HI R230, RZ, 0x1f, R205 ;  /* 0x0000001fffe67819 */ /* 0x000fe200000114cd */
[----:B------:R-:W-:Y:S01]  /*0e20*/  IMAD.IADD R202, R2, 0x1, -R11 ;  /* 0x0000000102ca7824 */ /* 0x000fe200078e0a0b */
[----:B------:R-:W-:Y:S01]  /*0e30*/  SHF.R.S32.HI R229, RZ, 0x1f, R204 ;  /* 0x0000001fffe57819 */ /* 0x000fe200000114cc */
[----:B------:R-:W-:Y:S01]  /*0e40*/  IMAD.IADD R203, R223, 0x1, -R6 ;  /* 0x00000001dfcb7824 */ /* 0x000fe200078e0a06 */
[----:B------:R-:W-:Y:S01]  /*0e50*/  SHF.R.S32.HI R228, RZ, 0x1f, R206 ;  /* 0x0000001fffe47819 */ /* 0x000fe200000114ce */
[----:B------:R-:W-:-:S07]  /*0e60*/  IMAD R202, R202, 0x8, R225 ;  /* 0x00000008caca7824 */ /* 0x000fce00078e02e1 */
.L_x_13484:
        /* <DEDUP_REMOVED lines=21> */
.L_x_13433:
[----:B------:R-:W-:Y:S01]  /*0fc0*/  ULDC UR7, c[0x0][0xd54] ;  /* 0x0003550000077ab9 */ /* 0x000fe20000000800 */
[----:B------:R-:W-:Y:S01]  /*0fd0*/  UMOV UR6, UR9 ;  /* 0x0000000900067c82 */ /* 0x000fe20008000000 */
[----:B------:R-:W-:-:S11]  /*0fe0*/  UISETP.NE.AND UP0, UPT, UR7, 0x1, UPT ;  /* 0x000000010700788c */ /* 0x000fd6000bf05270 */
[----:B------:R-:W-:Y:S02]  /*0ff0*/  @UP0 ULDC.64 UR10, c[0x0][0xd58] ;  /* 0x00035600000a0ab9 */ /* 0x000fe40000000a00 */
[----:B------:R-:W-:-:S04]  /*1000*/  UIMAD.WIDE.U32 UR4, UR9, UR10, URZ ;  /* 0x0000000a090472a5 */ /* 0x000fc8000f8e003f */
[----:B------:R-:W-:-:S04]  /*1010*/  @UP0 USHF.R.U32.HI UR6, URZ, UR11, UR5 ;  /* 0x0000000b3f060299 */ /* 0x000fc80008011605 */
[----:B------:R-:W-:-:S12]  /*1020*/  UIMAD UR4, UR6, UR7, URZ ;  /* 0x00000007060472a4 */ /* 0x000fd8000f8e023f */
.L_x_13434:
[----:B------:R-:W0:Y:S01]  /*1030*/  LDC R0, c[0x0][0x448] ;  /* 0x00011200ff007b82 */ /* 0x000e220000000800 */
[----:B------:R-:W-:Y:S01]  /*1040*/  ULOP3.LUT UR5, URZ, UR6, URZ, 0x33, !UPT ;  /* 0x000000063f057292 */ /* 0x000fe2000f8e333f */
[----:B------:R-:W-:Y:S01]  /*1050*/  CS2R R170, SRZ ;  /* 0x0000000000aa7805 */ /* 0x000fe2000001ff00 */
[----:B------:R-:W-:Y:S01]  /*1060*/  ULDC.64 UR10, c[0x0][0x418] ;  /* 0x00010600000a7ab9 */ /* 0x000fe20000000a00 */
[----:B------:R-:W-:Y:S01]  /*1070*/  ULDC UR6, c[0x0][0xd3c] ;  /* 0x00034f0000067ab9 */ /* 0x000fe20000000800 */
[----:B------:R-:W-:Y:S01]  /*1080*/  UISETP.NE.U32.AND UP0, UPT, UR10, URZ, UPT ;  /* 0x0000003f0a00728c */ /* 0x000fe2000bf05070 */
[----:B------:R-:W-:Y:S01]  /*1090*/  CS2R R148, SRZ ;  /* 0x0000000000947805 */ /* 0x000fe2000001ff00 */
[----:B------:R-:W-:Y:S01]  /*10a0*/  UIADD3 UR5, UR5, UR6, URZ ;  /* 0x0000000605057290 */ /* 0x000fe2000fffe03f */
[----:B------:R-:W-:Y:S01]  /*10b0*/  CS2R R168, SRZ ;  /* 0x0000000000a87805 */ /* 0x000fe2000001ff00 */
[----:B------:R-:W-:Y:S01]  /*10c0*/  UISETP.NE.AND.EX UP0, UPT, UR11, URZ, UPT, UP0 ;  /* 0x0000003f0b00728c */ /* 0x000fe2000bf05300 */
[----:B------:R-:W-:Y:S01]  /*10d0*/  CS2R R144, SRZ ;  /* 0x0000000000907805 */ /* 0x000fe2000001ff00 */
[----:B------:R-:W-:Y:S01]  /*10e0*/  USHF.L.U32 UR38, UR5, 0x7, URZ ;  /* 0x0000000705267899 */ /* 0x000fe2000800063f */
[----:B------:R-:W-:Y:S01]  /*10f0*/  CS2R R120, SRZ ;  /* 0x0000000000787805 */ /* 0x000fe2000001ff00 */
[----:B------:R-:W-:Y:S01]  /*1100*/  ULDC UR6, c[0x0][0x424] ;  /* 0x0001090000067ab9 */ /* 0x000fe20000000800 */
[----:B------:R-:W-:Y:S01]  /*1110*/  ULDC UR5, c[0x0][0x288] ;  /* 0x0000a20000057ab9 */ /* 0x000fe20000000800 */
[----:B------:R-:W-:Y:S01]  /*1120*/  UIADD3 UR10, UR38, 0x7f, URZ ;  /* 0x0000007f260a7890 */ /* 0x000fe2000fffe03f */
[----:B------:R-:W-:Y:S01]  /*1130*/  CS2R R116, SRZ ;  /* 0x0000000000747805 */ /* 0x000fe2000001ff00 */
[----:B------:R-:W-:Y:S01]  /*1140*/  UIADD3 UR5, -UR5, 0x60, URZ ;  /* 0x0000006005057890 */ /* 0x000fe2000fffe13f */
[----:B------:R-:W-:Y:S01]  /*1150*/  CS2R R140, SRZ ;  /* 0x00000000008c7805 */ /* 0x000fe2000001ff00 */
[----:B------:R-:W-:Y:S01]  /*1160*/  USEL UR12, UR6, 0x1, UP0 ;  /* 0x00000001060c7887 */ /* 0x000fe20008000000 */
[----:B------:R-:W-:Y:S01]  /*1170*/  CS2R R112, SRZ ;  /* 0x0000000000707805 */ /* 0x000fe2000001ff00 */
[----:B------:R-:W-:Y:S01]  /*1180*/  ULDC UR7, c[0x0][0x2f0] ;  /* 0x0000bc0000077ab9 */ /* 0x000fe20000000800 */
[----:B------:R-:W-:Y:S01]  /*1190*/  UIADD3 UR4, UR9, -UR4, URZ ;  /* 0x8000000409047290 */ /* 0x000fe2000fffe03f */
[----:B------:R-:W-:-:S02]  /*11a0*/  CS2R R108, SRZ ;  /* 0x00000000006c7805 */ /* 0x000fc4000001ff00 */
[----:B0-----:R-:W-:Y:S01]  /*11b0*/  ISETP.NE.AND P0, PT, R0, 0x1, PT ;  /* 0x000000010000780c */ /* 0x001fe20003f05270 */
[----:B------:R-:W-:Y:S01]  /*11c0*/  IMAD.U32 R0, RZ, RZ, UR10 ;  /* 0x0000000aff007e24 */ /* 0x000fe2000f8e00ff */
[----:B------:R-:W-:Y:S02]  /*11d0*/  UIMAD UR5, UR12, UR7, UR5 ;  /* 0x000000070c0572a4 */ /* 0x000fe4000f8e0205 */
[----:B------:R-:W-:Y:S01]  /*11e0*/  IMAD.U32 R201, RZ, RZ, UR12 ;  /* 0x0000000cffc97e24 */ /* 0x000fe2000f8e00ff */
[----:B------:R-:W-:Y:S01]  /*11f0*/  UIMAD UR6, UR12, UR7, 0x5f ;  /* 0x0000005f0c0674a4 */ /* 0x000fe2000f8e0207 */
[----:B------:R-:W-:Y:S01]  /*1200*/  CS2R R136, SRZ ;  /* 0x0000000000887805 */ /* 0x000fe2000001ff00 */
[----:B------:R-:W-:Y:S01]  /*1210*/  ULDC UR9, c[0x0][0xd48] ;  /* 0x0003520000097ab9 */ /* 0x000fe20000000800 */
[----:B------:R-:W-:Y:S01]  /*1220*/  CS2R R104, SRZ ;  /* 0x0000000000687805 */ /* 0x000fe2000001ff00 */
[----:B------:R-:W-:Y:S01]  /*1230*/  UISETP.NE.AND UP0, UPT, UR9, 0x1, UPT ;  /* 0x000000010900788c */ /* 0x000fe2000bf05270 */
[----:B------:R-:W-:Y:S01]  /*1240*/  CS2R R100, SRZ ;  /* 0x0000000000647805 */ /* 0x000fe2000001ff00 */
[----:B------:R-:W-:Y:S01]  /*1250*/  UIMAD.WIDE UR6, UR6, 0x2aaaaaab, URZ ;  /* 0x2aaaaaab060678a5 */ /* 0x000fe2000f8e023f */
[----:B------:R-:W-:-:S02]  /*1260*/  CS2R R132, SRZ ;  /* 0x0000000000847805 */ /* 0x000fc4000001ff00 */
[----:B------:R-:W-:Y:S01]  /*1270*/  CS2R R96, SRZ ;  /* 0x0000000000607805 */ /* 0x000fe2000001ff00 */
[----:B------:R-:W0:Y:S01]  /*1280*/  @P0 LDC R2, c[0x0][0x44c] ;  /* 0x00011300ff020b82 */ /* 0x000e220000000800 */
[----:B------:R-:W-:Y:S01]  /*1290*/  USHF.R.U32.HI UR6, URZ, 0x1f, UR7 ;  /* 0x0000001f3f067899 */ /* 0x000fe20008011607 */
[----:B------:R-:W-:Y:S02]  /*12a0*/  CS2R R92, SRZ ;  /* 0x00000000005c7805 */ /* 0x000fe4000001ff00 */
[----:B------:R-:W-:Y:S02]  /*12b0*/  CS2R R128, SRZ ;  /* 0x0000000000807805 */ /* 0x000fe4000001ff00 */
[----:B------:R-:W-:Y:S01]  /*12c0*/  CS2R R88, SRZ ;  /* 0x0000000000587805 */ /* 0x000fe2000001ff00 */
[----:B------:R-:W-:Y:S01]  /*12d0*/  ULEA.HI.SX32 UR6, UR7, UR6, 0x1c ;  /* 0x0000000607067291 */ /* 0x000fe2000f8fe23f */
[----:B------:R-:W-:Y:S02]  /*12e0*/  CS2R R84, SRZ ;  /* 0x0000000000547805 */ /* 0x000fe4000001ff00 */
[----:B------:R-:W-:Y:S01]  /*12f0*/  CS2R R124, SRZ ;  /* 0x00000000007c7805 */ /* 0x000fe2000001ff00 */
[----:B------:R-:W1:Y:S01]  /*1300*/  @P0 LDC R3, c[0x0][0x450] ;  /* 0x00011400ff030b82 */ /* 0x000e620000000800 */
[----:B------:R-:W-:Y:S01]  /*1310*/  @UP0 ULDC UR7, c[0x0][0xd50] ;  /* 0x0003540000070ab9 */ /* 0x000fe20000000800 */
        /* <DEDUP_REMOVED lines=14> */
[----:B0-----:R-:W-:Y:S01]  /*1400*/  @P0 IMAD.HI.U32 R2, R2, UR10, RZ ;  /* 0x0000000a02020c27 */ /* 0x001fe2000f8e00ff */
[----:B------:R-:W-:Y:S02]  /*1410*/  CS2R R36, SRZ ;  /* 0x0000000000247805 */ /* 0x000fe4000001ff00 */
[----:B------:R-:W-:Y:S02]  /*1420*/  CS2R R98, SRZ ;  /* 0x0000000000627805 */ /* 0x000fe4000001ff00 */
[----:B------:R-:W-:Y:S02]  /*1430*/  CS2R R186, SRZ ;  /* 0x0000000000ba7805 */ /* 0x000fe4000001ff00 */
[----:B------:R-:W-:Y:S02]  /*1440*/  CS2R R94, SRZ ;  /* 0x00000000005e7805 */ /* 0x000fe4000001ff00 */
[----:B------:R-:W-:-:S02]  /*1450*/  CS2R R90, SRZ ;  /* 0x00000000005a7805 */ /* 0x000fc4000001ff00 */
[----:B------:R-:W-:Y:S02]  /*1460*/  CS2R R184, SRZ ;  /* 0x0000000000b87805 */ /* 0x000fe4000001ff00 */
[----:B------:R-:W-:Y:S02]  /*1470*/  CS2R R86, SRZ ;  /* 0x0000000000567805 */ /* 0x000fe4000001ff00 */
[----:B-1----:R-:W-:Y:S02]  /*1480*/  @P0 SHF.R.U32.HI R0, RZ, R3, R2 ;  /* 0x00000003ff000219 */ /* 0x002fe40000011602 */
[----:B------:R-:W-:Y:S02]  /*1490*/  CS2R R82, SRZ ;  /* 0x0000000000527805 */ /* 0x000fe4000001ff00 */
[----:B------:R-:W-:Y:S02]  /*14a0*/  PLOP3.LUT P0, PT, PT, PT, PT, 0x80, 0x0 ;  /* 0x000000000000781c */ /* 0x000fe40003f0f070 */
[----:B------:R-:W-:-:S02]  /*14b0*/  CS2R R182, SRZ ;  /* 0x0000000000b67805 */ /* 0x000fc4000001ff00 */
[----:B------:R-:W-:Y:S01]  /*14c0*/  CS2R R78, SRZ ;  /* 0x00000000004e7805 */ /* 0x000fe2000001ff00 */
[----:B------:R-:W-:Y:S01]  /*14d0*/  VIADD R0, R0, UR5 ;  /* 0x0000000500007c36 */ /* 0x000fe20008000000 */
[----:B------:R-:W-:Y:S01]  /*14e0*/  ULDC UR5, c[0x0][0xd54] ;  /* 0x0003550000057ab9 */ /* 0x000fe20000000800 */
[----:B------:R-:W-:Y:S01]  /*14f0*/  CS2R R74, SRZ ;  /* 0x00000000004a7805 */ /* 0x000fe2000001ff00 */
[----:B------:R-:W-:Y:S01]  /*1500*/  UIMAD UR8, UR8, UR5, UR4 ;  /* 0x00000005080872a4 */ /* 0x000fe2000f8e0204 */
[----:B------:R-:W-:Y:S01]  /*1510*/  IMAD.HI R0, R0, 0x2aaaaaab, RZ ;  /* 0x2aaaaaab00007827 */ /* 0x000fe200078e02ff */
[----:B------:R-:W-:Y:S01]  /*1520*/  CS2R R180, SRZ ;  /* 0x0000000000b47805 */ /* 0x000fe2000001ff00 */
[----:B------:R-:W-:Y:S01]  /*1530*/  @UP0 ULDC UR4, c[0x0][0xd4c] ;  /* 0x0003530000040ab9 */ /* 0x000fe20000000800 */
[----:B------:R-:W-:Y:S01]  /*1540*/  CS2R R70, SRZ ;  /* 0x0000000000467805 */ /* 0x000fe2000001ff00 */
[----:B------:R-:W-:Y:S01]  /*1550*/  UIMAD.WIDE.U32 UR4, UR8, UR4, URZ ;  /* 0x00000004080472a5 */ /* 0x000fe2000f8e003f */
[----:B------:R-:W-:Y:S01]  /*1560*/  SHF.R.U32.HI R3, RZ, 0x1f, R0 ;  /* 0x0000001fff037819 */ /* 0x000fe20000011600 */
[----:B------:R-:W-:Y:S01]  /*1570*/  UMOV UR10, UR8 ;  /* 0x00000008000a7c82 */ /* 0x000fe20008000000 */
[----:B------:R-:W-:Y:S01]  /*1580*/  CS2R R66, SRZ ;  /* 0x0000000000427805 */ /* 0x000fe2000001ff00 */
[----:B------:R-:W-:Y:S01]  /*1590*/  @UP0 USHF.R.U32.HI UR10, URZ, UR7, UR5 ;  /* 0x000000073f0a0299 */ /* 0x000fe20008011605 */
[----:B------:R-:W-:-:S02]  /*15a0*/  LEA.HI.SX32 R156, R0, R3, 0x1c ;  /* 0x00000003009c7211 */ /* 0x000fc400078fe2ff */
[----:B------:R-:W-:Y:S01]  /*15b0*/  CS2R R2, SRZ ;  /* 0x0000000000027805 */ /* 0x000fe2000001ff00 */
[----:B------:R-:W-:Y:S01]  /*15c0*/  IMAD.MOV.U32 R0, RZ, RZ, RZ ;  /* 0x000000ffff007224 */ /* 0x000fe200078e00ff */
[----:B------:R-:W-:Y:S01]  /*15d0*/  UIADD3 UR4, -UR10, URZ, URZ ;  /* 0x0000003f0a047290 */ /* 0x000fe2000fffe13f */
[----:B------:R-:W-:Y:S01]  /*15e0*/  VIMNMX R156, R156, UR6, PT ;  /* 0x000000069c9c7c48 */ /* 0x000fe2000bfe0100 */
[----:B------:R-:W-:Y:S01]  /*15f0*/  IMAD.U32 R220, RZ, RZ, UR10 ;  /* 0x0000000affdc7e24 */ /* 0x000fe2000f8e00ff */
[----:B------:R-:W-:Y:S01]  /*1600*/  CS2R R178, SRZ ;  /* 0x0000000000b27805 */ /* 0x000fe2000001ff00 */
[----:B------:R-:W-:Y:S01]  /*1610*/  UIMAD UR4, UR9, UR4, UR8 ;  /* 0x00000004090472a4 */ /* 0x000fe2000f8e0208 */
[----:B------:R-:W-:Y:S02]  /*1620*/  ISETP.GE.AND P1, PT, R156, 0x1, PT ;  /* 0x000000019c00780c */ /* 0x000fe40003f26270 */
[----:B------:R-:W-:Y:S02]  /*1630*/  CS2R R62, SRZ ;  /* 0x00000000003e7805 */ /* 0x000fe4000001ff00 */
[----:B------:R-:W-:-:S02]  /*1640*/  CS2R R58, SRZ ;  /* 0x00000000003a7805 */ /* 0x000fc4000001ff00 */
[----:B------:R-:W-:Y:S02]  /*1650*/  CS2R R176, SRZ ;  /* 0x0000000000b07805 */ /* 0x000fe4000001ff00 */
[----:B------:R-:W-:Y:S01]  /*1660*/  CS2R R54, SRZ ;  /* 0x0000000000367805 */ /* 0x000fe2000001ff00 */
        /* <DEDUP_REMOVED lines=26> */
[----:B------:R-:W-:Y:S02]  /*1810*/  USHF.R.U32.HI UR4, URZ, 0x4, UR5 ;  /* 0x000000043f047899 */ /* 0x000fe40008011605 */
[----:B------:R-:W-:Y:S02]  /*1820*/  UIADD3 UR5, UR5, 0xa000, URZ ;  /* 0x0000a00005057890 */ /* 0x000fe4000fffe03f */
[----:B------:R-:W-:Y:S02]  /*1830*/  ULOP3.LUT UR4, UR4, 0x3fff, URZ, 0xc0, !UPT ;  /* 0x00003fff04047892 */ /* 0x000fe4000f8ec03f */
[----:B------:R-:W-:Y:S02]  /*1840*/  USHF.R.U32.HI UR5, URZ, 0x4, UR5 ;  /* 0x000000043f057899 */ /* 0x000fe40008011605 */
[----:B------:R-:W-:Y:S02]  /*1850*/  ULOP3.LUT UR41, UR4, 0x10000, URZ, 0xfc, !UPT ;  /* 0x0001000004297892 */ /* 0x000fe4000f8efc3f */
[----:B------:R-:W-:-:S03]  /*1860*/  ULOP3.LUT UR40, UR5, 0x3fff, URZ, 0xc0, !UPT ;  /* 0x00003fff05287892 */ /* 0x000fc6000f8ec03f */
[----:B------:R-:W-:Y:S02]  /*1870*/  UMOV UR5, 0x40000040 ;  /* 0x4000004000057882 */ /* 0x000fe40000000000 */
[----:B------:R-:W-:Y:S01]  /*1880*/  UMOV UR4, UR41 ;  /* 0x0000002900047c82 */ /* 0x000fe20008000000 */
[----:B------:R-:W-:Y:S02]  /*1890*/  IMAD.U32 R23, RZ, RZ, UR5 ;  /* 0x00000005ff177e24 */ /* 0x000fe4000f8e00ff */
[----:B------:R-:W-:Y:S01]  /*18a0*/  IMAD.U32 R22, RZ, RZ, UR4 ;  /* 0x00000004ff167e24 */ /* 0x000fe2000f8e00ff */
        /* <DEDUP_REMOVED lines=17> */
.L_x_13436:
[----:B------:R-:W-:Y:S01]  /*19c0*/  R2UR UR5, R222 ;  /* 0x00000000de0572ca */ /* 0x000fe200000e0000 */
[----:B------:R-:W0:Y:S01]  /*19d0*/  S2R R3, SR_CgaCtaId ;  /* 0x0000000000037919 */ /* 0x000e220000008800 */
[----:B------:R-:W-:Y:S01]  /*19e0*/  MOV R0, 0x400 ;  /* 0x0000040000007802 */ /* 0x000fe20000000f00 */
[----:B------:R-:W1:Y:S10]  /*19f0*/  S2R R16, SR_TID.X ;  /* 0x0000000000107919 */ /* 0x000e740000002100 */
[----:B------:R-:W-:-:S04]  /*1a00*/  ULEA.HI UR4, UR5, UR5, URZ, 0x1 ;  /* 0x0000000505047291 */ /* 0x000fc8000f8f083f */
[----:B------:R-:W-:-:S04]  /*1a10*/  ULOP3.LUT UR4, UR4, 0xfffffffe, URZ, 0xc0, !UPT ;  /* 0xfffffffe04047892 */ /* 0x000fc8000f8ec03f */
[----:B------:R-:W-:-:S06]  /*1a20*/  UIADD3 UR4, UR5, -UR4, URZ ;  /* 0x8000000405047290 */ /* 0x000fcc000fffe03f */
[----:B------:R-:W-:-:S05]  /*1a30*/  IMAD.U32 R2, RZ, RZ, UR4 ;  /* 0x00000004ff027e24 */ /* 0x000fca000f8e00ff */
[----:B------:R-:W-:Y:S02]  /*1a40*/  SHF.L.U32 R2, R2, 0x1f, RZ ;  /* 0x0000001f02027819 */ /* 0x000fe400000006ff */
[----:B0-----:R-:W-:Y:S02]  /*1a50*/  LEA R5, R3, R0, 0x18 ;  /* 0x0000000003057211 */ /* 0x001fe400078ec0ff */
[----:B-1----:R-:W-:Y:S02]  /*1a60*/  SHF.R.U32.HI R16, RZ, 0x7, R16 ;  /* 0x00000007ff107819 */ /* 0x002fe40000011610 */
[----:B------:R-:W0:Y:S03]  /*1a70*/  SYNCS.PHASECHK.TRANS64.TRYWAIT P0, [R5+URZ+0x32400], R2 ;  /* 0x03240002050075a7 */ /* 0x000e26000800017f */
[----:B------:R-:W-:Y:S01]  /*1a80*/  VIADD R215, R16, 0x8 ;  /* 0x0000000810d77836 */ /* 0x000fe20000000000 */
[----:B0-----:R-:W-:Y:S06]  /*1a90*/  @!P0 BRA `(.L_x_13437) ;  /* 0x000000fc002c8947 */ /* 0x001fec0003800000 */
.L_x_13594:
[----:B------:R-:W-:Y:S05]  /*1aa0*/  WARPSYNC.ALL ;  /* 0x0000000000007948 */ /* 0x000fea0003800000 */
[----:B------:R-:W-:Y:S01]  /*1ab0*/  R2UR UR4, R227 ;  /* 0x00000000e30472ca */ /* 0x000fe200000e0000 */
[----:B------:R1:W-:-:S12]  /*1ac0*/  BAR.SYNC.DEFER_BLOCKING R215, 0x100 ;  /* 0x000400d70000751d */ /* 0x0003d80000010000 */
[----:B------:R-:W-:-:S05]  /*1ad0*/  IMAD.U32 R0, RZ, RZ, UR4 ;  /* 0x00000004ff007e24 */ /* 0x000fca000f8e00ff */
[----:B------:R-:W-:-:S13]  /*1ae0*/  ISETP.NE.AND P0, PT, R0, 0x3, PT ;  /* 0x000000030000780c */ /* 0x000fda0003f05270 */
[----:B-1----:R-:W-:Y:S05]  /*1af0*/  @!P0 BRA `(.L_x_13438) ;  /* 0x0000000000048947 */ /* 0x002fea0003800000 */
[----:B------:R-:W-:Y:S01]  /*1b00*/  BPT.TRAP 0x1 ;  /* 0x000000040000795c */ /* 0x000fe20000300000 */
.L_x_13438:
[----:B------:R-:W-:Y:S02]  /*1b10*/  IMAD.U32 R3, RZ, RZ, UR37 ;  /* 0x00000025ff037e24 */ /* 0x000fe4000f8e00ff */
[----:B------:R-:W-:-:S03]  /*1b20*/  IMAD.U32 R0, RZ, RZ, UR36 ;  /* 0x00000024ff007e24 */ /* 0x000fc6000f8e00ff */
[----:B------:R-:W-:Y:S01]  /*1b30*/  SHF.L.U32 R3, R3, 0x1f, RZ ;  /* 0x0000001f03037819 */ /* 0x000fe200000006ff */
[----:B------:R-:W-:-:S04]  /*1b40*/  IMAD R0, R0, 0x8, R5 ;  /* 0x0000000800007824 */ /* 0x000fc800078e0205 */
[----:B------:R1:W2:Y:S01]  /*1b50*/  SYNCS.PHASECHK.TRANS64.TRYWAIT P1, [R0+URZ+0x32430], R3 ;  /* 0x03243003000075a7 */ /* 0x0002a2000802017f */
[----:B------:R-:W-:Y:S05]  /*1b60*/  @!P0 BRA `(.L_x_13439) ;  /* 0x0000000000048947 */ /* 0x000fea0003800000 */
[----:B------:R-:W-:Y:S01]  /*1b70*/  BPT.TRAP 0x1 ;  /* 0x000000040000795c */ /* 0x000fe20000300000 */
.L_x_13439:
[----:B--2---:R-:W-:Y:S05]  /*1b80*/  @P1 BRA `(.L_x_13440) ;  /* 0x0000000000081947 */ /* 0x004fea0003800000 */
[----:B------:R-:W2:Y:S02]  /*1b90*/  SYNCS.PHASECHK.TRANS64.TRYWAIT P1, [R0+URZ+0x32430], R3 ;  /* 0x03243003000075a7 */ /* 0x000ea4000802017f */
[----:B--2---:R-:W-:Y:S05]  /*1ba0*/  @!P1 BRA `(.L_x_13441) ;  /* 0x000000f800fc9947 */ /* 0x004fea0003800000 */
.L_x_13440:
[----:B------:R-:W-:Y:S01]  /*1bb0*/  R2UR UR4, R5 ;  /* 0x00000000050472ca */ /* 0x000fe200000e0000 */
[----:B------:R-:W-:Y:S01]  /*1bc0*/  WARPGROUP.ARRIVE ;  /* 0x00000000000079c5 */ /* 0x000fe20000000000 */
[----:B------:R-:W-:Y:S01]  /*1bd0*/  UMOV UR8, UR41 ;  /* 0x0000002900087c82 */ /* 0x000fe20008000000 */
[----:B------:R-:W-:Y:S01]  /*1be0*/  UMOV UR9, 0x40000040 ;  /* 0x4000004000097882 */ /* 0x000fe20000000000 */
[----:B------:R-:W-:Y:S01]  /*1bf0*/  UMOV UR11, 0x40000040 ;  /* 0x40000040000b7882 */ /* 0x000fe20000000000 */
[----:B------:R-:W-:-:S08]  /*1c00*/  UIADD3 UR5, UR41, 0x2, URZ ;  /* 0x0000000229057890 */ /* 0x000fd0000fffe03f */
[----:B------:R-:W-:-:S04]  /*1c10*/  UIADD3 UR4, UR4, 0x1c400, URZ ;  /* 0x0001c40004047890 */ /* 0x000fc8000fffe03f */
[----:B------:R-:W-:-:S04]  /*1c20*/  USHF.R.U32.HI UR4, URZ, 0x4, UR4 ;  /* 0x000000043f047899 */ /* 0x000fc80008011604 */
[----:B------:R-:W-:-:S04]  /*1c30*/  ULOP3.LUT UR4, UR4, 0x3fff, URZ, 0xc0, !UPT ;  /* 0x00003fff04047892 */ /* 0x000fc8000f8ec03f */
[----:B------:R-:W-:-:S04]  /*1c40*/  ULOP3.LUT UR39, UR4, 0x10000, URZ, 0xfc, !UPT ;  /* 0x0001000004277892 */ /* 0x000fc8000f8efc3f */
[----:B------:R-:W-:-:S04]  /*1c50*/  UIMAD UR4, UR36, 0x300, UR39 ;  /* 0x00000300240478a4 */ /* 0x000fc8000f8e0227 */
[----:B------:R-:W-:-:S03]  /*1c60*/  UIADD3 UR6, UR4, 0x2, URZ ;  /* 0x0000000204067890 */ /* 0x000fc6000fffe03f */
[----:B------:R-:W-:Y:S02]  /*1c70*/  UMOV UR10, UR4 ;  /* 0x00000004000a7c82 */ /* 0x000fe40008000000 */
        /* <DEDUP_REMOVED lines=35> */
.L_x_13595:
[----:B------:R-:W-:Y:S05]  /*1eb0*/  @!P0 BRA `(.L_x_13443) ;  /* 0x0000000000048947 */ /* 0x000fea0003800000 */
[----:B------:R-:W-:Y:S01]  /*1ec0*/  BPT.TRAP 0x1 ;  /* 0x000000040000795c */ /* 0x000fe20000300000 */
.L_x_13443:
[----:B------:R4:W0:Y:S01]  /*1ed0*/  SYNCS.PHASECHK.TRANS64.TRYWAIT P1, [R0+URZ+0x32450], R3 ;  /* 0x03245003000075a7 */ /* 0x000822000802017f */
[----:B------:R-:W-:Y:S05]  /*1ee0*/  @!P0 BRA `(.L_x_13444) ;  /* 0x0000000000048947 */ /* 0x000fea0003800000 */
[----:B------:R-:W-:Y:S01]  /*1ef0*/  BPT.TRAP 0x1 ;  /* 0x000000040000795c */ /* 0x000fe20000300000 */
.L_x_13444:
[----:B0-----:R-:W-:Y:S05]  /*1f00*/  @P1 BRA `(.L_x_13445) ;  /* 0x0000000000081947 */ /* 0x001fea0003800000 */
[----:B------:R-:W0:Y:S02]  /*1f10*/  SYNCS.PHASECHK.TRANS64.TRYWAIT P1, [R0+URZ+0x32450], R3 ;  /* 0x03245003000075a7 */ /* 0x000e24000802017f */
[----:B0-----:R-:W-:Y:S05]  /*1f20*/  @!P1 BRA `(.L_x_13446) ;  /* 0x000000f800449947 */ /* 0x001fea0003800000 */
.L_x_13445:
[----:B------:R-:W-:Y:S01]  /*1f30*/  R2UR UR4, R5 ;  /* 0x00000000050472ca */ /* 0x000fe200000e0000 */
[----:B------:R-:W-:Y:S01]  /*1f40*/  WARPGROUP.ARRIVE ;  /* 0x00000000000079c5 */ /* 0x000fe20000000000 */
[----:B------:R-:W-:Y:S01]  /*1f50*/  UMOV UR9, 0x40000040 ;  /* 0x4000004000097882 */ /* 0x000fe20000000000 */
[----:B------:R-:W-:Y:S01]  /*1f60*/  UMOV UR11, 0x40000040 ;  /* 0x40000040000b7882 */ /* 0x000fe20000000000 */
[----:B------:R-:W-:Y:S01]  /*1f70*/  IMAD.U32 R11, RZ, RZ, UR9 ;  /* 0x00000009ff0b7e24 */ /* 0x000fe2000f8e00ff */
[----:B------:R-:W-:Y:S01]  /*1f80*/  UMOV UR13, 0x40000040 ;  /* 0x40000040000d7882 */ /* 0x000fe20000000000 */
[----:B------:R-:W-:Y:S01]  /*1f90*/  UMOV UR15, 0x40000040 ;  /* 0x40000040000f7882 */ /* 0x000fe20000000000 */
[----:B------:R-:W-:Y:S01]  /*1fa0*/  IMAD.U32 R9, RZ, RZ, UR13 ;  /* 0x0000000dff097e24 */ /* 0x000fe2000f8e00ff */
[----:B------:R-:W-:Y:S01]  /*1fb0*/  UMOV UR17, 0x40000040 ;  /* 0x4000004000117882 */ /* 0x000fe20000000000 */
[----:B------:R-:W-:Y:S01]  /*1fc0*/  UMOV UR19, 0x40000040 ;  /* 0x4000004000137882 */ /* 0x000fe20000000000 */
[----:B------:R-:W-:Y:S01]  /*1fd0*/  UMOV UR21, 0x40000040 ;  /* 0x4000004000157882 */ /* 0x000fe20000000000 */
[----:B------:R-:W-:Y:S01]  /*1fe0*/  UMOV UR23, 0x40000040 ;  /* 0x4000004000177882 */ /* 0x000fe20000000000 */
[----:B------:R-:W-:Y:S01]  /*1ff0*/  UMOV UR25, 0x40000040 ;  /* 0x4000004000197882 */ /* 0x000fe20000000000 */
[----:B------:R-:W-:Y:S01]  /*2000*/  UIADD3 UR4, UR4, 0x400, URZ ;  /* 0x0000040004047890 */ /* 0x000fe2000fffe03f */
[----:B------:R-:W0:Y:S01]  /*2010*/  LDC R72, c[0x0][0x448] ;  /* 0x00011200ff487b82 */ /* 0x000e220000000800 */
[----:B------:R-:W-:Y:S01]  /*2020*/  UMOV UR27, 0x40000040 ;  /* 0x40000040001b7882 */ /* 0x000fe20000000000 */
[----:B------:R-:W-:Y:S01]  /*2030*/  UMOV UR29, 0x40000040 ;  /* 0x40000040001d7882 */ /* 0x000fe20000000000 */
[----:B------:R-:W-:Y:S01]  /*2040*/  USHF.R.U32.HI UR4, URZ, 0x4, UR4 ;  /* 0x000000043f047899 */ /* 0x000fe20008011604 */
[----:B------:R-:W-:Y:S01]  /*2050*/  MOV R12, UR39 ;  /* 0x00000027000c7c02 */ /* 0x000fe20008000f00 */
[----:B------:R-:W-:Y:S01]  /*2060*/  UMOV UR31, 0x40000040 ;  /* 0x40000040001f7882 */ /* 0x000fe20000000000 */
[----:B------:R-:W-:Y:S01]  /*2070*/  UMOV UR33, 0x40000040 ;  /* 0x4000004000217882 */ /* 0x000fe20000000000 */
[----:B------:R-:W-:Y:S01]  /*2080*/  ULOP3.LUT UR6, UR4, 0x3fff, URZ, 0xc0, !UPT ;  /* 0x00003fff04067892 */ /* 0x000fe2000f8ec03f */
[----:B------:R-:W-:Y:S01]  /*2090*/  MOV R13, UR38 ;  /* 0x00000026000d7c02 */ /* 0x000fe20008000f00 */
[----:B------:R-:W-:Y:S01]  /*20a0*/  ULOP3.LUT UR4, UR40, 0x10000, URZ, 0xfc, !UPT ;  /* 0x0001000028047892 */ /* 0x000fe2000f8efc3f */
[----:B------:R-:W-:Y:S01]  /*20b0*/  MOV R20, UR37 ;  /* 0x0000002500147c02 */ /* 0x000fe20008000f00 */
[----:B------:R-:W-:Y:S01]  /*20c0*/  ULOP3.LUT UR7, UR6, 0x10000, URZ, 0xfc, !UPT ;  /* 0x0001000006077892 */ /* 0x000fe2000f8efc3f */
[----:B------:R-:W-:Y:S01]  /*20d0*/  MOV R21, UR36 ;  /* 0x0000002400157c02 */ /* 0x000fe20008000f00 */
[----:B------:R-:W-:Y:S01]  /*20e0*/  UIADD3 UR16, UR4, 0x404, URZ ;  /* 0x0000040404107890 */ /* 0x000fe2000fffe03f */
[----:B------:R-:W5:Y:S01]  /*20f0*/  LDC R214, c[0x0][0x2f0] ;  /* 0x0000bc00ffd67b82 */ /* 0x000f620000000800 */
[----:B------:R-:W-:Y:S01]  /*2100*/  UIMAD UR5, UR36, 0xc00, UR7 ;  /* 0x00000c00240578a4 */ /* 0x000fe2000f8e0207 */
[----:B------:R-:W-:Y:S01]  /*2110*/  R2UR UR56, R201 ;  /* 0x00000000c93872ca */ /* 0x000fe200000e0000 */
[----:B------:R-:W-:Y:S01]  /*2120*/  UMOV UR8, UR4 ;  /* 0x0000000400087c82 */ /* 0x000fe20008000000 */
[----:B------:R-:W-:Y:S01]  /*2130*/  UIADD3 UR20, UR4, 0x406, URZ ;  /* 0x0000040604147890 */ /* 0x000fe2000fffe03f */
[----:B------:R-:W-:Y:S01]  /*2140*/  IMAD.U32 R10, RZ, RZ, UR8 ;  /* 0x00000008ff0a7e24 */ /* 0x000fe2000f8e00ff */
[----:B------:R-:W-:Y:S01]  /*2150*/  UIADD3 UR18, UR5, 0x304, URZ ;  /* 0x0000030405127890 */ /* 0x000fe2000fffe03f */
[----:B------:R-:W5:Y:S01]  /*2160*/  S2R R74, SR_TID.X ;  /* 0x00000000004a7919 */ /* 0x000f620000002100 */
[----:B------:R-:W-:Y:S01]  /*2170*/  UMOV UR10, UR5 ;  /* 0x00000005000a7c82 */ /* 0x000fe20008000000 */
[----:B------:R-:W-:Y:S01]  /*2180*/  UIADD3 UR22, UR5, 0x306, URZ ;  /* 0x0000030605167890 */ /* 0x000fe2000fffe03f */
[----:B------:R-:W-:Y:S01]  /*2190*/  HGMMA.64x96x16.F32 R24, gdesc[UR8], R24, gsb0 ;  /* 0x01600000081879f0 */ /* 0x000fe20008000818 */
[----:B------:R-:W-:Y:S01]  /*21a0*/  UIADD3 UR8, UR4, 0x2, URZ ;  /* 0x0000000204087890 */ /* 0x000fe2000fffe03f */
[----:B0-----:R-:W-:Y:S01]  /*21b0*/  ISETP.NE.AND P1, PT, R72, 0x1, PT ;  /* 0x000000014800780c */ /* 0x001fe20003f25270 */
[----:B------:R-:W-:Y:S01]  /*21c0*/  UIADD3 UR9, UR5, 0x2, URZ ;  /* 0x0000000205097890 */ /* 0x000fe2000fffe03f */
[----:B------:R-:W0:Y:S01]  /*21d0*/  LDC R213, c[0x0][0x288] ;  /* 0x0000a200ffd57b82 */ /* 0x000e220000000800 */
        /* <DEDUP_REMOVED lines=30> */
[----:B------:R-:W-:Y:S01]  /*23c0*/  UMOV UR37, 0x40000040 ;  /* 0x4000004000257882 */ /* 0x000fe20000000000 */
[----:B------:R-:W-:Y:S01]  /*23d0*/  UMOV UR39, 0x40000040 ;  /* 0x4000004000277882 */ /* 0x000fe20000000000 */
[----:B-12-4-:R-:W-:Y:S01]  /*23e0*/  IMAD.U32 R3, RZ, RZ, UR37 ;  /* 0x00000025ff037e24 */ /* 0x016fe2000f8e00ff */
[----:B------:R-:W-:Y:S01]  /*23f0*/  ULOP3.LUT UR6, UR6, 0x3000000, URZ, 0xfc, !UPT ;  /* 0x0300000006067892 */ /* 0x000fe2000f8efc3f */
        /* <DEDUP_REMOVED lines=21> */
[----:B---3--:R-:W-:Y:S01]  /*2550*/  IMAD.U32 R5, RZ, RZ, UR13 ;  /* 0x0000000dff057e24 */ /* 0x008fe2000f8e00ff */
        /* <DEDUP_REMOVED lines=9> */
[----:B------:R-:W-:Y:S02]  /*25f0*/  UMOV UR36, UR4 ;  /* 0x0000000400247c82 */ /* 0x000fe40008000000 */
[----:B------:R-:W-:Y:S01]  /*2600*/  UMOV UR38, UR5 ;  /* 0x0000000500267c82 */ /* 0x000fe20008000000 */
[----:B------:R-:W-:Y:S01]  /*2610*/  IMAD.U32 R2, RZ, RZ, UR36 ;  /* 0x00000024ff027e24 */ /* 0x000fe2000f8e00ff */
        /* <DEDUP_REMOVED lines=38> */
[----:B------:R-:W-:Y:S02]  /*2880*/  R2UR UR38, R13 ;  /* 0x000000000d2672ca */ /* 0x000fe400000e0000 */
[----:B------:R-:W1:Y:S01]  /*2890*/  @P1 LDC R13, c[0x0][0x44c] ;  /* 0x00011300ff0d1b82 */ /* 0x000e620000000800 */
[----:B------:R-:W-:Y:S02]  /*28a0*/  R2UR UR36, R21 ;  /* 0x00000000152472ca */ /* 0x000fe400000e0000 */
[----:B------:R-:W-:Y:S02]  /*28b0*/  R2UR UR39, R12 ;  /* 0x000000000c2772ca */ /* 0x000fe400000e0000 */
[----:B------:R-:W-:-:S03]  /*28c0*/  R2UR UR37, R20 ;  /* 0x00000000142572ca */ /* 0x000fc600000e0000 */
[----:B------:R-:W2:Y:S03]  /*28d0*/  @P1 LDC R21, c[0x0][0x450] ;  /* 0x00011400ff151b82 */ /* 0x000ea60000000800 */
[----:B------:R-:W-:-:S03]  /*28e0*/  VIADD R12, R202, UR38 ;  /* 0x00000026ca0c7c36 */ /* 0x000fc60008000000 */
[----:B------:R-:W-:-:S07]  /*28f0*/  UIMAD UR4, UR36, 0xc00, UR6 ;  /* 0x00000c00240478a4 */ /* 0x000fce000f8e0206 */
[----:B------:R-:W-:Y:S01]  /*2900*/  UMOV UR10, UR4 ;  /* 0x00000004000a7c82 */ /* 0x000fe20008000000 */
[----:B-1----:R-:W-:-:S04]  /*2910*/  @P1 IMAD.HI.U32 R20, R12, R13, RZ ;  /* 0x0000000d0c141227 */ /* 0x002fc800078e00ff */
[----:B------:R-:W-:Y:S01]  /*2920*/  IMAD.MOV.U32 R13, RZ, RZ, R12 ;  /* 0x000000ffff0d7224 */ /* 0x000fe200078e000c */
[----:B--2---:R-:W-:Y:S01]  /*2930*/  @P1 SHF.R.U32.HI R13, RZ, R21, R20 ;  /* 0x00000015ff0d1219 */ /* 0x004fe20000011614 */
[----:B------:R-:W-:-:S04]  /*2940*/  IMAD.MOV.U32 R21, RZ, RZ, -0x60 ;  /* 0xffffffa0ff157424 */ /* 0x000fc800078e00ff */
[----:B------:R-:W1:Y:S01]  /*2950*/  SHFL.IDX PT, R20, R13, RZ, 0x1c1f ;  /* 0x001c1fff0d147589 */ /* 0x000e6200000e0000 */
[----:B------:R-:W-:-:S03]  /*2960*/  IMAD R21, R156, R21, 0x60 ;  /* 0x000000609c157424 */ /* 0x000fc600078e0215 */
[----:B------:R-:W2:Y:S01]  /*2970*/  SHFL.IDX PT, R72, R13, 0x1, 0x1c1f ;  /* 0x003c1f000d487f89 */ /* 0x000ea200000e0000 */
[----:B-----5:R-:W-:-:S04]  /*2980*/  IMAD R12, R214, UR56, R21 ;  /* 0x00000038d60c7c24 */ /* 0x020fc8000f8e0215 */
[----:B------:R-:W-:-:S05]  /*2990*/  IMAD R12, R203, -0x2, R12 ;  /* 0xfffffffecb0c7824 */ /* 0x000fca00078e020c */
[--C-:B0-----:R-:W-:Y:S01]  /*29a0*/  IADD3 R21, R12, 0x1, -R213.reuse ;  /* 0x000000010c157810 */ /* 0x101fe20007ffe8d5 */
[----:B------:R-:W-:-:S03]  /*29b0*/  IMAD R213, R214, UR56, -R213 ;  /* 0x00000038d6d57c24 */ /* 0x000fc6000f8e0ad5 */
[----:B-1----:R-:W-:-:S04]  /*29c0*/  VIADDMNMX R20, R20, R21, R12, PT ;  /* 0x0000001514147246 */ /* 0x002fc8000380010c */
[C---:B------:R-:W-:Y:S02]  /*29d0*/  ISETP.GT.AND P6, PT, R20.reuse, RZ, PT ;  /* 0x000000ff1400720c */ /* 0x040fe40003fc4270 */
[C---:B------:R-:W-:Y:S02]  /*29e0*/  ISETP.GT.AND P5, PT, R20.reuse, 0x1, PT ;  /* 0x000000011400780c */ /* 0x040fe40003fa4270 */
[C---:B------:R-:W-:Y:S02]  /*29f0*/  ISETP.GT.AND P4, PT, R20.reuse, 0x8, PT ;  /* 0x000000081400780c */ /* 0x040fe40003f84270 */
[----:B------:R-:W-:Y:S02]  /*2a00*/  ISETP.GT.AND P2, PT, R20, 0x9, PT ;  /* 0x000000091400780c */ /* 0x000fe40003f44270 */
[----:B--2---:R-:W-:Y:S02]  /*2a10*/  VIADDMNMX R72, R72, R21, R12, PT ;  /* 0x0000001548487246 */ /* 0x004fe4000380010c */
[----:B------:R-:W-:Y:S01]  /*2a20*/  ISETP.GT.AND P3, PT, R20, 0x10, PT ;  /* 0x000000101400780c */ /* 0x000fe20003f64270 */
[----:B------:R-:W-:-:S02]  /*2a30*/  WARPGROUP.DEPBAR.LE gsb0, 0x0 ;  /* 0x00008000000079c5 */ /* 0x000fc40000010000 */
[----:B------:R-:W-:Y:S02]  /*2a40*/  FSEL R21, R24, -INF , P6 ;  /* 0xff80000018157808 */ /* 0x000fe40003000000 */
[----:B------:R-:W-:Y:S02]  /*2a50*/  ISETP.GT.AND P6, PT, R20, 0x11, PT ;  /* 0x000000111400780c */ /* 0x000fe40003fc4270 */
[----:B------:R-:W-:Y:S02]  /*2a60*/  FSEL R25, R25, -INF , P5 ;  /* 0xff80000019197808 */ /* 0x000fe40002800000 */
[----:B------:R-:W-:Y:S02]  /*2a70*/  FSEL R73, R28, -INF , P4 ;  /* 0xff8000001c497808 */ /* 0x000fe40002000000 */
[----:B------:R-:W-:Y:S02]  /*2a80*/  FSEL R29, R29, -INF , P2 ;  /* 0xff8000001d1d7808 */ /* 0x000fe40001000000 */
[----:B------:R-:W-:-:S02]  /*2a90*/  ISETP.GT.AND P5, PT, R20, 0x18, PT ;  /* 0x000000181400780c */ /* 0x000fc40003fa4270 */
[C---:B------:R-:W-:Y:S02]  /*2aa0*/  ISETP.GT.AND P4, PT, R20.reuse, 0x19, PT ;  /* 0x000000191400780c */ /* 0x040fe40003f84270 */
[----:B------:R-:W-:Y:S02]  /*2ab0*/  ISETP.GT.AND P2, PT, R20, 0x20, PT ;  /* 0x000000201400780c */ /* 0x000fe40003f44270 */
[----:B------:R-:W-:Y:S02]  /*2ac0*/  FSEL R157, R32, -INF , P3 ;  /* 0xff800000209d7808 */ /* 0x000fe40001800000 */
[----:B------:R-:W-:Y:S02]  /*2ad0*/  FSEL R161, R33, -INF , P6 ;  /* 0xff80000021a17808 */ /* 0x000fe40003000000 */
[C---:B------:R-:W-:Y:S02]  /*2ae0*/  ISETP.GT.AND P3, PT, R20.reuse, 0x21, PT ;  /* 0x000000211400780c */ /* 0x040fe40003f64270 */
[----:B------:R-:W-:-:S02]  /*2af0*/  ISETP.GT.AND P6, PT, R20, 0x28, PT ;  /* 0x000000281400780c */ /* 0x000fc40003fc4270 */
[----:B------:R-:W-:Y:S02]  /*2b00*/  FSEL R166, R36, -INF , P5 ;  /* 0xff80000024a67808 */ /* 0x000fe40002800000 */
[----:B------:R-:W-:Y:S02]  /*2b10*/  FSEL R171, R37, -INF , P4 ;  /* 0xff80000025ab7808 */ /* 0x000fe40002000000 */
[----:B------:R-:W-:Y:S02]  /*2b20*/  FSEL R158, R40, -INF , P2 ;  /* 0xff800000289e7808 */ /* 0x000fe40001000000 */
[C---:B------:R-:W-:Y:S02]  /*2b30*/  ISETP.GT.AND P5, PT, R20.reuse, 0x29, PT ;  /* 0x000000291400780c */ /* 0x040fe40003fa4270 */
[C---:B------:R-:W-:Y:S02]  /*2b40*/  ISETP.GT.AND P4, PT, R20.reuse, 0x30, PT ;  /* 0x000000301400780c */ /* 0x040fe40003f84270 */
[----:B------:R-:W-:-:S02]  /*2b50*/  ISETP.GT.AND P2, PT, R20, 0x31, PT ;  /* 0x000000311400780c */ /* 0x000fc40003f44270 */
[----:B------:R-:W-:Y:S02]  /*2b60*/  FSEL R162, R41, -INF , P3 ;  /* 0xff80000029a27808 */ /* 0x000fe40001800000 */
[----:B------:R-:W-:Y:S02]  /*2b70*/  FSEL R170, R44, -INF , P6 ;  /* 0xff8000002caa7808 */ /* 0x000fe40003000000 */
[C---:B------:R-:W-:Y:S02]  /*2b80*/  ISETP.GT.AND P3, PT, R20.reuse, 0x38, PT ;  /* 0x000000381400780c */ /* 0x040fe40003f64270 */
[----:B------:R-:W-:Y:S02]  /*2b90*/  ISETP.GT.AND P6, PT, R20, 0x39, PT ;  /* 0x000000391400780c */ /* 0x000fe40003fc4270 */
[----:B------:R-:W-:Y:S02]  /*2ba0*/  FSEL R173, R45, -INF , P5 ;  /* 0xff8000002dad7808 */ /* 0x000fe40002800000 */
[----:B------:R-:W-:-:S02]  /*2bb0*/  FSEL R159, R48, -INF , P4 ;  /* 0xff800000309f7808 */ /* 0x000fc40002000000 */
[----:B------:R-:W-:Y:S02]  /*2bc0*/  FSEL R163, R49, -INF , P2 ;  /* 0xff80000031a37808 */ /* 0x000fe40001000000 */
[C---:B------:R-:W-:Y:S02]  /*2bd0*/  ISETP.GT.AND P5, PT, R20.reuse, 0x40, PT ;  /* 0x000000401400780c */ /* 0x040fe40003fa4270 */
[C---:B------:R-:W-:Y:S02]  /*2be0*/  ISETP.GT.AND P4, PT, R20.reuse, 0x41, PT ;  /* 0x000000411400780c */ /* 0x040fe40003f84270 */
[----:B------:R-:W-:Y:S02]  /*2bf0*/  ISETP.GT.AND P2, PT, R20, 0x48, PT ;  /* 0x000000481400780c */ /* 0x000fe40003f44270 */
[----:B------:R-:W-:Y:S02]  /*2c00*/  FSEL R167, R52, -INF , P3 ;  /* 0xff80000034a77808 */ /* 0x000fe40001800000 */
[----:B------:R-:W-:-:S02]  /*2c10*/  FSEL R172, R53, -INF , P6 ;  /* 0xff80000035ac7808 */ /* 0x000fc40003000000 */
[----:B------:R-:W-:Y:S02]  /*2c20*/  FMNMX.FTZ R12, R21, R25, !PT ;  /* 0x00000019150c7209 */ /* 0x000fe40007810000 */
[C---:B------:R-:W-:Y:S02]  /*2c30*/  ISETP.GT.AND P3, PT, R20.reuse, 0x49, PT ;  /* 0x000000491400780c */ /* 0x040fe40003f64270 */
[----:B------:R-:W-:Y:S02]  /*2c40*/  ISETP.GT.AND P6, PT, R20, 0x50, PT ;  /* 0x000000501400780c */ /* 0x000fe40003fc4270 */
[----:B------:R-:W-:Y:S02]  /*2c50*/  FSEL R160, R56, -INF , P5 ;  /* 0xff80000038a07808 */ /* 0x000fe40002800000 */
[----:B------:R-:W-:Y:S02]  /*2c60*/  FSEL R164, R57, -INF , P4 ;  /* 0xff80000039a47808 */ /* 0x000fe40002000000 */
[----:B------:R-:W-:-:S02]  /*2c70*/  FSEL R168, R60, -INF , P2 ;  /* 0xff8000003ca87808 */ /* 0x000fc40001000000 */
[C---:B------:R-:W-:Y:S02]  /*2c80*/  ISETP.GT.AND P5, PT, R20.reuse, 0x51, PT ;  /* 0x000000511400780c */ /* 0x040fe40003fa4270 */
[C---:B------:R-:W-:Y:S02]  /*2c90*/  ISETP.GT.AND P4, PT, R20.reuse, 0x58, PT ;  /* 0x000000581400780c */ /* 0x040fe40003f84270 */
[----:B------:R-:W-:Y:S02]  /*2ca0*/  ISETP.GT.AND P2, PT, R20, 0x59, PT ;  /* 0x000000591400780c */ /* 0x000fe40003f44270 */
[----:B------:R-:W-:Y:S02]  /*2cb0*/  FMNMX.FTZ R20, R73, R12, !PT ;  /* 0x0000000c49147209 */ /* 0x000fe40007810000 */
[----:B------:R-:W-:Y:S02]  /*2cc0*/  FSEL R174, R61, -INF , P3 ;  /* 0xff8000003dae7808 */ /* 0x000fe40001800000 */
[----:B------:R-:W-:-:S02]  /*2cd0*/  FSEL R12, R64, -INF , P6 ;  /* 0xff800000400c7808 */ /* 0x000fc40003000000 */
[C---:B------:R-:W-:Y:S02]  /*2ce0*/  ISETP.GT.AND P3, PT, R72.reuse, RZ, PT ;  /* 0x000000ff4800720c */ /* 0x040fe40003f64270 */
[C---:B------:R-:W-:Y:S02]  /*2cf0*/  ISETP.GT.AND P6, PT, R72.reuse, 0x1, PT ;  /* 0x000000014800780c */ /* 0x040fe40003fc4270 */
[----:B------:R-:W-:Y:S02]  /*2d00*/  FSEL R165, R65, -INF , P5 ;  /* 0xff80000041a57808 */ /* 0x000fe40002800000 */
[----:B------:R-:W-:Y:S02]  /*2d10*/  ISETP.GT.AND P5, PT, R72, 0x8, PT ;  /* 0x000000084800780c */ /* 0x000fe40003fa4270 */
[----:B------:R-:W-:Y:S02]  /*2d20*/  FSEL R26, R26, -INF , P3 ;  /* 0xff8000001a1a7808 */ /* 0x000fe40001800000 */
[----:B------:R-:W-:-:S02]  /*2d30*/  FSEL R24, R27, -INF , P6 ;  /* 0xff8000001b187808 */ /* 0x000fc40003000000 */
[----:B------:R-:W-:Y:S02]  /*2d40*/  FMNMX.FTZ R20, R29, R20, !PT ;  /* 0x000000141d147209 */ /* 0x000fe40007810000 */
[----:B------:R-:W-:Y:S02]  /*2d50*/  FSEL R169, R68, -INF , P4 ;  /* 0xff80000044a97808 */ /* 0x000fe40002000000 */
[----:B------:R-:W-:Y:S02]  /*2d60*/  ISETP.GT.AND P4, PT, R72, 0x9, PT ;  /* 0x000000094800780c */ /* 0x000fe40003f84270 */
[----:B------:R-:W-:Y:S02]  /*2d70*/  FSEL R30, R30, -INF , P5 ;  /* 0xff8000001e1e7808 */ /* 0x000fe40002800000 */
[----:B------:R-:W-:Y:S02]  /*2d80*/  FMNMX.FTZ R13, R26, R24, !PT ;  /* 0x000000181a0d7209 */ /* 0x000fe40007810000 */
        /* <DEDUP_REMOVED lines=16> */
[----:B------:R-:W-:Y:S02]  /*2e90*/  ISETP.GT.AND P5, PT, R72, 0x20, PT ;  /* 0x000000204800780c */ /* 0x000fe40003fa4270 */
[----:B------:R-:W-:Y:S02]  /*2ea0*/  FSEL R197, R39, -INF , P3 ;  /* 0xff80000027c57808 */ /* 0x000fe40001800000 */
[----:B------:R-:W-:-:S02]  /*2eb0*/  FMNMX.FTZ R20, R193, R20, !PT ;  /* 0x00000014c1147209 */ /* 0x000fc40007810000 */
[----:B------:R-:W-:Y:S02]  /*2ec0*/  FMNMX.FTZ R27, R158, R27, !PT ;  /* 0x0000001b9e1b7209 */ /* 0x000fe40007810000 */
[----:B------:R-:W-:Y:S02]  /*2ed0*/  ISETP.GT.AND P4, PT, R72, 0x21, PT ;  /* 0x000000214800780c */ /* 0x000fe40003f84270 */
[----:B------:R-:W-:Y:S02]  /*2ee0*/  FSEL R177, R42, -INF , P5 ;  /* 0xff8000002ab17808 */ /* 0x000fe40002800000 */
[----:B------:R-:W-:Y:S02]  /*2ef0*/  FMNMX.FTZ R20, R197, R20, !PT ;  /* 0x00000014c5147209 */ /* 0x000fe40007810000 */
[----:B------:R-:W-:Y:S02]  /*2f00*/  FMNMX.FTZ R27, R162, R27, !PT ;  /* 0x0000001ba21b7209 */ /* 0x000fe40007810000 */
[----:B------:R-:W-:-:S02]  /*2f10*/  ISETP.GT.AND P3, PT, R72, 0x28, PT ;  /* 0x000000284800780c */ /* 0x000fc40003f64270 */
[----:B------:R-:W-:Y:S02]  /*2f20*/  FSEL R189, R43, -INF , P4 ;  /* 0xff8000002bbd7808 */ /* 0x000fe40002000000 */
[----:B------:R-:W-:Y:S02]  /*2f30*/  FMNMX.FTZ R20, R177, R20, !PT ;  /* 0x00000014b1147209 */ /* 0x000fe40007810000 */
        /* <DEDUP_REMOVED lines=54> */
[----:B------:R-:W-:Y:S02]  /*32a0*/  FSEL R212, R71, -INF , P3 ;  /* 0xff80000047d47808 */ /* 0x000fe40001800000 */
[----:B------:R-:W-:Y:S01]  /*32b0*/  FMNMX.FTZ R13, R208, R13, !PT ;  /* 0x0000000dd00d7209 */ /* 0x000fe20007810000 */
[----:B------:R-:W0:Y:S03]  /*32c0*/  SHFL.BFLY PT, R27, R32, 0x2, 0x1f ;  /* 0x0c401f00201b7f89 */ /* 0x000e2600000e0000 */
        /* <DEDUP_REMOVED lines=17> */
[----:B------:R-:W-:Y:S01]  /*33e0*/  FFMA.FTZ R183, R29, UR5, -R210 ;  /* 0x000000051db77c23 */ /* 0x000fe200080108d2 */
[----:B------:R-:W-:Y:S01]  /*33f0*/  LOP3.LUT P2, RZ, R74, 0x7f, RZ, 0xc0, !PT ;  /* 0x0000007f4aff7812 */ /* 0x000fe2000784c0ff */
[----:B------:R-:W-:Y:S01]  /*3400*/  MUFU.EX2 R180, R180 ;  /* 0x000000b400b47308 */ /* 0x000fe20000000800 */
[----:B------:R-:W-:Y:S01]  /*3410*/  SHF.R.U32.HI R74, RZ, 0x7, R74 ;  /* 0x00000007ff4a7819 */ /* 0x000fe2000001164a */
[--C-:B------:R-:W-:Y:S01]  /*3420*/  FFMA.FTZ R185, R24, UR5, -R211.reuse ;  /* 0x0000000518b97c23 */ /* 0x100fe200080108d3 */
[--C-:B------:R-:W-:Y:S01]  /*3430*/  FFMA.FTZ R184, R26, UR5, -R211.reuse ;  /* 0x000000051ab87c23 */ /* 0x100fe200080108d3 */
[--C-:B------:R-:W-:Y:S01]  /*3440*/  FFMA.FTZ R186, R30, UR5, -R211.reuse ;  /* 0x000000051eba7c23 */ /* 0x100fe200080108d3 */
[----:B------:R-:W-:Y:S01]  /*3450*/  IADD3 R21, -R74, 0xb, RZ ;  /* 0x0000000b4a157810 */ /* 0x000fe20007ffe1ff */
[----:B------:R-:W-:Y:S01]  /*3460*/  FFMA.FTZ R187, R28, UR5, -R211 ;  /* 0x000000051cbb7c23 */ /* 0x000fe200080108d3 */
[--C-:B------:R-:W-:Y:S01]  /*3470*/  FFMA.FTZ R157, R157, UR5, -R210.reuse ;  /* 0x000000059d9d7c23 */ /* 0x100fe200080108d2 */
[----:B------:R-:W0:Y:S01]  /*3480*/  MUFU.EX2 R181, R181 ;  /* 0x000000b500b57308 */ /* 0x000e220000000800 */
[--C-:B------:R-:W-:Y:S01]  /*3490*/  FFMA.FTZ R161, R161, UR5, -R210.reuse ;  /* 0x00000005a1a17c23 */ /* 0x100fe200080108d2 */
[--C-:B------:R-:W-:Y:S01]  /*34a0*/  FFMA.FTZ R166, R166, UR5, -R210.reuse ;  /* 0x00000005a6a67c23 */ /* 0x100fe200080108d2 */
[----:B------:R-:W-:Y:S01]  /*34b0*/  FFMA.FTZ R171, R171, UR5, -R210 ;  /* 0x00000005abab7c23 */ /* 0x000fe200080108d2 */
[----:B------:R-:W-:-:S02]  /*34c0*/  @!P2 VIADD R24, R0, 0x32440 ;  /* 0x000324400018a836 */ /* 0x000fc40000000000 */
[--C-:B------:R-:W-:Y:S01]  /*34d0*/  FFMA.FTZ R176, R176, UR5, -R211.reuse ;  /* 0x00000005b0b07c23 */ /* 0x100fe200080108d3 */
[--C-:B------:R-:W-:Y:S01]  /*34e0*/  FFMA.FTZ R188, R188, UR5, -R211.reuse ;  /* 0x00000005bcbc7c23 */ /* 0x100fe200080108d3 */
[--C-:B------:R-:W-:Y:S01]  /*34f0*/  FFMA.FTZ R193, R193, UR5, -R211.reuse ;  /* 0x00000005c1c17c23 */ /* 0x100fe200080108d3 */
[----:B------:R-:W-:Y:S01]  /*3500*/  MUFU.EX2 R182, R182 ;  /* 0x000000b600b67308 */ /* 0x000fe20000000800 */
        /* <DEDUP_REMOVED lines=21> */
[--C-:B------:R-:W-:Y:S01]  /*3660*/  FFMA.FTZ R172, R172, UR5, -R210.reuse ;  /* 0x00000005acac7c23 */ /* 0x100fe200080108d2 */
[--C-:B------:R-:W-:Y:S01]  /*3670*/  FFMA.FTZ R178, R178, UR5, -R211.reuse ;  /* 0x00000005b2b27c23 */ /* 0x100fe200080108d3 */
[--C-:B------:R-:W-:Y:S01]  /*3680*/  FFMA.FTZ R190, R190, UR5, -R211.reuse ;  /* 0x00000005bebe7c23 */ /* 0x100fe200080108d3 */
[--C-:B------:R-:W-:Y:S01]  /*3690*/  FFMA.FTZ R195, R195, UR5, -R211.reuse ;  /* 0x00000005c3c37c23 */ /* 0x100fe200080108d3 */
[--C-:B------:R-:W-:Y:S01]  /*36a0*/  FFMA.FTZ R199, R199, UR5, -R211.reuse ;  /* 0x00000005c7c77c23 */ /* 0x100fe200080108d3 */
[--C-:B----4-:R-:W-:Y:S01]  /*36b0*/  FFMA.FTZ R215, R164, UR5, -R210.reuse ;  /* 0x00000005a4d77c23 */ /* 0x110fe200080108d2 */
        /* <DEDUP_REMOVED lines=10> */
[--C-:B------:R-:W-:Y:S01]  /*3760*/  FFMA.FTZ R207, R12, UR5, -R210.reuse ;  /* 0x000000050ccf7c23 */ /* 0x100fe200080108d2 */
[--C-:B------:R-:W-:Y:S01]  /*3770*/  FFMA.FTZ R12, R165, UR5, -R210.reuse ;  /* 0x00000005a50c7c23 */ /* 0x100fe200080108d2 */
[--C-:B------:R-:W-:Y:S01]  /*3780*/  FFMA.FTZ R165, R169, UR5, -R210.reuse ;  /* 0x00000005a9a57c23 */ /* 0x100fe200080108d2 */
[----:B------:R-:W-:Y:S01]  /*3790*/  FFMA.FTZ R210, R175, UR5, -R210 ;  /* 0x00000005afd27c23 */ /* 0x000fe200080108d2 */
[--C-:B------:R-:W-:Y:S01]  /*37a0*/  FFMA.FTZ R169, R196, UR5, -R211.reuse ;  /* 0x00000005c4a97c23 */ /* 0x100fe200080108d3 */
[--C-:B------:R-:W-:Y:S01]  /*37b0*/  FFMA.FTZ R192, R192, UR5, -R211.reuse ;  /* 0x00000005c0c07c23 */ /* 0x100fe200080108d3 */
[----:B------:R-:W0:Y:S01]  /*37c0*/  MUFU.EX2 R157, R157 ;  /* 0x0000009d009d7308 */ /* 0x000e220000000800 */
[--C-:B------:R-:W-:Y:S01]  /*37d0*/  FFMA.FTZ R175, R208, UR5, -R211.reuse ;  /* 0x00000005d0af7c23 */ /* 0x100fe200080108d3 */
[----:B------:R-:W-:Y:S01]  /*37e0*/  FFMA.FTZ R196, R212, UR5, -R211 ;  /* 0x00000005d4c47c23 */ /* 0x000fe200080108d3 */
[----:B------:R-:W-:Y:S01]  /*37f0*/  FADD.FTZ R181, R180, R181 ;  /* 0x000000b5b4b57221 */ /* 0x000fe20000010000 */
[----:B------:R-:W-:Y:S01]  /*3800*/  FADD.FTZ R185, R184, R185 ;  /* 0x000000b9b8b97221 */ /* 0x000fe20000010000 */
[----:B------:R-:W-:-:S02]  /*3810*/  @!P2 VIADD R0, R0, 0x32460 ;  /* 0x000324600000a836 */ /* 0x000fc40000000000 */
[----:B------:R-:W-:Y:S01]  /*3820*/  FADD.FTZ R182, R182, R181 ;  /* 0x000000b5b6b67221 */ /* 0x000fe20000010000 */
[----:B------:R-:W-:Y:S01]  /*3830*/  MUFU.EX2 R161, R161 ;  /* 0x000000a100a17308 */ /* 0x000fe20000000800 */
[----:B---3--:R-:W-:Y:S01]  /*3840*/  F2FP.F16.F32.PACK_AB R155, R187, R186 ;  /* 0x000000babb9b723e */ /* 0x008fe200000000ff */
[----:B------:R-:W-:Y:S01]  /*3850*/  FADD.FTZ R186, R186, R185 ;  /* 0x000000b9baba7221 */ /* 0x000fe20000010000 */
[----:B------:R-:W-:Y:S01]  /*3860*/  FADD.FTZ R182, R183, R182 ;  /* 0x000000b6b7b67221 */ /* 0x000fe20000010000 */
[----:B------:R-:W-:Y:S01]  /*3870*/  @!P2 PRMT R0, RZ, 0x654, R0 ;  /* 0x00000654ff00a816 */ /* 0x000fe20000000000 */
[----:B--2---:R-:W-:Y:S01]  /*3880*/  WARPGROUP.ARRIVE ;  /* 0x00000000000079c5 */ /* 0x004fe20000000000 */
[----:B------:R-:W-:Y:S02]  /*3890*/  FADD.FTZ R187, R187, R186 ;  /* 0x000000babbbb7221 */ /* 0x000fe40000010000 */
[----:B------:R-:W-:Y:S01]  /*38a0*/  MUFU.EX2 R166, R166 ;  /* 0x000000a600a67308 */ /* 0x000fe20000000800 */
[----:B0-----:R-:W-:-:S02]  /*38b0*/  FADD.FTZ R182, R157, R182 ;  /* 0x000000b69db67221 */ /* 0x001fc40000010000 */
[----:B------:R-:W-:Y:S01]  /*38c0*/  HGMMA.64x256x16.F32 R24, R152, gdesc[UR8].tnspB, RZ, !UPT, gsb0 ;  /* 0x43e0000898187df0 */ /* 0x000fe2000c0008ff */
[----:B------:R-:W-:Y:S01]  /*38d0*/  UIADD3 UR10, UR4, 0x80, URZ ;  /* 0x00000080040a7890 */ /* 0x000fe2000fffe03f */
[----:B------:R-:W-:-:S03]  /*38e0*/  UMOV UR11, 0x40000040 ;  /* 0x40000040000b7882 */ /* 0x000fc60000000000 */
[----:B------:R-:W-:Y:S08]  /*38f0*/  MUFU.EX2 R171, R171 ;  /* 0x000000ab00ab7308 */ /* 0x000ff00000000800 */
[----:B------:R-:W0:Y:S08]  /*3900*/  MUFU.EX2 R176, R176 ;  /* 0x000000b000b07308 */ /* 0x000e300000000800 */
[----:B------:R-:W2:Y:S08]  /*3910*/  MUFU.EX2 R188, R188 ;  /* 0x000000bc00bc7308 */ /* 0x000eb00000000800 */
[----:B------:R-:W-:Y:S01]  /*3920*/  MUFU.EX2 R193, R193 ;  /* 0x000000c100c17308 */ /* 0x000fe20000000800 */
[----:B0-----:R-:W-:-:S07]  /*3930*/  FADD.FTZ R187, R176, R187 ;  /* 0x000000bbb0bb7221 */ /* 0x001fce0000010000 */
[----:B------:R-:W0:Y:S08]  /*3940*/  MUFU.EX2 R197, R197 ;  /* 0x000000c500c57308 */ /* 0x000e300000000800 */
[----:B------:R-:W3:Y:S08]  /*3950*/  MUFU.EX2 R158, R158 ;  /* 0x0000009e009e7308 */ /* 0x000ef00000000800 */
[----:B------:R-:W-:Y:S08]  /*3960*/  MUFU.EX2 R162, R162 ;  /* 0x000000a200a27308 */ /* 0x000ff00000000800 */
[----:B------:R-:W-:Y:S08]  /*3970*/  MUFU.EX2 R170, R170 ;  /* 0x000000aa00aa7308 */ /* 0x000ff00000000800 */
[----:B------:R-:W-:Y:S08]  /*3980*/  MUFU.EX2 R173, R173 ;  /* 0x000000ad00ad7308 */ /* 0x000ff00000000800 */
[----:B------:R-:W4:Y:S08]  /*3990*/  MUFU.EX2 R177, R177 ;  /* 0x000000b100b17308 */ /* 0x000f300000000800 */
[----:B------:R-:W5:Y:S08]  /*39a0*/  MUFU.EX2 R189, R189 ;  /* 0x000000bd00bd7308 */ /* 0x000f700000000800 */
        /* <DEDUP_REMOVED lines=24> */
[C---:B------:R-:W-:Y:S01]  /*3b30*/  F2FP.F16.F32.PACK_AB R152, R161.reuse, R157 ;  /* 0x0000009da198723e */ /* 0x040fe200000000ff */
[----:B------:R-:W-:Y:S01]  /*3b40*/  FADD.FTZ R161, R161, R182 ;  /* 0x000000b6a1a17221 */ /* 0x000fe20000010000 */
[C---:B--2---:R-:W-:Y:S01]  /*3b50*/  F2FP.F16.F32.PACK_AB R153, R188.reuse, R176 ;  /* 0x000000b0bc99723e */ /* 0x044fe200000000ff */
[----:B------:R-:W-:Y:S01]  /*3b60*/  FADD.FTZ R188, R188, R187 ;  /* 0x000000bbbcbc7221 */ /* 0x000fe20000010000 */
[----:B------:R-:W-:Y:S01]  /*3b70*/  F2FP.F16.F32.PACK_AB R154, R171, R166 ;  /* 0x000000a6ab9a723e */ /* 0x000fe200000000ff */
[----:B------:R-:W2:Y:S01]  /*3b80*/  MUFU.EX2 R169, R169 ;  /* 0x000000a900a97308 */ /* 0x000ea20000000800 */
[----:B0-----:R-:W-:Y:S01]  /*3b90*/  F2FP.F16.F32.PACK_AB R155, R197, R193 ;  /* 0x000000c1c59b723e */ /* 0x001fe200000000ff */
[----:B------:R-:W-:Y:S01]  /*3ba0*/  FADD.FTZ R166, R166, R161 ;  /* 0x000000a1a6a67221 */ /* 0x000fe20000010000 */
[----:B------:R-:W-:Y:S02]  /*3bb0*/  FADD.FTZ R188, R193, R188 ;  /* 0x000000bcc1bc7221 */ /* 0x000fe40000010000 */
[----:B------:R-:W-:Y:S01]  /*3bc0*/  WARPGROUP.ARRIVE ;  /* 0x00000000000079c5 */ /* 0x000fe20000000000 */
[----:B------:R-:W-:Y:S01]  /*3bd0*/  FADD.FTZ R171, R171, R166 ;  /* 0x000000a6abab7221 */ /* 0x000fe20000010000 */
[----:B------:R-:W-:Y:S01]  /*3be0*/  FADD.FTZ R188, R197, R188 ;  /* 0x000000bcc5bc7221 */ /* 0x000fe20000010000 */
[----:B------:R-:W-:Y:S02]  /*3bf0*/  MUFU.EX2 R175, R175 ;  /* 0x000000af00af7308 */ /* 0x000fe40000000800 */
[----:B---3--:R-:W-:Y:S01]  /*3c00*/  FADD.FTZ R171, R158, R171 ;  /* 0x000000ab9eab7221 */ /* 0x008fe20000010000 */
[----:B------:R-:W-:Y:S01]  /*3c10*/  HGMMA.64x256x16.F32 R24, R152, gdesc[UR8].tnspB, R24, gsb0 ;  /* 0x43e0000898187df0 */ /* 0x000fe20008000818 */
[----:B------:R-:W-:Y:S01]  /*3c20*/  UIADD3 UR10, UR4, 0x100, URZ ;  /* 0x00000100040a7890 */ /* 0x000fe2000fffe03f */
[----:B----4-:R-:W-:Y:S01]  /*3c30*/  FADD.FTZ R188, R177, R188 ;  /* 0x000000bcb1bc7221 */ /* 0x010fe20000010000 */
[----:B------:R-:W-:Y:S01]  /*3c40*/  UMOV UR11, 0x40000040 ;  /* 0x40000040000b7882 */ /* 0x000fe20000000000 */
[----:B------:R-:W-:Y:S01]  /*3c50*/  FADD.FTZ R171, R162, R171 ;  /* 0x000000aba2ab7221 */ /* 0x000fe20000010000 */
[----:B------:R-:W0:Y:S01]  /*3c60*/  MUFU.EX2 R196, R196 ;  /* 0x000000c400c47308 */ /* 0x000e220000000800 */
[----:B------:R-:W-:-:S02]  /*3c70*/  WARPGROUP.DEPBAR.LE gsb0, 0x0 ;  /* 0x00008000000079c5 */ /* 0x000fc40000010000 */
[----:B------:R-:W-:Y:S02]  /*3c80*/  F2FP.F16.F32.PACK_AB R152, R162, R158 ;  /* 0x0000009ea298723e */ /* 0x000fe400000000ff */
[C---:B-----5:R-:W-:Y:S01]  /*3c90*/  F2FP.F16.F32.PACK_AB R153, R189.reuse, R177 ;  /* 0x000000b1bd99723e */ /* 0x060fe200000000ff */
[----:B------:R-:W-:Y:S01]  /*3ca0*/  FADD.FTZ R189, R189, R188 ;  /* 0x000000bcbdbd7221 */ /* 0x000fe20000010000 */
[C---:B------:R-:W-:Y:S01]  /*3cb0*/  F2FP.F16.F32.PACK_AB R154, R173.reuse, R170 ;  /* 0x000000aaad9a723e */ /* 0x040fe200000000ff */
[----:B------:R-:W-:Y:S01]  /*3cc0*/  FADD.FTZ R170, R170, R171 ;  /* 0x000000abaaaa7221 */ /* 0x000fe20000010000 */
[----:B-1----:R-:W-:Y:S01]  /*3cd0*/  F2FP.F16.F32.PACK_AB R155, R198, R194 ;  /* 0x000000c2c69b723e */ /* 0x002fe200000000ff */
        /* <DEDUP_REMOVED lines=8> */
[C---:B------:R-:W-:Y:S01]  /*3d60*/  FADD.FTZ R170, R163.reuse, R170 ;  /* 0x000000aaa3aa7221 */ /* 0x040fe20000010000 */
[----:B------:R-:W-:Y:S01]  /*3d70*/  UMOV UR11, 0x40000040 ;  /* 0x40000040000b7882 */ /* 0x000fe20000000000 */
[----:B------:R-:W-:Y:S02]  /*3d80*/  WARPGROUP.DEPBAR.LE gsb0, 0x0 ;  /* 0x00008000000079c5 */ /* 0x000fe40000010000 */
[----:B------:R-:W-:Y:S02]  /*3d90*/  F2FP.F16.F32.PACK_AB R152, R163, R159 ;  /* 0x0000009fa398723e */ /* 0x000fe400000000ff */
        /* <DEDUP_REMOVED lines=8> */
[----:B------:R-:W-:-:S11]  /*3e20*/  FADD.FTZ R199, R199, R190 ;  /* 0x000000bec7c77221 */ /* 0x000fd60000010000 */
        /* <DEDUP_REMOVED lines=21> */
[----:B------:R-:W-:Y:S02]  /*3f80*/  F2FP.F16.F32.PACK_AB R152, R12, R207 ;  /* 0x000000cf0c98723e */ /* 0x000fe400000000ff */
[C---:B--2---:R-:W-:Y:S01]  /*3f90*/  F2FP.F16.F32.PACK_AB R153, R169.reuse, R192 ;  /* 0x000000c0a999723e */ /* 0x044fe200000000ff */
[----:B------:R-:W-:Y:S01]  /*3fa0*/  FADD.FTZ R192, R192, R191 ;  /* 0x000000bfc0c07221 */ /* 0x000fe20000010000 */
[----:B------:R-:W-:Y:S02]  /*3fb0*/  F2FP.F16.F32.PACK_AB R154, R210, R165 ;  /* 0x000000a5d29a723e */ /* 0x000fe400000000ff */
[----:B0-----:R-:W-:Y:S01]  /*3fc0*/  F2FP.F16.F32.PACK_AB R155, R196, R175 ;  /* 0x000000afc49b723e */ /* 0x001fe200000000ff */
[----:B------:R-:W-:-:S03]  /*3fd0*/  FADD.FTZ R192, R169, R192 ;  /* 0x000000c0a9c07221 */ /* 0x000fc60000010000 */
[----:B------:R-:W-:Y:S01]  /*3fe0*/  WARPGROUP.ARRIVE ;  /* 0x00000000000079c5 */ /* 0x000fe20000000000 */
[----:B------:R-:W-:-:S12]  /*3ff0*/  FADD.FTZ R175, R175, R192 ;  /* 0x000000c0afaf7221 */ /* 0x000fd80000010000 */
[----:B------:R-:W-:Y:S03]  /*4000*/  HGMMA.64x256x16.F32 R24, R152, gdesc[UR8].tnspB, R24, gsb0 ;  /* 0x43e0000898187df0 */ /* 0x000fe60008000818 */
[----:B------:R-:W-:Y:S02]  /*4010*/  WARPGROUP.DEPBAR.LE gsb0, 0x0 ;  /* 0x00008000000079c5 */ /* 0x000fe40000010000 */
[----:B------:R-:W0:Y:S01]  /*4020*/  @P1 LDC R153, c[0x0][0x44c] ;  /* 0x00011300ff991b82 */ /* 0x000e220000000800 */
[----:B------:R-:W-:-:S07]  /*4030*/  IMAD.U32 R152, RZ, RZ, UR38 ;  /* 0x00000026ff987e24 */ /* 0x000fce000f8e00ff */
[----:B------:R-:W1:Y:S01]  /*4040*/  @P1 LDC R154, c[0x0][0x450] ;  /* 0x00011400ff9a1b82 */ /* 0x000e620000000800 */
[----:B------:R2:W-:Y:S01]  /*4050*/  @!P2 SYNCS.ARRIVE.TRANS64.RED.A1T0 RZ, [R0+URZ], RZ ;  /* 0x000000ff00ffa9a7 */ /* 0x0005e2000810043f */
[----:B0-----:R-:W-:-:S05]  /*4060*/  @P1 IMAD.HI.U32 R153, R153, UR38, RZ ;  /* 0x0000002699991c27 */ /* 0x001fca000f8e00ff */
[----:B-1----:R-:W-:-:S05]  /*4070*/  @P1 SHF.R.U32.HI R152, RZ, R154, R153 ;  /* 0x0000009aff981219 */ /* 0x002fca0000011699 */
[----:B------:R-:W-:-:S04]  /*4080*/  IMAD.IADD R152, R213, 0x1, R152 ;  /* 0x00000001d5987824 */ /* 0x000fc800078e0298 */
[----:B------:R-:W-:-:S05]  /*4090*/  IMAD.HI R152, R152, 0x2aaaaaab, RZ ;  /* 0x2aaaaaab98987827 */ /* 0x000fca00078e02ff */
[----:B------:R-:W-:-:S04]  /*40a0*/  SHF.R.U32.HI R153, RZ, 0x1f, R152 ;  /* 0x0000001fff997819 */ /* 0x000fc80000011698 */
[----:B------:R-:W-:Y:S01]  /*40b0*/  LEA.HI.SX32 R208, R152, R153, 0x1c ;  /* 0x0000009998d07211 */ /* 0x000fe200078fe2ff */
[----:B------:R-:W-:Y:S01]  /*40c0*/  FADD.FTZ R153, R207, R164 ;  /* 0x000000a4cf997221 */ /* 0x000fe20000010000 */
[----:B------:R-:W-:Y:S02]  /*40d0*/  VIADD R207, R156, 0xfffffffe ;  /* 0xfffffffe9ccf7836 */ /* 0x000fe40000000000 */
[----:B------:R-:W-:Y:S01]  /*40e0*/  VIMNMX R208, RZ, R208, !PT ;  /* 0x000000d0ffd07248 */ /* 0x000fe20007fe0100 */
[----:B------:R-:W-:-:S03]  /*40f0*/  FADD.FTZ R12, R12, R153 ;  /* 0x000000990c0c7221 */ /* 0x000fc60000010000 */
[----:B------:R-:W-:Y:S01]  /*4100*/  ISETP.GE.AND P3, PT, R207, R208, PT ;  /* 0x000000d0cf00720c */ /* 0x000fe20003f66270 */
[----:B------:R-:W-:Y:S01]  /*4110*/  FADD.FTZ R165, R165, R12 ;  /* 0x0000000ca5a57221 */ /* 0x000fe20000010000 */
[----:B------:R-:W-:-:S03]  /*4120*/  FADD.FTZ R12, R196, R175 ;  /* 0x000000afc40c7221 */ /* 0x000fc60000010000 */
[----:B--2---:R-:W-:-:S08]  /*4130*/  FADD.FTZ R0, R210, R165 ;  /* 0x000000a5d2007221 */ /* 0x004fd00000010000 */
[----:B------:R-:W-:Y:S05]  /*4140*/  @!P3 BRA `(.L_x_13447) ;  /* 0x000000280094b947 */ /* 0x000fea0003800000 */
[----:B------:R-:W-:Y:S02]  /*4150*/  IMAD.MOV.U32 R210, RZ, RZ, R20 ;  /* 0x000000ffffd27224 */ /* 0x000fe400078e0014 */
[----:B------:R-:W-:-:S07]  /*4160*/  IMAD.MOV.U32 R209, RZ, RZ, R13 ;  /* 0x000000ffffd17224 */ /* 0x000fce00078e000d */
.L_x_13456:
[----:B------:R-:W-:-:S04]  /*4170*/  UIADD3 UR36, UR36, 0x1, URZ ;  /* 0x0000000124247890 */ /* 0x000fc8000fffe03f */
[----:B------:R-:W-:-:S04]  /*4180*/  UISETP.NE.AND UP0, UPT, UR36, 0x2, UPT ;  /* 0x000000022400788c */ /* 0x000fc8000bf05270 */
[----:B------:R-:W-:Y:S02]  /*4190*/  USEL UR4, URZ, 0x1, UP0 ;  /* 0x000000013f047887 */ /* 0x000fe40008000000 */
[----:B------:R-:W-:Y:S02]  /*41a0*/  USEL UR36, UR36, URZ, UP0 ;  /* 0x0000003f24247287 */ /* 0x000fe40008000000 */
[----:B------:R-:W-:Y:S01]  /*41b0*/  ULOP3.LUT UR37, UR37, UR4, URZ, 0x3c, !UPT ;  /* 0x0000000425257292 */ /* 0x000fe2000f8e3c3f */
[----:B0-----:R-:W-:Y:S11]  /*41c0*/  @!P0 BRA `(.L_x_13448) ;  /* 0x0000000000048947 */ /* 0x001ff60003800000 */
[----:B------:R-:W-:Y:S01]  /*41d0*/  BPT.TRAP 0x1 ;  /* 0x000000040000795c */ /* 0x000fe20000300000 */
.L_x_13448:
        /* <DEDUP_REMOVED lines=9> */
.L_x_13449:
[----:B-1----:R-:W-:Y:S05]  /*4270*/  @P3 BRA `(.L_x_13450) ;  /* 0x0000000000083947 */ /* 0x002fea0003800000 */
[----:B------:R-:W1:Y:S02]  /*4280*/  SYNCS.PHASECHK.TRANS64.TRYWAIT P3, [UR4+0x32430], R13 ;  /* 0x0324300dff0075a7 */ /* 0x000e640008060144 */
[----:B-1----:R-:W-:Y:S05]  /*4290*/  @!P3 BRA `(.L_x_13451) ;  /* 0x000000d4007cb947 */ /* 0x002fea0003800000 */
.L_x_13450:
[----:B------:R-:W-:Y:S01]  /*42a0*/  R2UR UR56, R22 ;  /* 0x00000000163872ca */ /* 0x000fe200000e0000 */
[----:B------:R-:W-:Y:S01]  /*42b0*/  UIMAD UR5, UR36, 0x300, UR39 ;  /* 0x00000300240578a4 */ /* 0x000fe2000f8e0227 */
[----:B------:R-:W-:Y:S01]  /*42c0*/  R2UR UR57, R23 ;  /* 0x00000000173972ca */ /* 0x000fe200000e0000 */
[----:B------:R-:W-:Y:S01]  /*42d0*/  WARPGROUP.ARRIVE ;  /* 0x00000000000079c5 */ /* 0x000fe20000000000 */
        /* <DEDUP_REMOVED lines=27> */
.L_x_13452:
[----:B------:R2:W3:Y:S01]  /*4490*/  SYNCS.PHASECHK.TRANS64.TRYWAIT P3, [UR4+0x32450], R13 ;  /* 0x0324500dff0075a7 */ /* 0x0004e20008060144 */
[----:B------:R-:W-:Y:S05]  /*44a0*/  @!P0 BRA `(.L_x_13453) ;  /* 0x0000000000048947 */ /* 0x000fea0003800000 */
[----:B------:R-:W-:Y:S01]  /*44b0*/  BPT.TRAP 0x1 ;  /* 0x000000040000795c */ /* 0x000fe20000300000 */
.L_x_13453:
[----:B---3--:R-:W-:Y:S05]  /*44c0*/  @P3 BRA `(.L_x_13454) ;  /* 0x0000000000083947 */ /* 0x008fea0003800000 */
[----:B------:R-:W3:Y:S02]  /*44d0*/  SYNCS.PHASECHK.TRANS64.TRYWAIT P3, [UR4+0x32450], R13 ;  /* 0x0324500dff0075a7 */ /* 0x000ee40008060144 */
[----:B---3--:R-:W-:Y:S05]  /*44e0*/  @!P3 BRA `(.L_x_13455) ;  /* 0x000000d40000b947 */ /* 0x008fea0003800000 */
.L_x_13454:
[----:B------:R-:W-:Y:S01]  /*44f0*/  R2UR UR56, R10 ;  /* 0x000000000a3872ca */ /* 0x000fe200000e0000 */
[----:B------:R-:W-:Y:S01]  /*4500*/  UIMAD UR5, UR36, 0xc00, UR7 ;  /* 0x00000c00240578a4 */ /* 0x000fe2000f8e0207 */
[----:B------:R-:W-:Y:S01]  /*4510*/  R2UR UR57, R11 ;  /* 0x000000000b3972ca */ /* 0x000fe200000e0000 */
[----:B------:R-:W-:Y:S01]  /*4520*/  WARPGROUP.ARRIVE ;  /* 0x00000000000079c5 */ /* 0x000fe20000000000 */
[----:B------:R-:W-:Y:S01]  /*4530*/  UMOV UR59, 0x40000040 ;  /* 0x40000040003b7882 */ /* 0x000fe20000000000 */
[----:B------:R-:W-:Y:S01]  /*4540*/  UIADD3 UR10, UR5, 0x300, URZ ;  /* 0x00000300050a7890 */ /* 0x000fe2000fffe03f */
[----:B-1----:R-:W1:Y:S01]  /*4550*/  @P1 LDC R20, c[0x0][0x44c] ;  /* 0x00011300ff141b82 */ /* 0x002e620000000800 */
[----:B------:R-:W-:Y:S01]  /*4560*/  UMOV UR11, 0x40000040 ;  /* 0x40000040000b7882 */ /* 0x000fe20000000000 */
[----:B------:R-:W-:Y:S01]  /*4570*/  UMOV UR58, UR5 ;  /* 0x00000005003a7c82 */ /* 0x000fe20008000000 */
[----:B------:R-:W-:Y:S01]  /*4580*/  UIADD3 UR14, UR5, 0x302, URZ ;  /* 0x00000302050e7890 */ /* 0x000fe2000fffe03f */
[----:B------:R-:W-:Y:S01]  /*4590*/  VIADD R21, R202, UR38 ;  /* 0x00000026ca157c36 */ /* 0x000fe20008000000 */
[----:B------:R-:W-:Y:S01]  /*45a0*/  UMOV UR15, 0x40000040 ;  /* 0x40000040000f7882 */ /* 0x000fe20000000000 */
[----:B------:R-:W-:Y:S01]  /*45b0*/  UIADD3 UR18, UR5, 0x304, URZ ;  /* 0x0000030405127890 */ /* 0x000fe2000fffe03f */
[----:B------:R-:W3:Y:S01]  /*45c0*/  S2R R217, SR_TID.X ;  /* 0x0000000000d97919 */ /* 0x000ee20000002100 */
[----:B------:R-:W-:Y:S01]  /*45d0*/  UMOV UR19, 0x40000040 ;  /* 0x4000004000137882 */ /* 0x000fe20000000000 */
[----:B------:R-:W-:Y:S01]  /*45e0*/  HGMMA.64x96x16.F32 R152, gdesc[UR56], R152, gsb0 ;  /* 0x01600000389879f0 */ /* 0x000fe20008000898 */
[----:B------:R-:W-:Y:S01]  /*45f0*/  R2UR UR56, R8 ;  /* 0x00000000083872ca */ /* 0x000fe200000e0000 */
[----:B------:R-:W-:Y:S01]  /*4600*/  UIADD3 UR58, UR5, 0x2, URZ ;  /* 0x00000002053a7890 */ /* 0x000fe2000fffe03f */
[----:B------:R-:W-:Y:S01]  /*4610*/  R2UR UR57, R9 ;  /* 0x00000000093972ca */ /* 0x000fe200000e0000 */
[----:B------:R-:W-:Y:S01]  /*4620*/  UMOV UR59, 0x40000040 ;  /* 0x40000040003b7882 */ /* 0x000fe20000000000 */
[----:B------:R-:W-:Y:S01]  /*4630*/  UIADD3 UR22, UR5, 0x306, URZ ;  /* 0x0000030605167890 */ /* 0x000fe2000fffe03f */
[----:B0-2---:R-:W0:Y:S01]  /*4640*/  @P1 LDC R13, c[0x0][0x450] ;  /* 0x00011400ff0d1b82 */ /* 0x005e220000000800 */
[----:B------:R-:W-:Y:S01]  /*4650*/  UMOV UR23, 0x40000040 ;  /* 0x4000004000177882 */ /* 0x000fe20000000000 */
[----:B------:R-:W-:Y:S01]  /*4660*/  UIADD3 UR26, UR5, 0x600, URZ ;  /* 0x00000600051a7890 */ /* 0x000fe2000fffe03f */
[----:B------:R-:W-:Y:S01]  /*4670*/  UMOV UR27, 0x40000040 ;  /* 0x40000040001b7882 */ /* 0x000fe20000000000 */
[----:B------:R-:W-:Y:S01]  /*4680*/  UIADD3 UR30, UR5, 0x602, URZ ;  /* 0x00000602051e7890 */ /* 0x000fe2000fffe03f */
[----:B------:R-:W-:Y:S01]  /*4690*/  UMOV UR31, 0x40000040 ;  /* 0x40000040001f7882 */ /* 0x000fe20000000000 */
[----:B------:R-:W-:Y:S01]  /*46a0*/  UIADD3 UR34, UR5, 0x604, URZ ;  /* 0x0000060405227890 */ /* 0x000fe2000fffe03f */
[----:B-1----:R-:W-:Y:S01]  /*46b0*/  @P1 IMAD.HI.U32 R20, R21, R20, RZ ;  /* 0x0000001415141227 */ /* 0x002fe200078e00ff */
[----:B------:R-:W-:Y:S01]  /*46c0*/  UMOV UR35, 0x40000040 ;  /* 0x4000004000237882 */ /* 0x000fe20000000000 */
[----:B------:R-:W-:Y:S01]  /*46d0*/  UIADD3 UR42, UR5, 0x606, URZ ;  /* 0x00000606052a7890 */ /* 0x000fe2000fffe03f */
[----:B------:R-:W1:Y:S01]  /*46e0*/  LDC R211, c[0x0][0x2f0] ;  /* 0x0000bc00ffd37b82 */ /* 0x000e620000000800 */
[----:B------:R-:W-:Y:S01]  /*46f0*/  UMOV UR43, 0x40000040 ;  /* 0x40000040002b7882 */ /* 0x000fe20000000000 */
[----:B------:R-:W-:Y:S01]  /*4700*/  UIADD3 UR46, UR5, 0x900, URZ ;  /* 0x00000900052e7890 */ /* 0x000fe2000fffe03f */
[----:B------:R-:W-:Y:S01]  /*4710*/  UMOV UR47, 0x40000040 ;  /* 0x40000040002f7882 */ /* 0x000fe20000000000 */
[----:B------:R-:W-:Y:S01]  /*4720*/  UIADD3 UR50, UR5, 0x902, URZ ;  /* 0x0000090205327890 */ /* 0x000fe2000fffe03f */
[----:B------:R-:W-:Y:S01]  /*4730*/  UMOV UR51, 0x40000040 ;  /* 0x4000004000337882 */ /* 0x000fe20000000000 */
[----:B------:R-:W-:Y:S01]  /*4740*/  UIADD3 UR54, UR5, 0x904, URZ ;  /* 0x0000090405367890 */ /* 0x000fe2000fffe03f */
[----:B------:R-:W-:Y:S01]  /*4750*/  UMOV UR55, 0x40000040 ;  /* 0x4000004000377882 */ /* 0x000fe20000000000 */
[----:B0-----:R-:W-:Y:S01]  /*4760*/  @P1 SHF.R.U32.HI R21, RZ, R13, R20 ;  /* 0x0000000dff151219 */ /* 0x001fe20000011614 */
[----:B------:R-:W-:Y:S01]  /*4770*/  IMAD.MOV.U32 R20, RZ, RZ, -0x60 ;  /* 0xffffffa0ff147424 */ /* 0x000fe200078e00ff */
[----:B---3--:R-:W-:-:S03]  /*4780*/  SHF.R.U32.HI R217, RZ, 0x7, R217 ;  /* 0x00000007ffd97819 */ /* 0x008fc600000116d9 */
[----:B------:R-:W0:Y:S01]  /*4790*/  SHFL.IDX PT, R212, R21, RZ, 0x1c1f ;  /* 0x001c1fff15d47589 */ /* 0x000e2200000e0000 */
[----:B------:R-:W-:Y:S02]  /*47a0*/  IMAD R20, R207, R20, 0x1 ;  /* 0x00000001cf147424 */ /* 0x000fe400078e0214 */
[----:B------:R-:W-:Y:S01]  /*47b0*/  VIADD R233, R217, 0x8 ;  /* 0x00000008d9e97836 */ /* 0x000fe20000000000 */
[----:B------:R-:W2:Y:S01]  /*47c0*/  SHFL.IDX PT, R214, R21, 0x1, 0x1c1f ;  /* 0x003c1f0015d67f89 */ /* 0x000ea200000e0000 */
[----:B------:R-:W-:Y:S01]  /*47d0*/  IMAD R20, R203, -0x2, R20 ;  /* 0xfffffffecb147824 */ /* 0x000fe200078e0214 */
[----:B------:R-:W-:Y:S02]  /*47e0*/  WARPGROUP.DEPBAR.LE gsb0, 0x0 ;  /* 0x00008000000079c5 */ /* 0x000fe40000010000 */
        /* <DEDUP_REMOVED lines=24> */
[----:B------:R-:W-:-:S13]  /*4970*/  R2UR UR11, R201 ;  /* 0x00000000c90b72ca */ /* 0x000fda00000e0000 */
[----:B-1----:R-:W-:Y:S01]  /*4980*/  IMAD R13, R211, UR11, R20 ;  /* 0x0000000bd30d7c24 */ /* 0x002fe2000f8e0214 */
[----:B------:R-:W-:-:S04]  /*4990*/  UMOV UR11, 0x40000040 ;  /* 0x40000040000b7882 */ /* 0x000fc80000000000 */
[--C-:B0-----:R-:W-:Y:S02]  /*49a0*/  IADD3 R20, R212, -UR5, R13.reuse ;  /* 0x80000005d4147c10 */ /* 0x101fe4000fffe00d */
[----:B--2---:R-:W-:Y:S01]  /*49b0*/  IADD3 R13, R214, -UR5, R13 ;  /* 0x80000005d60d7c10 */ /* 0x004fe2000fffe00d */
[----:B------:R-:W-:Y:S01]  /*49c0*/  ULDC UR5, c[0x0][0xa80] ;  /* 0x0002a00000057ab9 */ /* 0x000fe20000000800 */
[C---:B------:R-:W-:Y:S02]  /*49d0*/  ISETP.GT.AND P6, PT, R20.reuse, RZ, PT ;  /* 0x000000ff1400720c */ /* 0x040fe40003fc4270 */
[C---:B------:R-:W-:Y:S02]  /*49e0*/  ISETP.GT.AND P5, PT, R20.reuse, 0x1, PT ;  /* 0x000000011400780c */ /* 0x040fe40003fa4270 */
[C---:B------:R-:W-:Y:S02]  /*49f0*/  ISETP.GT.AND P3, PT, R20.reuse, 0x8, PT ;  /* 0x000000081400780c */ /* 0x040fe40003f64270 */
[----:B------:R-:W-:Y:S01]  /*4a00*/  ISETP.GT.AND P4, PT, R20, 0x9, PT ;  /* 0x000000091400780c */ /* 0x000fe20003f84270 */
        /* <DEDUP_REMOVED lines=59> */
[----:B------:R-:W-:Y:S02]  /*4dc0*/  ISETP.GT.AND P6, PT, R20, 0x40, PT ;  /* 0x000000401400780c */ /* 0x000fe40003fc4270 */
[----:B------:R-:W-:Y:S02]  /*4dd0*/  FMNMX.FTZ R212, R152, R209, !PT ;  /* 0x000000d198d47209 */ /* 0x000fe40007810000 */
[----:B------:R-:W-:-:S02]  /*4de0*/  FSEL R177, R177, -INF , P5 ;  /* 0xff800000b1b17808 */ /* 0x000fc40002800000 */
[----:B------:R-:W-:Y:S02]  /*4df0*/  FSEL R180, R180, -INF , P3 ;  /* 0xff800000b4b47808 */ /* 0x000fe40001800000 */
[----:B------:R-:W-:Y:S02]  /*4e00*/  FSEL R181, R181, -INF , P4 ;  /* 0xff800000b5b57808 */ /* 0x000fe40002000000 */
[C---:B------:R-:W-:Y:S02]  /*4e10*/  ISETP.GT.AND P5, PT, R20.reuse, 0x41, PT ;  /* 0x000000411400780c */ /* 0x040fe40003fa4270 */
[C---:B------:R-:W-:Y:S02]  /*4e20*/  ISETP.GT.AND P3, PT, R20.reuse, 0x48, PT ;  /* 0x000000481400780c */ /* 0x040fe40003f64270 */
[----:B------:R-:W-:Y:S02]  /*4e30*/  ISETP.GT.AND P4, PT, R20, 0x49, PT ;  /* 0x000000491400780c */ /* 0x000fe40003f84270 */
[----:B------:R-:W-:-:S02]  /*4e40*/  FSEL R184, R184, -INF , P6 ;  /* 0xff800000b8b87808 */ /* 0x000fc40003000000 */
[----:B------:R-:W-:Y:S02]  /*4e50*/  ISETP.GT.AND P6, PT, R20, 0x50, PT ;  /* 0x000000501400780c */ /* 0x000fe40003fc4270 */
[----:B------:R-:W-:Y:S02]  /*4e60*/  FMNMX.FTZ R21, R153, R212, !PT ;  /* 0x000000d499157209 */ /* 0x000fe40007810000 */
[----:B------:R-:W-:Y:S02]  /*4e70*/  FSEL R185, R185, -INF , P5 ;  /* 0xff800000b9b97808 */ /* 0x000fe40002800000 */
[----:B------:R-:W-:Y:S02]  /*4e80*/  FSEL R188, R188, -INF , P3 ;  /* 0xff800000bcbc7808 */ /* 0x000fe40001800000 */
[----:B------:R-:W-:Y:S02]  /*4e90*/  FSEL R189, R189, -INF , P4 ;  /* 0xff800000bdbd7808 */ /* 0x000fe40002000000 */
[----:B------:R-:W-:-:S02]  /*4ea0*/  ISETP.GT.AND P5, PT, R20, 0x51, PT ;  /* 0x000000511400780c */ /* 0x000fc40003fa4270 */
[C---:B------:R-:W-:Y:S02]  /*4eb0*/  ISETP.GT.AND P3, PT, R20.reuse, 0x58, PT ;  /* 0x000000581400780c */ /* 0x040fe40003f64270 */
[----:B------:R-:W-:Y:S02]  /*4ec0*/  ISETP.GT.AND P4, PT, R20, 0x59, PT ;  /* 0x000000591400780c */ /* 0x000fe40003f84270 */
[----:B------:R-:W-:Y:S02]  /*4ed0*/  FSEL R192, R192, -INF , P6 ;  /* 0xff800000c0c07808 */ /* 0x000fe40003000000 */
[----:B------:R-:W-:Y:S02]  /*4ee0*/  FMNMX.FTZ R20, R156, R21, !PT ;  /* 0x000000159c147209 */ /* 0x000fe40007810000 */
[----:B------:R-:W-:Y:S02]  /*4ef0*/  ISETP.GT.AND P6, PT, R13, RZ, PT ;  /* 0x000000ff0d00720c */ /* 0x000fe40003fc4270 */
        /* <DEDUP_REMOVED lines=81> */
[----:B------:R-:W-:Y:S02]  /*5410*/  ISETP.GT.AND P4, PT, R13, 0x51, PT ;  /* 0x000000510d00780c */ /* 0x000fe40003f84270 */
        /* <DEDUP_REMOVED lines=30> */
[----:B------:R0:W-:Y:S01]  /*5600*/  MUFU.EX2 R158, R152 ;  /* 0x00000098009e7308 */ /* 0x0001e20000000800 */
[--C-:B------:R-:W-:Y:S01]  /*5610*/  FFMA.FTZ R157, R157, UR5, -R199.reuse ;  /* 0x000000059d9d7c23 */ /* 0x100fe200080108c7 */
[--C-:B------:R-:W-:Y:S01]  /*5620*/  FFMA.FTZ R160, R160, UR5, -R199.reuse ;  /* 0x00000005a0a07c23 */ /* 0x100fe200080108c7 */
[----:B------:R-:W-:Y:S01]  /*5630*/  FFMA.FTZ R161, R161, UR5, -R199 ;  /* 0x00000005a1a17c23 */ /* 0x000fe200080108c7 */
[--C-:B------:R-:W-:Y:S01]  /*5640*/  FFMA.FTZ R215, R21, UR5, -R216.reuse ;  /* 0x0000000515d77c23 */ /* 0x100fe200080108d8 */
[----:B------:R-:W-:Y:S01]  /*5650*/  FSEL R21, R20, RZ, P4 ;  /* 0x000000ff14157208 */ /* 0x000fe20002000000 */
[--C-:B------:R-:W-:Y:S01]  /*5660*/  FFMA.FTZ R213, R154, UR5, -R216.reuse ;  /* 0x000000059ad57c23 */ /* 0x100fe200080108d8 */
[----:B------:R-:W-:Y:S01]  /*5670*/  FFMA.FTZ R154, R211, UR5, -R216 ;  /* 0x00000005d39a7c23 */ /* 0x000fe200080108d8 */
[----:B------:R-:W-:Y:S01]  /*5680*/  IMAD.U32 R211, RZ, RZ, UR4 ;  /* 0x00000004ffd37e24 */ /* 0x000fe2000f8e00ff */
[----:B0-----:R-:W-:Y:S01]  /*5690*/  FSEL R152, R13, RZ, P3 ;  /* 0x000000ff0d987208 */ /* 0x001fe20001800000 */
[----:B------:R-:W-:Y:S01]  /*56a0*/  FADD.FTZ R153, -R21, R210 ;  /* 0x000000d215997221 */ /* 0x000fe20000010100 */
[----:B------:R-:W-:Y:S01]  /*56b0*/  IADD3 R21, -R217, 0xb, RZ ;  /* 0x0000000bd9157810 */ /* 0x000fe20007ffe1ff */
[----:B------:R-:W-:Y:S01]  /*56c0*/  FFMA.FTZ R214, R155, UR5, -R216 ;  /* 0x000000059bd67c23 */ /* 0x000fe200080108d8 */
[----:B------:R-:W-:Y:S01]  /*56d0*/  MUFU.EX2 R159, R159 ;  /* 0x0000009f009f7308 */ /* 0x000fe20000000800 */
[----:B------:R-:W-:Y:S01]  /*56e0*/  FADD.FTZ R152, -R152, R209 ;  /* 0x000000d198987221 */ /* 0x000fe20000010100 */
[----:B------:R-:W-:Y:S01]  /*56f0*/  FMUL.FTZ R217, R153, UR5 ;  /* 0x0000000599d97c20 */ /* 0x000fe20008410000 */
[----:B------:R-:W-:Y:S01]  /*5700*/  UIMAD UR4, UR36, 0xc00, UR6 ;  /* 0x00000c00240478a4 */ /* 0x000fe2000f8e0206 */
[----:B------:R-:W-:Y:S01]  /*5710*/  FFMA.FTZ R164, R164, UR5, -R199 ;  /* 0x00000005a4a47c23 */ /* 0x000fe200080108c7 */
[----:B------:R-:W-:Y:S01]  /*5720*/  FMUL.FTZ R210, R152, UR5 ;  /* 0x0000000598d27c20 */ /* 0x000fe20008410000 */
[----:B------:R-:W-:-:S02]  /*5730*/  @!P2 VIADD R152, R211, 0x32440 ;  /* 0x00032440d398a836 */ /* 0x000fc40000000000 */
[--C-:B------:R-:W-:Y:S01]  /*5740*/  FFMA.FTZ R165, R165, UR5, -R199.reuse ;  /* 0x00000005a5a57c23 */ /* 0x100fe200080108c7 */
[----:B------:R-:W0:Y:S01]  /*5750*/  MUFU.EX2 R217, R217 ;  /* 0x000000d900d97308 */ /* 0x000e220000000800 */
[----:B------:R-:W-:Y:S01]  /*5760*/  FFMA.FTZ R162, R162, UR5, -R216 ;  /* 0x00000005a2a27c23 */ /* 0x000fe200080108d8 */
[----:B------:R-:W-:Y:S01]  /*5770*/  UMOV UR10, UR4 ;  /* 0x00000004000a7c82 */ /* 0x000fe20008000000 */
[----:B------:R-:W-:Y:S01]  /*5780*/  @!P2 PRMT R152, RZ, 0x654, R152 ;  /* 0x00000654ff98a816 */ /* 0x000fe20000000098 */
[----:B------:R1:W-:Y:S06]  /*5790*/  BAR.ARV R21, 0x100 ;  /* 0x000400150000751d */ /* 0x0003ec0000002000 */
[----:B------:R2:W-:Y:S01]  /*57a0*/  @!P2 SYNCS.ARRIVE.TRANS64.RED.A1T0 RZ, [R152+URZ], RZ ;  /* 0x000000ff98ffa9a7 */ /* 0x0005e2000810043f */
[----:B------:R-:W3:Y:S01]  /*57b0*/  MUFU.EX2 R210, R210 ;  /* 0x000000d200d27308 */ /* 0x000ee20000000800 */
[--C-:B------:R-:W-:Y:S01]  /*57c0*/  FFMA.FTZ R163, R163, UR5, -R216.reuse ;  /* 0x00000005a3a37c23 */ /* 0x100fe200080108d8 */
[--C-:B------:R-:W-:Y:S01]  /*57d0*/  FFMA.FTZ R166, R166, UR5, -R216.reuse ;  /* 0x00000005a6a67c23 */ /* 0x100fe200080108d8 */
[--C-:B------:R-:W-:Y:S01]  /*57e0*/  FFMA.FTZ R167, R167, UR5, -R216.reuse ;  /* 0x00000005a7a77c23 */ /* 0x100fe200080108d8 */
[--C-:B------:R-:W-:Y:S01]  /*57f0*/  FFMA.FTZ R168, R168, UR5, -R199.reuse ;  /* 0x00000005a8a87c23 */ /* 0x100fe200080108c7 */
[--C-:B------:R-:W-:Y:S01]  /*5800*/  FFMA.FTZ R169, R169, UR5, -R199.reuse ;  /* 0x00000005a9a97c23 */ /* 0x100fe200080108c7 */
[-C--:B0-----:R-:W-:Y:S01]  /*5810*/  FMUL.FTZ R26, R26, R217.reuse ;  /* 0x000000d91a1a7220 */ /* 0x081fe20000410000 */
        /* <DEDUP_REMOVED lines=10> */
[-C--:B---3--:R-:W-:Y:S01]  /*58c0*/  FMUL.FTZ R24, R24, R210.reuse ;  /* 0x000000d218187220 */ /* 0x088fe20000410000 */
        /* <DEDUP_REMOVED lines=122> */
[----:B--2---:R-:W-:Y:S01]  /*6070*/  F2FP.F16.F32.PACK_AB R152, R159, R158 ;  /* 0x0000009e9f98723e */ /* 0x004fe200000000ff */
[----:B------:R-:W-:Y:S01]  /*6080*/  MUFU.EX2 R160, R160 ;  /* 0x000000a000a07308 */ /* 0x000fe20000000800 */
[----:B0-----:R-:W-:Y:S01]  /*6090*/  F2FP.F16.F32.PACK_AB R154, R157, R156 ;  /* 0x0000009c9d9a723e */ /* 0x001fe200000000ff */
[--C-:B------:R-:W-:Y:S01]  /*60a0*/  FFMA.FTZ R172, R172, UR5, -R199.reuse ;  /* 0x00000005acac7c23 */ /* 0x100fe200080108c7 */
[----:B---3--:R-:W-:Y:S01]  /*60b0*/  F2FP.F16.F32.PACK_AB R153, R214, R213 ;  /* 0x000000d5d699723e */ /* 0x008fe200000000ff */
[--C-:B------:R-:W-:Y:S01]  /*60c0*/  FFMA.FTZ R173, R173, UR5, -R199.reuse ;  /* 0x00000005adad7c23 */ /* 0x100fe200080108c7 */
[----:B----4-:R-:W-:Y:S01]  /*60d0*/  F2FP.F16.F32.PACK_AB R155, R209, R215 ;  /* 0x000000d7d19b723e */ /* 0x010fe200000000ff */
[----:B------:R1:W-:Y:S01]  /*60e0*/  BAR.SYNC.DEFER_BLOCKING R233, 0x100 ;  /* 0x000400e90000751d */ /* 0x0003e20000010000 */
        /* <DEDUP_REMOVED lines=23> */
[----:B------:R-:W-:Y:S01]  /*6260*/  WARPGROUP.ARRIVE ;  /* 0x00000000000079c5 */ /* 0x000fe20000000000 */
[--C-:B------:R-:W-:Y:S01]  /*6270*/  FFMA.FTZ R192, R192, UR5, -R199.reuse ;  /* 0x00000005c0c07c23 */ /* 0x100fe200080108c7 */
[--C-:B------:R-:W-:Y:S01]  /*6280*/  FFMA.FTZ R193, R193, UR5, -R199.reuse ;  /* 0x00000005c1c17c23 */ /* 0x100fe200080108c7 */
[--C-:B------:R-:W-:Y:S01]  /*6290*/  FFMA.FTZ R196, R196, UR5, -R199.reuse ;  /* 0x00000005c4c47c23 */ /* 0x100fe200080108c7 */
[----:B------:R-:W-:Y:S01]  /*62a0*/  FFMA.FTZ R197, R197, UR5, -R199 ;  /* 0x00000005c5c57c23 */ /* 0x000fe200080108c7 */
[--C-:B------:R-:W-:Y:S01]  /*62b0*/  FFMA.FTZ R194, R194, UR5, -R216.reuse ;  /* 0x00000005c2c27c23 */ /* 0x100fe200080108d8 */
[----:B------:R-:W-:Y:S01]  /*62c0*/  HGMMA.64x256x16.F32 R24, R152, gdesc[UR8].tnspB, R24, gsb0 ;  /* 0x43e0000898187df0 */ /* 0x000fe20008000818 */
[----:B------:R-:W-:Y:S01]  /*62d0*/  MUFU.EX2 R162, R162 ;  /* 0x000000a200a27308 */ /* 0x000fe20000000800 */
[----:B------:R-:W-:Y:S01]  /*62e0*/  UIADD3 UR10, UR4, 0x80, URZ ;  /* 0x00000080040a7890 */ /* 0x000fe2000fffe03f */
[--C-:B------:R-:W-:Y:S01]  /*62f0*/  FFMA.FTZ R195, R195, UR5, -R216.reuse ;  /* 0x00000005c3c37c23 */ /* 0x100fe200080108d8 */
[----:B------:R-:W-:Y:S01]  /*6300*/  UMOV UR11, 0x40000040 ;  /* 0x40000040000b7882 */ /* 0x000fe20000000000 */
[--C-:B------:R-:W-:Y:S01]  /*6310*/  FFMA.FTZ R198, R198, UR5, -R216.reuse ;  /* 0x00000005c6c67c23 */ /* 0x100fe200080108d8 */
[----:B------:R-:W-:Y:S01]  /*6320*/  FFMA.FTZ R199, R212, UR5, -R216 ;  /* 0x00000005d4c77c23 */ /* 0x000fe200080108d8 */
[----:B------:R-:W-:Y:S01]  /*6330*/  FFMA.FTZ R0, R210, R0, R158 ;  /* 0x00000000d2007223 */ /* 0x000fe2000001009e */
[----:B------:R-:W-:Y:S01]  /*6340*/  FFMA.FTZ R213, R217, R12, R213 ;  /* 0x0000000cd9d57223 */ /* 0x000fe200000100d5 */
[----:B------:R-:W2:Y:S01]  /*6350*/  MUFU.EX2 R163, R163 ;  /* 0x000000a300a37308 */ /* 0x000ea20000000800 */
[----:B------:R-:W-:Y:S01]  /*6360*/  ISETP.GT.AND P3, PT, R207, R208, PT ;  /* 0x000000d0cf00720c */ /* 0x000fe20003f64270 */
[----:B------:R-:W-:Y:S01]  /*6370*/  FADD.FTZ R159, R159, R0 ;  /* 0x000000009f9f7221 */ /* 0x000fe20000010000 */
[----:B------:R-:W-:Y:S01]  /*6380*/  FADD.FTZ R214, R214, R213 ;  /* 0x000000d5d6d67221 */ /* 0x000fe20000010000 */
[----:B------:R-:W-:-:S02]  /*6390*/  @!P2 VIADD R211, R211, 0x32460 ;  /* 0x00032460d3d3a836 */ /* 0x000fc40000000000 */
[----:B------:R-:W-:Y:S01]  /*63a0*/  FADD.FTZ R156, R156, R159 ;  /* 0x0000009f9c9c7221 */ /* 0x000fe20000010000 */
[----:B------:R-:W-:Y:S01]  /*63b0*/  FADD.FTZ R214, R215, R214 ;  /* 0x000000d6d7d67221 */ /* 0x000fe20000010000 */
[----:B------:R-:W-:Y:S01]  /*63c0*/  MUFU.EX2 R166, R166 ;  /* 0x000000a600a67308 */ /* 0x000fe20000000800 */
[----:B------:R-:W-:Y:S01]  /*63d0*/  @!P2 PRMT R211, RZ, 0x654, R211 ;  /* 0x00000654ffd3a816 */ /* 0x000fe200000000d3 */
[----:B------:R-:W-:Y:S01]  /*63e0*/  FADD.FTZ R157, R157, R156 ;  /* 0x0000009c9d9d7221 */ /* 0x000fe20000010000 */
[----:B------:R-:W-:Y:S01]  /*63f0*/  FADD.FTZ R209, R209, R214 ;  /* 0x000000d6d1d17221 */ /* 0x000fe20000010000 */
[----:B------:R-:W-:Y:S02]  /*6400*/  VIADD R207, R207, 0xffffffff ;  /* 0xffffffffcfcf7836 */ /* 0x000fe40000000000 */
[----:B------:R-:W-:Y:S02]  /*6410*/  IMAD.MOV.U32 R210, RZ, RZ, R20 ;  /* 0x000000ffffd27224 */ /* 0x000fe400078e0014 */
        /* <DEDUP_REMOVED lines=30> */
[----:B------:R-:W1:Y:S01]  /*6600*/  MUFU.EX2 R195, R195 ;  /* 0x000000c300c37308 */ /* 0x000e620000000800 */
[----:B------:R-:W-:-:S02]  /*6610*/  WARPGROUP.DEPBAR.LE gsb0, 0x0 ;  /* 0x00008000000079c5 */ /* 0x000fc40000010000 */
[----:B0-----:R-:W-:-:S05]  /*6620*/  F2FP.F16.F32.PACK_AB R152, R161, R160 ;  /* 0x000000a0a198723e */ /* 0x001fca00000000ff */
[----:B------:R-:W-:Y:S01]  /*6630*/  MUFU.EX2 R198, R198 ;  /* 0x000000c600c67308 */ /* 0x000fe20000000800 */
[----:B--2---:R-:W-:Y:S01]  /*6640*/  F2FP.F16.F32.PACK_AB R153, R163, R162 ;  /* 0x000000a2a399723e */ /* 0x004fe200000000ff */
[----:B------:R-:W-:Y:S01]  /*6650*/  FADD.FTZ R160, R160, R157 ;  /* 0x0000009da0a07221 */ /* 0x000fe20000010000 */
[----:B------:R-:W-:Y:S01]  /*6660*/  F2FP.F16.F32.PACK_AB R154, R165, R164 ;  /* 0x000000a4a59a723e */ /* 0x000fe200000000ff */
[----:B------:R-:W-:Y:S01]  /*6670*/  FADD.FTZ R162, R162, R209 ;  /* 0x000000d1a2a27221 */ /* 0x000fe20000010000 */
[----:B---3--:R-:W-:Y:S01]  /*6680*/  F2FP.F16.F32.PACK_AB R155, R167, R166 ;  /* 0x000000a6a79b723e */ /* 0x008fe200000000ff */
[----:B------:R-:W-:Y:S01]  /*6690*/  FADD.FTZ R161, R161, R160 ;  /* 0x000000a0a1a17221 */ /* 0x000fe20000010000 */
[----:B------:R-:W-:Y:S01]  /*66a0*/  IMAD.MOV.U32 R209, RZ, RZ, R13 ;  /* 0x000000ffffd17224 */ /* 0x000fe200078e000d */
[----:B------:R-:W0:Y:S01]  /*66b0*/  MUFU.EX2 R199, R199 ;  /* 0x000000c700c77308 */ /* 0x000e220000000800 */
[----:B------:R-:W-:Y:S01]  /*66c0*/  WARPGROUP.ARRIVE ;  /* 0x00000000000079c5 */ /* 0x000fe20000000000 */
[----:B------:R-:W-:Y:S01]  /*66d0*/  FADD.FTZ R163, R163, R162 ;  /* 0x000000a2a3a37221 */ /* 0x000fe20000010000 */
[----:B------:R-:W-:-:S03]  /*66e0*/  FADD.FTZ R164, R164, R161 ;  /* 0x000000a1a4a47221 */ /* 0x000fc60000010000 */
[----:B------:R-:W-:Y:S01]  /*66f0*/  FADD.FTZ R166, R166, R163 ;  /* 0x000000a3a6a67221 */ /* 0x000fe20000010000 */
[----:B------:R-:W-:Y:S01]  /*6700*/  HGMMA.64x256x16.F32 R24, R152, gdesc[UR8].tnspB, R24, gsb0 ;  /* 0x43e0000898187df0 */ /* 0x000fe20008000818 */
[----:B------:R-:W-:Y:S01]  /*6710*/  UIADD3 UR10, UR4, 0x100, URZ ;  /* 0x00000100040a7890 */ /* 0x000fe2000fffe03f */
[----:B------:R-:W-:Y:S01]  /*6720*/  FADD.FTZ R165, R165, R164 ;  /* 0x000000a4a5a57221 */ /* 0x000fe20000010000 */
[----:B------:R-:W-:Y:S01]  /*6730*/  UMOV UR11, 0x40000040 ;  /* 0x40000040000b7882 */ /* 0x000fe20000000000 */
[----:B------:R-:W-:Y:S01]  /*6740*/  FADD.FTZ R167, R167, R166 ;  /* 0x000000a6a7a77221 */ /* 0x000fe20000010000 */
        /* <DEDUP_REMOVED lines=13> */
[----:B------:R-:W-:-:S06]  /*6820*/  FADD.FTZ R175, R175, R174 ;  /* 0x000000aeafaf7221 */ /* 0x000fcc0000010000 */
        /* <DEDUP_REMOVED lines=44> */
[----:B0-----:R-:W-:Y:S01]  /*6af0*/  F2FP.F16.F32.PACK_AB R155, R199, R198 ;  /* 0x000000c6c79b723e */ /* 0x001fe200000000ff */
        /* <DEDUP_REMOVED lines=10> */
.L_x_13447:
[----:B------:R-:W-:-:S13]  /*6ba0*/  ISETP.GE.AND P1, PT, R207, RZ, PT ;  /* 0x000000ffcf00720c */ /* 0x000fda0003f26270 */
[----:B------:R-:W-:Y:S05]  /*6bb0*/  @!P1 BRA `(.L_x_13457) ;  /* 0x0000002000bc9947 */ /* 0x000fea0003800000 */
[----:B------:R-:W-:Y:S02]  /*6bc0*/  IMAD.MOV.U32 R213, RZ, RZ, R20 ;  /* 0x000000ffffd57224 */ /* 0x000fe400078e0014 */
[----:B------:R-:W-:-:S07]  /*6bd0*/  IMAD.MOV.U32 R201, RZ, RZ, R13 ;  /* 0x000000ffffc97224 */ /* 0x000fce00078e000d */
.L_x_13466:
[----:B------:R-:W-:-:S04]  /*6be0*/  UIADD3 UR36, UR36, 0x1, URZ ;  /* 0x0000000124247890 */ /* 0x000fc8000fffe03f */
[----:B------:R-:W-:-:S04]  /*6bf0*/  UISETP.NE.AND UP0, UPT, UR36, 0x2, UPT ;  /* 0x000000022400788c */ /* 0x000fc8000bf05270 */
[----:B------:R-:W-:Y:S02]  /*6c00*/  USEL UR4, URZ, 0x1, UP0 ;  /* 0x000000013f047887 */ /* 0x000fe40008000000 */
[----:B------:R-:W-:Y:S02]  /*6c10*/  USEL UR36, UR36, URZ, UP0 ;  /* 0x0000003f24247287 */ /* 0x000fe40008000000 */
[----:B------:R-:W-:Y:S01]  /*6c20*/  ULOP3.LUT UR37, UR37, UR4, URZ, 0x3c, !UPT ;  /* 0x0000000425257292 */ /* 0x000fe2000f8e3c3f */
[----:B------:R-:W-:Y:S11]  /*6c30*/  @!P0 BRA `(.L_x_13458) ;  /* 0x0000000000048947 */ /* 0x000ff60003800000 */
[----:B------:R-:W-:Y:S01]  /*6c40*/  BPT.TRAP 0x1 ;  /* 0x000000040000795c */ /* 0x000fe20000300000 */
.L_x_13458:
        /* <DEDUP_REMOVED lines=9> */
.L_x_13459:
[----:B--2---:R-:W-:Y:S05]  /*6ce0*/  @P1 BRA `(.L_x_13460) ;  /* 0x0000000000081947 */ /* 0x004fea0003800000 */
[----:B------:R-:W2:Y:S02]  /*6cf0*/  SYNCS.PHASECHK.TRANS64.TRYWAIT P1, [UR4+0x32430], R13 ;  /* 0x0324300dff0075a7 */ /* 0x000ea40008020144 */
[----:B--2---:R-:W-:Y:S05]  /*6d00*/  @!P1 BRA `(.L_x_13461) ;  /* 0x000000ac00109947 */ /* 0x004fea0003800000 */
.L_x_13460:
        /* <DEDUP_REMOVED lines=31> */
.L_x_13462:
[----:B------:R3:W4:Y:S01]  /*6f00*/  SYNCS.PHASECHK.TRANS64.TRYWAIT P1, [UR4+0x32450], R13 ;  /* 0x0324500dff0075a7 */ /* 0x0007220008020144 */
[----:B------:R-:W-:Y:S05]  /*6f10*/  @!P0 BRA `(.L_x_13463) ;  /* 0x0000000000048947 */ /* 0x000fea0003800000 */
[----:B------:R-:W-:Y:S01]  /*6f20*/  BPT.TRAP 0x1 ;  /* 0x000000040000795c */ /* 0x000fe20000300000 */
.L_x_13463:
[----:B----4-:R-:W-:Y:S05]  /*6f30*/  @P1 BRA `(.L_x_13464) ;  /* 0x0000000000081947 */ /* 0x010fea0003800000 */
[----:B------:R-:W4:Y:S02]  /*6f40*/  SYNCS.PHASECHK.TRANS64.TRYWAIT P1, [UR4+0x32450], R13 ;  /* 0x0324500dff0075a7 */ /* 0x000f240008020144 */
[----:B----4-:R-:W-:Y:S05]  /*6f50*/  @!P1 BRA `(.L_x_13465) ;  /* 0x000000a800949947 */ /* 0x010fea0003800000 */
.L_x_13464:
[----:B------:R-:W-:Y:S01]  /*6f60*/  R2UR UR56, R10 ;  /* 0x000000000a3872ca */ /* 0x000fe200000e0000 */
[----:B------:R-:W-:Y:S01]  /*6f70*/  UIMAD UR5, UR36, 0xc00, UR7 ;  /* 0x00000c00240578a4 */ /* 0x000fe2000f8e0207 */
[----:B------:R-:W-:Y:S01]  /*6f80*/  R2UR UR57, R11 ;  /* 0x000000000b3972ca */ /* 0x000fe200000e0000 */
[----:B------:R-:W-:Y:S01]  /*6f90*/  WARPGROUP.ARRIVE ;  /* 0x00000000000079c5 */ /* 0x000fe20000000000 */
[----:B------:R-:W-:Y:S01]  /*6fa0*/  UMOV UR59, 0x40000040 ;  /* 0x40000040003b7882 */ /* 0x000fe20000000000 */
[----:B------:R-:W-:-:S04]  /*6fb0*/  UIADD3 UR10, UR5, 0x300, URZ ;  /* 0x00000300050a7890 */ /* 0x000fc8000fffe03f */
[----:B------:R-:W4:Y:S01]  /*6fc0*/  S2R R216, SR_TID.X ;  /* 0x0000000000d87919 */ /* 0x000f220000002100 */
[----:B------:R-:W-:Y:S01]  /*6fd0*/  UMOV UR11, 0x40000040 ;  /* 0x40000040000b7882 */ /* 0x000fe20000000000 */
[----:B------:R-:W-:Y:S01]  /*6fe0*/  UMOV UR58, UR5 ;  /* 0x00000005003a7c82 */ /* 0x000fe20008000000 */
[----:B------:R-:W-:Y:S01]  /*6ff0*/  UIADD3 UR14, UR5, 0x302, URZ ;  /* 0x00000302050e7890 */ /* 0x000fe2000fffe03f */
[C---:B------:R-:W-:Y:S01]  /*7000*/  ISETP.GT.AND P1, PT, R207.reuse, RZ, PT ;  /* 0x000000ffcf00720c */ /* 0x040fe20003f24270 */
[----:B------:R-:W-:Y:S01]  /*7010*/  UMOV UR15, 0x40000040 ;  /* 0x40000040000f7882 */ /* 0x000fe20000000000 */
[----:B------:R-:W-:Y:S01]  /*7020*/  UIADD3 UR18, UR5, 0x304, URZ ;  /* 0x0000030405127890 */ /* 0x000fe2000fffe03f */
[----:B------:R-:W-:Y:S01]  /*7030*/  VIADD R207, R207, 0xffffffff ;  /* 0xffffffffcfcf7836 */ /* 0x000fe20000000000 */
        /* <DEDUP_REMOVED lines=19> */
[----:B----4-:R-:W-:Y:S01]  /*7170*/  SHF.R.U32.HI R216, RZ, 0x7, R216 ;  /* 0x00000007ffd87819 */ /* 0x010fe200000116d8 */
        /* <DEDUP_REMOVED lines=63> */
[----:B--2---:R-:W-:-:S04]  /*7570*/  FMNMX.FTZ R20, R152, R201, !PT ;  /* 0x000000c998147209 */ /* 0x004fc80007810000 */
[----:B-1-3--:R-:W-:-:S04]  /*7580*/  FMNMX.FTZ R13, R153, R20, !PT ;  /* 0x00000014990d7209 */ /* 0x00afc80007810000 */
        /* <DEDUP_REMOVED lines=46> */
[----:B------:R-:W-:-:S05]  /*7870*/  FMNMX.FTZ R20, R199, R20, !PT ;  /* 0x00000014c7147209 */ /* 0x000fca0007810000 */
[----:B------:R-:W2:Y:S01]  /*7880*/  SHFL.BFLY PT, R13, R20, 0x2, 0x1f ;  /* 0x0c401f00140d7f89 */ /* 0x000ea200000e0000 */
[----:B-1----:R-:W-:-:S05]  /*7890*/  FMNMX.FTZ R21, R208, R21, !PT ;  /* 0x00000015d0157209 */ /* 0x002fca0007810000 */
[----:B------:R-:W1:Y:S01]  /*78a0*/  SHFL.BFLY PT, R210, R21, 0x1, 0x1f ;  /* 0x0c201f0015d27f89 */ /* 0x000e6200000e0000 */
[----:B--2---:R-:W-:-:S05]  /*78b0*/  FMNMX.FTZ R212, R20, R13, !PT ;  /* 0x0000000d14d47209 */ /* 0x004fca0007810000 */
[----:B------:R-:W2:Y:S01]  /*78c0*/  SHFL.BFLY PT, R215, R212, 0x1, 0x1f ;  /* 0x0c201f00d4d77f89 */ /* 0x000ea200000e0000 */
[----:B-1----:R-:W-:-:S05]  /*78d0*/  FMNMX.FTZ R13, R21, R210, !PT ;  /* 0x000000d2150d7209 */ /* 0x002fca0007810000 */
[C---:B0-----:R-:W-:Y:S01]  /*78e0*/  FMUL.FTZ R211, R13.reuse, UR5 ;  /* 0x000000050dd37c20 */ /* 0x041fe20008410000 */
[----:B------:R-:W-:-:S03]  /*78f0*/  FADD.FTZ R201, -R13, R201 ;  /* 0x000000c90dc97221 */ /* 0x000fc60000010100 */
[--C-:B------:R-:W-:Y:S01]  /*7900*/  FFMA.FTZ R208, R152, UR5, -R211.reuse ;  /* 0x0000000598d07c23 */ /* 0x100fe200080108d3 */
[--C-:B------:R-:W-:Y:S01]  /*7910*/  FFMA.FTZ R210, R157, UR5, -R211.reuse ;  /* 0x000000059dd27c23 */ /* 0x100fe200080108d3 */
[--C-:B------:R-:W-:Y:S01]  /*7920*/  FFMA.FTZ R209, R153, UR5, -R211.reuse ;  /* 0x0000000599d17c23 */ /* 0x100fe200080108d3 */
[----:B------:R-:W-:Y:S01]  /*7930*/  FMUL.FTZ R201, R201, UR5 ;  /* 0x00000005c9c97c20 */ /* 0x000fe20008410000 */
[----:B------:R-:W-:Y:S02]  /*7940*/  VIADD R153, R216, 0x8 ;  /* 0x00000008d8997836 */ /* 0x000fe40000000000 */
        /* <DEDUP_REMOVED lines=8> */
[----:B--2---:R-:W-:Y:S01]  /*79d0*/  FMNMX.FTZ R20, R212, R215, !PT ;  /* 0x000000d7d4147209 */ /* 0x004fe20007810000 */
[----:B------:R-:W0:Y:S01]  /*79e0*/  MUFU.EX2 R201, R201 ;  /* 0x000000c900c97308 */ /* 0x000e220000000800 */
[--C-:B------:R-:W-:Y:S01]  /*79f0*/  FFMA.FTZ R172, R172, UR5, -R211.reuse ;  /* 0x00000005acac7c23 */ /* 0x100fe200080108d3 */
[--C-:B------:R-:W-:Y:S01]  /*7a00*/  FFMA.FTZ R173, R173, UR5, -R211.reuse ;  /* 0x00000005adad7c23 */ /* 0x100fe200080108d3 */
[----:B------:R-:W-:Y:S01]  /*7a10*/  FFMA.FTZ R176, R176, UR5, -R211 ;  /* 0x00000005b0b07c23 */ /* 0x000fe200080108d3 */
[----:B------:R-:W-:Y:S01]  /*7a20*/  FADD.FTZ R21, -R20, R213 ;  /* 0x000000d514157221 */ /* 0x000fe20000010100 */
[----:B------:R-:W-:-:S02]  /*7a30*/  IMAD.U32 R213, RZ, RZ, UR4 ;  /* 0x00000004ffd57e24 */ /* 0x000fc4000f8e00ff */
[----:B------:R-:W-:Y:S01]  /*7a40*/  FMUL.FTZ R215, R20, UR5 ;  /* 0x0000000514d77c20 */ /* 0x000fe20008410000 */
[----:B------:R-:W-:Y:S01]  /*7a50*/  UIMAD UR4, UR36, 0xc00, UR6 ;  /* 0x00000c00240478a4 */ /* 0x000fe2000f8e0206 */
[----:B------:R-:W-:Y:S01]  /*7a60*/  FMUL.FTZ R157, R21, UR5 ;  /* 0x00000005159d7c20 */ /* 0x000fe20008410000 */
[----:B------:R-:W-:Y:S01]  /*7a70*/  @!P2 VIADD R152, R213, 0x32440 ;  /* 0x00032440d598a836 */ /* 0x000fe20000000000 */
[----:B------:R-:W-:Y:S01]  /*7a80*/  IADD3 R21, -R216, 0xb, RZ ;  /* 0x0000000bd8157810 */ /* 0x000fe20007ffe1ff */
[--C-:B------:R-:W-:Y:S01]  /*7a90*/  FFMA.FTZ R212, R154, UR5, -R215.reuse ;  /* 0x000000059ad47c23 */ /* 0x100fe200080108d7 */
[--C-:B------:R-:W-:Y:S01]  /*7aa0*/  FFMA.FTZ R214, R155, UR5, -R215.reuse ;  /* 0x000000059bd67c23 */ /* 0x100fe200080108d7 */
[--C-:B------:R-:W-:Y:S01]  /*7ab0*/  FFMA.FTZ R158, R158, UR5, -R215.reuse ;  /* 0x000000059e9e7c23 */ /* 0x100fe200080108d7 */
[----:B------:R-:W-:Y:S01]  /*7ac0*/  @!P2 PRMT R152, RZ, 0x654, R152 ;  /* 0x00000654ff98a816 */ /* 0x000fe20000000098 */
[--C-:B------:R-:W-:Y:S01]  /*7ad0*/  FFMA.FTZ R159, R159, UR5, -R215.reuse ;  /* 0x000000059f9f7c23 */ /* 0x100fe200080108d7 */
[----:B------:R1:W-:Y:S06]  /*7ae0*/  BAR.ARV R21, 0x100 ;  /* 0x000400150000751d */ /* 0x0003ec0000002000 */
        /* <DEDUP_REMOVED lines=152> */
[----:B------:R-:W-:Y:S01]  /*8470*/  FFMA.FTZ R175, R175, UR5, -R215 ;  /* 0x00000005afaf7c23 */ /* 0x000fe200080108d7 */
[--C-:B------:R-:W-:Y:S01]  /*8480*/  FFMA.FTZ R177, R177, UR5, -R211.reuse ;  /* 0x00000005b1b17c23 */ /* 0x100fe200080108d3 */
[----:B------:R-:W-:Y:S01]  /*8490*/  HGMMA.64x256x16.F32 R24, R152, gdesc[UR8].tnspB, R24, gsb0 ;  /* 0x43e0000898187df0 */ /* 0x000fe20008000818 */
[----:B------:R-:W0:Y:S01]  /*84a0*/  MUFU.EX2 R161, R161 ;  /* 0x000000a100a17308 */ /* 0x000e220000000800 */
[----:B------:R-:W-:Y:S01]  /*84b0*/  UIADD3 UR10, UR4, 0x80, URZ ;  /* 0x00000080040a7890 */ /* 0x000fe2000fffe03f */
[--C-:B------:R-:W-:Y:S01]  /*84c0*/  FFMA.FTZ R180, R180, UR5, -R211.reuse ;  /* 0x00000005b4b47c23 */ /* 0x100fe200080108d3 */
[----:B------:R-:W-:Y:S01]  /*84d0*/  UMOV UR11, 0x40000040 ;  /* 0x40000040000b7882 */ /* 0x000fe20000000000 */
[----:B------:R-:W-:Y:S01]  /*84e0*/  FFMA.FTZ R181, R181, UR5, -R211 ;  /* 0x00000005b5b57c23 */ /* 0x000fe200080108d3 */
[--C-:B------:R-:W-:Y:S01]  /*84f0*/  FFMA.FTZ R178, R178, UR5, -R215.reuse ;  /* 0x00000005b2b27c23 */ /* 0x100fe200080108d7 */
[--C-:B------:R-:W-:Y:S01]  /*8500*/  FFMA.FTZ R179, R179, UR5, -R215.reuse ;  /* 0x00000005b3b37c23 */ /* 0x100fe200080108d7 */
[--C-:B------:R-:W-:Y:S01]  /*8510*/  FFMA.FTZ R182, R182, UR5, -R215.reuse ;  /* 0x00000005b6b67c23 */ /* 0x100fe200080108d7 */
[----:B------:R-:W-:Y:S01]  /*8520*/  MUFU.EX2 R164, R164 ;  /* 0x000000a400a47308 */ /* 0x000fe20000000800 */
[----:B------:R-:W-:Y:S01]  /*8530*/  FFMA.FTZ R183, R183, UR5, -R215 ;  /* 0x00000005b7b77c23 */ /* 0x000fe200080108d7 */
[--C-:B------:R-:W-:Y:S01]  /*8540*/  FFMA.FTZ R184, R184, UR5, -R211.reuse ;  /* 0x00000005b8b87c23 */ /* 0x100fe200080108d3 */
[--C-:B------:R-:W-:Y:S01]  /*8550*/  FFMA.FTZ R185, R185, UR5, -R211.reuse ;  /* 0x00000005b9b97c23 */ /* 0x100fe200080108d3 */
[--C-:B------:R-:W-:Y:S01]  /*8560*/  FFMA.FTZ R188, R188, UR5, -R211.reuse ;  /* 0x00000005bcbc7c23 */ /* 0x100fe200080108d3 */
[----:B------:R-:W-:Y:S01]  /*8570*/  FFMA.FTZ R189, R189, UR5, -R211 ;  /* 0x00000005bdbd7c23 */ /* 0x000fe200080108d3 */
[--C-:B------:R-:W-:Y:S01]  /*8580*/  FFMA.FTZ R186, R186, UR5, -R215.reuse ;  /* 0x00000005baba7c23 */ /* 0x100fe200080108d7 */
[--C-:B------:R-:W-:Y:S01]  /*8590*/  FFMA.FTZ R187, R187, UR5, -R215.reuse ;  /* 0x00000005bbbb7c23 */ /* 0x100fe200080108d7 */
[----:B------:R-:W2:Y:S01]  /*85a0*/  MUFU.EX2 R165, R165 ;  /* 0x000000a500a57308 */ /* 0x000ea20000000800 */
[--C-:B------:R-:W-:Y:S01]  /*85b0*/  FFMA.FTZ R190, R190, UR5, -R215.reuse ;  /* 0x00000005bebe7c23 */ /* 0x100fe200080108d7 */
[----:B------:R-:W-:Y:S01]  /*85c0*/  FFMA.FTZ R191, R191, UR5, -R215 ;  /* 0x00000005bfbf7c23 */ /* 0x000fe200080108d7 */
[--C-:B------:R-:W-:Y:S01]  /*85d0*/  FFMA.FTZ R192, R192, UR5, -R211.reuse ;  /* 0x00000005c0c07c23 */ /* 0x100fe200080108d3 */
[--C-:B------:R-:W-:Y:S01]  /*85e0*/  FFMA.FTZ R193, R193, UR5, -R211.reuse ;  /* 0x00000005c1c17c23 */ /* 0x100fe200080108d3 */
[--C-:B------:R-:W-:Y:S01]  /*85f0*/  FFMA.FTZ R196, R196, UR5, -R211.reuse ;  /* 0x00000005c4c47c23 */ /* 0x100fe200080108d3 */
[----:B------:R-:W-:Y:S01]  /*8600*/  FFMA.FTZ R197, R197, UR5, -R211 ;  /* 0x00000005c5c57c23 */ /* 0x000fe200080108d3 */
[--C-:B------:R-:W-:Y:S01]  /*8610*/  FFMA.FTZ R194, R194, UR5, -R215.reuse ;  /* 0x00000005c2c27c23 */ /* 0x100fe200080108d7 */
[----:B------:R-:W-:Y:S01]  /*8620*/  MUFU.EX2 R162, R162 ;  /* 0x000000a200a27308 */ /* 0x000fe20000000800 */
[--C-:B------:R-:W-:Y:S01]  /*8630*/  FFMA.FTZ R195, R195, UR5, -R215.reuse ;  /* 0x00000005c3c37c23 */ /* 0x100fe200080108d7 */
[--C-:B------:R-:W-:Y:S01]  /*8640*/  FFMA.FTZ R198, R198, UR5, -R215.reuse ;  /* 0x00000005c6c67c23 */ /* 0x100fe200080108d7 */
[----:B------:R-:W-:Y:S01]  /*8650*/  FFMA.FTZ R199, R199, UR5, -R215 ;  /* 0x00000005c7c77c23 */ /* 0x000fe200080108d7 */
[----:B------:R-:W-:Y:S01]  /*8660*/  FFMA.FTZ R0, R201, R0, R208 ;  /* 0x00000000c9007223 */ /* 0x000fe200000100d0 */
[----:B------:R-:W-:Y:S01]  /*8670*/  FFMA.FTZ R157, R157, R12, R212 ;  /* 0x0000000c9d9d7223 */ /* 0x000fe200000100d4 */
[----:B------:R-:W-:-:S02]  /*8680*/  @!P2 VIADD R213, R213, 0x32460 ;  /* 0x00032460d5d5a836 */ /* 0x000fc40000000000 */
[----:B------:R-:W3:Y:S01]  /*8690*/  MUFU.EX2 R163, R163 ;  /* 0x000000a300a37308 */ /* 0x000ee20000000800 */
[----:B------:R-:W-:Y:S01]  /*86a0*/  FADD.FTZ R209, R209, R0 ;  /* 0x00000000d1d17221 */ /* 0x000fe20000010000 */
[----:B------:R-:W-:Y:S01]  /*86b0*/  FADD.FTZ R157, R214, R157 ;  /* 0x0000009dd69d7221 */ /* 0x000fe20000010000 */
[----:B------:R-:W-:Y:S01]  /*86c0*/  @!P2 PRMT R213, RZ, 0x654, R213 ;  /* 0x00000654ffd5a816 */ /* 0x000fe200000000d5 */
[----:B------:R-:W-:Y:S02]  /*86d0*/  IMAD.MOV.U32 R201, RZ, RZ, R13 ;  /* 0x000000ffffc97224 */ /* 0x000fe400078e000d */
[----:B------:R-:W-:Y:S01]  /*86e0*/  FADD.FTZ R209, R156, R209 ;  /* 0x000000d19cd17221 */ /* 0x000fe20000010000 */
[----:B------:R-:W-:Y:S01]  /*86f0*/  FADD.FTZ R158, R158, R157 ;  /* 0x0000009d9e9e7221 */ /* 0x000fe20000010000 */
[----:B------:R-:W-:Y:S02]  /*8700*/  MUFU.EX2 R166, R166 ;  /* 0x000000a600a67308 */ /* 0x000fe40000000800 */
[----:B------:R-:W-:Y:S01]  /*8710*/  FADD.FTZ R209, R210, R209 ;  /* 0x000000d1d2d17221 */ /* 0x000fe20000010000 */
[----:B------:R-:W-:-:S05]  /*8720*/  FADD.FTZ R159, R159, R158 ;  /* 0x0000009e9f9f7221 */ /* 0x000fca0000010000 */
[----:B------:R-:W4:Y:S08]  /*8730*/  MUFU.EX2 R167, R167 ;  /* 0x000000a700a77308 */ /* 0x000f300000000800 */
[----:B------:R-:W-:Y:S08]  /*8740*/  MUFU.EX2 R168, R168 ;  /* 0x000000a800a87308 */ /* 0x000ff00000000800 */
[----:B------:R-:W5:Y:S08]  /*8750*/  MUFU.EX2 R169, R169 ;  /* 0x000000a900a97308 */ /* 0x000f700000000800 */
[----:B------:R-:W-:Y:S08]  /*8760*/  MUFU.EX2 R172, R172 ;  /* 0x000000ac00ac7308 */ /* 0x000ff00000000800 */
[----:B------:R-:W1:Y:S08]  /*8770*/  MUFU.EX2 R173, R173 ;  /* 0x000000ad00ad7308 */ /* 0x000e700000000800 */
        /* <DEDUP_REMOVED lines=22> */
[----:B------:R-:W-:Y:S01]  /*88e0*/  MUFU.EX2 R196, R196 ;  /* 0x000000c400c47308 */ /* 0x000fe20000000800 */
[----:B------:R-:W-:-:S02]  /*88f0*/  WARPGROUP.DEPBAR.LE gsb0, 0x0 ;  /* 0x00008000000079c5 */ /* 0x000fc40000010000 */
[----:B0-----:R-:W-:-:S05]  /*8900*/  F2FP.F16.F32.PACK_AB R152, R161, R160 ;  /* 0x000000a0a198723e */ /* 0x001fca00000000ff */
[----:B------:R-:W0:Y:S01]  /*8910*/  MUFU.EX2 R197, R197 ;  /* 0x000000c500c57308 */ /* 0x000e220000000800 */
[----:B--2---:R-:W-:Y:S01]  /*8920*/  F2FP.F16.F32.PACK_AB R154, R165, R164 ;  /* 0x000000a4a59a723e */ /* 0x004fe200000000ff */
[----:B------:R-:W-:Y:S01]  /*8930*/  FADD.FTZ R160, R160, R209 ;  /* 0x000000d1a0a07221 */ /* 0x000fe20000010000 */
[----:B---3--:R-:W-:Y:S01]  /*8940*/  F2FP.F16.F32.PACK_AB R153, R163, R162 ;  /* 0x000000a2a399723e */ /* 0x008fe200000000ff */
[----:B------:R-:W-:Y:S01]  /*8950*/  FADD.FTZ R162, R162, R159 ;  /* 0x0000009fa2a27221 */ /* 0x000fe20000010000 */
[----:B----4-:R-:W-:Y:S01]  /*8960*/  F2FP.F16.F32.PACK_AB R155, R167, R166 ;  /* 0x000000a6a79b723e */ /* 0x010fe200000000ff */
        /* <DEDUP_REMOVED lines=8> */
[----:B------:R-:W2:Y:S01]  /*89f0*/  MUFU.EX2 R195, R195 ;  /* 0x000000c300c37308 */ /* 0x000ea20000000800 */
[----:B------:R-:W-:Y:S01]  /*8a00*/  UMOV UR11, 0x40000040 ;  /* 0x40000040000b7882 */ /* 0x000fe20000000000 */
[----:B------:R-:W-:Y:S01]  /*8a10*/  FADD.FTZ R165, R165, R164 ;  /* 0x000000a4a5a57221 */ /* 0x000fe20000010000 */
[----:B------:R-:W-:-:S05]  /*8a20*/  FADD.FTZ R167, R167, R166 ;  /* 0x000000a6a7a77221 */ /* 0x000fca0000010000 */
[----:B------:R-:W-:Y:S08]  /*8a30*/  MUFU.EX2 R198, R198 ;  /* 0x000000c600c67308 */ /* 0x000ff00000000800 */
[----:B------:R-:W3:Y:S01]  /*8a40*/  MUFU.EX2 R199, R199 ;  /* 0x000000c700c77308 */ /* 0x000ee20000000800 */
[----:B------:R-:W-:Y:S02]  /*8a50*/  WARPGROUP.DEPBAR.LE gsb0, 0x0 ;  /* 0x00008000000079c5 */ /* 0x000fe40000010000 */
[----:B-----5:R-:W-:Y:S01]  /*8a60*/  F2FP.F16.F32.PACK_AB R152, R169, R168 ;  /* 0x000000a8a998723e */ /* 0x020fe200000000ff */
[----:B------:R-:W-:Y:S01]  /*8a70*/  FADD.FTZ R168, R168, R165 ;  /* 0x000000a5a8a87221 */ /* 0x000fe20000010000 */
[----:B-1----:R-:W-:-:S02]  /*8a80*/  F2FP.F16.F32.PACK_AB R154, R173, R172 ;  /* 0x000000acad9a723e */ /* 0x002fc400000000ff */
[----:B------:R-:W-:Y:S01]  /*8a90*/  F2FP.F16.F32.PACK_AB R153, R171, R170 ;  /* 0x000000aaab99723e */ /* 0x000fe200000000ff */
[----:B------:R-:W-:Y:S01]  /*8aa0*/  FADD.FTZ R170, R170, R167 ;  /* 0x000000a7aaaa7221 */ /* 0x000fe20000010000 */
[----:B------:R-:W-:Y:S01]  /*8ab0*/  F2FP.F16.F32.PACK_AB R155, R175, R174 ;  /* 0x000000aeaf9b723e */ /* 0x000fe200000000ff */
[----:B------:R-:W-:Y:S02]  /*8ac0*/  FADD.FTZ R169, R169, R168 ;  /* 0x000000a8a9a97221 */ /* 0x000fe40000010000 */
[----:B------:R-:W-:Y:S01]  /*8ad0*/  FADD.FTZ R171, R171, R170 ;  /* 0x000000aaabab7221 */ /* 0x000fe20000010000 */
[----:B------:R-:W-:Y:S01]  /*8ae0*/  WARPGROUP.ARRIVE ;  /* 0x00000000000079c5 */ /* 0x000fe20000000000 */
[----:B------:R-:W-:Y:S02]  /*8af0*/  FADD.FTZ R172, R172, R169 ;  /* 0x000000a9acac7221 */ /* 0x000fe40000010000 */
[----:B------:R-:W-:Y:S02]  /*8b00*/  FADD.FTZ R174, R174, R171 ;  /* 0x000000abaeae7221 */ /* 0x000fe40000010000 */
[----:B------:R-:W-:Y:S01]  /*8b10*/  FADD.FTZ R173, R173, R172 ;  /* 0x000000acadad7221 */ /* 0x000fe20000010000 */
[----:B------:R-:W-:Y:S01]  /*8b20*/  HGMMA.64x256x16.F32 R24, R152, gdesc[UR8].tnspB, R24, gsb0 ;  /* 0x43e0000898187df0 */ /* 0x000fe20008000818 */
[----:B------:R-:W-:Y:S01]  /*8b30*/  UIADD3 UR10, UR4, 0x180, URZ ;  /* 0x00000180040a7890 */ /* 0x000fe2000fffe03f */
[----:B------:R-:W-:Y:S01]  /*8b40*/  FADD.FTZ R175, R175, R174 ;  /* 0x000000aeafaf7221 */ /* 0x000fe20000010000 */
[----:B------:R-:W-:Y:S01]  /*8b50*/  UMOV UR11, 0x40000040 ;  /* 0x40000040000b7882 */ /* 0x000fe20000000000 */
[----:B------:R-:W-:-:S02]  /*8b60*/  WARPGROUP.DEPBAR.LE gsb0, 0x0 ;  /* 0x00008000000079c5 */ /* 0x000fc40000010000 */
[----:B------:R-:W-:Y:S01]  /*8b70*/  F2FP.F16.F32.PACK_AB R152, R177, R176 ;  /* 0x000000b0b198723e */ /* 0x000fe200000000ff */
[----:B------:R-:W-:Y:S01]  /*8b80*/  FADD.FTZ R176, R176, R173 ;  /* 0x000000adb0b07221 */ /* 0x000fe20000010000 */
[----:B------:R-:W-:Y:S02]  /*8b90*/  F2FP.F16.F32.PACK_AB R154, R181, R180 ;  /* 0x000000b4b59a723e */ /* 0x000fe400000000ff */
        /* <DEDUP_REMOVED lines=8> */
[----:B------:R-:W-:-:S07]  /*8c20*/  FADD.FTZ R181, R181, R180 ;  /* 0x000000b4b5b57221 */ /* 0x000fce0000010000 */
[----:B------:R-:W-:Y:S01]  /*8c30*/  HGMMA.64x256x16.F32 R24, R152, gdesc[UR8].tnspB, R24, gsb0 ;  /* 0x43e0000898187df0 */ /* 0x000fe20008000818 */
[----:B------:R-:W-:Y:S01]  /*8c40*/  UIADD3 UR10, UR4, 0x200, URZ ;  /* 0x00000200040a7890 */ /* 0x000fe2000fffe03f */
[----:B------:R-:W-:Y:S01]  /*8c50*/  FADD.FTZ R183, R183, R182 ;  /* 0x000000b6b7b77221 */ /* 0x000fe20000010000 */
[----:B------:R-:W-:Y:S01]  /*8c60*/  UMOV UR11, 0x40000040 ;  /* 0x40000040000b7882 */ /* 0x000fe20000000000 */
[----:B------:R-:W-:Y:S02]  /*8c70*/  WARPGROUP.DEPBAR.LE gsb0, 0x0 ;  /* 0x00008000000079c5 */ /* 0x000fe40000010000 */
[----:B------:R-:W-:Y:S01]  /*8c80*/  F2FP.F16.F32.PACK_AB R152, R185, R184 ;  /* 0x000000b8b998723e */ /* 0x000fe200000000ff */
[----:B------:R-:W-:Y:S01]  /*8c90*/  FADD.FTZ R184, R184, R181 ;  /* 0x000000b5b8b87221 */ /* 0x000fe20000010000 */
[----:B------:R-:W-:Y:S02]  /*8ca0*/  F2FP.F16.F32.PACK_AB R154, R189, R188 ;  /* 0x000000bcbd9a723e */ /* 0x000fe400000000ff */
        /* <DEDUP_REMOVED lines=16> */
[----:B0-----:R-:W-:Y:S02]  /*8db0*/  F2FP.F16.F32.PACK_AB R154, R197, R196 ;  /* 0x000000c4c59a723e */ /* 0x001fe400000000ff */
[----:B--2---:R-:W-:Y:S01]  /*8dc0*/  F2FP.F16.F32.PACK_AB R153, R195, R194 ;  /* 0x000000c2c399723e */ /* 0x004fe200000000ff */
[----:B------:R-:W-:Y:S01]  /*8dd0*/  FADD.FTZ R194, R194, R191 ;  /* 0x000000bfc2c27221 */ /* 0x000fe20000010000 */
[----:B---3--:R-:W-:Y:S01]  /*8de0*/  F2FP.F16.F32.PACK_AB R155, R199, R198 ;  /* 0x000000c6c79b723e */ /* 0x008fe200000000ff */
[----:B------:R-:W-:-:S02]  /*8df0*/  FADD.FTZ R193, R193, R192 ;  /* 0x000000c0c1c17221 */ /* 0x000fc40000010000 */
[----:B------:R-:W-:Y:S01]  /*8e00*/  FADD.FTZ R195, R195, R194 ;  /* 0x000000c2c3c37221 */ /* 0x000fe20000010000 */
[----:B------:R-:W-:Y:S01]  /*8e10*/  WARPGROUP.ARRIVE ;  /* 0x00000000000079c5 */ /* 0x000fe20000000000 */
[----:B------:R-:W-:Y:S02]  /*8e20*/  FADD.FTZ R0, R196, R193 ;  /* 0x000000c1c4007221 */ /* 0x000fe40000010000 */
[----:B------:R-:W-:Y:S02]  /*8e30*/  FADD.FTZ R12, R198, R195 ;  /* 0x000000c3c60c7221 */ /* 0x000fe40000010000 */
[----:B------:R-:W-:-:S07]  /*8e40*/  FADD.FTZ R0, R197, R0 ;  /* 0x00000000c5007221 */ /* 0x000fce0000010000 */
[----:B------:R-:W-:Y:S01]  /*8e50*/  HGMMA.64x256x16.F32 R24, R152, gdesc[UR8].tnspB, R24, gsb0 ;  /* 0x43e0000898187df0 */ /* 0x000fe20008000818 */
[----:B------:R-:W-:Y:S02]  /*8e60*/  FADD.FTZ R12, R199, R12 ;  /* 0x0000000cc70c7221 */ /* 0x000fe40000010000 */
[----:B------:R-:W-:Y:S02]  /*8e70*/  WARPGROUP.DEPBAR.LE gsb0, 0x0 ;  /* 0x00008000000079c5 */ /* 0x000fe40000010000 */
[----:B------:R0:W-:Y:S02]  /*8e80*/  @!P2 SYNCS.ARRIVE.TRANS64.RED.A1T0 RZ, [R213+URZ], RZ ;  /* 0x000000ffd5ffa9a7 */ /* 0x0001e4000810043f */
[----:B0-----:R-:W-:Y:S01]  /*8e90*/  IMAD.MOV.U32 R213, RZ, RZ, R20 ;  /* 0x000000ffffd57224 */ /* 0x001fe200078e0014 */
[----:B------:R-:W-:Y:S06]  /*8ea0*/  @P1 BRA `(.L_x_13466) ;  /* 0xffffffdc004c1947 */ /* 0x000fec000383ffff */
.L_x_13457:
[----:B------:R-:W1:Y:S01]  /*8eb0*/  SHFL.BFLY PT, R3, R0, 0x2, 0x1f ;  /* 0x0c401f0000037f89 */ /* 0x000e6200000e0000 */
[----:B------:R-:W-:Y:S01]  /*8ec0*/  IMAD.MOV.U32 R4, RZ, RZ, RZ ;  /* 0x000000ffff047224 */ /* 0x000fe200078e00ff */
[----:B------:R-:W-:Y:S01]  /*8ed0*/  R2UR UR4, R222 ;  /* 0x00000000de0472ca */ /* 0x000fe200000e0000 */
[----:B------:R-:W-:Y:S01]  /*8ee0*/  UIADD3 UR36, UR36, 0x1, URZ ;  /* 0x0000000124247890 */ /* 0x000fe2000fffe03f */
[----:B------:R-:W2:Y:S01]  /*8ef0*/  SHFL.BFLY PT, R5, R12, 0x2, 0x1f ;  /* 0x0c401f000c057f89 */ /* 0x000ea200000e0000 */
[----:B------:R-:W-:Y:S01]  /*8f00*/  IMAD.U32 R8, RZ, RZ, UR5 ;  /* 0x00000005ff087e24 */ /* 0x000fe2000f8e00ff */
[----:B------:R3:W-:Y:S06]  /*8f10*/  BAR.ARV R21, 0x100 ;  /* 0x000400150000751d */ /* 0x0007ec0000002000 */
[----:B------:R-:W-:-:S02]  /*8f20*/  UISETP.NE.AND UP0, UPT, UR36, 0x2, UPT ;  /* 0x000000022400788c */ /* 0x000fc4000bf05270 */
[----:B------:R-:W-:Y:S06]  /*8f30*/  BAR.ARV 0x8, 0x180 ;  /* 0x0206000000007b1d */ /* 0x000fec0000002000 */
[----:B------:R-:W-:Y:S01]  /*8f40*/  UIADD3 UR4, UR4, 0x1, URZ ;  /* 0x0000000104047890 */ /* 0x000fe2000fffe03f */
[----:B------:R-:W-:Y:S01]  /*8f50*/  PLOP3.LUT P0, PT, PT, PT, PT, 0x8, 0x0 ;  /* 0x000000000000781c */ /* 0x000fe20003f0e170 */
[----:B-1----:R-:W-:Y:S01]  /*8f60*/  FADD.FTZ R3, R3, R0 ;  /* 0x0000000003037221 */ /* 0x002fe20000010000 */
[----:B------:R-:W-:Y:S01]  /*8f70*/  IMAD.MOV.U32 R0, RZ, RZ, RZ ;  /* 0x000000ffff007224 */ /* 0x000fe200078e00ff */
[----:B------:R-:W-:Y:S01]  /*8f80*/  USEL UR36, UR36, URZ, UP0 ;  /* 0x0000003f24247287 */ /* 0x000fe20008000000 */
[----:B--2---:R-:W-:-:S02]  /*8f90*/  FADD.FTZ R5, R5, R12 ;  /* 0x0000000c05057221 */ /* 0x004fc40000010000 */
[----:B------:R-:W1:Y:S01]  /*8fa0*/  SHFL.BFLY PT, R2, R3, 0x1, 0x1f ;  /* 0x0c201f0003027f89 */ /* 0x000e6200000e0000 */
[----:B------:R-:W-:Y:S01]  /*8fb0*/  IMAD.U32 R222, RZ, RZ, UR4 ;  /* 0x00000004ffde7e24 */ /* 0x000fe2000f8e00ff */
[----:B------:R-:W-:-:S04]  /*8fc0*/  USEL UR4, URZ, 0x1, UP0 ;  /* 0x000000013f047887 */ /* 0x000fc80008000000 */
[----:B------:R-:W-:Y:S01]  /*8fd0*/  ULOP3.LUT UR37, UR37, UR4, URZ, 0x3c, !UPT ;  /* 0x0000000425257292 */ /* 0x000fe2000f8e3c3f */
[----:B-1----:R-:W-:Y:S01]  /*8fe0*/  FADD.FTZ R7, R3, R2 ;  /* 0x0000000203077221 */ /* 0x002fe20000010000 */
[----:B------:R-:W-:Y:S01]  /*8ff0*/  IMAD.MOV.U32 R3, RZ, RZ, -0x800000 ;  /* 0xff800000ff037424 */ /* 0x000fe200078e00ff */
[----:B------:R-:W1:Y:S03]  /*9000*/  SHFL.BFLY PT, R2, R5, 0x1, 0x1f ;  /* 0x0c201f0005027f89 */ /* 0x000e6600000e0000 */
[----:B------:R-:W-:-:S13]  /*9010*/  FSETP.NE.FTZ.AND P1, PT, R7, RZ, PT ;  /* 0x000000ff0700720b */ /* 0x000fda0003f35000 */
[----:B------:R-:W2:Y:S01]  /*9020*/  @P1 MUFU.RCP R4, R7 ;  /* 0x0000000700041308 */ /* 0x000ea20000001000 */
[----:B-1----:R-:W-:Y:S01]  /*9030*/  FADD.FTZ R6, R5, R2 ;  /* 0x0000000205067221 */ /* 0x002fe20000010000 */
[----:B------:R-:W-:-:S06]  /*9040*/  IMAD.MOV.U32 R2, RZ, RZ, -0x800000 ;  /* 0xff800000ff027424 */ /* 0x000fcc00078e00ff */
[----:B------:R-:W1:Y:S01]  /*9050*/  @P1 MUFU.LG2 R5, R7 ;  /* 0x0000000700051308 */ /* 0x000e620000000c00 */
[----:B------:R-:W-:Y:S01]  /*9060*/  FSETP.NE.FTZ.AND P2, PT, R6, RZ, PT ;  /* 0x000000ff0600720b */ /* 0x000fe20003f55000 */
        /* <DEDUP_REMOVED lines=8> */
[----:B------:R-:W-:-:S04]  /*90f0*/  FMUL.FTZ R173, R40, R4 ;  /* 0x0000000428ad7220 */ /* 0x000fc80000410000 */
[----:B------:R-:W-:Y:S01]  /*9100*/  @P2 MUFU.RCP R0, R6 ;  /* 0x0000000600002308 */ /* 0x000fe20000001000 */
[-C--:B------:R-:W-:Y:S01]  /*9110*/  FMUL.FTZ R41, R41, R4.reuse ;  /* 0x0000000429297220 */ /* 0x080fe20000410000 */
[-C--:B------:R-:W-:Y:S01]  /*9120*/  FMUL.FTZ R174, R44, R4.reuse ;  /* 0x000000042cae7220 */ /* 0x080fe20000410000 */
[-C--:B------:R-:W-:Y:S01]  /*9130*/  FMUL.FTZ R45, R45, R4.reuse ;  /* 0x000000042d2d7220 */ /* 0x080fe20000410000 */
[-C--:B------:R-:W-:Y:S01]  /*9140*/  FMUL.FTZ R175, R48, R4.reuse ;  /* 0x0000000430af7220 */ /* 0x080fe20000410000 */
[-C--:B------:R-:W-:Y:S01]  /*9150*/  FMUL.FTZ R49, R49, R4.reuse ;  /* 0x0000000431317220 */ /* 0x080fe20000410000 */
[-C--:B------:R-:W-:Y:S01]  /*9160*/  FMUL.FTZ R176, R52, R4.reuse ;  /* 0x0000000434b07220 */ /* 0x080fe20000410000 */
[-C--:B------:R-:W-:Y:S01]  /*9170*/  FMUL.FTZ R53, R53, R4.reuse ;  /* 0x0000000435357220 */ /* 0x080fe20000410000 */
[----:B------:R-:W2:Y:S01]  /*9180*/  @P2 MUFU.LG2 R6, R6 ;  /* 0x0000000600062308 */ /* 0x000ea20000000c00 */
        /* <DEDUP_REMOVED lines=50> */
[----:B-1----:R-:W-:Y:S01]  /*94b0*/  @P1 FMUL.FTZ R5, R5, 0.69314718246459960938 ;  /* 0x3f31721805051820 */ /* 0x002fe20000410000 */
[----:B--2---:R-:W-:Y:S01]  /*94c0*/  @P2 FMUL.FTZ R7, R6, 0.69314718246459960938 ;  /* 0x3f31721806072820 */ /* 0x004fe20000410000 */
        /* <DEDUP_REMOVED lines=66> */
[----:B---3--:R-:W-:-:S07]  /*98f0*/  @P2 FFMA.FTZ R2, R8, R20, R7 ;  /* 0x0000001408022223 */ /* 0x008fce0000010007 */
.L_x_13435:
[----:B------:R-:W1:Y:S01]  /*9900*/  S2R R5, SR_CgaCtaId ;  /* 0x0000000000057919 */ /* 0x000e620000008800 */
[----:B------:R-:W-:Y:S01]  /*9910*/  MOV R194, 0x400 ;  /* 0x0000040000c27802 */ /* 0x000fe20000000f00 */
[----:B------:R-:W-:Y:S01]  /*9920*/  BSSY B0, `(.L_x_13467) ;  /* 0x0000297000007945 */ /* 0x000fe20003800000 */
[----:B------:R-:W-:Y:S02]  /*9930*/  BAR.SYNC.DEFER_BLOCKING 0x5, 0x180 ;  /* 0x0146000000007b1d */ /* 0x000fe40000010000 */
[----:B-1----:R-:W-:-:S05]  /*9940*/  LEA R194, R5, R194, 0x18 ;  /* 0x000000c205c27211 */ /* 0x002fca00078ec0ff */
[----:B------:R-:W1:Y:S02]  /*9950*/  LDS R4, [R194+0x324d0] ;  /* 0x0324d000c2047984 */ /* 0x000e640000000800 */
[----:B-1----:R-:W-:Y:S01]  /*9960*/  R2UR UR4, R4 ;  /* 0x00000000040472ca */ /* 0x002fe200000e0000 */
[----:B------:R-:W-:Y:S06]  /*9970*/  BAR.ARV 0x4, 0x180 ;  /* 0x0106000000007b1d */ /* 0x000fec0000002000 */
[----:B------:R-:W-:Y:S08]  /*9980*/  @P0 BRA `(.L_x_13468) ;  /* 0x0000001c00540947 */ /* 0x000ff00003800000 */
[----:B------:R-:W1:Y:S01]  /*9990*/  S2R R5, SR_SWINHI ;  /* 0x0000000000057919 */ /* 0x000e620000002f00 */
[----:B------:R-:W-:Y:S01]  /*99a0*/  F2FP.F16.F32.PACK_AB R24, R25, R24 ;  /* 0x000000181918723e */ /* 0x000fe200000000ff */
[----:B------:R-:W-:Y:S01]  /*99b0*/  ULDC.64 UR8, c[0x0][0xc90] ;  /* 0x0003240000087ab9 */ /* 0x000fe20000000a00 */
[----:B------:R-:W-:Y:S02]  /*99c0*/  F2FP.F16.F32.PACK_AB R25, R32, R26 ;  /* 0x0000001a2019723e */ /* 0x000fe400000000ff */
[----:B------:R-:W-:Y:S02]  /*99d0*/  F2FP.F16.F32.PACK_AB R26, R29, R28 ;  /* 0x0000001c1d1a723e */ /* 0x000fe400000000ff */
[----:B------:R-:W-:Y:S02]  /*99e0*/  F2FP.F16.F32.PACK_AB R27, R27, R30 ;  /* 0x0000001e1b1b723e */ /* 0x000fe400000000ff */
[----:B------:R-:W-:Y:S02]  /*99f0*/  R2UR UR11, R219 ;  /* 0x00000000db0b72ca */ /* 0x000fe400000e0000 */
[----:B------:R-:W-:-:S11]  /*9a00*/  R2UR UR13, R220 ;  /* 0x00000000dc0d72ca */ /* 0x000fd600000e0000 */
[----:B------:R-:W-:Y:S02]  /*9a10*/  USHF.R.S32.HI UR10, URZ, 0x1f, UR11 ;  /* 0x0000001f3f0a7899 */ /* 0x000fe4000801140b */
[----:B------:R-:W-:Y:S02]  /*9a20*/  UIMAD.WIDE.U32 UR6, UR11, UR8, URZ ;  /* 0x000000080b0672a5 */ /* 0x000fe4000f8e003f */
[----:B------:R-:W-:Y:S02]  /*9a30*/  UIMAD UR5, UR10, UR8, URZ ;  /* 0x000000080a0572a4 */ /* 0x000fe4000f8e023f */
[----:B------:R-:W-:Y:S02]  /*9a40*/  USHF.R.S32.HI UR12, URZ, 0x1f, UR13 ;  /* 0x0000001f3f0c7899 */ /* 0x000fe4000801140d */
[----:B------:R-:W-:Y:S01]  /*9a50*/  UIMAD UR5, UR11, UR9, UR5 ;  /* 0x000000090b0572a4 */ /* 0x000fe2000f8e0205 */
[----:B------:R-:W-:Y:S02]  /*9a60*/  MOV R164, R194 ;  /* 0x000000c200a47202 */ /* 0x000fe40000000f00 */
[----:B-1----:R-:W-:Y:S01]  /*9a70*/  MOV R165, R5 ;  /* 0x0000000500a57202 */ /* 0x002fe20000000f00 */
[----:B------:R-:W-:Y:S01]  /*9a80*/  IMAD R5, R221, 0x40, R200 ;  /* 0x00000040dd057824 */ /* 0x000fe200078e02c8 */
[----:B------:R-:W-:Y:S01]  /*9a90*/  ULDC.64 UR8, c[0x0][0xc98] ;  /* 0x0003260000087ab9 */ /* 0x000fe20000000a00 */
[----:B------:R-:W-:Y:S01]  /*9aa0*/  UIADD3 UR7, UR7, UR5, URZ ;  /* 0x0000000507077290 */ /* 0x000fe2000fffe03f */
[----:B------:R-:W-:Y:S01]  /*9ab0*/  IMAD.WIDE R20, R226, 0x2, R164 ;  /* 0x00000002e2147825 */ /* 0x000fe200078e02a4 */
[----:B------:R-:W-:-:S02]  /*9ac0*/  UIMAD UR5, UR12, UR8, URZ ;  /* 0x000000080c0572a4 */ /* 0x000fc4000f8e023f */
[----:B------:R-:W-:Y:S01]  /*9ad0*/  UIMAD.WIDE.U32 UR6, UR13, UR8, UR6 ;  /* 0x000000080d0672a5 */ /* 0x000fe2000f8e0006 */
[----:B------:R-:W-:Y:S01]  /*9ae0*/  IMAD.WIDE R164, R5, 0x2, R164 ;  /* 0x0000000205a47825 */ /* 0x000fe200078e02a4 */
[C---:B------:R-:W-:Y:S01]  /*9af0*/  IADD3 R119, P5, R20.reuse, 0xc020, RZ ;  /* 0x0000c02014777810 */ /* 0x040fe20007fbe0ff */
[----:B------:R-:W-:Y:S01]  /*9b00*/  UIMAD UR5, UR13, UR9, UR5 ;  /* 0x000000090d0572a4 */ /* 0x000fe2000f8e0205 */
[C---:B------:R-:W-:Y:S02]  /*9b10*/  IADD3 R107, P2, R20.reuse, 0x8040, RZ ;  /* 0x00008040146b7810 */ /* 0x040fe40007f5e0ff */
[C---:B------:R-:W-:Y:S01]  /*9b20*/  LOP3.LUT R167, R20.reuse, 0x380, RZ, 0xc0, !PT ;  /* 0x0000038014a77812 */ /* 0x040fe200078ec0ff */
[--C-:B------:R-:W-:Y:S01]  /*9b30*/  IMAD.X R9, RZ, RZ, R21.reuse, P5 ;  /* 0x000000ffff097224 */ /* 0x100fe200028e0615 */
[C---:B------:R-:W-:Y:S01]  /*9b40*/  IADD3 R7, P3, R20.reuse, 0xc060, RZ ;  /* 0x0000c06014077810 */ /* 0x040fe20007f7e0ff */
[--C-:B------:R-:W-:Y:S01]  /*9b50*/  IMAD.X R19, RZ, RZ, R21.reuse, P2 ;  /* 0x000000ffff137224 */ /* 0x100fe200010e0615 */
[----:B------:R-:W-:Y:S01]  /*9b60*/  LOP3.LUT R8, R119, 0x380, RZ, 0xc0, !PT ;  /* 0x0000038077087812 */ /* 0x000fe200078ec0ff */
[----:B------:R-:W-:Y:S01]  /*9b70*/  ULDC.64 UR8, c[0x0][0xbe8] ;  /* 0x0002fa0000087ab9 */ /* 0x000fe20000000a00 */
[----:B------:R-:W-:Y:S01]  /*9b80*/  SHF.R.U64 R167, R167, 0x3, RZ ;  /* 0x00000003a7a77819 */ /* 0x000fe200000012ff */
[----:B------:R-:W-:Y:S01]  /*9b90*/  IMAD.X R5, RZ, RZ, R21, P3 ;  /* 0x000000ffff057224 */ /* 0x000fe200018e0615 */
[----:B------:R-:W-:-:S02]  /*9ba0*/  IADD3 R16, P2, R20, 0x4000, RZ ;  /* 0x0000400014107810 */ /* 0x000fc40007f5e0ff */
[----:B------:R-:W-:Y:S02]  /*9bb0*/  LOP3.LUT R4, R7, 0x380, RZ, 0xc0, !PT ;  /* 0x0000038007047812 */ /* 0x000fe400078ec0ff */
[----:B------:R-:W-:Y:S01]  /*9bc0*/  SHF.R.U64 R8, R8, 0x3, RZ ;  /* 0x0000000308087819 */ /* 0x000fe200000012ff */
[--C-:B------:R-:W-:Y:S01]  /*9bd0*/  IMAD.X R17, RZ, RZ, R21.reuse, P2 ;  /* 0x000000ffff117224 */ /* 0x100fe200010e0615 */
[----:B------:R-:W-:Y:S01]  /*9be0*/  LOP3.LUT R166, R167, R20, RZ, 0x3c, !PT ;  /* 0x00000014a7a67212 */ /* 0x000fe200078e3cff */
[----:B------:R-:W-:Y:S01]  /*9bf0*/  IMAD.MOV.U32 R167, RZ, RZ, R21 ;  /* 0x000000ffffa77224 */ /* 0x000fe200078e0015 */
[----:B------:R-:W-:Y:S02]  /*9c00*/  SHF.R.U64 R4, R4, 0x3, RZ ;  /* 0x0000000304047819 */ /* 0x000fe400000012ff */
[C---:B------:R-:W-:Y:S02]  /*9c10*/  IADD3 R123, P4, R20.reuse, 0xc040, RZ ;  /* 0x0000c040147b7810 */ /* 0x040fe40007f9e0ff */
[----:B------:R-:W-:-:S02]  /*9c20*/  IADD3 R115, P6, R20, 0xc000, RZ ;  /* 0x0000c00014737810 */ /* 0x000fc40007fde0ff */
[C---:B------:R-:W-:Y:S02]  /*9c30*/  IADD3 R111, P0, R20.reuse, 0x8060, RZ ;  /* 0x00008060146f7810 */ /* 0x040fe40007f1e0ff */
[C---:B------:R-:W-:Y:S01]  /*9c40*/  IADD3 R23, P1, R20.reuse, 0x20, RZ ;  /* 0x0000002014177810 */ /* 0x040fe20007f3e0ff */
[--C-:B------:R-:W-:Y:S01]  /*9c50*/  IMAD.X R11, RZ, RZ, R21.reuse, P6 ;  /* 0x000000ffff0b7224 */ /* 0x100fe200030e0615 */
[----:B------:R-:W-:Y:S01]  /*9c60*/  IADD3 R114, P3, R20, 0x8020, RZ ;  /* 0x0000802014727810 */ /* 0x000fe20007f7e0ff */
[--C-:B------:R-:W-:Y:S01]  /*9c70*/  IMAD.X R13, RZ, RZ, R21.reuse, P0 ;  /* 0x000000ffff0d7224 */ /* 0x100fe200000e0615 */
[----:B------:R-:W-:Y:S01]  /*9c80*/  LOP3.LUT R8, R8, R119, RZ, 0x3c, !PT ;  /* 0x0000007708087212 */ /* 0x000fe200078e3cff */
[--C-:B------:R-:W-:Y:S01]  /*9c90*/  IMAD.X R15, RZ, RZ, R21.reuse, P1 ;  /* 0x000000ffff0f7224 */ /* 0x100fe200008e0615 */
[----:B------:R-:W-:Y:S01]  /*9ca0*/  IADD3 R119, P2, R164, 0x7000, RZ ;  /* 0x00007000a4777810 */ /* 0x000fe20007f5e0ff */
[--C-:B------:R-:W-:Y:S01]  /*9cb0*/  IMAD.X R151, RZ, RZ, R21.reuse, P3 ;  /* 0x000000ffff977224 */ /* 0x100fe200018e0615 */
[----:B------:R-:W-:Y:S01]  /*9cc0*/  LOP3.LUT R4, R4, R7, RZ, 0x3c, !PT ;  /* 0x0000000704047212 */ /* 0x000fe200078e3cff */
[----:B------:R-:W-:Y:S01]  /*9cd0*/  IMAD.X R7, RZ, RZ, R21, P4 ;  /* 0x000000ffff077224 */ /* 0x000fe200020e0615 */
[----:B------:R-:W-:Y:S01]  /*9ce0*/  MOV R167, R166 ;  /* 0x000000a600a77202 */ /* 0x000fe20000000f00 */
[----:B------:R-:W-:Y:S01]  /*9cf0*/  BAR.SYNC.DEFER_BLOCKING 0x1, 0x100 ;  /* 0x0044000000007b1d */ /* 0x000fe20000010000 */
[----:B------:R-:W-:-:S02]  /*9d00*/  LOP3.LUT R118, R119, 0x380, RZ, 0xc0, !PT ;  /* 0x0000038077767812 */ /* 0x000fc400078ec0ff */
[C---:B------:R-:W-:Y:S02]  /*9d10*/  IADD3 R103, P4, R20.reuse, 0x8000, RZ ;  /* 0x0000800014677810 */ /* 0x040fe40007f9e0ff */
[----:B------:R-:W-:-:S03]  /*9d20*/  IADD3 R110, P5, R20, 0x4060, RZ ;  /* 0x00004060146e7810 */ /* 0x000fc60007fbe0ff */
[----:B------:R-:W1:Y:S01]  /*9d30*/  LDC R166, c[0x0][0xce8] ;  /* 0x00033a00ffa67b82 */ /* 0x000e620000000800 */
        /* <DEDUP_REMOVED lines=12> */
[----:B------:R-:W-:-:S02]  /*9e00*/  LOP3.LUT R21, R114, 0x380, RZ, 0xc0, !PT ;  /* 0x0000038072157812 */ /* 0x000fc400078ec0ff */
[----:B------:R-:W-:Y:S01]  /*9e10*/  LOP3.LUT R118, R118, R119, RZ, 0x3c, !PT ;  /* 0x0000007776767212 */ /* 0x000fe200078e3cff */
[----:B------:R-:W-:Y:S01]  /*9e20*/  IMAD.X R119, RZ, RZ, R165, P2 ;  /* 0x000000ffff777224 */ /* 0x000fe200010e06a5 */
[----:B------:R-:W-:Y:S01]  /*9e30*/  IADD3 R147, P2, R164, 0xe000, RZ ;  /* 0x0000e000a4937810 */ /* 0x000fe20007f5e0ff */
[----:B------:R2:W-:Y:S01]  /*9e40*/  STSM.16.M88.4 [R167], R24 ;  /* 0x00000018a7007844 */ /* 0x0005e20000000200 */
[----:B------:R-:W-:Y:S02]  /*9e50*/  LOP3.LUT R14, R23, 0x380, RZ, 0xc0, !PT ;  /* 0x00000380170e7812 */ /* 0x000fe400078ec0ff */
[----:B------:R-:W-:Y:S02]  /*9e60*/  SHF.R.U64 R21, R21, 0x3, RZ ;  /* 0x0000000315157819 */ /* 0x000fe400000012ff */
[----:B------:R-:W-:Y:S02]  /*9e70*/  SHF.R.U64 R20, R20, 0x3, RZ ;  /* 0x0000000314147819 */ /* 0x000fe400000012ff */
[----:B------:R-:W-:-:S02]  /*9e80*/  LOP3.LUT R146, R147, 0x380, RZ, 0xc0, !PT ;  /* 0x0000038093927812 */ /* 0x000fc400078ec0ff */
[----:B------:R-:W-:Y:S02]  /*9e90*/  SHF.R.U64 R14, R14, 0x3, RZ ;  /* 0x000000030e0e7819 */ /* 0x000fe400000012ff */
[----:B------:R-:W-:Y:S02]  /*9ea0*/  LOP3.LUT R150, R21, R114, RZ, 0x3c, !PT ;  /* 0x0000007215967212 */ /* 0x000fe400078e3cff */
[----:B------:R-:W-:Y:S02]  /*9eb0*/  LOP3.LUT R152, R20, R103, RZ, 0x3c, !PT ;  /* 0x0000006714987212 */ /* 0x000fe400078e3cff */
[----:B------:R-:W-:Y:S02]  /*9ec0*/  LOP3.LUT R103, R110, 0x380, RZ, 0xc0, !PT ;  /* 0x000003806e677812 */ /* 0x000fe400078ec0ff */
[----:B------:R-:W-:Y:S02]  /*9ed0*/  LOP3.LUT R21, R102, 0x380, RZ, 0xc0, !PT ;  /* 0x0000038066157812 */ /* 0x000fe400078ec0ff */
[----:B------:R-:W-:-:S02]  /*9ee0*/  SHF.R.U64 R146, R146, 0x3, RZ ;  /* 0x0000000392927819 */ /* 0x000fc400000012ff */
[----:B------:R-:W-:Y:S02]  /*9ef0*/  LOP3.LUT R14, R14, R23, RZ, 0x3c, !PT ;  /* 0x000000170e0e7212 */ /* 0x000fe400078e3cff */
[----:B------:R-:W-:Y:S02]  /*9f00*/  LOP3.LUT R20, R31, 0x380, RZ, 0xc0, !PT ;  /* 0x000003801f147812 */ /* 0x000fe400078ec0ff */
[----:B------:R-:W-:Y:S02]  /*9f10*/  LOP3.LUT R23, R106, 0x380, RZ, 0xc0, !PT ;  /* 0x000003806a177812 */ /* 0x000fe400078ec0ff */
[----:B------:R-:W-:Y:S02]  /*9f20*/  SHF.R.U64 R103, R103, 0x3, RZ ;  /* 0x0000000367677819 */ /* 0x000fe400000012ff */
[----:B------:R-:W-:Y:S02]  /*9f30*/  SHF.R.U64 R21, R21, 0x3, RZ ;  /* 0x0000000315157819 */ /* 0x000fe400000012ff */
[----:B------:R-:W-:Y:S01]  /*9f40*/  LOP3.LUT R146, R146, R147, RZ, 0x3c, !PT ;  /* 0x0000009392927212 */ /* 0x000fe200078e3cff */
[----:B------:R-:W-:Y:S01]  /*9f50*/  IMAD.X R147, RZ, RZ, R165, P2 ;  /* 0x000000ffff937224 */ /* 0x000fe200010e06a5 */
[----:B------:R-:W-:-:S02]  /*9f60*/  SHF.R.U64 R20, R20, 0x3, RZ ;  /* 0x0000000314147819 */ /* 0x000fc400000012ff */
[----:B------:R-:W-:Y:S02]  /*9f70*/  SHF.R.U64 R23, R23, 0x3, RZ ;  /* 0x0000000317177819 */ /* 0x000fe400000012ff */
[----:B------:R-:W-:Y:S02]  /*9f80*/  LOP3.LUT R154, R103, R110, RZ, 0x3c, !PT ;  /* 0x0000006e679a7212 */ /* 0x000fe400078e3cff */
[----:B------:R-:W-:Y:S02]  /*9f90*/  LOP3.LUT R160, R21, R102, RZ, 0x3c, !PT ;  /* 0x0000006615a07212 */ /* 0x000fe400078e3cff */
[----:B-1----:R-:W-:Y:S02]  /*9fa0*/  ISETP.NE.AND P2, PT, R166, 0x1, PT ;  /* 0x00000001a600780c */ /* 0x002fe40003f45270 */
[----:B------:R-:W-:Y:S02]  /*9fb0*/  LOP3.LUT R10, R115, 0x380, RZ, 0xc0, !PT ;  /* 0x00000380730a7812 */ /* 0x000fe400078ec0ff */
[----:B------:R-:W-:-:S02]  /*9fc0*/  LOP3.LUT R12, R111, 0x380, RZ, 0xc0, !PT ;  /* 0x000003806f0c7812 */ /* 0x000fc400078ec0ff */
[----:B------:R-:W-:Y:S02]  /*9fd0*/  LOP3.LUT R18, R107, 0x380, RZ, 0xc0, !PT ;  /* 0x000003806b127812 */ /* 0x000fe400078ec0ff */
[----:B------:R-:W-:Y:S02]  /*9fe0*/  IADD3 R102, P4, R164, 0x2000, RZ ;  /* 0x00002000a4667810 */ /* 0x000fe40007f9e0ff */
[----:B------:R-:W-:Y:S02]  /*9ff0*/  LOP3.LUT R103, R16, 0x380, RZ, 0xc0, !PT ;  /* 0x0000038010677812 */ /* 0x000fe400078ec0ff */
[----:B------:R-:W-:Y:S02]  /*a000*/  LOP3.LUT R156, R20, R31, RZ, 0x3c, !PT ;  /* 0x0000001f149c7212 */ /* 0x000fe400078e3cff */
[----:B------:R-:W-:Y:S02]  /*a010*/  LOP3.LUT R6, R123, 0x380, RZ, 0xc0, !PT ;  /* 0x000003807b067812 */ /* 0x000fe400078ec0ff */
[----:B------:R-:W-:-:S02]  /*a020*/  LOP3.LUT R158, R23, R106, RZ, 0x3c, !PT ;  /* 0x0000006a179e7212 */ /* 0x000fc400078e3cff */
[----:B------:R-:W-:Y:S02]  /*a030*/  IADD3 R21, P3, R164, 0x1000, RZ ;  /* 0x00001000a4157810 */ /* 0x000fe40007f7e0ff */
[----:B------:R-:W-:Y:S02]  /*a040*/  LOP3.LUT R31, R22, 0x380, RZ, 0xc0, !PT ;  /* 0x00000380161f7812 */ /* 0x000fe400078ec0ff */
[----:B------:R-:W-:Y:S02]  /*a050*/  SHF.R.U64 R10, R10, 0x3, RZ ;  /* 0x000000030a0a7819 */ /* 0x000fe400000012ff */
[----:B------:R-:W-:Y:S02]  /*a060*/  SHF.R.U64 R12, R12, 0x3, RZ ;  /* 0x000000030c0c7819 */ /* 0x000fe400000012ff */
[----:B------:R-:W-:Y:S02]  /*a070*/  SHF.R.U64 R18, R18, 0x3, RZ ;  /* 0x0000000312127819 */ /* 0x000fe400000012ff */
[----:B------:R-:W-:-:S02]  /*a080*/  LOP3.LUT R23, R102, 0x380, RZ, 0xc0, !PT ;  /* 0x0000038066177812 */ /* 0x000fc400078ec0ff */
[----:B------:R-:W-:Y:S02]  /*a090*/  SHF.R.U64 R103, R103, 0x3, RZ ;  /* 0x0000000367677819 */ /* 0x000fe400000012ff */
[----:B------:R-:W-:Y:S02]  /*a0a0*/  SHF.R.U64 R6, R6, 0x3, RZ ;  /* 0x0000000306067819 */ /* 0x000fe400000012ff */
[----:B------:R-:W-:Y:S02]  /*a0b0*/  LOP3.LUT R20, R21, 0x380, RZ, 0xc0, !PT ;  /* 0x0000038015147812 */ /* 0x000fe400078ec0ff */
[----:B------:R-:W-:Y:S02]  /*a0c0*/  SHF.R.U64 R31, R31, 0x3, RZ ;  /* 0x000000031f1f7819 */ /* 0x000fe400000012ff */
[----:B------:R-:W-:Y:S02]  /*a0d0*/  LOP3.LUT R10, R10, R115, RZ, 0x3c, !PT ;  /* 0x000000730a0a7212 */ /* 0x000fe400078e3cff */
[----:B------:R-:W-:-:S02]  /*a0e0*/  LOP3.LUT R12, R12, R111, RZ, 0x3c, !PT ;  /* 0x0000006f0c0c7212 */ /* 0x000fc400078e3cff */
[----:B------:R-:W-:Y:S02]  /*a0f0*/  LOP3.LUT R18, R18, R107, RZ, 0x3c, !PT ;  /* 0x0000006b12127212 */ /* 0x000fe400078e3cff */
[----:B------:R-:W-:Y:S02]  /*a100*/  SHF.R.U64 R23, R23, 0x3, RZ ;  /* 0x0000000317177819 */ /* 0x000fe400000012ff */
[----:B------:R-:W-:Y:S02]  /*a110*/  LOP3.LUT R16, R103, R16, RZ, 0x3c, !PT ;  /* 0x0000001067107212 */ /* 0x000fe400078e3cff */
[C---:B------:R-:W-:Y:S02]  /*a120*/  IADD3 R103, P5, R164.reuse, 0x3000, RZ ;  /* 0x00003000a4677810 */ /* 0x040fe40007fbe0ff */
[C---:B------:R-:W-:Y:S02]  /*a130*/  IADD3 R107, P6, R164.reuse, 0x4000, RZ ;  /* 0x00004000a46b7810 */ /* 0x040fe40007fde0ff */
[----:B------:R-:W-:-:S02]  /*a140*/  IADD3 R111, P0, R164, 0x5000, RZ ;  /* 0x00005000a46f7810 */ /* 0x000fc40007f1e0ff */
[----:B------:R-:W-:Y:S02]  /*a150*/  IADD3 R115, P1, R164, 0x6000, RZ ;  /* 0x00006000a4737810 */ /* 0x000fe40007f3e0ff */
[----:B--2---:R-:W-:Y:S02]  /*a160*/  MOV R24, R4 ;  /* 0x0000000400187202 */ /* 0x004fe40000000f00 */
[----:B------:R-:W-:Y:S02]  /*a170*/  LOP3.LUT R6, R6, R123, RZ, 0x3c, !PT ;  /* 0x0000007b06067212 */ /* 0x000fe400078e3cff */
[----:B------:R-:W-:Y:S02]  /*a180*/  SHF.R.U64 R20, R20, 0x3, RZ ;  /* 0x0000000314147819 */ /* 0x000fe400000012ff */
[----:B------:R-:W-:Y:S02]  /*a190*/  LOP3.LUT R162, R31, R22, RZ, 0x3c, !PT ;  /* 0x000000161fa27212 */ /* 0x000fe400078e3cff */
[----:B------:R-:W-:-:S02]  /*a1a0*/  F2FP.F16.F32.PACK_AB R5, R35, R34 ;  /* 0x000000222305723e */ /* 0x000fc400000000ff */
[----:B------:R-:W-:Y:S01]  /*a1b0*/  LOP3.LUT R22, R23, R102, RZ, 0x3c, !PT ;  /* 0x0000006617167212 */ /* 0x000fe200078e3cff */
[----:B------:R-:W1:Y:S01]  /*a1c0*/  @P2 LDC R34, c[0x0][0xcec] ;  /* 0x00033b00ff222b82 */ /* 0x000e620000000800 */
[----:B------:R-:W-:Y:S01]  /*a1d0*/  LOP3.LUT R102, R103, 0x380, RZ, 0xc0, !PT ;  /* 0x0000038067667812 */ /* 0x000fe200078ec0ff */
[--C-:B------:R-:W-:Y:S01]  /*a1e0*/  IMAD.X R23, RZ, RZ, R165.reuse, P4 ;  /* 0x000000ffff177224 */ /* 0x100fe200020e06a5 */
[----:B------:R-:W-:Y:S02]  /*a1f0*/  LOP3.LUT R106, R107, 0x380, RZ, 0xc0, !PT ;  /* 0x000003806b6a7812 */ /* 0x000fe400078ec0ff */
[----:B------:R-:W-:Y:S02]  /*a200*/  LOP3.LUT R110, R111, 0x380, RZ, 0xc0, !PT ;  /* 0x000003806f6e7812 */ /* 0x000fe400078ec0ff */
[----:B------:R-:W-:Y:S02]  /*a210*/  LOP3.LUT R114, R115, 0x380, RZ, 0xc0, !PT ;  /* 0x0000038073727812 */ /* 0x000fe400078ec0ff */
[----:B------:R-:W-:Y:S01]  /*a220*/  LOP3.LUT R20, R20, R21, RZ, 0x3c, !PT ;  /* 0x0000001514147212 */ /* 0x000fe200078e3cff */
[----:B------:R-:W-:Y:S01]  /*a230*/  IMAD.X R21, RZ, RZ, R165, P3 ;  /* 0x000000ffff157224 */ /* 0x000fe200018e06a5 */
[----:B------:R-:W-:-:S02]  /*a240*/  MOV R25, R6 ;  /* 0x0000000600197202 */ /* 0x000fc40000000f00 */
[----:B------:R-:W-:Y:S02]  /*a250*/  F2FP.F16.F32.PACK_AB R6, R37, R172 ;  /* 0x000000ac2506723e */ /* 0x000fe400000000ff */
[----:B------:R-:W-:Y:S01]  /*a260*/  SHF.R.U64 R102, R102, 0x3, RZ ;  /* 0x0000000366667819 */ /* 0x000fe200000012ff */
[----:B------:R-:W2:Y:S01]  /*a270*/  @P2 LDC R37, c[0x0][0xcf0] ;  /* 0x00033c00ff252b82 */ /* 0x000ea20000000800 */
        /* <DEDUP_REMOVED lines=32> */
[----:B------:R-:W-:Y:S02]  /*a480*/  IADD3 R195, P3, R164, 0xf000, RZ ;  /* 0x0000f000a4c37810 */ /* 0x000fe40007f7e0ff */
[----:B------:R-:W-:-:S02]  /*a490*/  SHF.R.U64 R29, R29, 0x3, RZ ;  /* 0x000000031d1d7819 */ /* 0x000fc400000012ff */
[----:B------:R-:W-:Y:S01]  /*a4a0*/  F2FP.F16.F32.PACK_AB R7, R39, R38 ;  /* 0x000000262707723e */ /* 0x000fe200000000ff */
[----:B------:R-:W-:Y:S01]  /*a4b0*/  VIADD R39, R202, UR38 ;  /* 0x00000026ca277c36 */ /* 0x000fe20008000000 */
        /* <DEDUP_REMOVED lines=12> */
[----:B------:R-:W-:Y:S01]  /*a580*/  MOV R26, R8 ;  /* 0x00000008001a7202 */ /* 0x000fe20000000f00 */
[----:B------:R-:W-:Y:S01]  /*a590*/  IMAD.MOV.U32 R29, RZ, RZ, R165 ;  /* 0x000000ffff1d7224 */ /* 0x000fe200078e00a5 */
[----:B------:R-:W-:Y:S01]  /*a5a0*/  MOV R27, R10 ;  /* 0x0000000a001b7202 */ /* 0x000fe20000000f00 */
[----:B-1----:R-:W-:Y:S01]  /*a5b0*/  @P2 IMAD.HI.U32 R34, R39, R34, RZ ;  /* 0x0000002227222227 */ /* 0x002fe200078e00ff */
[----:B------:R-:W-:-:S02]  /*a5c0*/  MOV R165, R14 ;  /* 0x0000000e00a57202 */ /* 0x000fc40000000f00 */
[----:B------:R-:W-:Y:S01]  /*a5d0*/  F2FP.F16.F32.PACK_AB R4, R33, R171 ;  /* 0x000000ab2104723e */ /* 0x000fe200000000ff */
[----:B------:R-:W-:Y:S01]  /*a5e0*/  IMAD.MOV.U32 R33, RZ, RZ, R39 ;  /* 0x000000ffff217224 */ /* 0x000fe200078e0027 */
[----:B------:R-:W-:Y:S02]  /*a5f0*/  MOV R32, R12 ;  /* 0x0000000c00207202 */ /* 0x000fe40000000f00 */
[----:B------:R-:W-:Y:S01]  /*a600*/  MOV R156, R156 ;  /* 0x0000009c009c7202 */ /* 0x000fe20000000f00 */
[----:B------:R1:W-:Y:S01]  /*a610*/  STSM.16.M88.4 [R165], R4 ;  /* 0x00000004a5007844 */ /* 0x0003e20000000200 */
[----:B------:R-:W-:Y:S02]  /*a620*/  F2FP.F16.F32.PACK_AB R8, R41, R173 ;  /* 0x000000ad2908723e */ /* 0x000fe400000000ff */
[----:B------:R-:W-:Y:S02]  /*a630*/  F2FP.F16.F32.PACK_AB R9, R43, R42 ;  /* 0x0000002a2b09723e */ /* 0x000fe400000000ff */
[----:B------:R-:W-:-:S02]  /*a640*/  F2FP.F16.F32.PACK_AB R10, R45, R174 ;  /* 0x000000ae2d0a723e */ /* 0x000fc400000000ff */
[----:B------:R-:W-:Y:S02]  /*a650*/  F2FP.F16.F32.PACK_AB R11, R47, R46 ;  /* 0x0000002e2f0b723e */ /* 0x000fe400000000ff */
        /* <DEDUP_REMOVED lines=13> */
[----:B--2---:R-:W-:Y:S02]  /*a730*/  @P2 SHF.R.U32.HI R33, RZ, R37, R34 ;  /* 0x00000025ff212219 */ /* 0x004fe40000011622 */
[----:B------:R-:W-:Y:S01]  /*a740*/  MOV R160, R160 ;  /* 0x000000a000a07202 */ /* 0x000fe20000000f00 */
[----:B------:R2:W-:Y:S01]  /*a750*/  STSM.16.M88.4 [R35], R16 ;  /* 0x0000001023007844 */ /* 0x0005e20000000200 */
[----:B-1----:R-:W-:Y:S02]  /*a760*/  F2FP.F16.F32.PACK_AB R4, R65, R179 ;  /* 0x000000b34104723e */ /* 0x002fe400000000ff */
[----:B------:R-:W-:Y:S02]  /*a770*/  F2FP.F16.F32.PACK_AB R5, R67, R66 ;  /* 0x000000424305723e */ /* 0x000fe400000000ff */
[----:B------:R-:W-:Y:S02]  /*a780*/  F2FP.F16.F32.PACK_AB R6, R69, R180 ;  /* 0x000000b44506723e */ /* 0x000fe400000000ff */
[----:B------:R-:W-:-:S02]  /*a790*/  F2FP.F16.F32.PACK_AB R7, R71, R70 ;  /* 0x000000464707723e */ /* 0x000fc400000000ff */
[----:B------:R-:W-:Y:S02]  /*a7a0*/  MOV R158, R158 ;  /* 0x0000009e009e7202 */ /* 0x000fe40000000f00 */
[----:B---3--:R-:W-:Y:S01]  /*a7b0*/  F2FP.F16.F32.PACK_AB R8, R73, R181 ;  /* 0x000000b54908723e */ /* 0x008fe200000000ff */
[----:B------:R-:W-:Y:S01]  /*a7c0*/  STSM.16.M88.4 [R160], R4 ;  /* 0x00000004a0007844 */ /* 0x000fe20000000200 */
[----:B------:R-:W-:Y:S02]  /*a7d0*/  F2FP.F16.F32.PACK_AB R9, R75, R74 ;  /* 0x0000004a4b09723e */ /* 0x000fe400000000ff */
[----:B------:R-:W-:Y:S01]  /*a7e0*/  F2FP.F16.F32.PACK_AB R10, R77, R182 ;  /* 0x000000b64d0a723e */ /* 0x000fe200000000ff */
[----:B--2---:R-:W-:Y:S01]  /*a7f0*/  IMAD.MOV R35, RZ, RZ, -R33 ;  /* 0x000000ffff237224 */ /* 0x004fe200078e0a21 */
[----:B------:R-:W-:Y:S02]  /*a800*/  F2FP.F16.F32.PACK_AB R11, R79, R78 ;  /* 0x0000004e4f0b723e */ /* 0x000fe400000000ff */
[----:B------:R-:W-:Y:S01]  /*a810*/  MOV R154, R154 ;  /* 0x0000009a009a7202 */ /* 0x000fe20000000f00 */
[----:B------:R-:W-:Y:S01]  /*a820*/  IMAD R35, R166, R35, R39 ;  /* 0x00000023a6237224 */ /* 0x000fe200078e0227 */
[----:B------:R-:W-:Y:S01]  /*a830*/  F2FP.F16.F32.PACK_AB R12, R81, R183 ;  /* 0x000000b7510c723e */ /* 0x000fe200000000ff */
[----:B------:R1:W-:Y:S01]  /*a840*/  STSM.16.M88.4 [R158], R8 ;  /* 0x000000089e007844 */ /* 0x0003e20000000200 */
        /* <DEDUP_REMOVED lines=8> */
[----:B------:R-:W-:Y:S01]  /*a8d0*/  F2FP.F16.F32.PACK_AB R19, R95, R94 ;  /* 0x0000005e5f13723e */ /* 0x000fe200000000ff */
[----:B-1----:R-:W-:Y:S01]  /*a8e0*/  IMAD.U32 R10, RZ, RZ, UR5 ;  /* 0x00000005ff0a7e24 */ /* 0x002fe2000f8e00ff */
[----:B------:R-:W-:Y:S01]  /*a8f0*/  SHF.R.S32.HI R9, RZ, 0x1f, R33 ;  /* 0x0000001fff097819 */ /* 0x000fe20000011421 */
[----:B------:R-:W-:Y:S01]  /*a900*/  ULDC UR5, c[0x0][0xb88] ;  /* 0x0002e20000057ab9 */ /* 0x000fe20000000800 */
[----:B------:R-:W-:Y:S01]  /*a910*/  SHF.R.S32.HI R8, RZ, 0x1f, R35 ;  /* 0x0000001fff087819 */ /* 0x000fe20000011423 */
[----:B------:R1:W-:Y:S01]  /*a920*/  STSM.16.M88.4 [R152], R16 ;  /* 0x0000001098007844 */ /* 0x0003e20000000200 */
[----:B------:R-:W-:Y:S02]  /*a930*/  MOV R150, R150 ;  /* 0x0000009600967202 */ /* 0x000fe40000000f00 */
[----:B------:R-:W-:Y:S02]  /*a940*/  F2FP.F16.F32.PACK_AB R4, R97, R187 ;  /* 0x000000bb6104723e */ /* 0x000fe400000000ff */
[----:B------:R-:W-:Y:S01]  /*a950*/  F2FP.F16.F32.PACK_AB R5, R99, R98 ;  /* 0x000000626305723e */ /* 0x000fe200000000ff */
[----:B--2---:R-:W-:Y:S01]  /*a960*/  VIADD R14, R225, UR38 ;  /* 0x00000026e10e7c36 */ /* 0x004fe20008000000 */
[----:B------:R-:W-:Y:S01]  /*a970*/  IADD3 R12, P0, R33, UR6, RZ ;  /* 0x00000006210c7c10 */ /* 0x000fe2000ff1e0ff */
[----:B------:R-:W-:Y:S01]  /*a980*/  IMAD R33, R166, UR5, RZ ;  /* 0x00000005a6217c24 */ /* 0x000fe2000f8e02ff */
[----:B------:R-:W-:-:S02]  /*a990*/  F2FP.F16.F32.PACK_AB R6, R101, R188 ;  /* 0x000000bc6506723e */ /* 0x000fc400000000ff */
[----:B------:R-:W-:Y:S01]  /*a9a0*/  IADD3.X R13, R9, UR7, R10, P0, !PT ;  /* 0x00000007090d7c10 */ /* 0x000fe200087fe40a */
[----:B------:R-:W-:Y:S01]  /*a9b0*/  ULDC.64 UR6, c[0x0][0xc88] ;  /* 0x0003220000067ab9 */ /* 0x000fe20000000a00 */
[----:B------:R-:W-:Y:S01]  /*a9c0*/  F2FP.F16.F32.PACK_AB R7, R40, R36 ;  /* 0x000000242807723e */ /* 0x000fe200000000ff */
[----:B------:R-:W-:Y:S01]  /*a9d0*/  IMAD R8, R8, UR6, RZ ;  /* 0x0000000608087c24 */ /* 0x000fe2000f8e02ff */
[----:B------:R-:W-:Y:S01]  /*a9e0*/  LOP3.LUT P0, RZ, R223, 0x3, RZ, 0xc0, !PT ;  /* 0x00000003dfff7812 */ /* 0x000fe2000780c0ff */
[----:B------:R-:W-:Y:S01]  /*a9f0*/  IMAD.WIDE.U32 R12, R35, UR6, R12 ;  /* 0x00000006230c7c25 */ /* 0x000fe2000f8e000c */
[----:B------:R-:W-:Y:S01]  /*aa00*/  F2FP.F16.F32.PACK_AB R9, R48, R44 ;  /* 0x0000002c3009723e */ /* 0x000fe200000000ff */
[----:B------:R2:W-:Y:S01]  /*aa10*/  STSM.16.M88.4 [R150], R4 ;  /* 0x0000000496007844 */ /* 0x0005e20000000200 */
[----:B------:R-:W-:Y:S01]  /*aa20*/  F2FP.F16.F32.PACK_AB R10, R109, R190 ;  /* 0x000000be6d0a723e */ /* 0x000fe200000000ff */
[----:B------:R-:W-:Y:S01]  /*aa30*/  IMAD R35, R35, UR7, R8 ;  /* 0x0000000723237c24 */ /* 0x000fe2000f8e0208 */
[----:B------:R-:W-:Y:S01]  /*aa40*/  ULDC.64 UR6, c[0x0][0xc50] ;  /* 0x0003140000067ab9 */ /* 0x000fe20000000a00 */
[----:B------:R-:W-:-:S02]  /*aa50*/  F2FP.F16.F32.PACK_AB R8, R105, R189 ;  /* 0x000000bd6908723e */ /* 0x000fc400000000ff */
[----:B-1----:R-:W-:Y:S02]  /*aa60*/  LEA R18, P3, R12, UR6, 0x2 ;  /* 0x000000060c127c11 */ /* 0x002fe4000f8610ff */
[----:B------:R-:W-:Y:S02]  /*aa70*/  F2FP.F16.F32.PACK_AB R11, R56, R52 ;  /* 0x00000034380b723e */ /* 0x000fe400000000ff */
[----:B------:R-:W-:Y:S01]  /*aa80*/  ISETP.GE.OR P1, PT, R14, R33, P0 ;  /* 0x000000210e00720c */ /* 0x000fe20000726670 */
[----:B------:R-:W-:Y:S01]  /*aa90*/  SHFL.IDX PT, R34, R18, RZ, 0x1c1f ;  /* 0x001c1fff12227589 */ /* 0x000fe200000e0000 */
[----:B------:R-:W-:Y:S02]  /*aaa0*/  F2FP.F16.F32.PACK_AB R15, R104, R100 ;  /* 0x00000064680f723e */ /* 0x000fe400000000ff */
[----:B------:R-:W-:Y:S01]  /*aab0*/  F2FP.F16.F32.PACK_AB R16, R137, R136 ;  /* 0x000000888910723e */ /* 0x000fe200000000ff */
[----:B------:R1:W-:Y:S01]  /*aac0*/  STSM.16.M88.4 [R164], R8 ;  /* 0x00000008a4007844 */ /* 0x0003e20000000200 */
[----:B--2---:R-:W-:Y:S01]  /*aad0*/  IMAD.IADD R5, R13, 0x1, R35 ;  /* 0x000000010d057824 */ /* 0x004fe200078e0223 */
[----:B------:R-:W-:Y:S01]  /*aae0*/  F2FP.F16.F32.PACK_AB R6, R117, R192 ;  /* 0x000000c07506723e */ /* 0x000fe200000000ff */
[----:B------:R-:W-:Y:S01]  /*aaf0*/  VIADD R4, R14, 0x8 ;  /* 0x000000080e047836 */ /* 0x000fe20000000000 */
[----:B------:R-:W-:Y:S01]  /*ab00*/  F2FP.F16.F32.PACK_AB R7, R72, R68 ;  /* 0x000000444807723e */ /* 0x000fe200000000ff */
[----:B------:R2:W-:Y:S01]  /*ab10*/  SHFL.IDX PT, R52, R18, 0x1, 0x1c1f ;  /* 0x003c1f0012347f89 */ /* 0x0005e200000e0000 */
[----:B------:R-:W-:-:S02]  /*ab20*/  LEA.HI.X R19, R12, UR7, R5, 0x2, P3 ;  /* 0x000000070c137c11 */ /* 0x000fc400098f1405 */
[----:B------:R-:W-:Y:S02]  /*ab30*/  ISETP.GE.OR P0, PT, R4, R33, P0 ;  /* 0x000000210400720c */ /* 0x000fe40000706670 */
[----:B------:R-:W-:Y:S01]  /*ab40*/  F2FP.F16.F32.PACK_AB R4, R113, R191 ;  /* 0x000000bf7104723e */ /* 0x000fe200000000ff */
[----:B------:R-:W3:Y:S01]  /*ab50*/  SHFL.IDX PT, R35, R19, RZ, 0x1c1f ;  /* 0x001c1fff13237589 */ /* 0x000ee200000e0000 */
[----:B------:R-:W-:Y:S02]  /*ab60*/  F2FP.F16.F32.PACK_AB R5, R64, R60 ;  /* 0x0000003c4005723e */ /* 0x000fe400000000ff */
[----:B------:R-:W-:Y:S01]  /*ab70*/  F2FP.F16.F32.PACK_AB R12, R129, R128 ;  /* 0x00000080810c723e */ /* 0x000fe200000000ff */
[----:B------:R4:W0:Y:S01]  /*ab80*/  SHFL.IDX PT, R53, R19, 0x1, 0x1c1f ;  /* 0x003c1f0013357f89 */ /* 0x00082200000e0000 */
[----:B-1----:R-:W-:Y:S02]  /*ab90*/  F2FP.F16.F32.PACK_AB R8, R121, R193 ;  /* 0x000000c17908723e */ /* 0x002fe400000000ff */
[----:B------:R-:W-:Y:S01]  /*aba0*/  F2FP.F16.F32.PACK_AB R9, R80, R76 ;  /* 0x0000004c5009723e */ /* 0x000fe200000000ff */
[----:B------:R1:W-:Y:S01]  /*abb0*/  STSM.16.M88.4 [R32], R4 ;  /* 0x0000000420007844 */ /* 0x0003e20000000200 */
[----:B------:R-:W-:-:S02]  /*abc0*/  F2FP.F16.F32.PACK_AB R10, R125, R124 ;  /* 0x0000007c7d0a723e */ /* 0x000fc400000000ff */
[----:B------:R-:W-:Y:S02]  /*abd0*/  F2FP.F16.F32.PACK_AB R11, R88, R84 ;  /* 0x00000054580b723e */ /* 0x000fe400000000ff */
[----:B------:R-:W-:Y:S02]  /*abe0*/  F2FP.F16.F32.PACK_AB R13, R96, R92 ;  /* 0x0000005c600d723e */ /* 0x000fe400000000ff */
[----:B------:R-:W-:Y:S01]  /*abf0*/  F2FP.F16.F32.PACK_AB R14, R133, R132 ;  /* 0x00000084850e723e */ /* 0x000fe200000000ff */
[----:B------:R-:W-:Y:S01]  /*ac00*/  STSM.16.M88.4 [R27], R8 ;  /* 0x000000081b007844 */ /* 0x000fe20000000200 */
[----:B------:R-:W-:Y:S02]  /*ac10*/  F2FP.F16.F32.PACK_AB R17, R112, R108 ;  /* 0x0000006c7011723e */ /* 0x000fe400000000ff */
[----:B--2---:R-:W-:Y:S01]  /*ac20*/  F2FP.F16.F32.PACK_AB R18, R141, R140 ;  /* 0x0000008c8d12723e */ /* 0x004fe200000000ff */
[----:B------:R-:W-:Y:S01]  /*ac30*/  STSM.16.M88.4 [R26], R12 ;  /* 0x0000000c1a007844 */ /* 0x000fe20000000200 */
[----:B----4-:R-:W-:-:S02]  /*ac40*/  F2FP.F16.F32.PACK_AB R19, R120, R116 ;  /* 0x000000747813723e */ /* 0x010fc400000000ff */
[----:B------:R-:W-:Y:S01]  /*ac50*/  F2FP.F16.F32.PACK_AB R36, R145, R144 ;  /* 0x000000909124723e */ /* 0x000fe200000000ff */
[----:B-1----:R-:W1:Y:S01]  /*ac60*/  @P2 LDC R7, c[0x0][0xcf0] ;  /* 0x00033c00ff072b82 */ /* 0x002e620000000800 */
[----:B------:R-:W-:Y:S01]  /*ac70*/  F2FP.F16.F32.PACK_AB R37, R169, R168 ;  /* 0x000000a8a925723e */ /* 0x000fe200000000ff */
[----:B------:R-:W-:Y:S01]  /*ac80*/  STSM.16.M88.4 [R25], R16 ;  /* 0x0000001019007844 */ /* 0x000fe20000000200 */
[----:B------:R-:W-:Y:S02]  /*ac90*/  F2FP.F16.F32.PACK_AB R38, R149, R148 ;  /* 0x000000949526723e */ /* 0x000fe400000000ff */
[----:B------:R-:W-:Y:S02]  /*aca0*/  F2FP.F16.F32.PACK_AB R39, R0, R170 ;  /* 0x000000aa0027723e */ /* 0x000fe400000000ff */
[----:B------:R-:W-:-:S03]  /*acb0*/  LOP3.LUT R30, R195, 0x380, RZ, 0xc0, !PT ;  /* 0x00000380c31e7812 */ /* 0x000fc600078ec0ff */
[----:B------:R-:W-:Y:S01]  /*acc0*/  STSM.16.M88.4 [R24], R36 ;  /* 0x0000002418007844 */ /* 0x000fe20000000200 */
[----:B------:R-:W-:Y:S01]  /*acd0*/  IMAD R0, R218, 0x20, R221 ;  /* 0x00000020da007824 */ /* 0x000fe200078e02dd */
[----:B------:R-:W-:Y:S01]  /*ace0*/  UIMAD UR5, UR10, UR8, URZ ;  /* 0x000000080a0572a4 */ /* 0x000fe2000f8e023f */
[----:B------:R-:W-:Y:S01]  /*acf0*/  SHF.R.U64 R30, R30, 0x3, RZ ;  /* 0x000000031e1e7819 */ /* 0x000fe200000012ff */
[----:B------:R-:W-:Y:S01]  /*ad00*/  BAR.SYNC.DEFER_BLOCKING 0x1, 0x100 ;  /* 0x0044000000007b1d */ /* 0x000fe20000010000 */
[----:B------:R-:W-:Y:S01]  /*ad10*/  VIADD R4, R0, UR38 ;  /* 0x0000002600047c36 */ /* 0x000fe20008000000 */
[----:B------:R-:W-:Y:S01]  /*ad20*/  UIMAD.WIDE.U32 UR6, UR11, UR8, URZ ;  /* 0x000000080b0672a5 */ /* 0x000fe2000f8e003f */
[----:B------:R-:W-:-:S03]  /*ad30*/  LOP3.LUT R30, R30, R195, RZ, 0x3c, !PT ;  /* 0x000000c31e1e7212 */ /* 0x000fc600078e3cff */
[----:B---3--:R2:W-:Y:S01]  /*ad40*/  @!P1 ST.E desc[UR60][R34.64], R3 ;  /* 0x0000000322009985 */ /* 0x0085e2000c10193c */
[----:B------:R-:W-:-:S03]  /*ad50*/  UIMAD UR5, UR11, UR9, UR5 ;  /* 0x000000090b0572a4 */ /* 0x000fc6000f8e0205 */
[----:B------:R-:W-:Y:S01]  /*ad60*/  ULDC.64 UR10, c[0x0][0xbf0] ;  /* 0x0002fc00000a7ab9 */ /* 0x000fe20000000a00 */
[----:B--2---:R-:W2:Y:S01]  /*ad70*/  @P2 LDC R3, c[0x0][0xcec] ;  /* 0x00033b00ff032b82 */ /* 0x004ea20000000800 */
[----:B------:R-:W-:Y:S01]  /*ad80*/  UIMAD UR8, UR12, UR10, URZ ;  /* 0x0000000a0c0872a4 */ /* 0x000fe2000f8e023f */
[----:B------:R-:W-:Y:S01]  /*ad90*/  IMAD.MOV.U32 R5, RZ, RZ, R4 ;  /* 0x000000ffff057224 */ /* 0x000fe200078e0004 */
[----:B------:R-:W-:Y:S01]  /*ada0*/  UIADD3 UR7, UR7, UR5, URZ ;  /* 0x0000000507077290 */ /* 0x000fe2000fffe03f */
[----:B0-----:R0:W-:Y:S01]  /*adb0*/  @!P0 ST.E desc[UR60][R52.64], R2 ;  /* 0x0000000234008985 */ /* 0x0011e2000c10193c */
[----:B------:R-:W-:Y:S02]  /*adc0*/  UIMAD UR5, UR13, UR11, UR8 ;  /* 0x0000000b0d0572a4 */ /* 0x000fe4000f8e0208 */
[----:B------:R-:W-:Y:S01]  /*add0*/  UIMAD.WIDE.U32 UR6, UR13, UR10, UR6 ;  /* 0x0000000a0d0672a5 */ /* 0x000fe2000f8e0006 */
[----:B------:R3:W5:Y:S01]  /*ade0*/  LD.E.128 R40, desc[UR60][R28.64] ;  /* 0x0000003c1c287980 */ /* 0x000762000c101d00 */
[----:B------:R-:W-:-:S02]  /*adf0*/  ULDC.64 UR8, c[0x0][0xbe0] ;  /* 0x0002f80000087ab9 */ /* 0x000fc40000000a00 */
[----:B------:R-:W-:Y:S01]  /*ae00*/  UIADD3 UR5, UR7, UR5, URZ ;  /* 0x0000000507057290 */ /* 0x000fe2000fffe03f */
[----:B------:R3:W5:Y:S01]  /*ae10*/  LD.E.128 R44, desc[UR60][R20.64] ;  /* 0x0000003c142c7980 */ /* 0x000762000c101d00 */
[----:B--2---:R-:W-:-:S03]  /*ae20*/  @P2 IMAD.HI.U32 R0, R4, R3, RZ ;  /* 0x0000000304002227 */ /* 0x004fc600078e00ff */
[----:B------:R3:W5:Y:S02]  /*ae30*/  LD.E.128 R48, desc[UR60][R22.64] ;  /* 0x0000003c16307980 */ /* 0x000764000c101d00 */
[----:B-1----:R-:W-:Y:S01]  /*ae40*/  @P2 SHF.R.U32.HI R5, RZ, R7, R0 ;  /* 0x00000007ff052219 */ /* 0x002fe20000011600 */
[----:B0-----:R-:W-:Y:S01]  /*ae50*/  IMAD.U32 R2, RZ, RZ, UR6 ;  /* 0x00000006ff027e24 */ /* 0x001fe2000f8e00ff */
        /* <DEDUP_REMOVED lines=23> */
[----:B------:R-:W-:Y:S01]  /*afd0*/  IMAD.IADD R3, R3, 0x1, R9 ;  /* 0x0000000103037824 */ /* 0x000fe200078e0209 */
[----:B------:R-:W-:Y:S01]  /*afe0*/  BSSY B1, `(.L_x_13469) ;  /* 0x000002b000017945 */ /* 0x000fe20003800000 */
[----:B------:R-:W-:Y:S01]  /*aff0*/  IMAD R4, R0, UR6, RZ ;  /* 0x0000000600047c24 */ /* 0x000fe2000f8e02ff */
[----:B------:R-:W-:Y:S01]  /*b000*/  @!PT LDS RZ, [RZ] ;  /* 0x00000000fffff984 */ /* 0x000fe20000000800 */
[----:B------:R-:W-:Y:S01]  /*b010*/  @!PT LDS RZ, [RZ] ;  /* 0x00000000fffff984 */ /* 0x000fe20000000800 */
[----:B------:R-:W-:Y:S01]  /*b020*/  @!PT LDS RZ, [RZ] ;  /* 0x00000000fffff984 */ /* 0x000fe20000000800 */
[----:B------:R-:W-:Y:S01]  /*b030*/  @!PT LDS RZ, [RZ] ;  /* 0x00000000fffff984 */ /* 0x000fe20000000800 */
[----:B------:R0:W-:Y:S06]  /*b040*/  MEMBAR.ALL.CTA ;  /* 0x0000000000007992 */ /* 0x0001ec0000008000 */
[----:B0-----:R-:W0:Y:S01]  /*b050*/  FENCE.VIEW.ASYNC.S ;  /* 0x00000000000073c6 */ /* 0x001e220000000000 */
[----:B------:R-:W-:-:S02]  /*b060*/  VIADD R12, R221, UR38 ;  /* 0x00000026dd0c7c36 */ /* 0x000fc40008000000 */
[C---:B------:R-:W-:Y:S02]  /*b070*/  IMAD R5, R7.reuse, UR7, R4 ;  /* 0x0000000707057c24 */ /* 0x040fe4000f8e0204 */
[----:B------:R-:W-:Y:S01]  /*b080*/  IMAD.WIDE.U32 R2, R7, UR6, R2 ;  /* 0x0000000607027c25 */ /* 0x000fe2000f8e0002 */
[----:B------:R-:W-:Y:S01]  /*b090*/  ISETP.GE.AND P2, PT, R12, R33, PT ;  /* 0x000000210c00720c */ /* 0x000fe20003f46270 */
[----:B------:R-:W-:Y:S02]  /*b0a0*/  ULDC.64 UR6, c[0x0][0xb80] ;  /* 0x0002e00000067ab9 */ /* 0x000fe40000000a00 */
[----:B------:R-:W-:Y:S01]  /*b0b0*/  IMAD.IADD R3, R3, 0x1, R5 ;  /* 0x0000000103037824 */ /* 0x000fe200078e0205 */
[----:B------:R-:W-:Y:S01]  /*b0c0*/  LEA R10, P3, R2, UR6, 0x1 ;  /* 0x00000006020a7c11 */ /* 0x000fe2000f8608ff */
[----:B------:R-:W-:Y:S02]  /*b0d0*/  VIADD R194, R194, 0x32420 ;  /* 0x00032420c2c27836 */ /* 0x000fe40000000000 */
[----:B------:R-:W-:Y:S01]  /*b0e0*/  VIADD R0, R12, 0x20 ;  /* 0x000000200c007836 */ /* 0x000fe20000000000 */
[----:B------:R-:W-:Y:S01]  /*b0f0*/  LEA.HI.X R11, R2, UR7, R3, 0x1, P3 ;  /* 0x00000007020b7c11 */ /* 0x000fe200098f0c03 */
[----:B0-----:R3:W0:Y:S01]  /*b100*/  SHFL.IDX PT, R13, R10, RZ, 0x181f ;  /* 0x00181fff0a0d7589 */ /* 0x00162200000e0000 */
[----:B------:R-:W-:-:S02]  /*b110*/  PRMT R194, RZ, 0x654, R194 ;  /* 0x00000654ffc27816 */ /* 0x000fc400000000c2 */
[-C--:B------:R-:W-:Y:S01]  /*b120*/  ISETP.GE.AND P1, PT, R0, R33.reuse, PT ;  /* 0x000000210000720c */ /* 0x080fe20003f26270 */
[----:B------:R-:W-:Y:S01]  /*b130*/  VIADD R0, R12, 0x40 ;  /* 0x000000400c007836 */ /* 0x000fe20000000000 */
[----:B------:R3:W1:Y:S01]  /*b140*/  SHFL.IDX PT, R9, R11, RZ, 0x181f ;  /* 0x00181fff0b097589 */ /* 0x00066200000e0000 */
[----:B------:R3:W-:Y:S03]  /*b150*/  SYNCS.ARRIVE.TRANS64.RED.A1T0 RZ, [R194+URZ], RZ ;  /* 0x000000ffc2ff79a7 */ /* 0x0007e6000810043f */
        /* <DEDUP_REMOVED lines=19> */
.L_x_13470:
[----:B------:R-:W-:Y:S05]  /*b290*/  BSYNC B1 ;  /* 0x0000000000017941 */ /* 0x000fea0003800000 */
.L_x_13469:
[----:B-12---:R1:W2:Y:S01]  /*b2a0*/  SHFL.IDX PT, R9, R11, 0x1, 0x181f ;  /* 0x00381f000b097f89 */ /* 0x0062a200000e0000 */
        /* <DEDUP_REMOVED lines=10> */
[----:B--2---:R-:W-:Y:S02]  /*b350*/  @!P4 LEA.HI.X R3, R200, R9, R231, 0x1, P6 ;  /* 0x00000009c803c211 */ /* 0x004fe400030f0ce7 */
        /* <DEDUP_REMOVED lines=9> */
.L_x_13472:
[----:B------:R-:W-:Y:S05]  /*b3f0*/  BSYNC B1 ;  /* 0x0000000000017941 */ /* 0x000fea0003800000 */
.L_x_13471:
[----:B--2---:R2:W0:Y:S01]  /*b400*/  SHFL.IDX PT, R9, R11, 0x2, 0x181f ;  /* 0x00581f000b097f89 */ /* 0x00442200000e0000 */
        /* <DEDUP_REMOVED lines=20> */
.L_x_13474:
[----:B------:R-:W-:Y:S05]  /*b550*/  BSYNC B1 ;  /* 0x0000000000017941 */ /* 0x000fea0003800000 */
.L_x_13473:
[----:B------:R-:W-:Y:S01]  /*b560*/  VIADD R0, R12, 0x60 ;  /* 0x000000600c007836 */ /* 0x000fe20000000000 */
[----:B-123--:R-:W1:Y:S04]  /*b570*/  SHFL.IDX PT, R11, R11, 0x3, 0x181f ;  /* 0x00781f000b0b7f89 */ /* 0x00ee6800000e0000 */
[----:B------:R-:W-:Y:S01]  /*b580*/  ISETP.GE.AND P0, PT, R0, R33, PT ;  /* 0x000000210000720c */ /* 0x000fe20003f06270 */
[----:B0-----:R0:W2:-:S12]  /*b590*/  SHFL.IDX PT, R9, R10, 0x3, 0x181f ;  /* 0x00781f000a097f89 */ /* 0x00109800000e0000 */
        /* <DEDUP_REMOVED lines=10> */
[----:B----4-:R-:W-:Y:S01]  /*b640*/  @!P5 LEA.HI.X R7, R204, R11, R229, 0x1, P2 ;  /* 0x0000000bcc07d211 */ /* 0x010fe200010f0ce5 */
        /* <DEDUP_REMOVED lines=9> */
.L_x_13468:
[----:B------:R-:W1:Y:S01]  /*b6e0*/  LDC R8, c[0x0][0xce8] ;  /* 0x00033a00ff087b82 */ /* 0x000e620000000800 */
[----:B------:R-:W-:Y:S01]  /*b6f0*/  R2UR UR6, R219 ;  /* 0x00000000db0672ca */ /* 0x000fe200000e0000 */
[----:B------:R-:W-:Y:S01]  /*b700*/  BSSY B1, `(.L_x_13476) ;  /* 0x0000034000017945 */ /* 0x000fe20003800000 */
[----:B------:R-:W-:Y:S01]  /*b710*/  R2UR UR5, R220 ;  /* 0x00000000dc0572ca */ /* 0x000fe200000e0000 */
[----:B------:R-:W-:Y:S01]  /*b720*/  IMAD R6, R218, 0x20, R221 ;  /* 0x00000020da067824 */ /* 0x000fe200078e02dd */
[----:B------:R-:W-:-:S09]  /*b730*/  ISETP.GE.AND P0, PT, R232, 0x80, PT ;  /* 0x00000080e800780c */ /* 0x000fd20003f06270 */
[----:B------:R-:W-:Y:S02]  /*b740*/  USHF.R.S32.HI UR8, URZ, 0x1f, UR6 ;  /* 0x0000001f3f087899 */ /* 0x000fe40008011406 */
[----:B------:R-:W-:Y:S01]  /*b750*/  USHF.R.S32.HI UR9, URZ, 0x1f, UR5 ;  /* 0x0000001f3f097899 */ /* 0x000fe20008011405 */
[----:B-1----:R-:W-:-:S13]  /*b760*/  ISETP.NE.AND P1, PT, R8, 0x1, PT ;  /* 0x000000010800780c */ /* 0x002fda0003f25270 */
[----:B------:R-:W1:Y:S08]  /*b770*/  @P1 LDC R9, c[0x0][0xcec] ;  /* 0x00033b00ff091b82 */ /* 0x000e700000000800 */
[----:B------:R-:W2:Y:S01]  /*b780*/  @P1 LDC R11, c[0x0][0xcf0] ;  /* 0x00033c00ff0b1b82 */ /* 0x000ea20000000800 */
[----:B------:R-:W-:Y:S05]  /*b790*/  @P0 BRA `(.L_x_13477) ;  /* 0x0000000000a80947 */ /* 0x000fea0003800000 */
[----:B------:R-:W3:Y:S01]  /*b7a0*/  S2R R0, SR_TID.X ;  /* 0x0000000000007919 */ /* 0x000ee20000002100 */
[----:B------:R-:W4:Y:S01]  /*b7b0*/  LDC R3, c[0x0][0xce8] ;  /* 0x00033a00ff037b82 */ /* 0x000f220000000800 */
[----:B------:R-:W-:Y:S01]  /*b7c0*/  IMAD.U32 R4, RZ, RZ, UR38 ;  /* 0x00000026ff047e24 */ /* 0x000fe2000f8e00ff */
[----:B------:R-:W-:Y:S02]  /*b7d0*/  ULDC UR5, c[0x0][0xb88] ;  /* 0x0002e20000057ab9 */ /* 0x000fe40000000800 */
[----:B----4-:R-:W-:Y:S02]  /*b7e0*/  IMAD R5, R3, UR5, RZ ;  /* 0x0000000503057c24 */ /* 0x010fe4000f8e02ff */
[----:B---3--:R-:W-:-:S04]  /*b7f0*/  IADD3 R4, R4, -0x80, R0 ;  /* 0xffffff8004047810 */ /* 0x008fc80007ffe000 */
        /* <DEDUP_REMOVED lines=8> */
[----:B------:R-:W3:Y:S02]  /*b880*/  @P0 LDC R5, c[0x0][0xcec] ;  /* 0x00033b00ff050b82 */ /* 0x000ee40000000800 */
[----:B------:R-:W-:Y:S02]  /*b890*/  UIMAD.WIDE.U32 UR6, UR13, UR10, URZ ;  /* 0x0000000a0d0672a5 */ /* 0x000fe4000f8e003f */
[----:B------:R-:W-:-:S03]  /*b8a0*/  UIMAD UR5, UR13, UR11, UR5 ;  /* 0x0000000b0d0572a4 */ /* 0x000fc6000f8e0205 */
[----:B------:R-:W-:Y:S01]  /*b8b0*/  ULDC.64 UR10, c[0x0][0xc98] ;  /* 0x00032600000a7ab9 */ /* 0x000fe20000000a00 */
[----:B------:R-:W4:Y:S01]  /*b8c0*/  @P0 LDC R7, c[0x0][0xcf0] ;  /* 0x00033c00ff070b82 */ /* 0x000f220000000800 */
[----:B------:R-:W-:Y:S02]  /*b8d0*/  UIADD3 UR7, UR7, UR5, URZ ;  /* 0x0000000507077290 */ /* 0x000fe4000fffe03f */
[----:B------:R-:W-:Y:S02]  /*b8e0*/  UIMAD UR5, UR9, UR10, URZ ;  /* 0x0000000a090572a4 */ /* 0x000fe4000f8e023f */
[----:B------:R-:W-:Y:S02]  /*b8f0*/  UIMAD.WIDE.U32 UR6, UR12, UR10, UR6 ;  /* 0x0000000a0c0672a5 */ /* 0x000fe4000f8e0006 */
[----:B------:R-:W-:-:S03]  /*b900*/  UIMAD UR5, UR12, UR11, UR5 ;  /* 0x0000000b0c0572a4 */ /* 0x000fc6000f8e0205 */
[----:B------:R-:W-:Y:S01]  /*b910*/  ULDC.64 UR10, c[0x0][0xc88] ;  /* 0x00032200000a7ab9 */ /* 0x000fe20000000a00 */
[----:B---3--:R-:W-:-:S05]  /*b920*/  @P0 IMAD.HI.U32 R0, R4, R5, RZ ;  /* 0x0000000504000227 */ /* 0x008fca00078e00ff */
[----:B----4-:R-:W-:-:S05]  /*b930*/  @P0 SHF.R.U32.HI R2, RZ, R7, R0 ;  /* 0x00000007ff020219 */ /* 0x010fca0000011600 */
        /* <DEDUP_REMOVED lines=16> */
.L_x_13477:
[----:B------:R-:W-:Y:S05]  /*ba40*/  BSYNC B1 ;  /* 0x0000000000017941 */ /* 0x000fea0003800000 */
.L_x_13476:
[----:B------:R-:W-:Y:S01]  /*ba50*/  R2UR UR13, R219 ;  /* 0x00000000db0d72ca */ /* 0x000fe200000e0000 */
[----:B------:R-:W-:Y:S01]  /*ba60*/  ULDC.64 UR10, c[0x0][0xbe8] ;  /* 0x0002fa00000a7ab9 */ /* 0x000fe20000000a00 */
[----:B------:R-:W-:Y:S01]  /*ba70*/  R2UR UR12, R220 ;  /* 0x00000000dc0c72ca */ /* 0x000fe200000e0000 */
[----:B------:R-:W-:Y:S01]  /*ba80*/  UIMAD UR5, UR8, UR10, URZ ;  /* 0x0000000a080572a4 */ /* 0x000fe2000f8e023f */
[----:B------:R-:W-:Y:S01]  /*ba90*/  VIADD R6, R6, UR38 ;  /* 0x0000002606067c36 */ /* 0x000fe20008000000 */
[----:B------:R-:W-:Y:S01]  /*baa0*/  BSSY B1, `(.L_x_13478) ;  /* 0x000003c000017945 */ /* 0x000fe20003800000 */
[----:B------:R-:W-:Y:S02]  /*bab0*/  VIADD R10, R221, UR38 ;  /* 0x00000026dd0a7c36 */ /* 0x000fe40008000000 */
[----:B-1----:R-:W-:-:S04]  /*bac0*/  @P1 IMAD.HI.U32 R0, R6, R9, RZ ;  /* 0x0000000906001227 */ /* 0x002fc800078e00ff */
[----:B---3--:R-:W-:Y:S01]  /*bad0*/  IMAD.MOV.U32 R5, RZ, RZ, R6 ;  /* 0x000000ffff057224 */ /* 0x008fe200078e0006 */
[----:B------:R-:W-:Y:S01]  /*bae0*/  UIMAD.WIDE.U32 UR6, UR13, UR10, URZ ;  /* 0x0000000a0d0672a5 */ /* 0x000fe2000f8e003f */
[----:B--2---:R-:W-:Y:S01]  /*baf0*/  @P1 SHF.R.U32.HI R5, RZ, R11, R0 ;  /* 0x0000000bff051219 */ /* 0x004fe20000011600 */
        /* <DEDUP_REMOVED lines=9> */
[----:B------:R-:W-:Y:S02]  /*bb90*/  ULDC.64 UR8, c[0x0][0xbe0] ;  /* 0x0002f80000087ab9 */ /* 0x000fe40000000a00 */
        /* <DEDUP_REMOVED lines=29> */
[----:B------:R-:W-:Y:S02]  /*bd70*/  ISETP.GE.AND P4, PT, R205, UR5, PT ;  /* 0x00000005cd007c0c */ /* 0x000fe4000bf86270 */
[----:B------:R-:W-:Y:S02]  /*bd80*/  ISETP.GE.AND P3, PT, R204, UR5, PT ;  /* 0x00000005cc007c0c */ /* 0x000fe4000bf66270 */
[----:B------:R-:W-:-:S07]  /*bd90*/  ISETP.GE.AND P2, PT, R206, UR5, PT ;  /* 0x00000005ce007c0c */ /* 0x000fce000bf46270 */
[----:B--2---:R-:W-:-:S04]  /*bda0*/  @!P5 LEA R12, P6, R200, R5, 0x1 ;  /* 0x00000005c80cd211 */ /* 0x004fc800078c08ff */
[----:B---3--:R-:W-:Y:S02]  /*bdb0*/  @!P5 LEA.HI.X R13, R200, R3, R231, 0x1, P6 ;  /* 0x00000003c80dd211 */ /* 0x008fe400030f0ce7 */
        /* <DEDUP_REMOVED lines=10> */
.L_x_13479:
[----:B------:R-:W-:Y:S05]  /*be60*/  BSYNC B1 ;  /* 0x0000000000017941 */ /* 0x000fea0003800000 */
.L_x_13478:
[----:B---34-:R3:W4:Y:S01]  /*be70*/  SHFL.IDX PT, R3, R6, 0x1, 0x181f ;  /* 0x00381f0006037f89 */ /* 0x01872200000e0000 */
[----:B------:R-:W-:Y:S03]  /*be80*/  BSSY B1, `(.L_x_13480) ;  /* 0x0000014000017945 */ /* 0x000fe60003800000 */
[----:B--2---:R3:W2:Y:S01]  /*be90*/  SHFL.IDX PT, R5, R4, 0x1, 0x181f ;  /* 0x00381f0004057f89 */ /* 0x0046a200000e0000 */
[----:B------:R-:W-:Y:S05]  /*bea0*/  @P1 BRA `(.L_x_13481) ;  /* 0x0000000000441947 */ /* 0x000fea0003800000 */
[----:B------:R-:W-:Y:S02]  /*beb0*/  ULDC UR5, c[0x0][0xbc8] ;  /* 0x0002f20000057ab9 */ /* 0x000fe40000000800 */
[----:B------:R-:W-:Y:S02]  /*bec0*/  ISETP.GE.AND P4, PT, R200, UR5, PT ;  /* 0x00000005c8007c0c */ /* 0x000fe4000bf86270 */
[----:B------:R-:W-:Y:S02]  /*bed0*/  ISETP.GE.AND P3, PT, R205, UR5, PT ;  /* 0x00000005cd007c0c */ /* 0x000fe4000bf66270 */
[----:B------:R-:W-:Y:S02]  /*bee0*/  ISETP.GE.AND P2, PT, R204, UR5, PT ;  /* 0x00000005cc007c0c */ /* 0x000fe4000bf46270 */
[----:B------:R-:W-:-:S07]  /*bef0*/  ISETP.GE.AND P1, PT, R206, UR5, PT ;  /* 0x00000005ce007c0c */ /* 0x000fce000bf26270 */
[CC--:B--2---:R-:W-:Y:S02]  /*bf00*/  @!P4 LEA R12, P6, R200.reuse, R5.reuse, 0x1 ;  /* 0x00000005c80cc211 */ /* 0x0c4fe400078c08ff */
        /* <DEDUP_REMOVED lines=11> */
.L_x_13481:
[----:B------:R-:W-:Y:S05]  /*bfc0*/  BSYNC B1 ;  /* 0x0000000000017941 */ /* 0x000fea0003800000 */
.L_x_13480:
[----:B--2-4-:R2:W4:Y:S01]  /*bfd0*/  SHFL.IDX PT, R3, R6, 0x2, 0x181f ;  /* 0x00581f0006037f89 */ /* 0x01452200000e0000 */
        /* <DEDUP_REMOVED lines=20> */
.L_x_13483:
[----:B------:R-:W-:Y:S05]  /*c120*/  BSYNC B1 ;  /* 0x0000000000017941 */ /* 0x000fea0003800000 */
.L_x_13482:
[----:B------:R-:W-:Y:S01]  /*c130*/  VIADD R0, R10, 0x60 ;  /* 0x000000600a007836 */ /* 0x000fe20000000000 */
[----:B0---4-:R0:W4:Y:S04]  /*c140*/  SHFL.IDX PT, R3, R6, 0x3, 0x181f ;  /* 0x00781f0006037f89 */ /* 0x01112800000e0000 */
[----:B------:R-:W-:Y:S01]  /*c150*/  ISETP.GE.AND P0, PT, R0, R9, PT ;  /* 0x000000090000720c */ /* 0x000fe20003f06270 */
[----:B------:R0:W0:-:S12]  /*c160*/  SHFL.IDX PT, R5, R4, 0x3, 0x181f ;  /* 0x00781f0004057f89 */ /* 0x00001800000e0000 */
[----:B------:R-:W-:Y:S05]  /*c170*/  @P0 BRA `(.L_x_13475) ;  /* 0x0000000000440947 */ /* 0x000fea0003800000 */
[----:B------:R-:W-:Y:S02]  /*c180*/  ULDC UR5, c[0x0][0xbc8] ;  /* 0x0002f20000057ab9 */ /* 0x000fe40000000800 */
[----:B------:R-:W-:Y:S02]  /*c190*/  ISETP.GE.AND P3, PT, R200, UR5, PT ;  /* 0x00000005c8007c0c */ /* 0x000fe4000bf66270 */
[----:B------:R-:W-:Y:S02]  /*c1a0*/  ISETP.GE.AND P2, PT, R205, UR5, PT ;  /* 0x00000005cd007c0c */ /* 0x000fe4000bf46270 */
[----:B------:R-:W-:Y:S02]  /*c1b0*/  ISETP.GE.AND P1, PT, R204, UR5, PT ;  /* 0x00000005cc007c0c */ /* 0x000fe4000bf26270 */
[----:B------:R-:W-:-:S07]  /*c1c0*/  ISETP.GE.AND P0, PT, R206, UR5, PT ;  /* 0x00000005ce007c0c */ /* 0x000fce000bf06270 */
[-C--:B0123--:R-:W-:Y:S02]  /*c1d0*/  @!P3 LEA R6, P6, R200, R5.reuse, 0x1 ;  /* 0x00000005c806b211 */ /* 0x08ffe400078c08ff */
        /* <DEDUP_REMOVED lines=11> */
.L_x_13475:
[----:B------:R-:W-:Y:S05]  /*c290*/  BSYNC B0 ;  /* 0x0000000000007941 */ /* 0x000fea0003800000 */
.L_x_13467:
[----:B------:R-:W-:Y:S02]  /*c2a0*/  ULDC UR5, c[0x0][0xd38] ;  /* 0x00034e0000057ab9 */ /* 0x000fe40000000800 */
[----:B------:R-:W-:-:S06]  /*c2b0*/  UISETP.GE.AND UP0, UPT, UR4, UR5, UPT ;  /* 0x000000050400728c */ /* 0x000fcc000bf06270 */
[----:B------:R-:W-:-:S13]  /*c2c0*/  PLOP3.LUT P0, PT, PT, PT, UP0, 0x80, 0x0 ;  /* 0x000000000000781c */ /* 0x000fda0003f0f008 */
[----:B------:R-:W-:Y:S05]  /*c2d0*/  @!P0 BRA `(.L_x_13484) ;  /* 0xffffff4800e48947 */ /* 0x000fea000383ffff */
[----:B------:R-:W-:Y:S05]  /*c2e0*/  EXIT ;  /* 0x000000000000794d */ /* 0x000fea0003800000 */
.L_x_13431:
[----:B------:R-:W-:-:S08]  /*c2f0*/  NOP ;  /* 0x0000000000007918 */ /* 0x000fd00000000000 */
[----:B0-----:R-:W0:-:S00]  /*c300*/  USETMAXREG.DEALLOC.CTAPOOL 0x18 ;  /* 0x00000018000079c8 */ /* 0x001e0000080e0500 */
        /* <DEDUP_REMOVED lines=37> */
[----:B------:R-:W-:Y:S04]  /*c560*/  STL [R1+0x38], RZ ;  /* 0x000038ff01007387 */ /* 0x000fe80000100800 */
[----:B------:R1:W-:Y:S01]  /*c570*/  STL [R1+0x8], R2 ;  /* 0x0000080201007387 */ /* 0x0003e20000100800 */
[----:B0-----:R-:W-:-:S02]  /*c580*/  LOP3.LUT R3, R0, 0x40, RZ, 0xfc, !PT ;  /* 0x0000004000037812 */ /* 0x001fc400078efcff */
[C---:B-1----:R-:W-:Y:S02]  /*c590*/  LOP3.LUT R2, R0.reuse, 0x80, RZ, 0xfc, !PT ;  /* 0x0000008000027812 */ /* 0x042fe400078efcff */
[----:B------:R-:W-:-:S07]  /*c5a0*/  LOP3.LUT R0, R0, 0xc0, RZ, 0xfc, !PT ;  /* 0x000000c000007812 */ /* 0x000fce00078efcff */
.L_x_13581:
        /* <DEDUP_REMOVED lines=23> */
.L_x_13486:
[----:B------:R-:W-:Y:S01]  /*c720*/  ULDC UR9, c[0x0][0xd54] ;  /* 0x0003550000097ab9 */ /* 0x000fe20000000800 */
[----:B------:R-:W-:Y:S01]  /*c730*/  UMOV UR5, UR8 ;  /* 0x0000000800057c82 */ /* 0x000fe20008000000 */
[----:B------:R-:W-:-:S11]  /*c740*/  UISETP.NE.AND UP0, UPT, UR9, 0x1, UPT ;  /* 0x000000010900788c */ /* 0x000fd6000bf05270 */
[----:B------:R-:W-:Y:S02]  /*c750*/  @UP0 ULDC.64 UR10, c[0x0][0xd58] ;  /* 0x00035600000a0ab9 */ /* 0x000fe40000000a00 */
[----:B------:R-:W-:-:S04]  /*c760*/  UIMAD.WIDE.U32 UR6, UR8, UR10, URZ ;  /* 0x0000000a080672a5 */ /* 0x000fc8000f8e003f */
[----:B------:R-:W-:-:S04]  /*c770*/  @UP0 USHF.R.U32.HI UR5, URZ, UR11, UR7 ;  /* 0x0000000b3f050299 */ /* 0x000fc80008011607 */
[----:B------:R-:W-:-:S12]  /*c780*/  UIMAD UR6, UR5, UR9, URZ ;  /* 0x00000009050672a4 */ /* 0x000fd8000f8e023f */
.L_x_13487:
        /* <DEDUP_REMOVED lines=63> */
.L_x_13489:
        /* <DEDUP_REMOVED lines=20> */
.L_x_13492:
[----:B------:R-:W-:Y:S05]  /*ccc0*/  BSYNC B6 ;  /* 0x0000000000067941 */ /* 0x000fea0003800000 */
.L_x_13491:
        /* <DEDUP_REMOVED lines=20> */
.L_x_13495:
        /* <DEDUP_REMOVED lines=15> */
.L_x_13494:
[----:B------:R-:W-:Y:S05]  /*cf00*/  BSYNC B6 ;  /* 0x0000000000067941 */ /* 0x000fea0003800000 */
.L_x_13493:
        /* <DEDUP_REMOVED lines=27> */
.L_x_13597:
        /* <DEDUP_REMOVED lines=9> */
.L_x_13600:
        /* <DEDUP_REMOVED lines=22> */
.L_x_13499:
[----:B--2---:R-:W2:Y:S01]  /*d2b0*/  LDL R2, [R1+0x8] ;  /* 0x0000080001027983 */ /* 0x004ea20000100800 */
[----:B------:R-:W-:Y:S01]  /*d2c0*/  IMAD R0, R19, 0x8, R17 ;  /* 0x0000000813007824 */ /* 0x000fe200078e0211 */
[----:B--2---:R-:W-:-:S04]  /*d2d0*/  SHF.L.U32 R2, R2, 0x1f, RZ ;  /* 0x0000001f02027819 */ /* 0x004fc800000006ff */
[----:B------:R-:W2:Y:S02]  /*d2e0*/  SYNCS.PHASECHK.TRANS64.TRYWAIT P0, [R0+URZ+0x32440], R2 ;  /* 0x03244002000075a7 */ /* 0x000ea4000800017f */
[----:B--2---:R-:W-:Y:S05]  /*d2f0*/  @!P0 BRA `(.L_x_13500) ;  /* 0x0000004800048947 */ /* 0x004fea0003800000 */
.L_x_13601:
        /* <DEDUP_REMOVED lines=11> */
.L_x_13501:
        /* <DEDUP_REMOVED lines=16> */
[----:B------:R-:W-:-:S09]  /*d4b0*/  UIMAD UR35, UR35, 0x60, URZ ;  /* 0x00000060232378a4 */ /* 0x000fd2000f8e023f */
[----:B------:R2:W-:Y:S02]  /*d4c0*/  UTMALDG.4D [UR32], [UR4], desc[UR6] ;  /* 0x00000620040075b4 */ /* 0x0005e40008019000 */
[----:B--2---:R-:W-:Y:S01]  /*d4d0*/  NOP ;  /* 0x0000000000007918 */ /* 0x004fe20000000000 */
.L_x_13497:
        /* <DEDUP_REMOVED lines=24> */
.L_x_13503:
[----:B------:R-:W-:Y:S05]  /*d660*/  BSYNC B6 ;  /* 0x0000000000067941 */ /* 0x000fea0003800000 */
.L_x_13502:
[----:B------:R-:W2:Y:S01]  /*d670*/  S2R R2, SR_TID.X ;  /* 0x0000000000027919 */ /* 0x000ea20000002100 */
[----:B------:R-:W3:Y:S01]  /*d680*/  LDC R6, c[0x0][0x448] ;  /* 0x00011200ff067b82 */ /* 0x000ee20000000800 */
        /* <DEDUP_REMOVED lines=11> */
[----:B---3--:R-:W-:Y:S01]  /*d740*/  ISETP.NE.AND P0, PT, R6, 0x1, PT ;  /* 0x000000010600780c */ /* 0x008fe20003f05270 */
[----:B------:R-:W-:Y:S01]  /*d750*/  IMAD.U32 R5, RZ, RZ, UR5 ;  /* 0x00000005ff057e24 */ /* 0x000fe2000f8e00ff */
[----:B--2---:R-:W-:Y:S01]  /*d760*/  LOP3.LUT R0, R2, 0x7f, RZ, 0xc0, !PT ;  /* 0x0000007f02007812 */ /* 0x004fe200078ec0ff */
[----:B-1----:R-:W-:-:S03]  /*d770*/  IMAD.SHL.U32 R4, R4, 0x10, RZ ;  /* 0x0000001004047824 */ /* 0x002fc600078e00ff */
[----:B------:R-:W-:-:S07]  /*d780*/  SHF.R.U32.HI R0, RZ, 0x3, R0 ;  /* 0x00000003ff007819 */ /* 0x000fce0000011600 */
[----:B------:R-:W1:Y:S01]  /*d790*/  @P0 LDC R3, c[0x0][0x44c] ;  /* 0x00011300ff030b82 */ /* 0x000e620000000800 */
[----:B------:R-:W-:Y:S01]  /*d7a0*/  LOP3.LUT R4, R0, 0x70, R4, 0xf8, !PT ;  /* 0x0000007000047812 */ /* 0x000fe200078ef804 */
[----:B------:R-:W-:-:S04]  /*d7b0*/  IMAD.U32 R0, RZ, RZ, UR42 ;  /* 0x0000002aff007e24 */ /* 0x000fc8000f8e00ff */
[----:B0-----:R-:W-:Y:S02]  /*d7c0*/  IMAD R7, R0, 0x80, R4 ;  /* 0x0000008000077824 */ /* 0x001fe400078e0204 */
[----:B------:R-:W0:Y:S01]  /*d7d0*/  @P0 LDC R2, c[0x0][0x450] ;  /* 0x00011400ff020b82 */ /* 0x000e220000000800 */
[----:B------:R-:W-:Y:S01]  /*d7e0*/  IMAD.U32 R4, RZ, RZ, UR4 ;  /* 0x00000004ff047e24 */ /* 0x000fe2000f8e00ff */
[----:B------:R-:W-:Y:S01]  /*d7f0*/  ULDC.64 UR4, c[0x0][0x2d0] ;  /* 0x0000b40000047ab9 */ /* 0x000fe20000000a00 */
[----:B------:R-:W-:Y:S01]  /*d800*/  IMAD.MOV.U32 R0, RZ, RZ, R7 ;  /* 0x000000ffff007224 */ /* 0x000fe200078e0007 */
[----:B------:R2:W-:Y:S04]  /*d810*/  STL [R1+0x18], R7 ;  /* 0x0000180701007387 */ /* 0x0005e80000100800 */
[----:B------:R3:W5:Y:S01]  /*d820*/  LDL R8, [R1+0x4] ;  /* 0x0000040001087983 */ /* 0x0007620000100800 */
[----:B-1----:R-:W-:-:S05]  /*d830*/  @P0 IMAD.HI.U32 R3, R7, R3, RZ ;  /* 0x0000000307030227 */ /* 0x002fca00078e00ff */
[----:B0-----:R-:W-:Y:S01]  /*d840*/  @P0 SHF.R.U32.HI R0, RZ, R2, R3 ;  /* 0x00000002ff000219 */ /* 0x001fe20000011603 */
        /* <DEDUP_REMOVED lines=27> */
[----:B------:R-:W-:Y:S01]  /*da00*/  ULDC UR4, c[0x0][0x288] ;  /* 0x0000a20000047ab9 */ /* 0x000fe20000000800 */
[----:B------:R-:W0:Y:S01]  /*da10*/  SHFL.IDX PT, R5, R0, RZ, 0x181f ;  /* 0x00181fff00057589 */ /* 0x000e2200000e0000 */
[----:B------:R-:W-:Y:S02]  /*da20*/  IMAD R2, R6, UR4, RZ ;  /* 0x0000000406027c24 */ /* 0x000fe4000f8e02ff */
[----:B------:R-:W-:Y:S01]  /*da30*/  IMAD.U32 R6, RZ, RZ, UR42 ;  /* 0x0000002aff067e24 */ /* 0x000fe2000f8e00ff */
[----:B------:R-:W1:Y:S03]  /*da40*/  SHFL.IDX PT, R4, R3, RZ, 0x181f ;  /* 0x00181fff03047589 */ /* 0x000e6600000e0000 */
[----:B------:R-:W-:Y:S01]  /*da50*/  IMAD R10, R6, 0x80, R10 ;  /* 0x00000080060a7824 */ /* 0x000fe200078e020a */
[----:B------:R-:W-:Y:S03]  /*da60*/  SHFL.IDX PT, R7, R3, 0x1, 0x181f ;  /* 0x00381f0003077f89 */ /* 0x000fe600000e0000 */
[C---:B------:R-:W-:Y:S01]  /*da70*/  VIADD R11, R10.reuse, 0x10 ;  /* 0x000000100a0b7836 */ /* 0x040fe20000000000 */
[-C--:B------:R-:W-:Y:S01]  /*da80*/  ISETP.GE.AND P3, PT, R10, R2.reuse, PT ;  /* 0x000000020a00720c */ /* 0x080fe20003f66270 */
[----:B------:R-:W2:Y:S03]  /*da90*/  SHFL.IDX PT, R6, R0, 0x1, 0x181f ;  /* 0x00381f0000067f89 */ /* 0x000ea600000e0000 */
[----:B------:R-:W-:Y:S01]  /*daa0*/  ISETP.GE.AND P1, PT, R11, R2, PT ;  /* 0x000000020b00720c */ /* 0x000fe20003f26270 */
[----:B------:R-:W-:Y:S04]  /*dab0*/  STL [R1+0x10], R10 ;  /* 0x0000100a01007387 */ /* 0x000fe80000100800 */
[----:B------:R3:W-:Y:S04]  /*dac0*/  STL [R1+0x20], R11 ;  /* 0x0000200b01007387 */ /* 0x0007e80000100800 */
[----:B0-----:R-:W-:-:S05]  /*dad0*/  @!P3 LEA R5, P2, R9, R5, 0x1 ;  /* 0x000000050905b211 */ /* 0x001fca00078408ff */
[----:B-1----:R-:W-:Y:S02]  /*dae0*/  @!P3 IMAD.X R4, RZ, RZ, R4, P2 ;  /* 0x000000ffff04b224 */ /* 0x002fe400010e0604 */
[----:B---3--:R-:W-:-:S03]  /*daf0*/  VIADD R11, R10, 0x20 ;  /* 0x000000200a0b7836 */ /* 0x008fc60000000000 */
[-C--:B------:R-:W-:Y:S02]  /*db00*/  @!P3 LOP3.LUT R5, R5, R4.reuse, RZ, 0x3c, !PT ;  /* 0x000000040505b212 */ /* 0x080fe400078e3cff */
[----:B------:R-:W-:Y:S02]  /*db10*/  STL [R1+0x24], R11 ;  /* 0x0000240b01007387 */ /* 0x000fe40000100800 */
[----:B------:R-:W-:-:S04]  /*db20*/  @!P3 LOP3.LUT R4, R5, R4, RZ, 0x3c, !PT ;  /* 0x000000040504b212 */ /* 0x000fc800078e3cff */
[----:B------:R-:W-:-:S05]  /*db30*/  @!P3 LOP3.LUT R5, R5, R4, RZ, 0x3c, !PT ;  /* 0x000000040505b212 */ /* 0x000fca00078e3cff */
[----:B-----5:R2:W-:Y:S02]  /*db40*/  @!P3 LDGSTS.E.BYPASS.LTC128B.128 [R8+0x18400], desc[UR60][R4.64], !P0 ;  /* 0x184000000408bfae */ /* 0x0205e4000c101d7c */
[----:B--2---:R-:W-:Y:S02]  /*db50*/  @!P1 LEA R4, P2, R9, R6, 0x1 ;  /* 0x0000000609049211 */ /* 0x004fe400078408ff */
[----:B------:R-:W-:Y:S03]  /*db60*/  SHFL.IDX PT, R6, R3, 0x3, 0x181f ;  /* 0x00781f0003067f89 */ /* 0x000fe600000e0000 */
[----:B------:R-:W-:Y:S02]  /*db70*/  @!P1 IMAD.X R5, RZ, RZ, R7, P2 ;  /* 0x000000ffff059224 */ /* 0x000fe400010e0607 */
        /* <DEDUP_REMOVED lines=55> */
.L_x_13618:
        /* <DEDUP_REMOVED lines=12> */
.L_x_13505:
        /* <DEDUP_REMOVED lines=35> */
.L_x_13507:
[----:B------:R-:W-:Y:S05]  /*e1e0*/  BSYNC B6 ;  /* 0x0000000000067941 */ /* 0x000fea0003800000 */
.L_x_13506:
        /* <DEDUP_REMOVED lines=62> */
[----:B--2---:R-:W-:-:S03]  /*e5d0*/  ISETP.GE.AND P5, PT, R10, R0, PT ;  /* 0x000000000a00720c */ /* 0x004fc60003fa6270 */
[----:B------:R-:W2:Y:S01]  /*e5e0*/  LDL.LU R10, [R1+0x28] ;  /* 0x00002800010a7983 */ /* 0x000ea20000300800 */
[----:B---3--:R-:W-:-:S03]  /*e5f0*/  ISETP.GE.AND P4, PT, R3, R0, PT ;  /* 0x000000000300720c */ /* 0x008fc60003f86270 */
[----:B------:R-:W0:Y:S04]  /*e600*/  SHFL.IDX PT, R3, R5, RZ, 0x181f ;  /* 0x00181fff05037589 */ /* 0x000e2800000e0000 */
[----:B------:R-:W3:Y:S02]  /*e610*/  LDL.LU R12, [R1+0x2c] ;  /* 0x00002c00010c7983 */ /* 0x000ee40000300800 */
        /* <DEDUP_REMOVED lines=65> */
.L_x_13636:
        /* <DEDUP_REMOVED lines=14> */
.L_x_13510:
[----:B------:R-:W-:Y:S05]  /*eb10*/  BSYNC B0 ;  /* 0x0000000000007941 */ /* 0x000fea0003800000 */
.L_x_13509:
[----:B------:R-:W-:Y:S01]  /*eb20*/  NOP ;  /* 0x0000000000007918 */ /* 0x000fe20000000000 */
[----:B------:R-:W-:-:S13]  /*eb30*/  PLOP3.LUT P0, PT, PT, PT, PT, 0x80, 0x0 ;  /* 0x000000000000781c */ /* 0x000fda0003f0f070 */
.L_x_13511:
        /* <DEDUP_REMOVED lines=18> */
.L_x_13637:
[----:B------:R-:W-:Y:S05]  /*ec60*/  BSYNC B0 ;  /* 0x0000000000007941 */ /* 0x000fea0003800000 */
.L_x_13512:
[----:B------:R-:W-:Y:S01]  /*ec70*/  LOP3.LUT P0, RZ, R18, 0x2, RZ, 0xc0, !PT ;  /* 0x0000000212ff7812 */ /* 0x000fe2000780c0ff */
[----:B------:R-:W-:-:S12]  /*ec80*/  BSSY B0, `(.L_x_13514) ;  /* 0x0000058000007945 */ /* 0x000fd80003800000 */
        /* <DEDUP_REMOVED lines=10> */
.L_x_13638:
[----:B------:R-:W-:Y:S05]  /*ed30*/  BSYNC B1 ;  /* 0x0000000000017941 */ /* 0x000fea0003800000 */
.L_x_13516:
        /* <DEDUP_REMOVED lines=9> */
.L_x_13519:
[----:B------:R-:W-:Y:S05]  /*edd0*/  BSYNC B1 ;  /* 0x0000000000017941 */ /* 0x000fea0003800000 */
.L_x_13518:
        /* <DEDUP_REMOVED lines=11> */
.L_x_13520:
        /* <DEDUP_REMOVED lines=15> */
.L_x_13521:
        /* <DEDUP_REMOVED lines=15> */
.L_x_13522:
        /* <DEDUP_REMOVED lines=15> */
.L_x_13523:
        /* <DEDUP_REMOVED lines=10> */
.L_x_13515:
[----:B------:R-:W-:Y:S05]  /*f200*/  BSYNC B0 ;  /* 0x0000000000007941 */ /* 0x000fea0003800000 */
.L_x_13514:
[----:B------:R-:W-:-:S06]  /*f210*/  UISETP.GE.AND UP0, UPT, UR41, 0x2, UPT ;  /* 0x000000022900788c */ /* 0x000fcc000bf06270 */
[----:B------:R-:W-:-:S13]  /*f220*/  PLOP3.LUT P0, PT, PT, PT, UP0, 0x80, 0x0 ;  /* 0x000000000000781c */ /* 0x000fda0003f0f008 */
[----:B------:R-:W-:Y:S05]  /*f230*/  @!P0 BRA `(.L_x_13524) ;  /* 0x0000001c00748947 */ /* 0x000fea0003800000 */
[----:B------:R-:W-:Y:S02]  /*f240*/  ULOP3.LUT UR4, UR41, 0x1, URZ, 0xc0, !UPT ;  /* 0x0000000129047892 */ /* 0x000fe4000f8ec03f */
[----:B--2---:R-:W-:Y:S02]  /*f250*/  IMAD.U32 R6, RZ, RZ, UR41 ;  /* 0x00000029ff067e24 */ /* 0x004fe4000f8e00ff */
        /* <DEDUP_REMOVED lines=18> */
[----:B-1----:R-:W2:Y:S01]  /*f380*/  LDL R5, [R1+0xc] ;  /* 0x00000c0001057983 */ /* 0x002ea20000100800 */
        /* <DEDUP_REMOVED lines=13> */
[C---:B---3--:R-:W-:Y:S02]  /*f460*/  IMAD R7, R9.reuse, UR5, R7 ;  /* 0x0000000509077c24 */ /* 0x048fe4000f8e0207 */
[----:B------:R-:W-:-:S04]  /*f470*/  IMAD.WIDE.U32 R4, R9, UR4, R4 ;  /* 0x0000000409047c25 */ /* 0x000fc8000f8e0004 */
[----:B------:R-:W-:Y:S01]  /*f480*/  IMAD.IADD R7, R7, 0x1, R5 ;  /* 0x0000000107077824 */ /* 0x000fe200078e0205 */
[----:B-1----:R-:W-:-:S04]  /*f490*/  LEA R2, P0, R4, R2, 0x2 ;  /* 0x0000000204027211 */ /* 0x002fc800078010ff */
[----:B------:R-:W-:-:S05]  /*f4a0*/  LEA.HI.X R3, R4, R3, R7, 0x2, P0 ;  /* 0x0000000304037211 */ /* 0x000fca00000f1407 */
[----:B------:R2:W5:Y:S04]  /*f4b0*/  LDG.E R16, desc[UR60][R2.64] ;  /* 0x0000003c02107981 */ /* 0x000568000c1e1900 */
.L_x_13528:
[----:B--2---:R-:W1:Y:S01]  /*f4c0*/  S2R R2, SR_TID.X ;  /* 0x0000000000027919 */ /* 0x004e620000002100 */
[----:B------:R-:W-:Y:S01]  /*f4d0*/  IMAD R3, R19, 0x8, R17 ;  /* 0x0000000813037824 */ /* 0x000fe200078e0211 */
[----:B------:R-:W-:Y:S01]  /*f4e0*/  BSSY B1, `(.L_x_13529) ;  /* 0x0000006000017945 */ /* 0x000fe20003800000 */
[----:B-1----:R-:W-:Y:S02]  /*f4f0*/  LOP3.LUT R4, R2, 0x7f, RZ, 0xc0, !PT ;  /* 0x0000007f02047812 */ /* 0x002fe400078ec0ff */
[----:B------:R-:W-:Y:S02]  /*f500*/  SHF.L.U32 R2, R8, 0x1f, RZ ;  /* 0x0000001f08027819 */ /* 0x000fe400000006ff */
[----:B------:R-:W-:Y:S02]  /*f510*/  ISETP.NE.AND P1, PT, R4, RZ, PT ;  /* 0x000000ff0400720c */ /* 0x000fe40003f25270 */
[----:B------:R-:W1:Y:S02]  /*f520*/  SYNCS.PHASECHK.TRANS64.TRYWAIT P0, [R3+URZ+0x32440], R2 ;  /* 0x03244002030075a7 */ /* 0x000e64000800017f */
[----:B-1----:R-:W-:Y:S09]  /*f530*/  @!P0 BRA `(.L_x_13530) ;  /* 0x0000003c00bc8947 */ /* 0x002ff20003800000 */
.L_x_13639:
[----:B------:R-:W-:Y:S05]  /*f540*/  BSYNC B1 ;  /* 0x0000000000017941 */ /* 0x000fea0003800000 */
.L_x_13529:
        /* <DEDUP_REMOVED lines=9> */
.L_x_13532:
[----:B------:R-:W-:Y:S05]  /*f5e0*/  BSYNC B1 ;  /* 0x0000000000017941 */ /* 0x000fea0003800000 */
.L_x_13531:
        /* <DEDUP_REMOVED lines=12> */
.L_x_13533:
        /* <DEDUP_REMOVED lines=12> */
.L_x_13640:
[----:B------:R-:W-:Y:S05]  /*f770*/  BSYNC B1 ;  /* 0x0000000000017941 */ /* 0x000fea0003800000 */
.L_x_13534:
        /* <DEDUP_REMOVED lines=11> */
.L_x_13537:
[----:B------:R-:W-:Y:S05]  /*f830*/  BSYNC B1 ;  /* 0x0000000000017941 */ /* 0x000fea0003800000 */
.L_x_13536:
        /* <DEDUP_REMOVED lines=10> */
.L_x_13538:
        /* <DEDUP_REMOVED lines=15> */
.L_x_13539:
        /* <DEDUP_REMOVED lines=15> */
.L_x_13540:
        /* <DEDUP_REMOVED lines=15> */
.L_x_13541:
        /* <DEDUP_REMOVED lines=8> */
[----:B--2---:R-:W-:Y:S05]  /*fc30*/  @P0 BRA.U.ANY `(.L_x_13541) ;  /* 0xfffffffd00dc0947 */ /* 0x004fea000393ffff */
.L_x_13527:
[----:B------:R-:W-:Y:S05]  /*fc40*/  BSYNC B0 ;  /* 0x0000000000007941 */ /* 0x000fea0003800000 */
.L_x_13526:
[----:B------:R-:W-:-:S06]  /*fc50*/  UIADD3 UR4, UR41, -0x3, URZ ;  /* 0xfffffffd29047890 */ /* 0x000fcc000fffe03f */
[----:B------:R-:W-:-:S07]  /*fc60*/  IMAD.U32 R0, RZ, RZ, UR4 ;  /* 0x00000004ff007e24 */ /* 0x000fce000f8e00ff */
.L_x_13525:
[----:B------:R-:W-:Y:S01]  /*fc70*/  ISETP.NE.AND P0, PT, R6, RZ, PT ;  /* 0x000000ff0600720c */ /* 0x000fe20003f05270 */
[----:B------:R-:W-:-:S12]  /*fc80*/  BSSY B0, `(.L_x_13524) ;  /* 0x0000138000007945 */ /* 0x000fd80003800000 */
[----:B------:R-:W-:Y:S05]  /*fc90*/  @!P0 BRA `(.L_x_13542) ;  /* 0x0000001000d88947 */ /* 0x000fea0003800000 */
.L_x_13575:
[----:B--2---:R-:W2:Y:S01]  /*fca0*/  LDL.LU R2, [R1+0x8] ;  /* 0x0000080001027983 */ /* 0x004ea20000300800 */
        /* <DEDUP_REMOVED lines=32> */
.L_x_13545:
        /* <DEDUP_REMOVED lines=8> */
.L_x_13641:
[----:B------:R-:W-:Y:S05]  /*ff30*/  BSYNC B2 ;  /* 0x0000000000027941 */ /* 0x000fea0003800000 */
.L_x_13546:
        /* <DEDUP_REMOVED lines=9> */
.L_x_13549:
[----:B------:R-:W-:Y:S05]  /*ffd0*/  BSYNC B2 ;  /* 0x0000000000027941 */ /* 0x000fea0003800000 */
.L_x_13548:
        /* <DEDUP_REMOVED lines=11> */
.L_x_13550:
        /* <DEDUP_REMOVED lines=13> */
.L_x_13642:
[----:B------:R-:W-:Y:S05]  /*10160*/  BSYNC B2 ;  /* 0x0000000000027941 */ /* 0x000fea0003800000 */
.L_x_13551:
        /* <DEDUP_REMOVED lines=11> */
.L_x_13554:
[----:B------:R-:W-:Y:S05]  /*10220*/  BSYNC B2 ;  /* 0x0000000000027941 */ /* 0x000fea0003800000 */
.L_x_13553:
        /* <DEDUP_REMOVED lines=9> */
.L_x_13555:
        /* <DEDUP_REMOVED lines=15> */
.L_x_13556:
        /* <DEDUP_REMOVED lines=15> */
.L_x_13557:
        /* <DEDUP_REMOVED lines=15> */
.L_x_13558:
        /* <DEDUP_REMOVED lines=10> */
.L_x_13544:
[----:B------:R-:W-:Y:S05]  /*10630*/  BSYNC B1 ;  /* 0x0000000000017941 */ /* 0x000fea0003800000 */
.L_x_13543:
        /* <DEDUP_REMOVED lines=10> */
[----:B------:R-:W-:-:S12]  /*106e0*/  VIADD R6, R0, 0xffffffff ;  /* 0xffffffff00067836 */ /* 0x000fd80000000000 */
[----:B------:R-:W-:Y:S05]  /*106f0*/  @!P2 BRA `(.L_x_13561) ;  /* 0x000000000050a947 */ /* 0x000fea0003800000 */
[----:B------:R-:W3:Y:S01]  /*10700*/  LDL R10, [R1+0xc] ;  /* 0x00000c00010a7983 */ /* 0x000ee20000100800 */
[----:B-1----:R-:W1:Y:S01]  /*10710*/  LDC R4, c[0x0][0x43c] ;  /* 0x00010f00ff047b82 */ /* 0x002e620000000800 */
[----:B------:R-:W-:Y:S02]  /*10720*/  ULDC.64 UR4, c[0x0][0x428] ;  /* 0x00010a0000047ab9 */ /* 0x000fe40000000a00 */
[----:B------:R-:W4:Y:S01]  /*10730*/  LDL R9, [R1] ;  /* 0x0000000001097983 */ /* 0x000f220000100800 */
        /* <DEDUP_REMOVED lines=10> */
[----:B------:R-:W-:Y:S01]  /*107e0*/  IMAD.WIDE.U32 R2, R9, UR4, R2 ;  /* 0x0000000409027c25 */ /* 0x000fe2000f8e0002 */
[----:B------:R-:W-:-:S03]  /*107f0*/  ULDC.64 UR4, c[0x0][0x418] ;  /* 0x0001060000047ab9 */ /* 0x000fc60000000a00 */
[----:B------:R-:W-:Y:S01]  /*10800*/  IMAD.IADD R3, R4, 0x1, R3 ;  /* 0x0000000104037824 */ /* 0x000fe200078e0203 */
[----:B------:R-:W-:-:S04]  /*10810*/  LEA R4, P0, R2, UR4, 0x2 ;  /* 0x0000000402047c11 */ /* 0x000fc8000f8010ff */
[----:B------:R-:W-:-:S05]  /*10820*/  LEA.HI.X R5, R2, UR5, R3, 0x2, P0 ;  /* 0x0000000502057c11 */ /* 0x000fca00080f1403 */
[----:B------:R3:W5:Y:S04]  /*10830*/  LDG.E R16, desc[UR60][R4.64] ;  /* 0x0000003c04107981 */ /* 0x000768000c1e1900 */
.L_x_13561:
[----:B------:R-:W4:Y:S01]  /*10840*/  S2R R2, SR_TID.X ;  /* 0x0000000000027919 */ /* 0x000f220000002100 */
[----:B-1-3--:R-:W-:Y:S01]  /*10850*/  IMAD R4, R19, 0x8, R17 ;  /* 0x0000000813047824 */ /* 0x00afe200078e0211 */
[----:B------:R-:W-:Y:S01]  /*10860*/  BSSY B2, `(.L_x_13562) ;  /* 0x0000006000027945 */ /* 0x000fe20003800000 */
[----:B----4-:R-:W-:Y:S02]  /*10870*/  LOP3.LUT R3, R2, 0x7f, RZ, 0xc0, !PT ;  /* 0x0000007f02037812 */ /* 0x010fe400078ec0ff */
[----:B------:R-:W-:Y:S02]  /*10880*/  SHF.L.U32 R2, R7, 0x1f, RZ ;  /* 0x0000001f07027819 */ /* 0x000fe400000006ff */
[----:B------:R-:W-:Y:S02]  /*10890*/  ISETP.NE.AND P1, PT, R3, RZ, PT ;  /* 0x000000ff0300720c */ /* 0x000fe40003f25270 */
[----:B------:R-:W1:Y:S02]  /*108a0*/  SYNCS.PHASECHK.TRANS64.TRYWAIT P0, [R4+URZ+0x32440], R2 ;  /* 0x03244002040075a7 */ /* 0x000e64000800017f */
[----:B-1----:R-:W-:Y:S09]  /*108b0*/  @!P0 BRA `(.L_x_13563) ;  /* 0x0000002c002c8947 */ /* 0x002ff20003800000 */
.L_x_13643:
[----:B------:R-:W-:Y:S05]  /*108c0*/  BSYNC B2 ;  /* 0x0000000000027941 */ /* 0x000fea0003800000 */
.L_x_13562:
        /* <DEDUP_REMOVED lines=9> */
.L_x_13565:
[----:B------:R-:W-:Y:S05]  /*10960*/  BSYNC B2 ;  /* 0x0000000000027941 */ /* 0x000fea0003800000 */
.L_x_13564:
[----:B--2---:R-:W-:Y:S01]  /*10970*/  IMAD.MOV.U32 R7, RZ, RZ, RZ ;  /* 0x000000ffff077224 */ /* 0x004fe200078e00ff */
        /* <DEDUP_REMOVED lines=10> */
.L_x_13566:
        /* <DEDUP_REMOVED lines=13> */
.L_x_13644:
[----:B------:R-:W-:Y:S05]  /*10af0*/  BSYNC B2 ;  /* 0x0000000000027941 */ /* 0x000fea0003800000 */
.L_x_13567:
        /* <DEDUP_REMOVED lines=11> */
.L_x_13570:
[----:B------:R-:W-:Y:S05]  /*10bb0*/  BSYNC B2 ;  /* 0x0000000000027941 */ /* 0x000fea0003800000 */
.L_x_13569:
        /* <DEDUP_REMOVED lines=9> */
.L_x_13571:
        /* <DEDUP_REMOVED lines=15> */
.L_x_13572:
        /* <DEDUP_REMOVED lines=15> */
.L_x_13573:
        /* <DEDUP_REMOVED lines=15> */
.L_x_13574:
        /* <DEDUP_REMOVED lines=10> */
.L_x_13560:
[----:B------:R-:W-:Y:S05]  /*10fc0*/  BSYNC B1 ;  /* 0x0000000000017941 */ /* 0x000fea0003800000 */
.L_x_13559:
[C---:B------:R-:W-:Y:S01]  /*10fd0*/  ISETP.GT.AND P0, PT, R0.reuse, 0x1, PT ;  /* 0x000000010000780c */ /* 0x040fe20003f04270 */
[----:B------:R-:W-:-:S12]  /*10fe0*/  VIADD R0, R0, 0xfffffffe ;  /* 0xfffffffe00007836 */ /* 0x000fd80000000000 */
[----:B------:R-:W-:Y:S05]  /*10ff0*/  @P0 BRA `(.L_x_13575) ;  /* 0xffffffec00280947 */ /* 0x000fea000383ffff */
.L_x_13542:
[----:B------:R-:W-:Y:S05]  /*11000*/  BSYNC B0 ;  /* 0x0000000000007941 */ /* 0x000fea0003800000 */
.L_x_13524:
        /* <DEDUP_REMOVED lines=20> */
[----:B--2---:R-:W0:Y:S01]  /*11150*/  POPC R7, R4 ;  /* 0x0000000400077309 */ /* 0x004e220000000000 */
[----:B---3--:R-:W0:Y:S02]  /*11160*/  SHFL.IDX PT, R0, R3, R0, 0x1f ;  /* 0x00001f0003007589 */ /* 0x008e2400000e0000 */
[----:B0-----:R-:W-:-:S05]  /*11170*/  IADD3 R0, R0, UR44, R7 ;  /* 0x0000002c00007c10 */ /* 0x001fca000fffe007 */
[----:B------:R3:W-:Y:S02]  /*11180*/  STL [R1+0x14], R0 ;  /* 0x0000140001007387 */ /* 0x0007e40000100800 */
.L_x_13577:
[----:B------:R-:W-:Y:S05]  /*11190*/  BSYNC B0 ;  /* 0x0000000000007941 */ /* 0x000fea0003800000 */
.L_x_13576:
[----:B------:R-:W-:-:S07]  /*111a0*/  SEL R19, R19, RZ, P1 ;  /* 0x000000ff13137207 */ /* 0x000fce0000800000 */
.L_x_13490:
[----:B------:R-:W-:Y:S05]  /*111b0*/  BSYNC B7 ;  /* 0x0000000000077941 */ /* 0x000fea0003800000 */
.L_x_13488:
[----:B0-----:R0:W5:Y:S01]  /*111c0*/  LDL R2, [R1+0x14] ;  /* 0x0000140001027983 */ /* 0x0011620000100800 */
[----:B------:R-:W-:-:S13]  /*111d0*/  LOP3.LUT P1, RZ, R18, 0x80, RZ, 0xc0, !PT ;  /* 0x0000008012ff7812 */ /* 0x000fda000782c0ff */
        /* <DEDUP_REMOVED lines=11> */
.L_x_13578:
[----:B------:R-:W-:-:S03]  /*11290*/  UMOV UR4, 0xffffffff ;  /* 0xffffffff00047882 */ /* 0x000fc60000000000 */
[----:B------:R-:W-:Y:S05]  /*112a0*/  BRA.DIV UR4, `(.L_x_13580) ;  /* 0x0000002204d87947 */ /* 0x000fea000b800000 */
[----:B-----5:R0:W4:Y:S02]  /*112b0*/  SHFL.IDX PT, R14, R2, RZ, 0x1f ;  /* 0x00001fff020e7589 */ /* 0x02012400000e0000 */
.L_x_13647:
[----:B------:R-:W5:Y:S01]  /*112c0*/  @!P0 S2R R3, SR_CgaCtaId ;  /* 0x0000000000038919 */ /* 0x000f620000008800 */
[----:B------:R-:W-:Y:S05]  /*112d0*/  WARPSYNC.ALL ;  /* 0x0000000000007948 */ /* 0x000fea0003800000 */
[----:B------:R-:W-:Y:S01]  /*112e0*/  BAR.SYNC.DEFER_BLOCKING 0x4, 0x180 ;  /* 0x0106000000007b1d */ /* 0x000fe20000010000 */
[----:B---3--:R-:W-:-:S05]  /*112f0*/  @!P0 MOV R0, 0x400 ;  /* 0x0000040000008802 */ /* 0x008fca0000000f00 */
[----:B----4-:R3:W-:Y:S01]  /*11300*/  STL [R1+0x14], R14 ;  /* 0x0000140e01007387 */ /* 0x0107e20000100800 */
[----:B-----5:R-:W-:-:S05]  /*11310*/  @!P0 LEA R17, R3, R0, 0x18 ;  /* 0x0000000003118211 */ /* 0x020fca00078ec0ff */
[----:B------:R3:W-:Y:S01]  /*11320*/  @!P0 STS [R17+0x324d0], R2 ;  /* 0x0324d00211008388 */ /* 0x0007e20000000800 */
[----:B------:R-:W-:Y:S06]  /*11330*/  BAR.ARV 0x5, 0x180 ;  /* 0x0146000000007b1d */ /* 0x000fec0000002000 */
.L_x_13579:
[----:B---3--:R-:W3:Y:S01]  /*11340*/  LDL R0, [R1+0x14] ;  /* 0x0000140001007983 */ /* 0x008ee20000100800 */
[----:B------:R-:W-:Y:S02]  /*11350*/  ULDC UR4, c[0x0][0xd38] ;  /* 0x00034e0000047ab9 */ /* 0x000fe40000000800 */
[----:B---3--:R-:W-:-:S13]  /*11360*/  ISETP.GE.AND P0, PT, R0, UR4, PT ;  /* 0x0000000400007c0c */ /* 0x008fda000bf06270 */
[----:B------:R-:W-:Y:S05]  /*11370*/  @!P0 BRA `(.L_x_13581) ;  /* 0xffffffb0008c8947 */ /* 0x000fea000383ffff */
.L_x_13485:
[----:B0-----:R-:W3:Y:S01]  /*11380*/  LDL.LU R0, [R1+0x38] ;  /* 0x0000380001007983 */ /* 0x001ee20000300800 */
[----:B------:R-:W-:Y:S01]  /*11390*/  BSSY B0, `(.L_x_13582) ;  /* 0x000000b000007945 */ /* 0x000fe20003800000 */
[----:B-1----:R-:W0:Y:S01]  /*113a0*/  S2R R5, SR_CgaCtaId ;  /* 0x0000000000057919 */ /* 0x002e220000008800 */
[----:B---3--:R-:W-:-:S05]  /*113b0*/  VIADD R0, R0, 0x1 ;  /* 0x0000000100007836 */ /* 0x008fca0000000000 */
[----:B----4-:R-:W-:-:S04]  /*113c0*/  LEA.HI R2, R0, R0, RZ, 0x1 ;  /* 0x0000000000027211 */ /* 0x010fc800078f08ff */
[----:B------:R-:W-:-:S05]  /*113d0*/  LOP3.LUT R3, R2, 0xfffffffe, RZ, 0xc0, !PT ;  /* 0xfffffffe02037812 */ /* 0x000fca00078ec0ff */
[----:B------:R-:W-:Y:S01]  /*113e0*/  IMAD.IADD R3, R0, 0x1, -R3 ;  /* 0x0000000100037824 */ /* 0x000fe200078e0a03 */
[----:B------:R-:W-:-:S04]  /*113f0*/  MOV R0, 0x400 ;  /* 0x0000040000007802 */ /* 0x000fc80000000f00 */
[----:B0-----:R-:W-:Y:S02]  /*11400*/  LEA R0, R5, R0, 0x18 ;  /* 0x0000000005007211 */ /* 0x001fe400078ec0ff */
[----:B------:R-:W-:-:S04]  /*11410*/  SHF.L.U32 R3, R3, 0x1f, RZ ;  /* 0x0000001f03037819 */ /* 0x000fc800000006ff */
[----:B------:R-:W0:Y:S02]  /*11420*/  SYNCS.PHASECHK.TRANS64.TRYWAIT P0, [R0+URZ+0x32420], R3 ;  /* 0x03242003000075a7 */ /* 0x000e24000800017f */
[----:B0-----:R-:W-:Y:S05]  /*11430*/  @!P0 BRA `(.L_x_13583) ;  /* 0x00000020009c8947 */ /* 0x001fea0003800000 */
.L_x_13648:
[----:B------:R-:W-:Y:S05]  /*11440*/  BSYNC B0 ;  /* 0x0000000000007941 */ /* 0x000fea0003800000 */
.L_x_13582:
[----:B------:R-:W-:-:S03]  /*11450*/  UMOV UR4, 0xffffffff ;  /* 0xffffffff00047882 */ /* 0x000fc60000000000 */
[----:B------:R-:W-:Y:S05]  /*11460*/  BRA.DIV UR4, `(.L_x_13584) ;  /* 0x0000002204a47947 */ /* 0x000fea000b800000 */
[----:B------:R-:W1:Y:S02]  /*11470*/  S2R R2, SR_TID.X ;  /* 0x0000000000027919 */ /* 0x000e640000002100 */
[----:B-1----:R-:W-:-:S04]  /*11480*/  SHF.R.U32.HI R2, RZ, 0x5, R2 ;  /* 0x00000005ff027819 */ /* 0x002fc80000011602 */
[----:B------:R-:W-:-:S05]  /*11490*/  LOP3.LUT R2, R2, 0x3, RZ, 0xc0, !PT ;  /* 0x0000000302027812 */ /* 0x000fca00078ec0ff */
[----:B------:R1:W3:Y:S02]  /*114a0*/  SHFL.IDX PT, R14, R2, RZ, 0x1f ;  /* 0x00001fff020e7589 */ /* 0x0002e400000e0000 */
.L_x_13651:
[----:B---3--:R-:W-:Y:S01]  /*114b0*/  ISETP.NE.AND P0, PT, R14, RZ, PT ;  /* 0x000000ff0e00720c */ /* 0x008fe20003f05270 */
[----:B------:R-:W-:-:S12]  /*114c0*/  BSSY B0, `(.L_x_13585) ;  /* 0x0000027000007945 */ /* 0x000fd80003800000 */
[----:B------:R-:W-:Y:S05]  /*114d0*/  @P0 BRA `(.L_x_13586) ;  /* 0x0000000000940947 */ /* 0x000fea0003800000 */
[----:B------:R-:W-:-:S03]  /*114e0*/  UMOV UR4, 0xffffffff ;  /* 0xffffffff00047882 */ /* 0x000fc60000000000 */
[----:B------:R-:W-:Y:S05]  /*114f0*/  BRA.DIV UR4, `(.L_x_13587) ;  /* 0x0000002204b47947 */ /* 0x000fea000b800000 */
[----:B------:R-:W-:-:S13]  /*11500*/  ELECT P6, URZ, PT ;  /* 0x00000000003f782f */ /* 0x000fda00038c0000 */
.L_x_13654:
[----:B------:R-:W-:Y:S05]  /*11510*/  @!P6 BRA `(.L_x_13586) ;  /* 0x000000000084e947 */ /* 0x000fea0003800000 */
[----:B-1----:R-:W3:Y:S02]  /*11520*/  LDL R2, [R1+0x4c] ;  /* 0x00004c0001027983 */ /* 0x002ee40000100800 */
[----:B---3--:R-:W-:-:S13]  /*11530*/  R2UR UR4, R2 ;  /* 0x00000000020472ca */ /* 0x008fda00000e0000 */
[----:B------:R-:W-:-:S06]  /*11540*/  ULOP3.LUT UR4, UR4, 0x2, URZ, 0xfc, !UPT ;  /* 0x0000000204047892 */ /* 0x000fcc000f8efc3f */
[----:B------:R-:W-:-:S05]  /*11550*/  IMAD.U32 R2, RZ, RZ, UR4 ;  /* 0x00000004ff027e24 */ /* 0x000fca000f8e00ff */
[----:B------:R-:W-:-:S13]  /*11560*/  ISETP.NE.AND P2, PT, R2, 0x3, PT ;  /* 0x000000030200780c */ /* 0x000fda0003f45270 */
[----:B------:R-:W-:Y:S05]  /*11570*/  @!P2 BRA `(.L_x_13588) ;  /* 0x000000000004a947 */ /* 0x000fea0003800000 */
[----:B------:R-:W-:Y:S01]  /*11580*/  BPT.TRAP 0x1 ;  /* 0x000000040000795c */ /* 0x000fe20000300000 */
.L_x_13588:
[----:B--2---:R-:W2:Y:S01]  /*11590*/  LDL.LU R7, [R1+0x8] ;  /* 0x0000080001077983 */ /* 0x004ea20000300800 */
        /* <DEDUP_REMOVED lines=12> */
.L_x_13655:
[----:B------:R-:W1:Y:S02]  /*11660*/  SYNCS.PHASECHK.TRANS64.TRYWAIT P0, [R7+URZ], R2 ;  /* 0x00000002070075a7 */ /* 0x000e64000800017f */
[----:B-1----:R-:W-:Y:S05]  /*11670*/  @!P0 BRA `(.L_x_13590) ;  /* 0x0000002000888947 */ /* 0x002fea0003800000 */
.L_x_13656:
[----:B------:R-:W-:Y:S05]  /*11680*/  @!P2 BRA `(.L_x_13591) ;  /* 0x000000000004a947 */ /* 0x000fea0003800000 */
[----:B------:R-:W-:Y:S01]  /*11690*/  BPT.TRAP 0x1 ;  /* 0x000000040000795c */ /* 0x000fe20000300000 */
.L_x_13591:
[----:B------:R-:W-:-:S04]  /*116a0*/  VIADD R0, R0, 0x32460 ;  /* 0x0003246000007836 */ /* 0x000fc80000000000 */
[----:B------:R-:W-:-:S04]  /*116b0*/  IMAD R4, R19, 0x8, R0 ;  /* 0x0000000813047824 */ /* 0x000fc800078e0200 */
[----:B------:R-:W2:Y:S02]  /*116c0*/  SYNCS.PHASECHK.TRANS64.TRYWAIT P0, [R4+URZ], R5 ;  /* 0x00000005040075a7 */ /* 0x000ea4000800017f */
[----:B--2---:R-:W-:Y:S05]  /*116d0*/  @!P0 BRA `(.L_x_13592) ;  /* 0x0000002000848947 */ /* 0x004fea0003800000 */
.L_x_13657:
[----:B------:R-:W-:-:S07]  /*116e0*/  IMAD R3, R3, 0x8, R0 ;  /* 0x0000000803037824 */ /* 0x000fce00078e0200 */
.L_x_13593:
[----:B---3--:R3:W4:Y:S02]  /*116f0*/  SYNCS.PHASECHK.TRANS64.TRYWAIT P0, [R3+URZ], R2 ;  /* 0x00000002030075a7 */ /* 0x008724000800017f */
[----:B----4-:R-:W-:Y:S05]  /*11700*/  @!P0 NANOSLEEP.SYNCS 0x989680 ;  /* 0x009896800000895d */ /* 0x010fea0003900000 */
[----:B------:R-:W4:Y:S02]  /*11710*/  @!P0 SYNCS.PHASECHK.TRANS64 P0, [R3+URZ], R2 ;  /* 0x00000002030085a7 */ /* 0x000f24000800007f */
[----:B----4-:R-:W-:Y:S05]  /*11720*/  @!P0 BRA `(.L_x_13593) ;  /* 0xfffffffc00f08947 */ /* 0x010fea000383ffff */
.L_x_13586:
[----:B------:R-:W-:Y:S05]  /*11730*/  BSYNC B0 ;  /* 0x0000000000007941 */ /* 0x000fea0003800000 */
.L_x_13585:
[----:B------:R-:W-:Y:S05]  /*11740*/  EXIT ;  /* 0x000000000000794d */ /* 0x000fea0003800000 */
.L_x_13437:
[----:B0-----:R0:W1:Y:S02]  /*11750*/  SYNCS.PHASECHK.TRANS64.TRYWAIT P0, [R5+URZ+0x32400], R2 ;  /* 0x03240002050075a7 */ /* 0x001064000800017f */
[----:B-1----:R-:W-:Y:S05]  /*11760*/  @!P0 NANOSLEEP.SYNCS 0x989680 ;  /* 0x009896800000895d */ /* 0x002fea0003900000 */
[----:B------:R-:W1:Y:S02]  /*11770*/  @!P0 SYNCS.PHASECHK.TRANS64 P0, [R5+URZ+0x32400], R2 ;  /* 0x03240002050085a7 */ /* 0x000e64000800007f */
[----:B-1----:R-:W-:Y:S05]  /*11780*/  @!P0 BRA `(.L_x_13437) ;  /* 0xfffffffc00f08947 */ /* 0x002fea000383ffff */
[----:B------:R-:W-:Y:S05]  /*11790*/  BRA `(.L_x_13594) ;  /* 0xffffff0000c07947 */ /* 0x000fea000383ffff */
.L_x_13441:
[----:B--2---:R2:W3:Y:S02]  /*117a0*/  SYNCS.PHASECHK.TRANS64.TRYWAIT P1, [R0+URZ+0x32430], R3 ;  /* 0x03243003000075a7 */ /* 0x0044e4000802017f */
[----:B---3--:R-:W-:Y:S05]  /*117b0*/  @!P1 NANOSLEEP.SYNCS 0x989680 ;  /* 0x009896800000995d */ /* 0x008fea0003900000 */
[----:B------:R-:W3:Y:S02]  /*117c0*/  @!P1 SYNCS.PHASECHK.TRANS64 P1, [R0+URZ+0x32430], R3 ;  /* 0x03243003000095a7 */ /* 0x000ee4000802007f */
[----:B---3--:R-:W-:Y:S05]  /*117d0*/  @!P1 BRA `(.L_x_13441) ;  /* 0xfffffffc00f09947 */ /* 0x008fea000383ffff */
[----:B------:R-:W-:Y:S05]  /*117e0*/  BRA `(.L_x_13440) ;  /* 0xffffff0000f07947 */ /* 0x000fea000383ffff */
.L_x_13442:
[----:B---3--:R3:W4:Y:S02]  /*117f0*/  SYNCS.PHASECHK.TRANS64.TRYWAIT P1, [R5+URZ+0x32410], R2 ;  /* 0x03241002050075a7 */ /* 0x008724000802017f */
[----:B----4-:R-:W-:Y:S05]  /*11800*/  @!P1 NANOSLEEP.SYNCS 0x989680 ;  /* 0x009896800000995d */ /* 0x010fea0003900000 */
[----:B------:R-:W4:Y:S02]  /*11810*/  @!P1 SYNCS.PHASECHK.TRANS64 P1, [R5+URZ+0x32410], R2 ;  /* 0x03241002050095a7 */ /* 0x000f24000802007f */
[----:B----4-:R-:W-:Y:S05]  /*11820*/  @!P1 BRA `(.L_x_13442) ;  /* 0xfffffffc00f09947 */ /* 0x010fea000383ffff */
[----:B------:R-:W-:Y:S05]  /*11830*/  BRA `(.L_x_13595) ;  /* 0xffffff04009c7947 */ /* 0x000fea000383ffff */
.L_x_13446:
[----:B------:R0:W0:Y:S02]  /*11840*/  SYNCS.PHASECHK.TRANS64.TRYWAIT P1, [R0+URZ+0x32450], R3 ;  /* 0x03245003000075a7 */ /* 0x000024000802017f */
[----:B0-----:R-:W-:Y:S05]  /*11850*/  @!P1 NANOSLEEP.SYNCS 0x989680 ;  /* 0x009896800000995d */ /* 0x001fea0003900000 */
[----:B------:R-:W0:Y:S02]  /*11860*/  @!P1 SYNCS.PHASECHK.TRANS64 P1, [R0+URZ+0x32450], R3 ;  /* 0x03245003000095a7 */ /* 0x000e24000802007f */
[----:B0-----:R-:W-:Y:S05]  /*11870*/  @!P1 BRA `(.L_x_13446) ;  /* 0xfffffffc00f09947 */ /* 0x001fea000383ffff */
[----:B------:R-:W-:Y:S05]  /*11880*/  BRA `(.L_x_13445) ;  /* 0xffffff0400a87947 */ /* 0x000fea000383ffff */
.L_x_13451:
[----:B-1----:R-:W-:-:S04]  /*11890*/  IMAD.U32 R20, RZ, RZ, UR4 ;  /* 0x00000004ff147e24 */ /* 0x002fc8000f8e00ff */
[----:B------:R1:W2:Y:S03]  /*118a0*/  SYNCS.PHASECHK.TRANS64.TRYWAIT P3, [R20+URZ+0x32430], R13 ;  /* 0x0324300d140075a7 */ /* 0x0002a6000806017f */
[----:B--2---:R-:W-:Y:S05]  /*118b0*/  @!P3 NANOSLEEP.SYNCS 0x989680 ;  /* 0x009896800000b95d */ /* 0x004fea0003900000 */
[----:B------:R-:W2:Y:S02]  /*118c0*/  @!P3 SYNCS.PHASECHK.TRANS64 P3, [R20+URZ+0x32430], R13 ;  /* 0x0324300d1400b5a7 */ /* 0x000ea4000806007f */
[----:B--2---:R-:W-:Y:S05]  /*118d0*/  @!P3 BRA `(.L_x_13451) ;  /* 0xfffffffc00ecb947 */ /* 0x004fea000383ffff */
[----:B------:R-:W-:Y:S05]  /*118e0*/  BRA `(.L_x_13450) ;  /* 0xffffff28006c7947 */ /* 0x000fea000383ffff */
.L_x_13455:
[----:B-1----:R-:W-:-:S04]  /*118f0*/  IMAD.U32 R20, RZ, RZ, UR4 ;  /* 0x00000004ff147e24 */ /* 0x002fc8000f8e00ff */
[----:B------:R1:W3:Y:S03]  /*11900*/  SYNCS.PHASECHK.TRANS64.TRYWAIT P3, [R20+URZ+0x32450], R13 ;  /* 0x0324500d140075a7 */ /* 0x0002e6000806017f */
[----:B---3--:R-:W-:Y:S05]  /*11910*/  @!P3 NANOSLEEP.SYNCS 0x989680 ;  /* 0x009896800000b95d */ /* 0x008fea0003900000 */
[----:B------:R-:W3:Y:S02]  /*11920*/  @!P3 SYNCS.PHASECHK.TRANS64 P3, [R20+URZ+0x32450], R13 ;  /* 0x0324500d1400b5a7 */ /* 0x000ee4000806007f */
[----:B---3--:R-:W-:Y:S05]  /*11930*/  @!P3 BRA `(.L_x_13455) ;  /* 0xfffffffc00ecb947 */ /* 0x008fea000383ffff */
[----:B------:R-:W-:Y:S05]  /*11940*/  BRA `(.L_x_13454) ;  /* 0xffffff2800e87947 */ /* 0x000fea000383ffff */
.L_x_13461:
[----:B--2---:R-:W-:-:S04]  /*11950*/  IMAD.U32 R20, RZ, RZ, UR4 ;  /* 0x00000004ff147e24 */ /* 0x004fc8000f8e00ff */
[----:B------:R2:W3:Y:S03]  /*11960*/  SYNCS.PHASECHK.TRANS64.TRYWAIT P1, [R20+URZ+0x32430], R13 ;  /* 0x0324300d140075a7 */ /* 0x0004e6000802017f */
[----:B---3--:R-:W-:Y:S05]  /*11970*/  @!P1 NANOSLEEP.SYNCS 0x989680 ;  /* 0x009896800000995d */ /* 0x008fea0003900000 */
[----:B------:R-:W3:Y:S02]  /*11980*/  @!P1 SYNCS.PHASECHK.TRANS64 P1, [R20+URZ+0x32430], R13 ;  /* 0x0324300d140095a7 */ /* 0x000ee4000802007f */
[----:B---3--:R-:W-:Y:S05]  /*11990*/  @!P1 BRA `(.L_x_13461) ;  /* 0xfffffffc00ec9947 */ /* 0x008fea000383ffff */
[----:B------:R-:W-:Y:S05]  /*119a0*/  BRA `(.L_x_13460) ;  /* 0xffffff5000d87947 */ /* 0x000fea000383ffff */
.L_x_13465:
[----:B--2---:R-:W-:-:S04]  /*119b0*/  IMAD.U32 R20, RZ, RZ, UR4 ;  /* 0x00000004ff147e24 */ /* 0x004fc8000f8e00ff */
[----:B------:R2:W4:Y:S03]  /*119c0*/  SYNCS.PHASECHK.TRANS64.TRYWAIT P1, [R20+URZ+0x32450], R13 ;  /* 0x0324500d140075a7 */ /* 0x000526000802017f */
[----:B----4-:R-:W-:Y:S05]  /*119d0*/  @!P1 NANOSLEEP.SYNCS 0x989680 ;  /* 0x009896800000995d */ /* 0x010fea0003900000 */
[----:B------:R-:W4:Y:S02]  /*119e0*/  @!P1 SYNCS.PHASECHK.TRANS64 P1, [R20+URZ+0x32450], R13 ;  /* 0x0324500d140095a7 */ /* 0x000f24000802007f */
[----:B----4-:R-:W-:Y:S05]  /*119f0*/  @!P1 BRA `(.L_x_13465) ;  /* 0xfffffffc00ec9947 */ /* 0x010fea000383ffff */
[----:B------:R-:W-:Y:S05]  /*11a00*/  BRA `(.L_x_13464) ;  /* 0xffffff5400547947 */ /* 0x000fea000383ffff */
.L_x_13496:
[----:B------:R-:W-:Y:S02]  /*11a10*/  IMAD.MOV.U32 R13, RZ, RZ, R4 ;  /* 0x000000ffff0d7224 */ /* 0x000fe400078e0004 */
[----:B------:R-:W-:Y:S02]  /*11a20*/  IMAD.MOV.U32 R12, RZ, RZ, RZ ;  /* 0x000000ffff0c7224 */ /* 0x000fe400078e00ff */
[----:B------:R-:W-:Y:S02]  /*11a30*/  IMAD.MOV.U32 R11, RZ, RZ, 0x1f ;  /* 0x0000001fff0b7424 */ /* 0x000fe400078e00ff */
[----:B------:R-:W-:-:S07]  /*11a40*/  IMAD.MOV.U32 R15, RZ, RZ, -0x1 ;  /* 0xffffffffff0f7424 */ /* 0x000fce00078e00ff */
[----:B0-----:R-:W-:Y:S05]  /*11a50*/  WARPSYNC.COLLECTIVE R15, `(.L_x_13596) ;  /* 0x000000000f087348 */ /* 0x001fea0003c00000 */
[----:B------:R1:W2:Y:S02]  /*11a60*/  SHFL.IDX P6, R14, R13, R12, R11 ;  /* 0x0000000c0d0e7389 */ /* 0x0002a400000c000b */
[----:B012---:R-:W-:Y:S01]  /*11a70*/  ENDCOLLECTIVE ;  /* 0x000000000000791b */ /* 0x007fe20003800000 */
.L_x_13596:
[----:B------:R-:W-:Y:S05]  /*11a80*/  BRA `(.L_x_13597) ;  /* 0xffffffb4008c7947 */ /* 0x000fea000383ffff */
.L_x_13498:
[----:B------:R-:W-:Y:S01]  /*11a90*/  BSSY B0, `(.L_x_13598) ;  /* 0x0000006000007945 */ /* 0x000fe20003800000 */
[----:B------:R-:W-:-:S07]  /*11aa0*/  IMAD.MOV.U32 R15, RZ, RZ, -0x1 ;  /* 0xffffffffff0f7424 */ /* 0x000fce00078e00ff */
[----:B01----:R-:W-:Y:S05]  /*11ab0*/  WARPSYNC.COLLECTIVE R15, `(.L_x_13599) ;  /* 0x000000000f0c7348 */ /* 0x003fea0003c00000 */
[----:B------:R-:W-:Y:S02]  /*11ac0*/  ELECT P6, UR62, PT ;  /* 0x00000000003e782f */ /* 0x000fe400038c0000 */
[----:B------:R-:W-:Y:S01]  /*11ad0*/  MOV R14, UR62 ;  /* 0x0000003e000e7c02 */ /* 0x000fe20008000f00 */
[----:B01----:R-:W-:Y:S10]  /*11ae0*/  ENDCOLLECTIVE ;  /* 0x000000000000791b */ /* 0x003ff40003800000 */
.L_x_13599:
[----:B------:R-:W-:Y:S05]  /*11af0*/  BSYNC B0 ;  /* 0x0000000000007941 */ /* 0x000fea0003800000 */
.L_x_13598:
[----:B------:R-:W-:Y:S05]  /*11b00*/  BRA `(.L_x_13600) ;  /* 0xffffffb400907947 */ /* 0x000fea000383ffff */
.L_x_13500:
[----:B--2---:R2:W3:Y:S02]  /*11b10*/  SYNCS.PHASECHK.TRANS64.TRYWAIT P0, [R0+URZ+0x32440], R2 ;  /* 0x03244002000075a7 */ /* 0x0044e4000800017f */
[----:B---3--:R-:W-:Y:S05]  /*11b20*/  @!P0 NANOSLEEP.SYNCS 0x989680 ;  /* 0x009896800000895d */ /* 0x008fea0003900000 */
[----:B------:R-:W3:Y:S02]  /*11b30*/  @!P0 SYNCS.PHASECHK.TRANS64 P0, [R0+URZ+0x32440], R2 ;  /* 0x03244002000085a7 */ /* 0x000ee4000800007f */
[----:B---3--:R-:W-:Y:S05]  /*11b40*/  @!P0 BRA `(.L_x_13500) ;  /* 0xfffffffc00f08947 */ /* 0x008fea000383ffff */
[----:B------:R-:W-:Y:S05]  /*11b50*/  BRA `(.L_x_13601) ;  /* 0xffffffb400e87947 */ /* 0x000fea000383ffff */
.L_x_13504:
        /* <DEDUP_REMOVED lines=8> */
.L_x_13602:
[----:B------:R-:W-:-:S05]  /*11be0*/  IMAD R10, R7, 0x80, R10 ;  /* 0x00000080070a7824 */ /* 0x000fca00078e020a */
[----:B------:R0:W-:Y:S01]  /*11bf0*/  STL [R1+0x10], R10 ;  /* 0x0000100a01007387 */ /* 0x0001e20000100800 */
[----:B------:R-:W-:Y:S02]  /*11c00*/  IMAD.MOV.U32 R13, RZ, RZ, R0 ;  /* 0x000000ffff0d7224 */ /* 0x000fe400078e0000 */
[----:B------:R-:W-:-:S07]  /*11c10*/  IMAD.MOV.U32 R4, RZ, RZ, R14 ;  /* 0x000000ffff047224 */ /* 0x000fce00078e000e */
[----:B0-----:R-:W-:Y:S05]  /*11c20*/  WARPSYNC.COLLECTIVE R15, `(.L_x_13603) ;  /* 0x000000000f087348 */ /* 0x001fea0003c00000 */
[----:B------:R1:W2:Y:S02]  /*11c30*/  SHFL.IDX P6, R14, R13, R12, R11 ;  /* 0x0000000c0d0e7389 */ /* 0x0002a400000c000b */
[----:B012---:R-:W-:Y:S01]  /*11c40*/  ENDCOLLECTIVE ;  /* 0x000000000000791b */ /* 0x007fe20003800000 */
.L_x_13603:
        /* <DEDUP_REMOVED lines=9> */
.L_x_13604:
        /* <DEDUP_REMOVED lines=10> */
.L_x_13605:
        /* <DEDUP_REMOVED lines=13> */
.L_x_13606:
        /* <DEDUP_REMOVED lines=16> */
.L_x_13607:
[----:B------:R-:W-:Y:S02]  /*11f50*/  IMAD.MOV.U32 R13, RZ, RZ, R3 ;  /* 0x000000ffff0d7224 */ /* 0x000fe400078e0003 */
[----:B------:R-:W-:Y:S02]  /*11f60*/  IMAD.MOV.U32 R12, RZ, RZ, 0x3 ;  /* 0x00000003ff0c7424 */ /* 0x000fe400078e00ff */
[----:B------:R-:W-:-:S07]  /*11f70*/  IMAD.MOV.U32 R5, RZ, RZ, R14 ;  /* 0x000000ffff057224 */ /* 0x000fce00078e000e */
[----:B------:R-:W-:Y:S05]  /*11f80*/  WARPSYNC.COLLECTIVE R15, `(.L_x_13608) ;  /* 0x000000000f087348 */ /* 0x000fea0003c00000 */
[----:B------:R0:W1:Y:S02]  /*11f90*/  SHFL.IDX P6, R14, R13, R12, R11 ;  /* 0x0000000c0d0e7389 */ /* 0x00006400000c000b */
[----:B01----:R-:W-:Y:S01]  /*11fa0*/  ENDCOLLECTIVE ;  /* 0x000000000000791b */ /* 0x003fe20003800000 */
.L_x_13608:
        /* <DEDUP_REMOVED lines=10> */
.L_x_13609:
        /* <DEDUP_REMOVED lines=13> */
.L_x_13610:
        /* <DEDUP_REMOVED lines=10> */
.L_x_13611:
        /* <DEDUP_REMOVED lines=13> */
.L_x_13612:
        /* <DEDUP_REMOVED lines=10> */
.L_x_13613:
        /* <DEDUP_REMOVED lines=13> */
.L_x_13614:
        /* <DEDUP_REMOVED lines=10> */
.L_x_13615:
        /* <DEDUP_REMOVED lines=11> */
.L_x_13616:
        /* <DEDUP_REMOVED lines=10> */
.L_x_13617:
[----:B------:R-:W-:Y:S01]  /*125f0*/  @!PT LDS RZ, [RZ] ;  /* 0x00000000fffff984 */ /* 0x000fe20000000800 */
[----:B------:R-:W-:Y:S01]  /*12600*/  @!PT LDS RZ, [RZ] ;  /* 0x00000000fffff984 */ /* 0x000fe20000000800 */
[----:B------:R-:W-:Y:S01]  /*12610*/  @!PT LDS RZ, [RZ] ;  /* 0x00000000fffff984 */ /* 0x000fe20000000800 */
[----:B------:R0:W-:Y:S01]  /*12620*/  @!P1 LDGSTS.E.BYPASS.LTC128B.128 [R8+0x1b400], desc[UR60][R4.64], !P0 ;  /* 0x1b40000004089fae */ /* 0x0001e2000c101d7c */
[----:B------:R-:W-:Y:S01]  /*12630*/  IMAD.MOV.U32 R0, RZ, RZ, R14 ;  /* 0x000000ffff007224 */ /* 0x000fe200078e000e */
[----:B------:R-:W-:Y:S06]  /*12640*/  BRA `(.L_x_13618) ;  /* 0xffffffb800287947 */ /* 0x000fec000383ffff */
.L_x_13508:
        /* <DEDUP_REMOVED lines=8> */
.L_x_13620:
[----:B------:R-:W-:Y:S05]  /*126d0*/  BSYNC B0 ;  /* 0x0000000000007941 */ /* 0x000fea0003800000 */
.L_x_13619:
        /* <DEDUP_REMOVED lines=11> */
.L_x_13621:
[----:B------:R-:W-:Y:S01]  /*12790*/  ULDC UR4, c[0x0][0x288] ;  /* 0x0000a20000047ab9 */ /* 0x000fe20000000800 */
[----:B------:R-:W2:Y:S04]  /*127a0*/  LDL.LU R13, [R1+0x10] ;  /* 0x00001000010d7983 */ /* 0x000ea80000300800 */
[----:B------:R-:W3:Y:S04]  /*127b0*/  LDL.LU R12, [R1+0x20] ;  /* 0x00002000010c7983 */ /* 0x000ee80000300800 */
[----:B------:R-:W4:Y:S04]  /*127c0*/  LDL.LU R11, [R1+0x24] ;  /* 0x00002400010b7983 */ /* 0x000f280000300800 */
[----:B------:R-:W4:Y:S01]  /*127d0*/  LDL.LU R15, [R1+0x2c] ;  /* 0x00002c00010f7983 */ /* 0x000f220000300800 */
[----:B------:R-:W-:Y:S01]  /*127e0*/  IMAD R0, R8, UR4, RZ ;  /* 0x0000000408007c24 */ /* 0x000fe2000f8e02ff */
[----:B------:R-:W-:Y:S01]  /*127f0*/  LOP3.LUT R18, R18, 0xffffffbf, RZ, 0xc0, !PT ;  /* 0xffffffbf12127812 */ /* 0x000fe200078ec0ff */
[----:B------:R-:W-:-:S03]  /*12800*/  IMAD.MOV.U32 R3, RZ, RZ, R14 ;  /* 0x000000ffff037224 */ /* 0x000fc600078e000e */
[-C--:B--2---:R-:W-:Y:S02]  /*12810*/  ISETP.GE.AND P4, PT, R13, R0.reuse, PT ;  /* 0x000000000d00720c */ /* 0x084fe40003f86270 */
[-C--:B---3--:R-:W-:Y:S02]  /*12820*/  ISETP.GE.AND P6, PT, R12, R0.reuse, PT ;  /* 0x000000000c00720c */ /* 0x088fe40003fc6270 */
[----:B----4-:R-:W-:-:S11]  /*12830*/  ISETP.GE.AND P5, PT, R11, R0, PT ;  /* 0x000000000b00720c */ /* 0x010fd60003fa6270 */
[----:B------:R-:W-:Y:S02]  /*12840*/  @P6 LOP3.LUT R18, R18, 0x40, RZ, 0xfc, !PT ;  /* 0x0000004012126812 */ /* 0x000fe400078efcff */
[-C--:B------:R-:W-:Y:S02]  /*12850*/  ISETP.GE.AND P6, PT, R7, R0.reuse, PT ;  /* 0x000000000700720c */ /* 0x080fe40003fc6270 */
[----:B------:R0:W5:Y:S01]  /*12860*/  LDL R7, [R1+0x4] ;  /* 0x0000040001077983 */ /* 0x0001620000100800 */
[----:B------:R-:W-:Y:S01]  /*12870*/  LOP3.LUT R18, R18, 0xffffffdf, RZ, 0xc0, !PT ;  /* 0xffffffdf12127812 */ /* 0x000fe200078ec0ff */
[----:B------:R-:W-:Y:S02]  /*12880*/  IMAD.MOV.U32 R13, RZ, RZ, R4 ;  /* 0x000000ffff0d7224 */ /* 0x000fe400078e0004 */
[----:B------:R-:W-:Y:S01]  /*12890*/  IMAD.MOV.U32 R12, RZ, RZ, 0x1 ;  /* 0x00000001ff0c7424 */ /* 0x000fe200078e00ff */
[----:B------:R-:W-:Y:S01]  /*128a0*/  @P5 LOP3.LUT R18, R18, 0x20, RZ, 0xfc, !PT ;  /* 0x0000002012125812 */ /* 0x000fe200078efcff */
[----:B------:R-:W-:Y:S01]  /*128b0*/  IMAD.MOV.U32 R11, RZ, RZ, 0x181f ;  /* 0x0000181fff0b7424 */ /* 0x000fe200078e00ff */
        /* <DEDUP_REMOVED lines=15> */
[----:B0-----:R-:W-:-:S09]  /*129b0*/  @!P4 LOP3.LUT R3, R3, R2, RZ, 0x3c, !PT ;  /* 0x000000020303c212 */ /* 0x001fd200078e3cff */
[----:B-----5:R-:W-:Y:S05]  /*129c0*/  WARPSYNC.COLLECTIVE R15, `(.L_x_13622) ;  /* 0x000000000f087348 */ /* 0x020fea0003c00000 */
[----:B------:R0:W1:Y:S02]  /*129d0*/  SHFL.IDX P6, R14, R13, R12, R11 ;  /* 0x0000000c0d0e7389 */ /* 0x00006400000c000b */
[----:B01---5:R-:W-:Y:S01]  /*129e0*/  ENDCOLLECTIVE ;  /* 0x000000000000791b */ /* 0x023fe20003800000 */
.L_x_13622:
[----:B------:R-:W-:-:S04]  /*129f0*/  @!P4 LOP3.LUT R2, R3, R2, RZ, 0x3c, !PT ;  /* 0x000000020302c212 */ /* 0x000fc800078e3cff */
[----:B------:R-:W-:Y:S01]  /*12a00*/  @!P4 LOP3.LUT R3, R3, R2, RZ, 0x3c, !PT ;  /* 0x000000020303c212 */ /* 0x000fe200078e3cff */
[----:B------:R-:W-:Y:S02]  /*12a10*/  IMAD.MOV.U32 R13, RZ, RZ, R5 ;  /* 0x000000ffff0d7224 */ /* 0x000fe400078e0005 */
[----:B------:R-:W-:-:S07]  /*12a20*/  IMAD.MOV.U32 R6, RZ, RZ, R14 ;  /* 0x000000ffff067224 */ /* 0x000fce00078e000e */
[----:B------:R-:W-:Y:S05]  /*12a30*/  WARPSYNC.COLLECTIVE R15, `(.L_x_13623) ;  /* 0x000000000f087348 */ /* 0x000fea0003c00000 */
[----:B------:R0:W1:Y:S02]  /*12a40*/  SHFL.IDX P6, R14, R13, R12, R11 ;  /* 0x0000000c0d0e7389 */ /* 0x00006400000c000b */
[----:B01----:R-:W-:Y:S01]  /*12a50*/  ENDCOLLECTIVE ;  /* 0x000000000000791b */ /* 0x003fe20003800000 */
.L_x_13623:
        /* <DEDUP_REMOVED lines=17> */
.L_x_13624:
        /* <DEDUP_REMOVED lines=12> */
.L_x_13625:
        /* <DEDUP_REMOVED lines=12> */
.L_x_13626:
        /* <DEDUP_REMOVED lines=12> */
.L_x_13627:
        /* <DEDUP_REMOVED lines=12> */
.L_x_13628:
        /* <DEDUP_REMOVED lines=12> */
.L_x_13629:
        /* <DEDUP_REMOVED lines=17> */
.L_x_13630:
[----:B------:R-:W-:Y:S02]  /*13040*/  IMAD.MOV.U32 R13, RZ, RZ, R5 ;  /* 0x000000ffff0d7224 */ /* 0x000fe400078e0005 */
[----:B------:R-:W-:-:S07]  /*13050*/  IMAD.MOV.U32 R6, RZ, RZ, R14 ;  /* 0x000000ffff067224 */ /* 0x000fce00078e000e */
[----:B------:R-:W-:Y:S05]  /*13060*/  WARPSYNC.COLLECTIVE R15, `(.L_x_13631) ;  /* 0x000000000f087348 */ /* 0x000fea0003c00000 */
[----:B------:R0:W1:Y:S02]  /*13070*/  SHFL.IDX P6, R14, R13, R12, R11 ;  /* 0x0000000c0d0e7389 */ /* 0x00006400000c000b */
[----:B01----:R-:W-:Y:S01]  /*13080*/  ENDCOLLECTIVE ;  /* 0x000000000000791b */ /* 0x003fe20003800000 */
.L_x_13631:
        /* <DEDUP_REMOVED lines=12> */
.L_x_13632:
        /* <DEDUP_REMOVED lines=11> */
.L_x_13633:
        /* <DEDUP_REMOVED lines=12> */
.L_x_13634:
        /* <DEDUP_REMOVED lines=11> */
.L_x_13635:
[----:B------:R-:W-:Y:S01]  /*13370*/  IMAD.MOV.U32 R2, RZ, RZ, R14 ;  /* 0x000000ffff027224 */ /* 0x000fe200078e000e */
[----:B------:R-:W-:Y:S06]  /*13380*/  BRA `(.L_x_13636) ;  /* 0xffffffb400a87947 */ /* 0x000fec000383ffff */
.L_x_13513:
[----:B0-----:R0:W3:Y:S02]  /*13390*/  SYNCS.PHASECHK.TRANS64.TRYWAIT P0, [R17+URZ+0x32420], R0 ;  /* 0x03242000110075a7 */ /* 0x0010e4000800017f */
[----:B---3--:R-:W-:Y:S05]  /*133a0*/  @!P0 NANOSLEEP.SYNCS 0x989680 ;  /* 0x009896800000895d */ /* 0x008fea0003900000 */
[----:B------:R-:W3:Y:S02]  /*133b0*/  @!P0 SYNCS.PHASECHK.TRANS64 P0, [R17+URZ+0x32420], R0 ;  /* 0x03242000110085a7 */ /* 0x000ee4000800007f */
[----:B---3--:R-:W-:Y:S05]  /*133c0*/  @!P0 BRA `(.L_x_13513) ;  /* 0xfffffffc00f08947 */ /* 0x008fea000383ffff */
[----:B------:R-:W-:Y:S05]  /*133d0*/  BRA `(.L_x_13637) ;  /* 0xffffffb800207947 */ /* 0x000fea000383ffff */
.L_x_13517:
[----:B0-----:R0:W1:Y:S02]  /*133e0*/  SYNCS.PHASECHK.TRANS64.TRYWAIT P0, [R2+URZ+0x32460], R0 ;  /* 0x03246000020075a7 */ /* 0x001064000800017f */
[----:B-1----:R-:W-:Y:S05]  /*133f0*/  @!P0 NANOSLEEP.SYNCS 0x989680 ;  /* 0x009896800000895d */ /* 0x002fea0003900000 */
[----:B------:R-:W1:Y:S02]  /*13400*/  @!P0 SYNCS.PHASECHK.TRANS64 P0, [R2+URZ+0x32460], R0 ;  /* 0x03246000020085a7 */ /* 0x000e64000800007f */
[----:B-1----:R-:W-:Y:S05]  /*13410*/  @!P0 BRA `(.L_x_13517) ;  /* 0xfffffffc00f08947 */ /* 0x002fea000383ffff */
[----:B------:R-:W-:Y:S05]  /*13420*/  BRA `(.L_x_13638) ;  /* 0xffffffb800407947 */ /* 0x000fea000383ffff */
.L_x_13530:
[----:B-1----:R1:W2:Y:S02]  /*13430*/  SYNCS.PHASECHK.TRANS64.TRYWAIT P0, [R3+URZ+0x32440], R2 ;  /* 0x03244002030075a7 */ /* 0x0022a4000800017f */
[----:B--2---:R-:W-:Y:S05]  /*13440*/  @!P0 NANOSLEEP.SYNCS 0x989680 ;  /* 0x009896800000895d */ /* 0x004fea0003900000 */
[----:B------:R-:W2:Y:S02]  /*13450*/  @!P0 SYNCS.PHASECHK.TRANS64 P0, [R3+URZ+0x32440], R2 ;  /* 0x03244002030085a7 */ /* 0x000ea4000800007f */
[----:B--2---:R-:W-:Y:S05]  /*13460*/  @!P0 BRA `(.L_x_13530) ;  /* 0xfffffffc00f08947 */ /* 0x004fea000383ffff */
[----:B------:R-:W-:Y:S05]  /*13470*/  BRA `(.L_x_13639) ;  /* 0xffffffc000307947 */ /* 0x000fea000383ffff */
.L_x_13535:
[----:B--2---:R2:W3:Y:S02]  /*13480*/  SYNCS.PHASECHK.TRANS64.TRYWAIT P0, [R3+URZ+0x32460], R2 ;  /* 0x03246002030075a7 */ /* 0x0044e4000800017f */
[----:B---3--:R-:W-:Y:S05]  /*13490*/  @!P0 NANOSLEEP.SYNCS 0x989680 ;  /* 0x009896800000895d */ /* 0x008fea0003900000 */
[----:B------:R-:W3:Y:S02]  /*134a0*/  @!P0 SYNCS.PHASECHK.TRANS64 P0, [R3+URZ+0x32460], R2 ;  /* 0x03246002030085a7 */ /* 0x000ee4000800007f */
[----:B---3--:R-:W-:Y:S05]  /*134b0*/  @!P0 BRA `(.L_x_13535) ;  /* 0xfffffffc00f08947 */ /* 0x008fea000383ffff */
[----:B------:R-:W-:Y:S05]  /*134c0*/  BRA `(.L_x_13640) ;  /* 0xffffffc000a87947 */ /* 0x000fea000383ffff */
.L_x_13547:
[----:B0-----:R0:W1:Y:S02]  /*134d0*/  SYNCS.PHASECHK.TRANS64.TRYWAIT P0, [R4+URZ+0x32440], R2 ;  /* 0x03244002040075a7 */ /* 0x001064000800017f */
[----:B-1----:R-:W-:Y:S05]  /*134e0*/  @!P0 NANOSLEEP.SYNCS 0x989680 ;  /* 0x009896800000895d */ /* 0x002fea0003900000 */
[----:B------:R-:W1:Y:S02]  /*134f0*/  @!P0 SYNCS.PHASECHK.TRANS64 P0, [R4+URZ+0x32440], R2 ;  /* 0x03244002040085a7 */ /* 0x000e64000800007f */
[----:B-1----:R-:W-:Y:S05]  /*13500*/  @!P0 BRA `(.L_x_13547) ;  /* 0xfffffffc00f08947 */ /* 0x002fea000383ffff */
[----:B------:R-:W-:Y:S05]  /*13510*/  BRA `(.L_x_13641) ;  /* 0xffffffc800847947 */ /* 0x000fea000383ffff */
.L_x_13552:
[----:B-1----:R1:W2:Y:S02]  /*13520*/  SYNCS.PHASECHK.TRANS64.TRYWAIT P0, [R4+URZ+0x32460], R2 ;  /* 0x03246002040075a7 */ /* 0x0022a4000800017f */
[----:B--2---:R-:W-:Y:S05]  /*13530*/  @!P0 NANOSLEEP.SYNCS 0x989680 ;  /* 0x009896800000895d */ /* 0x004fea0003900000 */
[----:B------:R-:W2:Y:S02]  /*13540*/  @!P0 SYNCS.PHASECHK.TRANS64 P0, [R4+URZ+0x32460], R2 ;  /* 0x03246002040085a7 */ /* 0x000ea4000800007f */
[----:B--2---:R-:W-:Y:S05]  /*13550*/  @!P0 BRA `(.L_x_13552) ;  /* 0xfffffffc00f08947 */ /* 0x004fea000383ffff */
[----:B------:R-:W-:Y:S05]  /*13560*/  BRA `(.L_x_13642) ;  /* 0xffffffc800fc7947 */ /* 0x000fea000383ffff */
.L_x_13563:
[----:B-1----:R1:W3:Y:S02]  /*13570*/  SYNCS.PHASECHK.TRANS64.TRYWAIT P0, [R4+URZ+0x32440], R2 ;  /* 0x03244002040075a7 */ /* 0x0022e4000800017f */
[----:B---3--:R-:W-:Y:S05]  /*13580*/  @!P0 NANOSLEEP.SYNCS 0x989680 ;  /* 0x009896800000895d */ /* 0x008fea0003900000 */
[----:B------:R-:W3:Y:S02]  /*13590*/  @!P0 SYNCS.PHASECHK.TRANS64 P0, [R4+URZ+0x32440], R2 ;  /* 0x03244002040085a7 */ /* 0x000ee4000800007f */
[----:B---3--:R-:W-:Y:S05]  /*135a0*/  @!P0 BRA `(.L_x_13563) ;  /* 0xfffffffc00f08947 */ /* 0x008fea000383ffff */
[----:B------:R-:W-:Y:S05]  /*135b0*/  BRA `(.L_x_13643) ;  /* 0xffffffd000c07947 */ /* 0x000fea000383ffff */
.L_x_13568:
[----:B--2---:R2:W3:Y:S02]  /*135c0*/  SYNCS.PHASECHK.TRANS64.TRYWAIT P0, [R4+URZ+0x32460], R2 ;  /* 0x03246002040075a7 */ /* 0x0044e4000800017f */
[----:B---3--:R-:W-:Y:S05]  /*135d0*/  @!P0 NANOSLEEP.SYNCS 0x989680 ;  /* 0x009896800000895d */ /* 0x008fea0003900000 */
[----:B------:R-:W3:Y:S02]  /*135e0*/  @!P0 SYNCS.PHASECHK.TRANS64 P0, [R4+URZ+0x32460], R2 ;  /* 0x03246002040085a7 */ /* 0x000ee4000800007f */
[----:B---3--:R-:W-:Y:S05]  /*135f0*/  @!P0 BRA `(.L_x_13568) ;  /* 0xfffffffc00f08947 */ /* 0x008fea000383ffff */
[----:B------:R-:W-:Y:S05]  /*13600*/  BRA `(.L_x_13644) ;  /* 0xffffffd400387947 */ /* 0x000fea000383ffff */
.L_x_13580:
[----:B------:R-:W-:Y:S01]  /*13610*/  BSSY B0, `(.L_x_13645) ;  /* 0x0000008000007945 */ /* 0x000fe20003800000 */
[----:B-----5:R-:W-:Y:S02]  /*13620*/  IMAD.MOV.U32 R13, RZ, RZ, R2 ;  /* 0x000000ffff0d7224 */ /* 0x020fe400078e0002 */
[----:B------:R-:W-:Y:S02]  /*13630*/  IMAD.MOV.U32 R12, RZ, RZ, RZ ;  /* 0x000000ffff0c7224 */ /* 0x000fe400078e00ff */
[----:B------:R-:W-:Y:S02]  /*13640*/  IMAD.MOV.U32 R11, RZ, RZ, 0x1f ;  /* 0x0000001fff0b7424 */ /* 0x000fe400078e00ff */
[----:B------:R-:W-:-:S07]  /*13650*/  IMAD.MOV.U32 R15, RZ, RZ, -0x1 ;  /* 0xffffffffff0f7424 */ /* 0x000fce00078e00ff */
[----:B-123--:R-:W-:Y:S05]  /*13660*/  WARPSYNC.COLLECTIVE R15, `(.L_x_13646) ;  /* 0x000000000f087348 */ /* 0x00efea0003c00000 */
[----:B------:R0:W4:Y:S02]  /*13670*/  SHFL.IDX P6, R14, R13, R12, R11 ;  /* 0x0000000c0d0e7389 */ /* 0x00012400000c000b */
[----:B01234-:R-:W-:Y:S01]  /*13680*/  ENDCOLLECTIVE ;  /* 0x000000000000791b */ /* 0x01ffe20003800000 */
.L_x_13646:
[----:B------:R-:W-:Y:S05]  /*13690*/  BSYNC B0 ;  /* 0x0000000000007941 */ /* 0x000fea0003800000 */
.L_x_13645:
[----:B------:R-:W-:Y:S05]  /*136a0*/  BRA `(.L_x_13647) ;  /* 0xffffffdc00047947 */ /* 0x000fea000383ffff */
.L_x_13583:
[----:B0-----:R0:W1:Y:S02]  /*136b0*/  SYNCS.PHASECHK.TRANS64.TRYWAIT P0, [R0+URZ+0x32420], R3 ;  /* 0x03242003000075a7 */ /* 0x001064000800017f */
[----:B-1----:R-:W-:Y:S05]  /*136c0*/  @!P0 NANOSLEEP.SYNCS 0x989680 ;  /* 0x009896800000895d */ /* 0x002fea0003900000 */
[----:B------:R-:W1:Y:S02]  /*136d0*/  @!P0 SYNCS.PHASECHK.TRANS64 P0, [R0+URZ+0x32420], R3 ;  /* 0x03242003000085a7 */ /* 0x000e64000800007f */
[----:B-1----:R-:W-:Y:S05]  /*136e0*/  @!P0 BRA `(.L_x_13583) ;  /* 0xfffffffc00f08947 */ /* 0x002fea000383ffff */
[----:B------:R-:W-:Y:S05]  /*136f0*/  BRA `(.L_x_13648) ;  /* 0xffffffdc00507947 */ /* 0x000fea000383ffff */
.L_x_13584:
        /* <DEDUP_REMOVED lines=11> */
.L_x_13650:
[----:B------:R-:W-:Y:S05]  /*137b0*/  BSYNC B0 ;  /* 0x0000000000007941 */ /* 0x000fea0003800000 */
.L_x_13649:
[----:B------:R-:W-:Y:S05]  /*137c0*/  BRA `(.L_x_13651) ;  /* 0xffffffdc00387947 */ /* 0x000fea000383ffff */
.L_x_13587:
[----:B------:R-:W-:Y:S01]  /*137d0*/  BSSY B1, `(.L_x_13652) ;  /* 0x0000006000017945 */ /* 0x000fe20003800000 */
[----:B------:R-:W-:-:S07]  /*137e0*/  IMAD.MOV.U32 R15, RZ, RZ, -0x1 ;  /* 0xffffffffff0f7424 */ /* 0x000fce00078e00ff */
[----:B012---:R-:W-:Y:S05]  /*137f0*/  WARPSYNC.COLLECTIVE R15, `(.L_x_13653) ;  /* 0x000000000f0c7348 */ /* 0x007fea0003c00000 */
[----:B------:R-:W-:Y:S02]  /*13800*/  ELECT P6, UR62, PT ;  /* 0x00000000003e782f */ /* 0x000fe400038c0000 */
[----:B------:R-:W-:Y:S01]  /*13810*/  MOV R14, UR62 ;  /* 0x0000003e000e7c02 */ /* 0x000fe20008000f00 */
[----:B012---:R-:W-:Y:S10]  /*13820*/  ENDCOLLECTIVE ;  /* 0x000000000000791b */ /* 0x007ff40003800000 */
.L_x_13653:
[----:B------:R-:W-:Y:S05]  /*13830*/  BSYNC B1 ;  /* 0x0000000000017941 */ /* 0x000fea0003800000 */
.L_x_13652:
[----:B------:R-:W-:Y:S05]  /*13840*/  BRA `(.L_x_13654) ;  /* 0xffffffdc00307947 */ /* 0x000fea000383ffff */
.L_x_13589:
[----:B0-----:R0:W1:Y:S02]  /*13850*/  SYNCS.PHASECHK.TRANS64.TRYWAIT P0, [R6+URZ], R5 ;  /* 0x00000005060075a7 */ /* 0x001064000800017f */
[----:B-1----:R-:W-:Y:S05]  /*13860*/  @!P0 NANOSLEEP.SYNCS 0x989680 ;  /* 0x009896800000895d */ /* 0x002fea0003900000 */
[----:B------:R-:W1:Y:S02]  /*13870*/  @!P0 SYNCS.PHASECHK.TRANS64 P0, [R6+URZ], R5 ;  /* 0x00000005060085a7 */ /* 0x000e64000800007f */
[----:B-1----:R-:W-:Y:S05]  /*13880*/  @!P0 BRA `(.L_x_13589) ;  /* 0xfffffffc00f08947 */ /* 0x002fea000383ffff */
[----:B------:R-:W-:Y:S05]  /*13890*/  BRA `(.L_x_13655) ;  /* 0xffffffdc00707947 */ /* 0x000fea000383ffff */
.L_x_13590:
[----:B-1----:R1:W2:Y:S02]  /*138a0*/  SYNCS.PHASECHK.TRANS64.TRYWAIT P0, [R7+URZ], R2 ;  /* 0x00000002070075a7 */ /* 0x0022a4000800017f */
[----:B--2---:R-:W-:Y:S05]  /*138b0*/  @!P0 NANOSLEEP.SYNCS 0x989680 ;  /* 0x009896800000895d */ /* 0x004fea0003900000 */
[----:B------:R-:W2:Y:S02]  /*138c0*/  @!P0 SYNCS.PHASECHK.TRANS64 P0, [R7+URZ], R2 ;  /* 0x00000002070085a7 */ /* 0x000ea4000800007f */
[----:B--2---:R-:W-:Y:S05]  /*138d0*/  @!P0 BRA `(.L_x_13590) ;  /* 0xfffffffc00f08947 */ /* 0x004fea000383ffff */
[----:B------:R-:W-:Y:S05]  /*138e0*/  BRA `(.L_x_13656) ;  /* 0xffffffdc00647947 */ /* 0x000fea000383ffff */
.L_x_13592:
[----:B--2---:R2:W3:Y:S02]  /*138f0*/  SYNCS.PHASECHK.TRANS64.TRYWAIT P0, [R4+URZ], R5 ;  /* 0x00000005040075a7 */ /* 0x0044e4000800017f */
[----:B---3--:R-:W-:Y:S05]  /*13900*/  @!P0 NANOSLEEP.SYNCS 0x989680 ;  /* 0x009896800000895d */ /* 0x008fea0003900000 */
[----:B------:R-:W3:Y:S02]  /*13910*/  @!P0 SYNCS.PHASECHK.TRANS64 P0, [R4+URZ], R5 ;  /* 0x00000005040085a7 */ /* 0x000ee4000800007f */
[----:B---3--:R-:W-:Y:S05]  /*13920*/  @!P0 BRA `(.L_x_13592) ;  /* 0xfffffffc00f08947 */ /* 0x008fea000383ffff */
[----:B------:R-:W-:Y:S05]  /*13930*/  BRA `(.L_x_13657) ;  /* 0xffffffdc00687947 */ /* 0x000fea000383ffff */
.L_x_13658:
        /* <DEDUP_REMOVED lines=12> */
.L_x_15150:


//--------------------- .text._ZN7cutlass13device_kernelIN5flash11enable_sm90INS1_16FlashAttnFwdSm90INS1_25CollectiveMainloopFwdSm90ILi2EN4cute5tupleIJNS5_1CILi1EEES8_S8_EEENS6_IJNS7_ILi128EEENS7_ILi96EEENS7_ILi64EEEEEELi256ENS_6half_tEfNS_4arch4Sm90ELb1ELb0ELb0ELb1ELb0ELb0ELb0ELb1ELb0ELb1ELb0ELb0EEENS1_21CollectiveEpilogueFwdINS6_IJSA_NS7_ILi256EEESB_EEES9_SE_SG_Li256ELb1ELb1ELb0ELb0EEENS1_36VarlenDynamicPersistentTileSchedulerILi128ELi96ELi256ELi128ELb0ELb1ELb1ELb1ELb1ELb1EEEEEEEEEvNT_6ParamsE --------------------------
	.section	.text._ZN7cutlass13device_kernelIN5flash11enable_sm90INS1_16FlashAttnFwdSm90INS1_25CollectiveMainloopFwdSm90ILi2EN4cute5tupleIJNS5_1CILi1EEES8_S8_EEENS6_IJNS7_ILi128EEENS7_ILi96EEENS7_ILi64EEEEEELi256ENS_6half_tEfNS_4arch4Sm90ELb1ELb0ELb0ELb1ELb0ELb0ELb0ELb1ELb0ELb1ELb0ELb0EEENS1_21CollectiveEpilogueFwdINS6_IJSA_NS7_ILi256EEESB_EEES9_SE_SG_Li256ELb1ELb1ELb0ELb0EEENS1_36VarlenDynamicPersistentTileSchedulerILi128ELi96ELi256ELi128ELb0ELb1ELb1ELb1ELb1ELb1EEEEEEEEEvNT_6ParamsE,"ax",@progbits
	.align	128
.text._ZN7cutlass13device_kernelIN5flash11enable_sm90INS1_16FlashAttnFwdSm90INS1_25CollectiveMainloopFwdSm90ILi2EN4cute5tupleIJNS5_1CILi1EEES8_S8_EEENS6_IJNS7_ILi128EEENS7_ILi96EEENS7_ILi64EEEEEELi256ENS_6half_tEfNS_4arch4Sm90ELb1ELb0ELb0ELb1ELb0ELb0ELb0ELb1ELb0ELb1ELb0ELb0EEENS1_21CollectiveEpilogueFwdINS6_IJSA_NS7_ILi256EEESB_EEES9_SE_SG_Li256ELb1ELb1ELb0ELb0EEENS1_36VarlenDynamicPersistentTileSchedulerILi128ELi96ELi256ELi128ELb0ELb1ELb1ELb1ELb1ELb1EEEEEEEEEvNT_6ParamsE:
        .type           _ZN7cutlass13device_kernelIN5flash11enable_sm90INS1_16FlashAttnFwdSm90INS1_25CollectiveMainloopFwdSm90ILi2EN4cute5tupleIJNS5_1CILi1EEES8_S8_EEENS6_IJNS7_ILi128EEENS7_ILi96EEENS7_ILi64EEEEEELi256ENS_6half_tEfNS_4arch4Sm90ELb1ELb0ELb0ELb1ELb0ELb0ELb0ELb1ELb0ELb1ELb0ELb0EEENS1_21CollectiveEpilogueFwdINS6_IJSA_NS7_ILi256EEESB_EEES9_SE_SG_Li256ELb1ELb1ELb0ELb0EEENS1_36VarlenDynamicPersistentTileSchedulerILi128ELi96ELi256ELi128ELb0ELb1ELb1ELb1ELb1ELb1EEEEEEEEEvNT_6ParamsE,@function
        .size           _ZN7cutlass13device_kernelIN5flash11enable_sm90INS1_16FlashAttnFwdSm90INS1_25CollectiveMainloopFwdSm90ILi2EN4cute5tupleIJNS5_1CILi1EEES8_S8_EEENS6_IJNS7_ILi128EEENS7_ILi96EEENS7_ILi64EEEEEELi256ENS_6half_tEfNS_4arch4Sm90ELb1ELb0ELb0ELb1ELb0ELb0ELb0ELb1ELb0ELb1ELb0ELb0EEENS1_21CollectiveEpilogueFwdINS6_IJSA_NS7_ILi256EEESB_EEES9_SE_SG_Li256ELb1ELb1ELb0ELb0EEENS1_36VarlenDynamicPersistentTileSchedulerILi128ELi96ELi256ELi128ELb0ELb1ELb1ELb1ELb1ELb1EEEEEEEEEvNT_6ParamsE,(.L_x_15151 - _ZN7cutlass13device_kernelIN5flash11enable_sm90INS1_16FlashAttnFwdSm90INS1_25CollectiveMainloopFwdSm90ILi2EN4cute5tupleIJNS5_1CILi1EEES8_S8_EEENS6_IJNS7_ILi128EEENS7_ILi96EEENS7_ILi64EEEEEELi256ENS_6half_tEfNS_4arch4Sm90ELb1ELb0ELb0ELb1ELb0ELb0ELb0ELb1ELb0ELb1ELb0ELb0EEENS1_21CollectiveEpilogueFwdINS6_IJSA_NS7_ILi256EEESB_EEES9_SE_SG_Li256ELb1ELb1ELb0ELb0EEENS1_36VarlenDynamicPersistentTileSchedulerILi128ELi96ELi256ELi128ELb0ELb1ELb1ELb1ELb1ELb1EEEEEEEEEvNT_6ParamsE)
        .other          _ZN7cutlass13device_kernelIN5flash11enable_sm90INS1_16FlashAttnFwdSm90INS1_25CollectiveMainloopFwdSm90ILi2EN4cute5tupleIJNS5_1CILi1EEES8_S8_EEENS6_IJNS7_ILi128EEENS7_ILi96EEENS7_ILi64EEEEEELi256ENS_6half_tEfNS_4arch4Sm90ELb1ELb0ELb0ELb1ELb0ELb0ELb0ELb1ELb0ELb1ELb0ELb0EEENS1_21CollectiveEpilogueFwdINS6_IJSA_NS7_ILi256EEESB_EEES9_SE_SG_Li256ELb1ELb1ELb0ELb0EEENS1_36VarlenDynamicPersistentTileSchedulerILi128ELi96ELi256ELi128ELb0ELb1ELb1ELb1ELb1ELb1EEEEEEEEEvNT_6ParamsE,@"STO_CUDA_ENTRY STV_DEFAULT"
_ZN7cutlass13device_kernelIN5flash11enable_sm90INS1_16FlashAttnFwdSm90INS1_25CollectiveMainloopFwdSm90ILi2EN4cute5tupleIJNS5_1CILi1EEES8_S8_EEENS6_IJNS7_ILi128EEENS7_ILi96EEENS7_ILi64EEEEEELi256ENS_6half_tEfNS_4arch4Sm90ELb1ELb0ELb0ELb1ELb0ELb0ELb0ELb1ELb0ELb1ELb0ELb0EEENS1_21CollectiveEpilogueFwdINS6_IJSA_NS7_ILi256EEESB_EEES9_SE_SG_Li256ELb1ELb1ELb0ELb0EEENS1_36VarlenDynamicPersistentTileSchedulerILi128ELi96ELi256ELi128ELb0ELb1ELb1ELb1ELb1ELb1EEEEEEEEEvNT_6ParamsE:
        /* <DEDUP_REMOVED lines=18> */
.L_x_13660:
[----:B------:R-:W-:Y:S05]  /*0120*/  BSYNC B0 ;  /* 0x0000000000007941 */ /* 0x000fea0003800000 */
.L_x_13659:
        /* <DEDUP_REMOVED lines=41> */
.L_x_13661:
        /* <DEDUP_REMOVED lines=22> */
.L_x_13662:
        /* <DEDUP_REMOVED lines=18> */
.L_x_13663:
        /* <DEDUP_REMOVED lines=22> */
.L_x_13664:
        /* <DEDUP_REMOVED lines=22> */
.L_x_13665:
[----:B------:R-:W-:Y:S01]  /*0900*/  PLOP3.LUT P0, PT, PT, PT, UP0, 0x80, 0x0 ;  /* 0x000000000000781c */ /* 0x000fe20003f0f008 */
[----:B------:R-:W-:Y:S01]  /*0910*/  UMOV UR36, 0x1 ;  /* 0x0000000100247882 */ /* 0x000fe20000000000 */
[----:B------:R-:W-:Y:S01]  /*0920*/  NOP ;  /* 0x0000000000007918 */ /* 0x000fe20000000000 */
[----:B------:R-:W-:Y:S01]  /*0930*/  USEL UR36, UR36, 0x2, !UP0 ;  /* 0x0000000224247887 */ /* 0x000fe2000c000000 */
[----:B------:R-:W-:Y:S01]  /*0940*/  ULDC.64 UR40, c[0x0][0x208] ;  /* 0x0000820000287ab9 */ /* 0x000fe20000000a00 */
[----:B012-4-:R-:W-:Y:S08]  /*0950*/  BAR.SYNC.DEFER_BLOCKING 0x0 ;  /* 0x0000000000007b1d */ /* 0x017ff00000010000 */
[----:B------:R-:W-:Y:S05]  /*0960*/  @!P0 BRA `(.L_x_13666) ;  /* 0x000000a800388947 */ /* 0x000fea0003800000 */
.L_x_13667:
        /* <DEDUP_REMOVED lines=79> */
.L_x_13721:
[----:B0-23--:R-:W0:Y:S01]  /*0e60*/  LDC.64 R4, c[0x0][0xc88] ;  /* 0x00032200ff047b82 */ /* 0x00de220000000a00 */
[----:B------:R-:W-:Y:S01]  /*0e70*/  ULDC.64 UR8, c[0x0][0xa28] ;  /* 0x00028a0000087ab9 */ /* 0x000fe20000000a00 */
[----:B------:R-:W-:Y:S01]  /*0e80*/  ULDC.64 UR10, c[0x0][0xa18] ;  /* 0x00028600000a7ab9 */ /* 0x000fe20000000a00 */
[----:B------:R-:W-:Y:S01]  /*0e90*/  ULDC UR4, c[0x0][0x424] ;  /* 0x0001090000047ab9 */ /* 0x000fe20000000800 */
        /* <DEDUP_REMOVED lines=34> */
[----:B-1--4-:R-:W-:-:S14]  /*10c0*/  @P2 BRA `(.L_x_13668) ;  /* 0x0000000000342947 */ /* 0x012fdc0003800000 */
        /* <DEDUP_REMOVED lines=13> */
.L_x_13668:
        /* <DEDUP_REMOVED lines=8> */
.L_x_13669:
        /* <DEDUP_REMOVED lines=13> */
.L_x_13670:
[----:B------:R-:W-:Y:S01]  /*12f0*/  UIADD3 UR42, -UR42, UR4, URZ ;  /* 0x000000042a2a7290 */ /* 0x000fe2000fffe13f */
[----:B------:R-:W-:Y:S01]  /*1300*/  PLOP3.LUT P0, PT, PT, PT, PT, 0x80, 0x0 ;  /* 0x000000000000781c */ /* 0x000fe20003f0f070 */
[----:B------:R-:W-:Y:S01]  /*1310*/  USHF.L.U32 UR39, UR5, 0x7, URZ ;  /* 0x0000000705277899 */ /* 0x000fe2000800063f */
[----:B------:R-:W-:Y:S01]  /*1320*/  IMAD.MOV.U32 R3, RZ, RZ, RZ ;  /* 0x000000ffff037224 */ /* 0x000fe200078e00ff */
[----:B------:R-:W-:Y:S01]  /*1330*/  ULDC UR4, c[0x0][0x448] ;  /* 0x0001120000047ab9 */ /* 0x000fe20000000800 */
[----:B------:R-:W-:Y:S01]  /*1340*/  UIADD3 UR7, UR42, 0x60, -UR44 ;  /* 0x000000602a077890 */ /* 0x000fe2000fffe82c */
[----:B------:R-:W-:Y:S01]  /*1350*/  CS2R R8, SRZ ;  /* 0x0000000000087805 */ /* 0x000fe2000001ff00 */
[----:B------:R-:W-:Y:S01]  /*1360*/  UISETP.NE.AND UP0, UPT, UR4, 0x1, UPT ;  /* 0x000000010400788c */ /* 0x000fe2000bf05270 */
[----:B------:R-:W-:Y:S01]  /*1370*/  IMAD.MOV.U32 R0, RZ, RZ, RZ ;  /* 0x000000ffff007224 */ /* 0x000fe200078e00ff */
[----:B------:R-:W-:Y:S01]  /*1380*/  UIADD3 UR6, UR39, 0x7f, URZ ;  /* 0x0000007f27067890 */ /* 0x000fe2000fffe03f */
[----:B------:R-:W-:Y:S01]  /*1390*/  IMAD.MOV.U32 R150, RZ, RZ, RZ ;  /* 0x000000ffff967224 */ /* 0x000fe200078e00ff */
[----:B------:R-:W-:-:S02]  /*13a0*/  CS2R R148, SRZ ;  /* 0x0000000000947805 */ /* 0x000fc4000001ff00 */
[----:B------:R-:W-:Y:S02]  /*13b0*/  CS2R R146, SRZ ;  /* 0x0000000000927805 */ /* 0x000fe4000001ff00 */
[----:B------:R-:W-:Y:S02]  /*13c0*/  CS2R R144, SRZ ;  /* 0x0000000000907805 */ /* 0x000fe4000001ff00 */
[----:B------:R-:W-:Y:S02]  /*13d0*/  CS2R R142, SRZ ;  /* 0x00000000008e7805 */ /* 0x000fe4000001ff00 */
[----:B------:R-:W-:Y:S02]  /*13e0*/  CS2R R140, SRZ ;  /* 0x00000000008c7805 */ /* 0x000fe4000001ff00 */
[----:B------:R-:W-:Y:S02]  /*13f0*/  CS2R R138, SRZ ;  /* 0x00000000008a7805 */ /* 0x000fe4000001ff00 */
[----:B------:R-:W-:Y:S01]  /*1400*/  CS2R R136, SRZ ;  /* 0x0000000000887805 */ /* 0x000fe2000001ff00 */
[----:B------:R-:W-:Y:S01]  /*1410*/  @UP0 ULDC UR4, c[0x0][0x44c] ;  /* 0x0001130000040ab9 */ /* 0x000fe20000000800 */
[----:B------:R-:W-:Y:S01]  /*1420*/  @UP0 ULDC UR8, c[0x0][0x450] ;  /* 0x0001140000080ab9 */ /* 0x000fe20000000800 */
[----:B------:R-:W-:Y:S01]  /*1430*/  UIMAD.WIDE.U32 UR4, UR6, UR4, URZ ;  /* 0x00000004060472a5 */ /* 0x000fe2000f8e003f */
[----:B------:R-:W-:Y:S01]  /*1440*/  CS2R R134, SRZ ;  /* 0x0000000000867805 */ /* 0x000fe2000001ff00 */
[----:B------:R-:W-:Y:S01]  /*1450*/  UIADD3 UR4, UR42, 0x5f, URZ ;  /* 0x0000005f2a047890 */ /* 0x000fe2000fffe03f */
[----:B------:R-:W-:Y:S01]  /*1460*/  CS2R R132, SRZ ;  /* 0x0000000000847805 */ /* 0x000fe2000001ff00 */
[----:B------:R-:W-:Y:S01]  /*1470*/  @UP0 USHF.R.U32.HI UR6, URZ, UR8, UR5 ;  /* 0x000000083f060299 */ /* 0x000fe20008011605 */
[----:B------:R-:W-:Y:S01]  /*1480*/  CS2R R130, SRZ ;  /* 0x0000000000827805 */ /* 0x000fe2000001ff00 */
[----:B------:R-:W-:Y:S01]  /*1490*/  UIMAD.WIDE UR4, UR4, 0x2aaaaaab, URZ ;  /* 0x2aaaaaab040478a5 */ /* 0x000fe2000f8e023f */
[----:B------:R-:W-:Y:S01]  /*14a0*/  CS2R R128, SRZ ;  /* 0x0000000000807805 */ /* 0x000fe2000001ff00 */
[----:B------:R-:W-:Y:S01]  /*14b0*/  UIADD3 UR6, UR7, UR6, URZ ;  /* 0x0000000607067290 */ /* 0x000fe2000fffe03f */
[----:B------:R-:W-:Y:S01]  /*14c0*/  CS2R R126, SRZ ;  /* 0x00000000007e7805 */ /* 0x000fe2000001ff00 */
[----:B------:R-:W-:Y:S01]  /*14d0*/  USHF.R.U32.HI UR4, URZ, 0x1f, UR5 ;  /* 0x0000001f3f047899 */ /* 0x000fe20008011605 */
[----:B------:R-:W-:Y:S01]  /*14e0*/  CS2R R124, SRZ ;  /* 0x00000000007c7805 */ /* 0x000fe2000001ff00 */
[----:B------:R-:W-:Y:S01]  /*14f0*/  UIMAD.WIDE UR6, UR6, 0x2aaaaaab, URZ ;  /* 0x2aaaaaab060678a5 */ /* 0x000fe2000f8e023f */
[----:B------:R-:W-:Y:S01]  /*1500*/  CS2R R122, SRZ ;  /* 0x00000000007a7805 */ /* 0x000fe2000001ff00 */
[----:B------:R-:W-:Y:S01]  /*1510*/  ULEA.HI.SX32 UR4, UR5, UR4, 0x1c ;  /* 0x0000000405047291 */ /* 0x000fe2000f8fe23f */
[----:B------:R-:W-:Y:S01]  /*1520*/  CS2R R120, SRZ ;  /* 0x0000000000787805 */ /* 0x000fe2000001ff00 */
[----:B------:R-:W-:Y:S01]  /*1530*/  USHF.R.U32.HI UR6, URZ, 0x1f, UR7 ;  /* 0x0000001f3f067899 */ /* 0x000fe20008011607 */
[----:B------:R-:W-:-:S02]  /*1540*/  CS2R R118, SRZ ;  /* 0x0000000000767805 */ /* 0x000fc4000001ff00 */
[----:B------:R-:W-:Y:S02]  /*1550*/  CS2R R116, SRZ ;  /* 0x0000000000747805 */ /* 0x000fe4000001ff00 */
[----:B------:R-:W-:Y:S01]  /*1560*/  CS2R R114, SRZ ;  /* 0x0000000000727805 */ /* 0x000fe2000001ff00 */
[----:B------:R-:W-:Y:S01]  /*1570*/  ULEA.HI.SX32 UR6, UR7, UR6, 0x1c ;  /* 0x0000000607067291 */ /* 0x000fe2000f8fe23f */
[----:B------:R-:W-:Y:S02]  /*1580*/  CS2R R112, SRZ ;  /* 0x0000000000707805 */ /* 0x000fe4000001ff00 */
[----:B------:R-:W-:Y:S02]  /*1590*/  CS2R R110, SRZ ;  /* 0x00000000006e7805 */ /* 0x000fe4000001ff00 */
[----:B------:R-:W-:Y:S01]  /*15a0*/  CS2R R108, SRZ ;  /* 0x00000000006c7805 */ /* 0x000fe2000001ff00 */
[----:B------:R-:W-:Y:S01]  /*15b0*/  UISETP.LT.AND UP0, UPT, UR4, UR6, UPT ;  /* 0x000000060400728c */ /* 0x000fe2000bf01270 */
[----:B------:R-:W-:Y:S01]  /*15c0*/  IMAD.MOV.U32 R172, RZ, RZ, RZ ;  /* 0x000000ffffac7224 */ /* 0x000fe200078e00ff */
        /* <DEDUP_REMOVED lines=77> */
.L_x_13672:
        /* <DEDUP_REMOVED lines=13> */
.L_x_13846:
[----:B0-----:R-:W-:Y:S01]  /*1b70*/  IMAD.U32 R0, RZ, RZ, UR48 ;  /* 0x00000030ff007e24 */ /* 0x001fe2000f8e00ff */
[----:B------:R-:W-:Y:S05]  /*1b80*/  WARPSYNC.ALL ;  /* 0x0000000000007948 */ /* 0x000fea0003800000 */
[----:B------:R0:W-:Y:S01]  /*1b90*/  BAR.SYNC.DEFER_BLOCKING R8, 0x100 ;  /* 0x000400080000751d */ /* 0x0001e20000010000 */
[----:B------:R-:W-:-:S13]  /*1ba0*/  ISETP.NE.AND P0, PT, R0, 0x3, PT ;  /* 0x000000030000780c */ /* 0x000fda0003f05270 */
[----:B0-----:R-:W-:Y:S05]  /*1bb0*/  @!P0 BRA `(.L_x_13674) ;  /* 0x0000000000048947 */ /* 0x001fea0003800000 */
[----:B------:R-:W-:Y:S01]  /*1bc0*/  BPT.TRAP 0x1 ;  /* 0x000000040000795c */ /* 0x000fe20000300000 */
.L_x_13674:
[----:B------:R-:W-:Y:S02]  /*1bd0*/  IMAD.U32 R11, RZ, RZ, UR38 ;  /* 0x00000026ff0b7e24 */ /* 0x000fe4000f8e00ff */
[----:B------:R-:W-:-:S03]  /*1be0*/  IMAD.U32 R6, RZ, RZ, UR37 ;  /* 0x00000025ff067e24 */ /* 0x000fc6000f8e00ff */
[----:B------:R-:W-:Y:S01]  /*1bf0*/  SHF.L.U32 R11, R11, 0x1f, RZ ;  /* 0x0000001f0b0b7819 */ /* 0x000fe200000006ff */
[----:B------:R-:W-:-:S04]  /*1c00*/  IMAD R6, R6, 0x8, R7 ;  /* 0x0000000806067824 */ /* 0x000fc800078e0207 */
[----:B------:R0:W1:Y:S01]  /*1c10*/  SYNCS.PHASECHK.TRANS64.TRYWAIT P1, [R6+URZ+0x22830], R11 ;  /* 0x0228300b060075a7 */ /* 0x000062000802017f */
[----:B------:R-:W-:Y:S05]  /*1c20*/  @!P0 BRA `(.L_x_13675) ;  /* 0x0000000000048947 */ /* 0x000fea0003800000 */
[----:B------:R-:W-:Y:S01]  /*1c30*/  BPT.TRAP 0x1 ;  /* 0x000000040000795c */ /* 0x000fe20000300000 */
.L_x_13675:
[----:B-1----:R-:W-:Y:S05]  /*1c40*/  @P1 BRA `(.L_x_13676) ;  /* 0x0000000000081947 */ /* 0x002fea0003800000 */
[----:B------:R-:W1:Y:S02]  /*1c50*/  SYNCS.PHASECHK.TRANS64.TRYWAIT P1, [R6+URZ+0x22830], R11 ;  /* 0x0228300b060075a7 */ /* 0x000e64000802017f */
[----:B-1----:R-:W-:Y:S05]  /*1c60*/  @!P1 BRA `(.L_x_13677) ;  /* 0x000000f800949947 */ /* 0x002fea0003800000 */
.L_x_13676:
        /* <DEDUP_REMOVED lines=8> */
[----:B------:R-:W-:Y:S01]  /*1cf0*/  VIADD R0, R16, UR39 ;  /* 0x0000002710007c36 */ /* 0x000fe20008000000 */
[----:B------:R-:W-:Y:S01]  /*1d00*/  UMOV UR9, 0x40000040 ;  /* 0x4000004000097882 */ /* 0x000fe20000000000 */
[----:B------:R-:W-:Y:S01]  /*1d10*/  UMOV UR11, 0x40000040 ;  /* 0x40000040000b7882 */ /* 0x000fe20000000000 */
[----:B------:R-:W-:Y:S01]  /*1d20*/  UIADD3 UR12, UR16, 0x6, URZ ;  /* 0x00000006100c7890 */ /* 0x000fe2000fffe03f */
[----:B------:R-:W2:Y:S01]  /*1d30*/  S2R R14, SR_TID.X ;  /* 0x00000000000e7919 */ /* 0x000ea20000002100 */
[----:B------:R-:W-:Y:S01]  /*1d40*/  UIADD3 UR4, UR4, 0x1c400, URZ ;  /* 0x0001c40004047890 */ /* 0x000fe2000fffe03f */
[----:B------:R-:W-:Y:S01]  /*1d50*/  UMOV UR13, 0x40000040 ;  /* 0x40000040000d7882 */ /* 0x000fe20000000000 */
[----:B------:R-:W-:-:S02]  /*1d60*/  UMOV UR15, 0x40000040 ;  /* 0x40000040000f7882 */ /* 0x000fc40000000000 */
[----:B------:R-:W-:-:S04]  /*1d70*/  USHF.R.U32.HI UR4, URZ, 0x4, UR4 ;  /* 0x000000043f047899 */ /* 0x000fc80008011604 */
[----:B------:R-:W-:-:S04]  /*1d80*/  ULOP3.LUT UR4, UR4, 0x3fff, URZ, 0xc0, !UPT ;  /* 0x00003fff04047892 */ /* 0x000fc8000f8ec03f */
[----:B------:R-:W-:Y:S02]  /*1d90*/  ULOP3.LUT UR20, UR4, 0x10000, URZ, 0xfc, !UPT ;  /* 0x0001000004147892 */ /* 0x000fe4000f8efc3f */
[----:B------:R-:W-:Y:S02]  /*1da0*/  UIADD3 UR4, UR16, 0x2, URZ ;  /* 0x0000000210047890 */ /* 0x000fe4000fffe03f */
[----:B------:R-:W-:-:S04]  /*1db0*/  UIMAD UR18, UR37, 0x300, UR20 ;  /* 0x00000300251278a4 */ /* 0x000fc8000f8e0214 */
[----:B------:R-:W-:Y:S02]  /*1dc0*/  UIADD3 UR6, UR18, 0x2, URZ ;  /* 0x0000000212067890 */ /* 0x000fe4000fffe03f */
[----:B------:R-:W-:Y:S02]  /*1dd0*/  UIADD3 UR10, UR18, 0x4, URZ ;  /* 0x00000004120a7890 */ /* 0x000fe4000fffe03f */
[----:B------:R-:W-:Y:S02]  /*1de0*/  UIADD3 UR14, UR18, 0x6, URZ ;  /* 0x00000006120e7890 */ /* 0x000fe4000fffe03f */
[----:B------:R-:W-:Y:S03]  /*1df0*/  HGMMA.64x96x16.F32 R24, gdesc[UR16], RZ, !UPT, gsb0 ;  /* 0x01600000101879f0 */ /* 0x000fe6000c0008ff */
[----:B------:R-:W-:Y:S02]  /*1e00*/  WARPGROUP.DEPBAR.LE gsb0, 0x0 ;  /* 0x00008000000079c5 */ /* 0x000fe40000010000 */
[----:B------:R-:W-:-:S06]  /*1e10*/  WARPGROUP.ARRIVE ;  /* 0x00000000000079c5 */ /* 0x000fcc0000000000 */
[----:B------:R-:W-:Y:S01]  /*1e20*/  HGMMA.64x96x16.F32 R24, gdesc[UR4], R24, gsb0 ;  /* 0x01600000041879f0 */ /* 0x000fe20008000818 */
[----:B------:R-:W-:Y:S02]  /*1e30*/  ULDC UR6, c[0x0][0x448] ;  /* 0x0001120000067ab9 */ /* 0x000fe40000000800 */
[----:B------:R-:W-:-:S06]  /*1e40*/  UISETP.NE.AND UP0, UPT, UR6, 0x1, UPT ;  /* 0x000000010600788c */ /* 0x000fcc000bf05270 */
[----:B------:R-:W-:-:S05]  /*1e50*/  PLOP3.LUT P1, PT, PT, PT, UP0, 0x80, 0x0 ;  /* 0x000000000000781c */ /* 0x000fca0003f2f008 */
[----:B------:R-:W-:-:S08]  /*1e60*/  @UP0 ULDC UR6, c[0x0][0x44c] ;  /* 0x0001130000060ab9 */ /* 0x000fd00000000800 */
[----:B------:R-:W-:Y:S01]  /*1e70*/  @P1 IMAD.HI.U32 R3, R0, UR6, RZ ;  /* 0x0000000600031c27 */ /* 0x000fe2000f8e00ff */
[----:B------:R-:W-:-:S04]  /*1e80*/  @UP0 ULDC UR6, c[0x0][0x450] ;  /* 0x0001140000060ab9 */ /* 0x000fc80000000800 */
[----:B------:R-:W-:Y:S01]  /*1e90*/  @P1 SHF.R.U32.HI R0, RZ, UR6, R3 ;  /* 0x00000006ff001c19 */ /* 0x000fe20008011603 */
[----:B------:R-:W-:-:S04]  /*1ea0*/  UIMAD UR6, UR49, -0x60, UR42 ;  /* 0xffffffa0310678a4 */ /* 0x000fc8000f8e022a */
[----:B------:R-:W3:Y:S01]  /*1eb0*/  SHFL.IDX PT, R5, R0, 0x1, 0x1c1f ;  /* 0x003c1f0000057f89 */ /* 0x000ee200000e0000 */
[----:B------:R-:W-:-:S03]  /*1ec0*/  UIADD3 UR6, UR6, 0x60, URZ ;  /* 0x0000006006067890 */ /* 0x000fc6000fffe03f */
[----:B------:R-:W4:Y:S03]  /*1ed0*/  SHFL.IDX PT, R0, R0, RZ, 0x1c1f ;  /* 0x001c1fff00007589 */ /* 0x000f2600000e0000 */
[----:B------:R-:W-:-:S04]  /*1ee0*/  IMAD.U32 R4, RZ, RZ, UR6 ;  /* 0x00000006ff047e24 */ /* 0x000fc8000f8e00ff */
[----:B------:R-:W-:Y:S02]  /*1ef0*/  IMAD R3, R17, -0x2, R4 ;  /* 0xfffffffe11037824 */ /* 0x000fe400078e0204 */
[----:B------:R-:W-:-:S05]  /*1f00*/  IMAD.U32 R4, RZ, RZ, UR44 ;  /* 0x0000002cff047e24 */ /* 0x000fca000f8e00ff */
[----:B------:R-:W-:-:S04]  /*1f10*/  IADD3 R4, -R4, 0x1, R3 ;  /* 0x0000000104047810 */ /* 0x000fc80007ffe103 */
[----:B---3--:R-:W-:-:S04]  /*1f20*/  VIADDMNMX R5, R5, R4, R3, PT ;  /* 0x0000000405057246 */ /* 0x008fc80003800103 */
[C---:B------:R-:W-:Y:S02]  /*1f30*/  ISETP.GT.AND P2, PT, R5.reuse, RZ, PT ;  /* 0x000000ff0500720c */ /* 0x040fe40003f44270 */
[C---:B------:R-:W-:Y:S02]  /*1f40*/  ISETP.GT.AND P3, PT, R5.reuse, 0x1, PT ;  /* 0x000000010500780c */ /* 0x040fe40003f64270 */
[----:B------:R-:W-:Y:S02]  /*1f50*/  ISETP.GT.AND P4, PT, R5, 0x8, PT ;  /* 0x000000080500780c */ /* 0x000fe40003f84270 */
[----:B----4-:R-:W-:-:S04]  /*1f60*/  VIADDMNMX R3, R0, R4, R3, PT ;  /* 0x0000000400037246 */ /* 0x010fc80003800103 */
[----:B------:R-:W-:Y:S01]  /*1f70*/  ISETP.GT.AND P5, PT, R3, 0x8, PT ;  /* 0x000000080300780c */ /* 0x000fe20003fa4270 */
[----:B------:R-:W-:Y:S02]  /*1f80*/  WARPGROUP.DEPBAR.LE gsb0, 0x0 ;  /* 0x00008000000079c5 */ /* 0x000fe40000010000 */
[----:B------:R-:W-:-:S06]  /*1f90*/  WARPGROUP.ARRIVE ;  /* 0x00000000000079c5 */ /* 0x000fcc0000000000 */
[----:B------:R-:W-:Y:S01]  /*1fa0*/  HGMMA.64x96x16.F32 R24, gdesc[UR8], R24, gsb0 ;  /* 0x01600000081879f0 */ /* 0x000fe20008000818 */
[----:B------:R-:W-:Y:S02]  /*1fb0*/  ULDC UR10, c[0x0][0x988] ;  /* 0x00026200000a7ab9 */ /* 0x000fe40000000800 */
[----:B------:R-:W-:Y:S02]  /*1fc0*/  WARPGROUP.DEPBAR.LE gsb0, 0x0 ;  /* 0x00008000000079c5 */ /* 0x000fe40000010000 */
        /* <DEDUP_REMOVED lines=330> */
.L_x_13678:
[----:B------:R2:W3:Y:S01]  /*3470*/  SYNCS.PHASECHK.TRANS64.TRYWAIT P3, [R6+URZ+0x22850], R11 ;  /* 0x0228500b060075a7 */ /* 0x0004e2000806017f */
[----:B------:R-:W-:Y:S05]  /*3480*/  @!P0 BRA `(.L_x_13679) ;  /* 0x0000000000048947 */ /* 0x000fea0003800000 */
[----:B------:R-:W-:Y:S01]  /*3490*/  BPT.TRAP 0x1 ;  /* 0x000000040000795c */ /* 0x000fe20000300000 */
.L_x_13679:
[----:B---3--:R-:W-:Y:S05]  /*34a0*/  @P3 BRA `(.L_x_13680) ;  /* 0x0000000000083947 */ /* 0x008fea0003800000 */
[----:B------:R-:W3:Y:S02]  /*34b0*/  SYNCS.PHASECHK.TRANS64.TRYWAIT P3, [R6+URZ+0x22850], R11 ;  /* 0x0228500b060075a7 */ /* 0x000ee4000806017f */
[----:B---3--:R-:W-:Y:S05]  /*34c0*/  @!P3 BRA `(.L_x_13681) ;  /* 0x000000e00090b947 */ /* 0x008fea0003800000 */
.L_x_13680:
[----:B------:R-:W-:Y:S01]  /*34d0*/  R2UR UR6, R7 ;  /* 0x00000000070672ca */ /* 0x000fe200000e0000 */
[----:B------:R4:W-:Y:S01]  /*34e0*/  BAR.SYNC.DEFER_BLOCKING R8, 0x100 ;  /* 0x000400080000751d */ /* 0x0009e20000010000 */
[----:B------:R-:W-:Y:S01]  /*34f0*/  UIADD3 UR23, UR49, -0x2, URZ ;  /* 0xfffffffe31177890 */ /* 0x000fe2000fffe03f */
[----:B0123--:R-:W-:-:S04]  /*3500*/  @!P2 VIADD R6, R6, 0x22860 ;  /* 0x000228600606a836 */ /* 0x00ffc80000000000 */
        /* <DEDUP_REMOVED lines=58> */
[----:B------:R-:W-:-:S07]  /*38b0*/  IMAD.MOV.U32 R8, RZ, RZ, R5 ;  /* 0x000000ffff087224 */ /* 0x000fce00078e0005 */
.L_x_13691:
[----:B------:R-:W-:-:S04]  /*38c0*/  UIADD3 UR37, UR37, 0x1, URZ ;  /* 0x0000000125257890 */ /* 0x000fc8000fffe03f */
[----:B------:R-:W-:-:S04]  /*38d0*/  UISETP.NE.AND UP1, UPT, UR37, 0x2, UPT ;  /* 0x000000022500788c */ /* 0x000fc8000bf25270 */
[----:B------:R-:W-:Y:S02]  /*38e0*/  USEL UR6, URZ, 0x1, UP1 ;  /* 0x000000013f067887 */ /* 0x000fe40008800000 */
[----:B------:R-:W-:Y:S02]  /*38f0*/  USEL UR37, UR37, URZ, UP1 ;  /* 0x0000003f25257287 */ /* 0x000fe40008800000 */
[----:B------:R-:W-:Y:S01]  /*3900*/  ULOP3.LUT UR38, UR38, UR6, URZ, 0x3c, !UPT ;  /* 0x0000000626267292 */ /* 0x000fe2000f8e3c3f */
[----:B0-----:R-:W-:Y:S11]  /*3910*/  @!P0 BRA `(.L_x_13683) ;  /* 0x0000000000048947 */ /* 0x001ff60003800000 */
[----:B------:R-:W-:Y:S01]  /*3920*/  BPT.TRAP 0x1 ;  /* 0x000000040000795c */ /* 0x000fe20000300000 */
.L_x_13683:
        /* <DEDUP_REMOVED lines=9> */
.L_x_13684:
[----:B-1----:R-:W-:Y:S05]  /*39c0*/  @P3 BRA `(.L_x_13685) ;  /* 0x0000000000083947 */ /* 0x002fea0003800000 */
[----:B------:R-:W1:Y:S02]  /*39d0*/  SYNCS.PHASECHK.TRANS64.TRYWAIT P3, [UR25+0x22830], R6 ;  /* 0x02283006ff0075a7 */ /* 0x000e640008060159 */
[----:B-1----:R-:W-:Y:S05]  /*39e0*/  @!P3 BRA `(.L_x_13686) ;  /* 0x000000dc005cb947 */ /* 0x002fea0003800000 */
.L_x_13685:
[----:B------:R-:W-:Y:S01]  /*39f0*/  UIMAD UR18, UR37, 0x300, UR20 ;  /* 0x00000300251278a4 */ /* 0x000fe2000f8e0214 */
[----:B------:R-:W-:Y:S01]  /*3a00*/  WARPGROUP.ARRIVE ;  /* 0x00000000000079c5 */ /* 0x000fe20000000000 */
[----:B------:R-:W-:Y:S01]  /*3a10*/  UMOV UR19, 0x40000040 ;  /* 0x4000004000137882 */ /* 0x000fe20000000000 */
[----:B------:R-:W-:Y:S01]  /*3a20*/  UMOV UR7, 0x40000040 ;  /* 0x4000004000077882 */ /* 0x000fe20000000000 */
[----:B------:R-:W-:Y:S01]  /*3a30*/  UIADD3 UR6, UR18, 0x2, URZ ;  /* 0x0000000212067890 */ /* 0x000fe2000fffe03f */
[----:B------:R-:W-:Y:S01]  /*3a40*/  VIADD R10, R16, UR39 ;  /* 0x00000027100a7c36 */ /* 0x000fe20008000000 */
[----:B------:R-:W-:Y:S01]  /*3a50*/  UIADD3 UR10, UR18, 0x4, URZ ;  /* 0x00000004120a7890 */ /* 0x000fe2000fffe03f */
[----:B------:R-:W-:Y:S01]  /*3a60*/  IMAD.MOV.U32 R12, RZ, RZ, -0x2 ;  /* 0xfffffffeff0c7424 */ /* 0x000fe200078e00ff */
[----:B------:R-:W-:Y:S01]  /*3a70*/  UMOV UR11, 0x40000040 ;  /* 0x40000040000b7882 */ /* 0x000fe20000000000 */
[----:B------:R-:W-:Y:S01]  /*3a80*/  HGMMA.64x96x16.F32 R152, gdesc[UR16], RZ, !UPT, gsb0 ;  /* 0x01600000109879f0 */ /* 0x000fe2000c0008ff */
[----:B------:R-:W-:-:S02]  /*3a90*/  UIADD3 UR14, UR18, 0x6, URZ ;  /* 0x00000006120e7890 */ /* 0x000fc4000fffe03f */
[----:B------:R-:W2:Y:S01]  /*3aa0*/  S2R R210, SR_TID.X ;  /* 0x0000000000d27919 */ /* 0x000ea20000002100 */
[----:B------:R-:W-:Y:S01]  /*3ab0*/  UMOV UR15, 0x40000040 ;  /* 0x40000040000f7882 */ /* 0x000fe20000000000 */
[----:B--2---:R-:W-:Y:S01]  /*3ac0*/  SHF.R.U32.HI R210, RZ, 0x7, R210 ;  /* 0x00000007ffd27819 */ /* 0x004fe200000116d2 */
[----:B------:R-:W-:Y:S02]  /*3ad0*/  WARPGROUP.DEPBAR.LE gsb0, 0x0 ;  /* 0x00008000000079c5 */ /* 0x000fe40000010000 */
[----:B------:R-:W-:-:S06]  /*3ae0*/  WARPGROUP.ARRIVE ;  /* 0x00000000000079c5 */ /* 0x000fcc0000000000 */
[----:B------:R-:W-:Y:S01]  /*3af0*/  HGMMA.64x96x16.F32 R152, gdesc[UR4], R152, gsb0 ;  /* 0x01600000049879f0 */ /* 0x000fe20008000898 */
[----:B------:R-:W-:Y:S02]  /*3b00*/  @UP0 ULDC UR6, c[0x0][0x44c] ;  /* 0x0001130000060ab9 */ /* 0x000fe40000000800 */
[----:B------:R-:W-:Y:S01]  /*3b10*/  @P1 IMAD.HI.U32 R4, R10, UR6, RZ ;  /* 0x000000060a041c27 */ /* 0x000fe2000f8e00ff */
[----:B------:R-:W-:-:S04]  /*3b20*/  @UP0 ULDC UR6, c[0x0][0x450] ;  /* 0x0001140000060ab9 */ /* 0x000fc80000000800 */
[----:B------:R-:W-:Y:S01]  /*3b30*/  @P1 SHF.R.U32.HI R10, RZ, UR6, R4 ;  /* 0x00000006ff0a1c19 */ /* 0x000fe20008011604 */
[----:B------:R-:W-:Y:S02]  /*3b40*/  UMOV UR6, 0x1 ;  /* 0x0000000100067882 */ /* 0x000fe40000000000 */
[----:B------:R-:W-:Y:S02]  /*3b50*/  UIMAD UR6, UR23, -0x60, UR6 ;  /* 0xffffffa0170678a4 */ /* 0x000fe4000f8e0206 */
[----:B------:R-:W2:Y:S04]  /*3b60*/  SHFL.IDX PT, R4, R10, 0x1, 0x1c1f ;  /* 0x003c1f000a047f89 */ /* 0x000ea800000e0000 */
[----:B------:R-:W-:Y:S01]  /*3b70*/  IMAD R21, R17, R12, UR6 ;  /* 0x0000000611157e24 */ /* 0x000fe2000f8e020c */
[----:B------:R-:W3:Y:S01]  /*3b80*/  SHFL.IDX PT, R10, R10, RZ, 0x1c1f ;  /* 0x001c1fff0a0a7589 */ /* 0x000ee200000e0000 */
[----:B------:R-:W-:-:S05]  /*3b90*/  IMAD.U32 R12, RZ, RZ, UR44 ;  /* 0x0000002cff0c7e24 */ /* 0x000fca000f8e00ff */
[----:B------:R-:W-:-:S05]  /*3ba0*/  IADD3 R21, -R12, UR42, R21 ;  /* 0x0000002a0c157c10 */ /* 0x000fca000fffe115 */
[----:B--2---:R-:W-:-:S05]  /*3bb0*/  IMAD.IADD R4, R21, 0x1, R4 ;  /* 0x0000000115047824 */ /* 0x004fca00078e0204 */
[C---:B------:R-:W-:Y:S01]  /*3bc0*/  ISETP.GT.AND P3, PT, R4.reuse, RZ, PT ;  /* 0x000000ff0400720c */ /* 0x040fe20003f64270 */
[----:B---3--:R-:W-:Y:S01]  /*3bd0*/  IMAD.IADD R21, R21, 0x1, R10 ;  /* 0x0000000115157824 */ /* 0x008fe200078e020a */
[----:B------:R-:W-:-:S04]  /*3be0*/  ISETP.GT.AND P4, PT, R4, 0x1, PT ;  /* 0x000000010400780c */ /* 0x000fc80003f84270 */
        /* <DEDUP_REMOVED lines=476> */
.L_x_13687:
[----:B------:R1:W2:Y:S01]  /*59b0*/  SYNCS.PHASECHK.TRANS64.TRYWAIT P3, [UR25+0x22850], R6 ;  /* 0x02285006ff0075a7 */ /* 0x0002a20008060159 */
[----:B------:R-:W-:Y:S05]  /*59c0*/  @!P0 BRA `(.L_x_13688) ;  /* 0x0000000000048947 */ /* 0x000fea0003800000 */
[----:B------:R-:W-:Y:S01]  /*59d0*/  BPT.TRAP 0x1 ;  /* 0x000000040000795c */ /* 0x000fe20000300000 */
.L_x_13688:
[----:B--2---:R-:W-:Y:S05]  /*59e0*/  @P3 BRA `(.L_x_13689) ;  /* 0x0000000000083947 */ /* 0x004fea0003800000 */
[----:B------:R-:W2:Y:S02]  /*59f0*/  SYNCS.PHASECHK.TRANS64.TRYWAIT P3, [UR25+0x22850], R6 ;  /* 0x02285006ff0075a7 */ /* 0x000ea40008060159 */
[----:B--2---:R-:W-:Y:S05]  /*5a00*/  @!P3 BRA `(.L_x_13690) ;  /* 0x000000bc006cb947 */ /* 0x004fea0003800000 */
.L_x_13689:
        /* <DEDUP_REMOVED lines=49> */
.L_x_13682:
[----:B------:R-:W-:-:S13]  /*5d20*/  ISETP.LE.AND P1, PT, RZ, UR23, PT ;  /* 0x00000017ff007c0c */ /* 0x000fda000bf23270 */
[----:B------:R-:W-:Y:S05]  /*5d30*/  @!P1 BRA `(.L_x_13692) ;  /* 0x0000001c004c9947 */ /* 0x000fea0003800000 */
[----:B------:R-:W-:Y:S01]  /*5d40*/  IMAD.MOV.U32 R211, RZ, RZ, R4 ;  /* 0x000000ffffd37224 */ /* 0x000fe200078e0004 */
[----:B------:R-:W-:Y:S01]  /*5d50*/  ULDC UR22, c[0x0][0x988] ;  /* 0x0002620000167ab9 */ /* 0x000fe20000000800 */
[----:B------:R-:W-:-:S07]  /*5d60*/  IMAD.MOV.U32 R7, RZ, RZ, R5 ;  /* 0x000000ffff077224 */ /* 0x000fce00078e0005 */
.L_x_13701:
[----:B------:R-:W-:-:S04]  /*5d70*/  UIADD3 UR37, UR37, 0x1, URZ ;  /* 0x0000000125257890 */ /* 0x000fc8000fffe03f */
[----:B------:R-:W-:-:S04]  /*5d80*/  UISETP.NE.AND UP0, UPT, UR37, 0x2, UPT ;  /* 0x000000022500788c */ /* 0x000fc8000bf05270 */
[----:B------:R-:W-:Y:S02]  /*5d90*/  USEL UR6, URZ, 0x1, UP0 ;  /* 0x000000013f067887 */ /* 0x000fe40008000000 */
[----:B------:R-:W-:Y:S02]  /*5da0*/  USEL UR37, UR37, URZ, UP0 ;  /* 0x0000003f25257287 */ /* 0x000fe40008000000 */
[----:B------:R-:W-:Y:S01]  /*5db0*/  ULOP3.LUT UR38, UR38, UR6, URZ, 0x3c, !UPT ;  /* 0x0000000626267292 */ /* 0x000fe2000f8e3c3f */
[----:B-1----:R-:W-:Y:S11]  /*5dc0*/  @!P0 BRA `(.L_x_13693) ;  /* 0x0000000000048947 */ /* 0x002ff60003800000 */
[----:B------:R-:W-:Y:S01]  /*5dd0*/  BPT.TRAP 0x1 ;  /* 0x000000040000795c */ /* 0x000fe20000300000 */
.L_x_13693:
        /* <DEDUP_REMOVED lines=9> */
.L_x_13694:
[----:B-1----:R-:W-:Y:S05]  /*5e70*/  @P1 BRA `(.L_x_13695) ;  /* 0x0000000000081947 */ /* 0x002fea0003800000 */
[----:B------:R-:W1:Y:S02]  /*5e80*/  SYNCS.PHASECHK.TRANS64.TRYWAIT P1, [UR24+0x22830], R6 ;  /* 0x02283006ff0075a7 */ /* 0x000e640008020158 */
[----:B-1----:R-:W-:Y:S05]  /*5e90*/  @!P1 BRA `(.L_x_13696) ;  /* 0x000000b8005c9947 */ /* 0x002fea0003800000 */
.L_x_13695:
        /* <DEDUP_REMOVED lines=14> */
[----:B------:R-:W-:Y:S03]  /*5f80*/  HGMMA.64x96x16.F32 R152, gdesc[UR4], R152, gsb0 ;  /* 0x01600000049879f0 */ /* 0x000fe60008000898 */
        /* <DEDUP_REMOVED lines=376> */
.L_x_13697:
[----:B------:R1:W2:Y:S01]  /*7710*/  SYNCS.PHASECHK.TRANS64.TRYWAIT P1, [UR24+0x22850], R6 ;  /* 0x02285006ff0075a7 */ /* 0x0002a20008020158 */
[----:B------:R-:W-:Y:S05]  /*7720*/  @!P0 BRA `(.L_x_13698) ;  /* 0x0000000000048947 */ /* 0x000fea0003800000 */
[----:B------:R-:W-:Y:S01]  /*7730*/  BPT.TRAP 0x1 ;  /* 0x000000040000795c */ /* 0x000fe20000300000 */
.L_x_13698:
[----:B--2---:R-:W-:Y:S05]  /*7740*/  @P1 BRA `(.L_x_13699) ;  /* 0x0000000000081947 */ /* 0x004fea0003800000 */
[----:B------:R-:W2:Y:S02]  /*7750*/  SYNCS.PHASECHK.TRANS64.TRYWAIT P1, [UR24+0x22850], R6 ;  /* 0x02285006ff0075a7 */ /* 0x000ea40008020158 */
[----:B--2---:R-:W-:Y:S05]  /*7760*/  @!P1 BRA `(.L_x_13700) ;  /* 0x000000a000409947 */ /* 0x004fea0003800000 */
.L_x_13699:
        /* <DEDUP_REMOVED lines=48> */
.L_x_13692:
[----:B01----:R-:W0:Y:S01]  /*7a70*/  SHFL.BFLY PT, R6, R3, 0x2, 0x1f ;  /* 0x0c401f0003067f89 */ /* 0x003e2200000e0000 */
[----:B------:R-:W-:Y:S01]  /*7a80*/  UIADD3 UR37, UR37, 0x1, URZ ;  /* 0x0000000125257890 */ /* 0x000fe2000fffe03f */
[----:B------:R-:W-:Y:S01]  /*7a90*/  IMAD.U32 R20, RZ, RZ, UR10 ;  /* 0x0000000aff147e24 */ /* 0x000fe2000f8e00ff */
[----:B------:R1:W-:Y:S06]  /*7aa0*/  BAR.ARV R9, 0x100 ;  /* 0x000400090000751d */ /* 0x0003ec0000002000 */
[----:B------:R-:W-:Y:S02]  /*7ab0*/  UISETP.NE.AND UP0, UPT, UR37, 0x2, UPT ;  /* 0x000000022500788c */ /* 0x000fe4000bf05270 */
[----:B------:R-:W-:Y:S06]  /*7ac0*/  BAR.ARV 0x8, 0x180 ;  /* 0x0206000000007b1d */ /* 0x000fec0000002000 */
[----:B------:R-:W-:Y:S01]  /*7ad0*/  USEL UR4, URZ, 0x1, UP0 ;  /* 0x000000013f047887 */ /* 0x000fe20008000000 */
[----:B------:R-:W-:Y:S01]  /*7ae0*/  PLOP3.LUT P0, PT, PT, PT, PT, 0x8, 0x0 ;  /* 0x000000000000781c */ /* 0x000fe20003f0e170 */
[----:B------:R-:W2:Y:S01]  /*7af0*/  SHFL.BFLY PT, R11, R0, 0x2, 0x1f ;  /* 0x0c401f00000b7f89 */ /* 0x000ea200000e0000 */
[----:B------:R-:W-:-:S02]  /*7b00*/  UIADD3 UR47, UR47, 0x1, URZ ;  /* 0x000000012f2f7890 */ /* 0x000fc4000fffe03f */
[----:B------:R-:W-:Y:S01]  /*7b10*/  USEL UR37, UR37, URZ, UP0 ;  /* 0x0000003f25257287 */ /* 0x000fe20008000000 */
[----:B0-----:R-:W-:Y:S01]  /*7b20*/  FADD.FTZ R6, R6, R3 ;  /* 0x0000000306067221 */ /* 0x001fe20000010000 */
[----:B------:R-:W-:Y:S01]  /*7b30*/  IMAD.MOV.U32 R3, RZ, RZ, -0x800000 ;  /* 0xff800000ff037424 */ /* 0x000fe200078e00ff */
[----:B------:R-:W-:-:S03]  /*7b40*/  ULOP3.LUT UR38, UR38, UR4, URZ, 0x3c, !UPT ;  /* 0x0000000426267292 */ /* 0x000fc6000f8e3c3f */
[----:B------:R-:W0:Y:S01]  /*7b50*/  SHFL.BFLY PT, R7, R6, 0x1, 0x1f ;  /* 0x0c201f0006077f89 */ /* 0x000e2200000e0000 */
[----:B--2---:R-:W-:Y:S01]  /*7b60*/  FADD.FTZ R11, R11, R0 ;  /* 0x000000000b0b7221 */ /* 0x004fe20000010000 */
[----:B------:R-:W-:-:S04]  /*7b70*/  IMAD.MOV.U32 R0, RZ, RZ, RZ ;  /* 0x000000ffff007224 */ /* 0x000fc800078e00ff */
[----:B------:R-:W2:Y:S01]  /*7b80*/  SHFL.BFLY PT, R8, R11, 0x1, 0x1f ;  /* 0x0c201f000b087f89 */ /* 0x000ea200000e0000 */
[----:B0-----:R-:W-:Y:S01]  /*7b90*/  FADD.FTZ R13, R6, R7 ;  /* 0x00000007060d7221 */ /* 0x001fe20000010000 */
[----:B------:R-:W-:Y:S02]  /*7ba0*/  IMAD.MOV.U32 R7, RZ, RZ, RZ ;  /* 0x000000ffff077224 */ /* 0x000fe400078e00ff */
[----:B------:R-:W-:Y:S02]  /*7bb0*/  IMAD.U32 R6, RZ, RZ, UR10 ;  /* 0x0000000aff067e24 */ /* 0x000fe4000f8e00ff */
[----:B------:R-:W-:-:S13]  /*7bc0*/  FSETP.NE.FTZ.AND P1, PT, R13, RZ, PT ;  /* 0x000000ff0d00720b */ /* 0x000fda0003f35000 */
[----:B------:R-:W0:Y:S01]  /*7bd0*/  @P1 MUFU.RCP R7, R13 ;  /* 0x0000000d00071308 */ /* 0x000e220000001000 */
[----:B------:R-:W-:Y:S01]  /*7be0*/  @P1 FMUL.FTZ R6, R6, 0.69314718246459960938 ;  /* 0x3f31721806061820 */ /* 0x000fe20000410000 */
[----:B--2---:R-:W-:Y:S01]  /*7bf0*/  FADD.FTZ R14, R11, R8 ;  /* 0x000000080b0e7221 */ /* 0x004fe20000010000 */
[----:B------:R-:W-:-:S04]  /*7c00*/  IMAD.MOV.U32 R8, RZ, RZ, -0x800000 ;  /* 0xff800000ff087424 */ /* 0x000fc800078e00ff */
[----:B------:R-:W-:Y:S01]  /*7c10*/  FSETP.NE.FTZ.AND P2, PT, R14, RZ, PT ;  /* 0x000000ff0e00720b */ /* 0x000fe20003f55000 */
        /* <DEDUP_REMOVED lines=64> */
[----:B------:R-:W0:Y:S01]  /*8020*/  @P2 MUFU.LG2 R11, R14 ;  /* 0x0000000e000b2308 */ /* 0x000e220000000c00 */
[----:B------:R-:W-:-:S07]  /*8030*/  @P2 FMUL.FTZ R20, R20, 0.69314718246459960938 ;  /* 0x3f31721814142820 */ /* 0x000fce0000410000 */
[----:B------:R-:W2:Y:S08]  /*8040*/  @P1 MUFU.LG2 R7, R13 ;  /* 0x0000000d00071308 */ /* 0x000eb00000000c00 */
[----:B------:R-:W3:Y:S01]  /*8050*/  @P2 MUFU.RCP R0, R14 ;  /* 0x0000000e00002308 */ /* 0x000ee20000001000 */
[----:B0-----:R-:W-:-:S04]  /*8060*/  @P2 FMUL.FTZ R11, R11, 0.69314718246459960938 ;  /* 0x3f3172180b0b2820 */ /* 0x001fc80000410000 */
[----:B------:R-:W-:Y:S01]  /*8070*/  @P2 FFMA.FTZ R3, R20, R4, R11 ;  /* 0x0000000414032223 */ /* 0x000fe2000001000b */
[----:B--2---:R-:W-:-:S04]  /*8080*/  @P1 FMUL.FTZ R7, R7, 0.69314718246459960938 ;  /* 0x3f31721807071820 */ /* 0x004fc80000410000 */
[----:B------:R-:W-:Y:S01]  /*8090*/  @P1 FFMA.FTZ R8, R6, R5, R7 ;  /* 0x0000000506081223 */ /* 0x000fe20000010007 */
        /* <DEDUP_REMOVED lines=64> */
.L_x_13671:
        /* <DEDUP_REMOVED lines=84> */
[----:B------:R-:W-:Y:S02]  /*89e0*/  LOP3.LUT R98, R197, 0x380, RZ, 0xc0, !PT ;  /* 0x00000380c5627812 */ /* 0x000fe400078ec0ff */
        /* <DEDUP_REMOVED lines=26> */
[----:B------:R-:W-:Y:S01]  /*8b90*/  STSM.16.M88.4 [R106], R24 ;  /* 0x000000186a007844 */ /* 0x000fe20000000200 */
[----:B------:R-:W-:-:S02]  /*8ba0*/  LOP3.LUT R70, R70, R189, RZ, 0x3c, !PT ;  /* 0x000000bd46467212 */ /* 0x000fc400078e3cff */
[----:B------:R-:W-:Y:S01]  /*8bb0*/  LOP3.LUT R98, R98, R197, RZ, 0x3c, !PT ;  /* 0x000000c562627212 */ /* 0x000fe200078e3cff */
[----:B------:R-:W-:Y:S01]  /*8bc0*/  STSM.16.M88.4 [R15], R32 ;  /* 0x000000200f007844 */ /* 0x000fe20000000200 */
[----:B------:R-:W-:Y:S02]  /*8bd0*/  MOV R38, R38 ;  /* 0x0000002600267202 */ /* 0x000fe40000000f00 */
[----:B------:R-:W-:Y:S01]  /*8be0*/  F2FP.F16.F32.PACK_AB R59, R157, R59 ;  /* 0x0000003b9d3b723e */ /* 0x000fe200000000ff */
[----:B------:R-:W-:Y:S01]  /*8bf0*/  STSM.16.M88.4 [R20], R40 ;  /* 0x0000002814007844 */ /* 0x000fe20000000200 */
[----:B------:R-:W-:Y:S02]  /*8c00*/  F2FP.F16.F32.PACK_AB R65, R156, R66 ;  /* 0x000000429c41723e */ /* 0x000fe400000000ff */
[----:B------:R-:W-:Y:S01]  /*8c10*/  F2FP.F16.F32.PACK_AB R72, R73, R72 ;  /* 0x000000484948723e */ /* 0x000fe200000000ff */
[----:B------:R-:W-:Y:S01]  /*8c20*/  STSM.16.M88.4 [R30], R48 ;  /* 0x000000301e007844 */ /* 0x000fe20000000200 */
[----:B------:R-:W-:-:S02]  /*8c30*/  LOP3.LUT R78, R78, R191, RZ, 0x3c, !PT ;  /* 0x000000bf4e4e7212 */ /* 0x000fc400078e3cff */
[----:B------:R-:W-:Y:S01]  /*8c40*/  SHF.R.U64 R29, R12, 0x3, RZ ;  /* 0x000000030c1d7819 */ /* 0x000fe200000012ff */
        /* <DEDUP_REMOVED lines=15> */
[----:B------:R-:W-:Y:S02]  /*8d40*/  LOP3.LUT R94, R94, R195, RZ, 0x3c, !PT ;  /* 0x000000c35e5e7212 */ /* 0x000fe400078e3cff */
[----:B------:R-:W-:Y:S02]  /*8d50*/  SHF.R.U64 R12, R102, 0x3, RZ ;  /* 0x00000003660c7819 */ /* 0x000fe400000012ff */
[----:B------:R-:W-:Y:S02]  /*8d60*/  MOV R62, R62 ;  /* 0x0000003e003e7202 */ /* 0x000fe40000000f00 */
[----:B------:R-:W-:Y:S02]  /*8d70*/  F2FP.F16.F32.PACK_AB R82, R85, R84 ;  /* 0x000000545552723e */ /* 0x000fe400000000ff */
[----:B------:R-:W-:-:S02]  /*8d80*/  F2FP.F16.F32.PACK_AB R83, R9, R83 ;  /* 0x000000530953723e */ /* 0x000fc400000000ff */
[----:B------:R-:W-:Y:S02]  /*8d90*/  F2FP.F16.F32.PACK_AB R89, R91, R90 ;  /* 0x0000005a5b59723e */ /* 0x000fe400000000ff */
[----:B------:R-:W-:Y:S01]  /*8da0*/  MOV R70, R70 ;  /* 0x0000004600467202 */ /* 0x000fe20000000f00 */
[----:B------:R0:W-:Y:S01]  /*8db0*/  STSM.16.M88.4 [R62], R80 ;  /* 0x000000503e007844 */ /* 0x0001e20000000200 */
[----:B------:R-:W-:Y:S02]  /*8dc0*/  MOV R14, R98 ;  /* 0x00000062000e7202 */ /* 0x000fe40000000f00 */
[----:B------:R-:W-:Y:S02]  /*8dd0*/  F2FP.F16.F32.PACK_AB R90, R93, R92 ;  /* 0x0000005c5d5a723e */ /* 0x000fe400000000ff */
[----:B------:R-:W-:Y:S02]  /*8de0*/  F2FP.F16.F32.PACK_AB R91, R166, R165 ;  /* 0x000000a5a65b723e */ /* 0x000fe400000000ff */
[----:B------:R-:W-:-:S02]  /*8df0*/  F2FP.F16.F32.PACK_AB R96, R97, R96 ;  /* 0x000000606160723e */ /* 0x000fc400000000ff */
[----:B------:R-:W-:Y:S01]  /*8e00*/  LOP3.LUT R102, R29, R6, RZ, 0x3c, !PT ;  /* 0x000000061d667212 */ /* 0x000fe200078e3cff */
[----:B------:R-:W-:Y:S01]  /*8e10*/  STSM.16.M88.4 [R70], R88 ;  /* 0x0000005846007844 */ /* 0x000fe20000000200 */
[----:B------:R-:W-:Y:S02]  /*8e20*/  LOP3.LUT R10, R107, R174, RZ, 0x3c, !PT ;  /* 0x000000ae6b0a7212 */ /* 0x000fe400078e3cff */
[----:B------:R-:W-:Y:S02]  /*8e30*/  MOV R78, R78 ;  /* 0x0000004e004e7202 */ /* 0x000fe40000000f00 */
[----:B------:R-:W-:Y:S02]  /*8e40*/  F2FP.F16.F32.PACK_AB R97, R168, R167 ;  /* 0x000000a7a861723e */ /* 0x000fe400000000ff */
[----:B------:R-:W-:Y:S02]  /*8e50*/  F2FP.F16.F32.PACK_AB R104, R105, R104 ;  /* 0x000000686968723e */ /* 0x000fe400000000ff */
[----:B------:R-:W-:-:S02]  /*8e60*/  F2FP.F16.F32.PACK_AB R112, R113, R112 ;  /* 0x000000707170723e */ /* 0x000fc400000000ff */
[----:B------:R-:W-:Y:S02]  /*8e70*/  F2FP.F16.F32.PACK_AB R120, R121, R120 ;  /* 0x000000787978723e */ /* 0x000fe400000000ff */
[----:B------:R-:W-:Y:S02]  /*8e80*/  F2FP.F16.F32.PACK_AB R128, R129, R128 ;  /* 0x000000808180723e */ /* 0x000fe400000000ff */
[----:B------:R-:W-:Y:S02]  /*8e90*/  F2FP.F16.F32.PACK_AB R136, R137, R136 ;  /* 0x000000888988723e */ /* 0x000fe400000000ff */
[----:B------:R-:W-:Y:S01]  /*8ea0*/  F2FP.F16.F32.PACK_AB R144, R145, R144 ;  /* 0x000000909190723e */ /* 0x000fe200000000ff */
[----:B------:R-:W-:Y:S01]  /*8eb0*/  ULDC UR7, c[0x0][0xa88] ;  /* 0x0002a20000077ab9 */ /* 0x000fe20000000800 */
[----:B------:R-:W-:Y:S01]  /*8ec0*/  F2FP.F16.F32.PACK_AB R98, R101, R100 ;  /* 0x000000646562723e */ /* 0x000fe200000000ff */
[----:B------:R-:W-:Y:S01]  /*8ed0*/  UMOV UR4, URZ ;  /* 0x0000003f00047c82 */ /* 0x000fe20008000000 */
[----:B------:R-:W-:Y:S01]  /*8ee0*/  F2FP.F16.F32.PACK_AB R99, R170, R169 ;  /* 0x000000a9aa63723e */ /* 0x000fe200000000ff */
[----:B0-----:R-:W0:Y:S01]  /*8ef0*/  LDC R81, c[0x0][0xbe8] ;  /* 0x0002fa00ff517b82 */ /* 0x001e220000000800 */
[----:B------:R-:W-:-:S02]  /*8f00*/  MOV R86, R86 ;  /* 0x0000005600567202 */ /* 0x000fc40000000f00 */
[----:B------:R-:W-:Y:S01]  /*8f10*/  F2FP.F16.F32.PACK_AB R105, R172, R171 ;  /* 0x000000abac69723e */ /* 0x000fe200000000ff */
[----:B------:R-:W-:Y:S01]  /*8f20*/  STSM.16.M88.4 [R78], R96 ;  /* 0x000000604e007844 */ /* 0x000fe20000000200 */
        /* <DEDUP_REMOVED lines=20> */
[----:B------:R-:W-:Y:S01]  /*9070*/  F2FP.F16.F32.PACK_AB R138, R141, R140 ;  /* 0x0000008c8d8a723e */ /* 0x000fe200000000ff */
[----:B------:R-:W-:Y:S01]  /*9080*/  IMAD.U32 R10, RZ, RZ, UR8 ;  /* 0x00000008ff0a7e24 */ /* 0x000fe2000f8e00ff */
[----:B------:R-:W-:Y:S01]  /*9090*/  F2FP.F16.F32.PACK_AB R139, R143, R142 ;  /* 0x0000008e8f8b723e */ /* 0x000fe200000000ff */
[----:B------:R-:W-:Y:S01]  /*90a0*/  IMAD.U32 R11, RZ, RZ, UR9 ;  /* 0x00000009ff0b7e24 */ /* 0x000fe2000f8e00ff */
[----:B------:R-:W-:Y:S01]  /*90b0*/  F2FP.F16.F32.PACK_AB R145, R147, R146 ;  /* 0x000000929391723e */ /* 0x000fe200000000ff */
[----:B------:R-:W-:Y:S01]  /*90c0*/  ULDC.64 UR8, c[0x0][0xc08] ;  /* 0x0003020000087ab9 */ /* 0x000fe20000000a00 */
[----:B------:R-:W-:Y:S01]  /*90d0*/  MOV R12, R12 ;  /* 0x0000000c000c7202 */ /* 0x000fe20000000f00 */
[----:B------:R2:W-:Y:S01]  /*90e0*/  STSM.16.M88.4 [R6], R136 ;  /* 0x0000008806007844 */ /* 0x0005e20000000200 */
[----:B------:R-:W-:-:S02]  /*90f0*/  F2FP.F16.F32.PACK_AB R146, R149, R148 ;  /* 0x000000949592723e */ /* 0x000fc400000000ff */
[----:B------:R-:W-:Y:S02]  /*9100*/  F2FP.F16.F32.PACK_AB R147, R0, R150 ;  /* 0x000000960093723e */ /* 0x000fe400000000ff */
[----:B------:R-:W-:-:S03]  /*9110*/  PLOP3.LUT P0, PT, PT, PT, UP0, 0x80, 0x0 ;  /* 0x000000000000781c */ /* 0x000fc60003f0f008 */
[----:B------:R2:W-:Y:S01]  /*9120*/  STSM.16.M88.4 [R12], R144 ;  /* 0x000000900c007844 */ /* 0x0005e20000000200 */
[----:B------:R-:W-:Y:S09]  /*9130*/  BAR.SYNC.DEFER_BLOCKING 0x1, 0x100 ;  /* 0x0044000000007b1d */ /* 0x000ff20000010000 */
[----:B------:R-:W3:Y:S01]  /*9140*/  @P0 LDG.E R0, desc[UR40][R10.64] ;  /* 0x000000280a000981 */ /* 0x000ee2000c1e1900 */
[----:B------:R-:W-:Y:S01]  /*9150*/  UISETP.NE.U32.AND UP1, UPT, UR8, URZ, UPT ;  /* 0x0000003f0800728c */ /* 0x000fe2000bf25070 */
[----:B0-----:R-:W-:-:S03]  /*9160*/  ISETP.NE.AND P1, PT, R81, 0x1, PT ;  /* 0x000000015100780c */ /* 0x001fc60003f25270 */
[----:B------:R-:W-:-:S06]  /*9170*/  UISETP.NE.AND.EX UP1, UPT, UR9, URZ, UPT, UP1 ;  /* 0x0000003f0900728c */ /* 0x000fcc000bf25310 */
[----:B------:R-:W-:-:S04]  /*9180*/  PLOP3.LUT P2, PT, PT, PT, UP1, 0x80, 0x0 ;  /* 0x000000000000781c */ /* 0x000fc80003f4f018 */
[----:B------:R-:W0:Y:S01]  /*9190*/  @P1 LDC R9, c[0x0][0xbec] ;  /* 0x0002fb00ff091b82 */ /* 0x000e220000000800 */
[----:B------:R-:W-:-:S04]  /*91a0*/  @UP1 ULEA UR8, UP2, UR46, UR8, 0x2 ;  /* 0x000000082e081291 */ /* 0x000fc8000f84103f */
[----:B------:R-:W-:Y:S02]  /*91b0*/  @UP1 ULEA.HI.X UR9, UR46, UR9, UR45, 0x2, UP2 ;  /* 0x000000092e091291 */ /* 0x000fe400090f142d */
[----:B-1----:R-:W-:Y:S01]  /*91c0*/  IMAD.U32 R14, RZ, RZ, UR8 ;  /* 0x00000008ff0e7e24 */ /* 0x002fe2000f8e00ff */
[----:B------:R-:W1:Y:S03]  /*91d0*/  @P1 LDC R13, c[0x0][0xbf0] ;  /* 0x0002fc00ff0d1b82 */ /* 0x000e660000000800 */
[----:B------:R-:W-:Y:S01]  /*91e0*/  IMAD.U32 R15, RZ, RZ, UR9 ;  /* 0x00000009ff0f7e24 */ /* 0x000fe2000f8e00ff */
[----:B---3--:R-:W-:Y:S01]  /*91f0*/  @P0 R2UR UR4, R0 ;  /* 0x00000000000402ca */ /* 0x008fe200000e0000 */
[----:B------:R-:W-:-:S06]  /*9200*/  IMAD.U32 R0, RZ, RZ, UR7 ;  /* 0x00000007ff007e24 */ /* 0x000fcc000f8e00ff */
[----:B------:R2:W5:Y:S01]  /*9210*/  @P2 LDG.E R0, desc[UR40][R14.64] ;  /* 0x000000280e002981 */ /* 0x000562000c1e1900 */
[----:B01----:R-:W-:Y:S07]  /*9220*/  @P2 BRA `(.L_x_13704) ;  /* 0x0000000000102947 */ /* 0x003fee0003800000 */
[----:B------:R-:W-:Y:S05]  /*9230*/  @!P0 BRA `(.L_x_13704) ;  /* 0x00000000000c8947 */ /* 0x000fea0003800000 */
[----:B--2---:R-:W2:Y:S04]  /*9240*/  LDG.E R15, desc[UR40][R10.64] ;  /* 0x000000280a0f7981 */ /* 0x004ea8000c1e1900 */
[----:B-----5:R-:W2:Y:S02]  /*9250*/  LDG.E R0, desc[UR40][R10.64+0x4] ;  /* 0x000004280a007981 */ /* 0x020ea4000c1e1900 */
[----:B--2---:R-:W-:-:S07]  /*9260*/  IMAD.IADD R0, R0, 0x1, -R15 ;  /* 0x0000000100007824 */ /* 0x004fce00078e0a0f */
.L_x_13704:
[----:B------:R-:W-:Y:S01]  /*9270*/  USHF.R.S32.HI UR14, URZ, 0x1f, UR43 ;  /* 0x0000001f3f0e7899 */ /* 0x000fe2000801142b */
[----:B--2---:R-:W-:Y:S01]  /*9280*/  VIADD R12, R16, UR39 ;  /* 0x00000027100c7c36 */ /* 0x004fe20008000000 */
[----:B------:R-:W-:Y:S01]  /*9290*/  ULDC.64 UR12, c[0x0][0xb90] ;  /* 0x0002e400000c7ab9 */ /* 0x000fe20000000a00 */
[----:B------:R-:W-:Y:S01]  /*92a0*/  USHF.R.S32.HI UR11, URZ, 0x1f, UR4 ;  /* 0x0000001f3f0b7899 */ /* 0x000fe20008011404 */
[----:B------:R-:W-:Y:S01]  /*92b0*/  VIADD R26, R203, UR39 ;  /* 0x00000027cb1a7c36 */ /* 0x000fe20008000000 */
        /* <DEDUP_REMOVED lines=9> */
[----:B------:R-:W-:Y:S01]  /*9350*/  IMAD R9, R200, 0x40, R2 ;  /* 0x00000040c8097824 */ /* 0x000fe200078e0202 */
[----:B------:R-:W-:Y:S01]  /*9360*/  ULDC.64 UR12, c[0x0][0xb98] ;  /* 0x0002e600000c7ab9 */ /* 0x000fe20000000a00 */
[----:B------:R-:W-:Y:S01]  /*9370*/  UIADD3 UR9, UR9, UR7, URZ ;  /* 0x0000000709097290 */ /* 0x000fe2000fffe03f */
[----:B------:R-:W-:Y:S01]  /*9380*/  IMAD.MOV R6, RZ, RZ, -R10 ;  /* 0x000000ffff067224 */ /* 0x000fe200078e0a0a */
[----:B------:R-:W-:Y:S01]  /*9390*/  UIMAD UR7, UR45, UR12, URZ ;  /* 0x0000000c2d0772a4 */ /* 0x000fe2000f8e023f */
[----:B------:R-:W-:Y:S01]  /*93a0*/  IMAD.WIDE R4, R9, 0x2, R4 ;  /* 0x0000000209047825 */ /* 0x000fe200078e0204 */
[----:B------:R-:W-:Y:S01]  /*93b0*/  UIMAD.WIDE.U32 UR8, UR46, UR12, UR8 ;  /* 0x0000000c2e0872a5 */ /* 0x000fe2000f8e0008 */
[----:B------:R-:W-:Y:S01]  /*93c0*/  SHF.R.S32.HI R11, RZ, 0x1f, R10 ;  /* 0x0000001fff0b7819 */ /* 0x000fe2000001140a */
[----:B------:R-:W-:Y:S01]  /*93d0*/  UIMAD UR7, UR46, UR13, UR7 ;  /* 0x0000000d2e0772a4 */ /* 0x000fe2000f8e0207 */
[----:B------:R-:W-:Y:S01]  /*93e0*/  IMAD R9, R81, R6, R12 ;  /* 0x0000000651097224 */ /* 0x000fe200078e020c */
[----:B------:R-:W-:Y:S01]  /*93f0*/  IADD3 R37, P2, R4, 0x5000, RZ ;  /* 0x0000500004257810 */ /* 0x000fe20007f5e0ff */
[----:B-----5:R-:W-:Y:S01]  /*9400*/  IMAD R85, R0, R81, RZ ;  /* 0x0000005100557224 */ /* 0x020fe200078e02ff */
[----:B------:R-:W-:Y:S01]  /*9410*/  IADD3 R10, P0, R10, UR8, RZ ;  /* 0x000000080a0a7c10 */ /* 0x000fe2000ff1e0ff */
[----:B------:R-:W-:Y:S01]  /*9420*/  ULDC.64 UR12, c[0x0][0xaa0] ;  /* 0x0002a800000c7ab9 */ /* 0x000fe20000000a00 */
[----:B------:R-:W-:Y:S01]  /*9430*/  IMAD.U32 R12, RZ, RZ, UR7 ;  /* 0x00000007ff0c7e24 */ /* 0x000fe2000f8e00ff */
[----:B------:R-:W-:-:S02]  /*9440*/  SHF.R.S32.HI R6, RZ, 0x1f, R9 ;  /* 0x0000001fff067819 */ /* 0x000fc40000011409 */
[C---:B------:R-:W-:Y:S02]  /*9450*/  IADD3 R25, P5, R4.reuse, 0x1000, RZ ;  /* 0x0000100004197810 */ /* 0x040fe40007fbe0ff */
[----:B------:R-:W-:Y:S01]  /*9460*/  IADD3.X R11, R11, UR9, R12, P0, !PT ;  /* 0x000000090b0b7c10 */ /* 0x000fe200087fe40c */
[----:B------:R-:W-:Y:S01]  /*9470*/  ULDC.64 UR8, c[0x0][0xb88] ;  /* 0x0002e20000087ab9 */ /* 0x000fe20000000a00 */
[----:B------:R-:W-:Y:S01]  /*9480*/  IADD3 R29, P4, R4, 0x2000, RZ ;  /* 0x00002000041d7810 */ /* 0x000fe20007f9e0ff */
[----:B------:R-:W-:Y:S01]  /*9490*/  IMAD R6, R6, UR8, RZ ;  /* 0x0000000806067c24 */ /* 0x000fe2000f8e02ff */
[----:B------:R-:W-:Y:S01]  /*94a0*/  LOP3.LUT R36, R37, 0x380, RZ, 0xc0, !PT ;  /* 0x0000038025247812 */ /* 0x000fe200078ec0ff */
[----:B------:R-:W-:Y:S01]  /*94b0*/  IMAD.WIDE.U32 R10, R9, UR8, R10 ;  /* 0x00000008090a7c25 */ /* 0x000fe2000f8e000a */
[----:B------:R-:W-:Y:S02]  /*94c0*/  LOP3.LUT R24, R25, 0x380, RZ, 0xc0, !PT ;  /* 0x0000038019187812 */ /* 0x000fe400078ec0ff */
[----:B------:R-:W-:Y:S01]  /*94d0*/  LOP3.LUT R28, R29, 0x380, RZ, 0xc0, !PT ;  /* 0x000003801d1c7812 */ /* 0x000fe200078ec0ff */
[----:B------:R-:W-:Y:S01]  /*94e0*/  IMAD R13, R9, UR9, R6 ;  /* 0x00000009090d7c24 */ /* 0x000fe2000f8e0206 */
[----:B------:R-:W-:Y:S01]  /*94f0*/  ULDC.64 UR8, c[0x0][0xb50] ;  /* 0x0002d40000087ab9 */ /* 0x000fe20000000a00 */
[----:B------:R-:W-:Y:S01]  /*9500*/  SHF.R.U64 R36, R36, 0x3, RZ ;  /* 0x0000000324247819 */ /* 0x000fe200000012ff */
[----:B------:R-:W-:Y:S01]  /*9510*/  VIADD R6, R26, 0x8 ;  /* 0x000000081a067836 */ /* 0x000fe20000000000 */
[----:B------:R-:W-:Y:S01]  /*9520*/  LEA R12, P0, R10, UR8, 0x2 ;  /* 0x000000080a0c7c11 */ /* 0x000fe2000f8010ff */
[----:B------:R-:W-:Y:S01]  /*9530*/  IMAD.IADD R9, R11, 0x1, R13 ;  /* 0x000000010b097824 */ /* 0x000fe200078e020d */
[----:B------:R-:W-:-:S02]  /*9540*/  IADD3 R57, P3, R4, 0x4000, RZ ;  /* 0x0000400004397810 */ /* 0x000fc40007f7e0ff */
[----:B------:R-:W-:Y:S01]  /*9550*/  SHF.R.U64 R24, R24, 0x3, RZ ;  /* 0x0000000318187819 */ /* 0x000fe200000012ff */
[----:B------:R-:W-:Y:S01]  /*9560*/  SHFL.IDX PT, R20, R12, RZ, 0x1c1f ;  /* 0x001c1fff0c147589 */ /* 0x000fe200000e0000 */
[----:B------:R-:W-:Y:S02]  /*9570*/  LEA.HI.X R14, R10, UR9, R9, 0x2, P0 ;  /* 0x000000090a0e7c11 */ /* 0x000fe400080f1409 */
[----:B------:R-:W-:Y:S01]  /*9580*/  IADD3 R33, P0, R4, 0x3000, RZ ;  /* 0x0000300004217810 */ /* 0x000fe20007f1e0ff */
[----:B------:R-:W-:Y:S01]  /*9590*/  SHFL.IDX PT, R50, R12, 0x1, 0x1c1f ;  /* 0x003c1f000c327f89 */ /* 0x000fe200000e0000 */
[----:B------:R-:W-:Y:S02]  /*95a0*/  SHF.R.U64 R28, R28, 0x3, RZ ;  /* 0x000000031c1c7819 */ /* 0x000fe400000012ff */
[----:B------:R-:W-:Y:S01]  /*95b0*/  LOP3.LUT R32, R33, 0x380, RZ, 0xc0, !PT ;  /* 0x0000038021207812 */ /* 0x000fe200078ec0ff */
[----:B------:R-:W0:Y:S01]  /*95c0*/  SHFL.IDX PT, R21, R14, RZ, 0x1c1f ;  /* 0x001c1fff0e157589 */ /* 0x000e2200000e0000 */
[----:B------:R-:W-:Y:S01]  /*95d0*/  LOP3.LUT R36, R36, R37, RZ, 0x3c, !PT ;  /* 0x0000002524247212 */ /* 0x000fe200078e3cff */
[----:B------:R-:W-:Y:S01]  /*95e0*/  IMAD.X R37, RZ, RZ, R5, P2 ;  /* 0x000000ffff257224 */ /* 0x000fe200010e0605 */
[----:B------:R-:W-:Y:S01]  /*95f0*/  SHF.R.U64 R32, R32, 0x3, RZ ;  /* 0x0000000320207819 */ /* 0x000fe200000012ff */
[----:B------:R-:W1:Y:S01]  /*9600*/  SHFL.IDX PT, R51, R14, 0x1, 0x1c1f ;  /* 0x003c1f000e337f89 */ /* 0x000e6200000e0000 */
[----:B------:R-:W-:-:S02]  /*9610*/  LOP3.LUT R56, R57, 0x380, RZ, 0xc0, !PT ;  /* 0x0000038039387812 */ /* 0x000fc400078ec0ff */
[----:B------:R-:W-:Y:S01]  /*9620*/  LOP3.LUT R32, R32, R33, RZ, 0x3c, !PT ;  /* 0x0000002120207212 */ /* 0x000fe200078e3cff */
[--C-:B------:R-:W-:Y:S01]  /*9630*/  IMAD.X R33, RZ, RZ, R5.reuse, P0 ;  /* 0x000000ffff217224 */ /* 0x100fe200000e0605 */
[----:B------:R-:W-:Y:S02]  /*9640*/  IADD3 R61, P0, R4, 0x9000, RZ ;  /* 0x00009000043d7810 */ /* 0x000fe40007f1e0ff */
        /* <DEDUP_REMOVED lines=10> */
[----:B------:R-:W-:Y:S02]  /*96f0*/  SHF.R.U64 R60, R60, 0x3, RZ ;  /* 0x000000033c3c7819 */ /* 0x000fe400000012ff */
[----:B------:R-:W-:-:S02]  /*9700*/  LOP3.LUT R10, R11, 0x380, RZ, 0xc0, !PT ;  /* 0x000003800b0a7812 */ /* 0x000fc400078ec0ff */
[----:B------:R-:W-:Y:S02]  /*9710*/  LOP3.LUT R40, R41, 0x380, RZ, 0xc0, !PT ;  /* 0x0000038029287812 */ /* 0x000fe400078ec0ff */
[----:B------:R-:W-:Y:S02]  /*9720*/  LOP3.LUT R44, R45, 0x380, RZ, 0xc0, !PT ;  /* 0x000003802d2c7812 */ /* 0x000fe400078ec0ff */
[----:B------:R-:W-:Y:S02]  /*9730*/  LOP3.LUT R68, R69, 0x380, RZ, 0xc0, !PT ;  /* 0x0000038045447812 */ /* 0x000fe400078ec0ff */
[----:B------:R-:W-:Y:S01]  /*9740*/  LOP3.LUT R56, R56, R57, RZ, 0x3c, !PT ;  /* 0x0000003938387212 */ /* 0x000fe200078e3cff */
[--C-:B------:R-:W-:Y:S01]  /*9750*/  IMAD.X R57, RZ, RZ, R5.reuse, P3 ;  /* 0x000000ffff397224 */ /* 0x100fe200018e0605 */
[----:B------:R-:W-:Y:S01]  /*9760*/  LOP3.LUT R60, R60, R61, RZ, 0x3c, !PT ;  /* 0x0000003d3c3c7212 */ /* 0x000fe200078e3cff */
[----:B------:R-:W-:Y:S01]  /*9770*/  IMAD.X R61, RZ, RZ, R5, P0 ;  /* 0x000000ffff3d7224 */ /* 0x000fe200000e0605 */
[----:B------:R-:W-:-:S02]  /*9780*/  SHF.R.U64 R10, R10, 0x3, RZ ;  /* 0x000000030a0a7819 */ /* 0x000fc400000012ff */
[----:B------:R-:W-:Y:S02]  /*9790*/  IADD3 R49, P3, R4, 0xa000, RZ ;  /* 0x0000a00004317810 */ /* 0x000fe40007f7e0ff */
[----:B------:R-:W-:Y:S02]  /*97a0*/  SHF.R.U64 R40, R40, 0x3, RZ ;  /* 0x0000000328287819 */ /* 0x000fe400000012ff */
[----:B------:R-:W-:Y:S02]  /*97b0*/  SHF.R.U64 R44, R44, 0x3, RZ ;  /* 0x000000032c2c7819 */ /* 0x000fe400000012ff */
[----:B------:R-:W-:Y:S02]  /*97c0*/  SHF.R.U64 R68, R68, 0x3, RZ ;  /* 0x0000000344447819 */ /* 0x000fe400000012ff */
[----:B------:R-:W-:Y:S02]  /*97d0*/  LOP3.LUT P0, RZ, R201, 0x3, RZ, 0xc0, !PT ;  /* 0x00000003c9ff7812 */ /* 0x000fe4000780c0ff */
[----:B------:R-:W-:Y:S01]  /*97e0*/  LOP3.LUT R10, R10, R11, RZ, 0x3c, !PT ;  /* 0x0000000b0a0a7212 */ /* 0x000fe200078e3cff */
[----:B------:R-:W-:Y:S01]  /*97f0*/  IMAD.X R11, RZ, RZ, R5, P2 ;  /* 0x000000ffff0b7224 */ /* 0x000fe200010e0605 */
[----:B------:R-:W-:-:S02]  /*9800*/  LOP3.LUT R48, R49, 0x380, RZ, 0xc0, !PT ;  /* 0x0000038031307812 */ /* 0x000fc400078ec0ff */
[----:B------:R-:W-:Y:S01]  /*9810*/  LOP3.LUT R40, R40, R41, RZ, 0x3c, !PT ;  /* 0x0000002928287212 */ /* 0x000fe200078e3cff */
[--C-:B------:R-:W-:Y:S01]  /*9820*/  IMAD.X R41, RZ, RZ, R5.reuse, P6 ;  /* 0x000000ffff297224 */ /* 0x100fe200030e0605 */
[----:B------:R-:W-:Y:S01]  /*9830*/  LOP3.LUT R44, R44, R45, RZ, 0x3c, !PT ;  /* 0x0000002d2c2c7212 */ /* 0x000fe200078e3cff */
[--C-:B------:R-:W-:Y:S01]  /*9840*/  IMAD.X R45, RZ, RZ, R5.reuse, P5 ;  /* 0x000000ffff2d7224 */ /* 0x100fe200028e0605 */
[----:B------:R-:W-:Y:S01]  /*9850*/  LOP3.LUT R68, R68, R69, RZ, 0x3c, !PT ;  /* 0x0000004544447212 */ /* 0x000fe200078e3cff */
[----:B------:R-:W-:Y:S01]  /*9860*/  IMAD.X R69, RZ, RZ, R5, P4 ;  /* 0x000000ffff457224 */ /* 0x000fe200020e0605 */
[-C--:B------:R-:W-:Y:S02]  /*9870*/  ISETP.GE.OR P2, PT, R26, R85.reuse, P0 ;  /* 0x000000551a00720c */ /* 0x080fe40000746670 */
[----:B------:R-:W-:Y:S02]  /*9880*/  ISETP.GE.OR P0, PT, R6, R85, P0 ;  /* 0x000000550600720c */ /* 0x000fe40000706670 */
[----:B------:R-:W-:-:S02]  /*9890*/  IADD3 R77, P6, R4, 0xc000, RZ ;  /* 0x0000c000044d7810 */ /* 0x000fc40007fde0ff */
[C---:B------:R-:W-:Y:S02]  /*98a0*/  IADD3 R73, P5, R4.reuse, 0xd000, RZ ;  /* 0x0000d00004497810 */ /* 0x040fe40007fbe0ff */
[C---:B------:R-:W-:Y:S02]  /*98b0*/  IADD3 R65, P4, R4.reuse, 0xe000, RZ ;  /* 0x0000e00004417810 */ /* 0x040fe40007f9e0ff */
[----:B------:R-:W-:Y:S02]  /*98c0*/  LOP3.LUT R13, R4, 0x380, RZ, 0xc0, !PT ;  /* 0x00000380040d7812 */ /* 0x000fe400078ec0ff */
[----:B------:R-:W-:Y:S01]  /*98d0*/  SHF.R.U64 R48, R48, 0x3, RZ ;  /* 0x0000000330307819 */ /* 0x000fe200000012ff */
[----:B0-----:R0:W-:Y:S01]  /*98e0*/  @!P2 ST.E desc[UR40][R20.64], R8 ;  /* 0x000000081400a985 */ /* 0x0011e2000c101928 */
[----:B------:R-:W-:Y:S02]  /*98f0*/  LOP3.LUT R76, R77, 0x380, RZ, 0xc0, !PT ;  /* 0x000003804d4c7812 */ /* 0x000fe400078ec0ff */
[----:B------:R-:W-:Y:S01]  /*9900*/  LOP3.LUT R72, R73, 0x380, RZ, 0xc0, !PT ;  /* 0x0000038049487812 */ /* 0x000fe200078ec0ff */
[----:B-1----:R1:W-:Y:S01]  /*9910*/  @!P0 ST.E desc[UR40][R50.64], R3 ;  /* 0x0000000332008985 */ /* 0x0023e2000c101928 */
[----:B------:R-:W-:-:S02]  /*9920*/  LOP3.LUT R64, R65, 0x380, RZ, 0xc0, !PT ;  /* 0x0000038041407812 */ /* 0x000fc400078ec0ff */
[----:B------:R-:W-:Y:S01]  /*9930*/  SHF.R.U64 R13, R13, 0x3, RZ ;  /* 0x000000030d0d7819 */ /* 0x000fe200000012ff */
[----:B------:R-:W-:Y:S01]  /*9940*/  UIMAD UR7, UR11, UR12, URZ ;  /* 0x0000000c0b0772a4 */ /* 0x000fe2000f8e023f */
[----:B------:R-:W-:Y:S01]  /*9950*/  LOP3.LUT R48, R48, R49, RZ, 0x3c, !PT ;  /* 0x0000003130307212 */ /* 0x000fe200078e3cff */
[--C-:B------:R-:W-:Y:S01]  /*9960*/  IMAD.X R49, RZ, RZ, R5.reuse, P3 ;  /* 0x000000ffff317224 */ /* 0x100fe200018e0605 */
[----:B------:R-:W-:Y:S01]  /*9970*/  IADD3 R9, P3, R4, 0xf000, RZ ;  /* 0x0000f00004097810 */ /* 0x000fe20007f7e0ff */
[----:B0-----:R-:W0:Y:S01]  /*9980*/  @P1 LDC R21, c[0x0][0xbf0] ;  /* 0x0002fc00ff151b82 */ /* 0x001e220000000800 */
[----:B------:R-:W-:Y:S01]  /*9990*/  SHF.R.U64 R76, R76, 0x3, RZ ;  /* 0x000000034c4c7819 */ /* 0x000fe200000012ff */
[----:B------:R-:W-:Y:S01]  /*99a0*/  UIMAD.WIDE.U32 UR8, UR4, UR12, URZ ;  /* 0x0000000c040872a5 */ /* 0x000fe2000f8e003f */
[----:B------:R-:W-:Y:S01]  /*99b0*/  SHF.R.U64 R72, R72, 0x3, RZ ;  /* 0x0000000348487819 */ /* 0x000fe200000012ff */
[--C-:B------:R-:W-:Y:S01]  /*99c0*/  IMAD.X R53, RZ, RZ, R5.reuse, P3 ;  /* 0x000000ffff357224 */ /* 0x100fe200018e0605 */
[----:B------:R-:W-:Y:S01]  /*99d0*/  SHF.R.U64 R64, R64, 0x3, RZ ;  /* 0x0000000340407819 */ /* 0x000fe200000012ff */
[----:B------:R-:W-:Y:S01]  /*99e0*/  UIMAD UR7, UR4, UR13, UR7 ;  /* 0x0000000d040772a4 */ /* 0x000fe2000f8e0207 */
[----:B------:R-:W-:Y:S01]  /*99f0*/  LOP3.LUT R4, R13, R4, RZ, 0x3c, !PT ;  /* 0x000000040d047212 */ /* 0x000fe200078e3cff */
[----:B------:R-:W-:Y:S01]  /*9a00*/  ULDC.64 UR10, c[0x0][0xae8] ;  /* 0x0002ba00000a7ab9 */ /* 0x000fe20000000a00 */
[----:B------:R-:W-:Y:S01]  /*9a10*/  LOP3.LUT R76, R76, R77, RZ, 0x3c, !PT ;  /* 0x0000004d4c4c7212 */ /* 0x000fe200078e3cff */
[--C-:B------:R-:W-:Y:S01]  /*9a20*/  IMAD.X R77, RZ, RZ, R5.reuse, P6 ;  /* 0x000000ffff4d7224 */ /* 0x100fe200030e0605 */
[----:B------:R-:W-:Y:S01]  /*9a30*/  LOP3.LUT R72, R72, R73, RZ, 0x3c, !PT ;  /* 0x0000004948487212 */ /* 0x000fe200078e3cff */
[--C-:B------:R-:W-:Y:S01]  /*9a40*/  IMAD.X R73, RZ, RZ, R5.reuse, P5 ;  /* 0x000000ffff497224 */ /* 0x100fe200028e0605 */
[----:B------:R-:W-:Y:S01]  /*9a50*/  LOP3.LUT R64, R64, R65, RZ, 0x3c, !PT ;  /* 0x0000004140407212 */ /* 0x000fe200078e3cff */
[----:B------:R-:W-:Y:S01]  /*9a60*/  IMAD.X R65, RZ, RZ, R5, P4 ;  /* 0x000000ffff417224 */ /* 0x000fe200020e0605 */
[----:B------:R2:W5:Y:S01]  /*9a70*/  LD.E.128 R12, desc[UR40][R4.64] ;  /* 0x00000028040c7980 */ /* 0x000562000c101d00 */
[----:B------:R-:W-:Y:S01]  /*9a80*/  LOP3.LUT R0, R9, 0x380, RZ, 0xc0, !PT ;  /* 0x0000038009007812 */ /* 0x000fe200078ec0ff */
[----:B------:R-:W-:-:S02]  /*9a90*/  UIADD3 UR9, UR9, UR7, URZ ;  /* 0x0000000709097290 */ /* 0x000fc4000fffe03f */
[----:B------:R-:W-:Y:S01]  /*9aa0*/  UIMAD UR4, UR14, UR10, URZ ;  /* 0x0000000a0e0472a4 */ /* 0x000fe2000f8e023f */
[----:B------:R-:W-:Y:S01]  /*9ab0*/  SHF.R.U64 R0, R0, 0x3, RZ ;  /* 0x0000000300007819 */ /* 0x000fe200000012ff */
[----:B------:R-:W5:Y:S03]  /*9ac0*/  LD.E.128 R24, desc[UR40][R24.64] ;  /* 0x0000002818187980 */ /* 0x000f66000c101d00 */
[----:B------:R-:W-:Y:S01]  /*9ad0*/  LOP3.LUT R52, R0, R9, RZ, 0x3c, !PT ;  /* 0x0000000900347212 */ /* 0x000fe200078e3cff */
[----:B--2---:R-:W2:Y:S01]  /*9ae0*/  @P1 LDC R5, c[0x0][0xbec] ;  /* 0x0002fb00ff051b82 */ /* 0x004ea20000000800 */
[----:B------:R-:W-:Y:S01]  /*9af0*/  IMAD R0, R23, 0x20, R200 ;  /* 0x0000002017007824 */ /* 0x000fe200078e02c8 */
[----:B------:R-:W-:Y:S01]  /*9b00*/  UIMAD UR4, UR43, UR11, UR4 ;  /* 0x0000000b2b0472a4 */ /* 0x000fe2000f8e0204 */
[----:B------:R-:W5:Y:S01]  /*9b10*/  LD.E.128 R28, desc[UR40][R28.64] ;  /* 0x000000281c1c7980 */ /* 0x000f62000c101d00 */
[----:B------:R-:W-:Y:S01]  /*9b20*/  UIMAD.WIDE.U32 UR8, UR43, UR10, UR8 ;  /* 0x0000000a2b0872a5 */ /* 0x000fe2000f8e0008 */
[----:B------:R-:W-:-:S02]  /*9b30*/  VIADD R20, R0, UR39 ;  /* 0x0000002700147c36 */ /* 0x000fc40008000000 */
[----:B------:R-:W-:Y:S01]  /*9b40*/  ULDC.64 UR10, c[0x0][0xaf0] ;  /* 0x0002bc00000a7ab9 */ /* 0x000fe20000000a00 */
[----:B------:R-:W-:Y:S01]  /*9b50*/  UIADD3 UR9, UR9, UR4, URZ ;  /* 0x0000000409097290 */ /* 0x000fe2000fffe03f */
[----:B------:R-:W5:Y:S01]  /*9b60*/  LD.E.128 R32, desc[UR40][R32.64] ;  /* 0x0000002820207980 */ /* 0x000f62000c101d00 */
[----:B------:R-:W-:Y:S01]  /*9b70*/  UIMAD UR4, UR45, UR10, URZ ;  /* 0x0000000a2d0472a4 */ /* 0x000fe2000f8e023f */
[----:B-1----:R-:W-:Y:S01]  /*9b80*/  IMAD.MOV.U32 R3, RZ, RZ, R20 ;  /* 0x000000ffff037224 */ /* 0x002fe200078e0014 */
[----:B------:R-:W-:Y:S01]  /*9b90*/  UIMAD.WIDE.U32 UR8, UR46, UR10, UR8 ;  /* 0x0000000a2e0872a5 */ /* 0x000fe2000f8e0008 */
[----:B------:R-:W5:Y:S01]  /*9ba0*/  LD.E.128 R56, desc[UR40][R56.64] ;  /* 0x0000002838387980 */ /* 0x000f62000c101d00 */
[----:B------:R-:W-:-:S03]  /*9bb0*/  UIMAD UR4, UR46, UR11, UR4 ;  /* 0x0000000b2e0472a4 */ /* 0x000fc6000f8e0204 */
[----:B------:R-:W-:Y:S01]  /*9bc0*/  ULDC.64 UR10, c[0x0][0xae0] ;  /* 0x0002b800000a7ab9 */ /* 0x000fe20000000a00 */
[----:B------:R-:W5:Y:S04]  /*9bd0*/  LD.E.128 R36, desc[UR40][R36.64] ;  /* 0x0000002824247980 */ /* 0x000f68000c101d00 */
[----:B------:R-:W5:Y:S01]  /*9be0*/  LD.E.128 R40, desc[UR40][R40.64] ;  /* 0x0000002828287980 */ /* 0x000f62000c101d00 */
[----:B--2---:R-:W-:-:S03]  /*9bf0*/  @P1 IMAD.HI.U32 R0, R20, R5, RZ ;  /* 0x0000000514001227 */ /* 0x004fc600078e00ff */
[----:B------:R-:W5:Y:S02]  /*9c00*/  LD.E.128 R44, desc[UR40][R44.64] ;  /* 0x000000282c2c7980 */ /* 0x000f64000c101d00 */
[----:B0-----:R-:W-:Y:S01]  /*9c10*/  @P1 SHF.R.U32.HI R3, RZ, R21, R0 ;  /* 0x00000015ff031219 */ /* 0x001fe20000011600 */
[----:B------:R-:W-:Y:S01]  /*9c20*/  UIADD3 UR4, UR9, UR4, URZ ;  /* 0x0000000409047290 */ /* 0x000fe2000fffe03f */
        /* <DEDUP_REMOVED lines=10> */
[----:B------:R-:W-:Y:S01]  /*9cd0*/  IMAD.U32 R5, RZ, RZ, UR4 ;  /* 0x00000004ff057e24 */ /* 0x000fe2000f8e00ff */
[----:B------:R-:W-:Y:S01]  /*9ce0*/  ULDC.64 UR8, c[0x0][0xad8] ;  /* 0x0002b60000087ab9 */ /* 0x000fe20000000a00 */
[----:B------:R-:W-:Y:S01]  /*9cf0*/  IMAD R81, R3, UR11, R0 ;  /* 0x0000000b03517c24 */ /* 0x000fe2000f8e0200 */
[----:B------:R-:W5:Y:S01]  /*9d00*/  LD.E.128 R76, desc[UR40][R76.64] ;  /* 0x000000284c4c7980 */ /* 0x000f62000c101d00 */
[----:B------:R-:W-:-:S03]  /*9d10*/  SHF.R.S32.HI R0, RZ, 0x1f, R21 ;  /* 0x0000001fff007819 */ /* 0x000fc60000011415 */
[----:B------:R-:W5:Y:S01]  /*9d20*/  LD.E.128 R72, desc[UR40][R72.64] ;  /* 0x0000002848487980 */ /* 0x000f62000c101d00 */
[----:B------:R-:W-:-:S03]  /*9d30*/  IMAD.WIDE.U32 R4, R3, UR10, R4 ;  /* 0x0000000a03047c25 */ /* 0x000fc6000f8e0004 */
        /* <DEDUP_REMOVED lines=46> */
.L_x_13706:
[----:B------:R-:W-:Y:S05]  /*a020*/  BSYNC B1 ;  /* 0x0000000000017941 */ /* 0x000fea0003800000 */
.L_x_13705:
        /* <DEDUP_REMOVED lines=21> */
.L_x_13708:
[----:B------:R-:W-:Y:S05]  /*a180*/  BSYNC B1 ;  /* 0x0000000000017941 */ /* 0x000fea0003800000 */
.L_x_13707:
        /* <DEDUP_REMOVED lines=21> */
.L_x_13710:
[----:B------:R-:W-:Y:S05]  /*a2e0*/  BSYNC B1 ;  /* 0x0000000000017941 */ /* 0x000fea0003800000 */
.L_x_13709:
[----:B------:R-:W-:Y:S01]  /*a2f0*/  VIADD R0, R84, 0x60 ;  /* 0x0000006054007836 */ /* 0x000fe20000000000 */
[----:B0--3--:R-:W0:Y:S04]  /*a300*/  SHFL.IDX PT, R3, R3, 0x3, 0x181f ;  /* 0x00781f0003037f89 */ /* 0x009e2800000e0000 */
[----:B------:R-:W-:Y:S01]  /*a310*/  ISETP.GE.AND P0, PT, R0, R85, PT ;  /* 0x000000550000720c */ /* 0x000fe20003f06270 */
[----:B----4-:R3:W4:-:S12]  /*a320*/  SHFL.IDX PT, R21, R6, 0x3, 0x181f ;  /* 0x00781f0006157f89 */ /* 0x01071800000e0000 */
[----:B---3--:R-:W-:Y:S05]  /*a330*/  @P0 BRA `(.L_x_13711) ;  /* 0x0000000c00b00947 */ /* 0x008fea0003800000 */
[----:B------:R-:W-:Y:S02]  /*a340*/  ULDC UR4, c[0x0][0xac8] ;  /* 0x0002b20000047ab9 */ /* 0x000fe40000000800 */
[----:B------:R-:W-:Y:S02]  /*a350*/  ISETP.GE.AND P3, PT, R2, UR4, PT ;  /* 0x0000000402007c0c */ /* 0x000fe4000bf66270 */
[----:B------:R-:W-:Y:S02]  /*a360*/  ISETP.GE.AND P4, PT, R19, UR4, PT ;  /* 0x0000000413007c0c */ /* 0x000fe4000bf86270 */
[----:B------:R-:W-:-:S09]  /*a370*/  ISETP.GE.AND P5, PT, R18, UR4, PT ;  /* 0x0000000412007c0c */ /* 0x000fd2000bfa6270 */
[-C--:B----4-:R-:W-:Y:S02]  /*a380*/  @!P3 LEA R4, P0, R2, R21.reuse, 0x1 ;  /* 0x000000150204b211 */ /* 0x090fe400078008ff */
[CC--:B------:R-:W-:Y:S02]  /*a390*/  @!P4 LEA R12, P1, R19.reuse, R21.reuse, 0x1 ;  /* 0x00000015130cc211 */ /* 0x0c0fe400078208ff */
[----:B------:R-:W-:Y:S02]  /*a3a0*/  @!P5 LEA R14, P2, R18, R21, 0x1 ;  /* 0x00000015120ed211 */ /* 0x000fe400078408ff */
        /* <DEDUP_REMOVED lines=12> */
.L_x_13703:
        /* <DEDUP_REMOVED lines=35> */
.L_x_13712:
        /* <DEDUP_REMOVED lines=45> */
.L_x_13714:
[----:B------:R-:W-:Y:S05]  /*a970*/  BSYNC B1 ;  /* 0x0000000000017941 */ /* 0x000fea0003800000 */
.L_x_13713:
[----:B------:R-:W1:Y:S01]  /*a980*/  @P0 LDC R5, c[0x0][0xbf0] ;  /* 0x0002fc00ff050b82 */ /* 0x000e620000000800 */
[----:B------:R-:W-:Y:S01]  /*a990*/  ULDC.64 UR12, c[0x0][0xaa0] ;  /* 0x0002a800000c7ab9 */ /* 0x000fe20000000a00 */
[----:B0-----:R-:W-:Y:S01]  /*a9a0*/  IMAD R3, R23, 0x20, R200 ;  /* 0x0000002017037824 */ /* 0x001fe200078e02c8 */
[----:B------:R-:W-:Y:S01]  /*a9b0*/  UIMAD UR7, UR10, UR12, URZ ;  /* 0x0000000c0a0772a4 */ /* 0x000fe2000f8e023f */
[----:B------:R-:W-:Y:S01]  /*a9c0*/  BSSY B1, `(.L_x_13715) ;  /* 0x0000041000017945 */ /* 0x000fe20003800000 */
[----:B------:R-:W-:Y:S01]  /*a9d0*/  UIMAD.WIDE.U32 UR8, UR4, UR12, URZ ;  /* 0x0000000c040872a5 */ /* 0x000fe2000f8e003f */
[----:B------:R-:W-:Y:S01]  /*a9e0*/  VIADD R8, R3, UR39 ;  /* 0x0000002703087c36 */ /* 0x000fe20008000000 */
[----:B------:R-:W-:-:S03]  /*a9f0*/  UIMAD UR7, UR4, UR13, UR7 ;  /* 0x0000000d040772a4 */ /* 0x000fc6000f8e0207 */
[----:B------:R-:W-:Y:S01]  /*aa00*/  ULDC.64 UR12, c[0x0][0xae8] ;  /* 0x0002ba00000c7ab9 */ /* 0x000fe20000000a00 */
[----:B------:R-:W-:Y:S01]  /*aa10*/  UIADD3 UR9, UR9, UR7, URZ ;  /* 0x0000000709097290 */ /* 0x000fe2000fffe03f */
[----:B------:R-:W-:Y:S01]  /*aa20*/  @P0 IMAD.HI.U32 R4, R8, R11, RZ ;  /* 0x0000000b08040227 */ /* 0x000fe200078e00ff */
[----:B------:R-:W-:Y:S02]  /*aa30*/  UIMAD UR4, UR11, UR12, URZ ;  /* 0x0000000c0b0472a4 */ /* 0x000fe4000f8e023f */
        /* <DEDUP_REMOVED lines=57> */
.L_x_13716:
[----:B------:R-:W-:Y:S05]  /*add0*/  BSYNC B1 ;  /* 0x0000000000017941 */ /* 0x000fea0003800000 */
.L_x_13715:
        /* <DEDUP_REMOVED lines=21> */
.L_x_13718:
[----:B------:R-:W-:Y:S05]  /*af30*/  BSYNC B1 ;  /* 0x0000000000017941 */ /* 0x000fea0003800000 */
.L_x_13717:
        /* <DEDUP_REMOVED lines=21> */
.L_x_13720:
[----:B------:R-:W-:Y:S05]  /*b090*/  BSYNC B1 ;  /* 0x0000000000017941 */ /* 0x000fea0003800000 */
.L_x_13719:
        /* <DEDUP_REMOVED lines=22> */
.L_x_13711:
[----:B------:R-:W-:Y:S05]  /*b200*/  BSYNC B0 ;  /* 0x0000000000007941 */ /* 0x000fea0003800000 */
.L_x_13702:
[----:B------:R-:W-:Y:S02]  /*b210*/  ULDC UR4, c[0x0][0xc3c] ;  /* 0x00030f0000047ab9 */ /* 0x000fe40000000800 */
[----:B------:R-:W-:-:S13]  /*b220*/  ISETP.GE.AND P0, PT, R7, UR4, PT ;  /* 0x0000000407007c0c */ /* 0x000fda000bf06270 */
[----:B------:R-:W-:Y:S05]  /*b230*/  @!P0 BRA `(.L_x_13721) ;  /* 0xffffff5c00088947 */ /* 0x000fea000383ffff */
[----:B------:R-:W-:Y:S05]  /*b240*/  EXIT ;  /* 0x000000000000794d */ /* 0x000fea0003800000 */
.L_x_13666:
        /* <DEDUP_REMOVED lines=16> */
.L_x_13722:
        /* <DEDUP_REMOVED lines=42> */
.L_x_13728:
        /* <DEDUP_REMOVED lines=12> */
.L_x_13727:
[----:B------:R-:W-:Y:S05]  /*b6b0*/  BSYNC B0 ;  /* 0x0000000000007941 */ /* 0x000fea0003800000 */
.L_x_13726:
        /* <DEDUP_REMOVED lines=21> */
.L_x_13724:
        /* <DEDUP_REMOVED lines=20> */
.L_x_13729:
        /* <DEDUP_REMOVED lines=56> */
.L_x_13725:
[----:B------:R-:W-:Y:S02]  /*bcd0*/  IMAD.MOV.U32 R17, RZ, RZ, RZ ;  /* 0x000000ffff117224 */ /* 0x000fe400078e00ff */
[----:B------:R-:W-:Y:S02]  /*bce0*/  IMAD.U32 R16, RZ, RZ, UR6 ;  /* 0x00000006ff107e24 */ /* 0x000fe4000f8e00ff */
[----:B------:R-:W-:-:S07]  /*bcf0*/  IMAD.MOV.U32 R18, RZ, RZ, RZ ;  /* 0x000000ffff127224 */ /* 0x000fce00078e00ff */
.L_x_13730:
[----:B------:R-:W-:-:S13]  /*bd00*/  ISETP.NE.AND P0, PT, R0, RZ, PT ;  /* 0x000000ff0000720c */ /* 0x000fda0003f05270 */
[----:B------:R-:W1:Y:S01]  /*bd10*/  @!P0 S2R R3, SR_CgaCtaId ;  /* 0x0000000000038919 */ /* 0x000e620000008800 */
[----:B------:R-:W-:-:S04]  /*bd20*/  @!P0 MOV R0, 0x400 ;  /* 0x0000040000008802 */ /* 0x000fc80000000f00 */
[----:B-1----:R-:W-:-:S05]  /*bd30*/  @!P0 LEA R0, R3, R0, 0x18 ;  /* 0x0000000003008211 */ /* 0x002fca00078ec0ff */
[----:B------:R1:W-:Y:S01]  /*bd40*/  @!P0 STS.128 [R0+0x228d0], R16 ;  /* 0x0228d01000008388 */ /* 0x0003e20000000c00 */
[----:B------:R-:W-:Y:S06]  /*bd50*/  BAR.ARV 0x5, 0x180 ;  /* 0x0146000000007b1d */ /* 0x000fec0000002000 */
.L_x_13723:
        /* <DEDUP_REMOVED lines=31> */
.L_x_13833:
[----:B01--4-:R-:W0:Y:S02]  /*bf50*/  LDC.64 R2, c[0x0][0xc88] ;  /* 0x00032200ff027b82 */ /* 0x013e240000000a00 */
        /* <DEDUP_REMOVED lines=55> */
.L_x_13732:
        /* <DEDUP_REMOVED lines=12> */
.L_x_13733:
[----:B------:R-:W-:Y:S05]  /*c390*/  @!P0 BRA `(.L_x_13734) ;  /* 0x00000000000c8947 */ /* 0x000fea0003800000 */
[----:B------:R-:W2:Y:S04]  /*c3a0*/  LDG.E R6, desc[UR40][R4.64] ;  /* 0x0000002804067981 */ /* 0x000ea8000c1e1900 */
[----:B------:R-:W2:Y:S02]  /*c3b0*/  LDG.E R4, desc[UR40][R4.64+0x4] ;  /* 0x0000042804047981 */ /* 0x000ea4000c1e1900 */
[----:B--2---:R-:W-:-:S07]  /*c3c0*/  IMAD.IADD R6, R4, 0x1, -R6 ;  /* 0x0000000104067824 */ /* 0x004fce00078e0a06 */
.L_x_13734:
        /* <DEDUP_REMOVED lines=11> */
[----:B------:R-:W-:-:S03]  /*c480*/  IADD3 R6, R6, 0x60, -R9 ;  /* 0x0000006006067810 */ /* 0x000fc60007ffe809 */
[----:B------:R-:W-:-:S04]  /*c490*/  IMAD.HI R2, R2, 0x2aaaaaab, RZ ;  /* 0x2aaaaaab02027827 */ /* 0x000fc800078e02ff */
[----:B------:R-:W-:Y:S01]  /*c4a0*/  IMAD.IADD R0, R6, 0x1, R0 ;  /* 0x0000000106007824 */ /* 0x000fe200078e0200 */
[----:B------:R-:W-:-:S03]  /*c4b0*/  SHF.R.U32.HI R3, RZ, 0x1f, R2 ;  /* 0x0000001fff037819 */ /* 0x000fc60000011602 */
[----:B------:R-:W-:Y:S01]  /*c4c0*/  IMAD.HI R0, R0, 0x2aaaaaab, RZ ;  /* 0x2aaaaaab00007827 */ /* 0x000fe200078e02ff */
[----:B------:R-:W-:-:S04]  /*c4d0*/  LEA.HI.SX32 R3, R2, R3, 0x1c ;  /* 0x0000000302037211 */ /* 0x000fc800078fe2ff */
[----:B------:R-:W-:-:S04]  /*c4e0*/  SHF.R.U32.HI R2, RZ, 0x1f, R0 ;  /* 0x0000001fff027819 */ /* 0x000fc80000011600 */
[----:B------:R-:W-:-:S04]  /*c4f0*/  LEA.HI.SX32 R2, R0, R2, 0x1c ;  /* 0x0000000200027211 */ /* 0x000fc800078fe2ff */
        /* <DEDUP_REMOVED lines=21> */
.L_x_13736:
        /* <DEDUP_REMOVED lines=21> */
.L_x_13739:
[----:B------:R-:W-:Y:S05]  /*c7a0*/  BSYNC B6 ;  /* 0x0000000000067941 */ /* 0x000fea0003800000 */
.L_x_13738:
        /* <DEDUP_REMOVED lines=21> */
.L_x_13742:
        /* <DEDUP_REMOVED lines=16> */
.L_x_13741:
[----:B------:R-:W-:Y:S05]  /*ca00*/  BSYNC B6 ;  /* 0x0000000000067941 */ /* 0x000fea0003800000 */
.L_x_13740:
        /* <DEDUP_REMOVED lines=25> */
.L_x_13849:
        /* <DEDUP_REMOVED lines=10> */
.L_x_13852:
        /* <DEDUP_REMOVED lines=25> */
.L_x_13746:
[----:B------:R-:W5:Y:S04]  /*cdd0*/  LDL R7, [R1+0x4] ;  /* 0x0000040001077983 */ /* 0x000f680000100800 */
[----:B---34-:R-:W5:Y:S04]  /*cde0*/  LDL R0, [R1+0x8] ;  /* 0x0000080001007983 */ /* 0x018f680000100800 */
[----:B------:R-:W3:Y:S01]  /*cdf0*/  LDL R2, [R1+0x10] ;  /* 0x0000100001027983 */ /* 0x000ee20000100800 */
[----:B-----5:R-:W-:Y:S01]  /*ce00*/  IMAD R0, R0, 0x8, R7 ;  /* 0x0000000800007824 */ /* 0x020fe200078e0207 */
[----:B---3--:R-:W-:-:S04]  /*ce10*/  SHF.L.U32 R2, R2, 0x1f, RZ ;  /* 0x0000001f02027819 */ /* 0x008fc800000006ff */
[----:B------:R-:W3:Y:S02]  /*ce20*/  SYNCS.PHASECHK.TRANS64.TRYWAIT P0, [R0+URZ+0x22840], R2 ;  /* 0x02284002000075a7 */ /* 0x000ee4000800017f */
[----:B---3--:R-:W-:Y:S05]  /*ce30*/  @!P0 BRA `(.L_x_13747) ;  /* 0x0000004800f48947 */ /* 0x008fea0003800000 */
.L_x_13853:
        /* <DEDUP_REMOVED lines=11> */
.L_x_13748:
        /* <DEDUP_REMOVED lines=21> */
[----:B------:R-:W-:-:S03]  /*d040*/  UIMAD UR11, UR11, 0x60, UR4 ;  /* 0x000000600b0b78a4 */ /* 0x000fc6000f8e0204 */
[----:B------:R-:W-:-:S06]  /*d050*/  UMOV UR4, 0x0 ;  /* 0x0000000000047882 */ /* 0x000fcc0000000000 */
[----:B------:R4:W-:Y:S02]  /*d060*/  UTMALDG.4D [UR8], [UR6], desc[UR4] ;  /* 0x00000408060075b4 */ /* 0x0009e40008019000 */
[----:B----4-:R-:W-:Y:S01]  /*d070*/  NOP ;  /* 0x0000000000007918 */ /* 0x010fe20000000000 */
.L_x_13744:
        /* <DEDUP_REMOVED lines=43> */
.L_x_13750:
[----:B------:R-:W-:Y:S05]  /*d330*/  BSYNC B6 ;  /* 0x0000000000067941 */ /* 0x000fea0003800000 */
.L_x_13749:
        /* <DEDUP_REMOVED lines=10> */
[----:B------:R-:W1:Y:S02]  /*d3e0*/  S2R R8, SR_TID.X ;  /* 0x0000000000087919 */ /* 0x000e640000002100 */
[C---:B-1----:R-:W-:Y:S01]  /*d3f0*/  IMAD.SHL.U32 R10, R8.reuse, 0x8, RZ ;  /* 0x00000008080a7824 */ /* 0x042fe200078e00ff */
[----:B------:R-:W-:-:S04]  /*d400*/  LOP3.LUT R8, R8, 0x7f, RZ, 0xc0, !PT ;  /* 0x0000007f08087812 */ /* 0x000fc800078ec0ff */
[----:B------:R-:W-:Y:S02]  /*d410*/  LOP3.LUT R10, R10, 0x38, RZ, 0xc0, !PT ;  /* 0x000000380a0a7812 */ /* 0x000fe400078ec0ff */
[----:B------:R-:W-:Y:S01]  /*d420*/  SHF.R.U32.HI R8, RZ, 0x3, R8 ;  /* 0x00000003ff087819 */ /* 0x000fe20000011608 */
[----:B--2---:R-:W-:Y:S02]  /*d430*/  IMAD.MOV.U32 R3, RZ, RZ, R5 ;  /* 0x000000ffff037224 */ /* 0x004fe400078e0005 */
        /* <DEDUP_REMOVED lines=43> */
[----:B------:R-:W0:Y:S01]  /*d6f0*/  SHFL.IDX PT, R5, R2, RZ, 0x181f ;  /* 0x00181fff02057589 */ /* 0x000e2200000e0000 */
[----:B--2---:R-:W-:-:S03]  /*d700*/  IMAD R3, R4, R7, RZ ;  /* 0x0000000704037224 */ /* 0x004fc600078e02ff */
[----:B------:R-:W1:Y:S02]  /*d710*/  SHFL.IDX PT, R4, R0, RZ, 0x181f ;  /* 0x00181fff00047589 */ /* 0x000e6400000e0000 */
[----:B------:R-:W-:-:S13]  /*d720*/  ISETP.GE.AND P1, PT, R17, R3, PT ;  /* 0x000000031100720c */ /* 0x000fda0003f26270 */
[----:B0-----:R-:W-:-:S05]  /*d730*/  @!P1 LEA R5, P2, R10, R5, 0x1 ;  /* 0x000000050a059211 */ /* 0x001fca00078408ff */
[----:B-1----:R-:W-:-:S05]  /*d740*/  @!P1 IMAD.X R4, RZ, RZ, R4, P2 ;  /* 0x000000ffff049224 */ /* 0x002fca00010e0604 */
[----:B------:R-:W-:-:S04]  /*d750*/  @!P1 LOP3.LUT R5, R5, R4, RZ, 0x3c, !PT ;  /* 0x0000000405059212 */ /* 0x000fc800078e3cff */
[----:B------:R-:W-:-:S04]  /*d760*/  @!P1 LOP3.LUT R4, R5, R4, RZ, 0x3c, !PT ;  /* 0x0000000405049212 */ /* 0x000fc800078e3cff */
[----:B------:R-:W-:-:S05]  /*d770*/  @!P1 LOP3.LUT R5, R5, R4, RZ, 0x3c, !PT ;  /* 0x0000000405059212 */ /* 0x000fca00078e3cff */
[----:B------:R-:W-:Y:S01]  /*d780*/  @!PT LDS RZ, [RZ] ;  /* 0x00000000fffff984 */ /* 0x000fe20000000800 */
[----:B-----5:R0:W-:Y:S02]  /*d790*/  @!P1 LDGSTS.E.BYPASS.LTC128B.128 [R9+0x18400], desc[UR40][R4.64], !P0 ;  /* 0x1840000004099fae */ /* 0x0201e4000c101d68 */
        /* <DEDUP_REMOVED lines=61> */
[----:B--2---:R1:W-:Y:S02]  /*db70*/  @!P1 LDGSTS.E.BYPASS.LTC128B.128 [R9+0x1b400], desc[UR40][R4.64], !P0 ;  /* 0x1b40000004099fae */ /* 0x0043e4000c101d68 */
.L_x_13870:
[----:B------:R2:W5:Y:S01]  /*db80*/  LDL R8, [R1+0x4] ;  /* 0x0000040001087983 */ /* 0x0005620000100800 */
        /* <DEDUP_REMOVED lines=10> */
.L_x_13752:
        /* <DEDUP_REMOVED lines=18> */
[----:B--23--:R-:W-:Y:S05]  /*dd50*/  @!P0 BRA `(.L_x_13754) ;  /* 0x0000004400e88947 */ /* 0x00cfea0003800000 */
.L_x_13871:
[----:B------:R-:W-:Y:S05]  /*dd60*/  BSYNC B0 ;  /* 0x0000000000007941 */ /* 0x000fea0003800000 */
.L_x_13753:
[----:B--2---:R-:W2:Y:S01]  /*dd70*/  LDL R2, [R1+0x18] ;  /* 0x0000180001027983 */ /* 0x004ea20000100800 */
[----:B------:R-:W-:Y:S01]  /*dd80*/  BSSY B0, `(.L_x_13755) ;  /* 0x0000063000007945 */ /* 0x000fe20003800000 */
[----:B--2---:R-:W-:-:S13]  /*dd90*/  ISETP.NE.AND P0, PT, R2, RZ, PT ;  /* 0x000000ff0200720c */ /* 0x004fda0003f05270 */
[----:B------:R-:W-:Y:S05]  /*dda0*/  @!P0 BRA `(.L_x_13756) ;  /* 0x0000000400808947 */ /* 0x000fea0003800000 */
[----:B------:R-:W2:Y:S04]  /*ddb0*/  LDL R2, [R1+0x4] ;  /* 0x0000040001027983 */ /* 0x000ea80000100800 */
[----:B01----:R-:W3:Y:S01]  /*ddc0*/  LDL R4, [R1+0x10] ;  /* 0x0000100001047983 */ /* 0x003ee20000100800 */
        /* <DEDUP_REMOVED lines=10> */
.L_x_13872:
[----:B------:R-:W-:Y:S05]  /*de70*/  BSYNC B1 ;  /* 0x0000000000017941 */ /* 0x000fea0003800000 */
.L_x_13757:
        /* <DEDUP_REMOVED lines=9> */
.L_x_13760:
[----:B------:R-:W-:Y:S05]  /*df10*/  BSYNC B1 ;  /* 0x0000000000017941 */ /* 0x000fea0003800000 */
.L_x_13759:
        /* <DEDUP_REMOVED lines=14> */
.L_x_13761:
        /* <DEDUP_REMOVED lines=16> */
.L_x_13762:
        /* <DEDUP_REMOVED lines=16> */
.L_x_13763:
        /* <DEDUP_REMOVED lines=16> */
.L_x_13764:
        /* <DEDUP_REMOVED lines=11> */
.L_x_13756:
[----:B------:R-:W-:Y:S05]  /*e3b0*/  BSYNC B0 ;  /* 0x0000000000007941 */ /* 0x000fea0003800000 */
.L_x_13755:
[----:B01----:R-:W2:Y:S01]  /*e3c0*/  LDL R4, [R1+0x2c] ;  /* 0x00002c0001047983 */ /* 0x003ea20000100800 */
        /* <DEDUP_REMOVED lines=47> */
.L_x_13771:
        /* <DEDUP_REMOVED lines=9> */
.L_x_13873:
[----:B------:R-:W-:Y:S05]  /*e750*/  BSYNC B3 ;  /* 0x0000000000037941 */ /* 0x000fea0003800000 */
.L_x_13772:
        /* <DEDUP_REMOVED lines=9> */
.L_x_13775:
[----:B------:R-:W-:Y:S05]  /*e7f0*/  BSYNC B3 ;  /* 0x0000000000037941 */ /* 0x000fea0003800000 */
.L_x_13774:
        /* <DEDUP_REMOVED lines=14> */
.L_x_13776:
        /* <DEDUP_REMOVED lines=14> */
.L_x_13874:
[----:B------:R-:W-:Y:S05]  /*e9c0*/  BSYNC B3 ;  /* 0x0000000000037941 */ /* 0x000fea0003800000 */
.L_x_13777:
        /* <DEDUP_REMOVED lines=11> */
.L_x_13780:
[----:B------:R-:W-:Y:S05]  /*ea80*/  BSYNC B3 ;  /* 0x0000000000037941 */ /* 0x000fea0003800000 */
.L_x_13779:
        /* <DEDUP_REMOVED lines=11> */
.L_x_13781:
        /* <DEDUP_REMOVED lines=16> */
.L_x_13782:
        /* <DEDUP_REMOVED lines=16> */
.L_x_13783:
        /* <DEDUP_REMOVED lines=16> */
.L_x_13784:
        /* <DEDUP_REMOVED lines=11> */
.L_x_13770:
[----:B------:R-:W-:Y:S05]  /*eef0*/  BSYNC B1 ;  /* 0x0000000000017941 */ /* 0x000fea0003800000 */
.L_x_13769:
[----:B------:R-:W2:Y:S02]  /*ef00*/  LDL.LU R5, [R1+0x2c] ;  /* 0x00002c0001057983 */ /* 0x000ea40000300800 */
[----:B--2---:R-:W-:-:S07]  /*ef10*/  VIADD R0, R5, 0xfffffffd ;  /* 0xfffffffd05007836 */ /* 0x004fce0000000000 */
.L_x_13768:
[----:B------:R-:W-:Y:S05]  /*ef20*/  BSYNC B2 ;  /* 0x0000000000027941 */ /* 0x000fea0003800000 */
.L_x_13767:
[----:B------:R-:W-:-:S13]  /*ef30*/  ISETP.NE.AND P0, PT, R4, RZ, PT ;  /* 0x000000ff0400720c */ /* 0x000fda0003f05270 */
[----:B------:R-:W-:Y:S05]  /*ef40*/  @!P0 BRA `(.L_x_13766) ;  /* 0x0000001400488947 */ /* 0x000fea0003800000 */
.L_x_13817:
        /* <DEDUP_REMOVED lines=37> */
.L_x_13787:
        /* <DEDUP_REMOVED lines=9> */
.L_x_13875:
[----:B------:R-:W-:Y:S05]  /*f230*/  BSYNC B2 ;  /* 0x0000000000027941 */ /* 0x000fea0003800000 */
.L_x_13788:
        /* <DEDUP_REMOVED lines=9> */
.L_x_13791:
[----:B------:R-:W-:Y:S05]  /*f2d0*/  BSYNC B2 ;  /* 0x0000000000027941 */ /* 0x000fea0003800000 */
.L_x_13790:
        /* <DEDUP_REMOVED lines=13> */
.L_x_13792:
        /* <DEDUP_REMOVED lines=14> */
.L_x_13876:
[----:B------:R-:W-:Y:S05]  /*f490*/  BSYNC B2 ;  /* 0x0000000000027941 */ /* 0x000fea0003800000 */
.L_x_13793:
        /* <DEDUP_REMOVED lines=11> */
.L_x_13796:
[----:B------:R-:W-:Y:S05]  /*f550*/  BSYNC B2 ;  /* 0x0000000000027941 */ /* 0x000fea0003800000 */
.L_x_13795:
        /* <DEDUP_REMOVED lines=10> */
.L_x_13797:
        /* <DEDUP_REMOVED lines=16> */
.L_x_13798:
        /* <DEDUP_REMOVED lines=16> */
.L_x_13799:
        /* <DEDUP_REMOVED lines=16> */
.L_x_13800:
        /* <DEDUP_REMOVED lines=11> */
.L_x_13786:
[----:B------:R-:W-:Y:S05]  /*f9b0*/  BSYNC B1 ;  /* 0x0000000000017941 */ /* 0x000fea0003800000 */
.L_x_13785:
[----:B------:R-:W2:Y:S01]  /*f9c0*/  LDL R2, [R1+0x18] ;  /* 0x0000180001027983 */ /* 0x000ea20000100800 */
[----:B------:R-:W-:Y:S01]  /*f9d0*/  VIADD R7, R7, 0x1 ;  /* 0x0000000107077836 */ /* 0x000fe20000000000 */
[----:B------:R-:W-:Y:S04]  /*f9e0*/  BSSY B1, `(.L_x_13801) ;  /* 0x00000a5000017945 */ /* 0x000fe80003800000 */
[----:B------:R-:W-:-:S04]  /*f9f0*/  ISETP.NE.AND P0, PT, R7, 0x2, PT ;  /* 0x000000020700780c */ /* 0x000fc80003f05270 */
[----:B0-----:R-:W-:Y:S02]  /*fa00*/  SEL R9, R7, RZ, P0 ;  /* 0x000000ff07097207 */ /* 0x001fe40000000000 */
[----:B--2---:R-:W-:Y:S02]  /*fa10*/  ISETP.NE.AND P2, PT, R2, RZ, PT ;  /* 0x000000ff0200720c */ /* 0x004fe40003f45270 */
        /* <DEDUP_REMOVED lines=30> */
.L_x_13803:
        /* <DEDUP_REMOVED lines=9> */
.L_x_13877:
[----:B------:R-:W-:Y:S05]  /*fc90*/  BSYNC B2 ;  /* 0x0000000000027941 */ /* 0x000fea0003800000 */
.L_x_13804:
        /* <DEDUP_REMOVED lines=9> */
.L_x_13807:
[----:B------:R-:W-:Y:S05]  /*fd30*/  BSYNC B2 ;  /* 0x0000000000027941 */ /* 0x000fea0003800000 */
.L_x_13806:
        /* <DEDUP_REMOVED lines=14> */
.L_x_13808:
        /* <DEDUP_REMOVED lines=14> */
.L_x_13878:
[----:B------:R-:W-:Y:S05]  /*ff00*/  BSYNC B2 ;  /* 0x0000000000027941 */ /* 0x000fea0003800000 */
.L_x_13809:
        /* <DEDUP_REMOVED lines=11> */
.L_x_13812:
[----:B------:R-:W-:Y:S05]  /*ffc0*/  BSYNC B2 ;  /* 0x0000000000027941 */ /* 0x000fea0003800000 */
.L_x_13811:
        /* <DEDUP_REMOVED lines=11> */
.L_x_13813:
        /* <DEDUP_REMOVED lines=16> */
.L_x_13814:
        /* <DEDUP_REMOVED lines=16> */
.L_x_13815:
        /* <DEDUP_REMOVED lines=16> */
.L_x_13816:
        /* <DEDUP_REMOVED lines=11> */
.L_x_13802:
[----:B------:R-:W-:Y:S05]  /*10430*/  BSYNC B1 ;  /* 0x0000000000017941 */ /* 0x000fea0003800000 */
.L_x_13801:
[C---:B------:R-:W-:Y:S01]  /*10440*/  ISETP.GT.AND P0, PT, R0.reuse, 0x1, PT ;  /* 0x000000010000780c */ /* 0x040fe20003f04270 */
[----:B------:R-:W-:-:S12]  /*10450*/  VIADD R0, R0, 0xfffffffe ;  /* 0xfffffffe00007836 */ /* 0x000fd80000000000 */
[----:B------:R-:W-:Y:S05]  /*10460*/  @P0 BRA `(.L_x_13817) ;  /* 0xffffffe800b80947 */ /* 0x000fea000383ffff */
.L_x_13766:
[----:B------:R-:W-:Y:S05]  /*10470*/  BSYNC B0 ;  /* 0x0000000000007941 */ /* 0x000fea0003800000 */
.L_x_13765:
        /* <DEDUP_REMOVED lines=21> */
[----:B------:R-:W1:Y:S01]  /*105d0*/  POPC R7, R6 ;  /* 0x0000000600077309 */ /* 0x000e620000000000 */
[----:B--2---:R-:W1:Y:S02]  /*105e0*/  SHFL.IDX PT, R4, R3, R4, 0x1f ;  /* 0x00001f0403047589 */ /* 0x004e6400000e0000 */
[----:B-1----:R-:W-:-:S07]  /*105f0*/  IADD3 R16, R4, UR37, R7 ;  /* 0x0000002504107c10 */ /* 0x002fce000fffe007 */
.L_x_13819:
[----:B------:R-:W-:Y:S05]  /*10600*/  BSYNC B0 ;  /* 0x0000000000007941 */ /* 0x000fea0003800000 */
.L_x_13818:
[----:B------:R-:W-:-:S05]  /*10610*/  SEL R0, R0, RZ, P0 ;  /* 0x000000ff00007207 */ /* 0x000fca0000000000 */
[----:B------:R2:W-:Y:S02]  /*10620*/  STL [R1+0x8], R0 ;  /* 0x0000080001007387 */ /* 0x0005e40000100800 */
.L_x_13737:
[----:B------:R-:W-:Y:S05]  /*10630*/  BSYNC B7 ;  /* 0x0000000000077941 */ /* 0x000fea0003800000 */
.L_x_13735:
        /* <DEDUP_REMOVED lines=13> */
.L_x_13820:
        /* <DEDUP_REMOVED lines=36> */
.L_x_13888:
[----:B------:R-:W-:Y:S02]  /*10950*/  ULDC UR4, c[0x0][0xc38] ;  /* 0x00030e0000047ab9 */ /* 0x000fe40000000800 */
[----:B------:R-:W-:-:S04]  /*10960*/  IMAD.U32 R4, RZ, RZ, UR4 ;  /* 0x00000004ff047e24 */ /* 0x000fc8000f8e00ff */
[----:B--2---:R-:W-:-:S04]  /*10970*/  IMAD R14, R14, R4, RZ ;  /* 0x000000040e0e7224 */ /* 0x004fc800078e02ff */
[----:B------:R-:W-:-:S05]  /*10980*/  IMAD.IADD R5, R5, 0x1, R14 ;  /* 0x0000000105057824 */ /* 0x000fca00078e020e */
[----:B------:R-:W-:-:S13]  /*10990*/  ISETP.GT.AND P6, PT, R5, R0, PT ;  /* 0x000000000500720c */ /* 0x000fda0003fc4270 */
[----:B------:R-:W-:Y:S05]  /*109a0*/  @P6 BRA `(.L_x_13823) ;  /* 0x00000000009c6947 */ /* 0x000fea0003800000 */
.L_x_13828:
        /* <DEDUP_REMOVED lines=14> */
.L_x_13826:
[----:B------:R-:W-:Y:S05]  /*10a90*/  BSYNC B0 ;  /* 0x0000000000007941 */ /* 0x000fea0003800000 */
.L_x_13825:
        /* <DEDUP_REMOVED lines=18> */
.L_x_13896:
[----:B------:R-:W-:Y:S02]  /*10bc0*/  ULDC UR4, c[0x0][0xc38] ;  /* 0x00030e0000047ab9 */ /* 0x000fe40000000800 */
[----:B------:R-:W-:-:S04]  /*10bd0*/  IMAD.U32 R4, RZ, RZ, UR4 ;  /* 0x00000004ff047e24 */ /* 0x000fc8000f8e00ff */
[----:B--2---:R-:W-:-:S04]  /*10be0*/  IMAD R14, R14, R4, RZ ;  /* 0x000000040e0e7224 */ /* 0x004fc800078e02ff */
[----:B------:R-:W-:-:S05]  /*10bf0*/  IMAD.IADD R5, R14, 0x1, R5 ;  /* 0x000000010e057824 */ /* 0x000fca00078e0205 */
[----:B------:R-:W-:-:S13]  /*10c00*/  ISETP.GT.AND P6, PT, R5, R0, PT ;  /* 0x000000000500720c */ /* 0x000fda0003fc4270 */
[----:B------:R-:W-:Y:S05]  /*10c10*/  @!P6 BRA `(.L_x_13828) ;  /* 0xfffffffc0064e947 */ /* 0x000fea000383ffff */
.L_x_13823:
        /* <DEDUP_REMOVED lines=8> */
.L_x_13900:
[----:B------:R-:W-:Y:S01]  /*10ca0*/  ISETP.NE.AND P0, PT, R5, RZ, PT ;  /* 0x000000ff0500720c */ /* 0x000fe20003f05270 */
[----:B------:R-:W-:-:S12]  /*10cb0*/  IMAD.MOV.U32 R5, RZ, RZ, RZ ;  /* 0x000000ffff057224 */ /* 0x000fd800078e00ff */
[----:B------:R-:W-:Y:S05]  /*10cc0*/  @!P0 BRA `(.L_x_13830) ;  /* 0x0000000000108947 */ /* 0x000fea0003800000 */
[----:B------:R-:W-:Y:S01]  /*10cd0*/  UMOV UR4, 0xffffffff ;  /* 0xffffffff00047882 */ /* 0x000fe20000000000 */
[----:B------:R-:W-:Y:S02]  /*10ce0*/  VIADD R12, R6, 0xffffffff ;  /* 0xffffffff060c7836 */ /* 0x000fe40000000000 */
[----:B------:R-:W-:Y:S05]  /*10cf0*/  BRA.DIV UR4, `(.L_x_13831) ;  /* 0x0000002204cc7947 */ /* 0x000fea000b800000 */
[----:B------:R4:W0:Y:S02]  /*10d00*/  SHFL.IDX PT, R5, R3, R12, 0x1f ;  /* 0x00001f0c03057589 */ /* 0x00082400000e0000 */
.L_x_13830:
[----:B-12-4-:R-:W1:Y:S01]  /*10d10*/  LDC.64 R2, c[0x0][0xc90] ;  /* 0x00032400ff027b82 */ /* 0x016e620000000a00 */
[----:B------:R-:W-:-:S04]  /*10d20*/  IMAD.IADD R19, R6, 0x1, R19 ;  /* 0x0000000106137824 */ /* 0x000fc800078e0213 */
[----:B-1----:R-:W-:-:S05]  /*10d30*/  IMAD.WIDE R2, R19, 0x4, R2 ;  /* 0x0000000413027825 */ /* 0x002fca00078e0202 */
[----:B------:R-:W3:Y:S01]  /*10d40*/  LDG.E R7, desc[UR40][R2.64] ;  /* 0x0000002802077981 */ /* 0x000ee2000c1e1900 */
[----:B0-----:R-:W-:-:S04]  /*10d50*/  IMAD R16, R5, R4, R16 ;  /* 0x0000000405107224 */ /* 0x001fc800078e0210 */
        /* <DEDUP_REMOVED lines=61> */
.L_x_13824:
[----:B------:R-:W-:Y:S01]  /*11130*/  UMOV UR4, URZ ;  /* 0x0000003f00047c82 */ /* 0x000fe20008000000 */
[----:B------:R-:W-:Y:S01]  /*11140*/  UMOV UR5, URZ ;  /* 0x0000003f00057c82 */ /* 0x000fe20008000000 */
[----:B------:R-:W-:Y:S01]  /*11150*/  ULDC UR6, c[0x0][0xc3c] ;  /* 0x00030f0000067ab9 */ /* 0x000fe20000000800 */
[----:B------:R-:W-:Y:S02]  /*11160*/  IMAD.MOV.U32 R16, RZ, RZ, R0 ;  /* 0x000000ffff107224 */ /* 0x000fe400078e0000 */
[----:B------:R-:W-:Y:S02]  /*11170*/  IMAD.U32 R17, RZ, RZ, UR4 ;  /* 0x00000004ff117e24 */ /* 0x000fe4000f8e00ff */
[----:B------:R-:W-:Y:S02]  /*11180*/  IMAD.U32 R18, RZ, RZ, UR5 ;  /* 0x00000005ff127e24 */ /* 0x000fe4000f8e00ff */
[----:B------:R-:W-:-:S07]  /*11190*/  IMAD.U32 R19, RZ, RZ, UR6 ;  /* 0x00000006ff137e24 */ /* 0x000fce000f8e00ff */
.L_x_13832:
[----:B------:R4:W2:Y:S01]  /*111a0*/  LDL R2, [R1+0x4] ;  /* 0x0000040001027983 */ /* 0x0008a20000100800 */
[----:B------:R-:W3:Y:S01]  /*111b0*/  S2R R0, SR_TID.X ;  /* 0x0000000000007919 */ /* 0x000ee20000002100 */
[----:B------:R-:W-:Y:S05]  /*111c0*/  WARPSYNC.ALL ;  /* 0x0000000000007948 */ /* 0x000fea0003800000 */
[----:B---3--:R-:W-:Y:S01]  /*111d0*/  LOP3.LUT R0, R0, 0x1f, RZ, 0xc0, !PT ;  /* 0x0000001f00007812 */ /* 0x008fe200078ec0ff */
[----:B------:R-:W-:Y:S03]  /*111e0*/  BAR.SYNC.DEFER_BLOCKING 0x4, 0x180 ;  /* 0x0106000000007b1d */ /* 0x000fe60000010000 */
[----:B------:R-:W-:-:S13]  /*111f0*/  ISETP.NE.AND P0, PT, R0, RZ, PT ;  /* 0x000000ff0000720c */ /* 0x000fda0003f05270 */
[----:B-1----:R-:W2:Y:S01]  /*11200*/  @!P0 S2R R3, SR_CgaCtaId ;  /* 0x0000000000038919 */ /* 0x002ea20000008800 */
[----:B------:R-:W-:-:S04]  /*11210*/  @!P0 MOV R0, 0x400 ;  /* 0x0000040000008802 */ /* 0x000fc80000000f00 */
[----:B--2---:R-:W-:-:S05]  /*11220*/  @!P0 LEA R2, R3, R0, 0x18 ;  /* 0x0000000003028211 */ /* 0x004fca00078ec0ff */
[----:B------:R4:W-:Y:S04]  /*11230*/  @!P0 STS.128 [R2+0x228d0], R16 ;  /* 0x0228d01002008388 */ /* 0x0009e80000000c00 */
[----:B------:R4:W-:Y:S01]  /*11240*/  @!P0 STL [R1+0x4], R2 ;  /* 0x0000040201008387 */ /* 0x0009e20000100800 */
[----:B------:R-:W-:Y:S06]  /*11250*/  BAR.ARV 0x5, 0x180 ;  /* 0x0146000000007b1d */ /* 0x000fec0000002000 */
.L_x_13821:
[----:B------:R-:W-:Y:S02]  /*11260*/  ULDC UR4, c[0x0][0xc3c] ;  /* 0x00030f0000047ab9 */ /* 0x000fe40000000800 */
[----:B---3--:R-:W-:-:S13]  /*11270*/  ISETP.GE.AND P0, PT, R19, UR4, PT ;  /* 0x0000000413007c0c */ /* 0x008fda000bf06270 */
[----:B------:R-:W-:Y:S05]  /*11280*/  @!P0 BRA `(.L_x_13833) ;  /* 0xffffffac00308947 */ /* 0x000fea000383ffff */
[----:B------:R-:W-:Y:S05]  /*11290*/  BSYNC B8 ;  /* 0x0000000000087941 */ /* 0x000fea0003800000 */
.L_x_13731:
[----:B--2---:R-:W2:Y:S01]  /*112a0*/  LDL.LU R0, [R1+0x3c] ;  /* 0x00003c0001007983 */ /* 0x004ea20000300800 */
[----:B------:R-:W-:Y:S01]  /*112b0*/  BSSY B0, `(.L_x_13834) ;  /* 0x000000b000007945 */ /* 0x000fe20003800000 */
[----:B------:R-:W3:Y:S01]  /*112c0*/  S2R R5, SR_CgaCtaId ;  /* 0x0000000000057919 */ /* 0x000ee20000008800 */
[----:B--2---:R-:W-:-:S05]  /*112d0*/  VIADD R0, R0, 0x1 ;  /* 0x0000000100007836 */ /* 0x004fca0000000000 */
[----:B----4-:R-:W-:-:S04]  /*112e0*/  LEA.HI R2, R0, R0, RZ, 0x1 ;  /* 0x0000000000027211 */ /* 0x010fc800078f08ff */
[----:B-1----:R-:W-:-:S05]  /*112f0*/  LOP3.LUT R3, R2, 0xfffffffe, RZ, 0xc0, !PT ;  /* 0xfffffffe02037812 */ /* 0x002fca00078ec0ff */
[----:B------:R-:W-:Y:S01]  /*11300*/  IMAD.IADD R3, R0, 0x1, -R3 ;  /* 0x0000000100037824 */ /* 0x000fe200078e0a03 */
[----:B------:R-:W-:-:S04]  /*11310*/  MOV R0, 0x400 ;  /* 0x0000040000007802 */ /* 0x000fc80000000f00 */
[----:B---3--:R-:W-:Y:S02]  /*11320*/  LEA R0, R5, R0, 0x18 ;  /* 0x0000000005007211 */ /* 0x008fe400078ec0ff */
[----:B------:R-:W-:-:S04]  /*11330*/  SHF.L.U32 R3, R3, 0x1f, RZ ;  /* 0x0000001f03037819 */ /* 0x000fc800000006ff */
[----:B------:R-:W1:Y:S02]  /*11340*/  SYNCS.PHASECHK.TRANS64.TRYWAIT P0, [R0+URZ+0x22820], R3 ;  /* 0x02282003000075a7 */ /* 0x000e64000800017f */
[----:B-1----:R-:W-:Y:S05]  /*11350*/  @!P0 BRA `(.L_x_13835) ;  /* 0x0000001c005c8947 */ /* 0x002fea0003800000 */
.L_x_13903:
[----:B------:R-:W-:Y:S05]  /*11360*/  BSYNC B0 ;  /* 0x0000000000007941 */ /* 0x000fea0003800000 */
.L_x_13834:
[----:B------:R-:W-:-:S03]  /*11370*/  UMOV UR4, 0xffffffff ;  /* 0xffffffff00047882 */ /* 0x000fc60000000000 */
[----:B------:R-:W-:Y:S05]  /*11380*/  BRA.DIV UR4, `(.L_x_13836) ;  /* 0x0000001e04647947 */ /* 0x000fea000b800000 */
[----:B------:R-:W2:Y:S02]  /*11390*/  S2R R2, SR_TID.X ;  /* 0x0000000000027919 */ /* 0x000ea40000002100 */
[----:B--2---:R-:W-:-:S04]  /*113a0*/  SHF.R.U32.HI R2, RZ, 0x5, R2 ;  /* 0x00000005ff027819 */ /* 0x004fc80000011602 */
[----:B------:R-:W-:-:S05]  /*113b0*/  LOP3.LUT R2, R2, 0x3, RZ, 0xc0, !PT ;  /* 0x0000000302027812 */ /* 0x000fca00078ec0ff */
[----:B------:R2:W3:Y:S02]  /*113c0*/  SHFL.IDX PT, R14, R2, RZ, 0x1f ;  /* 0x00001fff020e7589 */ /* 0x0004e400000e0000 */
.L_x_13906:
[----:B---3--:R-:W-:Y:S01]  /*113d0*/  ISETP.NE.AND P0, PT, R14, RZ, PT ;  /* 0x000000ff0e00720c */ /* 0x008fe20003f05270 */
[----:B------:R-:W-:-:S12]  /*113e0*/  BSSY B0, `(.L_x_13837) ;  /* 0x0000027000007945 */ /* 0x000fd80003800000 */
[----:B------:R-:W-:Y:S05]  /*113f0*/  @P0 BRA `(.L_x_13838) ;  /* 0x0000000000940947 */ /* 0x000fea0003800000 */
[----:B------:R-:W-:-:S03]  /*11400*/  UMOV UR4, 0xffffffff ;  /* 0xffffffff00047882 */ /* 0x000fc60000000000 */
[----:B------:R-:W-:Y:S05]  /*11410*/  BRA.DIV UR4, `(.L_x_13839) ;  /* 0x0000001e04747947 */ /* 0x000fea000b800000 */
[----:B------:R-:W-:-:S13]  /*11420*/  ELECT P6, URZ, PT ;  /* 0x00000000003f782f */ /* 0x000fda00038c0000 */
.L_x_13909:
[----:B------:R-:W-:Y:S05]  /*11430*/  @!P6 BRA `(.L_x_13838) ;  /* 0x000000000084e947 */ /* 0x000fea0003800000 */
[----:B------:R-:W-:-:S06]  /*11440*/  ULOP3.LUT UR4, UR36, 0x2, URZ, 0xfc, !UPT ;  /* 0x0000000224047892 */ /* 0x000fcc000f8efc3f */
[----:B--2---:R-:W-:-:S05]  /*11450*/  IMAD.U32 R2, RZ, RZ, UR4 ;  /* 0x00000004ff027e24 */ /* 0x004fca000f8e00ff */
[----:B------:R-:W-:-:S13]  /*11460*/  ISETP.NE.AND P2, PT, R2, 0x3, PT ;  /* 0x000000030200780c */ /* 0x000fda0003f45270 */
[----:B------:R-:W-:Y:S05]  /*11470*/  @!P2 BRA `(.L_x_13840) ;  /* 0x000000000004a947 */ /* 0x000fea0003800000 */
[----:B------:R-:W-:Y:S01]  /*11480*/  BPT.TRAP 0x1 ;  /* 0x000000040000795c */ /* 0x000fe20000300000 */
.L_x_13840:
[----:B-1----:R-:W2:Y:S04]  /*11490*/  LDL R3, [R1+0x8] ;  /* 0x0000080001037983 */ /* 0x002ea80000100800 */
[----:B------:R-:W3:Y:S01]  /*114a0*/  LDL.LU R7, [R1+0x10] ;  /* 0x0000100001077983 */ /* 0x000ee20000300800 */
[----:B------:R-:W-:-:S04]  /*114b0*/  VIADD R2, R0, 0x22840 ;  /* 0x0002284000027836 */ /* 0x000fc80000000000 */
[C---:B--2---:R-:W-:Y:S02]  /*114c0*/  IMAD R6, R3.reuse, 0x8, R2 ;  /* 0x0000000803067824 */ /* 0x044fe400078e0202 */
[----:B------:R-:W-:Y:S01]  /*114d0*/  VIADD R3, R3, 0x1 ;  /* 0x0000000103037836 */ /* 0x000fe20000000000 */
[----:B---3--:R-:W-:-:S04]  /*114e0*/  SHF.L.U32 R5, R7, 0x1f, RZ ;  /* 0x0000001f07057819 */ /* 0x008fc800000006ff */
[C---:B------:R-:W-:Y:S01]  /*114f0*/  ISETP.NE.AND P1, PT, R3.reuse, 0x2, PT ;  /* 0x000000020300780c */ /* 0x040fe20003f25270 */
[----:B------:R-:W1:Y:S03]  /*11500*/  SYNCS.PHASECHK.TRANS64.TRYWAIT P0, [R6+URZ], R5 ;  /* 0x00000005060075a7 */ /* 0x000e66000800017f */
[----:B------:R-:W-:Y:S02]  /*11510*/  SEL R4, RZ, 0x1, P1 ;  /* 0x00000001ff047807 */ /* 0x000fe40000800000 */
[----:B------:R-:W-:Y:S02]  /*11520*/  SEL R3, R3, RZ, P1 ;  /* 0x000000ff03037207 */ /* 0x000fe40000800000 */
[----:B------:R-:W-:-:S03]  /*11530*/  LOP3.LUT R4, R7, R4, RZ, 0x3c, !PT ;  /* 0x0000000407047212 */ /* 0x000fc600078e3cff */
[----:B------:R-:W-:Y:S01]  /*11540*/  IMAD R7, R3, 0x8, R2 ;  /* 0x0000000803077824 */ /* 0x000fe200078e0202 */
[----:B------:R-:W-:Y:S01]  /*11550*/  SHF.L.U32 R2, R4, 0x1f, RZ ;  /* 0x0000001f04027819 */ /* 0x000fe200000006ff */
[----:B-1----:R-:W-:Y:S06]  /*11560*/  @!P0 BRA `(.L_x_13841) ;  /* 0x0000001c00408947 */ /* 0x002fec0003800000 */
.L_x_13910:
[----:B------:R-:W2:Y:S02]  /*11570*/  SYNCS.PHASECHK.TRANS64.TRYWAIT P0, [R7+URZ], R2 ;  /* 0x00000002070075a7 */ /* 0x000ea4000800017f */
[----:B--2---:R-:W-:Y:S05]  /*11580*/  @!P0 BRA `(.L_x_13842) ;  /* 0x0000001c004c8947 */ /* 0x004fea0003800000 */
.L_x_13911:
[----:B------:R-:W-:Y:S05]  /*11590*/  @!P2 BRA `(.L_x_13843) ;  /* 0x000000000004a947 */ /* 0x000fea0003800000 */
[----:B------:R-:W-:Y:S01]  /*115a0*/  BPT.TRAP 0x1 ;  /* 0x000000040000795c */ /* 0x000fe20000300000 */
.L_x_13843:
[----:B------:R-:W3:Y:S01]  /*115b0*/  LDL.LU R4, [R1+0x8] ;  /* 0x0000080001047983 */ /* 0x000ee20000300800 */
[----:B------:R-:W-:-:S04]  /*115c0*/  VIADD R0, R0, 0x22860 ;  /* 0x0002286000007836 */ /* 0x000fc80000000000 */
[----:B---3--:R-:W-:-:S04]  /*115d0*/  IMAD R4, R4, 0x8, R0 ;  /* 0x0000000804047824 */ /* 0x008fc800078e0200 */
[----:B------:R-:W3:Y:S02]  /*115e0*/  SYNCS.PHASECHK.TRANS64.TRYWAIT P0, [R4+URZ], R5 ;  /* 0x00000005040075a7 */ /* 0x000ee4000800017f */
[----:B---3--:R-:W-:Y:S05]  /*115f0*/  @!P0 BRA `(.L_x_13844) ;  /* 0x0000001c00448947 */ /* 0x008fea0003800000 */
.L_x_13912:
[----:B------:R-:W-:-:S07]  /*11600*/  IMAD R3, R3, 0x8, R0 ;  /* 0x0000000803037824 */ /* 0x000fce00078e0200 */
.L_x_13845:
[----:B----4-:R4:W0:Y:S02]  /*11610*/  SYNCS.PHASECHK.TRANS64.TRYWAIT P0, [R3+URZ], R2 ;  /* 0x00000002030075a7 */ /* 0x010824000800017f */
[----:B0-----:R-:W-:Y:S05]  /*11620*/  @!P0 NANOSLEEP.SYNCS 0x989680 ;  /* 0x009896800000895d */ /* 0x001fea0003900000 */
[----:B------:R-:W0:Y:S02]  /*11630*/  @!P0 SYNCS.PHASECHK.TRANS64 P0, [R3+URZ], R2 ;  /* 0x00000002030085a7 */ /* 0x000e24000800007f */
[----:B0-----:R-:W-:Y:S05]  /*11640*/  @!P0 BRA `(.L_x_13845) ;  /* 0xfffffffc00f08947 */ /* 0x001fea000383ffff */
.L_x_13838:
[----:B------:R-:W-:Y:S05]  /*11650*/  BSYNC B0 ;  /* 0x0000000000007941 */ /* 0x000fea0003800000 */
.L_x_13837:
[----:B------:R-:W-:Y:S05]  /*11660*/  EXIT ;  /* 0x000000000000794d */ /* 0x000fea0003800000 */
.L_x_13673:
[----:B0-----:R0:W1:Y:S02]  /*11670*/  SYNCS.PHASECHK.TRANS64.TRYWAIT P0, [R7+URZ+0x22800], R0 ;  /* 0x02280000070075a7 */ /* 0x001064000800017f */
[----:B-1----:R-:W-:Y:S05]  /*11680*/  @!P0 NANOSLEEP.SYNCS 0x989680 ;  /* 0x009896800000895d */ /* 0x002fea0003900000 */
[----:B------:R-:W1:Y:S02]  /*11690*/  @!P0 SYNCS.PHASECHK.TRANS64 P0, [R7+URZ+0x22800], R0 ;  /* 0x02280000070085a7 */ /* 0x000e64000800007f */
[----:B-1----:R-:W-:Y:S05]  /*116a0*/  @!P0 BRA `(.L_x_13673) ;  /* 0xfffffffc00f08947 */ /* 0x002fea000383ffff */
[----:B------:R-:W-:Y:S05]  /*116b0*/  BRA `(.L_x_13846) ;  /* 0xffffff04002c7947 */ /* 0x000fea000383ffff */
.L_x_13677:
[----:B-1----:R1:W2:Y:S02]  /*116c0*/  SYNCS.PHASECHK.TRANS64.TRYWAIT P1, [R6+URZ+0x22830], R11 ;  /* 0x0228300b060075a7 */ /* 0x0022a4000802017f */
[----:B--2---:R-:W-:Y:S05]  /*116d0*/  @!P1 NANOSLEEP.SYNCS 0x989680 ;  /* 0x009896800000995d */ /* 0x004fea0003900000 */
[----:B------:R-:W2:Y:S02]  /*116e0*/  @!P1 SYNCS.PHASECHK.TRANS64 P1, [R6+URZ+0x22830], R11 ;  /* 0x0228300b060095a7 */ /* 0x000ea4000802007f */
[----:B--2---:R-:W-:Y:S05]  /*116f0*/  @!P1 BRA `(.L_x_13677) ;  /* 0xfffffffc00f09947 */ /* 0x004fea000383ffff */
[----:B------:R-:W-:Y:S05]  /*11700*/  BRA `(.L_x_13676) ;  /* 0xffffff0400587947 */ /* 0x000fea000383ffff */
.L_x_13681:
[----:B---3--:R3:W4:Y:S02]  /*11710*/  SYNCS.PHASECHK.TRANS64.TRYWAIT P3, [R6+URZ+0x22850], R11 ;  /* 0x0228500b060075a7 */ /* 0x008724000806017f */
[----:B----4-:R-:W-:Y:S05]  /*11720*/  @!P3 NANOSLEEP.SYNCS 0x989680 ;  /* 0x009896800000b95d */ /* 0x010fea0003900000 */
[----:B------:R-:W4:Y:S02]  /*11730*/  @!P3 SYNCS.PHASECHK.TRANS64 P3, [R6+URZ+0x22850], R11 ;  /* 0x0228500b0600b5a7 */ /* 0x000f24000806007f */
[----:B----4-:R-:W-:Y:S05]  /*11740*/  @!P3 BRA `(.L_x_13681) ;  /* 0xfffffffc00f0b947 */ /* 0x010fea000383ffff */
[----:B------:R-:W-:Y:S05]  /*11750*/  BRA `(.L_x_13680) ;  /* 0xffffff1c005c7947 */ /* 0x000fea000383ffff */
.L_x_13686:
[----:B-1----:R-:W-:-:S04]  /*11760*/  IMAD.U32 R5, RZ, RZ, UR25 ;  /* 0x00000019ff057e24 */ /* 0x002fc8000f8e00ff */
[----:B------:R1:W2:Y:S03]  /*11770*/  SYNCS.PHASECHK.TRANS64.TRYWAIT P3, [R5+URZ+0x22830], R6 ;  /* 0x02283006050075a7 */ /* 0x0002a6000806017f */
[----:B--2---:R-:W-:Y:S05]  /*11780*/  @!P3 NANOSLEEP.SYNCS 0x989680 ;  /* 0x009896800000b95d */ /* 0x004fea0003900000 */
[----:B------:R-:W2:Y:S02]  /*11790*/  @!P3 SYNCS.PHASECHK.TRANS64 P3, [R5+URZ+0x22830], R6 ;  /* 0x022830060500b5a7 */ /* 0x000ea4000806007f */
[----:B--2---:R-:W-:Y:S05]  /*117a0*/  @!P3 BRA `(.L_x_13686) ;  /* 0xfffffffc00ecb947 */ /* 0x004fea000383ffff */
[----:B------:R-:W-:Y:S05]  /*117b0*/  BRA `(.L_x_13685) ;  /* 0xffffff20008c7947 */ /* 0x000fea000383ffff */
.L_x_13690:
[----:B--2---:R2:W3:Y:S02]  /*117c0*/  SYNCS.PHASECHK.TRANS64.TRYWAIT P3, [R177+URZ+0x22850], R6 ;  /* 0x02285006b10075a7 */ /* 0x0044e4000806017f */
[----:B---3--:R-:W-:Y:S05]  /*117d0*/  @!P3 NANOSLEEP.SYNCS 0x989680 ;  /* 0x009896800000b95d */ /* 0x008fea0003900000 */
[----:B------:R-:W3:Y:S02]  /*117e0*/  @!P3 SYNCS.PHASECHK.TRANS64 P3, [R177+URZ+0x22850], R6 ;  /* 0x02285006b100b5a7 */ /* 0x000ee4000806007f */
[----:B---3--:R-:W-:Y:S05]  /*117f0*/  @!P3 BRA `(.L_x_13690) ;  /* 0xfffffffc00f0b947 */ /* 0x008fea000383ffff */
[----:B------:R-:W-:Y:S05]  /*11800*/  BRA `(.L_x_13689) ;  /* 0xffffff4000807947 */ /* 0x000fea000383ffff */
.L_x_13696:
[----:B-1----:R-:W-:-:S04]  /*11810*/  IMAD.U32 R5, RZ, RZ, UR24 ;  /* 0x00000018ff057e24 */ /* 0x002fc8000f8e00ff */
[----:B------:R1:W2:Y:S03]  /*11820*/  SYNCS.PHASECHK.TRANS64.TRYWAIT P1, [R5+URZ+0x22830], R6 ;  /* 0x02283006050075a7 */ /* 0x0002a6000802017f */
[----:B--2---:R-:W-:Y:S05]  /*11830*/  @!P1 NANOSLEEP.SYNCS 0x989680 ;  /* 0x009896800000995d */ /* 0x004fea0003900000 */
[----:B------:R-:W2:Y:S02]  /*11840*/  @!P1 SYNCS.PHASECHK.TRANS64 P1, [R5+URZ+0x22830], R6 ;  /* 0x02283006050095a7 */ /* 0x000ea4000802007f */
[----:B--2---:R-:W-:Y:S05]  /*11850*/  @!P1 BRA `(.L_x_13696) ;  /* 0xfffffffc00ec9947 */ /* 0x004fea000383ffff */
[----:B------:R-:W-:Y:S05]  /*11860*/  BRA `(.L_x_13695) ;  /* 0xffffff44008c7947 */ /* 0x000fea000383ffff */
.L_x_13700:
[----:B--2---:R2:W3:Y:S02]  /*11870*/  SYNCS.PHASECHK.TRANS64.TRYWAIT P1, [R183+URZ+0x22850], R6 ;  /* 0x02285006b70075a7 */ /* 0x0044e4000802017f */
[----:B---3--:R-:W-:Y:S05]  /*11880*/  @!P1 NANOSLEEP.SYNCS 0x989680 ;  /* 0x009896800000995d */ /* 0x008fea0003900000 */
[----:B------:R-:W3:Y:S02]  /*11890*/  @!P1 SYNCS.PHASECHK.TRANS64 P1, [R183+URZ+0x22850], R6 ;  /* 0x02285006b70095a7 */ /* 0x000ee4000802007f */
[----:B---3--:R-:W-:Y:S05]  /*118a0*/  @!P1 BRA `(.L_x_13700) ;  /* 0xfffffffc00f09947 */ /* 0x008fea000383ffff */
[----:B------:R-:W-:Y:S05]  /*118b0*/  BRA `(.L_x_13699) ;  /* 0xffffff5c00ac7947 */ /* 0x000fea000383ffff */
.L_x_13743:
        /* <DEDUP_REMOVED lines=11> */
.L_x_13848:
[----:B------:R-:W-:Y:S05]  /*11970*/  BSYNC B0 ;  /* 0x0000000000007941 */ /* 0x000fea0003800000 */
.L_x_13847:
[----:B------:R-:W-:Y:S05]  /*11980*/  BRA `(.L_x_13849) ;  /* 0xffffffb000847947 */ /* 0x000fea000383ffff */
.L_x_13745:
[----:B------:R-:W-:Y:S01]  /*11990*/  BSSY B0, `(.L_x_13850) ;  /* 0x0000006000007945 */ /* 0x000fe20003800000 */
[----:B------:R-:W-:-:S07]  /*119a0*/  IMAD.MOV.U32 R15, RZ, RZ, -0x1 ;  /* 0xffffffffff0f7424 */ /* 0x000fce00078e00ff */
[----:B0123--:R-:W-:Y:S05]  /*119b0*/  WARPSYNC.COLLECTIVE R15, `(.L_x_13851) ;  /* 0x000000000f0c7348 */ /* 0x00ffea0003c00000 */
[----:B------:R-:W-:Y:S02]  /*119c0*/  ELECT P6, UR62, PT ;  /* 0x00000000003e782f */ /* 0x000fe400038c0000 */
[----:B------:R-:W-:Y:S01]  /*119d0*/  MOV R14, UR62 ;  /* 0x0000003e000e7c02 */ /* 0x000fe20008000f00 */
[----:B0123--:R-:W-:Y:S10]  /*119e0*/  ENDCOLLECTIVE ;  /* 0x000000000000791b */ /* 0x00fff40003800000 */
.L_x_13851:
[----:B------:R-:W-:Y:S05]  /*119f0*/  BSYNC B0 ;  /* 0x0000000000007941 */ /* 0x000fea0003800000 */
.L_x_13850:
[----:B------:R-:W-:Y:S05]  /*11a00*/  BRA `(.L_x_13852) ;  /* 0xffffffb0008c7947 */ /* 0x000fea000383ffff */
.L_x_13747:
[----:B---3--:R3:W4:Y:S02]  /*11a10*/  SYNCS.PHASECHK.TRANS64.TRYWAIT P0, [R0+URZ+0x22840], R2 ;  /* 0x02284002000075a7 */ /* 0x008724000800017f */
[----:B----4-:R-:W-:Y:S05]  /*11a20*/  @!P0 NANOSLEEP.SYNCS 0x989680 ;  /* 0x009896800000895d */ /* 0x010fea0003900000 */
[----:B------:R-:W4:Y:S02]  /*11a30*/  @!P0 SYNCS.PHASECHK.TRANS64 P0, [R0+URZ+0x22840], R2 ;  /* 0x02284002000085a7 */ /* 0x000f24000800007f */
[----:B----4-:R-:W-:Y:S05]  /*11a40*/  @!P0 BRA `(.L_x_13747) ;  /* 0xfffffffc00f08947 */ /* 0x010fea000383ffff */
[----:B------:R-:W-:Y:S05]  /*11a50*/  BRA `(.L_x_13853) ;  /* 0xffffffb000f87947 */ /* 0x000fea000383ffff */
.L_x_13751:
[----:B------:R-:W2:Y:S01]  /*11a60*/  LDL.LU R11, [R1+0x34] ;  /* 0x00003400010b7983 */ /* 0x000ea20000300800 */
[----:B------:R-:W-:Y:S02]  /*11a70*/  IMAD.MOV.U32 R13, RZ, RZ, R0 ;  /* 0x000000ffff0d7224 */ /* 0x000fe400078e0000 */
[----:B------:R-:W-:Y:S02]  /*11a80*/  IMAD.MOV.U32 R12, RZ, RZ, RZ ;  /* 0x000000ffff0c7224 */ /* 0x000fe400078e00ff */
[----:B------:R-:W-:Y:S02]  /*11a90*/  IMAD.MOV.U32 R15, RZ, RZ, -0x1 ;  /* 0xffffffffff0f7424 */ /* 0x000fe400078e00ff */
[----:B------:R-:W-:-:S04]  /*11aa0*/  IMAD R17, R17, 0x80, R8 ;  /* 0x0000008011117824 */ /* 0x000fc800078e0208 */
[----:B------:R-:W-:Y:S02]  /*11ab0*/  VIADD R6, R17, 0x60 ;  /* 0x0000006011067836 */ /* 0x000fe40000000000 */
[----:B--2---:R-:W-:Y:S02]  /*11ac0*/  IMAD R3, R11, R7, RZ ;  /* 0x000000070b037224 */ /* 0x004fe400078e02ff */
[----:B------:R-:W-:-:S03]  /*11ad0*/  IMAD.MOV.U32 R11, RZ, RZ, 0x181f ;  /* 0x0000181fff0b7424 */ /* 0x000fc600078e00ff */
[----:B------:R-:W-:-:S13]  /*11ae0*/  ISETP.GE.AND P1, PT, R17, R3, PT ;  /* 0x000000031100720c */ /* 0x000fda0003f26270 */
[----:B-----5:R-:W-:Y:S05]  /*11af0*/  WARPSYNC.COLLECTIVE R15, `(.L_x_13854) ;  /* 0x000000000f087348 */ /* 0x020fea0003c00000 */
[----:B------:R0:W1:Y:S02]  /*11b00*/  SHFL.IDX P6, R14, R13, R12, R11 ;  /* 0x0000000c0d0e7389 */ /* 0x00006400000c000b */
[----:B01---5:R-:W-:Y:S01]  /*11b10*/  ENDCOLLECTIVE ;  /* 0x000000000000791b */ /* 0x023fe20003800000 */
.L_x_13854:
[----:B------:R-:W-:Y:S02]  /*11b20*/  IMAD.MOV.U32 R13, RZ, RZ, R2 ;  /* 0x000000ffff0d7224 */ /* 0x000fe400078e0002 */
[----:B------:R-:W-:-:S07]  /*11b30*/  IMAD.MOV.U32 R4, RZ, RZ, R14 ;  /* 0x000000ffff047224 */ /* 0x000fce00078e000e */
[----:B------:R-:W-:Y:S05]  /*11b40*/  WARPSYNC.COLLECTIVE R15, `(.L_x_13855) ;  /* 0x000000000f087348 */ /* 0x000fea0003c00000 */
[----:B------:R0:W1:Y:S02]  /*11b50*/  SHFL.IDX P6, R14, R13, R12, R11 ;  /* 0x0000000c0d0e7389 */ /* 0x00006400000c000b */
[----:B01----:R-:W-:Y:S01]  /*11b60*/  ENDCOLLECTIVE ;  /* 0x000000000000791b */ /* 0x003fe20003800000 */
.L_x_13855:
[----:B------:R-:W-:Y:S02]  /*11b70*/  IMAD.MOV.U32 R13, RZ, RZ, R0 ;  /* 0x000000ffff0d7224 */ /* 0x000fe400078e0000 */
[----:B------:R-:W-:Y:S02]  /*11b80*/  IMAD.MOV.U32 R12, RZ, RZ, 0x1 ;  /* 0x00000001ff0c7424 */ /* 0x000fe400078e00ff */
[----:B------:R-:W-:-:S07]  /*11b90*/  IMAD.MOV.U32 R5, RZ, RZ, R14 ;  /* 0x000000ffff057224 */ /* 0x000fce00078e000e */
[----:B------:R-:W-:Y:S05]  /*11ba0*/  WARPSYNC.COLLECTIVE R15, `(.L_x_13856) ;  /* 0x000000000f087348 */ /* 0x000fea0003c00000 */
[----:B------:R0:W1:Y:S02]  /*11bb0*/  SHFL.IDX P6, R14, R13, R12, R11 ;  /* 0x0000000c0d0e7389 */ /* 0x00006400000c000b */
[----:B01----:R-:W-:Y:S01]  /*11bc0*/  ENDCOLLECTIVE ;  /* 0x000000000000791b */ /* 0x003fe20003800000 */
.L_x_13856:
        /* <DEDUP_REMOVED lines=16> */
.L_x_13857:
[----:B------:R-:W-:Y:S02]  /*11cd0*/  IMAD.MOV.U32 R13, RZ, RZ, R0 ;  /* 0x000000ffff0d7224 */ /* 0x000fe400078e0000 */
[----:B------:R-:W-:Y:S02]  /*11ce0*/  IMAD.MOV.U32 R12, RZ, RZ, 0x2 ;  /* 0x00000002ff0c7424 */ /* 0x000fe400078e00ff */
[----:B------:R-:W-:-:S07]  /*11cf0*/  IMAD.MOV.U32 R5, RZ, RZ, R14 ;  /* 0x000000ffff057224 */ /* 0x000fce00078e000e */
[----:B------:R-:W-:Y:S05]  /*11d00*/  WARPSYNC.COLLECTIVE R15, `(.L_x_13858) ;  /* 0x000000000f087348 */ /* 0x000fea0003c00000 */
[----:B------:R0:W1:Y:S02]  /*11d10*/  SHFL.IDX P6, R14, R13, R12, R11 ;  /* 0x0000000c0d0e7389 */ /* 0x00006400000c000b */
[----:B01----:R-:W-:Y:S01]  /*11d20*/  ENDCOLLECTIVE ;  /* 0x000000000000791b */ /* 0x003fe20003800000 */
.L_x_13858:
        /* <DEDUP_REMOVED lines=16> */
.L_x_13859:
[----:B------:R-:W-:Y:S02]  /*11e30*/  IMAD.MOV.U32 R13, RZ, RZ, R0 ;  /* 0x000000ffff0d7224 */ /* 0x000fe400078e0000 */
[----:B------:R-:W-:Y:S02]  /*11e40*/  IMAD.MOV.U32 R12, RZ, RZ, 0x3 ;  /* 0x00000003ff0c7424 */ /* 0x000fe400078e00ff */
[----:B------:R-:W-:-:S07]  /*11e50*/  IMAD.MOV.U32 R5, RZ, RZ, R14 ;  /* 0x000000ffff057224 */ /* 0x000fce00078e000e */
[----:B------:R-:W-:Y:S05]  /*11e60*/  WARPSYNC.COLLECTIVE R15, `(.L_x_13860) ;  /* 0x000000000f087348 */ /* 0x000fea0003c00000 */
[----:B------:R0:W1:Y:S02]  /*11e70*/  SHFL.IDX P6, R14, R13, R12, R11 ;  /* 0x0000000c0d0e7389 */ /* 0x00006400000c000b */
[----:B01----:R-:W-:Y:S01]  /*11e80*/  ENDCOLLECTIVE ;  /* 0x000000000000791b */ /* 0x003fe20003800000 */
.L_x_13860:
        /* <DEDUP_REMOVED lines=16> */
.L_x_13861:
[----:B------:R-:W-:Y:S02]  /*11f90*/  IMAD.MOV.U32 R13, RZ, RZ, R0 ;  /* 0x000000ffff0d7224 */ /* 0x000fe400078e0000 */
[----:B------:R-:W-:Y:S02]  /*11fa0*/  IMAD.MOV.U32 R12, RZ, RZ, 0x4 ;  /* 0x00000004ff0c7424 */ /* 0x000fe400078e00ff */
[----:B------:R-:W-:-:S07]  /*11fb0*/  IMAD.MOV.U32 R5, RZ, RZ, R14 ;  /* 0x000000ffff057224 */ /* 0x000fce00078e000e */
[----:B------:R-:W-:Y:S05]  /*11fc0*/  WARPSYNC.COLLECTIVE R15, `(.L_x_13862) ;  /* 0x000000000f087348 */ /* 0x000fea0003c00000 */
[----:B------:R0:W1:Y:S02]  /*11fd0*/  SHFL.IDX P6, R14, R13, R12, R11 ;  /* 0x0000000c0d0e7389 */ /* 0x00006400000c000b */
[----:B01----:R-:W-:Y:S01]  /*11fe0*/  ENDCOLLECTIVE ;  /* 0x000000000000791b */ /* 0x003fe20003800000 */
.L_x_13862:
        /* <DEDUP_REMOVED lines=16> */
.L_x_13863:
[----:B------:R-:W-:Y:S02]  /*120f0*/  IMAD.MOV.U32 R13, RZ, RZ, R0 ;  /* 0x000000ffff0d7224 */ /* 0x000fe400078e0000 */
[----:B------:R-:W-:Y:S02]  /*12100*/  IMAD.MOV.U32 R12, RZ, RZ, 0x5 ;  /* 0x00000005ff0c7424 */ /* 0x000fe400078e00ff */
[----:B------:R-:W-:-:S07]  /*12110*/  IMAD.MOV.U32 R5, RZ, RZ, R14 ;  /* 0x000000ffff057224 */ /* 0x000fce00078e000e */
[----:B------:R-:W-:Y:S05]  /*12120*/  WARPSYNC.COLLECTIVE R15, `(.L_x_13864) ;  /* 0x000000000f087348 */ /* 0x000fea0003c00000 */
[----:B------:R0:W1:Y:S02]  /*12130*/  SHFL.IDX P6, R14, R13, R12, R11 ;  /* 0x0000000c0d0e7389 */ /* 0x00006400000c000b */
[----:B01----:R-:W-:Y:S01]  /*12140*/  ENDCOLLECTIVE ;  /* 0x000000000000791b */ /* 0x003fe20003800000 */
.L_x_13864:
        /* <DEDUP_REMOVED lines=16> */
.L_x_13865:
[----:B------:R-:W-:Y:S02]  /*12250*/  IMAD.MOV.U32 R13, RZ, RZ, R0 ;  /* 0x000000ffff0d7224 */ /* 0x000fe400078e0000 */
[----:B------:R-:W-:Y:S02]  /*12260*/  IMAD.MOV.U32 R12, RZ, RZ, 0x6 ;  /* 0x00000006ff0c7424 */ /* 0x000fe400078e00ff */
[----:B------:R-:W-:-:S07]  /*12270*/  IMAD.MOV.U32 R5, RZ, RZ, R14 ;  /* 0x000000ffff057224 */ /* 0x000fce00078e000e */
[----:B------:R-:W-:Y:S05]  /*12280*/  WARPSYNC.COLLECTIVE R15, `(.L_x_13866) ;  /* 0x000000000f087348 */ /* 0x000fea0003c00000 */
[----:B------:R0:W1:Y:S02]  /*12290*/  SHFL.IDX P6, R14, R13, R12, R11 ;  /* 0x0000000c0d0e7389 */ /* 0x00006400000c000b */
[----:B01----:R-:W-:Y:S01]  /*122a0*/  ENDCOLLECTIVE ;  /* 0x000000000000791b */ /* 0x003fe20003800000 */
.L_x_13866:
        /* <DEDUP_REMOVED lines=15> */
.L_x_13867:
[----:B------:R-:W-:Y:S02]  /*123a0*/  IMAD.MOV.U32 R13, RZ, RZ, R0 ;  /* 0x000000ffff0d7224 */ /* 0x000fe400078e0000 */
[----:B------:R-:W-:Y:S02]  /*123b0*/  IMAD.MOV.U32 R12, RZ, RZ, 0x7 ;  /* 0x00000007ff0c7424 */ /* 0x000fe400078e00ff */
[----:B------:R-:W-:-:S07]  /*123c0*/  IMAD.MOV.U32 R5, RZ, RZ, R14 ;  /* 0x000000ffff057224 */ /* 0x000fce00078e000e */
[----:B------:R-:W-:Y:S05]  /*123d0*/  WARPSYNC.COLLECTIVE R15, `(.L_x_13868) ;  /* 0x000000000f087348 */ /* 0x000fea0003c00000 */
[----:B------:R0:W1:Y:S02]  /*123e0*/  SHFL.IDX P6, R14, R13, R12, R11 ;  /* 0x0000000c0d0e7389 */ /* 0x00006400000c000b */
[----:B01----:R-:W-:Y:S01]  /*123f0*/  ENDCOLLECTIVE ;  /* 0x000000000000791b */ /* 0x003fe20003800000 */
.L_x_13868:
        /* <DEDUP_REMOVED lines=10> */
.L_x_13869:
[----:B------:R-:W-:Y:S01]  /*124a0*/  @!PT LDS RZ, [RZ] ;  /* 0x00000000fffff984 */ /* 0x000fe20000000800 */
[----:B------:R-:W-:Y:S01]  /*124b0*/  @!PT LDS RZ, [RZ] ;  /* 0x00000000fffff984 */ /* 0x000fe20000000800 */
[----:B------:R-:W-:Y:S01]  /*124c0*/  @!PT LDS RZ, [RZ] ;  /* 0x00000000fffff984 */ /* 0x000fe20000000800 */
[----:B------:R0:W-:Y:S01]  /*124d0*/  @!P1 LDGSTS.E.BYPASS.LTC128B.128 [R9+0x1b400], desc[UR40][R4.64], !P0 ;  /* 0x1b40000004099fae */ /* 0x0001e2000c101d68 */
[----:B------:R-:W-:Y:S01]  /*124e0*/  IMAD.MOV.U32 R2, RZ, RZ, R14 ;  /* 0x000000ffff027224 */ /* 0x000fe200078e000e */
[----:B------:R-:W-:Y:S06]  /*124f0*/  BRA `(.L_x_13870) ;  /* 0xffffffb400a07947 */ /* 0x000fec000383ffff */
.L_x_13754:
[----:B--2---:R-:W2:Y:S02]  /*12500*/  LDL R2, [R1+0x4] ;  /* 0x0000040001027983 */ /* 0x004ea40000100800 */
[----:B--2---:R2:W3:Y:S02]  /*12510*/  SYNCS.PHASECHK.TRANS64.TRYWAIT P0, [R2+URZ+0x22820], R0 ;  /* 0x02282000020075a7 */ /* 0x0044e4000800017f */
[----:B---3--:R-:W-:Y:S05]  /*12520*/  @!P0 NANOSLEEP.SYNCS 0x989680 ;  /* 0x009896800000895d */ /* 0x008fea0003900000 */
[----:B------:R-:W3:Y:S02]  /*12530*/  @!P0 SYNCS.PHASECHK.TRANS64 P0, [R2+URZ+0x22820], R0 ;  /* 0x02282000020085a7 */ /* 0x000ee4000800007f */
[----:B---3--:R-:W-:Y:S05]  /*12540*/  @!P0 BRA `(.L_x_13754) ;  /* 0xfffffffc00ec8947 */ /* 0x008fea000383ffff */
[----:B------:R-:W-:Y:S05]  /*12550*/  BRA `(.L_x_13871) ;  /* 0xffffffb800007947 */ /* 0x000fea000383ffff */
.L_x_13758:
[----:B0-----:R0:W1:Y:S02]  /*12560*/  SYNCS.PHASECHK.TRANS64.TRYWAIT P0, [R2+URZ+0x22860], R0 ;  /* 0x02286000020075a7 */ /* 0x001064000800017f */
[----:B-1----:R-:W-:Y:S05]  /*12570*/  @!P0 NANOSLEEP.SYNCS 0x989680 ;  /* 0x009896800000895d */ /* 0x002fea0003900000 */
[----:B------:R-:W1:Y:S02]  /*12580*/  @!P0 SYNCS.PHASECHK.TRANS64 P0, [R2+URZ+0x22860], R0 ;  /* 0x02286000020085a7 */ /* 0x000e64000800007f */
[----:B-1----:R-:W-:Y:S05]  /*12590*/  @!P0 BRA `(.L_x_13758) ;  /* 0xfffffffc00f08947 */ /* 0x002fea000383ffff */
[----:B------:R-:W-:Y:S05]  /*125a0*/  BRA `(.L_x_13872) ;  /* 0xffffffb800307947 */ /* 0x000fea000383ffff */
.L_x_13773:
[----:B-1----:R1:W2:Y:S02]  /*125b0*/  SYNCS.PHASECHK.TRANS64.TRYWAIT P0, [R3+URZ+0x22840], R2 ;  /* 0x02284002030075a7 */ /* 0x0022a4000800017f */
[----:B--2---:R-:W-:Y:S05]  /*125c0*/  @!P0 NANOSLEEP.SYNCS 0x989680 ;  /* 0x009896800000895d */ /* 0x004fea0003900000 */
[----:B------:R-:W2:Y:S02]  /*125d0*/  @!P0 SYNCS.PHASECHK.TRANS64 P0, [R3+URZ+0x22840], R2 ;  /* 0x02284002030085a7 */ /* 0x000ea4000800007f */
[----:B--2---:R-:W-:Y:S05]  /*125e0*/  @!P0 BRA `(.L_x_13773) ;  /* 0xfffffffc00f08947 */ /* 0x004fea000383ffff */
[----:B------:R-:W-:Y:S05]  /*125f0*/  BRA `(.L_x_13873) ;  /* 0xffffffc000547947 */ /* 0x000fea000383ffff */
.L_x_13778:
[----:B0-----:R0:W2:Y:S02]  /*12600*/  SYNCS.PHASECHK.TRANS64.TRYWAIT P0, [R3+URZ+0x22860], R2 ;  /* 0x02286002030075a7 */ /* 0x0010a4000800017f */
[----:B--2---:R-:W-:Y:S05]  /*12610*/  @!P0 NANOSLEEP.SYNCS 0x989680 ;  /* 0x009896800000895d */ /* 0x004fea0003900000 */
[----:B------:R-:W2:Y:S02]  /*12620*/  @!P0 SYNCS.PHASECHK.TRANS64 P0, [R3+URZ+0x22860], R2 ;  /* 0x02286002030085a7 */ /* 0x000ea4000800007f */
[----:B--2---:R-:W-:Y:S05]  /*12630*/  @!P0 BRA `(.L_x_13778) ;  /* 0xfffffffc00f08947 */ /* 0x004fea000383ffff */
[----:B------:R-:W-:Y:S05]  /*12640*/  BRA `(.L_x_13874) ;  /* 0xffffffc000dc7947 */ /* 0x000fea000383ffff */
.L_x_13789:
[----:B0-----:R0:W1:Y:S02]  /*12650*/  SYNCS.PHASECHK.TRANS64.TRYWAIT P0, [R4+URZ+0x22840], R2 ;  /* 0x02284002040075a7 */ /* 0x001064000800017f */
[----:B-1----:R-:W-:Y:S05]  /*12660*/  @!P0 NANOSLEEP.SYNCS 0x989680 ;  /* 0x009896800000895d */ /* 0x002fea0003900000 */
[----:B------:R-:W1:Y:S02]  /*12670*/  @!P0 SYNCS.PHASECHK.TRANS64 P0, [R4+URZ+0x22840], R2 ;  /* 0x02284002040085a7 */ /* 0x000e64000800007f */
[----:B-1----:R-:W-:Y:S05]  /*12680*/  @!P0 BRA `(.L_x_13789) ;  /* 0xfffffffc00f08947 */ /* 0x002fea000383ffff */
[----:B------:R-:W-:Y:S05]  /*12690*/  BRA `(.L_x_13875) ;  /* 0xffffffc800e47947 */ /* 0x000fea000383ffff */
.L_x_13794:
[----:B-1----:R1:W2:Y:S02]  /*126a0*/  SYNCS.PHASECHK.TRANS64.TRYWAIT P0, [R4+URZ+0x22860], R2 ;  /* 0x02286002040075a7 */ /* 0x0022a4000800017f */
[----:B--2---:R-:W-:Y:S05]  /*126b0*/  @!P0 NANOSLEEP.SYNCS 0x989680 ;  /* 0x009896800000895d */ /* 0x004fea0003900000 */
[----:B------:R-:W2:Y:S02]  /*126c0*/  @!P0 SYNCS.PHASECHK.TRANS64 P0, [R4+URZ+0x22860], R2 ;  /* 0x02286002040085a7 */ /* 0x000ea4000800007f */
[----:B--2---:R-:W-:Y:S05]  /*126d0*/  @!P0 BRA `(.L_x_13794) ;  /* 0xfffffffc00f08947 */ /* 0x004fea000383ffff */
[----:B------:R-:W-:Y:S05]  /*126e0*/  BRA `(.L_x_13876) ;  /* 0xffffffcc00687947 */ /* 0x000fea000383ffff */
.L_x_13805:
[----:B-1----:R1:W2:Y:S02]  /*126f0*/  SYNCS.PHASECHK.TRANS64.TRYWAIT P0, [R4+URZ+0x22840], R2 ;  /* 0x02284002040075a7 */ /* 0x0022a4000800017f */
[----:B--2---:R-:W-:Y:S05]  /*12700*/  @!P0 NANOSLEEP.SYNCS 0x989680 ;  /* 0x009896800000895d */ /* 0x004fea0003900000 */
[----:B------:R-:W2:Y:S02]  /*12710*/  @!P0 SYNCS.PHASECHK.TRANS64 P0, [R4+URZ+0x22840], R2 ;  /* 0x02284002040085a7 */ /* 0x000ea4000800007f */
[----:B--2---:R-:W-:Y:S05]  /*12720*/  @!P0 BRA `(.L_x_13805) ;  /* 0xfffffffc00f08947 */ /* 0x004fea000383ffff */
[----:B------:R-:W-:Y:S05]  /*12730*/  BRA `(.L_x_13877) ;  /* 0xffffffd400547947 */ /* 0x000fea000383ffff */
.L_x_13810:
[----:B0-----:R0:W2:Y:S02]  /*12740*/  SYNCS.PHASECHK.TRANS64.TRYWAIT P0, [R4+URZ+0x22860], R2 ;  /* 0x02286002040075a7 */ /* 0x0010a4000800017f */
[----:B--2---:R-:W-:Y:S05]  /*12750*/  @!P0 NANOSLEEP.SYNCS 0x989680 ;  /* 0x009896800000895d */ /* 0x004fea0003900000 */
[----:B------:R-:W2:Y:S02]  /*12760*/  @!P0 SYNCS.PHASECHK.TRANS64 P0, [R4+URZ+0x22860], R2 ;  /* 0x02286002040085a7 */ /* 0x000ea4000800007f */
[----:B--2---:R-:W-:Y:S05]  /*12770*/  @!P0 BRA `(.L_x_13810) ;  /* 0xfffffffc00f08947 */ /* 0x004fea000383ffff */
[----:B------:R-:W-:Y:S05]  /*12780*/  BRA `(.L_x_13878) ;  /* 0xffffffd400dc7947 */ /* 0x000fea000383ffff */
.L_x_13822:
        /* <DEDUP_REMOVED lines=8> */
.L_x_13880:
[----:B------:R-:W-:Y:S05]  /*12810*/  BSYNC B0 ;  /* 0x0000000000007941 */ /* 0x000fea0003800000 */
.L_x_13879:
        /* <DEDUP_REMOVED lines=9> */
.L_x_13881:
        /* <DEDUP_REMOVED lines=18> */
.L_x_13882:
[----:B------:R-:W-:Y:S01]  /*129d0*/  IMAD.MOV.U32 R12, RZ, RZ, 0x2 ;  /* 0x00000002ff0c7424 */ /* 0x000fe200078e00ff */
[----:B------:R-:W-:-:S05]  /*129e0*/  SEL R7, R14, RZ, P1 ;  /* 0x000000ff0e077207 */ /* 0x000fca0000800000 */
[----:B------:R-:W-:-:S04]  /*129f0*/  IMAD.IADD R3, R2, 0x1, R7 ;  /* 0x0000000102037824 */ /* 0x000fc800078e0207 */
[----:B------:R-:W-:-:S07]  /*12a00*/  IMAD.MOV.U32 R13, RZ, RZ, R3 ;  /* 0x000000ffff0d7224 */ /* 0x000fce00078e0003 */
[----:B------:R-:W-:Y:S05]  /*12a10*/  WARPSYNC.COLLECTIVE R15, `(.L_x_13883) ;  /* 0x000000000f087348 */ /* 0x000fea0003c00000 */
[----:B------:R0:W1:Y:S02]  /*12a20*/  SHFL.UP P6, R14, R13, R12, R11 ;  /* 0x0400000c0d0e7389 */ /* 0x00006400000c000b */
[----:B01----:R-:W-:Y:S01]  /*12a30*/  ENDCOLLECTIVE ;  /* 0x000000000000791b */ /* 0x003fe20003800000 */
.L_x_13883:
[----:B------:R-:W-:Y:S01]  /*12a40*/  IMAD.MOV.U32 R12, RZ, RZ, 0x4 ;  /* 0x00000004ff0c7424 */ /* 0x000fe200078e00ff */
[----:B------:R-:W-:-:S05]  /*12a50*/  SEL R14, R14, RZ, P2 ;  /* 0x000000ff0e0e7207 */ /* 0x000fca0001000000 */
[----:B------:R-:W-:-:S04]  /*12a60*/  IMAD.IADD R3, R3, 0x1, R14 ;  /* 0x0000000103037824 */ /* 0x000fc800078e020e */
[----:B------:R-:W-:-:S07]  /*12a70*/  IMAD.MOV.U32 R13, RZ, RZ, R3 ;  /* 0x000000ffff0d7224 */ /* 0x000fce00078e0003 */
[----:B------:R-:W-:Y:S05]  /*12a80*/  WARPSYNC.COLLECTIVE R15, `(.L_x_13884) ;  /* 0x000000000f087348 */ /* 0x000fea0003c00000 */
[----:B------:R0:W1:Y:S02]  /*12a90*/  SHFL.UP P6, R14, R13, R12, R11 ;  /* 0x0400000c0d0e7389 */ /* 0x00006400000c000b */
[----:B01----:R-:W-:Y:S01]  /*12aa0*/  ENDCOLLECTIVE ;  /* 0x000000000000791b */ /* 0x003fe20003800000 */
.L_x_13884:
[----:B------:R-:W-:Y:S01]  /*12ab0*/  IMAD.MOV.U32 R12, RZ, RZ, 0x8 ;  /* 0x00000008ff0c7424 */ /* 0x000fe200078e00ff */
[----:B------:R-:W-:-:S05]  /*12ac0*/  SEL R14, R14, RZ, P3 ;  /* 0x000000ff0e0e7207 */ /* 0x000fca0001800000 */
[----:B------:R-:W-:-:S04]  /*12ad0*/  IMAD.IADD R3, R3, 0x1, R14 ;  /* 0x0000000103037824 */ /* 0x000fc800078e020e */
[----:B------:R-:W-:-:S07]  /*12ae0*/  IMAD.MOV.U32 R13, RZ, RZ, R3 ;  /* 0x000000ffff0d7224 */ /* 0x000fce00078e0003 */
[----:B------:R-:W-:Y:S05]  /*12af0*/  WARPSYNC.COLLECTIVE R15, `(.L_x_13885) ;  /* 0x000000000f087348 */ /* 0x000fea0003c00000 */
[----:B------:R0:W1:Y:S02]  /*12b00*/  SHFL.UP P6, R14, R13, R12, R11 ;  /* 0x0400000c0d0e7389 */ /* 0x00006400000c000b */
[----:B01----:R-:W-:Y:S01]  /*12b10*/  ENDCOLLECTIVE ;  /* 0x000000000000791b */ /* 0x003fe20003800000 */
.L_x_13885:
[----:B------:R-:W-:Y:S01]  /*12b20*/  IMAD.MOV.U32 R12, RZ, RZ, 0x10 ;  /* 0x00000010ff0c7424 */ /* 0x000fe200078e00ff */
[----:B------:R-:W-:-:S05]  /*12b30*/  SEL R14, R14, RZ, P4 ;  /* 0x000000ff0e0e7207 */ /* 0x000fca0002000000 */
[----:B------:R-:W-:-:S04]  /*12b40*/  IMAD.IADD R3, R3, 0x1, R14 ;  /* 0x0000000103037824 */ /* 0x000fc800078e020e */
[----:B------:R-:W-:-:S07]  /*12b50*/  IMAD.MOV.U32 R13, RZ, RZ, R3 ;  /* 0x000000ffff0d7224 */ /* 0x000fce00078e0003 */
[----:B------:R-:W-:Y:S05]  /*12b60*/  WARPSYNC.COLLECTIVE R15, `(.L_x_13886) ;  /* 0x000000000f087348 */ /* 0x000fea0003c00000 */
[----:B------:R0:W1:Y:S02]  /*12b70*/  SHFL.UP P6, R14, R13, R12, R11 ;  /* 0x0400000c0d0e7389 */ /* 0x00006400000c000b */
[----:B01----:R-:W-:Y:S01]  /*12b80*/  ENDCOLLECTIVE ;  /* 0x000000000000791b */ /* 0x003fe20003800000 */
.L_x_13886:
        /* <DEDUP_REMOVED lines=8> */
.L_x_13887:
[----:B------:R-:W-:Y:S05]  /*12c10*/  BRA `(.L_x_13888) ;  /* 0xffffffdc004c7947 */ /* 0x000fea000383ffff */
.L_x_13827:
        /* <DEDUP_REMOVED lines=8> */
.L_x_13890:
[----:B------:R-:W-:Y:S05]  /*12ca0*/  BSYNC B0 ;  /* 0x0000000000007941 */ /* 0x000fea0003800000 */
.L_x_13889:
        /* <DEDUP_REMOVED lines=8> */
.L_x_13891:
[----:B------:R-:W-:Y:S01]  /*12d30*/  IMAD.MOV.U32 R12, RZ, RZ, 0x4 ;  /* 0x00000004ff0c7424 */ /* 0x000fe200078e00ff */
[----:B------:R-:W-:-:S05]  /*12d40*/  SEL R4, R14, RZ, P2 ;  /* 0x000000ff0e047207 */ /* 0x000fca0001000000 */
[----:B------:R-:W-:-:S04]  /*12d50*/  IMAD.IADD R4, R13, 0x1, R4 ;  /* 0x000000010d047824 */ /* 0x000fc800078e0204 */
[----:B------:R-:W-:-:S07]  /*12d60*/  IMAD.MOV.U32 R13, RZ, RZ, R4 ;  /* 0x000000ffff0d7224 */ /* 0x000fce00078e0004 */
[----:B------:R-:W-:Y:S05]  /*12d70*/  WARPSYNC.COLLECTIVE R15, `(.L_x_13892) ;  /* 0x000000000f087348 */ /* 0x000fea0003c00000 */
[----:B------:R0:W1:Y:S02]  /*12d80*/  SHFL.UP P6, R14, R13, R12, R11 ;  /* 0x0400000c0d0e7389 */ /* 0x00006400000c000b */
[----:B01----:R-:W-:Y:S01]  /*12d90*/  ENDCOLLECTIVE ;  /* 0x000000000000791b */ /* 0x003fe20003800000 */
.L_x_13892:
[----:B------:R-:W-:Y:S01]  /*12da0*/  IMAD.MOV.U32 R12, RZ, RZ, 0x8 ;  /* 0x00000008ff0c7424 */ /* 0x000fe200078e00ff */
[----:B------:R-:W-:-:S05]  /*12db0*/  SEL R3, R14, RZ, P3 ;  /* 0x000000ff0e037207 */ /* 0x000fca0001800000 */
[----:B------:R-:W-:-:S04]  /*12dc0*/  IMAD.IADD R6, R4, 0x1, R3 ;  /* 0x0000000104067824 */ /* 0x000fc800078e0203 */
[----:B------:R-:W-:-:S07]  /*12dd0*/  IMAD.MOV.U32 R13, RZ, RZ, R6 ;  /* 0x000000ffff0d7224 */ /* 0x000fce00078e0006 */
[----:B------:R-:W-:Y:S05]  /*12de0*/  WARPSYNC.COLLECTIVE R15, `(.L_x_13893) ;  /* 0x000000000f087348 */ /* 0x000fea0003c00000 */
[----:B------:R0:W1:Y:S02]  /*12df0*/  SHFL.UP P6, R14, R13, R12, R11 ;  /* 0x0400000c0d0e7389 */ /* 0x00006400000c000b */
[----:B01----:R-:W-:Y:S01]  /*12e00*/  ENDCOLLECTIVE ;  /* 0x000000000000791b */ /* 0x003fe20003800000 */
.L_x_13893:
[----:B------:R-:W-:Y:S01]  /*12e10*/  IMAD.MOV.U32 R12, RZ, RZ, 0x10 ;  /* 0x00000010ff0c7424 */ /* 0x000fe200078e00ff */
[----:B------:R-:W-:-:S05]  /*12e20*/  SEL R7, R14, RZ, P4 ;  /* 0x000000ff0e077207 */ /* 0x000fca0002000000 */
[----:B------:R-:W-:-:S04]  /*12e30*/  IMAD.IADD R7, R6, 0x1, R7 ;  /* 0x0000000106077824 */ /* 0x000fc800078e0207 */
[----:B------:R-:W-:-:S07]  /*12e40*/  IMAD.MOV.U32 R13, RZ, RZ, R7 ;  /* 0x000000ffff0d7224 */ /* 0x000fce00078e0007 */
[----:B------:R-:W-:Y:S05]  /*12e50*/  WARPSYNC.COLLECTIVE R15, `(.L_x_13894) ;  /* 0x000000000f087348 */ /* 0x000fea0003c00000 */
[----:B------:R0:W1:Y:S02]  /*12e60*/  SHFL.UP P6, R14, R13, R12, R11 ;  /* 0x0400000c0d0e7389 */ /* 0x00006400000c000b */
[----:B01----:R-:W-:Y:S01]  /*12e70*/  ENDCOLLECTIVE ;  /* 0x000000000000791b */ /* 0x003fe20003800000 */
.L_x_13894:
        /* <DEDUP_REMOVED lines=8> */
.L_x_13895:
[----:B------:R-:W-:Y:S05]  /*12f00*/  BRA `(.L_x_13896) ;  /* 0xffffffdc002c7947 */ /* 0x000fea000383ffff */
.L_x_13829:
[----:B------:R-:W-:Y:S01]  /*12f10*/  BSSY B0, `(.L_x_13897) ;  /* 0x0000006000007945 */ /* 0x000fe20003800000 */
[----:B------:R-:W-:Y:S01]  /*12f20*/  PLOP3.LUT P6, PT, P6, PT, PT, 0x8, 0x0 ;  /* 0x000000000000781c */ /* 0x000fe200037ce170 */
[----:B------:R-:W-:-:S12]  /*12f30*/  IMAD.MOV.U32 R15, RZ, RZ, -0x1 ;  /* 0xffffffffff0f7424 */ /* 0x000fd800078e00ff */
[----:B01---5:R-:W-:Y:S05]  /*12f40*/  WARPSYNC.COLLECTIVE R15, `(.L_x_13898) ;  /* 0x000000000f087348 */ /* 0x023fea0003c00000 */
[----:B------:R-:W-:Y:S01]  /*12f50*/  VOTE.ANY R14, PT, P6 ;  /* 0x00000000000e7806 */ /* 0x000fe200030e0100 */
[----:B01---5:R-:W-:Y:S06]  /*12f60*/  ENDCOLLECTIVE ;  /* 0x000000000000791b */ /* 0x023fec0003800000 */
.L_x_13898:
[----:B------:R-:W-:Y:S05]  /*12f70*/  BSYNC B0 ;  /* 0x0000000000007941 */ /* 0x000fea0003800000 */
.L_x_13897:
        /* <DEDUP_REMOVED lines=9> */
.L_x_13899:
[----:B------:R-:W-:Y:S01]  /*13010*/  IMAD.MOV.U32 R17, RZ, RZ, R14 ;  /* 0x000000ffff117224 */ /* 0x000fe200078e000e */
[----:B------:R-:W-:Y:S06]  /*13020*/  BRA `(.L_x_13900) ;  /* 0xffffffdc001c7947 */ /* 0x000fec000383ffff */
.L_x_13831:
[----:B------:R-:W-:Y:S01]  /*13030*/  BSSY B0, `(.L_x_13901) ;  /* 0x0000007000007945 */ /* 0x000fe20003800000 */
[----:B------:R-:W-:Y:S02]  /*13040*/  IMAD.MOV.U32 R13, RZ, RZ, R3 ;  /* 0x000000ffff0d7224 */ /* 0x000fe400078e0003 */
[----:B------:R-:W-:Y:S02]  /*13050*/  IMAD.MOV.U32 R11, RZ, RZ, 0x1f ;  /* 0x0000001fff0b7424 */ /* 0x000fe400078e00ff */
[----:B------:R-:W-:-:S07]  /*13060*/  IMAD.MOV.U32 R15, RZ, RZ, -0x1 ;  /* 0xffffffffff0f7424 */ /* 0x000fce00078e00ff */
[----:B0123-5:R-:W-:Y:S05]  /*13070*/  WARPSYNC.COLLECTIVE R15, `(.L_x_13902) ;  /* 0x000000000f087348 */ /* 0x02ffea0003c00000 */
[----:B------:R4:W0:Y:S02]  /*13080*/  SHFL.IDX P6, R14, R13, R12, R11 ;  /* 0x0000000c0d0e7389 */ /* 0x00082400000c000b */
[----:B012345:R-:W-:Y:S01]  /*13090*/  ENDCOLLECTIVE ;  /* 0x000000000000791b */ /* 0x03ffe20003800000 */
.L_x_13902:
[----:B------:R-:W-:Y:S05]  /*130a0*/  BSYNC B0 ;  /* 0x0000000000007941 */ /* 0x000fea0003800000 */
.L_x_13901:
[----:B------:R-:W-:Y:S01]  /*130b0*/  IMAD.MOV.U32 R5, RZ, RZ, R14 ;  /* 0x000000ffff057224 */ /* 0x000fe200078e000e */
[----:B------:R-:W-:Y:S06]  /*130c0*/  BRA `(.L_x_13830) ;  /* 0xffffffdc00107947 */ /* 0x000fec000383ffff */
.L_x_13835:
[----:B-1----:R1:W2:Y:S02]  /*130d0*/  SYNCS.PHASECHK.TRANS64.TRYWAIT P0, [R0+URZ+0x22820], R3 ;  /* 0x02282003000075a7 */ /* 0x0022a4000800017f */
[----:B--2---:R-:W-:Y:S05]  /*130e0*/  @!P0 NANOSLEEP.SYNCS 0x989680 ;  /* 0x009896800000895d */ /* 0x004fea0003900000 */
[----:B------:R-:W2:Y:S02]  /*130f0*/  @!P0 SYNCS.PHASECHK.TRANS64 P0, [R0+URZ+0x22820], R3 ;  /* 0x02282003000085a7 */ /* 0x000ea4000800007f */
[----:B--2---:R-:W-:Y:S05]  /*13100*/  @!P0 BRA `(.L_x_13835) ;  /* 0xfffffffc00f08947 */ /* 0x004fea000383ffff */
[----:B------:R-:W-:Y:S05]  /*13110*/  BRA `(.L_x_13903) ;  /* 0xffffffe000907947 */ /* 0x000fea000383ffff */
.L_x_13836:
        /* <DEDUP_REMOVED lines=11> */
.L_x_13905:
[----:B------:R-:W-:Y:S05]  /*131d0*/  BSYNC B0 ;  /* 0x0000000000007941 */ /* 0x000fea0003800000 */
.L_x_13904:
[----:B------:R-:W-:Y:S05]  /*131e0*/  BRA `(.L_x_13906) ;  /* 0xffffffe000787947 */ /* 0x000fea000383ffff */
.L_x_13839:
[----:B------:R-:W-:Y:S01]  /*131f0*/  BSSY B1, `(.L_x_13907) ;  /* 0x0000006000017945 */ /* 0x000fe20003800000 */
[----:B------:R-:W-:-:S07]  /*13200*/  IMAD.MOV.U32 R15, RZ, RZ, -0x1 ;  /* 0xffffffffff0f7424 */ /* 0x000fce00078e00ff */
[----:B012--5:R-:W-:Y:S05]  /*13210*/  WARPSYNC.COLLECTIVE R15, `(.L_x_13908) ;  /* 0x000000000f0c7348 */ /* 0x027fea0003c00000 */
[----:B------:R-:W-:Y:S02]  /*13220*/  ELECT P6, UR62, PT ;  /* 0x00000000003e782f */ /* 0x000fe400038c0000 */
[----:B------:R-:W-:Y:S01]  /*13230*/  MOV R14, UR62 ;  /* 0x0000003e000e7c02 */ /* 0x000fe20008000f00 */
[----:B012--5:R-:W-:Y:S10]  /*13240*/  ENDCOLLECTIVE ;  /* 0x000000000000791b */ /* 0x027ff40003800000 */
.L_x_13908:
[----:B------:R-:W-:Y:S05]  /*13250*/  BSYNC B1 ;  /* 0x0000000000017941 */ /* 0x000fea0003800000 */
.L_x_13907:
[----:B------:R-:W-:Y:S05]  /*13260*/  BRA `(.L_x_13909) ;  /* 0xffffffe000707947 */ /* 0x000fea000383ffff */
.L_x_13841:
[----:B-1----:R1:W2:Y:S02]  /*13270*/  SYNCS.PHASECHK.TRANS64.TRYWAIT P0, [R6+URZ], R5 ;  /* 0x00000005060075a7 */ /* 0x0022a4000800017f */
[----:B--2---:R-:W-:Y:S05]  /*13280*/  @!P0 NANOSLEEP.SYNCS 0x989680 ;  /* 0x009896800000895d */ /* 0x004fea0003900000 */
[----:B------:R-:W2:Y:S02]  /*13290*/  @!P0 SYNCS.PHASECHK.TRANS64 P0, [R6+URZ], R5 ;  /* 0x00000005060085a7 */ /* 0x000ea4000800007f */
[----:B--2---:R-:W-:Y:S05]  /*132a0*/  @!P0 BRA `(.L_x_13841) ;  /* 0xfffffffc00f08947 */ /* 0x004fea000383ffff */
[----:B------:R-:W-:Y:S05]  /*132b0*/  BRA `(.L_x_13910) ;  /* 0xffffffe000ac7947 */ /* 0x000fea000383ffff */
.L_x_13842:
[----:B--2---:R2:W3:Y:S02]  /*132c0*/  SYNCS.PHASECHK.TRANS64.TRYWAIT P0, [R7+URZ], R2 ;  /* 0x00000002070075a7 */ /* 0x0044e4000800017f */
[----:B---3--:R-:W-:Y:S05]  /*132d0*/  @!P0 NANOSLEEP.SYNCS 0x989680 ;  /* 0x009896800000895d */ /* 0x008fea0003900000 */
[----:B------:R-:W3:Y:S02]  /*132e0*/  @!P0 SYNCS.PHASECHK.TRANS64 P0, [R7+URZ], R2 ;  /* 0x00000002070085a7 */ /* 0x000ee4000800007f */
[----:B---3--:R-:W-:Y:S05]  /*132f0*/  @!P0 BRA `(.L_x_13842) ;  /* 0xfffffffc00f08947 */ /* 0x008fea000383ffff */
[----:B------:R-:W-:Y:S05]  /*13300*/  BRA `(.L_x_13911) ;  /* 0xffffffe000a07947 */ /* 0x000fea000383ffff */
.L_x_13844:
[----:B---3--:R3:W4:Y:S02]  /*13310*/  SYNCS.PHASECHK.TRANS64.TRYWAIT P0, [R4+URZ], R5 ;  /* 0x00000005040075a7 */ /* 0x008724000800017f */
[----:B----4-:R-:W-:Y:S05]  /*13320*/  @!P0 NANOSLEEP.SYNCS 0x989680 ;  /* 0x009896800000895d */ /* 0x010fea0003900000 */
[----:B------:R-:W4:Y:S02]  /*13330*/  @!P0 SYNCS.PHASECHK.TRANS64 P0, [R4+URZ], R5 ;  /* 0x00000005040085a7 */ /* 0x000f24000800007f */
[----:B----4-:R-:W-:Y:S05]  /*13340*/  @!P0 BRA `(.L_x_13844) ;  /* 0xfffffffc00f08947 */ /* 0x010fea000383ffff */
[----:B------:R-:W-:Y:S05]  /*13350*/  BRA `(.L_x_13912) ;  /* 0xffffffe000a87947 */ /* 0x000fea000383ffff */
.L_x_13913:
        /* <DEDUP_REMOVED lines=10> */
.L_x_15151:


//--------------------- .text._ZN7cutlass13device_kernelIN5flash11enable_sm90INS1_16FlashAttnFwdSm90INS1_25CollectiveMainloopFwdSm90ILi2EN4cute5tupleIJNS5_1CILi1EEES8_S8_EEENS6_IJNS7_ILi128EEENS7_ILi96EEENS7_ILi64EEEEEELi256ENS_6half_tEfNS_4arch4Sm90ELb1ELb0ELb0ELb1ELb0ELb1ELb0ELb1ELb0ELb1ELb0ELb0EEENS1_21CollectiveEpilogueFwdINS6_IJSA_NS7_ILi256EEESB_EEES9_SE_SG_Li256ELb1ELb1ELb0ELb0EEENS1_36VarlenDynamicPersistentTileSchedulerILi128ELi96ELi256ELi128ELb0ELb1ELb1ELb1ELb1ELb1EEEEEEEEEvNT_6ParamsE --------------------------
	.section	.text._ZN7cutlass13device_kernelIN5flash11enable_sm90INS1_16FlashAttnFwdSm90INS1_25CollectiveMainloopFwdSm90ILi2EN4cute5tupleIJNS5_1CILi1EEES8_S8_EEENS6_IJNS7_ILi128EEENS7_ILi96EEENS7_ILi64EEEEEELi256ENS_6half_tEfNS_4arch4Sm90ELb1ELb0ELb0ELb1ELb0ELb1ELb0ELb1ELb0ELb1ELb0ELb0EEENS1_21CollectiveEpilogueFwdINS6_IJSA_NS7_ILi256EEESB_EEES9_SE_SG_Li256ELb1ELb1ELb0ELb0EEENS1_36VarlenDynamicPersistentTileSchedulerILi128ELi96ELi256ELi128ELb0ELb1ELb1ELb1ELb1ELb1EEEEEEEEEvNT_6ParamsE,"ax",@progbits
	.align	128
.text._ZN7cutlass13device_kernelIN5flash11enable_sm90INS1_16FlashAttnFwdSm90INS1_25CollectiveMainloopFwdSm90ILi2EN4cute5tupleIJNS5_1CILi1EEES8_S8_EEENS6_IJNS7_ILi128EEENS7_ILi96EEENS7_ILi64EEEEEELi256ENS_6half_tEfNS_4arch4Sm90ELb1ELb0ELb0ELb1ELb0ELb1ELb0ELb1ELb0ELb1ELb0ELb0EEENS1_21CollectiveEpilogueFwdINS6_IJSA_NS7_ILi256EEESB_EEES9_SE_SG_Li256ELb1ELb1ELb0ELb0EEENS1_36VarlenDynamicPersistentTileSchedulerILi128ELi96ELi256ELi128ELb0ELb1ELb1ELb1ELb1ELb1EEEEEEEEEvNT_6ParamsE:
        .type           _ZN7cutlass13device_kernelIN5flash11enable_sm90INS1_16FlashAttnFwdSm90INS1_25CollectiveMainloopFwdSm90ILi2EN4cute5tupleIJNS5_1CILi1EEES8_S8_EEENS6_IJNS7_ILi128EEENS7_ILi96EEENS7_ILi64EEEEEELi256ENS_6half_tEfNS_4arch4Sm90ELb1ELb0ELb0ELb1ELb0ELb1ELb0ELb1ELb0ELb1ELb0ELb0EEENS1_21CollectiveEpilogueFwdINS6_IJSA_NS7_ILi256EEESB_EEES9_SE_SG_Li256ELb1ELb1ELb0ELb0EEENS1_36VarlenDynamicPersistentTileSchedulerILi128ELi96ELi256ELi128ELb0ELb1ELb1ELb1ELb1ELb1EEEEEEEEEvNT_6ParamsE,@function
        .size           _ZN7cutlass13device_kernelIN5flash11enable_sm90INS1_16FlashAttnFwdSm90INS1_25CollectiveMainloopFwdSm90ILi2EN4cute5tupleIJNS5_1CILi1EEES8_S8_EEENS6_IJNS7_ILi128EEENS7_ILi96EEENS7_ILi64EEEEEELi256ENS_6half_tEfNS_4arch4Sm90ELb1ELb0ELb0ELb1ELb0ELb1ELb0ELb1ELb0ELb1ELb0ELb0EEENS1_21CollectiveEpilogueFwdINS6_IJSA_NS7_ILi256EEESB_EEES9_SE_SG_Li256ELb1ELb1ELb0ELb0EEENS1_36VarlenDynamicPersistentTileSchedulerILi128ELi96ELi256ELi128ELb0ELb1ELb1ELb1ELb1ELb1EEEEEEEEEvNT_6ParamsE,(.L_x_15152 - _ZN7cutlass13device_kernelIN5flash11enable_sm90INS1_16FlashAttnFwdSm90INS1_25CollectiveMainloopFwdSm90ILi2EN4cute5tupleIJNS5_1CILi1EEES8_S8_EEENS6_IJNS7_ILi128EEENS7_ILi96EEENS7_ILi64EEEEEELi256ENS_6half_tEfNS_4arch4Sm90ELb1ELb0ELb0ELb1ELb0ELb1ELb0ELb1ELb0ELb1ELb0ELb0EEENS1_21CollectiveEpilogueFwdINS6_IJSA_NS7_ILi256EEESB_EEES9_SE_SG_Li256ELb1ELb1ELb0ELb0EEENS1_36VarlenDynamicPersistentTileSchedulerILi128ELi96ELi256ELi128ELb0ELb1ELb1ELb1ELb1ELb1EEEEEEEEEvNT_6ParamsE)
        .other          _ZN7cutlass13device_kernelIN5flash11enable_sm90INS1_16FlashAttnFwdSm90INS1_25CollectiveMainloopFwdSm90ILi2EN4cute5tupleIJNS5_1CILi1EEES8_S8_EEENS6_IJNS7_ILi128EEENS7_ILi96EEENS7_ILi64EEEEEELi256ENS_6half_tEfNS_4arch4Sm90ELb1ELb0ELb0ELb1ELb0ELb1ELb0ELb1ELb0ELb1ELb0ELb0EEENS1_21CollectiveEpilogueFwdINS6_IJSA_NS7_ILi256EEESB_EEES9_SE_SG_Li256ELb1ELb1ELb0ELb0EEENS1_36VarlenDynamicPersistentTileSchedulerILi128ELi96ELi256ELi128ELb0ELb1ELb1ELb1ELb1ELb1EEEEEEEEEvNT_6ParamsE,@"STO_CUDA_ENTRY STV_DEFAULT"
_ZN7cutlass13device_kernelIN5flash11enable_sm90INS1_16FlashAttnFwdSm90INS1_25CollectiveMainloopFwdSm90ILi2EN4cute5tupleIJNS5_1CILi1EEES8_S8_EEENS6_IJNS7_ILi128EEENS7_ILi96EEENS7_ILi64EEEEEELi256ENS_6half_tEfNS_4arch4Sm90ELb1ELb0ELb0ELb1ELb0ELb1ELb0ELb1ELb0ELb1ELb0ELb0EEENS1_21CollectiveEpilogueFwdINS6_IJSA_NS7_ILi256EEESB_EEES9_SE_SG_Li256ELb1ELb1ELb0ELb0EEENS1_36VarlenDynamicPersistentTileSchedulerILi128ELi96ELi256ELi128ELb0ELb1ELb1ELb1ELb1ELb1EEEEEEEEEvNT_6ParamsE:
        /* <DEDUP_REMOVED lines=23> */
.L_x_13915:
[----:B------:R-:W-:Y:S05]  /*0170*/  BSYNC B0 ;  /* 0x0000000000007941 */ /* 0x000fea0003800000 */
.L_x_13914:
        /* <DEDUP_REMOVED lines=40> */
.L_x_13916:
        /* <DEDUP_REMOVED lines=22> */
.L_x_13917:
        /* <DEDUP_REMOVED lines=18> */
.L_x_13918:
        /* <DEDUP_REMOVED lines=22> */
.L_x_13919:
        /* <DEDUP_REMOVED lines=22> */
.L_x_13920:
        /* <DEDUP_REMOVED lines=9> */
.L_x_13923:
[----:B------:R-:W-:-:S08]  /*09d0*/  NOP ;  /* 0x0000000000007918 */ /* 0x000fd00000000000 */
[----:B------:R-:W0:Y:S02]  /*09e0*/  USETMAXREG.TRY_ALLOC.CTAPOOL UP0, 0xf0 ;  /* 0x000000f0000079c8 */ /* 0x000e240008000600 */
[----:B0-----:R-:W-:-:S13]  /*09f0*/  PLOP3.LUT P0, PT, PT, PT, UP0, 0x80, 0x0 ;  /* 0x000000000000781c */ /* 0x001fda0003f0f008 */
[----:B------:R-:W-:Y:S05]  /*0a00*/  @!P0 BRA `(.L_x_13923) ;  /* 0xfffffffc00f08947 */ /* 0x000fea000383ffff */
[----:B------:R-:W3:Y:S01]  /*0a10*/  LDL.LU R0, [R1+0x4] ;  /* 0x0000040001007983 */ /* 0x000ee20000300800 */
        /* <DEDUP_REMOVED lines=15> */
[----:B------:R0:W-:Y:S10]  /*0b10*/  STL [R1+0x4], R0 ;  /* 0x0000040001007387 */ /* 0x0001f40000100800 */
        /* <DEDUP_REMOVED lines=9> */
[-C--:B------:R-:W-:Y:S02]  /*0bb0*/  LEA.HI R214, R0, R11.reuse, RZ, 0x5 ;  /* 0x0000000b00d67211 */ /* 0x080fe400078f28ff */
[----:B------:R-:W-:Y:S02]  /*0bc0*/  LOP3.LUT R3, R2, 0xffffff80, RZ, 0xc0, !PT ;  /* 0xffffff8002037812 */ /* 0x000fe400078ec0ff */
[----:B------:R-:W-:Y:S02]  /*0bd0*/  LEA.HI R235, R0, R11, RZ, 0x3 ;  /* 0x0000000b00eb7211 */ /* 0x000fe400078f18ff */
[----:B------:R-:W-:Y:S01]  /*0be0*/  SHF.R.S32.HI R214, RZ, 0x5, R214 ;  /* 0x00000005ffd67819 */ /* 0x000fe200000114d6 */
[----:B------:R-:W-:Y:S01]  /*0bf0*/  IMAD.IADD R10, R11, 0x1, -R3 ;  /* 0x000000010b0a7824 */ /* 0x000fe200078e0a03 */
[----:B------:R-:W-:Y:S02]  /*0c00*/  SHF.R.S32.HI R13, RZ, 0x7, R2 ;  /* 0x00000007ff0d7819 */ /* 0x000fe40000011402 */
[----:B------:R-:W-:-:S02]  /*0c10*/  LOP3.LUT R224, R235, 0xfffffff8, RZ, 0xc0, !PT ;  /* 0xfffffff8ebe07812 */ /* 0x000fc400078ec0ff */
[----:B------:R-:W-:Y:S02]  /*0c20*/  SHF.R.S32.HI R5, RZ, 0x1f, R10 ;  /* 0x0000001fff057819 */ /* 0x000fe4000001140a */
[----:B------:R-:W-:Y:S01]  /*0c30*/  LEA.HI R2, R2, R13, RZ, 0x1 ;  /* 0x0000000d02027211 */ /* 0x000fe200078f08ff */
[----:B------:R-:W-:Y:S01]  /*0c40*/  IMAD.IADD R224, R11, 0x1, -R224 ;  /* 0x000000010be07824 */ /* 0x000fe200078e0ae0 */
[CC--:B------:R-:W-:Y:S02]  /*0c50*/  LEA.HI R7, R5.reuse, R10.reuse, RZ, 0x2 ;  /* 0x0000000a05077211 */ /* 0x0c0fe400078f10ff */
[----:B------:R-:W-:Y:S02]  /*0c60*/  LEA.HI R8, R5, R10, RZ, 0x5 ;  /* 0x0000000a05087211 */ /* 0x000fe400078f28ff */
[--C-:B------:R-:W-:Y:S02]  /*0c70*/  SHF.R.S32.HI R4, RZ, 0x2, R7.reuse ;  /* 0x00000002ff047819 */ /* 0x100fe40000011407 */
[----:B------:R-:W-:-:S02]  /*0c80*/  SHF.R.S32.HI R3, RZ, 0x1f, R7 ;  /* 0x0000001fff037819 */ /* 0x000fc40000011407 */
[----:B------:R-:W-:Y:S02]  /*0c90*/  SHF.R.S32.HI R8, RZ, 0x5, R8 ;  /* 0x00000005ff087819 */ /* 0x000fe40000011408 */
[----:B------:R-:W-:Y:S02]  /*0ca0*/  LEA.HI R6, R3, R4, RZ, 0x3 ;  /* 0x0000000403067211 */ /* 0x000fe400078f18ff */
[-C--:B------:R-:W-:Y:S02]  /*0cb0*/  LEA.HI R3, R0, R11.reuse, RZ, 0x4 ;  /* 0x0000000b00037211 */ /* 0x080fe400078f20ff */
[----:B------:R-:W-:Y:S02]  /*0cc0*/  LOP3.LUT R9, R6, 0xfffffff8, RZ, 0xc0, !PT ;  /* 0xfffffff806097812 */ /* 0x000fe400078ec0ff */
[----:B------:R-:W-:Y:S02]  /*0cd0*/  SHF.R.S32.HI R6, RZ, 0x4, R3 ;  /* 0x00000004ff067819 */ /* 0x000fe40000011403 */
[----:B------:R-:W-:Y:S01]  /*0ce0*/  LEA.HI R0, R0, R11, RZ, 0x2 ;  /* 0x0000000b00007211 */ /* 0x000fe200078f10ff */
[----:B------:R-:W-:Y:S01]  /*0cf0*/  IMAD.IADD R9, R4, 0x1, -R9 ;  /* 0x0000000104097824 */ /* 0x000fe200078e0a09 */
[----:B------:R-:W-:-:S02]  /*0d00*/  LOP3.LUT R4, R3, 0x3fffff0, RZ, 0xc0, !PT ;  /* 0x03fffff003047812 */ /* 0x000fc400078ec0ff */
[----:B------:R-:W-:Y:S01]  /*0d10*/  LEA.HI R3, R3, R6, RZ, 0x1 ;  /* 0x0000000603037211 */ /* 0x000fe200078f08ff */
[----:B------:R-:W-:Y:S01]  /*0d20*/  IMAD R9, R8, 0x10, R9 ;  /* 0x0000001008097824 */ /* 0x000fe200078e0209 */
[----:B------:R-:W-:Y:S02]  /*0d30*/  SHF.R.S32.HI R22, RZ, 0x2, R0 ;  /* 0x00000002ff167819 */ /* 0x000fe40000011400 */
[----:B------:R-:W-:Y:S01]  /*0d40*/  LOP3.LUT R5, R3, 0x1ffffffe, RZ, 0xc0, !PT ;  /* 0x1ffffffe03057812 */ /* 0x000fe200078ec0ff */
[C---:B------:R-:W-:Y:S01]  /*0d50*/  IMAD.IADD R3, R11.reuse, 0x1, -R4 ;  /* 0x000000010b037824 */ /* 0x040fe200078e0a04 */
[----:B------:R-:W-:Y:S01]  /*0d60*/  LOP3.LUT R237, R0, 0xfffffffc, RZ, 0xc0, !PT ;  /* 0xfffffffc00ed7812 */ /* 0x000fe200078ec0ff */
[----:B------:R-:W-:Y:S01]  /*0d70*/  VIADD R231, R22, 0x40 ;  /* 0x0000004016e77836 */ /* 0x000fe20000000000 */
[----:B------:R-:W-:Y:S01]  /*0d80*/  LOP3.LUT R2, R2, 0x3fffffe, RZ, 0xc0, !PT ;  /* 0x03fffffe02027812 */ /* 0x000fe200078ec0ff */
[----:B------:R-:W-:Y:S01]  /*0d90*/  IMAD.IADD R5, R6, 0x1, -R5 ;  /* 0x0000000106057824 */ /* 0x000fe200078e0a05 */
[----:B------:R-:W-:Y:S01]  /*0da0*/  SHF.L.U32 R209, R224, 0x3, RZ ;  /* 0x00000003e0d17819 */ /* 0x000fe200000006ff */
[----:B------:R-:W-:Y:S01]  /*0db0*/  IMAD R4, R214, 0x10, R3 ;  /* 0x00000010d6047824 */ /* 0x000fe200078e0203 */
[----:B------:R-:W-:Y:S01]  /*0dc0*/  SHF.R.S32.HI R3, RZ, 0x1f, R0 ;  /* 0x0000001fff037819 */ /* 0x000fe20000011400 */
[----:B------:R-:W-:Y:S01]  /*0dd0*/  IMAD.IADD R237, R11, 0x1, -R237 ;  /* 0x000000010bed7824 */ /* 0x000fe200078e0aed */
[----:B------:R-:W-:Y:S01]  /*0de0*/  LOP3.LUT R218, R7, 0x7ffffffc, RZ, 0xc0, !PT ;  /* 0x7ffffffc07da7812 */ /* 0x000fe200078ec0ff */
[----:B------:R-:W-:Y:S01]  /*0df0*/  IMAD R5, R4, 0x8, R5 ;  /* 0x0000000804057824 */ /* 0x000fe200078e0205 */
[----:B------:R-:W-:Y:S01]  /*0e00*/  SHF.R.S32.HI R4, RZ, 0x1f, R231 ;  /* 0x0000001fff047819 */ /* 0x000fe200000114e7 */
[----:B------:R-:W-:Y:S01]  /*0e10*/  IMAD.SHL.U32 R212, R231, 0x40, RZ ;  /* 0x00000040e7d47824 */ /* 0x000fe200078e00ff */
[----:B------:R-:W-:Y:S01]  /*0e20*/  LEA.HI R3, R3, R22, RZ, 0x3 ;  /* 0x0000001603037211 */ /* 0x000fe200078f18ff */
[C---:B------:R-:W-:Y:S01]  /*0e30*/  IMAD.SHL.U32 R204, R237.reuse, 0x4, RZ ;  /* 0x00000004edcc7824 */ /* 0x040fe200078e00ff */
[----:B------:R-:W-:Y:S01]  /*0e40*/  LEA.HI R4, R4, R231, RZ, 0x3 ;  /* 0x000000e704047211 */ /* 0x000fe200078f18ff */
[----:B------:R-:W-:Y:S01]  /*0e50*/  IMAD.SHL.U32 R16, R237, 0x8, RZ ;  /* 0x00000008ed107824 */ /* 0x000fe200078e00ff */
[----:B------:R-:W-:Y:S01]  /*0e60*/  LOP3.LUT R3, R3, 0xfffffff8, RZ, 0xc0, !PT ;  /* 0xfffffff803037812 */ /* 0x000fe200078ec0ff */
[----:B------:R-:W-:Y:S01]  /*0e70*/  IMAD.IADD R2, R13, 0x1, -R2 ;  /* 0x000000010d027824 */ /* 0x000fe200078e0a02 */
[----:B------:R-:W-:Y:S01]  /*0e80*/  LOP3.LUT R212, R212, 0x1c0, RZ, 0xc0, !PT ;  /* 0x000001c0d4d47812 */ /* 0x000fe200078ec0ff */
[----:B------:R-:W-:Y:S01]  /*0e90*/  IMAD.SHL.U32 R4, R4, 0x40, RZ ;  /* 0x0000004004047824 */ /* 0x000fe200078e00ff */
[----:B------:R-:W-:Y:S01]  /*0ea0*/  LEA.HI R0, R237, R237, RZ, 0x1 ;  /* 0x000000eded007211 */ /* 0x000fe200078f08ff */
[----:B------:R-:W-:Y:S01]  /*0eb0*/  VIADD R207, R204, 0x10 ;  /* 0x00000010cccf7836 */ /* 0x000fe20000000000 */
[----:B------:R-:W-:Y:S01]  /*0ec0*/  LOP3.LUT R6, R212, 0x38, R16, 0xf8, !PT ;  /* 0x00000038d4067812 */ /* 0x000fe200078ef810 */
[----:B------:R-:W-:Y:S01]  /*0ed0*/  IMAD.IADD R234, R22, 0x1, -R3 ;  /* 0x0000000116ea7824 */ /* 0x000fe200078e0a03 */
[----:B------:R-:W-:Y:S01]  /*0ee0*/  SHF.R.S32.HI R3, RZ, 0x1f, R209 ;  /* 0x0000001fff037819 */ /* 0x000fe200000114d1 */
[----:B------:R-:W-:Y:S01]  /*0ef0*/  IMAD R8, R2, 0x40, R9 ;  /* 0x0000004002087824 */ /* 0x000fe200078e0209 */
[----:B------:R-:W-:Y:S01]  /*0f00*/  SHF.R.U32.HI R3, RZ, 0x3, R212 ;  /* 0x00000003ff037819 */ /* 0x000fe200000116d4 */
[C---:B------:R-:W-:Y:S01]  /*0f10*/  VIADD R219, R209.reuse, 0x80 ;  /* 0x00000080d1db7836 */ /* 0x040fe20000000000 */
[----:B------:R-:W-:Y:S01]  /*0f20*/  LOP3.LUT R215, R4, 0xfffffe00, RZ, 0xc0, !PT ;  /* 0xfffffe0004d77812 */ /* 0x000fe200078ec0ff */
[----:B------:R-:W-:Y:S01]  /*0f30*/  VIADD R220, R209, 0x40 ;  /* 0x00000040d1dc7836 */ /* 0x000fe20000000000 */
[----:B------:R-:W-:Y:S01]  /*0f40*/  SHF.R.S32.HI R4, RZ, 0x1f, R207 ;  /* 0x0000001fff047819 */ /* 0x000fe200000114cf */
[----:B------:R-:W-:Y:S01]  /*0f50*/  STL [R1+0x1c], R8 ;  /* 0x00001c0801007387 */ /* 0x000fe20000100800 */
[----:B------:R-:W-:Y:S01]  /*0f60*/  LOP3.LUT R3, R215, R6, R3, 0xf6, !PT ;  /* 0x00000006d7037212 */ /* 0x000fe200078ef603 */
[----:B------:R-:W-:Y:S01]  /*0f70*/  VIADD R221, R209, 0xc0 ;  /* 0x000000c0d1dd7836 */ /* 0x000fe20000000000 */
[----:B------:R-:W-:Y:S01]  /*0f80*/  LOP3.LUT R0, R0, 0x1ffffffe, RZ, 0xc0, !PT ;  /* 0x1ffffffe00007812 */ /* 0x000fe200078ec0ff */
[----:B------:R0:W-:Y:S01]  /*0f90*/  STL [R1+0x8], R4 ;  /* 0x0000080401007387 */ /* 0x0001e20000100800 */
[----:B------:R-:W-:Y:S01]  /*0fa0*/  IMAD.MOV.U32 R2, RZ, RZ, RZ ;  /* 0x000000ffff027224 */ /* 0x000fe200078e00ff */
[----:B------:R-:W-:Y:S01]  /*0fb0*/  SHF.R.S32.HI R235, RZ, 0x3, R235 ;  /* 0x00000003ffeb7819 */ /* 0x000fe200000114eb */
[----:B------:R-:W-:Y:S01]  /*0fc0*/  IMAD R3, R3, 0x2, R18 ;  /* 0x0000000203037824 */ /* 0x000fe200078e0212 */
[----:B------:R-:W-:Y:S01]  /*0fd0*/  SHF.R.S32.HI R233, RZ, 0x1f, R22 ;  /* 0x0000001fffe97819 */ /* 0x000fe20000011416 */
[----:B------:R-:W-:Y:S01]  /*0fe0*/  IMAD.IADD R0, R237, 0x1, -R0 ;  /* 0x00000001ed007824 */ /* 0x000fe200078e0a00 */
[----:B------:R-:W-:Y:S01]  /*0ff0*/  SHF.R.S32.HI R17, RZ, 0x1f, R16 ;  /* 0x0000001fff117819 */ /* 0x000fe20000011410 */
[----:B------:R-:W-:Y:S01]  /*1000*/  IMAD.IADD R218, R10, 0x1, -R218 ;  /* 0x000000010ada7824 */ /* 0x000fe200078e0ada */
[----:B------:R-:W-:Y:S01]  /*1010*/  SHF.R.S32.HI R7, RZ, 0x1f, R220 ;  /* 0x0000001fff077819 */ /* 0x000fe200000114dc */
[----:B------:R-:W-:Y:S01]  /*1020*/  IMAD R217, R0, 0x8, R8 ;  /* 0x0000000800d97824 */ /* 0x000fe200078e0208 */
[----:B0-----:R-:W-:Y:S01]  /*1030*/  SHF.R.S32.HI R4, RZ, 0x1f, R219 ;  /* 0x0000001fff047819 */ /* 0x001fe200000114db */
[----:B------:R-:W-:Y:S01]  /*1040*/  IMAD.SHL.U32 R4, R5, 0x8, RZ ;  /* 0x0000000805047824 */ /* 0x000fe200078e00ff */
[----:B------:R-:W-:-:S04]  /*1050*/  SHF.R.S32.HI R6, RZ, 0x1f, R221 ;  /* 0x0000001fff067819 */ /* 0x000fc800000114dd */
[----:B------:R0:W-:Y:S04]  /*1060*/  STL [R1+0x20], R4 ;  /* 0x0000200401007387 */ /* 0x0001e80000100800 */
[----:B------:R0:W-:Y:S02]  /*1070*/  STL [R1+0x10], R3 ;  /* 0x0000100301007387 */ /* 0x0001e40000100800 */
[----:B0-2---:R-:W-:-:S07]  /*1080*/  LOP3.LUT R208, R12, 0x1, RZ, 0xfc, !PT ;  /* 0x000000010cd07812 */ /* 0x005fce00078efcff */
.L_x_14071:
        /* <DEDUP_REMOVED lines=50> */
.L_x_13925:
[----:B------:R-:W-:Y:S01]  /*13b0*/  ULDC.64 UR4, c[0x0][0xa20] ;  /* 0x0002880000047ab9 */ /* 0x000fe20000000a00 */
[----:B------:R-:W-:Y:S01]  /*13c0*/  IMAD.MOV.U32 R226, RZ, RZ, R94 ;  /* 0x000000ffffe27224 */ /* 0x000fe200078e005e */
[----:B------:R-:W-:-:S04]  /*13d0*/  ISETP.NE.U32.AND P1, PT, RZ, UR4, PT ;  /* 0x00000004ff007c0c */ /* 0x000fc8000bf25070 */
[----:B------:R-:W-:-:S13]  /*13e0*/  ISETP.NE.AND.EX P1, PT, RZ, UR5, PT, P1 ;  /* 0x00000005ff007c0c */ /* 0x000fda000bf25310 */
[----:B------:R-:W-:Y:S05]  /*13f0*/  @!P1 BRA `(.L_x_13926) ;  /* 0x0000000000109947 */ /* 0x000fea0003800000 */
[----:B------:R-:W-:-:S04]  /*1400*/  IADD3 R4, P0, R228, UR4, RZ ;  /* 0x00000004e4047c10 */ /* 0x000fc8000ff1e0ff */
[----:B------:R-:W-:-:S05]  /*1410*/  IADD3.X R5, R229, UR5, RZ, P0, !PT ;  /* 0x00000005e5057c10 */ /* 0x000fca00087fe4ff */
[----:B------:R0:W5:Y:S01]  /*1420*/  LDG.E R30, desc[UR40][R4.64] ;  /* 0x00000028041e7981 */ /* 0x000162000c1e1900 */
[----:B------:R-:W-:Y:S05]  /*1430*/  BRA `(.L_x_13927) ;  /* 0x0000000000107947 */ /* 0x000fea0003800000 */
.L_x_13926:
[----:B------:R-:W-:Y:S05]  /*1440*/  @!P0 BRA `(.L_x_13927) ;  /* 0x00000000000c8947 */ /* 0x000fea0003800000 */
[----:B------:R-:W2:Y:S04]  /*1450*/  LDG.E R5, desc[UR40][R8.64] ;  /* 0x0000002808057981 */ /* 0x000ea8000c1e1900 */
[----:B------:R-:W2:Y:S02]  /*1460*/  LDG.E R30, desc[UR40][R8.64+0x4] ;  /* 0x00000428081e7981 */ /* 0x000ea4000c1e1900 */
[----:B--2---:R-:W-:-:S07]  /*1470*/  IMAD.IADD R30, R30, 0x1, -R5 ;  /* 0x000000011e1e7824 */ /* 0x004fce00078e0a05 */
.L_x_13927:
        /* <DEDUP_REMOVED lines=16> */
[----:B------:R-:W-:Y:S01]  /*1580*/  IMAD.IADD R8, R30, 0x1, -R3 ;  /* 0x000000011e087824 */ /* 0x000fe200078e0a03 */
[----:B------:R-:W-:-:S05]  /*1590*/  SHF.L.U32 R210, R93, 0x7, RZ ;  /* 0x000000075dd27819 */ /* 0x000fca00000006ff */
[----:B0-----:R-:W-:-:S06]  /*15a0*/  VIADD R4, R210, 0x7f ;  /* 0x0000007fd2047836 */ /* 0x001fcc0000000000 */
[----:B------:R-:W0:Y:S08]  /*15b0*/  @P1 LDC R11, c[0x0][0x44c] ;  /* 0x00011300ff0b1b82 */ /* 0x000e300000000800 */
[----:B------:R-:W1:Y:S01]  /*15c0*/  @P1 LDC R5, c[0x0][0x450] ;  /* 0x00011400ff051b82 */ /* 0x000e620000000800 */
[----:B--2---:R-:W-:Y:S02]  /*15d0*/  @P0 IMAD.IADD R24, R9, 0x1, -R0 ;  /* 0x0000000109180824 */ /* 0x004fe400078e0a00 */
[----:B0-----:R-:W-:-:S04]  /*15e0*/  @P1 IMAD.HI.U32 R0, R4, R11, RZ ;  /* 0x0000000b04001227 */ /* 0x001fc800078e00ff */
[----:B------:R-:W-:Y:S01]  /*15f0*/  IMAD.IADD R213, R8, 0x1, R24 ;  /* 0x0000000108d57824 */ /* 0x000fe200078e0218 */
[----:B-1----:R-:W-:-:S03]  /*1600*/  @P1 SHF.R.U32.HI R4, RZ, R5, R0 ;  /* 0x00000005ff041219 */ /* 0x002fc60000011600 */
        /* <DEDUP_REMOVED lines=8> */
[----:B------:R-:W-:Y:S01]  /*1690*/  LEA.HI.SX32 R5, R4, R5, 0x1c ;  /* 0x0000000504057211 */ /* 0x000fe200078fe2ff */
[----:B------:R-:W-:-:S03]  /*16a0*/  IMAD.MOV R4, RZ, RZ, -R8 ;  /* 0x000000ffff047224 */ /* 0x000fc600078e0a08 */
[----:B------:R-:W-:Y:S02]  /*16b0*/  VIMNMX R5, R216, R5, PT ;  /* 0x00000005d8057248 */ /* 0x000fe40003fe0100 */
[----:B------:R-:W-:-:S03]  /*16c0*/  VIMNMX R4, RZ, R4, !PT ;  /* 0x00000004ff047248 */ /* 0x000fc60007fe0100 */
        /* <DEDUP_REMOVED lines=33> */
.L_x_13930:
[----:B------:R-:W-:Y:S05]  /*18e0*/  BSYNC B6 ;  /* 0x0000000000067941 */ /* 0x000fea0003800000 */
.L_x_13929:
        /* <DEDUP_REMOVED lines=20> */
.L_x_13932:
[----:B------:R-:W-:Y:S05]  /*1a30*/  BSYNC B6 ;  /* 0x0000000000067941 */ /* 0x000fea0003800000 */
.L_x_13931:
        /* <DEDUP_REMOVED lines=8> */
[C---:B------:R-:W-:Y:S02]  /*1ac0*/  VIADD R62, R16.reuse, 0x20 ;  /* 0x00000020103e7836 */ /* 0x040fe40000000000 */
[----:B------:R-:W-:Y:S01]  /*1ad0*/  VIADD R63, R16, 0x40 ;  /* 0x00000040103f7836 */ /* 0x000fe20000000000 */
[----:B------:R-:W2:Y:S07]  /*1ae0*/  LDC.64 R14, c[0x0][0x408] ;  /* 0x00010200ff0e7b82 */ /* 0x000eae0000000a00 */
[----:B------:R-:W-:Y:S01]  /*1af0*/  @P0 IADD3 R4, P1, R228, UR4, RZ ;  /* 0x00000004e4040c10 */ /* 0x000fe2000ff3e0ff */
[----:B------:R-:W-:Y:S01]  /*1b00*/  VIADD R64, R16, 0x60 ;  /* 0x0000006010407836 */ /* 0x000fe20000000000 */
[----:B------:R-:W3:Y:S02]  /*1b10*/  LDC.64 R36, c[0x0][0x3f8] ;  /* 0x0000fe00ff247b82 */ /* 0x000ee40000000a00 */
[----:B------:R-:W-:Y:S01]  /*1b20*/  @P0 IADD3.X R5, R229, UR5, RZ, P1, !PT ;  /* 0x00000005e5050c10 */ /* 0x000fe20008ffe4ff */
[----:B------:R-:W-:-:S04]  /*1b30*/  ULDC.64 UR4, c[0x0][0x308] ;  /* 0x0000c20000047ab9 */ /* 0x000fc80000000a00 */
[----:B------:R4:W4:Y:S01]  /*1b40*/  @P0 LDG.E R31, desc[UR40][R4.64] ;  /* 0x00000028041f0981 */ /* 0x000922000c1e1900 */
[----:B------:R-:W-:Y:S01]  /*1b50*/  SHF.R.S32.HI R42, RZ, 0x1f, R61 ;  /* 0x0000001fff2a7819 */ /* 0x000fe2000001143d */
[-C--:B-1----:R-:W-:Y:S01]  /*1b60*/  IMAD.WIDE.U32 R6, R61, R8.reuse, RZ ;  /* 0x000000083d067225 */ /* 0x082fe200078e00ff */
[----:B------:R-:W-:Y:S01]  /*1b70*/  ISETP.NE.U32.AND P0, PT, RZ, UR6, PT ;  /* 0x00000006ff007c0c */ /* 0x000fe2000bf05070 */
[----:B------:R-:W1:Y:S01]  /*1b80*/  LDC R43, c[0x0][0x3f4] ;  /* 0x0000fd00ff2b7b82 */ /* 0x000e620000000800 */
        /* <DEDUP_REMOVED lines=8> */
[----:B------:R-:W-:Y:S01]  /*1c10*/  SHF.L.U64.HI R67, R8, 0x6, R9 ;  /* 0x0000000608437819 */ /* 0x000fe20000010209 */
[----:B------:R-:W-:Y:S01]  /*1c20*/  IMAD.IADD R7, R7, 0x1, R3 ;  /* 0x0000000107077824 */ /* 0x000fe200078e0203 */
[----:B--2---:R-:W-:Y:S01]  /*1c30*/  SHF.L.U64.HI R69, R14, 0x6, R15 ;  /* 0x000000060e457819 */ /* 0x004fe2000001020f */
[----:B------:R-:W-:Y:S01]  /*1c40*/  IMAD R3, R11, UR4, RZ ;  /* 0x000000040b037c24 */ /* 0x000fe2000f8e02ff */
[----:B---3--:R-:W-:Y:S01]  /*1c50*/  SHF.L.U64.HI R72, R36, 0x6, R37 ;  /* 0x0000000624487819 */ /* 0x008fe20000010225 */
[----:B----4-:R-:W-:Y:S01]  /*1c60*/  IMAD.WIDE.U32 R4, R94, UR4, R6 ;  /* 0x000000045e047c25 */ /* 0x010fe2000f8e0006 */
[----:B------:R-:W-:-:S03]  /*1c70*/  SHF.R.S32.HI R75, RZ, 0x1f, R231 ;  /* 0x0000001fff4b7819 */ /* 0x000fc600000114e7 */
[----:B------:R-:W-:Y:S01]  /*1c80*/  IMAD R3, R94, UR5, R3 ;  /* 0x000000055e037c24 */ /* 0x000fe2000f8e0203 */
[----:B------:R-:W-:Y:S01]  /*1c90*/  ULDC.64 UR4, c[0x0][0x310] ;  /* 0x0000c40000047ab9 */ /* 0x000fe20000000a00 */
[----:B------:R-:W-:-:S04]  /*1ca0*/  IMAD.WIDE.U32 R6, R22, R8, R16 ;  /* 0x0000000816067225 */ /* 0x000fc800078e0010 */
[----:B------:R-:W-:Y:S02]  /*1cb0*/  IMAD.IADD R5, R5, 0x1, R3 ;  /* 0x0000000105057824 */ /* 0x000fe400078e0203 */
[C---:B------:R-:W-:Y:S02]  /*1cc0*/  VIADD R65, R16.reuse, 0x80 ;  /* 0x0000008010417836 */ /* 0x040fe40000000000 */
[C---:B------:R-:W-:Y:S02]  /*1cd0*/  VIADD R66, R16.reuse, 0xa0 ;  /* 0x000000a010427836 */ /* 0x040fe40000000000 */
[----:B------:R-:W-:Y:S02]  /*1ce0*/  VIADD R30, R16, 0xe0 ;  /* 0x000000e0101e7836 */ /* 0x000fe40000000000 */
[----:B------:R-:W-:Y:S02]  /*1cf0*/  IMAD.SHL.U32 R71, R234, 0x40, RZ ;  /* 0x00000040ea477824 */ /* 0x000fe400078e00ff */
[----:B------:R-:W-:-:S02]  /*1d00*/  IMAD.MOV.U32 R77, RZ, RZ, 0x20 ;  /* 0x00000020ff4d7424 */ /* 0x000fc400078e00ff */
[----:B------:R-:W-:Y:S01]  /*1d10*/  VIADD R76, R44, 0x8 ;  /* 0x000000082c4c7836 */ /* 0x000fe20000000000 */
[----:B------:R-:W-:Y:S01]  /*1d20*/  LOP3.LUT R71, R71, 0x1c0, RZ, 0xc0, !PT ;  /* 0x000001c047477812 */ /* 0x000fe200078ec0ff */
[----:B------:R-:W-:Y:S01]  /*1d30*/  IMAD.SHL.U32 R68, R8, 0x40, RZ ;  /* 0x0000004008447824 */ /* 0x000fe200078e00ff */
[----:B------:R-:W-:Y:S01]  /*1d40*/  SHF.R.U32.HI R44, RZ, 0x3, R212 ;  /* 0x00000003ff2c7819 */ /* 0x000fe200000116d4 */
[----:B------:R-:W-:Y:S01]  /*1d50*/  IMAD R81, R15, 0x60, RZ ;  /* 0x000000600f517824 */ /* 0x000fe200078e02ff */
[----:B------:R-:W-:Y:S01]  /*1d60*/  SHF.R.U32.HI R74, RZ, 0x3, R71 ;  /* 0x00000003ff4a7819 */ /* 0x000fe20000011647 */
[----:B------:R-:W-:Y:S02]  /*1d70*/  IMAD.SHL.U32 R70, R14, 0x40, RZ ;  /* 0x000000400e467824 */ /* 0x000fe400078e00ff */
[----:B------:R-:W-:Y:S02]  /*1d80*/  IMAD.SHL.U32 R73, R36, 0x40, RZ ;  /* 0x0000004024497824 */ /* 0x000fe400078e00ff */
[----:B-1----:R-:W-:Y:S01]  /*1d90*/  IMAD.SHL.U32 R78, R43, 0x2, RZ ;  /* 0x000000022b4e7824 */ /* 0x002fe200078e00ff */
[----:B------:R-:W-:-:S02]  /*1da0*/  SHF.R.S32.HI R0, RZ, 0x1f, R31 ;  /* 0x0000001fff007819 */ /* 0x000fc4000001141f */
[----:B------:R-:W-:Y:S02]  /*1db0*/  SEL R21, R31, RZ, !P0 ;  /* 0x000000ff1f157207 */ /* 0x000fe40004000000 */
[----:B------:R-:W-:-:S03]  /*1dc0*/  SEL R20, R0, RZ, !P0 ;  /* 0x000000ff00147207 */ /* 0x000fc60004000000 */
[----:B------:R-:W-:-:S04]  /*1dd0*/  IMAD.WIDE.U32 R4, R21, UR4, R4 ;  /* 0x0000000415047c25 */ /* 0x000fc8000f8e0004 */
[----:B------:R-:W-:Y:S01]  /*1de0*/  IMAD R0, R20, UR4, RZ ;  /* 0x0000000414007c24 */ /* 0x000fe2000f8e02ff */
[----:B------:R-:W-:-:S03]  /*1df0*/  IADD3 R39, P0, R4, R6, RZ ;  /* 0x0000000604277210 */ /* 0x000fc60007f1e0ff */
[----:B------:R-:W-:Y:S01]  /*1e00*/  IMAD R3, R21, UR5, R0 ;  /* 0x0000000515037c24 */ /* 0x000fe2000f8e0200 */
[----:B------:R-:W-:Y:S05]  /*1e10*/  @!P6 WARPSYNC.ALL ;  /* 0x000000000000e948 */ /* 0x000fea0003800000 */
[----:B------:R-:W-:Y:S01]  /*1e20*/  ULDC UR4, c[0x0][0x320] ;  /* 0x0000c80000047ab9 */ /* 0x000fe20000000800 */
[----:B------:R-:W-:Y:S01]  /*1e30*/  IMAD R0, R22, R9, R10 ;  /* 0x0000000916007224 */ /* 0x000fe200078e020a */
[----:B------:R-:W-:Y:S01]  /*1e40*/  @!P6 BAR.SYNC.DEFER_BLOCKING 0x9, 0x100 ;  /* 0x024400000000eb1d */ /* 0x000fe20000010000 */
[----:B------:R-:W-:Y:S01]  /*1e50*/  IMAD.IADD R3, R5, 0x1, R3 ;  /* 0x0000000105037824 */ /* 0x000fe200078e0203 */
[----:B------:R-:W-:-:S02]  /*1e60*/  ISETP.GE.AND P1, PT, R62, UR4, PT ;  /* 0x000000043e007c0c */ /* 0x000fc4000bf26270 */
[----:B------:R-:W-:Y:S02]  /*1e70*/  ISETP.GE.AND P2, PT, R12, UR4, PT ;  /* 0x000000040c007c0c */ /* 0x000fe4000bf46270 */
        /* <DEDUP_REMOVED lines=25> */
[----:B------:R-:W-:Y:S01]  /*2010*/  IMAD R30, R233, R36, RZ ;  /* 0x00000024e91e7224 */ /* 0x000fe200078e02ff */
[----:B------:R-:W-:Y:S01]  /*2020*/  ISETP.GE.AND P0, PT, R16, R43, PT ;  /* 0x0000002b1000720c */ /* 0x000fe20003f06270 */
[----:B------:R-:W-:Y:S01]  /*2030*/  IMAD R93, R21, UR5, R12 ;  /* 0x00000005155d7c24 */ /* 0x000fe2000f8e020c */
[----:B------:R-:W-:Y:S01]  /*2040*/  LOP3.LUT R95, R11, R10, RZ, 0xfc, !PT ;  /* 0x0000000a0b5f7212 */ /* 0x000fe200078efcff */
[-C--:B------:R-:W-:Y:S01]  /*2050*/  IMAD R10, R233, R14.reuse, RZ ;  /* 0x0000000ee90a7224 */ /* 0x080fe200078e02ff */
[----:B------:R-:W-:Y:S01]  /*2060*/  SEL R35, R43, RZ, P0 ;  /* 0x000000ff2b237207 */ /* 0x000fe20000000000 */
[----:B------:R-:W-:Y:S01]  /*2070*/  IMAD.WIDE.U32 R6, R21, UR4, R6 ;  /* 0x0000000415067c25 */ /* 0x000fe2000f8e0006 */
[----:B------:R-:W-:Y:S01]  /*2080*/  LOP3.LUT P1, RZ, R234, 0x4, RZ, 0xc0, !PT ;  /* 0x00000004eaff7812 */ /* 0x000fe2000782c0ff */
[----:B------:R-:W-:Y:S01]  /*2090*/  ULDC UR4, c[0x0][0x2f4] ;  /* 0x0000bd0000047ab9 */ /* 0x000fe20000000800 */
[C---:B------:R-:W-:Y:S01]  /*20a0*/  IADD3 R60, P2, R22.reuse, R61, RZ ;  /* 0x0000003d163c7210 */ /* 0x040fe20007f5e0ff */
[C---:B------:R-:W-:Y:S01]  /*20b0*/  IMAD R33, R22.reuse, R15, R10 ;  /* 0x0000000f16217224 */ /* 0x040fe200078e020a */
[----:B------:R-:W-:Y:S01]  /*20c0*/  SEL R77, R77, 0xffffffe0, !P1 ;  /* 0xffffffe04d4d7807 */ /* 0x000fe20004800000 */
[----:B------:R-:W-:Y:S01]  /*20d0*/  IMAD.WIDE.U32 R12, R22, R14, R204 ;  /* 0x0000000e160c7225 */ /* 0x000fe200078e00cc */
[----:B------:R-:W-:-:S02]  /*20e0*/  SEL R94, RZ, 0xffffff80, P3 ;  /* 0xffffff80ff5e7807 */ /* 0x000fc40001800000 */
[----:B------:R-:W-:Y:S01]  /*20f0*/  ISETP.GE.AND P1, PT, R16, UR4, PT ;  /* 0x0000000410007c0c */ /* 0x000fe2000bf26270 */
[C---:B------:R-:W-:Y:S01]  /*2100*/  IMAD.WIDE.U32 R20, R22.reuse, R14, R16 ;  /* 0x0000000e16147225 */ /* 0x040fe200078e0010 */
[C---:B------:R-:W-:Y:S02]  /*2110*/  LOP3.LUT R94, R95.reuse, 0x80, R94, 0xc8, !PT ;  /* 0x000000805f5e7812 */ /* 0x040fe400078ec85e */
[----:B------:R-:W-:Y:S01]  /*2120*/  LOP3.LUT R95, R95, 0x40, RZ, 0xc0, !PT ;  /* 0x000000405f5f7812 */ /* 0x000fe200078ec0ff */
[----:B------:R-:W-:Y:S01]  /*2130*/  IMAD.WIDE.U32 R10, R22, R36, R204 ;  /* 0x00000024160a7225 */ /* 0x000fe200078e00cc */
[----:B------:R-:W-:-:S03]  /*2140*/  MOV R32, R20 ;  /* 0x0000001400207202 */ /* 0x000fc60000000f00 */
[----:B------:R-:W-:Y:S02]  /*2150*/  IMAD R41, R22, R37, R30 ;  /* 0x0000002516297224 */ /* 0x000fe400078e021e */
[----:B------:R-:W-:Y:S02]  /*2160*/  IMAD.IADD R13, R13, 0x1, R33 ;  /* 0x000000010d0d7824 */ /* 0x000fe400078e0221 */
[----:B------:R-:W-:Y:S02]  /*2170*/  IMAD.IADD R33, R33, 0x1, R21 ;  /* 0x0000000121217824 */ /* 0x000fe400078e0215 */
[----:B------:R-:W-:Y:S01]  /*2180*/  IMAD.IADD R21, R11, 0x1, R41 ;  /* 0x000000010b157824 */ /* 0x000fe200078e0229 */
[----:B-----5:R-:W-:Y:S01]  /*2190*/  SHF.R.S32.HI R11, RZ, 0x1f, R38 ;  /* 0x0000001fff0b7819 */ /* 0x020fe20000011426 */
[----:B------:R-:W-:Y:S02]  /*21a0*/  IMAD.MOV.U32 R20, RZ, RZ, R10 ;  /* 0x000000ffff147224 */ /* 0x000fe400078e000a */
[----:B------:R-:W-:-:S02]  /*21b0*/  IMAD.IADD R35, R16, 0x1, R35 ;  /* 0x0000000110237824 */ /* 0x000fc400078e0223 */
[C---:B------:R-:W-:Y:S02]  /*21c0*/  IMAD R10, R11.reuse, R14, RZ ;  /* 0x0000000e0b0a7224 */ /* 0x040fe400078e02ff */
[----:B------:R-:W-:Y:S01]  /*21d0*/  IMAD R40, R11, R36, RZ ;  /* 0x000000240b287224 */ /* 0x000fe200078e02ff */
[----:B------:R-:W-:Y:S01]  /*21e0*/  SHF.R.S32.HI R34, RZ, 0x1f, R35 ;  /* 0x0000001fff227819 */ /* 0x000fe20000011423 */
[C---:B------:R-:W-:Y:S02]  /*21f0*/  IMAD R85, R38.reuse, R15, R10 ;  /* 0x0000000f26557224 */ /* 0x040fe400078e020a */
[----:B------:R-:W-:Y:S01]  /*2200*/  IMAD.WIDE.U32 R10, R38, R14, R12 ;  /* 0x0000000e260a7225 */ /* 0x000fe200078e000c */
[----:B------:R-:W-:-:S03]  /*2210*/  LEA.HI R34, R34, R35, RZ, 0x3 ;  /* 0x0000002322227211 */ /* 0x000fc600078f18ff */
[----:B------:R-:W-:Y:S01]  /*2220*/  IMAD.WIDE.U32 R12, R38, R14, R32 ;  /* 0x0000000e260c7225 */ /* 0x000fe200078e0020 */
[----:B------:R-:W-:Y:S02]  /*2230*/  LOP3.LUT R33, R71, 0x18, R16, 0xf8, !PT ;  /* 0x0000001847217812 */ /* 0x000fe400078ef810 */
[----:B------:R-:W-:Y:S01]  /*2240*/  LOP3.LUT R32, R212, 0x38, R34, 0xf8, !PT ;  /* 0x00000038d4207812 */ /* 0x000fe200078ef822 */
[----:B------:R-:W-:Y:S01]  /*2250*/  IMAD.WIDE.U32 R30, R22, R36, R16 ;  /* 0x00000024161e7225 */ /* 0x000fe200078e0010 */
[----:B------:R-:W-:Y:S02]  /*2260*/  LOP3.LUT R33, R33, R74, RZ, 0x3c, !PT ;  /* 0x0000004a21217212 */ /* 0x000fe400078e3cff */
[----:B------:R-:W-:Y:S01]  /*2270*/  LOP3.LUT R32, R32, R44, RZ, 0x3c, !PT ;  /* 0x0000002c20207212 */ /* 0x000fe200078e3cff */
[----:B------:R-:W-:Y:S01]  /*2280*/  IMAD.IADD R31, R41, 0x1, R31 ;  /* 0x00000001291f7824 */ /* 0x000fe200078e021f */
[----:B------:R-:W-:Y:S01]  /*2290*/  LOP3.LUT R89, R34, 0xfffffff8, RZ, 0xc0, !PT ;  /* 0xfffffff822597812 */ /* 0x000fe200078ec0ff */
[----:B------:R-:W-:Y:S01]  /*22a0*/  IMAD R79, R214, 0x200, R33 ;  /* 0x00000200d64f7824 */ /* 0x000fe200078e0221 */
[--C-:B------:R-:W-:Y:S01]  /*22b0*/  LOP3.LUT R33, R71, 0x38, R34.reuse, 0xf8, !PT ;  /* 0x0000003847217812 */ /* 0x100fe200078ef822 */
[----:B------:R-:W-:Y:S01]  /*22c0*/  IMAD R35, R9, 0x60, RZ ;  /* 0x0000006009237824 */ /* 0x000fe200078e02ff */
[----:B------:R-:W-:Y:S01]  /*22d0*/  SHF.R.S32.HI R88, RZ, 0x3, R34 ;  /* 0x00000003ff587819 */ /* 0x000fe20000011422 */
[C---:B------:R-:W-:Y:S01]  /*22e0*/  IMAD R87, R38.reuse, R37, R40 ;  /* 0x0000002526577224 */ /* 0x040fe200078e0228 */
[----:B------:R-:W-:Y:S01]  /*22f0*/  LOP3.LUT R33, R33, R74, RZ, 0x3c, !PT ;  /* 0x0000004a21217212 */ /* 0x000fe200078e3cff */
[----:B------:R-:W-:Y:S01]  /*2300*/  IMAD R41, R37, 0x60, RZ ;  /* 0x0000006025297824 */ /* 0x000fe200078e02ff */
[----:B------:R-:W-:Y:S01]  /*2310*/  SHF.R.S32.HI R90, RZ, 0x1f, R89 ;  /* 0x0000001fff5a7819 */ /* 0x000fe20000011459 */
[----:B------:R-:W-:-:S04]  /*2320*/  IMAD.WIDE.U32 R20, R38, R36, R20 ;  /* 0x0000002426147225 */ /* 0x000fc800078e0014 */
        /* <DEDUP_REMOVED lines=17> */
.L_x_13980:
        /* <DEDUP_REMOVED lines=11> */
[----:B------:R-:W-:-:S04]  /*24f0*/  IADD3 R27, P3, P4, R39, R100, R68 ;  /* 0x00000064271b7210 */ /* 0x000fc80007c7e044 */
[----:B------:R-:W-:Y:S02]  /*2500*/  IADD3.X R32, R0, R105, R67, P3, P4 ;  /* 0x0000006900207210 */ /* 0x000fe40001fe8443 */
[----:B0-----:R-:W-:Y:S02]  /*2510*/  LEA R44, P3, R27, R98, 0x1 ;  /* 0x000000621b2c7211 */ /* 0x001fe400078608ff */
[----:B------:R-:W-:Y:S02]  /*2520*/  IADD3.X R34, R105, R0, RZ, P5, !PT ;  /* 0x0000000069227210 */ /* 0x000fe40002ffe4ff */
[-C--:B------:R-:W-:Y:S01]  /*2530*/  LEA.HI.X R45, R27, R99.reuse, R32, 0x1, P3 ;  /* 0x000000631b2d7211 */ /* 0x080fe200018f0c20 */
[C---:B------:R-:W-:Y:S01]  /*2540*/  IMAD R27, R2.reuse, 0x1800, R79 ;  /* 0x00001800021b7824 */ /* 0x040fe200078e024f */
[----:B-1----:R-:W-:Y:S02]  /*2550*/  ISETP.GE.AND P3, PT, R103, 0x1, PT ;  /* 0x000000016700780c */ /* 0x002fe40003f66270 */
[----:B------:R-:W-:Y:S01]  /*2560*/  LEA R46, P5, R33, R98, 0x1 ;  /* 0x00000062212e7211 */ /* 0x000fe200078a08ff */
[----:B------:R-:W-:Y:S01]  /*2570*/  IMAD R104, R27, 0x2, R26 ;  /* 0x000000021b687824 */ /* 0x000fe200078e021a */
[----:B------:R-:W-:Y:S01]  /*2580*/  ISETP.GT.AND P4, PT, R49, R28, PT ;  /* 0x0000001c3100720c */ /* 0x000fe20003f84270 */
[----:B------:R-:W-:Y:S01]  /*2590*/  IMAD.MOV.U32 R27, RZ, RZ, R49 ;  /* 0x000000ffff1b7224 */ /* 0x000fe200078e0031 */
[----:B------:R-:W-:Y:S01]  /*25a0*/  LEA.HI.X R47, R33, R99, R34, 0x1, P5 ;  /* 0x00000063212f7211 */ /* 0x000fe200028f0c22 */
[----:B------:R-:W-:Y:S01]  /*25b0*/  IMAD R33, R2, 0x1800, R83 ;  /* 0x0000180002217824 */ /* 0x000fe200078e0253 */
[----:B------:R-:W-:-:S03]  /*25c0*/  P2R R97, PR, RZ, 0x10 ;  /* 0x00000010ff617803 */ /* 0x000fc60000000000 */
[----:B------:R-:W-:Y:S02]  /*25d0*/  IMAD R102, R33, 0x2, R26 ;  /* 0x0000000221667824 */ /* 0x000fe400078e021a */
        /* <DEDUP_REMOVED lines=42> */
.L_x_13937:
[----:B------:R-:W-:Y:S05]  /*2880*/  BSYNC B1 ;  /* 0x0000000000017941 */ /* 0x000fea0003800000 */
.L_x_13936:
        /* <DEDUP_REMOVED lines=28> */
.L_x_13939:
[----:B------:R-:W-:Y:S05]  /*2a50*/  BSYNC B1 ;  /* 0x0000000000017941 */ /* 0x000fea0003800000 */
.L_x_13938:
        /* <DEDUP_REMOVED lines=27> */
.L_x_13940:
[----:B------:R-:W-:Y:S01]  /*2c10*/  LEA R96, R2, R18, 0x3 ;  /* 0x0000001202607211 */ /* 0x000fe200078e18ff */
[----:B------:R-:W-:Y:S01]  /*2c20*/  BSSY B1, `(.L_x_13941) ;  /* 0x0000004000017945 */ /* 0x000fe20003800000 */
[----:B------:R-:W-:-:S04]  /*2c30*/  SHF.L.U32 R107, R206, 0x1f, RZ ;  /* 0x0000001fce6b7819 */ /* 0x000fc800000006ff */
[----:B------:R-:W0:Y:S02]  /*2c40*/  SYNCS.PHASECHK.TRANS64.TRYWAIT P6, [R96+URZ+0x22890], R107 ;  /* 0x0228906b600075a7 */ /* 0x000e2400080c017f */
[----:B0-----:R-:W-:Y:S05]  /*2c50*/  @!P6 BRA `(.L_x_13942) ;  /* 0x0000017400f0e947 */ /* 0x001fea0003800000 */
.L_x_14232:
[----:B------:R-:W-:Y:S05]  /*2c60*/  BSYNC B1 ;  /* 0x0000000000017941 */ /* 0x000fea0003800000 */
.L_x_13941:
        /* <DEDUP_REMOVED lines=49> */
.L_x_13948:
[----:B------:R-:W-:Y:S05]  /*2f80*/  BSYNC B3 ;  /* 0x0000000000037941 */ /* 0x000fea0003800000 */
.L_x_13947:
[----:B--2---:R1:W-:Y:S02]  /*2f90*/  STG.E.128 desc[UR40][R46.64], R32 ;  /* 0x000000202e007986 */ /* 0x0043e4000c101d28 */
.L_x_13946:
[----:B------:R-:W-:Y:S05]  /*2fa0*/  BSYNC B2 ;  /* 0x0000000000027941 */ /* 0x000fea0003800000 */
.L_x_13945:
        /* <DEDUP_REMOVED lines=46> */
.L_x_13950:
[----:B------:R-:W-:Y:S05]  /*3290*/  BSYNC B2 ;  /* 0x0000000000027941 */ /* 0x000fea0003800000 */
.L_x_13949:
[----:B--2---:R2:W-:Y:S02]  /*32a0*/  STG.E.128 desc[UR40][R46.64+0x40], R32 ;  /* 0x000040202e007986 */ /* 0x0045e4000c101d28 */
.L_x_13944:
[----:B------:R-:W-:Y:S05]  /*32b0*/  BSYNC B1 ;  /* 0x0000000000017941 */ /* 0x000fea0003800000 */
.L_x_13943:
        /* <DEDUP_REMOVED lines=14> */
[----:B------:R-:W-:Y:S02]  /*33a0*/  HADD2.F32 R47, -RZ, R35.H1_H1 ;  /* 0x30000023ff2f7230 */ /* 0x000fe40000004100 */
[----:B------:R-:W-:Y:S02]  /*33b0*/  HADD2.F32 R49, -RZ, R49.H0_H0 ;  /* 0x20000031ff317230 */ /* 0x000fe40000004100 */
[----:B------:R-:W-:-:S02]  /*33c0*/  HADD2.F32 R52, -RZ, R52.H0_H0 ;  /* 0x20000034ff347230 */ /* 0x000fc40000004100 */
[----:B------:R-:W-:Y:S02]  /*33d0*/  HADD2.F32 R48, -RZ, R48.H0_H0 ;  /* 0x20000030ff307230 */ /* 0x000fe40000004100 */
[CC--:B------:R-:W-:Y:S01]  /*33e0*/  FMUL.FTZ R54, R34.reuse, R49.reuse ;  /* 0x0000003122367220 */ /* 0x0c0fe20000410000 */
[----:B------:R-:W-:Y:S02]  /*33f0*/  HADD2.F32 R35, -RZ, R35.H0_H0 ;  /* 0x20000023ff237230 */ /* 0x000fe40000004100 */
[----:B------:R-:W-:Y:S01]  /*3400*/  FMUL.FTZ R49, R33, R49 ;  /* 0x0000003121317220 */ /* 0x000fe20000410000 */
[----:B------:R-:W-:Y:S02]  /*3410*/  HADD2.F32 R50, -RZ, R53.H0_H0 ;  /* 0x20000035ff327230 */ /* 0x000fe40000004100 */
[----:B------:R-:W-:Y:S01]  /*3420*/  FMUL.FTZ R56, R47, R52 ;  /* 0x000000342f387220 */ /* 0x000fe20000410000 */
[----:B------:R-:W-:Y:S01]  /*3430*/  FFMA.FTZ R54, R33, R48, -R54 ;  /* 0x0000003021367223 */ /* 0x000fe20000010836 */
[C---:B------:R-:W-:Y:S01]  /*3440*/  FMUL.FTZ R52, R35.reuse, R52 ;  /* 0x0000003423347220 */ /* 0x040fe20000410000 */
[----:B------:R-:W-:Y:S01]  /*3450*/  FFMA.FTZ R53, R34, R48, R49 ;  /* 0x0000003022357223 */ /* 0x000fe20000010031 */
[----:B------:R-:W-:Y:S01]  /*3460*/  FFMA.FTZ R56, R35, R50, -R56 ;  /* 0x0000003223387223 */ /* 0x000fe20000010838 */
[----:B------:R-:W-:-:S02]  /*3470*/  HADD2.F32 R35, -RZ, R101.H1_H1 ;  /* 0x30000065ff237230 */ /* 0x000fc40000004100 */
[----:B------:R-:W-:Y:S01]  /*3480*/  FFMA.FTZ R57, R47, R50, R52 ;  /* 0x000000322f397223 */ /* 0x000fe20000010034 */
[----:B------:R-:W-:Y:S02]  /*3490*/  HADD2.F32 R49, -RZ, R100.H1_H1 ;  /* 0x30000064ff317230 */ /* 0x000fe40000004100 */
[----:B------:R-:W-:Y:S02]  /*34a0*/  HADD2.F32 R33, -RZ, R32.H1_H1 ;  /* 0x30000020ff217230 */ /* 0x000fe40000004100 */
[----:B------:R-:W-:Y:S02]  /*34b0*/  HADD2.F32 R34, -RZ, R46.H1_H1 ;  /* 0x3000002eff227230 */ /* 0x000fe40000004100 */
[----:B------:R-:W-:Y:S02]  /*34c0*/  HADD2.F32 R101, -RZ, R101.H0_H0 ;  /* 0x20000065ff657230 */ /* 0x000fe40000004100 */
[----:B------:R-:W-:Y:S02]  /*34d0*/  HADD2.F32 R32, -RZ, R32.H0_H0 ;  /* 0x20000020ff207230 */ /* 0x000fe40000004100 */
[----:B------:R-:W-:Y:S01]  /*34e0*/  FMUL.FTZ R55, R34, R49 ;  /* 0x0000003122377220 */ /* 0x000fe20000410000 */
[----:B------:R-:W-:-:S02]  /*34f0*/  HADD2.F32 R46, -RZ, R46.H0_H0 ;  /* 0x2000002eff2e7230 */ /* 0x000fc40000004100 */
        /* <DEDUP_REMOVED lines=12> */
.L_x_13955:
[----:B------:R-:W-:Y:S05]  /*35c0*/  BSYNC B2 ;  /* 0x0000000000027941 */ /* 0x000fea0003800000 */
.L_x_13954:
[----:B--2---:R3:W-:Y:S02]  /*35d0*/  STG.E.128 desc[UR40][R44.64], R32 ;  /* 0x000000202c007986 */ /* 0x0047e4000c101d28 */
.L_x_13953:
[----:B------:R-:W-:Y:S05]  /*35e0*/  BSYNC B1 ;  /* 0x0000000000017941 */ /* 0x000fea0003800000 */
.L_x_13952:
        /* <DEDUP_REMOVED lines=46> */
.L_x_13957:
[----:B------:R-:W-:Y:S05]  /*38d0*/  BSYNC B1 ;  /* 0x0000000000017941 */ /* 0x000fea0003800000 */
.L_x_13956:
[----:B--2---:R1:W-:Y:S01]  /*38e0*/  STG.E.128 desc[UR40][R44.64+0x40], R32 ;  /* 0x000040202c007986 */ /* 0x0043e2000c101d28 */
[----:B------:R-:W-:Y:S05]  /*38f0*/  BRA `(.L_x_13951) ;  /* 0x0000001400787947 */ /* 0x000fea0003800000 */
.L_x_13935:
        /* <DEDUP_REMOVED lines=61> */
[----:B------:R-:W-:Y:S02]  /*3cd0*/  IMAD.MOV.U32 R53, RZ, RZ, R51 ;  /* 0x000000ffff357224 */ /* 0x000fe400078e0033 */
[----:B------:R-:W-:Y:S02]  /*3ce0*/  IMAD.MOV.U32 R54, RZ, RZ, R48 ;  /* 0x000000ffff367224 */ /* 0x000fe400078e0030 */
[----:B------:R-:W-:Y:S01]  /*3cf0*/  IMAD.MOV.U32 R55, RZ, RZ, R49 ;  /* 0x000000ffff377224 */ /* 0x000fe200078e0031 */
[----:B------:R-:W-:-:S04]  /*3d00*/  PRMT R116, R52, 0x5410, R53 ;  /* 0x0000541034747816 */ /* 0x000fc80000000035 */
[----:B------:R-:W-:Y:S01]  /*3d10*/  PRMT R117, R54, 0x5410, R55 ;  /* 0x0000541036757816 */ /* 0x000fe20000000037 */
[----:B------:R-:W-:Y:S06]  /*3d20*/  @!P3 BRA `(.L_x_13958) ;  /* 0x000000000004b947 */ /* 0x000fec0003800000 */
[----:B------:R-:W-:Y:S01]  /*3d30*/  BPT.TRAP 0x1 ;  /* 0x000000040000795c */ /* 0x000fe20000300000 */
.L_x_13958:
[----:B------:R-:W-:Y:S01]  /*3d40*/  IMAD R96, R2, 0x8, R18 ;  /* 0x0000000802607824 */ /* 0x000fe200078e0212 */
[----:B------:R-:W-:Y:S01]  /*3d50*/  SHF.L.U32 R107, R206, 0x1f, RZ ;  /* 0x0000001fce6b7819 */ /* 0x000fe200000006ff */
[----:B------:R-:W0:Y:S01]  /*3d60*/  LDC R109, c[0x0][0x2f4] ;  /* 0x0000bd00ff6d7b82 */ /* 0x000e220000000800 */
[----:B------:R-:W-:Y:S01]  /*3d70*/  BSSY B1, `(.L_x_13959) ;  /* 0x0000006000017945 */ /* 0x000fe20003800000 */
[----:B------:R-:W-:Y:S01]  /*3d80*/  MOV R101, R105 ;  /* 0x0000006900657202 */ /* 0x000fe20000000f00 */
[----:B------:R-:W1:Y:S05]  /*3d90*/  SYNCS.PHASECHK.TRANS64.TRYWAIT P5, [R96+URZ+0x22890], R107 ;  /* 0x0228906b600075a7 */ /* 0x000e6a00080a017f */
[----:B------:R-:W2:Y:S01]  /*3da0*/  LDC.64 R102, c[0x0][0x300] ;  /* 0x0000c000ff667b82 */ /* 0x000ea20000000a00 */
[----:B0-----:R-:W-:Y:S01]  /*3db0*/  IMAD.IADD R111, R109, 0x1, -R78 ;  /* 0x000000016d6f7824 */ /* 0x001fe200078e0a4e */
[----:B-1----:R-:W-:Y:S06]  /*3dc0*/  @!P5 BRA `(.L_x_13960) ;  /* 0x0000016400a8d947 */ /* 0x002fec0003800000 */
.L_x_14233:
[----:B------:R-:W-:Y:S05]  /*3dd0*/  BSYNC B1 ;  /* 0x0000000000017941 */ /* 0x000fea0003800000 */
.L_x_13959:
        /* <DEDUP_REMOVED lines=28> */
[----:B------:R-:W-:Y:S02]  /*3fa0*/  SHF.R.U64 R129, R32, 0x10, R33 ;  /* 0x0000001020817819 */ /* 0x000fe40000001221 */
[----:B------:R-:W-:Y:S01]  /*3fb0*/  SHF.R.U64 R32, R34, 0x10, R35 ;  /* 0x0000001022207819 */ /* 0x000fe20000001223 */
[--C-:B--2---:R-:W-:Y:S01]  /*3fc0*/  HADD2.F32 R34, -RZ, R57.reuse.H0_H0 ;  /* 0x20000039ff227230 */ /* 0x104fe20000004100 */
[----:B------:R-:W-:Y:S01]  /*3fd0*/  SHF.R.U32.HI R119, RZ, 0x10, R33 ;  /* 0x00000010ff777819 */ /* 0x000fe20000011621 */
[----:B------:R-:W-:Y:S01]  /*3fe0*/  HADD2.F32 R57, -RZ, R57.H1_H1 ;  /* 0x30000039ff397230 */ /* 0x000fe20000004100 */
[----:B------:R-:W-:Y:S01]  /*3ff0*/  SHF.R.U64 R127, R42, 0x10, R43 ;  /* 0x000000102a7f7819 */ /* 0x000fe2000000122b */
[--C-:B-1----:R-:W-:Y:S01]  /*4000*/  HADD2.F32 R33, -RZ, R53.reuse.H0_H0 ;  /* 0x20000035ff217230 */ /* 0x102fe20000004100 */
        /* <DEDUP_REMOVED lines=9> */
[----:B------:R-:W-:Y:S01]  /*40a0*/  FMUL.FTZ R42, R53, R42 ;  /* 0x0000002a352a7220 */ /* 0x000fe20000410000 */
[-C--:B------:R-:W-:Y:S01]  /*40b0*/  FFMA.FTZ R120, R33, R35.reuse, -R120 ;  /* 0x0000002321787223 */ /* 0x080fe20000010878 */
[----:B------:R-:W-:Y:S01]  /*40c0*/  FFMA.FTZ R119, R34, R35, R41 ;  /* 0x0000002322777223 */ /* 0x000fe20000010029 */
[-C--:B------:R-:W-:Y:S01]  /*40d0*/  FFMA.FTZ R121, R53, R40.reuse, -R122 ;  /* 0x0000002835797223 */ /* 0x080fe2000001087a */
        /* <DEDUP_REMOVED lines=32> */
[----:B------:R-:W-:Y:S01]  /*42e0*/  FMUL.FTZ R43, R52, R43 ;  /* 0x0000002b342b7220 */ /* 0x000fe20000410000 */
[-C--:B------:R-:W-:Y:S01]  /*42f0*/  FFMA.FTZ R53, R34, R35.reuse, R53 ;  /* 0x0000002322357223 */ /* 0x080fe20000010035 */
[----:B------:R-:W-:Y:S02]  /*4300*/  FFMA.FTZ R42, R33, R35, -R42 ;  /* 0x00000023212a7223 */ /* 0x000fe4000001082a */
[-C--:B------:R-:W-:Y:S01]  /*4310*/  FFMA.FTZ R56, R56, R41.reuse, R43 ;  /* 0x0000002938387223 */ /* 0x080fe2000001002b */
[----:B------:R-:W-:Y:S02]  /*4320*/  HADD2.F32 R34, -RZ, R58.H0_H0 ;  /* 0x2000003aff227230 */ /* 0x000fe40000004100 */
[----:B------:R-:W-:Y:S01]  /*4330*/  FFMA.FTZ R55, R52, R41, -R55 ;  /* 0x0000002934377223 */ /* 0x000fe20000010837 */
[----:B------:R-:W-:-:S02]  /*4340*/  HADD2.F32 R35, -RZ, R118.H0_H0 ;  /* 0x20000076ff237230 */ /* 0x000fc40000004100 */
[----:B------:R-:W-:Y:S01]  /*4350*/  HADD2.F32 R43, -RZ, R127.H0_H0 ;  /* 0x2000007fff2b7230 */ /* 0x000fe20000004100 */
[----:B------:R-:W-:Y:S01]  /*4360*/  F2FP.F16.F32.PACK_AB R56, R56, R53 ;  /* 0x000000353838723e */ /* 0x000fe200000000ff */
[----:B------:R-:W-:Y:S01]  /*4370*/  HADD2.F32 R33, -RZ, R54.H0_H0 ;  /* 0x20000036ff217230 */ /* 0x000fe20000004100 */
[----:B------:R-:W-:Y:S01]  /*4380*/  F2FP.F16.F32.PACK_AB R52, R55, R42 ;  /* 0x0000002a3734723e */ /* 0x000fe200000000ff */
[----:B------:R-:W-:Y:S02]  /*4390*/  HADD2.F32 R58, -RZ, R58.H1_H1 ;  /* 0x3000003aff3a7230 */ /* 0x000fe40000004100 */
[----:B------:R-:W-:Y:S02]  /*43a0*/  HADD2.F32 R118, -RZ, R118.H1_H1 ;  /* 0x30000076ff767230 */ /* 0x000fe40000004100 */
        /* <DEDUP_REMOVED lines=11> */
[----:B------:R-:W-:-:S03]  /*4460*/  IMAD.MOV.U32 R55, RZ, RZ, R124 ;  /* 0x000000ffff377224 */ /* 0x000fc600078e007c */
[----:B------:R-:W-:Y:S01]  /*4470*/  F2FP.F16.F32.PACK_AB R54, R59, R32 ;  /* 0x000000203b36723e */ /* 0x000fe200000000ff */
[----:B------:R-:W-:Y:S01]  /*4480*/  IMAD.MOV.U32 R59, RZ, RZ, R123 ;  /* 0x000000ffff3b7224 */ /* 0x000fe200078e007b */
[----:B------:R-:W-:Y:S01]  /*4490*/  F2FP.F16.F32.PACK_AB R58, R58, R57 ;  /* 0x000000393a3a723e */ /* 0x000fe200000000ff */
[----:B------:R-:W-:-:S07]  /*44a0*/  IMAD.MOV.U32 R57, RZ, RZ, R119 ;  /* 0x000000ffff397224 */ /* 0x000fce00078e0077 */
.L_x_13964:
[----:B------:R-:W-:Y:S05]  /*44b0*/  BSYNC B2 ;  /* 0x0000000000027941 */ /* 0x000fea0003800000 */
.L_x_13963:
        /* <DEDUP_REMOVED lines=12> */
.L_x_13962:
[----:B------:R-:W-:Y:S05]  /*4580*/  BSYNC B1 ;  /* 0x0000000000017941 */ /* 0x000fea0003800000 */
.L_x_13961:
        /* <DEDUP_REMOVED lines=113> */
.L_x_13966:
[----:B------:R-:W-:Y:S05]  /*4ca0*/  BSYNC B1 ;  /* 0x0000000000017941 */ /* 0x000fea0003800000 */
.L_x_13965:
        /* <DEDUP_REMOVED lines=10> */
.L_x_13934:
[----:B------:R-:W-:-:S13]  /*4d50*/  ISETP.NE.AND P3, PT, R208, 0x3, PT ;  /* 0x00000003d000780c */ /* 0x000fda0003f65270 */
[----:B------:R-:W-:Y:S05]  /*4d60*/  @!P3 BRA `(.L_x_13967) ;  /* 0x000000000004b947 */ /* 0x000fea0003800000 */
[----:B------:R-:W-:Y:S01]  /*4d70*/  BPT.TRAP 0x1 ;  /* 0x000000040000795c */ /* 0x000fe20000300000 */
.L_x_13967:
[----:B------:R-:W-:Y:S01]  /*4d80*/  IMAD R96, R2, 0x8, R18 ;  /* 0x0000000802607824 */ /* 0x000fe200078e0212 */
[----:B------:R-:W-:Y:S01]  /*4d90*/  SHF.L.U32 R107, R206, 0x1f, RZ ;  /* 0x0000001fce6b7819 */ /* 0x000fe200000006ff */
[----:B------:R-:W-:Y:S01]  /*4da0*/  IMAD R106, R27, -0x60, R24 ;  /* 0xffffffa01b6a7824 */ /* 0x000fe200078e0218 */
[----:B------:R-:W-:Y:S02]  /*4db0*/  BSSY B1, `(.L_x_13968) ;  /* 0x0000004000017945 */ /* 0x000fe40003800000 */
[----:B------:R-:W0:Y:S02]  /*4dc0*/  SYNCS.PHASECHK.TRANS64.TRYWAIT P4, [R96+URZ+0x22890], R107 ;  /* 0x0228906b600075a7 */ /* 0x000e24000808017f */
[----:B------:R-:W-:Y:S01]  /*4dd0*/  VIMNMX R106, R106, 0x60, PT ;  /* 0x000000606a6a7848 */ /* 0x000fe20003fe0100 */
[----:B0-----:R-:W-:Y:S06]  /*4de0*/  @!P4 BRA `(.L_x_13969) ;  /* 0x0000015400b4c947 */ /* 0x001fec0003800000 */
.L_x_14234:
[----:B------:R-:W-:Y:S05]  /*4df0*/  BSYNC B1 ;  /* 0x0000000000017941 */ /* 0x000fea0003800000 */
.L_x_13968:
        /* <DEDUP_REMOVED lines=8> */
.L_x_13971:
[----:B------:R-:W-:Y:S05]  /*4e80*/  BSYNC B1 ;  /* 0x0000000000017941 */ /* 0x000fea0003800000 */
.L_x_13970:
[----:B------:R-:W-:Y:S05]  /*4e90*/  @P4 BRA `(.L_x_13951) ;  /* 0x0000000000104947 */ /* 0x000fea0003800000 */
[----:B-1----:R-:W1:Y:S04]  /*4ea0*/  @!P1 LDS.128 R32, [R104+0x2000] ;  /* 0x0020000068209984 */ /* 0x002e680000000c00 */
[----:B------:R-:W2:Y:S04]  /*4eb0*/  @!P2 LDS.128 R40, [R102+0x2000] ;  /* 0x002000006628a984 */ /* 0x000ea80000000c00 */
[----:B-1----:R3:W-:Y:S04]  /*4ec0*/  @!P1 STG.E.128 desc[UR40][R44.64], R32 ;  /* 0x000000202c009986 */ /* 0x0027e8000c101d28 */
[----:B--2---:R3:W-:Y:S02]  /*4ed0*/  @!P2 STG.E.128 desc[UR40][R44.64+0x40], R40 ;  /* 0x000040282c00a986 */ /* 0x0047e4000c101d28 */
.L_x_13951:
[----:B------:R-:W-:Y:S05]  /*4ee0*/  BSYNC B0 ;  /* 0x0000000000007941 */ /* 0x000fea0003800000 */
.L_x_13933:
        /* <DEDUP_REMOVED lines=17> */
.L_x_13973:
[----:B------:R-:W-:Y:S05]  /*5000*/  BSYNC B0 ;  /* 0x0000000000007941 */ /* 0x000fea0003800000 */
.L_x_13972:
[----:B------:R-:W2:Y:S01]  /*5010*/  SYNCS.PHASECHK.TRANS64.TRYWAIT P3, [R96+URZ+0x228b0], R107 ;  /* 0x0228b06b600075a7 */ /* 0x000ea2000806017f */
[----:B------:R-:W-:Y:S01]  /*5020*/  ULDC UR44, c[0x0][0x320] ;  /* 0x0000c800002c7ab9 */ /* 0x000fe20000000800 */
[----:B------:R-:W-:Y:S01]  /*5030*/  ULDC.64 UR38, c[0x0][0x328] ;  /* 0x0000ca0000267ab9 */ /* 0x000fe20000000a00 */
[----:B------:R-:W-:Y:S01]  /*5040*/  ULDC.64 UR36, c[0x0][0x318] ;  /* 0x0000c60000247ab9 */ /* 0x000fe20000000a00 */
[----:B------:R-:W-:Y:S01]  /*5050*/  BSSY B0, `(.L_x_13974) ;  /* 0x0000003000007945 */ /* 0x000fe20003800000 */
[----:B-1----:R-:W-:-:S03]  /*5060*/  IMAD R32, R2, 0x6000, R79 ;  /* 0x0000600002207824 */ /* 0x002fc600078e024f */
[----:B--2---:R-:W-:Y:S05]  /*5070*/  @!P3 BRA `(.L_x_13975) ;  /* 0x000001540024b947 */ /* 0x004fea0003800000 */
.L_x_14235:
[----:B------:R-:W-:Y:S05]  /*5080*/  BSYNC B0 ;  /* 0x0000000000007941 */ /* 0x000fea0003800000 */
.L_x_13974:
[----:B------:R-:W-:Y:S01]  /*5090*/  ISETP.GE.AND P3, PT, R22, R106, PT ;  /* 0x0000006a1600720c */ /* 0x000fe20003f66270 */
[----:B------:R-:W-:Y:S01]  /*50a0*/  BSSY B0, `(.L_x_13976) ;  /* 0x0000026000007945 */ /* 0x000fe20003800000 */
[----:B------:R-:W-:Y:S01]  /*50b0*/  IADD3 R34, R77, R32, RZ ;  /* 0x000000204d227210 */ /* 0x000fe20007ffe0ff */
        /* <DEDUP_REMOVED lines=36> */
.L_x_13977:
[----:B------:R-:W-:Y:S05]  /*5300*/  BSYNC B0 ;  /* 0x0000000000007941 */ /* 0x000fea0003800000 */
.L_x_13976:
        /* <DEDUP_REMOVED lines=37> */
.L_x_13979:
[----:B------:R-:W-:Y:S05]  /*5560*/  BSYNC B0 ;  /* 0x0000000000007941 */ /* 0x000fea0003800000 */
.L_x_13978:
        /* <DEDUP_REMOVED lines=22> */
.L_x_13928:
[----:B------:R-:W0:Y:S01]  /*56d0*/  LDC R0, c[0x0][0x448] ;  /* 0x00011200ff007b82 */ /* 0x000e220000000800 */
        /* <DEDUP_REMOVED lines=20> */
[----:B----4-:R-:W-:Y:S02]  /*5820*/  CS2R R96, SRZ ;  /* 0x0000000000607805 */ /* 0x010fe4000001ff00 */
[----:B------:R-:W-:Y:S02]  /*5830*/  CS2R R88, SRZ ;  /* 0x0000000000587805 */ /* 0x000fe4000001ff00 */
[----:B------:R-:W-:Y:S02]  /*5840*/  CS2R R84, SRZ ;  /* 0x0000000000547805 */ /* 0x000fe4000001ff00 */
[----:B0-----:R-:W-:Y:S01]  /*5850*/  ISETP.NE.AND P1, PT, R0, 0x1, PT ;  /* 0x000000010000780c */ /* 0x001fe20003f25270 */
[----:B------:R-:W-:Y:S01]  /*5860*/  VIADD R0, R210, 0x7f ;  /* 0x0000007fd2007836 */ /* 0x000fe20000000000 */
        /* <DEDUP_REMOVED lines=11> */
[----:B------:R-:W0:Y:S01]  /*5920*/  @P1 LDC R3, c[0x0][0x44c] ;  /* 0x00011300ff031b82 */ /* 0x000e220000000800 */
        /* <DEDUP_REMOVED lines=23> */
[----:B0-----:R-:W-:Y:S01]  /*5aa0*/  @P1 IMAD.HI.U32 R3, R0, R3, RZ ;  /* 0x0000000300031227 */ /* 0x001fe200078e00ff */
[----:B------:R-:W-:-:S02]  /*5ab0*/  CS2R R42, SRZ ;  /* 0x00000000002a7805 */ /* 0x000fc4000001ff00 */
[----:B------:R-:W-:Y:S02]  /*5ac0*/  CS2R R44, SRZ ;  /* 0x00000000002c7805 */ /* 0x000fe4000001ff00 */
[----:B------:R-:W-:Y:S02]  /*5ad0*/  CS2R R40, SRZ ;  /* 0x0000000000287805 */ /* 0x000fe4000001ff00 */
[----:B------:R-:W-:Y:S02]  /*5ae0*/  CS2R R34, SRZ ;  /* 0x0000000000227805 */ /* 0x000fe4000001ff00 */
[----:B------:R-:W-:Y:S02]  /*5af0*/  CS2R R36, SRZ ;  /* 0x0000000000247805 */ /* 0x000fe4000001ff00 */
[----:B------:R-:W-:Y:S02]  /*5b00*/  CS2R R32, SRZ ;  /* 0x0000000000207805 */ /* 0x000fe4000001ff00 */
[----:B------:R-:W-:-:S02]  /*5b10*/  CS2R R26, SRZ ;  /* 0x00000000001a7805 */ /* 0x000fc4000001ff00 */
[----:B-1----:R-:W-:Y:S01]  /*5b20*/  @P1 SHF.R.U32.HI R0, RZ, R4, R3 ;  /* 0x00000004ff001219 */ /* 0x002fe20000011603 */
[----:B------:R-:W-:Y:S01]  /*5b30*/  IMAD.MOV.U32 R4, RZ, RZ, RZ ;  /* 0x000000ffff047224 */ /* 0x000fe200078e00ff */
[----:B------:R-:W-:-:S03]  /*5b40*/  PLOP3.LUT P1, PT, PT, PT, PT, 0x80, 0x0 ;  /* 0x000000000000781c */ /* 0x000fc60003f2f070 */
[----:B------:R-:W-:Y:S01]  /*5b50*/  IMAD.IADD R0, R29, 0x1, R0 ;  /* 0x000000011d007824 */ /* 0x000fe200078e0200 */
[----:B------:R-:W-:-:S03]  /*5b60*/  CS2R R28, SRZ ;  /* 0x00000000001c7805 */ /* 0x000fc6000001ff00 */
[----:B------:R-:W-:-:S05]  /*5b70*/  IMAD.HI R0, R0, 0x2aaaaaab, RZ ;  /* 0x2aaaaaab00007827 */ /* 0x000fca00078e02ff */
[----:B------:R-:W-:-:S04]  /*5b80*/  SHF.R.U32.HI R3, RZ, 0x1f, R0 ;  /* 0x0000001fff037819 */ /* 0x000fc80000011600 */
[----:B------:R-:W-:Y:S01]  /*5b90*/  LEA.HI.SX32 R3, R0, R3, 0x1c ;  /* 0x0000000300037211 */ /* 0x000fe200078fe2ff */
[----:B------:R-:W-:-:S03]  /*5ba0*/  IMAD.MOV.U32 R0, RZ, RZ, RZ ;  /* 0x000000ffff007224 */ /* 0x000fc600078e00ff */
[----:B------:R-:W-:Y:S01]  /*5bb0*/  VIMNMX R216, R216, R3, PT ;  /* 0x00000003d8d87248 */ /* 0x000fe20003fe0100 */
[----:B------:R-:W-:-:S03]  /*5bc0*/  IMAD.MOV.U32 R3, RZ, RZ, RZ ;  /* 0x000000ffff037224 */ /* 0x000fc600078e00ff */
[----:B------:R-:W-:Y:S01]  /*5bd0*/  ISETP.GE.AND P2, PT, R216, 0x1, PT ;  /* 0x00000001d800780c */ /* 0x000fe20003f46270 */
[----:B------:R-:W-:-:S12]  /*5be0*/  @P0 BRA `(.L_x_13981) ;  /* 0x00000000000c0947 */ /* 0x000fd80003800000 */
[----:B------:R-:W0:Y:S01]  /*5bf0*/  FENCE.VIEW.ASYNC.G ;  /* 0x00000000000073c6 */ /* 0x000e220000000100 */
[----:B------:R-:W-:Y:S05]  /*5c00*/  WARPSYNC.ALL ;  /* 0x0000000000007948 */ /* 0x000fea0003800000 */
[----:B0-----:R-:W-:Y:S06]  /*5c10*/  BAR.ARV 0xc, 0x180 ;  /* 0x0306000000007b1d */ /* 0x001fec0000002000 */
.L_x_13981:
        /* <DEDUP_REMOVED lines=10> */
.L_x_14238:
        /* <DEDUP_REMOVED lines=13> */
[----:B------:R-:W-:Y:S01]  /*5d90*/  MOV R4, UR4 ;  /* 0x0000000400047c02 */ /* 0x000fe20008000f00 */
        /* <DEDUP_REMOVED lines=12> */
.L_x_13985:
[----:B------:R-:W-:Y:S05]  /*5e60*/  BSYNC B6 ;  /* 0x0000000000067941 */ /* 0x000fea0003800000 */
.L_x_13984:
        /* <DEDUP_REMOVED lines=12> */
.L_x_13989:
[----:B-1----:R1:W2:Y:S02]  /*5f30*/  SYNCS.PHASECHK.TRANS64.TRYWAIT P0, [R18+URZ+0x22800], R3 ;  /* 0x02280003120075a7 */ /* 0x0022a4000800017f */
[----:B--2---:R-:W-:Y:S05]  /*5f40*/  @!P0 NANOSLEEP.SYNCS 0x989680 ;  /* 0x009896800000895d */ /* 0x004fea0003900000 */
[----:B------:R-:W2:Y:S02]  /*5f50*/  @!P0 SYNCS.PHASECHK.TRANS64 P0, [R18+URZ+0x22800], R3 ;  /* 0x02280003120085a7 */ /* 0x000ea4000800007f */
[----:B--2---:R-:W-:Y:S05]  /*5f60*/  @!P0 BRA `(.L_x_13989) ;  /* 0xfffffffc00f08947 */ /* 0x004fea000383ffff */
.L_x_13988:
[----:B------:R-:W-:Y:S05]  /*5f70*/  BSYNC B0 ;  /* 0x0000000000007941 */ /* 0x000fea0003800000 */
.L_x_13987:
[----:B------:R-:W-:Y:S05]  /*5f80*/  BRA `(.L_x_13990) ;  /* 0x0000002800f07947 */ /* 0x000fea0003800000 */
.L_x_13986:
        /* <DEDUP_REMOVED lines=30> */
.L_x_13992:
[----:B------:R-:W-:Y:S05]  /*6170*/  BSYNC B6 ;  /* 0x0000000000067941 */ /* 0x000fea0003800000 */
.L_x_13991:
        /* <DEDUP_REMOVED lines=39> */
.L_x_14244:
        /* <DEDUP_REMOVED lines=8> */
[----:B------:R-:W4:Y:S01]  /*6470*/  LDL R9, [R1+0x8] ;  /* 0x0000080001097983 */ /* 0x000f220000100800 */
        /* <DEDUP_REMOVED lines=8> */
[----:B------:R-:W-:Y:S02]  /*6500*/  CS2R R30, SRZ ;  /* 0x00000000001e7805 */ /* 0x000fe4000001ff00 */
[----:B------:R-:W-:Y:S01]  /*6510*/  CS2R R24, SRZ ;  /* 0x0000000000187805 */ /* 0x000fe2000001ff00 */
[----:B------:R-:W-:Y:S01]  /*6520*/  @!P2 IMAD.WIDE R10, R204, 0x2, R10 ;  /* 0x00000002cc0aa825 */ /* 0x000fe200078e020a */
[-C--:B------:R-:W-:Y:S02]  /*6530*/  @!P3 IADD3 R26, P0, R0, R33.reuse, RZ ;  /* 0x00000021001ab210 */ /* 0x080fe40007f1e0ff */
[----:B----4-:R-:W-:Y:S01]  /*6540*/  @!P3 IADD3 R32, P1, R14, R33, RZ ;  /* 0x000000210e20b210 */ /* 0x010fe20007f3e0ff */
[----:B------:R-:W-:Y:S01]  /*6550*/  @!P2 IMAD.WIDE R12, R204, 0x2, R14 ;  /* 0x00000002cc0ca825 */ /* 0x000fe200078e020e */
[----:B------:R1:W5:Y:S04]  /*6560*/  @!P2 LD.E.64 R28, desc[UR40][R10.64] ;  /* 0x000000280a1ca980 */ /* 0x000368000c101b00 */
[----:B------:R1:W5:Y:S01]  /*6570*/  @!P2 LD.E.64 R30, desc[UR40][R12.64] ;  /* 0x000000280c1ea980 */ /* 0x000362000c101b00 */
[----:B------:R-:W-:-:S05]  /*6580*/  @!P3 SHF.L.U64.HI R20, R207, 0x1, R9 ;  /* 0x00000001cf14b819 */ /* 0x000fca0000010209 */
[--C-:B------:R-:W-:Y:S02]  /*6590*/  @!P3 IMAD.X R27, R3, 0x1, R20.reuse, P0 ;  /* 0x00000001031bb824 */ /* 0x100fe400000e0614 */
[----:B------:R-:W-:Y:S01]  /*65a0*/  @!P3 IMAD.X R33, R5, 0x1, R20, P1 ;  /* 0x000000010521b824 */ /* 0x000fe200008e0614 */
[----:B------:R-:W-:Y:S02]  /*65b0*/  CS2R R20, SRZ ;  /* 0x0000000000147805 */ /* 0x000fe4000001ff00 */
[----:B------:R1:W5:Y:S04]  /*65c0*/  @!P3 LD.E.64 R24, desc[UR40][R26.64] ;  /* 0x000000281a18b980 */ /* 0x000368000c101b00 */
[----:B------:R1:W5:Y:S02]  /*65d0*/  @!P3 LD.E.64 R20, desc[UR40][R32.64] ;  /* 0x000000282014b980 */ /* 0x000364000c101b00 */
.L_x_13997:
[----:B------:R-:W-:Y:S05]  /*65e0*/  BSYNC B1 ;  /* 0x0000000000017941 */ /* 0x000fea0003800000 */
.L_x_13996:
[----:B--2--5:R-:W-:Y:S01]  /*65f0*/  IMAD.MOV.U32 R0, RZ, RZ, R20 ;  /* 0x000000ffff007224 */ /* 0x024fe200078e0014 */
[----:B------:R-:W-:Y:S01]  /*6600*/  UMOV UR4, 0xffffffff ;  /* 0xffffffff00047882 */ /* 0x000fe20000000000 */
[----:B-1----:R-:W-:Y:S01]  /*6610*/  IMAD.MOV.U32 R3, RZ, RZ, R21 ;  /* 0x000000ffff037224 */ /* 0x002fe200078e0015 */
        /* <DEDUP_REMOVED lines=18> */
.L_x_14250:
        /* <DEDUP_REMOVED lines=12> */
[----:B------:R-:W4:Y:S01]  /*6800*/  LDL R15, [R1+0x8] ;  /* 0x00000800010f7983 */ /* 0x000f220000100800 */
[----:B------:R-:W-:Y:S01]  /*6810*/  ULDC UR4, c[0x0][0x3f4] ;  /* 0x0000fd0000047ab9 */ /* 0x000fe20000000800 */
[----:B---3--:R-:W-:Y:S01]  /*6820*/  IMAD.MOV.U32 R6, RZ, RZ, R0 ;  /* 0x000000ffff067224 */ /* 0x008fe200078e0000 */
[----:B------:R-:W-:Y:S01]  /*6830*/  ISETP.GE.AND P3, PT, R207, UR4, PT ;  /* 0x00000004cf007c0c */ /* 0x000fe2000bf66270 */
[----:B--2---:R-:W-:Y:S01]  /*6840*/  IMAD.MOV.U32 R7, RZ, RZ, R3 ;  /* 0x000000ffff077224 */ /* 0x004fe200078e0003 */
[----:B------:R-:W-:Y:S02]  /*6850*/  ISETP.GE.AND P2, PT, R204, UR4, PT ;  /* 0x00000004cc007c0c */ /* 0x000fe4000bf46270 */
[----:B------:R-:W-:-:S09]  /*6860*/  CS2R R12, SRZ ;  /* 0x00000000000c7805 */ /* 0x000fd2000001ff00 */
[C---:B------:R-:W-:Y:S02]  /*6870*/  @!P3 SHF.L.U32 R9, R207.reuse, 0x1, RZ ;  /* 0x00000001cf09b819 */ /* 0x040fe400000006ff */
[----:B------:R-:W-:Y:S02]  /*6880*/  CS2R R26, SRZ ;  /* 0x00000000001a7805 */ /* 0x000fe4000001ff00 */
[----:B------:R-:W-:Y:S01]  /*6890*/  CS2R R10, SRZ ;  /* 0x00000000000a7805 */ /* 0x000fe2000001ff00 */
[----:B------:R-:W-:Y:S01]  /*68a0*/  @!P2 IMAD.WIDE R6, R204, 0x2, R6 ;  /* 0x00000002cc06a825 */ /* 0x000fe200078e0206 */
[-C--:B------:R-:W-:Y:S02]  /*68b0*/  @!P3 IADD3 R32, P0, R0, R9.reuse, RZ ;  /* 0x000000090020b210 */ /* 0x080fe40007f1e0ff */
[----:B----4-:R-:W-:Y:S02]  /*68c0*/  @!P3 IADD3 R4, P1, R14, R9, RZ ;  /* 0x000000090e04b210 */ /* 0x010fe40007f3e0ff */
[----:B------:R0:W5:Y:S01]  /*68d0*/  @!P2 LD.E.64 R12, desc[UR40][R6.64] ;  /* 0x00000028060ca980 */ /* 0x000162000c101b00 */
[----:B------:R-:W-:Y:S01]  /*68e0*/  @!P3 SHF.L.U64.HI R8, R207, 0x1, R15 ;  /* 0x00000001cf08b819 */ /* 0x000fe2000001020f */
[----:B------:R-:W-:-:S04]  /*68f0*/  IMAD.MOV.U32 R15, RZ, RZ, R5 ;  /* 0x000000ffff0f7224 */ /* 0x000fc800078e0005 */
[--C-:B------:R-:W-:Y:S02]  /*6900*/  @!P3 IMAD.X R33, R3, 0x1, R8.reuse, P0 ;  /* 0x000000010321b824 */ /* 0x100fe400000e0608 */
[----:B------:R-:W-:Y:S01]  /*6910*/  @!P3 IMAD.X R5, R5, 0x1, R8, P1 ;  /* 0x000000010505b824 */ /* 0x000fe200008e0608 */
[----:B------:R-:W-:Y:S01]  /*6920*/  CS2R R8, SRZ ;  /* 0x0000000000087805 */ /* 0x000fe2000001ff00 */
[----:B------:R-:W-:Y:S01]  /*6930*/  @!P2 IMAD.WIDE R14, R204, 0x2, R14 ;  /* 0x00000002cc0ea825 */ /* 0x000fe200078e020e */
[----:B------:R0:W5:Y:S04]  /*6940*/  @!P3 LD.E.64 R10, desc[UR40][R32.64] ;  /* 0x00000028200ab980 */ /* 0x000168000c101b00 */
[----:B------:R0:W5:Y:S04]  /*6950*/  @!P2 LD.E.64 R26, desc[UR40][R14.64] ;  /* 0x000000280e1aa980 */ /* 0x000168000c101b00 */
[----:B------:R0:W5:Y:S02]  /*6960*/  @!P3 LD.E.64 R8, desc[UR40][R4.64] ;  /* 0x000000280408b980 */ /* 0x000164000c101b00 */
.L_x_14000:
[----:B------:R-:W-:Y:S05]  /*6970*/  BSYNC B1 ;  /* 0x0000000000017941 */ /* 0x000fea0003800000 */
.L_x_13999:
[----:B------:R-:W1:Y:S01]  /*6980*/  SYNCS.PHASECHK.TRANS64.TRYWAIT P0, [R18+URZ+0x22800], R35 ;  /* 0x02280023120075a7 */ /* 0x000e62000800017f */
[----:B--2---:R-:W-:Y:S01]  /*6990*/  LOP3.LUT R3, R34, 0x1c0, RZ, 0xc0, !PT ;  /* 0x000001c022037812 */ /* 0x004fe200078ec0ff */
[----:B0----5:R-:W-:Y:S01]  /*69a0*/  IMAD.MOV.U32 R4, RZ, RZ, R26 ;  /* 0x000000ffff047224 */ /* 0x021fe200078e001a */
[----:B------:R-:W-:Y:S01]  /*69b0*/  VIADDMNMX R41, R37, -R210, 0x80, PT ;  /* 0x0000008025297446 */ /* 0x000fe200038009d2 */
[----:B------:R-:W-:Y:S01]  /*69c0*/  IMAD.MOV.U32 R5, RZ, RZ, R9 ;  /* 0x000000ffff057224 */ /* 0x000fe200078e0009 */
        /* <DEDUP_REMOVED lines=17> */
[----:B------:R-:W-:Y:S01]  /*6ae0*/  PRMT R47, R47, 0x5410, R0 ;  /* 0x000054102f2f7816 */ /* 0x000fe20000000000 */
[----:B------:R-:W-:Y:S01]  /*6af0*/  IMAD.MOV.U32 R5, RZ, RZ, R11 ;  /* 0x000000ffff057224 */ /* 0x000fe200078e000b */
[----:B------:R-:W-:Y:S01]  /*6b00*/  PRMT R48, R4, 0x7610, R48 ;  /* 0x0000761004307816 */ /* 0x000fe20000000030 */
[----:B------:R-:W-:-:S02]  /*6b10*/  VIADD R4, R3, 0x18400 ;  /* 0x0001840003047836 */ /* 0x000fc40000000000 */
[----:B------:R-:W-:Y:S01]  /*6b20*/  VIADD R0, R3, 0x18440 ;  /* 0x0001844003007836 */ /* 0x000fe20000000000 */
[----:B-1----:R-:W-:Y:S06]  /*6b30*/  @!P0 BRA `(.L_x_14002) ;  /* 0x0000013c00a48947 */ /* 0x002fec0003800000 */
.L_x_14251:
[----:B------:R-:W-:Y:S05]  /*6b40*/  BSYNC B1 ;  /* 0x0000000000017941 */ /* 0x000fea0003800000 */
.L_x_14001:
        /* <DEDUP_REMOVED lines=10> */
[----:B----4-:R-:W-:Y:S01]  /*6bf0*/  SHF.R.U32.HI R14, RZ, 0x10, R29 ;  /* 0x00000010ff0e7819 */ /* 0x010fe2000001161d */
[----:B------:R-:W-:Y:S01]  /*6c00*/  HADD2.F32 R32, -RZ, R38.H0_H0 ;  /* 0x20000026ff207230 */ /* 0x000fe20000004100 */
[----:B------:R-:W-:Y:S02]  /*6c10*/  SHF.R.U32.HI R33, RZ, 0x10, R31 ;  /* 0x00000010ff217819 */ /* 0x000fe4000001161f */
[----:B------:R-:W-:Y:S02]  /*6c20*/  SHF.R.U64 R39, R28, 0x10, R29 ;  /* 0x000000101c277819 */ /* 0x000fe4000000121d */
[----:B------:R-:W-:Y:S01]  /*6c30*/  SHF.R.U64 R37, R30, 0x10, R31 ;  /* 0x000000101e257819 */ /* 0x000fe2000000121f */
[----:B------:R-:W-:Y:S02]  /*6c40*/  HADD2.F32 R31, -RZ, R14.H0_H0 ;  /* 0x2000000eff1f7230 */ /* 0x000fe40000004100 */
[----:B------:R-:W-:-:S02]  /*6c50*/  HADD2.F32 R33, -RZ, R33.H0_H0 ;  /* 0x20000021ff217230 */ /* 0x000fc40000004100 */
[----:B------:R-:W-:Y:S02]  /*6c60*/  HADD2.F32 R30, -RZ, R38.H1_H1 ;  /* 0x30000026ff1e7230 */ /* 0x000fe40000004100 */
[--C-:B-1----:R-:W-:Y:S02]  /*6c70*/  HADD2.F32 R28, -RZ, R7.reuse.H0_H0 ;  /* 0x20000007ff1c7230 */ /* 0x102fe40000004100 */
[----:B------:R-:W-:Y:S02]  /*6c80*/  HADD2.F32 R29, -RZ, R7.H1_H1 ;  /* 0x30000007ff1d7230 */ /* 0x000fe40000004100 */
[--C-:B------:R-:W-:Y:S02]  /*6c90*/  HADD2.F32 R7, -RZ, R4.reuse.H0_H0 ;  /* 0x20000004ff077230 */ /* 0x100fe40000004100 */
[----:B------:R-:W-:Y:S02]  /*6ca0*/  HADD2.F32 R4, -RZ, R4.H1_H1 ;  /* 0x30000004ff047230 */ /* 0x000fe40000004100 */
[C---:B------:R-:W-:Y:S01]  /*6cb0*/  FMUL.FTZ R38, R29.reuse, R31 ;  /* 0x0000001f1d267220 */ /* 0x040fe20000410000 */
[----:B0-----:R-:W-:Y:S01]  /*6cc0*/  FMUL.FTZ R35, R29, R33 ;  /* 0x000000211d237220 */ /* 0x001fe20000410000 */
        /* <DEDUP_REMOVED lines=27> */
.L_x_14006:
[----:B------:R-:W-:Y:S05]  /*6e80*/  BSYNC B2 ;  /* 0x0000000000027941 */ /* 0x000fea0003800000 */
.L_x_14005:
[----:B------:R-:W-:Y:S05]  /*6e90*/  @P1 BRA `(.L_x_14004) ;  /* 0x0000000000a81947 */ /* 0x000fea0003800000 */
[----:B-1----:R-:W1:Y:S01]  /*6ea0*/  LDS.128 R4, [R0] ;  /* 0x0000000000047984 */ /* 0x002e620000000c00 */
[--C-:B0-----:R-:W-:Y:S01]  /*6eb0*/  SHF.R.U64 R35, R24, 0x10, R25.reuse ;  /* 0x0000001018237819 */ /* 0x101fe20000001219 */
        /* <DEDUP_REMOVED lines=40> */
.L_x_14004:
[----:B------:R-:W-:Y:S05]  /*7140*/  BSYNC B1 ;  /* 0x0000000000017941 */ /* 0x000fea0003800000 */
.L_x_14003:
        /* <DEDUP_REMOVED lines=49> */
.L_x_14009:
[----:B------:R-:W-:Y:S05]  /*7460*/  BSYNC B1 ;  /* 0x0000000000017941 */ /* 0x000fea0003800000 */
.L_x_14008:
        /* <DEDUP_REMOVED lines=44> */
.L_x_13994:
        /* <DEDUP_REMOVED lines=38> */
[C---:B------:R-:W-:Y:S02]  /*7990*/  @!P1 SHF.L.U32 R9, R16.reuse, 0x1, RZ ;  /* 0x0000000110099819 */ /* 0x040fe400000006ff */
[----:B------:R-:W-:Y:S02]  /*79a0*/  @!P1 SHF.L.U64.HI R21, R16, 0x1, R17 ;  /* 0x0000000110159819 */ /* 0x000fe40000010211 */
        /* <DEDUP_REMOVED lines=15> */
[----:B------:R-:W-:Y:S02]  /*7aa0*/  @!P1 IMAD.MOV.U32 R38, RZ, RZ, R6 ;  /* 0x000000ffff269224 */ /* 0x000fe400078e0006 */
[----:B------:R-:W-:Y:S01]  /*7ab0*/  @!P1 IMAD.MOV.U32 R39, RZ, RZ, R7 ;  /* 0x000000ffff279224 */ /* 0x000fe200078e0007 */
[----:B------:R-:W-:Y:S01]  /*7ac0*/  PRMT R48, R48, 0x5410, R0 ;  /* 0x0000541030307816 */ /* 0x000fe20000000000 */
[----:B------:R-:W-:Y:S01]  /*7ad0*/  IMAD.MOV.U32 R3, RZ, RZ, R41 ;  /* 0x000000ffff037224 */ /* 0x000fe200078e0029 */
[----:B------:R-:W2:Y:S01]  /*7ae0*/  SHFL.IDX PT, R0, R20, 0x1, 0x1c1f ;  /* 0x003c1f0014007f89 */ /* 0x000ea200000e0000 */
[----:B------:R-:W-:Y:S01]  /*7af0*/  CS2R R6, SRZ ;  /* 0x0000000000067805 */ /* 0x000fe2000001ff00 */
[----:B------:R-:W-:Y:S02]  /*7b00*/  IMAD.MOV.U32 R9, RZ, RZ, R38 ;  /* 0x000000ffff097224 */ /* 0x000fe400078e0026 */
[----:B------:R-:W-:Y:S01]  /*7b10*/  IMAD.MOV.U32 R11, RZ, RZ, R39 ;  /* 0x000000ffff0b7224 */ /* 0x000fe200078e0027 */
[----:B------:R-:W-:Y:S01]  /*7b20*/  PRMT R37, R37, 0x5410, R3 ;  /* 0x0000541025257816 */ /* 0x000fe20000000003 */
[----:B---3--:R-:W-:Y:S01]  /*7b30*/  @!P1 IMAD.MOV.U32 R6, RZ, RZ, R24 ;  /* 0x000000ffff069224 */ /* 0x008fe200078e0018 */
[----:B------:R3:W4:Y:S01]  /*7b40*/  SHFL.IDX PT, R3, R10, 0x1, 0x1c1f ;  /* 0x003c1f000a037f89 */ /* 0x00072200000e0000 */
[----:B------:R-:W-:Y:S01]  /*7b50*/  @!P1 IMAD.MOV.U32 R7, RZ, RZ, R25 ;  /* 0x000000ffff079224 */ /* 0x000fe200078e0019 */
[----:B------:R-:W-:Y:S01]  /*7b60*/  PRMT R9, R9, 0x5410, R11 ;  /* 0x0000541009097816 */ /* 0x000fe2000000000b */
[----:B------:R-:W-:Y:S01]  /*7b70*/  @!P1 IMAD.MOV.U32 R4, RZ, RZ, R26 ;  /* 0x000000ffff049224 */ /* 0x000fe200078e001a */
[----:B------:R-:W-:Y:S01]  /*7b80*/  CS2R R24, SRZ ;  /* 0x0000000000187805 */ /* 0x000fe2000001ff00 */
[----:B------:R-:W-:-:S02]  /*7b90*/  @!P1 IMAD.MOV.U32 R5, RZ, RZ, R27 ;  /* 0x000000ffff059224 */ /* 0x000fc400078e001b */
[----:B------:R-:W-:Y:S02]  /*7ba0*/  IMAD.MOV.U32 R11, RZ, RZ, R7 ;  /* 0x000000ffff0b7224 */ /* 0x000fe400078e0007 */
[----:B---3--:R-:W-:Y:S02]  /*7bb0*/  IMAD.MOV.U32 R10, RZ, RZ, R6 ;  /* 0x000000ffff0a7224 */ /* 0x008fe400078e0006 */
[----:B------:R-:W-:Y:S01]  /*7bc0*/  IMAD.MOV.U32 R12, RZ, RZ, R4 ;  /* 0x000000ffff0c7224 */ /* 0x000fe200078e0004 */
[----:B------:R-:W-:Y:S01]  /*7bd0*/  PRMT R37, R11, 0x7610, R37 ;  /* 0x000076100b257816 */ /* 0x000fe20000000025 */
[----:B------:R-:W-:Y:S01]  /*7be0*/  IMAD.MOV.U32 R13, RZ, RZ, R5 ;  /* 0x000000ffff0d7224 */ /* 0x000fe200078e0005 */
[----:B------:R-:W-:Y:S02]  /*7bf0*/  PRMT R48, R10, 0x7610, R48 ;  /* 0x000076100a307816 */ /* 0x000fe40000000030 */
[----:B------:R-:W-:Y:S02]  /*7c00*/  PRMT R52, R12, 0x7610, R52 ;  /* 0x000076100c347816 */ /* 0x000fe40000000034 */
[----:B012---:R-:W-:-:S07]  /*7c10*/  PRMT R42, R13, 0x7610, R42 ;  /* 0x000076100d2a7816 */ /* 0x007fce000000002a */
.L_x_14261:
        /* <DEDUP_REMOVED lines=17> */
[-C--:B----4-:R-:W-:Y:S02]  /*7d30*/  IADD3 R28, P1, R3, R15.reuse, RZ ;  /* 0x0000000f031c7210 */ /* 0x090fe40007f3e0ff */
[----:B------:R-:W-:-:S03]  /*7d40*/  IADD3 R14, P2, R14, R15, RZ ;  /* 0x0000000f0e0e7210 */ /* 0x000fc60007f5e0ff */
[----:B------:R-:W-:Y:S01]  /*7d50*/  IMAD.X R29, R0, 0x1, R13, P1 ;  /* 0x00000001001d7824 */ /* 0x000fe200008e060d */
[----:B------:R-:W-:-:S05]  /*7d60*/  IADD3.X R15, R8, R13, RZ, P2, !PT ;  /* 0x0000000d080f7210 */ /* 0x000fca00017fe4ff */
[----:B------:R-:W5:Y:S04]  /*7d70*/  LD.E.128 R28, desc[UR40][R28.64] ;  /* 0x000000281c1c7980 */ /* 0x000f68000c101d00 */
[----:B------:R0:W5:Y:S02]  /*7d80*/  LD.E.128 R24, desc[UR40][R14.64] ;  /* 0x000000280e187980 */ /* 0x000164000c101d00 */
.L_x_14012:
[----:B------:R-:W-:Y:S05]  /*7d90*/  BSYNC B1 ;  /* 0x0000000000017941 */ /* 0x000fea0003800000 */
.L_x_14011:
[----:B------:R-:W1:Y:S01]  /*7da0*/  SYNCS.PHASECHK.TRANS64.TRYWAIT P1, [R18+URZ+0x22800], R11 ;  /* 0x0228000b120075a7 */ /* 0x000e62000802017f */
[----:B-----5:R-:W-:Y:S01]  /*7db0*/  IMAD.MOV.U32 R0, RZ, RZ, R24 ;  /* 0x000000ffff007224 */ /* 0x020fe200078e0018 */
[----:B------:R-:W-:Y:S01]  /*7dc0*/  VIADDMNMX R33, R33, -R210, 0x80, PT ;  /* 0x0000008021217446 */ /* 0x000fe200038009d2 */
[----:B----4-:R-:W-:Y:S01]  /*7dd0*/  IMAD.MOV.U32 R3, RZ, RZ, R25 ;  /* 0x000000ffff037224 */ /* 0x010fe200078e0019 */
[----:B------:R-:W-:Y:S01]  /*7de0*/  BSSY B1, `(.L_x_14013) ;  /* 0x000000e000017945 */ /* 0x000fe20003800000 */
[----:B------:R-:W-:Y:S01]  /*7df0*/  IMAD.MOV.U32 R8, RZ, RZ, R28 ;  /* 0x000000ffff087224 */ /* 0x000fe200078e001c */
[----:B------:R-:W-:Y:S01]  /*7e00*/  PRMT R52, R52, 0x5410, R0 ;  /* 0x0000541034347816 */ /* 0x000fe20000000000 */
[----:B------:R-:W-:Y:S01]  /*7e10*/  IMAD.MOV.U32 R0, RZ, RZ, R26 ;  /* 0x000000ffff007224 */ /* 0x000fe200078e001a */
[----:B------:R-:W-:Y:S01]  /*7e20*/  PRMT R53, R3, 0x7610, R53 ;  /* 0x0000761003357816 */ /* 0x000fe20000000035 */
[----:B------:R-:W-:Y:S01]  /*7e30*/  IMAD.MOV.U32 R3, RZ, RZ, R27 ;  /* 0x000000ffff037224 */ /* 0x000fe200078e001b */
[-C--:B------:R-:W-:Y:S01]  /*7e40*/  ISETP.GE.OR P2, PT, R22, R33.reuse, P0 ;  /* 0x000000211600720c */ /* 0x080fe20000746670 */
[----:B------:R-:W-:Y:S01]  /*7e50*/  IMAD.MOV.U32 R10, RZ, RZ, R29 ;  /* 0x000000ffff0a7224 */ /* 0x000fe200078e001d */
[----:B------:R-:W-:Y:S01]  /*7e60*/  PRMT R53, R53, 0x5410, R0 ;  /* 0x0000541035357816 */ /* 0x000fe20000000000 */
[----:B------:R-:W-:Y:S01]  /*7e70*/  IMAD.IADD R0, R16, 0x1, R35 ;  /* 0x0000000110007824 */ /* 0x000fe200078e0223 */
[----:B------:R-:W-:-:S02]  /*7e80*/  ISETP.GE.OR P0, PT, R231, R33, P0 ;  /* 0x00000021e700720c */ /* 0x000fc40000706670 */
[----:B------:R-:W-:Y:S02]  /*7e90*/  PRMT R54, R3, 0x5410, R8 ;  /* 0x0000541003367816 */ /* 0x000fe40000000008 */
[----:B------:R-:W-:Y:S01]  /*7ea0*/  PRMT R55, R10, 0x7610, R55 ;  /* 0x000076100a377816 */ /* 0x000fe20000000037 */
[----:B-1----:R-:W-:Y:S08]  /*7eb0*/  @!P1 BRA `(.L_x_14014) ;  /* 0x0000013000409947 */ /* 0x002ff00003800000 */
.L_x_14262:
[----:B------:R-:W-:Y:S05]  /*7ec0*/  BSYNC B1 ;  /* 0x0000000000017941 */ /* 0x000fea0003800000 */
.L_x_14013:
[----:B------:R-:W-:Y:S01]  /*7ed0*/  BSSY B1, `(.L_x_14015) ;  /* 0x0000063000017945 */ /* 0x000fe20003800000 */
[----:B------:R-:W-:Y:S01]  /*7ee0*/  IMAD.MOV.U32 R56, RZ, RZ, R30 ;  /* 0x000000ffff387224 */ /* 0x000fe200078e001e */
[----:B------:R-:W-:Y:S01]  /*7ef0*/  LOP3.LUT R3, R0, 0x38, RZ, 0xc0, !PT ;  /* 0x0000003800037812 */ /* 0x000fe200078ec0ff */
[----:B------:R-:W-:Y:S01]  /*7f00*/  IMAD.MOV.U32 R57, RZ, RZ, R31 ;  /* 0x000000ffff397224 */ /* 0x000fe200078e001f */
[----:B------:R-:W-:Y:S06]  /*7f10*/  @P2 BRA `(.L_x_14016) ;  /* 0x0000000400782947 */ /* 0x000fec0003800000 */
[----:B------:R-:W-:Y:S01]  /*7f20*/  IMAD.SHL.U32 R0, R234, 0x40, RZ ;  /* 0x00000040ea007824 */ /* 0x000fe200078e00ff */
[----:B------:R-:W-:Y:S01]  /*7f30*/  SHF.R.U32.HI R20, RZ, 0x10, R7 ;  /* 0x00000010ff147819 */ /* 0x000fe20000011607 */
[--C-:B------:R-:W-:Y:S01]  /*7f40*/  HADD2.F32 R21, -RZ, R37.reuse.H1_H1 ;  /* 0x30000025ff157230 */ /* 0x100fe20000004100 */
[--C-:B------:R-:W-:Y:S01]  /*7f50*/  SHF.R.U64 R51, R40, 0x10, R41.reuse ;  /* 0x0000001028337819 */ /* 0x100fe20000001229 */
[----:B------:R-:W-:Y:S01]  /*7f60*/  HADD2.F32 R37, -RZ, R37.H0_H0 ;  /* 0x20000025ff257230 */ /* 0x000fe20000004100 */
[----:B------:R-:W-:Y:S01]  /*7f70*/  LOP3.LUT R8, R0, 0x1c0, RZ, 0xc0, !PT ;  /* 0x000001c000087812 */ /* 0x000fe200078ec0ff */
[----:B------:R-:W-:Y:S01]  /*7f80*/  HADD2.F32 R20, -RZ, R20.H0_H0 ;  /* 0x20000014ff147230 */ /* 0x000fe20000004100 */
[----:B------:R-:W-:Y:S02]  /*7f90*/  SHF.R.U32.HI R40, RZ, 0x10, R41 ;  /* 0x00000010ff287819 */ /* 0x000fe40000011629 */
[----:B------:R-:W-:Y:S02]  /*7fa0*/  LOP3.LUT R0, R8, 0x38, R16, 0xf8, !PT ;  /* 0x0000003808007812 */ /* 0x000fe400078ef810 */
[----:B------:R-:W-:-:S02]  /*7fb0*/  SHF.R.U32.HI R13, RZ, 0x3, R8 ;  /* 0x00000003ff0d7819 */ /* 0x000fc40000011608 */
[----:B------:R-:W-:Y:S02]  /*7fc0*/  SHF.R.U64 R47, R4, 0x10, R5 ;  /* 0x00000010042f7819 */ /* 0x000fe40000001205 */
[----:B-1----:R-:W-:Y:S02]  /*7fd0*/  LOP3.LUT R11, R0, R13, RZ, 0x3c, !PT ;  /* 0x0000000d000b7212 */ /* 0x002fe400078e3cff */
[--C-:B------:R-:W-:Y:S02]  /*7fe0*/  SHF.R.U64 R50, R38, 0x10, R39.reuse ;  /* 0x0000001026327819 */ /* 0x100fe40000001227 */
[----:B------:R-:W-:Y:S01]  /*7ff0*/  SHF.R.U32.HI R46, RZ, 0x10, R39 ;  /* 0x00000010ff2e7819 */ /* 0x000fe20000011627 */
[----:B------:R-:W-:Y:S01]  /*8000*/  IMAD R11, R214, 0x200, R11 ;  /* 0x00000200d60b7824 */ /* 0x000fe200078e020b */
[----:B------:R-:W-:Y:S02]  /*8010*/  SHF.R.U32.HI R44, RZ, 0x10, R5 ;  /* 0x00000010ff2c7819 */ /* 0x000fe40000011605 */
[----:B------:R-:W-:Y:S01]  /*8020*/  SHF.R.U64 R49, R6, 0x10, R7 ;  /* 0x0000001006317819 */ /* 0x000fe20000001207 */
[----:B------:R-:W-:Y:S01]  /*8030*/  IMAD R43, R11, 0x2, R18 ;  /* 0x000000020b2b7824 */ /* 0x000fe200078e0212 */
[----:B------:R-:W-:-:S04]  /*8040*/  LOP3.LUT R11, R13, R3, R8, 0x1e, !PT ;  /* 0x000000030d0b7212 */ /* 0x000fc800078e1e08 */
[----:B0-----:R-:W0:Y:S01]  /*8050*/  LDS.128 R12, [R43+0x18400] ;  /* 0x018400002b0c7984 */ /* 0x001e220000000c00 */
        /* <DEDUP_REMOVED lines=28> */
[----:B------:R-:W-:Y:S01]  /*8220*/  FMUL.FTZ R20, R35, R38 ;  /* 0x0000002623147220 */ /* 0x000fe20000410000 */
[----:B------:R-:W-:Y:S01]  /*8230*/  FFMA.FTZ R44, R6, R21, R44 ;  /* 0x00000015062c7223 */ /* 0x000fe2000001002c */
[----:B------:R-:W-:Y:S02]  /*8240*/  HADD2.F32 R7, -RZ, R32.H0_H0 ;  /* 0x20000020ff077230 */ /* 0x000fe40000004100 */
[--C-:B------:R-:W-:Y:S02]  /*8250*/  HADD2.F32 R4, -RZ, R48.reuse.H1_H1 ;  /* 0x30000030ff047230 */ /* 0x100fe40000004100 */
[-C--:B------:R-:W-:Y:S01]  /*8260*/  FFMA.FTZ R46, R15, R8.reuse, -R20 ;  /* 0x000000080f2e7223 */ /* 0x080fe20000010814 */
[----:B------:R-:W-:Y:S02]  /*8270*/  HADD2.F32 R6, -RZ, R48.H0_H0 ;  /* 0x20000030ff067230 */ /* 0x000fe40000004100 */
[----:B------:R-:W-:Y:S01]  /*8280*/  FMUL.FTZ R48, R35, R8 ;  /* 0x0000000823307220 */ /* 0x000fe20000410000 */
[----:B------:R-:W-:-:S02]  /*8290*/  HADD2.F32 R10, -RZ, R34.H0_H0 ;  /* 0x20000022ff0a7230 */ /* 0x000fc40000004100 */
[----:B------:R-:W-:Y:S02]  /*82a0*/  HADD2.F32 R8, -RZ, R52.H0_H0 ;  /* 0x20000034ff087230 */ /* 0x000fe40000004100 */
[C---:B------:R-:W-:Y:S01]  /*82b0*/  FMUL.FTZ R11, R7.reuse, R6 ;  /* 0x00000006070b7220 */ /* 0x040fe20000410000 */
[----:B------:R-:W-:Y:S02]  /*82c0*/  HADD2.F32 R5, -RZ, R14.H0_H0 ;  /* 0x2000000eff057230 */ /* 0x000fe40000004100 */
[----:B------:R-:W-:Y:S01]  /*82d0*/  FMUL.FTZ R7, R7, R4 ;  /* 0x0000000407077220 */ /* 0x000fe20000410000 */
[----:B------:R-:W-:Y:S02]  /*82e0*/  HADD2.F32 R9, -RZ, R9.H0_H0 ;  /* 0x20000009ff097230 */ /* 0x000fe40000004100 */
[----:B------:R-:W-:Y:S01]  /*82f0*/  FMUL.FTZ R20, R10, R8 ;  /* 0x000000080a147220 */ /* 0x000fe20000410000 */
[C---:B------:R-:W-:Y:S01]  /*8300*/  FFMA.FTZ R4, R0.reuse, R4, -R11 ;  /* 0x0000000400047223 */ /* 0x040fe2000001080b */
[----:B------:R-:W-:Y:S01]  /*8310*/  FFMA.FTZ R0, R0, R6, R7 ;  /* 0x0000000600007223 */ /* 0x000fe20000010007 */
[----:B------:R-:W-:-:S02]  /*8320*/  HADD2.F32 R32, -RZ, R32.H1_H1 ;  /* 0x30000020ff207230 */ /* 0x000fc40000004100 */
[-C--:B------:R-:W-:Y:S01]  /*8330*/  FMUL.FTZ R10, R10, R9.reuse ;  /* 0x000000090a0a7220 */ /* 0x080fe20000410000 */
[----:B------:R-:W-:Y:S02]  /*8340*/  HADD2.F32 R34, -RZ, R34.H1_H1 ;  /* 0x30000022ff227230 */ /* 0x000fe40000004100 */
[C---:B------:R-:W-:Y:S01]  /*8350*/  FFMA.FTZ R6, R5.reuse, R9, -R20 ;  /* 0x0000000905067223 */ /* 0x040fe20000010814 */
[----:B------:R-:W-:Y:S02]  /*8360*/  HADD2.F32 R11, -RZ, R49.H0_H0 ;  /* 0x20000031ff0b7230 */ /* 0x000fe40000004100 */
[----:B------:R-:W-:Y:S01]  /*8370*/  FFMA.FTZ R10, R5, R8, R10 ;  /* 0x00000008050a7223 */ /* 0x000fe2000001000a */
        /* <DEDUP_REMOVED lines=24> */
.L_x_14016:
[----:B------:R-:W-:Y:S05]  /*8500*/  BSYNC B1 ;  /* 0x0000000000017941 */ /* 0x000fea0003800000 */
.L_x_14015:
[----:B------:R-:W-:Y:S01]  /*8510*/  PRMT R40, R56, 0x5410, R57 ;  /* 0x0000541038287816 */ /* 0x000fe20000000039 */
[----:B------:R-:W-:Y:S06]  /*8520*/  @P0 BRA `(.L_x_14007) ;  /* 0x0000000400640947 */ /* 0x000fec0003800000 */
[----:B------:R-:W3:Y:S01]  /*8530*/  LDL R41, [R1+0x10] ;  /* 0x0000100001297983 */ /* 0x000ee20000100800 */
[----:B------:R-:W-:-:S04]  /*8540*/  SHF.R.U32.HI R0, RZ, 0x3, R212 ;  /* 0x00000003ff007819 */ /* 0x000fc800000116d4 */
[----:B------:R-:W-:-:S05]  /*8550*/  LOP3.LUT R0, R0, R3, R212, 0x1e, !PT ;  /* 0x0000000300007212 */ /* 0x000fca00078e1ed4 */
[----:B------:R-:W-:-:S04]  /*8560*/  IMAD.IADD R3, R215, 0x1, R0 ;  /* 0x00000001d7037824 */ /* 0x000fc800078e0200 */
[----:B------:R-:W-:-:S05]  /*8570*/  IMAD R3, R3, 0x2, R18 ;  /* 0x0000000203037824 */ /* 0x000fca00078e0212 */
[----:B-12---:R-:W0:Y:S01]  /*8580*/  LDS.128 R8, [R3+0x18400] ;  /* 0x0184000003087984 */ /* 0x006e220000000c00 */
[----:B------:R-:W-:Y:S02]  /*8590*/  SHF.R.U64 R39, R28, 0x10, R29 ;  /* 0x000000101c277819 */ /* 0x000fe4000000121d */
[----:B------:R-:W-:Y:S01]  /*85a0*/  SHF.R.U64 R35, R26, 0x10, R27 ;  /* 0x000000101a237819 */ /* 0x000fe2000000121b */
[----:B------:R-:W-:Y:S01]  /*85b0*/  HADD2.F32 R26, -RZ, R53.H0_H0 ;  /* 0x20000035ff1a7230 */ /* 0x000fe20000004100 */
[--C-:B------:R-:W-:Y:S02]  /*85c0*/  SHF.R.U32.HI R28, RZ, 0x10, R25.reuse ;  /* 0x00000010ff1c7819 */ /* 0x100fe40000011619 */
[----:B------:R-:W-:Y:S01]  /*85d0*/  SHF.R.U64 R37, R24, 0x10, R25 ;  /* 0x0000001018257819 */ /* 0x000fe20000001219 */
[----:B------:R-:W-:Y:S01]  /*85e0*/  HADD2.F32 R25, -RZ, R55.H0_H0 ;  /* 0x20000037ff197230 */ /* 0x000fe20000004100 */
[----:B------:R-:W-:Y:S02]  /*85f0*/  SHF.R.U32.HI R32, RZ, 0x10, R29 ;  /* 0x00000010ff207819 */ /* 0x000fe4000001161d */
[----:B------:R-:W-:Y:S01]  /*8600*/  SHF.R.U32.HI R33, RZ, 0x10, R27 ;  /* 0x00000010ff217819 */ /* 0x000fe2000001161b */
[----:B------:R-:W-:Y:S01]  /*8610*/  HADD2.F32 R27, -RZ, R28.H0_H0 ;  /* 0x2000001cff1b7230 */ /* 0x000fe20000004100 */
[----:B------:R-:W-:-:S02]  /*8620*/  SHF.R.U64 R38, R30, 0x10, R31 ;  /* 0x000000101e267819 */ /* 0x000fc4000000121f */
[----:B------:R-:W-:Y:S01]  /*8630*/  SHF.R.U32.HI R34, RZ, 0x10, R31 ;  /* 0x00000010ff227819 */ /* 0x000fe2000001161f */
[--C-:B0-----:R-:W-:Y:S02]  /*8640*/  HADD2.F32 R15, -RZ, R9.reuse.H0_H0 ;  /* 0x20000009ff0f7230 */ /* 0x101fe40000004100 */
        /* <DEDUP_REMOVED lines=8> */
[----:B------:R-:W-:-:S02]  /*86d0*/  HADD2.F32 R20, -RZ, R53.H1_H1 ;  /* 0x30000035ff147230 */ /* 0x000fc40000004100 */
        /* <DEDUP_REMOVED lines=8> */
[----:B------:R-:W-:Y:S02]  /*8760*/  HADD2.F32 R25, -RZ, R52.H1_H1 ;  /* 0x30000034ff197230 */ /* 0x000fe40000004100 */
[----:B------:R-:W-:Y:S01]  /*8770*/  FFMA.FTZ R31, R12, R26, R31 ;  /* 0x0000001a0c1f7223 */ /* 0x000fe2000001001f */
[----:B------:R-:W-:Y:S02]  /*8780*/  HADD2.F32 R12, -RZ, R54.H1_H1 ;  /* 0x30000036ff0c7230 */ /* 0x000fe40000004100 */
        /* <DEDUP_REMOVED lines=51> */
.L_x_14007:
[----:B------:R-:W-:Y:S05]  /*8ac0*/  BSYNC B0 ;  /* 0x0000000000007941 */ /* 0x000fea0003800000 */
.L_x_13993:
        /* <DEDUP_REMOVED lines=8> */
.L_x_13990:
        /* <DEDUP_REMOVED lines=8> */
.L_x_14017:
[----:B------:R-:W-:Y:S01]  /*8bd0*/  IMAD R21, R19, 0x8, R18 ;  /* 0x0000000813157824 */ /* 0x000fe200078e0212 */
[----:B------:R-:W-:-:S04]  /*8be0*/  SHF.L.U32 R72, R23, 0x1f, RZ ;  /* 0x0000001f17487819 */ /* 0x000fc800000006ff */
[----:B------:R2:W0:Y:S01]  /*8bf0*/  SYNCS.PHASECHK.TRANS64.TRYWAIT P2, [R21+URZ+0x22830], R72 ;  /* 0x02283048150075a7 */ /* 0x000422000804017f */
[----:B------:R-:W-:Y:S05]  /*8c00*/  @!P0 BRA `(.L_x_14018) ;  /* 0x0000000000048947 */ /* 0x000fea0003800000 */
[----:B------:R-:W-:Y:S01]  /*8c10*/  BPT.TRAP 0x1 ;  /* 0x000000040000795c */ /* 0x000fe20000300000 */
.L_x_14018:
[----:B0--3--:R-:W0:Y:S01]  /*8c20*/  S2R R3, SR_TID.X ;  /* 0x0000000000037919 */ /* 0x009e220000002100 */
[----:B------:R-:W-:-:S05]  /*8c30*/  VIADD R0, R18, 0x1c400 ;  /* 0x0001c40012007836 */ /* 0x000fca0000000000 */
[----:B------:R-:W-:-:S04]  /*8c40*/  SHF.R.U32.HI R0, RZ, 0x4, R0 ;  /* 0x00000004ff007819 */ /* 0x000fc80000011600 */
[----:B------:R-:W-:Y:S02]  /*8c50*/  LOP3.LUT R0, R0, 0x3fff, RZ, 0xc0, !PT ;  /* 0x00003fff00007812 */ /* 0x000fe400078ec0ff */
[----:B0-----:R-:W-:-:S04]  /*8c60*/  LOP3.LUT R3, R3, 0x7f, RZ, 0xc0, !PT ;  /* 0x0000007f03037812 */ /* 0x001fc800078ec0ff */
[----:B------:R-:W-:Y:S01]  /*8c70*/  ISETP.NE.AND P1, PT, R3, RZ, PT ;  /* 0x000000ff0300720c */ /* 0x000fe20003f25270 */
[----:B------:R-:W-:-:S12]  /*8c80*/  @P2 BRA `(.L_x_14019) ;  /* 0x0000000000082947 */ /* 0x000fd80003800000 */
[----:B------:R-:W0:Y:S02]  /*8c90*/  SYNCS.PHASECHK.TRANS64.TRYWAIT P2, [R21+URZ+0x22830], R72 ;  /* 0x02283048150075a7 */ /* 0x000e24000804017f */
[----:B0-----:R-:W-:Y:S05]  /*8ca0*/  @!P2 BRA `(.L_x_14020) ;  /* 0x0000012000d8a947 */ /* 0x001fea0003800000 */
.L_x_14019:
[----:B------:R-:W-:Y:S05]  /*8cb0*/  WARPSYNC.ALL ;  /* 0x0000000000007948 */ /* 0x000fea0003800000 */
[----:B------:R-:W-:-:S05]  /*8cc0*/  LOP3.LUT R20, R0, 0x10000, RZ, 0xfc, !PT ;  /* 0x0001000000147812 */ /* 0x000fca00078efcff */
[----:B------:R-:W-:Y:S01]  /*8cd0*/  IMAD R4, R19, 0x300, R20 ;  /* 0x0000030013047824 */ /* 0x000fe200078e0214 */
[----:B------:R-:W-:Y:S01]  /*8ce0*/  LOP3.LUT R6, R36, 0x10000, RZ, 0xfc, !PT ;  /* 0x0001000024067812 */ /* 0x000fe200078efcff */
[----:B------:R-:W-:Y:S01]  /*8cf0*/  IMAD.MOV.U32 R5, RZ, RZ, 0x40000040 ;  /* 0x40000040ff057424 */ /* 0x000fe200078e00ff */
[----:B------:R-:W3:Y:S01]  /*8d00*/  LDL.LU R3, [R1+0x4] ;  /* 0x0000040001037983 */ /* 0x000ee20000300800 */
[----:B------:R-:W-:Y:S01]  /*8d10*/  IMAD.MOV.U32 R7, RZ, RZ, 0x40000040 ;  /* 0x40000040ff077424 */ /* 0x000fe200078e00ff */
[C---:B------:R-:W-:Y:S01]  /*8d20*/  R2UR UR6, R4.reuse ;  /* 0x00000000040672ca */ /* 0x040fe200000e0000 */
[----:B-----5:R-:W-:Y:S01]  /*8d30*/  WARPGROUP.ARRIVE ;  /* 0x00000000000079c5 */ /* 0x020fe20000000000 */
[----:B------:R-:W-:Y:S01]  /*8d40*/  R2UR UR7, R5 ;  /* 0x00000000050772ca */ /* 0x000fe200000e0000 */
[----:B------:R-:W-:Y:S01]  /*8d50*/  VIADD R8, R4, 0x2 ;  /* 0x0000000204087836 */ /* 0x000fe20000000000 */
[C---:B------:R-:W-:Y:S01]  /*8d60*/  R2UR UR4, R6.reuse ;  /* 0x00000000060472ca */ /* 0x040fe200000e0000 */
[C---:B----4-:R-:W-:Y:S01]  /*8d70*/  VIADD R14, R6.reuse, 0x2 ;  /* 0x00000002060e7836 */ /* 0x050fe20000000000 */
[----:B------:R-:W-:Y:S01]  /*8d80*/  R2UR UR5, R7 ;  /* 0x00000000070572ca */ /* 0x000fe200000e0000 */
[----:B------:R-:W-:Y:S01]  /*8d90*/  IMAD.MOV.U32 R15, RZ, RZ, 0x40000040 ;  /* 0x40000040ff0f7424 */ /* 0x000fe200078e00ff */
[----:B------:R-:W-:Y:S01]  /*8da0*/  MOV R9, 0x40000040 ;  /* 0x4000004000097802 */ /* 0x000fe20000000f00 */
[C---:B------:R-:W-:Y:S01]  /*8db0*/  VIADD R12, R6.reuse, 0x4 ;  /* 0x00000004060c7836 */ /* 0x040fe20000000000 */
[----:B------:R-:W4:Y:S01]  /*8dc0*/  LDC R0, c[0x0][0x448] ;  /* 0x00011200ff007b82 */ /* 0x000f220000000800 */
[----:B------:R-:W-:Y:S01]  /*8dd0*/  IMAD.MOV.U32 R13, RZ, RZ, 0x40000040 ;  /* 0x40000040ff0d7424 */ /* 0x000fe200078e00ff */
[----:B------:R-:W0:Y:S01]  /*8de0*/  S2R R74, SR_TID.X ;  /* 0x00000000004a7919 */ /* 0x000e220000002100 */
[----:B------:R-:W-:-:S02]  /*8df0*/  VIADD R10, R6, 0x6 ;  /* 0x00000006060a7836 */ /* 0x000fc40000000000 */
[----:B------:R-:W-:Y:S02]  /*8e00*/  IMAD.MOV.U32 R5, RZ, RZ, 0x40000040 ;  /* 0x40000040ff057424 */ /* 0x000fe400078e00ff */
[----:B------:R-:W-:Y:S02]  /*8e10*/  IMAD.MOV.U32 R11, RZ, RZ, 0x40000040 ;  /* 0x40000040ff0b7424 */ /* 0x000fe400078e00ff */
[----:B------:R-:W-:Y:S01]  /*8e20*/  HGMMA.64x96x16.F32 R24, gdesc[UR4], RZ, !UPT, gsb0 ;  /* 0x01600000041879f0 */ /* 0x000fe2000c0008ff */
[----:B------:R-:W-:Y:S01]  /*8e30*/  R2UR UR6, R8 ;  /* 0x00000000080672ca */ /* 0x000fe200000e0000 */
[----:B------:R-:W-:Y:S01]  /*8e40*/  VIADD R8, R4, 0x4 ;  /* 0x0000000404087836 */ /* 0x000fe20000000000 */
[----:B------:R-:W-:Y:S01]  /*8e50*/  R2UR UR7, R9 ;  /* 0x00000000090772ca */ /* 0x000fe200000e0000 */
[----:B------:R-:W-:Y:S01]  /*8e60*/  IMAD.MOV.U32 R9, RZ, RZ, 0x40000040 ;  /* 0x40000040ff097424 */ /* 0x000fe200078e00ff */
[----:B------:R-:W-:Y:S01]  /*8e70*/  R2UR UR4, R14 ;  /* 0x000000000e0472ca */ /* 0x000fe200000e0000 */
[----:B------:R-:W-:Y:S01]  /*8e80*/  VIADD R4, R4, 0x6 ;  /* 0x0000000604047836 */ /* 0x000fe20000000000 */
[----:B------:R-:W-:-:S02]  /*8e90*/  R2UR UR5, R15 ;  /* 0x000000000f0572ca */ /* 0x000fc400000e0000 */
[----:B----4-:R-:W-:Y:S01]  /*8ea0*/  ISETP.NE.AND P2, PT, R0, 0x1, PT ;  /* 0x000000010000780c */ /* 0x010fe20003f45270 */
[----:B------:R-:W-:Y:S01]  /*8eb0*/  IMAD.IADD R0, R217, 0x1, R210 ;  /* 0x00000001d9007824 */ /* 0x000fe200078e02d2 */
[----:B0-----:R-:W-:-:S04]  /*8ec0*/  SHF.R.U32.HI R74, RZ, 0x7, R74 ;  /* 0x00000007ff4a7819 */ /* 0x001fc8000001164a */
[----:B------:R-:W-:Y:S01]  /*8ed0*/  IADD3 R176, -R74, 0xb, RZ ;  /* 0x0000000b4ab07810 */ /* 0x000fe20007ffe1ff */
        /* <DEDUP_REMOVED lines=11> */
[----:B------:R-:W-:Y:S01]  /*8f90*/  R2UR UR7, R5 ;  /* 0x00000000050772ca */ /* 0x000fe200000e0000 */
[----:B------:R-:W0:Y:S01]  /*8fa0*/  @P2 LDC R4, c[0x0][0x450] ;  /* 0x00011400ff042b82 */ /* 0x000e220000000800 */
[----:B------:R-:W-:Y:S02]  /*8fb0*/  R2UR UR4, R10 ;  /* 0x000000000a0472ca */ /* 0x000fe400000e0000 */
[----:B------:R-:W-:Y:S02]  /*8fc0*/  R2UR UR5, R11 ;  /* 0x000000000b0572ca */ /* 0x000fe400000e0000 */
[----:B---3--:R-:W-:-:S04]  /*8fd0*/  LOP3.LUT R3, R3, 0xfff7ffff, RZ, 0xc0, !PT ;  /* 0xfff7ffff03037812 */ /* 0x008fc800078ec0ff */
[----:B------:R-:W-:-:S05]  /*8fe0*/  @P2 LOP3.LUT R3, R3, 0x80000, RZ, 0xfc, !PT ;  /* 0x0008000003032812 */ /* 0x000fca00078efcff */
[----:B------:R3:W-:Y:S02]  /*8ff0*/  STL [R1+0x4], R3 ;  /* 0x0000040301007387 */ /* 0x0007e40000100800 */
[----:B---3--:R-:W3:Y:S01]  /*9000*/  @P2 LDC R3, c[0x0][0x44c] ;  /* 0x00011300ff032b82 */ /* 0x008ee20000000800 */
[----:B------:R-:W-:Y:S02]  /*9010*/  WARPGROUP.DEPBAR.LE gsb0, 0x0 ;  /* 0x00008000000079c5 */ /* 0x000fe40000010000 */
[----:B------:R-:W-:Y:S01]  /*9020*/  WARPGROUP.ARRIVE ;  /* 0x00000000000079c5 */ /* 0x000fe20000000000 */
[----:B---3--:R-:W-:-:S05]  /*9030*/  @P2 IMAD.HI.U32 R3, R0, R3, RZ ;  /* 0x0000000300032227 */ /* 0x008fca00078e00ff */
[----:B------:R-:W-:Y:S01]  /*9040*/  HGMMA.64x96x16.F32 R24, gdesc[UR4], R24, gsb0 ;  /* 0x01600000041879f0 */ /* 0x000fe20008000818 */
[----:B0-----:R-:W-:Y:S01]  /*9050*/  @P2 SHF.R.U32.HI R0, RZ, R4, R3 ;  /* 0x00000004ff002219 */ /* 0x001fe20000011603 */
[----:B------:R-:W-:Y:S01]  /*9060*/  IMAD R3, R216, -0x60, R213 ;  /* 0xffffffa0d8037824 */ /* 0x000fe200078e02d5 */
[----:B------:R-:W-:-:S03]  /*9070*/  ULDC UR4, c[0x0][0x988] ;  /* 0x0002620000047ab9 */ /* 0x000fc60000000800 */
[----:B------:R-:W0:Y:S01]  /*9080*/  SHFL.IDX PT, R5, R0, 0x1, 0x1c1f ;  /* 0x003c1f0000057f89 */ /* 0x000e2200000e0000 */
[----:B------:R-:W-:-:S03]  /*9090*/  VIADD R3, R3, 0x60 ;  /* 0x0000006003037836 */ /* 0x000fc60000000000 */
[----:B------:R-:W3:Y:S01]  /*90a0*/  SHFL.IDX PT, R0, R0, RZ, 0x1c1f ;  /* 0x001c1fff00007589 */ /* 0x000ee200000e0000 */
[----:B------:R-:W-:-:S05]  /*90b0*/  IMAD R4, R218, -0x2, R3 ;  /* 0xfffffffeda047824 */ /* 0x000fca00078e0203 */
[----:B------:R-:W-:-:S04]  /*90c0*/  IADD3 R3, -R211, 0x1, R4 ;  /* 0x00000001d3037810 */ /* 0x000fc80007ffe104 */
[----:B0-----:R-:W-:-:S04]  /*90d0*/  VIADDMNMX R5, R5, R3, R4, PT ;  /* 0x0000000305057246 */ /* 0x001fc80003800104 */
[C---:B------:R-:W-:Y:S02]  /*90e0*/  ISETP.GT.AND P3, PT, R5.reuse, RZ, PT ;  /* 0x000000ff0500720c */ /* 0x040fe40003f64270 */
[C---:B------:R-:W-:Y:S02]  /*90f0*/  ISETP.GT.AND P4, PT, R5.reuse, 0x1, PT ;  /* 0x000000010500780c */ /* 0x040fe40003f84270 */
[----:B------:R-:W-:Y:S02]  /*9100*/  ISETP.GT.AND P2, PT, R5, 0x8, PT ;  /* 0x000000080500780c */ /* 0x000fe40003f44270 */
[----:B---3--:R-:W-:Y:S01]  /*9110*/  VIADDMNMX R3, R0, R3, R4, PT ;  /* 0x0000000300037246 */ /* 0x008fe20003800104 */
[----:B------:R-:W-:Y:S01]  /*9120*/  IMAD.U32 R0, RZ, RZ, UR4 ;  /* 0x00000004ff007e24 */ /* 0x000fe2000f8e00ff */
[----:B------:R-:W-:Y:S02]  /*9130*/  WARPGROUP.DEPBAR.LE gsb0, 0x0 ;  /* 0x00008000000079c5 */ /* 0x000fe40000010000 */
[----:B------:R-:W-:-:S02]  /*9140*/  FSEL R73, R26, -INF , P3 ;  /* 0xff8000001a497808 */ /* 0x000fc40001800000 */
[----:B------:R-:W-:Y:S01]  /*9150*/  FSEL R26, R27, -INF , P4 ;  /* 0xff8000001b1a7808 */ /* 0x000fe20002000000 */
[----:B------:R0:W-:Y:S06]  /*9160*/  BAR.ARV R176, 0x100 ;  /* 0x000400b00000751d */ /* 0x0001ec0000002000 */
        /* <DEDUP_REMOVED lines=64> */
[----:B------:R-:W-:Y:S02]  /*9570*/  FMNMX.FTZ R8, R115, R8, !PT ;  /* 0x0000000873087209 */ /* 0x000fe40007810000 */
[----:B------:R-:W-:Y:S02]  /*9580*/  ISETP.GT.AND P3, PT, R3, RZ, PT ;  /* 0x000000ff0300720c */ /* 0x000fe40003f64270 */
[----:B------:R-:W-:Y:S02]  /*9590*/  FMNMX.FTZ R5, R71, R8, !PT ;  /* 0x0000000847057209 */ /* 0x000fe40007810000 */
[C---:B------:R-:W-:Y:S02]  /*95a0*/  ISETP.GT.AND P4, PT, R3.reuse, 0x1, PT ;  /* 0x000000010300780c */ /* 0x040fe40003f84270 */
[----:B------:R-:W-:Y:S01]  /*95b0*/  ISETP.GT.AND P2, PT, R3, 0x8, PT ;  /* 0x000000080300780c */ /* 0x000fe20003f44270 */
[----:B------:R-:W3:Y:S01]  /*95c0*/  SHFL.BFLY PT, R8, R5, 0x2, 0x1f ;  /* 0x0c401f0005087f89 */ /* 0x000ee200000e0000 */
[----:B------:R-:W-:-:S02]  /*95d0*/  FSEL R9, R24, -INF , P3 ;  /* 0xff80000018097808 */ /* 0x000fc40001800000 */
[----:B------:R-:W-:Y:S02]  /*95e0*/  FSEL R25, R25, -INF , P4 ;  /* 0xff80000019197808 */ /* 0x000fe40002000000 */
[----:B------:R-:W-:Y:S02]  /*95f0*/  ISETP.GT.AND P3, PT, R3, 0x9, PT ;  /* 0x000000090300780c */ /* 0x000fe40003f64270 */
[----:B------:R-:W-:Y:S02]  /*9600*/  FMNMX.FTZ R4, R9, R25, !PT ;  /* 0x0000001909047209 */ /* 0x000fe40007810000 */
[----:B------:R-:W-:Y:S02]  /*9610*/  FSEL R29, R29, -INF , P3 ;  /* 0xff8000001d1d7808 */ /* 0x000fe40001800000 */
[----:B------:R-:W-:-:S04]  /*9620*/  ISETP.GT.AND P3, PT, R3, 0x11, PT ;  /* 0x000000110300780c */ /* 0x000fc80003f64270 */
[----:B------:R-:W-:Y:S02]  /*9630*/  FSEL R33, R33, -INF , P3 ;  /* 0xff80000021217808 */ /* 0x000fe40001800000 */
[----:B------:R-:W-:-:S04]  /*9640*/  ISETP.GT.AND P3, PT, R3, 0x19, PT ;  /* 0x000000190300780c */ /* 0x000fc80003f64270 */
[----:B------:R-:W-:Y:S02]  /*9650*/  FSEL R37, R37, -INF , P3 ;  /* 0xff80000025257808 */ /* 0x000fe40001800000 */
[----:B------:R-:W-:Y:S02]  /*9660*/  ISETP.GT.AND P3, PT, R3, 0x21, PT ;  /* 0x000000210300780c */ /* 0x000fe40003f64270 */
[----:B---3--:R-:W-:Y:S02]  /*9670*/  FMNMX.FTZ R27, R5, R8, !PT ;  /* 0x00000008051b7209 */ /* 0x008fe40007810000 */
[----:B------:R-:W-:Y:S02]  /*9680*/  FSEL R41, R41, -INF , P3 ;  /* 0xff80000029297808 */ /* 0x000fe40001800000 */
[----:B------:R-:W-:Y:S01]  /*9690*/  ISETP.GT.AND P3, PT, R3, 0x29, PT ;  /* 0x000000290300780c */ /* 0x000fe20003f64270 */
[----:B------:R-:W3:Y:S03]  /*96a0*/  SHFL.BFLY PT, R8, R27, 0x1, 0x1f ;  /* 0x0c201f001b087f89 */ /* 0x000ee600000e0000 */
        /* <DEDUP_REMOVED lines=11> */
[----:B------:R-:W-:Y:S01]  /*9760*/  FMUL.FTZ R5, R8, R0 ;  /* 0x0000000008057220 */ /* 0x000fe20000410000 */
[----:B------:R-:W-:-:S02]  /*9770*/  FMNMX.FTZ R4, R27, R4, !PT ;  /* 0x000000041b047209 */ /* 0x000fc40007810000 */
[----:B------:R-:W-:Y:S02]  /*9780*/  FSEL R31, R32, -INF , P2 ;  /* 0xff800000201f7808 */ /* 0x000fe40001000000 */
[----:B------:R-:W-:Y:S02]  /*9790*/  FMNMX.FTZ R4, R29, R4, !PT ;  /* 0x000000041d047209 */ /* 0x000fe40007810000 */
[----:B------:R-:W-:Y:S02]  /*97a0*/  ISETP.GT.AND P2, PT, R3, 0x18, PT ;  /* 0x000000180300780c */ /* 0x000fe40003f44270 */
[----:B------:R-:W-:Y:S02]  /*97b0*/  FMNMX.FTZ R4, R31, R4, !PT ;  /* 0x000000041f047209 */ /* 0x000fe40007810000 */
[----:B------:R-:W-:Y:S02]  /*97c0*/  FSEL R35, R36, -INF , P2 ;  /* 0xff80000024237808 */ /* 0x000fe40001000000 */
[----:B------:R-:W-:-:S02]  /*97d0*/  FMNMX.FTZ R24, R33, R4, !PT ;  /* 0x0000000421187209 */ /* 0x000fc40007810000 */
[----:B------:R-:W-:Y:S02]  /*97e0*/  FSETP.NEU.FTZ.AND P4, PT, R8, -INF , PT ;  /* 0xff8000000800780b */ /* 0x000fe40003f9d000 */
[----:B------:R-:W-:Y:S02]  /*97f0*/  ISETP.GT.AND P2, PT, R3, 0x20, PT ;  /* 0x000000200300780c */ /* 0x000fe40003f44270 */
[----:B------:R-:W-:Y:S02]  /*9800*/  FMNMX.FTZ R24, R35, R24, !PT ;  /* 0x0000001823187209 */ /* 0x000fe40007810000 */
[----:B------:R-:W-:Y:S02]  /*9810*/  FSEL R34, R5, RZ, P4 ;  /* 0x000000ff05227208 */ /* 0x000fe40002000000 */
[----:B------:R-:W-:Y:S02]  /*9820*/  FSEL R39, R40, -INF , P2 ;  /* 0xff80000028277808 */ /* 0x000fe40001000000 */
[----:B------:R-:W-:Y:S01]  /*9830*/  FMNMX.FTZ R24, R37, R24, !PT ;  /* 0x0000001825187209 */ /* 0x000fe20007810000 */
[-CC-:B------:R-:W-:Y:S01]  /*9840*/  FFMA.FTZ R26, R26, R0.reuse, -R34.reuse ;  /* 0x000000001a1a7223 */ /* 0x180fe20000010822 */
[----:B------:R-:W-:Y:S01]  /*9850*/  ISETP.GT.AND P2, PT, R3, 0x28, PT ;  /* 0x000000280300780c */ /* 0x000fe20003f44270 */
[--C-:B------:R-:W-:Y:S01]  /*9860*/  FFMA.FTZ R201, R73, R0, -R34.reuse ;  /* 0x0000000049c97223 */ /* 0x100fe20000010822 */
[----:B------:R-:W-:Y:S01]  /*9870*/  FMNMX.FTZ R24, R39, R24, !PT ;  /* 0x0000001827187209 */ /* 0x000fe20007810000 */
[----:B------:R3:W-:Y:S01]  /*9880*/  MUFU.EX2 R4, R26 ;  /* 0x0000001a00047308 */ /* 0x0007e20000000800 */
[----:B------:R-:W-:Y:S01]  /*9890*/  FSEL R43, R44, -INF , P2 ;  /* 0xff8000002c2b7808 */ /* 0x000fe20001000000 */
[-CC-:B------:R-:W-:Y:S01]  /*98a0*/  FFMA.FTZ R203, R75, R0.reuse, -R34.reuse ;  /* 0x000000004bcb7223 */ /* 0x180fe20000010822 */
[----:B------:R-:W-:Y:S01]  /*98b0*/  ISETP.GT.AND P2, PT, R3, 0x30, PT ;  /* 0x000000300300780c */ /* 0x000fe20003f44270 */
[-CC-:B------:R-:W-:Y:S01]  /*98c0*/  FFMA.FTZ R77, R77, R0.reuse, -R34.reuse ;  /* 0x000000004d4d7223 */ /* 0x180fe20000010822 */
[----:B------:R-:W-:Y:S01]  /*98d0*/  FSEL R61, R61, -INF , P3 ;  /* 0xff8000003d3d7808 */ /* 0x000fe20001800000 */
[--C-:B------:R-:W-:Y:S01]  /*98e0*/  FFMA.FTZ R153, R79, R0, -R34.reuse ;  /* 0x000000004f997223 */ /* 0x100fe20000010822 */
[----:B------:R-:W-:Y:S01]  /*98f0*/  FSEL R47, R48, -INF , P2 ;  /* 0xff800000302f7808 */ /* 0x000fe20001000000 */
[----:B------:R-:W4:Y:S01]  /*9900*/  MUFU.EX2 R201, R201 ;  /* 0x000000c900c97308 */ /* 0x000f220000000800 */
[----:B---3--:R-:W-:Y:S01]  /*9910*/  FMNMX.FTZ R26, R41, R24, !PT ;  /* 0x00000018291a7209 */ /* 0x008fe20007810000 */
[-CC-:B------:R-:W-:Y:S01]  /*9920*/  FFMA.FTZ R81, R81, R0.reuse, -R34.reuse ;  /* 0x0000000051517223 */ /* 0x180fe20000010822 */
[----:B------:R-:W-:Y:S01]  /*9930*/  ISETP.GT.AND P2, PT, R3, 0x38, PT ;  /* 0x000000380300780c */ /* 0x000fe20003f44270 */
[--C-:B------:R-:W-:Y:S01]  /*9940*/  FFMA.FTZ R155, R83, R0, -R34.reuse ;  /* 0x00000000539b7223 */ /* 0x100fe20000010822 */
[----:B------:R-:W-:Y:S01]  /*9950*/  FMNMX.FTZ R26, R43, R26, !PT ;  /* 0x0000001a2b1a7209 */ /* 0x000fe20007810000 */
[--C-:B------:R-:W-:Y:S01]  /*9960*/  FFMA.FTZ R85, R85, R0, -R34.reuse ;  /* 0x0000000055557223 */ /* 0x100fe20000010822 */
[----:B------:R-:W-:Y:S01]  /*9970*/  FSEL R51, R52, -INF , P2 ;  /* 0xff80000034337808 */ /* 0x000fe20001000000 */
[----:B------:R-:W-:Y:S01]  /*9980*/  MUFU.EX2 R203, R203 ;  /* 0x000000cb00cb7308 */ /* 0x000fe20000000800 */
[----:B------:R-:W-:Y:S01]  /*9990*/  FMNMX.FTZ R26, R45, R26, !PT ;  /* 0x0000001a2d1a7209 */ /* 0x000fe20007810000 */
[-CC-:B------:R-:W-:Y:S01]  /*99a0*/  FFMA.FTZ R157, R87, R0.reuse, -R34.reuse ;  /* 0x00000000579d7223 */ /* 0x180fe20000010822 */
[----:B------:R-:W-:Y:S01]  /*99b0*/  ISETP.GT.AND P2, PT, R3, 0x40, PT ;  /* 0x000000400300780c */ /* 0x000fe20003f44270 */
[--C-:B------:R-:W-:Y:S01]  /*99c0*/  FFMA.FTZ R89, R89, R0, -R34.reuse ;  /* 0x0000000059597223 */ /* 0x100fe20000010822 */
[----:B------:R-:W-:Y:S01]  /*99d0*/  FMNMX.FTZ R26, R47, R26, !PT ;  /* 0x0000001a2f1a7209 */ /* 0x000fe20007810000 */
[----:B------:R-:W-:Y:S01]  /*99e0*/  FFMA.FTZ R91, R91, R0, -R34 ;  /* 0x000000005b5b7223 */ /* 0x000fe20000010822 */
[----:B------:R-:W-:Y:S01]  /*99f0*/  FSEL R55, R56, -INF , P2 ;  /* 0xff80000038377808 */ /* 0x000fe20001000000 */
[----:B------:R-:W-:Y:S01]  /*9a00*/  MUFU.EX2 R24, R77 ;  /* 0x0000004d00187308 */ /* 0x000fe20000000800 */
[----:B------:R-:W-:Y:S01]  /*9a10*/  FMNMX.FTZ R28, R49, R26, !PT ;  /* 0x0000001a311c7209 */ /* 0x000fe20007810000 */
[----:B----4-:R-:W-:Y:S01]  /*9a20*/  FADD.FTZ R48, R201, R4 ;  /* 0x00000004c9307221 */ /* 0x010fe20000010000 */
        /* <DEDUP_REMOVED lines=11> */
[--C-:B------:R-:W-:Y:S01]  /*9ae0*/  FFMA.FTZ R101, R101, R0, -R34.reuse ;  /* 0x0000000065657223 */ /* 0x100fe20000010822 */
[----:B------:R-:W-:Y:S01]  /*9af0*/  ISETP.GT.AND P3, PT, R3, 0x51, PT ;  /* 0x000000510300780c */ /* 0x000fe20003f64270 */
[----:B------:R-:W-:Y:S01]  /*9b00*/  MUFU.EX2 R26, R81 ;  /* 0x00000051001a7308 */ /* 0x000fe20000000800 */
[----:B------:R-:W-:Y:S01]  /*9b10*/  FMNMX.FTZ R30, R57, R28, !PT ;  /* 0x0000001c391e7209 */ /* 0x000fe20007810000 */
[-CC-:B------:R-:W-:Y:S01]  /*9b20*/  FFMA.FTZ R103, R103, R0.reuse, -R34.reuse ;  /* 0x0000000067677223 */ /* 0x180fe20000010822 */
[----:B------:R-:W-:Y:S01]  /*9b30*/  FSEL R63, R64, -INF , P2 ;  /* 0xff800000403f7808 */ /* 0x000fe20001000000 */
        /* <DEDUP_REMOVED lines=16> */
[----:B------:R-:W-:Y:S01]  /*9c40*/  FFMA.FTZ R34, R71, R0, -R34 ;  /* 0x0000000047227223 */ /* 0x000fe20000010822 */
[----:B------:R-:W-:-:S02]  /*9c50*/  FSEL R69, R69, -INF , P3 ;  /* 0xff80000045457808 */ /* 0x000fc40001800000 */
[----:B------:R-:W-:Y:S01]  /*9c60*/  FMNMX.FTZ R30, R67, R30, !PT ;  /* 0x0000001e431e7209 */ /* 0x000fe20007810000 */
[----:B------:R-:W-:Y:S01]  /*9c70*/  MUFU.EX2 R157, R157 ;  /* 0x0000009d009d7308 */ /* 0x000fe20000000800 */
[----:B------:R-:W-:Y:S02]  /*9c80*/  F2FP.F16.F32.PACK_AB R201, R4, R201 ;  /* 0x000000c904c9723e */ /* 0x000fe400000000ff */
[----:B------:R-:W-:-:S05]  /*9c90*/  FMNMX.FTZ R30, R69, R30, !PT ;  /* 0x0000001e451e7209 */ /* 0x000fca0007810000 */
[----:B------:R-:W3:Y:S01]  /*9ca0*/  SHFL.BFLY PT, R3, R30, 0x2, 0x1f ;  /* 0x0c401f001e037f89 */ /* 0x000ee200000e0000 */
[----:B------:R-:W-:Y:S08]  /*9cb0*/  MUFU.EX2 R32, R89 ;  /* 0x0000005900207308 */ /* 0x000ff00000000800 */
[----:B------:R-:W-:Y:S08]  /*9cc0*/  MUFU.EX2 R91, R91 ;  /* 0x0000005b005b7308 */ /* 0x000ff00000000800 */
[----:B------:R-:W4:Y:S01]  /*9cd0*/  MUFU.EX2 R36, R93 ;  /* 0x0000005d00247308 */ /* 0x000f220000000800 */
[----:B---3--:R-:W-:-:S07]  /*9ce0*/  FMNMX.FTZ R3, R30, R3, !PT ;  /* 0x000000031e037209 */ /* 0x008fce0007810000 */
[----:B------:R-:W-:Y:S01]  /*9cf0*/  MUFU.EX2 R95, R95 ;  /* 0x0000005f005f7308 */ /* 0x000fe20000000800 */
[----:B------:R-:W3:Y:S07]  /*9d00*/  SHFL.BFLY PT, R30, R3, 0x1, 0x1f ;  /* 0x0c201f00031e7f89 */ /* 0x000eee00000e0000 */
[----:B------:R-:W1:Y:S01]  /*9d10*/  MUFU.EX2 R38, R97 ;  /* 0x0000006100267308 */ /* 0x000e620000000800 */
[----:B----4-:R-:W-:-:S07]  /*9d20*/  F2FP.F16.F32.PACK_AB R159, R36, R91 ;  /* 0x0000005b249f723e */ /* 0x010fce00000000ff */
[----:B------:R-:W-:Y:S08]  /*9d30*/  MUFU.EX2 R99, R99 ;  /* 0x0000006300637308 */ /* 0x000ff00000000800 */
[----:B------:R-:W-:Y:S01]  /*9d40*/  MUFU.EX2 R40, R101 ;  /* 0x0000006500287308 */ /* 0x000fe20000000800 */
[----:B-1----:R-:W-:Y:S02]  /*9d50*/  F2FP.F16.F32.PACK_AB R161, R38, R95 ;  /* 0x0000005f26a1723e */ /* 0x002fe400000000ff */
[----:B---3--:R-:W-:-:S04]  /*9d60*/  FMNMX.FTZ R5, R3, R30, !PT ;  /* 0x0000001e03057209 */ /* 0x008fc80007810000 */
[C---:B------:R-:W-:Y:S01]  /*9d70*/  FSETP.NEU.FTZ.AND P2, PT, R5.reuse, -INF , PT ;  /* 0xff8000000500780b */ /* 0x040fe20003f5d000 */
[-C--:B------:R-:W-:Y:S01]  /*9d80*/  FMUL.FTZ R3, R5, R0.reuse ;  /* 0x0000000005037220 */ /* 0x080fe20000410000 */
[----:B------:R-:W-:Y:S04]  /*9d90*/  MUFU.EX2 R103, R103 ;  /* 0x0000006700677308 */ /* 0x000fe80000000800 */
[----:B------:R-:W-:Y:S01]  /*9da0*/  FSEL R30, R3, RZ, P2 ;  /* 0x000000ff031e7208 */ /* 0x000fe20001000000 */
[----:B------:R-:W-:Y:S01]  /*9db0*/  FADD.FTZ R3, R203, R48 ;  /* 0x00000030cb037221 */ /* 0x000fe20000010000 */
[C---:B------:R-:W-:Y:S02]  /*9dc0*/  F2FP.F16.F32.PACK_AB R203, R24.reuse, R203 ;  /* 0x000000cb18cb723e */ /* 0x040fe400000000ff */
[----:B------:R-:W-:Y:S01]  /*9dd0*/  MUFU.EX2 R42, R105 ;  /* 0x00000069002a7308 */ /* 0x000fe20000000800 */
[-CC-:B------:R-:W-:Y:S01]  /*9de0*/  FFMA.FTZ R9, R9, R0.reuse, -R30.reuse ;  /* 0x0000000009097223 */ /* 0x180fe2000001081e */
[-CC-:B------:R-:W-:Y:S01]  /*9df0*/  FFMA.FTZ R25, R25, R0.reuse, -R30.reuse ;  /* 0x0000000019197223 */ /* 0x180fe2000001081e */
[-CC-:B------:R-:W-:Y:S01]  /*9e00*/  FFMA.FTZ R27, R27, R0.reuse, -R30.reuse ;  /* 0x000000001b1b7223 */ /* 0x180fe2000001081e */
[-CC-:B------:R-:W-:Y:S01]  /*9e10*/  FFMA.FTZ R29, R29, R0.reuse, -R30.reuse ;  /* 0x000000001d1d7223 */ /* 0x180fe2000001081e */
[-CC-:B------:R-:W-:Y:S01]  /*9e20*/  FFMA.FTZ R31, R31, R0.reuse, -R30.reuse ;  /* 0x000000001f1f7223 */ /* 0x180fe2000001081e */
[-CC-:B------:R-:W-:Y:S01]  /*9e30*/  FFMA.FTZ R33, R33, R0.reuse, -R30.reuse ;  /* 0x0000000021217223 */ /* 0x180fe2000001081e */
[----:B------:R-:W-:Y:S01]  /*9e40*/  FADD.FTZ R48, R24, R3 ;  /* 0x0000000318307221 */ /* 0x000fe20000010000 */
[----:B------:R-:W-:Y:S01]  /*9e50*/  MUFU.EX2 R9, R9 ;  /* 0x0000000900097308 */ /* 0x000fe20000000800 */
[-CC-:B------:R-:W-:Y:S01]  /*9e60*/  FFMA.FTZ R35, R35, R0.reuse, -R30.reuse ;  /* 0x0000000023237223 */ /* 0x180fe2000001081e */
[-C--:B------:R-:W-:Y:S01]  /*9e70*/  FFMA.FTZ R37, R37, R0.reuse, -R30 ;  /* 0x0000000025257223 */ /* 0x080fe2000001081e */
[----:B------:R-:W-:Y:S01]  /*9e80*/  FADD.FTZ R3, R153, R48 ;  /* 0x0000003099037221 */ /* 0x000fe20000010000 */
[-CC-:B------:R-:W-:Y:S01]  /*9e90*/  FFMA.FTZ R39, R39, R0.reuse, -R30.reuse ;  /* 0x0000000027277223 */ /* 0x180fe2000001081e */
[-CC-:B------:R-:W-:Y:S01]  /*9ea0*/  FFMA.FTZ R41, R41, R0.reuse, -R30.reuse ;  /* 0x0000000029297223 */ /* 0x180fe2000001081e */
[-CC-:B------:R-:W-:Y:S01]  /*9eb0*/  FFMA.FTZ R43, R43, R0.reuse, -R30.reuse ;  /* 0x000000002b2b7223 */ /* 0x180fe2000001081e */
[----:B------:R-:W-:Y:S01]  /*9ec0*/  FADD.FTZ R50, R26, R3 ;  /* 0x000000031a327221 */ /* 0x000fe20000010000 */
[----:B------:R1:W3:Y:S01]  /*9ed0*/  MUFU.EX2 R200, R25 ;  /* 0x0000001900c87308 */ /* 0x0002e20000000800 */
        /* <DEDUP_REMOVED lines=8> */
[----:B-1----:R-:W-:Y:S01]  /*9f60*/  FADD.FTZ R25, R155, R50 ;  /* 0x000000329b197221 */ /* 0x002fe20000010000 */
[-CC-:B------:R-:W-:Y:S01]  /*9f70*/  FFMA.FTZ R59, R59, R0.reuse, -R30.reuse ;  /* 0x000000003b3b7223 */ /* 0x180fe2000001081e */
[-CC-:B------:R-:W-:Y:S01]  /*9f80*/  FFMA.FTZ R61, R61, R0.reuse, -R30.reuse ;  /* 0x000000003d3d7223 */ /* 0x180fe2000001081e */
[-CC-:B------:R-:W-:Y:S01]  /*9f90*/  FFMA.FTZ R63, R63, R0.reuse, -R30.reuse ;  /* 0x000000003f3f7223 */ /* 0x180fe2000001081e */
[----:B------:R-:W-:Y:S01]  /*9fa0*/  FADD.FTZ R50, R28, R25 ;  /* 0x000000191c327221 */ /* 0x000fe20000010000 */
[-CC-:B------:R-:W-:Y:S01]  /*9fb0*/  FFMA.FTZ R65, R65, R0.reuse, -R30.reuse ;  /* 0x0000000041417223 */ /* 0x180fe2000001081e */
[-C--:B------:R-:W-:Y:S01]  /*9fc0*/  FFMA.FTZ R67, R67, R0.reuse, -R30 ;  /* 0x0000000043437223 */ /* 0x080fe2000001081e */
[----:B------:R1:W2:Y:S01]  /*9fd0*/  MUFU.EX2 R202, R29 ;  /* 0x0000001d00ca7308 */ /* 0x0002a20000000800 */
[----:B---3--:R-:W-:Y:S01]  /*9fe0*/  FADD.FTZ R48, R9, R200 ;  /* 0x000000c809307221 */ /* 0x008fe20000010000 */
[----:B------:R-:W-:Y:S01]  /*9ff0*/  FFMA.FTZ R30, R69, R0, -R30 ;  /* 0x00000000451e7223 */ /* 0x000fe2000001081e */
[----:B------:R-:W-:-:S02]  /*a000*/  F2FP.F16.F32.PACK_AB R200, R200, R9 ;  /* 0x00000009c8c8723e */ /* 0x000fc400000000ff */
[----:B------:R-:W-:Y:S02]  /*a010*/  F2FP.F16.F32.PACK_AB R153, R26, R153 ;  /* 0x000000991a99723e */ /* 0x000fe400000000ff */
[----:B------:R-:W-:Y:S01]  /*a020*/  F2FP.F16.F32.PACK_AB R155, R28, R155 ;  /* 0x0000009b1c9b723e */ /* 0x000fe200000000ff */
[----:B------:R-:W3:Y:S01]  /*a030*/  MUFU.EX2 R31, R31 ;  /* 0x0000001f001f7308 */ /* 0x000ee20000000800 */
[----:B----4-:R-:W-:Y:S01]  /*a040*/  FADD.FTZ R3, R27, R48 ;  /* 0x000000301b037221 */ /* 0x010fe20000010000 */
[----:B-1----:R-:W-:Y:S01]  /*a050*/  FADD.FTZ R29, R157, R50 ;  /* 0x000000329d1d7221 */ /* 0x002fe20000010000 */
[----:B------:R-:W-:Y:S02]  /*a060*/  F2FP.F16.F32.PACK_AB R157, R32, R157 ;  /* 0x0000009d209d723e */ /* 0x000fe400000000ff */
[----:B------:R-:W-:Y:S01]  /*a070*/  F2FP.F16.F32.PACK_AB R163, R40, R99 ;  /* 0x0000006328a3723e */ /* 0x000fe200000000ff */
[----:B------:R-:W-:Y:S01]  /*a080*/  FADD.FTZ R50, R32, R29 ;  /* 0x0000001d20327221 */ /* 0x000fe20000010000 */
[----:B------:R-:W-:Y:S01]  /*a090*/  F2FP.F16.F32.PACK_AB R165, R42, R103 ;  /* 0x000000672aa5723e */ /* 0x000fe200000000ff */
[----:B------:R-:W1:Y:S01]  /*a0a0*/  MUFU.EX2 R152, R33 ;  /* 0x0000002100987308 */ /* 0x000e620000000800 */
[----:B--2---:R-:W-:Y:S01]  /*a0b0*/  FADD.FTZ R48, R202, R3 ;  /* 0x00000003ca307221 */ /* 0x004fe20000010000 */
[----:B------:R-:W-:-:S02]  /*a0c0*/  @!P1 VIADD R3, R21, 0x22840 ;  /* 0x0002284015039836 */ /* 0x000fc40000000000 */
[----:B------:R-:W-:Y:S01]  /*a0d0*/  FADD.FTZ R29, R91, R50 ;  /* 0x000000325b1d7221 */ /* 0x000fe20000010000 */
[----:B------:R-:W-:Y:S02]  /*a0e0*/  F2FP.F16.F32.PACK_AB R202, R202, R27 ;  /* 0x0000001bcaca723e */ /* 0x000fe400000000ff */
[----:B------:R-:W-:Y:S01]  /*a0f0*/  @!P1 PRMT R3, RZ, 0x654, R3 ;  /* 0x00000654ff039816 */ /* 0x000fe20000000003 */
[----:B------:R-:W2:Y:S01]  /*a100*/  MUFU.EX2 R35, R35 ;  /* 0x0000002300237308 */ /* 0x000ea20000000800 */
[----:B---3--:R-:W-:Y:S01]  /*a110*/  FADD.FTZ R25, R31, R48 ;  /* 0x000000301f197221 */ /* 0x008fe20000010000 */
[----:B------:R-:W-:Y:S01]  /*a120*/  FADD.FTZ R50, R36, R29 ;  /* 0x0000001d24327221 */ /* 0x000fe20000010000 */
[----:B------:R3:W-:Y:S05]  /*a130*/  @!P1 SYNCS.ARRIVE.TRANS64.RED.A1T0 RZ, [R3+URZ], RZ ;  /* 0x000000ff03ff99a7 */ /* 0x0007ea000810043f */
[----:B------:R-:W4:Y:S01]  /*a140*/  MUFU.EX2 R154, R37 ;  /* 0x00000025009a7308 */ /* 0x000f220000000800 */
[C---:B-1----:R-:W-:Y:S01]  /*a150*/  FADD.FTZ R48, R152.reuse, R25 ;  /* 0x0000001998307221 */ /* 0x042fe20000010000 */
[----:B------:R-:W-:-:S06]  /*a160*/  F2FP.F16.F32.PACK_AB R152, R152, R31 ;  /* 0x0000001f9898723e */ /* 0x000fcc00000000ff */
[----:B------:R-:W3:Y:S01]  /*a170*/  MUFU.EX2 R39, R39 ;  /* 0x0000002700277308 */ /* 0x000ee20000000800 */
[----:B--2---:R-:W-:-:S07]  /*a180*/  FADD.FTZ R25, R35, R48 ;  /* 0x0000003023197221 */ /* 0x004fce0000010000 */
[----:B------:R-:W1:Y:S01]  /*a190*/  MUFU.EX2 R156, R41 ;  /* 0x00000029009c7308 */ /* 0x000e620000000800 */
[C---:B----4-:R-:W-:Y:S01]  /*a1a0*/  FADD.FTZ R48, R154.reuse, R25 ;  /* 0x000000199a307221 */ /* 0x050fe20000010000 */
[----:B------:R-:W-:Y:S01]  /*a1b0*/  FADD.FTZ R25, R95, R50 ;  /* 0x000000325f197221 */ /* 0x000fe20000010000 */
[----:B------:R-:W-:-:S03]  /*a1c0*/  F2FP.F16.F32.PACK_AB R154, R154, R35 ;  /* 0x000000239a9a723e */ /* 0x000fc600000000ff */
[----:B------:R-:W-:Y:S02]  /*a1d0*/  FADD.FTZ R50, R38, R25 ;  /* 0x0000001926327221 */ /* 0x000fe40000010000 */
[----:B------:R-:W2:Y:S01]  /*a1e0*/  MUFU.EX2 R43, R43 ;  /* 0x0000002b002b7308 */ /* 0x000ea20000000800 */
[----:B---3--:R-:W-:Y:S01]  /*a1f0*/  FADD.FTZ R3, R39, R48 ;  /* 0x0000003027037221 */ /* 0x008fe20000010000 */
[----:B------:R-:W-:-:S04]  /*a200*/  FADD.FTZ R25, R99, R50 ;  /* 0x0000003263197221 */ /* 0x000fc80000010000 */
[----:B------:R-:W-:Y:S02]  /*a210*/  FADD.FTZ R50, R40, R25 ;  /* 0x0000001928327221 */ /* 0x000fe40000010000 */
[----:B------:R-:W3:Y:S01]  /*a220*/  MUFU.EX2 R158, R45 ;  /* 0x0000002d009e7308 */ /* 0x000ee20000000800 */
[C---:B-1----:R-:W-:Y:S01]  /*a230*/  FADD.FTZ R48, R156.reuse, R3 ;  /* 0x000000039c307221 */ /* 0x042fe20000010000 */
[----:B------:R-:W-:Y:S01]  /*a240*/  FADD.FTZ R25, R103, R50 ;  /* 0x0000003267197221 */ /* 0x000fe20000010000 */
[----:B------:R-:W-:-:S03]  /*a250*/  F2FP.F16.F32.PACK_AB R156, R156, R39 ;  /* 0x000000279c9c723e */ /* 0x000fc600000000ff */
[----:B------:R-:W-:Y:S02]  /*a260*/  FADD.FTZ R24, R42, R25 ;  /* 0x000000192a187221 */ /* 0x000fe40000010000 */
        /* <DEDUP_REMOVED lines=45> */
[----:B------:R-:W-:Y:S02]  /*a540*/  F2FP.F16.F32.PACK_AB R171, R34, R115 ;  /* 0x0000007322ab723e */ /* 0x000fe400000000ff */
[C---:B---3--:R-:W-:Y:S01]  /*a550*/  FADD.FTZ R4, R30.reuse, R9 ;  /* 0x000000091e047221 */ /* 0x048fe20000010000 */
[----:B------:R-:W-:Y:S01]  /*a560*/  F2FP.F16.F32.PACK_AB R170, R30, R67 ;  /* 0x000000431eaa723e */ /* 0x000fe200000000ff */
[----:B0-----:R-:W-:Y:S06]  /*a570*/  @!P0 BRA `(.L_x_14021) ;  /* 0x0000000000048947 */ /* 0x001fec0003800000 */
[----:B------:R-:W-:Y:S01]  /*a580*/  BPT.TRAP 0x1 ;  /* 0x000000040000795c */ /* 0x000fe20000300000 */
.L_x_14021:
[----:B------:R0:W1:Y:S01]  /*a590*/  SYNCS.PHASECHK.TRANS64.TRYWAIT P2, [R21+URZ+0x22850], R72 ;  /* 0x02285048150075a7 */ /* 0x000062000804017f */
[----:B------:R-:W-:Y:S05]  /*a5a0*/  @!P0 BRA `(.L_x_14022) ;  /* 0x0000000000048947 */ /* 0x000fea0003800000 */
[----:B------:R-:W-:Y:S01]  /*a5b0*/  BPT.TRAP 0x1 ;  /* 0x000000040000795c */ /* 0x000fe20000300000 */
.L_x_14022:
[----:B------:R-:W-:Y:S04]  /*a5c0*/  BSSY B0, `(.L_x_14023) ;  /* 0x0000004000007945 */ /* 0x000fe80003800000 */
[----:B-1----:R-:W-:Y:S05]  /*a5d0*/  @P2 BRA `(.L_x_14024) ;  /* 0x0000000000082947 */ /* 0x002fea0003800000 */
[----:B------:R-:W1:Y:S02]  /*a5e0*/  SYNCS.PHASECHK.TRANS64.TRYWAIT P2, [R21+URZ+0x22850], R72 ;  /* 0x02285048150075a7 */ /* 0x000e64000804017f */
[----:B-1----:R-:W-:Y:S05]  /*a5f0*/  @!P2 BRA `(.L_x_14025) ;  /* 0x000001080098a947 */ /* 0x002fea0003800000 */
.L_x_14024:
[----:B------:R-:W-:Y:S05]  /*a600*/  BSYNC B0 ;  /* 0x0000000000007941 */ /* 0x000fea0003800000 */
.L_x_14023:
[----:B------:R-:W-:Y:S05]  /*a610*/  WARPSYNC.ALL ;  /* 0x0000000000007948 */ /* 0x000fea0003800000 */
[----:B------:R-:W-:Y:S01]  /*a620*/  VIADD R9, R18, 0x400 ;  /* 0x0000040012097836 */ /* 0x000fe20000000000 */
[----:B------:R2:W-:Y:S01]  /*a630*/  BAR.SYNC.DEFER_BLOCKING R177, 0x100 ;  /* 0x000400b10000751d */ /* 0x0005e20000010000 */
[----:B------:R-:W-:Y:S02]  /*a640*/  IMAD.MOV.U32 R173, RZ, RZ, 0x40000040 ;  /* 0x40000040ffad7424 */ /* 0x000fe400078e00ff */
[----:B------:R-:W-:Y:S01]  /*a650*/  IMAD.MOV.U32 R175, RZ, RZ, 0x40000040 ;  /* 0x40000040ffaf7424 */ /* 0x000fe200078e00ff */
[----:B------:R-:W-:Y:S01]  /*a660*/  SHF.R.U32.HI R9, RZ, 0x4, R9 ;  /* 0x00000004ff097819 */ /* 0x000fe20000011609 */
[----:B01----:R-:W-:Y:S01]  /*a670*/  @!P1 VIADD R21, R21, 0x22860 ;  /* 0x0002286015159836 */ /* 0x003fe20000000000 */
[----:B------:R-:W-:Y:S01]  /*a680*/  R2UR UR7, R173 ;  /* 0x00000000ad0772ca */ /* 0x000fe200000e0000 */
[----:B------:R-:W-:Y:S01]  /*a690*/  IMAD.MOV.U32 R173, RZ, RZ, 0x40000040 ;  /* 0x40000040ffad7424 */ /* 0x000fe200078e00ff */
[----:B------:R-:W-:Y:S01]  /*a6a0*/  LOP3.LUT R9, R9, 0x3fff, RZ, 0xc0, !PT ;  /* 0x00003fff09097812 */ /* 0x000fe200078ec0ff */
[----:B------:R-:W0:Y:S01]  /*a6b0*/  LDC R178, c[0x0][0x448] ;  /* 0x00011200ffb27b82 */ /* 0x000e220000000800 */
[----:B------:R-:W-:Y:S01]  /*a6c0*/  @!P1 PRMT R21, RZ, 0x654, R21 ;  /* 0x00000654ff159816 */ /* 0x000fe20000000015 */
[----:B------:R-:W-:Y:S01]  /*a6d0*/  VIADD R216, R216, 0xfffffffe ;  /* 0xfffffffed8d87836 */ /* 0x000fe20000000000 */
[----:B------:R-:W-:Y:S01]  /*a6e0*/  LOP3.LUT R9, R9, 0x3000000, RZ, 0xfc, !PT ;  /* 0x0300000009097812 */ /* 0x000fe200078efcff */
[----:B------:R-:W-:Y:S01]  /*a6f0*/  ULDC UR42, c[0x0][0x988] ;  /* 0x00026200002a7ab9 */ /* 0x000fe20000000800 */
[----:B------:R-:W-:-:S03]  /*a700*/  ULDC UR43, c[0x0][0x988] ;  /* 0x00026200002b7ab9 */ /* 0x000fc60000000800 */
[----:B------:R-:W-:-:S04]  /*a710*/  IMAD R172, R19, 0xc00, R9 ;  /* 0x00000c0013ac7824 */ /* 0x000fc800078e0209 */
[C---:B------:R-:W-:Y:S01]  /*a720*/  VIADD R174, R172.reuse, 0x80 ;  /* 0x00000080acae7836 */ /* 0x040fe20000000000 */
[----:B------:R-:W-:Y:S01]  /*a730*/  R2UR UR6, R172 ;  /* 0x00000000ac0672ca */ /* 0x000fe200000e0000 */
[----:B------:R-:W-:Y:S01]  /*a740*/  WARPGROUP.ARRIVE ;  /* 0x00000000000079c5 */ /* 0x000fe20000000000 */
[----:B0-----:R-:W-:-:S11]  /*a750*/  ISETP.NE.AND P2, PT, R178, 0x1, PT ;  /* 0x00000001b200780c */ /* 0x001fd60003f45270 */
        /* <DEDUP_REMOVED lines=10> */
[----:B------:R-:W-:Y:S01]  /*a800*/  IMAD.MOV.U32 R153, RZ, RZ, 0x40000040 ;  /* 0x40000040ff997424 */ /* 0x000fe200078e00ff */
[----:B------:R-:W0:Y:S02]  /*a810*/  @P2 LDC R154, c[0x0][0x450] ;  /* 0x00011400ff9a2b82 */ /* 0x000e240000000800 */
        /* <DEDUP_REMOVED lines=8> */
[----:B------:R-:W-:Y:S01]  /*a8a0*/  IMAD.MOV.U32 R153, RZ, RZ, 0x40000040 ;  /* 0x40000040ff997424 */ /* 0x000fe200078e00ff */
[----:B------:R-:W-:Y:S01]  /*a8b0*/  IADD3 R172, R172, 0x280, RZ ;  /* 0x00000280acac7810 */ /* 0x000fe20007ffe0ff */
[----:B------:R-:W-:Y:S02]  /*a8c0*/  WARPGROUP.DEPBAR.LE gsb0, 0x0 ;  /* 0x00008000000079c5 */ /* 0x000fe40000010000 */
[----:B------:R-:W-:-:S15]  /*a8d0*/  WARPGROUP.ARRIVE ;  /* 0x00000000000079c5 */ /* 0x000fde0000000000 */
[----:B------:R-:W-:-:S05]  /*a8e0*/  NOP ;  /* 0x0000000000007918 */ /* 0x000fca0000000000 */
[----:B------:R-:W-:Y:S01]  /*a8f0*/  HGMMA.64x256x16.F32 R24, R160, gdesc[UR4].tnspB, R24, gsb0 ;  /* 0x43e00004a0187df0 */ /* 0x000fe20008000818 */
[----:B------:R-:W-:Y:S01]  /*a900*/  R2UR UR6, R152 ;  /* 0x00000000980672ca */ /* 0x000fe200000e0000 */
[----:B------:R-:W-:Y:S01]  /*a910*/  IMAD.MOV.U32 R152, RZ, RZ, R210 ;  /* 0x000000ffff987224 */ /* 0x000fe200078e00d2 */
[----:B------:R-:W-:Y:S02]  /*a920*/  R2UR UR7, R153 ;  /* 0x00000000990772ca */ /* 0x000fe400000e0000 */
[----:B------:R-:W1:Y:S02]  /*a930*/  @P2 LDC R153, c[0x0][0x44c] ;  /* 0x00011300ff992b82 */ /* 0x000e640000000800 */
[----:B-1----:R-:W-:-:S05]  /*a940*/  @P2 IMAD.HI.U32 R153, R210, R153, RZ ;  /* 0x00000099d2992227 */ /* 0x002fca00078e00ff */
[----:B0-----:R-:W-:-:S04]  /*a950*/  @P2 SHF.R.U32.HI R152, RZ, R154, R153 ;  /* 0x0000009aff982219 */ /* 0x001fc80000011699 */
[----:B------:R-:W-:-:S05]  /*a960*/  IADD3 R152, R152, R213, -R211 ;  /* 0x000000d598987210 */ /* 0x000fca0007ffe8d3 */
[----:B------:R-:W-:-:S05]  /*a970*/  IMAD.HI R152, R152, 0x2aaaaaab, RZ ;  /* 0x2aaaaaab98987827 */ /* 0x000fca00078e02ff */
[----:B------:R-:W-:Y:S01]  /*a980*/  SHF.R.U32.HI R153, RZ, 0x1f, R152 ;  /* 0x0000001fff997819 */ /* 0x000fe20000011698 */
        /* <DEDUP_REMOVED lines=11> */
[----:B0-----:R-:W-:-:S04]  /*aa40*/  LEA.HI.SX32 R21, R152, R153, 0x1c ;  /* 0x0000009998157211 */ /* 0x001fc800078fe2ff */
[----:B------:R-:W-:-:S04]  /*aa50*/  VIMNMX R21, RZ, R21, !PT ;  /* 0x00000015ff157248 */ /* 0x000fc80007fe0100 */
[----:B------:R-:W-:-:S13]  /*aa60*/  ISETP.GE.AND P2, PT, R216, R21, PT ;  /* 0x00000015d800720c */ /* 0x000fda0003f46270 */
[----:B--2---:R-:W-:Y:S05]  /*aa70*/  @!P2 BRA `(.L_x_14026) ;  /* 0x0000002400d8a947 */ /* 0x004fea0003800000 */
[----:B------:R-:W-:Y:S02]  /*aa80*/  IMAD.MOV.U32 R203, RZ, RZ, R8 ;  /* 0x000000ffffcb7224 */ /* 0x000fe400078e0008 */
[----:B------:R-:W-:Y:S02]  /*aa90*/  IMAD.MOV.U32 R222, RZ, RZ, R5 ;  /* 0x000000ffffde7224 */ /* 0x000fe400078e0005 */
[----:B------:R-:W-:-:S07]  /*aaa0*/  IMAD.MOV.U32 R200, RZ, RZ, R216 ;  /* 0x000000ffffc87224 */ /* 0x000fce00078e00d8 */
.L_x_14036:
        /* <DEDUP_REMOVED lines=8> */
.L_x_14027:
[----:B------:R-:W-:Y:S01]  /*ab30*/  IMAD R201, R19, 0x8, R18 ;  /* 0x0000000813c97824 */ /* 0x000fe200078e0212 */
[----:B------:R-:W-:-:S04]  /*ab40*/  SHF.L.U32 R202, R23, 0x1f, RZ ;  /* 0x0000001f17ca7819 */ /* 0x000fc800000006ff */
[----:B------:R0:W1:Y:S01]  /*ab50*/  SYNCS.PHASECHK.TRANS64.TRYWAIT P2, [R201+URZ+0x22830], R202 ;  /* 0x022830cac90075a7 */ /* 0x000062000804017f */
[----:B------:R-:W-:Y:S05]  /*ab60*/  @!P0 BRA `(.L_x_14028) ;  /* 0x0000000000048947 */ /* 0x000fea0003800000 */
[----:B------:R-:W-:Y:S01]  /*ab70*/  BPT.TRAP 0x1 ;  /* 0x000000040000795c */ /* 0x000fe20000300000 */
.L_x_14028:
[----:B------:R-:W2:Y:S02]  /*ab80*/  LDC R0, c[0x0][0x448] ;  /* 0x00011200ff007b82 */ /* 0x000ea40000000800 */
[----:B--2---:R-:W-:Y:S01]  /*ab90*/  ISETP.NE.AND P3, PT, R0, 0x1, PT ;  /* 0x000000010000780c */ /* 0x004fe20003f65270 */
[----:B------:R-:W-:-:S12]  /*aba0*/  IMAD.IADD R0, R217, 0x1, R210 ;  /* 0x00000001d9007824 */ /* 0x000fd800078e02d2 */
[----:B------:R-:W2:Y:S08]  /*abb0*/  @P3 LDC R5, c[0x0][0x44c] ;  /* 0x00011300ff053b82 */ /* 0x000eb00000000800 */
[----:B------:R-:W3:Y:S01]  /*abc0*/  @P3 LDC R8, c[0x0][0x450] ;  /* 0x00011400ff083b82 */ /* 0x000ee20000000800 */
[----:B--2---:R-:W-:-:S05]  /*abd0*/  @P3 IMAD.HI.U32 R5, R0, R5, RZ ;  /* 0x0000000500053227 */ /* 0x004fca00078e00ff */
[----:B---3--:R-:W-:Y:S01]  /*abe0*/  @P3 SHF.R.U32.HI R0, RZ, R8, R5 ;  /* 0x00000008ff003219 */ /* 0x008fe20000011605 */
[----:B-1----:R-:W-:Y:S06]  /*abf0*/  @P2 BRA `(.L_x_14029) ;  /* 0x0000000000082947 */ /* 0x002fec0003800000 */
[----:B------:R-:W1:Y:S02]  /*ac00*/  SYNCS.PHASECHK.TRANS64.TRYWAIT P2, [R201+URZ+0x22830], R202 ;  /* 0x022830cac90075a7 */ /* 0x000e64000804017f */
[----:B-1----:R-:W-:Y:S05]  /*ac10*/  @!P2 BRA `(.L_x_14030) ;  /* 0x000001040024a947 */ /* 0x002fea0003800000 */
.L_x_14029:
[----:B------:R-:W-:Y:S05]  /*ac20*/  WARPSYNC.ALL ;  /* 0x0000000000007948 */ /* 0x000fea0003800000 */
[----:B------:R-:W2:Y:S04]  /*ac30*/  SHFL.IDX PT, R153, R0, RZ, 0x1c1f ;  /* 0x001c1fff00997589 */ /* 0x000ea800000e0000 */
[----:B------:R2:W3:Y:S01]  /*ac40*/  SHFL.IDX PT, R155, R0, 0x1, 0x1c1f ;  /* 0x003c1f00009b7f89 */ /* 0x0004e200000e0000 */
[----:B------:R-:W-:-:S03]  /*ac50*/  IMAD.MOV.U32 R5, RZ, RZ, -0x60 ;  /* 0xffffffa0ff057424 */ /* 0x000fc600078e00ff */
[----:B------:R-:W4:Y:S01]  /*ac60*/  LDL.LU R216, [R1+0x4] ;  /* 0x0000040001d87983 */ /* 0x000f220000300800 */
[----:B------:R-:W-:Y:S01]  /*ac70*/  IMAD R5, R200, R5, 0x1 ;  /* 0x00000001c8057424 */ /* 0x000fe200078e0205 */
[----:B------:R-:W-:Y:S01]  /*ac80*/  R2UR UR4, R6 ;  /* 0x00000000060472ca */ /* 0x000fe200000e0000 */
[----:B------:R-:W-:Y:S01]  /*ac90*/  IMAD R156, R19, 0x300, R20 ;  /* 0x00000300139c7824 */ /* 0x000fe200078e0214 */
[----:B------:R-:W-:Y:S01]  /*aca0*/  R2UR UR5, R7 ;  /* 0x00000000070572ca */ /* 0x000fe200000e0000 */
[----:B------:R-:W-:Y:S01]  /*acb0*/  IMAD R8, R218, -0x2, R5 ;  /* 0xfffffffeda087824 */ /* 0x000fe200078e0205 */
[----:B------:R-:W-:Y:S01]  /*acc0*/  R2UR UR8, R14 ;  /* 0x000000000e0872ca */ /* 0x000fe200000e0000 */
[----:B------:R-:W-:Y:S01]  /*acd0*/  IMAD.MOV.U32 R157, RZ, RZ, 0x40000040 ;  /* 0x40000040ff9d7424 */ /* 0x000fe200078e00ff */
[C---:B------:R-:W-:Y:S01]  /*ace0*/  R2UR UR6, R156.reuse ;  /* 0x000000009c0672ca */ /* 0x040fe200000e0000 */
[C---:B------:R-:W-:Y:S01]  /*acf0*/  VIADD R154, R156.reuse, 0x2 ;  /* 0x000000029c9a7836 */ /* 0x040fe20000000000 */
[----:B------:R-:W-:Y:S01]  /*ad00*/  IADD3 R8, -R211, R8, R213 ;  /* 0x00000008d3087210 */ /* 0x000fe20007ffe1d5 */
[C---:B------:R-:W-:Y:S01]  /*ad10*/  VIADD R152, R156.reuse, 0x4 ;  /* 0x000000049c987836 */ /* 0x040fe20000000000 */
[C---:B------:R-:W-:Y:S01]  /*ad20*/  R2UR UR7, R157.reuse ;  /* 0x000000009d0772ca */ /* 0x040fe200000e0000 */
[----:B------:R-:W-:Y:S01]  /*ad30*/  VIADD R156, R156, 0x6 ;  /* 0x000000069c9c7836 */ /* 0x000fe20000000000 */
[----:B------:R-:W-:Y:S01]  /*ad40*/  R2UR UR10, R154 ;  /* 0x000000009a0a72ca */ /* 0x000fe200000e0000 */
[----:B--2---:R-:W-:Y:S01]  /*ad50*/  IMAD.IADD R0, R8, 0x1, R153 ;  /* 0x0000000108007824 */ /* 0x004fe200078e0299 */
[----:B------:R-:W-:Y:S01]  /*ad60*/  R2UR UR14, R152 ;  /* 0x00000000980e72ca */ /* 0x000fe200000e0000 */
[----:B------:R-:W-:Y:S01]  /*ad70*/  IMAD.MOV.U32 R153, RZ, RZ, 0x40000040 ;  /* 0x40000040ff997424 */ /* 0x000fe200078e00ff */
[----:B------:R-:W-:Y:S01]  /*ad80*/  R2UR UR18, R156 ;  /* 0x000000009c1272ca */ /* 0x000fe200000e0000 */
[----:B---3--:R-:W-:Y:S01]  /*ad90*/  IMAD.IADD R8, R8, 0x1, R155 ;  /* 0x0000000108087824 */ /* 0x008fe200078e029b */
        /* <DEDUP_REMOVED lines=11> */
[C---:B------:R-:W-:Y:S02]  /*ae50*/  ISETP.GT.AND P2, PT, R0.reuse, 0x49, PT ;  /* 0x000000490000780c */ /* 0x040fe40003f44270 */
[C---:B------:R-:W-:Y:S02]  /*ae60*/  ISETP.GT.AND P3, PT, R0.reuse, 0x50, PT ;  /* 0x000000500000780c */ /* 0x040fe40003f64270 */
[C---:B------:R-:W-:Y:S02]  /*ae70*/  ISETP.GT.AND P4, PT, R0.reuse, 0x51, PT ;  /* 0x000000510000780c */ /* 0x040fe40003f84270 */
[C---:B------:R-:W-:Y:S02]  /*ae80*/  ISETP.GT.AND P5, PT, R0.reuse, 0x58, PT ;  /* 0x000000580000780c */ /* 0x040fe40003fa4270 */
[----:B------:R-:W-:Y:S01]  /*ae90*/  ISETP.GT.AND P6, PT, R0, 0x59, PT ;  /* 0x000000590000780c */ /* 0x000fe20003fc4270 */
[----:B------:R-:W-:Y:S02]  /*aea0*/  WARPGROUP.DEPBAR.LE gsb0, 0x0 ;  /* 0x00008000000079c5 */ /* 0x000fe40000010000 */
[----:B------:R-:W-:-:S06]  /*aeb0*/  WARPGROUP.ARRIVE ;  /* 0x00000000000079c5 */ /* 0x000fcc0000000000 */
[----:B------:R-:W-:Y:S03]  /*aec0*/  HGMMA.64x96x16.F32 R152, gdesc[UR8], R152, gsb0 ;  /* 0x01600000089879f0 */ /* 0x000fe60008000898 */
[----:B------:R-:W-:Y:S02]  /*aed0*/  WARPGROUP.DEPBAR.LE gsb0, 0x0 ;  /* 0x00008000000079c5 */ /* 0x000fe40000010000 */
[----:B------:R-:W-:-:S06]  /*aee0*/  WARPGROUP.ARRIVE ;  /* 0x00000000000079c5 */ /* 0x000fcc0000000000 */
[----:B------:R-:W-:Y:S01]  /*aef0*/  HGMMA.64x96x16.F32 R152, gdesc[UR12], R152, gsb0 ;  /* 0x016000000c9879f0 */ /* 0x000fe20008000898 */
[----:B----4-:R-:W-:-:S04]  /*af00*/  LOP3.LUT R216, R216, 0xffbfffff, RZ, 0xc0, !PT ;  /* 0xffbfffffd8d87812 */ /* 0x010fc800078ec0ff */
        /* <DEDUP_REMOVED lines=10> */
[----:B------:R-:W-:Y:S02]  /*afb0*/  ISETP.GT.AND P0, PT, R0, 0x9, PT ;  /* 0x000000090000780c */ /* 0x000fe40003f04270 */
[----:B------:R-:W-:-:S04]  /*afc0*/  LOP3.LUT R216, R216, 0xfdffffff, RZ, 0xc0, !PT ;  /* 0xfdffffffd8d87812 */ /* 0x000fc800078ec0ff */
[----:B------:R-:W-:Y:S02]  /*afd0*/  @P2 LOP3.LUT R216, R216, 0x2000000, RZ, 0xfc, !PT ;  /* 0x02000000d8d82812 */ /* 0x000fe400078efcff */
[----:B------:R-:W-:Y:S02]  /*afe0*/  ISETP.GT.AND P2, PT, R0, 0x8, PT ;  /* 0x000000080000780c */ /* 0x000fe40003f44270 */
[----:B------:R-:W-:-:S04]  /*aff0*/  LOP3.LUT R216, R216, 0xfbffffff, RZ, 0xc0, !PT ;  /* 0xfbffffffd8d87812 */ /* 0x000fc800078ec0ff */
[----:B------:R-:W-:Y:S02]  /*b000*/  @P3 LOP3.LUT R216, R216, 0x4000000, RZ, 0xfc, !PT ;  /* 0x04000000d8d83812 */ /* 0x000fe400078efcff */
[----:B------:R-:W-:-:S03]  /*b010*/  ISETP.GT.AND P3, PT, R0, 0x1, PT ;  /* 0x000000010000780c */ /* 0x000fc60003f64270 */
[----:B------:R-:W-:Y:S01]  /*b020*/  STL [R1+0x4], R216 ;  /* 0x000004d801007387 */ /* 0x000fe20000100800 */
        /* <DEDUP_REMOVED lines=9> */
[----:B------:R-:W-:Y:S02]  /*b0c0*/  FSEL R160, R160, -INF , P1 ;  /* 0xff800000a0a07808 */ /* 0x000fe40000800000 */
[C---:B------:R-:W-:Y:S02]  /*b0d0*/  ISETP.GT.AND P3, PT, R0.reuse, 0x11, PT ;  /* 0x000000110000780c */ /* 0x040fe40003f64270 */
[C---:B------:R-:W-:Y:S02]  /*b0e0*/  ISETP.GT.AND P2, PT, R0.reuse, 0x18, PT ;  /* 0x000000180000780c */ /* 0x040fe40003f44270 */
[C---:B------:R-:W-:Y:S02]  /*b0f0*/  ISETP.GT.AND P0, PT, R0.reuse, 0x19, PT ;  /* 0x000000190000780c */ /* 0x040fe40003f04270 */
[----:B------:R-:W-:-:S02]  /*b100*/  ISETP.GT.AND P1, PT, R0, 0x20, PT ;  /* 0x000000200000780c */ /* 0x000fc40003f24270 */
[----:B------:R-:W-:Y:S02]  /*b110*/  FSEL R161, R161, -INF , P3 ;  /* 0xff800000a1a17808 */ /* 0x000fe40001800000 */
[----:B------:R-:W-:Y:S02]  /*b120*/  FSEL R164, R164, -INF , P2 ;  /* 0xff800000a4a47808 */ /* 0x000fe40001000000 */
[----:B------:R-:W-:Y:S02]  /*b130*/  FSEL R165, R165, -INF , P0 ;  /* 0xff800000a5a57808 */ /* 0x000fe40000000000 */
[----:B------:R-:W-:Y:S02]  /*b140*/  FSEL R168, R168, -INF , P1 ;  /* 0xff800000a8a87808 */ /* 0x000fe40000800000 */
[C---:B------:R-:W-:Y:S02]  /*b150*/  ISETP.GT.AND P3, PT, R0.reuse, 0x21, PT ;  /* 0x000000210000780c */ /* 0x040fe40003f64270 */
[----:B------:R-:W-:-:S02]  /*b160*/  ISETP.GT.AND P2, PT, R0, 0x28, PT ;  /* 0x000000280000780c */ /* 0x000fc40003f44270 */
[C---:B------:R-:W-:Y:S02]  /*b170*/  ISETP.GT.AND P0, PT, R0.reuse, 0x29, PT ;  /* 0x000000290000780c */ /* 0x040fe40003f04270 */
[----:B------:R-:W-:Y:S02]  /*b180*/  ISETP.GT.AND P1, PT, R0, 0x30, PT ;  /* 0x000000300000780c */ /* 0x000fe40003f24270 */
[----:B------:R-:W-:Y:S02]  /*b190*/  FSEL R169, R169, -INF , P3 ;  /* 0xff800000a9a97808 */ /* 0x000fe40001800000 */
[----:B------:R-:W-:Y:S02]  /*b1a0*/  FSEL R172, R172, -INF , P2 ;  /* 0xff800000acac7808 */ /* 0x000fe40001000000 */
[----:B------:R-:W-:Y:S02]  /*b1b0*/  FSEL R173, R173, -INF , P0 ;  /* 0xff800000adad7808 */ /* 0x000fe40000000000 */
[----:B------:R-:W-:-:S02]  /*b1c0*/  FSEL R176, R176, -INF , P1 ;  /* 0xff800000b0b07808 */ /* 0x000fc40000800000 */
[C---:B------:R-:W-:Y:S02]  /*b1d0*/  ISETP.GT.AND P3, PT, R0.reuse, 0x31, PT ;  /* 0x000000310000780c */ /* 0x040fe40003f64270 */
[C---:B------:R-:W-:Y:S02]  /*b1e0*/  ISETP.GT.AND P2, PT, R0.reuse, 0x38, PT ;  /* 0x000000380000780c */ /* 0x040fe40003f44270 */
[C---:B------:R-:W-:Y:S02]  /*b1f0*/  ISETP.GT.AND P0, PT, R0.reuse, 0x39, PT ;  /* 0x000000390000780c */ /* 0x040fe40003f04270 */
[----:B------:R-:W-:Y:S02]  /*b200*/  ISETP.GT.AND P1, PT, R0, 0x40, PT ;  /* 0x000000400000780c */ /* 0x000fe40003f24270 */
        /* <DEDUP_REMOVED lines=9> */
[C---:B------:R-:W-:Y:S02]  /*b2a0*/  LOP3.LUT P1, RZ, R216.reuse, 0x800000, RZ, 0xc0, !PT ;  /* 0x00800000d8ff7812 */ /* 0x040fe4000782c0ff */
[----:B------:R-:W-:Y:S02]  /*b2b0*/  FMNMX.FTZ R0, R161, R0, !PT ;  /* 0x00000000a1007209 */ /* 0x000fe40007810000 */
[----:B------:R-:W-:Y:S02]  /*b2c0*/  LOP3.LUT P0, RZ, R216, 0x1000000, RZ, 0xc0, !PT ;  /* 0x01000000d8ff7812 */ /* 0x000fe4000780c0ff */
[----:B------:R-:W-:Y:S02]  /*b2d0*/  FMNMX.FTZ R0, R164, R0, !PT ;  /* 0x00000000a4007209 */ /* 0x000fe40007810000 */
[----:B------:R-:W-:-:S02]  /*b2e0*/  FSEL R185, R185, -INF , P1 ;  /* 0xff800000b9b97808 */ /* 0x000fc40000800000 */
[----:B------:R-:W-:Y:S02]  /*b2f0*/  FMNMX.FTZ R0, R165, R0, !PT ;  /* 0x00000000a5007209 */ /* 0x000fe40007810000 */
[----:B------:R-:W-:Y:S02]  /*b300*/  LOP3.LUT P2, RZ, R216, 0x2000000, RZ, 0xc0, !PT ;  /* 0x02000000d8ff7812 */ /* 0x000fe4000784c0ff */
[----:B------:R-:W-:Y:S02]  /*b310*/  FMNMX.FTZ R0, R168, R0, !PT ;  /* 0x00000000a8007209 */ /* 0x000fe40007810000 */
[----:B------:R-:W-:Y:S02]  /*b320*/  FSEL R188, R188, -INF , P0 ;  /* 0xff800000bcbc7808 */ /* 0x000fe40000000000 */
[----:B------:R-:W-:Y:S02]  /*b330*/  FMNMX.FTZ R0, R169, R0, !PT ;  /* 0x00000000a9007209 */ /* 0x000fe40007810000 */
[----:B------:R-:W-:-:S02]  /*b340*/  LOP3.LUT P3, RZ, R216, 0x4000000, RZ, 0xc0, !PT ;  /* 0x04000000d8ff7812 */ /* 0x000fc4000786c0ff */
        /* <DEDUP_REMOVED lines=9> */
[----:B------:R-:W-:Y:S02]  /*b3e0*/  FSEL R197, R197, -INF , P6 ;  /* 0xff800000c5c57808 */ /* 0x000fe40003000000 */
[----:B------:R-:W-:Y:S02]  /*b3f0*/  FMNMX.FTZ R0, R181, R0, !PT ;  /* 0x00000000b5007209 */ /* 0x000fe40007810000 */
[----:B------:R-:W-:-:S02]  /*b400*/  LOP3.LUT P1, RZ, R216, 0x400000, RZ, 0xc0, !PT ;  /* 0x00400000d8ff7812 */ /* 0x000fc4000782c0ff */
[----:B------:R-:W-:Y:S02]  /*b410*/  FMNMX.FTZ R0, R184, R0, !PT ;  /* 0x00000000b8007209 */ /* 0x000fe40007810000 */
[----:B------:R-:W-:Y:S02]  /*b420*/  LOP3.LUT P0, RZ, R216, 0x200000, RZ, 0xc0, !PT ;  /* 0x00200000d8ff7812 */ /* 0x000fe4000780c0ff */
[----:B------:R-:W-:Y:S02]  /*b430*/  FMNMX.FTZ R0, R185, R0, !PT ;  /* 0x00000000b9007209 */ /* 0x000fe40007810000 */
[----:B------:R-:W-:Y:S02]  /*b440*/  ISETP.GT.AND P4, PT, R8, 0x1, PT ;  /* 0x000000010800780c */ /* 0x000fe40003f84270 */
[----:B------:R-:W-:Y:S02]  /*b450*/  FMNMX.FTZ R0, R188, R0, !PT ;  /* 0x00000000bc007209 */ /* 0x000fe40007810000 */
[----:B------:R-:W-:-:S02]  /*b460*/  ISETP.GT.AND P3, PT, R8, 0x8, PT ;  /* 0x000000080800780c */ /* 0x000fc40003f64270 */
[----:B------:R-:W-:Y:S02]  /*b470*/  FMNMX.FTZ R0, R189, R0, !PT ;  /* 0x00000000bd007209 */ /* 0x000fe40007810000 */
[----:B------:R-:W-:Y:S02]  /*b480*/  FSEL R155, R155, -INF , P4 ;  /* 0xff8000009b9b7808 */ /* 0x000fe40002000000 */
[----:B------:R-:W-:Y:S02]  /*b490*/  FMNMX.FTZ R0, R192, R0, !PT ;  /* 0x00000000c0007209 */ /* 0x000fe40007810000 */
[----:B------:R-:W-:Y:S02]  /*b4a0*/  FSEL R158, R158, -INF , P3 ;  /* 0xff8000009e9e7808 */ /* 0x000fe40001800000 */
[----:B------:R-:W-:Y:S02]  /*b4b0*/  FMNMX.FTZ R0, R193, R0, !PT ;  /* 0x00000000c1007209 */ /* 0x000fe40007810000 */
[----:B------:R-:W-:-:S02]  /*b4c0*/  ISETP.GT.AND P4, PT, R8, 0x10, PT ;  /* 0x000000100800780c */ /* 0x000fc40003f84270 */
[----:B------:R-:W-:Y:S02]  /*b4d0*/  FMNMX.FTZ R0, R196, R0, !PT ;  /* 0x00000000c4007209 */ /* 0x000fe40007810000 */
[----:B------:R-:W-:Y:S02]  /*b4e0*/  ISETP.GT.AND P3, PT, R8, 0x11, PT ;  /* 0x000000110800780c */ /* 0x000fe40003f64270 */
[----:B------:R-:W-:Y:S02]  /*b4f0*/  FMNMX.FTZ R0, R197, R0, !PT ;  /* 0x00000000c5007209 */ /* 0x000fe40007810000 */
[----:B------:R-:W-:Y:S02]  /*b500*/  FSEL R162, R162, -INF , P4 ;  /* 0xff800000a2a27808 */ /* 0x000fe40002000000 */
[----:B------:R-:W-:Y:S01]  /*b510*/  FSEL R163, R163, -INF , P3 ;  /* 0xff800000a3a37808 */ /* 0x000fe20001800000 */
[----:B------:R-:W2:Y:S01]  /*b520*/  SHFL.BFLY PT, R5, R0, 0x2, 0x1f ;  /* 0x0c401f0000057f89 */ /* 0x000ea200000e0000 */
[----:B------:R-:W-:-:S02]  /*b530*/  ISETP.GT.AND P4, PT, R8, 0x19, PT ;  /* 0x000000190800780c */ /* 0x000fc40003f84270 */
[----:B------:R-:W-:Y:S02]  /*b540*/  ISETP.GT.AND P3, PT, R8, 0x20, PT ;  /* 0x000000200800780c */ /* 0x000fe40003f64270 */
[----:B------:R-:W-:Y:S02]  /*b550*/  FSEL R167, R167, -INF , P4 ;  /* 0xff800000a7a77808 */ /* 0x000fe40002000000 */
[----:B------:R-:W-:Y:S02]  /*b560*/  FSEL R170, R170, -INF , P3 ;  /* 0xff800000aaaa7808 */ /* 0x000fe40001800000 */
[C---:B------:R-:W-:Y:S02]  /*b570*/  ISETP.GT.AND P4, PT, R8.reuse, 0x28, PT ;  /* 0x000000280800780c */ /* 0x040fe40003f84270 */
[----:B------:R-:W-:Y:S02]  /*b580*/  ISETP.GT.AND P3, PT, R8, 0x29, PT ;  /* 0x000000290800780c */ /* 0x000fe40003f64270 */
[----:B------:R-:W-:-:S02]  /*b590*/  FSEL R174, R174, -INF , P4 ;  /* 0xff800000aeae7808 */ /* 0x000fc40002000000 */
[----:B------:R-:W-:Y:S02]  /*b5a0*/  FSEL R175, R175, -INF , P3 ;  /* 0xff800000afaf7808 */ /* 0x000fe40001800000 */
[C---:B------:R-:W-:Y:S02]  /*b5b0*/  ISETP.GT.AND P4, PT, R8.reuse, 0x31, PT ;  /* 0x000000310800780c */ /* 0x040fe40003f84270 */
[----:B------:R-:W-:Y:S02]  /*b5c0*/  ISETP.GT.AND P3, PT, R8, 0x38, PT ;  /* 0x000000380800780c */ /* 0x000fe40003f64270 */
[----:B------:R-:W-:Y:S02]  /*b5d0*/  FSEL R179, R179, -INF , P4 ;  /* 0xff800000b3b37808 */ /* 0x000fe40002000000 */
[----:B------:R-:W-:Y:S02]  /*b5e0*/  FSEL R182, R182, -INF , P3 ;  /* 0xff800000b6b67808 */ /* 0x000fe40001800000 */
[----:B--2---:R-:W-:-:S02]  /*b5f0*/  FMNMX.FTZ R5, R0, R5, !PT ;  /* 0x0000000500057209 */ /* 0x004fc40007810000 */
[C---:B------:R-:W-:Y:S02]  /*b600*/  ISETP.GT.AND P4, PT, R8.reuse, 0x40, PT ;  /* 0x000000400800780c */ /* 0x040fe40003f84270 */
[----:B------:R-:W-:Y:S01]  /*b610*/  ISETP.GT.AND P3, PT, R8, 0x41, PT ;  /* 0x000000410800780c */ /* 0x000fe20003f64270 */
[----:B------:R-:W2:Y:S01]  /*b620*/  SHFL.BFLY PT, R0, R5, 0x1, 0x1f ;  /* 0x0c201f0005007f89 */ /* 0x000ea200000e0000 */
[----:B------:R-:W-:Y:S02]  /*b630*/  FSEL R186, R186, -INF , P4 ;  /* 0xff800000baba7808 */ /* 0x000fe40002000000 */
[----:B------:R-:W-:Y:S02]  /*b640*/  FSEL R187, R187, -INF , P3 ;  /* 0xff800000bbbb7808 */ /* 0x000fe40001800000 */
        /* <DEDUP_REMOVED lines=8> */
[----:B--2---:R-:W-:Y:S01]  /*b6d0*/  FMNMX.FTZ R5, R5, R0, !PT ;  /* 0x0000000005057209 */ /* 0x004fe20007810000 */
[----:B------:R-:W-:-:S03]  /*b6e0*/  IMAD.U32 R0, RZ, RZ, UR43 ;  /* 0x0000002bff007e24 */ /* 0x000fc6000f8e00ff */
[C---:B------:R-:W-:Y:S01]  /*b6f0*/  FSETP.NEU.FTZ.AND P2, PT, R5.reuse, -INF , PT ;  /* 0xff8000000500780b */ /* 0x040fe20003f5d000 */
[----:B------:R-:W-:-:S03]  /*b700*/  FMUL.FTZ R223, R5, R0 ;  /* 0x0000000005df7220 */ /* 0x000fc60000410000 */
[----:B------:R-:W-:Y:S02]  /*b710*/  FSEL R216, R5, RZ, P2 ;  /* 0x000000ff05d87208 */ /* 0x000fe40001000000 */
[----:B------:R-:W-:Y:S02]  /*b720*/  FSEL R223, R223, RZ, P2 ;  /* 0x000000ffdfdf7208 */ /* 0x000fe40001000000 */
[----:B------:R-:W-:Y:S01]  /*b730*/  ISETP.GT.AND P2, PT, R8, RZ, PT ;  /* 0x000000ff0800720c */ /* 0x000fe20003f44270 */
[----:B------:R-:W-:Y:S02]  /*b740*/  FADD.FTZ R216, -R216, R222 ;  /* 0x000000ded8d87221 */ /* 0x000fe40000010100 */
[-CC-:B------:R-:W-:Y:S01]  /*b750*/  FFMA.FTZ R152, R152, R0.reuse, -R223.reuse ;  /* 0x0000000098987223 */ /* 0x180fe200000108df */
[----:B------:R-:W-:Y:S01]  /*b760*/  FSEL R154, R154, -INF , P2 ;  /* 0xff8000009a9a7808 */ /* 0x000fe20001000000 */
[-C--:B------:R-:W-:Y:S01]  /*b770*/  FMUL.FTZ R216, R216, R0.reuse ;  /* 0x00000000d8d87220 */ /* 0x080fe20000410000 */
[----:B------:R-:W-:Y:S01]  /*b780*/  ISETP.GT.AND P2, PT, R8, 0x9, PT ;  /* 0x000000090800780c */ /* 0x000fe20003f44270 */
[-CC-:B------:R-:W-:Y:S01]  /*b790*/  FFMA.FTZ R153, R153, R0.reuse, -R223.reuse ;  /* 0x0000000099997223 */ /* 0x180fe200000108df */
[-CC-:B------:R-:W-:Y:S01]  /*b7a0*/  FFMA.FTZ R156, R156, R0.reuse, -R223.reuse ;  /* 0x000000009c9c7223 */ /* 0x180fe200000108df */
[----:B------:R-:W-:Y:S01]  /*b7b0*/  MUFU.EX2 R152, R152 ;  /* 0x0000009800987308 */ /* 0x000fe20000000800 */
[----:B------:R-:W-:Y:S01]  /*b7c0*/  FSEL R159, R159, -INF , P2 ;  /* 0xff8000009f9f7808 */ /* 0x000fe20001000000 */
[-CC-:B------:R-:W-:Y:S01]  /*b7d0*/  FFMA.FTZ R160, R160, R0.reuse, -R223.reuse ;  /* 0x00000000a0a07223 */ /* 0x180fe200000108df */
[----:B------:R-:W-:Y:S01]  /*b7e0*/  ISETP.GT.AND P2, PT, R8, 0x18, PT ;  /* 0x000000180800780c */ /* 0x000fe20003f44270 */
[-CC-:B------:R-:W-:Y:S01]  /*b7f0*/  FFMA.FTZ R168, R168, R0.reuse, -R223.reuse ;  /* 0x00000000a8a87223 */ /* 0x180fe200000108df */
[-CC-:B------:R-:W-:Y:S01]  /*b800*/  FFMA.FTZ R176, R176, R0.reuse, -R223.reuse ;  /* 0x00000000b0b07223 */ /* 0x180fe200000108df */
[-CC-:B------:R-:W-:Y:S01]  /*b810*/  FFMA.FTZ R157, R157, R0.reuse, -R223.reuse ;  /* 0x000000009d9d7223 */ /* 0x180fe200000108df */
[----:B------:R-:W-:Y:S01]  /*b820*/  FSEL R166, R166, -INF , P2 ;  /* 0xff800000a6a67808 */ /* 0x000fe20001000000 */
[----:B------:R-:W2:Y:S01]  /*b830*/  MUFU.EX2 R216, R216 ;  /* 0x000000d800d87308 */ /* 0x000ea20000000800 */
[----:B------:R-:W-:Y:S01]  /*b840*/  ISETP.GT.AND P2, PT, R8, 0x21, PT ;  /* 0x000000210800780c */ /* 0x000fe20003f44270 */
[-CC-:B------:R-:W-:Y:S01]  /*b850*/  FFMA.FTZ R161, R161, R0.reuse, -R223.reuse ;  /* 0x00000000a1a17223 */ /* 0x180fe200000108df */
[-CC-:B------:R-:W-:Y:S01]  /*b860*/  FFMA.FTZ R164, R164, R0.reuse, -R223.reuse ;  /* 0x00000000a4a47223 */ /* 0x180fe200000108df */
[-CC-:B------:R-:W-:Y:S01]  /*b870*/  FFMA.FTZ R165, R165, R0.reuse, -R223.reuse ;  /* 0x00000000a5a57223 */ /* 0x180fe200000108df */
[----:B------:R-:W-:Y:S01]  /*b880*/  FSEL R171, R171, -INF , P2 ;  /* 0xff800000abab7808 */ /* 0x000fe20001000000 */
[-CC-:B------:R-:W-:Y:S01]  /*b890*/  FFMA.FTZ R169, R169, R0.reuse, -R223.reuse ;  /* 0x00000000a9a97223 */ /* 0x180fe200000108df */
[----:B------:R-:W-:Y:S01]  /*b8a0*/  ISETP.GT.AND P2, PT, R8, 0x30, PT ;  /* 0x000000300800780c */ /* 0x000fe20003f44270 */
[----:B------:R-:W3:Y:S01]  /*b8b0*/  MUFU.EX2 R153, R153 ;  /* 0x0000009900997308 */ /* 0x000ee20000000800 */
[-CC-:B------:R-:W-:Y:S01]  /*b8c0*/  FFMA.FTZ R172, R172, R0.reuse, -R223.reuse ;  /* 0x00000000acac7223 */ /* 0x180fe200000108df */
[-CC-:B------:R-:W-:Y:S01]  /*b8d0*/  FFMA.FTZ R173, R173, R0.reuse, -R223.reuse ;  /* 0x00000000adad7223 */ /* 0x180fe200000108df */
[----:B------:R-:W-:Y:S01]  /*b8e0*/  FSEL R178, R178, -INF , P2 ;  /* 0xff800000b2b27808 */ /* 0x000fe20001000000 */
[-CC-:B------:R-:W-:Y:S01]  /*b8f0*/  FFMA.FTZ R177, R177, R0.reuse, -R223.reuse ;  /* 0x00000000b1b17223 */ /* 0x180fe200000108df */
[----:B------:R-:W-:Y:S01]  /*b900*/  ISETP.GT.AND P2, PT, R8, 0x39, PT ;  /* 0x000000390800780c */ /* 0x000fe20003f44270 */
[-CC-:B------:R-:W-:Y:S01]  /*b910*/  FFMA.FTZ R180, R180, R0.reuse, -R223.reuse ;  /* 0x00000000b4b47223 */ /* 0x180fe200000108df */
[--C-:B------:R-:W-:Y:S01]  /*b920*/  FFMA.FTZ R181, R181, R0, -R223.reuse ;  /* 0x00000000b5b57223 */ /* 0x100fe200000108df */
[----:B------:R-:W-:Y:S01]  /*b930*/  MUFU.EX2 R157, R157 ;  /* 0x0000009d009d7308 */ /* 0x000fe20000000800 */
[----:B------:R-:W-:Y:S01]  /*b940*/  FSEL R183, R183, -INF , P2 ;  /* 0xff800000b7b77808 */ /* 0x000fe20001000000 */
[-C--:B--2---:R-:W-:Y:S01]  /*b950*/  FMUL.FTZ R24, R24, R216.reuse ;  /* 0x000000d818187220 */ /* 0x084fe20000410000 */
[----:B------:R-:W-:Y:S01]  /*b960*/  ISETP.GT.AND P2, PT, R8, 0x48, PT ;  /* 0x000000480800780c */ /* 0x000fe20003f44270 */
[-C--:B------:R-:W-:Y:S01]  /*b970*/  FMUL.FTZ R25, R25, R216.reuse ;  /* 0x000000d819197220 */ /* 0x080fe20000410000 */
[-C--:B------:R-:W-:Y:S01]  /*b980*/  FMUL.FTZ R28, R28, R216.reuse ;  /* 0x000000d81c1c7220 */ /* 0x080fe20000410000 */
[-C--:B------:R-:W-:Y:S01]  /*b990*/  FMUL.FTZ R29, R29, R216.reuse ;  /* 0x000000d81d1d7220 */ /* 0x080fe20000410000 */
[----:B------:R-:W-:Y:S01]  /*b9a0*/  FSEL R190, R190, -INF , P2 ;  /* 0xff800000bebe7808 */ /* 0x000fe20001000000 */
[-C--:B------:R-:W-:Y:S01]  /*b9b0*/  FMUL.FTZ R32, R32, R216.reuse ;  /* 0x000000d820207220 */ /* 0x080fe20000410000 */
[----:B------:R-:W-:Y:S01]  /*b9c0*/  ISETP.GT.AND P2, PT, R8, 0x51, PT ;  /* 0x000000510800780c */ /* 0x000fe20003f44270 */
[-C--:B------:R-:W-:Y:S01]  /*b9d0*/  FMUL.FTZ R33, R33, R216.reuse ;  /* 0x000000d821217220 */ /* 0x080fe20000410000 */
[----:B------:R-:W-:Y:S01]  /*b9e0*/  FMNMX.FTZ R8, R154, R203, !PT ;  /* 0x000000cb9a087209 */ /* 0x000fe20007810000 */
[-C--:B------:R-:W-:Y:S01]  /*b9f0*/  FMUL.FTZ R36, R36, R216.reuse ;  /* 0x000000d824247220 */ /* 0x080fe20000410000 */
[----:B------:R-:W-:Y:S01]  /*ba00*/  FSEL R195, R195, -INF , P2 ;  /* 0xff800000c3c37808 */ /* 0x000fe20001000000 */
        /* <DEDUP_REMOVED lines=75> */
[----:B------:R-:W-:Y:S01]  /*bec0*/  FMUL.FTZ R149, R149, R216 ;  /* 0x000000d895957220 */ /* 0x000fe20000410000 */
[----:B------:R-:W-:Y:S01]  /*bed0*/  FFMA.FTZ R4, R216, R4, R152 ;  /* 0x00000004d8047223 */ /* 0x000fe20000010098 */
[----:B------:R-:W-:Y:S01]  /*bee0*/  FMNMX.FTZ R8, R194, R8, !PT ;  /* 0x00000008c2087209 */ /* 0x000fe20007810000 */
[--C-:B------:R-:W-:Y:S01]  /*bef0*/  FFMA.FTZ R184, R184, R0, -R223.reuse ;  /* 0x00000000b8b87223 */ /* 0x100fe200000108df */
[C---:B---3--:R-:W-:Y:S01]  /*bf00*/  F2FP.F16.F32.PACK_AB R152, R153.reuse, R152 ;  /* 0x000000989998723e */ /* 0x048fe200000000ff */
[----:B------:R-:W-:Y:S01]  /*bf10*/  FADD.FTZ R4, R153, R4 ;  /* 0x0000000499047221 */ /* 0x000fe20000010000 */
[----:B------:R-:W-:Y:S01]  /*bf20*/  FMNMX.FTZ R8, R195, R8, !PT ;  /* 0x00000008c3087209 */ /* 0x000fe20007810000 */
[----:B------:R-:W2:Y:S01]  /*bf30*/  MUFU.EX2 R153, R156 ;  /* 0x0000009c00997308 */ /* 0x000ea20000000800 */
[-CC-:B------:R-:W-:Y:S01]  /*bf40*/  FFMA.FTZ R185, R185, R0.reuse, -R223.reuse ;  /* 0x00000000b9b97223 */ /* 0x180fe200000108df */
[--C-:B------:R-:W-:Y:S01]  /*bf50*/  FFMA.FTZ R188, R188, R0, -R223.reuse ;  /* 0x00000000bcbc7223 */ /* 0x100fe200000108df */
[----:B------:R-:W-:Y:S01]  /*bf60*/  FMNMX.FTZ R8, R198, R8, !PT ;  /* 0x00000008c6087209 */ /* 0x000fe20007810000 */
[-CC-:B------:R-:W-:Y:S01]  /*bf70*/  FFMA.FTZ R189, R189, R0.reuse, -R223.reuse ;  /* 0x00000000bdbd7223 */ /* 0x180fe200000108df */
[-CC-:B------:R-:W-:Y:S01]  /*bf80*/  FFMA.FTZ R192, R192, R0.reuse, -R223.reuse ;  /* 0x00000000c0c07223 */ /* 0x180fe200000108df */
[--C-:B------:R-:W-:Y:S01]  /*bf90*/  FFMA.FTZ R193, R193, R0, -R223.reuse ;  /* 0x00000000c1c17223 */ /* 0x100fe200000108df */
[----:B------:R-:W-:Y:S01]  /*bfa0*/  FMNMX.FTZ R8, R199, R8, !PT ;  /* 0x00000008c7087209 */ /* 0x000fe20007810000 */
[----:B------:R-:W3:Y:S01]  /*bfb0*/  MUFU.EX2 R156, R160 ;  /* 0x000000a0009c7308 */ /* 0x000ee20000000800 */
[-CC-:B------:R-:W-:Y:S01]  /*bfc0*/  FFMA.FTZ R196, R196, R0.reuse, -R223.reuse ;  /* 0x00000000c4c47223 */ /* 0x180fe200000108df */
[----:B------:R-:W-:-:S02]  /*bfd0*/  FFMA.FTZ R197, R197, R0, -R223 ;  /* 0x00000000c5c57223 */ /* 0x000fc400000108df */
[----:B------:R-:W4:Y:S04]  /*bfe0*/  SHFL.BFLY PT, R216, R8, 0x2, 0x1f ;  /* 0x0c401f0008d87f89 */ /* 0x000f2800000e0000 */
[----:B------:R-:W-:Y:S01]  /*bff0*/  MUFU.EX2 R160, R168 ;  /* 0x000000a800a07308 */ /* 0x000fe20000000800 */
[----:B--2---:R-:W-:-:S04]  /*c000*/  FADD.FTZ R4, R153, R4 ;  /* 0x0000000499047221 */ /* 0x004fc80000010000 */
[----:B------:R-:W-:-:S03]  /*c010*/  FADD.FTZ R4, R157, R4 ;  /* 0x000000049d047221 */ /* 0x000fc60000010000 */
[----:B------:R2:W-:Y:S01]  /*c020*/  MUFU.EX2 R168, R176 ;  /* 0x000000b000a87308 */ /* 0x0005e20000000800 */
[----:B---3--:R-:W-:-:S07]  /*c030*/  FADD.FTZ R4, R156, R4 ;  /* 0x000000049c047221 */ /* 0x008fce0000010000 */
[----:B------:R-:W3:Y:S01]  /*c040*/  MUFU.EX2 R161, R161 ;  /* 0x000000a100a17308 */ /* 0x000ee20000000800 */
[----:B--2---:R-:W2:Y:S01]  /*c050*/  S2R R176, SR_TID.X ;  /* 0x0000000000b07919 */ /* 0x004ea20000002100 */
[----:B----4-:R-:W-:-:S06]  /*c060*/  FMNMX.FTZ R8, R8, R216, !PT ;  /* 0x000000d808087209 */ /* 0x010fcc0007810000 */
[----:B------:R-:W4:Y:S01]  /*c070*/  MUFU.EX2 R164, R164 ;  /* 0x000000a400a47308 */ /* 0x000f220000000800 */
[----:B------:R-:W5:Y:S07]  /*c080*/  SHFL.BFLY PT, R216, R8, 0x1, 0x1f ;  /* 0x0c201f0008d87f89 */ /* 0x000f6e00000e0000 */
[----:B------:R-:W0:Y:S01]  /*c090*/  MUFU.EX2 R165, R165 ;  /* 0x000000a500a57308 */ /* 0x000e220000000800 */
[C---:B---3--:R-:W-:Y:S01]  /*c0a0*/  FADD.FTZ R4, R161.reuse, R4 ;  /* 0x00000004a1047221 */ /* 0x048fe20000010000 */
[----:B------:R-:W-:-:S06]  /*c0b0*/  F2FP.F16.F32.PACK_AB R156, R161, R156 ;  /* 0x0000009ca19c723e */ /* 0x000fcc00000000ff */
[----:B------:R-:W3:Y:S01]  /*c0c0*/  MUFU.EX2 R169, R169 ;  /* 0x000000a900a97308 */ /* 0x000ee20000000800 */
[----:B----4-:R-:W-:-:S07]  /*c0d0*/  FADD.FTZ R4, R164, R4 ;  /* 0x00000004a4047221 */ /* 0x010fce0000010000 */
[----:B------:R-:W4:Y:S01]  /*c0e0*/  MUFU.EX2 R172, R172 ;  /* 0x000000ac00ac7308 */ /* 0x000f220000000800 */
[----:B-----5:R-:W-:Y:S01]  /*c0f0*/  FMNMX.FTZ R8, R8, R216, !PT ;  /* 0x000000d808087209 */ /* 0x020fe20007810000 */
[----:B0-----:R-:W-:Y:S01]  /*c100*/  FADD.FTZ R4, R165, R4 ;  /* 0x00000004a5047221 */ /* 0x001fe20000010000 */
[----:B--2---:R-:W-:Y:S02]  /*c110*/  SHF.R.U32.HI R176, RZ, 0x7, R176 ;  /* 0x00000007ffb07819 */ /* 0x004fe400000116b0 */
[C---:B------:R-:W-:Y:S01]  /*c120*/  FSETP.NEU.FTZ.AND P2, PT, R8.reuse, -INF , PT ;  /* 0xff8000000800780b */ /* 0x040fe20003f5d000 */
[----:B------:R-:W-:Y:S01]  /*c130*/  FMUL.FTZ R223, R8, R0 ;  /* 0x0000000008df7220 */ /* 0x000fe20000410000 */
[----:B------:R-:W-:Y:S01]  /*c140*/  IADD3 R176, -R176, 0xb, RZ ;  /* 0x0000000bb0b07810 */ /* 0x000fe20007ffe1ff */
[----:B------:R-:W0:Y:S01]  /*c150*/  MUFU.EX2 R173, R173 ;  /* 0x000000ad00ad7308 */ /* 0x000e220000000800 */
[----:B------:R-:W-:Y:S01]  /*c160*/  FADD.FTZ R4, R160, R4 ;  /* 0x00000004a0047221 */ /* 0x000fe20000010000 */
[----:B---3--:R-:W-:-:S02]  /*c170*/  F2FP.F16.F32.PACK_AB R160, R169, R160 ;  /* 0x000000a0a9a0723e */ /* 0x008fc400000000ff */
[----:B------:R-:W-:Y:S01]  /*c180*/  FSEL R223, R223, RZ, P2 ;  /* 0x000000ffdfdf7208 */ /* 0x000fe20001000000 */
[----:B------:R-:W-:-:S03]  /*c190*/  FADD.FTZ R4, R169, R4 ;  /* 0x00000004a9047221 */ /* 0x000fc60000010000 */
        /* <DEDUP_REMOVED lines=25> */
[----:B---3--:R-:W-:Y:S01]  /*c330*/  F2FP.F16.F32.PACK_AB R154, R157, R153 ;  /* 0x000000999d9a723e */ /* 0x008fe200000000ff */
[----:B------:R-:W-:-:S02]  /*c340*/  @!P1 VIADD R153, R201, 0x22840 ;  /* 0x00022840c9999836 */ /* 0x000fc40000000000 */
[-CC-:B------:R-:W-:Y:S01]  /*c350*/  FFMA.FTZ R195, R195, R0.reuse, -R223.reuse ;  /* 0x00000000c3c37223 */ /* 0x180fe200000108df */
[-CC-:B------:R-:W-:Y:S01]  /*c360*/  FFMA.FTZ R198, R198, R0.reuse, -R223.reuse ;  /* 0x00000000c6c67223 */ /* 0x180fe200000108df */
[----:B------:R-:W-:Y:S01]  /*c370*/  FFMA.FTZ R199, R199, R0, -R223 ;  /* 0x00000000c7c77223 */ /* 0x000fe200000108df */
[----:B----4-:R-:W-:Y:S01]  /*c380*/  FADD.FTZ R4, R172, R4 ;  /* 0x00000004ac047221 */ /* 0x010fe20000010000 */
[----:B------:R-:W-:Y:S01]  /*c390*/  @!P1 PRMT R153, RZ, 0x654, R153 ;  /* 0x00000654ff999816 */ /* 0x000fe20000000099 */
[----:B------:R3:W-:Y:S06]  /*c3a0*/  BAR.ARV R176, 0x100 ;  /* 0x000400b00000751d */ /* 0x0007ec0000002000 */
[----:B------:R4:W-:Y:S01]  /*c3b0*/  @!P1 SYNCS.ARRIVE.TRANS64.RED.A1T0 RZ, [R153+URZ], RZ ;  /* 0x000000ff99ff99a7 */ /* 0x0009e2000810043f */
[----:B------:R1:W-:Y:S01]  /*c3c0*/  MUFU.EX2 R222, R158 ;  /* 0x0000009e00de7308 */ /* 0x0003e20000000800 */
[----:B0-----:R-:W-:-:S04]  /*c3d0*/  FADD.FTZ R4, R173, R4 ;  /* 0x00000004ad047221 */ /* 0x001fc80000010000 */
[----:B------:R-:W-:Y:S01]  /*c3e0*/  FADD.FTZ R4, R168, R4 ;  /* 0x00000004a8047221 */ /* 0x000fe20000010000 */
[----:B----4-:R-:W-:Y:S02]  /*c3f0*/  FSEL R153, R8, RZ, P2 ;  /* 0x000000ff08997208 */ /* 0x010fe40001000000 */
[----:B------:R-:W-:Y:S01]  /*c400*/  MUFU.EX2 R159, R159 ;  /* 0x0000009f009f7308 */ /* 0x000fe20000000800 */
[----:B-1----:R-:W-:Y:S01]  /*c410*/  F2FP.F16.F32.PACK_AB R158, R165, R164 ;  /* 0x000000a4a59e723e */ /* 0x002fe200000000ff */
[C---:B--2---:R-:W-:Y:S01]  /*c420*/  FADD.FTZ R4, R177.reuse, R4 ;  /* 0x00000004b1047221 */ /* 0x044fe20000010000 */
[----:B------:R-:W-:Y:S01]  /*c430*/  F2FP.F16.F32.PACK_AB R164, R177, R168 ;  /* 0x000000a8b1a4723e */ /* 0x000fe200000000ff */
[----:B------:R-:W-:-:S04]  /*c440*/  FADD.FTZ R153, -R153, R203 ;  /* 0x000000cb99997221 */ /* 0x000fc80000010100 */
[----:B------:R-:W-:Y:S01]  /*c450*/  FMUL.FTZ R153, R153, R0 ;  /* 0x0000000099997220 */ /* 0x000fe20000410000 */
[----:B------:R0:W-:Y:S08]  /*c460*/  MUFU.EX2 R223, R162 ;  /* 0x000000a200df7308 */ /* 0x0001f00000000800 */
[----:B------:R5:W1:Y:S01]  /*c470*/  MUFU.EX2 R203, R153 ;  /* 0x0000009900cb7308 */ /* 0x000a620000000800 */
[----:B0-----:R-:W-:-:S07]  /*c480*/  F2FP.F16.F32.PACK_AB R162, R173, R172 ;  /* 0x000000acada2723e */ /* 0x001fce00000000ff */
[----:B------:R-:W0:Y:S01]  /*c490*/  MUFU.EX2 R163, R163 ;  /* 0x000000a300a37308 */ /* 0x000e220000000800 */
[----:B-----5:R-:W-:-:S07]  /*c4a0*/  F2FP.F16.F32.PACK_AB R153, R155, R197 ;  /* 0x000000c59b99723e */ /* 0x020fce00000000ff */
[----:B------:R-:W2:Y:S01]  /*c4b0*/  MUFU.EX2 R225, R166 ;  /* 0x000000a600e17308 */ /* 0x000ea20000000800 */
[----:B-1----:R-:W-:Y:S01]  /*c4c0*/  FFMA.FTZ R3, R203, R3, R197 ;  /* 0x00000003cb037223 */ /* 0x002fe200000100c5 */
[-C--:B------:R-:W-:Y:S01]  /*c4d0*/  FMUL.FTZ R26, R26, R203.reuse ;  /* 0x000000cb1a1a7220 */ /* 0x080fe20000410000 */
[-C--:B------:R-:W-:Y:S01]  /*c4e0*/  FMUL.FTZ R27, R27, R203.reuse ;  /* 0x000000cb1b1b7220 */ /* 0x080fe20000410000 */
[-C--:B------:R-:W-:Y:S01]  /*c4f0*/  FMUL.FTZ R30, R30, R203.reuse ;  /* 0x000000cb1e1e7220 */ /* 0x080fe20000410000 */
[----:B------:R-:W-:Y:S01]  /*c500*/  FADD.FTZ R3, R155, R3 ;  /* 0x000000039b037221 */ /* 0x000fe20000010000 */
[----:B------:R-:W-:Y:S01]  /*c510*/  F2FP.F16.F32.PACK_AB R155, R159, R222 ;  /* 0x000000de9f9b723e */ /* 0x000fe200000000ff */
[----:B------:R-:W-:Y:S01]  /*c520*/  FMUL.FTZ R31, R31, R203 ;  /* 0x000000cb1f1f7220 */ /* 0x000fe20000410000 */
[----:B------:R-:W1:Y:S01]  /*c530*/  MUFU.EX2 R167, R167 ;  /* 0x000000a700a77308 */ /* 0x000e620000000800 */
[----:B------:R-:W-:Y:S01]  /*c540*/  FADD.FTZ R3, R222, R3 ;  /* 0x00000003de037221 */ /* 0x000fe20000010000 */
[----:B0-----:R-:W-:Y:S01]  /*c550*/  F2FP.F16.F32.PACK_AB R157, R163, R223 ;  /* 0x000000dfa39d723e */ /* 0x001fe200000000ff */
[-C--:B------:R-:W-:Y:S01]  /*c560*/  FMUL.FTZ R34, R34, R203.reuse ;  /* 0x000000cb22227220 */ /* 0x080fe20000410000 */
[-C--:B------:R-:W-:Y:S01]  /*c570*/  FMUL.FTZ R35, R35, R203.reuse ;  /* 0x000000cb23237220 */ /* 0x080fe20000410000 */
[----:B------:R-:W-:Y:S01]  /*c580*/  FADD.FTZ R3, R159, R3 ;  /* 0x000000039f037221 */ /* 0x000fe20000010000 */
[-C--:B------:R-:W-:Y:S01]  /*c590*/  FMUL.FTZ R38, R38, R203.reuse ;  /* 0x000000cb26267220 */ /* 0x080fe20000410000 */
[-C--:B------:R-:W-:Y:S01]  /*c5a0*/  FMUL.FTZ R39, R39, R203.reuse ;  /* 0x000000cb27277220 */ /* 0x080fe20000410000 */
[----:B------:R-:W0:Y:S01]  /*c5b0*/  MUFU.EX2 R227, R170 ;  /* 0x000000aa00e37308 */ /* 0x000e220000000800 */
[----:B------:R-:W-:Y:S01]  /*c5c0*/  FADD.FTZ R3, R223, R3 ;  /* 0x00000003df037221 */ /* 0x000fe20000010000 */
[-C--:B------:R-:W-:Y:S01]  /*c5d0*/  FMUL.FTZ R42, R42, R203.reuse ;  /* 0x000000cb2a2a7220 */ /* 0x080fe20000410000 */
[-C--:B------:R-:W-:Y:S01]  /*c5e0*/  FMUL.FTZ R43, R43, R203.reuse ;  /* 0x000000cb2b2b7220 */ /* 0x080fe20000410000 */
[-C--:B------:R-:W-:Y:S01]  /*c5f0*/  FMUL.FTZ R46, R46, R203.reuse ;  /* 0x000000cb2e2e7220 */ /* 0x080fe20000410000 */
[----:B------:R-:W-:Y:S01]  /*c600*/  FADD.FTZ R3, R163, R3 ;  /* 0x00000003a3037221 */ /* 0x000fe20000010000 */
[-C--:B------:R-:W-:Y:S01]  /*c610*/  FMUL.FTZ R47, R47, R203.reuse ;  /* 0x000000cb2f2f7220 */ /* 0x080fe20000410000 */
[----:B------:R-:W-:Y:S01]  /*c620*/  FMUL.FTZ R50, R50, R203 ;  /* 0x000000cb32327220 */ /* 0x000fe20000410000 */
        /* <DEDUP_REMOVED lines=17> */
[C---:B----4-:R-:W-:Y:S01]  /*c740*/  FADD.FTZ R3, R171.reuse, R3 ;  /* 0x00000003ab037221 */ /* 0x050fe20000010000 */
        /* <DEDUP_REMOVED lines=58> */
[----:B------:R-:W-:-:S04]  /*caf0*/  FMUL.FTZ R151, R151, R203 ;  /* 0x000000cb97977220 */ /* 0x000fc80000410000 */
        /* <DEDUP_REMOVED lines=34> */
[----:B--2---:R-:W-:-:S04]  /*cd20*/  FADD.FTZ R4, R196, R4 ;  /* 0x00000004c4047221 */ /* 0x004fc80000010000 */
[C---:B------:R-:W-:Y:S01]  /*cd30*/  FADD.FTZ R4, R174.reuse, R4 ;  /* 0x00000004ae047221 */ /* 0x040fe20000010000 */
[----:B------:R-:W-:Y:S01]  /*cd40*/  F2FP.F16.F32.PACK_AB R174, R174, R196 ;  /* 0x000000c4aeae723e */ /* 0x000fe200000000ff */
[----:B-1----:R-:W-:-:S04]  /*cd50*/  FADD.FTZ R178, R198, R3 ;  /* 0x00000003c6b27221 */ /* 0x002fc80000010000 */
[C---:B0-----:R-:W-:Y:S01]  /*cd60*/  FADD.FTZ R3, R199.reuse, R178 ;  /* 0x000000b2c7037221 */ /* 0x041fe20000010000 */
[----:B------:R-:W-:Y:S01]  /*cd70*/  F2FP.F16.F32.PACK_AB R175, R199, R198 ;  /* 0x000000c6c7af723e */ /* 0x000fe200000000ff */
[----:B---3--:R-:W-:Y:S06]  /*cd80*/  @!P0 BRA `(.L_x_14031) ;  /* 0x0000000000048947 */ /* 0x008fec0003800000 */
[----:B------:R-:W-:Y:S01]  /*cd90*/  BPT.TRAP 0x1 ;  /* 0x000000040000795c */ /* 0x000fe20000300000 */
.L_x_14031:
[----:B------:R0:W1:Y:S01]  /*cda0*/  SYNCS.PHASECHK.TRANS64.TRYWAIT P2, [R201+URZ+0x22850], R202 ;  /* 0x022850cac90075a7 */ /* 0x000062000804017f */
[----:B------:R-:W-:Y:S05]  /*cdb0*/  @!P0 BRA `(.L_x_14032) ;  /* 0x0000000000048947 */ /* 0x000fea0003800000 */
[----:B------:R-:W-:Y:S01]  /*cdc0*/  BPT.TRAP 0x1 ;  /* 0x000000040000795c */ /* 0x000fe20000300000 */
.L_x_14032:
[----:B------:R-:W-:Y:S04]  /*cdd0*/  BSSY B0, `(.L_x_14033) ;  /* 0x0000004000007945 */ /* 0x000fe80003800000 */
[----:B-1----:R-:W-:Y:S05]  /*cde0*/  @P2 BRA `(.L_x_14034) ;  /* 0x0000000000082947 */ /* 0x002fea0003800000 */
[----:B------:R-:W1:Y:S02]  /*cdf0*/  SYNCS.PHASECHK.TRANS64.TRYWAIT P2, [R201+URZ+0x22850], R202 ;  /* 0x022850cac90075a7 */ /* 0x000e64000804017f */
[----:B-1----:R-:W-:Y:S05]  /*ce00*/  @!P2 BRA `(.L_x_14035) ;  /* 0x000000e000bca947 */ /* 0x002fea0003800000 */
.L_x_14034:
[----:B------:R-:W-:Y:S05]  /*ce10*/  BSYNC B0 ;  /* 0x0000000000007941 */ /* 0x000fea0003800000 */
.L_x_14033:
[----:B------:R-:W2:Y:S01]  /*ce20*/  S2R R177, SR_TID.X ;  /* 0x0000000000b17919 */ /* 0x000ea20000002100 */
[----:B------:R-:W-:Y:S05]  /*ce30*/  WARPSYNC.ALL ;  /* 0x0000000000007948 */ /* 0x000fea0003800000 */
[----:B------:R-:W-:Y:S01]  /*ce40*/  IMAD R178, R19, 0xc00, R9 ;  /* 0x00000c0013b27824 */ /* 0x000fe200078e0209 */
[----:B------:R-:W-:Y:S01]  /*ce50*/  ISETP.GT.AND P2, PT, R200, R21, PT ;  /* 0x00000015c800720c */ /* 0x000fe20003f44270 */
[----:B------:R-:W-:Y:S02]  /*ce60*/  IMAD.MOV.U32 R179, RZ, RZ, 0x40000040 ;  /* 0x40000040ffb37424 */ /* 0x000fe400078e00ff */
[----:B01----:R-:W-:Y:S01]  /*ce70*/  @!P1 VIADD R201, R201, 0x22860 ;  /* 0x00022860c9c99836 */ /* 0x003fe20000000000 */
[----:B------:R-:W-:Y:S01]  /*ce80*/  R2UR UR6, R178 ;  /* 0x00000000b20672ca */ /* 0x000fe200000e0000 */
[----:B------:R-:W-:Y:S01]  /*ce90*/  VIADD R200, R200, 0xffffffff ;  /* 0xffffffffc8c87836 */ /* 0x000fe20000000000 */
[----:B------:R-:W-:Y:S01]  /*cea0*/  R2UR UR7, R179 ;  /* 0x00000000b30772ca */ /* 0x000fe200000e0000 */
[----:B------:R-:W-:Y:S01]  /*ceb0*/  IMAD.MOV.U32 R179, RZ, RZ, 0x40000040 ;  /* 0x40000040ffb37424 */ /* 0x000fe200078e00ff */
[----:B------:R-:W-:Y:S01]  /*cec0*/  @!P1 PRMT R201, RZ, 0x654, R201 ;  /* 0x00000654ffc99816 */ /* 0x000fe200000000c9 */
[----:B------:R-:W-:-:S02]  /*ced0*/  IMAD.MOV.U32 R203, RZ, RZ, R8 ;  /* 0x000000ffffcb7224 */ /* 0x000fc400078e0008 */
[----:B------:R-:W-:Y:S01]  /*cee0*/  IMAD.MOV.U32 R222, RZ, RZ, R5 ;  /* 0x000000ffffde7224 */ /* 0x000fe200078e0005 */
[----:B--2---:R-:W-:-:S05]  /*cef0*/  SHF.R.U32.HI R177, RZ, 0x7, R177 ;  /* 0x00000007ffb17819 */ /* 0x004fca00000116b1 */
[----:B------:R-:W-:-:S05]  /*cf00*/  VIADD R177, R177, 0x8 ;  /* 0x00000008b1b17836 */ /* 0x000fca0000000000 */
[----:B------:R0:W-:Y:S06]  /*cf10*/  BAR.SYNC.DEFER_BLOCKING R177, 0x100 ;  /* 0x000400b10000751d */ /* 0x0001ec0000010000 */
[----:B------:R-:W-:-:S06]  /*cf20*/  WARPGROUP.ARRIVE ;  /* 0x00000000000079c5 */ /* 0x000fcc0000000000 */
[----:B------:R-:W-:Y:S03]  /*cf30*/  HGMMA.64x256x16.F32 R24, R152, gdesc[UR4].tnspB, R24, gsb0 ;  /* 0x43e0000498187df0 */ /* 0x000fe60008000818 */
[----:B------:R-:W-:Y:S02]  /*cf40*/  WARPGROUP.DEPBAR.LE gsb0, 0x0 ;  /* 0x00008000000079c5 */ /* 0x000fe40000010000 */
[----:B------:R-:W-:Y:S01]  /*cf50*/  IMAD.MOV.U32 R153, RZ, RZ, 0x40000040 ;  /* 0x40000040ff997424 */ /* 0x000fe200078e00ff */
[----:B------:R-:W-:Y:S01]  /*cf60*/  IADD3 R152, R178, 0x80, RZ ;  /* 0x00000080b2987810 */ /* 0x000fe20007ffe0ff */
[----:B------:R-:W-:-:S03]  /*cf70*/  WARPGROUP.ARRIVE ;  /* 0x00000000000079c5 */ /* 0x000fc60000000000 */
        /* <DEDUP_REMOVED lines=37> */
[----:B------:R-:W-:-:S07]  /*d1d0*/  IMAD.MOV.U32 R216, RZ, RZ, R200 ;  /* 0x000000ffffd87224 */ /* 0x000fce00078e00c8 */
.L_x_14026:
[----:B------:R-:W-:-:S13]  /*d1e0*/  ISETP.GE.AND P2, PT, R216, RZ, PT ;  /* 0x000000ffd800720c */ /* 0x000fda0003f46270 */
[----:B------:R-:W-:Y:S05]  /*d1f0*/  @!P2 BRA `(.L_x_14037) ;  /* 0x0000001c00b0a947 */ /* 0x000fea0003800000 */
[----:B0-----:R-:W-:Y:S02]  /*d200*/  IMAD.MOV.U32 R201, RZ, RZ, R8 ;  /* 0x000000ffffc97224 */ /* 0x001fe400078e0008 */
[----:B------:R-:W-:-:S07]  /*d210*/  IMAD.MOV.U32 R200, RZ, RZ, R5 ;  /* 0x000000ffffc87224 */ /* 0x000fce00078e0005 */
.L_x_14047:
[----:B------:R-:W-:Y:S01]  /*d220*/  VIADD R19, R19, 0x1 ;  /* 0x0000000113137836 */ /* 0x000fe20000000000 */
[----:B------:R-:W-:Y:S05]  /*d230*/  YIELD ;  /* 0x0000000000007946 */ /* 0x000fea0003800000 */
[----:B------:R-:W-:-:S04]  /*d240*/  ISETP.NE.AND P2, PT, R19, 0x2, PT ;  /* 0x000000021300780c */ /* 0x000fc80003f45270 */
[----:B------:R-:W-:Y:S02]  /*d250*/  SEL R0, RZ, 0x1, P2 ;  /* 0x00000001ff007807 */ /* 0x000fe40001000000 */
[----:B------:R-:W-:Y:S02]  /*d260*/  SEL R19, R19, RZ, P2 ;  /* 0x000000ff13137207 */ /* 0x000fe40001000000 */
[----:B------:R-:W-:Y:S01]  /*d270*/  LOP3.LUT R23, R23, R0, RZ, 0x3c, !PT ;  /* 0x0000000017177212 */ /* 0x000fe200078e3cff */
[----:B-1----:R-:W-:Y:S06]  /*d280*/  @!P0 BRA `(.L_x_14038) ;  /* 0x0000000000048947 */ /* 0x002fec0003800000 */
[----:B------:R-:W-:Y:S01]  /*d290*/  BPT.TRAP 0x1 ;  /* 0x000000040000795c */ /* 0x000fe20000300000 */
.L_x_14038:
[----:B------:R-:W-:Y:S01]  /*d2a0*/  IMAD R21, R19, 0x8, R18 ;  /* 0x0000000813157824 */ /* 0x000fe200078e0212 */
[----:B------:R-:W-:-:S04]  /*d2b0*/  SHF.L.U32 R211, R23, 0x1f, RZ ;  /* 0x0000001f17d37819 */ /* 0x000fc800000006ff */
[----:B------:R0:W1:Y:S01]  /*d2c0*/  SYNCS.PHASECHK.TRANS64.TRYWAIT P2, [R21+URZ+0x22830], R211 ;  /* 0x022830d3150075a7 */ /* 0x000062000804017f */
[----:B------:R-:W-:Y:S05]  /*d2d0*/  @!P0 BRA `(.L_x_14039) ;  /* 0x0000000000048947 */ /* 0x000fea0003800000 */
[----:B------:R-:W-:Y:S01]  /*d2e0*/  BPT.TRAP 0x1 ;  /* 0x000000040000795c */ /* 0x000fe20000300000 */
.L_x_14039:
[----:B------:R-:W-:Y:S02]  /*d2f0*/  IMAD R156, R19, 0x300, R20 ;  /* 0x00000300139c7824 */ /* 0x000fe400078e0214 */
[----:B------:R-:W-:Y:S01]  /*d300*/  IMAD.MOV.U32 R157, RZ, RZ, 0x40000040 ;  /* 0x40000040ff9d7424 */ /* 0x000fe200078e00ff */
[----:B-1----:R-:W-:Y:S06]  /*d310*/  @P2 BRA `(.L_x_14040) ;  /* 0x0000000000082947 */ /* 0x002fec0003800000 */
[----:B------:R-:W1:Y:S02]  /*d320*/  SYNCS.PHASECHK.TRANS64.TRYWAIT P2, [R21+URZ+0x22830], R211 ;  /* 0x022830d3150075a7 */ /* 0x000e64000804017f */
[----:B-1----:R-:W-:Y:S05]  /*d330*/  @!P2 BRA `(.L_x_14041) ;  /* 0x000000dc0084a947 */ /* 0x002fea0003800000 */
.L_x_14040:
        /* <DEDUP_REMOVED lines=9> */
[----:B------:R-:W-:Y:S01]  /*d3d0*/  MOV R153, 0x40000040 ;  /* 0x4000004000997802 */ /* 0x000fe20000000f00 */
[----:B------:R-:W-:Y:S01]  /*d3e0*/  IMAD.MOV.U32 R157, RZ, RZ, 0x40000040 ;  /* 0x40000040ff9d7424 */ /* 0x000fe200078e00ff */
[----:B------:R-:W-:Y:S01]  /*d3f0*/  R2UR UR10, R154 ;  /* 0x000000009a0a72ca */ /* 0x000fe200000e0000 */
[----:B------:R-:W2:Y:S01]  /*d400*/  S2R R213, SR_TID.X ;  /* 0x0000000000d57919 */ /* 0x000ea20000002100 */
        /* <DEDUP_REMOVED lines=9> */
[----:B------:R-:W-:Y:S01]  /*d4a0*/  HGMMA.64x96x16.F32 R152, gdesc[UR4], RZ, !UPT, gsb0 ;  /* 0x01600000049879f0 */ /* 0x000fe2000c0008ff */
[----:B------:R-:W-:Y:S02]  /*d4b0*/  R2UR UR13, R13 ;  /* 0x000000000d0d72ca */ /* 0x000fe400000e0000 */
[----:B------:R-:W-:Y:S02]  /*d4c0*/  R2UR UR16, R10 ;  /* 0x000000000a1072ca */ /* 0x000fe400000e0000 */
        /* <DEDUP_REMOVED lines=252> */
[-C--:B------:R-:W-:Y:S01]  /*e490*/  FMUL.FTZ R34, R34, R157.reuse ;  /* 0x0000009d22227220 */ /* 0x080fe20000410000 */
[-C--:B------:R-:W-:Y:S01]  /*e4a0*/  FMUL.FTZ R35, R35, R157.reuse ;  /* 0x0000009d23237220 */ /* 0x080fe20000410000 */
[----:B----4-:R-:W-:Y:S01]  /*e4b0*/  FADD.FTZ R172, R155, R172 ;  /* 0x000000ac9bac7221 */ /* 0x010fe20000010000 */
        /* <DEDUP_REMOVED lines=42> */
[----:B----4-:R-:W-:Y:S01]  /*e760*/  IADD3 R176, -R213, 0xb, RZ ;  /* 0x0000000bd5b07810 */ /* 0x010fe20007ffe1ff */
[----:B--2---:R-:W-:Y:S01]  /*e770*/  FADD.FTZ R4, R170, R169 ;  /* 0x000000a9aa047221 */ /* 0x004fe20000010000 */
[-C--:B------:R-:W-:Y:S01]  /*e780*/  FMUL.FTZ R98, R98, R157.reuse ;  /* 0x0000009d62627220 */ /* 0x080fe20000410000 */
[-C--:B------:R-:W-:Y:S01]  /*e790*/  FMUL.FTZ R99, R99, R157.reuse ;  /* 0x0000009d63637220 */ /* 0x080fe20000410000 */
[-C--:B------:R-:W-:Y:S01]  /*e7a0*/  FMUL.FTZ R102, R102, R157.reuse ;  /* 0x0000009d66667220 */ /* 0x080fe20000410000 */
[----:B------:R2:W-:Y:S06]  /*e7b0*/  BAR.ARV R176, 0x100 ;  /* 0x000400b00000751d */ /* 0x0005ec0000002000 */
[----:B------:R-:W4:Y:S01]  /*e7c0*/  MUFU.EX2 R171, R171 ;  /* 0x000000ab00ab7308 */ /* 0x000f220000000800 */
[----:B-----5:R-:W-:Y:S01]  /*e7d0*/  FADD.FTZ R172, R197, R172 ;  /* 0x000000acc5ac7221 */ /* 0x020fe20000010000 */
[----:B------:R5:W-:Y:S01]  /*e7e0*/  @!P1 SYNCS.ARRIVE.TRANS64.RED.A1T0 RZ, [R154+URZ], RZ ;  /* 0x000000ff9aff99a7 */ /* 0x000be2000810043f */
[-C--:B------:R-:W-:Y:S01]  /*e7f0*/  FMUL.FTZ R103, R103, R157.reuse ;  /* 0x0000009d67677220 */ /* 0x080fe20000410000 */
[-C--:B------:R-:W-:Y:S01]  /*e800*/  FMUL.FTZ R106, R106, R157.reuse ;  /* 0x0000009d6a6a7220 */ /* 0x080fe20000410000 */
[----:B---3--:R-:W-:Y:S01]  /*e810*/  FADD.FTZ R172, R167, R172 ;  /* 0x000000aca7ac7221 */ /* 0x008fe20000010000 */
[-C--:B------:R-:W-:Y:S01]  /*e820*/  FMUL.FTZ R107, R107, R157.reuse ;  /* 0x0000009d6b6b7220 */ /* 0x080fe20000410000 */
[-C--:B------:R-:W-:Y:S01]  /*e830*/  FMUL.FTZ R110, R110, R157.reuse ;  /* 0x0000009d6e6e7220 */ /* 0x080fe20000410000 */
[----:B------:R-:W3:Y:S01]  /*e840*/  MUFU.EX2 R174, R174 ;  /* 0x000000ae00ae7308 */ /* 0x000ee20000000800 */
[-C--:B------:R-:W-:Y:S01]  /*e850*/  FMUL.FTZ R111, R111, R157.reuse ;  /* 0x0000009d6f6f7220 */ /* 0x080fe20000410000 */
[----:B-----5:R-:W-:Y:S01]  /*e860*/  F2FP.F16.F32.PACK_AB R154, R165, R164 ;  /* 0x000000a4a59a723e */ /* 0x020fe200000000ff */
[-C--:B------:R-:W-:Y:S01]  /*e870*/  FMUL.FTZ R114, R114, R157.reuse ;  /* 0x0000009d72727220 */ /* 0x080fe20000410000 */
[-C--:B------:R-:W-:Y:S01]  /*e880*/  FMUL.FTZ R115, R115, R157.reuse ;  /* 0x0000009d73737220 */ /* 0x080fe20000410000 */
        /* <DEDUP_REMOVED lines=25> */
[----:B------:R-:W-:-:S02]  /*ea20*/  F2FP.F16.F32.PACK_AB R201, R155, R201 ;  /* 0x000000c99bc9723e */ /* 0x000fc400000000ff */
[----:B------:R-:W5:Y:S01]  /*ea30*/  MUFU.EX2 R182, R182 ;  /* 0x000000b600b67308 */ /* 0x000f620000000800 */
[----:B----4-:R-:W-:Y:S01]  /*ea40*/  FADD.FTZ R172, R161, R172 ;  /* 0x000000aca1ac7221 */ /* 0x010fe20000010000 */
[----:B------:R-:W-:Y:S02]  /*ea50*/  F2FP.F16.F32.PACK_AB R153, R163, R153 ;  /* 0x00000099a399723e */ /* 0x000fe400000000ff */
[----:B------:R-:W-:Y:S02]  /*ea60*/  F2FP.F16.F32.PACK_AB R157, R171, R167 ;  /* 0x000000a7ab9d723e */ /* 0x000fe400000000ff */
[----:B------:R-:W-:Y:S02]  /*ea70*/  F2FP.F16.F32.PACK_AB R162, R181, R180 ;  /* 0x000000b4b5a2723e */ /* 0x000fe400000000ff */
[----:B------:R-:W4:Y:S01]  /*ea80*/  MUFU.EX2 R183, R183 ;  /* 0x000000b700b77308 */ /* 0x000f220000000800 */
[----:B---3--:R-:W-:Y:S01]  /*ea90*/  FADD.FTZ R3, R179, R172 ;  /* 0x000000acb3037221 */ /* 0x008fe20000010000 */
[----:B------:R-:W-:-:S02]  /*eaa0*/  F2FP.F16.F32.PACK_AB R164, R185, R184 ;  /* 0x000000b8b9a4723e */ /* 0x000fc400000000ff */
[----:B------:R-:W-:Y:S02]  /*eab0*/  F2FP.F16.F32.PACK_AB R166, R189, R188 ;  /* 0x000000bcbda6723e */ /* 0x000fe400000000ff */
[----:B------:R-:W-:Y:S02]  /*eac0*/  F2FP.F16.F32.PACK_AB R168, R193, R168 ;  /* 0x000000a8c1a8723e */ /* 0x000fe400000000ff */
[----:B------:R-:W3:Y:S01]  /*ead0*/  MUFU.EX2 R165, R186 ;  /* 0x000000ba00a57308 */ /* 0x000ee20000000800 */
[----:B-----5:R-:W-:Y:S01]  /*eae0*/  FADD.FTZ R178, R182, R3 ;  /* 0x00000003b6b27221 */ /* 0x020fe20000010000 */
[----:B------:R-:W-:Y:S02]  /*eaf0*/  F2FP.F16.F32.PACK_AB R170, R170, R196 ;  /* 0x000000c4aaaa723e */ /* 0x000fe400000000ff */
[----:B------:R-:W-:Y:S02]  /*eb00*/  F2FP.F16.F32.PACK_AB R155, R197, R192 ;  /* 0x000000c0c59b723e */ /* 0x000fe400000000ff */
[----:B------:R-:W-:-:S02]  /*eb10*/  F2FP.F16.F32.PACK_AB R161, R179, R161 ;  /* 0x000000a1b3a1723e */ /* 0x000fc400000000ff */
[----:B------:R-:W5:Y:S01]  /*eb20*/  MUFU.EX2 R187, R187 ;  /* 0x000000bb00bb7308 */ /* 0x000f620000000800 */
[C---:B----4-:R-:W-:Y:S01]  /*eb30*/  FADD.FTZ R178, R183.reuse, R178 ;  /* 0x000000b2b7b27221 */ /* 0x050fe20000010000 */
[----:B------:R-:W-:-:S06]  /*eb40*/  F2FP.F16.F32.PACK_AB R163, R183, R182 ;  /* 0x000000b6b7a3723e */ /* 0x000fcc00000000ff */
[----:B------:R-:W4:Y:S01]  /*eb50*/  MUFU.EX2 R190, R190 ;  /* 0x000000be00be7308 */ /* 0x000f220000000800 */
[----:B---3--:R-:W-:-:S07]  /*eb60*/  FADD.FTZ R178, R165, R178 ;  /* 0x000000b2a5b27221 */ /* 0x008fce0000010000 */
[----:B------:R-:W3:Y:S01]  /*eb70*/  MUFU.EX2 R191, R191 ;  /* 0x000000bf00bf7308 */ /* 0x000ee20000000800 */
[C---:B-----5:R-:W-:Y:S01]  /*eb80*/  FADD.FTZ R3, R187.reuse, R178 ;  /* 0x000000b2bb037221 */ /* 0x060fe20000010000 */
[----:B------:R-:W-:-:S06]  /*eb90*/  F2FP.F16.F32.PACK_AB R165, R187, R165 ;  /* 0x000000a5bba5723e */ /* 0x000fcc00000000ff */
[----:B------:R-:W5:Y:S01]  /*eba0*/  MUFU.EX2 R169, R194 ;  /* 0x000000c200a97308 */ /* 0x000f620000000800 */
[----:B----4-:R-:W-:-:S07]  /*ebb0*/  FADD.FTZ R178, R190, R3 ;  /* 0x00000003beb27221 */ /* 0x010fce0000010000 */
[----:B------:R-:W4:Y:S01]  /*ebc0*/  MUFU.EX2 R172, R195 ;  /* 0x000000c300ac7308 */ /* 0x000f220000000800 */
[C---:B---3--:R-:W-:Y:S01]  /*ebd0*/  FADD.FTZ R178, R191.reuse, R178 ;  /* 0x000000b2bfb27221 */ /* 0x048fe20000010000 */
[----:B------:R-:W-:-:S06]  /*ebe0*/  F2FP.F16.F32.PACK_AB R167, R191, R190 ;  /* 0x000000bebfa7723e */ /* 0x000fcc00000000ff */
[----:B------:R-:W3:Y:S01]  /*ebf0*/  MUFU.EX2 R198, R198 ;  /* 0x000000c600c67308 */ /* 0x000ee20000000800 */
[----:B-----5:R-:W-:-:S07]  /*ec00*/  FADD.FTZ R3, R169, R178 ;  /* 0x000000b2a9037221 */ /* 0x020fce0000010000 */
[----:B------:R-:W5:Y:S01]  /*ec10*/  MUFU.EX2 R199, R199 ;  /* 0x000000c700c77308 */ /* 0x000f620000000800 */
[C---:B----4-:R-:W-:Y:S01]  /*ec20*/  FADD.FTZ R3, R172.reuse, R3 ;  /* 0x00000003ac037221 */ /* 0x050fe20000010000 */
[----:B------:R-:W-:-:S03]  /*ec30*/  F2FP.F16.F32.PACK_AB R169, R172, R169 ;  /* 0x000000a9aca9723e */ /* 0x000fc600000000ff */
[----:B---3--:R-:W-:-:S04]  /*ec40*/  FADD.FTZ R174, R198, R3 ;  /* 0x00000003c6ae7221 */ /* 0x008fc80000010000 */
[C---:B-----5:R-:W-:Y:S01]  /*ec50*/  FADD.FTZ R3, R199.reuse, R174 ;  /* 0x000000aec7037221 */ /* 0x060fe20000010000 */
[----:B------:R-:W-:Y:S01]  /*ec60*/  F2FP.F16.F32.PACK_AB R171, R199, R198 ;  /* 0x000000c6c7ab723e */ /* 0x000fe200000000ff */
[----:B--2---:R-:W-:Y:S06]  /*ec70*/  @!P0 BRA `(.L_x_14042) ;  /* 0x0000000000048947 */ /* 0x004fec0003800000 */
[----:B------:R-:W-:Y:S01]  /*ec80*/  BPT.TRAP 0x1 ;  /* 0x000000040000795c */ /* 0x000fe20000300000 */
.L_x_14042:
[----:B------:R2:W3:Y:S01]  /*ec90*/  SYNCS.PHASECHK.TRANS64.TRYWAIT P2, [R21+URZ+0x22850], R211 ;  /* 0x022850d3150075a7 */ /* 0x0004e2000804017f */
[----:B------:R-:W-:Y:S05]  /*eca0*/  @!P0 BRA `(.L_x_14043) ;  /* 0x0000000000048947 */ /* 0x000fea0003800000 */
[----:B------:R-:W-:Y:S01]  /*ecb0*/  BPT.TRAP 0x1 ;  /* 0x000000040000795c */ /* 0x000fe20000300000 */
.L_x_14043:
[----:B------:R-:W-:Y:S04]  /*ecc0*/  BSSY B0, `(.L_x_14044) ;  /* 0x0000004000007945 */ /* 0x000fe80003800000 */
[----:B---3--:R-:W-:Y:S05]  /*ecd0*/  @P2 BRA `(.L_x_14045) ;  /* 0x0000000000082947 */ /* 0x008fea0003800000 */
[----:B------:R-:W3:Y:S02]  /*ece0*/  SYNCS.PHASECHK.TRANS64.TRYWAIT P2, [R21+URZ+0x22850], R211 ;  /* 0x022850d3150075a7 */ /* 0x000ee4000804017f */
[----:B---3--:R-:W-:Y:S05]  /*ecf0*/  @!P2 BRA `(.L_x_14046) ;  /* 0x000000c40028a947 */ /* 0x008fea0003800000 */
.L_x_14045:
[----:B------:R-:W-:Y:S05]  /*ed00*/  BSYNC B0 ;  /* 0x0000000000007941 */ /* 0x000fea0003800000 */
.L_x_14044:
[----:B------:R-:W4:Y:S01]  /*ed10*/  S2R R174, SR_TID.X ;  /* 0x0000000000ae7919 */ /* 0x000f220000002100 */
[----:B------:R-:W-:Y:S01]  /*ed20*/  IMAD.MOV.U32 R173, RZ, RZ, 0x40000040 ;  /* 0x40000040ffad7424 */ /* 0x000fe200078e00ff */
[----:B------:R-:W-:Y:S05]  /*ed30*/  WARPSYNC.ALL ;  /* 0x0000000000007948 */ /* 0x000fea0003800000 */
[----:B------:R-:W-:Y:S01]  /*ed40*/  R2UR UR7, R173 ;  /* 0x00000000ad0772ca */ /* 0x000fe200000e0000 */
[----:B------:R-:W-:Y:S01]  /*ed50*/  IMAD R172, R19, 0xc00, R9 ;  /* 0x00000c0013ac7824 */ /* 0x000fe200078e0209 */
[----:B------:R-:W-:Y:S01]  /*ed60*/  ISETP.GT.AND P2, PT, R216, RZ, PT ;  /* 0x000000ffd800720c */ /* 0x000fe20003f44270 */
[----:B------:R-:W-:-:S02]  /*ed70*/  IMAD.MOV.U32 R175, RZ, RZ, 0x40000040 ;  /* 0x40000040ffaf7424 */ /* 0x000fc400078e00ff */
[----:B0123--:R-:W-:Y:S01]  /*ed80*/  @!P1 VIADD R21, R21, 0x22860 ;  /* 0x0002286015159836 */ /* 0x00ffe20000000000 */
[----:B------:R-:W-:Y:S01]  /*ed90*/  R2UR UR6, R172 ;  /* 0x00000000ac0672ca */ /* 0x000fe200000e0000 */
[----:B------:R-:W-:-:S03]  /*eda0*/  VIADD R216, R216, 0xffffffff ;  /* 0xffffffffd8d87836 */ /* 0x000fc60000000000 */
[----:B------:R-:W-:Y:S02]  /*edb0*/  @!P1 PRMT R21, RZ, 0x654, R21 ;  /* 0x00000654ff159816 */ /* 0x000fe40000000015 */
[----:B----4-:R-:W-:-:S05]  /*edc0*/  SHF.R.U32.HI R174, RZ, 0x7, R174 ;  /* 0x00000007ffae7819 */ /* 0x010fca00000116ae */
        /* <DEDUP_REMOVED lines=47> */
.L_x_14037:
[----:B------:R-:W-:Y:S05]  /*f0c0*/  WARPSYNC.ALL ;  /* 0x0000000000007948 */ /* 0x000fea0003800000 */
[----:B------:R-:W2:Y:S01]  /*f0d0*/  SHFL.BFLY PT, R7, R4, 0x2, 0x1f ;  /* 0x0c401f0004077f89 */ /* 0x000ea200000e0000 */
[----:B------:R-:W-:Y:S01]  /*f0e0*/  VIADD R19, R19, 0x1 ;  /* 0x0000000113137836 */ /* 0x000fe20000000000 */
[----:B------:R3:W-:Y:S08]  /*f0f0*/  BAR.ARV R176, 0x100 ;  /* 0x000400b00000751d */ /* 0x0007f00000002000 */
[----:B------:R-:W-:Y:S06]  /*f100*/  BAR.ARV 0x8, 0x180 ;  /* 0x0206000000007b1d */ /* 0x000fec0000002000 */
[----:B------:R-:W-:Y:S01]  /*f110*/  ISETP.NE.AND P0, PT, R19, 0x2, PT ;  /* 0x000000021300780c */ /* 0x000fe20003f05270 */
[----:B------:R-:W-:Y:S01]  /*f120*/  VIADD R232, R232, 0x1 ;  /* 0x00000001e8e87836 */ /* 0x000fe20000000000 */
[----:B------:R-:W4:Y:S01]  /*f130*/  SHFL.BFLY PT, R10, R3, 0x2, 0x1f ;  /* 0x0c401f00030a7f89 */ /* 0x000f2200000e0000 */
[----:B------:R-:W-:-:S02]  /*f140*/  PLOP3.LUT P1, PT, PT, PT, PT, 0x8, 0x0 ;  /* 0x000000000000781c */ /* 0x000fc40003f2e170 */
[----:B------:R-:W-:Y:S01]  /*f150*/  SEL R19, R19, RZ, P0 ;  /* 0x000000ff13137207 */ /* 0x000fe20000000000 */
[----:B--2---:R-:W-:Y:S01]  /*f160*/  FADD.FTZ R7, R7, R4 ;  /* 0x0000000407077221 */ /* 0x004fe20000010000 */
[----:B------:R-:W-:-:S04]  /*f170*/  SEL R4, RZ, 0x1, P0 ;  /* 0x00000001ff047807 */ /* 0x000fc80000000000 */
[----:B------:R-:W2:Y:S01]  /*f180*/  SHFL.BFLY PT, R6, R7, 0x1, 0x1f ;  /* 0x0c201f0007067f89 */ /* 0x000ea200000e0000 */
[----:B------:R-:W-:Y:S01]  /*f190*/  LOP3.LUT R23, R23, R4, RZ, 0x3c, !PT ;  /* 0x0000000417177212 */ /* 0x000fe200078e3cff */
[----:B----4-:R-:W-:Y:S01]  /*f1a0*/  FADD.FTZ R11, R10, R3 ;  /* 0x000000030a0b7221 */ /* 0x010fe20000010000 */
[----:B------:R-:W-:-:S04]  /*f1b0*/  IMAD.MOV.U32 R3, RZ, RZ, RZ ;  /* 0x000000ffff037224 */ /* 0x000fc800078e00ff */
[----:B------:R-:W4:Y:S01]  /*f1c0*/  SHFL.BFLY PT, R10, R11, 0x1, 0x1f ;  /* 0x0c201f000b0a7f89 */ /* 0x000f2200000e0000 */
[----:B--2---:R-:W-:Y:S01]  /*f1d0*/  FADD.FTZ R9, R7, R6 ;  /* 0x0000000607097221 */ /* 0x004fe20000010000 */
[----:B------:R-:W-:Y:S01]  /*f1e0*/  IMAD.MOV.U32 R6, RZ, RZ, RZ ;  /* 0x000000ffff067224 */ /* 0x000fe200078e00ff */
[----:B------:R-:W-:-:S03]  /*f1f0*/  MOV R7, 0xff800000 ;  /* 0xff80000000077802 */ /* 0x000fc60000000f00 */
[----:B------:R-:W-:-:S13]  /*f200*/  FSETP.NE.FTZ.AND P2, PT, R9, RZ, PT ;  /* 0x000000ff0900720b */ /* 0x000fda0003f55000 */
[----:B------:R-:W2:Y:S01]  /*f210*/  @P2 MUFU.RCP R6, R9 ;  /* 0x0000000900062308 */ /* 0x000ea20000001000 */
[----:B------:R-:W-:Y:S01]  /*f220*/  @P2 FMUL.FTZ R18, R0, 0.69314718246459960938 ;  /* 0x3f31721800122820 */ /* 0x000fe20000410000 */
[----:B----4-:R-:W-:-:S05]  /*f230*/  FADD.FTZ R10, R11, R10 ;  /* 0x0000000a0b0a7221 */ /* 0x010fca0000010000 */
[----:B------:R-:W-:Y:S01]  /*f240*/  FSETP.NE.FTZ.AND P3, PT, R10, RZ, PT ;  /* 0x000000ff0a00720b */ /* 0x000fe20003f75000 */
[----:B-1----:R-:W1:Y:S01]  /*f250*/  @P2 MUFU.LG2 R21, R9 ;  /* 0x0000000900152308 */ /* 0x002e620000000c00 */
[-C--:B--2---:R-:W-:Y:S01]  /*f260*/  FMUL.FTZ R169, R92, R6.reuse ;  /* 0x000000065ca97220 */ /* 0x084fe20000410000 */
[-C--:B------:R-:W-:Y:S01]  /*f270*/  FMUL.FTZ R158, R48, R6.reuse ;  /* 0x00000006309e7220 */ /* 0x080fe20000410000 */
[----:B------:R-:W-:-:S09]  /*f280*/  FMUL.FTZ R157, R44, R6 ;  /* 0x000000062c9d7220 */ /* 0x000fd20000410000 */
[----:B------:R-:W2:Y:S01]  /*f290*/  @P3 MUFU.RCP R3, R10 ;  /* 0x0000000a00033308 */ /* 0x000ea20000001000 */
[----:B------:R-:W-:Y:S01]  /*f2a0*/  @P3 FMUL.FTZ R20, R0, 0.69314718246459960938 ;  /* 0x3f31721800143820 */ /* 0x000fe20000410000 */
[-C--:B------:R-:W-:Y:S01]  /*f2b0*/  FMUL.FTZ R24, R24, R6.reuse ;  /* 0x0000000618187220 */ /* 0x080fe20000410000 */
[-C--:B------:R-:W-:Y:S01]  /*f2c0*/  FMUL.FTZ R25, R25, R6.reuse ;  /* 0x0000000619197220 */ /* 0x080fe20000410000 */
[-C--:B------:R-:W-:Y:S01]  /*f2d0*/  FMUL.FTZ R28, R28, R6.reuse ;  /* 0x000000061c1c7220 */ /* 0x080fe20000410000 */
[----:B-1----:R-:W-:Y:S01]  /*f2e0*/  @P2 FMUL.FTZ R21, R21, 0.69314718246459960938 ;  /* 0x3f31721815152820 */ /* 0x002fe20000410000 */
        /* <DEDUP_REMOVED lines=127> */
.L_x_13982:
        /* <DEDUP_REMOVED lines=28> */
[----:B------:R-:W4:Y:S01]  /*fca0*/  LDC R0, c[0x0][0xbe8] ;  /* 0x0002fa00ff007b82 */ /* 0x000f220000000800 */
        /* <DEDUP_REMOVED lines=18> */
[----:B--2---:R-:W-:-:S03]  /*fdd0*/  IMAD.WIDE R146, R8, 0x2, R20 ;  /* 0x0000000208927825 */ /* 0x004fc600078e0214 */
[C---:B------:R-:W-:Y:S02]  /*fde0*/  IADD3 R5, P1, R146.reuse, 0x20, RZ ;  /* 0x0000002092057810 */ /* 0x040fe40007f3e0ff */
[C---:B------:R-:W-:Y:S02]  /*fdf0*/  IADD3 R8, P2, R146.reuse, 0x40, RZ ;  /* 0x0000004092087810 */ /* 0x040fe40007f5e0ff */
[----:B------:R-:W-:Y:S01]  /*fe00*/  LOP3.LUT R102, R5, 0x380, RZ, 0xc0, !PT ;  /* 0x0000038005667812 */ /* 0x000fe200078ec0ff */
[--C-:B------:R-:W-:Y:S01]  /*fe10*/  IMAD.X R51, RZ, RZ, R147.reuse, P1 ;  /* 0x000000ffff337224 */ /* 0x100fe200008e0693 */
[----:B-----5:R-:W-:Y:S01]  /*fe20*/  IADD3 R38, P3, R146, 0x60, RZ ;  /* 0x0000006092267810 */ /* 0x020fe20007f7e0ff */
[--C-:B------:R-:W-:Y:S01]  /*fe30*/  IMAD.X R99, RZ, RZ, R147.reuse, P2 ;  /* 0x000000ffff637224 */ /* 0x100fe200010e0693 */
[----:B------:R-:W-:Y:S02]  /*fe40*/  LOP3.LUT R50, R8, 0x380, RZ, 0xc0, !PT ;  /* 0x0000038008327812 */ /* 0x000fe400078ec0ff */
[----:B------:R-:W-:Y:S01]  /*fe50*/  SHF.R.U64 R102, R102, 0x3, RZ ;  /* 0x0000000366667819 */ /* 0x000fe200000012ff */
[----:B------:R-:W-:Y:S01]  /*fe60*/  IMAD.X R103, RZ, RZ, R147, P3 ;  /* 0x000000ffff677224 */ /* 0x000fe200018e0693 */
[----:B------:R-:W-:-:S02]  /*fe70*/  IADD3 R46, P4, R146, 0x4000, RZ ;  /* 0x00004000922e7810 */ /* 0x000fc40007f9e0ff */
[----:B------:R-:W-:Y:S02]  /*fe80*/  LOP3.LUT R98, R38, 0x380, RZ, 0xc0, !PT ;  /* 0x0000038026627812 */ /* 0x000fe400078ec0ff */
[----:B------:R-:W-:Y:S01]  /*fe90*/  SHF.R.U64 R181, R50, 0x3, RZ ;  /* 0x0000000332b57819 */ /* 0x000fe200000012ff */
[--C-:B------:R-:W-:Y:S01]  /*fea0*/  IMAD.X R107, RZ, RZ, R147.reuse, P4 ;  /* 0x000000ffff6b7224 */ /* 0x100fe200020e0693 */
[----:B-1----:R-:W-:Y:S02]  /*feb0*/  IADD3 R92, P5, R146, 0x4020, RZ ;  /* 0x00004020925c7810 */ /* 0x002fe40007fbe0ff */
[----:B------:R-:W-:Y:S02]  /*fec0*/  LOP3.LUT R50, R102, R5, RZ, 0x3c, !PT ;  /* 0x0000000566327212 */ /* 0x000fe400078e3cff */
[----:B------:R-:W-:Y:S01]  /*fed0*/  LOP3.LUT R5, R46, 0x380, RZ, 0xc0, !PT ;  /* 0x000003802e057812 */ /* 0x000fe200078ec0ff */
[----:B------:R-:W-:Y:S01]  /*fee0*/  IMAD.X R111, RZ, RZ, R147, P5 ;  /* 0x000000ffff6f7224 */ /* 0x000fe200028e0693 */
[----:B------:R-:W-:-:S02]  /*fef0*/  SHF.R.U64 R183, R98, 0x3, RZ ;  /* 0x0000000362b77819 */ /* 0x000fc400000012ff */
[C---:B------:R-:W-:Y:S02]  /*ff00*/  IADD3 R122, P2, R146.reuse, 0x8000, RZ ;  /* 0x00008000927a7810 */ /* 0x040fe40007f5e0ff */
[----:B------:R-:W-:Y:S02]  /*ff10*/  LOP3.LUT R98, R181, R8, RZ, 0x3c, !PT ;  /* 0x00000008b5627212 */ /* 0x000fe400078e3cff */
[----:B------:R-:W-:Y:S01]  /*ff20*/  IADD3 R114, P0, R146, 0x4040, RZ ;  /* 0x0000404092727810 */ /* 0x000fe20007f1e0ff */
[--C-:B------:R-:W-:Y:S01]  /*ff30*/  IMAD.X R123, RZ, RZ, R147.reuse, P2 ;  /* 0x000000ffff7b7224 */ /* 0x100fe200010e0693 */
[----:B------:R-:W-:Y:S02]  /*ff40*/  LOP3.LUT R181, R92, 0x380, RZ, 0xc0, !PT ;  /* 0x000003805cb57812 */ /* 0x000fe400078ec0ff */
[----:B------:R-:W-:Y:S01]  /*ff50*/  IADD3 R118, P1, R146, 0x4060, RZ ;  /* 0x0000406092767810 */ /* 0x000fe20007f3e0ff */
[----:B------:R-:W-:Y:S01]  /*ff60*/  IMAD.X R115, RZ, RZ, R147, P0 ;  /* 0x000000ffff737224 */ /* 0x000fe200000e0693 */
[----:B------:R-:W-:-:S02]  /*ff70*/  SHF.R.U64 R5, R5, 0x3, RZ ;  /* 0x0000000305057819 */ /* 0x000fc400000012ff */
[C---:B------:R-:W-:Y:S01]  /*ff80*/  LOP3.LUT R47, R146.reuse, 0x380, RZ, 0xc0, !PT ;  /* 0x00000380922f7812 */ /* 0x040fe200078ec0ff */
[--C-:B------:R-:W-:Y:S01]  /*ff90*/  IMAD.X R119, RZ, RZ, R147.reuse, P1 ;  /* 0x000000ffff777224 */ /* 0x100fe200008e0693 */
[----:B------:R-:W-:Y:S02]  /*ffa0*/  IADD3 R126, P3, R146, 0x8020, RZ ;  /* 0x00008020927e7810 */ /* 0x000fe40007f7e0ff */
[----:B------:R-:W-:Y:S02]  /*ffb0*/  LOP3.LUT R102, R183, R38, RZ, 0x3c, !PT ;  /* 0x00000026b7667212 */ /* 0x000fe400078e3cff */
[----:B------:R-:W-:Y:S01]  /*ffc0*/  LOP3.LUT R183, R114, 0x380, RZ, 0xc0, !PT ;  /* 0x0000038072b77812 */ /* 0x000fe200078ec0ff */
[----:B------:R-:W-:Y:S01]  /*ffd0*/  IMAD.X R127, RZ, RZ, R147, P3 ;  /* 0x000000ffff7f7224 */ /* 0x000fe200018e0693 */
[----:B------:R-:W-:Y:S02]  /*ffe0*/  SHF.R.U64 R181, R181, 0x3, RZ ;  /* 0x00000003b5b57819 */ /* 0x000fe400000012ff */
[----:B------:R-:W-:-:S02]  /*fff0*/  IADD3 R151, P2, R146, 0xc040, RZ ;  /* 0x0000c04092977810 */ /* 0x000fc40007f5e0ff */
[----:B------:R-:W-:Y:S02]  /*10000*/  LOP3.LUT R185, R118, 0x380, RZ, 0xc0, !PT ;  /* 0x0000038076b97812 */ /* 0x000fe400078ec0ff */
[----:B------:R-:W-:Y:S01]  /*10010*/  LOP3.LUT R106, R5, R46, RZ, 0x3c, !PT ;  /* 0x0000002e056a7212 */ /* 0x000fe200078e3cff */
[----:B------:R-:W-:Y:S01]  /*10020*/  IMAD.X R39, RZ, RZ, R147, P2 ;  /* 0x000000ffff277224 */ /* 0x000fe200010e0693 */
[----:B------:R-:W-:Y:S02]  /*10030*/  SHF.R.U64 R47, R47, 0x3, RZ ;  /* 0x000000032f2f7819 */ /* 0x000fe400000012ff */
[----:B------:R-:W-:Y:S02]  /*10040*/  LOP3.LUT R5, R122, 0x380, RZ, 0xc0, !PT ;  /* 0x000003807a057812 */ /* 0x000fe400078ec0ff */
[----:B------:R-:W-:Y:S02]  /*10050*/  SHF.R.U64 R183, R183, 0x3, RZ ;  /* 0x00000003b7b77819 */ /* 0x000fe400000012ff */
[----:B------:R-:W-:-:S02]  /*10060*/  LOP3.LUT R110, R181, R92, RZ, 0x3c, !PT ;  /* 0x0000005cb56e7212 */ /* 0x000fc400078e3cff */
[C---:B------:R-:W-:Y:S02]  /*10070*/  IADD3 R130, P4, R146.reuse, 0x8040, RZ ;  /* 0x0000804092827810 */ /* 0x040fe40007f9e0ff */
        /* <DEDUP_REMOVED lines=8> */
[----:B------:R-:W-:Y:S01]  /*10100*/  IMAD.X R143, RZ, RZ, R147, P1 ;  /* 0x000000ffff8f7224 */ /* 0x000fe200008e0693 */
[----:B------:R-:W-:-:S02]  /*10110*/  LOP3.LUT R181, R126, 0x380, RZ, 0xc0, !PT ;  /* 0x000003807eb57812 */ /* 0x000fc400078ec0ff */
[----:B------:R-:W-:Y:S02]  /*10120*/  LOP3.LUT R8, R151, 0x380, RZ, 0xc0, !PT ;  /* 0x0000038097087812 */ /* 0x000fe400078ec0ff */
[----:B------:R-:W-:Y:S01]  /*10130*/  LOP3.LUT R146, R47, R146, RZ, 0x3c, !PT ;  /* 0x000000922f927212 */ /* 0x000fe200078e3cff */
[----:B------:R-:W-:Y:S01]  /*10140*/  IMAD.X R47, RZ, RZ, R147, P3 ;  /* 0x000000ffff2f7224 */ /* 0x000fe200018e0693 */
[----:B------:R-:W-:Y:S02]  /*10150*/  SHF.R.U64 R5, R5, 0x3, RZ ;  /* 0x0000000305057819 */ /* 0x000fe400000012ff */
[----:B------:R-:W-:Y:S02]  /*10160*/  LOP3.LUT R114, R183, R114, RZ, 0x3c, !PT ;  /* 0x00000072b7727212 */ /* 0x000fe400078e3cff */
[----:B------:R-:W-:Y:S02]  /*10170*/  LOP3.LUT R118, R185, R118, RZ, 0x3c, !PT ;  /* 0x00000076b9767212 */ /* 0x000fe400078e3cff */
[----:B------:R-:W-:-:S02]  /*10180*/  LOP3.LUT R183, R130, 0x380, RZ, 0xc0, !PT ;  /* 0x0000038082b77812 */ /* 0x000fc400078ec0ff */
[----:B------:R-:W-:Y:S02]  /*10190*/  SHF.R.U64 R181, R181, 0x3, RZ ;  /* 0x00000003b5b57819 */ /* 0x000fe400000012ff */
[----:B------:R-:W-:Y:S02]  /*101a0*/  SHF.R.U64 R8, R8, 0x3, RZ ;  /* 0x0000000308087819 */ /* 0x000fe400000012ff */
[----:B------:R-:W-:Y:S02]  /*101b0*/  LOP3.LUT R185, R134, 0x380, RZ, 0xc0, !PT ;  /* 0x0000038086b97812 */ /* 0x000fe400078ec0ff */
[----:B------:R-:W-:Y:S02]  /*101c0*/  LOP3.LUT R122, R5, R122, RZ, 0x3c, !PT ;  /* 0x0000007a057a7212 */ /* 0x000fe400078e3cff */
[----:B------:R-:W-:Y:S02]  /*101d0*/  MOV R146, R146 ;  /* 0x0000009200927202 */ /* 0x000fe40000000f00 */
[----:B------:R-:W-:-:S02]  /*101e0*/  LOP3.LUT R5, R138, 0x380, RZ, 0xc0, !PT ;  /* 0x000003808a057812 */ /* 0x000fc400078ec0ff */
[----:B------:R-:W-:Y:S01]  /*101f0*/  MOV R50, R50 ;  /* 0x0000003200327202 */ /* 0x000fe20000000f00 */
[----:B------:R1:W-:Y:S01]  /*10200*/  STSM.16.M88.4 [R146], R24 ;  /* 0x0000001892007844 */ /* 0x0003e20000000200 */
[----:B------:R-:W-:Y:S02]  /*10210*/  SHF.R.U64 R183, R183, 0x3, RZ ;  /* 0x00000003b7b77819 */ /* 0x000fe400000012ff */
[----:B------:R-:W-:Y:S01]  /*10220*/  LOP3.LUT R126, R181, R126, RZ, 0x3c, !PT ;  /* 0x0000007eb57e7212 */ /* 0x000fe200078e3cff */
[----:B------:R2:W-:Y:S01]  /*10230*/  STSM.16.M88.4 [R50], R32 ;  /* 0x0000002032007844 */ /* 0x0005e20000000200 */
[----:B------:R-:W-:Y:S02]  /*10240*/  LOP3.LUT R38, R8, R151, RZ, 0x3c, !PT ;  /* 0x0000009708267212 */ /* 0x000fe400078e3cff */
[----:B------:R-:W-:Y:S02]  /*10250*/  MOV R98, R98 ;  /* 0x0000006200627202 */ /* 0x000fe40000000f00 */
[----:B------:R-:W-:-:S02]  /*10260*/  SHF.R.U64 R185, R185, 0x3, RZ ;  /* 0x00000003b9b97819 */ /* 0x000fc400000012ff */
[----:B------:R-:W-:Y:S01]  /*10270*/  LOP3.LUT R181, R142, 0x380, RZ, 0xc0, !PT ;  /* 0x000003808eb57812 */ /* 0x000fe200078ec0ff */
[----:B------:R3:W-:Y:S01]  /*10280*/  STSM.16.M88.4 [R98], R40 ;  /* 0x0000002862007844 */ /* 0x0007e20000000200 */
[----:B------:R-:W-:Y:S02]  /*10290*/  MOV R102, R102 ;  /* 0x0000006600667202 */ /* 0x000fe40000000f00 */
[----:B------:R-:W-:Y:S02]  /*102a0*/  F2FP.F16.F32.PACK_AB R8, R49, R158 ;  /* 0x0000009e3108723e */ /* 0x000fe400000000ff */
[----:B------:R-:W-:Y:S02]  /*102b0*/  SHF.R.U64 R5, R5, 0x3, RZ ;  /* 0x0000000305057819 */ /* 0x000fe400000012ff */
[----:B------:R-:W-:Y:S01]  /*102c0*/  MOV R106, R106 ;  /* 0x0000006a006a7202 */ /* 0x000fe20000000f00 */
[----:B------:R0:W-:Y:S01]  /*102d0*/  STSM.16.M88.4 [R102], R8 ;  /* 0x0000000866007844 */ /* 0x0001e20000000200 */
[----:B------:R-:W-:-:S02]  /*102e0*/  LOP3.LUT R46, R179, 0x380, RZ, 0xc0, !PT ;  /* 0x00000380b32e7812 */ /* 0x000fc400078ec0ff */
[----:B------:R-:W-:Y:S01]  /*102f0*/  MOV R110, R110 ;  /* 0x0000006e006e7202 */ /* 0x000fe20000000f00 */
[----:B------:R4:W-:Y:S01]  /*10300*/  STSM.16.M88.4 [R106], R12 ;  /* 0x0000000c6a007844 */ /* 0x0009e20000000200 */
[----:B-1----:R-:W-:Y:S02]  /*10310*/  F2FP.F16.F32.PACK_AB R24, R65, R162 ;  /* 0x000000a24118723e */ /* 0x002fe400000000ff */
[----:B------:R-:W-:Y:S02]  /*10320*/  F2FP.F16.F32.PACK_AB R25, R67, R66 ;  /* 0x000000424319723e */ /* 0x000fe400000000ff */
[----:B------:R-:W-:Y:S02]  /*10330*/  F2FP.F16.F32.PACK_AB R26, R69, R163 ;  /* 0x000000a3451a723e */ /* 0x000fe400000000ff */
[----:B------:R-:W-:Y:S02]  /*10340*/  F2FP.F16.F32.PACK_AB R27, R71, R70 ;  /* 0x00000046471b723e */ /* 0x000fe400000000ff */
[----:B------:R-:W-:-:S02]  /*10350*/  LOP3.LUT R130, R183, R130, RZ, 0x3c, !PT ;  /* 0x00000082b7827212 */ /* 0x000fc400078e3cff */
[----:B------:R-:W-:Y:S01]  /*10360*/  MOV R114, R114 ;  /* 0x0000007200727202 */ /* 0x000fe20000000f00 */
[----:B------:R1:W-:Y:S01]  /*10370*/  STSM.16.M88.4 [R110], R24 ;  /* 0x000000186e007844 */ /* 0x0003e20000000200 */
[----:B------:R-:W-:Y:S02]  /*10380*/  LOP3.LUT R134, R185, R134, RZ, 0x3c, !PT ;  /* 0x00000086b9867212 */ /* 0x000fe400078e3cff */
[----:B------:R-:W-:Y:S01]  /*10390*/  SHF.R.U64 R181, R181, 0x3, RZ ;  /* 0x00000003b5b57819 */ /* 0x000fe200000012ff */
[----:B------:R1:W-:Y:S01]  /*103a0*/  STSM.16.M88.4 [R114], R28 ;  /* 0x0000001c72007844 */ /* 0x0003e20000000200 */
[----:B------:R-:W-:Y:S02]  /*103b0*/  MOV R118, R118 ;  /* 0x0000007600767202 */ /* 0x000fe40000000f00 */
[----:B------:R-:W-:Y:S02]  /*103c0*/  MOV R44, R38 ;  /* 0x00000026002c7202 */ /* 0x000fe40000000f00 */
[----:B--2---:R-:W-:-:S02]  /*103d0*/  F2FP.F16.F32.PACK_AB R32, R81, R166 ;  /* 0x000000a65120723e */ /* 0x004fc400000000ff */
[----:B------:R-:W-:Y:S02]  /*103e0*/  F2FP.F16.F32.PACK_AB R33, R83, R82 ;  /* 0x000000525321723e */ /* 0x000fe400000000ff */
[----:B------:R-:W-:Y:S02]  /*103f0*/  F2FP.F16.F32.PACK_AB R34, R85, R167 ;  /* 0x000000a75522723e */ /* 0x000fe400000000ff */
[----:B------:R-:W-:Y:S02]  /*10400*/  F2FP.F16.F32.PACK_AB R35, R87, R86 ;  /* 0x000000565723723e */ /* 0x000fe400000000ff */
[----:B------:R-:W-:Y:S02]  /*10410*/  LOP3.LUT R138, R5, R138, RZ, 0x3c, !PT ;  /* 0x0000008a058a7212 */ /* 0x000fe400078e3cff */
[----:B------:R-:W-:Y:S01]  /*10420*/  MOV R122, R122 ;  /* 0x0000007a007a7202 */ /* 0x000fe20000000f00 */
[----:B------:R-:W-:Y:S01]  /*10430*/  STSM.16.M88.4 [R118], R32 ;  /* 0x0000002076007844 */ /* 0x000fe20000000200 */
[----:B------:R-:W-:-:S02]  /*10440*/  F2FP.F16.F32.PACK_AB R38, R4, R169 ;  /* 0x000000a90426723e */ /* 0x000fc400000000ff */
[----:B------:R-:W-:Y:S02]  /*10450*/  F2FP.F16.F32.PACK_AB R39, R54, R52 ;  /* 0x000000343627723e */ /* 0x000fe400000000ff */
[----:B------:R-:W-:Y:S02]  /*10460*/  SHF.R.U64 R46, R46, 0x3, RZ ;  /* 0x000000032e2e7819 */ /* 0x000fe400000012ff */
[----:B------:R-:W-:Y:S01]  /*10470*/  MOV R126, R126 ;  /* 0x0000007e007e7202 */ /* 0x000fe20000000f00 */
[----:B------:R-:W-:Y:S01]  /*10480*/  STSM.16.M88.4 [R122], R36 ;  /* 0x000000247a007844 */ /* 0x000fe20000000200 */
[----:B---3--:R-:W-:Y:S02]  /*10490*/  F2FP.F16.F32.PACK_AB R40, R97, R170 ;  /* 0x000000aa6128723e */ /* 0x008fe400000000ff */
[----:B------:R-:W-:Y:S02]  /*104a0*/  F2FP.F16.F32.PACK_AB R41, R58, R56 ;  /* 0x000000383a29723e */ /* 0x000fe400000000ff */
[----:B------:R-:W-:-:S02]  /*104b0*/  F2FP.F16.F32.PACK_AB R42, R101, R171 ;  /* 0x000000ab652a723e */ /* 0x000fc400000000ff */
[----:B------:R-:W-:Y:S02]  /*104c0*/  F2FP.F16.F32.PACK_AB R43, R62, R60 ;  /* 0x0000003c3e2b723e */ /* 0x000fe400000000ff */
[----:B------:R-:W-:Y:S02]  /*104d0*/  MOV R130, R130 ;  /* 0x0000008200827202 */ /* 0x000fe40000000f00 */
[----:B0-----:R-:W-:Y:S01]  /*104e0*/  F2FP.F16.F32.PACK_AB R8, R105, R172 ;  /* 0x000000ac6908723e */ /* 0x001fe200000000ff */
[----:B------:R-:W-:Y:S01]  /*104f0*/  STSM.16.M88.4 [R126], R40 ;  /* 0x000000287e007844 */ /* 0x000fe20000000200 */
[----:B------:R-:W-:Y:S02]  /*10500*/  F2FP.F16.F32.PACK_AB R9, R68, R64 ;  /* 0x000000404409723e */ /* 0x000fe400000000ff */
[----:B------:R-:W-:Y:S02]  /*10510*/  F2FP.F16.F32.PACK_AB R10, R109, R173 ;  /* 0x000000ad6d0a723e */ /* 0x000fe400000000ff */
[----:B------:R-:W-:Y:S01]  /*10520*/  F2FP.F16.F32.PACK_AB R11, R76, R72 ;  /* 0x000000484c0b723e */ /* 0x000fe200000000ff */
[----:B------:R-:W-:Y:S01]  /*10530*/  IMAD.MOV.U32 R76, RZ, RZ, RZ ;  /* 0x000000ffff4c7224 */ /* 0x000fe200078e00ff */
[----:B------:R-:W-:-:S02]  /*10540*/  LOP3.LUT R142, R181, R142, RZ, 0x3c, !PT ;  /* 0x0000008eb58e7212 */ /* 0x000fc400078e3cff */
[----:B------:R-:W-:Y:S01]  /*10550*/  MOV R134, R134 ;  /* 0x0000008600867202 */ /* 0x000fe20000000f00 */
[----:B------:R-:W-:Y:S01]  /*10560*/  STSM.16.M88.4 [R130], R8 ;  /* 0x0000000882007844 */ /* 0x000fe20000000200 */
[----:B----4-:R-:W-:Y:S02]  /*10570*/  F2FP.F16.F32.PACK_AB R12, R113, R174 ;  /* 0x000000ae710c723e */ /* 0x010fe400000000ff */
[----:B------:R-:W-:Y:S02]  /*10580*/  F2FP.F16.F32.PACK_AB R13, R80, R78 ;  /* 0x0000004e500d723e */ /* 0x000fe400000000ff */
[----:B------:R-:W-:Y:S02]  /*10590*/  F2FP.F16.F32.PACK_AB R14, R117, R175 ;  /* 0x000000af750e723e */ /* 0x000fe400000000ff */
[----:B------:R-:W-:Y:S02]  /*105a0*/  F2FP.F16.F32.PACK_AB R15, R88, R84 ;  /* 0x00000054580f723e */ /* 0x000fe400000000ff */
[----:B------:R-:W-:-:S02]  /*105b0*/  MOV R5, R138 ;  /* 0x0000008a00057202 */ /* 0x000fc40000000f00 */
[----:B-1----:R-:W-:Y:S01]  /*105c0*/  F2FP.F16.F32.PACK_AB R24, R121, R176 ;  /* 0x000000b07918723e */ /* 0x002fe200000000ff */
[----:B------:R-:W-:Y:S01]  /*105d0*/  STSM.16.M88.4 [R134], R12 ;  /* 0x0000000c86007844 */ /* 0x000fe20000000200 */
[----:B------:R-:W-:Y:S02]  /*105e0*/  F2FP.F16.F32.PACK_AB R25, R100, R96 ;  /* 0x000000606419723e */ /* 0x000fe400000000ff */
[----:B------:R-:W-:Y:S02]  /*105f0*/  F2FP.F16.F32.PACK_AB R26, R125, R177 ;  /* 0x000000b17d1a723e */ /* 0x000fe400000000ff */
[----:B------:R-:W-:Y:S02]  /*10600*/  F2FP.F16.F32.PACK_AB R27, R108, R104 ;  /* 0x000000686c1b723e */ /* 0x000fe400000000ff */
[----:B------:R-:W-:Y:S02]  /*10610*/  LOP3.LUT R46, R46, R179, RZ, 0x3c, !PT ;  /* 0x000000b32e2e7212 */ /* 0x000fe400078e3cff */
[----:B------:R-:W-:Y:S01]  /*10620*/  ISETP.NE.U32.AND P0, PT, RZ, UR4, PT ;  /* 0x00000004ff007c0c */ /* 0x000fe2000bf05070 */
[----:B------:R0:W-:Y:S01]  /*10630*/  STSM.16.M88.4 [R5], R24 ;  /* 0x0000001805007844 */ /* 0x0001e20000000200 */
[----:B------:R-:W-:-:S02]  /*10640*/  IADD3 R4, P1, R228, UR4, RZ ;  /* 0x00000004e4047c10 */ /* 0x000fc4000ff3e0ff */
[----:B------:R-:W-:Y:S02]  /*10650*/  MOV R142, R142 ;  /* 0x0000008e008e7202 */ /* 0x000fe40000000f00 */
[----:B------:R-:W-:Y:S02]  /*10660*/  F2FP.F16.F32.PACK_AB R28, R129, R178 ;  /* 0x000000b2811c723e */ /* 0x000fe400000000ff */
[----:B------:R-:W-:Y:S02]  /*10670*/  F2FP.F16.F32.PACK_AB R29, R116, R112 ;  /* 0x00000070741d723e */ /* 0x000fe400000000ff */
        /* <DEDUP_REMOVED lines=9> */
[----:B------:R-:W-:Y:S02]  /*10710*/  ISETP.NE.AND.EX P0, PT, RZ, UR5, PT, P0 ;  /* 0x00000005ff007c0c */ /* 0x000fe4000bf05300 */
[----:B0-----:R-:W-:Y:S01]  /*10720*/  IADD3.X R5, R229, UR5, RZ, P1, !PT ;  /* 0x00000005e5057c10 */ /* 0x001fe20008ffe4ff */
[----:B------:R-:W-:Y:S01]  /*10730*/  ULDC.64 UR4, c[0x0][0xc08] ;  /* 0x0003020000047ab9 */ /* 0x000fe20000000a00 */
[----:B------:R1:W-:Y:S01]  /*10740*/  STSM.16.M88.4 [R46], R144 ;  /* 0x000000902e007844 */ /* 0x0003e20000000200 */
[----:B------:R-:W-:Y:S01]  /*10750*/  BAR.SYNC.DEFER_BLOCKING 0x1, 0x100 ;  /* 0x0044000000007b1d */ /* 0x000fe20000010000 */
[----:B------:R-:W-:-:S04]  /*10760*/  ISETP.NE.U32.AND P2, PT, RZ, UR4, PT ;  /* 0x00000004ff007c0c */ /* 0x000fc8000bf45070 */
[----:B------:R-:W-:-:S13]  /*10770*/  ISETP.NE.AND.EX P2, PT, RZ, UR5, PT, P2 ;  /* 0x00000005ff007c0c */ /* 0x000fda000bf45320 */
[----:B------:R-:W-:Y:S01]  /*10780*/  @P2 IADD3 R228, P3, R228, UR4, RZ ;  /* 0x00000004e4e42c10 */ /* 0x000fe2000ff7e0ff */
[----:B------:R-:W-:Y:S02]  /*10790*/  ULDC UR4, c[0x0][0xa88] ;  /* 0x0002a20000047ab9 */ /* 0x000fe40000000800 */
[----:B------:R-:W-:Y:S01]  /*107a0*/  IMAD.U32 R11, RZ, RZ, UR4 ;  /* 0x00000004ff0b7e24 */ /* 0x000fe2000f8e00ff */
[----:B------:R-:W-:Y:S01]  /*107b0*/  @P2 IADD3.X R229, R229, UR5, RZ, P3, !PT ;  /* 0x00000005e5e52c10 */ /* 0x000fe20009ffe4ff */
[----:B------:R1:W5:Y:S01]  /*107c0*/  @P0 LDG.E R76, desc[UR40][R4.64] ;  /* 0x00000028044c0981 */ /* 0x000362000c1e1900 */
[----:B------:R-:W-:Y:S01]  /*107d0*/  ISETP.NE.AND P1, PT, R0, 0x1, PT ;  /* 0x000000010000780c */ /* 0x000fe20003f25270 */
[----:B------:R-:W-:Y:S02]  /*107e0*/  IMAD.IADD R27, R217, 0x1, R210 ;  /* 0x00000001d91b7824 */ /* 0x000fe400078e02d2 */
        /* <DEDUP_REMOVED lines=8> */
.L_x_14050:
[----:B------:R-:W3:Y:S01]  /*10870*/  LDL R14, [R1+0x1c] ;  /* 0x00001c00010e7983 */ /* 0x000ee20000100800 */
[----:B------:R-:W-:Y:S01]  /*10880*/  SHF.R.S32.HI R3, RZ, 0x1f, R226 ;  /* 0x0000001fff037819 */ /* 0x000fe200000114e2 */
[----:B0-----:R-:W-:Y:S01]  /*10890*/  @P1 IMAD.HI.U32 R4, R27, R8, RZ ;  /* 0x000000081b041227 */ /* 0x001fe200078e00ff */
[----:B------:R-:W-:Y:S01]  /*108a0*/  ULDC.64 UR4, c[0x0][0xb90] ;  /* 0x0002e40000047ab9 */ /* 0x000fe20000000a00 */
[----:B-----5:R-:W-:Y:S01]  /*108b0*/  SHF.R.S32.HI R77, RZ, 0x1f, R76 ;  /* 0x0000001fff4d7819 */ /* 0x020fe2000001144c */
[----:B------:R-:W0:Y:S01]  /*108c0*/  S2R R30, SR_TID.X ;  /* 0x00000000001e7919 */ /* 0x000e220000002100 */
[----:B------:R-:W-:Y:S01]  /*108d0*/  IMAD R13, R3, UR4, RZ ;  /* 0x00000004030d7c24 */ /* 0x000fe2000f8e02ff */
[----:B------:R-:W-:Y:S01]  /*108e0*/  MOV R9, R27 ;  /* 0x0000001b00097202 */ /* 0x000fe20000000f00 */
[----:B------:R-:W-:Y:S01]  /*108f0*/  IMAD R78, R11, R0, RZ ;  /* 0x000000000b4e7224 */ /* 0x000fe200078e02ff */
[----:B--2---:R-:W-:Y:S01]  /*10900*/  @P1 SHF.R.U32.HI R9, RZ, R15, R4 ;  /* 0x0000000fff091219 */ /* 0x004fe20000011604 */
[----:B------:R-:W-:Y:S01]  /*10910*/  IMAD.WIDE.U32 R4, R226, UR4, R76 ;  /* 0x00000004e2047c25 */ /* 0x000fe2000f8e004c */
[----:B------:R-:W-:Y:S01]  /*10920*/  SEL R236, R236, RZ, !P0 ;  /* 0x000000ffecec7207 */ /* 0x000fe20004000000 */
[----:B------:R-:W1:Y:S01]  /*10930*/  @P1 LDC R79, c[0x0][0xbec] ;  /* 0x0002fb00ff4f1b82 */ /* 0x000e620000000800 */
[----:B------:R-:W-:Y:S01]  /*10940*/  SEL R230, R230, RZ, !P0 ;  /* 0x000000ffe6e67207 */ /* 0x000fe20004000000 */
[----:B------:R-:W-:Y:S01]  /*10950*/  IMAD R13, R226, UR5, R13 ;  /* 0x00000005e20d7c24 */ /* 0x000fe2000f8e020d */
[----:B------:R-:W-:Y:S01]  /*10960*/  ULDC.64 UR4, c[0x0][0xb98] ;  /* 0x0002e60000047ab9 */ /* 0x000fe20000000a00 */
[----:B------:R-:W-:-:S02]  /*10970*/  IMAD.MOV R25, RZ, RZ, -R9 ;  /* 0x000000ffff197224 */ /* 0x000fc400078e0a09 */
[----:B------:R-:W-:Y:S02]  /*10980*/  IMAD.IADD R5, R5, 0x1, R13 ;  /* 0x0000000105057824 */ /* 0x000fe400078e020d */
        /* <DEDUP_REMOVED lines=17> */
[----:B------:R-:W-:-:S02]  /*10aa0*/  LOP3.LUT R8, R9, 0x380, RZ, 0xc0, !PT ;  /* 0x0000038009087812 */ /* 0x000fc400078ec0ff */
[----:B------:R-:W-:Y:S01]  /*10ab0*/  SHF.R.S32.HI R26, RZ, 0x1f, R30 ;  /* 0x0000001fff1a7819 */ /* 0x000fe2000001141e */
        /* <DEDUP_REMOVED lines=9> */
[----:B------:R-:W-:Y:S01]  /*10b50*/  ULDC.64 UR4, c[0x0][0xaa0] ;  /* 0x0002a80000047ab9 */ /* 0x000fe20000000a00 */
[----:B------:R-:W-:Y:S01]  /*10b60*/  LOP3.LUT R12, R13, 0x380, RZ, 0xc0, !PT ;  /* 0x000003800d0c7812 */ /* 0x000fe200078ec0ff */
[----:B------:R-:W0:Y:S01]  /*10b70*/  SHFL.IDX PT, R51, R4, RZ, 0x1c1f ;  /* 0x001c1fff04337589 */ /* 0x000e2200000e0000 */
[----:B------:R-:W-:Y:S01]  /*10b80*/  LOP3.LUT R8, R8, R9, RZ, 0x3c, !PT ;  /* 0x0000000908087212 */ /* 0x000fe200078e3cff */
[----:B------:R-:W-:Y:S01]  /*10b90*/  IMAD.X R9, RZ, RZ, R21, P2 ;  /* 0x000000ffff097224 */ /* 0x000fe200010e0615 */
[----:B------:R-:W-:Y:S01]  /*10ba0*/  LOP3.LUT R28, R29, 0x380, RZ, 0xc0, !PT ;  /* 0x000003801d1c7812 */ /* 0x000fe200078ec0ff */
[----:B------:R-:W-:Y:S01]  /*10bb0*/  SHFL.IDX PT, R54, R10, 0x1, 0x1c1f ;  /* 0x003c1f000a367f89 */ /* 0x000fe200000e0000 */
[----:B------:R-:W-:-:S02]  /*10bc0*/  SHF.R.U64 R12, R12, 0x3, RZ ;  /* 0x000000030c0c7819 */ /* 0x000fc400000012ff */
[----:B------:R-:W-:Y:S01]  /*10bd0*/  IADD3 R37, P2, R20, 0x6000, RZ ;  /* 0x0000600014257810 */ /* 0x000fe20007f5e0ff */
[----:B------:R4:W1:Y:S01]  /*10be0*/  SHFL.IDX PT, R55, R4, 0x1, 0x1c1f ;  /* 0x003c1f0004377f89 */ /* 0x00086200000e0000 */
[----:B------:R-:W-:Y:S02]  /*10bf0*/  SHF.R.U64 R28, R28, 0x3, RZ ;  /* 0x000000031c1c7819 */ /* 0x000fe400000012ff */
[----:B------:R-:W-:Y:S01]  /*10c00*/  LOP3.LUT R12, R12, R13, RZ, 0x3c, !PT ;  /* 0x0000000d0c0c7212 */ /* 0x000fe200078e3cff */
[----:B------:R-:W-:Y:S01]  /*10c10*/  IMAD.X R13, RZ, RZ, R21, P3 ;  /* 0x000000ffff0d7224 */ /* 0x000fe200018e0615 */
[----:B------:R-:W-:Y:S02]  /*10c20*/  LOP3.LUT R36, R37, 0x380, RZ, 0xc0, !PT ;  /* 0x0000038025247812 */ /* 0x000fe400078ec0ff */
[C---:B------:R-:W-:Y:S02]  /*10c30*/  IADD3 R41, P3, R20.reuse, 0x7000, RZ ;  /* 0x0000700014297810 */ /* 0x040fe40007f7e0ff */
[----:B------:R-:W-:-:S02]  /*10c40*/  IADD3 R25, P5, R20, 0x3000, RZ ;  /* 0x0000300014197810 */ /* 0x000fc40007fbe0ff */
[----:B------:R-:W-:Y:S01]  /*10c50*/  LOP3.LUT R28, R28, R29, RZ, 0x3c, !PT ;  /* 0x0000001d1c1c7212 */ /* 0x000fe200078e3cff */
[----:B------:R-:W-:Y:S01]  /*10c60*/  IMAD.X R29, RZ, RZ, R21, P0 ;  /* 0x000000ffff1d7224 */ /* 0x000fe200000e0615 */
[----:B------:R-:W-:Y:S02]  /*10c70*/  SHF.R.U64 R36, R36, 0x3, RZ ;  /* 0x0000000324247819 */ /* 0x000fe400000012ff */
[----:B------:R-:W-:Y:S02]  /*10c80*/  IADD3 R49, P0, R20, 0x9000, RZ ;  /* 0x0000900014317810 */ /* 0x000fe40007f1e0ff */
[----:B------:R-:W-:Y:S02]  /*10c90*/  LOP3.LUT R40, R41, 0x380, RZ, 0xc0, !PT ;  /* 0x0000038029287812 */ /* 0x000fe400078ec0ff */
[----:B------:R-:W-:Y:S02]  /*10ca0*/  LEA.HI R26, R26, R30, RZ, 0x7 ;  /* 0x0000001e1a1a7211 */ /* 0x000fe400078f38ff */
[----:B------:R-:W-:-:S02]  /*10cb0*/  LOP3.LUT R24, R25, 0x380, RZ, 0xc0, !PT ;  /* 0x0000038019187812 */ /* 0x000fc400078ec0ff */
[----:B------:R-:W-:Y:S02]  /*10cc0*/  LOP3.LUT R32, R33, 0x380, RZ, 0xc0, !PT ;  /* 0x0000038021207812 */ /* 0x000fe400078ec0ff */
[----:B------:R-:W-:Y:S01]  /*10cd0*/  LOP3.LUT R36, R36, R37, RZ, 0x3c, !PT ;  /* 0x0000002524247212 */ /* 0x000fe200078e3cff */
[----:B------:R-:W-:Y:S01]  /*10ce0*/  IMAD.X R37, RZ, RZ, R21, P2 ;  /* 0x000000ffff257224 */ /* 0x000fe200010e0615 */
[----:B------:R-:W-:Y:S02]  /*10cf0*/  LOP3.LUT R48, R49, 0x380, RZ, 0xc0, !PT ;  /* 0x0000038031307812 */ /* 0x000fe400078ec0ff */
[----:B------:R-:W-:Y:S02]  /*10d00*/  SHF.R.U64 R40, R40, 0x3, RZ ;  /* 0x0000000328287819 */ /* 0x000fe400000012ff */
[----:B------:R-:W-:Y:S02]  /*10d10*/  IADD3 R57, P2, R20, 0xb000, RZ ;  /* 0x0000b00014397810 */ /* 0x000fe40007f5e0ff */
[----:B------:R-:W-:-:S02]  /*10d20*/  LOP3.LUT R26, R26, 0xffffff80, RZ, 0xc0, !PT ;  /* 0xffffff801a1a7812 */ /* 0x000fc400078ec0ff */
[----:B------:R-:W-:Y:S02]  /*10d30*/  SHF.R.U64 R24, R24, 0x3, RZ ;  /* 0x0000000318187819 */ /* 0x000fe400000012ff */
[----:B------:R-:W-:Y:S01]  /*10d40*/  SHF.R.U64 R32, R32, 0x3, RZ ;  /* 0x0000000320207819 */ /* 0x000fe200000012ff */
[----:B------:R-:W-:Y:S01]  /*10d50*/  IMAD.IADD R26, R30, 0x1, -R26 ;  /* 0x000000011e1a7824 */ /* 0x000fe200078e0a1a */
[----:B------:R-:W-:Y:S02]  /*10d60*/  SHF.R.U64 R48, R48, 0x3, RZ ;  /* 0x0000000330307819 */ /* 0x000fe400000012ff */
[----:B------:R-:W-:Y:S01]  /*10d70*/  LOP3.LUT R40, R40, R41, RZ, 0x3c, !PT ;  /* 0x0000002928287212 */ /* 0x000fe200078e3cff */
[--C-:B------:R-:W-:Y:S01]  /*10d80*/  IMAD.X R41, RZ, RZ, R21.reuse, P3 ;  /* 0x000000ffff297224 */ /* 0x100fe200018e0615 */
[----:B------:R-:W-:Y:S02]  /*10d90*/  LOP3.LUT R56, R57, 0x380, RZ, 0xc0, !PT ;  /* 0x0000038039387812 */ /* 0x000fe400078ec0ff */
[----:B------:R-:W-:Y:S01]  /*10da0*/  LOP3.LUT R24, R24, R25, RZ, 0x3c, !PT ;  /* 0x0000001918187212 */ /* 0x000fe200078e3cff */
[--C-:B------:R-:W-:Y:S01]  /*10db0*/  IMAD.X R25, RZ, RZ, R21.reuse, P5 ;  /* 0x000000ffff197224 */ /* 0x100fe200028e0615 */
[----:B------:R-:W-:Y:S01]  /*10dc0*/  LOP3.LUT R32, R32, R33, RZ, 0x3c, !PT ;  /* 0x0000002120207212 */ /* 0x000fe200078e3cff */
[----:B------:R-:W-:Y:S01]  /*10dd0*/  IMAD.X R33, RZ, RZ, R21, P4 ;  /* 0x000000ffff217224 */ /* 0x000fe200020e0615 */
[----:B------:R-:W-:-:S02]  /*10de0*/  IADD3 R61, P3, R20, 0xc000, RZ ;  /* 0x0000c000143d7810 */ /* 0x000fc40007f7e0ff */
[C---:B------:R-:W-:Y:S02]  /*10df0*/  IADD3 R45, P5, R20.reuse, 0x8000, RZ ;  /* 0x00008000142d7810 */ /* 0x040fe40007fbe0ff */
[----:B------:R-:W-:Y:S02]  /*10e00*/  IADD3 R53, P4, R20, 0xa000, RZ ;  /* 0x0000a00014357810 */ /* 0x000fe40007f9e0ff */
[----:B------:R-:W-:Y:S01]  /*10e10*/  LOP3.LUT R48, R48, R49, RZ, 0x3c, !PT ;  /* 0x0000003130307212 */ /* 0x000fe200078e3cff */
[----:B------:R-:W-:Y:S01]  /*10e20*/  IMAD.X R49, RZ, RZ, R21, P0 ;  /* 0x000000ffff317224 */ /* 0x000fe200000e0615 */
[----:B------:R-:W-:Y:S02]  /*10e30*/  SHF.R.U64 R56, R56, 0x3, RZ ;  /* 0x0000000338387819 */ /* 0x000fe400000012ff */
[----:B------:R-:W-:Y:S02]  /*10e40*/  LOP3.LUT R60, R61, 0x380, RZ, 0xc0, !PT ;  /* 0x000003803d3c7812 */ /* 0x000fe400078ec0ff */
[----:B------:R-:W-:-:S02]  /*10e50*/  LOP3.LUT P0, RZ, R26, 0x3, RZ, 0xc0, !PT ;  /* 0x000000031aff7812 */ /* 0x000fc4000780c0ff */
[----:B------:R-:W-:Y:S02]  /*10e60*/  LOP3.LUT R44, R45, 0x380, RZ, 0xc0, !PT ;  /* 0x000003802d2c7812 */ /* 0x000fe400078ec0ff */
[----:B------:R-:W-:Y:S02]  /*10e70*/  LOP3.LUT R52, R53, 0x380, RZ, 0xc0, !PT ;  /* 0x0000038035347812 */ /* 0x000fe400078ec0ff */
[----:B------:R-:W-:Y:S01]  /*10e80*/  LOP3.LUT R56, R56, R57, RZ, 0x3c, !PT ;  /* 0x0000003938387212 */ /* 0x000fe200078e3cff */
[----:B------:R-:W-:Y:S01]  /*10e90*/  IMAD.X R57, RZ, RZ, R21, P2 ;  /* 0x000000ffff397224 */ /* 0x000fe200010e0615 */
        /* <DEDUP_REMOVED lines=12> */
[----:B------:R-:W-:Y:S02]  /*10f60*/  LOP3.LUT R15, R20, 0x380, RZ, 0xc0, !PT ;  /* 0x00000380140f7812 */ /* 0x000fe400078ec0ff */
[----:B----4-:R-:W-:Y:S02]  /*10f70*/  LOP3.LUT R4, R11, 0x380, RZ, 0xc0, !PT ;  /* 0x000003800b047812 */ /* 0x010fe400078ec0ff */
[----:B------:R-:W-:Y:S02]  /*10f80*/  LOP3.LUT R64, R65, 0x380, RZ, 0xc0, !PT ;  /* 0x0000038041407812 */ /* 0x000fe400078ec0ff */
[----:B------:R-:W-:Y:S02]  /*10f90*/  LOP3.LUT R68, R69, 0x380, RZ, 0xc0, !PT ;  /* 0x0000038045447812 */ /* 0x000fe400078ec0ff */
[----:B------:R-:W-:Y:S02]  /*10fa0*/  SHF.R.U64 R15, R15, 0x3, RZ ;  /* 0x000000030f0f7819 */ /* 0x000fe400000012ff */
[----:B------:R-:W-:-:S02]  /*10fb0*/  SHF.R.U64 R4, R4, 0x3, RZ ;  /* 0x0000000304047819 */ /* 0x000fc400000012ff */
[----:B------:R-:W-:Y:S02]  /*10fc0*/  SHF.R.U64 R64, R64, 0x3, RZ ;  /* 0x0000000340407819 */ /* 0x000fe400000012ff */
[----:B------:R-:W-:Y:S02]  /*10fd0*/  SHF.R.U64 R68, R68, 0x3, RZ ;  /* 0x0000000344447819 */ /* 0x000fe400000012ff */
[----:B------:R-:W-:Y:S02]  /*10fe0*/  LOP3.LUT R20, R15, R20, RZ, 0x3c, !PT ;  /* 0x000000140f147212 */ /* 0x000fe400078e3cff */
[----:B------:R-:W-:Y:S01]  /*10ff0*/  LOP3.LUT R64, R64, R65, RZ, 0x3c, !PT ;  /* 0x0000004140407212 */ /* 0x000fe200078e3cff */
[--C-:B------:R-:W-:Y:S01]  /*11000*/  IMAD.X R65, RZ, RZ, R21.reuse, P5 ;  /* 0x000000ffff417224 */ /* 0x100fe200028e0615 */
[----:B------:R-:W-:Y:S01]  /*11010*/  LOP3.LUT R68, R68, R69, RZ, 0x3c, !PT ;  /* 0x0000004544447212 */ /* 0x000fe200078e3cff */
[----:B------:R-:W-:Y:S01]  /*11020*/  IMAD.X R69, RZ, RZ, R21, P4 ;  /* 0x000000ffff457224 */ /* 0x000fe200020e0615 */
[----:B------:R-:W-:-:S02]  /*11030*/  LOP3.LUT R72, R4, R11, RZ, 0x3c, !PT ;  /* 0x0000000b04487212 */ /* 0x000fc400078e3cff */
[----:B------:R-:W-:Y:S01]  /*11040*/  IADD3.X R73, RZ, R21, RZ, P3, !PT ;  /* 0x00000015ff497210 */ /* 0x000fe20001ffe4ff */
[----:B------:R-:W-:Y:S01]  /*11050*/  IMAD.IADD R85, R235, 0x1, R210 ;  /* 0x00000001eb557824 */ /* 0x000fe200078e02d2 */
[----:B------:R-:W-:Y:S01]  /*11060*/  BSSY B1, `(.L_x_14051) ;  /* 0x0000061000017945 */ /* 0x000fe20003800000 */
[----:B------:R-:W-:Y:S02]  /*11070*/  SHF.R.S32.HI R86, RZ, 0x1f, R221 ;  /* 0x0000001fff567819 */ /* 0x000fe400000114dd */
[----:B------:R-:W-:Y:S02]  /*11080*/  SHF.R.S32.HI R87, RZ, 0x1f, R219 ;  /* 0x0000001fff577819 */ /* 0x000fe400000114db */
[----:B------:R-:W-:Y:S02]  /*11090*/  SHF.R.S32.HI R88, RZ, 0x1f, R220 ;  /* 0x0000001fff587819 */ /* 0x000fe400000114dc */
[----:B------:R-:W-:Y:S01]  /*110a0*/  SHF.R.S32.HI R89, RZ, 0x1f, R209 ;  /* 0x0000001fff597819 */ /* 0x000fe200000114d1 */
[----:B---3--:R-:W-:-:S05]  /*110b0*/  IMAD.IADD R5, R14, 0x1, R210 ;  /* 0x000000010e057824 */ /* 0x008fca00078e02d2 */
[C---:B------:R-:W-:Y:S01]  /*110c0*/  ISETP.GE.OR P2, PT, R5.reuse, R78, P0 ;  /* 0x0000004e0500720c */ /* 0x040fe20000746670 */
[----:B------:R-:W-:-:S05]  /*110d0*/  VIADD R5, R5, 0x8 ;  /* 0x0000000805057836 */ /* 0x000fca0000000000 */
[----:B------:R-:W-:-:S07]  /*110e0*/  ISETP.GE.OR P0, PT, R5, R78, P0 ;  /* 0x0000004e0500720c */ /* 0x000fce0000706670 */
[----:B0-----:R-:W-:Y:S06]  /*110f0*/  @!P2 ST.E desc[UR40][R50.64], R7 ;  /* 0x000000073200a985 */ /* 0x001fec000c101928 */
[----:B-1----:R0:W-:Y:S04]  /*11100*/  @!P0 ST.E desc[UR40][R54.64], R6 ;  /* 0x0000000636008985 */ /* 0x0021e8000c101928 */
[----:B------:R-:W5:Y:S04]  /*11110*/  LD.E.128 R8, desc[UR40][R8.64] ;  /* 0x0000002808087980 */ /* 0x000f68000c101d00 */
        /* <DEDUP_REMOVED lines=16> */
[C---:B------:R-:W-:Y:S02]  /*11220*/  IMAD R3, R226.reuse, UR5, R3 ;  /* 0x00000005e2037c24 */ /* 0x040fe4000f8e0203 */
[----:B------:R-:W-:Y:S01]  /*11230*/  IMAD.WIDE.U32 R20, R226, UR4, R20 ;  /* 0x00000004e2147c25 */ /* 0x000fe2000f8e0014 */
[----:B------:R-:W-:Y:S01]  /*11240*/  ULDC.64 UR4, c[0x0][0xaf0] ;  /* 0x0002bc0000047ab9 */ /* 0x000fe20000000a00 */
[----:B------:R-:W5:Y:S02]  /*11250*/  LD.E.128 R48, desc[UR40][R48.64] ;  /* 0x0000002830307980 */ /* 0x000f64000c101d00 */
[----:B------:R-:W-:Y:S02]  /*11260*/  @P1 IMAD.HI.U32 R76, R80, R79, RZ ;  /* 0x0000004f504c1227 */ /* 0x000fe400078e00ff */
[----:B------:R-:W5:Y:S02]  /*11270*/  LD.E.128 R52, desc[UR40][R52.64] ;  /* 0x0000002834347980 */ /* 0x000f64000c101d00 */
[----:B------:R-:W-:-:S02]  /*11280*/  IMAD.IADD R21, R21, 0x1, R3 ;  /* 0x0000000115157824 */ /* 0x000fc400078e0203 */
[----:B------:R-:W-:Y:S01]  /*11290*/  IMAD.MOV.U32 R3, RZ, RZ, R80 ;  /* 0x000000ffff037224 */ /* 0x000fe200078e0050 */
[----:B--2---:R-:W-:Y:S01]  /*112a0*/  @P1 SHF.R.U32.HI R3, RZ, R81, R76 ;  /* 0x00000051ff031219 */ /* 0x004fe2000001164c */
[----:B------:R-:W-:Y:S01]  /*112b0*/  IMAD R77, R236, UR4, RZ ;  /* 0x00000004ec4d7c24 */ /* 0x000fe2000f8e02ff */
[----:B------:R-:W5:Y:S01]  /*112c0*/  LD.E.128 R56, desc[UR40][R56.64] ;  /* 0x0000002838387980 */ /* 0x000f62000c101d00 */
[C---:B------:R-:W-:Y:S01]  /*112d0*/  IMAD.WIDE.U32 R20, R230.reuse, UR4, R20 ;  /* 0x00000004e6147c25 */ /* 0x040fe2000f8e0014 */
[----:B------:R-:W-:Y:S02]  /*112e0*/  SHF.R.S32.HI R76, RZ, 0x1f, R3 ;  /* 0x0000001fff4c7819 */ /* 0x000fe40000011403 */
        /* <DEDUP_REMOVED lines=8> */
[----:B------:R-:W-:-:S03]  /*11370*/  IMAD R76, R76, UR4, RZ ;  /* 0x000000044c4c7c24 */ /* 0x000fc6000f8e02ff */
        /* <DEDUP_REMOVED lines=8> */
[C---:B------:R-:W-:Y:S02]  /*11400*/  IMAD R79, R3.reuse, UR5, R76 ;  /* 0x00000005034f7c24 */ /* 0x040fe4000f8e024c */
[----:B------:R-:W-:Y:S01]  /*11410*/  IMAD.WIDE.U32 R20, R3, UR4, R20 ;  /* 0x0000000403147c25 */ /* 0x000fe2000f8e0014 */
[----:B------:R-:W-:-:S03]  /*11420*/  ULDC.64 UR4, c[0x0][0xad8] ;  /* 0x0002b60000047ab9 */ /* 0x000fc60000000a00 */
[----:B------:R-:W-:Y:S02]  /*11430*/  IMAD.IADD R21, R21, 0x1, R79 ;  /* 0x0000000115157824 */ /* 0x000fe400078e024f */
[----:B------:R-:W-:Y:S02]  /*11440*/  IMAD R0, R0, UR4, RZ ;  /* 0x0000000400007c24 */ /* 0x000fe4000f8e02ff */
[----:B------:R-:W-:Y:S01]  /*11450*/  IMAD.WIDE.U32 R20, R77, UR4, R20 ;  /* 0x000000044d147c25 */ /* 0x000fe2000f8e0014 */
[----:B------:R-:W-:-:S03]  /*11460*/  ISETP.GE.AND P2, PT, R85, R78, PT ;  /* 0x0000004e5500720c */ /* 0x000fc60003f46270 */
[----:B------:R-:W-:Y:S01]  /*11470*/  IMAD R79, R77, UR5, R0 ;  /* 0x000000054d4f7c24 */ /* 0x000fe2000f8e0200 */
[----:B------:R-:W-:Y:S01]  /*11480*/  ULDC.64 UR4, c[0x0][0xa80] ;  /* 0x0002a00000047ab9 */ /* 0x000fe20000000a00 */
[----:B------:R-:W-:Y:S02]  /*11490*/  VIADD R0, R18, 0x22820 ;  /* 0x0002282012007836 */ /* 0x000fe40000000000 */
[----:B------:R-:W-:Y:S01]  /*114a0*/  IMAD.IADD R21, R21, 0x1, R79 ;  /* 0x0000000115157824 */ /* 0x000fe200078e024f */
[C---:B------:R-:W-:Y:S01]  /*114b0*/  LEA R79, P3, R20.reuse, UR4, 0x1 ;  /* 0x00000004144f7c11 */ /* 0x040fe2000f8608ff */
[----:B------:R-:W-:Y:S01]  /*114c0*/  VIADD R3, R85, 0x20 ;  /* 0x0000002055037836 */ /* 0x000fe20000000000 */
[----:B------:R-:W-:Y:S02]  /*114d0*/  PRMT R0, RZ, 0x654, R0 ;  /* 0x00000654ff007816 */ /* 0x000fe40000000000 */
[----:B------:R-:W-:Y:S02]  /*114e0*/  LEA.HI.X R84, R20, UR5, R21, 0x1, P3 ;  /* 0x0000000514547c11 */ /* 0x000fe400098f0c15 */
[-C--:B------:R-:W-:Y:S01]  /*114f0*/  ISETP.GE.AND P1, PT, R3, R78.reuse, PT ;  /* 0x0000004e0300720c */ /* 0x080fe20003f26270 */
[----:B------:R-:W-:Y:S01]  /*11500*/  VIADD R3, R85, 0x40 ;  /* 0x0000004055037836 */ /* 0x000fe20000000000 */
[----:B0-----:R0:W-:Y:S01]  /*11510*/  SYNCS.ARRIVE.TRANS64.RED.A1T0 RZ, [R0+URZ], RZ ;  /* 0x000000ff00ff79a7 */ /* 0x0011e2000810043f */
[----:B------:R1:W2:Y:S03]  /*11520*/  SHFL.IDX PT, R82, R79, RZ, 0x181f ;  /* 0x00181fff4f527589 */ /* 0x0002a600000e0000 */
[----:B------:R-:W-:Y:S01]  /*11530*/  ISETP.GE.AND P0, PT, R3, R78, PT ;  /* 0x0000004e0300720c */ /* 0x000fe20003f06270 */
[----:B0-----:R1:W0:Y:S01]  /*11540*/  SHFL.IDX PT, R0, R84, RZ, 0x181f ;  /* 0x00181fff54007589 */ /* 0x00122200000e0000 */
[----:B------:R-:W-:Y:S11]  /*11550*/  @P2 BRA `(.L_x_14052) ;  /* 0x0000000000442947 */ /* 0x000ff60003800000 */
        /* <DEDUP_REMOVED lines=17> */
.L_x_14052:
[----:B------:R-:W-:Y:S05]  /*11670*/  BSYNC B1 ;  /* 0x0000000000017941 */ /* 0x000fea0003800000 */
.L_x_14051:
        /* <DEDUP_REMOVED lines=21> */
.L_x_14054:
[----:B------:R-:W-:Y:S05]  /*117d0*/  BSYNC B1 ;  /* 0x0000000000017941 */ /* 0x000fea0003800000 */
.L_x_14053:
        /* <DEDUP_REMOVED lines=21> */
.L_x_14056:
[----:B------:R-:W-:Y:S05]  /*11930*/  BSYNC B1 ;  /* 0x0000000000017941 */ /* 0x000fea0003800000 */
.L_x_14055:
        /* <DEDUP_REMOVED lines=24> */
.L_x_14049:
        /* <DEDUP_REMOVED lines=18> */
[----:B------:R-:W4:Y:S01]  /*11be0*/  @P2 LDC R27, c[0x0][0xbec] ;  /* 0x0002fb00ff1b2b82 */ /* 0x000f220000000800 */
[----:B--2---:R-:W-:-:S05]  /*11bf0*/  VIADD R3, R3, 0xffffff80 ;  /* 0xffffff8003037836 */ /* 0x004fca0000000000 */
[----:B------:R-:W-:Y:S01]  /*11c00*/  ISETP.GE.AND P3, PT, R3, 0x80, PT ;  /* 0x000000800300780c */ /* 0x000fe20003f66270 */
[----:B---3--:R-:W-:-:S12]  /*11c10*/  @P1 BRA `(.L_x_14058) ;  /* 0x0000000000101947 */ /* 0x008fd80003800000 */
[----:B------:R-:W-:Y:S05]  /*11c20*/  @!P0 BRA `(.L_x_14058) ;  /* 0x00000000000c8947 */ /* 0x000fea0003800000 */
[----:B------:R-:W2:Y:S04]  /*11c30*/  LDG.E R3, desc[UR40][R4.64] ;  /* 0x0000002804037981 */ /* 0x000ea8000c1e1900 */
[----:B-----5:R-:W2:Y:S02]  /*11c40*/  LDG.E R8, desc[UR40][R4.64+0x4] ;  /* 0x0000042804087981 */ /* 0x020ea4000c1e1900 */
[----:B--2---:R-:W-:-:S07]  /*11c50*/  IMAD.IADD R8, R8, 0x1, -R3 ;  /* 0x0000000108087824 */ /* 0x004fce00078e0a03 */
.L_x_14058:
[----:B------:R-:W-:Y:S01]  /*11c60*/  BSSY B1, `(.L_x_14059) ;  /* 0x000002d000017945 */ /* 0x000fe20003800000 */
[----:B------:R-:W-:Y:S02]  /*11c70*/  SHF.R.S32.HI R12, RZ, 0x1f, R226 ;  /* 0x0000001fff0c7819 */ /* 0x000fe400000114e2 */
[----:B------:R-:W-:Y:S02]  /*11c80*/  SEL R13, R230, RZ, !P0 ;  /* 0x000000ffe60d7207 */ /* 0x000fe40004000000 */
[----:B------:R-:W-:Y:S02]  /*11c90*/  SEL R236, R236, RZ, !P0 ;  /* 0x000000ffecec7207 */ /* 0x000fe40004000000 */
[----:B-----5:R-:W-:Y:S01]  /*11ca0*/  SHF.R.S32.HI R11, RZ, 0x1f, R0 ;  /* 0x0000001fff0b7819 */ /* 0x020fe20000011400 */
[----:B------:R-:W-:Y:S06]  /*11cb0*/  @P3 BRA `(.L_x_14060) ;  /* 0x00000000009c3947 */ /* 0x000fec0003800000 */
[----:B------:R-:W2:Y:S01]  /*11cc0*/  S2R R5, SR_TID.X ;  /* 0x0000000000057919 */ /* 0x000ea20000002100 */
[----:B------:R-:W3:Y:S02]  /*11cd0*/  LDC R9, c[0x0][0xbe8] ;  /* 0x0002fa00ff097b82 */ /* 0x000ee40000000800 */
[----:B---3--:R-:W-:Y:S01]  /*11ce0*/  IMAD R3, R8, R9, RZ ;  /* 0x0000000908037224 */ /* 0x008fe200078e02ff */
        /* <DEDUP_REMOVED lines=19> */
[----:B------:R-:W-:Y:S01]  /*11e20*/  IADD3 R7, -R3, RZ, RZ ;  /* 0x000000ff03077210 */ /* 0x000fe20007ffe1ff */
[----:B------:R-:W-:Y:S01]  /*11e30*/  IMAD R6, R13, UR5, R6 ;  /* 0x000000050d067c24 */ /* 0x000fe2000f8e0206 */
[----:B------:R-:W-:Y:S01]  /*11e40*/  IADD3 R4, P0, R3, R4, RZ ;  /* 0x0000000403047210 */ /* 0x000fe20007f1e0ff */
[----:B------:R-:W-:Y:S02]  /*11e50*/  ULDC.64 UR4, c[0x0][0xb88] ;  /* 0x0002e20000047ab9 */ /* 0x000fe40000000a00 */
        /* <DEDUP_REMOVED lines=13> */
.L_x_14060:
[----:B------:R-:W-:Y:S05]  /*11f30*/  BSYNC B1 ;  /* 0x0000000000017941 */ /* 0x000fea0003800000 */
.L_x_14059:
[----:B------:R-:W3:Y:S01]  /*11f40*/  @P2 LDC R9, c[0x0][0xbf0] ;  /* 0x0002fc00ff092b82 */ /* 0x000ee20000000800 */
[----:B------:R-:W-:Y:S01]  /*11f50*/  ULDC.64 UR4, c[0x0][0xaa0] ;  /* 0x0002a80000047ab9 */ /* 0x000fe20000000a00 */
[----:B--2---:R-:W-:Y:S02]  /*11f60*/  IMAD R7, R224, 0x20, R235 ;  /* 0x00000020e0077824 */ /* 0x004fe400078e02eb */
[----:B------:R-:W-:Y:S02]  /*11f70*/  IMAD R3, R11, UR4, RZ ;  /* 0x000000040b037c24 */ /* 0x000fe4000f8e02ff */
[----:B------:R-:W-:-:S04]  /*11f80*/  IMAD.WIDE.U32 R4, R0, UR4, RZ ;  /* 0x0000000400047c25 */ /* 0x000fc8000f8e00ff */
[----:B------:R-:W-:Y:S01]  /*11f90*/  IMAD R3, R0, UR5, R3 ;  /* 0x0000000500037c24 */ /* 0x000fe2000f8e0203 */
[----:B------:R-:W-:Y:S01]  /*11fa0*/  ULDC.64 UR4, c[0x0][0xae8] ;  /* 0x0002ba0000047ab9 */ /* 0x000fe20000000a00 */
[----:B------:R-:W-:Y:S02]  /*11fb0*/  IMAD.IADD R10, R210, 0x1, R7 ;  /* 0x00000001d20a7824 */ /* 0x000fe400078e0207 */
[----:B------:R-:W-:Y:S02]  /*11fc0*/  IMAD.IADD R5, R5, 0x1, R3 ;  /* 0x0000000105057824 */ /* 0x000fe400078e0203 */
[----:B------:R-:W-:Y:S02]  /*11fd0*/  IMAD R3, R12, UR4, RZ ;  /* 0x000000040c037c24 */ /* 0x000fe4000f8e02ff */
[----:B----4-:R-:W-:-:S04]  /*11fe0*/  @P2 IMAD.HI.U32 R0, R10, R27, RZ ;  /* 0x0000001b0a002227 */ /* 0x010fc800078e00ff */
[C---:B------:R-:W-:Y:S02]  /*11ff0*/  IMAD R7, R226.reuse, UR5, R3 ;  /* 0x00000005e2077c24 */ /* 0x040fe4000f8e0203 */
[----:B------:R-:W-:Y:S01]  /*12000*/  IMAD.WIDE.U32 R4, R226, UR4, R4 ;  /* 0x00000004e2047c25 */ /* 0x000fe2000f8e0004 */
[----:B------:R-:W-:-:S03]  /*12010*/  ULDC.64 UR4, c[0x0][0xaf0] ;  /* 0x0002bc0000047ab9 */ /* 0x000fc60000000a00 */
[----:B------:R-:W-:Y:S01]  /*12020*/  IMAD.MOV.U32 R3, RZ, RZ, R10 ;  /* 0x000000ffff037224 */ /* 0x000fe200078e000a */
[----:B---3--:R-:W-:Y:S01]  /*12030*/  @P2 SHF.R.U32.HI R3, RZ, R9, R0 ;  /* 0x00000009ff032219 */ /* 0x008fe20000011600 */
        /* <DEDUP_REMOVED lines=26> */
.L_x_14265:
        /* <DEDUP_REMOVED lines=26> */
.L_x_14063:
[----:B------:R-:W-:Y:S05]  /*12380*/  BSYNC B1 ;  /* 0x0000000000017941 */ /* 0x000fea0003800000 */
.L_x_14062:
[----:B------:R-:W-:-:S03]  /*12390*/  UMOV UR4, 0xffffffff ;  /* 0xffffffff00047882 */ /* 0x000fc60000000000 */
[----:B------:R-:W-:Y:S05]  /*123a0*/  BRA.DIV UR4, `(.L_x_14064) ;  /* 0x0000008e04c47947 */ /* 0x000fea000b800000 */
[----:B---3--:R3:W0:Y:S04]  /*123b0*/  SHFL.IDX PT, R0, R4, 0x1, 0x181f ;  /* 0x00381f0004007f89 */ /* 0x00862800000e0000 */
[----:B----4-:R3:W4:Y:S02]  /*123c0*/  SHFL.IDX PT, R14, R3, 0x1, 0x181f ;  /* 0x00381f00030e7f89 */ /* 0x01072400000e0000 */
.L_x_14269:
        /* <DEDUP_REMOVED lines=25> */
.L_x_14066:
[----:B------:R-:W-:Y:S05]  /*12560*/  BSYNC B1 ;  /* 0x0000000000017941 */ /* 0x000fea0003800000 */
.L_x_14065:
[----:B------:R-:W-:-:S03]  /*12570*/  UMOV UR4, 0xffffffff ;  /* 0xffffffff00047882 */ /* 0x000fc60000000000 */
[----:B------:R-:W-:Y:S05]  /*12580*/  BRA.DIV UR4, `(.L_x_14067) ;  /* 0x0000008e04947947 */ /* 0x000fea000b800000 */
[----:B0-----:R0:W0:Y:S04]  /*12590*/  SHFL.IDX PT, R0, R4, 0x2, 0x181f ;  /* 0x00581f0004007f89 */ /* 0x00102800000e0000 */
[----:B----4-:R4:W0:Y:S02]  /*125a0*/  SHFL.IDX PT, R14, R3, 0x2, 0x181f ;  /* 0x00581f00030e7f89 */ /* 0x01082400000e0000 */
.L_x_14273:
        /* <DEDUP_REMOVED lines=25> */
.L_x_14069:
[----:B------:R-:W-:Y:S05]  /*12740*/  BSYNC B1 ;  /* 0x0000000000017941 */ /* 0x000fea0003800000 */
.L_x_14068:
[----:B------:R-:W-:-:S03]  /*12750*/  UMOV UR4, 0xffffffff ;  /* 0xffffffff00047882 */ /* 0x000fc60000000000 */
[----:B------:R-:W-:Y:S05]  /*12760*/  BRA.DIV UR4, `(.L_x_14070) ;  /* 0x0000008e04647947 */ /* 0x000fea000b800000 */
[----:B0-----:R0:W0:Y:S04]  /*12770*/  SHFL.IDX PT, R0, R4, 0x3, 0x181f ;  /* 0x00781f0004007f89 */ /* 0x00102800000e0000 */
[----:B------:R0:W0:Y:S02]  /*12780*/  SHFL.IDX PT, R14, R3, 0x3, 0x181f ;  /* 0x00781f00030e7f89 */ /* 0x00002400000e0000 */
.L_x_14277:
        /* <DEDUP_REMOVED lines=24> */
.L_x_14057:
[----:B------:R-:W-:Y:S05]  /*12910*/  BSYNC B0 ;  /* 0x0000000000007941 */ /* 0x000fea0003800000 */
.L_x_14048:
[----:B------:R-:W-:Y:S02]  /*12920*/  ULDC UR4, c[0x0][0xc3c] ;  /* 0x00030f0000047ab9 */ /* 0x000fe40000000800 */
[----:B-1----:R-:W-:-:S13]  /*12930*/  ISETP.GE.AND P0, PT, R95, UR4, PT ;  /* 0x000000045f007c0c */ /* 0x002fda000bf06270 */
[----:B------:R-:W-:Y:S05]  /*12940*/  @!P0 BRA `(.L_x_14071) ;  /* 0xfffffee400d08947 */ /* 0x000fea000383ffff */
[----:B------:R-:W-:Y:S05]  /*12950*/  BRA `(.L_x_13924) ;  /* 0x0000007800a87947 */ /* 0x000fea0003800000 */
.L_x_13922:
[----:B------:R-:W-:-:S08]  /*12960*/  NOP ;  /* 0x0000000000007918 */ /* 0x000fd00000000000 */
[----:B--2---:R-:W0:-:S00]  /*12970*/  USETMAXREG.DEALLOC.CTAPOOL 0x18 ;  /* 0x00000018000079c8 */ /* 0x004e0000080e0500 */
        /* <DEDUP_REMOVED lines=16> */
.L_x_14072:
        /* <DEDUP_REMOVED lines=33> */
[----:B-1----:R-:W-:Y:S02]  /*12c90*/  ISETP.GT.AND P6, PT, R7, UR6, PT ;  /* 0x0000000607007c0c */ /* 0x002fe4000bfc4270 */
[----:B------:R-:W-:-:S11]  /*12ca0*/  MOV R8, R7 ;  /* 0x0000000700087202 */ /* 0x000fd60000000f00 */
[----:B------:R-:W-:Y:S05]  /*12cb0*/  @P6 BRA `(.L_x_14074) ;  /* 0x00000000009c6947 */ /* 0x000fea0003800000 */
[----:B------:R-:W0:Y:S01]  /*12cc0*/  LDC R5, c[0x0][0xc3c] ;  /* 0x00030f00ff057b82 */ /* 0x000e220000000800 */
[----:B------:R-:W-:Y:S01]  /*12cd0*/  IMAD.MOV.U32 R7, RZ, RZ, R8 ;  /* 0x000000ffff077224 */ /* 0x000fe200078e0008 */
[----:B------:R-:W-:Y:S01]  /*12ce0*/  UMOV UR4, URZ ;  /* 0x0000003f00047c82 */ /* 0x000fe20008000000 */
[----:B------:R-:W-:Y:S01]  /*12cf0*/  ULDC UR7, c[0x0][0xc3c] ;  /* 0x00030f0000077ab9 */ /* 0x000fe20000000800 */
[----:B------:R-:W-:-:S05]  /*12d00*/  ULDC UR5, c[0x0][0xc38] ;  /* 0x00030e0000057ab9 */ /* 0x000fca0000000800 */
.L_x_14078:
        /* <DEDUP_REMOVED lines=12> */
.L_x_14077:
[----:B------:R-:W-:Y:S05]  /*12dd0*/  BSYNC B0 ;  /* 0x0000000000007941 */ /* 0x000fea0003800000 */
.L_x_14076:
        /* <DEDUP_REMOVED lines=21> */
.L_x_14074:
        /* <DEDUP_REMOVED lines=20> */
.L_x_14079:
        /* <DEDUP_REMOVED lines=22> */
[----:B------:R-:W-:-:S03]  /*131d0*/  IMAD.MOV R8, RZ, RZ, -R8 ;  /* 0x000000ffff087224 */ /* 0x000fc600078e0a08 */
[----:B------:R-:W-:Y:S01]  /*131e0*/  IADD3 R10, -R5, RZ, RZ ;  /* 0x000000ff050a7210 */ /* 0x000fe20007ffe1ff */
        /* <DEDUP_REMOVED lines=32> */
.L_x_14075:
[----:B------:R-:W-:Y:S02]  /*133f0*/  IMAD.MOV.U32 R17, RZ, RZ, RZ ;  /* 0x000000ffff117224 */ /* 0x000fe400078e00ff */
[----:B------:R-:W-:Y:S02]  /*13400*/  IMAD.U32 R16, RZ, RZ, UR6 ;  /* 0x00000006ff107e24 */ /* 0x000fe4000f8e00ff */
[----:B------:R-:W-:-:S07]  /*13410*/  IMAD.MOV.U32 R18, RZ, RZ, RZ ;  /* 0x000000ffff127224 */ /* 0x000fce00078e00ff */
.L_x_14080:
[----:B------:R-:W-:-:S13]  /*13420*/  ISETP.NE.AND P0, PT, R0, RZ, PT ;  /* 0x000000ff0000720c */ /* 0x000fda0003f05270 */
[----:B------:R-:W1:Y:S01]  /*13430*/  @!P0 S2R R3, SR_CgaCtaId ;  /* 0x0000000000038919 */ /* 0x000e620000008800 */
[----:B------:R-:W-:-:S04]  /*13440*/  @!P0 MOV R0, 0x400 ;  /* 0x0000040000008802 */ /* 0x000fc80000000f00 */
[----:B-1----:R-:W-:-:S05]  /*13450*/  @!P0 LEA R0, R3, R0, 0x18 ;  /* 0x0000000003008211 */ /* 0x002fca00078ec0ff */
[----:B------:R2:W-:Y:S01]  /*13460*/  @!P0 STS.128 [R0+0x228d0], R16 ;  /* 0x0228d01000008388 */ /* 0x0005e20000000c00 */
[----:B------:R-:W-:Y:S06]  /*13470*/  BAR.ARV 0x5, 0x180 ;  /* 0x0146000000007b1d */ /* 0x000fec0000002000 */
.L_x_14073:
        /* <DEDUP_REMOVED lines=32> */
.L_x_14221:
[----:B01--4-:R-:W0:Y:S02]  /*13680*/  LDC.64 R2, c[0x0][0xc88] ;  /* 0x00032200ff027b82 */ /* 0x013e240000000a00 */
[----:B0-----:R-:W-:-:S05]  /*13690*/  IMAD.WIDE R2, R19, 0x4, R2 ;  /* 0x0000000413027825 */ /* 0x001fca00078e0202 */
[----:B--2---:R-:W2:Y:S01]  /*136a0*/  LDG.E R13, desc[UR40][R2.64] ;  /* 0x00000028020d7981 */ /* 0x004ea2000c1e1900 */
[----:B------:R-:W-:Y:S05]  /*136b0*/  YIELD ;  /* 0x0000000000007946 */ /* 0x000fea0003800000 */
[----:B------:R-:W-:Y:S01]  /*136c0*/  ULDC.64 UR4, c[0x0][0xa28] ;  /* 0x00028a0000047ab9 */ /* 0x000fe20000000a00 */
[----:B------:R-:W-:Y:S01]  /*136d0*/  MOV R0, RZ ;  /* 0x000000ff00007202 */ /* 0x000fe20000000f00 */
[----:B------:R-:W-:Y:S01]  /*136e0*/  ULDC.64 UR10, c[0x0][0xa18] ;  /* 0x00028600000a7ab9 */ /* 0x000fe20000000a00 */
[----:B------:R-:W-:Y:S01]  /*136f0*/  ISETP.NE.U32.AND P0, PT, RZ, UR4, PT ;  /* 0x00000004ff007c0c */ /* 0x000fe2000bf05070 */
[----:B------:R-:W-:Y:S01]  /*13700*/  ULDC.64 UR8, c[0x0][0xa10] ;  /* 0x0002840000087ab9 */ /* 0x000fe20000000a00 */
[----:B------:R-:W-:-:S02]  /*13710*/  ULDC.64 UR6, c[0x0][0xa08] ;  /* 0x0002820000067ab9 */ /* 0x000fc40000000a00 */
[----:B------:R-:W-:Y:S02]  /*13720*/  ISETP.NE.AND.EX P0, PT, RZ, UR5, PT, P0 ;  /* 0x00000005ff007c0c */ /* 0x000fe4000bf05300 */
        /* <DEDUP_REMOVED lines=13> */
[----:B------:R2:W-:Y:S01]  /*13800*/  STL [R1], R10 ;  /* 0x0000000a01007387 */ /* 0x0005e20000100800 */
[----:B------:R-:W-:-:S02]  /*13810*/  IADD3 R8, P5, R10, UR6, RZ ;  /* 0x000000060a087c10 */ /* 0x000fc4000ffbe0ff */
[C---:B0-----:R-:W-:Y:S01]  /*13820*/  IADD3 R4, P4, R10.reuse, UR4, RZ ;  /* 0x000000040a047c10 */ /* 0x041fe2000ff9e0ff */
[----:B------:R-:W-:Y:S01]  /*13830*/  STL [R1+0x20], R15 ;  /* 0x0000200f01007387 */ /* 0x000fe20000100800 */
[----:B------:R-:W-:Y:S02]  /*13840*/  ISETP.NE.AND.EX P3, PT, RZ, UR11, PT, P3 ;  /* 0x0000000bff007c0c */ /* 0x000fe4000bf65330 */
[----:B-1----:R-:W-:Y:S02]  /*13850*/  CS2R R2, SRZ ;  /* 0x0000000000027805 */ /* 0x002fe4000001ff00 */
[C---:B------:R-:W-:Y:S02]  /*13860*/  IADD3.X R5, R15.reuse, UR5, RZ, P4, !PT ;  /* 0x000000050f057c10 */ /* 0x040fe4000a7fe4ff */
[----:B------:R-:W-:Y:S02]  /*13870*/  IADD3 R6, P4, R10, UR8, RZ ;  /* 0x000000080a067c10 */ /* 0x000fe4000ff9e0ff */
[----:B------:R-:W-:Y:S01]  /*13880*/  ISETP.NE.U32.AND P0, PT, RZ, UR6, PT ;  /* 0x00000006ff007c0c */ /* 0x000fe2000bf05070 */
[----:B------:R-:W3:Y:S01]  /*13890*/  @P2 LDG.E R2, desc[UR40][R4.64] ;  /* 0x0000002804022981 */ /* 0x000ee2000c1e1900 */
[----:B------:R-:W-:Y:S01]  /*138a0*/  IADD3.X R7, R15, UR9, RZ, P4, !PT ;  /* 0x000000090f077c10 */ /* 0x000fe2000a7fe4ff */
[----:B------:R-:W-:Y:S01]  /*138b0*/  ULDC UR4, c[0x0][0x288] ;  /* 0x0000a20000047ab9 */ /* 0x000fe20000000800 */
[----:B------:R-:W-:-:S02]  /*138c0*/  ISETP.NE.U32.AND P1, PT, RZ, UR8, PT ;  /* 0x00000008ff007c0c */ /* 0x000fc4000bf25070 */
[----:B------:R-:W-:Y:S02]  /*138d0*/  ISETP.NE.AND.EX P0, PT, RZ, UR7, PT, P0 ;  /* 0x00000007ff007c0c */ /* 0x000fe4000bf05300 */
[----:B--2---:R-:W-:Y:S02]  /*138e0*/  @P3 IADD3 R10, P4, R10, UR10, RZ ;  /* 0x0000000a0a0a3c10 */ /* 0x004fe4000ff9e0ff */
[----:B------:R-:W-:Y:S02]  /*138f0*/  ISETP.NE.AND.EX P1, PT, RZ, UR9, PT, P1 ;  /* 0x00000009ff007c0c */ /* 0x000fe4000bf25310 */
[C---:B------:R-:W-:Y:S02]  /*13900*/  @P3 IADD3.X R11, R15.reuse, UR11, RZ, P4, !PT ;  /* 0x0000000b0f0b3c10 */ /* 0x040fe4000a7fe4ff */
[----:B------:R-:W-:-:S05]  /*13910*/  IADD3.X R9, R15, UR7, RZ, P5, !PT ;  /* 0x000000070f097c10 */ /* 0x000fca000affe4ff */
[----:B------:R0:W5:Y:S04]  /*13920*/  @P0 LDG.E R12, desc[UR40][R8.64] ;  /* 0x00000028080c0981 */ /* 0x000168000c1e1900 */
[----:B------:R0:W5:Y:S04]  /*13930*/  @P1 LDG.E R3, desc[UR40][R6.64] ;  /* 0x0000002806031981 */ /* 0x000168000c1e1900 */
[----:B---3--:R1:W-:Y:S02]  /*13940*/  STL [R1+0x38], R2 ;  /* 0x0000380201007387 */ /* 0x0083e40000100800 */
[----:B-1----:R-:W-:Y:S01]  /*13950*/  IMAD.U32 R2, RZ, RZ, UR4 ;  /* 0x00000004ff027e24 */ /* 0x002fe2000f8e00ff */
        /* <DEDUP_REMOVED lines=19> */
.L_x_14082:
        /* <DEDUP_REMOVED lines=12> */
.L_x_14083:
[----:B------:R-:W-:Y:S05]  /*13b50*/  @!P0 BRA `(.L_x_14084) ;  /* 0x00000000000c8947 */ /* 0x000fea0003800000 */
[----:B------:R-:W2:Y:S04]  /*13b60*/  LDG.E R10, desc[UR40][R8.64] ;  /* 0x00000028080a7981 */ /* 0x000ea8000c1e1900 */
[----:B------:R-:W2:Y:S02]  /*13b70*/  LDG.E R8, desc[UR40][R8.64+0x4] ;  /* 0x0000042808087981 */ /* 0x000ea4000c1e1900 */
[----:B--2---:R-:W-:-:S07]  /*13b80*/  IMAD.IADD R10, R8, 0x1, -R10 ;  /* 0x00000001080a7824 */ /* 0x004fce00078e0a0a */
.L_x_14084:
        /* <DEDUP_REMOVED lines=24> */
[----:B------:R-:W-:-:S05]  /*13d10*/  VIMNMX R4, R10, R4, PT ;  /* 0x000000040a047248 */ /* 0x000fca0003fe0100 */
[--C-:B------:R-:W-:Y:S02]  /*13d20*/  IMAD R4, R4, 0x60, -R0.reuse ;  /* 0x0000006004047824 */ /* 0x100fe400078e0a00 */
[----:B------:R-:W-:-:S03]  /*13d30*/  IMAD.MOV R0, RZ, RZ, -R0 ;  /* 0x000000ffff007224 */ /* 0x000fc600078e0a00 */
[----:B------:R-:W-:Y:S02]  /*13d40*/  VIMNMX R2, R4, R2, PT ;  /* 0x0000000204027248 */ /* 0x000fe40003fe0100 */
[----:B------:R-:W-:-:S04]  /*13d50*/  VIMNMX R0, RZ, R0, !PT ;  /* 0x00000000ff007248 */ /* 0x000fc80007fe0100 */
[----:B------:R-:W-:Y:S01]  /*13d60*/  ISETP.GT.AND P0, PT, R2, R0, PT ;  /* 0x000000000200720c */ /* 0x000fe20003f04270 */
[----:B------:R-:W-:-:S12]  /*13d70*/  IMAD.WIDE.U32 R6, R0, -0x55555555, RZ ;  /* 0xaaaaaaab00067825 */ /* 0x000fd800078e00ff */
[----:B------:R-:W-:Y:S01]  /*13d80*/  @P0 VIADD R4, R2, 0x5f ;  /* 0x0000005f02040836 */ /* 0x000fe20000000000 */
[----:B------:R-:W-:-:S03]  /*13d90*/  SHF.R.U32.HI R2, RZ, 0x6, R7 ;  /* 0x00000006ff027819 */ /* 0x000fc60000011607 */
[----:B------:R-:W-:-:S05]  /*13da0*/  @P0 IMAD.HI R0, R4, 0x2aaaaaab, RZ ;  /* 0x2aaaaaab04000827 */ /* 0x000fca00078e02ff */
[----:B------:R-:W-:Y:S01]  /*13db0*/  @P0 SHF.R.U32.HI R4, RZ, 0x1f, R0 ;  /* 0x0000001fff040819 */ /* 0x000fe20000011600 */
[----:B------:R-:W-:-:S03]  /*13dc0*/  IMAD.MOV.U32 R8, RZ, RZ, R2 ;  /* 0x000000ffff087224 */ /* 0x000fc600078e0002 */
[----:B------:R-:W-:-:S04]  /*13dd0*/  @P0 LEA.HI.SX32 R8, R0, R4, 0x1c ;  /* 0x0000000400080211 */ /* 0x000fc800078fe2ff */
        /* <DEDUP_REMOVED lines=10> */
.L_x_14280:
[----:B--2---:R-:W-:Y:S02]  /*13e80*/  ISETP.NE.AND P0, PT, R14, RZ, PT ;  /* 0x000000ff0e00720c */ /* 0x004fe40003f05270 */
[----:B------:R-:W-:-:S11]  /*13e90*/  PLOP3.LUT P6, PT, PT, PT, PT, 0x8, 0x0 ;  /* 0x000000000000781c */ /* 0x000fd60003fce170 */
[----:B------:R-:W-:Y:S05]  /*13ea0*/  @P0 BRA `(.L_x_14088) ;  /* 0x00000000000c0947 */ /* 0x000fea0003800000 */
[----:B------:R-:W-:-:S03]  /*13eb0*/  UMOV UR4, 0xffffffff ;  /* 0xffffffff00047882 */ /* 0x000fc60000000000 */
[----:B------:R-:W-:Y:S05]  /*13ec0*/  BRA.DIV UR4, `(.L_x_14089) ;  /* 0x0000007a04087947 */ /* 0x000fea000b800000 */
[----:B------:R-:W-:-:S13]  /*13ed0*/  ELECT P6, URZ, PT ;  /* 0x00000000003f782f */ /* 0x000fda00038c0000 */
.L_x_14088:
        /* <DEDUP_REMOVED lines=10> */
.L_x_14283:
[----:B------:R-:W-:Y:S05]  /*13f80*/  BSYNC B1 ;  /* 0x0000000000017941 */ /* 0x000fea0003800000 */
.L_x_14090:
        /* <DEDUP_REMOVED lines=13> */
.L_x_14284:
[----:B------:R-:W-:Y:S05]  /*14060*/  BSYNC B2 ;  /* 0x0000000000027941 */ /* 0x000fea0003800000 */
.L_x_14094:
[----:B------:R-:W-:Y:S04]  /*14070*/  BSSY B2, `(.L_x_14096) ;  /* 0x0000009000027945 */ /* 0x000fe80003800000 */
[----:B------:R-:W-:Y:S05]  /*14080*/  @P1 BRA `(.L_x_14097) ;  /* 0x00000000001c1947 */ /* 0x000fea0003800000 */
[----:B------:R-:W2:Y:S01]  /*14090*/  S2R R6, SR_TID.X ;  /* 0x0000000000067919 */ /* 0x000ea20000002100 */
[----:B------:R-:W-:-:S04]  /*140a0*/  MOV R5, 0x3000 ;  /* 0x0000300000057802 */ /* 0x000fc80000000f00 */
[----:B------:R3:W-:Y:S01]  /*140b0*/  SYNCS.ARRIVE.TRANS64 RZ, [R4+URZ+0x22890], R5 ;  /* 0x0228900504ff79a7 */ /* 0x0007e2000800003f */
[----:B--2---:R-:W-:-:S04]  /*140c0*/  LOP3.LUT R6, R6, 0x1f, RZ, 0xc0, !PT ;  /* 0x0000001f06067812 */ /* 0x004fc800078ec0ff */
[----:B------:R-:W-:-:S13]  /*140d0*/  ISETP.NE.AND P0, PT, R6, RZ, PT ;  /* 0x000000ff0600720c */ /* 0x000fda0003f05270 */
[----:B---3--:R-:W-:Y:S05]  /*140e0*/  @!P0 BRA `(.L_x_14097) ;  /* 0x0000000000048947 */ /* 0x008fea0003800000 */
[----:B------:R-:W-:Y:S01]  /*140f0*/  BPT.TRAP 0x1 ;  /* 0x000000040000795c */ /* 0x000fe20000300000 */
.L_x_14097:
[----:B------:R-:W-:Y:S05]  /*14100*/  BSYNC B2 ;  /* 0x0000000000027941 */ /* 0x000fea0003800000 */
.L_x_14096:
[----:B------:R-:W2:Y:S04]  /*14110*/  LDL R7, [R1+0x8] ;  /* 0x0000080001077983 */ /* 0x000ea80000100800 */
[----:B------:R-:W2:Y:S01]  /*14120*/  LDL R6, [R1+0x10] ;  /* 0x0000100001067983 */ /* 0x000ea20000100800 */
[----:B-1----:R-:W-:Y:S01]  /*14130*/  IMAD.MOV.U32 R11, RZ, RZ, RZ ;  /* 0x000000ffff0b7224 */ /* 0x002fe200078e00ff */
        /* <DEDUP_REMOVED lines=11> */
.L_x_14098:
        /* <DEDUP_REMOVED lines=13> */
.L_x_14285:
[----:B------:R-:W-:Y:S05]  /*142c0*/  BSYNC B2 ;  /* 0x0000000000027941 */ /* 0x000fea0003800000 */
.L_x_14099:
        /* <DEDUP_REMOVED lines=11> */
.L_x_14102:
[----:B------:R-:W-:Y:S05]  /*14380*/  BSYNC B2 ;  /* 0x0000000000027941 */ /* 0x000fea0003800000 */
.L_x_14101:
        /* <DEDUP_REMOVED lines=11> */
.L_x_14103:
        /* <DEDUP_REMOVED lines=15> */
.L_x_14104:
        /* <DEDUP_REMOVED lines=15> */
.L_x_14105:
        /* <DEDUP_REMOVED lines=15> */
.L_x_14106:
        /* <DEDUP_REMOVED lines=10> */
.L_x_14093:
[----:B------:R-:W-:Y:S05]  /*147b0*/  BSYNC B1 ;  /* 0x0000000000017941 */ /* 0x000fea0003800000 */
.L_x_14092:
        /* <DEDUP_REMOVED lines=13> */
.L_x_14122:
        /* <DEDUP_REMOVED lines=14> */
.L_x_14286:
[----:B------:R-:W-:Y:S05]  /*14970*/  BSYNC B2 ;  /* 0x0000000000027941 */ /* 0x000fea0003800000 */
.L_x_14109:
        /* <DEDUP_REMOVED lines=9> */
.L_x_14112:
[----:B------:R-:W-:Y:S05]  /*14a10*/  BSYNC B2 ;  /* 0x0000000000027941 */ /* 0x000fea0003800000 */
.L_x_14111:
[----:B------:R-:W2:Y:S04]  /*14a20*/  LDL R8, [R1+0x8] ;  /* 0x0000080001087983 */ /* 0x000ea80000100800 */
[----:B------:R-:W2:Y:S01]  /*14a30*/  LDL R7, [R1+0x10] ;  /* 0x0000100001077983 */ /* 0x000ea20000100800 */
[----:B-1----:R-:W-:Y:S01]  /*14a40*/  IMAD.MOV.U32 R11, RZ, RZ, RZ ;  /* 0x000000ffff0b7224 */ /* 0x002fe200078e00ff */
        /* <DEDUP_REMOVED lines=10> */
.L_x_14113:
        /* <DEDUP_REMOVED lines=13> */
.L_x_14287:
[----:B------:R-:W-:Y:S05]  /*14bc0*/  BSYNC B2 ;  /* 0x0000000000027941 */ /* 0x000fea0003800000 */
.L_x_14114:
        /* <DEDUP_REMOVED lines=11> */
.L_x_14117:
[----:B------:R-:W-:Y:S05]  /*14c80*/  BSYNC B2 ;  /* 0x0000000000027941 */ /* 0x000fea0003800000 */
.L_x_14116:
        /* <DEDUP_REMOVED lines=11> */
.L_x_14118:
        /* <DEDUP_REMOVED lines=15> */
.L_x_14119:
        /* <DEDUP_REMOVED lines=15> */
.L_x_14120:
        /* <DEDUP_REMOVED lines=15> */
.L_x_14121:
        /* <DEDUP_REMOVED lines=10> */
.L_x_14108:
[----:B------:R-:W-:Y:S05]  /*150b0*/  BSYNC B1 ;  /* 0x0000000000017941 */ /* 0x000fea0003800000 */
.L_x_14107:
        /* <DEDUP_REMOVED lines=12> */
.L_x_14086:
[----:B------:R-:W-:Y:S05]  /*15180*/  BSYNC B0 ;  /* 0x0000000000007941 */ /* 0x000fea0003800000 */
.L_x_14085:
        /* <DEDUP_REMOVED lines=10> */
[----:B------:R-:W-:-:S04]  /*15230*/  IMAD.IADD R0, R20, 0x1, R0 ;  /* 0x0000000114007824 */ /* 0x000fc800078e0200 */
[----:B------:R-:W-:-:S05]  /*15240*/  IMAD.HI R0, R0, 0x2aaaaaab, RZ ;  /* 0x2aaaaaab00007827 */ /* 0x000fca00078e02ff */
[----:B------:R-:W-:-:S04]  /*15250*/  SHF.R.U32.HI R2, RZ, 0x1f, R0 ;  /* 0x0000001fff027819 */ /* 0x000fc80000011600 */
[----:B------:R-:W-:-:S04]  /*15260*/  LEA.HI.SX32 R0, R0, R2, 0x1c ;  /* 0x0000000200007211 */ /* 0x000fc800078fe2ff */
        /* <DEDUP_REMOVED lines=21> */
.L_x_14124:
        /* <DEDUP_REMOVED lines=21> */
.L_x_14127:
[----:B------:R-:W-:Y:S05]  /*15510*/  BSYNC B6 ;  /* 0x0000000000067941 */ /* 0x000fea0003800000 */
.L_x_14126:
        /* <DEDUP_REMOVED lines=10> */
[----:B------:R-:W-:Y:S01]  /*155c0*/  IMAD.U32 R4, RZ, RZ, UR6 ;  /* 0x00000006ff047e24 */ /* 0x000fe2000f8e00ff */
[----:B------:R-:W-:Y:S01]  /*155d0*/  MOV R10, UR4 ;  /* 0x00000004000a7c02 */ /* 0x000fe20008000f00 */
[----:B--23--:R-:W-:Y:S02]  /*155e0*/  IMAD.U32 R5, RZ, RZ, UR7 ;  /* 0x00000007ff057e24 */ /* 0x00cfe4000f8e00ff */
[----:B------:R-:W-:Y:S02]  /*155f0*/  IMAD.U32 R6, RZ, RZ, UR8 ;  /* 0x00000008ff067e24 */ /* 0x000fe4000f8e00ff */
[----:B------:R-:W-:-:S02]  /*15600*/  IMAD.U32 R7, RZ, RZ, UR9 ;  /* 0x00000009ff077e24 */ /* 0x000fc4000f8e00ff */
[----:B-1----:R-:W-:Y:S02]  /*15610*/  IMAD.U32 R11, RZ, RZ, UR5 ;  /* 0x00000005ff0b7e24 */ /* 0x002fe4000f8e00ff */
[----:B------:R-:W-:Y:S02]  /*15620*/  IMAD.MOV.U32 R8, RZ, RZ, 0x70 ;  /* 0x00000070ff087424 */ /* 0x000fe400078e00ff */
[----:B------:R-:W-:Y:S02]  /*15630*/  IMAD.MOV.U32 R12, RZ, RZ, 0x1 ;  /* 0x00000001ff0c7424 */ /* 0x000fe400078e00ff */
[----:B----4-:R-:W-:-:S07]  /*15640*/  IMAD.MOV.U32 R13, RZ, RZ, RZ ;  /* 0x000000ffff0d7224 */ /* 0x010fce00078e00ff */
[----:B------:R-:W-:-:S07]  /*15650*/  LEPC R20, `(.L_x_14130) ;  /* 0x000000001014794e */ /* 0x000fce0000000000 */
[----:B0-----:R-:W-:Y:S05]  /*15660*/  CALL.ABS.NOINC R2 ;  /* 0x0000000002007343 */ /* 0x001fea0003c00000 */
.L_x_14130:
        /* <DEDUP_REMOVED lines=16> */
.L_x_14129:
[----:B------:R-:W-:Y:S05]  /*15770*/  BSYNC B6 ;  /* 0x0000000000067941 */ /* 0x000fea0003800000 */
.L_x_14128:
        /* <DEDUP_REMOVED lines=25> */
.L_x_14290:
        /* <DEDUP_REMOVED lines=12> */
.L_x_14293:
        /* <DEDUP_REMOVED lines=25> */
.L_x_14134:
[----:B------:R-:W3:Y:S04]  /*15b60*/  LDL R7, [R1+0x8] ;  /* 0x0000080001077983 */ /* 0x000ee80000100800 */
[----:B0-2---:R-:W3:Y:S04]  /*15b70*/  LDL R0, [R1+0xc] ;  /* 0x00000c0001007983 */ /* 0x005ee80000100800 */
[----:B------:R-:W2:Y:S01]  /*15b80*/  LDL R2, [R1+0x18] ;  /* 0x0000180001027983 */ /* 0x000ea20000100800 */
[----:B---3--:R-:W-:Y:S01]  /*15b90*/  IMAD R0, R0, 0x8, R7 ;  /* 0x0000000800007824 */ /* 0x008fe200078e0207 */
[----:B--2---:R-:W-:-:S04]  /*15ba0*/  SHF.L.U32 R2, R2, 0x1f, RZ ;  /* 0x0000001f02027819 */ /* 0x004fc800000006ff */
[----:B------:R-:W0:Y:S02]  /*15bb0*/  SYNCS.PHASECHK.TRANS64.TRYWAIT P0, [R0+URZ+0x22840], R2 ;  /* 0x02284002000075a7 */ /* 0x000e24000800017f */
[----:B0-----:R-:W-:Y:S05]  /*15bc0*/  @!P0 BRA `(.L_x_14135) ;  /* 0x0000005c00a48947 */ /* 0x001fea0003800000 */
.L_x_14294:
        /* <DEDUP_REMOVED lines=11> */
.L_x_14136:
        /* <DEDUP_REMOVED lines=27> */
.L_x_14132:
        /* <DEDUP_REMOVED lines=22> */
[----:B0-----:R-:W-:Y:S02]  /*15f90*/  IADD3 R2, R3, R0, RZ ;  /* 0x0000000003027210 */ /* 0x001fe40007ffe0ff */
        /* <DEDUP_REMOVED lines=20> */
.L_x_14138:
[----:B------:R-:W-:Y:S05]  /*160e0*/  BSYNC B6 ;  /* 0x0000000000067941 */ /* 0x000fea0003800000 */
.L_x_14137:
        /* <DEDUP_REMOVED lines=60> */
[----:B------:R-:W0:Y:S04]  /*164b0*/  SHFL.IDX PT, R5, R3, RZ, 0x181f ;  /* 0x00181fff03057589 */ /* 0x000e2800000e0000 */
[----:B------:R-:W-:Y:S01]  /*164c0*/  SHFL.IDX PT, R6, R0, 0x1, 0x181f ;  /* 0x00381f0000067f89 */ /* 0x000fe200000e0000 */
        /* <DEDUP_REMOVED lines=8> */
[----:B-----5:R0:W-:Y:S02]  /*16550*/  @!P1 LDGSTS.E.BYPASS.LTC128B.128 [R9+0x18400], desc[UR40][R4.64], !P0 ;  /* 0x1840000004099fae */ /* 0x0201e4000c101d68 */
[----:B0-----:R-:W-:-:S05]  /*16560*/  VIADD R4, R17, 0x10 ;  /* 0x0000001011047836 */ /* 0x001fca0000000000 */
[----:B------:R-:W-:Y:S02]  /*16570*/  ISETP.GE.AND P1, PT, R4, R2, PT ;  /* 0x000000020400720c */ /* 0x000fe40003f26270 */
[----:B------:R-:W0:Y:S11]  /*16580*/  SHFL.IDX PT, R4, R3, 0x1, 0x181f ;  /* 0x00381f0003047f89 */ /* 0x000e3600000e0000 */
[----:B0-----:R-:W-:-:S04]  /*16590*/  @!P1 LEA R5, P2, R10, R4, 0x1 ;  /* 0x000000040a059211 */ /* 0x001fc800078408ff */
[----:B------:R-:W-:Y:S02]  /*165a0*/  @!P1 IADD3.X R4, RZ, R6, RZ, P2, !PT ;  /* 0x00000006ff049210 */ /* 0x000fe400017fe4ff */
[----:B------:R-:W-:Y:S02]  /*165b0*/  SHFL.IDX PT, R6, R0, 0x2, 0x181f ;  /* 0x00581f0000067f89 */ /* 0x000fe400000e0000 */
[----:B------:R-:W-:-:S04]  /*165c0*/  @!P1 LOP3.LUT R5, R5, R4, RZ, 0x3c, !PT ;  /* 0x0000000405059212 */ /* 0x000fc800078e3cff */
[----:B------:R-:W-:-:S04]  /*165d0*/  @!P1 LOP3.LUT R4, R5, R4, RZ, 0x3c, !PT ;  /* 0x0000000405049212 */ /* 0x000fc800078e3cff */
[----:B------:R-:W-:-:S05]  /*165e0*/  @!P1 LOP3.LUT R5, R5, R4, RZ, 0x3c, !PT ;  /* 0x0000000405059212 */ /* 0x000fca00078e3cff */
        /* <DEDUP_REMOVED lines=37> */
[-C--:B------:R-:W-:Y:S01]  /*16840*/  @!P1 LOP3.LUT R5, R5, R4.reuse, RZ, 0x3c, !PT ;  /* 0x0000000405059212 */ /* 0x080fe200078e3cff */
[----:B------:R-:W-:Y:S03]  /*16850*/  SHFL.IDX PT, R0, R0, 0x7, 0x181f ;  /* 0x00f81f0000007f89 */ /* 0x000fe600000e0000 */
        /* <DEDUP_REMOVED lines=12> */
[----:B-1----:R0:W-:Y:S02]  /*16920*/  @!P1 LDGSTS.E.BYPASS.LTC128B.128 [R9+0x1b400], desc[UR40][R4.64], !P0 ;  /* 0x1b40000004099fae */ /* 0x0021e4000c101d68 */
.L_x_14311:
        /* <DEDUP_REMOVED lines=11> */
.L_x_14140:
        /* <DEDUP_REMOVED lines=19> */
.L_x_14312:
[----:B------:R-:W-:Y:S05]  /*16b10*/  BSYNC B0 ;  /* 0x0000000000007941 */ /* 0x000fea0003800000 */
.L_x_14141:
[----:B--2---:R-:W2:Y:S01]  /*16b20*/  LDL R2, [R1+0x4] ;  /* 0x0000040001027983 */ /* 0x004ea20000100800 */
[----:B------:R-:W-:Y:S01]  /*16b30*/  BSSY B0, `(.L_x_14143) ;  /* 0x0000062000007945 */ /* 0x000fe20003800000 */
[----:B--2---:R-:W-:-:S13]  /*16b40*/  LOP3.LUT P0, RZ, R2, 0x1, RZ, 0xc0, !PT ;  /* 0x0000000102ff7812 */ /* 0x004fda000780c0ff */
[----:B------:R-:W-:Y:S05]  /*16b50*/  @!P0 BRA `(.L_x_14144) ;  /* 0x00000004007c8947 */ /* 0x000fea0003800000 */
[----:B01----:R-:W2:Y:S04]  /*16b60*/  LDL R5, [R1+0x8] ;  /* 0x0000080001057983 */ /* 0x003ea80000100800 */
        /* <DEDUP_REMOVED lines=10> */
.L_x_14313:
[----:B------:R-:W-:Y:S05]  /*16c10*/  BSYNC B1 ;  /* 0x0000000000017941 */ /* 0x000fea0003800000 */
.L_x_14145:
        /* <DEDUP_REMOVED lines=9> */
.L_x_14148:
[----:B------:R-:W-:Y:S05]  /*16cb0*/  BSYNC B1 ;  /* 0x0000000000017941 */ /* 0x000fea0003800000 */
.L_x_14147:
        /* <DEDUP_REMOVED lines=14> */
.L_x_14149:
        /* <DEDUP_REMOVED lines=16> */
.L_x_14150:
        /* <DEDUP_REMOVED lines=16> */
.L_x_14151:
        /* <DEDUP_REMOVED lines=16> */
.L_x_14152:
        /* <DEDUP_REMOVED lines=11> */
.L_x_14144:
[----:B------:R-:W-:Y:S05]  /*17150*/  BSYNC B0 ;  /* 0x0000000000007941 */ /* 0x000fea0003800000 */
.L_x_14143:
[----:B01----:R-:W2:Y:S01]  /*17160*/  LDL R4, [R1+0x30] ;  /* 0x0000300001047983 */ /* 0x003ea20000100800 */
[----:B------:R-:W-:Y:S01]  /*17170*/  BSSY B0, `(.L_x_14153) ;  /* 0x000020b000007945 */ /* 0x000fe20003800000 */
[----:B--2---:R-:W-:-:S13]  /*17180*/  ISETP.GE.AND P0, PT, R4, 0x2, PT ;  /* 0x000000020400780c */ /* 0x004fda0003f06270 */
[----:B------:R-:W-:Y:S05]  /*17190*/  @!P0 BRA `(.L_x_14154) ;  /* 0x0000002000208947 */ /* 0x000fea0003800000 */
[C---:B------:R-:W-:Y:S01]  /*171a0*/  LOP3.LUT R0, R4.reuse, 0x1, RZ, 0xc0, !PT ;  /* 0x0000000104007812 */ /* 0x040fe200078ec0ff */
[----:B------:R-:W-:Y:S01]  /*171b0*/  VIADD R4, R4, 0xfffffffe ;  /* 0xfffffffe04047836 */ /* 0x000fe20000000000 */
[----:B------:R-:W-:Y:S02]  /*171c0*/  BSSY B2, `(.L_x_14155) ;  /* 0x00000b1000027945 */ /* 0x000fe40003800000 */
[----:B------:R-:W-:Y:S02]  /*171d0*/  ISETP.NE.U32.AND P0, PT, R0, 0x1, PT ;  /* 0x000000010000780c */ /* 0x000fe40003f05070 */
[----:B------:R-:W-:-:S11]  /*171e0*/  MOV R0, R4 ;  /* 0x0000000400007202 */ /* 0x000fd60000000f00 */
        /* <DEDUP_REMOVED lines=20> */
[----:B------:R-:W1:Y:S03]  /*17330*/  LDC R6, c[0x0][0x43c] ;  /* 0x00010f00ff067b82 */ /* 0x000e660000000800 */
[----:B------:R-:W3:Y:S01]  /*17340*/  LDL R7, [R1+0x14] ;  /* 0x0000140001077983 */ /* 0x000ee20000100800 */
        /* <DEDUP_REMOVED lines=16> */
[----:B------:R-:W2:Y:S04]  /*17450*/  LDG.E R0, desc[UR40][R6.64] ;  /* 0x0000002806007981 */ /* 0x000ea8000c1e1900 */
[----:B--2---:R1:W-:Y:S02]  /*17460*/  STL [R1], R0 ;  /* 0x0000000001007387 */ /* 0x0043e40000100800 */
.L_x_14159:
[----:B------:R-:W2:Y:S01]  /*17470*/  LDL R2, [R1+0x8] ;  /* 0x0000080001027983 */ /* 0x000ea20000100800 */
[----:B------:R-:W-:Y:S01]  /*17480*/  SHF.L.U32 R6, R8, 0x1f, RZ ;  /* 0x0000001f08067819 */ /* 0x000fe200000006ff */
[----:B------:R-:W-:Y:S01]  /*17490*/  BSSY B3, `(.L_x_14160) ;  /* 0x0000007000037945 */ /* 0x000fe20003800000 */
[----:B-1----:R-:W1:Y:S02]  /*174a0*/  S2R R0, SR_TID.X ;  /* 0x0000000000007919 */ /* 0x002e640000002100 */
[----:B-1----:R-:W-:-:S04]  /*174b0*/  LOP3.LUT R0, R0, 0x7f, RZ, 0xc0, !PT ;  /* 0x0000007f00007812 */ /* 0x002fc800078ec0ff */
[----:B------:R-:W-:Y:S01]  /*174c0*/  ISETP.NE.AND P1, PT, R0, RZ, PT ;  /* 0x000000ff0000720c */ /* 0x000fe20003f25270 */
[----:B--2---:R-:W-:-:S04]  /*174d0*/  IMAD R2, R9, 0x8, R2 ;  /* 0x0000000809027824 */ /* 0x004fc800078e0202 */
[----:B------:R-:W1:Y:S02]  /*174e0*/  SYNCS.PHASECHK.TRANS64.TRYWAIT P0, [R2+URZ+0x22840], R6 ;  /* 0x02284006020075a7 */ /* 0x000e64000800017f */
[----:B-1----:R-:W-:Y:S06]  /*174f0*/  @!P0 BRA `(.L_x_14161) ;  /* 0x0000005000408947 */ /* 0x002fec0003800000 */
.L_x_14314:
[----:B------:R-:W-:Y:S05]  /*17500*/  BSYNC B3 ;  /* 0x0000000000037941 */ /* 0x000fea0003800000 */
.L_x_14160:
        /* <DEDUP_REMOVED lines=9> */
.L_x_14163:
[----:B------:R-:W-:Y:S05]  /*175a0*/  BSYNC B3 ;  /* 0x0000000000037941 */ /* 0x000fea0003800000 */
.L_x_14162:
        /* <DEDUP_REMOVED lines=14> */
.L_x_14164:
        /* <DEDUP_REMOVED lines=14> */
.L_x_14315:
[----:B------:R-:W-:Y:S05]  /*17770*/  BSYNC B3 ;  /* 0x0000000000037941 */ /* 0x000fea0003800000 */
.L_x_14165:
        /* <DEDUP_REMOVED lines=11> */
.L_x_14168:
[----:B------:R-:W-:Y:S05]  /*17830*/  BSYNC B3 ;  /* 0x0000000000037941 */ /* 0x000fea0003800000 */
.L_x_14167:
        /* <DEDUP_REMOVED lines=11> */
.L_x_14169:
        /* <DEDUP_REMOVED lines=16> */
.L_x_14170:
        /* <DEDUP_REMOVED lines=16> */
.L_x_14171:
        /* <DEDUP_REMOVED lines=16> */
.L_x_14172:
        /* <DEDUP_REMOVED lines=11> */
.L_x_14158:
[----:B------:R-:W-:Y:S05]  /*17ca0*/  BSYNC B1 ;  /* 0x0000000000017941 */ /* 0x000fea0003800000 */
.L_x_14157:
[----:B------:R-:W2:Y:S02]  /*17cb0*/  LDL.LU R5, [R1+0x30] ;  /* 0x0000300001057983 */ /* 0x000ea40000300800 */
[----:B--2---:R-:W-:-:S07]  /*17cc0*/  VIADD R0, R5, 0xfffffffd ;  /* 0xfffffffd05007836 */ /* 0x004fce0000000000 */
.L_x_14156:
[----:B------:R-:W-:Y:S05]  /*17cd0*/  BSYNC B2 ;  /* 0x0000000000027941 */ /* 0x000fea0003800000 */
.L_x_14155:
[----:B------:R-:W-:-:S13]  /*17ce0*/  ISETP.NE.AND P0, PT, R4, RZ, PT ;  /* 0x000000ff0400720c */ /* 0x000fda0003f05270 */
[----:B------:R-:W-:Y:S05]  /*17cf0*/  @!P0 BRA `(.L_x_14154) ;  /* 0x0000001400488947 */ /* 0x000fea0003800000 */
.L_x_14205:
        /* <DEDUP_REMOVED lines=37> */
.L_x_14175:
        /* <DEDUP_REMOVED lines=9> */
.L_x_14316:
[----:B------:R-:W-:Y:S05]  /*17fe0*/  BSYNC B2 ;  /* 0x0000000000027941 */ /* 0x000fea0003800000 */
.L_x_14176:
        /* <DEDUP_REMOVED lines=9> */
.L_x_14179:
[----:B------:R-:W-:Y:S05]  /*18080*/  BSYNC B2 ;  /* 0x0000000000027941 */ /* 0x000fea0003800000 */
.L_x_14178:
        /* <DEDUP_REMOVED lines=13> */
.L_x_14180:
        /* <DEDUP_REMOVED lines=14> */
.L_x_14317:
[----:B------:R-:W-:Y:S05]  /*18240*/  BSYNC B2 ;  /* 0x0000000000027941 */ /* 0x000fea0003800000 */
.L_x_14181:
        /* <DEDUP_REMOVED lines=11> */
.L_x_14184:
[----:B------:R-:W-:Y:S05]  /*18300*/  BSYNC B2 ;  /* 0x0000000000027941 */ /* 0x000fea0003800000 */
.L_x_14183:
        /* <DEDUP_REMOVED lines=10> */
.L_x_14185:
        /* <DEDUP_REMOVED lines=16> */
.L_x_14186:
        /* <DEDUP_REMOVED lines=16> */
.L_x_14187:
        /* <DEDUP_REMOVED lines=16> */
.L_x_14188:
        /* <DEDUP_REMOVED lines=11> */
.L_x_14174:
[----:B------:R-:W-:Y:S05]  /*18760*/  BSYNC B1 ;  /* 0x0000000000017941 */ /* 0x000fea0003800000 */
.L_x_14173:
[----:B------:R-:W2:Y:S01]  /*18770*/  LDL R5, [R1+0x4] ;  /* 0x0000040001057983 */ /* 0x000ea20000100800 */
[----:B------:R-:W-:Y:S01]  /*18780*/  VIADD R7, R7, 0x1 ;  /* 0x0000000107077836 */ /* 0x000fe20000000000 */
[----:B------:R-:W-:Y:S04]  /*18790*/  BSSY B1, `(.L_x_14189) ;  /* 0x00000a5000017945 */ /* 0x000fe80003800000 */
[----:B------:R-:W-:-:S04]  /*187a0*/  ISETP.NE.AND P0, PT, R7, 0x2, PT ;  /* 0x000000020700780c */ /* 0x000fc80003f05270 */
[----:B------:R-:W-:Y:S02]  /*187b0*/  SEL R2, RZ, 0x1, P0 ;  /* 0x00000001ff027807 */ /* 0x000fe40000000000 */
[----:B0-----:R-:W-:Y:S02]  /*187c0*/  SEL R9, R7, RZ, P0 ;  /* 0x000000ff07097207 */ /* 0x001fe40000000000 */
        /* <DEDUP_REMOVED lines=30> */
.L_x_14191:
        /* <DEDUP_REMOVED lines=9> */
.L_x_14318:
[----:B------:R-:W-:Y:S05]  /*18a40*/  BSYNC B2 ;  /* 0x0000000000027941 */ /* 0x000fea0003800000 */
.L_x_14192:
        /* <DEDUP_REMOVED lines=9> */
.L_x_14195:
[----:B------:R-:W-:Y:S05]  /*18ae0*/  BSYNC B2 ;  /* 0x0000000000027941 */ /* 0x000fea0003800000 */
.L_x_14194:
[----:B------:R-:W2:Y:S04]  /*18af0*/  LDL R8, [R1+0x8] ;  /* 0x0000080001087983 */ /* 0x000ea80000100800 */
[----:B------:R-:W2:Y:S04]  /*18b00*/  LDL R4, [R1+0xc] ;  /* 0x00000c0001047983 */ /* 0x000ea80000100800 */
[----:B------:R-:W3:Y:S01]  /*18b10*/  LDL R5, [R1+0x24] ;  /* 0x0000240001057983 */ /* 0x000ee20000100800 */
[----:B------:R-:W-:Y:S01]  /*18b20*/  MOV R7, RZ ;  /* 0x000000ff00077202 */ /* 0x000fe20000000f00 */
[----:B------:R-:W-:Y:S01]  /*18b30*/  UIADD3 UR4, UP0, UR38, 0x370, URZ ;  /* 0x0000037026047890 */ /* 0x000fe2000ff1e03f */
[----:B------:R-:W-:Y:S01]  /*18b40*/  PLOP3.LUT P0, PT, PT, PT, PT, 0x80, 0x0 ;  /* 0x000000000000781c */ /* 0x000fe20003f0f070 */
[----:B------:R-:W-:Y:S01]  /*18b50*/  UMOV UR6, 0x0 ;  /* 0x0000000000067882 */ /* 0x000fe20000000000 */
[----:B------:R-:W-:Y:S01]  /*18b60*/  R2UR UR10, R7 ;  /* 0x00000000070a72ca */ /* 0x000fe200000e0000 */
[----:B------:R-:W-:Y:S01]  /*18b70*/  UIADD3.X UR5, URZ, UR39, URZ, UP0, !UPT ;  /* 0x000000273f057290 */ /* 0x000fe200087fe43f */
[----:B------:R-:W-:Y:S01]  /*18b80*/  UMOV UR7, 0x14f00000 ;  /* 0x14f0000000077882 */ /* 0x000fe20000000000 */
[----:B--2---:R-:W-:-:S02]  /*18b90*/  IMAD R4, R4, 0x3000, R8 ;  /* 0x0000300004047824 */ /* 0x004fc400078e0208 */
[----:B---3--:R-:W-:Y:S02]  /*18ba0*/  IMAD R6, R6, 0x60, R5 ;  /* 0x0000006006067824 */ /* 0x008fe400078e0205 */
[----:B------:R-:W-:Y:S02]  /*18bb0*/  VIADD R4, R4, 0x1c400 ;  /* 0x0001c40004047836 */ /* 0x000fe40000000000 */
[----:B------:R-:W-:-:S07]  /*18bc0*/  VIADD R5, R3, 0x22830 ;  /* 0x0002283003057836 */ /* 0x000fce0000000000 */
.L_x_14196:
        /* <DEDUP_REMOVED lines=14> */
.L_x_14319:
[----:B------:R-:W-:Y:S05]  /*18cb0*/  BSYNC B2 ;  /* 0x0000000000027941 */ /* 0x000fea0003800000 */
.L_x_14197:
        /* <DEDUP_REMOVED lines=11> */
.L_x_14200:
[----:B------:R-:W-:Y:S05]  /*18d70*/  BSYNC B2 ;  /* 0x0000000000027941 */ /* 0x000fea0003800000 */
.L_x_14199:
        /* <DEDUP_REMOVED lines=11> */
.L_x_14201:
        /* <DEDUP_REMOVED lines=16> */
.L_x_14202:
        /* <DEDUP_REMOVED lines=16> */
.L_x_14203:
        /* <DEDUP_REMOVED lines=16> */
.L_x_14204:
        /* <DEDUP_REMOVED lines=11> */
.L_x_14190:
[----:B------:R-:W-:Y:S05]  /*191e0*/  BSYNC B1 ;  /* 0x0000000000017941 */ /* 0x000fea0003800000 */
.L_x_14189:
[C---:B------:R-:W-:Y:S01]  /*191f0*/  ISETP.GT.AND P0, PT, R0.reuse, 0x1, PT ;  /* 0x000000010000780c */ /* 0x040fe20003f04270 */
[----:B------:R-:W-:-:S12]  /*19200*/  VIADD R0, R0, 0xfffffffe ;  /* 0xfffffffe00007836 */ /* 0x000fd80000000000 */
[----:B------:R-:W-:Y:S05]  /*19210*/  @P0 BRA `(.L_x_14205) ;  /* 0xffffffe800b80947 */ /* 0x000fea000383ffff */
.L_x_14154:
[----:B------:R-:W-:Y:S05]  /*19220*/  BSYNC B0 ;  /* 0x0000000000007941 */ /* 0x000fea0003800000 */
.L_x_14153:
        /* <DEDUP_REMOVED lines=24> */
.L_x_14207:
[----:B------:R-:W-:Y:S05]  /*193b0*/  BSYNC B0 ;  /* 0x0000000000007941 */ /* 0x000fea0003800000 */
.L_x_14206:
[----:B------:R-:W-:-:S05]  /*193c0*/  SEL R0, R0, RZ, P0 ;  /* 0x000000ff00007207 */ /* 0x000fca0000000000 */
[----:B------:R2:W-:Y:S02]  /*193d0*/  STL [R1+0xc], R0 ;  /* 0x00000c0001007387 */ /* 0x0005e40000100800 */
.L_x_14125:
[----:B------:R-:W-:Y:S05]  /*193e0*/  BSYNC B7 ;  /* 0x0000000000077941 */ /* 0x000fea0003800000 */
.L_x_14123:
        /* <DEDUP_REMOVED lines=13> */
.L_x_14208:
        /* <DEDUP_REMOVED lines=19> */
[----:B0-----:R-:W0:Y:S02]  /*195f0*/  SHFL.UP PT, R14, R2, 0x1, RZ ;  /* 0x04200000020e7989 */ /* 0x001e2400000e00ff */
        /* <DEDUP_REMOVED lines=16> */
.L_x_14329:
[----:B------:R-:W-:Y:S02]  /*19700*/  ULDC UR4, c[0x0][0xc38] ;  /* 0x00030e0000047ab9 */ /* 0x000fe40000000800 */
[----:B------:R-:W-:-:S04]  /*19710*/  IMAD.U32 R4, RZ, RZ, UR4 ;  /* 0x00000004ff047e24 */ /* 0x000fc8000f8e00ff */
[----:B-1----:R-:W-:-:S05]  /*19720*/  IMAD R16, R16, R4, RZ ;  /* 0x0000000410107224 */ /* 0x002fca00078e02ff */
[----:B------:R-:W-:-:S04]  /*19730*/  IADD3 R5, R5, R16, RZ ;  /* 0x0000001005057210 */ /* 0x000fc80007ffe0ff */
[----:B------:R-:W-:-:S13]  /*19740*/  ISETP.GT.AND P6, PT, R5, R0, PT ;  /* 0x000000000500720c */ /* 0x000fda0003fc4270 */
[----:B------:R-:W-:Y:S05]  /*19750*/  @P6 BRA `(.L_x_14211) ;  /* 0x00000000009c6947 */ /* 0x000fea0003800000 */
.L_x_14216:
        /* <DEDUP_REMOVED lines=14> */
.L_x_14214:
[----:B------:R-:W-:Y:S05]  /*19840*/  BSYNC B0 ;  /* 0x0000000000007941 */ /* 0x000fea0003800000 */
.L_x_14213:
        /* <DEDUP_REMOVED lines=18> */
.L_x_14337:
[----:B------:R-:W-:Y:S02]  /*19970*/  ULDC UR4, c[0x0][0xc38] ;  /* 0x00030e0000047ab9 */ /* 0x000fe40000000800 */
[----:B------:R-:W-:-:S04]  /*19980*/  IMAD.U32 R4, RZ, RZ, UR4 ;  /* 0x00000004ff047e24 */ /* 0x000fc8000f8e00ff */
[----:B-1----:R-:W-:-:S04]  /*19990*/  IMAD R16, R16, R4, RZ ;  /* 0x0000000410107224 */ /* 0x002fc800078e02ff */
[----:B------:R-:W-:-:S05]  /*199a0*/  IMAD.IADD R5, R16, 0x1, R5 ;  /* 0x0000000110057824 */ /* 0x000fca00078e0205 */
[----:B------:R-:W-:-:S13]  /*199b0*/  ISETP.GT.AND P6, PT, R5, R0, PT ;  /* 0x000000000500720c */ /* 0x000fda0003fc4270 */
[----:B------:R-:W-:Y:S05]  /*199c0*/  @!P6 BRA `(.L_x_14216) ;  /* 0xfffffffc0064e947 */ /* 0x000fea000383ffff */
.L_x_14211:
        /* <DEDUP_REMOVED lines=8> */
.L_x_14341:
[----:B------:R-:W-:Y:S01]  /*19a50*/  ISETP.NE.AND P0, PT, R5, RZ, PT ;  /* 0x000000ff0500720c */ /* 0x000fe20003f05270 */
[----:B------:R-:W-:-:S12]  /*19a60*/  IMAD.MOV.U32 R5, RZ, RZ, RZ ;  /* 0x000000ffff057224 */ /* 0x000fd800078e00ff */
[----:B------:R-:W-:Y:S05]  /*19a70*/  @!P0 BRA `(.L_x_14218) ;  /* 0x0000000000148947 */ /* 0x000fea0003800000 */
[----:B------:R-:W-:Y:S01]  /*19a80*/  UMOV UR4, 0xffffffff ;  /* 0xffffffff00047882 */ /* 0x000fe20000000000 */
[----:B------:R-:W-:Y:S02]  /*19a90*/  VIADD R12, R6, 0xffffffff ;  /* 0xffffffff060c7836 */ /* 0x000fe40000000000 */
[----:B------:R-:W-:Y:S05]  /*19aa0*/  BRA.DIV UR4, `(.L_x_14219) ;  /* 0x0000003604907947 */ /* 0x000fea000b800000 */
[----:B0-----:R0:W3:Y:S02]  /*19ab0*/  SHFL.IDX PT, R3, R3, R12, 0x1f ;  /* 0x00001f0c03037589 */ /* 0x0010e400000e0000 */
.L_x_14344:
[----:B---3--:R-:W-:-:S07]  /*19ac0*/  IMAD.MOV.U32 R5, RZ, RZ, R3 ;  /* 0x000000ffff057224 */ /* 0x008fce00078e0003 */
.L_x_14218:
        /* <DEDUP_REMOVED lines=66> */
.L_x_14212:
[----:B------:R-:W-:Y:S01]  /*19ef0*/  UMOV UR4, URZ ;  /* 0x0000003f00047c82 */ /* 0x000fe20008000000 */
[----:B------:R-:W-:Y:S01]  /*19f00*/  UMOV UR5, URZ ;  /* 0x0000003f00057c82 */ /* 0x000fe20008000000 */
[----:B------:R-:W-:Y:S01]  /*19f10*/  ULDC UR6, c[0x0][0xc3c] ;  /* 0x00030f0000067ab9 */ /* 0x000fe20000000800 */
[----:B------:R-:W-:Y:S02]  /*19f20*/  IMAD.MOV.U32 R16, RZ, RZ, R0 ;  /* 0x000000ffff107224 */ /* 0x000fe400078e0000 */
[----:B------:R-:W-:Y:S02]  /*19f30*/  IMAD.U32 R17, RZ, RZ, UR4 ;  /* 0x00000004ff117e24 */ /* 0x000fe4000f8e00ff */
[----:B------:R-:W-:Y:S02]  /*19f40*/  IMAD.U32 R18, RZ, RZ, UR5 ;  /* 0x00000005ff127e24 */ /* 0x000fe4000f8e00ff */
[----:B------:R-:W-:-:S07]  /*19f50*/  IMAD.U32 R19, RZ, RZ, UR6 ;  /* 0x00000006ff137e24 */ /* 0x000fce000f8e00ff */
.L_x_14220:
[----:B------:R4:W2:Y:S01]  /*19f60*/  LDL R2, [R1+0x8] ;  /* 0x0000080001027983 */ /* 0x0008a20000100800 */
[----:B------:R-:W1:Y:S01]  /*19f70*/  S2R R0, SR_TID.X ;  /* 0x0000000000007919 */ /* 0x000e620000002100 */
[----:B------:R-:W-:Y:S05]  /*19f80*/  WARPSYNC.ALL ;  /* 0x0000000000007948 */ /* 0x000fea0003800000 */
[----:B-1----:R-:W-:Y:S01]  /*19f90*/  LOP3.LUT R0, R0, 0x1f, RZ, 0xc0, !PT ;  /* 0x0000001f00007812 */ /* 0x002fe200078ec0ff */
[----:B------:R-:W-:Y:S03]  /*19fa0*/  BAR.SYNC.DEFER_BLOCKING 0x4, 0x180 ;  /* 0x0106000000007b1d */ /* 0x000fe60000010000 */
[----:B------:R-:W-:-:S13]  /*19fb0*/  ISETP.NE.AND P0, PT, R0, RZ, PT ;  /* 0x000000ff0000720c */ /* 0x000fda0003f05270 */
[----:B0-----:R-:W2:Y:S01]  /*19fc0*/  @!P0 S2R R3, SR_CgaCtaId ;  /* 0x0000000000038919 */ /* 0x001ea20000008800 */
[----:B------:R-:W-:-:S04]  /*19fd0*/  @!P0 MOV R0, 0x400 ;  /* 0x0000040000008802 */ /* 0x000fc80000000f00 */
[----:B--2---:R-:W-:-:S05]  /*19fe0*/  @!P0 LEA R2, R3, R0, 0x18 ;  /* 0x0000000003028211 */ /* 0x004fca00078ec0ff */
[----:B------:R4:W-:Y:S04]  /*19ff0*/  @!P0 STS.128 [R2+0x228d0], R16 ;  /* 0x0228d01002008388 */ /* 0x0009e80000000c00 */
[----:B------:R4:W-:Y:S01]  /*1a000*/  @!P0 STL [R1+0x8], R2 ;  /* 0x0000080201008387 */ /* 0x0009e20000100800 */
[----:B------:R-:W-:Y:S06]  /*1a010*/  BAR.ARV 0x5, 0x180 ;  /* 0x0146000000007b1d */ /* 0x000fec0000002000 */
.L_x_14209:
[----:B------:R-:W-:Y:S02]  /*1a020*/  ULDC UR4, c[0x0][0xc3c] ;  /* 0x00030f0000047ab9 */ /* 0x000fe40000000800 */
[----:B---3--:R-:W-:-:S13]  /*1a030*/  ISETP.GE.AND P0, PT, R19, UR4, PT ;  /* 0x0000000413007c0c */ /* 0x008fda000bf06270 */
[----:B------:R-:W-:Y:S05]  /*1a040*/  @!P0 BRA `(.L_x_14221) ;  /* 0xffffff94008c8947 */ /* 0x000fea000383ffff */
[----:B------:R-:W-:Y:S05]  /*1a050*/  BSYNC B8 ;  /* 0x0000000000087941 */ /* 0x000fea0003800000 */
.L_x_14081:
[----:B--2---:R-:W2:Y:S01]  /*1a060*/  LDL.LU R0, [R1+0x40] ;  /* 0x0000400001007983 */ /* 0x004ea20000300800 */
[----:B------:R-:W-:Y:S01]  /*1a070*/  BSSY B0, `(.L_x_14222) ;  /* 0x000000b000007945 */ /* 0x000fe20003800000 */
[----:B------:R-:W3:Y:S01]  /*1a080*/  S2R R5, SR_CgaCtaId ;  /* 0x0000000000057919 */ /* 0x000ee20000008800 */
[----:B--2---:R-:W-:-:S05]  /*1a090*/  VIADD R0, R0, 0x1 ;  /* 0x0000000100007836 */ /* 0x004fca0000000000 */
[----:B0---4-:R-:W-:-:S04]  /*1a0a0*/  LEA.HI R2, R0, R0, RZ, 0x1 ;  /* 0x0000000000027211 */ /* 0x011fc800078f08ff */
[----:B-1----:R-:W-:-:S05]  /*1a0b0*/  LOP3.LUT R3, R2, 0xfffffffe, RZ, 0xc0, !PT ;  /* 0xfffffffe02037812 */ /* 0x002fca00078ec0ff */
[----:B------:R-:W-:Y:S01]  /*1a0c0*/  IMAD.IADD R3, R0, 0x1, -R3 ;  /* 0x0000000100037824 */ /* 0x000fe200078e0a03 */
[----:B------:R-:W-:-:S04]  /*1a0d0*/  MOV R0, 0x400 ;  /* 0x0000040000007802 */ /* 0x000fc80000000f00 */
[----:B---3--:R-:W-:Y:S02]  /*1a0e0*/  LEA R0, R5, R0, 0x18 ;  /* 0x0000000005007211 */ /* 0x008fe400078ec0ff */
[----:B------:R-:W-:-:S04]  /*1a0f0*/  SHF.L.U32 R3, R3, 0x1f, RZ ;  /* 0x0000001f03037819 */ /* 0x000fc800000006ff */
[----:B------:R-:W0:Y:S02]  /*1a100*/  SYNCS.PHASECHK.TRANS64.TRYWAIT P0, [R0+URZ+0x22820], R3 ;  /* 0x02282003000075a7 */ /* 0x000e24000800017f */
[----:B0-----:R-:W-:Y:S05]  /*1a110*/  @!P0 BRA `(.L_x_14223) ;  /* 0x00000030001c8947 */ /* 0x001fea0003800000 */
.L_x_14345:
[----:B------:R-:W-:Y:S05]  /*1a120*/  BSYNC B0 ;  /* 0x0000000000007941 */ /* 0x000fea0003800000 */
.L_x_14222:
[----:B------:R-:W-:-:S03]  /*1a130*/  UMOV UR4, 0xffffffff ;  /* 0xffffffff00047882 */ /* 0x000fc60000000000 */
[----:B------:R-:W-:Y:S05]  /*1a140*/  BRA.DIV UR4, `(.L_x_14224) ;  /* 0x0000003204247947 */ /* 0x000fea000b800000 */
[----:B------:R-:W1:Y:S02]  /*1a150*/  S2R R2, SR_TID.X ;  /* 0x0000000000027919 */ /* 0x000e640000002100 */
[----:B-1----:R-:W-:-:S04]  /*1a160*/  SHF.R.U32.HI R2, RZ, 0x5, R2 ;  /* 0x00000005ff027819 */ /* 0x002fc80000011602 */
[----:B------:R-:W-:-:S05]  /*1a170*/  LOP3.LUT R2, R2, 0x3, RZ, 0xc0, !PT ;  /* 0x0000000302027812 */ /* 0x000fca00078ec0ff */
[----:B------:R1:W2:Y:S02]  /*1a180*/  SHFL.IDX PT, R14, R2, RZ, 0x1f ;  /* 0x00001fff020e7589 */ /* 0x0002a400000e0000 */
.L_x_14348:
[----:B--2---:R-:W-:-:S13]  /*1a190*/  ISETP.NE.AND P0, PT, R14, RZ, PT ;  /* 0x000000ff0e00720c */ /* 0x004fda0003f05270 */
[----:B------:R-:W-:Y:S05]  /*1a1a0*/  @P0 BRA `(.L_x_13924) ;  /* 0x0000000000940947 */ /* 0x000fea0003800000 */
[----:B------:R-:W-:-:S03]  /*1a1b0*/  UMOV UR4, 0xffffffff ;  /* 0xffffffff00047882 */ /* 0x000fc60000000000 */
[----:B------:R-:W-:Y:S05]  /*1a1c0*/  BRA.DIV UR4, `(.L_x_14225) ;  /* 0x0000003204387947 */ /* 0x000fea000b800000 */
[----:B------:R-:W-:-:S13]  /*1a1d0*/  ELECT P6, URZ, PT ;  /* 0x00000000003f782f */ /* 0x000fda00038c0000 */
.L_x_14351:
[----:B------:R-:W-:Y:S05]  /*1a1e0*/  @!P6 BRA `(.L_x_13924) ;  /* 0x000000000084e947 */ /* 0x000fea0003800000 */
[----:B-1----:R-:W2:Y:S02]  /*1a1f0*/  LDL.LU R2, [R1+0x58] ;  /* 0x0000580001027983 */ /* 0x002ea40000300800 */
[----:B--2---:R-:W-:-:S04]  /*1a200*/  LOP3.LUT R2, R2, 0x2, RZ, 0xfc, !PT ;  /* 0x0000000202027812 */ /* 0x004fc800078efcff */
[----:B------:R-:W-:-:S13]  /*1a210*/  ISETP.NE.AND P2, PT, R2, 0x3, PT ;  /* 0x000000030200780c */ /* 0x000fda0003f45270 */
[----:B------:R-:W-:Y:S05]  /*1a220*/  @!P2 BRA `(.L_x_14226) ;  /* 0x000000000004a947 */ /* 0x000fea0003800000 */
[----:B------:R-:W-:Y:S01]  /*1a230*/  BPT.TRAP 0x1 ;  /* 0x000000040000795c */ /* 0x000fe20000300000 */
.L_x_14226:
        /* <DEDUP_REMOVED lines=14> */
.L_x_14352:
[----:B------:R-:W1:Y:S02]  /*1a320*/  SYNCS.PHASECHK.TRANS64.TRYWAIT P0, [R7+URZ], R2 ;  /* 0x00000002070075a7 */ /* 0x000e64000800017f */
[----:B-1----:R-:W-:Y:S05]  /*1a330*/  @!P0 BRA `(.L_x_14228) ;  /* 0x0000003000108947 */ /* 0x002fea0003800000 */
.L_x_14353:
[----:B------:R-:W-:Y:S05]  /*1a340*/  @!P2 BRA `(.L_x_14229) ;  /* 0x000000000004a947 */ /* 0x000fea0003800000 */
[----:B------:R-:W-:Y:S01]  /*1a350*/  BPT.TRAP 0x1 ;  /* 0x000000040000795c */ /* 0x000fe20000300000 */
.L_x_14229:
[----:B------:R-:W2:Y:S01]  /*1a360*/  LDL.LU R4, [R1+0xc] ;  /* 0x00000c0001047983 */ /* 0x000ea20000300800 */
[----:B------:R-:W-:-:S04]  /*1a370*/  VIADD R0, R0, 0x22860 ;  /* 0x0002286000007836 */ /* 0x000fc80000000000 */
[----:B--2---:R-:W-:-:S04]  /*1a380*/  IMAD R4, R4, 0x8, R0 ;  /* 0x0000000804047824 */ /* 0x004fc800078e0200 */
[----:B------:R-:W2:Y:S02]  /*1a390*/  SYNCS.PHASECHK.TRANS64.TRYWAIT P0, [R4+URZ], R5 ;  /* 0x00000005040075a7 */ /* 0x000ea4000800017f */
[----:B--2---:R-:W-:Y:S05]  /*1a3a0*/  @!P0 BRA `(.L_x_14230) ;  /* 0x0000003000088947 */ /* 0x004fea0003800000 */
.L_x_14354:
[----:B------:R-:W-:-:S07]  /*1a3b0*/  IMAD R3, R3, 0x8, R0 ;  /* 0x0000000803037824 */ /* 0x000fce00078e0200 */
.L_x_14231:
[----:B---3--:R3:W4:Y:S02]  /*1a3c0*/  SYNCS.PHASECHK.TRANS64.TRYWAIT P0, [R3+URZ], R2 ;  /* 0x00000002030075a7 */ /* 0x008724000800017f */
[----:B----4-:R-:W-:Y:S05]  /*1a3d0*/  @!P0 NANOSLEEP.SYNCS 0x989680 ;  /* 0x009896800000895d */ /* 0x010fea0003900000 */
[----:B------:R-:W4:Y:S02]  /*1a3e0*/  @!P0 SYNCS.PHASECHK.TRANS64 P0, [R3+URZ], R2 ;  /* 0x00000002030085a7 */ /* 0x000f24000800007f */
[----:B----4-:R-:W-:Y:S05]  /*1a3f0*/  @!P0 BRA `(.L_x_14231) ;  /* 0xfffffffc00f08947 */ /* 0x010fea000383ffff */
.L_x_13924:
[----:B------:R-:W-:Y:S05]  /*1a400*/  BSYNC B9 ;  /* 0x0000000000097941 */ /* 0x000fea0003800000 */
.L_x_13921:
[----:B------:R-:W-:Y:S05]  /*1a410*/  EXIT ;  /* 0x000000000000794d */ /* 0x000fea0003800000 */
.L_x_13942:
[----:B0-----:R0:W1:Y:S02]  /*1a420*/  SYNCS.PHASECHK.TRANS64.TRYWAIT P6, [R96+URZ+0x22890], R107 ;  /* 0x0228906b600075a7 */ /* 0x00106400080c017f */
[----:B-1----:R-:W-:Y:S05]  /*1a430*/  @!P6 NANOSLEEP.SYNCS 0x989680 ;  /* 0x009896800000e95d */ /* 0x002fea0003900000 */
[----:B------:R-:W1:Y:S02]  /*1a440*/  @!P6 SYNCS.PHASECHK.TRANS64 P6, [R96+URZ+0x22890], R107 ;  /* 0x0228906b6000e5a7 */ /* 0x000e6400080c007f */
[----:B-1----:R-:W-:Y:S05]  /*1a450*/  @!P6 BRA `(.L_x_13942) ;  /* 0xfffffffc00f0e947 */ /* 0x002fea000383ffff */
[----:B------:R-:W-:Y:S05]  /*1a460*/  BRA `(.L_x_14232) ;  /* 0xfffffe8400fc7947 */ /* 0x000fea000383ffff */
.L_x_13960:
[----:B0-----:R0:W1:Y:S02]  /*1a470*/  SYNCS.PHASECHK.TRANS64.TRYWAIT P5, [R96+URZ+0x22890], R107 ;  /* 0x0228906b600075a7 */ /* 0x00106400080a017f */
[----:B-1----:R-:W-:Y:S05]  /*1a480*/  @!P5 NANOSLEEP.SYNCS 0x989680 ;  /* 0x009896800000d95d */ /* 0x002fea0003900000 */
[----:B------:R-:W1:Y:S02]  /*1a490*/  @!P5 SYNCS.PHASECHK.TRANS64 P5, [R96+URZ+0x22890], R107 ;  /* 0x0228906b6000d5a7 */ /* 0x000e6400080a007f */
[----:B-1----:R-:W-:Y:S05]  /*1a4a0*/  @!P5 BRA `(.L_x_13960) ;  /* 0xfffffffc00f0d947 */ /* 0x002fea000383ffff */
[----:B------:R-:W-:Y:S05]  /*1a4b0*/  BRA `(.L_x_14233) ;  /* 0xfffffe9800447947 */ /* 0x000fea000383ffff */
.L_x_13969:
[----:B0-----:R0:W1:Y:S02]  /*1a4c0*/  SYNCS.PHASECHK.TRANS64.TRYWAIT P4, [R96+URZ+0x22890], R107 ;  /* 0x0228906b600075a7 */ /* 0x001064000808017f */
[----:B-1----:R-:W-:Y:S05]  /*1a4d0*/  @!P4 NANOSLEEP.SYNCS 0x989680 ;  /* 0x009896800000c95d */ /* 0x002fea0003900000 */
[----:B------:R-:W1:Y:S02]  /*1a4e0*/  @!P4 SYNCS.PHASECHK.TRANS64 P4, [R96+URZ+0x22890], R107 ;  /* 0x0228906b6000c5a7 */ /* 0x000e64000808007f */
[----:B-1----:R-:W-:Y:S05]  /*1a4f0*/  @!P4 BRA `(.L_x_13969) ;  /* 0xfffffffc00f0c947 */ /* 0x002fea000383ffff */
[----:B------:R-:W-:Y:S05]  /*1a500*/  BRA `(.L_x_14234) ;  /* 0xfffffea800387947 */ /* 0x000fea000383ffff */
.L_x_13975:
[----:B-1----:R1:W2:Y:S02]  /*1a510*/  SYNCS.PHASECHK.TRANS64.TRYWAIT P3, [R96+URZ+0x228b0], R107 ;  /* 0x0228b06b600075a7 */ /* 0x0022a4000806017f */
[----:B--2---:R-:W-:Y:S05]  /*1a520*/  @!P3 NANOSLEEP.SYNCS 0x989680 ;  /* 0x009896800000b95d */ /* 0x004fea0003900000 */
[----:B------:R-:W2:Y:S02]  /*1a530*/  @!P3 SYNCS.PHASECHK.TRANS64 P3, [R96+URZ+0x228b0], R107 ;  /* 0x0228b06b6000b5a7 */ /* 0x000ea4000806007f */
[----:B--2---:R-:W-:Y:S05]  /*1a540*/  @!P3 BRA `(.L_x_13975) ;  /* 0xfffffffc00f0b947 */ /* 0x004fea000383ffff */
[----:B------:R-:W-:Y:S05]  /*1a550*/  BRA `(.L_x_14235) ;  /* 0xfffffea800c87947 */ /* 0x000fea000383ffff */
.L_x_13983:
[----:B------:R-:W0:Y:S01]  /*1a560*/  S2R R8, SR_TID.X ;  /* 0x0000000000087919 */ /* 0x000e220000002100 */
[----:B------:R-:W-:Y:S01]  /*1a570*/  BSSY B0, `(.L_x_14236) ;  /* 0x000000c000007945 */ /* 0x000fe20003800000 */
[----:B------:R-:W-:Y:S02]  /*1a580*/  IMAD.MOV.U32 R12, RZ, RZ, RZ ;  /* 0x000000ffff0c7224 */ /* 0x000fe400078e00ff */
[----:B------:R-:W-:Y:S02]  /*1a590*/  IMAD.MOV.U32 R11, RZ, RZ, 0x1f ;  /* 0x0000001fff0b7424 */ /* 0x000fe400078e00ff */
[----:B------:R-:W-:Y:S02]  /*1a5a0*/  IMAD.MOV.U32 R15, RZ, RZ, -0x1 ;  /* 0xffffffffff0f7424 */ /* 0x000fe400078e00ff */
[----:B0-----:R-:W-:-:S05]  /*1a5b0*/  VIADD R8, R8, 0xffffff80 ;  /* 0xffffff8008087836 */ /* 0x001fca0000000000 */
[----:B------:R-:W-:-:S04]  /*1a5c0*/  SHF.R.S32.HI R5, RZ, 0x1f, R8 ;  /* 0x0000001fff057819 */ /* 0x000fc80000011408 */
[----:B------:R-:W-:-:S04]  /*1a5d0*/  LEA.HI R5, R5, R8, RZ, 0x7 ;  /* 0x0000000805057211 */ /* 0x000fc800078f38ff */
[----:B------:R-:W-:-:S05]  /*1a5e0*/  SHF.R.S32.HI R5, RZ, 0x7, R5 ;  /* 0x00000007ff057819 */ /* 0x000fca0000011405 */
[----:B------:R-:W-:-:S07]  /*1a5f0*/  IMAD.MOV.U32 R13, RZ, RZ, R5 ;  /* 0x000000ffff0d7224 */ /* 0x000fce00078e0005 */
[----:B-----5:R-:W-:Y:S05]  /*1a600*/  WARPSYNC.COLLECTIVE R15, `(.L_x_14237) ;  /* 0x000000000f087348 */ /* 0x020fea0003c00000 */
[----:B------:R0:W1:Y:S02]  /*1a610*/  SHFL.IDX P6, R14, R13, R12, R11 ;  /* 0x0000000c0d0e7389 */ /* 0x00006400000c000b */
[----:B01---5:R-:W-:Y:S01]  /*1a620*/  ENDCOLLECTIVE ;  /* 0x000000000000791b */ /* 0x023fe20003800000 */
.L_x_14237:
[----:B------:R-:W-:Y:S05]  /*1a630*/  BSYNC B0 ;  /* 0x0000000000007941 */ /* 0x000fea0003800000 */
.L_x_14236:
[----:B------:R-:W-:Y:S05]  /*1a640*/  BRA `(.L_x_14238) ;  /* 0xfffffeb4009c7947 */ /* 0x000fea000383ffff */
.L_x_13995:
        /* <DEDUP_REMOVED lines=8> */
.L_x_14240:
[----:B------:R-:W-:Y:S05]  /*1a6d0*/  BSYNC B1 ;  /* 0x0000000000017941 */ /* 0x000fea0003800000 */
.L_x_14239:
        /* <DEDUP_REMOVED lines=8> */
.L_x_14241:
[----:B------:R-:W-:Y:S02]  /*1a760*/  IMAD.MOV.U32 R13, RZ, RZ, R8 ;  /* 0x000000ffff0d7224 */ /* 0x000fe400078e0008 */
[----:B------:R-:W-:-:S07]  /*1a770*/  IMAD.MOV.U32 R0, RZ, RZ, R14 ;  /* 0x000000ffff007224 */ /* 0x000fce00078e000e */
[----:B------:R-:W-:Y:S05]  /*1a780*/  WARPSYNC.COLLECTIVE R15, `(.L_x_14242) ;  /* 0x000000000f087348 */ /* 0x000fea0003c00000 */
[----:B------:R0:W1:Y:S02]  /*1a790*/  SHFL.IDX P6, R14, R13, R12, R11 ;  /* 0x0000000c0d0e7389 */ /* 0x00006400000c000b */
[----:B01----:R-:W-:Y:S01]  /*1a7a0*/  ENDCOLLECTIVE ;  /* 0x000000000000791b */ /* 0x003fe20003800000 */
.L_x_14242:
[----:B------:R-:W-:Y:S02]  /*1a7b0*/  IMAD.MOV.U32 R13, RZ, RZ, R7 ;  /* 0x000000ffff0d7224 */ /* 0x000fe400078e0007 */
[----:B------:R-:W-:-:S07]  /*1a7c0*/  IMAD.MOV.U32 R5, RZ, RZ, R14 ;  /* 0x000000ffff057224 */ /* 0x000fce00078e000e */
[----:B------:R-:W-:Y:S05]  /*1a7d0*/  WARPSYNC.COLLECTIVE R15, `(.L_x_14243) ;  /* 0x000000000f087348 */ /* 0x000fea0003c00000 */
[----:B------:R0:W1:Y:S02]  /*1a7e0*/  SHFL.IDX P6, R14, R13, R12, R11 ;  /* 0x0000000c0d0e7389 */ /* 0x00006400000c000b */
[----:B01----:R-:W-:Y:S01]  /*1a7f0*/  ENDCOLLECTIVE ;  /* 0x000000000000791b */ /* 0x003fe20003800000 */
.L_x_14243:
[----:B------:R-:W-:Y:S05]  /*1a800*/  BRA `(.L_x_14244) ;  /* 0xfffffeb800f87947 */ /* 0x000fea000383ffff */
.L_x_13998:
        /* <DEDUP_REMOVED lines=8> */
.L_x_14246:
[----:B------:R-:W-:Y:S05]  /*1a890*/  BSYNC B1 ;  /* 0x0000000000017941 */ /* 0x000fea0003800000 */
.L_x_14245:
        /* <DEDUP_REMOVED lines=8> */
.L_x_14247:
[----:B------:R-:W-:Y:S02]  /*1a920*/  IMAD.MOV.U32 R13, RZ, RZ, R8 ;  /* 0x000000ffff0d7224 */ /* 0x000fe400078e0008 */
[----:B------:R-:W-:-:S07]  /*1a930*/  IMAD.MOV.U32 R0, RZ, RZ, R14 ;  /* 0x000000ffff007224 */ /* 0x000fce00078e000e */
[----:B------:R-:W-:Y:S05]  /*1a940*/  WARPSYNC.COLLECTIVE R15, `(.L_x_14248) ;  /* 0x000000000f087348 */ /* 0x000fea0003c00000 */
[----:B------:R0:W1:Y:S02]  /*1a950*/  SHFL.IDX P6, R14, R13, R12, R11 ;  /* 0x0000000c0d0e7389 */ /* 0x00006400000c000b */
[----:B01----:R-:W-:Y:S01]  /*1a960*/  ENDCOLLECTIVE ;  /* 0x000000000000791b */ /* 0x003fe20003800000 */
.L_x_14248:
[----:B------:R-:W-:Y:S02]  /*1a970*/  IMAD.MOV.U32 R13, RZ, RZ, R7 ;  /* 0x000000ffff0d7224 */ /* 0x000fe400078e0007 */
[----:B------:R-:W-:-:S07]  /*1a980*/  IMAD.MOV.U32 R5, RZ, RZ, R14 ;  /* 0x000000ffff057224 */ /* 0x000fce00078e000e */
[----:B------:R-:W-:Y:S05]  /*1a990*/  WARPSYNC.COLLECTIVE R15, `(.L_x_14249) ;  /* 0x000000000f087348 */ /* 0x000fea0003c00000 */
[----:B------:R0:W1:Y:S02]  /*1a9a0*/  SHFL.IDX P6, R14, R13, R12, R11 ;  /* 0x0000000c0d0e7389 */ /* 0x00006400000c000b */
[----:B01----:R-:W-:Y:S01]  /*1a9b0*/  ENDCOLLECTIVE ;  /* 0x000000000000791b */ /* 0x003fe20003800000 */
.L_x_14249:
[----:B------:R-:W-:Y:S05]  /*1a9c0*/  BRA `(.L_x_14250) ;  /* 0xfffffebc005c7947 */ /* 0x000fea000383ffff */
.L_x_14002:
[----:B0-----:R0:W1:Y:S02]  /*1a9d0*/  SYNCS.PHASECHK.TRANS64.TRYWAIT P0, [R18+URZ+0x22800], R35 ;  /* 0x02280023120075a7 */ /* 0x001064000800017f */
[----:B-1----:R-:W-:Y:S05]  /*1a9e0*/  @!P0 NANOSLEEP.SYNCS 0x989680 ;  /* 0x009896800000895d */ /* 0x002fea0003900000 */
[----:B------:R-:W1:Y:S02]  /*1a9f0*/  @!P0 SYNCS.PHASECHK.TRANS64 P0, [R18+URZ+0x22800], R35 ;  /* 0x02280023120085a7 */ /* 0x000e64000800007f */
[----:B-1----:R-:W-:Y:S05]  /*1aa00*/  @!P0 BRA `(.L_x_14002) ;  /* 0xfffffffc00f08947 */ /* 0x002fea000383ffff */
[----:B------:R-:W-:Y:S05]  /*1aa10*/  BRA `(.L_x_14251) ;  /* 0xfffffec000487947 */ /* 0x000fea000383ffff */
.L_x_14010:
        /* <DEDUP_REMOVED lines=9> */
.L_x_14253:
[----:B------:R-:W-:Y:S05]  /*1aab0*/  BSYNC B1 ;  /* 0x0000000000017941 */ /* 0x000fea0003800000 */
.L_x_14252:
        /* <DEDUP_REMOVED lines=10> */
.L_x_14254:
[----:B------:R-:W-:Y:S02]  /*1ab60*/  ISETP.GE.OR P1, PT, R34, R33, P0 ;  /* 0x000000212200720c */ /* 0x000fe40000726670 */
[----:B------:R-:W-:-:S11]  /*1ab70*/  MOV R13, R29 ;  /* 0x0000001d000d7202 */ /* 0x000fd60000000f00 */
[C---:B------:R-:W-:Y:S01]  /*1ab80*/  @!P1 IMAD.SHL.U32 R9, R16.reuse, 0x2, RZ ;  /* 0x0000000210099824 */ /* 0x040fe200078e00ff */
[----:B------:R-:W-:Y:S01]  /*1ab90*/  @!P1 SHF.L.U64.HI R21, R16, 0x1, R17 ;  /* 0x0000000110159819 */ /* 0x000fe20000010211 */
[----:B------:R-:W-:-:S07]  /*1aba0*/  IMAD.MOV.U32 R3, RZ, RZ, R14 ;  /* 0x000000ffff037224 */ /* 0x000fce00078e000e */
[----:B------:R-:W-:Y:S05]  /*1abb0*/  WARPSYNC.COLLECTIVE R15, `(.L_x_14255) ;  /* 0x000000000f087348 */ /* 0x000fea0003c00000 */
[----:B------:R0:W1:Y:S02]  /*1abc0*/  SHFL.IDX P6, R14, R13, R12, R11 ;  /* 0x0000000c0d0e7389 */ /* 0x00006400000c000b */
[----:B01----:R-:W-:Y:S01]  /*1abd0*/  ENDCOLLECTIVE ;  /* 0x000000000000791b */ /* 0x003fe20003800000 */
.L_x_14255:
        /* <DEDUP_REMOVED lines=8> */
.L_x_14256:
        /* <DEDUP_REMOVED lines=10> */
.L_x_14257:
[----:B------:R-:W-:Y:S01]  /*1ad00*/  CS2R R40, SRZ ;  /* 0x0000000000287805 */ /* 0x000fe2000001ff00 */
[----:B------:R-:W-:Y:S01]  /*1ad10*/  IMAD.MOV.U32 R13, RZ, RZ, R10 ;  /* 0x000000ffff0d7224 */ /* 0x000fe200078e000a */
[----:B------:R-:W-:Y:S01]  /*1ad20*/  CS2R R38, SRZ ;  /* 0x0000000000267805 */ /* 0x000fe2000001ff00 */
[----:B------:R-:W-:-:S04]  /*1ad30*/  @!P1 IMAD.MOV.U32 R40, RZ, RZ, R4 ;  /* 0x000000ffff289224 */ /* 0x000fc800078e0004 */
[----:B------:R-:W-:-:S05]  /*1ad40*/  IMAD.MOV.U32 R0, RZ, RZ, R40 ;  /* 0x000000ffff007224 */ /* 0x000fca00078e0028 */
[----:B------:R-:W-:Y:S01]  /*1ad50*/  PRMT R48, R48, 0x5410, R0 ;  /* 0x0000541030307816 */ /* 0x000fe20000000000 */
[----:B------:R-:W-:-:S07]  /*1ad60*/  IMAD.MOV.U32 R0, RZ, RZ, R14 ;  /* 0x000000ffff007224 */ /* 0x000fce00078e000e */
[----:B------:R-:W-:Y:S05]  /*1ad70*/  WARPSYNC.COLLECTIVE R15, `(.L_x_14258) ;  /* 0x000000000f087348 */ /* 0x000fea0003c00000 */
[----:B------:R0:W1:Y:S02]  /*1ad80*/  SHFL.IDX P6, R14, R13, R12, R11 ;  /* 0x0000000c0d0e7389 */ /* 0x00006400000c000b */
[----:B01----:R-:W-:Y:S01]  /*1ad90*/  ENDCOLLECTIVE ;  /* 0x000000000000791b */ /* 0x003fe20003800000 */
.L_x_14258:
[----:B------:R-:W-:-:S04]  /*1ada0*/  @!P1 IMAD.MOV.U32 R41, RZ, RZ, R5 ;  /* 0x000000ffff299224 */ /* 0x000fc800078e0005 */
[----:B------:R-:W-:-:S05]  /*1adb0*/  IMAD.MOV.U32 R3, RZ, RZ, R41 ;  /* 0x000000ffff037224 */ /* 0x000fca00078e0029 */
[----:B------:R-:W-:Y:S01]  /*1adc0*/  PRMT R37, R37, 0x5410, R3 ;  /* 0x0000541025257816 */ /* 0x000fe20000000003 */
[----:B------:R-:W-:Y:S02]  /*1add0*/  IMAD.MOV.U32 R13, RZ, RZ, R29 ;  /* 0x000000ffff0d7224 */ /* 0x000fe400078e001d */
[----:B------:R-:W-:-:S07]  /*1ade0*/  IMAD.MOV.U32 R3, RZ, RZ, R14 ;  /* 0x000000ffff037224 */ /* 0x000fce00078e000e */
[----:B------:R-:W-:Y:S05]  /*1adf0*/  WARPSYNC.COLLECTIVE R15, `(.L_x_14259) ;  /* 0x000000000f087348 */ /* 0x000fea0003c00000 */
[----:B------:R0:W1:Y:S02]  /*1ae00*/  SHFL.IDX P6, R14, R13, R12, R11 ;  /* 0x0000000c0d0e7389 */ /* 0x00006400000c000b */
[----:B01----:R-:W-:Y:S01]  /*1ae10*/  ENDCOLLECTIVE ;  /* 0x000000000000791b */ /* 0x003fe20003800000 */
.L_x_14259:
[----:B------:R-:W-:Y:S02]  /*1ae20*/  @!P1 IMAD.MOV.U32 R38, RZ, RZ, R6 ;  /* 0x000000ffff269224 */ /* 0x000fe400078e0006 */
[----:B------:R-:W-:Y:S01]  /*1ae30*/  @!P1 IMAD.MOV.U32 R39, RZ, RZ, R7 ;  /* 0x000000ffff279224 */ /* 0x000fe200078e0007 */
[----:B------:R-:W-:Y:S01]  /*1ae40*/  CS2R R6, SRZ ;  /* 0x0000000000067805 */ /* 0x000fe2000001ff00 */
[----:B------:R-:W-:Y:S01]  /*1ae50*/  IMAD.MOV.U32 R10, RZ, RZ, R38 ;  /* 0x000000ffff0a7224 */ /* 0x000fe200078e0026 */
[----:B------:R-:W-:Y:S02]  /*1ae60*/  CS2R R4, SRZ ;  /* 0x0000000000047805 */ /* 0x000fe4000001ff00 */
[----:B------:R-:W-:Y:S01]  /*1ae70*/  MOV R21, R39 ;  /* 0x0000002700157202 */ /* 0x000fe20000000f00 */
[----:B------:R-:W-:Y:S02]  /*1ae80*/  @!P1 IMAD.MOV.U32 R6, RZ, RZ, R24 ;  /* 0x000000ffff069224 */ /* 0x000fe400078e0018 */
[----:B------:R-:W-:-:S02]  /*1ae90*/  IMAD.MOV.U32 R13, RZ, RZ, R28 ;  /* 0x000000ffff0d7224 */ /* 0x000fc400078e001c */
[----:B------:R-:W-:Y:S02]  /*1aea0*/  @!P1 IMAD.MOV.U32 R7, RZ, RZ, R25 ;  /* 0x000000ffff079224 */ /* 0x000fe400078e0019 */
        /* <DEDUP_REMOVED lines=8> */
.L_x_14260:
[----:B------:R-:W-:Y:S02]  /*1af30*/  PRMT R48, R10, 0x7610, R48 ;  /* 0x000076100a307816 */ /* 0x000fe40000000030 */
[----:B------:R-:W-:Y:S01]  /*1af40*/  CS2R R24, SRZ ;  /* 0x0000000000187805 */ /* 0x000fe2000001ff00 */
[----:B------:R-:W-:Y:S02]  /*1af50*/  IMAD.MOV.U32 R11, RZ, RZ, R7 ;  /* 0x000000ffff0b7224 */ /* 0x000fe400078e0007 */
[----:B------:R-:W-:Y:S02]  /*1af60*/  IMAD.MOV.U32 R12, RZ, RZ, R4 ;  /* 0x000000ffff0c7224 */ /* 0x000fe400078e0004 */
[----:B------:R-:W-:Y:S01]  /*1af70*/  IMAD.MOV.U32 R13, RZ, RZ, R5 ;  /* 0x000000ffff0d7224 */ /* 0x000fe200078e0005 */
[----:B------:R-:W-:Y:S02]  /*1af80*/  PRMT R37, R11, 0x7610, R37 ;  /* 0x000076100b257816 */ /* 0x000fe40000000025 */
[----:B------:R-:W-:-:S02]  /*1af90*/  PRMT R52, R12, 0x7610, R52 ;  /* 0x000076100c347816 */ /* 0x000fc40000000034 */
[----:B------:R-:W-:Y:S01]  /*1afa0*/  PRMT R42, R13, 0x7610, R42 ;  /* 0x000076100d2a7816 */ /* 0x000fe2000000002a */
[----:B------:R-:W-:Y:S06]  /*1afb0*/  BRA `(.L_x_14261) ;  /* 0xfffffecc00187947 */ /* 0x000fec000383ffff */
.L_x_14014:
[----:B-1----:R1:W2:Y:S02]  /*1afc0*/  SYNCS.PHASECHK.TRANS64.TRYWAIT P1, [R18+URZ+0x22800], R11 ;  /* 0x0228000b120075a7 */ /* 0x0022a4000802017f */
[----:B--2---:R-:W-:Y:S05]  /*1afd0*/  @!P1 NANOSLEEP.SYNCS 0x989680 ;  /* 0x009896800000995d */ /* 0x004fea0003900000 */
[----:B------:R-:W2:Y:S02]  /*1afe0*/  @!P1 SYNCS.PHASECHK.TRANS64 P1, [R18+URZ+0x22800], R11 ;  /* 0x0228000b120095a7 */ /* 0x000ea4000802007f */
[----:B--2---:R-:W-:Y:S05]  /*1aff0*/  @!P1 BRA `(.L_x_14014) ;  /* 0xfffffffc00f09947 */ /* 0x004fea000383ffff */
[----:B------:R-:W-:Y:S05]  /*1b000*/  BRA `(.L_x_14262) ;  /* 0xfffffecc00ac7947 */ /* 0x000fea000383ffff */
.L_x_14020:
[----:B0-----:R0:W3:Y:S02]  /*1b010*/  SYNCS.PHASECHK.TRANS64.TRYWAIT P2, [R21+URZ+0x22830], R72 ;  /* 0x02283048150075a7 */ /* 0x0010e4000804017f */
[----:B---3--:R-:W-:Y:S05]  /*1b020*/  @!P2 NANOSLEEP.SYNCS 0x989680 ;  /* 0x009896800000a95d */ /* 0x008fea0003900000 */
[----:B------:R-:W3:Y:S02]  /*1b030*/  @!P2 SYNCS.PHASECHK.TRANS64 P2, [R21+URZ+0x22830], R72 ;  /* 0x022830481500a5a7 */ /* 0x000ee4000804007f */
[----:B---3--:R-:W-:Y:S05]  /*1b040*/  @!P2 BRA `(.L_x_14020) ;  /* 0xfffffffc00f0a947 */ /* 0x008fea000383ffff */
[----:B------:R-:W-:Y:S05]  /*1b050*/  BRA `(.L_x_14019) ;  /* 0xfffffedc00147947 */ /* 0x000fea000383ffff */
.L_x_14025:
[----:B-1----:R1:W2:Y:S02]  /*1b060*/  SYNCS.PHASECHK.TRANS64.TRYWAIT P2, [R21+URZ+0x22850], R72 ;  /* 0x02285048150075a7 */ /* 0x0022a4000804017f */
[----:B--2---:R-:W-:Y:S05]  /*1b070*/  @!P2 NANOSLEEP.SYNCS 0x989680 ;  /* 0x009896800000a95d */ /* 0x004fea0003900000 */
[----:B------:R-:W2:Y:S02]  /*1b080*/  @!P2 SYNCS.PHASECHK.TRANS64 P2, [R21+URZ+0x22850], R72 ;  /* 0x022850481500a5a7 */ /* 0x000ea4000804007f */
[----:B--2---:R-:W-:Y:S05]  /*1b090*/  @!P2 BRA `(.L_x_14025) ;  /* 0xfffffffc00f0a947 */ /* 0x004fea000383ffff */
[----:B------:R-:W-:Y:S05]  /*1b0a0*/  BRA `(.L_x_14024) ;  /* 0xfffffef400547947 */ /* 0x000fea000383ffff */
.L_x_14030:
[----:B-1----:R1:W2:Y:S02]  /*1b0b0*/  SYNCS.PHASECHK.TRANS64.TRYWAIT P2, [R201+URZ+0x22830], R202 ;  /* 0x022830cac90075a7 */ /* 0x0022a4000804017f */
[----:B--2---:R-:W-:Y:S05]  /*1b0c0*/  @!P2 NANOSLEEP.SYNCS 0x989680 ;  /* 0x009896800000a95d */ /* 0x004fea0003900000 */
[----:B------:R-:W2:Y:S02]  /*1b0d0*/  @!P2 SYNCS.PHASECHK.TRANS64 P2, [R201+URZ+0x22830], R202 ;  /* 0x022830cac900a5a7 */ /* 0x000ea4000804007f */
[----:B--2---:R-:W-:Y:S05]  /*1b0e0*/  @!P2 BRA `(.L_x_14030) ;  /* 0xfffffffc00f0a947 */ /* 0x004fea000383ffff */
[----:B------:R-:W-:Y:S05]  /*1b0f0*/  BRA `(.L_x_14029) ;  /* 0xfffffef800c87947 */ /* 0x000fea000383ffff */
.L_x_14035:
[----:B-1----:R1:W2:Y:S02]  /*1b100*/  SYNCS.PHASECHK.TRANS64.TRYWAIT P2, [R201+URZ+0x22850], R202 ;  /* 0x022850cac90075a7 */ /* 0x0022a4000804017f */
[----:B--2---:R-:W-:Y:S05]  /*1b110*/  @!P2 NANOSLEEP.SYNCS 0x989680 ;  /* 0x009896800000a95d */ /* 0x004fea0003900000 */
[----:B------:R-:W2:Y:S02]  /*1b120*/  @!P2 SYNCS.PHASECHK.TRANS64 P2, [R201+URZ+0x22850], R202 ;  /* 0x022850cac900a5a7 */ /* 0x000ea4000804007f */
[----:B--2---:R-:W-:Y:S05]  /*1b130*/  @!P2 BRA `(.L_x_14035) ;  /* 0xfffffffc00f0a947 */ /* 0x004fea000383ffff */
[----:B------:R-:W-:Y:S05]  /*1b140*/  BRA `(.L_x_14034) ;  /* 0xffffff1c00307947 */ /* 0x000fea000383ffff */
.L_x_14041:
[----:B-1----:R1:W2:Y:S02]  /*1b150*/  SYNCS.PHASECHK.TRANS64.TRYWAIT P2, [R21+URZ+0x22830], R211 ;  /* 0x022830d3150075a7 */ /* 0x0022a4000804017f */
[----:B--2---:R-:W-:Y:S05]  /*1b160*/  @!P2 NANOSLEEP.SYNCS 0x989680 ;  /* 0x009896800000a95d */ /* 0x004fea0003900000 */
[----:B------:R-:W2:Y:S02]  /*1b170*/  @!P2 SYNCS.PHASECHK.TRANS64 P2, [R21+URZ+0x22830], R211 ;  /* 0x022830d31500a5a7 */ /* 0x000ea4000804007f */
[----:B--2---:R-:W-:Y:S05]  /*1b180*/  @!P2 BRA `(.L_x_14041) ;  /* 0xfffffffc00f0a947 */ /* 0x004fea000383ffff */
[----:B------:R-:W-:Y:S05]  /*1b190*/  BRA `(.L_x_14040) ;  /* 0xffffff2000687947 */ /* 0x000fea000383ffff */
.L_x_14046:
[----:B---3--:R3:W4:Y:S02]  /*1b1a0*/  SYNCS.PHASECHK.TRANS64.TRYWAIT P2, [R21+URZ+0x22850], R211 ;  /* 0x022850d3150075a7 */ /* 0x008724000804017f */
[----:B----4-:R-:W-:Y:S05]  /*1b1b0*/  @!P2 NANOSLEEP.SYNCS 0x989680 ;  /* 0x009896800000a95d */ /* 0x010fea0003900000 */
[----:B------:R-:W4:Y:S02]  /*1b1c0*/  @!P2 SYNCS.PHASECHK.TRANS64 P2, [R21+URZ+0x22850], R211 ;  /* 0x022850d31500a5a7 */ /* 0x000f24000804007f */
[----:B----4-:R-:W-:Y:S05]  /*1b1d0*/  @!P2 BRA `(.L_x_14046) ;  /* 0xfffffffc00f0a947 */ /* 0x010fea000383ffff */
[----:B------:R-:W-:Y:S05]  /*1b1e0*/  BRA `(.L_x_14045) ;  /* 0xffffff3800c47947 */ /* 0x000fea000383ffff */
.L_x_14061:
[----:B------:R-:W-:Y:S02]  /*1b1f0*/  IMAD.MOV.U32 R13, RZ, RZ, R4 ;  /* 0x000000ffff0d7224 */ /* 0x000fe400078e0004 */
[----:B------:R-:W-:Y:S02]  /*1b200*/  IMAD.MOV.U32 R12, RZ, RZ, RZ ;  /* 0x000000ffff0c7224 */ /* 0x000fe400078e00ff */
[----:B------:R-:W-:Y:S02]  /*1b210*/  IMAD.MOV.U32 R11, RZ, RZ, 0x181f ;  /* 0x0000181fff0b7424 */ /* 0x000fe400078e00ff */
[----:B------:R-:W-:-:S07]  /*1b220*/  IMAD.MOV.U32 R15, RZ, RZ, -0x1 ;  /* 0xffffffffff0f7424 */ /* 0x000fce00078e00ff */
[----:B01----:R-:W-:Y:S05]  /*1b230*/  WARPSYNC.COLLECTIVE R15, `(.L_x_14263) ;  /* 0x000000000f087348 */ /* 0x003fea0003c00000 */
[----:B------:R2:W3:Y:S02]  /*1b240*/  SHFL.IDX P6, R14, R13, R12, R11 ;  /* 0x0000000c0d0e7389 */ /* 0x0004e400000c000b */
[----:B0123--:R-:W-:Y:S01]  /*1b250*/  ENDCOLLECTIVE ;  /* 0x000000000000791b */ /* 0x00ffe20003800000 */
.L_x_14263:
[----:B------:R-:W-:Y:S02]  /*1b260*/  IMAD.MOV.U32 R13, RZ, RZ, R3 ;  /* 0x000000ffff0d7224 */ /* 0x000fe400078e0003 */
[----:B------:R-:W-:-:S07]  /*1b270*/  IMAD.MOV.U32 R0, RZ, RZ, R14 ;  /* 0x000000ffff007224 */ /* 0x000fce00078e000e */
[----:B------:R-:W-:Y:S05]  /*1b280*/  WARPSYNC.COLLECTIVE R15, `(.L_x_14264) ;  /* 0x000000000f087348 */ /* 0x000fea0003c00000 */
[----:B------:R0:W1:Y:S02]  /*1b290*/  SHFL.IDX P6, R14, R13, R12, R11 ;  /* 0x0000000c0d0e7389 */ /* 0x00006400000c000b */
[----:B01----:R-:W-:Y:S01]  /*1b2a0*/  ENDCOLLECTIVE ;  /* 0x000000000000791b */ /* 0x003fe20003800000 */
.L_x_14264:
[----:B------:R-:W-:Y:S05]  /*1b2b0*/  BRA `(.L_x_14265) ;  /* 0xffffff6c00c87947 */ /* 0x000fea000383ffff */
.L_x_14064:
        /* <DEDUP_REMOVED lines=8> */
.L_x_14267:
[----:B------:R-:W-:Y:S05]  /*1b340*/  BSYNC B1 ;  /* 0x0000000000017941 */ /* 0x000fea0003800000 */
.L_x_14266:
        /* <DEDUP_REMOVED lines=8> */
.L_x_14268:
[----:B------:R-:W-:Y:S05]  /*1b3d0*/  BRA `(.L_x_14269) ;  /* 0xffffff6c00fc7947 */ /* 0x000fea000383ffff */
.L_x_14067:
        /* <DEDUP_REMOVED lines=8> */
.L_x_14271:
[----:B------:R-:W-:Y:S05]  /*1b460*/  BSYNC B1 ;  /* 0x0000000000017941 */ /* 0x000fea0003800000 */
.L_x_14270:
        /* <DEDUP_REMOVED lines=8> */
.L_x_14272:
[----:B------:R-:W-:Y:S05]  /*1b4f0*/  BRA `(.L_x_14273) ;  /* 0xffffff70002c7947 */ /* 0x000fea000383ffff */
.L_x_14070:
        /* <DEDUP_REMOVED lines=8> */
.L_x_14275:
[----:B------:R-:W-:Y:S05]  /*1b580*/  BSYNC B1 ;  /* 0x0000000000017941 */ /* 0x000fea0003800000 */
.L_x_14274:
        /* <DEDUP_REMOVED lines=8> */
.L_x_14276:
[----:B------:R-:W-:Y:S05]  /*1b610*/  BRA `(.L_x_14277) ;  /* 0xffffff70005c7947 */ /* 0x000fea000383ffff */
.L_x_14087:
        /* <DEDUP_REMOVED lines=11> */
.L_x_14279:
[----:B------:R-:W-:Y:S05]  /*1b6d0*/  BSYNC B1 ;  /* 0x0000000000017941 */ /* 0x000fea0003800000 */
.L_x_14278:
[----:B------:R-:W-:Y:S05]  /*1b6e0*/  BRA `(.L_x_14280) ;  /* 0xffffff8400e47947 */ /* 0x000fea000383ffff */
.L_x_14089:
[----:B------:R-:W-:Y:S01]  /*1b6f0*/  BSSY B1, `(.L_x_14281) ;  /* 0x0000006000017945 */ /* 0x000fe20003800000 */
[----:B------:R-:W-:-:S07]  /*1b700*/  MOV R15, 0xffffffff ;  /* 0xffffffff000f7802 */ /* 0x000fce0000000f00 */
[----:B01----:R-:W-:Y:S05]  /*1b710*/  WARPSYNC.COLLECTIVE R15, `(.L_x_14282) ;  /* 0x000000000f0c7348 */ /* 0x003fea0003c00000 */
[----:B------:R-:W-:Y:S02]  /*1b720*/  ELECT P6, UR62, PT ;  /* 0x00000000003e782f */ /* 0x000fe400038c0000 */
[----:B------:R-:W-:Y:S01]  /*1b730*/  MOV R14, UR62 ;  /* 0x0000003e000e7c02 */ /* 0x000fe20008000f00 */
[----:B01----:R-:W-:Y:S10]  /*1b740*/  ENDCOLLECTIVE ;  /* 0x000000000000791b */ /* 0x003ff40003800000 */
.L_x_14282:
[----:B------:R-:W-:Y:S05]  /*1b750*/  BSYNC B1 ;  /* 0x0000000000017941 */ /* 0x000fea0003800000 */
.L_x_14281:
[----:B------:R-:W-:Y:S05]  /*1b760*/  BRA `(.L_x_14088) ;  /* 0xffffff8400dc7947 */ /* 0x000fea000383ffff */
.L_x_14091:
[----:B0-----:R-:W2:Y:S02]  /*1b770*/  LDL R5, [R1+0x8] ;  /* 0x0000080001057983 */ /* 0x001ea40000100800 */
[----:B--2---:R0:W2:Y:S02]  /*1b780*/  SYNCS.PHASECHK.TRANS64.TRYWAIT P0, [R5+URZ+0x22820], R4 ;  /* 0x02282004050075a7 */ /* 0x0040a4000800017f */
[----:B--2---:R-:W-:Y:S05]  /*1b790*/  @!P0 NANOSLEEP.SYNCS 0x989680 ;  /* 0x009896800000895d */ /* 0x004fea0003900000 */
[----:B------:R-:W2:Y:S02]  /*1b7a0*/  @!P0 SYNCS.PHASECHK.TRANS64 P0, [R5+URZ+0x22820], R4 ;  /* 0x02282004050085a7 */ /* 0x000ea4000800007f */
[----:B--2---:R-:W-:Y:S05]  /*1b7b0*/  @!P0 BRA `(.L_x_14091) ;  /* 0xfffffffc00ec8947 */ /* 0x004fea000383ffff */
[----:B------:R-:W-:Y:S05]  /*1b7c0*/  BRA `(.L_x_14283) ;  /* 0xffffff8400ec7947 */ /* 0x000fea000383ffff */
.L_x_14095:
[----:B0-----:R0:W2:Y:S02]  /*1b7d0*/  SYNCS.PHASECHK.TRANS64.TRYWAIT P0, [R4+URZ+0x228a0], R9 ;  /* 0x0228a009040075a7 */ /* 0x0010a4000800017f */
[----:B--2---:R-:W-:Y:S05]  /*1b7e0*/  @!P0 NANOSLEEP.SYNCS 0x989680 ;  /* 0x009896800000895d */ /* 0x004fea0003900000 */
[----:B------:R-:W2:Y:S02]  /*1b7f0*/  @!P0 SYNCS.PHASECHK.TRANS64 P0, [R4+URZ+0x228a0], R9 ;  /* 0x0228a009040085a7 */ /* 0x000ea4000800007f */
[----:B--2---:R-:W-:Y:S05]  /*1b800*/  @!P0 BRA `(.L_x_14095) ;  /* 0xfffffffc00f08947 */ /* 0x004fea000383ffff */
[----:B------:R-:W-:Y:S05]  /*1b810*/  BRA `(.L_x_14284) ;  /* 0xffffff8800107947 */ /* 0x000fea000383ffff */
.L_x_14100:
[----:B-1----:R1:W2:Y:S02]  /*1b820*/  SYNCS.PHASECHK.TRANS64.TRYWAIT P0, [R4+URZ+0x228c0], R9 ;  /* 0x0228c009040075a7 */ /* 0x0022a4000800017f */
[----:B--2---:R-:W-:Y:S05]  /*1b830*/  @!P0 NANOSLEEP.SYNCS 0x989680 ;  /* 0x009896800000895d */ /* 0x004fea0003900000 */
[----:B------:R-:W2:Y:S02]  /*1b840*/  @!P0 SYNCS.PHASECHK.TRANS64 P0, [R4+URZ+0x228c0], R9 ;  /* 0x0228c009040085a7 */ /* 0x000ea4000800007f */
[----:B--2---:R-:W-:Y:S05]  /*1b850*/  @!P0 BRA `(.L_x_14100) ;  /* 0xfffffffc00f08947 */ /* 0x004fea000383ffff */
[----:B------:R-:W-:Y:S05]  /*1b860*/  BRA `(.L_x_14285) ;  /* 0xffffff8800947947 */ /* 0x000fea000383ffff */
.L_x_14110:
[----:B0-----:R0:W2:Y:S02]  /*1b870*/  SYNCS.PHASECHK.TRANS64.TRYWAIT P1, [R5+URZ+0x228a0], R6 ;  /* 0x0228a006050075a7 */ /* 0x0010a4000802017f */
[----:B--2---:R-:W-:Y:S05]  /*1b880*/  @!P1 NANOSLEEP.SYNCS 0x989680 ;  /* 0x009896800000995d */ /* 0x004fea0003900000 */
[----:B------:R-:W2:Y:S02]  /*1b890*/  @!P1 SYNCS.PHASECHK.TRANS64 P1, [R5+URZ+0x228a0], R6 ;  /* 0x0228a006050095a7 */ /* 0x000ea4000802007f */
[----:B--2---:R-:W-:Y:S05]  /*1b8a0*/  @!P1 BRA `(.L_x_14110) ;  /* 0xfffffffc00f09947 */ /* 0x004fea000383ffff */
[----:B------:R-:W-:Y:S05]  /*1b8b0*/  BRA `(.L_x_14286) ;  /* 0xffffff90002c7947 */ /* 0x000fea000383ffff */
.L_x_14115:
[----:B-1----:R1:W2:Y:S02]  /*1b8c0*/  SYNCS.PHASECHK.TRANS64.TRYWAIT P1, [R5+URZ+0x228c0], R6 ;  /* 0x0228c006050075a7 */ /* 0x0022a4000802017f */
[----:B--2---:R-:W-:Y:S05]  /*1b8d0*/  @!P1 NANOSLEEP.SYNCS 0x989680 ;  /* 0x009896800000995d */ /* 0x004fea0003900000 */
[----:B------:R-:W2:Y:S02]  /*1b8e0*/  @!P1 SYNCS.PHASECHK.TRANS64 P1, [R5+URZ+0x228c0], R6 ;  /* 0x0228c006050095a7 */ /* 0x000ea4000802007f */
[----:B--2---:R-:W-:Y:S05]  /*1b8f0*/  @!P1 BRA `(.L_x_14115) ;  /* 0xfffffffc00f09947 */ /* 0x004fea000383ffff */
[----:B------:R-:W-:Y:S05]  /*1b900*/  BRA `(.L_x_14287) ;  /* 0xffffff9000ac7947 */ /* 0x000fea000383ffff */
.L_x_14131:
        /* <DEDUP_REMOVED lines=11> */
.L_x_14289:
[----:B------:R-:W-:Y:S05]  /*1b9c0*/  BSYNC B0 ;  /* 0x0000000000007941 */ /* 0x000fea0003800000 */
.L_x_14288:
[----:B------:R-:W-:Y:S05]  /*1b9d0*/  BRA `(.L_x_14290) ;  /* 0xffffff9c00cc7947 */ /* 0x000fea000383ffff */
.L_x_14133:
[----:B------:R-:W-:Y:S01]  /*1b9e0*/  BSSY B0, `(.L_x_14291) ;  /* 0x0000006000007945 */ /* 0x000fe20003800000 */
[----:B------:R-:W-:-:S07]  /*1b9f0*/  IMAD.MOV.U32 R15, RZ, RZ, -0x1 ;  /* 0xffffffffff0f7424 */ /* 0x000fce00078e00ff */
[----:B01----:R-:W-:Y:S05]  /*1ba00*/  WARPSYNC.COLLECTIVE R15, `(.L_x_14292) ;  /* 0x000000000f0c7348 */ /* 0x003fea0003c00000 */
[----:B------:R-:W-:Y:S02]  /*1ba10*/  ELECT P6, UR62, PT ;  /* 0x00000000003e782f */ /* 0x000fe400038c0000 */
[----:B------:R-:W-:Y:S01]  /*1ba20*/  MOV R14, UR62 ;  /* 0x0000003e000e7c02 */ /* 0x000fe20008000f00 */
[----:B01----:R-:W-:Y:S10]  /*1ba30*/  ENDCOLLECTIVE ;  /* 0x000000000000791b */ /* 0x003ff40003800000 */
.L_x_14292:
[----:B------:R-:W-:Y:S05]  /*1ba40*/  BSYNC B0 ;  /* 0x0000000000007941 */ /* 0x000fea0003800000 */
.L_x_14291:
[----:B------:R-:W-:Y:S05]  /*1ba50*/  BRA `(.L_x_14293) ;  /* 0xffffff9c00dc7947 */ /* 0x000fea000383ffff */
.L_x_14135:
[----:B0-----:R0:W2:Y:S02]  /*1ba60*/  SYNCS.PHASECHK.TRANS64.TRYWAIT P0, [R0+URZ+0x22840], R2 ;  /* 0x02284002000075a7 */ /* 0x0010a4000800017f */
[----:B--2---:R-:W-:Y:S05]  /*1ba70*/  @!P0 NANOSLEEP.SYNCS 0x989680 ;  /* 0x009896800000895d */ /* 0x004fea0003900000 */
[----:B------:R-:W2:Y:S02]  /*1ba80*/  @!P0 SYNCS.PHASECHK.TRANS64 P0, [R0+URZ+0x22840], R2 ;  /* 0x02284002000085a7 */ /* 0x000ea4000800007f */
[----:B--2---:R-:W-:Y:S05]  /*1ba90*/  @!P0 BRA `(.L_x_14135) ;  /* 0xfffffffc00f08947 */ /* 0x004fea000383ffff */
[----:B------:R-:W-:Y:S05]  /*1baa0*/  BRA `(.L_x_14294) ;  /* 0xffffffa000487947 */ /* 0x000fea000383ffff */
.L_x_14139:
[----:B------:R-:W2:Y:S01]  /*1bab0*/  LDL.LU R11, [R1+0x3c] ;  /* 0x00003c00010b7983 */ /* 0x000ea20000300800 */
[----:B------:R-:W-:Y:S02]  /*1bac0*/  IMAD.MOV.U32 R13, RZ, RZ, R0 ;  /* 0x000000ffff0d7224 */ /* 0x000fe400078e0000 */
[----:B------:R-:W-:Y:S02]  /*1bad0*/  IMAD.MOV.U32 R12, RZ, RZ, RZ ;  /* 0x000000ffff0c7224 */ /* 0x000fe400078e00ff */
[----:B------:R-:W-:Y:S02]  /*1bae0*/  IMAD.MOV.U32 R15, RZ, RZ, -0x1 ;  /* 0xffffffffff0f7424 */ /* 0x000fe400078e00ff */
[----:B------:R-:W-:Y:S02]  /*1baf0*/  IMAD R17, R17, 0x80, R8 ;  /* 0x0000008011117824 */ /* 0x000fe400078e0208 */
[----:B--2---:R-:W-:Y:S02]  /*1bb00*/  IMAD R2, R11, R7, RZ ;  /* 0x000000070b027224 */ /* 0x004fe400078e02ff */
[----:B------:R-:W-:-:S03]  /*1bb10*/  IMAD.MOV.U32 R11, RZ, RZ, 0x181f ;  /* 0x0000181fff0b7424 */ /* 0x000fc600078e00ff */
[----:B------:R-:W-:-:S13]  /*1bb20*/  ISETP.GE.AND P1, PT, R17, R2, PT ;  /* 0x000000021100720c */ /* 0x000fda0003f26270 */
[----:B-----5:R-:W-:Y:S05]  /*1bb30*/  WARPSYNC.COLLECTIVE R15, `(.L_x_14295) ;  /* 0x000000000f087348 */ /* 0x020fea0003c00000 */
[----:B------:R0:W1:Y:S02]  /*1bb40*/  SHFL.IDX P6, R14, R13, R12, R11 ;  /* 0x0000000c0d0e7389 */ /* 0x00006400000c000b */
[----:B01---5:R-:W-:Y:S01]  /*1bb50*/  ENDCOLLECTIVE ;  /* 0x000000000000791b */ /* 0x023fe20003800000 */
.L_x_14295:
[----:B------:R-:W-:Y:S02]  /*1bb60*/  IMAD.MOV.U32 R13, RZ, RZ, R3 ;  /* 0x000000ffff0d7224 */ /* 0x000fe400078e0003 */
[----:B------:R-:W-:-:S07]  /*1bb70*/  IMAD.MOV.U32 R4, RZ, RZ, R14 ;  /* 0x000000ffff047224 */ /* 0x000fce00078e000e */
[----:B------:R-:W-:Y:S05]  /*1bb80*/  WARPSYNC.COLLECTIVE R15, `(.L_x_14296) ;  /* 0x000000000f087348 */ /* 0x000fea0003c00000 */
[----:B------:R0:W1:Y:S02]  /*1bb90*/  SHFL.IDX P6, R14, R13, R12, R11 ;  /* 0x0000000c0d0e7389 */ /* 0x00006400000c000b */
[----:B01----:R-:W-:Y:S01]  /*1bba0*/  ENDCOLLECTIVE ;  /* 0x000000000000791b */ /* 0x003fe20003800000 */
.L_x_14296:
[----:B------:R-:W-:Y:S02]  /*1bbb0*/  IMAD.MOV.U32 R13, RZ, RZ, R0 ;  /* 0x000000ffff0d7224 */ /* 0x000fe400078e0000 */
[----:B------:R-:W-:Y:S02]  /*1bbc0*/  IMAD.MOV.U32 R12, RZ, RZ, 0x1 ;  /* 0x00000001ff0c7424 */ /* 0x000fe400078e00ff */
[----:B------:R-:W-:-:S07]  /*1bbd0*/  IMAD.MOV.U32 R5, RZ, RZ, R14 ;  /* 0x000000ffff057224 */ /* 0x000fce00078e000e */
[----:B------:R-:W-:Y:S05]  /*1bbe0*/  WARPSYNC.COLLECTIVE R15, `(.L_x_14297) ;  /* 0x000000000f087348 */ /* 0x000fea0003c00000 */
[----:B------:R0:W1:Y:S02]  /*1bbf0*/  SHFL.IDX P6, R14, R13, R12, R11 ;  /* 0x0000000c0d0e7389 */ /* 0x00006400000c000b */
[----:B01----:R-:W-:Y:S01]  /*1bc00*/  ENDCOLLECTIVE ;  /* 0x000000000000791b */ /* 0x003fe20003800000 */
.L_x_14297:
        /* <DEDUP_REMOVED lines=10> */
.L_x_14298:
[----:B------:R-:W-:Y:S01]  /*1bcb0*/  @!PT LDS RZ, [RZ] ;  /* 0x00000000fffff984 */ /* 0x000fe20000000800 */
[----:B------:R-:W-:Y:S01]  /*1bcc0*/  @!PT LDS RZ, [RZ] ;  /* 0x00000000fffff984 */ /* 0x000fe20000000800 */
[----:B------:R-:W-:Y:S01]  /*1bcd0*/  @!PT LDS RZ, [RZ] ;  /* 0x00000000fffff984 */ /* 0x000fe20000000800 */
[----:B------:R0:W-:Y:S01]  /*1bce0*/  @!P1 LDGSTS.E.BYPASS.LTC128B.128 [R9+0x18400], desc[UR40][R4.64], !P0 ;  /* 0x1840000004099fae */ /* 0x0001e2000c101d68 */
[----:B------:R-:W-:Y:S01]  /*1bcf0*/  MOV R13, R0 ;  /* 0x00000000000d7202 */ /* 0x000fe20000000f00 */
[----:B------:R-:W-:Y:S02]  /*1bd00*/  IMAD.MOV.U32 R12, RZ, RZ, 0x2 ;  /* 0x00000002ff0c7424 */ /* 0x000fe400078e00ff */
[----:B0-----:R-:W-:-:S05]  /*1bd10*/  VIADD R4, R17, 0x10 ;  /* 0x0000001011047836 */ /* 0x001fca0000000000 */
[----:B------:R-:W-:Y:S01]  /*1bd20*/  ISETP.GE.AND P1, PT, R4, R2, PT ;  /* 0x000000020400720c */ /* 0x000fe20003f26270 */
[----:B------:R-:W-:-:S12]  /*1bd30*/  IMAD.MOV.U32 R4, RZ, RZ, R14 ;  /* 0x000000ffff047224 */ /* 0x000fd800078e000e */
[----:B------:R-:W-:Y:S05]  /*1bd40*/  WARPSYNC.COLLECTIVE R15, `(.L_x_14299) ;  /* 0x000000000f087348 */ /* 0x000fea0003c00000 */
[----:B------:R0:W1:Y:S02]  /*1bd50*/  SHFL.IDX P6, R14, R13, R12, R11 ;  /* 0x0000000c0d0e7389 */ /* 0x00006400000c000b */
[----:B01----:R-:W-:Y:S01]  /*1bd60*/  ENDCOLLECTIVE ;  /* 0x000000000000791b */ /* 0x003fe20003800000 */
.L_x_14299:
        /* <DEDUP_REMOVED lines=9> */
.L_x_14300:
        /* <DEDUP_REMOVED lines=13> */
.L_x_14301:
        /* <DEDUP_REMOVED lines=9> */
.L_x_14302:
        /* <DEDUP_REMOVED lines=13> */
.L_x_14303:
        /* <DEDUP_REMOVED lines=9> */
.L_x_14304:
        /* <DEDUP_REMOVED lines=13> */
.L_x_14305:
[----:B------:R-:W-:Y:S01]  /*1c190*/  @!P1 LEA R5, P2, R10, R4, 0x1 ;  /* 0x000000040a059211 */ /* 0x000fe200078408ff */
[----:B------:R-:W-:-:S04]  /*1c1a0*/  IMAD.MOV.U32 R13, RZ, RZ, R3 ;  /* 0x000000ffff0d7224 */ /* 0x000fc800078e0003 */
[----:B------:R-:W-:-:S05]  /*1c1b0*/  @!P1 IMAD.X R4, RZ, RZ, R6, P2 ;  /* 0x000000ffff049224 */ /* 0x000fca00010e0606 */
[----:B------:R-:W-:Y:S02]  /*1c1c0*/  @!P1 LOP3.LUT R5, R5, R4, RZ, 0x3c, !PT ;  /* 0x0000000405059212 */ /* 0x000fe400078e3cff */
[----:B------:R-:W-:-:S07]  /*1c1d0*/  MOV R6, R14 ;  /* 0x0000000e00067202 */ /* 0x000fce0000000f00 */
[----:B------:R-:W-:Y:S05]  /*1c1e0*/  WARPSYNC.COLLECTIVE R15, `(.L_x_14306) ;  /* 0x000000000f087348 */ /* 0x000fea0003c00000 */
[----:B------:R0:W1:Y:S02]  /*1c1f0*/  SHFL.IDX P6, R14, R13, R12, R11 ;  /* 0x0000000c0d0e7389 */ /* 0x00006400000c000b */
[----:B01----:R-:W-:Y:S01]  /*1c200*/  ENDCOLLECTIVE ;  /* 0x000000000000791b */ /* 0x003fe20003800000 */
.L_x_14306:
        /* <DEDUP_REMOVED lines=14> */
.L_x_14307:
        /* <DEDUP_REMOVED lines=9> */
.L_x_14308:
        /* <DEDUP_REMOVED lines=8> */
[----:B------:R-:W-:-:S03]  /*1c400*/  IMAD.MOV.U32 R4, RZ, RZ, R14 ;  /* 0x000000ffff047224 */ /* 0x000fc600078e000e */
[----:B------:R-:W-:-:S13]  /*1c410*/  ISETP.GE.AND P1, PT, R5, R2, PT ;  /* 0x000000020500720c */ /* 0x000fda0003f26270 */
[----:B------:R-:W-:Y:S05]  /*1c420*/  WARPSYNC.COLLECTIVE R15, `(.L_x_14309) ;  /* 0x000000000f087348 */ /* 0x000fea0003c00000 */
[----:B------:R0:W1:Y:S02]  /*1c430*/  SHFL.IDX P6, R14, R13, R12, R11 ;  /* 0x0000000c0d0e7389 */ /* 0x00006400000c000b */
[----:B01----:R-:W-:Y:S01]  /*1c440*/  ENDCOLLECTIVE ;  /* 0x000000000000791b */ /* 0x003fe20003800000 */
.L_x_14309:
        /* <DEDUP_REMOVED lines=9> */
.L_x_14310:
[----:B------:R-:W-:-:S05]  /*1c4e0*/  @!P1 LOP3.LUT R5, R5, R4, RZ, 0x3c, !PT ;  /* 0x0000000405059212 */ /* 0x000fca00078e3cff */
[----:B------:R-:W-:Y:S01]  /*1c4f0*/  @!PT LDS RZ, [RZ] ;  /* 0x00000000fffff984 */ /* 0x000fe20000000800 */
[----:B------:R-:W-:Y:S01]  /*1c500*/  @!PT LDS RZ, [RZ] ;  /* 0x00000000fffff984 */ /* 0x000fe20000000800 */
[----:B------:R-:W-:Y:S01]  /*1c510*/  @!PT LDS RZ, [RZ] ;  /* 0x00000000fffff984 */ /* 0x000fe20000000800 */
[----:B------:R1:W-:Y:S01]  /*1c520*/  @!P1 LDGSTS.E.BYPASS.LTC128B.128 [R9+0x1b400], desc[UR40][R4.64], !P0 ;  /* 0x1b40000004099fae */ /* 0x0003e2000c101d68 */
[----:B------:R-:W-:Y:S01]  /*1c530*/  IMAD.MOV.U32 R3, RZ, RZ, R14 ;  /* 0x000000ffff037224 */ /* 0x000fe200078e000e */
[----:B------:R-:W-:Y:S06]  /*1c540*/  BRA `(.L_x_14311) ;  /* 0xffffffa000f87947 */ /* 0x000fec000383ffff */
.L_x_14142:
[----:B--2---:R-:W2:Y:S02]  /*1c550*/  LDL R2, [R1+0x8] ;  /* 0x0000080001027983 */ /* 0x004ea40000100800 */
[----:B--2---:R2:W3:Y:S02]  /*1c560*/  SYNCS.PHASECHK.TRANS64.TRYWAIT P0, [R2+URZ+0x22820], R0 ;  /* 0x02282000020075a7 */ /* 0x0044e4000800017f */
[----:B---3--:R-:W-:Y:S05]  /*1c570*/  @!P0 NANOSLEEP.SYNCS 0x989680 ;  /* 0x009896800000895d */ /* 0x008fea0003900000 */
[----:B------:R-:W3:Y:S02]  /*1c580*/  @!P0 SYNCS.PHASECHK.TRANS64 P0, [R2+URZ+0x22820], R0 ;  /* 0x02282000020085a7 */ /* 0x000ee4000800007f */
[----:B---3--:R-:W-:Y:S05]  /*1c590*/  @!P0 BRA `(.L_x_14142) ;  /* 0xfffffffc00ec8947 */ /* 0x008fea000383ffff */
[----:B------:R-:W-:Y:S05]  /*1c5a0*/  BRA `(.L_x_14312) ;  /* 0xffffffa400587947 */ /* 0x000fea000383ffff */
.L_x_14146:
[----:B0-----:R0:W1:Y:S02]  /*1c5b0*/  SYNCS.PHASECHK.TRANS64.TRYWAIT P0, [R2+URZ+0x22860], R0 ;  /* 0x02286000020075a7 */ /* 0x001064000800017f */
[----:B-1----:R-:W-:Y:S05]  /*1c5c0*/  @!P0 NANOSLEEP.SYNCS 0x989680 ;  /* 0x009896800000895d */ /* 0x002fea0003900000 */
[----:B------:R-:W1:Y:S02]  /*1c5d0*/  @!P0 SYNCS.PHASECHK.TRANS64 P0, [R2+URZ+0x22860], R0 ;  /* 0x02286000020085a7 */ /* 0x000e64000800007f */
[----:B-1----:R-:W-:Y:S05]  /*1c5e0*/  @!P0 BRA `(.L_x_14146) ;  /* 0xfffffffc00f08947 */ /* 0x002fea000383ffff */
[----:B------:R-:W-:Y:S05]  /*1c5f0*/  BRA `(.L_x_14313) ;  /* 0xffffffa400847947 */ /* 0x000fea000383ffff */
.L_x_14161:
[----:B-1----:R1:W2:Y:S02]  /*1c600*/  SYNCS.PHASECHK.TRANS64.TRYWAIT P0, [R2+URZ+0x22840], R6 ;  /* 0x02284006020075a7 */ /* 0x0022a4000800017f */
[----:B--2---:R-:W-:Y:S05]  /*1c610*/  @!P0 NANOSLEEP.SYNCS 0x989680 ;  /* 0x009896800000895d */ /* 0x004fea0003900000 */
[----:B------:R-:W2:Y:S02]  /*1c620*/  @!P0 SYNCS.PHASECHK.TRANS64 P0, [R2+URZ+0x22840], R6 ;  /* 0x02284006020085a7 */ /* 0x000ea4000800007f */
[----:B--2---:R-:W-:Y:S05]  /*1c630*/  @!P0 BRA `(.L_x_14161) ;  /* 0xfffffffc00f08947 */ /* 0x004fea000383ffff */
[----:B------:R-:W-:Y:S05]  /*1c640*/  BRA `(.L_x_14314) ;  /* 0xffffffac00ac7947 */ /* 0x000fea000383ffff */
.L_x_14166:
[----:B0-----:R0:W2:Y:S02]  /*1c650*/  SYNCS.PHASECHK.TRANS64.TRYWAIT P0, [R2+URZ+0x22860], R6 ;  /* 0x02286006020075a7 */ /* 0x0010a4000800017f */
[----:B--2---:R-:W-:Y:S05]  /*1c660*/  @!P0 NANOSLEEP.SYNCS 0x989680 ;  /* 0x009896800000895d */ /* 0x004fea0003900000 */
[----:B------:R-:W2:Y:S02]  /*1c670*/  @!P0 SYNCS.PHASECHK.TRANS64 P0, [R2+URZ+0x22860], R6 ;  /* 0x02286006020085a7 */ /* 0x000ea4000800007f */
[----:B--2---:R-:W-:Y:S05]  /*1c680*/  @!P0 BRA `(.L_x_14166) ;  /* 0xfffffffc00f08947 */ /* 0x004fea000383ffff */
[----:B------:R-:W-:Y:S05]  /*1c690*/  BRA `(.L_x_14315) ;  /* 0xffffffb000347947 */ /* 0x000fea000383ffff */
.L_x_14177:
[----:B0-----:R0:W1:Y:S02]  /*1c6a0*/  SYNCS.PHASECHK.TRANS64.TRYWAIT P0, [R3+URZ+0x22840], R2 ;  /* 0x02284002030075a7 */ /* 0x001064000800017f */
[----:B-1----:R-:W-:Y:S05]  /*1c6b0*/  @!P0 NANOSLEEP.SYNCS 0x989680 ;  /* 0x009896800000895d */ /* 0x002fea0003900000 */
[----:B------:R-:W1:Y:S02]  /*1c6c0*/  @!P0 SYNCS.PHASECHK.TRANS64 P0, [R3+URZ+0x22840], R2 ;  /* 0x02284002030085a7 */ /* 0x000e64000800007f */
[----:B-1----:R-:W-:Y:S05]  /*1c6d0*/  @!P0 BRA `(.L_x_14177) ;  /* 0xfffffffc00f08947 */ /* 0x002fea000383ffff */
[----:B------:R-:W-:Y:S05]  /*1c6e0*/  BRA `(.L_x_14316) ;  /* 0xffffffb8003c7947 */ /* 0x000fea000383ffff */
.L_x_14182:
[----:B-1----:R1:W2:Y:S02]  /*1c6f0*/  SYNCS.PHASECHK.TRANS64.TRYWAIT P0, [R3+URZ+0x22860], R2 ;  /* 0x02286002030075a7 */ /* 0x0022a4000800017f */
[----:B--2---:R-:W-:Y:S05]  /*1c700*/  @!P0 NANOSLEEP.SYNCS 0x989680 ;  /* 0x009896800000895d */ /* 0x004fea0003900000 */
[----:B------:R-:W2:Y:S02]  /*1c710*/  @!P0 SYNCS.PHASECHK.TRANS64 P0, [R3+URZ+0x22860], R2 ;  /* 0x02286002030085a7 */ /* 0x000ea4000800007f */
[----:B--2---:R-:W-:Y:S05]  /*1c720*/  @!P0 BRA `(.L_x_14182) ;  /* 0xfffffffc00f08947 */ /* 0x004fea000383ffff */
[----:B------:R-:W-:Y:S05]  /*1c730*/  BRA `(.L_x_14317) ;  /* 0xffffffb800c07947 */ /* 0x000fea000383ffff */
.L_x_14193:
[----:B0-----:R0:W1:Y:S02]  /*1c740*/  SYNCS.PHASECHK.TRANS64.TRYWAIT P0, [R3+URZ+0x22840], R2 ;  /* 0x02284002030075a7 */ /* 0x001064000800017f */
[----:B-1----:R-:W-:Y:S05]  /*1c750*/  @!P0 NANOSLEEP.SYNCS 0x989680 ;  /* 0x009896800000895d */ /* 0x002fea0003900000 */
[----:B------:R-:W1:Y:S02]  /*1c760*/  @!P0 SYNCS.PHASECHK.TRANS64 P0, [R3+URZ+0x22840], R2 ;  /* 0x02284002030085a7 */ /* 0x000e64000800007f */
[----:B-1----:R-:W-:Y:S05]  /*1c770*/  @!P0 BRA `(.L_x_14193) ;  /* 0xfffffffc00f08947 */ /* 0x002fea000383ffff */
[----:B------:R-:W-:Y:S05]  /*1c780*/  BRA `(.L_x_14318) ;  /* 0xffffffc000ac7947 */ /* 0x000fea000383ffff */
.L_x_14198:
[----:B-1----:R1:W2:Y:S02]  /*1c790*/  SYNCS.PHASECHK.TRANS64.TRYWAIT P0, [R3+URZ+0x22860], R2 ;  /* 0x02286002030075a7 */ /* 0x0022a4000800017f */
[----:B--2---:R-:W-:Y:S05]  /*1c7a0*/  @!P0 NANOSLEEP.SYNCS 0x989680 ;  /* 0x009896800000895d */ /* 0x004fea0003900000 */
[----:B------:R-:W2:Y:S02]  /*1c7b0*/  @!P0 SYNCS.PHASECHK.TRANS64 P0, [R3+URZ+0x22860], R2 ;  /* 0x02286002030085a7 */ /* 0x000ea4000800007f */
[----:B--2---:R-:W-:Y:S05]  /*1c7c0*/  @!P0 BRA `(.L_x_14198) ;  /* 0xfffffffc00f08947 */ /* 0x004fea000383ffff */
[----:B------:R-:W-:Y:S05]  /*1c7d0*/  BRA `(.L_x_14319) ;  /* 0xffffffc400347947 */ /* 0x000fea000383ffff */
.L_x_14210:
        /* <DEDUP_REMOVED lines=8> */
.L_x_14321:
[----:B------:R-:W-:Y:S05]  /*1c860*/  BSYNC B0 ;  /* 0x0000000000007941 */ /* 0x000fea0003800000 */
.L_x_14320:
        /* <DEDUP_REMOVED lines=9> */
.L_x_14322:
        /* <DEDUP_REMOVED lines=18> */
.L_x_14323:
[----:B------:R-:W-:Y:S01]  /*1ca20*/  IMAD.MOV.U32 R12, RZ, RZ, 0x2 ;  /* 0x00000002ff0c7424 */ /* 0x000fe200078e00ff */
[----:B------:R-:W-:-:S05]  /*1ca30*/  SEL R7, R14, RZ, P1 ;  /* 0x000000ff0e077207 */ /* 0x000fca0000800000 */
[----:B------:R-:W-:-:S04]  /*1ca40*/  IMAD.IADD R3, R2, 0x1, R7 ;  /* 0x0000000102037824 */ /* 0x000fc800078e0207 */
[----:B------:R-:W-:-:S07]  /*1ca50*/  IMAD.MOV.U32 R13, RZ, RZ, R3 ;  /* 0x000000ffff0d7224 */ /* 0x000fce00078e0003 */
[----:B------:R-:W-:Y:S05]  /*1ca60*/  WARPSYNC.COLLECTIVE R15, `(.L_x_14324) ;  /* 0x000000000f087348 */ /* 0x000fea0003c00000 */
[----:B------:R0:W1:Y:S02]  /*1ca70*/  SHFL.UP P6, R14, R13, R12, R11 ;  /* 0x0400000c0d0e7389 */ /* 0x00006400000c000b */
[----:B01----:R-:W-:Y:S01]  /*1ca80*/  ENDCOLLECTIVE ;  /* 0x000000000000791b */ /* 0x003fe20003800000 */
.L_x_14324:
        /* <DEDUP_REMOVED lines=8> */
.L_x_14325:
        /* <DEDUP_REMOVED lines=8> */
.L_x_14326:
        /* <DEDUP_REMOVED lines=8> */
.L_x_14327:
[----:B------:R-:W-:Y:S02]  /*1cc10*/  IMAD.MOV.U32 R12, RZ, RZ, 0x1f ;  /* 0x0000001fff0c7424 */ /* 0x000fe400078e00ff */
[----:B------:R-:W-:Y:S01]  /*1cc20*/  IMAD.MOV.U32 R11, RZ, RZ, 0x1f ;  /* 0x0000001fff0b7424 */ /* 0x000fe200078e00ff */
[----:B------:R-:W-:-:S04]  /*1cc30*/  MOV R4, R14 ;  /* 0x0000000e00047202 */ /* 0x000fc80000000f00 */
[----:B------:R-:W-:-:S05]  /*1cc40*/  SEL R4, R4, RZ, P5 ;  /* 0x000000ff04047207 */ /* 0x000fca0002800000 */
[----:B------:R-:W-:-:S04]  /*1cc50*/  IMAD.IADD R3, R3, 0x1, R4 ;  /* 0x0000000103037824 */ /* 0x000fc800078e0204 */
[----:B------:R-:W-:-:S07]  /*1cc60*/  IMAD.MOV.U32 R13, RZ, RZ, R3 ;  /* 0x000000ffff0d7224 */ /* 0x000fce00078e0003 */
[----:B------:R-:W-:Y:S05]  /*1cc70*/  WARPSYNC.COLLECTIVE R15, `(.L_x_14328) ;  /* 0x000000000f087348 */ /* 0x000fea0003c00000 */
[----:B------:R0:W1:Y:S02]  /*1cc80*/  SHFL.IDX P6, R14, R13, R12, R11 ;  /* 0x0000000c0d0e7389 */ /* 0x00006400000c000b */
[----:B01----:R-:W-:Y:S01]  /*1cc90*/  ENDCOLLECTIVE ;  /* 0x000000000000791b */ /* 0x003fe20003800000 */
.L_x_14328:
[----:B------:R-:W-:Y:S01]  /*1cca0*/  IMAD.MOV.U32 R16, RZ, RZ, R14 ;  /* 0x000000ffff107224 */ /* 0x000fe200078e000e */
[----:B------:R-:W-:Y:S06]  /*1ccb0*/  BRA `(.L_x_14329) ;  /* 0xffffffc800907947 */ /* 0x000fec000383ffff */
.L_x_14215:
        /* <DEDUP_REMOVED lines=8> */
.L_x_14331:
[----:B------:R-:W-:Y:S05]  /*1cd40*/  BSYNC B0 ;  /* 0x0000000000007941 */ /* 0x000fea0003800000 */
.L_x_14330:
        /* <DEDUP_REMOVED lines=9> */
.L_x_14332:
[----:B------:R-:W-:Y:S01]  /*1cde0*/  IMAD.MOV.U32 R12, RZ, RZ, 0x4 ;  /* 0x00000004ff0c7424 */ /* 0x000fe200078e00ff */
[----:B------:R-:W-:-:S05]  /*1cdf0*/  SEL R14, R14, RZ, P2 ;  /* 0x000000ff0e0e7207 */ /* 0x000fca0001000000 */
[----:B------:R-:W-:-:S04]  /*1ce00*/  IMAD.IADD R3, R3, 0x1, R14 ;  /* 0x0000000103037824 */ /* 0x000fc800078e020e */
[----:B------:R-:W-:-:S07]  /*1ce10*/  IMAD.MOV.U32 R13, RZ, RZ, R3 ;  /* 0x000000ffff0d7224 */ /* 0x000fce00078e0003 */
[----:B------:R-:W-:Y:S05]  /*1ce20*/  WARPSYNC.COLLECTIVE R15, `(.L_x_14333) ;  /* 0x000000000f087348 */ /* 0x000fea0003c00000 */
[----:B------:R0:W1:Y:S02]  /*1ce30*/  SHFL.UP P6, R14, R13, R12, R11 ;  /* 0x0400000c0d0e7389 */ /* 0x00006400000c000b */
[----:B01----:R-:W-:Y:S01]  /*1ce40*/  ENDCOLLECTIVE ;  /* 0x000000000000791b */ /* 0x003fe20003800000 */
.L_x_14333:
[----:B------:R-:W-:Y:S01]  /*1ce50*/  IMAD.MOV.U32 R12, RZ, RZ, 0x8 ;  /* 0x00000008ff0c7424 */ /* 0x000fe200078e00ff */
[----:B------:R-:W-:-:S05]  /*1ce60*/  SEL R14, R14, RZ, P3 ;  /* 0x000000ff0e0e7207 */ /* 0x000fca0001800000 */
[----:B------:R-:W-:-:S04]  /*1ce70*/  IMAD.IADD R3, R3, 0x1, R14 ;  /* 0x0000000103037824 */ /* 0x000fc800078e020e */
[----:B------:R-:W-:-:S07]  /*1ce80*/  IMAD.MOV.U32 R13, RZ, RZ, R3 ;  /* 0x000000ffff0d7224 */ /* 0x000fce00078e0003 */
[----:B------:R-:W-:Y:S05]  /*1ce90*/  WARPSYNC.COLLECTIVE R15, `(.L_x_14334) ;  /* 0x000000000f087348 */ /* 0x000fea0003c00000 */
[----:B------:R0:W1:Y:S02]  /*1cea0*/  SHFL.UP P6, R14, R13, R12, R11 ;  /* 0x0400000c0d0e7389 */ /* 0x00006400000c000b */
[----:B01----:R-:W-:Y:S01]  /*1ceb0*/  ENDCOLLECTIVE ;  /* 0x000000000000791b */ /* 0x003fe20003800000 */
.L_x_14334:
[----:B------:R-:W-:Y:S02]  /*1cec0*/  MOV R12, 0x10 ;  /* 0x00000010000c7802 */ /* 0x000fe40000000f00 */
[----:B------:R-:W-:-:S05]  /*1ced0*/  SEL R14, R14, RZ, P4 ;  /* 0x000000ff0e0e7207 */ /* 0x000fca0002000000 */
[----:B------:R-:W-:-:S04]  /*1cee0*/  IMAD.IADD R3, R3, 0x1, R14 ;  /* 0x0000000103037824 */ /* 0x000fc800078e020e */
[----:B------:R-:W-:-:S07]  /*1cef0*/  IMAD.MOV.U32 R13, RZ, RZ, R3 ;  /* 0x000000ffff0d7224 */ /* 0x000fce00078e0003 */
[----:B------:R-:W-:Y:S05]  /*1cf00*/  WARPSYNC.COLLECTIVE R15, `(.L_x_14335) ;  /* 0x000000000f087348 */ /* 0x000fea0003c00000 */
[----:B------:R0:W1:Y:S02]  /*1cf10*/  SHFL.UP P6, R14, R13, R12, R11 ;  /* 0x0400000c0d0e7389 */ /* 0x00006400000c000b */
[----:B01----:R-:W-:Y:S01]  /*1cf20*/  ENDCOLLECTIVE ;  /* 0x000000000000791b */ /* 0x003fe20003800000 */
.L_x_14335:
        /* <DEDUP_REMOVED lines=8> */
.L_x_14336:
[----:B------:R-:W-:Y:S01]  /*1cfb0*/  IMAD.MOV.U32 R16, RZ, RZ, R14 ;  /* 0x000000ffff107224 */ /* 0x000fe200078e000e */
[----:B------:R-:W-:Y:S06]  /*1cfc0*/  BRA `(.L_x_14337) ;  /* 0xffffffc800687947 */ /* 0x000fec000383ffff */
.L_x_14217:
[----:B------:R-:W-:Y:S01]  /*1cfd0*/  BSSY B0, `(.L_x_14338) ;  /* 0x0000006000007945 */ /* 0x000fe20003800000 */
[----:B------:R-:W-:Y:S01]  /*1cfe0*/  PLOP3.LUT P6, PT, P6, PT, PT, 0x8, 0x0 ;  /* 0x000000000000781c */ /* 0x000fe200037ce170 */
[----:B------:R-:W-:-:S12]  /*1cff0*/  IMAD.MOV.U32 R15, RZ, RZ, -0x1 ;  /* 0xffffffffff0f7424 */ /* 0x000fd800078e00ff */
[----:B0----5:R-:W-:Y:S05]  /*1d000*/  WARPSYNC.COLLECTIVE R15, `(.L_x_14339) ;  /* 0x000000000f087348 */ /* 0x021fea0003c00000 */
[----:B------:R-:W-:Y:S01]  /*1d010*/  VOTE.ANY R14, PT, P6 ;  /* 0x00000000000e7806 */ /* 0x000fe200030e0100 */
[----:B0----5:R-:W-:Y:S06]  /*1d020*/  ENDCOLLECTIVE ;  /* 0x000000000000791b */ /* 0x021fec0003800000 */
.L_x_14339:
[----:B------:R-:W-:Y:S05]  /*1d030*/  BSYNC B0 ;  /* 0x0000000000007941 */ /* 0x000fea0003800000 */
.L_x_14338:
        /* <DEDUP_REMOVED lines=9> */
.L_x_14340:
[----:B------:R-:W-:Y:S01]  /*1d0d0*/  IMAD.MOV.U32 R17, RZ, RZ, R14 ;  /* 0x000000ffff117224 */ /* 0x000fe200078e000e */
[----:B------:R-:W-:Y:S06]  /*1d0e0*/  BRA `(.L_x_14341) ;  /* 0xffffffc800587947 */ /* 0x000fec000383ffff */
.L_x_14219:
[----:B------:R-:W-:Y:S01]  /*1d0f0*/  BSSY B0, `(.L_x_14342) ;  /* 0x0000007000007945 */ /* 0x000fe20003800000 */
[----:B------:R-:W-:Y:S02]  /*1d100*/  IMAD.MOV.U32 R13, RZ, RZ, R3 ;  /* 0x000000ffff0d7224 */ /* 0x000fe400078e0003 */
[----:B------:R-:W-:Y:S02]  /*1d110*/  IMAD.MOV.U32 R11, RZ, RZ, 0x1f ;  /* 0x0000001fff0b7424 */ /* 0x000fe400078e00ff */
[----:B------:R-:W-:-:S07]  /*1d120*/  IMAD.MOV.U32 R15, RZ, RZ, -0x1 ;  /* 0xffffffffff0f7424 */ /* 0x000fce00078e00ff */
[----:B012--5:R-:W-:Y:S05]  /*1d130*/  WARPSYNC.COLLECTIVE R15, `(.L_x_14343) ;  /* 0x000000000f087348 */ /* 0x027fea0003c00000 */
[----:B------:R3:W4:Y:S02]  /*1d140*/  SHFL.IDX P6, R14, R13, R12, R11 ;  /* 0x0000000c0d0e7389 */ /* 0x00072400000c000b */
[----:B012345:R-:W-:Y:S01]  /*1d150*/  ENDCOLLECTIVE ;  /* 0x000000000000791b */ /* 0x03ffe20003800000 */
.L_x_14343:
[----:B------:R-:W-:Y:S05]  /*1d160*/  BSYNC B0 ;  /* 0x0000000000007941 */ /* 0x000fea0003800000 */
.L_x_14342:
[----:B------:R-:W-:Y:S01]  /*1d170*/  IMAD.MOV.U32 R3, RZ, RZ, R14 ;  /* 0x000000ffff037224 */ /* 0x000fe200078e000e */
[----:B------:R-:W-:Y:S06]  /*1d180*/  BRA `(.L_x_14344) ;  /* 0xffffffc8004c7947 */ /* 0x000fec000383ffff */
.L_x_14223:
[----:B0-----:R0:W1:Y:S02]  /*1d190*/  SYNCS.PHASECHK.TRANS64.TRYWAIT P0, [R0+URZ+0x22820], R3 ;  /* 0x02282003000075a7 */ /* 0x001064000800017f */
[----:B-1----:R-:W-:Y:S05]  /*1d1a0*/  @!P0 NANOSLEEP.SYNCS 0x989680 ;  /* 0x009896800000895d */ /* 0x002fea0003900000 */
[----:B------:R-:W1:Y:S02]  /*1d1b0*/  @!P0 SYNCS.PHASECHK.TRANS64 P0, [R0+URZ+0x22820], R3 ;  /* 0x02282003000085a7 */ /* 0x000e64000800007f */
[----:B-1----:R-:W-:Y:S05]  /*1d1c0*/  @!P0 BRA `(.L_x_14223) ;  /* 0xfffffffc00f08947 */ /* 0x002fea000383ffff */
[----:B------:R-:W-:Y:S05]  /*1d1d0*/  BRA `(.L_x_14345) ;  /* 0xffffffcc00d07947 */ /* 0x000fea000383ffff */
.L_x_14224:
        /* <DEDUP_REMOVED lines=11> */
.L_x_14347:
[----:B------:R-:W-:Y:S05]  /*1d290*/  BSYNC B0 ;  /* 0x0000000000007941 */ /* 0x000fea0003800000 */
.L_x_14346:
[----:B------:R-:W-:Y:S05]  /*1d2a0*/  BRA `(.L_x_14348) ;  /* 0xffffffcc00b87947 */ /* 0x000fea000383ffff */
.L_x_14225:
[----:B------:R-:W-:Y:S01]  /*1d2b0*/  BSSY B0, `(.L_x_14349) ;  /* 0x0000006000007945 */ /* 0x000fe20003800000 */
[----:B------:R-:W-:-:S07]  /*1d2c0*/  IMAD.MOV.U32 R15, RZ, RZ, -0x1 ;  /* 0xffffffffff0f7424 */ /* 0x000fce00078e00ff */
[----:B01---5:R-:W-:Y:S05]  /*1d2d0*/  WARPSYNC.COLLECTIVE R15, `(.L_x_14350) ;  /* 0x000000000f0c7348 */ /* 0x023fea0003c00000 */
[----:B------:R-:W-:Y:S02]  /*1d2e0*/  ELECT P6, UR62, PT ;  /* 0x00000000003e782f */ /* 0x000fe400038c0000 */
[----:B------:R-:W-:Y:S01]  /*1d2f0*/  MOV R14, UR62 ;  /* 0x0000003e000e7c02 */ /* 0x000fe20008000f00 */
[----:B01---5:R-:W-:Y:S10]  /*1d300*/  ENDCOLLECTIVE ;  /* 0x000000000000791b */ /* 0x023ff40003800000 */
.L_x_14350:
[----:B------:R-:W-:Y:S05]  /*1d310*/  BSYNC B0 ;  /* 0x0000000000007941 */ /* 0x000fea0003800000 */
.L_x_14349:
[----:B------:R-:W-:Y:S05]  /*1d320*/  BRA `(.L_x_14351) ;  /* 0xffffffcc00ac7947 */ /* 0x000fea000383ffff */
.L_x_14227:
[----:B0-----:R0:W1:Y:S02]  /*1d330*/  SYNCS.PHASECHK.TRANS64.TRYWAIT P0, [R6+URZ], R5 ;  /* 0x00000005060075a7 */ /* 0x001064000800017f */
[----:B-1----:R-:W-:Y:S05]  /*1d340*/  @!P0 NANOSLEEP.SYNCS 0x989680 ;  /* 0x009896800000895d */ /* 0x002fea0003900000 */
[----:B------:R-:W1:Y:S02]  /*1d350*/  @!P0 SYNCS.PHASECHK.TRANS64 P0, [R6+URZ], R5 ;  /* 0x00000005060085a7 */ /* 0x000e64000800007f */
[----:B-1----:R-:W-:Y:S05]  /*1d360*/  @!P0 BRA `(.L_x_14227) ;  /* 0xfffffffc00f08947 */ /* 0x002fea000383ffff */
[----:B------:R-:W-:Y:S05]  /*1d370*/  BRA `(.L_x_14352) ;  /* 0xffffffcc00e87947 */ /* 0x000fea000383ffff */
.L_x_14228:
[----:B-1----:R1:W2:Y:S02]  /*1d380*/  SYNCS.PHASECHK.TRANS64.TRYWAIT P0, [R7+URZ], R2 ;  /* 0x00000002070075a7 */ /* 0x0022a4000800017f */
[----:B--2---:R-:W-:Y:S05]  /*1d390*/  @!P0 NANOSLEEP.SYNCS 0x989680 ;  /* 0x009896800000895d */ /* 0x004fea0003900000 */
[----:B------:R-:W2:Y:S02]  /*1d3a0*/  @!P0 SYNCS.PHASECHK.TRANS64 P0, [R7+URZ], R2 ;  /* 0x00000002070085a7 */ /* 0x000ea4000800007f */
[----:B--2---:R-:W-:Y:S05]  /*1d3b0*/  @!P0 BRA `(.L_x_14228) ;  /* 0xfffffffc00f08947 */ /* 0x004fea000383ffff */
[----:B------:R-:W-:Y:S05]  /*1d3c0*/  BRA `(.L_x_14353) ;  /* 0xffffffcc00dc7947 */ /* 0x000fea000383ffff */
.L_x_14230:
[----:B--2---:R2:W3:Y:S02]  /*1d3d0*/  SYNCS.PHASECHK.TRANS64.TRYWAIT P0, [R4+URZ], R5 ;  /* 0x00000005040075a7 */ /* 0x0044e4000800017f */
[----:B---3--:R-:W-:Y:S05]  /*1d3e0*/  @!P0 NANOSLEEP.SYNCS 0x989680 ;  /* 0x009896800000895d */ /* 0x008fea0003900000 */
[----:B------:R-:W3:Y:S02]  /*1d3f0*/  @!P0 SYNCS.PHASECHK.TRANS64 P0, [R4+URZ], R5 ;  /* 0x00000005040085a7 */ /* 0x000ee4000800007f */
[----:B---3--:R-:W-:Y:S05]  /*1d400*/  @!P0 BRA `(.L_x_14230) ;  /* 0xfffffffc00f08947 */ /* 0x008fea000383ffff */
[----:B------:R-:W-:Y:S05]  /*1d410*/  BRA `(.L_x_14354) ;  /* 0xffffffcc00e47947 */ /* 0x000fea000383ffff */
.L_x_14355:
        /* <DEDUP_REMOVED lines=14> */
.L_x_15152:


//--------------------- .text._ZN7cutlass13device_kernelIN5flash11enable_sm90INS1_16FlashAttnFwdSm90INS1_25CollectiveMainloopFwdSm90ILi2EN4cute5tupleIJNS5_1CILi1EEES8_S8_EEENS6_IJNS7_ILi128EEENS7_ILi96EEENS7_ILi64EEEEEELi256ENS_6half_tEfNS_4arch4Sm90ELb1ELb0ELb0ELb1ELb0ELb0ELb1ELb1ELb0ELb1ELb0ELb0EEENS1_21CollectiveEpilogueFwdINS6_IJSA_NS7_ILi256EEESB_EEES9_SE_SG_Li256ELb1ELb1ELb0ELb0EEENS1_36VarlenDynamicPersistentTileSchedulerILi128ELi96ELi256ELi128ELb0ELb1ELb1ELb1ELb1ELb1EEEEEEEEEvNT_6ParamsE --------------------------
	.section	.text._ZN7cutlass13device_kernelIN5flash11enable_sm90INS1_16FlashAttnFwdSm90INS1_25CollectiveMainloopFwdSm90ILi2EN4cute5tupleIJNS5_1CILi1EEES8_S8_EEENS6_IJNS7_ILi128EEENS7_ILi96EEENS7_ILi64EEEEEELi256ENS_6half_tEfNS_4arch4Sm90ELb1ELb0ELb0ELb1ELb0ELb0ELb1ELb1ELb0ELb1ELb0ELb0EEENS1_21CollectiveEpilogueFwdINS6_IJSA_NS7_ILi256EEESB_EEES9_SE_SG_Li256ELb1ELb1ELb0ELb0EEENS1_36VarlenDynamicPersistentTileSchedulerILi128ELi96ELi256ELi128ELb0ELb1ELb1ELb1ELb1ELb1EEEEEEEEEvNT_6ParamsE,"ax",@progbits
	.align	128
.text._ZN7cutlass13device_kernelIN5flash11enable_sm90INS1_16FlashAttnFwdSm90INS1_25CollectiveMainloopFwdSm90ILi2EN4cute5tupleIJNS5_1CILi1EEES8_S8_EEENS6_IJNS7_ILi128EEENS7_ILi96EEENS7_ILi64EEEEEELi256ENS_6half_tEfNS_4arch4Sm90ELb1ELb0ELb0ELb1ELb0ELb0ELb1ELb1ELb0ELb1ELb0ELb0EEENS1_21CollectiveEpilogueFwdINS6_IJSA_NS7_ILi256EEESB_EEES9_SE_SG_Li256ELb1ELb1ELb0ELb0EEENS1_36VarlenDynamicPersistentTileSchedulerILi128ELi96ELi256ELi128ELb0ELb1ELb1ELb1ELb1ELb1EEEEEEEEEvNT_6ParamsE:
        .type           _ZN7cutlass13device_kernelIN5flash11enable_sm90INS1_16FlashAttnFwdSm90INS1_25CollectiveMainloopFwdSm90ILi2EN4cute5tupleIJNS5_1CILi1EEES8_S8_EEENS6_IJNS7_ILi128EEENS7_ILi96EEENS7_ILi64EEEEEELi256ENS_6half_tEfNS_4arch4Sm90ELb1ELb0ELb0ELb1ELb0ELb0ELb1ELb1ELb0ELb1ELb0ELb0EEENS1_21CollectiveEpilogueFwdINS6_IJSA_NS7_ILi256EEESB_EEES9_SE_SG_Li256ELb1ELb1ELb0ELb0EEENS1_36VarlenDynamicPersistentTileSchedulerILi128ELi96ELi256ELi128ELb0ELb1ELb1ELb1ELb1ELb1EEEEEEEEEvNT_6ParamsE,@function
        .size           _ZN7cutlass13device_kernelIN5flash11enable_sm90INS1_16FlashAttnFwdSm90INS1_25CollectiveMainloopFwdSm90ILi2EN4cute5tupleIJNS5_1CILi1EEES8_S8_EEENS6_IJNS7_ILi128EEENS7_ILi96EEENS7_ILi64EEEEEELi256ENS_6half_tEfNS_4arch4Sm90ELb1ELb0ELb0ELb1ELb0ELb0ELb1ELb1ELb0ELb1ELb0ELb0EEENS1_21CollectiveEpilogueFwdINS6_IJSA_NS7_ILi256EEESB_EEES9_SE_SG_Li256ELb1ELb1ELb0ELb0EEENS1_36VarlenDynamicPersistentTileSchedulerILi128ELi96ELi256ELi128ELb0ELb1ELb1ELb1ELb1ELb1EEEEEEEEEvNT_6ParamsE,(.L_x_15153 - _ZN7cutlass13device_kernelIN5flash11enable_sm90INS1_16FlashAttnFwdSm90INS1_25CollectiveMainloopFwdSm90ILi2EN4cute5tupleIJNS5_1CILi1EEES8_S8_EEENS6_IJNS7_ILi128EEENS7_ILi96EEENS7_ILi64EEEEEELi256ENS_6half_tEfNS_4arch4Sm90ELb1ELb0ELb0ELb1ELb0ELb0ELb1ELb1ELb0ELb1ELb0ELb0EEENS1_21CollectiveEpilogueFwdINS6_IJSA_NS7_ILi256EEESB_EEES9_SE_SG_Li256ELb1ELb1ELb0ELb0EEENS1_36VarlenDynamicPersistentTileSchedulerILi128ELi96ELi256ELi128ELb0ELb1ELb1ELb1ELb1ELb1EEEEEEEEEvNT_6ParamsE)
        .other          _ZN7cutlass13device_kernelIN5flash11enable_sm90INS1_16FlashAttnFwdSm90INS1_25CollectiveMainloopFwdSm90ILi2EN4cute5tupleIJNS5_1CILi1EEES8_S8_EEENS6_IJNS7_ILi128EEENS7_ILi96EEENS7_ILi64EEEEEELi256ENS_6half_tEfNS_4arch4Sm90ELb1ELb0ELb0ELb1ELb0ELb0ELb1ELb1ELb0ELb1ELb0ELb0EEENS1_21CollectiveEpilogueFwdINS6_IJSA_NS7_ILi256EEESB_EEES9_SE_SG_Li256ELb1ELb1ELb0ELb0EEENS1_36VarlenDynamicPersistentTileSchedulerILi128ELi96ELi256ELi128ELb0ELb1ELb1ELb1ELb1ELb1EEEEEEEEEvNT_6ParamsE,@"STO_CUDA_ENTRY STV_DEFAULT"
_ZN7cutlass13device_kernelIN5flash11enable_sm90INS1_16FlashAttnFwdSm90INS1_25CollectiveMainloopFwdSm90ILi2EN4cute5tupleIJNS5_1CILi1EEES8_S8_EEENS6_IJNS7_ILi128EEENS7_ILi96EEENS7_ILi64EEEEEELi256ENS_6half_tEfNS_4arch4Sm90ELb1ELb0ELb0ELb1ELb0ELb0ELb1ELb1ELb0ELb1ELb0ELb0EEENS1_21CollectiveEpilogueFwdINS6_IJSA_NS7_ILi256EEESB_EEES9_SE_SG_Li256ELb1ELb1ELb0ELb0EEENS1_36VarlenDynamicPersistentTileSchedulerILi128ELi96ELi256ELi128ELb0ELb1ELb1ELb1ELb1ELb1EEEEEEEEEvNT_6ParamsE:
        /* <DEDUP_REMOVED lines=18> */
.L_x_14357:
[----:B------:R-:W-:Y:S05]  /*0120*/  BSYNC B0 ;  /* 0x0000000000007941 */ /* 0x000fea0003800000 */
.L_x_14356:
        /* <DEDUP_REMOVED lines=43> */
.L_x_14358:
        /* <DEDUP_REMOVED lines=22> */
.L_x_14359:
        /* <DEDUP_REMOVED lines=18> */
.L_x_14360:
        /* <DEDUP_REMOVED lines=22> */
.L_x_14361:
        /* <DEDUP_REMOVED lines=22> */
.L_x_14362:
        /* <DEDUP_REMOVED lines=9> */
.L_x_14364:
        /* <DEDUP_REMOVED lines=44> */
[----:B------:R-:W-:Y:S01]  /*0c70*/  LEA.HI R4, R4, R225, RZ, 0x5 ;  /* 0x000000e104047211 */ /* 0x000fe200078f28ff */
[----:B------:R-:W-:Y:S01]  /*0c80*/  IMAD.IADD R9, R234, 0x1, -R9 ;  /* 0x00000001ea097824 */ /* 0x000fe200078e0a09 */
[----:B------:R-:W-:Y:S02]  /*0c90*/  LOP3.LUT R11, R11, 0xfffffff8, RZ, 0xc0, !PT ;  /* 0xfffffff80b0b7812 */ /* 0x000fe400078ec0ff */
[----:B------:R-:W-:-:S02]  /*0ca0*/  LEA.HI R5, R5, R226, RZ, 0x1 ;  /* 0x000000e205057211 */ /* 0x000fc400078f08ff */
[----:B------:R-:W-:Y:S01]  /*0cb0*/  SHF.R.S32.HI R4, RZ, 0x5, R4 ;  /* 0x00000005ff047819 */ /* 0x000fe20000011404 */
[----:B------:R-:W-:Y:S01]  /*0cc0*/  IMAD.IADD R11, R8, 0x1, -R11 ;  /* 0x00000001080b7824 */ /* 0x000fe200078e0a0b */
[----:B------:R-:W-:Y:S02]  /*0cd0*/  LOP3.LUT R5, R5, 0x3fffffe, RZ, 0xc0, !PT ;  /* 0x03fffffe05057812 */ /* 0x000fe400078ec0ff */
[----:B------:R-:W-:Y:S01]  /*0ce0*/  LOP3.LUT R204, R6, 0x7ffffffc, RZ, 0xc0, !PT ;  /* 0x7ffffffc06cc7812 */ /* 0x000fe200078ec0ff */
[----:B------:R-:W-:Y:S02]  /*0cf0*/  IMAD R4, R4, 0x10, R11 ;  /* 0x0000001004047824 */ /* 0x000fe400078e020b */
[----:B------:R-:W-:Y:S02]  /*0d00*/  IMAD.IADD R5, R226, 0x1, -R5 ;  /* 0x00000001e2057824 */ /* 0x000fe400078e0a05 */
[----:B------:R-:W-:Y:S02]  /*0d10*/  IMAD.IADD R204, R225, 0x1, -R204 ;  /* 0x00000001e1cc7824 */ /* 0x000fe400078e0acc */
[----:B------:R-:W-:Y:S01]  /*0d20*/  IMAD R227, R5, 0x40, R4 ;  /* 0x0000004005e37824 */ /* 0x000fe200078e0204 */
[----:B--2---:R-:W-:-:S02]  /*0d30*/  R2UR UR4, R2 ;  /* 0x00000000020472ca */ /* 0x004fc400000e0000 */
[CC--:B------:R-:W-:Y:S02]  /*0d40*/  LEA.HI R2, R3.reuse, R234.reuse, RZ, 0x5 ;  /* 0x000000ea03027211 */ /* 0x0c0fe400078f28ff */
[----:B------:R-:W-:-:S03]  /*0d50*/  LEA.HI R3, R3, R234, RZ, 0x3 ;  /* 0x000000ea03037211 */ /* 0x000fc600078f18ff */
[----:B------:R-:W-:Y:S01]  /*0d60*/  IMAD.SHL.U32 R2, R2, 0x20, RZ ;  /* 0x0000002002027824 */ /* 0x000fe200078e00ff */
[----:B------:R-:W-:Y:S02]  /*0d70*/  LOP3.LUT R219, R3, 0xfffffff8, RZ, 0xc0, !PT ;  /* 0xfffffff803db7812 */ /* 0x000fe400078ec0ff */
[----:B------:R-:W-:Y:S02]  /*0d80*/  SHF.R.S32.HI R223, RZ, 0x3, R3 ;  /* 0x00000003ffdf7819 */ /* 0x000fe40000011403 */
[----:B------:R-:W-:Y:S01]  /*0d90*/  LOP3.LUT R2, R2, 0xfffffc00, RZ, 0xc0, !PT ;  /* 0xfffffc0002027812 */ /* 0x000fe200078ec0ff */
[----:B------:R-:W-:Y:S01]  /*0da0*/  IMAD.IADD R219, R234, 0x1, -R219 ;  /* 0x00000001eadb7824 */ /* 0x000fe200078e0adb */
[----:B------:R-:W-:-:S03]  /*0db0*/  ULOP3.LUT UR4, UR4, 0x1, URZ, 0xfc, !UPT ;  /* 0x0000000104047892 */ /* 0x000fc6000f8efc3f */
[----:B------:R-:W-:Y:S01]  /*0dc0*/  IMAD R7, R7, 0x40, R2 ;  /* 0x0000004007077824 */ /* 0x000fe200078e0202 */
[----:B------:R-:W-:Y:S01]  /*0dd0*/  LEA.HI R2, R9, R9, RZ, 0x1 ;  /* 0x0000000909027211 */ /* 0x000fe200078f08ff */
[----:B------:R-:W-:Y:S02]  /*0de0*/  IMAD.SHL.U32 R200, R219, 0x8, RZ ;  /* 0x00000008dbc87824 */ /* 0x000fe400078e00ff */
[----:B------:R-:W-:Y:S01]  /*0df0*/  IMAD.U32 R229, RZ, RZ, UR4 ;  /* 0x00000004ffe57e24 */ /* 0x000fe2000f8e00ff */
[----:B------:R-:W-:Y:S01]  /*0e00*/  LOP3.LUT R2, R2, 0x1ffffffe, RZ, 0xc0, !PT ;  /* 0x1ffffffe02027812 */ /* 0x000fe200078ec0ff */
[C---:B------:R-:W-:Y:S01]  /*0e10*/  VIADD R206, R200.reuse, 0x40 ;  /* 0x00000040c8ce7836 */ /* 0x040fe20000000000 */
[----:B------:R-:W-:Y:S01]  /*0e20*/  UMOV UR4, URZ ;  /* 0x0000003f00047c82 */ /* 0x000fe20008000000 */
        /* <DEDUP_REMOVED lines=9> */
[----:B------:R-:W-:Y:S02]  /*0ec0*/  IMAD R203, R2, 0x8, R227 ;  /* 0x0000000802cb7824 */ /* 0x000fe400078e02e3 */
[----:B------:R-:W-:-:S07]  /*0ed0*/  IMAD.U32 R224, RZ, RZ, UR4 ;  /* 0x00000004ffe07e24 */ /* 0x000fce000f8e00ff */
.L_x_14419:
[----:B0-23--:R-:W0:Y:S01]  /*0ee0*/  LDC.64 R2, c[0x0][0xd88] ;  /* 0x00036200ff027b82 */ /* 0x00de220000000a00 */
[----:B------:R-:W-:Y:S01]  /*0ef0*/  ULDC.64 UR8, c[0x0][0xb20] ;  /* 0x0002c80000087ab9 */ /* 0x000fe20000000a00 */
[----:B------:R-:W-:Y:S01]  /*0f00*/  ULDC.64 UR10, c[0x0][0xb10] ;  /* 0x0002c400000a7ab9 */ /* 0x000fe20000000a00 */
[----:B0-----:R-:W-:-:S06]  /*0f10*/  IMAD.WIDE R2, R7, 0x4, R2 ;  /* 0x0000000407027825 */ /* 0x001fcc00078e0202 */
[----:B------:R-:W2:Y:S01]  /*0f20*/  LDG.E R2, desc[UR38][R2.64] ;  /* 0x0000002602027981 */ /* 0x000ea2000c1e1900 */
[----:B------:R-:W-:Y:S01]  /*0f30*/  UISETP.NE.U32.AND UP0, UPT, UR8, URZ, UPT ;  /* 0x0000003f0800728c */ /* 0x000fe2000bf05070 */
[----:B------:R-:W-:Y:S01]  /*0f40*/  IMAD.MOV.U32 R7, RZ, RZ, RZ ;  /* 0x000000ffff077224 */ /* 0x000fe200078e00ff */
[----:B------:R-:W-:Y:S02]  /*0f50*/  UISETP.NE.U32.AND UP1, UPT, UR10, URZ, UPT ;  /* 0x0000003f0a00728c */ /* 0x000fe4000bf25070 */
[----:B------:R-:W-:Y:S02]  /*0f60*/  UISETP.NE.AND.EX UP0, UPT, UR9, URZ, UPT, UP0 ;  /* 0x0000003f0900728c */ /* 0x000fe4000bf05300 */
[----:B------:R-:W-:-:S04]  /*0f70*/  UISETP.NE.AND.EX UP1, UPT, UR11, URZ, UPT, UP1 ;  /* 0x0000003f0b00728c */ /* 0x000fc8000bf25310 */
[----:B------:R-:W-:Y:S02]  /*0f80*/  PLOP3.LUT P0, PT, PT, PT, UP0, 0x80, 0x0 ;  /* 0x000000000000781c */ /* 0x000fe40003f0f008 */
[----:B------:R-:W-:Y:S02]  /*0f90*/  PLOP3.LUT P2, PT, PT, PT, UP1, 0x80, 0x0 ;  /* 0x000000000000781c */ /* 0x000fe40003f4f018 */
[----:B--2---:R-:W-:-:S13]  /*0fa0*/  R2UR UR4, R2 ;  /* 0x00000000020472ca */ /* 0x004fda00000e0000 */
[----:B------:R-:W-:Y:S02]  /*0fb0*/  USHF.R.S32.HI UR7, URZ, 0x1f, UR4 ;  /* 0x0000001f3f077899 */ /* 0x000fe40008011404 */
[----:B------:R-:W-:Y:S01]  /*0fc0*/  IMAD.U32 R220, RZ, RZ, UR4 ;  /* 0x00000004ffdc7e24 */ /* 0x000fe2000f8e00ff */
[----:B------:R-:W-:-:S04]  /*0fd0*/  @UP0 ULEA UR8, UP2, UR4, UR8, 0x2 ;  /* 0x0000000804080291 */ /* 0x000fc8000f84103f */
[----:B------:R-:W-:Y:S02]  /*0fe0*/  @UP0 ULEA.HI.X UR9, UR4, UR9, UR7, 0x2, UP2 ;  /* 0x0000000904090291 */ /* 0x000fe400090f1407 */
[----:B------:R-:W-:Y:S01]  /*0ff0*/  IMAD.U32 R222, RZ, RZ, UR7 ;  /* 0x00000007ffde7e24 */ /* 0x000fe2000f8e00ff */
[----:B------:R-:W-:Y:S01]  /*1000*/  @UP1 ULEA UR10, UP0, UR4, UR10, 0x2 ;  /* 0x0000000a040a1291 */ /* 0x000fe2000f80103f */
[----:B------:R-:W-:-:S03]  /*1010*/  IMAD.U32 R2, RZ, RZ, UR8 ;  /* 0x00000008ff027e24 */ /* 0x000fc6000f8e00ff */
[----:B------:R-:W-:Y:S01]  /*1020*/  @UP1 ULEA.HI.X UR11, UR4, UR11, UR7, 0x2, UP0 ;  /* 0x0000000b040b1291 */ /* 0x000fe200080f1407 */
[----:B------:R-:W-:Y:S01]  /*1030*/  IMAD.U32 R3, RZ, RZ, UR9 ;  /* 0x00000009ff037e24 */ /* 0x000fe2000f8e00ff */
[----:B------:R-:W-:Y:S01]  /*1040*/  ULDC.64 UR8, c[0x0][0x418] ;  /* 0x0001060000087ab9 */ /* 0x000fe20000000a00 */
[----:B------:R-:W-:Y:S01]  /*1050*/  ULDC UR4, c[0x0][0x288] ;  /* 0x0000a20000047ab9 */ /* 0x000fe20000000800 */
[----:B------:R-:W-:Y:S01]  /*1060*/  IMAD.U32 R4, RZ, RZ, UR10 ;  /* 0x0000000aff047e24 */ /* 0x000fe2000f8e00ff */
[----:B------:R-:W-:Y:S01]  /*1070*/  ULDC UR7, c[0x0][0x2f0] ;  /* 0x0000bc0000077ab9 */ /* 0x000fe20000000800 */
[----:B------:R-:W-:Y:S01]  /*1080*/  IMAD.U32 R201, RZ, RZ, UR4 ;  /* 0x00000004ffc97e24 */ /* 0x000fe2000f8e00ff */
[----:B------:R0:W5:Y:S01]  /*1090*/  @P0 LDG.E R7, desc[UR38][R2.64] ;  /* 0x0000002602070981 */ /* 0x000162000c1e1900 */
[----:B------:R-:W-:Y:S01]  /*10a0*/  IMAD.U32 R5, RZ, RZ, UR11 ;  /* 0x0000000bff057e24 */ /* 0x000fe2000f8e00ff */
[----:B------:R-:W-:Y:S01]  /*10b0*/  UISETP.NE.U32.AND UP0, UPT, UR8, URZ, UPT ;  /* 0x0000003f0800728c */ /* 0x000fe2000bf05070 */
[----:B------:R-:W-:-:S03]  /*10c0*/  ULDC UR4, c[0x0][0x424] ;  /* 0x0001090000047ab9 */ /* 0x000fc60000000800 */
[----:B------:R0:W5:Y:S01]  /*10d0*/  @P2 LDG.E R201, desc[UR38][R4.64] ;  /* 0x0000002604c92981 */ /* 0x000162000c1e1900 */
[----:B------:R-:W-:Y:S01]  /*10e0*/  UISETP.NE.AND.EX UP0, UPT, UR9, URZ, UPT, UP0 ;  /* 0x0000003f0900728c */ /* 0x000fe2000bf05300 */
[----:B------:R-:W-:Y:S02]  /*10f0*/  IMAD.U32 R221, RZ, RZ, UR6 ;  /* 0x00000006ffdd7e24 */ /* 0x000fe4000f8e00ff */
[----:B------:R-:W-:Y:S01]  /*1100*/  ULDC.64 UR8, c[0x0][0xb18] ;  /* 0x0002c60000087ab9 */ /* 0x000fe20000000a00 */
[----:B------:R-:W-:Y:S01]  /*1110*/  USEL UR4, UR4, 0x1, UP0 ;  /* 0x0000000104047887 */ /* 0x000fe20008000000 */
[----:B------:R-:W-:-:S03]  /*1120*/  ISETP.NE.U32.AND P1, PT, RZ, UR8, PT ;  /* 0x00000008ff007c0c */ /* 0x000fc6000bf25070 */
[----:B------:R-:W-:Y:S01]  /*1130*/  UIMAD UR4, UR4, UR7, URZ ;  /* 0x00000007040472a4 */ /* 0x000fe2000f8e023f */
[----:B------:R-:W-:Y:S01]  /*1140*/  ISETP.NE.AND.EX P1, PT, RZ, UR9, PT, P1 ;  /* 0x00000009ff007c0c */ /* 0x000fe2000bf25310 */
[----:B01--4-:R-:W-:-:S12]  /*1150*/  @P2 BRA `(.L_x_14365) ;  /* 0x0000000000302947 */ /* 0x013fd80003800000 */
[----:B------:R-:W-:Y:S02]  /*1160*/  ULDC.64 UR6, c[0x0][0xaf8] ;  /* 0x0002be0000067ab9 */ /* 0x000fe40000000a00 */
[----:B------:R-:W-:-:S04]  /*1170*/  ISETP.NE.U32.AND P0, PT, RZ, UR6, PT ;  /* 0x00000006ff007c0c */ /* 0x000fc8000bf05070 */
[----:B------:R-:W-:-:S13]  /*1180*/  ISETP.NE.AND.EX P0, PT, RZ, UR7, PT, P0 ;  /* 0x00000007ff007c0c */ /* 0x000fda000bf05300 */
[----:B------:R-:W-:Y:S05]  /*1190*/  @!P0 BRA `(.L_x_14365) ;  /* 0x0000000000208947 */ /* 0x000fea0003800000 */
[----:B------:R-:W-:Y:S01]  /*11a0*/  R2UR UR10, R220 ;  /* 0x00000000dc0a72ca */ /* 0x000fe200000e0000 */
[----:B------:R-:W-:-:S12]  /*11b0*/  ULDC.64 UR6, c[0x0][0xaf8] ;  /* 0x0002be0000067ab9 */ /* 0x000fd80000000a00 */
[----:B------:R-:W-:-:S06]  /*11c0*/  UIMAD.WIDE UR6, UR10, 0x4, UR6 ;  /* 0x000000040a0678a5 */ /* 0x000fcc000f8e0206 */
[----:B------:R-:W-:Y:S02]  /*11d0*/  IMAD.U32 R2, RZ, RZ, UR6 ;  /* 0x00000006ff027e24 */ /* 0x000fe4000f8e00ff */
[----:B------:R-:W-:-:S05]  /*11e0*/  IMAD.U32 R3, RZ, RZ, UR7 ;  /* 0x00000007ff037e24 */ /* 0x000fca000f8e00ff */
[----:B-----5:R-:W2:Y:S04]  /*11f0*/  LDG.E R201, desc[UR38][R2.64] ;  /* 0x0000002602c97981 */ /* 0x020ea8000c1e1900 */
[----:B------:R-:W2:Y:S02]  /*1200*/  LDG.E R0, desc[UR38][R2.64+0x4] ;  /* 0x0000042602007981 */ /* 0x000ea4000c1e1900 */
[----:B--2---:R-:W-:-:S07]  /*1210*/  IMAD.IADD R201, R0, 0x1, -R201 ;  /* 0x0000000100c97824 */ /* 0x004fce00078e0ac9 */
.L_x_14365:
[----:B------:R-:W-:Y:S01]  /*1220*/  IMAD.U32 R202, RZ, RZ, UR4 ;  /* 0x00000004ffca7e24 */ /* 0x000fe2000f8e00ff */
[----:B------:R-:W-:Y:S06]  /*1230*/  @!P1 BRA `(.L_x_14366) ;  /* 0x0000000000209947 */ /* 0x000fec0003800000 */
[----:B------:R-:W-:Y:S02]  /*1240*/  R2UR UR6, R220 ;  /* 0x00000000dc0672ca */ /* 0x000fe400000e0000 */
[----:B------:R-:W-:-:S11]  /*1250*/  R2UR UR7, R222 ;  /* 0x00000000de0772ca */ /* 0x000fd600000e0000 */
[----:B------:R-:W-:-:S04]  /*1260*/  ULEA UR4, UP0, UR6, UR8, 0x2 ;  /* 0x0000000806047291 */ /* 0x000fc8000f80103f */
[----:B------:R-:W-:Y:S02]  /*1270*/  ULEA.HI.X UR6, UR6, UR9, UR7, 0x2, UP0 ;  /* 0x0000000906067291 */ /* 0x000fe400080f1407 */
[----:B------:R-:W-:-:S04]  /*1280*/  IMAD.U32 R2, RZ, RZ, UR4 ;  /* 0x00000004ff027e24 */ /* 0x000fc8000f8e00ff */
[----:B------:R-:W-:-:S05]  /*1290*/  IMAD.U32 R3, RZ, RZ, UR6 ;  /* 0x00000006ff037e24 */ /* 0x000fca000f8e00ff */
[----:B------:R0:W5:Y:S01]  /*12a0*/  LDG.E R202, desc[UR38][R2.64] ;  /* 0x0000002602ca7981 */ /* 0x000162000c1e1900 */
[----:B------:R-:W-:Y:S05]  /*12b0*/  BRA `(.L_x_14367) ;  /* 0x0000000000307947 */ /* 0x000fea0003800000 */
.L_x_14366:
        /* <DEDUP_REMOVED lines=9> */
[----:B------:R-:W2:Y:S04]  /*1350*/  LDG.E R202, desc[UR38][R2.64] ;  /* 0x0000002602ca7981 */ /* 0x000ea8000c1e1900 */
[----:B------:R-:W2:Y:S02]  /*1360*/  LDG.E R5, desc[UR38][R2.64+0x4] ;  /* 0x0000042602057981 */ /* 0x000ea4000c1e1900 */
[----:B--2---:R-:W-:-:S07]  /*1370*/  IMAD.IADD R202, R5, 0x1, -R202 ;  /* 0x0000000105ca7824 */ /* 0x004fce00078e0aca */
.L_x_14367:
[----:B------:R-:W1:Y:S01]  /*1380*/  LDC R0, c[0x0][0x448] ;  /* 0x00011200ff007b82 */ /* 0x000e620000000800 */
[----:B------:R-:W-:Y:S01]  /*1390*/  USHF.L.U32 UR60, UR5, 0x7, URZ ;  /* 0x00000007053c7899 */ /* 0x000fe2000800063f */
[----:B-----5:R-:W-:Y:S01]  /*13a0*/  IMAD.IADD R202, R202, 0x1, -R7 ;  /* 0x00000001caca7824 */ /* 0x020fe200078e0a07 */
[----:B------:R-:W-:Y:S01]  /*13b0*/  CS2R R148, SRZ ;  /* 0x0000000000947805 */ /* 0x000fe2000001ff00 */
[----:B------:R-:W-:Y:S01]  /*13c0*/  IMAD.MOV.U32 R150, RZ, RZ, RZ ;  /* 0x000000ffff967224 */ /* 0x000fe200078e00ff */
[----:B------:R-:W-:Y:S01]  /*13d0*/  UIADD3 UR4, UR60, 0x7f, URZ ;  /* 0x0000007f3c047890 */ /* 0x000fe2000fffe03f */
[----:B------:R-:W-:Y:S02]  /*13e0*/  CS2R R146, SRZ ;  /* 0x0000000000927805 */ /* 0x000fe4000001ff00 */
[----:B0-----:R-:W-:Y:S02]  /*13f0*/  IADD3 R3, R202, 0x60, -R201 ;  /* 0x00000060ca037810 */ /* 0x001fe40007ffe8c9 */
        /* <DEDUP_REMOVED lines=16> */
[----:B-1----:R-:W-:Y:S01]  /*1500*/  ISETP.NE.AND P0, PT, R0, 0x1, PT ;  /* 0x000000010000780c */ /* 0x002fe20003f05270 */
[----:B------:R-:W-:Y:S01]  /*1510*/  IMAD.U32 R0, RZ, RZ, UR4 ;  /* 0x00000004ff007e24 */ /* 0x000fe2000f8e00ff */
        /* <DEDUP_REMOVED lines=10> */
[----:B------:R-:W-:Y:S01]  /*15c0*/  CS2R R86, SRZ ;  /* 0x0000000000567805 */ /* 0x000fe2000001ff00 */
[----:B------:R-:W0:Y:S01]  /*15d0*/  @P0 LDC R2, c[0x0][0x44c] ;  /* 0x00011300ff020b82 */ /* 0x000e220000000800 */
[----:B------:R-:W-:Y:S02]  /*15e0*/  CS2R R78, SRZ ;  /* 0x00000000004e7805 */ /* 0x000fe4000001ff00 */
[----:B------:R-:W-:Y:S02]  /*15f0*/  CS2R R92, SRZ ;  /* 0x00000000005c7805 */ /* 0x000fe4000001ff00 */
[----:B------:R-:W-:Y:S02]  /*1600*/  CS2R R90, SRZ ;  /* 0x00000000005a7805 */ /* 0x000fe4000001ff00 */
        /* <DEDUP_REMOVED lines=29> */
[----:B------:R-:W-:Y:S01]  /*17e0*/  VIADD R2, R202, 0x5f ;  /* 0x0000005fca027836 */ /* 0x000fe20000000000 */
[----:B------:R-:W-:Y:S02]  /*17f0*/  PLOP3.LUT P0, PT, PT, PT, PT, 0x80, 0x0 ;  /* 0x000000000000781c */ /* 0x000fe40003f0f070 */
[----:B------:R-:W-:Y:S02]  /*1800*/  CS2R R36, SRZ ;  /* 0x0000000000247805 */ /* 0x000fe4000001ff00 */
[----:B------:R-:W-:Y:S01]  /*1810*/  CS2R R32, SRZ ;  /* 0x0000000000207805 */ /* 0x000fe2000001ff00 */
[----:B------:R-:W-:Y:S01]  /*1820*/  IMAD.IADD R0, R3, 0x1, R0 ;  /* 0x0000000103007824 */ /* 0x000fe200078e0200 */
[----:B------:R-:W-:Y:S01]  /*1830*/  CS2R R26, SRZ ;  /* 0x00000000001a7805 */ /* 0x000fe2000001ff00 */
[----:B------:R-:W-:Y:S01]  /*1840*/  IMAD.HI R2, R2, 0x2aaaaaab, RZ ;  /* 0x2aaaaaab02027827 */ /* 0x000fe200078e02ff */
[----:B------:R-:W-:-:S02]  /*1850*/  CS2R R28, SRZ ;  /* 0x00000000001c7805 */ /* 0x000fc4000001ff00 */
[----:B------:R-:W-:Y:S01]  /*1860*/  CS2R R24, SRZ ;  /* 0x0000000000187805 */ /* 0x000fe2000001ff00 */
[----:B------:R-:W-:Y:S01]  /*1870*/  IMAD.HI R0, R0, 0x2aaaaaab, RZ ;  /* 0x2aaaaaab00007827 */ /* 0x000fe200078e02ff */
[----:B------:R-:W-:-:S03]  /*1880*/  SHF.R.U32.HI R3, RZ, 0x1f, R2 ;  /* 0x0000001fff037819 */ /* 0x000fc60000011602 */
[----:B------:R-:W-:Y:S01]  /*1890*/  IMAD.MOV.U32 R10, RZ, RZ, RZ ;  /* 0x000000ffff0a7224 */ /* 0x000fe200078e00ff */
[----:B------:R-:W-:Y:S01]  /*18a0*/  SHF.R.U32.HI R5, RZ, 0x1f, R0 ;  /* 0x0000001fff057819 */ /* 0x000fe20000011600 */
[----:B------:R-:W-:Y:S01]  /*18b0*/  IMAD.MOV.U32 R12, RZ, RZ, RZ ;  /* 0x000000ffff0c7224 */ /* 0x000fe200078e00ff */
[----:B------:R-:W-:Y:S02]  /*18c0*/  LEA.HI.SX32 R156, R2, R3, 0x1c ;  /* 0x00000003029c7211 */ /* 0x000fe400078fe2ff */
[----:B------:R-:W-:Y:S02]  /*18d0*/  CS2R R2, SRZ ;  /* 0x0000000000027805 */ /* 0x000fe4000001ff00 */
[----:B------:R-:W-:Y:S01]  /*18e0*/  LEA.HI.SX32 R5, R0, R5, 0x1c ;  /* 0x0000000500057211 */ /* 0x000fe200078fe2ff */
[----:B------:R-:W-:-:S03]  /*18f0*/  IMAD.MOV.U32 R0, RZ, RZ, RZ ;  /* 0x000000ffff007224 */ /* 0x000fc600078e00ff */
[----:B------:R-:W-:-:S04]  /*1900*/  VIMNMX R156, R156, R5, PT ;  /* 0x000000059c9c7248 */ /* 0x000fc80003fe0100 */
        /* <DEDUP_REMOVED lines=41> */
.L_x_14369:
        /* <DEDUP_REMOVED lines=14> */
.L_x_14550:
[----:B------:R-:W-:Y:S05]  /*1c80*/  WARPSYNC.ALL ;  /* 0x0000000000007948 */ /* 0x000fea0003800000 */
[----:B------:R-:W-:Y:S01]  /*1c90*/  R2UR UR4, R229 ;  /* 0x00000000e50472ca */ /* 0x000fe200000e0000 */
[----:B------:R1:W-:-:S12]  /*1ca0*/  BAR.SYNC.DEFER_BLOCKING R213, 0x100 ;  /* 0x000400d50000751d */ /* 0x0003d80000010000 */
[----:B------:R-:W-:-:S05]  /*1cb0*/  IMAD.U32 R0, RZ, RZ, UR4 ;  /* 0x00000004ff007e24 */ /* 0x000fca000f8e00ff */
[----:B------:R-:W-:-:S13]  /*1cc0*/  ISETP.NE.AND P0, PT, R0, 0x3, PT ;  /* 0x000000030000780c */ /* 0x000fda0003f05270 */
[----:B-1----:R-:W-:Y:S05]  /*1cd0*/  @!P0 BRA `(.L_x_14371) ;  /* 0x0000000000048947 */ /* 0x002fea0003800000 */
[----:B------:R-:W-:Y:S01]  /*1ce0*/  BPT.TRAP 0x1 ;  /* 0x000000040000795c */ /* 0x000fe20000300000 */
.L_x_14371:
[----:B------:R-:W-:Y:S02]  /*1cf0*/  IMAD.U32 R3, RZ, RZ, UR37 ;  /* 0x00000025ff037e24 */ /* 0x000fe4000f8e00ff */
[----:B------:R-:W-:-:S03]  /*1d00*/  IMAD.U32 R0, RZ, RZ, UR36 ;  /* 0x00000024ff007e24 */ /* 0x000fc6000f8e00ff */
[----:B------:R-:W-:Y:S01]  /*1d10*/  SHF.L.U32 R3, R3, 0x1f, RZ ;  /* 0x0000001f03037819 */ /* 0x000fe200000006ff */
[----:B------:R-:W-:-:S04]  /*1d20*/  IMAD R0, R0, 0x8, R5 ;  /* 0x0000000800007824 */ /* 0x000fc800078e0205 */
[----:B------:R1:W2:Y:S01]  /*1d30*/  SYNCS.PHASECHK.TRANS64.TRYWAIT P1, [R0+URZ+0x32430], R3 ;  /* 0x03243003000075a7 */ /* 0x0002a2000802017f */
[----:B------:R-:W-:Y:S05]  /*1d40*/  @!P0 BRA `(.L_x_14372) ;  /* 0x0000000000048947 */ /* 0x000fea0003800000 */
[----:B------:R-:W-:Y:S01]  /*1d50*/  BPT.TRAP 0x1 ;  /* 0x000000040000795c */ /* 0x000fe20000300000 */
.L_x_14372:
[----:B--2---:R-:W-:Y:S05]  /*1d60*/  @P1 BRA `(.L_x_14373) ;  /* 0x0000000000081947 */ /* 0x004fea0003800000 */
[----:B------:R-:W2:Y:S02]  /*1d70*/  SYNCS.PHASECHK.TRANS64.TRYWAIT P1, [R0+URZ+0x32430], R3 ;  /* 0x03243003000075a7 */ /* 0x000ea4000802017f */
[----:B--2---:R-:W-:Y:S05]  /*1d80*/  @!P1 BRA `(.L_x_14374) ;  /* 0x0000011c00109947 */ /* 0x004fea0003800000 */
.L_x_14373:
        /* <DEDUP_REMOVED lines=48> */
.L_x_14551:
[----:B------:R-:W-:Y:S05]  /*2090*/  @!P0 BRA `(.L_x_14376) ;  /* 0x0000000000048947 */ /* 0x000fea0003800000 */
[----:B------:R-:W-:Y:S01]  /*20a0*/  BPT.TRAP 0x1 ;  /* 0x000000040000795c */ /* 0x000fe20000300000 */
.L_x_14376:
[----:B------:R4:W0:Y:S01]  /*20b0*/  SYNCS.PHASECHK.TRANS64.TRYWAIT P1, [R0+URZ+0x32450], R3 ;  /* 0x03245003000075a7 */ /* 0x000822000802017f */
[----:B------:R-:W-:Y:S05]  /*20c0*/  @!P0 BRA `(.L_x_14377) ;  /* 0x0000000000048947 */ /* 0x000fea0003800000 */
[----:B------:R-:W-:Y:S01]  /*20d0*/  BPT.TRAP 0x1 ;  /* 0x000000040000795c */ /* 0x000fe20000300000 */
.L_x_14377:
[----:B0-----:R-:W-:Y:S05]  /*20e0*/  @P1 BRA `(.L_x_14378) ;  /* 0x0000000000081947 */ /* 0x001fea0003800000 */
[----:B------:R-:W0:Y:S02]  /*20f0*/  SYNCS.PHASECHK.TRANS64.TRYWAIT P1, [R0+URZ+0x32450], R3 ;  /* 0x03245003000075a7 */ /* 0x000e24000802017f */
[----:B0-----:R-:W-:Y:S05]  /*2100*/  @!P1 BRA `(.L_x_14379) ;  /* 0x0000011800589947 */ /* 0x001fea0003800000 */
.L_x_14378:
        /* <DEDUP_REMOVED lines=18> */
[----:B------:R-:W5:Y:S01]  /*2230*/  S2R R74, SR_TID.X ;  /* 0x00000000004a7919 */ /* 0x000f620000002100 */
[----:B------:R-:W-:Y:S01]  /*2240*/  UMOV UR31, 0x40000040 ;  /* 0x40000040001f7882 */ /* 0x000fe20000000000 */
[----:B------:R-:W-:Y:S01]  /*2250*/  UMOV UR33, 0x40000040 ;  /* 0x4000004000217882 */ /* 0x000fe20000000000 */
[----:B------:R-:W-:-:S02]  /*2260*/  ULOP3.LUT UR6, UR4, 0x3fff, URZ, 0xc0, !UPT ;  /* 0x00003fff04067892 */ /* 0x000fc4000f8ec03f */
[----:B------:R-:W-:Y:S02]  /*2270*/  ULOP3.LUT UR4, UR40, 0x10000, URZ, 0xfc, !UPT ;  /* 0x0001000028047892 */ /* 0x000fe4000f8efc3f */
[----:B------:R-:W-:Y:S02]  /*2280*/  ULOP3.LUT UR7, UR6, 0x10000, URZ, 0xfc, !UPT ;  /* 0x0001000006077892 */ /* 0x000fe4000f8efc3f */
[----:B------:R-:W-:Y:S02]  /*2290*/  UIADD3 UR16, UR4, 0x404, URZ ;  /* 0x0000040404107890 */ /* 0x000fe4000fffe03f */
[----:B------:R-:W-:Y:S01]  /*22a0*/  UIMAD UR5, UR36, 0xc00, UR7 ;  /* 0x00000c00240578a4 */ /* 0x000fe2000f8e0207 */
[----:B------:R-:W-:Y:S01]  /*22b0*/  UMOV UR8, UR4 ;  /* 0x0000000400087c82 */ /* 0x000fe20008000000 */
[----:B------:R-:W-:Y:S01]  /*22c0*/  UIADD3 UR20, UR4, 0x406, URZ ;  /* 0x0000040604147890 */ /* 0x000fe2000fffe03f */
[----:B------:R-:W-:Y:S01]  /*22d0*/  IMAD.U32 R10, RZ, RZ, UR8 ;  /* 0x00000008ff0a7e24 */ /* 0x000fe2000f8e00ff */
[----:B------:R-:W-:-:S03]  /*22e0*/  UIADD3 UR18, UR5, 0x304, URZ ;  /* 0x0000030405127890 */ /* 0x000fc6000fffe03f */
[----:B------:R-:W-:Y:S01]  /*22f0*/  UMOV UR10, UR5 ;  /* 0x00000005000a7c82 */ /* 0x000fe20008000000 */
[----:B------:R-:W-:Y:S01]  /*2300*/  UIADD3 UR22, UR5, 0x306, URZ ;  /* 0x0000030605167890 */ /* 0x000fe2000fffe03f */
[----:B------:R-:W-:Y:S01]  /*2310*/  HGMMA.64x96x16.F32 R24, gdesc[UR8], R24, gsb0 ;  /* 0x01600000081879f0 */ /* 0x000fe20008000818 */
[----:B------:R-:W-:Y:S01]  /*2320*/  UIADD3 UR8, UR4, 0x2, URZ ;  /* 0x0000000204087890 */ /* 0x000fe2000fffe03f */
[----:B0-----:R-:W-:Y:S01]  /*2330*/  ISETP.NE.AND P1, PT, R12, 0x1, PT ;  /* 0x000000010c00780c */ /* 0x001fe20003f25270 */
[----:B------:R-:W-:Y:S01]  /*2340*/  UIADD3 UR9, UR5, 0x2, URZ ;  /* 0x0000000205097890 */ /* 0x000fe2000fffe03f */
[----:B------:R-:W-:Y:S01]  /*2350*/  VIADD R12, R203, UR60 ;  /* 0x0000003ccb0c7c36 */ /* 0x000fe20008000000 */
[----:B------:R-:W-:Y:S01]  /*2360*/  UIADD3 UR10, UR5, 0x300, URZ ;  /* 0x00000300050a7890 */ /* 0x000fe2000fffe03f */
[----:B------:R-:W-:Y:S02]  /*2370*/  UMOV UR11, 0x40000040 ;  /* 0x40000040000b7882 */ /* 0x000fe40000000000 */
[----:B------:R-:W-:Y:S01]  /*2380*/  UMOV UR12, UR8 ;  /* 0x00000008000c7c82 */ /* 0x000fe20008000000 */
[----:B------:R-:W-:Y:S01]  /*2390*/  UIADD3 UR8, UR4, 0x4, URZ ;  /* 0x0000000404087890 */ /* 0x000fe2000fffe03f */
[----:B------:R-:W-:Y:S01]  /*23a0*/  IMAD.U32 R8, RZ, RZ, UR12 ;  /* 0x0000000cff087e24 */ /* 0x000fe2000f8e00ff */
[----:B------:R-:W-:Y:S01]  /*23b0*/  UMOV UR14, UR9 ;  /* 0x00000009000e7c82 */ /* 0x000fe20008000000 */
[----:B------:R-:W-:-:S02]  /*23c0*/  UIADD3 UR9, UR5, 0x4, URZ ;  /* 0x0000000405097890 */ /* 0x000fc4000fffe03f */
[----:B------:R-:W-:Y:S01]  /*23d0*/  UIADD3 UR24, UR4, 0x800, URZ ;  /* 0x0000080004187890 */ /* 0x000fe2000fffe03f */
[----:B------:R-:W0:Y:S01]  /*23e0*/  @P1 LDC R13, c[0x0][0x44c] ;  /* 0x00011300ff0d1b82 */ /* 0x000e220000000800 */
[----:B------:R-:W-:Y:S02]  /*23f0*/  UIADD3 UR26, UR5, 0x600, URZ ;  /* 0x00000600051a7890 */ /* 0x000fe4000fffe03f */
[----:B------:R-:W-:Y:S02]  /*2400*/  UIADD3 UR28, UR4, 0x802, URZ ;  /* 0x00000802041c7890 */ /* 0x000fe4000fffe03f */
[----:B------:R-:W-:Y:S02]  /*2410*/  UIADD3 UR30, UR5, 0x602, URZ ;  /* 0x00000602051e7890 */ /* 0x000fe4000fffe03f */
[----:B------:R-:W-:Y:S01]  /*2420*/  UIADD3 UR32, UR4, 0x804, URZ ;  /* 0x0000080404207890 */ /* 0x000fe2000fffe03f */
[----:B------:R-:W1:Y:S01]  /*2430*/  @P1 LDC R20, c[0x0][0x450] ;  /* 0x00011400ff141b82 */ /* 0x000e620000000800 */
[----:B------:R-:W-:Y:S01]  /*2440*/  UIADD3 UR34, UR5, 0x604, URZ ;  /* 0x0000060405227890 */ /* 0x000fe2000fffe03f */
        /* <DEDUP_REMOVED lines=10> */
[----:B0-----:R-:W-:Y:S01]  /*24f0*/  @P1 IMAD.HI.U32 R13, R12, R13, RZ ;  /* 0x0000000d0c0d1227 */ /* 0x001fe200078e00ff */
[----:B------:R-:W-:Y:S01]  /*2500*/  UIADD3 UR50, UR5, 0x902, URZ ;  /* 0x0000090205327890 */ /* 0x000fe2000fffe03f */
[----:B------:R-:W-:Y:S01]  /*2510*/  UMOV UR49, 0x40000040 ;  /* 0x4000004000317882 */ /* 0x000fe20000000000 */
[----:B------:R-:W-:Y:S01]  /*2520*/  UMOV UR51, 0x40000040 ;  /* 0x4000004000337882 */ /* 0x000fe20000000000 */
[----:B------:R-:W-:-:S02]  /*2530*/  UIADD3 UR52, UR4, 0xc04, URZ ;  /* 0x00000c0404347890 */ /* 0x000fc4000fffe03f */
[----:B------:R-:W-:Y:S01]  /*2540*/  UIADD3 UR54, UR5, 0x904, URZ ;  /* 0x0000090405367890 */ /* 0x000fe2000fffe03f */
[----:B-1----:R-:W-:Y:S01]  /*2550*/  @P1 SHF.R.U32.HI R12, RZ, R20, R13 ;  /* 0x00000014ff0c1219 */ /* 0x002fe2000001160d */
[----:B------:R-:W-:Y:S01]  /*2560*/  UMOV UR53, 0x40000040 ;  /* 0x4000004000357882 */ /* 0x000fe20000000000 */
[----:B------:R-:W-:Y:S01]  /*2570*/  UMOV UR55, 0x40000040 ;  /* 0x4000004000377882 */ /* 0x000fe20000000000 */
[----:B------:R-:W-:Y:S01]  /*2580*/  UMOV UR57, 0x40000040 ;  /* 0x4000004000397882 */ /* 0x000fe20000000000 */
[----:B------:R-:W-:Y:S01]  /*2590*/  UMOV UR59, 0x40000040 ;  /* 0x40000040003b7882 */ /* 0x000fe20000000000 */
[----:B------:R-:W0:Y:S01]  /*25a0*/  SHFL.IDX PT, R21, R12, RZ, 0x1c1f ;  /* 0x001c1fff0c157589 */ /* 0x000e2200000e0000 */
[----:B------:R-:W-:Y:S01]  /*25b0*/  IMAD R13, R156, -0x60, R202 ;  /* 0xffffffa09c0d7824 */ /* 0x000fe200078e02ca */
[----:B------:R-:W-:Y:S01]  /*25c0*/  ULOP3.LUT UR6, UR6, 0x3000000, URZ, 0xfc, !UPT ;  /* 0x0300000006067892 */ /* 0x000fe2000f8efc3f */
[----:B--2-4-:R-:W-:Y:S01]  /*25d0*/  IMAD.U32 R3, RZ, RZ, UR57 ;  /* 0x00000039ff037e24 */ /* 0x014fe2000f8e00ff */
[----:B------:R-:W1:Y:S01]  /*25e0*/  SHFL.IDX PT, R72, R12, 0x1, 0x1c1f ;  /* 0x003c1f000c487f89 */ /* 0x000e6200000e0000 */
[----:B------:R-:W-:-:S04]  /*25f0*/  VIADD R13, R13, 0x60 ;  /* 0x000000600d0d7836 */ /* 0x000fc80000000000 */
[----:B------:R-:W-:-:S05]  /*2600*/  IMAD R20, R204, -0x2, R13 ;  /* 0xfffffffecc147824 */ /* 0x000fca00078e020d */
[----:B------:R-:W-:-:S04]  /*2610*/  IADD3 R13, -R201, 0x1, R20 ;  /* 0x00000001c90d7810 */ /* 0x000fc80007ffe114 */
[----:B0-----:R-:W-:-:S04]  /*2620*/  VIADDMNMX R21, R21, R13, R20, PT ;  /* 0x0000000d15157246 */ /* 0x001fc80003800114 */
[C---:B------:R-:W-:Y:S02]  /*2630*/  ISETP.GT.AND P6, PT, R21.reuse, RZ, PT ;  /* 0x000000ff1500720c */ /* 0x040fe40003fc4270 */
[C---:B------:R-:W-:Y:S02]  /*2640*/  ISETP.GT.AND P5, PT, R21.reuse, 0x1, PT ;  /* 0x000000011500780c */ /* 0x040fe40003fa4270 */
[C---:B------:R-:W-:Y:S02]  /*2650*/  ISETP.GT.AND P3, PT, R21.reuse, 0x10, PT ;  /* 0x000000101500780c */ /* 0x040fe40003f64270 */
[C---:B------:R-:W-:Y:S02]  /*2660*/  ISETP.GT.AND P4, PT, R21.reuse, 0x8, PT ;  /* 0x000000081500780c */ /* 0x040fe40003f84270 */
[----:B------:R-:W-:Y:S02]  /*2670*/  ISETP.GT.AND P2, PT, R21, 0x9, PT ;  /* 0x000000091500780c */ /* 0x000fe40003f44270 */
[----:B-1----:R-:W-:Y:S01]  /*2680*/  VIADDMNMX R72, R72, R13, R20, PT ;  /* 0x0000000d48487246 */ /* 0x002fe20003800114 */
        /* <DEDUP_REMOVED lines=78> */
[----:B------:R-:W-:-:S02]  /*2b70*/  ISETP.GT.AND P5, PT, R21, 0x18, PT ;  /* 0x000000181500780c */ /* 0x000fc40003fa4270 */
[----:B------:R-:W-:Y:S02]  /*2b80*/  FSEL R157, R32, -INF , P3 ;  /* 0xff800000209d7808 */ /* 0x000fe40001800000 */
[----:B------:R-:W-:Y:S02]  /*2b90*/  FSEL R161, R33, -INF , P6 ;  /* 0xff80000021a17808 */ /* 0x000fe40003000000 */
[C---:B------:R-:W-:Y:S02]  /*2ba0*/  ISETP.GT.AND P3, PT, R21.reuse, 0x21, PT ;  /* 0x000000211500780c */ /* 0x040fe40003f64270 */
[C---:B------:R-:W-:Y:S02]  /*2bb0*/  ISETP.GT.AND P6, PT, R21.reuse, 0x28, PT ;  /* 0x000000281500780c */ /* 0x040fe40003fc4270 */
[----:B------:R-:W-:Y:S02]  /*2bc0*/  FSEL R75, R28, -INF , P4 ;  /* 0xff8000001c4b7808 */ /* 0x000fe40002000000 */
        /* <DEDUP_REMOVED lines=18> */
[----:B------:R-:W-:-:S02]  /*2cf0*/  ISETP.GT.AND P4, PT, R21, 0x41, PT ;  /* 0x000000411500780c */ /* 0x000fc40003f84270 */
[----:B------:R-:W-:Y:S02]  /*2d00*/  FSEL R160, R56, -INF , P5 ;  /* 0xff80000038a07808 */ /* 0x000fe40002800000 */
[----:B------:R-:W-:Y:S02]  /*2d10*/  FMNMX.FTZ R20, R75, R12, !PT ;  /* 0x0000000c4b147209 */ /* 0x000fe40007810000 */
[C---:B------:R-:W-:Y:S02]  /*2d20*/  ISETP.GT.AND P2, PT, R21.reuse, 0x20, PT ;  /* 0x000000201500780c */ /* 0x040fe40003f44270 */
[----:B------:R-:W-:Y:S02]  /*2d30*/  ISETP.GT.AND P5, PT, R21, 0x51, PT ;  /* 0x000000511500780c */ /* 0x000fe40003fa4270 */
[----:B------:R-:W-:Y:S02]  /*2d40*/  FSEL R173, R61, -INF , P3 ;  /* 0xff8000003dad7808 */ /* 0x000fe40001800000 */
[----:B------:R-:W-:-:S02]  /*2d50*/  FSEL R12, R64, -INF , P6 ;  /* 0xff800000400c7808 */ /* 0x000fc40003000000 */
[C---:B------:R-:W-:Y:S02]  /*2d60*/  ISETP.GT.AND P3, PT, R72.reuse, RZ, PT ;  /* 0x000000ff4800720c */ /* 0x040fe40003f64270 */
[----:B------:R-:W-:Y:S02]  /*2d70*/  ISETP.GT.AND P6, PT, R72, 0x1, PT ;  /* 0x000000014800780c */ /* 0x000fe40003fc4270 */
[----:B------:R-:W-:Y:S02]  /*2d80*/  FSEL R164, R57, -INF , P4 ;  /* 0xff80000039a47808 */ /* 0x000fe40002000000 */
[----:B------:R-:W-:Y:S02]  /*2d90*/  FSEL R158, R40, -INF , P2 ;  /* 0xff800000289e7808 */ /* 0x000fe40001000000 */
[----:B------:R-:W-:Y:S02]  /*2da0*/  ISETP.GT.AND P4, PT, R21, 0x58, PT ;  /* 0x000000581500780c */ /* 0x000fe40003f84270 */
[----:B------:R-:W-:-:S02]  /*2db0*/  FSEL R165, R65, -INF , P5 ;  /* 0xff80000041a57808 */ /* 0x000fc40002800000 */
[----:B------:R-:W-:Y:S02]  /*2dc0*/  ISETP.GT.AND P2, PT, R21, 0x31, PT ;  /* 0x000000311500780c */ /* 0x000fe40003f44270 */
[----:B------:R-:W-:Y:S02]  /*2dd0*/  ISETP.GT.AND P5, PT, R72, 0x8, PT ;  /* 0x000000084800780c */ /* 0x000fe40003fa4270 */
[----:B------:R-:W-:Y:S02]  /*2de0*/  FSEL R26, R26, -INF , P3 ;  /* 0xff8000001a1a7808 */ /* 0x000fe40001800000 */
[----:B------:R-:W-:Y:S02]  /*2df0*/  FSEL R24, R27, -INF , P6 ;  /* 0xff8000001b187808 */ /* 0x000fe40003000000 */
[----:B------:R-:W-:Y:S02]  /*2e00*/  FMNMX.FTZ R20, R29, R20, !PT ;  /* 0x000000141d147209 */ /* 0x000fe40007810000 */
[----:B------:R-:W-:-:S02]  /*2e10*/  FSEL R169, R68, -INF , P4 ;  /* 0xff80000044a97808 */ /* 0x000fc40002000000 */
[----:B------:R-:W-:Y:S02]  /*2e20*/  FSEL R163, R49, -INF , P2 ;  /* 0xff80000031a37808 */ /* 0x000fe40001000000 */
[----:B------:R-:W-:Y:S02]  /*2e30*/  ISETP.GT.AND P4, PT, R72, 0x9, PT ;  /* 0x000000094800780c */ /* 0x000fe40003f84270 */
[----:B------:R-:W-:Y:S02]  /*2e40*/  FSEL R30, R30, -INF , P5 ;  /* 0xff8000001e1e7808 */ /* 0x000fe40002800000 */
[----:B------:R-:W-:Y:S02]  /*2e50*/  FMNMX.FTZ R13, R26, R24, !PT ;  /* 0x000000181a0d7209 */ /* 0x000fe40007810000 */
[----:B------:R-:W-:Y:S02]  /*2e60*/  ISETP.GT.AND P2, PT, R21, 0x48, PT ;  /* 0x000000481500780c */ /* 0x000fe40003f44270 */
[----:B------:R-:W-:-:S02]  /*2e70*/  FMNMX.FTZ R20, R157, R20, !PT ;  /* 0x000000149d147209 */ /* 0x000fc40007810000 */
[----:B------:R-:W-:Y:S02]  /*2e80*/  ISETP.GT.AND P3, PT, R72, 0x10, PT ;  /* 0x000000104800780c */ /* 0x000fe40003f64270 */
[----:B------:R-:W-:Y:S02]  /*2e90*/  FSEL R28, R31, -INF , P4 ;  /* 0xff8000001f1c7808 */ /* 0x000fe40002000000 */
[----:B------:R-:W-:Y:S02]  /*2ea0*/  FMNMX.FTZ R13, R30, R13, !PT ;  /* 0x0000000d1e0d7209 */ /* 0x000fe40007810000 */
[----:B------:R-:W-:Y:S02]  /*2eb0*/  FSEL R168, R60, -INF , P2 ;  /* 0xff8000003ca87808 */ /* 0x000fe40001000000 */
[----:B------:R-:W-:Y:S02]  /*2ec0*/  ISETP.GT.AND P2, PT, R21, 0x59, PT ;  /* 0x000000591500780c */ /* 0x000fe40003f44270 */
        /* <DEDUP_REMOVED lines=98> */
[----:B-----5:R-:W-:Y:S01]  /*34f0*/  LOP3.LUT P2, RZ, R74, 0x7f, RZ, 0xc0, !PT ;  /* 0x0000007f4aff7812 */ /* 0x020fe2000784c0ff */
        /* <DEDUP_REMOVED lines=94> */
[----:B------:R-:W1:Y:S08]  /*3ae0*/  MUFU.EX2 R163, R163 ;  /* 0x000000a300a37308 */ /* 0x000e700000000800 */
        /* <DEDUP_REMOVED lines=39> */
[----:B------:R-:W0:Y:S03]  /*3d60*/  MUFU.EX2 R196, R196 ;  /* 0x000000c400c47308 */ /* 0x000e260000000800 */
[----:B------:R-:W-:Y:S01]  /*3d70*/  FADD.FTZ R171, R170, R171 ;  /* 0x000000abaaab7221 */ /* 0x000fe20000010000 */
        /* <DEDUP_REMOVED lines=11> */
[C---:B------:R-:W-:Y:S02]  /*3e30*/  FADD.FTZ R174, R163.reuse, R174 ;  /* 0x000000aea3ae7221 */ /* 0x040fe40000010000 */
[----:B------:R-:W-:Y:S02]  /*3e40*/  FADD.FTZ R189, R178, R189 ;  /* 0x000000bdb2bd7221 */ /* 0x000fe40000010000 */
[----:B------:R-:W-:Y:S01]  /*3e50*/  HGMMA.64x256x16.F32 R24, R152, gdesc[UR8].tnspB, R24, gsb0 ;  /* 0x43e0000898187df0 */ /* 0x000fe20008000818 */
[----:B------:R-:W-:Y:S01]  /*3e60*/  UIADD3 UR10, UR4, 0x180, URZ ;  /* 0x00000180040a7890 */ /* 0x000fe2000fffe03f */
        /* <DEDUP_REMOVED lines=48> */
[----:B-1----:R-:W-:-:S04]  /*4170*/  @P1 SHF.R.U32.HI R152, RZ, R154, R153 ;  /* 0x0000009aff981219 */ /* 0x002fc80000011699 */
[----:B------:R-:W-:-:S05]  /*4180*/  IADD3 R152, R152, R202, -R201 ;  /* 0x000000ca98987210 */ /* 0x000fca0007ffe8c9 */
        /* <DEDUP_REMOVED lines=14> */
.L_x_14389:
[----:B------:R-:W-:-:S04]  /*4270*/  UIADD3 UR36, UR36, 0x1, URZ ;  /* 0x0000000124247890 */ /* 0x000fc8000fffe03f */
[----:B------:R-:W-:-:S04]  /*4280*/  UISETP.NE.AND UP0, UPT, UR36, 0x2, UPT ;  /* 0x000000022400788c */ /* 0x000fc8000bf05270 */
[----:B------:R-:W-:Y:S02]  /*4290*/  USEL UR4, URZ, 0x1, UP0 ;  /* 0x000000013f047887 */ /* 0x000fe40008000000 */
[----:B------:R-:W-:Y:S02]  /*42a0*/  USEL UR36, UR36, URZ, UP0 ;  /* 0x0000003f24247287 */ /* 0x000fe40008000000 */
[----:B------:R-:W-:Y:S01]  /*42b0*/  ULOP3.LUT UR37, UR37, UR4, URZ, 0x3c, !UPT ;  /* 0x0000000425257292 */ /* 0x000fe2000f8e3c3f */
[----:B0-----:R-:W-:Y:S11]  /*42c0*/  @!P0 BRA `(.L_x_14381) ;  /* 0x0000000000048947 */ /* 0x001ff60003800000 */
[----:B------:R-:W-:Y:S01]  /*42d0*/  BPT.TRAP 0x1 ;  /* 0x000000040000795c */ /* 0x000fe20000300000 */
.L_x_14381:
        /* <DEDUP_REMOVED lines=9> */
.L_x_14382:
[----:B-1----:R-:W-:Y:S05]  /*4370*/  @P3 BRA `(.L_x_14383) ;  /* 0x0000000000083947 */ /* 0x002fea0003800000 */
[----:B------:R-:W1:Y:S02]  /*4380*/  SYNCS.PHASECHK.TRANS64.TRYWAIT P3, [UR4+0x32430], R13 ;  /* 0x0324300dff0075a7 */ /* 0x000e640008060144 */
[----:B-1----:R-:W-:Y:S05]  /*4390*/  @!P3 BRA `(.L_x_14384) ;  /* 0x000000f400c8b947 */ /* 0x002fea0003800000 */
.L_x_14383:
        /* <DEDUP_REMOVED lines=31> */
.L_x_14385:
[----:B------:R2:W3:Y:S01]  /*4590*/  SYNCS.PHASECHK.TRANS64.TRYWAIT P3, [UR4+0x32450], R13 ;  /* 0x0324500dff0075a7 */ /* 0x0004e20008060144 */
[----:B------:R-:W-:Y:S05]  /*45a0*/  @!P0 BRA `(.L_x_14386) ;  /* 0x0000000000048947 */ /* 0x000fea0003800000 */
[----:B------:R-:W-:Y:S01]  /*45b0*/  BPT.TRAP 0x1 ;  /* 0x000000040000795c */ /* 0x000fe20000300000 */
.L_x_14386:
[----:B---3--:R-:W-:Y:S05]  /*45c0*/  @P3 BRA `(.L_x_14387) ;  /* 0x0000000000083947 */ /* 0x008fea0003800000 */
[----:B------:R-:W3:Y:S02]  /*45d0*/  SYNCS.PHASECHK.TRANS64.TRYWAIT P3, [UR4+0x32450], R13 ;  /* 0x0324500dff0075a7 */ /* 0x000ee40008060144 */
[----:B---3--:R-:W-:Y:S05]  /*45e0*/  @!P3 BRA `(.L_x_14388) ;  /* 0x000000f4004cb947 */ /* 0x008fea0003800000 */
.L_x_14387:
        /* <DEDUP_REMOVED lines=13> */
[----:B------:R-:W-:Y:S01]  /*46c0*/  IMAD.MOV.U32 R214, RZ, RZ, -0x60 ;  /* 0xffffffa0ffd67424 */ /* 0x000fe200078e00ff */
        /* <DEDUP_REMOVED lines=10> */
[----:B------:R-:W2:Y:S01]  /*4770*/  S2R R217, SR_TID.X ;  /* 0x0000000000d97919 */ /* 0x000ea20000002100 */
[----:B------:R-:W-:Y:S01]  /*4780*/  UMOV UR27, 0x40000040 ;  /* 0x40000040001b7882 */ /* 0x000fe20000000000 */
[----:B------:R-:W-:Y:S01]  /*4790*/  UIADD3 UR30, UR5, 0x602, URZ ;  /* 0x00000602051e7890 */ /* 0x000fe2000fffe03f */
[----:B------:R-:W-:Y:S01]  /*47a0*/  UMOV UR31, 0x40000040 ;  /* 0x40000040001f7882 */ /* 0x000fe20000000000 */
[----:B------:R-:W-:Y:S01]  /*47b0*/  UIADD3 UR34, UR5, 0x604, URZ ;  /* 0x0000060405227890 */ /* 0x000fe2000fffe03f */
[----:B-1----:R-:W-:Y:S01]  /*47c0*/  @P1 IMAD.HI.U32 R20, R21, R20, RZ ;  /* 0x0000001415141227 */ /* 0x002fe200078e00ff */
        /* <DEDUP_REMOVED lines=10> */
[----:B------:R-:W-:-:S04]  /*4870*/  IMAD R13, R207, R214, 0x1 ;  /* 0x00000001cf0d7424 */ /* 0x000fc800078e02d6 */
[----:B------:R-:W0:Y:S01]  /*4880*/  SHFL.IDX PT, R20, R21, RZ, 0x1c1f ;  /* 0x001c1fff15147589 */ /* 0x000e2200000e0000 */
[----:B------:R-:W-:-:S03]  /*4890*/  IMAD R13, R204, -0x2, R13 ;  /* 0xfffffffecc0d7824 */ /* 0x000fc600078e020d */
[----:B------:R-:W1:Y:S02]  /*48a0*/  SHFL.IDX PT, R212, R21, 0x1, 0x1c1f ;  /* 0x003c1f0015d47f89 */ /* 0x000e6400000e0000 */
[----:B------:R-:W-:Y:S02]  /*48b0*/  IADD3 R13, -R201, R13, R202 ;  /* 0x0000000dc90d7210 */ /* 0x000fe40007ffe1ca */
[----:B--2---:R-:W-:-:S05]  /*48c0*/  SHF.R.U32.HI R217, RZ, 0x7, R217 ;  /* 0x00000007ffd97819 */ /* 0x004fca00000116d9 */
[----:B------:R-:W-:Y:S02]  /*48d0*/  VIADD R235, R217, 0x8 ;  /* 0x00000008d9eb7836 */ /* 0x000fe40000000000 */
[C---:B0-----:R-:W-:Y:S02]  /*48e0*/  IMAD.IADD R20, R13.reuse, 0x1, R20 ;  /* 0x000000010d147824 */ /* 0x041fe400078e0214 */
[----:B-1----:R-:W-:-:S03]  /*48f0*/  IMAD.IADD R13, R13, 0x1, R212 ;  /* 0x000000010d0d7824 */ /* 0x002fc600078e02d4 */
[C---:B------:R-:W-:Y:S02]  /*4900*/  ISETP.GT.AND P6, PT, R20.reuse, RZ, PT ;  /* 0x000000ff1400720c */ /* 0x040fe40003fc4270 */
[C---:B------:R-:W-:Y:S02]  /*4910*/  ISETP.GT.AND P5, PT, R20.reuse, 0x1, PT ;  /* 0x000000011400780c */ /* 0x040fe40003fa4270 */
[C---:B------:R-:W-:Y:S02]  /*4920*/  ISETP.GT.AND P3, PT, R20.reuse, 0x8, PT ;  /* 0x000000081400780c */ /* 0x040fe40003f64270 */
[----:B------:R-:W-:Y:S01]  /*4930*/  ISETP.GT.AND P4, PT, R20, 0x9, PT ;  /* 0x000000091400780c */ /* 0x000fe20003f84270 */
        /* <DEDUP_REMOVED lines=215> */
[----:B------:R-:W-:Y:S01]  /*56b0*/  FSEL R153, R20, RZ, P4 ;  /* 0x000000ff14997208 */ /* 0x000fe20002000000 */
[--C-:B------:R-:W-:Y:S01]  /*56c0*/  FFMA.FTZ R156, R156, UR5, -R199.reuse ;  /* 0x000000059c9c7c23 */ /* 0x100fe200080108c7 */
[----:B------:R-:W-:Y:S01]  /*56d0*/  FSEL R216, R216, RZ, P4 ;  /* 0x000000ffd8d87208 */ /* 0x000fe20002000000 */
[----:B------:R0:W-:Y:S01]  /*56e0*/  MUFU.EX2 R158, R152 ;  /* 0x00000098009e7308 */ /* 0x0001e20000000800 */
[--C-:B------:R-:W-:Y:S01]  /*56f0*/  FFMA.FTZ R157, R157, UR5, -R199.reuse ;  /* 0x000000059d9d7c23 */ /* 0x100fe200080108c7 */
[--C-:B------:R-:W-:Y:S01]  /*5700*/  FFMA.FTZ R160, R160, UR5, -R199.reuse ;  /* 0x00000005a0a07c23 */ /* 0x100fe200080108c7 */
[----:B------:R-:W-:Y:S01]  /*5710*/  FFMA.FTZ R161, R161, UR5, -R199 ;  /* 0x00000005a1a17c23 */ /* 0x000fe200080108c7 */
[--C-:B------:R-:W-:Y:S01]  /*5720*/  FFMA.FTZ R213, R154, UR5, -R216.reuse ;  /* 0x000000059ad57c23 */ /* 0x100fe200080108d8 */
[----:B------:R-:W-:Y:S01]  /*5730*/  FFMA.FTZ R154, R211, UR5, -R216 ;  /* 0x00000005d39a7c23 */ /* 0x000fe200080108d8 */
[----:B------:R-:W-:-:S02]  /*5740*/  IMAD.U32 R211, RZ, RZ, UR4 ;  /* 0x00000004ffd37e24 */ /* 0x000fc4000f8e00ff */
[--C-:B------:R-:W-:Y:S01]  /*5750*/  FFMA.FTZ R215, R21, UR5, -R216.reuse ;  /* 0x0000000515d77c23 */ /* 0x100fe200080108d8 */
[----:B------:R-:W-:Y:S01]  /*5760*/  FFMA.FTZ R214, R155, UR5, -R216 ;  /* 0x000000059bd67c23 */ /* 0x000fe200080108d8 */
[----:B0-----:R-:W-:Y:S01]  /*5770*/  FSEL R152, R13, RZ, P3 ;  /* 0x000000ff0d987208 */ /* 0x001fe20001800000 */
[----:B------:R-:W0:Y:S01]  /*5780*/  MUFU.EX2 R159, R159 ;  /* 0x0000009f009f7308 */ /* 0x000e220000000800 */
[----:B------:R-:W-:Y:S01]  /*5790*/  UIMAD UR4, UR36, 0xc00, UR6 ;  /* 0x00000c00240478a4 */ /* 0x000fe2000f8e0206 */
[--C-:B------:R-:W-:Y:S01]  /*57a0*/  FFMA.FTZ R164, R164, UR5, -R199.reuse ;  /* 0x00000005a4a47c23 */ /* 0x100fe200080108c7 */
[----:B------:R-:W-:Y:S01]  /*57b0*/  FFMA.FTZ R165, R165, UR5, -R199 ;  /* 0x00000005a5a57c23 */ /* 0x000fe200080108c7 */
[----:B------:R-:W-:Y:S01]  /*57c0*/  FADD.FTZ R21, -R152, R209 ;  /* 0x000000d198157221 */ /* 0x000fe20000010100 */
[----:B------:R-:W-:Y:S01]  /*57d0*/  FADD.FTZ R152, -R153, R210 ;  /* 0x000000d299987221 */ /* 0x000fe20000010100 */
[----:B------:R-:W-:Y:S02]  /*57e0*/  @!P2 VIADD R153, R211, 0x32440 ;  /* 0x00032440d399a836 */ /* 0x000fe40000000000 */
[--C-:B------:R-:W-:Y:S01]  /*57f0*/  FFMA.FTZ R162, R162, UR5, -R216.reuse ;  /* 0x00000005a2a27c23 */ /* 0x100fe200080108d8 */
[----:B------:R-:W-:Y:S01]  /*5800*/  FMUL.FTZ R210, R21, UR5 ;  /* 0x0000000515d27c20 */ /* 0x000fe20008410000 */
[----:B------:R-:W-:Y:S01]  /*5810*/  IADD3 R21, -R217, 0xb, RZ ;  /* 0x0000000bd9157810 */ /* 0x000fe20007ffe1ff */
[----:B------:R-:W-:Y:S01]  /*5820*/  FMUL.FTZ R217, R152, UR5 ;  /* 0x0000000598d97c20 */ /* 0x000fe20008410000 */
[----:B------:R-:W-:Y:S01]  /*5830*/  @!P2 PRMT R153, RZ, 0x654, R153 ;  /* 0x00000654ff99a816 */ /* 0x000fe20000000099 */
[----:B------:R-:W-:Y:S01]  /*5840*/  MUFU.EX2 R156, R156 ;  /* 0x0000009c009c7308 */ /* 0x000fe20000000800 */
[----:B------:R-:W-:Y:S01]  /*5850*/  UMOV UR10, UR4 ;  /* 0x00000004000a7c82 */ /* 0x000fe20008000000 */
[----:B------:R1:W-:Y:S06]  /*5860*/  BAR.ARV R21, 0x100 ;  /* 0x000400150000751d */ /* 0x0003ec0000002000 */
[----:B------:R2:W-:Y:S01]  /*5870*/  @!P2 SYNCS.ARRIVE.TRANS64.RED.A1T0 RZ, [R153+URZ], RZ ;  /* 0x000000ff99ffa9a7 */ /* 0x0005e2000810043f */
[----:B------:R-:W3:Y:S01]  /*5880*/  MUFU.EX2 R210, R210 ;  /* 0x000000d200d27308 */ /* 0x000ee20000000800 */
[----:B0-----:R-:W-:Y:S01]  /*5890*/  F2FP.F16.F32.PACK_AB R152, R159, R158 ;  /* 0x0000009e9f98723e */ /* 0x001fe200000000ff */
        /* <DEDUP_REMOVED lines=14> */
[----:B------:R-:W4:Y:S01]  /*5980*/  MUFU.EX2 R157, R157 ;  /* 0x0000009d009d7308 */ /* 0x000f220000000800 */
        /* <DEDUP_REMOVED lines=132> */
[----:B----4-:R-:W-:Y:S01]  /*61d0*/  F2FP.F16.F32.PACK_AB R154, R157, R156 ;  /* 0x0000009c9d9a723e */ /* 0x010fe200000000ff */
[----:B------:R-:W-:Y:S01]  /*61e0*/  MUFU.EX2 R160, R160 ;  /* 0x000000a000a07308 */ /* 0x000fe20000000800 */
[----:B--2---:R-:W-:Y:S01]  /*61f0*/  F2FP.F16.F32.PACK_AB R153, R214, R213 ;  /* 0x000000d5d699723e */ /* 0x004fe200000000ff */
[--C-:B------:R-:W-:Y:S01]  /*6200*/  FFMA.FTZ R180, R180, UR5, -R199.reuse ;  /* 0x00000005b4b47c23 */ /* 0x100fe200080108c7 */
[----:B---3--:R-:W-:Y:S01]  /*6210*/  F2FP.F16.F32.PACK_AB R155, R209, R215 ;  /* 0x000000d7d19b723e */ /* 0x008fe200000000ff */
        /* <DEDUP_REMOVED lines=24> */
[----:B------:R-:W-:Y:S01]  /*63a0*/  WARPGROUP.ARRIVE ;  /* 0x00000000000079c5 */ /* 0x000fe20000000000 */
[----:B------:R-:W-:Y:S01]  /*63b0*/  FFMA.FTZ R199, R212, UR5, -R216 ;  /* 0x00000005d4c77c23 */ /* 0x000fe200080108d8 */
[----:B------:R-:W-:Y:S01]  /*63c0*/  FFMA.FTZ R0, R210, R0, R158 ;  /* 0x00000000d2007223 */ /* 0x000fe2000001009e */
[----:B------:R-:W-:Y:S01]  /*63d0*/  FFMA.FTZ R213, R217, R12, R213 ;  /* 0x0000000cd9d57223 */ /* 0x000fe200000100d5 */
[----:B------:R-:W-:Y:S01]  /*63e0*/  ISETP.GT.AND P3, PT, R207, R208, PT ;  /* 0x000000d0cf00720c */ /* 0x000fe20003f64270 */
[----:B------:R-:W-:Y:S01]  /*63f0*/  @!P2 VIADD R211, R211, 0x32460 ;  /* 0x00032460d3d3a836 */ /* 0x000fe20000000000 */
[----:B------:R-:W-:Y:S01]  /*6400*/  HGMMA.64x256x16.F32 R24, R152, gdesc[UR8].tnspB, R24, gsb0 ;  /* 0x43e0000898187df0 */ /* 0x000fe20008000818 */
[----:B------:R-:W-:Y:S01]  /*6410*/  MUFU.EX2 R162, R162 ;  /* 0x000000a200a27308 */ /* 0x000fe20000000800 */
[----:B------:R-:W-:Y:S01]  /*6420*/  UIADD3 UR10, UR4, 0x80, URZ ;  /* 0x00000080040a7890 */ /* 0x000fe2000fffe03f */
[----:B------:R-:W-:Y:S01]  /*6430*/  FADD.FTZ R159, R159, R0 ;  /* 0x000000009f9f7221 */ /* 0x000fe20000010000 */
[----:B------:R-:W-:Y:S01]  /*6440*/  UMOV UR11, 0x40000040 ;  /* 0x40000040000b7882 */ /* 0x000fe20000000000 */
[----:B------:R-:W-:Y:S01]  /*6450*/  FADD.FTZ R214, R214, R213 ;  /* 0x000000d5d6d67221 */ /* 0x000fe20000010000 */
[----:B------:R-:W-:Y:S01]  /*6460*/  @!P2 PRMT R211, RZ, 0x654, R211 ;  /* 0x00000654ffd3a816 */ /* 0x000fe200000000d3 */
[----:B------:R-:W-:Y:S01]  /*6470*/  FADD.FTZ R156, R156, R159 ;  /* 0x0000009f9c9c7221 */ /* 0x000fe20000010000 */
[----:B------:R-:W-:Y:S01]  /*6480*/  VIADD R207, R207, 0xffffffff ;  /* 0xffffffffcfcf7836 */ /* 0x000fe20000000000 */
[----:B------:R-:W2:Y:S01]  /*6490*/  MUFU.EX2 R163, R163 ;  /* 0x000000a300a37308 */ /* 0x000ea20000000800 */
[----:B------:R-:W-:Y:S01]  /*64a0*/  FADD.FTZ R214, R215, R214 ;  /* 0x000000d6d7d67221 */ /* 0x000fe20000010000 */
[----:B------:R-:W-:Y:S01]  /*64b0*/  FADD.FTZ R157, R157, R156 ;  /* 0x0000009c9d9d7221 */ /* 0x000fe20000010000 */
[----:B------:R-:W-:-:S02]  /*64c0*/  IMAD.MOV.U32 R210, RZ, RZ, R20 ;  /* 0x000000ffffd27224 */ /* 0x000fc400078e0014 */
[----:B------:R-:W-:-:S03]  /*64d0*/  FADD.FTZ R209, R209, R214 ;  /* 0x000000d6d1d17221 */ /* 0x000fc60000010000 */
        /* <DEDUP_REMOVED lines=121> */
.L_x_14380:
[----:B------:R-:W-:-:S13]  /*6c70*/  ISETP.GE.AND P1, PT, R207, RZ, PT ;  /* 0x000000ffcf00720c */ /* 0x000fda0003f26270 */
[----:B------:R-:W-:Y:S05]  /*6c80*/  @!P1 BRA `(.L_x_14390) ;  /* 0x0000002000bc9947 */ /* 0x000fea0003800000 */
[----:B------:R-:W-:Y:S02]  /*6c90*/  IMAD.MOV.U32 R209, RZ, RZ, R20 ;  /* 0x000000ffffd17224 */ /* 0x000fe400078e0014 */
[----:B------:R-:W-:-:S07]  /*6ca0*/  IMAD.MOV.U32 R201, RZ, RZ, R13 ;  /* 0x000000ffffc97224 */ /* 0x000fce00078e000d */
.L_x_14399:
[----:B------:R-:W-:-:S04]  /*6cb0*/  UIADD3 UR36, UR36, 0x1, URZ ;  /* 0x0000000124247890 */ /* 0x000fc8000fffe03f */
[----:B------:R-:W-:-:S04]  /*6cc0*/  UISETP.NE.AND UP0, UPT, UR36, 0x2, UPT ;  /* 0x000000022400788c */ /* 0x000fc8000bf05270 */
[----:B------:R-:W-:Y:S02]  /*6cd0*/  USEL UR4, URZ, 0x1, UP0 ;  /* 0x000000013f047887 */ /* 0x000fe40008000000 */
[----:B------:R-:W-:Y:S02]  /*6ce0*/  USEL UR36, UR36, URZ, UP0 ;  /* 0x0000003f24247287 */ /* 0x000fe40008000000 */
[----:B------:R-:W-:Y:S01]  /*6cf0*/  ULOP3.LUT UR37, UR37, UR4, URZ, 0x3c, !UPT ;  /* 0x0000000425257292 */ /* 0x000fe2000f8e3c3f */
[----:B-1----:R-:W-:Y:S11]  /*6d00*/  @!P0 BRA `(.L_x_14391) ;  /* 0x0000000000048947 */ /* 0x002ff60003800000 */
[----:B------:R-:W-:Y:S01]  /*6d10*/  BPT.TRAP 0x1 ;  /* 0x000000040000795c */ /* 0x000fe20000300000 */
.L_x_14391:
        /* <DEDUP_REMOVED lines=9> */
.L_x_14392:
[----:B--2---:R-:W-:Y:S05]  /*6db0*/  @P1 BRA `(.L_x_14393) ;  /* 0x0000000000081947 */ /* 0x004fea0003800000 */
[----:B------:R-:W2:Y:S02]  /*6dc0*/  SYNCS.PHASECHK.TRANS64.TRYWAIT P1, [UR4+0x32430], R13 ;  /* 0x0324300dff0075a7 */ /* 0x000ea40008020144 */
[----:B--2---:R-:W-:Y:S05]  /*6dd0*/  @!P1 BRA `(.L_x_14394) ;  /* 0x000000cc00689947 */ /* 0x004fea0003800000 */
.L_x_14393:
        /* <DEDUP_REMOVED lines=31> */
.L_x_14395:
[----:B------:R3:W4:Y:S01]  /*6fd0*/  SYNCS.PHASECHK.TRANS64.TRYWAIT P1, [UR4+0x32450], R13 ;  /* 0x0324500dff0075a7 */ /* 0x0007220008020144 */
[----:B------:R-:W-:Y:S05]  /*6fe0*/  @!P0 BRA `(.L_x_14396) ;  /* 0x0000000000048947 */ /* 0x000fea0003800000 */
[----:B------:R-:W-:Y:S01]  /*6ff0*/  BPT.TRAP 0x1 ;  /* 0x000000040000795c */ /* 0x000fe20000300000 */
.L_x_14396:
[----:B----4-:R-:W-:Y:S05]  /*7000*/  @P1 BRA `(.L_x_14397) ;  /* 0x0000000000081947 */ /* 0x010fea0003800000 */
[----:B------:R-:W4:Y:S02]  /*7010*/  SYNCS.PHASECHK.TRANS64.TRYWAIT P1, [UR4+0x32450], R13 ;  /* 0x0324500dff0075a7 */ /* 0x000f240008020144 */
[----:B----4-:R-:W-:Y:S05]  /*7020*/  @!P1 BRA `(.L_x_14398) ;  /* 0x000000c800ec9947 */ /* 0x010fea0003800000 */
.L_x_14397:
        /* <DEDUP_REMOVED lines=10> */
[----:B------:R-:W-:Y:S01]  /*70d0*/  IMAD.U32 R212, RZ, RZ, UR4 ;  /* 0x00000004ffd47e24 */ /* 0x000fe2000f8e00ff */
[----:B------:R-:W-:Y:S01]  /*70e0*/  UMOV UR15, 0x40000040 ;  /* 0x40000040000f7882 */ /* 0x000fe20000000000 */
[----:B------:R-:W-:Y:S01]  /*70f0*/  UIADD3 UR18, UR5, 0x304, URZ ;  /* 0x0000030405127890 */ /* 0x000fe2000fffe03f */
[----:B------:R-:W-:Y:S01]  /*7100*/  ISETP.GT.AND P1, PT, R207, RZ, PT ;  /* 0x000000ffcf00720c */ /* 0x000fe20003f24270 */
[----:B------:R-:W-:Y:S01]  /*7110*/  UMOV UR19, 0x40000040 ;  /* 0x4000004000137882 */ /* 0x000fe20000000000 */
[----:B------:R-:W-:Y:S01]  /*7120*/  HGMMA.64x96x16.F32 R152, gdesc[UR56], R152, gsb0 ;  /* 0x01600000389879f0 */ /* 0x000fe20008000898 */
[----:B------:R-:W-:Y:S01]  /*7130*/  R2UR UR56, R8 ;  /* 0x00000000083872ca */ /* 0x000fe200000e0000 */
[----:B------:R-:W-:Y:S01]  /*7140*/  UIADD3 UR58, UR5, 0x2, URZ ;  /* 0x00000002053a7890 */ /* 0x000fe2000fffe03f */
[----:B------:R-:W-:Y:S01]  /*7150*/  R2UR UR57, R9 ;  /* 0x00000000093972ca */ /* 0x000fe200000e0000 */
[----:B------:R-:W-:Y:S01]  /*7160*/  UMOV UR59, 0x40000040 ;  /* 0x40000040003b7882 */ /* 0x000fe20000000000 */
[----:B------:R-:W-:Y:S01]  /*7170*/  UIADD3 UR22, UR5, 0x306, URZ ;  /* 0x0000030605167890 */ /* 0x000fe2000fffe03f */
[----:B------:R-:W-:Y:S01]  /*7180*/  VIADD R207, R207, 0xffffffff ;  /* 0xffffffffcfcf7836 */ /* 0x000fe20000000000 */
        /* <DEDUP_REMOVED lines=16> */
[----:B------:R-:W-:Y:S01]  /*7290*/  UIMAD UR4, UR36, 0xc00, UR6 ;  /* 0x00000c00240478a4 */ /* 0x000fe2000f8e0206 */
        /* <DEDUP_REMOVED lines=104> */
[----:B0-----:R-:W0:Y:S01]  /*7920*/  SHFL.BFLY PT, R211, R202, 0x2, 0x1f ;  /* 0x0c401f00cad37f89 */ /* 0x001e2200000e0000 */
        /* <DEDUP_REMOVED lines=16> */
[----:B------:R-:W-:Y:S02]  /*7a30*/  @!P2 VIADD R152, R212, 0x32440 ;  /* 0x00032440d498a836 */ /* 0x000fe40000000000 */
[----:B------:R-:W-:Y:S01]  /*7a40*/  FMUL.FTZ R201, R201, UR5 ;  /* 0x00000005c9c97c20 */ /* 0x000fe20008410000 */
[--C-:B------:R-:W-:Y:S01]  /*7a50*/  FFMA.FTZ R156, R156, UR5, -R210.reuse ;  /* 0x000000059c9c7c23 */ /* 0x100fe200080108d2 */
[----:B------:R-:W-:Y:S01]  /*7a60*/  MUFU.EX2 R202, R202 ;  /* 0x000000ca00ca7308 */ /* 0x000fe20000000800 */
[----:B------:R-:W-:Y:S01]  /*7a70*/  FFMA.FTZ R160, R160, UR5, -R210 ;  /* 0x00000005a0a07c23 */ /* 0x000fe200080108d2 */
[----:B------:R-:W-:Y:S01]  /*7a80*/  @!P2 PRMT R152, RZ, 0x654, R152 ;  /* 0x00000654ff98a816 */ /* 0x000fe20000000098 */
[--C-:B------:R-:W-:Y:S01]  /*7a90*/  FFMA.FTZ R161, R161, UR5, -R210.reuse ;  /* 0x00000005a1a17c23 */ /* 0x100fe200080108d2 */
[--C-:B------:R-:W-:Y:S01]  /*7aa0*/  FFMA.FTZ R164, R164, UR5, -R210.reuse ;  /* 0x00000005a4a47c23 */ /* 0x100fe200080108d2 */
[--C-:B------:R-:W-:Y:S01]  /*7ab0*/  FFMA.FTZ R165, R165, UR5, -R210.reuse ;  /* 0x00000005a5a57c23 */ /* 0x100fe200080108d2 */
[--C-:B------:R-:W-:Y:S01]  /*7ac0*/  FFMA.FTZ R168, R168, UR5, -R210.reuse ;  /* 0x00000005a8a87c23 */ /* 0x100fe200080108d2 */
[----:B-1----:R-:W-:Y:S01]  /*7ad0*/  FMNMX.FTZ R20, R20, R213, !PT ;  /* 0x000000d514147209 */ /* 0x002fe20007810000 */
[----:B------:R-:W0:Y:S01]  /*7ae0*/  MUFU.EX2 R201, R201 ;  /* 0x000000c900c97308 */ /* 0x000e220000000800 */
[--C-:B------:R-:W-:Y:S01]  /*7af0*/  FFMA.FTZ R169, R169, UR5, -R210.reuse ;  /* 0x00000005a9a97c23 */ /* 0x100fe200080108d2 */
[--C-:B------:R-:W-:Y:S01]  /*7b00*/  FFMA.FTZ R172, R172, UR5, -R210.reuse ;  /* 0x00000005acac7c23 */ /* 0x100fe200080108d2 */
[--C-:B------:R-:W-:Y:S01]  /*7b10*/  FFMA.FTZ R173, R173, UR5, -R210.reuse ;  /* 0x00000005adad7c23 */ /* 0x100fe200080108d2 */
[C---:B------:R-:W-:Y:S01]  /*7b20*/  FADD.FTZ R21, -R20.reuse, R209 ;  /* 0x000000d114157221 */ /* 0x040fe20000010100 */
[----:B------:R-:W-:Y:S01]  /*7b30*/  FMUL.FTZ R214, R20, UR5 ;  /* 0x0000000514d67c20 */ /* 0x000fe20008410000 */
[--C-:B------:R-:W-:Y:S01]  /*7b40*/  FFMA.FTZ R176, R176, UR5, -R210.reuse ;  /* 0x00000005b0b07c23 */ /* 0x100fe200080108d2 */
[----:B------:R-:W-:Y:S01]  /*7b50*/  FFMA.FTZ R177, R177, UR5, -R210 ;  /* 0x00000005b1b17c23 */ /* 0x000fe200080108d2 */
[----:B------:R-:W-:Y:S01]  /*7b60*/  FMUL.FTZ R157, R21, UR5 ;  /* 0x00000005159d7c20 */ /* 0x000fe20008410000 */
[----:B------:R-:W-:Y:S01]  /*7b70*/  IADD3 R21, -R215, 0xb, RZ ;  /* 0x0000000bd7157810 */ /* 0x000fe20007ffe1ff */
[----:B------:R1:W-:Y:S01]  /*7b80*/  MUFU.EX2 R209, R153 ;  /* 0x0000009900d17308 */ /* 0x0003e20000000800 */
[--C-:B------:R-:W-:Y:S01]  /*7b90*/  FFMA.FTZ R211, R154, UR5, -R214.reuse ;  /* 0x000000059ad37c23 */ /* 0x100fe200080108d6 */
[--C-:B------:R-:W-:Y:S01]  /*7ba0*/  FFMA.FTZ R213, R155, UR5, -R214.reuse ;  /* 0x000000059bd57c23 */ /* 0x100fe200080108d6 */
        /* <DEDUP_REMOVED lines=142> */
[--C-:B------:R-:W-:Y:S01]  /*8490*/  FFMA.FTZ R162, R162, UR5, -R214.reuse ;  /* 0x00000005a2a27c23 */ /* 0x100fe200080108d6 */
[----:B0-----:R-:W-:Y:S01]  /*84a0*/  F2FP.F16.F32.PACK_AB R154, R209, R156 ;  /* 0x0000009cd19a723e */ /* 0x001fe200000000ff */
[--C-:B------:R-:W-:Y:S01]  /*84b0*/  FFMA.FTZ R163, R163, UR5, -R214.reuse ;  /* 0x00000005a3a37c23 */ /* 0x100fe200080108d6 */
[----:B----4-:R-:W-:Y:S01]  /*84c0*/  F2FP.F16.F32.PACK_AB R153, R213, R211 ;  /* 0x000000d3d599723e */ /* 0x010fe200000000ff */
[--C-:B------:R-:W-:Y:S01]  /*84d0*/  FFMA.FTZ R166, R166, UR5, -R214.reuse ;  /* 0x00000005a6a67c23 */ /* 0x100fe200080108d6 */
[----:B-----5:R-:W-:Y:S01]  /*84e0*/  F2FP.F16.F32.PACK_AB R155, R159, R158 ;  /* 0x0000009e9f9b723e */ /* 0x020fe200000000ff */
[--C-:B------:R-:W-:Y:S01]  /*84f0*/  FFMA.FTZ R167, R167, UR5, -R214.reuse ;  /* 0x00000005a7a77c23 */ /* 0x100fe200080108d6 */
[----:B------:R-:W-:Y:S01]  /*8500*/  MUFU.EX2 R160, R160 ;  /* 0x000000a000a07308 */ /* 0x000fe20000000800 */
[--C-:B------:R-:W-:Y:S01]  /*8510*/  FFMA.FTZ R170, R170, UR5, -R214.reuse ;  /* 0x00000005aaaa7c23 */ /* 0x100fe200080108d6 */
[----:B------:R-:W-:Y:S01]  /*8520*/  WARPGROUP.ARRIVE ;  /* 0x00000000000079c5 */ /* 0x000fe20000000000 */
[--C-:B------:R-:W-:Y:S01]  /*8530*/  FFMA.FTZ R171, R171, UR5, -R214.reuse ;  /* 0x00000005abab7c23 */ /* 0x100fe200080108d6 */
[--C-:B------:R-:W-:Y:S01]  /*8540*/  FFMA.FTZ R174, R174, UR5, -R214.reuse ;  /* 0x00000005aeae7c23 */ /* 0x100fe200080108d6 */
[----:B------:R-:W-:Y:S01]  /*8550*/  FFMA.FTZ R175, R175, UR5, -R214 ;  /* 0x00000005afaf7c23 */ /* 0x000fe200080108d6 */
[--C-:B------:R-:W-:Y:S01]  /*8560*/  FFMA.FTZ R180, R180, UR5, -R210.reuse ;  /* 0x00000005b4b47c23 */ /* 0x100fe200080108d2 */
[----:B------:R-:W-:Y:S01]  /*8570*/  FFMA.FTZ R181, R181, UR5, -R210 ;  /* 0x00000005b5b57c23 */ /* 0x000fe200080108d2 */
[----:B------:R-:W-:Y:S01]  /*8580*/  HGMMA.64x256x16.F32 R24, R152, gdesc[UR8].tnspB, R24, gsb0 ;  /* 0x43e0000898187df0 */ /* 0x000fe20008000818 */
[----:B------:R-:W0:Y:S01]  /*8590*/  MUFU.EX2 R161, R161 ;  /* 0x000000a100a17308 */ /* 0x000e220000000800 */
[----:B------:R-:W-:Y:S01]  /*85a0*/  UIADD3 UR10, UR4, 0x80, URZ ;  /* 0x00000080040a7890 */ /* 0x000fe2000fffe03f */
[--C-:B------:R-:W-:Y:S01]  /*85b0*/  FFMA.FTZ R178, R178, UR5, -R214.reuse ;  /* 0x00000005b2b27c23 */ /* 0x100fe200080108d6 */
[----:B------:R-:W-:Y:S01]  /*85c0*/  UMOV UR11, 0x40000040 ;  /* 0x40000040000b7882 */ /* 0x000fe20000000000 */
        /* <DEDUP_REMOVED lines=8> */
[--C-:B------:R-:W-:Y:S01]  /*8650*/  FFMA.FTZ R186, R186, UR5, -R214.reuse ;  /* 0x00000005baba7c23 */ /* 0x100fe200080108d6 */
[--C-:B------:R-:W-:Y:S01]  /*8660*/  FFMA.FTZ R187, R187, UR5, -R214.reuse ;  /* 0x00000005bbbb7c23 */ /* 0x100fe200080108d6 */
[--C-:B------:R-:W-:Y:S01]  /*8670*/  FFMA.FTZ R190, R190, UR5, -R214.reuse ;  /* 0x00000005bebe7c23 */ /* 0x100fe200080108d6 */
[----:B------:R-:W-:Y:S01]  /*8680*/  FFMA.FTZ R191, R191, UR5, -R214 ;  /* 0x00000005bfbf7c23 */ /* 0x000fe200080108d6 */
[----:B------:R-:W1:Y:S01]  /*8690*/  MUFU.EX2 R165, R165 ;  /* 0x000000a500a57308 */ /* 0x000e620000000800 */
[--C-:B------:R-:W-:Y:S01]  /*86a0*/  FFMA.FTZ R192, R192, UR5, -R210.reuse ;  /* 0x00000005c0c07c23 */ /* 0x100fe200080108d2 */
[--C-:B------:R-:W-:Y:S01]  /*86b0*/  FFMA.FTZ R193, R193, UR5, -R210.reuse ;  /* 0x00000005c1c17c23 */ /* 0x100fe200080108d2 */
[--C-:B------:R-:W-:Y:S01]  /*86c0*/  FFMA.FTZ R196, R196, UR5, -R210.reuse ;  /* 0x00000005c4c47c23 */ /* 0x100fe200080108d2 */
[----:B------:R-:W-:Y:S01]  /*86d0*/  FFMA.FTZ R197, R197, UR5, -R210 ;  /* 0x00000005c5c57c23 */ /* 0x000fe200080108d2 */
[--C-:B------:R-:W-:Y:S01]  /*86e0*/  FFMA.FTZ R194, R194, UR5, -R214.reuse ;  /* 0x00000005c2c27c23 */ /* 0x100fe200080108d6 */
[--C-:B------:R-:W-:Y:S01]  /*86f0*/  FFMA.FTZ R195, R195, UR5, -R214.reuse ;  /* 0x00000005c3c37c23 */ /* 0x100fe200080108d6 */
[--C-:B------:R-:W-:Y:S01]  /*8700*/  FFMA.FTZ R198, R198, UR5, -R214.reuse ;  /* 0x00000005c6c67c23 */ /* 0x100fe200080108d6 */
[----:B------:R-:W-:Y:S01]  /*8710*/  MUFU.EX2 R162, R162 ;  /* 0x000000a200a27308 */ /* 0x000fe20000000800 */
[----:B------:R-:W-:Y:S01]  /*8720*/  FFMA.FTZ R199, R199, UR5, -R214 ;  /* 0x00000005c7c77c23 */ /* 0x000fe200080108d6 */
[----:B------:R-:W-:Y:S01]  /*8730*/  FFMA.FTZ R201, R201, R0, R202 ;  /* 0x00000000c9c97223 */ /* 0x000fe200000100ca */
[----:B------:R-:W-:Y:S01]  /*8740*/  FFMA.FTZ R12, R157, R12, R211 ;  /* 0x0000000c9d0c7223 */ /* 0x000fe200000100d3 */
[----:B------:R-:W-:-:S02]  /*8750*/  @!P2 VIADD R212, R212, 0x32460 ;  /* 0x00032460d4d4a836 */ /* 0x000fc40000000000 */
[----:B------:R-:W-:Y:S01]  /*8760*/  FADD.FTZ R201, R208, R201 ;  /* 0x000000c9d0c97221 */ /* 0x000fe20000010000 */
[----:B------:R-:W-:Y:S01]  /*8770*/  FADD.FTZ R213, R213, R12 ;  /* 0x0000000cd5d57221 */ /* 0x000fe20000010000 */
[----:B------:R-:W3:Y:S01]  /*8780*/  MUFU.EX2 R163, R163 ;  /* 0x000000a300a37308 */ /* 0x000ee20000000800 */
[----:B------:R-:W-:Y:S01]  /*8790*/  @!P2 PRMT R212, RZ, 0x654, R212 ;  /* 0x00000654ffd4a816 */ /* 0x000fe200000000d4 */
[----:B------:R-:W-:Y:S01]  /*87a0*/  FADD.FTZ R156, R156, R201 ;  /* 0x000000c99c9c7221 */ /* 0x000fe20000010000 */
[----:B------:R-:W-:Y:S01]  /*87b0*/  FADD.FTZ R158, R158, R213 ;  /* 0x000000d59e9e7221 */ /* 0x000fe20000010000 */
[----:B------:R-:W-:Y:S02]  /*87c0*/  IMAD.MOV.U32 R201, RZ, RZ, R13 ;  /* 0x000000ffffc97224 */ /* 0x000fe400078e000d */
[----:B------:R-:W-:Y:S01]  /*87d0*/  FADD.FTZ R209, R209, R156 ;  /* 0x0000009cd1d17221 */ /* 0x000fe20000010000 */
        /* <DEDUP_REMOVED lines=36> */
[----:B------:R-:W-:Y:S01]  /*8a20*/  FADD.FTZ R162, R162, R159 ;  /* 0x0000009fa2a27221 */ /* 0x000fe20000010000 */
[----:B----4-:R-:W-:Y:S01]  /*8a30*/  F2FP.F16.F32.PACK_AB R155, R167, R166 ;  /* 0x000000a6a79b723e */ /* 0x010fe200000000ff */
[----:B------:R-:W-:Y:S01]  /*8a40*/  FADD.FTZ R161, R161, R160 ;  /* 0x000000a0a1a17221 */ /* 0x000fe20000010000 */
[----:B------:R-:W-:Y:S01]  /*8a50*/  IMAD.MOV.U32 R209, RZ, RZ, R20 ;  /* 0x000000ffffd17224 */ /* 0x000fe200078e0014 */
[----:B------:R-:W-:Y:S01]  /*8a60*/  MUFU.EX2 R194, R194 ;  /* 0x000000c200c27308 */ /* 0x000fe20000000800 */
[----:B------:R-:W-:Y:S01]  /*8a70*/  WARPGROUP.ARRIVE ;  /* 0x00000000000079c5 */ /* 0x000fe20000000000 */
[----:B------:R-:W-:Y:S01]  /*8a80*/  FADD.FTZ R163, R163, R162 ;  /* 0x000000a2a3a37221 */ /* 0x000fe20000010000 */
[----:B------:R-:W-:-:S03]  /*8a90*/  FADD.FTZ R164, R164, R161 ;  /* 0x000000a1a4a47221 */ /* 0x000fc60000010000 */
[----:B------:R-:W-:Y:S01]  /*8aa0*/  FADD.FTZ R166, R166, R163 ;  /* 0x000000a3a6a67221 */ /* 0x000fe20000010000 */
[----:B------:R-:W-:Y:S01]  /*8ab0*/  HGMMA.64x256x16.F32 R24, R152, gdesc[UR8].tnspB, R24, gsb0 ;  /* 0x43e0000898187df0 */ /* 0x000fe20008000818 */
[----:B------:R-:W-:Y:S01]  /*8ac0*/  UIADD3 UR10, UR4, 0x100, URZ ;  /* 0x00000100040a7890 */ /* 0x000fe2000fffe03f */
[----:B------:R-:W1:Y:S01]  /*8ad0*/  MUFU.EX2 R195, R195 ;  /* 0x000000c300c37308 */ /* 0x000e620000000800 */
        /* <DEDUP_REMOVED lines=60> */
[----:B-1----:R-:W-:Y:S01]  /*8ea0*/  F2FP.F16.F32.PACK_AB R153, R195, R194 ;  /* 0x000000c2c399723e */ /* 0x002fe200000000ff */
        /* <DEDUP_REMOVED lines=11> */
[----:B------:R1:W-:Y:S01]  /*8f60*/  @!P2 SYNCS.ARRIVE.TRANS64.RED.A1T0 RZ, [R212+URZ], RZ ;  /* 0x000000ffd4ffa9a7 */ /* 0x0003e2000810043f */
[----:B------:R-:W-:Y:S05]  /*8f70*/  @P1 BRA `(.L_x_14399) ;  /* 0xffffffdc004c1947 */ /* 0x000fea000383ffff */
.L_x_14390:
[----:B------:R-:W2:Y:S01]  /*8f80*/  SHFL.BFLY PT, R3, R0, 0x2, 0x1f ;  /* 0x0c401f0000037f89 */ /* 0x000ea200000e0000 */
[----:B------:R-:W-:Y:S01]  /*8f90*/  IMAD.MOV.U32 R4, RZ, RZ, RZ ;  /* 0x000000ffff047224 */ /* 0x000fe200078e00ff */
[----:B------:R-:W-:Y:S01]  /*8fa0*/  R2UR UR4, R224 ;  /* 0x00000000e00472ca */ /* 0x000fe200000e0000 */
[----:B------:R-:W-:Y:S01]  /*8fb0*/  UIADD3 UR36, UR36, 0x1, URZ ;  /* 0x0000000124247890 */ /* 0x000fe2000fffe03f */
[----:B------:R-:W3:Y:S01]  /*8fc0*/  SHFL.BFLY PT, R5, R12, 0x2, 0x1f ;  /* 0x0c401f000c057f89 */ /* 0x000ee200000e0000 */
[----:B------:R-:W-:Y:S01]  /*8fd0*/  IMAD.U32 R14, RZ, RZ, UR5 ;  /* 0x00000005ff0e7e24 */ /* 0x000fe2000f8e00ff */
[----:B------:R4:W-:Y:S06]  /*8fe0*/  BAR.ARV R21, 0x100 ;  /* 0x000400150000751d */ /* 0x0009ec0000002000 */
[----:B------:R-:W-:-:S02]  /*8ff0*/  UISETP.NE.AND UP0, UPT, UR36, 0x2, UPT ;  /* 0x000000022400788c */ /* 0x000fc4000bf05270 */
[----:B------:R-:W-:Y:S06]  /*9000*/  BAR.ARV 0x8, 0x180 ;  /* 0x0206000000007b1d */ /* 0x000fec0000002000 */
[----:B------:R-:W-:Y:S01]  /*9010*/  UIADD3 UR4, UR4, 0x1, URZ ;  /* 0x0000000104047890 */ /* 0x000fe2000fffe03f */
[----:B------:R-:W-:Y:S01]  /*9020*/  PLOP3.LUT P0, PT, PT, PT, PT, 0x8, 0x0 ;  /* 0x000000000000781c */ /* 0x000fe20003f0e170 */
[----:B--2---:R-:W-:Y:S01]  /*9030*/  FADD.FTZ R3, R3, R0 ;  /* 0x0000000003037221 */ /* 0x004fe20000010000 */
[----:B------:R-:W-:Y:S01]  /*9040*/  IMAD.MOV.U32 R0, RZ, RZ, RZ ;  /* 0x000000ffff007224 */ /* 0x000fe200078e00ff */
[----:B------:R-:W-:Y:S01]  /*9050*/  USEL UR36, UR36, URZ, UP0 ;  /* 0x0000003f24247287 */ /* 0x000fe20008000000 */
[----:B---3--:R-:W-:-:S02]  /*9060*/  FADD.FTZ R5, R5, R12 ;  /* 0x0000000c05057221 */ /* 0x008fc40000010000 */
[----:B------:R-:W2:Y:S01]  /*9070*/  SHFL.BFLY PT, R2, R3, 0x1, 0x1f ;  /* 0x0c201f0003027f89 */ /* 0x000ea200000e0000 */
[----:B------:R-:W-:Y:S01]  /*9080*/  IMAD.U32 R224, RZ, RZ, UR4 ;  /* 0x00000004ffe07e24 */ /* 0x000fe2000f8e00ff */
[----:B------:R-:W-:-:S04]  /*9090*/  USEL UR4, URZ, 0x1, UP0 ;  /* 0x000000013f047887 */ /* 0x000fc80008000000 */
[----:B------:R-:W-:Y:S01]  /*90a0*/  ULOP3.LUT UR37, UR37, UR4, URZ, 0x3c, !UPT ;  /* 0x0000000425257292 */ /* 0x000fe2000f8e3c3f */
[----:B--2---:R-:W-:Y:S01]  /*90b0*/  FADD.FTZ R7, R3, R2 ;  /* 0x0000000203077221 */ /* 0x004fe20000010000 */
[----:B------:R-:W-:Y:S01]  /*90c0*/  IMAD.MOV.U32 R3, RZ, RZ, -0x800000 ;  /* 0xff800000ff037424 */ /* 0x000fe200078e00ff */
[----:B------:R-:W2:Y:S03]  /*90d0*/  SHFL.BFLY PT, R2, R5, 0x1, 0x1f ;  /* 0x0c201f0005027f89 */ /* 0x000ea600000e0000 */
[----:B------:R-:W-:-:S13]  /*90e0*/  FSETP.NE.FTZ.AND P1, PT, R7, RZ, PT ;  /* 0x000000ff0700720b */ /* 0x000fda0003f35000 */
[----:B------:R-:W3:Y:S01]  /*90f0*/  @P1 MUFU.RCP R4, R7 ;  /* 0x0000000700041308 */ /* 0x000ee20000001000 */
[----:B--2---:R-:W-:Y:S01]  /*9100*/  FADD.FTZ R6, R5, R2 ;  /* 0x0000000205067221 */ /* 0x004fe20000010000 */
[----:B------:R-:W-:-:S06]  /*9110*/  IMAD.MOV.U32 R2, RZ, RZ, -0x800000 ;  /* 0xff800000ff027424 */ /* 0x000fcc00078e00ff */
[----:B------:R-:W2:Y:S01]  /*9120*/  @P1 MUFU.LG2 R5, R7 ;  /* 0x0000000700051308 */ /* 0x000ea20000000c00 */
[----:B------:R-:W-:Y:S01]  /*9130*/  FSETP.NE.FTZ.AND P2, PT, R6, RZ, PT ;  /* 0x000000ff0600720b */ /* 0x000fe20003f55000 */
        /* <DEDUP_REMOVED lines=17> */
[----:B------:R-:W3:Y:S01]  /*9250*/  @P2 MUFU.LG2 R6, R6 ;  /* 0x0000000600062308 */ /* 0x000ee20000000c00 */
        /* <DEDUP_REMOVED lines=50> */
[----:B--2---:R-:W-:Y:S01]  /*9580*/  @P1 FMUL.FTZ R5, R5, 0.69314718246459960938 ;  /* 0x3f31721805051820 */ /* 0x004fe20000410000 */
[----:B---3--:R-:W-:Y:S01]  /*9590*/  @P2 FMUL.FTZ R7, R6, 0.69314718246459960938 ;  /* 0x3f31721806072820 */ /* 0x008fe20000410000 */
        /* <DEDUP_REMOVED lines=66> */
[----:B----4-:R-:W-:-:S07]  /*99c0*/  @P2 FFMA.FTZ R3, R14, R20, R7 ;  /* 0x000000140e032223 */ /* 0x010fce0000010007 */
.L_x_14368:
[----:B------:R-:W2:Y:S01]  /*99d0*/  S2R R4, SR_CgaCtaId ;  /* 0x0000000000047919 */ /* 0x000ea20000008800 */
[----:B------:R-:W-:Y:S01]  /*99e0*/  MOV R151, 0x400 ;  /* 0x0000040000977802 */ /* 0x000fe20000000f00 */
[----:B------:R-:W-:Y:S01]  /*99f0*/  BSSY B0, `(.L_x_14400) ;  /* 0x00002e0000007945 */ /* 0x000fe20003800000 */
[----:B------:R-:W-:Y:S02]  /*9a00*/  BAR.SYNC.DEFER_BLOCKING 0x5, 0x180 ;  /* 0x0146000000007b1d */ /* 0x000fe40000010000 */
[----:B--2---:R-:W-:-:S05]  /*9a10*/  LEA R151, R4, R151, 0x18 ;  /* 0x0000009704977211 */ /* 0x004fca00078ec0ff */
[----:B------:R-:W2:Y:S02]  /*9a20*/  LDS.128 R4, [R151+0x324d0] ;  /* 0x0324d00097047984 */ /* 0x000ea40000000c00 */
[----:B--2---:R-:W-:Y:S02]  /*9a30*/  R2UR UR5, R5 ;  /* 0x00000000050572ca */ /* 0x004fe400000e0000 */
[----:B------:R-:W-:Y:S01]  /*9a40*/  R2UR UR6, R6 ;  /* 0x00000000060672ca */ /* 0x000fe200000e0000 */
[----:B------:R-:W-:Y:S06]  /*9a50*/  BAR.ARV 0x4, 0x180 ;  /* 0x0106000000007b1d */ /* 0x000fec0000002000 */
[----:B------:R-:W-:Y:S08]  /*9a60*/  @P0 BRA `(.L_x_14401) ;  /* 0x0000001c00e00947 */ /* 0x000ff00003800000 */
[----:B------:R-:W2:Y:S01]  /*9a70*/  S2R R6, SR_SWINHI ;  /* 0x0000000000067919 */ /* 0x000ea20000002f00 */
        /* <DEDUP_REMOVED lines=21> */
[----:B--2---:R-:W-:Y:S02]  /*9bd0*/  MOV R5, R6 ;  /* 0x0000000600057202 */ /* 0x004fe40000000f00 */
[----:B------:R-:W-:-:S02]  /*9be0*/  F2FP.F16.F32.PACK_AB R51, R157, R51 ;  /* 0x000000339d33723e */ /* 0x000fc400000000ff */
[----:B------:R-:W-:Y:S01]  /*9bf0*/  F2FP.F16.F32.PACK_AB R57, R155, R58 ;  /* 0x0000003a9b39723e */ /* 0x000fe200000000ff */
[----:B------:R-:W-:Y:S01]  /*9c00*/  IMAD.WIDE R102, R228, 0x2, R4 ;  /* 0x00000002e4667825 */ /* 0x000fe200078e0204 */
[----:B------:R-:W-:Y:S02]  /*9c10*/  F2FP.F16.F32.PACK_AB R64, R65, R64 ;  /* 0x000000404140723e */ /* 0x000fe400000000ff */
        /* <DEDUP_REMOVED lines=56> */
[----:B------:R-:W-:Y:S02]  /*9fa0*/  LOP3.LUT R98, R167, 0x380, RZ, 0xc0, !PT ;  /* 0x00000380a7627812 */ /* 0x000fe400078ec0ff */
[----:B------:R-:W-:Y:S02]  /*9fb0*/  LOP3.LUT R20, R20, R175, RZ, 0x3c, !PT ;  /* 0x000000af14147212 */ /* 0x000fe400078e3cff */
[----:B------:R-:W-:Y:S02]  /*9fc0*/  SHF.R.U64 R46, R46, 0x3, RZ ;  /* 0x000000032e2e7819 */ /* 0x000fe400000012ff */
[----:B------:R-:W-:-:S02]  /*9fd0*/  LOP3.LUT R94, R191, 0x380, RZ, 0xc0, !PT ;  /* 0x00000380bf5e7812 */ /* 0x000fc400078ec0ff */
[----:B------:R-:W-:Y:S01]  /*9fe0*/  MOV R102, R102 ;  /* 0x0000006600667202 */ /* 0x000fe20000000f00 */
[----:B------:R-:W-:Y:S01]  /*9ff0*/  BAR.SYNC.DEFER_BLOCKING 0x1, 0x100 ;  /* 0x0044000000007b1d */ /* 0x000fe20000010000 */
[----:B------:R-:W-:Y:S02]  /*a000*/  SHF.R.U64 R29, R12, 0x3, RZ ;  /* 0x000000030c1d7819 */ /* 0x000fe400000012ff */
[----:B------:R-:W-:Y:S02]  /*a010*/  LOP3.LUT R22, R22, R177, RZ, 0x3c, !PT ;  /* 0x000000b116167212 */ /* 0x000fe400078e3cff */
[----:B------:R-:W-:Y:S02]  /*a020*/  SHF.R.U64 R54, R54, 0x3, RZ ;  /* 0x0000000336367819 */ /* 0x000fe400000012ff */
[----:B------:R-:W-:Y:S02]  /*a030*/  MOV R14, R14 ;  /* 0x0000000e000e7202 */ /* 0x000fe40000000f00 */
[----:B------:R-:W-:-:S02]  /*a040*/  LOP3.LUT R30, R30, R179, RZ, 0x3c, !PT ;  /* 0x000000b31e1e7212 */ /* 0x000fc400078e3cff */
[----:B------:R-:W-:Y:S02]  /*a050*/  SHF.R.U64 R62, R62, 0x3, RZ ;  /* 0x000000033e3e7819 */ /* 0x000fe400000012ff */
[----:B------:R-:W-:Y:S02]  /*a060*/  MOV R16, R16 ;  /* 0x0000001000107202 */ /* 0x000fe40000000f00 */
[----:B------:R-:W-:Y:S02]  /*a070*/  LOP3.LUT R38, R38, R181, RZ, 0x3c, !PT ;  /* 0x000000b526267212 */ /* 0x000fe400078e3cff */
[----:B------:R-:W-:Y:S02]  /*a080*/  SHF.R.U64 R70, R70, 0x3, RZ ;  /* 0x0000000346467819 */ /* 0x000fe400000012ff */
[----:B------:R-:W-:Y:S02]  /*a090*/  LOP3.LUT R103, R156, 0x380, RZ, 0xc0, !PT ;  /* 0x000003809c677812 */ /* 0x000fe400078ec0ff */
[----:B------:R-:W-:-:S02]  /*a0a0*/  SHF.R.U64 R12, R98, 0x3, RZ ;  /* 0x00000003620c7819 */ /* 0x000fc400000012ff */
[----:B------:R-:W-:Y:S01]  /*a0b0*/  MOV R18, R18 ;  /* 0x0000001200127202 */ /* 0x000fe20000000f00 */
[----:B------:R-:W-:Y:S01]  /*a0c0*/  STSM.16.M88.4 [R102], R24 ;  /* 0x0000001866007844 */ /* 0x000fe20000000200 */
[----:B------:R-:W-:Y:S02]  /*a0d0*/  LOP3.LUT R46, R46, R183, RZ, 0x3c, !PT ;  /* 0x000000b72e2e7212 */ /* 0x000fe400078e3cff */
[----:B------:R-:W-:Y:S01]  /*a0e0*/  SHF.R.U64 R94, R94, 0x3, RZ ;  /* 0x000000035e5e7819 */ /* 0x000fe200000012ff */
[----:B------:R-:W-:Y:S01]  /*a0f0*/  STSM.16.M88.4 [R14], R32 ;  /* 0x000000200e007844 */ /* 0x000fe20000000200 */
[----:B------:R-:W-:Y:S02]  /*a100*/  LOP3.LUT R98, R29, R6, RZ, 0x3c, !PT ;  /* 0x000000061d627212 */ /* 0x000fe400078e3cff */
[----:B------:R-:W-:Y:S01]  /*a110*/  MOV R20, R20 ;  /* 0x0000001400147202 */ /* 0x000fe20000000f00 */
[----:B------:R-:W-:Y:S01]  /*a120*/  STSM.16.M88.4 [R16], R40 ;  /* 0x0000002810007844 */ /* 0x000fe20000000200 */
[----:B------:R-:W-:-:S02]  /*a130*/  F2FP.F16.F32.PACK_AB R59, R154, R59 ;  /* 0x0000003b9a3b723e */ /* 0x000fc400000000ff */
        /* <DEDUP_REMOVED lines=9> */
[----:B------:R-:W-:Y:S01]  /*a1d0*/  F2FP.F16.F32.PACK_AB R80, R81, R80 ;  /* 0x000000505150723e */ /* 0x000fe200000000ff */
[----:B------:R-:W-:Y:S01]  /*a1e0*/  STSM.16.M88.4 [R22], R64 ;  /* 0x0000004016007844 */ /* 0x000fe20000000200 */
[----:B------:R-:W-:Y:S02]  /*a1f0*/  LOP3.LUT R62, R62, R187, RZ, 0x3c, !PT ;  /* 0x000000bb3e3e7212 */ /* 0x000fe400078e3cff */
[----:B------:R-:W-:Y:S02]  /*a200*/  MOV R30, R30 ;  /* 0x0000001e001e7202 */ /* 0x000fe40000000f00 */
[----:B------:R-:W-:Y:S02]  /*a210*/  F2FP.F16.F32.PACK_AB R74, R77, R76 ;  /* 0x0000004c4d4a723e */ /* 0x000fe400000000ff */
[----:B------:R-:W-:-:S02]  /*a220*/  F2FP.F16.F32.PACK_AB R75, R79, R75 ;  /* 0x0000004b4f4b723e */ /* 0x000fc400000000ff */
[----:B------:R-:W-:Y:S02]  /*a230*/  F2FP.F16.F32.PACK_AB R81, R8, R82 ;  /* 0x000000520851723e */ /* 0x000fe400000000ff */
[----:B------:R-:W-:Y:S01]  /*a240*/  LOP3.LUT R70, R70, R189, RZ, 0x3c, !PT ;  /* 0x000000bd46467212 */ /* 0x000fe200078e3cff */
[----:B------:R2:W-:Y:S01]  /*a250*/  STSM.16.M88.4 [R30], R72 ;  /* 0x000000481e007844 */ /* 0x0005e20000000200 */
[----:B------:R-:W-:Y:S02]  /*a260*/  SHF.R.U64 R103, R103, 0x3, RZ ;  /* 0x0000000367677819 */ /* 0x000fe400000012ff */
[----:B------:R-:W-:Y:S02]  /*a270*/  MOV R38, R38 ;  /* 0x0000002600267202 */ /* 0x000fe40000000f00 */
[----:B------:R-:W-:Y:S02]  /*a280*/  F2FP.F16.F32.PACK_AB R82, R85, R84 ;  /* 0x000000545552723e */ /* 0x000fe400000000ff */
[----:B------:R-:W-:-:S02]  /*a290*/  F2FP.F16.F32.PACK_AB R83, R83, R86 ;  /* 0x000000565353723e */ /* 0x000fc400000000ff */
[----:B------:R-:W-:Y:S02]  /*a2a0*/  LOP3.LUT R94, R94, R191, RZ, 0x3c, !PT ;  /* 0x000000bf5e5e7212 */ /* 0x000fe400078e3cff */
[----:B------:R-:W-:Y:S01]  /*a2b0*/  MOV R46, R46 ;  /* 0x0000002e002e7202 */ /* 0x000fe20000000f00 */
[----:B------:R3:W-:Y:S01]  /*a2c0*/  STSM.16.M88.4 [R38], R80 ;  /* 0x0000005026007844 */ /* 0x0007e20000000200 */
[----:B------:R-:W-:Y:S02]  /*a2d0*/  MOV R6, R98 ;  /* 0x0000006200067202 */ /* 0x000fe40000000f00 */
[----:B------:R-:W-:Y:S01]  /*a2e0*/  F2FP.F16.F32.PACK_AB R84, R89, R88 ;  /* 0x000000585954723e */ /* 0x000fe200000000ff */
[----:B--2---:R-:W2:Y:S01]  /*a2f0*/  LDC R73, c[0x0][0xce8] ;  /* 0x00033a00ff497b82 */ /* 0x004ea20000000800 */
[----:B------:R-:W-:Y:S02]  /*a300*/  F2FP.F16.F32.PACK_AB R85, R91, R90 ;  /* 0x0000005a5b55723e */ /* 0x000fe400000000ff */
        /* <DEDUP_REMOVED lines=9> */
[----:B------:R-:W-:Y:S02]  /*a3a0*/  F2FP.F16.F32.PACK_AB R105, R107, R106 ;  /* 0x0000006a6b69723e */ /* 0x000fe400000000ff */
[----:B------:R-:W-:Y:S01]  /*a3b0*/  F2FP.F16.F32.PACK_AB R112, R113, R112 ;  /* 0x000000707170723e */ /* 0x000fe200000000ff */
[----:B------:R3:W-:Y:S01]  /*a3c0*/  STSM.16.M88.4 [R54], R96 ;  /* 0x0000006036007844 */ /* 0x0007e20000000200 */
[----:B------:R-:W-:Y:S02]  /*a3d0*/  LOP3.LUT R10, R12, R167, RZ, 0x3c, !PT ;  /* 0x000000a70c0a7212 */ /* 0x000fe400078e3cff */
[----:B------:R-:W-:Y:S02]  /*a3e0*/  MOV R62, R62 ;  /* 0x0000003e003e7202 */ /* 0x000fe40000000f00 */
        /* <DEDUP_REMOVED lines=18> */
[----:B------:R-:W-:Y:S02]  /*a510*/  F2FP.F16.F32.PACK_AB R130, R133, R132 ;  /* 0x000000848582723e */ /* 0x000fe400000000ff */
[----:B------:R-:W-:Y:S02]  /*a520*/  F2FP.F16.F32.PACK_AB R131, R135, R134 ;  /* 0x000000868783723e */ /* 0x000fe400000000ff */
[----:B------:R-:W-:Y:S02]  /*a530*/  F2FP.F16.F32.PACK_AB R137, R139, R138 ;  /* 0x0000008a8b89723e */ /* 0x000fe400000000ff */
[----:B------:R-:W-:Y:S01]  /*a540*/  F2FP.F16.F32.PACK_AB R144, R145, R144 ;  /* 0x000000909190723e */ /* 0x000fe200000000ff */
[----:B------:R3:W-:Y:S01]  /*a550*/  STSM.16.M88.4 [R6], R128 ;  /* 0x0000008006007844 */ /* 0x0007e20000000200 */
[----:B------:R-:W-:-:S02]  /*a560*/  MOV R10, R10 ;  /* 0x0000000a000a7202 */ /* 0x000fc40000000f00 */
[----:B------:R-:W-:Y:S02]  /*a570*/  F2FP.F16.F32.PACK_AB R138, R141, R140 ;  /* 0x0000008c8d8a723e */ /* 0x000fe400000000ff */
[----:B------:R-:W-:Y:S02]  /*a580*/  F2FP.F16.F32.PACK_AB R139, R143, R142 ;  /* 0x0000008e8f8b723e */ /* 0x000fe400000000ff */
[----:B------:R-:W-:Y:S02]  /*a590*/  F2FP.F16.F32.PACK_AB R145, R147, R146 ;  /* 0x000000929391723e */ /* 0x000fe400000000ff */
[----:B------:R-:W-:Y:S01]  /*a5a0*/  MOV R12, R12 ;  /* 0x0000000c000c7202 */ /* 0x000fe20000000f00 */
[----:B------:R3:W-:Y:S01]  /*a5b0*/  STSM.16.M88.4 [R10], R136 ;  /* 0x000000880a007844 */ /* 0x0007e20000000200 */
[----:B------:R-:W-:Y:S02]  /*a5c0*/  F2FP.F16.F32.PACK_AB R146, R149, R148 ;  /* 0x000000949592723e */ /* 0x000fe400000000ff */
[----:B------:R-:W-:-:S02]  /*a5d0*/  F2FP.F16.F32.PACK_AB R147, R0, R150 ;  /* 0x000000960093723e */ /* 0x000fc400000000ff */
[----:B------:R-:W-:Y:S02]  /*a5e0*/  R2UR UR4, R220 ;  /* 0x00000000dc0472ca */ /* 0x000fe400000e0000 */
[----:B------:R-:W-:Y:S01]  /*a5f0*/  PLOP3.LUT P0, PT, PT, PT, UP0, 0x80, 0x0 ;  /* 0x000000000000781c */ /* 0x000fe20003f0f008 */
[----:B------:R3:W-:Y:S01]  /*a600*/  STSM.16.M88.4 [R12], R144 ;  /* 0x000000900c007844 */ /* 0x0007e20000000200 */
[----:B------:R-:W-:-:S09]  /*a610*/  R2UR UR7, R222 ;  /* 0x00000000de0772ca */ /* 0x000fd200000e0000 */
[----:B------:R-:W-:-:S06]  /*a620*/  UIMAD.WIDE UR8, UR4, 0x4, UR8 ;  /* 0x00000004040878a5 */ /* 0x000fcc000f8e0208 */
[----:B------:R-:W-:Y:S02]  /*a630*/  IMAD.U32 R8, RZ, RZ, UR8 ;  /* 0x00000008ff087e24 */ /* 0x000fe4000f8e00ff */
[----:B------:R-:W-:Y:S01]  /*a640*/  IMAD.U32 R9, RZ, RZ, UR9 ;  /* 0x00000009ff097e24 */ /* 0x000fe2000f8e00ff */
[----:B------:R-:W-:Y:S06]  /*a650*/  BAR.SYNC.DEFER_BLOCKING 0x1, 0x100 ;  /* 0x0044000000007b1d */ /* 0x000fec0000010000 */
[----:B------:R-:W-:Y:S01]  /*a660*/  ULDC.64 UR8, c[0x0][0xd08] ;  /* 0x0003420000087ab9 */ /* 0x000fe20000000a00 */
[----:B------:R-:W4:Y:S01]  /*a670*/  @P0 LDG.E R0, desc[UR38][R8.64] ;  /* 0x0000002608000981 */ /* 0x000f22000c1e1900 */
[----:B------:R-:W-:Y:S01]  /*a680*/  UISETP.NE.U32.AND UP1, UPT, UR8, URZ, UPT ;  /* 0x0000003f0800728c */ /* 0x000fe2000bf25070 */
[----:B--2---:R-:W-:-:S03]  /*a690*/  ISETP.NE.AND P1, PT, R73, 0x1, PT ;  /* 0x000000014900780c */ /* 0x004fc60003f25270 */
[----:B------:R-:W-:-:S06]  /*a6a0*/  UISETP.NE.AND.EX UP1, UPT, UR9, URZ, UPT, UP1 ;  /* 0x0000003f0900728c */ /* 0x000fcc000bf25310 */
[----:B------:R-:W-:-:S04]  /*a6b0*/  PLOP3.LUT P2, PT, PT, PT, UP1, 0x80, 0x0 ;  /* 0x000000000000781c */ /* 0x000fc80003f4f018 */
[----:B------:R-:W2:Y:S01]  /*a6c0*/  @P1 LDC R11, c[0x0][0xcec] ;  /* 0x00033b00ff0b1b82 */ /* 0x000ea20000000800 */
[----:B------:R-:W-:-:S04]  /*a6d0*/  @UP1 ULEA UR8, UP2, UR4, UR8, 0x2 ;  /* 0x0000000804081291 */ /* 0x000fc8000f84103f */
[----:B------:R-:W-:Y:S02]  /*a6e0*/  @UP1 ULEA.HI.X UR9, UR4, UR9, UR7, 0x2, UP2 ;  /* 0x0000000904091291 */ /* 0x000fe400090f1407 */
[----:B------:R-:W-:Y:S01]  /*a6f0*/  IMAD.U32 R14, RZ, RZ, UR8 ;  /* 0x00000008ff0e7e24 */ /* 0x000fe2000f8e00ff */
[----:B------:R-:W-:Y:S01]  /*a700*/  ULDC UR7, c[0x0][0xb88] ;  /* 0x0002e20000077ab9 */ /* 0x000fe20000000800 */
[----:B------:R-:W-:Y:S01]  /*a710*/  UMOV UR4, URZ ;  /* 0x0000003f00047c82 */ /* 0x000fe20008000000 */
[----:B------:R-:W0:Y:S01]  /*a720*/  @P1 LDC R13, c[0x0][0xcf0] ;  /* 0x00033c00ff0d1b82 */ /* 0x000e220000000800 */
[----:B------:R-:W-:Y:S01]  /*a730*/  IMAD.U32 R15, RZ, RZ, UR9 ;  /* 0x00000009ff0f7e24 */ /* 0x000fe2000f8e00ff */
[----:B----4-:R-:W-:Y:S01]  /*a740*/  @P0 R2UR UR4, R0 ;  /* 0x00000000000402ca */ /* 0x010fe200000e0000 */
[----:B------:R-:W-:-:S06]  /*a750*/  IMAD.U32 R0, RZ, RZ, UR7 ;  /* 0x00000007ff007e24 */ /* 0x000fcc000f8e00ff */
[----:B------:R3:W5:Y:S01]  /*a760*/  @P2 LDG.E R0, desc[UR38][R14.64] ;  /* 0x000000260e002981 */ /* 0x000762000c1e1900 */
[----:B0-2---:R-:W-:Y:S07]  /*a770*/  @P2 BRA `(.L_x_14402) ;  /* 0x0000000000102947 */ /* 0x005fee0003800000 */
[----:B------:R-:W-:Y:S05]  /*a780*/  @!P0 BRA `(.L_x_14402) ;  /* 0x00000000000c8947 */ /* 0x000fea0003800000 */
[----:B---3--:R-:W2:Y:S04]  /*a790*/  LDG.E R15, desc[UR38][R8.64] ;  /* 0x00000026080f7981 */ /* 0x008ea8000c1e1900 */
[----:B-----5:R-:W2:Y:S02]  /*a7a0*/  LDG.E R0, desc[UR38][R8.64+0x4] ;  /* 0x0000042608007981 */ /* 0x020ea4000c1e1900 */
[----:B--2---:R-:W-:-:S07]  /*a7b0*/  IMAD.IADD R0, R0, 0x1, -R15 ;  /* 0x0000000100007824 */ /* 0x004fce00078e0a0f */
.L_x_14402:
[----:B------:R-:W-:Y:S01]  /*a7c0*/  R2UR UR17, R221 ;  /* 0x00000000dd1172ca */ /* 0x000fe200000e0000 */
[----:B------:R-:W-:Y:S01]  /*a7d0*/  ULDC.64 UR12, c[0x0][0xc90] ;  /* 0x00032400000c7ab9 */ /* 0x000fe20000000a00 */
[----:B------:R-:W-:Y:S01]  /*a7e0*/  R2UR UR16, R222 ;  /* 0x00000000de1072ca */ /* 0x000fe200000e0000 */
[----:B---3--:R-:W-:Y:S01]  /*a7f0*/  VIADD R10, R203, UR60 ;  /* 0x0000003ccb0a7c36 */ /* 0x008fe20008000000 */
[----:B------:R-:W-:Y:S01]  /*a800*/  R2UR UR15, R220 ;  /* 0x00000000dc0f72ca */ /* 0x000fe200000e0000 */
[----:B------:R-:W-:Y:S01]  /*a810*/  USHF.R.S32.HI UR11, URZ, 0x1f, UR4 ;  /* 0x0000001f3f0b7899 */ /* 0x000fe20008011404 */
[----:B------:R-:W-:Y:S01]  /*a820*/  IMAD R9, R223, 0x40, R200 ;  /* 0x00000040df097824 */ /* 0x000fe200078e02c8 */
[----:B------:R-:W-:Y:S01]  /*a830*/  UMOV UR10, UR4 ;  /* 0x00000004000a7c82 */ /* 0x000fe20008000000 */
[----:B------:R-:W-:Y:S01]  /*a840*/  @P1 IMAD.HI.U32 R6, R10, R11, RZ ;  /* 0x0000000b0a061227 */ /* 0x000fe200078e00ff */
[----:B------:R-:W0:Y:S03]  /*a850*/  @P1 LDC R75, c[0x0][0xcf0] ;  /* 0x00033c00ff4b1b82 */ /* 0x000e260000000800 */
[----:B------:R-:W-:Y:S01]  /*a860*/  IMAD.MOV.U32 R8, RZ, RZ, R10 ;  /* 0x000000ffff087224 */ /* 0x000fe200078e000a */
[----:B------:R-:W-:Y:S01]  /*a870*/  USHF.R.S32.HI UR14, URZ, 0x1f, UR17 ;  /* 0x0000001f3f0e7899 */ /* 0x000fe20008011411 */
[----:B------:R-:W-:Y:S01]  /*a880*/  @P1 SHF.R.U32.HI R8, RZ, R13, R6 ;  /* 0x0000000dff081219 */ /* 0x000fe20000011606 */
[----:B------:R-:W-:Y:S01]  /*a890*/  UIMAD.WIDE.U32 UR8, UR17, UR12, UR10 ;  /* 0x0000000c110872a5 */ /* 0x000fe2000f8e000a */
[----:B------:R-:W-:Y:S01]  /*a8a0*/  IMAD.WIDE R4, R9, 0x2, R4 ;  /* 0x0000000209047825 */ /* 0x000fe200078e0204 */
[----:B------:R-:W-:Y:S01]  /*a8b0*/  UIMAD UR7, UR14, UR12, URZ ;  /* 0x0000000c0e0772a4 */ /* 0x000fe2000f8e023f */
[--C-:B------:R-:W-:Y:S01]  /*a8c0*/  SHF.R.S32.HI R9, RZ, 0x1f, R8.reuse ;  /* 0x0000001fff097819 */ /* 0x100fe20000011408 */
[----:B------:R-:W-:Y:S01]  /*a8d0*/  USEL UR16, UR16, URZ, !UP0 ;  /* 0x0000003f10107287 */ /* 0x000fe2000c000000 */
[----:B------:R-:W-:Y:S01]  /*a8e0*/  IMAD.MOV R6, RZ, RZ, -R8 ;  /* 0x000000ffff067224 */ /* 0x000fe200078e0a08 */
[----:B------:R-:W-:Y:S01]  /*a8f0*/  UIMAD UR7, UR17, UR13, UR7 ;  /* 0x0000000d110772a4 */ /* 0x000fe2000f8e0207 */
[----:B------:R-:W-:Y:S01]  /*a900*/  IADD3 R29, P2, R4, 0x5000, RZ ;  /* 0x00005000041d7810 */ /* 0x000fe20007f5e0ff */
[----:B------:R-:W-:Y:S01]  /*a910*/  USEL UR15, UR15, URZ, !UP0 ;  /* 0x0000003f0f0f7287 */ /* 0x000fe2000c000000 */
[----:B------:R-:W-:Y:S01]  /*a920*/  IMAD R11, R73, R6, R10 ;  /* 0x00000006490b7224 */ /* 0x000fe200078e020a */
[----:B------:R-:W-:Y:S01]  /*a930*/  ULDC.64 UR12, c[0x0][0xc98] ;  /* 0x00032600000c7ab9 */ /* 0x000fe20000000a00 */
[----:B------:R-:W-:Y:S01]  /*a940*/  UIADD3 UR9, UR9, UR7, URZ ;  /* 0x0000000709097290 */ /* 0x000fe2000fffe03f */
[----:B------:R-:W-:Y:S01]  /*a950*/  LOP3.LUT R28, R29, 0x380, RZ, 0xc0, !PT ;  /* 0x000003801d1c7812 */ /* 0x000fe200078ec0ff */
[----:B------:R-:W-:Y:S01]  /*a960*/  UIMAD UR7, UR16, UR12, URZ ;  /* 0x0000000c100772a4 */ /* 0x000fe2000f8e023f */
[----:B------:R-:W-:Y:S01]  /*a970*/  SHF.R.S32.HI R6, RZ, 0x1f, R11 ;  /* 0x0000001fff067819 */ /* 0x000fe2000001140b */
[----:B------:R-:W-:Y:S01]  /*a980*/  UIMAD.WIDE.U32 UR8, UR15, UR12, UR8 ;  /* 0x0000000c0f0872a5 */ /* 0x000fe2000f8e0008 */
[----:B------:R-:W-:Y:S01]  /*a990*/  SHF.R.U64 R28, R28, 0x3, RZ ;  /* 0x000000031c1c7819 */ /* 0x000fe200000012ff */
[----:B------:R-:W-:Y:S01]  /*a9a0*/  UIMAD UR7, UR15, UR13, UR7 ;  /* 0x0000000d0f0772a4 */ /* 0x000fe2000f8e0207 */
[----:B------:R-:W-:Y:S01]  /*a9b0*/  IADD3 R25, P3, R4, 0x4000, RZ ;  /* 0x0000400004197810 */ /* 0x000fe20007f7e0ff */
[----:B------:R-:W-:Y:S01]  /*a9c0*/  VIADD R14, R227, UR60 ;  /* 0x0000003ce30e7c36 */ /* 0x000fe20008000000 */
[----:B------:R-:W-:Y:S01]  /*a9d0*/  LOP3.LUT R28, R28, R29, RZ, 0x3c, !PT ;  /* 0x0000001d1c1c7212 */ /* 0x000fe200078e3cff */
[----:B------:R-:W-:Y:S01]  /*a9e0*/  IMAD.X R29, RZ, RZ, R5, P2 ;  /* 0x000000ffff1d7224 */ /* 0x000fe200010e0605 */
[----:B------:R-:W-:Y:S01]  /*a9f0*/  IADD3 R8, P0, R8, UR8, RZ ;  /* 0x0000000808087c10 */ /* 0x000fe2000ff1e0ff */
[----:B------:R-:W-:Y:S01]  /*aa00*/  IMAD.U32 R10, RZ, RZ, UR7 ;  /* 0x00000007ff0a7e24 */ /* 0x000fe2000f8e00ff */
[----:B------:R-:W-:Y:S01]  /*aa10*/  IADD3 R45, P2, R4, 0xb000, RZ ;  /* 0x0000b000042d7810 */ /* 0x000fe20007f5e0ff */
[----:B-----5:R-:W-:Y:S01]  /*aa20*/  IMAD R77, R0, R73, RZ ;  /* 0x00000049004d7224 */ /* 0x020fe200078e02ff */
[----:B------:R-:W-:Y:S01]  /*aa30*/  LOP3.LUT R24, R25, 0x380, RZ, 0xc0, !PT ;  /* 0x0000038019187812 */ /* 0x000fe200078ec0ff */
[----:B------:R-:W-:Y:S01]  /*aa40*/  ULDC.64 UR12, c[0x0][0xba0] ;  /* 0x0002e800000c7ab9 */ /* 0x000fe20000000a00 */
[----:B------:R-:W-:Y:S01]  /*aa50*/  IADD3.X R9, R9, UR9, R10, P0, !PT ;  /* 0x0000000909097c10 */ /* 0x000fe200087fe40a */
[----:B------:R-:W-:Y:S01]  /*aa60*/  ULDC.64 UR8, c[0x0][0xc88] ;  /* 0x0003220000087ab9 */ /* 0x000fe20000000a00 */
[----:B------:R-:W-:Y:S01]  /*aa70*/  LOP3.LUT R44, R45, 0x380, RZ, 0xc0, !PT ;  /* 0x000003802d2c7812 */ /* 0x000fe200078ec0ff */
[----:B------:R-:W-:Y:S01]  /*aa80*/  IMAD R6, R6, UR8, RZ ;  /* 0x0000000806067c24 */ /* 0x000fe2000f8e02ff */
[----:B------:R-:W-:Y:S01]  /*aa90*/  SHF.R.U64 R24, R24, 0x3, RZ ;  /* 0x0000000318187819 */ /* 0x000fe200000012ff */
[----:B------:R-:W-:Y:S01]  /*aaa0*/  IMAD.WIDE.U32 R8, R11, UR8, R8 ;  /* 0x000000080b087c25 */ /* 0x000fe2000f8e0008 */
[----:B------:R-:W-:-:S02]  /*aab0*/  SHF.R.U64 R44, R44, 0x3, RZ ;  /* 0x000000032c2c7819 */ /* 0x000fc400000012ff */
[----:B------:R-:W-:Y:S01]  /*aac0*/  IADD3 R13, P5, R4, 0x1000, RZ ;  /* 0x00001000040d7810 */ /* 0x000fe20007fbe0ff */
[----:B------:R-:W-:Y:S01]  /*aad0*/  IMAD R15, R11, UR9, R6 ;  /* 0x000000090b0f7c24 */ /* 0x000fe2000f8e0206 */
[----:B------:R-:W-:Y:S01]  /*aae0*/  ULDC.64 UR8, c[0x0][0xc50] ;  /* 0x0003140000087ab9 */ /* 0x000fe20000000a00 */
[----:B------:R-:W-:Y:S01]  /*aaf0*/  VIADD R6, R14, 0x8 ;  /* 0x000000080e067836 */ /* 0x000fe20000000000 */
[----:B------:R-:W-:Y:S01]  /*ab00*/  LEA R10, P0, R8, UR8, 0x2 ;  /* 0x00000008080a7c11 */ /* 0x000fe2000f8010ff */
[----:B------:R-:W-:Y:S01]  /*ab10*/  IMAD.IADD R9, R9, 0x1, R15 ;  /* 0x0000000109097824 */ /* 0x000fe200078e020f */
[----:B------:R-:W-:Y:S01]  /*ab20*/  LOP3.LUT R44, R44, R45, RZ, 0x3c, !PT ;  /* 0x0000002d2c2c7212 */ /* 0x000fe200078e3cff */
[----:B------:R-:W-:Y:S01]  /*ab30*/  IMAD.X R45, RZ, RZ, R5, P2 ;  /* 0x000000ffff2d7224 */ /* 0x000fe200010e0605 */
[----:B------:R-:W-:Y:S01]  /*ab40*/  IADD3 R17, P4, R4, 0x2000, RZ ;  /* 0x0000200004117810 */ /* 0x000fe20007f9e0ff */
[----:B------:R-:W-:Y:S01]  /*ab50*/  SHFL.IDX PT, R42, R10, RZ, 0x1c1f ;  /* 0x001c1fff0a2a7589 */ /* 0x000fe200000e0000 */
[----:B------:R-:W-:-:S02]  /*ab60*/  LEA.HI.X R8, R8, UR9, R9, 0x2, P0 ;  /* 0x0000000908087c11 */ /* 0x000fc400080f1409 */
[----:B------:R-:W-:Y:S01]  /*ab70*/  IADD3 R21, P0, R4, 0x3000, RZ ;  /* 0x0000300004157810 */ /* 0x000fe20007f1e0ff */
[----:B------:R-:W-:Y:S01]  /*ab80*/  SHFL.IDX PT, R46, R10, 0x1, 0x1c1f ;  /* 0x003c1f000a2e7f89 */ /* 0x000fe200000e0000 */
[----:B------:R-:W-:Y:S01]  /*ab90*/  LOP3.LUT R24, R24, R25, RZ, 0x3c, !PT ;  /* 0x0000001918187212 */ /* 0x000fe200078e3cff */
[----:B------:R-:W-:Y:S01]  /*aba0*/  IMAD.X R25, RZ, RZ, R5, P3 ;  /* 0x000000ffff197224 */ /* 0x000fe200018e0605 */
[----:B------:R-:W-:Y:S01]  /*abb0*/  LOP3.LUT R20, R21, 0x380, RZ, 0xc0, !PT ;  /* 0x0000038015147812 */ /* 0x000fe200078ec0ff */
[----:B------:R-:W2:Y:S01]  /*abc0*/  SHFL.IDX PT, R43, R8, RZ, 0x1c1f ;  /* 0x001c1fff082b7589 */ /* 0x000ea200000e0000 */
[----:B------:R-:W-:Y:S02]  /*abd0*/  IADD3 R41, P3, R4, 0xa000, RZ ;  /* 0x0000a00004297810 */ /* 0x000fe40007f7e0ff */
[----:B------:R-:W-:Y:S01]  /*abe0*/  SHF.R.U64 R20, R20, 0x3, RZ ;  /* 0x0000000314147819 */ /* 0x000fe200000012ff */
[----:B------:R-:W3:Y:S01]  /*abf0*/  SHFL.IDX PT, R47, R8, 0x1, 0x1c1f ;  /* 0x003c1f00082f7f89 */ /* 0x000ee200000e0000 */
[----:B------:R-:W-:-:S02]  /*ac00*/  LOP3.LUT R12, R13, 0x380, RZ, 0xc0, !PT ;  /* 0x000003800d0c7812 */ /* 0x000fc400078ec0ff */
[----:B------:R-:W-:Y:S01]  /*ac10*/  LOP3.LUT R20, R20, R21, RZ, 0x3c, !PT ;  /* 0x0000001514147212 */ /* 0x000fe200078e3cff */
[----:B------:R-:W-:Y:S01]  /*ac20*/  IMAD.X R21, RZ, RZ, R5, P0 ;  /* 0x000000ffff157224 */ /* 0x000fe200000e0605 */
[----:B------:R-:W-:Y:S02]  /*ac30*/  IADD3 R53, P0, R4, 0x9000, RZ ;  /* 0x0000900004357810 */ /* 0x000fe40007f1e0ff */
[----:B------:R-:W-:Y:S02]  /*ac40*/  LOP3.LUT R16, R17, 0x380, RZ, 0xc0, !PT ;  /* 0x0000038011107812 */ /* 0x000fe400078ec0ff */
[----:B------:R-:W-:Y:S02]  /*ac50*/  LOP3.LUT R52, R53, 0x380, RZ, 0xc0, !PT ;  /* 0x0000038035347812 */ /* 0x000fe400078ec0ff */
[----:B------:R-:W-:Y:S02]  /*ac60*/  LOP3.LUT R40, R41, 0x380, RZ, 0xc0, !PT ;  /* 0x0000038029287812 */ /* 0x000fe400078ec0ff */
[----:B------:R-:W-:-:S02]  /*ac70*/  SHF.R.U64 R52, R52, 0x3, RZ ;  /* 0x0000000334347819 */ /* 0x000fc400000012ff */
[----:B------:R-:W-:Y:S02]  /*ac80*/  SHF.R.U64 R12, R12, 0x3, RZ ;  /* 0x000000030c0c7819 */ /* 0x000fe400000012ff */
[----:B------:R-:W-:Y:S01]  /*ac90*/  LOP3.LUT R52, R52, R53, RZ, 0x3c, !PT ;  /* 0x0000003534347212 */ /* 0x000fe200078e3cff */
[----:B------:R-:W-:Y:S01]  /*aca0*/  IMAD.X R53, RZ, RZ, R5, P0 ;  /* 0x000000ffff357224 */ /* 0x000fe200000e0605 */
[----:B------:R-:W-:Y:S02]  /*acb0*/  LOP3.LUT P0, RZ, R225, 0x3, RZ, 0xc0, !PT ;  /* 0x00000003e1ff7812 */ /* 0x000fe4000780c0ff */
[----:B------:R-:W-:Y:S02]  /*acc0*/  SHF.R.U64 R16, R16, 0x3, RZ ;  /* 0x0000000310107819 */ /* 0x000fe400000012ff */
[-C--:B------:R-:W-:Y:S02]  /*acd0*/  ISETP.GE.OR P2, PT, R14, R77.reuse, P0 ;  /* 0x0000004d0e00720c */ /* 0x080fe40000746670 */
[----:B------:R-:W-:-:S02]  /*ace0*/  ISETP.GE.OR P0, PT, R6, R77, P0 ;  /* 0x0000004d0600720c */ /* 0x000fc40000706670 */
[----:B------:R-:W-:Y:S02]  /*acf0*/  SHF.R.U64 R40, R40, 0x3, RZ ;  /* 0x0000000328287819 */ /* 0x000fe400000012ff */
[----:B------:R-:W-:Y:S01]  /*ad00*/  LOP3.LUT R12, R12, R13, RZ, 0x3c, !PT ;  /* 0x0000000d0c0c7212 */ /* 0x000fe200078e3cff */
[--C-:B------:R-:W-:Y:S01]  /*ad10*/  IMAD.X R13, RZ, RZ, R5.reuse, P5 ;  /* 0x000000ffff0d7224 */ /* 0x100fe200028e0605 */
[----:B------:R-:W-:Y:S01]  /*ad20*/  LOP3.LUT R16, R16, R17, RZ, 0x3c, !PT ;  /* 0x0000001110107212 */ /* 0x000fe200078e3cff */
[----:B------:R-:W-:Y:S01]  /*ad30*/  IMAD.X R17, RZ, RZ, R5, P4 ;  /* 0x000000ffff117224 */ /* 0x000fe200020e0605 */
[C---:B------:R-:W-:Y:S02]  /*ad40*/  IADD3 R33, P6, R4.reuse, 0x6000, RZ ;  /* 0x0000600004217810 */ /* 0x040fe40007fde0ff */
[C---:B------:R-:W-:Y:S01]  /*ad50*/  IADD3 R37, P5, R4.reuse, 0x7000, RZ ;  /* 0x0000700004257810 */ /* 0x040fe20007fbe0ff */
[----:B--2---:R-:W-:Y:S01]  /*ad60*/  @!P2 ST.E desc[UR38][R42.64], R2 ;  /* 0x000000022a00a985 */ /* 0x004fe2000c101926 */
[----:B------:R-:W-:-:S02]  /*ad70*/  IADD3 R61, P4, R4, 0x8000, RZ ;  /* 0x00008000043d7810 */ /* 0x000fc40007f9e0ff */
[----:B------:R-:W-:Y:S01]  /*ad80*/  LOP3.LUT R40, R40, R41, RZ, 0x3c, !PT ;  /* 0x0000002928287212 */ /* 0x000fe200078e3cff */
[----:B---3--:R2:W-:Y:S01]  /*ad90*/  @!P0 ST.E desc[UR38][R46.64], R3 ;  /* 0x000000032e008985 */ /* 0x0085e2000c101926 */
[--C-:B------:R-:W-:Y:S01]  /*ada0*/  IMAD.X R41, RZ, RZ, R5.reuse, P3 ;  /* 0x000000ffff297224 */ /* 0x100fe200018e0605 */
[----:B------:R-:W-:Y:S02]  /*adb0*/  IADD3 R9, P3, R4, 0xf000, RZ ;  /* 0x0000f00004097810 */ /* 0x000fe40007f7e0ff */
[----:B------:R-:W-:Y:S01]  /*adc0*/  LOP3.LUT R32, R33, 0x380, RZ, 0xc0, !PT ;  /* 0x0000038021207812 */ /* 0x000fe200078ec0ff */
[----:B------:R-:W-:Y:S01]  /*add0*/  UIMAD UR7, UR11, UR12, URZ ;  /* 0x0000000c0b0772a4 */ /* 0x000fe2000f8e023f */
[----:B------:R-:W-:Y:S01]  /*ade0*/  LOP3.LUT R36, R37, 0x380, RZ, 0xc0, !PT ;  /* 0x0000038025247812 */ /* 0x000fe200078ec0ff */
[----:B------:R-:W-:Y:S01]  /*adf0*/  UIMAD.WIDE.U32 UR8, UR4, UR12, URZ ;  /* 0x0000000c040872a5 */ /* 0x000fe2000f8e003f */
[----:B------:R-:W-:Y:S01]  /*ae00*/  LOP3.LUT R60, R61, 0x380, RZ, 0xc0, !PT ;  /* 0x000003803d3c7812 */ /* 0x000fe200078ec0ff */
[----:B------:R-:W-:Y:S01]  /*ae10*/  ULDC.64 UR10, c[0x0][0xbe8] ;  /* 0x0002fa00000a7ab9 */ /* 0x000fe20000000a00 */
[----:B------:R-:W-:Y:S01]  /*ae20*/  LOP3.LUT R0, R9, 0x380, RZ, 0xc0, !PT ;  /* 0x0000038009007812 */ /* 0x000fe200078ec0ff */
[----:B------:R-:W-:Y:S01]  /*ae30*/  IMAD.X R49, RZ, RZ, R5, P3 ;  /* 0x000000ffff317224 */ /* 0x000fe200018e0605 */
[----:B--2---:R-:W2:Y:S01]  /*ae40*/  @P1 LDC R3, c[0x0][0xcec] ;  /* 0x00033b00ff031b82 */ /* 0x004ea20000000800 */
[----:B------:R-:W-:Y:S01]  /*ae50*/  SHF.R.U64 R32, R32, 0x3, RZ ;  /* 0x0000000320207819 */ /* 0x000fe200000012ff */
[----:B------:R-:W5:Y:S01]  /*ae60*/  LD.E.128 R12, desc[UR38][R12.64] ;  /* 0x000000260c0c7980 */ /* 0x000f62000c101d00 */
[----:B------:R-:W-:-:S02]  /*ae70*/  SHF.R.U64 R36, R36, 0x3, RZ ;  /* 0x0000000324247819 */ /* 0x000fc400000012ff */
[----:B------:R-:W-:Y:S01]  /*ae80*/  SHF.R.U64 R60, R60, 0x3, RZ ;  /* 0x000000033c3c7819 */ /* 0x000fe200000012ff */
[----:B------:R-:W5:Y:S01]  /*ae90*/  LD.E.128 R16, desc[UR38][R16.64] ;  /* 0x0000002610107980 */ /* 0x000f62000c101d00 */
[----:B------:R-:W-:Y:S01]  /*aea0*/  SHF.R.U64 R0, R0, 0x3, RZ ;  /* 0x0000000300007819 */ /* 0x000fe200000012ff */
[----:B------:R-:W-:Y:S01]  /*aeb0*/  UIMAD UR7, UR4, UR13, UR7 ;  /* 0x0000000d040772a4 */ /* 0x000fe2000f8e0207 */
[----:B------:R-:W-:Y:S01]  /*aec0*/  LOP3.LUT R32, R32, R33, RZ, 0x3c, !PT ;  /* 0x0000002120207212 */ /* 0x000fe200078e3cff */
[--C-:B------:R-:W-:Y:S01]  /*aed0*/  IMAD.X R33, RZ, RZ, R5.reuse, P6 ;  /* 0x000000ffff217224 */ /* 0x100fe200030e0605 */
[----:B------:R-:W-:Y:S01]  /*aee0*/  LOP3.LUT R36, R36, R37, RZ, 0x3c, !PT ;  /* 0x0000002524247212 */ /* 0x000fe200078e3cff */
[--C-:B------:R-:W-:Y:S01]  /*aef0*/  IMAD.X R37, RZ, RZ, R5.reuse, P5 ;  /* 0x000000ffff257224 */ /* 0x100fe200028e0605 */
[----:B------:R-:W-:Y:S01]  /*af00*/  LOP3.LUT R60, R60, R61, RZ, 0x3c, !PT ;  /* 0x0000003d3c3c7212 */ /* 0x000fe200078e3cff */
[----:B------:R-:W-:Y:S01]  /*af10*/  IMAD.X R61, RZ, RZ, R5, P4 ;  /* 0x000000ffff3d7224 */ /* 0x000fe200020e0605 */
[C---:B------:R-:W-:Y:S01]  /*af20*/  IADD3 R69, P6, R4.reuse, 0xc000, RZ ;  /* 0x0000c00004457810 */ /* 0x040fe20007fde0ff */
[----:B------:R-:W5:Y:S01]  /*af30*/  LD.E.128 R20, desc[UR38][R20.64] ;  /* 0x0000002614147980 */ /* 0x000f62000c101d00 */
[----:B------:R-:W-:-:S02]  /*af40*/  IADD3 R65, P5, R4, 0xd000, RZ ;  /* 0x0000d00004417810 */ /* 0x000fc40007fbe0ff */
[C---:B------:R-:W-:Y:S01]  /*af50*/  IADD3 R57, P4, R4.reuse, 0xe000, RZ ;  /* 0x0000e00004397810 */ /* 0x040fe20007f9e0ff */
[----:B------:R-:W5:Y:S01]  /*af60*/  LD.E.128 R24, desc[UR38][R24.64] ;  /* 0x0000002618187980 */ /* 0x000f62000c101d00 */
[----:B------:R-:W-:Y:S02]  /*af70*/  LOP3.LUT R11, R4, 0x380, RZ, 0xc0, !PT ;  /* 0x00000380040b7812 */ /* 0x000fe400078ec0ff */
[----:B------:R-:W-:Y:S01]  /*af80*/  LOP3.LUT R48, R0, R9, RZ, 0x3c, !PT ;  /* 0x0000000900307212 */ /* 0x000fe200078e3cff */
[----:B------:R-:W-:Y:S01]  /*af90*/  IMAD R0, R219, 0x20, R223 ;  /* 0x00000020db007824 */ /* 0x000fe200078e02df */
[----:B------:R-:W-:Y:S01]  /*afa0*/  UIADD3 UR9, UR9, UR7, URZ ;  /* 0x0000000709097290 */ /* 0x000fe2000fffe03f */
[----:B------:R-:W-:Y:S01]  /*afb0*/  LOP3.LUT R68, R69, 0x380, RZ, 0xc0, !PT ;  /* 0x0000038045447812 */ /* 0x000fe200078ec0ff */
[----:B------:R-:W-:Y:S01]  /*afc0*/  UIMAD UR4, UR14, UR10, URZ ;  /* 0x0000000a0e0472a4 */ /* 0x000fe2000f8e023f */
[----:B------:R-:W-:Y:S01]  /*afd0*/  LOP3.LUT R64, R65, 0x380, RZ, 0xc0, !PT ;  /* 0x0000038041407812 */ /* 0x000fe200078ec0ff */
[----:B------:R-:W5:Y:S01]  /*afe0*/  LD.E.128 R28, desc[UR38][R28.64] ;  /* 0x000000261c1c7980 */ /* 0x000f62000c101d00 */
[----:B------:R-:W-:-:S02]  /*aff0*/  LOP3.LUT R56, R57, 0x380, RZ, 0xc0, !PT ;  /* 0x0000038039387812 */ /* 0x000fc400078ec0ff */
[----:B------:R-:W-:Y:S01]  /*b000*/  SHF.R.U64 R11, R11, 0x3, RZ ;  /* 0x000000030b0b7819 */ /* 0x000fe200000012ff */
[----:B------:R-:W-:Y:S01]  /*b010*/  VIADD R6, R0, UR60 ;  /* 0x0000003c00067c36 */ /* 0x000fe20008000000 */
[----:B------:R-:W-:Y:S01]  /*b020*/  UIMAD UR4, UR17, UR11, UR4 ;  /* 0x0000000b110472a4 */ /* 0x000fe2000f8e0204 */
[----:B------:R-:W-:Y:S01]  /*b030*/  SHF.R.U64 R68, R68, 0x3, RZ ;  /* 0x0000000344447819 */ /* 0x000fe200000012ff */
[----:B------:R-:W-:Y:S01]  /*b040*/  UIMAD.WIDE.U32 UR8, UR17, UR10, UR8 ;  /* 0x0000000a110872a5 */ /* 0x000fe2000f8e0008 */
[----:B------:R-:W-:Y:S01]  /*b050*/  SHF.R.U64 R64, R64, 0x3, RZ ;  /* 0x0000000340407819 */ /* 0x000fe200000012ff */
[----:B------:R-:W5:Y:S01]  /*b060*/  LD.E.128 R32, desc[UR38][R32.64] ;  /* 0x0000002620207980 */ /* 0x000f62000c101d00 */
[----:B------:R-:W-:Y:S01]  /*b070*/  SHF.R.U64 R56, R56, 0x3, RZ ;  /* 0x0000000338387819 */ /* 0x000fe200000012ff */
[----:B------:R-:W-:Y:S01]  /*b080*/  ULDC.64 UR10, c[0x0][0xbf0] ;  /* 0x0002fc00000a7ab9 */ /* 0x000fe20000000a00 */
[----:B------:R-:W-:Y:S01]  /*b090*/  LOP3.LUT R4, R11, R4, RZ, 0x3c, !PT ;  /* 0x000000040b047212 */ /* 0x000fe200078e3cff */
[----:B--2---:R-:W-:Y:S01]  /*b0a0*/  @P1 IMAD.HI.U32 R0, R6, R3, RZ ;  /* 0x0000000306001227 */ /* 0x004fe200078e00ff */
[----:B------:R-:W-:Y:S01]  /*b0b0*/  UIADD3 UR9, UR9, UR4, URZ ;  /* 0x0000000409097290 */ /* 0x000fe2000fffe03f */
[----:B------:R-:W-:Y:S01]  /*b0c0*/  LOP3.LUT R68, R68, R69, RZ, 0x3c, !PT ;  /* 0x0000004544447212 */ /* 0x000fe200078e3cff */
[----:B------:R-:W-:Y:S01]  /*b0d0*/  UIMAD UR4, UR16, UR10, URZ ;  /* 0x0000000a100472a4 */ /* 0x000fe2000f8e023f */
[----:B------:R-:W-:Y:S01]  /*b0e0*/  LOP3.LUT R64, R64, R65, RZ, 0x3c, !PT ;  /* 0x0000004140407212 */ /* 0x000fe200078e3cff */
[--C-:B------:R-:W-:Y:S01]  /*b0f0*/  IMAD.X R69, RZ, RZ, R5.reuse, P6 ;  /* 0x000000ffff457224 */ /* 0x100fe200030e0605 */
[----:B------:R-:W-:Y:S01]  /*b100*/  LOP3.LUT R56, R56, R57, RZ, 0x3c, !PT ;  /* 0x0000003938387212 */ /* 0x000fe200078e3cff */
[--C-:B------:R-:W-:Y:S01]  /*b110*/  IMAD.X R65, RZ, RZ, R5.reuse, P5 ;  /* 0x000000ffff417224 */ /* 0x100fe200028e0605 */
[----:B------:R2:W5:Y:S01]  /*b120*/  LD.E.128 R8, desc[UR38][R4.64] ;  /* 0x0000002604087980 */ /* 0x000562000c101d00 */
[----:B------:R-:W-:Y:S01]  /*b130*/  IMAD.X R57, RZ, RZ, R5, P4 ;  /* 0x000000ffff397224 */ /* 0x000fe200020e0605 */
[----:B------:R-:W-:-:S02]  /*b140*/  UIMAD UR4, UR15, UR11, UR4 ;  /* 0x0000000b0f0472a4 */ /* 0x000fc4000f8e0204 */
[----:B------:R-:W-:Y:S01]  /*b150*/  UIMAD.WIDE.U32 UR8, UR15, UR10, UR8 ;  /* 0x0000000a0f0872a5 */ /* 0x000fe2000f8e0008 */
[----:B------:R-:W5:Y:S02]  /*b160*/  LD.E.128 R36, desc[UR38][R36.64] ;  /* 0x0000002624247980 */ /* 0x000f64000c101d00 */
[----:B------:R-:W-:Y:S02]  /*b170*/  ULDC.64 UR10, c[0x0][0xbe0] ;  /* 0x0002f800000a7ab9 */ /* 0x000fe40000000a00 */
[----:B------:R-:W5:Y:S01]  /*b180*/  LD.E.128 R60, desc[UR38][R60.64] ;  /* 0x000000263c3c7980 */ /* 0x000f62000c101d00 */
[----:B--2---:R-:W-:Y:S01]  /*b190*/  IMAD.MOV.U32 R5, RZ, RZ, R6 ;  /* 0x000000ffff057224 */ /* 0x004fe200078e0006 */
[----:B0-----:R-:W-:Y:S01]  /*b1a0*/  @P1 SHF.R.U32.HI R5, RZ, R75, R0 ;  /* 0x0000004bff051219 */ /* 0x001fe20000011600 */
[----:B------:R-:W-:Y:S01]  /*b1b0*/  UIADD3 UR4, UR9, UR4, URZ ;  /* 0x0000000409047290 */ /* 0x000fe2000fffe03f */
[----:B------:R-:W5:Y:S02]  /*b1c0*/  LD.E.128 R52, desc[UR38][R52.64] ;  /* 0x0000002634347980 */ /* 0x000f64000c101d00 */
[--C-:B------:R-:W-:Y:S01]  /*b1d0*/  SHF.R.S32.HI R0, RZ, 0x1f, R5.reuse ;  /* 0x0000001fff007819 */ /* 0x100fe20000011405 */
[----:B------:R-:W-:Y:S01]  /*b1e0*/  IMAD.MOV R4, RZ, RZ, -R5 ;  /* 0x000000ffff047224 */ /* 0x000fe200078e0a05 */
[----:B------:R-:W5:Y:S01]  /*b1f0*/  LD.E.128 R40, desc[UR38][R40.64] ;  /* 0x0000002628287980 */ /* 0x000f62000c101d00 */
[----:B------:R-:W-:-:S02]  /*b200*/  IMAD.U32 R3, RZ, RZ, UR9 ;  /* 0x00000009ff037e24 */ /* 0x000fc4000f8e00ff */
[----:B------:R-:W-:Y:S01]  /*b210*/  IMAD R0, R0, UR10, RZ ;  /* 0x0000000a00007c24 */ /* 0x000fe2000f8e02ff */
[----:B------:R-:W5:Y:S01]  /*b220*/  LD.E.128 R44, desc[UR38][R44.64] ;  /* 0x000000262c2c7980 */ /* 0x000f62000c101d00 */
[----:B------:R-:W-:Y:S02]  /*b230*/  IMAD R73, R73, R4, R6 ;  /* 0x0000000449497224 */ /* 0x000fe400078e0206 */
        /* <DEDUP_REMOVED lines=32> */
[----:B------:R0:W2:Y:S01]  /*b440*/  SHFL.IDX PT, R79, R6, RZ, 0x181f ;  /* 0x00181fff064f7589 */ /* 0x0000a200000e0000 */
[----:B------:R-:W-:Y:S03]  /*b450*/  BSSY B1, `(.L_x_14403) ;  /* 0x0000015000017945 */ /* 0x000fe60003800000 */
[----:B------:R0:W3:Y:S01]  /*b460*/  SHFL.IDX PT, R75, R76, RZ, 0x181f ;  /* 0x00181fff4c4b7589 */ /* 0x0000e200000e0000 */
        /* <DEDUP_REMOVED lines=19> */
.L_x_14404:
[----:B------:R-:W-:Y:S05]  /*b5a0*/  BSYNC B1 ;  /* 0x0000000000017941 */ /* 0x000fea0003800000 */
.L_x_14403:
[----:B----45:R4:W0:Y:S01]  /*b5b0*/  SHFL.IDX PT, R11, R76, 0x1, 0x181f ;  /* 0x00381f004c0b7f89 */ /* 0x03082200000e0000 */
        /* <DEDUP_REMOVED lines=20> */
.L_x_14406:
[----:B------:R-:W-:Y:S05]  /*b700*/  BSYNC B1 ;  /* 0x0000000000017941 */ /* 0x000fea0003800000 */
.L_x_14405:
        /* <DEDUP_REMOVED lines=11> */
[C---:B------:R-:W-:Y:S02]  /*b7c0*/  @!P1 LEA R8, P4, R205.reuse, R5, 0x1 ;  /* 0x00000005cd089211 */ /* 0x040fe400078808ff */
        /* <DEDUP_REMOVED lines=9> */
.L_x_14408:
[----:B------:R-:W-:Y:S05]  /*b860*/  BSYNC B1 ;  /* 0x0000000000017941 */ /* 0x000fea0003800000 */
.L_x_14407:
[----:B------:R-:W-:Y:S01]  /*b870*/  VIADD R0, R78, 0x60 ;  /* 0x000000604e007836 */ /* 0x000fe20000000000 */
[----:B0-----:R0:W0:Y:S04]  /*b880*/  SHFL.IDX PT, R11, R76, 0x3, 0x181f ;  /* 0x00781f004c0b7f89 */ /* 0x00102800000e0000 */
[----:B------:R-:W-:Y:S01]  /*b890*/  ISETP.GE.AND P0, PT, R0, R77, PT ;  /* 0x0000004d0000720c */ /* 0x000fe20003f06270 */
[----:B------:R0:W0:-:S12]  /*b8a0*/  SHFL.IDX PT, R13, R6, 0x3, 0x181f ;  /* 0x00781f00060d7f89 */ /* 0x00001800000e0000 */
        /* <DEDUP_REMOVED lines=20> */
.L_x_14401:
[----:B------:R-:W-:Y:S01]  /*b9f0*/  R2UR UR4, R220 ;  /* 0x00000000dc0472ca */ /* 0x000fe200000e0000 */
[----:B------:R-:W-:Y:S01]  /*ba00*/  ULDC.64 UR10, c[0x0][0xd00] ;  /* 0x00034000000a7ab9 */ /* 0x000fe20000000a00 */
[----:B------:R-:W-:Y:S01]  /*ba10*/  R2UR UR7, R222 ;  /* 0x00000000de0772ca */ /* 0x000fe200000e0000 */
[----:B------:R-:W-:Y:S01]  /*ba20*/  UISETP.NE.U32.AND UP0, UPT, UR10, URZ, UPT ;  /* 0x0000003f0a00728c */ /* 0x000fe2000bf05070 */
[----:B------:R-:W2:Y:S01]  /*ba30*/  LDC R13, c[0x0][0xce8] ;  /* 0x00033a00ff0d7b82 */ /* 0x000ea20000000800 */
[----:B------:R-:W-:Y:S02]  /*ba40*/  R2UR UR12, R221 ;  /* 0x00000000dd0c72ca */ /* 0x000fe400000e0000 */
[----:B------:R-:W-:-:S06]  /*ba50*/  UISETP.NE.AND.EX UP0, UPT, UR11, URZ, UPT, UP0 ;  /* 0x0000003f0b00728c */ /* 0x000fcc000bf05300 */
[----:B------:R-:W-:Y:S01]  /*ba60*/  USHF.L.U32 UR8, UR4, 0x2, URZ ;  /* 0x0000000204087899 */ /* 0x000fe2000800063f */
[----:B------:R-:W-:Y:S01]  /*ba70*/  PLOP3.LUT P2, PT, PT, PT, UP0, 0x80, 0x0 ;  /* 0x000000000000781c */ /* 0x000fe20003f4f008 */
[----:B------:R-:W-:Y:S02]  /*ba80*/  USHF.L.U64.HI UR9, UR4, 0x2, UR7 ;  /* 0x0000000204097899 */ /* 0x000fe40008010207 */
[----:B------:R-:W-:-:S04]  /*ba90*/  UIADD3 UR4, UP1, UR8, UR10, URZ ;  /* 0x0000000a08047290 */ /* 0x000fc8000ff3e03f */
[----:B------:R-:W-:Y:S02]  /*baa0*/  UIADD3.X UR7, UR9, UR11, URZ, UP1, !UPT ;  /* 0x0000000b09077290 */ /* 0x000fe40008ffe43f */
[----:B------:R-:W-:Y:S01]  /*bab0*/  IMAD.U32 R2, RZ, RZ, UR4 ;  /* 0x00000004ff027e24 */ /* 0x000fe2000f8e00ff */
[----:B------:R-:W-:Y:S02]  /*bac0*/  ULDC.64 UR10, c[0x0][0xd08] ;  /* 0x00034200000a7ab9 */ /* 0x000fe40000000a00 */
[----:B------:R-:W-:Y:S01]  /*bad0*/  UISETP.NE.U32.AND UP1, UPT, UR10, URZ, UPT ;  /* 0x0000003f0a00728c */ /* 0x000fe2000bf25070 */
[----:B------:R-:W-:-:S03]  /*bae0*/  IMAD.U32 R3, RZ, RZ, UR7 ;  /* 0x00000007ff037e24 */ /* 0x000fc6000f8e00ff */
[----:B------:R-:W-:Y:S02]  /*baf0*/  UISETP.NE.AND.EX UP1, UPT, UR11, URZ, UPT, UP1 ;  /* 0x0000003f0b00728c */ /* 0x000fe4000bf25310 */
[----:B------:R-:W3:Y:S01]  /*bb00*/  @P2 LDG.E R6, desc[UR38][R2.64] ;  /* 0x0000002602062981 */ /* 0x000ee2000c1e1900 */
        /* <DEDUP_REMOVED lines=8> */
[----:B--2---:R-:W-:Y:S01]  /*bb90*/  ISETP.NE.AND P0, PT, R13, 0x1, PT ;  /* 0x000000010d00780c */ /* 0x004fe20003f05270 */
[----:B------:R-:W-:Y:S01]  /*bba0*/  UMOV UR4, URZ ;  /* 0x0000003f00047c82 */ /* 0x000fe20008000000 */
[----:B------:R-:W-:Y:S01]  /*bbb0*/  USHF.R.S32.HI UR11, URZ, 0x1f, UR12 ;  /* 0x0000001f3f0b7899 */ /* 0x000fe2000801140c */
[----:B------:R-:W-:-:S10]  /*bbc0*/  ISETP.GE.AND P1, PT, R234, 0x80, PT ;  /* 0x00000080ea00780c */ /* 0x000fd40003f26270 */
[----:B------:R-:W2:Y:S01]  /*bbd0*/  @P0 LDC R11, c[0x0][0xcec] ;  /* 0x00033b00ff0b0b82 */ /* 0x000ea20000000800 */
[----:B---3--:R-:W-:-:S13]  /*bbe0*/  @P2 R2UR UR4, R6 ;  /* 0x00000000060422ca */ /* 0x008fda00000e0000 */
[----:B------:R-:W-:Y:S01]  /*bbf0*/  USHF.R.S32.HI UR10, URZ, 0x1f, UR4 ;  /* 0x0000001f3f0a7899 */ /* 0x000fe20008011404 */
[----:B--2-4-:R-:W-:Y:S11]  /*bc00*/  @P3 BRA `(.L_x_14410) ;  /* 0x0000000000103947 */ /* 0x014ff60003800000 */
[----:B------:R-:W-:Y:S05]  /*bc10*/  @!P2 BRA `(.L_x_14410) ;  /* 0x00000000000ca947 */ /* 0x000fea0003800000 */
[----:B------:R-:W2:Y:S04]  /*bc20*/  LDG.E R5, desc[UR38][R2.64] ;  /* 0x0000002602057981 */ /* 0x000ea8000c1e1900 */
[----:B-----5:R-:W2:Y:S02]  /*bc30*/  LDG.E R0, desc[UR38][R2.64+0x4] ;  /* 0x0000042602007981 */ /* 0x020ea4000c1e1900 */
[----:B--2---:R-:W-:-:S07]  /*bc40*/  IMAD.IADD R0, R0, 0x1, -R5 ;  /* 0x0000000100007824 */ /* 0x004fce00078e0a05 */
.L_x_14410:
[----:B------:R-:W-:Y:S01]  /*bc50*/  R2UR UR8, R220 ;  /* 0x00000000dc0872ca */ /* 0x000fe200000e0000 */
[----:B------:R-:W-:Y:S01]  /*bc60*/  BSSY B1, `(.L_x_14411) ;  /* 0x000002f000017945 */ /* 0x000fe20003800000 */
[----:B------:R-:W-:-:S11]  /*bc70*/  R2UR UR7, R222 ;  /* 0x00000000de0772ca */ /* 0x000fd600000e0000 */
[----:B------:R-:W-:Y:S02]  /*bc80*/  USEL UR12, UR8, URZ, !UP0 ;  /* 0x0000003f080c7287 */ /* 0x000fe4000c000000 */
[----:B------:R-:W-:Y:S01]  /*bc90*/  USEL UR13, UR7, URZ, !UP0 ;  /* 0x0000003f070d7287 */ /* 0x000fe2000c000000 */
[----:B------:R-:W-:Y:S11]  /*bca0*/  @P1 BRA `(.L_x_14412) ;  /* 0x0000000000a81947 */ /* 0x000ff60003800000 */
[----:B------:R-:W2:Y:S01]  /*bcb0*/  S2R R3, SR_TID.X ;  /* 0x0000000000037919 */ /* 0x000ea20000002100 */
[----:B------:R-:W3:Y:S01]  /*bcc0*/  LDC R9, c[0x0][0xce8] ;  /* 0x00033a00ff097b82 */ /* 0x000ee20000000800 */
[----:B------:R-:W-:Y:S02]  /*bcd0*/  IMAD.U32 R4, RZ, RZ, UR60 ;  /* 0x0000003cff047e24 */ /* 0x000fe4000f8e00ff */
[----:B---3-5:R-:W-:-:S03]  /*bce0*/  IMAD R2, R0, R9, RZ ;  /* 0x0000000900027224 */ /* 0x028fc600078e02ff */
[----:B--2---:R-:W-:-:S04]  /*bcf0*/  IADD3 R4, R4, -0x80, R3 ;  /* 0xffffff8004047810 */ /* 0x004fc80007ffe003 */
[----:B------:R-:W-:-:S13]  /*bd00*/  ISETP.GE.AND P1, PT, R4, R2, PT ;  /* 0x000000020400720c */ /* 0x000fda0003f26270 */
[----:B------:R-:W-:Y:S05]  /*bd10*/  @P1 BRA `(.L_x_14412) ;  /* 0x00000000008c1947 */ /* 0x000fea0003800000 */
[----:B------:R-:W-:Y:S01]  /*bd20*/  ISETP.NE.AND P1, PT, R9, 0x1, PT ;  /* 0x000000010900780c */ /* 0x000fe20003f25270 */
[----:B------:R-:W-:Y:S01]  /*bd30*/  ULDC.64 UR14, c[0x0][0xc90] ;  /* 0x00032400000e7ab9 */ /* 0x000fe20000000a00 */
[----:B------:R-:W-:Y:S01]  /*bd40*/  R2UR UR16, R221 ;  /* 0x00000000dd1072ca */ /* 0x000fe200000e0000 */
[----:B------:R-:W-:Y:S01]  /*bd50*/  UIMAD UR7, UR11, UR14, URZ ;  /* 0x0000000e0b0772a4 */ /* 0x000fe2000f8e023f */
[----:B------:R-:W-:Y:S01]  /*bd60*/  IMAD.MOV.U32 R2, RZ, RZ, R4 ;  /* 0x000000ffff027224 */ /* 0x000fe200078e0004 */
[----:B------:R-:W-:Y:S01]  /*bd70*/  UMOV UR8, UR4 ;  /* 0x0000000400087c82 */ /* 0x000fe20008000000 */
[----:B------:R-:W-:-:S07]  /*bd80*/  UMOV UR9, UR10 ;  /* 0x0000000a00097c82 */ /* 0x000fce0008000000 */
[----:B------:R-:W2:Y:S02]  /*bd90*/  @P1 LDC R3, c[0x0][0xcec] ;  /* 0x00033b00ff031b82 */ /* 0x000ea40000000800 */
[----:B------:R-:W-:Y:S02]  /*bda0*/  UIMAD.WIDE.U32 UR8, UR16, UR14, UR8 ;  /* 0x0000000e100872a5 */ /* 0x000fe4000f8e0008 */
        /* <DEDUP_REMOVED lines=8> */
[----:B--2---:R-:W-:-:S05]  /*be30*/  @P1 IMAD.HI.U32 R3, R4, R3, RZ ;  /* 0x0000000304031227 */ /* 0x004fca00078e00ff */
[----:B---3--:R-:W-:Y:S01]  /*be40*/  @P1 SHF.R.U32.HI R2, RZ, R6, R3 ;  /* 0x00000006ff021219 */ /* 0x008fe20000011603 */
        /* <DEDUP_REMOVED lines=16> */
.L_x_14412:
[----:B------:R-:W-:Y:S05]  /*bf50*/  BSYNC B1 ;  /* 0x0000000000017941 */ /* 0x000fea0003800000 */
.L_x_14411:
[----:B--2---:R-:W2:Y:S01]  /*bf60*/  @P0 LDC R3, c[0x0][0xcf0] ;  /* 0x00033c00ff030b82 */ /* 0x004ea20000000800 */
[----:B------:R-:W-:Y:S01]  /*bf70*/  ULDC.64 UR14, c[0x0][0xba0] ;  /* 0x0002e800000e7ab9 */ /* 0x000fe20000000a00 */
[----:B------:R-:W-:Y:S01]  /*bf80*/  R2UR UR16, R221 ;  /* 0x00000000dd1072ca */ /* 0x000fe200000e0000 */
[----:B------:R-:W-:Y:S01]  /*bf90*/  UIMAD UR7, UR10, UR14, URZ ;  /* 0x0000000e0a0772a4 */ /* 0x000fe2000f8e023f */
[----:B------:R-:W-:Y:S01]  /*bfa0*/  IMAD R2, R219, 0x20, R223 ;  /* 0x00000020db027824 */ /* 0x000fe200078e02df */
[----:B------:R-:W-:Y:S01]  /*bfb0*/  UIMAD.WIDE.U32 UR8, UR4, UR14, URZ ;  /* 0x0000000e040872a5 */ /* 0x000fe2000f8e003f */
[----:B------:R-:W-:Y:S01]  /*bfc0*/  BSSY B1, `(.L_x_14413) ;  /* 0x0000040000017945 */ /* 0x000fe20003800000 */
[----:B------:R-:W-:Y:S01]  /*bfd0*/  UIMAD UR7, UR4, UR15, UR7 ;  /* 0x0000000f040772a4 */ /* 0x000fe2000f8e0207 */
[----:B------:R-:W-:Y:S02]  /*bfe0*/  VIADD R6, R2, UR60 ;  /* 0x0000003c02067c36 */ /* 0x000fe40008000000 */
        /* <DEDUP_REMOVED lines=10> */
[----:B--2---:R-:W-:Y:S01]  /*c090*/  @P0 SHF.R.U32.HI R5, RZ, R3, R2 ;  /* 0x00000003ff050219 */ /* 0x004fe20000011602 */
        /* <DEDUP_REMOVED lines=27> */
[----:B------:R2:W3:Y:S01]  /*c250*/  SHFL.IDX PT, R9, R4, RZ, 0x181f ;  /* 0x00181fff04097589 */ /* 0x0004e200000e0000 */
[-C--:B------:R-:W-:Y:S01]  /*c260*/  ISETP.GE.AND P1, PT, R0, R13.reuse, PT ;  /* 0x0000000d0000720c */ /* 0x080fe20003f26270 */
[----:B------:R-:W-:Y:S02]  /*c270*/  VIADD R0, R6, 0x40 ;  /* 0x0000004006007836 */ /* 0x000fe40000000000 */
[----:B------:R2:W4:Y:S03]  /*c280*/  SHFL.IDX PT, R3, R5, RZ, 0x181f ;  /* 0x00181fff05037589 */ /* 0x00052600000e0000 */
[----:B------:R-:W-:Y:S01]  /*c290*/  ISETP.GE.AND P0, PT, R0, R13, PT ;  /* 0x0000000d0000720c */ /* 0x000fe20003f06270 */
[----:B------:R-:W-:-:S12]  /*c2a0*/  @P2 BRA `(.L_x_14414) ;  /* 0x0000000000442947 */ /* 0x000fd80003800000 */
        /* <DEDUP_REMOVED lines=17> */
.L_x_14414:
[----:B------:R-:W-:Y:S05]  /*c3c0*/  BSYNC B1 ;  /* 0x0000000000017941 */ /* 0x000fea0003800000 */
.L_x_14413:
[----:B---34-:R3:W4:Y:S01]  /*c3d0*/  SHFL.IDX PT, R3, R5, 0x1, 0x181f ;  /* 0x00381f0005037f89 */ /* 0x01872200000e0000 */
        /* <DEDUP_REMOVED lines=20> */
.L_x_14416:
[----:B------:R-:W-:Y:S05]  /*c520*/  BSYNC B1 ;  /* 0x0000000000017941 */ /* 0x000fea0003800000 */
.L_x_14415:
        /* <DEDUP_REMOVED lines=21> */
.L_x_14418:
[----:B------:R-:W-:Y:S05]  /*c680*/  BSYNC B1 ;  /* 0x0000000000017941 */ /* 0x000fea0003800000 */
.L_x_14417:
[----:B------:R-:W-:Y:S01]  /*c690*/  VIADD R0, R6, 0x60 ;  /* 0x0000006006007836 */ /* 0x000fe20000000000 */
[----:B0-23--:R-:W0:Y:S04]  /*c6a0*/  SHFL.IDX PT, R5, R5, 0x3, 0x181f ;  /* 0x00781f0005057f89 */ /* 0x00de2800000e0000 */
[----:B------:R-:W-:Y:S01]  /*c6b0*/  ISETP.GE.AND P0, PT, R0, R13, PT ;  /* 0x0000000d0000720c */ /* 0x000fe20003f06270 */
[----:B----4-:R2:W3:-:S12]  /*c6c0*/  SHFL.IDX PT, R3, R4, 0x3, 0x181f ;  /* 0x00781f0004037f89 */ /* 0x0104d800000e0000 */
[----:B--2---:R-:W-:Y:S05]  /*c6d0*/  @P0 BRA `(.L_x_14409) ;  /* 0x0000000000440947 */ /* 0x004fea0003800000 */
[----:B------:R-:W-:Y:S02]  /*c6e0*/  ULDC UR4, c[0x0][0xbc8] ;  /* 0x0002f20000047ab9 */ /* 0x000fe40000000800 */
[----:B------:R-:W-:Y:S02]  /*c6f0*/  ISETP.GE.AND P3, PT, R200, UR4, PT ;  /* 0x00000004c8007c0c */ /* 0x000fe4000bf66270 */
[----:B------:R-:W-:Y:S02]  /*c700*/  ISETP.GE.AND P2, PT, R206, UR4, PT ;  /* 0x00000004ce007c0c */ /* 0x000fe4000bf46270 */
[----:B------:R-:W-:Y:S02]  /*c710*/  ISETP.GE.AND P1, PT, R205, UR4, PT ;  /* 0x00000004cd007c0c */ /* 0x000fe4000bf26270 */
[----:B------:R-:W-:-:S07]  /*c720*/  ISETP.GE.AND P0, PT, R218, UR4, PT ;  /* 0x00000004da007c0c */ /* 0x000fce000bf06270 */
[-C--:B---3--:R-:W-:Y:S02]  /*c730*/  @!P3 LEA R8, P6, R200, R3.reuse, 0x1 ;  /* 0x00000003c808b211 */ /* 0x088fe400078c08ff */
[-C--:B------:R-:W-:Y:S02]  /*c740*/  @!P2 LEA R10, P5, R206, R3.reuse, 0x1 ;  /* 0x00000003ce0aa211 */ /* 0x080fe400078a08ff */
[C---:B------:R-:W-:Y:S02]  /*c750*/  @!P1 LEA R12, P4, R205.reuse, R3, 0x1 ;  /* 0x00000003cd0c9211 */ /* 0x040fe400078808ff */
        /* <DEDUP_REMOVED lines=9> */
.L_x_14409:
[----:B------:R-:W-:Y:S05]  /*c7f0*/  BSYNC B0 ;  /* 0x0000000000007941 */ /* 0x000fea0003800000 */
.L_x_14400:
[----:B------:R-:W-:Y:S02]  /*c800*/  ULDC UR4, c[0x0][0xd3c] ;  /* 0x00034f0000047ab9 */ /* 0x000fe40000000800 */
[----:B------:R-:W-:-:S13]  /*c810*/  ISETP.GE.AND P0, PT, R7, UR4, PT ;  /* 0x0000000407007c0c */ /* 0x000fda000bf06270 */
[----:B------:R-:W-:Y:S05]  /*c820*/  @!P0 BRA `(.L_x_14419) ;  /* 0xffffff4400ac8947 */ /* 0x000fea000383ffff */
[----:B------:R-:W-:Y:S05]  /*c830*/  EXIT ;  /* 0x000000000000794d */ /* 0x000fea0003800000 */
.L_x_14363:
        /* <DEDUP_REMOVED lines=18> */
.L_x_14420:
        /* <DEDUP_REMOVED lines=42> */
.L_x_14426:
        /* <DEDUP_REMOVED lines=12> */
.L_x_14425:
[----:B------:R-:W-:Y:S05]  /*ccc0*/  BSYNC B0 ;  /* 0x0000000000007941 */ /* 0x000fea0003800000 */
.L_x_14424:
        /* <DEDUP_REMOVED lines=21> */
.L_x_14422:
        /* <DEDUP_REMOVED lines=20> */
.L_x_14427:
        /* <DEDUP_REMOVED lines=57> */
.L_x_14423:
[----:B------:R-:W-:Y:S02]  /*d2f0*/  IMAD.MOV.U32 R17, RZ, RZ, RZ ;  /* 0x000000ffff117224 */ /* 0x000fe400078e00ff */
[----:B------:R-:W-:Y:S02]  /*d300*/  IMAD.U32 R16, RZ, RZ, UR6 ;  /* 0x00000006ff107e24 */ /* 0x000fe4000f8e00ff */
[----:B------:R-:W-:-:S07]  /*d310*/  IMAD.MOV.U32 R18, RZ, RZ, RZ ;  /* 0x000000ffff127224 */ /* 0x000fce00078e00ff */
.L_x_14428:
[----:B------:R-:W-:-:S13]  /*d320*/  ISETP.NE.AND P0, PT, R0, RZ, PT ;  /* 0x000000ff0000720c */ /* 0x000fda0003f05270 */
[----:B------:R-:W1:Y:S01]  /*d330*/  @!P0 S2R R3, SR_CgaCtaId ;  /* 0x0000000000038919 */ /* 0x000e620000008800 */
[----:B------:R-:W-:-:S04]  /*d340*/  @!P0 MOV R0, 0x400 ;  /* 0x0000040000008802 */ /* 0x000fc80000000f00 */
[----:B-1----:R-:W-:-:S05]  /*d350*/  @!P0 LEA R0, R3, R0, 0x18 ;  /* 0x0000000003008211 */ /* 0x002fca00078ec0ff */
[----:B------:R2:W-:Y:S01]  /*d360*/  @!P0 STS.128 [R0+0x324d0], R16 ;  /* 0x0324d01000008388 */ /* 0x0005e20000000c00 */
[----:B------:R-:W-:Y:S06]  /*d370*/  BAR.ARV 0x5, 0x180 ;  /* 0x0146000000007b1d */ /* 0x000fec0000002000 */
.L_x_14421:
        /* <DEDUP_REMOVED lines=35> */
.L_x_14537:
[----:B-1----:R-:W1:Y:S02]  /*d5b0*/  LDC.64 R2, c[0x0][0xd88] ;  /* 0x00036200ff027b82 */ /* 0x002e640000000a00 */
        /* <DEDUP_REMOVED lines=21> */
[----:B0-----:R-:W-:Y:S01]  /*d710*/  IMAD.MOV.U32 R8, RZ, RZ, RZ ;  /* 0x000000ffff087224 */ /* 0x001fe200078e00ff */
        /* <DEDUP_REMOVED lines=17> */
[----:B---3--:R-:W-:-:S05]  /*d830*/  @P2 IADD3.X R7, R10, UR9, RZ, P3, !PT ;  /* 0x000000090a072c10 */ /* 0x008fca0009ffe4ff */
        /* <DEDUP_REMOVED lines=11> */
[----:B------:R-:W1:Y:S04]  /*d8f0*/  LDG.E R7, desc[UR38][R2.64] ;  /* 0x0000002602077981 */ /* 0x000e68000c1e1900 */
[----:B------:R-:W1:Y:S02]  /*d900*/  LDG.E R2, desc[UR38][R2.64+0x4] ;  /* 0x0000042602027981 */ /* 0x000e64000c1e1900 */
[----:B-1----:R-:W-:-:S05]  /*d910*/  IMAD.IADD R9, R2, 0x1, -R7 ;  /* 0x0000000102097824 */ /* 0x002fca00078e0a07 */
[----:B------:R2:W-:Y:S02]  /*d920*/  STL [R1+0x34], R9 ;  /* 0x0000340901007387 */ /* 0x0005e40000100800 */
.L_x_14430:
[----:B------:R-:W-:Y:S01]  /*d930*/  IMAD.MOV.U32 R2, RZ, RZ, R12 ;  /* 0x000000ffff027224 */ /* 0x000fe200078e000c */
[----:B------:R-:W-:Y:S01]  /*d940*/  ULDC.64 UR4, c[0x0][0xb18] ;  /* 0x0002c60000047ab9 */ /* 0x000fe20000000a00 */
[----:B-----5:R-:W-:Y:S01]  /*d950*/  IMAD.IADD R3, R8, 0x1, R0 ;  /* 0x0000000108037824 */ /* 0x020fe200078e0200 */
[----:B------:R-:W-:Y:S02]  /*d960*/  ISETP.NE.U32.AND P1, PT, RZ, UR4, PT ;  /* 0x00000004ff007c0c */ /* 0x000fe4000bf25070 */
[----:B------:R3:W-:Y:S02]  /*d970*/  STL [R1+0xc], R2 ;  /* 0x00000c0201007387 */ /* 0x0007e40000100800 */
[----:B------:R-:W-:Y:S02]  /*d980*/  ISETP.NE.AND.EX P1, PT, RZ, UR5, PT, P1 ;  /* 0x00000005ff007c0c */ /* 0x000fe4000bf25310 */
[----:B------:R3:W-:Y:S11]  /*d990*/  STL [R1+0x20], R3 ;  /* 0x0000200301007387 */ /* 0x0007f60000100800 */
[----:B---3--:R-:W-:Y:S05]  /*d9a0*/  @!P1 BRA `(.L_x_14431) ;  /* 0x0000000000109947 */ /* 0x008fea0003800000 */
[----:B------:R-:W-:-:S04]  /*d9b0*/  IADD3 R6, P0, R11, UR4, RZ ;  /* 0x000000040b067c10 */ /* 0x000fc8000ff1e0ff */
[----:B------:R-:W-:-:S05]  /*d9c0*/  IADD3.X R7, R10, UR5, RZ, P0, !PT ;  /* 0x000000050a077c10 */ /* 0x000fca00087fe4ff */
[----:B------:R3:W5:Y:S01]  /*d9d0*/  LDG.E R6, desc[UR38][R6.64] ;  /* 0x0000002606067981 */ /* 0x000762000c1e1900 */
[----:B------:R-:W-:Y:S05]  /*d9e0*/  BRA `(.L_x_14432) ;  /* 0x0000000000107947 */ /* 0x000fea0003800000 */
.L_x_14431:
[----:B------:R-:W-:Y:S05]  /*d9f0*/  @!P0 BRA `(.L_x_14432) ;  /* 0x00000000000c8947 */ /* 0x000fea0003800000 */
[----:B------:R-:W3:Y:S04]  /*da00*/  LDG.E R6, desc[UR38][R4.64] ;  /* 0x0000002604067981 */ /* 0x000ee8000c1e1900 */
[----:B------:R-:W3:Y:S02]  /*da10*/  LDG.E R4, desc[UR38][R4.64+0x4] ;  /* 0x0000042604047981 */ /* 0x000ee4000c1e1900 */
[----:B---3--:R-:W-:-:S07]  /*da20*/  IMAD.IADD R6, R4, 0x1, -R6 ;  /* 0x0000000104067824 */ /* 0x008fce00078e0a06 */
.L_x_14432:
[----:B-----5:R-:W-:Y:S01]  /*da30*/  IMAD.IADD R6, R6, 0x1, -R0 ;  /* 0x0000000106067824 */ /* 0x020fe200078e0a00 */
[----:B------:R-:W-:Y:S01]  /*da40*/  BSSY B7, `(.L_x_14433) ;  /* 0x00004ed000077945 */ /* 0x000fe20003800000 */
[----:B------:R-:W4:Y:S02]  /*da50*/  LDC R0, c[0x0][0x448] ;  /* 0x00011200ff007b82 */ /* 0x000f240000000800 */
[----:B----4-:R-:W-:Y:S01]  /*da60*/  ISETP.NE.AND P0, PT, R0, 0x1, PT ;  /* 0x000000010000780c */ /* 0x010fe20003f05270 */
[----:B------:R-:W-:-:S04]  /*da70*/  IMAD.SHL.U32 R0, R17, 0x80, RZ ;  /* 0x0000008011007824 */ /* 0x000fc800078e00ff */
[----:B------:R-:W-:-:S08]  /*da80*/  VIADD R0, R0, 0x7f ;  /* 0x0000007f00007836 */ /* 0x000fd00000000000 */
[----:B------:R-:W4:Y:S08]  /*da90*/  @P0 LDC R2, c[0x0][0x44c] ;  /* 0x00011300ff020b82 */ /* 0x000f300000000800 */
[----:B------:R-:W0:Y:S01]  /*daa0*/  @P0 LDC R3, c[0x0][0x450] ;  /* 0x00011400ff030b82 */ /* 0x000e220000000800 */
[----:B----4-:R-:W-:-:S05]  /*dab0*/  @P0 IMAD.HI.U32 R2, R0, R2, RZ ;  /* 0x0000000200020227 */ /* 0x010fca00078e00ff */
[----:B0-----:R-:W-:Y:S01]  /*dac0*/  @P0 SHF.R.U32.HI R0, RZ, R3, R2 ;  /* 0x00000003ff000219 */ /* 0x001fe20000011602 */
        /* <DEDUP_REMOVED lines=12> */
[----:B0-----:R-:W-:Y:S05]  /*db90*/  @P0 BRA `(.L_x_14434) ;  /* 0x0000000000440947 */ /* 0x001fea0003800000 */
[----:B------:R-:W0:Y:S02]  /*dba0*/  S2R R4, SR_TID.X ;  /* 0x0000000000047919 */ /* 0x000e240000002100 */
[----:B0-----:R-:W-:-:S04]  /*dbb0*/  LOP3.LUT R4, R4, 0x7f, RZ, 0xc0, !PT ;  /* 0x0000007f04047812 */ /* 0x001fc800078ec0ff */
[----:B------:R-:W-:-:S13]  /*dbc0*/  ISETP.NE.AND P0, PT, R4, RZ, PT ;  /* 0x000000ff0400720c */ /* 0x000fda0003f05270 */
[----:B------:R-:W-:Y:S05]  /*dbd0*/  @P0 BRA `(.L_x_14435) ;  /* 0x0000004c004c0947 */ /* 0x000fea0003800000 */
[----:B------:R-:W0:Y:S01]  /*dbe0*/  S2R R3, SR_LANEID ;  /* 0x0000000000037919 */ /* 0x000e220000000000 */
[----:B------:R-:W-:Y:S02]  /*dbf0*/  VOTEU.ANY UR4, UPT, PT ;  /* 0x0000000000047886 */ /* 0x000fe400038e0100 */
[----:B------:R-:W0:Y:S08]  /*dc00*/  FLO.U32 R0, UR4 ;  /* 0x0000000400007d00 */ /* 0x000e3000080e0000 */
[----:B------:R-:W4:Y:S01]  /*dc10*/  POPC R5, UR4 ;  /* 0x0000000400057d09 */ /* 0x000f220008000000 */
[----:B0-----:R-:W-:-:S02]  /*dc20*/  ISETP.EQ.U32.AND P0, PT, R0, R3, PT ;  /* 0x000000030000720c */ /* 0x001fc40003f02070 */
[----:B------:R-:W4:Y:S11]  /*dc30*/  LDC.64 R2, c[0x0][0xd60] ;  /* 0x00035800ff027b82 */ /* 0x000f360000000a00 */
[----:B----4-:R-:W4:Y:S01]  /*dc40*/  @P0 ATOMG.E.ADD.STRONG.GPU PT, R3, desc[UR38][R2.64], R5 ;  /* 0x00000005020309a8 */ /* 0x010f2200081ee1e6 */
[----:B------:R-:W0:Y:S02]  /*dc50*/  S2R R4, SR_LTMASK ;  /* 0x0000000000047919 */ /* 0x000e240000003900 */
[----:B0-----:R-:W-:-:S04]  /*dc60*/  LOP3.LUT R4, R4, UR4, RZ, 0xc0, !PT ;  /* 0x0000000404047c12 */ /* 0x001fc8000f8ec0ff */
[----:B---3--:R-:W0:Y:S01]  /*dc70*/  POPC R7, R4 ;  /* 0x0000000400077309 */ /* 0x008e220000000000 */
[----:B----4-:R-:W0:Y:S02]  /*dc80*/  SHFL.IDX PT, R0, R3, R0, 0x1f ;  /* 0x00001f0003007589 */ /* 0x010e2400000e0000 */
[----:B0-----:R-:W-:Y:S01]  /*dc90*/  IADD3 R16, R0, UR40, R7 ;  /* 0x0000002800107c10 */ /* 0x001fe2000fffe007 */
[----:B------:R-:W-:Y:S06]  /*dca0*/  BRA `(.L_x_14435) ;  /* 0x0000004c00187947 */ /* 0x000fec0003800000 */
.L_x_14434:
        /* <DEDUP_REMOVED lines=13> */
[----:B---3--:R-:W-:-:S02]  /*dd80*/  IMAD.U32 R7, RZ, RZ, UR9 ;  /* 0x00000009ff077e24 */ /* 0x008fc4000f8e00ff */
[----:B------:R-:W-:Y:S02]  /*dd90*/  IMAD.U32 R10, RZ, RZ, UR4 ;  /* 0x00000004ff0a7e24 */ /* 0x000fe4000f8e00ff */
[----:B------:R-:W-:Y:S02]  /*dda0*/  IMAD.U32 R11, RZ, RZ, UR5 ;  /* 0x00000005ff0b7e24 */ /* 0x000fe4000f8e00ff */
[----:B------:R-:W-:Y:S02]  /*ddb0*/  IMAD.MOV.U32 R8, RZ, RZ, 0x70 ;  /* 0x00000070ff087424 */ /* 0x000fe400078e00ff */
[----:B------:R-:W-:Y:S02]  /*ddc0*/  IMAD.MOV.U32 R12, RZ, RZ, 0x1 ;  /* 0x00000001ff0c7424 */ /* 0x000fe400078e00ff */
[----:B------:R-:W-:-:S07]  /*ddd0*/  IMAD.MOV.U32 R13, RZ, RZ, RZ ;  /* 0x000000ffff0d7224 */ /* 0x000fce00078e00ff */
[----:B------:R-:W-:-:S07]  /*dde0*/  LEPC R20, `(.L_x_14437) ;  /* 0x000000001014794e */ /* 0x000fce0000000000 */
[----:B012---:R-:W-:Y:S05]  /*ddf0*/  CALL.ABS.NOINC R2 ;  /* 0x0000000002007343 */ /* 0x007fea0003c00000 */
.L_x_14437:
[----:B------:R-:W-:Y:S05]  /*de00*/  BSYNC B6 ;  /* 0x0000000000067941 */ /* 0x000fea0003800000 */
.L_x_14436:
        /* <DEDUP_REMOVED lines=13> */
[----:B---3--:R-:W-:-:S02]  /*dee0*/  IMAD.U32 R7, RZ, RZ, UR9 ;  /* 0x00000009ff077e24 */ /* 0x008fc4000f8e00ff */
[----:B------:R-:W-:Y:S02]  /*def0*/  IMAD.U32 R10, RZ, RZ, UR4 ;  /* 0x00000004ff0a7e24 */ /* 0x000fe4000f8e00ff */
[----:B------:R-:W-:Y:S02]  /*df00*/  IMAD.U32 R11, RZ, RZ, UR5 ;  /* 0x00000005ff0b7e24 */ /* 0x000fe4000f8e00ff */
[----:B------:R-:W-:Y:S02]  /*df10*/  IMAD.MOV.U32 R8, RZ, RZ, 0x70 ;  /* 0x00000070ff087424 */ /* 0x000fe400078e00ff */
[----:B------:R-:W-:Y:S02]  /*df20*/  IMAD.MOV.U32 R12, RZ, RZ, 0x1 ;  /* 0x00000001ff0c7424 */ /* 0x000fe400078e00ff */
[----:B0-----:R-:W-:-:S07]  /*df30*/  IMAD.MOV.U32 R13, RZ, RZ, RZ ;  /* 0x000000ffff0d7224 */ /* 0x001fce00078e00ff */
[----:B------:R-:W-:-:S07]  /*df40*/  LEPC R20, `(.L_x_14440) ;  /* 0x000000001014794e */ /* 0x000fce0000000000 */
[----:B-12-4-:R-:W-:Y:S05]  /*df50*/  CALL.ABS.NOINC R2 ;  /* 0x0000000002007343 */ /* 0x016fea0003c00000 */
.L_x_14440:
        /* <DEDUP_REMOVED lines=16> */
.L_x_14439:
[----:B------:R-:W-:Y:S05]  /*e060*/  BSYNC B6 ;  /* 0x0000000000067941 */ /* 0x000fea0003800000 */
.L_x_14438:
[----:B------:R-:W4:Y:S01]  /*e070*/  LDL.LU R2, [R1] ;  /* 0x0000000001027983 */ /* 0x000f220000300800 */
[----:B------:R-:W-:-:S03]  /*e080*/  ULDC.64 UR4, c[0x0][0xaf0] ;  /* 0x0002bc0000047ab9 */ /* 0x000fc60000000a00 */
[----:B------:R-:W5:Y:S04]  /*e090*/  LDL.LU R4, [R1+0x1c] ;  /* 0x00001c0001047983 */ /* 0x000f680000300800 */
[----:B---3--:R-:W3:Y:S01]  /*e0a0*/  LDL R7, [R1+0xc] ;  /* 0x00000c0001077983 */ /* 0x008ee20000100800 */
[----:B------:R-:W-:-:S03]  /*e0b0*/  ISETP.NE.U32.AND P0, PT, RZ, UR4, PT ;  /* 0x00000004ff007c0c */ /* 0x000fc6000bf05070 */
[----:B------:R-:W2:Y:S01]  /*e0c0*/  LDL R0, [R1+0x30] ;  /* 0x0000300001007983 */ /* 0x000ea20000100800 */
[----:B------:R-:W-:-:S13]  /*e0d0*/  ISETP.NE.AND.EX P0, PT, RZ, UR5, PT, P0 ;  /* 0x00000005ff007c0c */ /* 0x000fda000bf05300 */
[----:B----4-:R-:W-:-:S04]  /*e0e0*/  @P0 IADD3 R2, P1, R2, UR4, RZ ;  /* 0x0000000402020c10 */ /* 0x010fc8000ff3e0ff */
[----:B-----5:R-:W-:Y:S01]  /*e0f0*/  @P0 IADD3.X R3, R4, UR5, RZ, P1, !PT ;  /* 0x0000000504030c10 */ /* 0x020fe20008ffe4ff */
[----:B------:R-:W-:-:S04]  /*e100*/  ULDC.64 UR4, c[0x0][0xb00] ;  /* 0x0002c00000047ab9 */ /* 0x000fc80000000a00 */
[----:B---3--:R0:W3:Y:S02]  /*e110*/  @P0 LDG.E R7, desc[UR38][R2.64] ;  /* 0x0000002602070981 */ /* 0x0080e4000c1e1900 */
[----:B0-----:R-:W0:Y:S01]  /*e120*/  LDC.64 R2, c[0x0][0x418] ;  /* 0x00010600ff027b82 */ /* 0x001e220000000a00 */
[----:B--2---:R-:W-:Y:S01]  /*e130*/  VIADD R4, R0, 0xffffffff ;  /* 0xffffffff00047836 */ /* 0x004fe20000000000 */
[----:B---3--:R-:W-:Y:S01]  /*e140*/  SHF.R.S32.HI R8, RZ, 0x1f, R7 ;  /* 0x0000001fff087819 */ /* 0x008fe20000011407 */
[----:B------:R2:W-:Y:S04]  /*e150*/  @P0 STL [R1+0xc], R7 ;  /* 0x00000c0701000387 */ /* 0x0005e80000100800 */
[----:B------:R2:W-:Y:S01]  /*e160*/  STL [R1+0x1c], R8 ;  /* 0x00001c0801007387 */ /* 0x0005e20000100800 */
[----:B0-----:R-:W-:Y:S01]  /*e170*/  LOP3.LUT P0, RZ, R2, UR4, RZ, 0xfc, !PT ;  /* 0x0000000402ff7c12 */ /* 0x001fe2000f80fcff */
[----:B------:R-:W-:-:S03]  /*e180*/  UMOV UR4, 0xffffffff ;  /* 0xffffffff00047882 */ /* 0x000fc60000000000 */
[----:B------:R-:W-:-:S04]  /*e190*/  LOP3.LUT P0, RZ, R3, UR5, RZ, 0xfc, P0 ;  /* 0x0000000503ff7c12 */ /* 0x000fc8000800fcff */
[----:B------:R-:W-:Y:S01]  /*e1a0*/  SEL R0, R7, RZ, !P0 ;  /* 0x000000ff07007207 */ /* 0x000fe20004000000 */
[----:B--2---:R-:W-:Y:S08]  /*e1b0*/  BRA.DIV UR4, `(.L_x_14441) ;  /* 0x0000005a04a07947 */ /* 0x004ff0000b800000 */
[----:B------:R-:W0:Y:S02]  /*e1c0*/  S2R R5, SR_TID.X ;  /* 0x0000000000057919 */ /* 0x000e240000002100 */
[----:B0-----:R-:W-:-:S04]  /*e1d0*/  SHF.R.U32.HI R5, RZ, 0x5, R5 ;  /* 0x00000005ff057819 */ /* 0x001fc80000011605 */
[----:B------:R-:W-:-:S05]  /*e1e0*/  LOP3.LUT R5, R5, 0x3, RZ, 0xc0, !PT ;  /* 0x0000000305057812 */ /* 0x000fca00078ec0ff */
[----:B------:R0:W2:Y:S02]  /*e1f0*/  SHFL.IDX PT, R14, R5, RZ, 0x1f ;  /* 0x00001fff050e7589 */ /* 0x0000a400000e0000 */
.L_x_14554:
        /* <DEDUP_REMOVED lines=12> */
.L_x_14557:
[----:B------:R-:W-:Y:S05]  /*e2c0*/  @!P6 BRA `(.L_x_14442) ;  /* 0x000000040014e947 */ /* 0x000fea0003800000 */
[----:B------:R-:W-:-:S04]  /*e2d0*/  ISETP.NE.U32.AND P0, PT, R2, RZ, PT ;  /* 0x000000ff0200720c */ /* 0x000fc80003f05070 */
[----:B------:R-:W-:-:S13]  /*e2e0*/  ISETP.NE.AND.EX P0, PT, R3, RZ, PT, P0 ;  /* 0x000000ff0300720c */ /* 0x000fda0003f05300 */
[----:B------:R-:W-:Y:S05]  /*e2f0*/  @!P0 BRA `(.L_x_14444) ;  /* 0x0000000000548947 */ /* 0x000fea0003800000 */
[----:B------:R-:W2:Y:S01]  /*e300*/  LDC R6, c[0x0][0x43c] ;  /* 0x00010f00ff067b82 */ /* 0x000ea20000000800 */
[----:B-1----:R-:W-:Y:S01]  /*e310*/  IMAD.MOV.U32 R9, RZ, RZ, R4 ;  /* 0x000000ffff097224 */ /* 0x002fe200078e0004 */
        /* <DEDUP_REMOVED lines=19> */
.L_x_14444:
[----:B------:R-:W3:Y:S04]  /*e450*/  LDL R7, [R1+0x4] ;  /* 0x0000040001077983 */ /* 0x000ee80000100800 */
[----:B0-2---:R-:W3:Y:S04]  /*e460*/  LDL R0, [R1+0x8] ;  /* 0x0000080001007983 */ /* 0x005ee80000100800 */
[----:B------:R-:W2:Y:S01]  /*e470*/  LDL R2, [R1+0x18] ;  /* 0x0000180001027983 */ /* 0x000ea20000100800 */
[----:B---3--:R-:W-:Y:S01]  /*e480*/  IMAD R0, R0, 0x8, R7 ;  /* 0x0000000800007824 */ /* 0x008fe200078e0207 */
[----:B--2---:R-:W-:-:S04]  /*e490*/  SHF.L.U32 R2, R2, 0x1f, RZ ;  /* 0x0000001f02027819 */ /* 0x004fc800000006ff */
[----:B------:R-:W0:Y:S02]  /*e4a0*/  SYNCS.PHASECHK.TRANS64.TRYWAIT P0, [R0+URZ+0x32440], R2 ;  /* 0x03244002000075a7 */ /* 0x000e24000800017f */
[----:B0-----:R-:W-:Y:S05]  /*e4b0*/  @!P0 BRA `(.L_x_14445) ;  /* 0x0000005800348947 */ /* 0x001fea0003800000 */
.L_x_14558:
        /* <DEDUP_REMOVED lines=11> */
.L_x_14446:
        /* <DEDUP_REMOVED lines=27> */
.L_x_14442:
        /* <DEDUP_REMOVED lines=37> */
.L_x_14448:
[----:B------:R-:W-:Y:S05]  /*e970*/  BSYNC B6 ;  /* 0x0000000000067941 */ /* 0x000fea0003800000 */
.L_x_14447:
[----:B------:R-:W3:Y:S01]  /*e980*/  LDL R4, [R1+0x40] ;  /* 0x0000400001047983 */ /* 0x000ee20000100800 */
[----:B------:R-:W0:Y:S01]  /*e990*/  LDC R7, c[0x0][0x448] ;  /* 0x00011200ff077b82 */ /* 0x000e220000000800 */
[----:B------:R-:W-:Y:S01]  /*e9a0*/  ULDC.64 UR4, c[0x0][0x298] ;  /* 0x0000a60000047ab9 */ /* 0x000fe20000000a00 */
[----:B------:R-:W-:Y:S01]  /*e9b0*/  ULDC.64 UR6, c[0x0][0x280] ;  /* 0x0000a00000067ab9 */ /* 0x000fe20000000a00 */
[----:B------:R-:W4:Y:S04]  /*e9c0*/  LDL R10, [R1+0x28] ;  /* 0x00002800010a7983 */ /* 0x000f280000100800 */
[----:B-1----:R-:W4:Y:S01]  /*e9d0*/  LDL R9, [R1+0x4c] ;  /* 0x00004c0001097983 */ /* 0x002f220000100800 */
[----:B--2---:R-:W1:Y:S01]  /*e9e0*/  S2R R2, SR_TID.X ;  /* 0x0000000000027919 */ /* 0x004e620000002100 */
[----:B------:R-:W2:Y:S02]  /*e9f0*/  S2R R0, SR_TID.X ;  /* 0x0000000000007919 */ /* 0x000ea40000002100 */
[----:B------:R-:W4:Y:S04]  /*ea00*/  LDL R8, [R1+0x50] ;  /* 0x0000500001087983 */ /* 0x000f280000100800 */
[----:B------:R-:W4:Y:S01]  /*ea10*/  LDL R6, [R1+0x38] ;  /* 0x0000380001067983 */ /* 0x000f220000100800 */
[----:B0-----:R-:W-:-:S13]  /*ea20*/  ISETP.NE.AND P0, PT, R7, 0x1, PT ;  /* 0x000000010700780c */ /* 0x001fda0003f05270 */
[----:B------:R-:W0:Y:S01]  /*ea30*/  @P0 LDC R3, c[0x0][0x450] ;  /* 0x00011400ff030b82 */ /* 0x000e220000000800 */
[----:B-1----:R-:W-:-:S04]  /*ea40*/  LOP3.LUT R2, R2, 0x7f, RZ, 0xc0, !PT ;  /* 0x0000007f02027812 */ /* 0x002fc800078ec0ff */
[----:B------:R-:W-:Y:S01]  /*ea50*/  SHF.R.U32.HI R2, RZ, 0x3, R2 ;  /* 0x00000003ff027819 */ /* 0x000fe20000011602 */
[----:B--2---:R-:W-:-:S05]  /*ea60*/  IMAD.SHL.U32 R0, R0, 0x10, RZ ;  /* 0x0000001000007824 */ /* 0x004fca00078e00ff */
        /* <DEDUP_REMOVED lines=49> */
[----:B------:R-:W0:Y:S01]  /*ed80*/  SHFL.IDX PT, R5, R3, RZ, 0x181f ;  /* 0x00181fff03057589 */ /* 0x000e2200000e0000 */
[----:B------:R-:W-:-:S03]  /*ed90*/  VIADD R8, R17, 0x10 ;  /* 0x0000001011087836 */ /* 0x000fc60000000000 */
[----:B------:R-:W-:Y:S04]  /*eda0*/  SHFL.IDX PT, R6, R3, 0x1, 0x181f ;  /* 0x00381f0003067f89 */ /* 0x000fe800000e0000 */
[----:B------:R1:W-:Y:S01]  /*edb0*/  STL [R1+0x3c], R8 ;  /* 0x00003c0801007387 */ /* 0x0003e20000100800 */
[----:B--2---:R-:W-:-:S03]  /*edc0*/  IMAD R2, R4, R7, RZ ;  /* 0x0000000704027224 */ /* 0x004fc600078e02ff */
[----:B------:R-:W2:Y:S02]  /*edd0*/  SHFL.IDX PT, R4, R0, RZ, 0x181f ;  /* 0x00181fff00047589 */ /* 0x000ea400000e0000 */
[CC--:B------:R-:W-:Y:S02]  /*ede0*/  ISETP.GE.AND P1, PT, R17.reuse, R2.reuse, PT ;  /* 0x000000021100720c */ /* 0x0c0fe40003f26270 */
[----:B------:R-:W3:Y:S01]  /*edf0*/  SHFL.IDX PT, R7, R0, 0x1, 0x181f ;  /* 0x00381f0000077f89 */ /* 0x000ee200000e0000 */
[----:B------:R-:W-:Y:S01]  /*ee00*/  ISETP.GE.AND P2, PT, R8, R2, PT ;  /* 0x000000020800720c */ /* 0x000fe20003f46270 */
[----:B-1----:R-:W-:-:S05]  /*ee10*/  VIADD R8, R17, 0x20 ;  /* 0x0000002011087836 */ /* 0x002fca0000000000 */
[----:B------:R-:W-:Y:S04]  /*ee20*/  STL [R1+0x48], R8 ;  /* 0x0000480801007387 */ /* 0x000fe80000100800 */
[----:B0-----:R-:W-:-:S05]  /*ee30*/  @!P1 LEA R5, P3, R10, R5, 0x1 ;  /* 0x000000050a059211 */ /* 0x001fca00078608ff */
[----:B--2---:R-:W-:-:S05]  /*ee40*/  @!P1 IMAD.X R4, RZ, RZ, R4, P3 ;  /* 0x000000ffff049224 */ /* 0x004fca00018e0604 */
[----:B------:R-:W-:-:S04]  /*ee50*/  @!P1 LOP3.LUT R5, R5, R4, RZ, 0x3c, !PT ;  /* 0x0000000405059212 */ /* 0x000fc800078e3cff */
[----:B------:R-:W-:-:S04]  /*ee60*/  @!P1 LOP3.LUT R4, R5, R4, RZ, 0x3c, !PT ;  /* 0x0000000405049212 */ /* 0x000fc800078e3cff */
[----:B------:R-:W-:-:S05]  /*ee70*/  @!P1 LOP3.LUT R5, R5, R4, RZ, 0x3c, !PT ;  /* 0x0000000405059212 */ /* 0x000fca00078e3cff */
[----:B-----5:R0:W-:Y:S02]  /*ee80*/  @!P1 LDGSTS.E.BYPASS.LTC128B.128 [R9+0x18400], desc[UR38][R4.64], !P0 ;  /* 0x1840000004099fae */ /* 0x0201e4000c101d66 */
[----:B0-----:R-:W-:Y:S02]  /*ee90*/  @!P2 LEA R5, P1, R10, R6, 0x1 ;  /* 0x000000060a05a211 */ /* 0x001fe400078208ff */
        /* <DEDUP_REMOVED lines=60> */
.L_x_14575:
[----:B------:R2:W5:Y:S01]  /*f260*/  LDL R8, [R1+0x4] ;  /* 0x0000040001087983 */ /* 0x0005620000100800 */
[----:B01----:R-:W-:-:S05]  /*f270*/  VIADD R4, R17, 0x70 ;  /* 0x0000007011047836 */ /* 0x003fca0000000000 */
        /* <DEDUP_REMOVED lines=10> */
.L_x_14450:
[----:B--2---:R-:W2:Y:S01]  /*f320*/  LDL R2, [R1+0x4] ;  /* 0x0000040001027983 */ /* 0x004ea20000100800 */
        /* <DEDUP_REMOVED lines=37> */
.L_x_14452:
[----:B------:R-:W-:Y:S05]  /*f580*/  BSYNC B6 ;  /* 0x0000000000067941 */ /* 0x000fea0003800000 */
.L_x_14451:
        /* <DEDUP_REMOVED lines=134> */
.L_x_14593:
        /* <DEDUP_REMOVED lines=14> */
.L_x_14455:
[----:B------:R-:W-:Y:S05]  /*fed0*/  BSYNC B0 ;  /* 0x0000000000007941 */ /* 0x000fea0003800000 */
.L_x_14454:
[----:B------:R3:W5:Y:S01]  /*fee0*/  LDL R7, [R1+0x4] ;  /* 0x0000040001077983 */ /* 0x0007620000100800 */
[----:B------:R-:W-:Y:S01]  /*fef0*/  PLOP3.LUT P0, PT, PT, PT, PT, 0x80, 0x0 ;  /* 0x000000000000781c */ /* 0x000fe20003f0f070 */
[----:B------:R-:W-:-:S12]  /*ff00*/  NOP ;  /* 0x0000000000007918 */ /* 0x000fd80000000000 */
.L_x_14456:
        /* <DEDUP_REMOVED lines=19> */
.L_x_14594:
[----:B------:R-:W-:Y:S05]  /*10040*/  BSYNC B0 ;  /* 0x0000000000007941 */ /* 0x000fea0003800000 */
.L_x_14457:
        /* <DEDUP_REMOVED lines=16> */
.L_x_14595:
[----:B------:R-:W-:Y:S05]  /*10150*/  BSYNC B1 ;  /* 0x0000000000017941 */ /* 0x000fea0003800000 */
.L_x_14461:
        /* <DEDUP_REMOVED lines=9> */
.L_x_14464:
[----:B------:R-:W-:Y:S05]  /*101f0*/  BSYNC B1 ;  /* 0x0000000000017941 */ /* 0x000fea0003800000 */
.L_x_14463:
        /* <DEDUP_REMOVED lines=14> */
.L_x_14465:
        /* <DEDUP_REMOVED lines=16> */
.L_x_14466:
        /* <DEDUP_REMOVED lines=16> */
.L_x_14467:
        /* <DEDUP_REMOVED lines=16> */
.L_x_14468:
        /* <DEDUP_REMOVED lines=11> */
.L_x_14460:
[----:B------:R-:W-:Y:S05]  /*10690*/  BSYNC B0 ;  /* 0x0000000000007941 */ /* 0x000fea0003800000 */
.L_x_14459:
[----:B------:R-:W4:Y:S01]  /*106a0*/  LDL R4, [R1+0x30] ;  /* 0x0000300001047983 */ /* 0x000f220000100800 */
[----:B------:R-:W-:Y:S01]  /*106b0*/  BSSY B0, `(.L_x_14469) ;  /* 0x000020a000007945 */ /* 0x000fe20003800000 */
[----:B----4-:R-:W-:-:S13]  /*106c0*/  ISETP.GE.AND P0, PT, R4, 0x2, PT ;  /* 0x000000020400780c */ /* 0x010fda0003f06270 */
[----:B------:R-:W-:Y:S05]  /*106d0*/  @!P0 BRA `(.L_x_14470) ;  /* 0x00000020001c8947 */ /* 0x000fea0003800000 */
[C---:B------:R-:W-:Y:S01]  /*106e0*/  LOP3.LUT R0, R4.reuse, 0x1, RZ, 0xc0, !PT ;  /* 0x0000000104007812 */ /* 0x040fe200078ec0ff */
[----:B------:R-:W-:Y:S01]  /*106f0*/  VIADD R4, R4, 0xfffffffe ;  /* 0xfffffffe04047836 */ /* 0x000fe20000000000 */
[----:B------:R-:W-:Y:S02]  /*10700*/  BSSY B2, `(.L_x_14471) ;  /* 0x00000b0000027945 */ /* 0x000fe40003800000 */
[----:B------:R-:W-:Y:S01]  /*10710*/  ISETP.NE.U32.AND P0, PT, R0, 0x1, PT ;  /* 0x000000010000780c */ /* 0x000fe20003f05070 */
[----:B------:R-:W-:-:S12]  /*10720*/  IMAD.MOV.U32 R0, RZ, RZ, R4 ;  /* 0x000000ffff007224 */ /* 0x000fd800078e0004 */
[----:B------:R-:W-:Y:S05]  /*10730*/  @!P0 BRA `(.L_x_14472) ;  /* 0x0000000800b08947 */ /* 0x000fea0003800000 */
[----:B--2---:R-:W2:Y:S04]  /*10740*/  LDL R6, [R1+0x14] ;  /* 0x0000140001067983 */ /* 0x004ea80000100800 */
[----:B------:R-:W4:Y:S04]  /*10750*/  LDL.LU R5, [R1+0x8] ;  /* 0x0000080001057983 */ /* 0x000f280000300800 */
[----:B------:R-:W3:Y:S01]  /*10760*/  LDL.LU R8, [R1+0x18] ;  /* 0x0000180001087983 */ /* 0x000ee20000300800 */
        /* <DEDUP_REMOVED lines=15> */
[----:B-----5:R-:W2:Y:S01]  /*10860*/  LDL R7, [R1+0x1c] ;  /* 0x00001c0001077983 */ /* 0x020ea20000100800 */
        /* <DEDUP_REMOVED lines=19> */
.L_x_14475:
        /* <DEDUP_REMOVED lines=9> */
.L_x_14596:
[----:B------:R-:W-:Y:S05]  /*10a30*/  BSYNC B3 ;  /* 0x0000000000037941 */ /* 0x000fea0003800000 */
.L_x_14476:
        /* <DEDUP_REMOVED lines=9> */
.L_x_14479:
[----:B------:R-:W-:Y:S05]  /*10ad0*/  BSYNC B3 ;  /* 0x0000000000037941 */ /* 0x000fea0003800000 */
.L_x_14478:
[----:B-----5:R-:W2:Y:S04]  /*10ae0*/  LDL R7, [R1+0x4] ;  /* 0x0000040001077983 */ /* 0x020ea80000100800 */
        /* <DEDUP_REMOVED lines=13> */
.L_x_14480:
        /* <DEDUP_REMOVED lines=14> */
.L_x_14597:
[----:B------:R-:W-:Y:S05]  /*10ca0*/  BSYNC B3 ;  /* 0x0000000000037941 */ /* 0x000fea0003800000 */
.L_x_14481:
        /* <DEDUP_REMOVED lines=11> */
.L_x_14484:
[----:B------:R-:W-:Y:S05]  /*10d60*/  BSYNC B3 ;  /* 0x0000000000037941 */ /* 0x000fea0003800000 */
.L_x_14483:
        /* <DEDUP_REMOVED lines=11> */
.L_x_14485:
        /* <DEDUP_REMOVED lines=16> */
.L_x_14486:
        /* <DEDUP_REMOVED lines=16> */
.L_x_14487:
        /* <DEDUP_REMOVED lines=16> */
.L_x_14488:
        /* <DEDUP_REMOVED lines=11> */
.L_x_14474:
[----:B------:R-:W-:Y:S05]  /*111d0*/  BSYNC B1 ;  /* 0x0000000000017941 */ /* 0x000fea0003800000 */
.L_x_14473:
[----:B------:R-:W2:Y:S02]  /*111e0*/  LDL.LU R5, [R1+0x30] ;  /* 0x0000300001057983 */ /* 0x000ea40000300800 */
[----:B--2---:R-:W-:-:S07]  /*111f0*/  VIADD R0, R5, 0xfffffffd ;  /* 0xfffffffd05007836 */ /* 0x004fce0000000000 */
.L_x_14472:
[----:B------:R-:W-:Y:S05]  /*11200*/  BSYNC B2 ;  /* 0x0000000000027941 */ /* 0x000fea0003800000 */
.L_x_14471:
[----:B------:R-:W-:-:S13]  /*11210*/  ISETP.NE.AND P0, PT, R4, RZ, PT ;  /* 0x000000ff0400720c */ /* 0x000fda0003f05270 */
[----:B------:R-:W-:Y:S05]  /*11220*/  @!P0 BRA `(.L_x_14470) ;  /* 0x0000001400488947 */ /* 0x000fea0003800000 */
.L_x_14521:
[----:B------:R-:W4:Y:S04]  /*11230*/  LDL R4, [R1+0x14] ;  /* 0x0000140001047983 */ /* 0x000f280000100800 */
[----:B------:R-:W2:Y:S04]  /*11240*/  LDL.LU R3, [R1+0x8] ;  /* 0x0000080001037983 */ /* 0x000ea80000300800 */
[----:B------:R-:W3:Y:S01]  /*11250*/  LDL.LU R2, [R1+0x18] ;  /* 0x0000180001027983 */ /* 0x000ee20000300800 */
[----:B------:R-:W-:Y:S05]  /*11260*/  YIELD ;  /* 0x0000000000007946 */ /* 0x000fea0003800000 */
        /* <DEDUP_REMOVED lines=33> */
.L_x_14491:
        /* <DEDUP_REMOVED lines=9> */
.L_x_14598:
[----:B------:R-:W-:Y:S05]  /*11510*/  BSYNC B2 ;  /* 0x0000000000027941 */ /* 0x000fea0003800000 */
.L_x_14492:
        /* <DEDUP_REMOVED lines=9> */
.L_x_14495:
[----:B------:R-:W-:Y:S05]  /*115b0*/  BSYNC B2 ;  /* 0x0000000000027941 */ /* 0x000fea0003800000 */
.L_x_14494:
        /* <DEDUP_REMOVED lines=13> */
.L_x_14496:
        /* <DEDUP_REMOVED lines=14> */
.L_x_14599:
[----:B------:R-:W-:Y:S05]  /*11770*/  BSYNC B2 ;  /* 0x0000000000027941 */ /* 0x000fea0003800000 */
.L_x_14497:
        /* <DEDUP_REMOVED lines=11> */
.L_x_14500:
[----:B------:R-:W-:Y:S05]  /*11830*/  BSYNC B2 ;  /* 0x0000000000027941 */ /* 0x000fea0003800000 */
.L_x_14499:
        /* <DEDUP_REMOVED lines=10> */
.L_x_14501:
        /* <DEDUP_REMOVED lines=16> */
.L_x_14502:
        /* <DEDUP_REMOVED lines=16> */
.L_x_14503:
        /* <DEDUP_REMOVED lines=16> */
.L_x_14504:
        /* <DEDUP_REMOVED lines=11> */
.L_x_14490:
[----:B------:R-:W-:Y:S05]  /*11c90*/  BSYNC B1 ;  /* 0x0000000000017941 */ /* 0x000fea0003800000 */
.L_x_14489:
[----:B------:R-:W2:Y:S01]  /*11ca0*/  LDL R2, [R1+0x14] ;  /* 0x0000140001027983 */ /* 0x000ea20000100800 */
[----:B------:R-:W-:Y:S01]  /*11cb0*/  VIADD R7, R7, 0x1 ;  /* 0x0000000107077836 */ /* 0x000fe20000000000 */
[----:B------:R-:W-:Y:S04]  /*11cc0*/  BSSY B1, `(.L_x_14505) ;  /* 0x00000a5000017945 */ /* 0x000fe80003800000 */
[----:B------:R-:W-:-:S04]  /*11cd0*/  ISETP.NE.AND P0, PT, R7, 0x2, PT ;  /* 0x000000020700780c */ /* 0x000fc80003f05270 */
[----:B0-----:R-:W-:Y:S02]  /*11ce0*/  SEL R9, R7, RZ, P0 ;  /* 0x000000ff07097207 */ /* 0x001fe40000000000 */
        /* <DEDUP_REMOVED lines=31> */
.L_x_14507:
        /* <DEDUP_REMOVED lines=9> */
.L_x_14600:
[----:B------:R-:W-:Y:S05]  /*11f70*/  BSYNC B2 ;  /* 0x0000000000027941 */ /* 0x000fea0003800000 */
.L_x_14508:
        /* <DEDUP_REMOVED lines=9> */
.L_x_14511:
[----:B------:R-:W-:Y:S05]  /*12010*/  BSYNC B2 ;  /* 0x0000000000027941 */ /* 0x000fea0003800000 */
.L_x_14510:
        /* <DEDUP_REMOVED lines=14> */
.L_x_14512:
        /* <DEDUP_REMOVED lines=14> */
.L_x_14601:
[----:B------:R-:W-:Y:S05]  /*121e0*/  BSYNC B2 ;  /* 0x0000000000027941 */ /* 0x000fea0003800000 */
.L_x_14513:
        /* <DEDUP_REMOVED lines=11> */
.L_x_14516:
[----:B------:R-:W-:Y:S05]  /*122a0*/  BSYNC B2 ;  /* 0x0000000000027941 */ /* 0x000fea0003800000 */
.L_x_14515:
        /* <DEDUP_REMOVED lines=11> */
.L_x_14517:
        /* <DEDUP_REMOVED lines=16> */
.L_x_14518:
        /* <DEDUP_REMOVED lines=16> */
.L_x_14519:
        /* <DEDUP_REMOVED lines=16> */
.L_x_14520:
        /* <DEDUP_REMOVED lines=11> */
.L_x_14506:
[----:B------:R-:W-:Y:S05]  /*12710*/  BSYNC B1 ;  /* 0x0000000000017941 */ /* 0x000fea0003800000 */
.L_x_14505:
[C---:B------:R-:W-:Y:S01]  /*12720*/  ISETP.GT.AND P0, PT, R0.reuse, 0x1, PT ;  /* 0x000000010000780c */ /* 0x040fe20003f04270 */
[----:B------:R-:W-:-:S12]  /*12730*/  VIADD R0, R0, 0xfffffffe ;  /* 0xfffffffe00007836 */ /* 0x000fd80000000000 */
[----:B------:R-:W-:Y:S05]  /*12740*/  @P0 BRA `(.L_x_14521) ;  /* 0xffffffe800b80947 */ /* 0x000fea000383ffff */
.L_x_14470:
[----:B------:R-:W-:Y:S05]  /*12750*/  BSYNC B0 ;  /* 0x0000000000007941 */ /* 0x000fea0003800000 */
.L_x_14469:
        /* <DEDUP_REMOVED lines=21> */
[----:B-----5:R-:W1:Y:S01]  /*128b0*/  POPC R7, R6 ;  /* 0x0000000600077309 */ /* 0x020e620000000000 */
[----:B--2---:R-:W1:Y:S02]  /*128c0*/  SHFL.IDX PT, R4, R3, R4, 0x1f ;  /* 0x00001f0403047589 */ /* 0x004e6400000e0000 */
[----:B-1----:R-:W-:-:S07]  /*128d0*/  IADD3 R16, R4, UR40, R7 ;  /* 0x0000002804107c10 */ /* 0x002fce000fffe007 */
.L_x_14523:
[----:B------:R-:W-:Y:S05]  /*128e0*/  BSYNC B0 ;  /* 0x0000000000007941 */ /* 0x000fea0003800000 */
.L_x_14522:
[----:B------:R-:W-:-:S05]  /*128f0*/  SEL R0, R0, RZ, P0 ;  /* 0x000000ff00007207 */ /* 0x000fca0000000000 */
[----:B------:R2:W-:Y:S02]  /*12900*/  STL [R1+0x8], R0 ;  /* 0x0000080001007387 */ /* 0x0005e40000100800 */
.L_x_14435:
[----:B------:R-:W-:Y:S05]  /*12910*/  BSYNC B7 ;  /* 0x0000000000077941 */ /* 0x000fea0003800000 */
.L_x_14433:
        /* <DEDUP_REMOVED lines=13> */
.L_x_14524:
        /* <DEDUP_REMOVED lines=36> */
.L_x_14611:
[----:B------:R-:W-:Y:S02]  /*12c30*/  ULDC UR4, c[0x0][0xd38] ;  /* 0x00034e0000047ab9 */ /* 0x000fe40000000800 */
[----:B------:R-:W-:-:S04]  /*12c40*/  IMAD.U32 R4, RZ, RZ, UR4 ;  /* 0x00000004ff047e24 */ /* 0x000fc8000f8e00ff */
[----:B--2---:R-:W-:-:S04]  /*12c50*/  IMAD R16, R16, R4, RZ ;  /* 0x0000000410107224 */ /* 0x004fc800078e02ff */
[----:B------:R-:W-:-:S05]  /*12c60*/  IMAD.IADD R5, R5, 0x1, R16 ;  /* 0x0000000105057824 */ /* 0x000fca00078e0210 */
[----:B------:R-:W-:-:S13]  /*12c70*/  ISETP.GT.AND P6, PT, R5, R0, PT ;  /* 0x000000000500720c */ /* 0x000fda0003fc4270 */
[----:B------:R-:W-:Y:S05]  /*12c80*/  @P6 BRA `(.L_x_14527) ;  /* 0x00000000009c6947 */ /* 0x000fea0003800000 */
.L_x_14532:
        /* <DEDUP_REMOVED lines=14> */
.L_x_14530:
[----:B------:R-:W-:Y:S05]  /*12d70*/  BSYNC B0 ;  /* 0x0000000000007941 */ /* 0x000fea0003800000 */
.L_x_14529:
[----:B------:R-:W-:-:S03]  /*12d80*/  UMOV UR4, 0xffffffff ;  /* 0xffffffff00047882 */ /* 0x000fc60000000000 */
[----:B------:R-:W-:Y:S05]  /*12d90*/  BRA.DIV UR4, `(.L_x_14531) ;  /* 0x0000003204007947 */ /* 0x000fea000b800000 */
[----:B-----5:R-:W1:Y:S02]  /*12da0*/  SHFL.UP PT, R14, R2, 0x1, RZ ;  /* 0x04200000020e7989 */ /* 0x020e6400000e00ff */
        /* <DEDUP_REMOVED lines=15> */
.L_x_14619:
[----:B------:R-:W-:Y:S02]  /*12ea0*/  ULDC UR4, c[0x0][0xd38] ;  /* 0x00034e0000047ab9 */ /* 0x000fe40000000800 */
[----:B------:R-:W-:-:S04]  /*12eb0*/  IMAD.U32 R4, RZ, RZ, UR4 ;  /* 0x00000004ff047e24 */ /* 0x000fc8000f8e00ff */
[----:B--2---:R-:W-:-:S04]  /*12ec0*/  IMAD R16, R16, R4, RZ ;  /* 0x0000000410107224 */ /* 0x004fc800078e02ff */
[----:B------:R-:W-:-:S05]  /*12ed0*/  IMAD.IADD R5, R16, 0x1, R5 ;  /* 0x0000000110057824 */ /* 0x000fca00078e0205 */
[----:B------:R-:W-:-:S13]  /*12ee0*/  ISETP.GT.AND P6, PT, R5, R0, PT ;  /* 0x000000000500720c */ /* 0x000fda0003fc4270 */
[----:B------:R-:W-:Y:S05]  /*12ef0*/  @!P6 BRA `(.L_x_14532) ;  /* 0xfffffffc0064e947 */ /* 0x000fea000383ffff */
.L_x_14527:
[----:B------:R-:W-:Y:S01]  /*12f00*/  IMAD.IADD R16, R5, 0x1, -R16 ;  /* 0x0000000105107824 */ /* 0x000fe200078e0a10 */
[----:B------:R-:W-:-:S03]  /*12f10*/  UMOV UR4, 0xffffffff ;  /* 0xffffffff00047882 */ /* 0x000fc60000000000 */
[----:B------:R-:W-:-:S05]  /*12f20*/  IMAD R5, R3, R4, R16 ;  /* 0x0000000403057224 */ /* 0x000fca00078e0210 */
[----:B------:R-:W-:Y:S01]  /*12f30*/  ISETP.GT.AND P6, PT, R5, R0, PT ;  /* 0x000000000500720c */ /* 0x000fe20003fc4270 */
[----:B------:R-:W-:-:S12]  /*12f40*/  BRA.DIV UR4, `(.L_x_14533) ;  /* 0x0000003204687947 */ /* 0x000fd8000b800000 */
[----:B------:R-:W-:-:S04]  /*12f50*/  VOTE.ANY R5, PT, !P6 ;  /* 0x0000000000057806 */ /* 0x000fc800070e0100 */
[----:B------:R-:W2:Y:S02]  /*12f60*/  POPC R6, R5 ;  /* 0x0000000500067309 */ /* 0x000ea40000000000 */
[----:B--2---:R2:W4:Y:S02]  /*12f70*/  SHFL.IDX PT, R17, R2, R6, 0x1f ;  /* 0x00001f0602117589 */ /* 0x00452400000e0000 */
.L_x_14623:
[----:B------:R-:W-:Y:S01]  /*12f80*/  ISETP.NE.AND P0, PT, R5, RZ, PT ;  /* 0x000000ff0500720c */ /* 0x000fe20003f05270 */
[----:B------:R-:W-:-:S12]  /*12f90*/  IMAD.MOV.U32 R5, RZ, RZ, RZ ;  /* 0x000000ffff057224 */ /* 0x000fd800078e00ff */
[----:B------:R-:W-:Y:S05]  /*12fa0*/  @!P0 BRA `(.L_x_14534) ;  /* 0x0000000000148947 */ /* 0x000fea0003800000 */
[----:B------:R-:W-:Y:S01]  /*12fb0*/  UMOV UR4, 0xffffffff ;  /* 0xffffffff00047882 */ /* 0x000fe20000000000 */
[----:B------:R-:W-:Y:S02]  /*12fc0*/  VIADD R12, R6, 0xffffffff ;  /* 0xffffffff060c7836 */ /* 0x000fe40000000000 */
[----:B------:R-:W-:Y:S05]  /*12fd0*/  BRA.DIV UR4, `(.L_x_14535) ;  /* 0x00000032048c7947 */ /* 0x000fea000b800000 */
[----:B-1----:R1:W0:Y:S02]  /*12fe0*/  SHFL.IDX PT, R3, R3, R12, 0x1f ;  /* 0x00001f0c03037589 */ /* 0x00222400000e0000 */
.L_x_14626:
[----:B0-----:R-:W-:-:S07]  /*12ff0*/  IMAD.MOV.U32 R5, RZ, RZ, R3 ;  /* 0x000000ffff057224 */ /* 0x001fce00078e0003 */
.L_x_14534:
[----:B-12---:R-:W1:Y:S01]  /*13000*/  LDC.64 R2, c[0x0][0xd90] ;  /* 0x00036400ff027b82 */ /* 0x006e620000000a00 */
[----:B------:R-:W-:-:S04]  /*13010*/  IMAD.IADD R19, R6, 0x1, R19 ;  /* 0x0000000106137824 */ /* 0x000fc800078e0213 */
[----:B-1----:R-:W-:-:S05]  /*13020*/  IMAD.WIDE R2, R19, 0x4, R2 ;  /* 0x0000000413027825 */ /* 0x002fca00078e0202 */
[----:B---3-5:R-:W4:Y:S01]  /*13030*/  LDG.E R7, desc[UR38][R2.64] ;  /* 0x0000002602077981 */ /* 0x028f22000c1e1900 */
        /* <DEDUP_REMOVED lines=62> */
.L_x_14528:
[----:B------:R-:W-:Y:S01]  /*13420*/  UMOV UR4, URZ ;  /* 0x0000003f00047c82 */ /* 0x000fe20008000000 */
[----:B------:R-:W-:Y:S01]  /*13430*/  UMOV UR5, URZ ;  /* 0x0000003f00057c82 */ /* 0x000fe20008000000 */
[----:B------:R-:W-:Y:S01]  /*13440*/  ULDC UR6, c[0x0][0xd3c] ;  /* 0x00034f0000067ab9 */ /* 0x000fe20000000800 */
[----:B------:R-:W-:Y:S02]  /*13450*/  IMAD.MOV.U32 R16, RZ, RZ, R0 ;  /* 0x000000ffff107224 */ /* 0x000fe400078e0000 */
[----:B------:R-:W-:Y:S02]  /*13460*/  IMAD.U32 R17, RZ, RZ, UR4 ;  /* 0x00000004ff117e24 */ /* 0x000fe4000f8e00ff */
[----:B------:R-:W-:Y:S02]  /*13470*/  IMAD.U32 R18, RZ, RZ, UR5 ;  /* 0x00000005ff127e24 */ /* 0x000fe4000f8e00ff */
[----:B------:R-:W-:-:S07]  /*13480*/  IMAD.U32 R19, RZ, RZ, UR6 ;  /* 0x00000006ff137e24 */ /* 0x000fce000f8e00ff */
.L_x_14536:
[----:B------:R1:W2:Y:S01]  /*13490*/  LDL R3, [R1+0x4] ;  /* 0x0000040001037983 */ /* 0x0002a20000100800 */
[----:B------:R-:W4:Y:S01]  /*134a0*/  S2R R0, SR_TID.X ;  /* 0x0000000000007919 */ /* 0x000f220000002100 */
[----:B------:R-:W-:Y:S05]  /*134b0*/  WARPSYNC.ALL ;  /* 0x0000000000007948 */ /* 0x000fea0003800000 */
[----:B----4-:R-:W-:Y:S01]  /*134c0*/  LOP3.LUT R0, R0, 0x1f, RZ, 0xc0, !PT ;  /* 0x0000001f00007812 */ /* 0x010fe200078ec0ff */
        /* <DEDUP_REMOVED lines=8> */
.L_x_14525:
[----:B------:R-:W-:Y:S02]  /*13550*/  ULDC UR4, c[0x0][0xd3c] ;  /* 0x00034f0000047ab9 */ /* 0x000fe40000000800 */
[----:B----4-:R-:W-:-:S13]  /*13560*/  ISETP.GE.AND P0, PT, R19, UR4, PT ;  /* 0x0000000413007c0c */ /* 0x010fda000bf06270 */
[----:B------:R-:W-:Y:S05]  /*13570*/  @!P0 BRA `(.L_x_14537) ;  /* 0xffffffa0000c8947 */ /* 0x000fea000383ffff */
[----:B------:R-:W-:Y:S05]  /*13580*/  BSYNC B8 ;  /* 0x0000000000087941 */ /* 0x000fea0003800000 */
.L_x_14429:
[----:B--2---:R-:W2:Y:S01]  /*13590*/  LDL.LU R0, [R1+0x68] ;  /* 0x0000680001007983 */ /* 0x004ea20000300800 */
[----:B------:R-:W-:Y:S01]  /*135a0*/  BSSY B0, `(.L_x_14538) ;  /* 0x000000b000007945 */ /* 0x000fe20003800000 */
[----:B------:R-:W4:Y:S01]  /*135b0*/  S2R R5, SR_CgaCtaId ;  /* 0x0000000000057919 */ /* 0x000f220000008800 */
[----:B--2---:R-:W-:-:S05]  /*135c0*/  VIADD R0, R0, 0x1 ;  /* 0x0000000100007836 */ /* 0x004fca0000000000 */
        /* <DEDUP_REMOVED lines=8> */
.L_x_14627:
[----:B------:R-:W-:Y:S05]  /*13650*/  BSYNC B0 ;  /* 0x0000000000007941 */ /* 0x000fea0003800000 */
.L_x_14538:
[----:B------:R-:W-:-:S03]  /*13660*/  UMOV UR4, 0xffffffff ;  /* 0xffffffff00047882 */ /* 0x000fc60000000000 */
[----:B------:R-:W-:Y:S05]  /*13670*/  BRA.DIV UR4, `(.L_x_14540) ;  /* 0x0000002e04207947 */ /* 0x000fea000b800000 */
[----:B------:R-:W1:Y:S02]  /*13680*/  S2R R2, SR_TID.X ;  /* 0x0000000000027919 */ /* 0x000e640000002100 */
[----:B-1----:R-:W-:-:S04]  /*13690*/  SHF.R.U32.HI R2, RZ, 0x5, R2 ;  /* 0x00000005ff027819 */ /* 0x002fc80000011602 */
[----:B------:R-:W-:-:S05]  /*136a0*/  LOP3.LUT R2, R2, 0x3, RZ, 0xc0, !PT ;  /* 0x0000000302027812 */ /* 0x000fca00078ec0ff */
[----:B------:R1:W2:Y:S02]  /*136b0*/  SHFL.IDX PT, R14, R2, RZ, 0x1f ;  /* 0x00001fff020e7589 */ /* 0x0002a400000e0000 */
.L_x_14630:
[----:B--2---:R-:W-:Y:S01]  /*136c0*/  ISETP.NE.AND P0, PT, R14, RZ, PT ;  /* 0x000000ff0e00720c */ /* 0x004fe20003f05270 */
[----:B------:R-:W-:-:S12]  /*136d0*/  BSSY B0, `(.L_x_14541) ;  /* 0x0000029000007945 */ /* 0x000fd80003800000 */
[----:B------:R-:W-:Y:S05]  /*136e0*/  @P0 BRA `(.L_x_14542) ;  /* 0x00000000009c0947 */ /* 0x000fea0003800000 */
[----:B------:R-:W-:-:S03]  /*136f0*/  UMOV UR4, 0xffffffff ;  /* 0xffffffff00047882 */ /* 0x000fc60000000000 */
[----:B------:R-:W-:Y:S05]  /*13700*/  BRA.DIV UR4, `(.L_x_14543) ;  /* 0x0000002e04307947 */ /* 0x000fea000b800000 */
[----:B------:R-:W-:-:S13]  /*13710*/  ELECT P6, URZ, PT ;  /* 0x00000000003f782f */ /* 0x000fda00038c0000 */
.L_x_14633:
        /* <DEDUP_REMOVED lines=8> */
.L_x_14544:
[----:B0-----:R-:W2:Y:S04]  /*137a0*/  LDL R3, [R1+0x8] ;  /* 0x0000080001037983 */ /* 0x001ea80000100800 */
[----:B---3-5:R-:W3:Y:S01]  /*137b0*/  LDL.LU R7, [R1+0x18] ;  /* 0x0000180001077983 */ /* 0x028ee20000300800 */
        /* <DEDUP_REMOVED lines=12> */
.L_x_14634:
[----:B------:R-:W1:Y:S02]  /*13880*/  SYNCS.PHASECHK.TRANS64.TRYWAIT P0, [R7+URZ], R2 ;  /* 0x00000002070075a7 */ /* 0x000e64000800017f */
[----:B-1----:R-:W-:Y:S05]  /*13890*/  @!P0 BRA `(.L_x_14546) ;  /* 0x0000002c00008947 */ /* 0x002fea0003800000 */
.L_x_14635:
[----:B------:R-:W-:Y:S05]  /*138a0*/  @!P2 BRA `(.L_x_14547) ;  /* 0x000000000004a947 */ /* 0x000fea0003800000 */
[----:B------:R-:W-:Y:S01]  /*138b0*/  BPT.TRAP 0x1 ;  /* 0x000000040000795c */ /* 0x000fe20000300000 */
.L_x_14547:
[----:B------:R-:W2:Y:S01]  /*138c0*/  LDL.LU R4, [R1+0x8] ;  /* 0x0000080001047983 */ /* 0x000ea20000300800 */
[----:B------:R-:W-:-:S04]  /*138d0*/  VIADD R0, R0, 0x32460 ;  /* 0x0003246000007836 */ /* 0x000fc80000000000 */
[----:B--2---:R-:W-:-:S04]  /*138e0*/  IMAD R4, R4, 0x8, R0 ;  /* 0x0000000804047824 */ /* 0x004fc800078e0200 */
[----:B------:R-:W2:Y:S02]  /*138f0*/  SYNCS.PHASECHK.TRANS64.TRYWAIT P0, [R4+URZ], R5 ;  /* 0x00000005040075a7 */ /* 0x000ea4000800017f */
[----:B--2---:R-:W-:Y:S05]  /*13900*/  @!P0 BRA `(.L_x_14548) ;  /* 0x0000002800f88947 */ /* 0x004fea0003800000 */
.L_x_14636:
[----:B------:R-:W-:-:S07]  /*13910*/  IMAD R3, R3, 0x8, R0 ;  /* 0x0000000803037824 */ /* 0x000fce00078e0200 */
.L_x_14549:
[----:B---3--:R3:W4:Y:S02]  /*13920*/  SYNCS.PHASECHK.TRANS64.TRYWAIT P0, [R3+URZ], R2 ;  /* 0x00000002030075a7 */ /* 0x008724000800017f */
[----:B----4-:R-:W-:Y:S05]  /*13930*/  @!P0 NANOSLEEP.SYNCS 0x989680 ;  /* 0x009896800000895d */ /* 0x010fea0003900000 */
[----:B------:R-:W4:Y:S02]  /*13940*/  @!P0 SYNCS.PHASECHK.TRANS64 P0, [R3+URZ], R2 ;  /* 0x00000002030085a7 */ /* 0x000f24000800007f */
[----:B----4-:R-:W-:Y:S05]  /*13950*/  @!P0 BRA `(.L_x_14549) ;  /* 0xfffffffc00f08947 */ /* 0x010fea000383ffff */
.L_x_14542:
[----:B------:R-:W-:Y:S05]  /*13960*/  BSYNC B0 ;  /* 0x0000000000007941 */ /* 0x000fea0003800000 */
.L_x_14541:
[----:B------:R-:W-:Y:S05]  /*13970*/  EXIT ;  /* 0x000000000000794d */ /* 0x000fea0003800000 */
.L_x_14370:
[----:B0-----:R0:W1:Y:S02]  /*13980*/  SYNCS.PHASECHK.TRANS64.TRYWAIT P0, [R5+URZ+0x32400], R2 ;  /* 0x03240002050075a7 */ /* 0x001064000800017f */
[----:B-1----:R-:W-:Y:S05]  /*13990*/  @!P0 NANOSLEEP.SYNCS 0x989680 ;  /* 0x009896800000895d */ /* 0x002fea0003900000 */
[----:B------:R-:W1:Y:S02]  /*139a0*/  @!P0 SYNCS.PHASECHK.TRANS64 P0, [R5+URZ+0x32400], R2 ;  /* 0x03240002050085a7 */ /* 0x000e64000800007f */
[----:B-1----:R-:W-:Y:S05]  /*139b0*/  @!P0 BRA `(.L_x_14370) ;  /* 0xfffffffc00f08947 */ /* 0x002fea000383ffff */
[----:B------:R-:W-:Y:S05]  /*139c0*/  BRA `(.L_x_14550) ;  /* 0xfffffee000ac7947 */ /* 0x000fea000383ffff */
.L_x_14374:
[----:B--2---:R2:W3:Y:S02]  /*139d0*/  SYNCS.PHASECHK.TRANS64.TRYWAIT P1, [R0+URZ+0x32430], R3 ;  /* 0x03243003000075a7 */ /* 0x0044e4000802017f */
[----:B---3--:R-:W-:Y:S05]  /*139e0*/  @!P1 NANOSLEEP.SYNCS 0x989680 ;  /* 0x009896800000995d */ /* 0x008fea0003900000 */
[----:B------:R-:W3:Y:S02]  /*139f0*/  @!P1 SYNCS.PHASECHK.TRANS64 P1, [R0+URZ+0x32430], R3 ;  /* 0x03243003000095a7 */ /* 0x000ee4000802007f */
[----:B---3--:R-:W-:Y:S05]  /*13a00*/  @!P1 BRA `(.L_x_14374) ;  /* 0xfffffffc00f09947 */ /* 0x008fea000383ffff */
[----:B------:R-:W-:Y:S05]  /*13a10*/  BRA `(.L_x_14373) ;  /* 0xfffffee000dc7947 */ /* 0x000fea000383ffff */
.L_x_14375:
[----:B---3--:R3:W4:Y:S02]  /*13a20*/  SYNCS.PHASECHK.TRANS64.TRYWAIT P1, [R5+URZ+0x32410], R2 ;  /* 0x03241002050075a7 */ /* 0x008724000802017f */
[----:B----4-:R-:W-:Y:S05]  /*13a30*/  @!P1 NANOSLEEP.SYNCS 0x989680 ;  /* 0x009896800000995d */ /* 0x010fea0003900000 */
[----:B------:R-:W4:Y:S02]  /*13a40*/  @!P1 SYNCS.PHASECHK.TRANS64 P1, [R5+URZ+0x32410], R2 ;  /* 0x03241002050095a7 */ /* 0x000f24000802007f */
[----:B----4-:R-:W-:Y:S05]  /*13a50*/  @!P1 BRA `(.L_x_14375) ;  /* 0xfffffffc00f09947 */ /* 0x010fea000383ffff */
[----:B------:R-:W-:Y:S05]  /*13a60*/  BRA `(.L_x_14551) ;  /* 0xfffffee400887947 */ /* 0x000fea000383ffff */
.L_x_14379:
[----:B------:R0:W0:Y:S02]  /*13a70*/  SYNCS.PHASECHK.TRANS64.TRYWAIT P1, [R0+URZ+0x32450], R3 ;  /* 0x03245003000075a7 */ /* 0x000024000802017f */
[----:B0-----:R-:W-:Y:S05]  /*13a80*/  @!P1 NANOSLEEP.SYNCS 0x989680 ;  /* 0x009896800000995d */ /* 0x001fea0003900000 */
[----:B------:R-:W0:Y:S02]  /*13a90*/  @!P1 SYNCS.PHASECHK.TRANS64 P1, [R0+URZ+0x32450], R3 ;  /* 0x03245003000095a7 */ /* 0x000e24000802007f */
[----:B0-----:R-:W-:Y:S05]  /*13aa0*/  @!P1 BRA `(.L_x_14379) ;  /* 0xfffffffc00f09947 */ /* 0x001fea000383ffff */
[----:B------:R-:W-:Y:S05]  /*13ab0*/  BRA `(.L_x_14378) ;  /* 0xfffffee400947947 */ /* 0x000fea000383ffff */
.L_x_14384:
[----:B-1----:R-:W-:-:S04]  /*13ac0*/  IMAD.U32 R20, RZ, RZ, UR4 ;  /* 0x00000004ff147e24 */ /* 0x002fc8000f8e00ff */
[----:B------:R1:W2:Y:S03]  /*13ad0*/  SYNCS.PHASECHK.TRANS64.TRYWAIT P3, [R20+URZ+0x32430], R13 ;  /* 0x0324300d140075a7 */ /* 0x0002a6000806017f */
[----:B--2---:R-:W-:Y:S05]  /*13ae0*/  @!P3 NANOSLEEP.SYNCS 0x989680 ;  /* 0x009896800000b95d */ /* 0x004fea0003900000 */
[----:B------:R-:W2:Y:S02]  /*13af0*/  @!P3 SYNCS.PHASECHK.TRANS64 P3, [R20+URZ+0x32430], R13 ;  /* 0x0324300d1400b5a7 */ /* 0x000ea4000806007f */
[----:B--2---:R-:W-:Y:S05]  /*13b00*/  @!P3 BRA `(.L_x_14384) ;  /* 0xfffffffc00ecb947 */ /* 0x004fea000383ffff */
[----:B------:R-:W-:Y:S05]  /*13b10*/  BRA `(.L_x_14383) ;  /* 0xffffff0800207947 */ /* 0x000fea000383ffff */
.L_x_14388:
[----:B-1----:R-:W-:-:S04]  /*13b20*/  IMAD.U32 R20, RZ, RZ, UR4 ;  /* 0x00000004ff147e24 */ /* 0x002fc8000f8e00ff */
[----:B------:R1:W3:Y:S03]  /*13b30*/  SYNCS.PHASECHK.TRANS64.TRYWAIT P3, [R20+URZ+0x32450], R13 ;  /* 0x0324500d140075a7 */ /* 0x0002e6000806017f */
[----:B---3--:R-:W-:Y:S05]  /*13b40*/  @!P3 NANOSLEEP.SYNCS 0x989680 ;  /* 0x009896800000b95d */ /* 0x008fea0003900000 */
[----:B------:R-:W3:Y:S02]  /*13b50*/  @!P3 SYNCS.PHASECHK.TRANS64 P3, [R20+URZ+0x32450], R13 ;  /* 0x0324500d1400b5a7 */ /* 0x000ee4000806007f */
[----:B---3--:R-:W-:Y:S05]  /*13b60*/  @!P3 BRA `(.L_x_14388) ;  /* 0xfffffffc00ecb947 */ /* 0x008fea000383ffff */
[----:B------:R-:W-:Y:S05]  /*13b70*/  BRA `(.L_x_14387) ;  /* 0xffffff08009c7947 */ /* 0x000fea000383ffff */
.L_x_14394:
[----:B--2---:R-:W-:-:S04]  /*13b80*/  IMAD.U32 R20, RZ, RZ, UR4 ;  /* 0x00000004ff147e24 */ /* 0x004fc8000f8e00ff */
[----:B------:R2:W3:Y:S03]  /*13b90*/  SYNCS.PHASECHK.TRANS64.TRYWAIT P1, [R20+URZ+0x32430], R13 ;  /* 0x0324300d140075a7 */ /* 0x0004e6000802017f */
[----:B---3--:R-:W-:Y:S05]  /*13ba0*/  @!P1 NANOSLEEP.SYNCS 0x989680 ;  /* 0x009896800000995d */ /* 0x008fea0003900000 */
[----:B------:R-:W3:Y:S02]  /*13bb0*/  @!P1 SYNCS.PHASECHK.TRANS64 P1, [R20+URZ+0x32430], R13 ;  /* 0x0324300d140095a7 */ /* 0x000ee4000802007f */
[----:B---3--:R-:W-:Y:S05]  /*13bc0*/  @!P1 BRA `(.L_x_14394) ;  /* 0xfffffffc00ec9947 */ /* 0x008fea000383ffff */
[----:B------:R-:W-:Y:S05]  /*13bd0*/  BRA `(.L_x_14393) ;  /* 0xffffff3000807947 */ /* 0x000fea000383ffff */
.L_x_14398:
[----:B--2---:R-:W-:-:S04]  /*13be0*/  IMAD.U32 R20, RZ, RZ, UR4 ;  /* 0x00000004ff147e24 */ /* 0x004fc8000f8e00ff */
[----:B------:R2:W4:Y:S03]  /*13bf0*/  SYNCS.PHASECHK.TRANS64.TRYWAIT P1, [R20+URZ+0x32450], R13 ;  /* 0x0324500d140075a7 */ /* 0x000526000802017f */
[----:B----4-:R-:W-:Y:S05]  /*13c00*/  @!P1 NANOSLEEP.SYNCS 0x989680 ;  /* 0x009896800000995d */ /* 0x010fea0003900000 */
[----:B------:R-:W4:Y:S02]  /*13c10*/  @!P1 SYNCS.PHASECHK.TRANS64 P1, [R20+URZ+0x32450], R13 ;  /* 0x0324500d140095a7 */ /* 0x000f24000802007f */
[----:B----4-:R-:W-:Y:S05]  /*13c20*/  @!P1 BRA `(.L_x_14398) ;  /* 0xfffffffc00ec9947 */ /* 0x010fea000383ffff */
[----:B------:R-:W-:Y:S05]  /*13c30*/  BRA `(.L_x_14397) ;  /* 0xffffff3000fc7947 */ /* 0x000fea000383ffff */
.L_x_14441:
        /* <DEDUP_REMOVED lines=11> */
.L_x_14553:
[----:B------:R-:W-:Y:S05]  /*13cf0*/  BSYNC B0 ;  /* 0x0000000000007941 */ /* 0x000fea0003800000 */
.L_x_14552:
[----:B------:R-:W-:Y:S05]  /*13d00*/  BRA `(.L_x_14554) ;  /* 0xffffffa4003c7947 */ /* 0x000fea000383ffff */
.L_x_14443:
[----:B------:R-:W-:Y:S01]  /*13d10*/  BSSY B0, `(.L_x_14555) ;  /* 0x0000006000007945 */ /* 0x000fe20003800000 */
[----:B------:R-:W-:-:S07]  /*13d20*/  IMAD.MOV.U32 R15, RZ, RZ, -0x1 ;  /* 0xffffffffff0f7424 */ /* 0x000fce00078e00ff */
[----:B01----:R-:W-:Y:S05]  /*13d30*/  WARPSYNC.COLLECTIVE R15, `(.L_x_14556) ;  /* 0x000000000f0c7348 */ /* 0x003fea0003c00000 */
[----:B------:R-:W-:Y:S02]  /*13d40*/  ELECT P6, UR62, PT ;  /* 0x00000000003e782f */ /* 0x000fe400038c0000 */
[----:B------:R-:W-:Y:S01]  /*13d50*/  MOV R14, UR62 ;  /* 0x0000003e000e7c02 */ /* 0x000fe20008000f00 */
[----:B01----:R-:W-:Y:S10]  /*13d60*/  ENDCOLLECTIVE ;  /* 0x000000000000791b */ /* 0x003ff40003800000 */
.L_x_14556:
[----:B------:R-:W-:Y:S05]  /*13d70*/  BSYNC B0 ;  /* 0x0000000000007941 */ /* 0x000fea0003800000 */
.L_x_14555:
[----:B------:R-:W-:Y:S05]  /*13d80*/  BRA `(.L_x_14557) ;  /* 0xffffffa4004c7947 */ /* 0x000fea000383ffff */
.L_x_14445:
[----:B0-----:R0:W2:Y:S02]  /*13d90*/  SYNCS.PHASECHK.TRANS64.TRYWAIT P0, [R0+URZ+0x32440], R2 ;  /* 0x03244002000075a7 */ /* 0x0010a4000800017f */
[----:B--2---:R-:W-:Y:S05]  /*13da0*/  @!P0 NANOSLEEP.SYNCS 0x989680 ;  /* 0x009896800000895d */ /* 0x004fea0003900000 */
[----:B------:R-:W2:Y:S02]  /*13db0*/  @!P0 SYNCS.PHASECHK.TRANS64 P0, [R0+URZ+0x32440], R2 ;  /* 0x03244002000085a7 */ /* 0x000ea4000800007f */
[----:B--2---:R-:W-:Y:S05]  /*13dc0*/  @!P0 BRA `(.L_x_14445) ;  /* 0xfffffffc00f08947 */ /* 0x004fea000383ffff */
[----:B------:R-:W-:Y:S05]  /*13dd0*/  BRA `(.L_x_14558) ;  /* 0xffffffa400b87947 */ /* 0x000fea000383ffff */
.L_x_14449:
        /* <DEDUP_REMOVED lines=9> */
.L_x_14559:
[----:B------:R-:W-:-:S05]  /*13e70*/  VIADD R8, R17, 0x10 ;  /* 0x0000001011087836 */ /* 0x000fca0000000000 */
[----:B------:R0:W-:Y:S01]  /*13e80*/  STL [R1+0x3c], R8 ;  /* 0x00003c0801007387 */ /* 0x0001e20000100800 */
[----:B------:R-:W-:Y:S02]  /*13e90*/  IMAD.MOV.U32 R13, RZ, RZ, R3 ;  /* 0x000000ffff0d7224 */ /* 0x000fe400078e0003 */
[----:B------:R-:W-:-:S07]  /*13ea0*/  IMAD.MOV.U32 R4, RZ, RZ, R14 ;  /* 0x000000ffff047224 */ /* 0x000fce00078e000e */
[----:B0-----:R-:W-:Y:S05]  /*13eb0*/  WARPSYNC.COLLECTIVE R15, `(.L_x_14560) ;  /* 0x000000000f087348 */ /* 0x001fea0003c00000 */
[----:B------:R1:W2:Y:S02]  /*13ec0*/  SHFL.IDX P6, R14, R13, R12, R11 ;  /* 0x0000000c0d0e7389 */ /* 0x0002a400000c000b */
[----:B012---:R-:W-:Y:S01]  /*13ed0*/  ENDCOLLECTIVE ;  /* 0x000000000000791b */ /* 0x007fe20003800000 */
.L_x_14560:
[----:B------:R-:W-:Y:S02]  /*13ee0*/  IMAD.MOV.U32 R13, RZ, RZ, R0 ;  /* 0x000000ffff0d7224 */ /* 0x000fe400078e0000 */
[----:B------:R-:W-:Y:S02]  /*13ef0*/  IMAD.MOV.U32 R12, RZ, RZ, 0x1 ;  /* 0x00000001ff0c7424 */ /* 0x000fe400078e00ff */
[----:B------:R-:W-:-:S07]  /*13f00*/  IMAD.MOV.U32 R5, RZ, RZ, R14 ;  /* 0x000000ffff057224 */ /* 0x000fce00078e000e */
[----:B------:R-:W-:Y:S05]  /*13f10*/  WARPSYNC.COLLECTIVE R15, `(.L_x_14561) ;  /* 0x000000000f087348 */ /* 0x000fea0003c00000 */
[----:B------:R0:W1:Y:S02]  /*13f20*/  SHFL.IDX P6, R14, R13, R12, R11 ;  /* 0x0000000c0d0e7389 */ /* 0x00006400000c000b */
[----:B01----:R-:W-:Y:S01]  /*13f30*/  ENDCOLLECTIVE ;  /* 0x000000000000791b */ /* 0x003fe20003800000 */
.L_x_14561:
[----:B------:R-:W-:Y:S02]  /*13f40*/  IMAD.MOV.U32 R13, RZ, RZ, R3 ;  /* 0x000000ffff0d7224 */ /* 0x000fe400078e0003 */
[----:B------:R-:W-:Y:S02]  /*13f50*/  IMAD R2, R2, R7, RZ ;  /* 0x0000000702027224 */ /* 0x000fe400078e02ff */
[----:B------:R-:W-:-:S07]  /*13f60*/  IMAD.MOV.U32 R7, RZ, RZ, R14 ;  /* 0x000000ffff077224 */ /* 0x000fce00078e000e */
[----:B------:R-:W-:Y:S05]  /*13f70*/  WARPSYNC.COLLECTIVE R15, `(.L_x_14562) ;  /* 0x000000000f087348 */ /* 0x000fea0003c00000 */
[----:B------:R0:W1:Y:S02]  /*13f80*/  SHFL.IDX P6, R14, R13, R12, R11 ;  /* 0x0000000c0d0e7389 */ /* 0x00006400000c000b */
[----:B01----:R-:W-:Y:S01]  /*13f90*/  ENDCOLLECTIVE ;  /* 0x000000000000791b */ /* 0x003fe20003800000 */
.L_x_14562:
        /* <DEDUP_REMOVED lines=13> */
.L_x_14563:
        /* <DEDUP_REMOVED lines=12> */
.L_x_14564:
        /* <DEDUP_REMOVED lines=17> */
.L_x_14565:
        /* <DEDUP_REMOVED lines=10> */
.L_x_14566:
        /* <DEDUP_REMOVED lines=13> */
.L_x_14567:
        /* <DEDUP_REMOVED lines=10> */
.L_x_14568:
        /* <DEDUP_REMOVED lines=13> */
.L_x_14569:
        /* <DEDUP_REMOVED lines=10> */
.L_x_14570:
        /* <DEDUP_REMOVED lines=13> */
.L_x_14571:
        /* <DEDUP_REMOVED lines=10> */
.L_x_14572:
        /* <DEDUP_REMOVED lines=11> */
.L_x_14573:
        /* <DEDUP_REMOVED lines=10> */
.L_x_14574:
[----:B------:R-:W-:Y:S01]  /*14880*/  @!PT LDS RZ, [RZ] ;  /* 0x00000000fffff984 */ /* 0x000fe20000000800 */
[----:B------:R-:W-:Y:S01]  /*14890*/  @!PT LDS RZ, [RZ] ;  /* 0x00000000fffff984 */ /* 0x000fe20000000800 */
[----:B------:R-:W-:Y:S01]  /*148a0*/  @!PT LDS RZ, [RZ] ;  /* 0x00000000fffff984 */ /* 0x000fe20000000800 */
[----:B------:R1:W-:Y:S01]  /*148b0*/  @!P1 LDGSTS.E.BYPASS.LTC128B.128 [R9+0x1b400], desc[UR38][R4.64], !P0 ;  /* 0x1b40000004099fae */ /* 0x0003e2000c101d66 */
[----:B------:R-:W-:Y:S01]  /*148c0*/  IMAD.MOV.U32 R3, RZ, RZ, R14 ;  /* 0x000000ffff037224 */ /* 0x000fe200078e000e */
[----:B------:R-:W-:Y:S06]  /*148d0*/  BRA `(.L_x_14575) ;  /* 0xffffffa800607947 */ /* 0x000fec000383ffff */
.L_x_14453:
        /* <DEDUP_REMOVED lines=35> */
.L_x_14577:
[----:B------:R-:W-:Y:S05]  /*14b10*/  BSYNC B0 ;  /* 0x0000000000007941 */ /* 0x000fea0003800000 */
.L_x_14576:
        /* <DEDUP_REMOVED lines=12> */
.L_x_14578:
        /* <DEDUP_REMOVED lines=14> */
.L_x_14579:
[----:B------:R-:W-:-:S04]  /*14cc0*/  @!P5 LOP3.LUT R2, R3, R2, RZ, 0x3c, !PT ;  /* 0x000000020302d212 */ /* 0x000fc800078e3cff */
[----:B------:R-:W-:Y:S01]  /*14cd0*/  @!P5 LOP3.LUT R3, R3, R2, RZ, 0x3c, !PT ;  /* 0x000000020303d212 */ /* 0x000fe200078e3cff */
[----:B------:R-:W-:Y:S02]  /*14ce0*/  IMAD.MOV.U32 R13, RZ, RZ, R4 ;  /* 0x000000ffff0d7224 */ /* 0x000fe400078e0004 */
[----:B------:R-:W-:-:S07]  /*14cf0*/  IMAD.MOV.U32 R6, RZ, RZ, R14 ;  /* 0x000000ffff067224 */ /* 0x000fce00078e000e */
[----:B------:R-:W-:Y:S05]  /*14d00*/  WARPSYNC.COLLECTIVE R15, `(.L_x_14580) ;  /* 0x000000000f087348 */ /* 0x000fea0003c00000 */
[----:B------:R0:W1:Y:S02]  /*14d10*/  SHFL.IDX P6, R14, R13, R12, R11 ;  /* 0x0000000c0d0e7389 */ /* 0x00006400000c000b */
[----:B01----:R-:W-:Y:S01]  /*14d20*/  ENDCOLLECTIVE ;  /* 0x000000000000791b */ /* 0x003fe20003800000 */
.L_x_14580:
        /* <DEDUP_REMOVED lines=17> */
.L_x_14581:
        /* <DEDUP_REMOVED lines=12> */
.L_x_14582:
        /* <DEDUP_REMOVED lines=12> */
.L_x_14583:
        /* <DEDUP_REMOVED lines=12> */
.L_x_14584:
        /* <DEDUP_REMOVED lines=12> */
.L_x_14585:
        /* <DEDUP_REMOVED lines=12> */
.L_x_14586:
        /* <DEDUP_REMOVED lines=12> */
.L_x_14587:
        /* <DEDUP_REMOVED lines=11> */
.L_x_14588:
        /* <DEDUP_REMOVED lines=16> */
.L_x_14589:
[----:B------:R-:W-:Y:S02]  /*15470*/  IMAD.MOV.U32 R13, RZ, RZ, R4 ;  /* 0x000000ffff0d7224 */ /* 0x000fe400078e0004 */
[----:B------:R-:W-:-:S07]  /*15480*/  IMAD.MOV.U32 R6, RZ, RZ, R14 ;  /* 0x000000ffff067224 */ /* 0x000fce00078e000e */
[----:B------:R-:W-:Y:S05]  /*15490*/  WARPSYNC.COLLECTIVE R15, `(.L_x_14590) ;  /* 0x000000000f087348 */ /* 0x000fea0003c00000 */
[----:B------:R0:W1:Y:S02]  /*154a0*/  SHFL.IDX P6, R14, R13, R12, R11 ;  /* 0x0000000c0d0e7389 */ /* 0x00006400000c000b */
[----:B01----:R-:W-:Y:S01]  /*154b0*/  ENDCOLLECTIVE ;  /* 0x000000000000791b */ /* 0x003fe20003800000 */
.L_x_14590:
[----:B------:R-:W-:Y:S02]  /*154c0*/  IMAD.MOV.U32 R13, RZ, RZ, R0 ;  /* 0x000000ffff0d7224 */ /* 0x000fe400078e0000 */
[----:B------:R-:W-:Y:S02]  /*154d0*/  IMAD.MOV.U32 R12, RZ, RZ, 0x7 ;  /* 0x00000007ff0c7424 */ /* 0x000fe400078e00ff */
[----:B------:R-:W-:-:S07]  /*154e0*/  IMAD.MOV.U32 R2, RZ, RZ, R14 ;  /* 0x000000ffff027224 */ /* 0x000fce00078e000e */
[----:B------:R-:W-:Y:S05]  /*154f0*/  WARPSYNC.COLLECTIVE R15, `(.L_x_14591) ;  /* 0x000000000f087348 */ /* 0x000fea0003c00000 */
[----:B------:R0:W1:Y:S02]  /*15500*/  SHFL.IDX P6, R14, R13, R12, R11 ;  /* 0x0000000c0d0e7389 */ /* 0x00006400000c000b */
[----:B01----:R-:W-:Y:S01]  /*15510*/  ENDCOLLECTIVE ;  /* 0x000000000000791b */ /* 0x003fe20003800000 */
.L_x_14591:
        /* <DEDUP_REMOVED lines=14> */
.L_x_14592:
[----:B------:R-:W-:Y:S01]  /*15600*/  IMAD.MOV.U32 R2, RZ, RZ, R14 ;  /* 0x000000ffff027224 */ /* 0x000fe200078e000e */
[----:B------:R-:W-:Y:S06]  /*15610*/  BRA `(.L_x_14593) ;  /* 0xffffffa400f47947 */ /* 0x000fec000383ffff */
.L_x_14458:
[----:B0-----:R-:W4:Y:S02]  /*15620*/  LDL R2, [R1+0x4] ;  /* 0x0000040001027983 */ /* 0x001f240000100800 */
[----:B----4-:R0:W1:Y:S02]  /*15630*/  SYNCS.PHASECHK.TRANS64.TRYWAIT P0, [R2+URZ+0x32420], R0 ;  /* 0x03242000020075a7 */ /* 0x010064000800017f */
[----:B-1----:R-:W-:Y:S05]  /*15640*/  @!P0 NANOSLEEP.SYNCS 0x989680 ;  /* 0x009896800000895d */ /* 0x002fea0003900000 */
[----:B------:R-:W1:Y:S02]  /*15650*/  @!P0 SYNCS.PHASECHK.TRANS64 P0, [R2+URZ+0x32420], R0 ;  /* 0x03242000020085a7 */ /* 0x000e64000800007f */
[----:B-1----:R-:W-:Y:S05]  /*15660*/  @!P0 BRA `(.L_x_14458) ;  /* 0xfffffffc00ec8947 */ /* 0x002fea000383ffff */
[----:B------:R-:W-:Y:S05]  /*15670*/  BRA `(.L_x_14594) ;  /* 0xffffffa800707947 */ /* 0x000fea000383ffff */
.L_x_14462:
[----:B0-----:R0:W1:Y:S02]  /*15680*/  SYNCS.PHASECHK.TRANS64.TRYWAIT P0, [R2+URZ+0x32460], R0 ;  /* 0x03246000020075a7 */ /* 0x001064000800017f */
[----:B-1----:R-:W-:Y:S05]  /*15690*/  @!P0 NANOSLEEP.SYNCS 0x989680 ;  /* 0x009896800000895d */ /* 0x002fea0003900000 */
[----:B------:R-:W1:Y:S02]  /*156a0*/  @!P0 SYNCS.PHASECHK.TRANS64 P0, [R2+URZ+0x32460], R0 ;  /* 0x03246000020085a7 */ /* 0x000e64000800007f */
[----:B-1----:R-:W-:Y:S05]  /*156b0*/  @!P0 BRA `(.L_x_14462) ;  /* 0xfffffffc00f08947 */ /* 0x002fea000383ffff */
[----:B------:R-:W-:Y:S05]  /*156c0*/  BRA `(.L_x_14595) ;  /* 0xffffffa800a07947 */ /* 0x000fea000383ffff */
.L_x_14477:
[----:B-1----:R1:W2:Y:S02]  /*156d0*/  SYNCS.PHASECHK.TRANS64.TRYWAIT P0, [R3+URZ+0x32440], R2 ;  /* 0x03244002030075a7 */ /* 0x0022a4000800017f */
[----:B--2---:R-:W-:Y:S05]  /*156e0*/  @!P0 NANOSLEEP.SYNCS 0x989680 ;  /* 0x009896800000895d */ /* 0x004fea0003900000 */
[----:B------:R-:W2:Y:S02]  /*156f0*/  @!P0 SYNCS.PHASECHK.TRANS64 P0, [R3+URZ+0x32440], R2 ;  /* 0x03244002030085a7 */ /* 0x000ea4000800007f */
[----:B--2---:R-:W-:Y:S05]  /*15700*/  @!P0 BRA `(.L_x_14477) ;  /* 0xfffffffc00f08947 */ /* 0x004fea000383ffff */
[----:B------:R-:W-:Y:S05]  /*15710*/  BRA `(.L_x_14596) ;  /* 0xffffffb000c47947 */ /* 0x000fea000383ffff */
.L_x_14482:
[----:B0-----:R0:W2:Y:S02]  /*15720*/  SYNCS.PHASECHK.TRANS64.TRYWAIT P0, [R3+URZ+0x32460], R2 ;  /* 0x03246002030075a7 */ /* 0x0010a4000800017f */
[----:B--2---:R-:W-:Y:S05]  /*15730*/  @!P0 NANOSLEEP.SYNCS 0x989680 ;  /* 0x009896800000895d */ /* 0x004fea0003900000 */
[----:B------:R-:W2:Y:S02]  /*15740*/  @!P0 SYNCS.PHASECHK.TRANS64 P0, [R3+URZ+0x32460], R2 ;  /* 0x03246002030085a7 */ /* 0x000ea4000800007f */
[----:B--2---:R-:W-:Y:S05]  /*15750*/  @!P0 BRA `(.L_x_14482) ;  /* 0xfffffffc00f08947 */ /* 0x004fea000383ffff */
[----:B------:R-:W-:Y:S05]  /*15760*/  BRA `(.L_x_14597) ;  /* 0xffffffb4004c7947 */ /* 0x000fea000383ffff */
.L_x_14493:
[----:B0-----:R0:W1:Y:S02]  /*15770*/  SYNCS.PHASECHK.TRANS64.TRYWAIT P0, [R4+URZ+0x32440], R2 ;  /* 0x03244002040075a7 */ /* 0x001064000800017f */
[----:B-1----:R-:W-:Y:S05]  /*15780*/  @!P0 NANOSLEEP.SYNCS 0x989680 ;  /* 0x009896800000895d */ /* 0x002fea0003900000 */
[----:B------:R-:W1:Y:S02]  /*15790*/  @!P0 SYNCS.PHASECHK.TRANS64 P0, [R4+URZ+0x32440], R2 ;  /* 0x03244002040085a7 */ /* 0x000e64000800007f */
[----:B-1----:R-:W-:Y:S05]  /*157a0*/  @!P0 BRA `(.L_x_14493) ;  /* 0xfffffffc00f08947 */ /* 0x002fea000383ffff */
[----:B------:R-:W-:Y:S05]  /*157b0*/  BRA `(.L_x_14598) ;  /* 0xffffffbc00547947 */ /* 0x000fea000383ffff */
.L_x_14498:
[----:B-1----:R1:W2:Y:S02]  /*157c0*/  SYNCS.PHASECHK.TRANS64.TRYWAIT P0, [R4+URZ+0x32460], R2 ;  /* 0x03246002040075a7 */ /* 0x0022a4000800017f */
[----:B--2---:R-:W-:Y:S05]  /*157d0*/  @!P0 NANOSLEEP.SYNCS 0x989680 ;  /* 0x009896800000895d */ /* 0x004fea0003900000 */
[----:B------:R-:W2:Y:S02]  /*157e0*/  @!P0 SYNCS.PHASECHK.TRANS64 P0, [R4+URZ+0x32460], R2 ;  /* 0x03246002040085a7 */ /* 0x000ea4000800007f */
[----:B--2---:R-:W-:Y:S05]  /*157f0*/  @!P0 BRA `(.L_x_14498) ;  /* 0xfffffffc00f08947 */ /* 0x004fea000383ffff */
[----:B------:R-:W-:Y:S05]  /*15800*/  BRA `(.L_x_14599) ;  /* 0xffffffbc00d87947 */ /* 0x000fea000383ffff */
.L_x_14509:
[----:B-1----:R1:W2:Y:S02]  /*15810*/  SYNCS.PHASECHK.TRANS64.TRYWAIT P0, [R4+URZ+0x32440], R2 ;  /* 0x03244002040075a7 */ /* 0x0022a4000800017f */
[----:B--2---:R-:W-:Y:S05]  /*15820*/  @!P0 NANOSLEEP.SYNCS 0x989680 ;  /* 0x009896800000895d */ /* 0x004fea0003900000 */
[----:B------:R-:W2:Y:S02]  /*15830*/  @!P0 SYNCS.PHASECHK.TRANS64 P0, [R4+URZ+0x32440], R2 ;  /* 0x03244002040085a7 */ /* 0x000ea4000800007f */
[----:B--2---:R-:W-:Y:S05]  /*15840*/  @!P0 BRA `(.L_x_14509) ;  /* 0xfffffffc00f08947 */ /* 0x004fea000383ffff */
[----:B------:R-:W-:Y:S05]  /*15850*/  BRA `(.L_x_14600) ;  /* 0xffffffc400c47947 */ /* 0x000fea000383ffff */
.L_x_14514:
[----:B0-----:R0:W2:Y:S02]  /*15860*/  SYNCS.PHASECHK.TRANS64.TRYWAIT P0, [R4+URZ+0x32460], R2 ;  /* 0x03246002040075a7 */ /* 0x0010a4000800017f */
[----:B--2---:R-:W-:Y:S05]  /*15870*/  @!P0 NANOSLEEP.SYNCS 0x989680 ;  /* 0x009896800000895d */ /* 0x004fea0003900000 */
[----:B------:R-:W2:Y:S02]  /*15880*/  @!P0 SYNCS.PHASECHK.TRANS64 P0, [R4+URZ+0x32460], R2 ;  /* 0x03246002040085a7 */ /* 0x000ea4000800007f */
[----:B--2---:R-:W-:Y:S05]  /*15890*/  @!P0 BRA `(.L_x_14514) ;  /* 0xfffffffc00f08947 */ /* 0x004fea000383ffff */
[----:B------:R-:W-:Y:S05]  /*158a0*/  BRA `(.L_x_14601) ;  /* 0xffffffc8004c7947 */ /* 0x000fea000383ffff */
.L_x_14526:
[----:B------:R-:W-:Y:S01]  /*158b0*/  BSSY B0, `(.L_x_14602) ;  /* 0x0000008000007945 */ /* 0x000fe20003800000 */
[----:B------:R-:W-:Y:S02]  /*158c0*/  IMAD.MOV.U32 R13, RZ, RZ, R16 ;  /* 0x000000ffff0d7224 */ /* 0x000fe400078e0010 */
[----:B------:R-:W-:Y:S02]  /*158d0*/  IMAD.MOV.U32 R12, RZ, RZ, RZ ;  /* 0x000000ffff0c7224 */ /* 0x000fe400078e00ff */
[----:B------:R-:W-:Y:S02]  /*158e0*/  IMAD.MOV.U32 R11, RZ, RZ, 0x1f ;  /* 0x0000001fff0b7424 */ /* 0x000fe400078e00ff */
[----:B------:R-:W-:-:S07]  /*158f0*/  IMAD.MOV.U32 R15, RZ, RZ, -0x1 ;  /* 0xffffffffff0f7424 */ /* 0x000fce00078e00ff */
[----:B01-3-5:R-:W-:Y:S05]  /*15900*/  WARPSYNC.COLLECTIVE R15, `(.L_x_14603) ;  /* 0x000000000f087348 */ /* 0x02bfea0003c00000 */
[----:B------:R2:W4:Y:S02]  /*15910*/  SHFL.IDX P6, R14, R13, R12, R11 ;  /* 0x0000000c0d0e7389 */ /* 0x00052400000c000b */
[----:B012345:R-:W-:Y:S01]  /*15920*/  ENDCOLLECTIVE ;  /* 0x000000000000791b */ /* 0x03ffe20003800000 */
.L_x_14603:
[----:B------:R-:W-:Y:S05]  /*15930*/  BSYNC B0 ;  /* 0x0000000000007941 */ /* 0x000fea0003800000 */
.L_x_14602:
        /* <DEDUP_REMOVED lines=9> */
.L_x_14604:
        /* <DEDUP_REMOVED lines=18> */
.L_x_14605:
        /* <DEDUP_REMOVED lines=8> */
.L_x_14606:
        /* <DEDUP_REMOVED lines=8> */
.L_x_14607:
        /* <DEDUP_REMOVED lines=8> */
.L_x_14608:
        /* <DEDUP_REMOVED lines=8> */
.L_x_14609:
        /* <DEDUP_REMOVED lines=9> */
.L_x_14610:
[----:B------:R-:W-:Y:S01]  /*15d80*/  IMAD.MOV.U32 R16, RZ, RZ, R14 ;  /* 0x000000ffff107224 */ /* 0x000fe200078e000e */
[----:B------:R-:W-:Y:S06]  /*15d90*/  BRA `(.L_x_14611) ;  /* 0xffffffcc00a47947 */ /* 0x000fec000383ffff */
.L_x_14531:
[----:B------:R-:W-:Y:S01]  /*15da0*/  BSSY B0, `(.L_x_14612) ;  /* 0x0000008000007945 */ /* 0x000fe20003800000 */
[----:B-----5:R-:W-:Y:S02]  /*15db0*/  IMAD.MOV.U32 R13, RZ, RZ, R2 ;  /* 0x000000ffff0d7224 */ /* 0x020fe400078e0002 */
[----:B------:R-:W-:Y:S02]  /*15dc0*/  IMAD.MOV.U32 R12, RZ, RZ, 0x1 ;  /* 0x00000001ff0c7424 */ /* 0x000fe400078e00ff */
[----:B------:R-:W-:Y:S02]  /*15dd0*/  IMAD.MOV.U32 R11, RZ, RZ, RZ ;  /* 0x000000ffff0b7224 */ /* 0x000fe400078e00ff */
[----:B------:R-:W-:-:S07]  /*15de0*/  IMAD.MOV.U32 R15, RZ, RZ, -0x1 ;  /* 0xffffffffff0f7424 */ /* 0x000fce00078e00ff */
[----:B01-3--:R-:W-:Y:S05]  /*15df0*/  WARPSYNC.COLLECTIVE R15, `(.L_x_14613) ;  /* 0x000000000f087348 */ /* 0x00bfea0003c00000 */
[----:B------:R2:W4:Y:S02]  /*15e00*/  SHFL.UP P6, R14, R13, R12, R11 ;  /* 0x0400000c0d0e7389 */ /* 0x00052400000c000b */
[----:B01234-:R-:W-:Y:S01]  /*15e10*/  ENDCOLLECTIVE ;  /* 0x000000000000791b */ /* 0x01ffe20003800000 */
.L_x_14613:
[----:B------:R-:W-:Y:S05]  /*15e20*/  BSYNC B0 ;  /* 0x0000000000007941 */ /* 0x000fea0003800000 */
.L_x_14612:
        /* <DEDUP_REMOVED lines=9> */
.L_x_14614:
        /* <DEDUP_REMOVED lines=8> */
.L_x_14615:
        /* <DEDUP_REMOVED lines=8> */
.L_x_14616:
        /* <DEDUP_REMOVED lines=8> */
.L_x_14617:
        /* <DEDUP_REMOVED lines=9> */
.L_x_14618:
[----:B------:R-:W-:Y:S01]  /*160d0*/  IMAD.MOV.U32 R16, RZ, RZ, R14 ;  /* 0x000000ffff107224 */ /* 0x000fe200078e000e */
[----:B------:R-:W-:Y:S06]  /*160e0*/  BRA `(.L_x_14619) ;  /* 0xffffffcc006c7947 */ /* 0x000fec000383ffff */
.L_x_14533:
[----:B------:R-:W-:Y:S01]  /*160f0*/  BSSY B0, `(.L_x_14620) ;  /* 0x0000006000007945 */ /* 0x000fe20003800000 */
[----:B------:R-:W-:Y:S01]  /*16100*/  PLOP3.LUT P6, PT, P6, PT, PT, 0x8, 0x0 ;  /* 0x000000000000781c */ /* 0x000fe200037ce170 */
[----:B------:R-:W-:-:S12]  /*16110*/  IMAD.MOV.U32 R15, RZ, RZ, -0x1 ;  /* 0xffffffffff0f7424 */ /* 0x000fd800078e00ff */
[----:B01-3-5:R-:W-:Y:S05]  /*16120*/  WARPSYNC.COLLECTIVE R15, `(.L_x_14621) ;  /* 0x000000000f087348 */ /* 0x02bfea0003c00000 */
[----:B------:R-:W-:Y:S01]  /*16130*/  VOTE.ANY R14, PT, P6 ;  /* 0x00000000000e7806 */ /* 0x000fe200030e0100 */
[----:B01-3-5:R-:W-:Y:S06]  /*16140*/  ENDCOLLECTIVE ;  /* 0x000000000000791b */ /* 0x02bfec0003800000 */
.L_x_14621:
[----:B------:R-:W-:Y:S05]  /*16150*/  BSYNC B0 ;  /* 0x0000000000007941 */ /* 0x000fea0003800000 */
.L_x_14620:
        /* <DEDUP_REMOVED lines=9> */
.L_x_14622:
[----:B------:R-:W-:Y:S01]  /*161f0*/  IMAD.MOV.U32 R17, RZ, RZ, R14 ;  /* 0x000000ffff117224 */ /* 0x000fe200078e000e */
[----:B------:R-:W-:Y:S06]  /*16200*/  BRA `(.L_x_14623) ;  /* 0xffffffcc005c7947 */ /* 0x000fec000383ffff */
.L_x_14535:
[----:B------:R-:W-:Y:S01]  /*16210*/  BSSY B0, `(.L_x_14624) ;  /* 0x0000007000007945 */ /* 0x000fe20003800000 */
[----:B------:R-:W-:Y:S02]  /*16220*/  IMAD.MOV.U32 R13, RZ, RZ, R3 ;  /* 0x000000ffff0d7224 */ /* 0x000fe400078e0003 */
[----:B------:R-:W-:Y:S02]  /*16230*/  IMAD.MOV.U32 R11, RZ, RZ, 0x1f ;  /* 0x0000001fff0b7424 */ /* 0x000fe400078e00ff */
[----:B------:R-:W-:-:S07]  /*16240*/  IMAD.MOV.U32 R15, RZ, RZ, -0x1 ;  /* 0xffffffffff0f7424 */ /* 0x000fce00078e00ff */
[----:B012345:R-:W-:Y:S05]  /*16250*/  WARPSYNC.COLLECTIVE R15, `(.L_x_14625) ;  /* 0x000000000f087348 */ /* 0x03ffea0003c00000 */
[----:B------:R0:W0:Y:S02]  /*16260*/  SHFL.IDX P6, R14, R13, R12, R11 ;  /* 0x0000000c0d0e7389 */ /* 0x00002400000c000b */
[----:B012345:R-:W-:Y:S01]  /*16270*/  ENDCOLLECTIVE ;  /* 0x000000000000791b */ /* 0x03ffe20003800000 */
.L_x_14625:
[----:B------:R-:W-:Y:S05]  /*16280*/  BSYNC B0 ;  /* 0x0000000000007941 */ /* 0x000fea0003800000 */
.L_x_14624:
[----:B------:R-:W-:Y:S01]  /*16290*/  IMAD.MOV.U32 R3, RZ, RZ, R14 ;  /* 0x000000ffff037224 */ /* 0x000fe200078e000e */
[----:B------:R-:W-:Y:S06]  /*162a0*/  BRA `(.L_x_14626) ;  /* 0xffffffcc00507947 */ /* 0x000fec000383ffff */
.L_x_14539:
[----:B0-----:R0:W1:Y:S02]  /*162b0*/  SYNCS.PHASECHK.TRANS64.TRYWAIT P0, [R0+URZ+0x32420], R3 ;  /* 0x03242003000075a7 */ /* 0x001064000800017f */
[----:B-1----:R-:W-:Y:S05]  /*162c0*/  @!P0 NANOSLEEP.SYNCS 0x989680 ;  /* 0x009896800000895d */ /* 0x002fea0003900000 */
[----:B------:R-:W1:Y:S02]  /*162d0*/  @!P0 SYNCS.PHASECHK.TRANS64 P0, [R0+URZ+0x32420], R3 ;  /* 0x03242003000085a7 */ /* 0x000e64000800007f */
[----:B-1----:R-:W-:Y:S05]  /*162e0*/  @!P0 BRA `(.L_x_14539) ;  /* 0xfffffffc00f08947 */ /* 0x002fea000383ffff */
[----:B------:R-:W-:Y:S05]  /*162f0*/  BRA `(.L_x_14627) ;  /* 0xffffffd000d47947 */ /* 0x000fea000383ffff */
.L_x_14540:
        /* <DEDUP_REMOVED lines=11> */
.L_x_14629:
[----:B------:R-:W-:Y:S05]  /*163b0*/  BSYNC B0 ;  /* 0x0000000000007941 */ /* 0x000fea0003800000 */
.L_x_14628:
[----:B------:R-:W-:Y:S05]  /*163c0*/  BRA `(.L_x_14630) ;  /* 0xffffffd000bc7947 */ /* 0x000fea000383ffff */
.L_x_14543:
[----:B------:R-:W-:Y:S01]  /*163d0*/  BSSY B1, `(.L_x_14631) ;  /* 0x0000006000017945 */ /* 0x000fe20003800000 */
[----:B------:R-:W-:-:S07]  /*163e0*/  IMAD.MOV.U32 R15, RZ, RZ, -0x1 ;  /* 0xffffffffff0f7424 */ /* 0x000fce00078e00ff */
[----:B01-3-5:R-:W-:Y:S05]  /*163f0*/  WARPSYNC.COLLECTIVE R15, `(.L_x_14632) ;  /* 0x000000000f0c7348 */ /* 0x02bfea0003c00000 */
[----:B------:R-:W-:Y:S02]  /*16400*/  ELECT P6, UR62, PT ;  /* 0x00000000003e782f */ /* 0x000fe400038c0000 */
[----:B------:R-:W-:Y:S01]  /*16410*/  MOV R14, UR62 ;  /* 0x0000003e000e7c02 */ /* 0x000fe20008000f00 */
[----:B01-3-5:R-:W-:Y:S10]  /*16420*/  ENDCOLLECTIVE ;  /* 0x000000000000791b */ /* 0x02bff40003800000 */
.L_x_14632:
[----:B------:R-:W-:Y:S05]  /*16430*/  BSYNC B1 ;  /* 0x0000000000017941 */ /* 0x000fea0003800000 */
.L_x_14631:
[----:B------:R-:W-:Y:S05]  /*16440*/  BRA `(.L_x_14633) ;  /* 0xffffffd000b47947 */ /* 0x000fea000383ffff */
.L_x_14545:
[----:B0-----:R0:W1:Y:S02]  /*16450*/  SYNCS.PHASECHK.TRANS64.TRYWAIT P0, [R6+URZ], R5 ;  /* 0x00000005060075a7 */ /* 0x001064000800017f */
[----:B-1----:R-:W-:Y:S05]  /*16460*/  @!P0 NANOSLEEP.SYNCS 0x989680 ;  /* 0x009896800000895d */ /* 0x002fea0003900000 */
[----:B------:R-:W1:Y:S02]  /*16470*/  @!P0 SYNCS.PHASECHK.TRANS64 P0, [R6+URZ], R5 ;  /* 0x00000005060085a7 */ /* 0x000e64000800007f */
[----:B-1----:R-:W-:Y:S05]  /*16480*/  @!P0 BRA `(.L_x_14545) ;  /* 0xfffffffc00f08947 */ /* 0x002fea000383ffff */
[----:B------:R-:W-:Y:S05]  /*16490*/  BRA `(.L_x_14634) ;  /* 0xffffffd000f87947 */ /* 0x000fea000383ffff */
.L_x_14546:
[----:B-1----:R1:W2:Y:S02]  /*164a0*/  SYNCS.PHASECHK.TRANS64.TRYWAIT P0, [R7+URZ], R2 ;  /* 0x00000002070075a7 */ /* 0x0022a4000800017f */
[----:B--2---:R-:W-:Y:S05]  /*164b0*/  @!P0 NANOSLEEP.SYNCS 0x989680 ;  /* 0x009896800000895d */ /* 0x004fea0003900000 */
[----:B------:R-:W2:Y:S02]  /*164c0*/  @!P0 SYNCS.PHASECHK.TRANS64 P0, [R7+URZ], R2 ;  /* 0x00000002070085a7 */ /* 0x000ea4000800007f */
[----:B--2---:R-:W-:Y:S05]  /*164d0*/  @!P0 BRA `(.L_x_14546) ;  /* 0xfffffffc00f08947 */ /* 0x004fea000383ffff */
[----:B------:R-:W-:Y:S05]  /*164e0*/  BRA `(.L_x_14635) ;  /* 0xffffffd000ec7947 */ /* 0x000fea000383ffff */
.L_x_14548:
[----:B--2---:R2:W3:Y:S02]  /*164f0*/  SYNCS.PHASECHK.TRANS64.TRYWAIT P0, [R4+URZ], R5 ;  /* 0x00000005040075a7 */ /* 0x0044e4000800017f */
[----:B---3--:R-:W-:Y:S05]  /*16500*/  @!P0 NANOSLEEP.SYNCS 0x989680 ;  /* 0x009896800000895d */ /* 0x008fea0003900000 */
[----:B------:R-:W3:Y:S02]  /*16510*/  @!P0 SYNCS.PHASECHK.TRANS64 P0, [R4+URZ], R5 ;  /* 0x00000005040085a7 */ /* 0x000ee4000800007f */
[----:B---3--:R-:W-:Y:S05]  /*16520*/  @!P0 BRA `(.L_x_14548) ;  /* 0xfffffffc00f08947 */ /* 0x008fea000383ffff */
[----:B------:R-:W-:Y:S05]  /*16530*/  BRA `(.L_x_14636) ;  /* 0xffffffd000f47947 */ /* 0x000fea000383ffff */
.L_x_14637:
        /* <DEDUP_REMOVED lines=12> */
.L_x_15153:


//--------------------- .text._ZN7cutlass13device_kernelIN5flash11enable_sm90INS1_16FlashAttnFwdSm90INS1_25CollectiveMainloopFwdSm90ILi2EN4cute5tupleIJNS5_1CILi1EEES8_S8_EEENS6_IJNS7_ILi128EEENS7_ILi96EEENS7_ILi64EEEEEELi256ENS_6half_tEfNS_4arch4Sm90ELb1ELb0ELb0ELb1ELb0ELb1ELb1ELb1ELb0ELb1ELb0ELb0EEENS1_21CollectiveEpilogueFwdINS6_IJSA_NS7_ILi256EEESB_EEES9_SE_SG_Li256ELb1ELb1ELb0ELb0EEENS1_36VarlenDynamicPersistentTileSchedulerILi128ELi96ELi256ELi128ELb0ELb1ELb1ELb1ELb1ELb1EEEEEEEEEvNT_6ParamsE --------------------------
	.section	.text._ZN7cutlass13device_kernelIN5flash11enable_sm90INS1_16FlashAttnFwdSm90INS1_25CollectiveMainloopFwdSm90ILi2EN4cute5tupleIJNS5_1CILi1EEES8_S8_EEENS6_IJNS7_ILi128EEENS7_ILi96EEENS7_ILi64EEEEEELi256ENS_6half_tEfNS_4arch4Sm90ELb1ELb0ELb0ELb1ELb0ELb1ELb1ELb1ELb0ELb1ELb0ELb0EEENS1_21CollectiveEpilogueFwdINS6_IJSA_NS7_ILi256EEESB_EEES9_SE_SG_Li256ELb1ELb1ELb0ELb0EEENS1_36VarlenDynamicPersistentTileSchedulerILi128ELi96ELi256ELi128ELb0ELb1ELb1ELb1ELb1ELb1EEEEEEEEEvNT_6ParamsE,"ax",@progbits
	.align	128
.text._ZN7cutlass13device_kernelIN5flash11enable_sm90INS1_16FlashAttnFwdSm90INS1_25CollectiveMainloopFwdSm90ILi2EN4cute5tupleIJNS5_1CILi1EEES8_S8_EEENS6_IJNS7_ILi128EEENS7_ILi96EEENS7_ILi64EEEEEELi256ENS_6half_tEfNS_4arch4Sm90ELb1ELb0ELb0ELb1ELb0ELb1ELb1ELb1ELb0ELb1ELb0ELb0EEENS1_21CollectiveEpilogueFwdINS6_IJSA_NS7_ILi256EEESB_EEES9_SE_SG_Li256ELb1ELb1ELb0ELb0EEENS1_36VarlenDynamicPersistentTileSchedulerILi128ELi96ELi256ELi128ELb0ELb1ELb1ELb1ELb1ELb1EEEEEEEEEvNT_6ParamsE:
        .type           _ZN7cutlass13device_kernelIN5flash11enable_sm90INS1_16FlashAttnFwdSm90INS1_25CollectiveMainloopFwdSm90ILi2EN4cute5tupleIJNS5_1CILi1EEES8_S8_EEENS6_IJNS7_ILi128EEENS7_ILi96EEENS7_ILi64EEEEEELi256ENS_6half_tEfNS_4arch4Sm90ELb1ELb0ELb0ELb1ELb0ELb1ELb1ELb1ELb0ELb1ELb0ELb0EEENS1_21CollectiveEpilogueFwdINS6_IJSA_NS7_ILi256EEESB_EEES9_SE_SG_Li256ELb1ELb1ELb0ELb0EEENS1_36VarlenDynamicPersistentTileSchedulerILi128ELi96ELi256ELi128ELb0ELb1ELb1ELb1ELb1ELb1EEEEEEEEEvNT_6ParamsE,@function
        .size           _ZN7cutlass13device_kernelIN5flash11enable_sm90INS1_16FlashAttnFwdSm90INS1_25CollectiveMainloopFwdSm90ILi2EN4cute5tupleIJNS5_1CILi1EEES8_S8_EEENS6_IJNS7_ILi128EEENS7_ILi96EEENS7_ILi64EEEEEELi256ENS_6half_tEfNS_4arch4Sm90ELb1ELb0ELb0ELb1ELb0ELb1ELb1ELb1ELb0ELb1ELb0ELb0EEENS1_21CollectiveEpilogueFwdINS6_IJSA_NS7_ILi256EEESB_EEES9_SE_SG_Li256ELb1ELb1ELb0ELb0EEENS1_36VarlenDynamicPersistentTileSchedulerILi128ELi96ELi256ELi128ELb0ELb1ELb1ELb1ELb1ELb1EEEEEEEEEvNT_6ParamsE,(.L_x_15154 - _ZN7cutlass13device_kernelIN5flash11enable_sm90INS1_16FlashAttnFwdSm90INS1_25CollectiveMainloopFwdSm90ILi2EN4cute5tupleIJNS5_1CILi1EEES8_S8_EEENS6_IJNS7_ILi128EEENS7_ILi96EEENS7_ILi64EEEEEELi256ENS_6half_tEfNS_4arch4Sm90ELb1ELb0ELb0ELb1ELb0ELb1ELb1ELb1ELb0ELb1ELb0ELb0EEENS1_21CollectiveEpilogueFwdINS6_IJSA_NS7_ILi256EEESB_EEES9_SE_SG_Li256ELb1ELb1ELb0ELb0EEENS1_36VarlenDynamicPersistentTileSchedulerILi128ELi96ELi256ELi128ELb0ELb1ELb1ELb1ELb1ELb1EEEEEEEEEvNT_6ParamsE)
        .other          _ZN7cutlass13device_kernelIN5flash11enable_sm90INS1_16FlashAttnFwdSm90INS1_25CollectiveMainloopFwdSm90ILi2EN4cute5tupleIJNS5_1CILi1EEES8_S8_EEENS6_IJNS7_ILi128EEENS7_ILi96EEENS7_ILi64EEEEEELi256ENS_6half_tEfNS_4arch4Sm90ELb1ELb0ELb0ELb1ELb0ELb1ELb1ELb1ELb0ELb1ELb0ELb0EEENS1_21CollectiveEpilogueFwdINS6_IJSA_NS7_ILi256EEESB_EEES9_SE_SG_Li256ELb1ELb1ELb0ELb0EEENS1_36VarlenDynamicPersistentTileSchedulerILi128ELi96ELi256ELi128ELb0ELb1ELb1ELb1ELb1ELb1EEEEEEEEEvNT_6ParamsE,@"STO_CUDA_ENTRY STV_DEFAULT"
_ZN7cutlass13device_kernelIN5flash11enable_sm90INS1_16FlashAttnFwdSm90INS1_25CollectiveMainloopFwdSm90ILi2EN4cute5tupleIJNS5_1CILi1EEES8_S8_EEENS6_IJNS7_ILi128EEENS7_ILi96EEENS7_ILi64EEEEEELi256ENS_6half_tEfNS_4arch4Sm90ELb1ELb0ELb0ELb1ELb0ELb1ELb1ELb1ELb0ELb1ELb0ELb0EEENS1_21CollectiveEpilogueFwdINS6_IJSA_NS7_ILi256EEESB_EEES9_SE_SG_Li256ELb1ELb1ELb0ELb0EEENS1_36VarlenDynamicPersistentTileSchedulerILi128ELi96ELi256ELi128ELb0ELb1ELb1ELb1ELb1ELb1EEEEEEEEEvNT_6ParamsE:
        /* <DEDUP_REMOVED lines=23> */
.L_x_14639:
[----:B------:R-:W-:Y:S05]  /*0170*/  BSYNC B0 ;  /* 0x0000000000007941 */ /* 0x000fea0003800000 */
.L_x_14638:
        /* <DEDUP_REMOVED lines=42> */
.L_x_14640:
        /* <DEDUP_REMOVED lines=22> */
.L_x_14641:
        /* <DEDUP_REMOVED lines=18> */
.L_x_14642:
        /* <DEDUP_REMOVED lines=22> */
.L_x_14643:
        /* <DEDUP_REMOVED lines=22> */
.L_x_14644:
        /* <DEDUP_REMOVED lines=9> */
.L_x_14647:
[----:B------:R-:W-:-:S08]  /*09f0*/  NOP ;  /* 0x0000000000007918 */ /* 0x000fd00000000000 */
[----:B------:R-:W0:Y:S02]  /*0a00*/  USETMAXREG.TRY_ALLOC.CTAPOOL UP0, 0xf0 ;  /* 0x000000f0000079c8 */ /* 0x000e240008000600 */
[----:B0-----:R-:W-:-:S13]  /*0a10*/  PLOP3.LUT P0, PT, PT, PT, UP0, 0x80, 0x0 ;  /* 0x000000000000781c */ /* 0x001fda0003f0f008 */
[----:B------:R-:W-:Y:S05]  /*0a20*/  @!P0 BRA `(.L_x_14647) ;  /* 0xfffffffc00f08947 */ /* 0x000fea000383ffff */
[----:B------:R-:W3:Y:S01]  /*0a30*/  LDL.LU R0, [R1+0x8] ;  /* 0x0000080001007983 */ /* 0x000ee20000300800 */
[----:B--2---:R-:W0:Y:S01]  /*0a40*/  S2R R2, SR_TID.X ;  /* 0x0000000000027919 */ /* 0x004e220000002100 */
[----:B------:R-:W1:Y:S01]  /*0a50*/  S2UR UR5, SR_CgaCtaId ;  /* 0x00000000000579c3 */ /* 0x000e620000008800 */
[----:B------:R-:W-:Y:S01]  /*0a60*/  UMOV UR4, 0x400 ;  /* 0x0000040000047882 */ /* 0x000fe20000000000 */
[----:B0-----:R-:W-:-:S06]  /*0a70*/  SHF.R.U32.HI R2, RZ, 0x7, R2 ;  /* 0x00000007ff027819 */ /* 0x001fcc0000011602 */
[----:B------:R-:W-:Y:S06]  /*0a80*/  BAR.ARV 0x8, 0x180 ;  /* 0x0206000000007b1d */ /* 0x000fec0000002000 */
[----:B------:R-:W-:-:S13]  /*0a90*/  ISETP.NE.AND P0, PT, R2, 0x1, PT ;  /* 0x000000010200780c */ /* 0x000fda0003f05270 */
[----:B------:R-:W-:Y:S08]  /*0aa0*/  @!P0 BAR.ARV 0x9, 0x100 ;  /* 0x0244000000008b1d */ /* 0x000ff00000002000 */
[----:B------:R-:W-:Y:S01]  /*0ab0*/  BAR.SYNC.DEFER_BLOCKING 0x5, 0x180 ;  /* 0x0146000000007b1d */ /* 0x000fe20000010000 */
[----:B-1----:R-:W-:-:S06]  /*0ac0*/  ULEA UR4, UR5, UR4, 0x18 ;  /* 0x0000000405047291 */ /* 0x002fcc000f8ec03f */
[----:B------:R-:W-:Y:S01]  /*0ad0*/  IMAD.U32 R19, RZ, RZ, UR4 ;  /* 0x00000004ff137e24 */ /* 0x000fe2000f8e00ff */
[----:B------:R-:W-:-:S04]  /*0ae0*/  ULDC UR4, c[0x0][0xd3c] ;  /* 0x00034f0000047ab9 */ /* 0x000fc80000000800 */
[----:B------:R-:W0:Y:S01]  /*0af0*/  LDS.128 R88, [R19+0x324d0] ;  /* 0x0324d00013587984 */ /* 0x000e220000000c00 */
[----:B------:R-:W-:Y:S06]  /*0b00*/  BAR.ARV 0x4, 0x180 ;  /* 0x0106000000007b1d */ /* 0x000fec0000002000 */
[----:B---3--:R-:W-:-:S04]  /*0b10*/  LOP3.LUT R0, R0, 0xffffffef, RZ, 0xc0, !PT ;  /* 0xffffffef00007812 */ /* 0x008fc800078ec0ff */
[----:B------:R-:W-:-:S05]  /*0b20*/  @P0 LOP3.LUT R0, R0, 0x10, RZ, 0xfc, !PT ;  /* 0x0000001000000812 */ /* 0x000fca00078efcff */
[----:B------:R1:W-:Y:S01]  /*0b30*/  STL [R1+0x8], R0 ;  /* 0x0000080001007387 */ /* 0x0003e20000100800 */
[----:B0-----:R-:W-:-:S13]  /*0b40*/  ISETP.GE.AND P0, PT, R91, UR4, PT ;  /* 0x000000045b007c0c */ /* 0x001fda000bf06270 */
[----:B-1----:R-:W-:Y:S05]  /*0b50*/  @P0 BRA `(.L_x_14648) ;  /* 0x000001cc00700947 */ /* 0x002fea0003800000 */
[----:B------:R-:W2:Y:S01]  /*0b60*/  LDL.LU R12, [R1+0x84] ;  /* 0x00008400010c7983 */ /* 0x000ea20000300800 */
        /* <DEDUP_REMOVED lines=9> */
[----:B------:R-:W-:-:S04]  /*0c00*/  SHF.R.S32.HI R3, RZ, 0x1f, R8 ;  /* 0x0000001fff037819 */ /* 0x000fc80000011408 */
[----:B------:R-:W-:Y:S02]  /*0c10*/  LEA.HI R5, R3, R4, RZ, 0x3 ;  /* 0x0000000403057211 */ /* 0x000fe400078f18ff */
[----:B------:R-:W-:Y:S02]  /*0c20*/  LEA.HI R3, R0, R13, RZ, 0x4 ;  /* 0x0000000d00037211 */ /* 0x000fe400078f20ff */
[----:B------:R-:W-:Y:S02]  /*0c30*/  LOP3.LUT R9, R5, 0xfffffff8, RZ, 0xc0, !PT ;  /* 0xfffffff805097812 */ /* 0x000fe400078ec0ff */
[----:B------:R-:W-:-:S03]  /*0c40*/  SHF.R.S32.HI R6, RZ, 0x4, R3 ;  /* 0x00000004ff067819 */ /* 0x000fc60000011403 */
[----:B------:R-:W-:Y:S01]  /*0c50*/  IMAD.IADD R10, R4, 0x1, -R9 ;  /* 0x00000001040a7824 */ /* 0x000fe200078e0a09 */
[C---:B------:R-:W-:Y:S02]  /*0c60*/  LOP3.LUT R4, R3.reuse, 0x3fffff0, RZ, 0xc0, !PT ;  /* 0x03fffff003047812 */ /* 0x040fe400078ec0ff */
[----:B------:R-:W-:Y:S02]  /*0c70*/  LEA.HI R5, R0, R13, RZ, 0x5 ;  /* 0x0000000d00057211 */ /* 0x000fe400078f28ff */
[----:B------:R-:W-:Y:S01]  /*0c80*/  LEA.HI R3, R3, R6, RZ, 0x1 ;  /* 0x0000000603037211 */ /* 0x000fe200078f08ff */
[----:B------:R-:W-:Y:S01]  /*0c90*/  IMAD.IADD R4, R13, 0x1, -R4 ;  /* 0x000000010d047824 */ /* 0x000fe200078e0a04 */
[----:B------:R-:W-:Y:S02]  /*0ca0*/  SHF.R.S32.HI R15, RZ, 0x5, R5 ;  /* 0x00000005ff0f7819 */ /* 0x000fe40000011405 */
[----:B------:R-:W-:-:S03]  /*0cb0*/  LOP3.LUT R3, R3, 0x1ffffffe, RZ, 0xc0, !PT ;  /* 0x1ffffffe03037812 */ /* 0x000fc600078ec0ff */
[----:B------:R-:W-:Y:S02]  /*0cc0*/  IMAD R4, R15, 0x10, R4 ;  /* 0x000000100f047824 */ /* 0x000fe400078e0204 */
[----:B------:R-:W-:Y:S01]  /*0cd0*/  IMAD.IADD R3, R6, 0x1, -R3 ;  /* 0x0000000106037824 */ /* 0x000fe200078e0a03 */
[----:B------:R-:W-:-:S03]  /*0ce0*/  SHF.R.S32.HI R14, RZ, 0x7, R2 ;  /* 0x00000007ff0e7819 */ /* 0x000fc60000011402 */
[----:B------:R-:W-:Y:S01]  /*0cf0*/  IMAD R6, R4, 0x8, R3 ;  /* 0x0000000804067824 */ /* 0x000fe200078e0203 */
[----:B------:R-:W-:Y:S02]  /*0d00*/  LEA.HI R4, R0, R13, RZ, 0x2 ;  /* 0x0000000d00047211 */ /* 0x000fe400078f10ff */
[----:B------:R-:W-:Y:S02]  /*0d10*/  LEA.HI R7, R7, R11, RZ, 0x5 ;  /* 0x0000000b07077211 */ /* 0x000fe400078f28ff */
[----:B------:R-:W-:Y:S02]  /*0d20*/  LEA.HI R2, R2, R14, RZ, 0x1 ;  /* 0x0000000e02027211 */ /* 0x000fe400078f08ff */
[----:B------:R-:W-:Y:S02]  /*0d30*/  LEA.HI R3, R0, R13, RZ, 0x3 ;  /* 0x0000000d00037211 */ /* 0x000fe400078f18ff */
[--C-:B------:R-:W-:Y:S02]  /*0d40*/  SHF.R.S32.HI R22, RZ, 0x2, R4.reuse ;  /* 0x00000002ff167819 */ /* 0x100fe40000011404 */
[----:B------:R-:W-:-:S02]  /*0d50*/  SHF.R.S32.HI R5, RZ, 0x1f, R4 ;  /* 0x0000001fff057819 */ /* 0x000fc40000011404 */
[----:B------:R-:W-:Y:S02]  /*0d60*/  SHF.R.S32.HI R7, RZ, 0x5, R7 ;  /* 0x00000005ff077819 */ /* 0x000fe40000011407 */
[----:B------:R-:W-:Y:S02]  /*0d70*/  LOP3.LUT R2, R2, 0x3fffffe, RZ, 0xc0, !PT ;  /* 0x03fffffe02027812 */ /* 0x000fe400078ec0ff */
[----:B------:R-:W-:Y:S02]  /*0d80*/  LOP3.LUT R0, R3, 0xfffffff8, RZ, 0xc0, !PT ;  /* 0xfffffff803007812 */ /* 0x000fe400078ec0ff */
[----:B------:R-:W-:Y:S01]  /*0d90*/  LEA.HI R5, R5, R22, RZ, 0x3 ;  /* 0x0000001605057211 */ /* 0x000fe200078f18ff */
[----:B------:R-:W-:Y:S01]  /*0da0*/  IMAD R7, R7, 0x10, R10 ;  /* 0x0000001007077824 */ /* 0x000fe200078e020a */
[----:B------:R-:W-:Y:S01]  /*0db0*/  LOP3.LUT R4, R4, 0xfffffffc, RZ, 0xc0, !PT ;  /* 0xfffffffc04047812 */ /* 0x000fe200078ec0ff */
[----:B------:R-:W-:Y:S01]  /*0dc0*/  IMAD.IADD R2, R14, 0x1, -R2 ;  /* 0x000000010e027824 */ /* 0x000fe200078e0a02 */
[----:B------:R-:W-:Y:S01]  /*0dd0*/  LOP3.LUT R5, R5, 0xfffffff8, RZ, 0xc0, !PT ;  /* 0xfffffff805057812 */ /* 0x000fe200078ec0ff */
[----:B------:R-:W-:-:S02]  /*0de0*/  VIADD R10, R22, 0x40 ;  /* 0x00000040160a7836 */ /* 0x000fc40000000000 */
[----:B------:R-:W-:Y:S02]  /*0df0*/  IMAD R7, R2, 0x40, R7 ;  /* 0x0000004002077824 */ /* 0x000fe400078e0207 */
[----:B------:R-:W-:Y:S01]  /*0e00*/  IMAD.IADD R9, R13, 0x1, -R4 ;  /* 0x000000010d097824 */ /* 0x000fe200078e0a04 */
[----:B------:R-:W-:Y:S01]  /*0e10*/  SHF.R.S32.HI R4, RZ, 0x1f, R10 ;  /* 0x0000001fff047819 */ /* 0x000fe2000001140a */
[----:B------:R-:W-:Y:S01]  /*0e20*/  IMAD.IADD R5, R22, 0x1, -R5 ;  /* 0x0000000116057824 */ /* 0x000fe200078e0a05 */
[----:B------:R-:W-:Y:S01]  /*0e30*/  STL [R1+0x88], R7 ;  /* 0x0000880701007387 */ /* 0x000fe20000100800 */
[----:B------:R-:W-:Y:S01]  /*0e40*/  IMAD.SHL.U32 R200, R9, 0x4, RZ ;  /* 0x0000000409c87824 */ /* 0x000fe200078e00ff */
[----:B------:R-:W-:Y:S02]  /*0e50*/  LEA.HI R4, R4, R10, RZ, 0x3 ;  /* 0x0000000a04047211 */ /* 0x000fe400078f18ff */
[----:B------:R-:W-:Y:S01]  /*0e60*/  STL [R1+0x6c], RZ ;  /* 0x00006cff01007387 */ /* 0x000fe20000100800 */
[----:B------:R-:W-:Y:S01]  /*0e70*/  SHF.R.S32.HI R3, RZ, 0x3, R3 ;  /* 0x00000003ff037819 */ /* 0x000fe20000011403 */
[----:B------:R-:W-:-:S02]  /*0e80*/  IMAD.SHL.U32 R3, R10, 0x40, RZ ;  /* 0x000000400a037824 */ /* 0x000fc400078e00ff */
[----:B------:R-:W-:Y:S02]  /*0e90*/  VIADD R203, R200, 0x10 ;  /* 0x00000010c8cb7836 */ /* 0x000fe40000000000 */
[----:B------:R-:W-:Y:S01]  /*0ea0*/  IMAD.SHL.U32 R4, R4, 0x40, RZ ;  /* 0x0000004004047824 */ /* 0x000fe200078e00ff */
[----:B------:R-:W-:Y:S01]  /*0eb0*/  LOP3.LUT R3, R3, 0x1c0, RZ, 0xc0, !PT ;  /* 0x000001c003037812 */ /* 0x000fe200078ec0ff */
[----:B------:R-:W-:-:S03]  /*0ec0*/  IMAD.SHL.U32 R16, R9, 0x8, RZ ;  /* 0x0000000809107824 */ /* 0x000fc600078e00ff */
[----:B------:R-:W-:Y:S02]  /*0ed0*/  LOP3.LUT R4, R4, 0xfffffe00, RZ, 0xc0, !PT ;  /* 0xfffffe0004047812 */ /* 0x000fe400078ec0ff */
[----:B------:R-:W-:-:S05]  /*0ee0*/  LOP3.LUT R8, R8, 0x7ffffffc, RZ, 0xc0, !PT ;  /* 0x7ffffffc08087812 */ /* 0x000fca00078ec0ff */
[----:B------:R-:W-:Y:S01]  /*0ef0*/  IMAD.IADD R8, R11, 0x1, -R8 ;  /* 0x000000010b087824 */ /* 0x000fe200078e0a08 */
[----:B------:R-:W-:Y:S01]  /*0f00*/  SHF.R.S32.HI R17, RZ, 0x1f, R16 ;  /* 0x0000001fff117819 */ /* 0x000fe20000011410 */
[----:B------:R-:W-:Y:S02]  /*0f10*/  IMAD.MOV.U32 R18, RZ, RZ, RZ ;  /* 0x000000ffff127224 */ /* 0x000fe400078e00ff */
[----:B------:R-:W-:Y:S02]  /*0f20*/  IMAD.MOV.U32 R202, RZ, RZ, RZ ;  /* 0x000000ffffca7224 */ /* 0x000fe400078e00ff */
[----:B------:R-:W-:Y:S02]  /*0f30*/  IMAD.MOV.U32 R23, RZ, RZ, RZ ;  /* 0x000000ffff177224 */ /* 0x000fe400078e00ff */
[----:B------:R-:W-:Y:S01]  /*0f40*/  IMAD.MOV.U32 R2, RZ, RZ, RZ ;  /* 0x000000ffff027224 */ /* 0x000fe200078e00ff */
[----:B--2---:R-:W-:Y:S01]  /*0f50*/  LOP3.LUT R216, R12, 0x1, RZ, 0xfc, !PT ;  /* 0x000000010cd87812 */ /* 0x004fe200078efcff */
[----:B------:R-:W-:-:S04]  /*0f60*/  IMAD.IADD R12, R13, 0x1, -R0 ;  /* 0x000000010d0c7824 */ /* 0x000fc800078e0a00 */
[----:B------:R-:W-:Y:S01]  /*0f70*/  IMAD.SHL.U32 R13, R12, 0x8, RZ ;  /* 0x000000080c0d7824 */ /* 0x000fe200078e00ff */
[----:B------:R-:W-:Y:S02]  /*0f80*/  SHF.R.S32.HI R0, RZ, 0x1f, R22 ;  /* 0x0000001fff007819 */ /* 0x000fe40000011416 */
[----:B------:R-:W-:Y:S02]  /*0f90*/  LEA.HI R0, R9, R9, RZ, 0x1 ;  /* 0x0000000909007211 */ /* 0x000fe400078f08ff */
[----:B------:R-:W-:Y:S04]  /*0fa0*/  STL [R1+0xc], R13 ;  /* 0x00000c0d01007387 */ /* 0x000fe80000100800 */
[----:B------:R0:W-:Y:S01]  /*0fb0*/  STL [R1+0x74], R5 ;  /* 0x0000740501007387 */ /* 0x0001e20000100800 */
[----:B------:R-:W-:Y:S01]  /*0fc0*/  LOP3.LUT R0, R0, 0x1ffffffe, RZ, 0xc0, !PT ;  /* 0x1ffffffe00007812 */ /* 0x000fe200078ec0ff */
[----:B------:R-:W-:-:S02]  /*0fd0*/  VIADD R12, R13, 0x40 ;  /* 0x000000400d0c7836 */ /* 0x000fc40000000000 */
[----:B------:R-:W-:Y:S01]  /*0fe0*/  VIADD R10, R13, 0x80 ;  /* 0x000000800d0a7836 */ /* 0x000fe20000000000 */
[----:B0-----:R-:W-:Y:S01]  /*0ff0*/  SHF.R.S32.HI R5, RZ, 0x1f, R13 ;  /* 0x0000001fff057819 */ /* 0x001fe2000001140d */
[----:B------:R-:W-:-:S04]  /*1000*/  IMAD.IADD R0, R9, 0x1, -R0 ;  /* 0x0000000109007824 */ /* 0x000fc800078e0a00 */
[----:B------:R0:W-:Y:S01]  /*1010*/  STL [R1+0x9c], R5 ;  /* 0x00009c0501007387 */ /* 0x0001e20000100800 */
[----:B------:R-:W-:Y:S02]  /*1020*/  SHF.R.U32.HI R9, RZ, 0x3, R3 ;  /* 0x00000003ff097819 */ /* 0x000fe40000011603 */
[----:B------:R-:W-:Y:S01]  /*1030*/  LOP3.LUT R3, R3, 0x38, R16, 0xf8, !PT ;  /* 0x0000003803037812 */ /* 0x000fe200078ef810 */
[----:B------:R1:W-:Y:S01]  /*1040*/  STL [R1+0x4c], R12 ;  /* 0x00004c0c01007387 */ /* 0x0003e20000100800 */
[----:B0-----:R-:W-:Y:S01]  /*1050*/  VIADD R5, R13, 0xc0 ;  /* 0x000000c00d057836 */ /* 0x001fe20000000000 */
[----:B------:R-:W-:Y:S02]  /*1060*/  SHF.R.S32.HI R13, RZ, 0x1f, R203 ;  /* 0x0000001fff0d7819 */ /* 0x000fe400000114cb */
[----:B------:R0:W-:Y:S01]  /*1070*/  STL [R1+0x48], R10 ;  /* 0x0000480a01007387 */ /* 0x0001e20000100800 */
[----:B-1----:R-:W-:-:S03]  /*1080*/  SHF.R.S32.HI R12, RZ, 0x1f, R12 ;  /* 0x0000001fff0c7819 */ /* 0x002fc6000001140c */
[----:B------:R-:W-:Y:S04]  /*1090*/  STL [R1+0x50], R5 ;  /* 0x0000500501007387 */ /* 0x000fe80000100800 */
[----:B------:R-:W-:Y:S01]  /*10a0*/  STL [R1+0x80], R13 ;  /* 0x0000800d01007387 */ /* 0x000fe20000100800 */
[----:B0-----:R-:W-:-:S03]  /*10b0*/  SHF.R.S32.HI R10, RZ, 0x1f, R10 ;  /* 0x0000001fff0a7819 */ /* 0x001fc6000001140a */
[----:B------:R0:W-:Y:S01]  /*10c0*/  STL [R1+0x3c], R4 ;  /* 0x00003c0401007387 */ /* 0x0001e20000100800 */
[----:B------:R-:W-:-:S03]  /*10d0*/  IMAD R0, R0, 0x8, R7 ;  /* 0x0000000800007824 */ /* 0x000fc600078e0207 */
[----:B------:R-:W-:Y:S01]  /*10e0*/  STL [R1+0x98], R12 ;  /* 0x0000980c01007387 */ /* 0x000fe20000100800 */
[----:B0-----:R-:W-:Y:S02]  /*10f0*/  LOP3.LUT R4, R4, R3, R9, 0xf6, !PT ;  /* 0x0000000304047212 */ /* 0x001fe400078ef609 */
[----:B------:R-:W-:Y:S01]  /*1100*/  SHF.R.S32.HI R3, RZ, 0x1f, R5 ;  /* 0x0000001fff037819 */ /* 0x000fe20000011405 */
[----:B------:R-:W-:Y:S01]  /*1110*/  STL [R1+0x94], R10 ;  /* 0x0000940a01007387 */ /* 0x000fe20000100800 */
[----:B------:R-:W-:-:S03]  /*1120*/  IMAD.SHL.U32 R5, R6, 0x8, RZ ;  /* 0x0000000806057824 */ /* 0x000fc600078e00ff */
[----:B------:R0:W-:Y:S04]  /*1130*/  STL [R1+0x90], R3 ;  /* 0x0000900301007387 */ /* 0x0001e80000100800 */
[----:B------:R1:W-:Y:S01]  /*1140*/  STL [R1+0x44], R8 ;  /* 0x0000440801007387 */ /* 0x0003e20000100800 */
[----:B0-----:R-:W-:-:S03]  /*1150*/  IMAD R3, R4, 0x2, R19 ;  /* 0x0000000204037824 */ /* 0x001fc600078e0213 */
[----:B------:R1:W-:Y:S04]  /*1160*/  STL [R1+0x8c], R5 ;  /* 0x00008c0501007387 */ /* 0x0003e80000100800 */
[----:B------:R1:W-:Y:S04]  /*1170*/  STL [R1+0x40], R0 ;  /* 0x0000400001007387 */ /* 0x0003e80000100800 */
[----:B------:R1:W-:Y:S02]  /*1180*/  STL [R1+0x84], R3 ;  /* 0x0000840301007387 */ /* 0x0003e40000100800 */
.L_x_14797:
[----:B012---:R-:W0:Y:S02]  /*1190*/  LDC.64 R4, c[0x0][0xd88] ;  /* 0x00036200ff047b82 */ /* 0x007e240000000a00 */
[----:B0-----:R-:W-:-:S05]  /*11a0*/  IMAD.WIDE R4, R91, 0x4, R4 ;  /* 0x000000045b047825 */ /* 0x001fca00078e0204 */
[----:B------:R-:W2:Y:S01]  /*11b0*/  LDG.E R0, desc[UR40][R4.64] ;  /* 0x0000002804007981 */ /* 0x000ea2000c1e1900 */
[----:B------:R-:W-:Y:S05]  /*11c0*/  YIELD ;  /* 0x0000000000007946 */ /* 0x000fea0003800000 */
[----:B------:R-:W-:Y:S01]  /*11d0*/  ULDC.64 UR4, c[0x0][0xb20] ;  /* 0x0002c80000047ab9 */ /* 0x000fe20000000a00 */
[----:B------:R-:W-:Y:S01]  /*11e0*/  ULDC.64 UR8, c[0x0][0xb10] ;  /* 0x0002c40000087ab9 */ /* 0x000fe20000000a00 */
[----:B------:R-:W-:Y:S01]  /*11f0*/  ISETP.NE.U32.AND P1, PT, RZ, UR4, PT ;  /* 0x00000004ff007c0c */ /* 0x000fe2000bf25070 */
[----:B------:R-:W-:Y:S01]  /*1200*/  ULDC.64 UR6, c[0x0][0xb00] ;  /* 0x0002c00000067ab9 */ /* 0x000fe20000000a00 */
[----:B------:R-:W-:Y:S01]  /*1210*/  IMAD.MOV.U32 R33, RZ, RZ, RZ ;  /* 0x000000ffff217224 */ /* 0x000fe200078e00ff */
[----:B------:R-:W-:-:S02]  /*1220*/  ISETP.NE.U32.AND P0, PT, RZ, UR6, PT ;  /* 0x00000006ff007c0c */ /* 0x000fc4000bf05070 */
[----:B------:R-:W-:Y:S02]  /*1230*/  ISETP.NE.AND.EX P1, PT, RZ, UR5, PT, P1 ;  /* 0x00000005ff007c0c */ /* 0x000fe4000bf25310 */
[----:B------:R-:W-:Y:S02]  /*1240*/  ISETP.NE.AND.EX P0, PT, RZ, UR7, PT, P0 ;  /* 0x00000007ff007c0c */ /* 0x000fe4000bf05300 */
[----:B--2---:R-:W-:Y:S01]  /*1250*/  SHF.R.S32.HI R3, RZ, 0x1f, R0 ;  /* 0x0000001fff037819 */ /* 0x004fe20000011400 */
[----:B------:R-:W-:Y:S08]  /*1260*/  STL [R1+0x64], R0 ;  /* 0x0000640001007387 */ /* 0x000ff00000100800 */
[C---:B------:R-:W-:Y:S01]  /*1270*/  @P1 LEA R6, P2, R0.reuse, UR4, 0x2 ;  /* 0x0000000400061c11 */ /* 0x040fe2000f8410ff */
[C---:B------:R-:W-:Y:S01]  /*1280*/  IMAD.SHL.U32 R36, R0.reuse, 0x4, RZ ;  /* 0x0000000400247824 */ /* 0x040fe200078e00ff */
[C-C-:B------:R-:W-:Y:S01]  /*1290*/  SHF.L.U64.HI R35, R0.reuse, 0x2, R3.reuse ;  /* 0x0000000200237819 */ /* 0x140fe20000010203 */
[----:B------:R0:W-:Y:S01]  /*12a0*/  STL [R1+0x7c], R3 ;  /* 0x00007c0301007387 */ /* 0x0001e20000100800 */
[----:B------:R-:W-:-:S02]  /*12b0*/  @P1 LEA.HI.X R7, R0, UR5, R3, 0x2, P2 ;  /* 0x0000000500071c11 */ /* 0x000fc400090f1403 */
[----:B------:R-:W-:Y:S01]  /*12c0*/  ISETP.NE.U32.AND P2, PT, RZ, UR8, PT ;  /* 0x00000008ff007c0c */ /* 0x000fe2000bf45070 */
[----:B------:R-:W-:Y:S01]  /*12d0*/  ULDC UR4, c[0x0][0x288] ;  /* 0x0000a20000047ab9 */ /* 0x000fe20000000800 */
[C---:B------:R-:W-:Y:S01]  /*12e0*/  IADD3 R8, P3, R36.reuse, UR6, RZ ;  /* 0x0000000624087c10 */ /* 0x040fe2000ff7e0ff */
[----:B------:R1:W-:Y:S01]  /*12f0*/  STL [R1+0x5c], R36 ;  /* 0x00005c2401007387 */ /* 0x0003e20000100800 */
[----:B------:R-:W-:Y:S01]  /*1300*/  ISETP.NE.AND.EX P2, PT, RZ, UR9, PT, P2 ;  /* 0x00000009ff007c0c */ /* 0x000fe2000bf45320 */
[----:B0-----:R-:W-:Y:S01]  /*1310*/  IMAD.MOV.U32 R3, RZ, RZ, RZ ;  /* 0x000000ffff037224 */ /* 0x001fe200078e00ff */
[C---:B------:R-:W-:Y:S01]  /*1320*/  IADD3.X R9, R35.reuse, UR7, RZ, P3, !PT ;  /* 0x0000000723097c10 */ /* 0x040fe20009ffe4ff */
[----:B---3--:R-:W-:Y:S01]  /*1330*/  IMAD.U32 R10, RZ, RZ, UR4 ;  /* 0x00000004ff0a7e24 */ /* 0x008fe2000f8e00ff */
[----:B------:R-:W-:Y:S01]  /*1340*/  ULDC.64 UR4, c[0x0][0x418] ;  /* 0x0001060000047ab9 */ /* 0x000fe20000000a00 */
[----:B------:R1:W-:Y:S04]  /*1350*/  STL [R1+0x60], R35 ;  /* 0x0000602301007387 */ /* 0x0003e80000100800 */
[----:B------:R1:W5:Y:S04]  /*1360*/  @P1 LDG.E R3, desc[UR40][R6.64] ;  /* 0x0000002806031981 */ /* 0x000368000c1e1900 */
[----:B------:R-:W-:Y:S01]  /*1370*/  @P2 IADD3 R4, P1, R36, UR8, RZ ;  /* 0x0000000824042c10 */ /* 0x000fe2000ff3e0ff */
[----:B------:R1:W5:Y:S03]  /*1380*/  @P0 LDG.E R33, desc[UR40][R8.64] ;  /* 0x0000002808210981 */ /* 0x000366000c1e1900 */
[----:B------:R-:W-:-:S05]  /*1390*/  @P2 IADD3.X R5, R35, UR9, RZ, P1, !PT ;  /* 0x0000000923052c10 */ /* 0x000fca0008ffe4ff */
[----:B------:R-:W2:Y:S01]  /*13a0*/  @P2 LDG.E R10, desc[UR40][R4.64] ;  /* 0x00000028040a2981 */ /* 0x000ea2000c1e1900 */
[----:B------:R-:W-:Y:S01]  /*13b0*/  UISETP.NE.U32.AND UP0, UPT, UR4, URZ, UPT ;  /* 0x0000003f0400728c */ /* 0x000fe2000bf05070 */
[----:B------:R-:W-:Y:S02]  /*13c0*/  IMAD.MOV.U32 R31, RZ, RZ, R0 ;  /* 0x000000ffff1f7224 */ /* 0x000fe400078e0000 */
        /* <DEDUP_REMOVED lines=8> */
[----:B--2---:R1:W-:Y:S01]  /*1450*/  STL [R1+0x1c], R10 ;  /* 0x00001c0a01007387 */ /* 0x0043e20000100800 */
[----:B----4-:R-:W-:Y:S05]  /*1460*/  @P2 BRA `(.L_x_14649) ;  /* 0x0000000000282947 */ /* 0x010fea0003800000 */
[----:B------:R-:W-:Y:S02]  /*1470*/  ULDC.64 UR4, c[0x0][0xaf8] ;  /* 0x0002be0000047ab9 */ /* 0x000fe40000000a00 */
[----:B------:R-:W-:-:S04]  /*1480*/  ISETP.NE.U32.AND P1, PT, RZ, UR4, PT ;  /* 0x00000004ff007c0c */ /* 0x000fc8000bf25070 */
[----:B------:R-:W-:-:S13]  /*1490*/  ISETP.NE.AND.EX P1, PT, RZ, UR5, PT, P1 ;  /* 0x00000005ff007c0c */ /* 0x000fda000bf25310 */
[----:B------:R-:W-:Y:S05]  /*14a0*/  @!P1 BRA `(.L_x_14649) ;  /* 0x0000000000189947 */ /* 0x000fea0003800000 */
[----:B------:R-:W0:Y:S02]  /*14b0*/  LDC.64 R4, c[0x0][0xaf8] ;  /* 0x0002be00ff047b82 */ /* 0x000e240000000a00 */
[----:B0-----:R-:W-:-:S05]  /*14c0*/  IMAD.WIDE R4, R31, 0x4, R4 ;  /* 0x000000041f047825 */ /* 0x001fca00078e0204 */
[----:B------:R-:W2:Y:S04]  /*14d0*/  LDG.E R0, desc[UR40][R4.64] ;  /* 0x0000002804007981 */ /* 0x000ea8000c1e1900 */
[----:B-1----:R-:W2:Y:S02]  /*14e0*/  LDG.E R7, desc[UR40][R4.64+0x4] ;  /* 0x0000042804077981 */ /* 0x002ea4000c1e1900 */
[----:B--2---:R-:W-:-:S05]  /*14f0*/  IMAD.IADD R10, R7, 0x1, -R0 ;  /* 0x00000001070a7824 */ /* 0x004fca00078e0a00 */
[----:B------:R0:W-:Y:S02]  /*1500*/  STL [R1+0x1c], R10 ;  /* 0x00001c0a01007387 */ /* 0x0001e40000100800 */
.L_x_14649:
[----:B------:R-:W-:Y:S01]  /*1510*/  ULDC.64 UR4, c[0x0][0xb18] ;  /* 0x0002c60000047ab9 */ /* 0x000fe20000000a00 */
[----:B------:R2:W-:Y:S01]  /*1520*/  STL [R1+0x58], R90 ;  /* 0x0000585a01007387 */ /* 0x0005e20000100800 */
[----:B------:R-:W-:-:S04]  /*1530*/  ISETP.NE.U32.AND P1, PT, RZ, UR4, PT ;  /* 0x00000004ff007c0c */ /* 0x000fc8000bf25070 */
[----:B------:R-:W-:-:S13]  /*1540*/  ISETP.NE.AND.EX P1, PT, RZ, UR5, PT, P1 ;  /* 0x00000005ff007c0c */ /* 0x000fda000bf25310 */
[----:B--2---:R-:W-:Y:S05]  /*1550*/  @!P1 BRA `(.L_x_14650) ;  /* 0x0000000000109947 */ /* 0x004fea0003800000 */
[----:B------:R-:W-:-:S04]  /*1560*/  IADD3 R4, P0, R36, UR4, RZ ;  /* 0x0000000424047c10 */ /* 0x000fc8000ff1e0ff */
[----:B------:R-:W-:-:S05]  /*1570*/  IADD3.X R5, R35, UR5, RZ, P0, !PT ;  /* 0x0000000523057c10 */ /* 0x000fca00087fe4ff */
[----:B------:R2:W5:Y:S01]  /*1580*/  LDG.E R32, desc[UR40][R4.64] ;  /* 0x0000002804207981 */ /* 0x000562000c1e1900 */
[----:B------:R-:W-:Y:S05]  /*1590*/  BRA `(.L_x_14651) ;  /* 0x0000000000107947 */ /* 0x000fea0003800000 */
.L_x_14650:
[----:B------:R-:W-:Y:S05]  /*15a0*/  @!P0 BRA `(.L_x_14651) ;  /* 0x00000000000c8947 */ /* 0x000fea0003800000 */
[----:B------:R-:W2:Y:S04]  /*15b0*/  LDG.E R5, desc[UR40][R8.64] ;  /* 0x0000002808057981 */ /* 0x000ea8000c1e1900 */
[----:B------:R-:W2:Y:S02]  /*15c0*/  LDG.E R32, desc[UR40][R8.64+0x4] ;  /* 0x0000042808207981 */ /* 0x000ea4000c1e1900 */
[----:B--2---:R-:W-:-:S07]  /*15d0*/  IMAD.IADD R32, R32, 0x1, -R5 ;  /* 0x0000000120207824 */ /* 0x004fce00078e0a05 */
.L_x_14651:
[----:B------:R-:W-:Y:S01]  /*15e0*/  ULDC.64 UR4, c[0x0][0xb08] ;  /* 0x0002c20000047ab9 */ /* 0x000fe20000000a00 */
[----:B-1----:R-:W1:Y:S01]  /*15f0*/  LDC R8, c[0x0][0x448] ;  /* 0x00011200ff087b82 */ /* 0x002e620000000800 */
[----:B------:R-:W-:-:S04]  /*1600*/  ISETP.NE.U32.AND P0, PT, RZ, UR4, PT ;  /* 0x00000004ff007c0c */ /* 0x000fc8000bf05070 */
[----:B------:R-:W-:Y:S01]  /*1610*/  ISETP.NE.AND.EX P0, PT, RZ, UR5, PT, P0 ;  /* 0x00000005ff007c0c */ /* 0x000fe2000bf05300 */
[----:B------:R-:W-:-:S12]  /*1620*/  ULDC.64 UR4, c[0x0][0xb28] ;  /* 0x0002ca0000047ab9 */ /* 0x000fd80000000a00 */
[----:B--2---:R-:W2:Y:S02]  /*1630*/  @P0 LDC.64 R4, c[0x0][0xb08] ;  /* 0x0002c200ff040b82 */ /* 0x004ea40000000a00 */
[----:B--2---:R-:W-:-:S05]  /*1640*/  @P0 IMAD.WIDE R4, R31, 0x4, R4 ;  /* 0x000000041f040825 */ /* 0x004fca00078e0204 */
        /* <DEDUP_REMOVED lines=11> */
[----:B---3--:R-:W-:Y:S01]  /*1700*/  VIADD R4, R12, 0x7f ;  /* 0x0000007f0c047836 */ /* 0x008fe20000000000 */
[----:B------:R1:W-:Y:S07]  /*1710*/  STL [R1+0x28], R12 ;  /* 0x0000280c01007387 */ /* 0x0003ee0000100800 */
[----:B------:R-:W3:Y:S08]  /*1720*/  @P1 LDC R11, c[0x0][0x44c] ;  /* 0x00011300ff0b1b82 */ /* 0x000ef00000000800 */
[----:B------:R-:W0:Y:S01]  /*1730*/  @P1 LDC R5, c[0x0][0x450] ;  /* 0x00011400ff051b82 */ /* 0x000e220000000800 */
[----:B--2---:R-:W-:-:S02]  /*1740*/  @P0 IMAD.IADD R24, R9, 0x1, -R0 ;  /* 0x0000000109180824 */ /* 0x004fc400078e0a00 */
[----:B---3--:R-:W-:-:S04]  /*1750*/  @P1 IMAD.HI.U32 R0, R4, R11, RZ ;  /* 0x0000000b04001227 */ /* 0x008fc800078e00ff */
[----:B----4-:R-:W-:Y:S01]  /*1760*/  IMAD.IADD R6, R8, 0x1, R24 ;  /* 0x0000000108067824 */ /* 0x010fe200078e0218 */
[----:B0-----:R-:W-:-:S03]  /*1770*/  @P1 SHF.R.U32.HI R4, RZ, R5, R0 ;  /* 0x00000005ff041219 */ /* 0x001fc60000011600 */
[C---:B------:R-:W-:Y:S01]  /*1780*/  VIADD R0, R6.reuse, 0x5f ;  /* 0x0000005f06007836 */ /* 0x040fe20000000000 */
[----:B------:R-:W-:Y:S01]  /*1790*/  IADD3 R29, R6, 0x60, -R10 ;  /* 0x00000060061d7810 */ /* 0x000fe20007ffe80a */
[----:B------:R1:W-:Y:S02]  /*17a0*/  STL [R1+0x2c], R6 ;  /* 0x00002c0601007387 */ /* 0x0003e40000100800 */
        /* <DEDUP_REMOVED lines=22> */
[----:B-1----:R-:W-:Y:S05]  /*1910*/  @!P1 BRA `(.L_x_14652) ;  /* 0x00000040004c9947 */ /* 0x002fea0003800000 */
        /* <DEDUP_REMOVED lines=20> */
.L_x_14654:
[----:B------:R-:W-:Y:S05]  /*1a60*/  BSYNC B6 ;  /* 0x0000000000067941 */ /* 0x000fea0003800000 */
.L_x_14653:
        /* <DEDUP_REMOVED lines=20> */
.L_x_14656:
[----:B------:R-:W-:Y:S05]  /*1bb0*/  BSYNC B6 ;  /* 0x0000000000067941 */ /* 0x000fea0003800000 */
.L_x_14655:
[----:B------:R-:W-:Y:S01]  /*1bc0*/  ULDC.64 UR4, c[0x0][0xaf0] ;  /* 0x0002bc0000047ab9 */ /* 0x000fe20000000a00 */
[----:B------:R-:W0:Y:S01]  /*1bd0*/  S2R R44, SR_TID.X ;  /* 0x00000000002c7919 */ /* 0x000e220000002100 */
[----:B------:R-:W-:Y:S01]  /*1be0*/  ISETP.NE.U32.AND P0, PT, RZ, UR4, PT ;  /* 0x00000004ff007c0c */ /* 0x000fe2000bf05070 */
[----:B------:R-:W1:Y:S01]  /*1bf0*/  LDC.64 R8, c[0x0][0x300] ;  /* 0x0000c000ff087b82 */ /* 0x000e620000000a00 */
[----:B------:R-:W-:Y:S01]  /*1c00*/  IMAD.IADD R61, R33, 0x1, R32 ;  /* 0x00000001213d7824 */ /* 0x000fe200078e0220 */
[----:B------:R-:W-:Y:S01]  /*1c10*/  ULDC.64 UR6, c[0x0][0xb00] ;  /* 0x0002c00000067ab9 */ /* 0x000fe20000000a00 */
[----:B------:R-:W-:Y:S01]  /*1c20*/  ISETP.NE.AND.EX P0, PT, RZ, UR5, PT, P0 ;  /* 0x00000005ff007c0c */ /* 0x000fe2000bf05300 */
[----:B------:R-:W2:Y:S01]  /*1c30*/  LDL R45, [R1+0x74] ;  /* 0x00007400012d7983 */ /* 0x000ea20000100800 */
[----:B------:R-:W-:Y:S02]  /*1c40*/  SHF.R.S32.HI R11, RZ, 0x1f, R90 ;  /* 0x0000001fff0b7819 */ /* 0x000fe4000001145a */
[----:B------:R-:W-:Y:S01]  /*1c50*/  SHF.R.S32.HI R42, RZ, 0x1f, R22 ;  /* 0x0000001fff2a7819 */ /* 0x000fe20000011416 */
[----:B------:R-:W-:Y:S01]  /*1c60*/  VIADD R62, R16, 0x20 ;  /* 0x00000020103e7836 */ /* 0x000fe20000000000 */
[----:B------:R-:W3:Y:S07]  /*1c70*/  LDC.64 R14, c[0x0][0x408] ;  /* 0x00010200ff0e7b82 */ /* 0x000eee0000000a00 */
[----:B------:R-:W-:Y:S01]  /*1c80*/  @P0 IADD3 R4, P1, R36, UR4, RZ ;  /* 0x0000000424040c10 */ /* 0x000fe2000ff3e0ff */
[----:B------:R-:W-:Y:S01]  /*1c90*/  VIADD R63, R16, 0x40 ;  /* 0x00000040103f7836 */ /* 0x000fe20000000000 */
[----:B------:R-:W4:Y:S02]  /*1ca0*/  LDC.64 R58, c[0x0][0x3f8] ;  /* 0x0000fe00ff3a7b82 */ /* 0x000f240000000a00 */
[----:B------:R-:W-:Y:S01]  /*1cb0*/  @P0 IADD3.X R5, R35, UR5, RZ, P1, !PT ;  /* 0x0000000523050c10 */ /* 0x000fe20008ffe4ff */
[----:B------:R-:W-:-:S04]  /*1cc0*/  ULDC.64 UR4, c[0x0][0x308] ;  /* 0x0000c20000047ab9 */ /* 0x000fc80000000a00 */
[----:B------:R0:W3:Y:S01]  /*1cd0*/  @P0 LDG.E R31, desc[UR40][R4.64] ;  /* 0x00000028041f0981 */ /* 0x0000e2000c1e1900 */
[----:B------:R-:W-:Y:S01]  /*1ce0*/  SHF.R.S32.HI R43, RZ, 0x1f, R61 ;  /* 0x0000001fff2b7819 */ /* 0x000fe2000001143d */
[-C--:B-1----:R-:W-:Y:S01]  /*1cf0*/  IMAD.WIDE.U32 R6, R61, R8.reuse, RZ ;  /* 0x000000083d067225 */ /* 0x082fe200078e00ff */
[----:B------:R-:W1:Y:S03]  /*1d00*/  LDC R41, c[0x0][0x3f4] ;  /* 0x0000fd00ff297b82 */ /* 0x000e660000000800 */
[----:B------:R-:W-:Y:S01]  /*1d10*/  IMAD R0, R43, R8, RZ ;  /* 0x000000082b007224 */ /* 0x000fe200078e02ff */
[----:B------:R-:W-:Y:S02]  /*1d20*/  ISETP.NE.U32.AND P0, PT, RZ, UR6, PT ;  /* 0x00000006ff007c0c */ /* 0x000fe4000bf05070 */
[----:B0-----:R-:W-:Y:S01]  /*1d30*/  SHF.R.U32.HI R40, RZ, 0x7, R44 ;  /* 0x00000007ff287819 */ /* 0x001fe2000001162c */
[----:B------:R-:W-:Y:S01]  /*1d40*/  IMAD R3, R61, R9, R0 ;  /* 0x000000093d037224 */ /* 0x000fe200078e0200 */
[----:B------:R-:W-:-:S02]  /*1d50*/  ISETP.NE.AND.EX P0, PT, RZ, UR7, PT, P0 ;  /* 0x00000007ff007c0c */ /* 0x000fc4000bf05300 */
[----:B------:R-:W-:Y:S01]  /*1d60*/  ISETP.NE.AND P6, PT, R40, 0x1, PT ;  /* 0x000000012800780c */ /* 0x000fe20003fc5270 */
[----:B------:R-:W-:Y:S02]  /*1d70*/  IMAD.IADD R7, R7, 0x1, R3 ;  /* 0x0000000107077824 */ /* 0x000fe400078e0203 */
[----:B------:R-:W-:Y:S02]  /*1d80*/  IMAD R3, R11, UR4, RZ ;  /* 0x000000040b037c24 */ /* 0x000fe4000f8e02ff */
[----:B------:R-:W-:-:S04]  /*1d90*/  IMAD.WIDE.U32 R4, R90, UR4, R6 ;  /* 0x000000045a047c25 */ /* 0x000fc8000f8e0006 */
[----:B------:R-:W-:Y:S01]  /*1da0*/  IMAD R3, R90, UR5, R3 ;  /* 0x000000055a037c24 */ /* 0x000fe2000f8e0203 */
[----:B------:R-:W-:-:S03]  /*1db0*/  ULDC.64 UR4, c[0x0][0x310] ;  /* 0x0000c40000047ab9 */ /* 0x000fc60000000a00 */
[----:B------:R-:W-:Y:S02]  /*1dc0*/  IMAD.IADD R5, R5, 0x1, R3 ;  /* 0x0000000105057824 */ /* 0x000fe400078e0203 */
[-C--:B------:R-:W-:Y:S02]  /*1dd0*/  IMAD R10, R42, R8.reuse, RZ ;  /* 0x000000082a0a7224 */ /* 0x080fe400078e02ff */
[----:B------:R-:W-:-:S04]  /*1de0*/  IMAD.WIDE.U32 R6, R22, R8, R16 ;  /* 0x0000000816067225 */ /* 0x000fc800078e0010 */
[C---:B------:R-:W-:Y:S02]  /*1df0*/  VIADD R64, R16.reuse, 0x60 ;  /* 0x0000006010407836 */ /* 0x040fe40000000000 */
[C---:B------:R-:W-:Y:S02]  /*1e00*/  VIADD R12, R16.reuse, 0xc0 ;  /* 0x000000c0100c7836 */ /* 0x040fe40000000000 */
[C---:B------:R-:W-:Y:S02]  /*1e10*/  VIADD R65, R16.reuse, 0x80 ;  /* 0x0000008010417836 */ /* 0x040fe40000000000 */
[C---:B------:R-:W-:Y:S02]  /*1e20*/  VIADD R66, R16.reuse, 0xa0 ;  /* 0x000000a010427836 */ /* 0x040fe40000000000 */
[----:B------:R-:W-:Y:S01]  /*1e30*/  VIADD R32, R16, 0xe0 ;  /* 0x000000e010207836 */ /* 0x000fe20000000000 */
[----:B------:R-:W-:Y:S02]  /*1e40*/  SHF.R.S32.HI R201, RZ, 0x1f, R200 ;  /* 0x0000001fffc97819 */ /* 0x000fe400000114c8 */
[----:B---3--:R-:W-:-:S04]  /*1e50*/  SHF.R.S32.HI R0, RZ, 0x1f, R31 ;  /* 0x0000001fff007819 */ /* 0x008fc8000001141f */
[----:B------:R-:W-:Y:S02]  /*1e60*/  SEL R20, R0, RZ, !P0 ;  /* 0x000000ff00147207 */ /* 0x000fe40004000000 */
[----:B------:R-:W-:-:S03]  /*1e70*/  SEL R21, R31, RZ, !P0 ;  /* 0x000000ff1f157207 */ /* 0x000fc60004000000 */
[----:B------:R-:W-:Y:S02]  /*1e80*/  IMAD R0, R20, UR4, RZ ;  /* 0x0000000414007c24 */ /* 0x000fe4000f8e02ff */
[----:B------:R-:W-:-:S04]  /*1e90*/  IMAD.WIDE.U32 R4, R21, UR4, R4 ;  /* 0x0000000415047c25 */ /* 0x000fc8000f8e0004 */
[----:B------:R-:W-:Y:S01]  /*1ea0*/  IMAD R3, R21, UR5, R0 ;  /* 0x0000000515037c24 */ /* 0x000fe2000f8e0200 */
[----:B------:R-:W-:Y:S05]  /*1eb0*/  @!P6 WARPSYNC.ALL ;  /* 0x000000000000e948 */ /* 0x000fea0003800000 */
[----:B------:R-:W-:Y:S01]  /*1ec0*/  ULDC UR4, c[0x0][0x320] ;  /* 0x0000c80000047ab9 */ /* 0x000fe20000000800 */
[----:B------:R-:W-:Y:S01]  /*1ed0*/  IMAD R0, R22, R9, R10 ;  /* 0x0000000916007224 */ /* 0x000fe200078e020a */
[----:B------:R-:W-:Y:S01]  /*1ee0*/  ISETP.GE.AND P1, PT, R62, UR4, PT ;  /* 0x000000043e007c0c */ /* 0x000fe2000bf26270 */
[----:B------:R-:W-:Y:S01]  /*1ef0*/  IMAD.IADD R3, R5, 0x1, R3 ;  /* 0x0000000105037824 */ /* 0x000fe200078e0203 */
[----:B------:R-:W-:Y:S01]  /*1f00*/  IADD3 R31, P0, R4, R6, RZ ;  /* 0x00000006041f7210 */ /* 0x000fe20007f1e0ff */
[----:B------:R-:W-:Y:S01]  /*1f10*/  ULDC.64 UR6, c[0x0][0x330] ;  /* 0x0000cc0000067ab9 */ /* 0x000fe20000000a00 */
[----:B------:R-:W-:-:S02]  /*1f20*/  SEL R6, RZ, 0xffffffff, P1 ;  /* 0xffffffffff067807 */ /* 0x000fc40000800000 */
[----:B------:R-:W-:Y:S02]  /*1f30*/  IADD3.X R0, R3, R7, R0, P0, !PT ;  /* 0x0000000703007210 */ /* 0x000fe400007fe400 */
[----:B------:R-:W-:Y:S01]  /*1f40*/  ISETP.GE.AND P0, PT, R16, UR4, PT ;  /* 0x0000000410007c0c */ /* 0x000fe2000bf06270 */
[----:B------:R-:W-:Y:S02]  /*1f50*/  IMAD R7, R11, UR6, RZ ;  /* 0x000000060b077c24 */ /* 0x000fe4000f8e02ff */
[----:B------:R-:W-:Y:S01]  /*1f60*/  IMAD.SHL.U32 R11, R6, 0x2, RZ ;  /* 0x00000002060b7824 */ /* 0x000fe200078e00ff */
[----:B------:R-:W-:Y:S02]  /*1f70*/  SEL R10, RZ, 0x1, P0 ;  /* 0x00000001ff0a7807 */ /* 0x000fe40000000000 */
[----:B------:R-:W-:Y:S02]  /*1f80*/  ISETP.GE.AND P0, PT, R63, UR4, PT ;  /* 0x000000043f007c0c */ /* 0x000fe4000bf06270 */
[----:B------:R-:W-:-:S02]  /*1f90*/  ISETP.GE.AND P1, PT, R64, UR4, PT ;  /* 0x0000000440007c0c */ /* 0x000fc4000bf26270 */
[----:B------:R-:W-:Y:S02]  /*1fa0*/  ISETP.GE.AND P2, PT, R12, UR4, PT ;  /* 0x000000040c007c0c */ /* 0x000fe4000bf46270 */
[----:B------:R-:W-:Y:S02]  /*1fb0*/  LOP3.LUT R10, R11, 0x2, R10, 0xe2, !PT ;  /* 0x000000020b0a7812 */ /* 0x000fe400078ee20a */
[----:B------:R-:W-:Y:S02]  /*1fc0*/  SEL R11, RZ, 0x4, P0 ;  /* 0x00000004ff0b7807 */ /* 0x000fe40000000000 */
[----:B------:R-:W-:Y:S02]  /*1fd0*/  SEL R12, RZ, 0x8, P1 ;  /* 0x00000008ff0c7807 */ /* 0x000fe40000800000 */
[----:B------:R-:W-:Y:S02]  /*1fe0*/  ISETP.GE.AND P0, PT, R65, UR4, PT ;  /* 0x0000000441007c0c */ /* 0x000fe4000bf06270 */
[----:B------:R-:W-:-:S02]  /*1ff0*/  ISETP.GE.AND P1, PT, R66, UR4, PT ;  /* 0x0000000442007c0c */ /* 0x000fc4000bf26270 */
[----:B------:R-:W-:Y:S02]  /*2000*/  LOP3.LUT R10, R12, R10, R11, 0xfe, !PT ;  /* 0x0000000a0c0a7212 */ /* 0x000fe400078efe0b */
[----:B------:R-:W-:Y:S02]  /*2010*/  SEL R11, RZ, 0x10, P0 ;  /* 0x00000010ff0b7807 */ /* 0x000fe40000000000 */
[----:B------:R-:W-:Y:S01]  /*2020*/  SEL R12, RZ, 0x20, P1 ;  /* 0x00000020ff0c7807 */ /* 0x000fe20000800000 */
[----:B------:R-:W-:Y:S01]  /*2030*/  IMAD R13, R90, UR7, R7 ;  /* 0x000000075a0d7c24 */ /* 0x000fe2000f8e0207 */
[----:B------:R-:W-:Y:S02]  /*2040*/  ISETP.GE.AND P3, PT, R32, UR4, PT ;  /* 0x0000000420007c0c */ /* 0x000fe4000bf66270 */
[----:B------:R-:W-:Y:S01]  /*2050*/  LOP3.LUT R11, R12, R10, R11, 0xfe, !PT ;  /* 0x0000000a0c0b7212 */ /* 0x000fe200078efe0b */
[----:B------:R-:W-:Y:S01]  /*2060*/  IMAD.WIDE.U32 R6, R90, UR6, R16 ;  /* 0x000000065a067c25 */ /* 0x000fe2000f8e0010 */
[----:B------:R-:W-:Y:S01]  /*2070*/  SEL R10, RZ, 0x40, P2 ;  /* 0x00000040ff0a7807 */ /* 0x000fe20001000000 */
[----:B------:R-:W-:-:S02]  /*2080*/  ULDC.64 UR4, c[0x0][0x338] ;  /* 0x0000ce0000047ab9 */ /* 0x000fc40000000a00 */
[----:B------:R-:W-:Y:S01]  /*2090*/  IMAD R12, R20, UR4, RZ ;  /* 0x00000004140c7c24 */ /* 0x000fe2000f8e02ff */
[----:B------:R-:W-:Y:S01]  /*20a0*/  LOP3.LUT R95, R11, R10, RZ, 0xfc, !PT ;  /* 0x0000000a0b5f7212 */ /* 0x000fe200078efcff */
[----:B------:R-:W-:Y:S02]  /*20b0*/  IMAD.IADD R7, R7, 0x1, R13 ;  /* 0x0000000107077824 */ /* 0x000fe400078e020d */
[C---:B------:R-:W-:Y:S02]  /*20c0*/  IMAD R10, R42.reuse, R14, RZ ;  /* 0x0000000e2a0a7224 */ /* 0x040fe400078e02ff */
[----:B----4-:R-:W-:Y:S02]  /*20d0*/  IMAD R32, R42, R58, RZ ;  /* 0x0000003a2a207224 */ /* 0x010fe400078e02ff */
[C---:B------:R-:W-:Y:S02]  /*20e0*/  IMAD R93, R21.reuse, UR5, R12 ;  /* 0x00000005155d7c24 */ /* 0x040fe4000f8e020c */
[----:B------:R-:W-:Y:S01]  /*20f0*/  IMAD.WIDE.U32 R6, R21, UR4, R6 ;  /* 0x0000000415067c25 */ /* 0x000fe2000f8e0006 */
[----:B-1----:R-:W-:Y:S01]  /*2100*/  ISETP.GE.AND P0, PT, R16, R41, PT ;  /* 0x000000291000720c */ /* 0x002fe20003f06270 */
[----:B------:R-:W-:-:S02]  /*2110*/  ULDC UR4, c[0x0][0x2f4] ;  /* 0x0000bd0000047ab9 */ /* 0x000fc40000000800 */
[C---:B------:R-:W-:Y:S02]  /*2120*/  IMAD R35, R22.reuse, R15, R10 ;  /* 0x0000000f16237224 */ /* 0x040fe400078e020a */
[----:B------:R-:W-:-:S04]  /*2130*/  IMAD.WIDE.U32 R12, R22, R14, R200 ;  /* 0x0000000e160c7225 */ /* 0x000fc800078e00c8 */
[----:B------:R-:W-:-:S04]  /*2140*/  IMAD.WIDE.U32 R20, R22, R14, R16 ;  /* 0x0000000e16147225 */ /* 0x000fc800078e0010 */
[----:B------:R-:W-:-:S04]  /*2150*/  IMAD.WIDE.U32 R10, R22, R58, R200 ;  /* 0x0000003a160a7225 */ /* 0x000fc800078e00c8 */
[----:B------:R-:W-:Y:S02]  /*2160*/  IMAD R39, R22, R59, R32 ;  /* 0x0000003b16277224 */ /* 0x000fe400078e0220 */
[----:B------:R-:W-:Y:S02]  /*2170*/  IMAD.IADD R13, R13, 0x1, R35 ;  /* 0x000000010d0d7824 */ /* 0x000fe400078e0223 */
[----:B------:R-:W-:Y:S02]  /*2180*/  IMAD.IADD R35, R35, 0x1, R21 ;  /* 0x0000000123237824 */ /* 0x000fe400078e0215 */
[----:B------:R-:W-:Y:S01]  /*2190*/  IMAD.IADD R21, R11, 0x1, R39 ;  /* 0x000000010b157824 */ /* 0x000fe200078e0227 */
[----:B-----5:R-:W-:Y:S01]  /*21a0*/  SHF.R.S32.HI R11, RZ, 0x1f, R30 ;  /* 0x0000001fff0b7819 */ /* 0x020fe2000001141e */
[----:B------:R-:W-:Y:S02]  /*21b0*/  IMAD.MOV.U32 R34, RZ, RZ, R20 ;  /* 0x000000ffff227224 */ /* 0x000fe400078e0014 */
[----:B------:R-:W-:-:S02]  /*21c0*/  IMAD.MOV.U32 R20, RZ, RZ, R10 ;  /* 0x000000ffff147224 */ /* 0x000fc400078e000a */
[C---:B------:R-:W-:Y:S02]  /*21d0*/  IMAD R10, R11.reuse, R14, RZ ;  /* 0x0000000e0b0a7224 */ /* 0x040fe400078e02ff */
[----:B------:R-:W-:Y:S02]  /*21e0*/  IMAD R38, R11, R58, RZ ;  /* 0x0000003a0b267224 */ /* 0x000fe400078e02ff */
[C---:B------:R-:W-:Y:S02]  /*21f0*/  IMAD R85, R30.reuse, R15, R10 ;  /* 0x0000000f1e557224 */ /* 0x040fe400078e020a */
[----:B------:R-:W-:-:S04]  /*2200*/  IMAD.WIDE.U32 R10, R30, R14, R12 ;  /* 0x0000000e1e0a7225 */ /* 0x000fc800078e000c */
[----:B------:R-:W-:Y:S02]  /*2210*/  IMAD.WIDE.U32 R12, R30, R14, R34 ;  /* 0x0000000e1e0c7225 */ /* 0x000fe400078e0022 */
[----:B------:R-:W3:Y:S01]  /*2220*/  LDL R34, [R1+0x3c] ;  /* 0x00003c0001227983 */ /* 0x000ee20000100800 */
[----:B------:R-:W-:Y:S02]  /*2230*/  IADD3 R60, P2, R22, R61, RZ ;  /* 0x0000003d163c7210 */ /* 0x000fe40007f5e0ff */
[----:B------:R-:W-:-:S03]  /*2240*/  SEL R37, R41, RZ, P0 ;  /* 0x000000ff29257207 */ /* 0x000fc60000000000 */
[----:B------:R-:W-:Y:S02]  /*2250*/  IMAD.X R61, R42, 0x1, R43, P2 ;  /* 0x000000012a3d7824 */ /* 0x000fe400010e062b */
[----:B------:R-:W-:Y:S02]  /*2260*/  IMAD.IADD R37, R16, 0x1, R37 ;  /* 0x0000000110257824 */ /* 0x000fe400078e0225 */
[C---:B------:R-:W-:Y:S02]  /*2270*/  VIADD R42, R22.reuse, 0x40 ;  /* 0x00000040162a7836 */ /* 0x040fe40000000000 */
[----:B------:R-:W-:Y:S01]  /*2280*/  IMAD.WIDE.U32 R32, R22, R58, R16 ;  /* 0x0000003a16207225 */ /* 0x000fe200078e0010 */
[----:B------:R-:W-:-:S03]  /*2290*/  SHF.R.S32.HI R36, RZ, 0x1f, R37 ;  /* 0x0000001fff247819 */ /* 0x000fc60000011425 */
[----:B------:R-:W-:Y:S01]  /*22a0*/  IMAD.SHL.U32 R42, R42, 0x40, RZ ;  /* 0x000000402a2a7824 */ /* 0x000fe200078e00ff */
[----:B------:R-:W-:Y:S01]  /*22b0*/  LEA.HI R36, R36, R37, RZ, 0x3 ;  /* 0x0000002524247211 */ /* 0x000fe200078f18ff */
[----:B------:R-:W-:Y:S02]  /*22c0*/  IMAD.IADD R33, R39, 0x1, R33 ;  /* 0x0000000127217824 */ /* 0x000fe400078e0221 */
[----:B--2---:R-:W-:Y:S01]  /*22d0*/  IMAD.SHL.U32 R71, R45, 0x40, RZ ;  /* 0x000000402d477824 */ /* 0x004fe200078e00ff */
[----:B------:R-:W-:Y:S01]  /*22e0*/  LOP3.LUT R42, R42, 0x1c0, RZ, 0xc0, !PT ;  /* 0x000001c02a2a7812 */ /* 0x000fe200078ec0ff */
[----:B------:R-:W-:Y:S02]  /*22f0*/  VIADD R44, R44, 0xffffff80 ;  /* 0xffffff802c2c7836 */ /* 0x000fe40000000000 */
[----:B------:R-:W-:Y:S01]  /*2300*/  IMAD.WIDE.U32 R56, R30, R58, R32 ;  /* 0x0000003a1e387225 */ /* 0x000fe200078e0020 */
[----:B------:R-:W-:Y:S02]  /*2310*/  LOP3.LUT R71, R71, 0x1c0, RZ, 0xc0, !PT ;  /* 0x000001c047477812 */ /* 0x000fe400078ec0ff */
[----:B------:R-:W-:Y:S01]  /*2320*/  LOP3.LUT R32, R42, 0x38, R36, 0xf8, !PT ;  /* 0x000000382a207812 */ /* 0x000fe200078ef824 */
[----:B------:R-:W-:Y:S01]  /*2330*/  VIADD R76, R40, 0x8 ;  /* 0x00000008284c7836 */ /* 0x000fe20000000000 */
[----:B------:R-:W-:Y:S01]  /*2340*/  SHF.R.S32.HI R40, RZ, 0x1f, R44 ;  /* 0x0000001fff287819 */ /* 0x000fe2000001142c */
[----:B------:R-:W-:Y:S01]  /*2350*/  VIADD R42, R22, 0x40 ;  /* 0x00000040162a7836 */ /* 0x000fe20000000000 */
[----:B------:R-:W-:-:S02]  /*2360*/  SHF.R.U32.HI R74, RZ, 0x3, R71 ;  /* 0x00000003ff4a7819 */ /* 0x000fc40000011647 */
[----:B------:R-:W-:Y:S01]  /*2370*/  LOP3.LUT R33, R71, 0x18, R16, 0xf8, !PT ;  /* 0x0000001847217812 */ /* 0x000fe200078ef810 */
[----:B------:R-:W-:Y:S01]  /*2380*/  IMAD.SHL.U32 R42, R42, 0x40, RZ ;  /* 0x000000402a2a7824 */ /* 0x000fe200078e00ff */
[----:B------:R-:W-:Y:S02]  /*2390*/  LEA.HI R40, R40, R44, RZ, 0x5 ;  /* 0x0000002c28287211 */ /* 0x000fe400078f28ff */
[----:B------:R-:W-:Y:S02]  /*23a0*/  LOP3.LUT R33, R33, R74, RZ, 0x3c, !PT ;  /* 0x0000004a21217212 */ /* 0x000fe400078e3cff */
[----:B------:R-:W-:Y:S02]  /*23b0*/  SHF.R.S32.HI R40, RZ, 0x5, R40 ;  /* 0x00000005ff287819 */ /* 0x000fe40000011428 */
[----:B------:R-:W-:Y:S01]  /*23c0*/  LOP3.LUT R42, R42, 0x1c0, RZ, 0xc0, !PT ;  /* 0x000001c02a2a7812 */ /* 0x000fe200078ec0ff */
[----:B------:R-:W-:Y:S01]  /*23d0*/  IMAD.MOV.U32 R77, RZ, RZ, 0x20 ;  /* 0x00000020ff4d7424 */ /* 0x000fe200078e00ff */
[----:B------:R-:W-:Y:S01]  /*23e0*/  LOP3.LUT P1, RZ, R45, 0x4, RZ, 0xc0, !PT ;  /* 0x000000042dff7812 */ /* 0x000fe2000782c0ff */
[----:B------:R-:W-:Y:S01]  /*23f0*/  IMAD R79, R40, 0x200, R33 ;  /* 0x00000200284f7824 */ /* 0x000fe200078e0221 */
[----:B------:R-:W-:-:S02]  /*2400*/  LOP3.LUT R33, R71, 0x38, R36, 0xf8, !PT ;  /* 0x0000003847217812 */ /* 0x000fc400078ef824 */
[----:B------:R-:W-:Y:S01]  /*2410*/  SHF.R.U32.HI R42, RZ, 0x3, R42 ;  /* 0x00000003ff2a7819 */ /* 0x000fe2000001162a */
[----:B------:R-:W-:Y:S01]  /*2420*/  IMAD R37, R9, 0x60, RZ ;  /* 0x0000006009257824 */ /* 0x000fe200078e02ff */
[C---:B------:R-:W-:Y:S01]  /*2430*/  SHF.L.U64.HI R67, R8.reuse, 0x6, R9 ;  /* 0x0000000608437819 */ /* 0x040fe20000010209 */
[----:B------:R-:W-:Y:S01]  /*2440*/  IMAD.SHL.U32 R68, R8, 0x40, RZ ;  /* 0x0000004008447824 */ /* 0x000fe200078e00ff */
[----:B------:R-:W-:Y:S01]  /*2450*/  SHF.L.U64.HI R69, R14, 0x6, R15 ;  /* 0x000000060e457819 */ /* 0x000fe2000001020f */
[----:B------:R-:W-:Y:S01]  /*2460*/  IMAD R81, R15, 0x60, RZ ;  /* 0x000000600f517824 */ /* 0x000fe200078e02ff */
[----:B------:R-:W-:Y:S01]  /*2470*/  SHF.L.U64.HI R72, R58, 0x6, R59 ;  /* 0x000000063a487819 */ /* 0x000fe2000001023b */
[----:B------:R-:W-:Y:S01]  /*2480*/  IMAD.SHL.U32 R70, R14, 0x40, RZ ;  /* 0x000000400e467824 */ /* 0x000fe200078e00ff */
[----:B------:R-:W-:Y:S01]  /*2490*/  SEL R77, R77, 0xffffffe0, !P1 ;  /* 0xffffffe04d4d7807 */ /* 0x000fe20004800000 */
[----:B------:R-:W-:Y:S01]  /*24a0*/  IMAD R87, R30, R59, R38 ;  /* 0x0000003b1e577224 */ /* 0x000fe200078e0226 */
[----:B------:R-:W-:Y:S01]  /*24b0*/  LOP3.LUT R33, R33, R74, RZ, 0x3c, !PT ;  /* 0x0000004a21217212 */ /* 0x000fe200078e3cff */
[----:B------:R-:W-:Y:S01]  /*24c0*/  IMAD R35, R59, 0x60, RZ ;  /* 0x000000603b237824 */ /* 0x000fe200078e02ff */
[----:B------:R-:W-:Y:S01]  /*24d0*/  LOP3.LUT R32, R32, R42, RZ, 0x3c, !PT ;  /* 0x0000002a20207212 */ /* 0x000fe200078e3cff */
[----:B------:R-:W-:Y:S01]  /*24e0*/  IMAD.SHL.U32 R73, R58, 0x40, RZ ;  /* 0x000000403a497824 */ /* 0x000fe200078e00ff */
[----:B------:R-:W-:Y:S01]  /*24f0*/  SEL R94, RZ, 0xffffff80, P3 ;  /* 0xffffff80ff5e7807 */ /* 0x000fe20001800000 */
[----:B------:R-:W-:Y:S01]  /*2500*/  IMAD.WIDE.U32 R20, R30, R58, R20 ;  /* 0x0000003a1e147225 */ /* 0x000fe200078e0014 */
[----:B------:R-:W-:-:S03]  /*2510*/  LOP3.LUT R89, R36, 0xfffffff8, RZ, 0xc0, !PT ;  /* 0xfffffff824597812 */ /* 0x000fc600078ec0ff */
[----:B------:R-:W-:Y:S02]  /*2520*/  VIADD R45, R22, 0x40 ;  /* 0x00000040162d7836 */ /* 0x000fe40000000000 */
[----:B------:R-:W-:Y:S01]  /*2530*/  IMAD.WIDE.U32 R8, R8, 0x60, RZ ;  /* 0x0000006008087825 */ /* 0x000fe200078e00ff */
[----:B------:R-:W-:-:S03]  /*2540*/  LOP3.LUT R94, R95, 0x80, R94, 0xc8, !PT ;  /* 0x000000805f5e7812 */ /* 0x000fc600078ec85e */
[----:B------:R-:W-:-:S04]  /*2550*/  IMAD.WIDE.U32 R14, R14, 0x60, RZ ;  /* 0x000000600e0e7825 */ /* 0x000fc800078e00ff */
[----:B------:R-:W-:Y:S01]  /*2560*/  IMAD.WIDE.U32 R58, R58, 0x60, RZ ;  /* 0x000000603a3a7825 */ /* 0x000fe200078e00ff */
[----:B------:R-:W-:Y:S02]  /*2570*/  SHF.R.S32.HI R75, RZ, 0x1f, R45 ;  /* 0x0000001fff4b7819 */ /* 0x000fe4000001142d */
[----:B------:R-:W-:Y:S01]  /*2580*/  SHF.R.S32.HI R88, RZ, 0x3, R36 ;  /* 0x00000003ff587819 */ /* 0x000fe20000011424 */
[----:B------:R-:W-:Y:S01]  /*2590*/  IMAD.IADD R84, R11, 0x1, R85 ;  /* 0x000000010b547824 */ /* 0x000fe200078e0255 */
[----:B------:R-:W-:Y:S01]  /*25a0*/  SHF.R.S32.HI R90, RZ, 0x1f, R89 ;  /* 0x0000001fff5a7819 */ /* 0x000fe20000011459 */
[----:B------:R-:W-:Y:S01]  /*25b0*/  IMAD.IADD R86, R21, 0x1, R87 ;  /* 0x0000000115567824 */ /* 0x000fe200078e0257 */
[----:B------:R-:W-:Y:S01]  /*25c0*/  ISETP.GE.AND P1, PT, R16, UR4, PT ;  /* 0x0000000410007c0c */ /* 0x000fe2000bf26270 */
[----:B------:R-:W-:Y:S01]  /*25d0*/  IMAD.SHL.U32 R78, R41, 0x2, RZ ;  /* 0x00000002294e7824 */ /* 0x000fe200078e00ff */
[----:B------:R-:W-:Y:S01]  /*25e0*/  ISETP.GE.AND P2, PT, R62, UR4, PT ;  /* 0x000000043e007c0c */ /* 0x000fe2000bf46270 */
[----:B------:R-:W-:Y:S01]  /*25f0*/  IMAD.IADD R80, R9, 0x1, R37 ;  /* 0x0000000109507824 */ /* 0x000fe200078e0225 */
[----:B------:R-:W-:Y:S01]  /*2600*/  LOP3.LUT R95, R95, 0x40, RZ, 0xc0, !PT ;  /* 0x000000405f5f7812 */ /* 0x000fe200078ec0ff */
[----:B------:R-:W-:-:S02]  /*2610*/  IMAD.IADD R81, R15, 0x1, R81 ;  /* 0x000000010f517824 */ /* 0x000fc400078e0251 */
[----:B------:R-:W-:Y:S02]  /*2620*/  IMAD.IADD R82, R59, 0x1, R35 ;  /* 0x000000013b527824 */ /* 0x000fe400078e0223 */
[----:B------:R-:W-:Y:S02]  /*2630*/  IMAD.IADD R83, R77, 0x1, R79 ;  /* 0x000000014d537824 */ /* 0x000fe400078e024f */
[----:B------:R-:W-:Y:S02]  /*2640*/  IMAD.IADD R85, R85, 0x1, R13 ;  /* 0x0000000155557824 */ /* 0x000fe400078e020d */
[----:B------:R-:W-:Y:S02]  /*2650*/  IMAD.IADD R87, R87, 0x1, R57 ;  /* 0x0000000157577824 */ /* 0x000fe400078e0239 */
[----:B------:R-:W-:Y:S02]  /*2660*/  IMAD R91, R40, 0x200, R33 ;  /* 0x00000200285b7824 */ /* 0x000fe400078e0221 */
[----:B------:R-:W-:Y:S01]  /*2670*/  IMAD.IADD R93, R7, 0x1, R93 ;  /* 0x00000001075d7824 */ /* 0x000fe200078e025d */
[----:B------:R-:W-:Y:S01]  /*2680*/  @!P6 BAR.SYNC.DEFER_BLOCKING 0x9, 0x100 ;  /* 0x024400000000eb1d */ /* 0x000fe20000010000 */
[----:B---3--:R-:W-:-:S07]  /*2690*/  IMAD.IADD R92, R34, 0x1, R32 ;  /* 0x00000001225c7824 */ /* 0x008fce00078e0220 */
.L_x_14704:
        /* <DEDUP_REMOVED lines=17> */
[C---:B------:R-:W-:Y:S01]  /*27b0*/  IMAD R27, R18.reuse, 0x1800, R79 ;  /* 0x00001800121b7824 */ /* 0x040fe200078e024f */
        /* <DEDUP_REMOVED lines=8> */
[----:B---3--:R-:W-:Y:S05]  /*2840*/  @!P3 BRA `(.L_x_14658) ;  /* 0x000000280018b947 */ /* 0x008fea0003800000 */
        /* <DEDUP_REMOVED lines=9> */
[----:B------:R-:W-:Y:S01]  /*28e0*/  IMAD.WIDE.U32 R32, R58, R45, RZ ;  /* 0x0000002d3a207225 */ /* 0x000fe200078e00ff */
[----:B------:R-:W-:-:S03]  /*28f0*/  IADD3 R96, R35, R39, RZ ;  /* 0x0000002723607210 */ /* 0x000fc60007ffe0ff */
        /* <DEDUP_REMOVED lines=30> */
.L_x_14661:
[----:B------:R-:W-:Y:S05]  /*2ae0*/  BSYNC B1 ;  /* 0x0000000000017941 */ /* 0x000fea0003800000 */
.L_x_14660:
[----:B0-----:R-:W-:Y:S01]  /*2af0*/  VIADD R36, R22, 0x40 ;  /* 0x0000004016247836 */ /* 0x001fe20000000000 */
[----:B------:R-:W-:Y:S01]  /*2b00*/  BSSY B1, `(.L_x_14662) ;  /* 0x000001c000017945 */ /* 0x000fe20003800000 */
[----:B------:R-:W-:Y:S01]  /*2b10*/  CS2R R44, SRZ ;  /* 0x00000000002c7805 */ /* 0x000fe2000001ff00 */
[----:B-----5:R-:W-:Y:S01]  /*2b20*/  IMAD.MOV.U32 R98, RZ, RZ, R50 ;  /* 0x000000ffff627224 */ /* 0x020fe200078e0032 */
[----:B------:R-:W-:Y:S02]  /*2b30*/  CS2R R46, SRZ ;  /* 0x00000000002e7805 */ /* 0x000fe4000001ff00 */
[----:B------:R-:W-:Y:S02]  /*2b40*/  ISETP.GE.AND P5, PT, R36, R106, PT ;  /* 0x0000006a2400720c */ /* 0x000fe40003fa6270 */
[----:B------:R-:W-:Y:S01]  /*2b50*/  CS2R R36, SRZ ;  /* 0x0000000000247805 */ /* 0x000fe2000001ff00 */
[----:B------:R-:W-:-:S10]  /*2b60*/  IMAD.MOV.U32 R99, RZ, RZ, R51 ;  /* 0x000000ffff637224 */ /* 0x000fd400078e0033 */
        /* <DEDUP_REMOVED lines=21> */
.L_x_14663:
[----:B------:R-:W-:Y:S05]  /*2cc0*/  BSYNC B1 ;  /* 0x0000000000017941 */ /* 0x000fea0003800000 */
.L_x_14662:
        /* <DEDUP_REMOVED lines=27> */
.L_x_14664:
[----:B------:R-:W-:Y:S01]  /*2e80*/  IMAD R96, R18, 0x8, R19 ;  /* 0x0000000812607824 */ /* 0x000fe200078e0213 */
[----:B------:R-:W-:Y:S01]  /*2e90*/  SHF.L.U32 R107, R202, 0x1f, RZ ;  /* 0x0000001fca6b7819 */ /* 0x000fe200000006ff */
[----:B------:R-:W-:Y:S03]  /*2ea0*/  BSSY B1, `(.L_x_14665) ;  /* 0x0000003000017945 */ /* 0x000fe60003800000 */
[----:B------:R-:W0:Y:S02]  /*2eb0*/  SYNCS.PHASECHK.TRANS64.TRYWAIT P6, [R96+URZ+0x32490], R107 ;  /* 0x0324906b600075a7 */ /* 0x000e2400080c017f */
[----:B0-----:R-:W-:Y:S05]  /*2ec0*/  @!P6 BRA `(.L_x_14666) ;  /* 0x000001a8009ce947 */ /* 0x001fea0003800000 */
.L_x_14964:
[----:B------:R-:W-:Y:S05]  /*2ed0*/  BSYNC B1 ;  /* 0x0000000000017941 */ /* 0x000fea0003800000 */
.L_x_14665:
        /* <DEDUP_REMOVED lines=49> */
.L_x_14672:
[----:B------:R-:W-:Y:S05]  /*31f0*/  BSYNC B3 ;  /* 0x0000000000037941 */ /* 0x000fea0003800000 */
.L_x_14671:
[----:B--2---:R1:W-:Y:S02]  /*3200*/  STG.E.128 desc[UR40][R42.64], R32 ;  /* 0x000000202a007986 */ /* 0x0043e4000c101d28 */
.L_x_14670:
[----:B------:R-:W-:Y:S05]  /*3210*/  BSYNC B2 ;  /* 0x0000000000027941 */ /* 0x000fea0003800000 */
.L_x_14669:
        /* <DEDUP_REMOVED lines=46> */
.L_x_14674:
[----:B------:R-:W-:Y:S05]  /*3500*/  BSYNC B2 ;  /* 0x0000000000027941 */ /* 0x000fea0003800000 */
.L_x_14673:
[----:B--2---:R2:W-:Y:S02]  /*3510*/  STG.E.128 desc[UR40][R42.64+0x40], R32 ;  /* 0x000040202a007986 */ /* 0x0045e4000c101d28 */
.L_x_14668:
[----:B------:R-:W-:Y:S05]  /*3520*/  BSYNC B1 ;  /* 0x0000000000017941 */ /* 0x000fea0003800000 */
.L_x_14667:
        /* <DEDUP_REMOVED lines=48> */
.L_x_14679:
[----:B------:R-:W-:Y:S05]  /*3830*/  BSYNC B2 ;  /* 0x0000000000027941 */ /* 0x000fea0003800000 */
.L_x_14678:
[----:B--2---:R3:W-:Y:S02]  /*3840*/  STG.E.128 desc[UR40][R40.64], R32 ;  /* 0x0000002028007986 */ /* 0x0047e4000c101d28 */
.L_x_14677:
[----:B------:R-:W-:Y:S05]  /*3850*/  BSYNC B1 ;  /* 0x0000000000017941 */ /* 0x000fea0003800000 */
.L_x_14676:
        /* <DEDUP_REMOVED lines=46> */
.L_x_14681:
[----:B------:R-:W-:Y:S05]  /*3b40*/  BSYNC B1 ;  /* 0x0000000000017941 */ /* 0x000fea0003800000 */
.L_x_14680:
[----:B--2---:R1:W-:Y:S01]  /*3b50*/  STG.E.128 desc[UR40][R40.64+0x40], R32 ;  /* 0x0000402028007986 */ /* 0x0043e2000c101d28 */
[----:B------:R-:W-:Y:S05]  /*3b60*/  BRA `(.L_x_14675) ;  /* 0x0000001400b87947 */ /* 0x000fea0003800000 */
.L_x_14659:
[----:B------:R-:W-:Y:S01]  /*3b70*/  VIADD R36, R22, 0x40 ;  /* 0x0000004016247836 */ /* 0x000fe20000000000 */
[----:B------:R-:W-:-:S04]  /*3b80*/  CS2R R38, SRZ ;  /* 0x0000000000267805 */ /* 0x000fc8000001ff00 */
[----:B------:R-:W-:Y:S02]  /*3b90*/  ISETP.GE.AND P3, PT, R36, R106, PT ;  /* 0x0000006a2400720c */ /* 0x000fe40003f66270 */
        /* <DEDUP_REMOVED lines=39> */
[----:B0-----:R-:W-:Y:S01]  /*3e10*/  IMAD.MOV.U32 R48, RZ, RZ, R39 ;  /* 0x000000ffff307224 */ /* 0x001fe200078e0027 */
[----:B------:R-:W-:Y:S01]  /*3e20*/  PRMT R123, R53, 0x7610, R123 ;  /* 0x00007610357b7816 */ /* 0x000fe2000000007b */
[----:B------:R-:W-:Y:S01]  /*3e30*/  IMAD.MOV.U32 R49, RZ, RZ, R36 ;  /* 0x000000ffff317224 */ /* 0x000fe200078e0024 */
[----:B------:R-:W-:Y:S01]  /*3e40*/  PRMT R119, R55, 0x7610, R119 ;  /* 0x0000761037777816 */ /* 0x000fe20000000077 */
[----:B------:R-:W-:Y:S01]  /*3e50*/  IMAD.MOV.U32 R51, RZ, RZ, R37 ;  /* 0x000000ffff337224 */ /* 0x000fe200078e0025 */
[----:B------:R-:W-:-:S02]  /*3e60*/  PRMT R123, R123, 0x5410, R48 ;  /* 0x000054107b7b7816 */ /* 0x000fc40000000030 */
[----:B------:R-:W-:Y:S01]  /*3e70*/  PRMT R130, R50, 0x5410, R49 ;  /* 0x0000541032827816 */ /* 0x000fe20000000031 */
[----:B----4-:R-:W-:Y:S01]  /*3e80*/  IMAD.MOV.U32 R48, RZ, RZ, R42 ;  /* 0x000000ffff307224 */ /* 0x010fe200078e002a */
[----:B------:R-:W-:Y:S01]  /*3e90*/  PRMT R119, R119, 0x5410, R51 ;  /* 0x0000541077777816 */ /* 0x000fe20000000033 */
        /* <DEDUP_REMOVED lines=8> */
[----:B-----5:R-:W-:-:S02]  /*3f20*/  IMAD.MOV.U32 R48, RZ, RZ, R46 ;  /* 0x000000ffff307224 */ /* 0x020fc400078e002e */
[----:B------:R-:W-:Y:S02]  /*3f30*/  IMAD.MOV.U32 R49, RZ, RZ, R47 ;  /* 0x000000ffff317224 */ /* 0x000fe400078e002f */
[----:B------:R-:W-:Y:S02]  /*3f40*/  IMAD.MOV.U32 R50, RZ, RZ, R44 ;  /* 0x000000ffff327224 */ /* 0x000fe400078e002c */
[----:B------:R-:W-:Y:S01]  /*3f50*/  IMAD.MOV.U32 R51, RZ, RZ, R45 ;  /* 0x000000ffff337224 */ /* 0x000fe200078e002d */
[----:B------:R-:W-:Y:S02]  /*3f60*/  PRMT R129, R52, 0x5410, R54 ;  /* 0x0000541034817816 */ /* 0x000fe40000000036 */
[----:B------:R-:W-:Y:S02]  /*3f70*/  PRMT R114, R114, 0x5410, R48 ;  /* 0x0000541072727816 */ /* 0x000fe40000000030 */
[----:B------:R-:W-:Y:S02]  /*3f80*/  PRMT R116, R50, 0x5410, R49 ;  /* 0x0000541032747816 */ /* 0x000fe40000000031 */
[----:B------:R-:W-:Y:S01]  /*3f90*/  PRMT R117, R117, 0x5410, R51 ;  /* 0x0000541075757816 */ /* 0x000fe20000000033 */
[----:B------:R-:W-:Y:S06]  /*3fa0*/  @!P3 BRA `(.L_x_14682) ;  /* 0x000000000004b947 */ /* 0x000fec0003800000 */
[----:B------:R-:W-:Y:S01]  /*3fb0*/  BPT.TRAP 0x1 ;  /* 0x000000040000795c */ /* 0x000fe20000300000 */
.L_x_14682:
        /* <DEDUP_REMOVED lines=9> */
.L_x_14965:
[----:B------:R-:W-:Y:S05]  /*4050*/  BSYNC B1 ;  /* 0x0000000000017941 */ /* 0x000fea0003800000 */
.L_x_14683:
[----:B------:R-:W-:Y:S01]  /*4060*/  ISETP.GE.OR P5, PT, R22, R106, P1 ;  /* 0x0000006a1600720c */ /* 0x000fe20000fa6670 */
[----:B------:R-:W-:-:S12]  /*4070*/  BSSY B1, `(.L_x_14685) ;  /* 0x000007f000017945 */ /* 0x000fd80003800000 */
[----:B------:R-:W-:Y:S05]  /*4080*/  @P5 BRA `(.L_x_14686) ;  /* 0x0000000400f45947 */ /* 0x000fea0003800000 */
[----:B------:R-:W1:Y:S01]  /*4090*/  S2R R50, SR_TID.X ;  /* 0x0000000000327919 */ /* 0x000e620000002100 */
[----:B------:R-:W-:Y:S01]  /*40a0*/  SHF.R.S32.HI R48, RZ, 0x1f, R22 ;  /* 0x0000001fff307819 */ /* 0x000fe20000011416 */
[-C--:B--2---:R-:W-:Y:S01]  /*40b0*/  IMAD.WIDE.U32 R104, R22, R102.reuse, R100 ;  /* 0x0000006616687225 */ /* 0x084fe200078e0064 */
[----:B------:R-:W-:Y:S03]  /*40c0*/  BSSY B2, `(.L_x_14687) ;  /* 0x000006d000027945 */ /* 0x000fe60003800000 */
[----:B------:R-:W-:Y:S01]  /*40d0*/  IMAD R48, R48, R102, RZ ;  /* 0x0000006630307224 */ /* 0x000fe200078e02ff */
[----:B------:R-:W-:-:S03]  /*40e0*/  IADD3 R108, P5, P6, R4, R104, R89 ;  /* 0x00000068046c7210 */ /* 0x000fc60007ebe059 */
[----:B------:R-:W-:Y:S01]  /*40f0*/  IMAD R49, R22, R103, R48 ;  /* 0x0000006716317224 */ /* 0x000fe200078e0230 */
[----:B------:R-:W-:-:S03]  /*4100*/  SEL R48, R78, R111, !P0 ;  /* 0x0000006f4e307207 */ /* 0x000fc60004000000 */
[----:B------:R-:W-:Y:S01]  /*4110*/  IMAD.IADD R112, R49, 0x1, R105 ;  /* 0x0000000131707824 */ /* 0x000fe200078e0269 */
[----:B------:R-:W-:-:S04]  /*4120*/  SHF.R.S32.HI R49, RZ, 0x1f, R48 ;  /* 0x0000001fff317819 */ /* 0x000fc80000011430 */
[----:B------:R-:W-:Y:S01]  /*4130*/  LEA.HI R49, R49, R48, RZ, 0x4 ;  /* 0x0000003031317211 */ /* 0x000fe200078f20ff */
[----:B------:R-:W-:Y:S01]  /*4140*/  IMAD R48, R18, 0x1800, R91 ;  /* 0x0000180012307824 */ /* 0x000fe200078e025b */
[----:B------:R-:W-:Y:S02]  /*4150*/  IADD3.X R110, R3, R112, R90, P5, P6 ;  /* 0x00000070036e7210 */ /* 0x000fe40002fec45a */
[----:B------:R-:W-:Y:S01]  /*4160*/  LEA.HI.SX32 R49, R49, R88, 0x1c ;  /* 0x0000005831317211 */ /* 0x000fe200078fe2ff */
[----:B------:R-:W-:-:S04]  /*4170*/  IMAD R48, R48, 0x2, R19 ;  /* 0x0000000230307824 */ /* 0x000fc800078e0213 */
[----:B------:R-:W-:Y:S02]  /*4180*/  IMAD.SHL.U32 R113, R49, 0x8, RZ ;  /* 0x0000000831717824 */ /* 0x000fe400078e00ff */
[----:B-1----:R-:W-:-:S03]  /*4190*/  VIADD R51, R50, 0xffffff80 ;  /* 0xffffff8032337836 */ /* 0x002fc60000000000 */
[----:B------:R-:W-:Y:S02]  /*41a0*/  LOP3.LUT R49, R71, 0x38, R113, 0xf8, !PT ;  /* 0x0000003847317812 */ /* 0x000fe400078ef871 */
[----:B------:R-:W-:Y:S02]  /*41b0*/  SHF.R.S32.HI R50, RZ, 0x1f, R51 ;  /* 0x0000001fff327819 */ /* 0x000fe40000011433 */
[----:B------:R-:W-:Y:S02]  /*41c0*/  LOP3.LUT R49, R49, R74, RZ, 0x3c, !PT ;  /* 0x0000004a31317212 */ /* 0x000fe400078e3cff */
[----:B------:R-:W-:-:S04]  /*41d0*/  LEA.HI R50, R50, R51, RZ, 0x5 ;  /* 0x0000003332327211 */ /* 0x000fc800078f28ff */
[----:B------:R-:W-:-:S05]  /*41e0*/  SHF.R.S32.HI R50, RZ, 0x5, R50 ;  /* 0x00000005ff327819 */ /* 0x000fca0000011432 */
[----:B------:R-:W-:-:S04]  /*41f0*/  IMAD R49, R50, 0x200, R49 ;  /* 0x0000020032317824 */ /* 0x000fc800078e0231 */
        /* <DEDUP_REMOVED lines=89> */
.L_x_14688:
[----:B------:R-:W-:Y:S05]  /*4790*/  BSYNC B2 ;  /* 0x0000000000027941 */ /* 0x000fea0003800000 */
.L_x_14687:
        /* <DEDUP_REMOVED lines=12> */
.L_x_14686:
[----:B------:R-:W-:Y:S05]  /*4860*/  BSYNC B1 ;  /* 0x0000000000017941 */ /* 0x000fea0003800000 */
.L_x_14685:
[----:B-1----:R-:W-:Y:S02]  /*4870*/  VIADD R33, R22, 0x40 ;  /* 0x0000004016217836 */ /* 0x002fe40000000000 */
[-C--:B--2---:R-:W-:Y:S02]  /*4880*/  IMAD R32, R75, R102.reuse, RZ ;  /* 0x000000664b207224 */ /* 0x084fe400078e02ff */
[C---:B------:R-:W-:Y:S01]  /*4890*/  IMAD.WIDE.U32 R100, R33.reuse, R102, R100 ;  /* 0x0000006621647225 */ /* 0x040fe200078e0064 */
[----:B------:R-:W-:-:S03]  /*48a0*/  ISETP.GE.OR P5, PT, R33, R106, P1 ;  /* 0x0000006a2100720c */ /* 0x000fc60000fa6670 */
[----:B------:R-:W-:-:S10]  /*48b0*/  IMAD R103, R33, R103, R32 ;  /* 0x0000006721677224 */ /* 0x000fd400078e0220 */
[----:B------:R-:W-:Y:S05]  /*48c0*/  @P5 BRA `(.L_x_14675) ;  /* 0x0000000800605947 */ /* 0x000fea0003800000 */
[----:B------:R-:W2:Y:S01]  /*48d0*/  LDL R34, [R1+0x3c] ;  /* 0x00003c0001227983 */ /* 0x000ea20000100800 */
[----:B------:R-:W-:Y:S01]  /*48e0*/  IMAD.IADD R50, R101, 0x1, R103 ;  /* 0x0000000165327824 */ /* 0x000fe200078e0267 */
[----:B------:R-:W-:Y:S01]  /*48f0*/  IADD3 R32, P5, P6, R4, R100, R89 ;  /* 0x0000006404207210 */ /* 0x000fe20007ebe059 */
[----:B------:R-:W-:Y:S01]  /*4900*/  VIADD R35, R22, 0x40 ;  /* 0x0000004016237836 */ /* 0x000fe20000000000 */
[----:B------:R-:W-:Y:S01]  /*4910*/  SEL R111, R78, R111, !P0 ;  /* 0x0000006f4e6f7207 */ /* 0x000fe20004000000 */
[----:B------:R-:W-:Y:S01]  /*4920*/  VIADD R36, R22, 0x40 ;  /* 0x0000004016247836 */ /* 0x000fe20000000000 */
[----:B------:R-:W-:Y:S01]  /*4930*/  IADD3.X R33, R3, R50, R90, P5, P6 ;  /* 0x0000003203217210 */ /* 0x000fe20002fec45a */
[----:B------:R-:W-:Y:S01]  /*4940*/  IMAD.SHL.U32 R35, R35, 0x40, RZ ;  /* 0x0000004023237824 */ /* 0x000fe200078e00ff */
[----:B------:R-:W-:Y:S01]  /*4950*/  LEA R48, P5, R32, R98, 0x1 ;  /* 0x0000006220307211 */ /* 0x000fe200078a08ff */
[----:B------:R-:W-:Y:S01]  /*4960*/  IMAD.SHL.U32 R36, R36, 0x40, RZ ;  /* 0x0000004024247824 */ /* 0x000fe200078e00ff */
[----:B------:R-:W-:Y:S02]  /*4970*/  BSSY B1, `(.L_x_14689) ;  /* 0x0000069000017945 */ /* 0x000fe40003800000 */
[----:B------:R-:W-:-:S02]  /*4980*/  LEA.HI.X R49, R32, R99, R33, 0x1, P5 ;  /* 0x0000006320317211 */ /* 0x000fc400028f0c21 */
[----:B------:R-:W-:Y:S02]  /*4990*/  SHF.R.S32.HI R32, RZ, 0x1f, R111 ;  /* 0x0000001fff207819 */ /* 0x000fe4000001146f */
[----:B------:R-:W-:Y:S02]  /*49a0*/  LOP3.LUT R35, R35, 0x1c0, RZ, 0xc0, !PT ;  /* 0x000001c023237812 */ /* 0x000fe400078ec0ff */
[----:B------:R-:W-:Y:S02]  /*49b0*/  LEA.HI R111, R32, R111, RZ, 0x4 ;  /* 0x0000006f206f7211 */ /* 0x000fe400078f20ff */
[----:B------:R-:W-:Y:S02]  /*49c0*/  LOP3.LUT R36, R36, 0x1c0, RZ, 0xc0, !PT ;  /* 0x000001c024247812 */ /* 0x000fe400078ec0ff */
[----:B------:R-:W-:Y:S02]  /*49d0*/  LEA.HI.SX32 R51, R111, R88, 0x1c ;  /* 0x000000586f337211 */ /* 0x000fe400078fe2ff */
[----:B------:R-:W-:-:S02]  /*49e0*/  SHF.R.U32.HI R35, RZ, 0x3, R35 ;  /* 0x00000003ff237819 */ /* 0x000fc40000011623 */
[----:B------:R-:W-:-:S04]  /*49f0*/  SHF.L.U32 R51, R51, 0x3, RZ ;  /* 0x0000000333337819 */ /* 0x000fc800000006ff */
[----:B------:R-:W-:-:S04]  /*4a00*/  LOP3.LUT R32, R36, 0x38, R51, 0xf8, !PT ;  /* 0x0000003824207812 */ /* 0x000fc800078ef833 */
[----:B------:R-:W-:-:S05]  /*4a10*/  LOP3.LUT R32, R32, R35, RZ, 0x3c, !PT ;  /* 0x0000002320207212 */ /* 0x000fca00078e3cff */
[----:B--2---:R-:W-:Y:S02]  /*4a20*/  IMAD.IADD R33, R34, 0x1, R32 ;  /* 0x0000000122217824 */ /* 0x004fe400078e0220 */
        /* <DEDUP_REMOVED lines=10> */
[----:B--2---:R-:W-:Y:S01]  /*4ad0*/  IMAD.MOV.U32 R40, RZ, RZ, R36 ;  /* 0x000000ffff287224 */ /* 0x004fe200078e0024 */
[----:B------:R-:W-:Y:S01]  /*4ae0*/  SHF.R.U32.HI R52, RZ, 0x10, R41 ;  /* 0x00000010ff347819 */ /* 0x000fe20000011629 */
[----:B------:R-:W-:Y:S01]  /*4af0*/  IMAD.MOV.U32 R41, RZ, RZ, R38 ;  /* 0x000000ffff297224 */ /* 0x000fe200078e0026 */
[--C-:B------:R-:W-:Y:S01]  /*4b00*/  SHF.R.U64 R105, R42, 0x10, R43.reuse ;  /* 0x000000102a697819 */ /* 0x100fe2000000122b */
[----:B-1----:R-:W-:Y:S01]  /*4b10*/  IMAD.MOV.U32 R36, RZ, RZ, R34 ;  /* 0x000000ffff247224 */ /* 0x002fe200078e0022 */
[----:B------:R-:W-:Y:S01]  /*4b20*/  SHF.R.U32.HI R54, RZ, 0x10, R43 ;  /* 0x00000010ff367819 */ /* 0x000fe2000001162b */
[--C-:B------:R-:W-:Y:S01]  /*4b30*/  HADD2.F32 R38, -RZ, R37.reuse.H0_H0 ;  /* 0x20000025ff267230 */ /* 0x100fe20000004100 */
[--C-:B------:R-:W-:Y:S01]  /*4b40*/  SHF.R.U64 R53, R46, 0x10, R47.reuse ;  /* 0x000000102e357819 */ /* 0x100fe2000000122f */
[----:B------:R-:W-:Y:S01]  /*4b50*/  HADD2.F32 R37, -RZ, R37.H1_H1 ;  /* 0x30000025ff257230 */ /* 0x000fe20000004100 */
[----:B------:R-:W-:Y:S01]  /*4b60*/  SHF.R.U32.HI R47, RZ, 0x10, R47 ;  /* 0x00000010ff2f7819 */ /* 0x000fe2000001162f */
[----:B------:R-:W-:-:S02]  /*4b70*/  HADD2.F32 R34, -RZ, R33.H0_H0 ;  /* 0x20000021ff227230 */ /* 0x000fc40000004100 */
[----:B------:R-:W-:Y:S02]  /*4b80*/  HADD2.F32 R44, -RZ, R44.H0_H0 ;  /* 0x2000002cff2c7230 */ /* 0x000fe40000004100 */
[----:B------:R-:W-:Y:S02]  /*4b90*/  HADD2.F32 R43, -RZ, R117.H0_H0 ;  /* 0x20000075ff2b7230 */ /* 0x000fe40000004100 */
[----:B------:R-:W-:Y:S02]  /*4ba0*/  HADD2.F32 R33, -RZ, R33.H1_H1 ;  /* 0x30000021ff217230 */ /* 0x000fe40000004100 */
[-C--:B------:R-:W-:Y:S01]  /*4bb0*/  FMUL.FTZ R46, R37, R44.reuse ;  /* 0x0000002c252e7220 */ /* 0x080fe20000410000 */
[----:B------:R-:W-:Y:S02]  /*4bc0*/  HADD2.F32 R117, -RZ, R117.H1_H1 ;  /* 0x30000075ff757230 */ /* 0x000fe40000004100 */
[----:B------:R-:W-:Y:S02]  /*4bd0*/  HADD2.F32 R42, -RZ, R52.H0_H0 ;  /* 0x20000034ff2a7230 */ /* 0x000fe40000004100 */
[C---:B------:R-:W-:Y:S01]  /*4be0*/  FMUL.FTZ R44, R33.reuse, R44 ;  /* 0x0000002c212c7220 */ /* 0x040fe20000410000 */
[-C--:B------:R-:W-:Y:S01]  /*4bf0*/  FMUL.FTZ R45, R38, R117.reuse ;  /* 0x00000075262d7220 */ /* 0x080fe20000410000 */
[C---:B------:R-:W-:Y:S01]  /*4c00*/  FMUL.FTZ R117, R34.reuse, R117 ;  /* 0x0000007522757220 */ /* 0x040fe20000410000 */
[-C--:B------:R-:W-:Y:S01]  /*4c10*/  FFMA.FTZ R46, R33, R42.reuse, -R46 ;  /* 0x0000002a212e7223 */ /* 0x080fe2000001082e */
[----:B------:R-:W-:Y:S01]  /*4c20*/  FFMA.FTZ R52, R37, R42, R44 ;  /* 0x0000002a25347223 */ /* 0x000fe2000001002c */
[----:B------:R-:W-:Y:S01]  /*4c30*/  FFMA.FTZ R45, R34, R43, -R45 ;  /* 0x0000002b222d7223 */ /* 0x000fe2000001082d */
[----:B------:R-:W-:-:S02]  /*4c40*/  HADD2.F32 R42, -RZ, R116.H1_H1 ;  /* 0x30000074ff2a7230 */ /* 0x000fc40000004100 */
[----:B------:R-:W-:Y:S01]  /*4c50*/  FFMA.FTZ R117, R38, R43, R117 ;  /* 0x0000002b26757223 */ /* 0x000fe20000010075 */
[----:B------:R-:W-:Y:S02]  /*4c60*/  HADD2.F32 R33, -RZ, R35.H0_H0 ;  /* 0x20000023ff217230 */ /* 0x000fe40000004100 */
[--C-:B------:R-:W-:Y:S02]  /*4c70*/  HADD2.F32 R34, -RZ, R39.reuse.H0_H0 ;  /* 0x20000027ff227230 */ /* 0x100fe40000004100 */
[----:B------:R-:W-:Y:S02]  /*4c80*/  HADD2.F32 R39, -RZ, R39.H1_H1 ;  /* 0x30000027ff277230 */ /* 0x000fe40000004100 */
[----:B------:R-:W-:Y:S01]  /*4c90*/  FMUL.FTZ R43, R33, R42 ;  /* 0x0000002a212b7220 */ /* 0x000fe20000410000 */
[----:B------:R-:W-:Y:S02]  /*4ca0*/  HADD2.F32 R44, -RZ, R47.H0_H0 ;  /* 0x2000002fff2c7230 */ /* 0x000fe40000004100 */
[----:B------:R-:W-:-:S02]  /*4cb0*/  HADD2.F32 R35, -RZ, R35.H1_H1 ;  /* 0x30000023ff237230 */ /* 0x000fc40000004100 */
[----:B------:R-:W-:Y:S02]  /*4cc0*/  HADD2.F32 R37, -RZ, R115.H1_H1 ;  /* 0x30000073ff257230 */ /* 0x000fe40000004100 */
[----:B------:R-:W-:Y:S02]  /*4cd0*/  HADD2.F32 R38, -RZ, R54.H0_H0 ;  /* 0x20000036ff267230 */ /* 0x000fe40000004100 */
[C---:B------:R-:W-:Y:S01]  /*4ce0*/  FMUL.FTZ R54, R34.reuse, R42 ;  /* 0x0000002a22367220 */ /* 0x040fe20000410000 */
[-C--:B------:R-:W-:Y:S01]  /*4cf0*/  FMUL.FTZ R42, R39, R44.reuse ;  /* 0x0000002c272a7220 */ /* 0x080fe20000410000 */
[----:B------:R-:W-:Y:S01]  /*4d00*/  FMUL.FTZ R102, R35, R44 ;  /* 0x0000002c23667220 */ /* 0x000fe20000410000 */
[-C--:B------:R-:W-:Y:S01]  /*4d10*/  FFMA.FTZ R44, R34, R37.reuse, R43 ;  /* 0x00000025222c7223 */ /* 0x080fe2000001002b */
[----:B------:R-:W-:Y:S01]  /*4d20*/  FFMA.FTZ R54, R33, R37, -R54 ;  /* 0x0000002521367223 */ /* 0x000fe20000010836 */
[----:B------:R-:W-:Y:S02]  /*4d30*/  HADD2.F32 R34, -RZ, R40.H0_H0 ;  /* 0x20000028ff227230 */ /* 0x000fe40000004100 */
[----:B------:R-:W-:Y:S01]  /*4d40*/  FFMA.FTZ R55, R35, R38, -R42 ;  /* 0x0000002623377223 */ /* 0x000fe2000001082a */
[----:B------:R-:W-:-:S02]  /*4d50*/  HADD2.F32 R116, -RZ, R116.H0_H0 ;  /* 0x20000074ff747230 */ /* 0x000fc40000004100 */
[----:B------:R-:W-:Y:S01]  /*4d60*/  FFMA.FTZ R103, R39, R38, R102 ;  /* 0x0000002627677223 */ /* 0x000fe20000010066 */
[----:B------:R-:W-:Y:S02]  /*4d70*/  HADD2.F32 R37, -RZ, R104.H0_H0 ;  /* 0x20000068ff257230 */ /* 0x000fe40000004100 */
[----:B------:R-:W-:Y:S02]  /*4d80*/  HADD2.F32 R33, -RZ, R32.H0_H0 ;  /* 0x20000020ff217230 */ /* 0x000fe40000004100 */
[----:B------:R-:W-:Y:S01]  /*4d90*/  FMUL.FTZ R38, R34, R116 ;  /* 0x0000007422267220 */ /* 0x000fe20000410000 */
        /* <DEDUP_REMOVED lines=13> */
[----:B------:R-:W-:Y:S02]  /*4e70*/  HADD2.F32 R34, -RZ, R114.H0_H0 ;  /* 0x20000072ff227230 */ /* 0x000fe40000004100 */
[----:B------:R-:W-:-:S02]  /*4e80*/  HADD2.F32 R33, -RZ, R41.H0_H0 ;  /* 0x20000029ff217230 */ /* 0x000fc40000004100 */
[----:B------:R-:W-:Y:S01]  /*4e90*/  HADD2.F32 R114, -RZ, R114.H1_H1 ;  /* 0x30000072ff727230 */ /* 0x000fe20000004100 */
[----:B------:R-:W-:Y:S01]  /*4ea0*/  F2FP.F16.F32.PACK_AB R40, R40, R39 ;  /* 0x000000272828723e */ /* 0x000fe200000000ff */
[----:B------:R-:W-:Y:S02]  /*4eb0*/  HADD2.F32 R37, -RZ, R53.H0_H0 ;  /* 0x20000035ff257230 */ /* 0x000fe40000004100 */
[--C-:B------:R-:W-:Y:S02]  /*4ec0*/  HADD2.F32 R32, -RZ, R36.reuse.H0_H0 ;  /* 0x20000024ff207230 */ /* 0x100fe40000004100 */
[-C--:B------:R-:W-:Y:S01]  /*4ed0*/  FMUL.FTZ R47, R33, R114.reuse ;  /* 0x00000072212f7220 */ /* 0x080fe20000410000 */
[----:B------:R-:W-:Y:S02]  /*4ee0*/  HADD2.F32 R41, -RZ, R41.H1_H1 ;  /* 0x30000029ff297230 */ /* 0x000fe40000004100 */
[----:B------:R-:W-:Y:S02]  /*4ef0*/  HADD2.F32 R36, -RZ, R36.H1_H1 ;  /* 0x30000024ff247230 */ /* 0x000fe40000004100 */
[----:B------:R-:W-:Y:S01]  /*4f00*/  FMUL.FTZ R114, R32, R114 ;  /* 0x0000007220727220 */ /* 0x000fe20000410000 */
[----:B------:R-:W-:-:S02]  /*4f10*/  HADD2.F32 R35, -RZ, R105.H0_H0 ;  /* 0x20000069ff237230 */ /* 0x000fc40000004100 */
[-C--:B------:R-:W-:Y:S01]  /*4f20*/  FMUL.FTZ R53, R41, R37.reuse ;  /* 0x0000002529357220 */ /* 0x080fe20000410000 */
[-C--:B------:R-:W-:Y:S01]  /*4f30*/  FFMA.FTZ R47, R32, R34.reuse, -R47 ;  /* 0x00000022202f7223 */ /* 0x080fe2000001082f */
[C---:B------:R-:W-:Y:S01]  /*4f40*/  FMUL.FTZ R42, R36.reuse, R37 ;  /* 0x00000025242a7220 */ /* 0x040fe20000410000 */
[----:B------:R-:W-:Y:S01]  /*4f50*/  FFMA.FTZ R114, R33, R34, R114 ;  /* 0x0000002221727223 */ /* 0x000fe20000010072 */
[-C--:B------:R-:W-:Y:S01]  /*4f60*/  FFMA.FTZ R36, R36, R35.reuse, -R53 ;  /* 0x0000002324247223 */ /* 0x080fe20000010835 */
[----:B------:R-:W-:Y:S01]  /*4f70*/  F2FP.F16.F32.PACK_AB R32, R43, R38 ;  /* 0x000000262b20723e */ /* 0x000fe200000000ff */
[----:B------:R-:W-:Y:S01]  /*4f80*/  FFMA.FTZ R35, R41, R35, R42 ;  /* 0x0000002329237223 */ /* 0x000fe2000001002a */
[----:B------:R-:W-:Y:S01]  /*4f90*/  F2FP.F16.F32.PACK_AB R33, R46, R45 ;  /* 0x0000002d2e21723e */ /* 0x000fe200000000ff */
[----:B------:R-:W-:Y:S01]  /*4fa0*/  IMAD.MOV.U32 R39, RZ, RZ, R44 ;  /* 0x000000ffff277224 */ /* 0x000fe200078e002c */
[----:B------:R-:W-:Y:S01]  /*4fb0*/  F2FP.F16.F32.PACK_AB R34, R36, R47 ;  /* 0x0000002f2422723e */ /* 0x000fe200000000ff */
[----:B------:R-:W-:Y:S01]  /*4fc0*/  IMAD.MOV.U32 R36, RZ, RZ, R40 ;  /* 0x000000ffff247224 */ /* 0x000fe200078e0028 */
[----:B------:R-:W-:Y:S01]  /*4fd0*/  F2FP.F16.F32.PACK_AB R38, R35, R114 ;  /* 0x000000722326723e */ /* 0x000fe200000000ff */
[----:B------:R-:W-:Y:S01]  /*4fe0*/  IMAD.MOV.U32 R35, RZ, RZ, R54 ;  /* 0x000000ffff237224 */ /* 0x000fe200078e0036 */
[----:B------:R-:W-:-:S07]  /*4ff0*/  F2FP.F16.F32.PACK_AB R37, R52, R117 ;  /* 0x000000753425723e */ /* 0x000fce00000000ff */
.L_x_14690:
[----:B------:R-:W-:Y:S05]  /*5000*/  BSYNC B1 ;  /* 0x0000000000017941 */ /* 0x000fea0003800000 */
.L_x_14689:
        /* <DEDUP_REMOVED lines=10> */
.L_x_14658:
[----:B------:R-:W-:-:S13]  /*50b0*/  ISETP.NE.AND P3, PT, R216, 0x3, PT ;  /* 0x00000003d800780c */ /* 0x000fda0003f65270 */
[----:B------:R-:W-:Y:S05]  /*50c0*/  @!P3 BRA `(.L_x_14691) ;  /* 0x000000000004b947 */ /* 0x000fea0003800000 */
[----:B------:R-:W-:Y:S01]  /*50d0*/  BPT.TRAP 0x1 ;  /* 0x000000040000795c */ /* 0x000fe20000300000 */
.L_x_14691:
[----:B------:R-:W-:Y:S01]  /*50e0*/  IMAD R96, R18, 0x8, R19 ;  /* 0x0000000812607824 */ /* 0x000fe200078e0213 */
[----:B------:R-:W-:Y:S01]  /*50f0*/  SHF.L.U32 R107, R202, 0x1f, RZ ;  /* 0x0000001fca6b7819 */ /* 0x000fe200000006ff */
[----:B------:R-:W-:Y:S01]  /*5100*/  IMAD R106, R27, -0x60, R24 ;  /* 0xffffffa01b6a7824 */ /* 0x000fe200078e0218 */
[----:B------:R-:W-:Y:S02]  /*5110*/  BSSY B1, `(.L_x_14692) ;  /* 0x0000004000017945 */ /* 0x000fe40003800000 */
[----:B------:R-:W0:Y:S02]  /*5120*/  SYNCS.PHASECHK.TRANS64.TRYWAIT P4, [R96+URZ+0x32490], R107 ;  /* 0x0324906b600075a7 */ /* 0x000e24000808017f */
[----:B------:R-:W-:Y:S01]  /*5130*/  VIMNMX R106, R106, 0x60, PT ;  /* 0x000000606a6a7848 */ /* 0x000fe20003fe0100 */
[----:B0-----:R-:W-:Y:S06]  /*5140*/  @!P4 BRA `(.L_x_14693) ;  /* 0x000001880024c947 */ /* 0x001fec0003800000 */
.L_x_14966:
[----:B------:R-:W-:Y:S05]  /*5150*/  BSYNC B1 ;  /* 0x0000000000017941 */ /* 0x000fea0003800000 */
.L_x_14692:
[CC--:B------:R-:W-:Y:S01]  /*5160*/  ISETP.GE.AND P5, PT, R22.reuse, R106.reuse, PT ;  /* 0x0000006a1600720c */ /* 0x0c0fe20003fa6270 */
[----:B------:R-:W-:Y:S01]  /*5170*/  VIADD R32, R22, 0x40 ;  /* 0x0000004016207836 */ /* 0x000fe20000000000 */
[----:B------:R-:W-:Y:S04]  /*5180*/  BSSY B1, `(.L_x_14694) ;  /* 0x0000007000017945 */ /* 0x000fe80003800000 */
[----:B------:R-:W-:-:S07]  /*5190*/  ISETP.GE.AND P4, PT, R32, R106, PT ;  /* 0x0000006a2000720c */ /* 0x000fce0003f86270 */
[----:B------:R-:W-:Y:S06]  /*51a0*/  @P5 BRA `(.L_x_14695) ;  /* 0x0000000000105947 */ /* 0x000fec0003800000 */
[----:B------:R-:W1:Y:S04]  /*51b0*/  @!P1 LDS.128 R32, [R104] ;  /* 0x0000000068209984 */ /* 0x000e680000000c00 */
[----:B------:R-:W2:Y:S04]  /*51c0*/  @!P2 LDS.128 R36, [R102] ;  /* 0x000000006624a984 */ /* 0x000ea80000000c00 */
[----:B-1----:R1:W-:Y:S04]  /*51d0*/  @!P1 STG.E.128 desc[UR40][R42.64], R32 ;  /* 0x000000202a009986 */ /* 0x0023e8000c101d28 */
[----:B--2---:R1:W-:Y:S02]  /*51e0*/  @!P2 STG.E.128 desc[UR40][R42.64+0x40], R36 ;  /* 0x000040242a00a986 */ /* 0x0043e4000c101d28 */
.L_x_14695:
[----:B------:R-:W-:Y:S05]  /*51f0*/  BSYNC B1 ;  /* 0x0000000000017941 */ /* 0x000fea0003800000 */
.L_x_14694:
[----:B------:R-:W-:Y:S05]  /*5200*/  @P4 BRA `(.L_x_14675) ;  /* 0x0000000000104947 */ /* 0x000fea0003800000 */
[----:B-1----:R-:W1:Y:S04]  /*5210*/  @!P1 LDS.128 R32, [R104+0x2000] ;  /* 0x0020000068209984 */ /* 0x002e680000000c00 */
[----:B------:R-:W2:Y:S04]  /*5220*/  @!P2 LDS.128 R36, [R102+0x2000] ;  /* 0x002000006624a984 */ /* 0x000ea80000000c00 */
[----:B-1----:R3:W-:Y:S04]  /*5230*/  @!P1 STG.E.128 desc[UR40][R40.64], R32 ;  /* 0x0000002028009986 */ /* 0x0027e8000c101d28 */
[----:B--2---:R3:W-:Y:S02]  /*5240*/  @!P2 STG.E.128 desc[UR40][R40.64+0x40], R36 ;  /* 0x000040242800a986 */ /* 0x0047e4000c101d28 */
.L_x_14675:
[----:B------:R-:W-:Y:S05]  /*5250*/  BSYNC B0 ;  /* 0x0000000000007941 */ /* 0x000fea0003800000 */
.L_x_14657:
        /* <DEDUP_REMOVED lines=17> */
.L_x_14697:
[----:B------:R-:W-:Y:S05]  /*5370*/  BSYNC B0 ;  /* 0x0000000000007941 */ /* 0x000fea0003800000 */
.L_x_14696:
[----:B------:R-:W2:Y:S01]  /*5380*/  SYNCS.PHASECHK.TRANS64.TRYWAIT P3, [R96+URZ+0x324b0], R107 ;  /* 0x0324b06b600075a7 */ /* 0x000ea2000806017f */
[----:B------:R-:W-:Y:S01]  /*5390*/  ULDC UR42, c[0x0][0x320] ;  /* 0x0000c800002a7ab9 */ /* 0x000fe20000000800 */
[----:B------:R-:W-:Y:S01]  /*53a0*/  ULDC.64 UR38, c[0x0][0x328] ;  /* 0x0000ca0000267ab9 */ /* 0x000fe20000000a00 */
[----:B------:R-:W-:Y:S01]  /*53b0*/  ULDC.64 UR36, c[0x0][0x318] ;  /* 0x0000c60000247ab9 */ /* 0x000fe20000000a00 */
[----:B------:R-:W-:Y:S01]  /*53c0*/  BSSY B0, `(.L_x_14698) ;  /* 0x0000003000007945 */ /* 0x000fe20003800000 */
[----:B-1----:R-:W-:-:S03]  /*53d0*/  IMAD R32, R18, 0x6000, R79 ;  /* 0x0000600012207824 */ /* 0x002fc600078e024f */
[----:B--2---:R-:W-:Y:S05]  /*53e0*/  @!P3 BRA `(.L_x_14699) ;  /* 0x000001840090b947 */ /* 0x004fea0003800000 */
.L_x_14967:
[----:B------:R-:W-:Y:S05]  /*53f0*/  BSYNC B0 ;  /* 0x0000000000007941 */ /* 0x000fea0003800000 */
.L_x_14698:
        /* <DEDUP_REMOVED lines=39> */
.L_x_14701:
[----:B------:R-:W-:Y:S05]  /*5670*/  BSYNC B0 ;  /* 0x0000000000007941 */ /* 0x000fea0003800000 */
.L_x_14700:
[----:B--2---:R-:W-:Y:S01]  /*5680*/  VIADD R32, R22, 0x40 ;  /* 0x0000004016207836 */ /* 0x004fe20000000000 */
[----:B------:R-:W-:Y:S04]  /*5690*/  BSSY B0, `(.L_x_14702) ;  /* 0x0000025000007945 */ /* 0x000fe80003800000 */
[----:B------:R-:W-:-:S13]  /*56a0*/  ISETP.GE.AND P3, PT, R32, R106, PT ;  /* 0x0000006a2000720c */ /* 0x000fda0003f66270 */
[----:B------:R-:W-:Y:S05]  /*56b0*/  @P3 BRA `(.L_x_14703) ;  /* 0x0000000000883947 */ /* 0x000fea0003800000 */
[----:B------:R-:W-:Y:S01]  /*56c0*/  IADD3 R35, P3, R36, 0x40, RZ ;  /* 0x0000004024237810 */ /* 0x000fe20007f7e0ff */
        /* <DEDUP_REMOVED lines=33> */
.L_x_14703:
[----:B------:R-:W-:Y:S05]  /*58e0*/  BSYNC B0 ;  /* 0x0000000000007941 */ /* 0x000fea0003800000 */
.L_x_14702:
[----:B------:R-:W-:Y:S01]  /*58f0*/  @!PT LDS RZ, [RZ] ;  /* 0x00000000fffff984 */ /* 0x000fe20000000800 */
[----:B------:R-:W-:Y:S01]  /*5900*/  @!PT LDS RZ, [RZ] ;  /* 0x00000000fffff984 */ /* 0x000fe20000000800 */
[----:B------:R-:W-:Y:S01]  /*5910*/  @!PT LDS RZ, [RZ] ;  /* 0x00000000fffff984 */ /* 0x000fe20000000800 */
[----:B------:R-:W-:Y:S01]  /*5920*/  @!PT LDS RZ, [RZ] ;  /* 0x00000000fffff984 */ /* 0x000fe20000000800 */
[----:B------:R3:W-:Y:S06]  /*5930*/  MEMBAR.ALL.CTA ;  /* 0x0000000000007992 */ /* 0x0007ec0000008000 */
[----:B---3--:R-:W3:Y:S02]  /*5940*/  FENCE.VIEW.ASYNC.S ;  /* 0x00000000000073c6 */ /* 0x008ee40000000000 */
[----:B---3--:R3:W-:Y:S01]  /*5950*/  BAR.SYNC.DEFER_BLOCKING R76, 0x80 ;  /* 0x0002004c0000751d */ /* 0x0087e20000010000 */
[----:B------:R-:W-:Y:S01]  /*5960*/  ISETP.NE.AND P5, PT, R97, RZ, PT ;  /* 0x000000ff6100720c */ /* 0x000fe20003fa5270 */
[----:B------:R-:W-:-:S02]  /*5970*/  VIADD R18, R18, 0x1 ;  /* 0x0000000112127836 */ /* 0x000fc40000000000 */
[----:B01----:R-:W-:-:S03]  /*5980*/  @!P4 VIADD R96, R96, 0x324c0 ;  /* 0x000324c06060c836 */ /* 0x003fc60000000000 */
[C---:B------:R-:W-:Y:S02]  /*5990*/  ISETP.NE.AND P3, PT, R18.reuse, 0x2, PT ;  /* 0x000000021200780c */ /* 0x040fe40003f65270 */
[----:B------:R-:W-:Y:S02]  /*59a0*/  @!P4 PRMT R96, RZ, 0x654, R96 ;  /* 0x00000654ff60c816 */ /* 0x000fe40000000060 */
[----:B--2---:R-:W-:Y:S02]  /*59b0*/  SEL R33, RZ, 0x1, P3 ;  /* 0x00000001ff217807 */ /* 0x004fe40001800000 */
        /* <DEDUP_REMOVED lines=9> */
.L_x_14652:
[----:B------:R-:W2:Y:S01]  /*5a50*/  LDL R5, [R1+0x28] ;  /* 0x0000280001057983 */ /* 0x000ea20000100800 */
[----:B------:R-:W0:Y:S01]  /*5a60*/  LDC R0, c[0x0][0x448] ;  /* 0x00011200ff007b82 */ /* 0x000e220000000800 */
        /* <DEDUP_REMOVED lines=24> */
[----:B------:R-:W-:Y:S01]  /*5bf0*/  CS2R R108, SRZ ;  /* 0x00000000006c7805 */ /* 0x000fe2000001ff00 */
[----:B------:R-:W-:Y:S01]  /*5c00*/  IMAD.MOV.U32 R173, RZ, RZ, RZ ;  /* 0x000000ffffad7224 */ /* 0x000fe200078e00ff */
[----:B------:R-:W-:-:S02]  /*5c10*/  CS2R R104, SRZ ;  /* 0x0000000000687805 */ /* 0x000fc4000001ff00 */
[----:B------:R-:W-:Y:S02]  /*5c20*/  CS2R R170, SRZ ;  /* 0x0000000000aa7805 */ /* 0x000fe4000001ff00 */
[----:B------:R-:W-:Y:S02]  /*5c30*/  CS2R R100, SRZ ;  /* 0x0000000000647805 */ /* 0x000fe4000001ff00 */
[----:B---3--:R-:W-:Y:S02]  /*5c40*/  CS2R R96, SRZ ;  /* 0x0000000000607805 */ /* 0x008fe4000001ff00 */
        /* <DEDUP_REMOVED lines=36> */
[----:B--2---:R-:W-:-:S04]  /*5e90*/  VIADD R0, R5, 0x7f ;  /* 0x0000007f05007836 */ /* 0x004fc80000000000 */
[----:B0-----:R-:W-:-:S05]  /*5ea0*/  @P1 IMAD.HI.U32 R3, R0, R3, RZ ;  /* 0x0000000300031227 */ /* 0x001fca00078e00ff */
[----:B-1----:R-:W-:Y:S02]  /*5eb0*/  @P1 SHF.R.U32.HI R0, RZ, R4, R3 ;  /* 0x00000004ff001219 */ /* 0x002fe40000011603 */
[----:B------:R-:W-:Y:S02]  /*5ec0*/  CS2R R4, SRZ ;  /* 0x0000000000047805 */ /* 0x000fe4000001ff00 */
[----:B------:R-:W-:Y:S01]  /*5ed0*/  PLOP3.LUT P1, PT, PT, PT, PT, 0x80, 0x0 ;  /* 0x000000000000781c */ /* 0x000fe20003f2f070 */
        /* <DEDUP_REMOVED lines=13> */
.L_x_14705:
        /* <DEDUP_REMOVED lines=10> */
.L_x_14970:
[----:B01----:R-:W-:Y:S01]  /*6050*/  LEA.HI R0, R14, R14, RZ, 0x1 ;  /* 0x0000000e0e007211 */ /* 0x003fe200078f08ff */
[----:B------:R-:W-:Y:S01]  /*6060*/  VIADD R24, R19, 0x18400 ;  /* 0x0001840013187836 */ /* 0x000fe20000000000 */
[----:B------:R-:W-:Y:S01]  /*6070*/  BSSY B6, `(.L_x_14708) ;  /* 0x000001d000067945 */ /* 0x000fe20003800000 */
[----:B------:R-:W-:Y:S01]  /*6080*/  IMAD.MOV.U32 R213, RZ, RZ, 0x40000040 ;  /* 0x40000040ffd57424 */ /* 0x000fe200078e00ff */
[----:B------:R-:W-:Y:S02]  /*6090*/  LOP3.LUT R3, R0, 0x7fffe, RZ, 0xc0, !PT ;  /* 0x0007fffe00037812 */ /* 0x000fe400078ec0ff */
[----:B------:R-:W-:-:S03]  /*60a0*/  LOP3.LUT P0, RZ, R24, 0x1bf, RZ, 0xc0, !PT ;  /* 0x000001bf18ff7812 */ /* 0x000fc6000780c0ff */
[----:B------:R-:W-:-:S04]  /*60b0*/  IMAD.IADD R3, R14, 0x1, -R3 ;  /* 0x000000010e037824 */ /* 0x000fc800078e0a03 */
[----:B------:R-:W-:-:S05]  /*60c0*/  IMAD R3, R3, 0x2000, R24 ;  /* 0x0000200003037824 */ /* 0x000fca00078e0218 */
[----:B------:R-:W-:Y:S01]  /*60d0*/  SHF.R.U32.HI R0, RZ, 0x4, R3 ;  /* 0x00000004ff007819 */ /* 0x000fe20000011603 */
[----:B------:R-:W-:-:S03]  /*60e0*/  VIADD R3, R3, 0xa000 ;  /* 0x0000a00003037836 */ /* 0x000fc60000000000 */
[----:B------:R-:W-:Y:S02]  /*60f0*/  LOP3.LUT R0, R0, 0x3fff, RZ, 0xc0, !PT ;  /* 0x00003fff00007812 */ /* 0x000fe400078ec0ff */
[----:B------:R-:W-:Y:S02]  /*6100*/  SHF.R.U32.HI R3, RZ, 0x4, R3 ;  /* 0x00000004ff037819 */ /* 0x000fe40000011603 */
[----:B------:R-:W-:Y:S02]  /*6110*/  LOP3.LUT R212, R0, 0x10000, RZ, 0xfc, !PT ;  /* 0x0001000000d47812 */ /* 0x000fe400078efcff */
        /* <DEDUP_REMOVED lines=18> */
.L_x_14709:
[----:B------:R-:W-:Y:S05]  /*6240*/  BSYNC B6 ;  /* 0x0000000000067941 */ /* 0x000fea0003800000 */
.L_x_14708:
[----:B------:R-:W-:Y:S02]  /*6250*/  ULDC UR4, c[0x0][0x3f4] ;  /* 0x0000fd0000047ab9 */ /* 0x000fe40000000800 */
[----:B------:R-:W-:-:S13]  /*6260*/  ISETP.LT.AND P0, PT, RZ, UR4, PT ;  /* 0x00000004ff007c0c */ /* 0x000fda000bf01270 */
        /* <DEDUP_REMOVED lines=11> */
.L_x_14713:
[----:B-1----:R1:W2:Y:S02]  /*6320*/  SYNCS.PHASECHK.TRANS64.TRYWAIT P0, [R19+URZ+0x32400], R0 ;  /* 0x03240000130075a7 */ /* 0x0022a4000800017f */
[----:B--2---:R-:W-:Y:S05]  /*6330*/  @!P0 NANOSLEEP.SYNCS 0x989680 ;  /* 0x009896800000895d */ /* 0x004fea0003900000 */
[----:B------:R-:W2:Y:S02]  /*6340*/  @!P0 SYNCS.PHASECHK.TRANS64 P0, [R19+URZ+0x32400], R0 ;  /* 0x03240000130085a7 */ /* 0x000ea4000800007f */
[----:B--2---:R-:W-:Y:S05]  /*6350*/  @!P0 BRA `(.L_x_14713) ;  /* 0xfffffffc00f08947 */ /* 0x004fea000383ffff */
.L_x_14712:
[----:B------:R-:W-:Y:S05]  /*6360*/  BSYNC B0 ;  /* 0x0000000000007941 */ /* 0x000fea0003800000 */
.L_x_14711:
[----:B------:R-:W-:Y:S05]  /*6370*/  BRA `(.L_x_14714) ;  /* 0x0000002c00887947 */ /* 0x000fea0003800000 */
.L_x_14710:
        /* <DEDUP_REMOVED lines=30> */
.L_x_14716:
[----:B------:R-:W-:Y:S05]  /*6560*/  BSYNC B6 ;  /* 0x0000000000067941 */ /* 0x000fea0003800000 */
.L_x_14715:
[----:B------:R-:W2:Y:S01]  /*6570*/  LDL R41, [R1+0x28] ;  /* 0x0000280001297983 */ /* 0x000ea20000100800 */
[----:B------:R-:W-:Y:S01]  /*6580*/  ULDC.U8 UR4, c[0x0][0x410] ;  /* 0x0001040000047ab9 */ /* 0x000fe20000000000 */
[----:B------:R-:W-:Y:S01]  /*6590*/  BSSY B0, `(.L_x_14717) ;  /* 0x00002b8000007945 */ /* 0x000fe20003800000 */
[----:B------:R-:W-:Y:S01]  /*65a0*/  ISETP.NE.AND P0, PT, RZ, UR4, PT ;  /* 0x00000004ff007c0c */ /* 0x000fe2000bf05270 */
[----:B--2---:R-:W-:-:S12]  /*65b0*/  IMAD.IADD R39, R22, 0x1, R41 ;  /* 0x0000000116277824 */ /* 0x004fd800078e0229 */
[----:B------:R-:W-:Y:S05]  /*65c0*/  @!P0 BRA `(.L_x_14718) ;  /* 0x0000001400948947 */ /* 0x000fea0003800000 */
[----:B------:R-:W0:Y:S01]  /*65d0*/  LDC R35, c[0x0][0x448] ;  /* 0x00011200ff237b82 */ /* 0x000e220000000800 */
[----:B------:R-:W1:Y:S01]  /*65e0*/  S2R R20, SR_TID.X ;  /* 0x0000000000147919 */ /* 0x000e620000002100 */
[----:B------:R-:W-:Y:S01]  /*65f0*/  ULDC.64 UR4, c[0x0][0x3f8] ;  /* 0x0000fe0000047ab9 */ /* 0x000fe20000000a00 */
[----:B------:R-:W-:Y:S01]  /*6600*/  ULDC.64 UR6, c[0x0][0x408] ;  /* 0x0001020000067ab9 */ /* 0x000fe20000000a00 */
[----:B------:R-:W-:Y:S02]  /*6610*/  IMAD.MOV.U32 R6, RZ, RZ, R24 ;  /* 0x000000ffff067224 */ /* 0x000fe400078e0018 */
[----:B------:R-:W-:Y:S02]  /*6620*/  IMAD.MOV.U32 R7, RZ, RZ, R29 ;  /* 0x000000ffff077224 */ /* 0x000fe400078e001d */
[----:B------:R-:W-:Y:S02]  /*6630*/  IMAD.MOV.U32 R8, RZ, RZ, R30 ;  /* 0x000000ffff087224 */ /* 0x000fe400078e001e */
[----:B------:R-:W-:Y:S01]  /*6640*/  IMAD.MOV.U32 R9, RZ, RZ, R27 ;  /* 0x000000ffff097224 */ /* 0x000fe200078e001b */
[----:B0-----:R-:W-:Y:S01]  /*6650*/  ISETP.NE.AND P0, PT, R35, 0x1, PT ;  /* 0x000000012300780c */ /* 0x001fe20003f05270 */
[----:B-1----:R-:W-:-:S12]  /*6660*/  VIADD R21, R20, 0xffffff80 ;  /* 0xffffff8014157836 */ /* 0x002fd80000000000 */
[----:B------:R-:W0:Y:S01]  /*6670*/  @P0 LDC R0, c[0x0][0x44c] ;  /* 0x00011300ff000b82 */ /* 0x000e220000000800 */
[----:B------:R-:W-:-:S04]  /*6680*/  SHF.R.S32.HI R20, RZ, 0x1f, R21 ;  /* 0x0000001fff147819 */ /* 0x000fc80000011415 */
[----:B------:R-:W-:-:S03]  /*6690*/  LEA.HI R20, R20, R21, RZ, 0x2 ;  /* 0x0000001514147211 */ /* 0x000fc600078f10ff */
[----:B------:R-:W1:Y:S01]  /*66a0*/  @P0 LDC R5, c[0x0][0x450] ;  /* 0x00011400ff050b82 */ /* 0x000e620000000800 */
[----:B------:R-:W-:-:S04]  /*66b0*/  LOP3.LUT R20, R20, 0xfffffffc, RZ, 0xc0, !PT ;  /* 0xfffffffc14147812 */ /* 0x000fc800078ec0ff */
[----:B------:R-:W-:-:S05]  /*66c0*/  IADD3 R20, R21, -R20, RZ ;  /* 0x8000001415147210 */ /* 0x000fca0007ffe0ff */
[----:B------:R-:W-:-:S04]  /*66d0*/  IMAD R3, R20, 0x40, R39 ;  /* 0x0000004014037824 */ /* 0x000fc800078e0227 */
        /* <DEDUP_REMOVED lines=23> */
.L_x_14976:
[----:B------:R-:W5:Y:S01]  /*6850*/  LDL R9, [R1+0x1c] ;  /* 0x00001c0001097983 */ /* 0x000f620000100800 */
[----:B------:R-:W-:Y:S01]  /*6860*/  BSSY B1, `(.L_x_14720) ;  /* 0x000001f000017945 */ /* 0x000fe20003800000 */
[----:B------:R-:W-:Y:S02]  /*6870*/  CS2R R20, SRZ ;  /* 0x0000000000147805 */ /* 0x000fe4000001ff00 */
[----:B------:R-:W-:Y:S02]  /*6880*/  CS2R R30, SRZ ;  /* 0x00000000001e7805 */ /* 0x000fe4000001ff00 */
[----:B------:R-:W-:Y:S02]  /*6890*/  CS2R R28, SRZ ;  /* 0x00000000001c7805 */ /* 0x000fe4000001ff00 */
[----:B------:R-:W-:Y:S01]  /*68a0*/  CS2R R24, SRZ ;  /* 0x0000000000187805 */ /* 0x000fe2000001ff00 */
[----:B-----5:R-:W-:-:S05]  /*68b0*/  IMAD R35, R9, R35, RZ ;  /* 0x0000002309237224 */ /* 0x020fca00078e02ff */
[----:B------:R-:W-:-:S13]  /*68c0*/  ISETP.GE.AND P0, PT, R39, R35, PT ;  /* 0x000000232700720c */ /* 0x000fda0003f06270 */
        /* <DEDUP_REMOVED lines=24> */
.L_x_14721:
[----:B------:R-:W-:Y:S05]  /*6a50*/  BSYNC B1 ;  /* 0x0000000000017941 */ /* 0x000fea0003800000 */
.L_x_14720:
        /* <DEDUP_REMOVED lines=21> */
.L_x_14982:
[----:B01----:R-:W5:Y:S04]  /*6bb0*/  LDL R7, [R1+0x6c] ;  /* 0x00006c0001077983 */ /* 0x003f680000100800 */
[----:B------:R-:W2:Y:S01]  /*6bc0*/  LDL R37, [R1+0x74] ;  /* 0x0000740001257983 */ /* 0x000ea20000100800 */
[----:B------:R-:W-:Y:S01]  /*6bd0*/  VIADD R4, R39, 0x40 ;  /* 0x0000004027047836 */ /* 0x000fe20000000000 */
[----:B------:R-:W-:Y:S01]  /*6be0*/  BSSY B1, `(.L_x_14723) ;  /* 0x0000022000017945 */ /* 0x000fe20003800000 */
[----:B------:R-:W-:Y:S02]  /*6bf0*/  CS2R R8, SRZ ;  /* 0x0000000000087805 */ /* 0x000fe4000001ff00 */
[----:B------:R-:W-:Y:S02]  /*6c00*/  CS2R R12, SRZ ;  /* 0x00000000000c7805 */ /* 0x000fe4000001ff00 */
[----:B------:R-:W-:-:S02]  /*6c10*/  CS2R R10, SRZ ;  /* 0x00000000000a7805 */ /* 0x000fc4000001ff00 */
[----:B------:R-:W-:Y:S02]  /*6c20*/  ISETP.GE.AND P0, PT, R4, R35, PT ;  /* 0x000000230400720c */ /* 0x000fe40003f06270 */
[----:B-----5:R-:W-:-:S04]  /*6c30*/  LEA.HI R6, R7, R7, RZ, 0x1 ;  /* 0x0000000707067211 */ /* 0x020fc800078f08ff */
[----:B------:R-:W-:Y:S01]  /*6c40*/  LOP3.LUT R6, R6, 0xfffffffe, RZ, 0xc0, !PT ;  /* 0xfffffffe06067812 */ /* 0x000fe200078ec0ff */
[----:B--2---:R-:W-:-:S04]  /*6c50*/  IMAD.SHL.U32 R36, R37, 0x40, RZ ;  /* 0x0000004025247824 */ /* 0x004fc800078e00ff */
[----:B------:R-:W-:-:S05]  /*6c60*/  IMAD.IADD R73, R7, 0x1, -R6 ;  /* 0x0000000107497824 */ /* 0x000fca00078e0a06 */
[----:B------:R-:W-:Y:S01]  /*6c70*/  SHF.L.U32 R34, R73, 0x1f, RZ ;  /* 0x0000001f49227819 */ /* 0x000fe200000006ff */
[----:B------:R-:W-:Y:S06]  /*6c80*/  @P0 BRA `(.L_x_14724) ;  /* 0x00000000005c0947 */ /* 0x000fec0003800000 */
[----:B------:R-:W2:Y:S01]  /*6c90*/  LDL R15, [R1+0x80] ;  /* 0x00008000010f7983 */ /* 0x000ea20000100800 */
[----:B------:R-:W-:Y:S01]  /*6ca0*/  ULDC UR4, c[0x0][0x3f4] ;  /* 0x0000fd0000047ab9 */ /* 0x000fe20000000800 */
[----:B---3--:R-:W-:Y:S01]  /*6cb0*/  IMAD.MOV.U32 R6, RZ, RZ, R0 ;  /* 0x000000ffff067224 */ /* 0x008fe200078e0000 */
[----:B------:R-:W-:Y:S01]  /*6cc0*/  ISETP.GE.AND P3, PT, R203, UR4, PT ;  /* 0x00000004cb007c0c */ /* 0x000fe2000bf66270 */
[----:B------:R-:W-:Y:S01]  /*6cd0*/  IMAD.MOV.U32 R7, RZ, RZ, R3 ;  /* 0x000000ffff077224 */ /* 0x000fe200078e0003 */
[----:B------:R-:W-:Y:S02]  /*6ce0*/  ISETP.GE.AND P2, PT, R200, UR4, PT ;  /* 0x00000004c8007c0c */ /* 0x000fe4000bf46270 */
[----:B------:R-:W-:-:S09]  /*6cf0*/  CS2R R12, SRZ ;  /* 0x00000000000c7805 */ /* 0x000fd2000001ff00 */
[C---:B------:R-:W-:Y:S01]  /*6d00*/  @!P3 IMAD.SHL.U32 R9, R203.reuse, 0x2, RZ ;  /* 0x00000002cb09b824 */ /* 0x040fe200078e00ff */
[----:B------:R-:W-:Y:S02]  /*6d10*/  CS2R R26, SRZ ;  /* 0x00000000001a7805 */ /* 0x000fe4000001ff00 */
[----:B------:R-:W-:Y:S01]  /*6d20*/  CS2R R10, SRZ ;  /* 0x00000000000a7805 */ /* 0x000fe2000001ff00 */
[----:B------:R-:W-:Y:S01]  /*6d30*/  @!P2 IMAD.WIDE R6, R200, 0x2, R6 ;  /* 0x00000002c806a825 */ /* 0x000fe200078e0206 */
[-C--:B------:R-:W-:Y:S02]  /*6d40*/  @!P3 IADD3 R32, P0, R0, R9.reuse, RZ ;  /* 0x000000090020b210 */ /* 0x080fe40007f1e0ff */
[----:B----4-:R-:W-:Y:S02]  /*6d50*/  @!P3 IADD3 R4, P1, R14, R9, RZ ;  /* 0x000000090e04b210 */ /* 0x010fe40007f3e0ff */
[----:B------:R0:W5:Y:S01]  /*6d60*/  @!P2 LD.E.64 R12, desc[UR40][R6.64] ;  /* 0x00000028060ca980 */ /* 0x000162000c101b00 */
[----:B--2---:R-:W-:Y:S01]  /*6d70*/  @!P3 SHF.L.U64.HI R8, R203, 0x1, R15 ;  /* 0x00000001cb08b819 */ /* 0x004fe2000001020f */
        /* <DEDUP_REMOVED lines=8> */
.L_x_14724:
[----:B------:R-:W-:Y:S05]  /*6e00*/  BSYNC B1 ;  /* 0x0000000000017941 */ /* 0x000fea0003800000 */
.L_x_14723:
[----:B0-----:R-:W4:Y:S01]  /*6e10*/  S2R R7, SR_TID.X ;  /* 0x0000000000077919 */ /* 0x001f220000002100 */
[----:B------:R-:W0:Y:S01]  /*6e20*/  SYNCS.PHASECHK.TRANS64.TRYWAIT P0, [R19+URZ+0x32400], R34 ;  /* 0x03240022130075a7 */ /* 0x000e22000800017f */
[----:B------:R-:W-:Y:S01]  /*6e30*/  LOP3.LUT R3, R36, 0x1c0, RZ, 0xc0, !PT ;  /* 0x000001c024037812 */ /* 0x000fe200078ec0ff */
[----:B-----5:R-:W-:Y:S01]  /*6e40*/  IMAD.MOV.U32 R4, RZ, RZ, R26 ;  /* 0x000000ffff047224 */ /* 0x020fe200078e001a */
        /* <DEDUP_REMOVED lines=14> */
[----:B------:R-:W-:Y:S01]  /*6f30*/  IMAD.MOV.U32 R5, RZ, RZ, R10 ;  /* 0x000000ffff057224 */ /* 0x000fe200078e000a */
[----:B------:R-:W-:Y:S02]  /*6f40*/  LOP3.LUT P2, RZ, R37, 0x4, RZ, 0xc0, !PT ;  /* 0x0000000425ff7812 */ /* 0x000fe4000784c0ff */
[----:B------:R-:W-:Y:S02]  /*6f50*/  PRMT R46, R46, 0x5410, R4 ;  /* 0x000054102e2e7816 */ /* 0x000fe40000000004 */
[----:B------:R-:W-:Y:S01]  /*6f60*/  PRMT R47, R5, 0x7610, R47 ;  /* 0x00007610052f7816 */ /* 0x000fe2000000002f */
[----:B------:R-:W-:Y:S01]  /*6f70*/  IMAD.MOV.U32 R5, RZ, RZ, R11 ;  /* 0x000000ffff057224 */ /* 0x000fe200078e000b */
[----:B------:R-:W-:Y:S01]  /*6f80*/  ISETP.GE.AND P1, PT, R22, R41, PT ;  /* 0x000000291600720c */ /* 0x000fe20003f26270 */
[----:B----4-:R-:W-:-:S05]  /*6f90*/  VIADD R14, R7, 0xffffff80 ;  /* 0xffffff80070e7836 */ /* 0x010fca0000000000 */
[----:B------:R-:W-:-:S04]  /*6fa0*/  SHF.R.S32.HI R7, RZ, 0x1f, R14 ;  /* 0x0000001fff077819 */ /* 0x000fc8000001140e */
[----:B------:R-:W-:-:S04]  /*6fb0*/  LEA.HI R7, R7, R14, RZ, 0x5 ;  /* 0x0000000e07077211 */ /* 0x000fc800078f28ff */
[----:B------:R-:W-:-:S05]  /*6fc0*/  SHF.R.S32.HI R7, RZ, 0x5, R7 ;  /* 0x00000005ff077819 */ /* 0x000fca0000011407 */
[----:B------:R-:W-:-:S04]  /*6fd0*/  IMAD R0, R7, 0x200, R0 ;  /* 0x0000020007007824 */ /* 0x000fc800078e0200 */
[----:B------:R-:W-:-:S04]  /*6fe0*/  IMAD R3, R0, 0x2, R19 ;  /* 0x0000000200037824 */ /* 0x000fc800078e0213 */
[C---:B------:R-:W-:Y:S02]  /*6ff0*/  VIADD R4, R3.reuse, 0x18400 ;  /* 0x0001840003047836 */ /* 0x040fe40000000000 */
[----:B------:R-:W-:Y:S01]  /*7000*/  VIADD R0, R3, 0x18440 ;  /* 0x0001844003007836 */ /* 0x000fe20000000000 */
[----:B0-----:R-:W-:Y:S06]  /*7010*/  @!P0 BRA `(.L_x_14726) ;  /* 0x0000016c00b48947 */ /* 0x001fec0003800000 */
.L_x_14983:
[----:B------:R-:W-:Y:S05]  /*7020*/  BSYNC B1 ;  /* 0x0000000000017941 */ /* 0x000fea0003800000 */
.L_x_14725:
        /* <DEDUP_REMOVED lines=23> */
[----:B------:R-:W-:Y:S01]  /*71a0*/  FMUL.FTZ R35, R29, R33 ;  /* 0x000000211d237220 */ /* 0x000fe20000410000 */
[----:B------:R-:W-:-:S02]  /*71b0*/  HADD2.F32 R14, -RZ, R6.H0_H0 ;  /* 0x20000006ff0e7230 */ /* 0x000fc40000004100 */
[----:B0-----:R-:W-:Y:S01]  /*71c0*/  FMUL.FTZ R34, R4, R32 ;  /* 0x0000002004227220 */ /* 0x001fe20000410000 */
[----:B------:R-:W-:Y:S01]  /*71d0*/  FFMA.FTZ R38, R28, R33, R36 ;  /* 0x000000211c267223 */ /* 0x000fe20000010024 */
[----:B------:R-:W-:Y:S02]  /*71e0*/  HADD2.F32 R15, -RZ, R6.H1_H1 ;  /* 0x30000006ff0f7230 */ /* 0x000fe40000004100 */
[-C--:B------:R-:W-:Y:S01]  /*71f0*/  FMUL.FTZ R36, R4, R30.reuse ;  /* 0x0000001e04247220 */ /* 0x080fe20000410000 */
[C---:B------:R-:W-:Y:S01]  /*7200*/  FFMA.FTZ R34, R7.reuse, R30, -R34 ;  /* 0x0000001e07227223 */ /* 0x040fe20000010822 */
[--C-:B------:R-:W-:Y:S02]  /*7210*/  HADD2.F32 R6, -RZ, R5.reuse.H0_H0 ;  /* 0x20000005ff067230 */ /* 0x100fe40000004100 */
        /* <DEDUP_REMOVED lines=20> */
.L_x_14730:
[----:B------:R-:W-:Y:S05]  /*7360*/  BSYNC B2 ;  /* 0x0000000000027941 */ /* 0x000fea0003800000 */
.L_x_14729:
        /* <DEDUP_REMOVED lines=17> */
[----:B------:R-:W-:Y:S01]  /*7480*/  FMUL.FTZ R30, R4, R28 ;  /* 0x0000001c041e7220 */ /* 0x000fe20000410000 */
[----:B0-----:R-:W-:Y:S01]  /*7490*/  FFMA.FTZ R34, R20, R29, R32 ;  /* 0x0000001d14227223 */ /* 0x001fe20000010020 */
        /* <DEDUP_REMOVED lines=24> */
.L_x_14728:
[----:B------:R-:W-:Y:S05]  /*7620*/  BSYNC B1 ;  /* 0x0000000000017941 */ /* 0x000fea0003800000 */
.L_x_14727:
        /* <DEDUP_REMOVED lines=50> */
.L_x_14733:
[----:B------:R-:W-:Y:S05]  /*7950*/  BSYNC B1 ;  /* 0x0000000000017941 */ /* 0x000fea0003800000 */
.L_x_14732:
        /* <DEDUP_REMOVED lines=44> */
.L_x_14718:
[----:B------:R-:W0:Y:S01]  /*7c20*/  S2R R0, SR_TID.X ;  /* 0x0000000000007919 */ /* 0x000e220000002100 */
[----:B------:R-:W1:Y:S01]  /*7c30*/  LDC R6, c[0x0][0x448] ;  /* 0x00011200ff067b82 */ /* 0x000e620000000800 */
[----:B------:R-:W-:Y:S01]  /*7c40*/  ULDC.64 UR4, c[0x0][0x3f8] ;  /* 0x0000fe0000047ab9 */ /* 0x000fe20000000a00 */
[----:B------:R-:W-:Y:S01]  /*7c50*/  ULDC.64 UR6, c[0x0][0x408] ;  /* 0x0001020000067ab9 */ /* 0x000fe20000000a00 */
[----:B------:R-:W-:Y:S02]  /*7c60*/  IMAD.MOV.U32 R28, RZ, RZ, R24 ;  /* 0x000000ffff1c7224 */ /* 0x000fe400078e0018 */
[----:B------:R-:W-:Y:S02]  /*7c70*/  IMAD.MOV.U32 R20, RZ, RZ, R30 ;  /* 0x000000ffff147224 */ /* 0x000fe400078e001e */
[----:B------:R-:W-:Y:S01]  /*7c80*/  IMAD.MOV.U32 R21, RZ, RZ, R27 ;  /* 0x000000ffff157224 */ /* 0x000fe200078e001b */
[----:B-1----:R-:W-:Y:S01]  /*7c90*/  ISETP.NE.AND P0, PT, R6, 0x1, PT ;  /* 0x000000010600780c */ /* 0x002fe20003f05270 */
[----:B0-----:R-:W-:-:S05]  /*7ca0*/  VIADD R0, R0, 0xffffff80 ;  /* 0xffffff8000007836 */ /* 0x001fca0000000000 */
[----:B------:R-:W-:-:S07]  /*7cb0*/  SHF.R.S32.HI R3, RZ, 0x1f, R0 ;  /* 0x0000001fff037819 */ /* 0x000fce0000011400 */
[----:B------:R-:W0:Y:S01]  /*7cc0*/  @P0 LDC R5, c[0x0][0x450] ;  /* 0x00011400ff050b82 */ /* 0x000e220000000800 */
[----:B------:R-:W-:-:S04]  /*7cd0*/  LEA.HI R3, R3, R0, RZ, 0x2 ;  /* 0x0000000003037211 */ /* 0x000fc800078f10ff */
[----:B------:R-:W-:-:S05]  /*7ce0*/  LOP3.LUT R3, R3, 0xfffffffc, RZ, 0xc0, !PT ;  /* 0xfffffffc03037812 */ /* 0x000fca00078ec0ff */
[----:B------:R-:W-:Y:S02]  /*7cf0*/  IMAD.IADD R3, R0, 0x1, -R3 ;  /* 0x0000000100037824 */ /* 0x000fe400078e0a03 */
[----:B------:R-:W1:Y:S02]  /*7d00*/  @P0 LDC R0, c[0x0][0x44c] ;  /* 0x00011300ff000b82 */ /* 0x000e640000000800 */
[----:B------:R-:W-:-:S04]  /*7d10*/  IMAD R3, R3, 0x40, R39 ;  /* 0x0000004003037824 */ /* 0x000fc800078e0227 */
[----:B-1----:R-:W-:-:S05]  /*7d20*/  @P0 IMAD.HI.U32 R0, R3, R0, RZ ;  /* 0x0000000003000227 */ /* 0x002fca00078e00ff */
[----:B0-----:R-:W-:-:S04]  /*7d30*/  @P0 SHF.R.U32.HI R3, RZ, R5, R0 ;  /* 0x00000005ff030219 */ /* 0x001fc80000011600 */
        /* <DEDUP_REMOVED lines=17> */
[----:B------:R-:W2:Y:S01]  /*7e50*/  LDL R11, [R1+0x1c] ;  /* 0x00001c00010b7983 */ /* 0x000ea20000100800 */
[----:B------:R-:W0:Y:S03]  /*7e60*/  LDC R31, c[0x0][0x3f4] ;  /* 0x0000fd00ff1f7b82 */ /* 0x000e260000000800 */
[----:B------:R-:W1:Y:S04]  /*7e70*/  SHFL.IDX PT, R3, R10, RZ, 0x1c1f ;  /* 0x001c1fff0a037589 */ /* 0x000e6800000e0000 */
[----:B------:R-:W3:Y:S04]  /*7e80*/  SHFL.IDX PT, R0, R28, RZ, 0x1c1f ;  /* 0x001c1fff1c007589 */ /* 0x000ee800000e0000 */
[----:B------:R-:W4:Y:S04]  /*7e90*/  SHFL.IDX PT, R14, R29, RZ, 0x1c1f ;  /* 0x001c1fff1d0e7589 */ /* 0x000f2800000e0000 */
[----:B------:R-:W5:Y:S01]  /*7ea0*/  SHFL.IDX PT, R8, R20, RZ, 0x1c1f ;  /* 0x001c1fff14087589 */ /* 0x000f6200000e0000 */
[----:B0-----:R-:W-:Y:S01]  /*7eb0*/  ISETP.GE.AND P0, PT, R16, R31, PT ;  /* 0x0000001f1000720c */ /* 0x001fe20003f06270 */
[----:B--2---:R-:W-:-:S05]  /*7ec0*/  IMAD R30, R11, R6, RZ ;  /* 0x000000060b1e7224 */ /* 0x004fca00078e02ff */
[----:B------:R-:W-:-:S13]  /*7ed0*/  ISETP.GE.OR P1, PT, R39, R30, P0 ;  /* 0x0000001e2700720c */ /* 0x000fda0000726670 */
[C---:B------:R-:W-:Y:S01]  /*7ee0*/  @!P1 IMAD.SHL.U32 R9, R16.reuse, 0x2, RZ ;  /* 0x0000000210099824 */ /* 0x040fe200078e00ff */
[----:B------:R-:W-:-:S04]  /*7ef0*/  @!P1 SHF.L.U64.HI R21, R16, 0x1, R17 ;  /* 0x0000000110159819 */ /* 0x000fc80000010211 */
[----:B-1----:R-:W-:-:S05]  /*7f00*/  @!P1 IADD3 R4, P2, R3, R9, RZ ;  /* 0x0000000903049210 */ /* 0x002fca0007f5e0ff */
[----:B---3--:R-:W-:-:S06]  /*7f10*/  @!P1 IMAD.X R5, R0, 0x1, R21, P2 ;  /* 0x0000000100059824 */ /* 0x008fcc00010e0615 */
[----:B------:R-:W2:Y:S01]  /*7f20*/  @!P1 LD.E.128 R4, desc[UR40][R4.64] ;  /* 0x0000002804049980 */ /* 0x000ea2000c101d00 */
[----:B----4-:R-:W-:-:S05]  /*7f30*/  @!P1 IADD3 R14, P2, R14, R9, RZ ;  /* 0x000000090e0e9210 */ /* 0x010fca0007f5e0ff */
[----:B-----5:R-:W-:-:S04]  /*7f40*/  @!P1 IMAD.X R3, R8, 0x1, R21, P2 ;  /* 0x0000000108039824 */ /* 0x020fc800010e0615 */
[----:B------:R-:W-:-:S05]  /*7f50*/  @!P1 IMAD.MOV.U32 R15, RZ, RZ, R3 ;  /* 0x000000ffff0f9224 */ /* 0x000fca00078e0003 */
[----:B------:R-:W3:Y:S01]  /*7f60*/  @!P1 LD.E.128 R24, desc[UR40][R14.64] ;  /* 0x000000280e189980 */ /* 0x000ee2000c101d00 */
[----:B------:R-:W-:Y:S02]  /*7f70*/  CS2R R36, SRZ ;  /* 0x0000000000247805 */ /* 0x000fe4000001ff00 */
[----:B------:R-:W-:Y:S01]  /*7f80*/  CS2R R34, SRZ ;  /* 0x0000000000227805 */ /* 0x000fe2000001ff00 */
[----:B------:R-:W0:Y:S04]  /*7f90*/  SHFL.IDX PT, R21, R29, 0x1, 0x1c1f ;  /* 0x003c1f001d157f89 */ /* 0x000e2800000e0000 */
[----:B------:R-:W1:Y:S01]  /*7fa0*/  SHFL.IDX PT, R20, R20, 0x1, 0x1c1f ;  /* 0x003c1f0014147f89 */ /* 0x000e6200000e0000 */
[----:B--2---:R-:W-:Y:S01]  /*7fb0*/  @!P1 IMAD.MOV.U32 R36, RZ, RZ, R4 ;  /* 0x000000ffff249224 */ /* 0x004fe200078e0004 */
[----:B------:R-:W-:Y:S01]  /*7fc0*/  @!P1 MOV R35, R7 ;  /* 0x0000000700239202 */ /* 0x000fe20000000f00 */
[----:B------:R-:W-:Y:S01]  /*7fd0*/  @!P1 IMAD.MOV.U32 R37, RZ, RZ, R5 ;  /* 0x000000ffff259224 */ /* 0x000fe200078e0005 */
[----:B------:R-:W-:Y:S01]  /*7fe0*/  CS2R R4, SRZ ;  /* 0x0000000000047805 */ /* 0x000fe2000001ff00 */
[----:B------:R-:W-:-:S02]  /*7ff0*/  IMAD.MOV.U32 R0, RZ, RZ, R36 ;  /* 0x000000ffff007224 */ /* 0x000fc400078e0024 */
[----:B------:R-:W-:Y:S01]  /*8000*/  @!P1 IMAD.MOV.U32 R34, RZ, RZ, R6 ;  /* 0x000000ffff229224 */ /* 0x000fe200078e0006 */
[----:B------:R-:W-:Y:S01]  /*8010*/  CS2R R6, SRZ ;  /* 0x0000000000067805 */ /* 0x000fe2000001ff00 */
[----:B------:R-:W-:Y:S01]  /*8020*/  IMAD.MOV.U32 R3, RZ, RZ, R37 ;  /* 0x000000ffff037224 */ /* 0x000fe200078e0025 */
[----:B------:R-:W-:Y:S01]  /*8030*/  PRMT R46, R46, 0x5410, R0 ;  /* 0x000054102e2e7816 */ /* 0x000fe20000000000 */
[----:B------:R-:W-:Y:S01]  /*8040*/  IMAD.MOV.U32 R8, RZ, RZ, R34 ;  /* 0x000000ffff087224 */ /* 0x000fe200078e0022 */
[----:B------:R-:W2:Y:S01]  /*8050*/  SHFL.IDX PT, R0, R28, 0x1, 0x1c1f ;  /* 0x003c1f001c007f89 */ /* 0x000ea200000e0000 */
[----:B------:R-:W-:Y:S01]  /*8060*/  IMAD.MOV.U32 R9, RZ, RZ, R35 ;  /* 0x000000ffff097224 */ /* 0x000fe200078e0023 */
[----:B------:R-:W-:Y:S01]  /*8070*/  PRMT R33, R33, 0x5410, R3 ;  /* 0x0000541021217816 */ /* 0x000fe20000000003 */
[----:B---3--:R-:W-:Y:S01]  /*8080*/  @!P1 IMAD.MOV.U32 R6, RZ, RZ, R24 ;  /* 0x000000ffff069224 */ /* 0x008fe200078e0018 */
[----:B------:R3:W4:Y:S01]  /*8090*/  SHFL.IDX PT, R3, R10, 0x1, 0x1c1f ;  /* 0x003c1f000a037f89 */ /* 0x00072200000e0000 */
[----:B------:R-:W-:Y:S01]  /*80a0*/  @!P1 IMAD.MOV.U32 R7, RZ, RZ, R25 ;  /* 0x000000ffff079224 */ /* 0x000fe200078e0019 */
[----:B------:R-:W-:Y:S01]  /*80b0*/  PRMT R32, R8, 0x5410, R9 ;  /* 0x0000541008207816 */ /* 0x000fe20000000009 */
[----:B------:R-:W-:-:S02]  /*80c0*/  @!P1 IMAD.MOV.U32 R4, RZ, RZ, R26 ;  /* 0x000000ffff049224 */ /* 0x000fc400078e001a */
[----:B------:R-:W-:Y:S02]  /*80d0*/  @!P1 IMAD.MOV.U32 R5, RZ, RZ, R27 ;  /* 0x000000ffff059224 */ /* 0x000fe400078e001b */
[----:B------:R-:W-:Y:S02]  /*80e0*/  IMAD.MOV.U32 R8, RZ, RZ, R6 ;  /* 0x000000ffff087224 */ /* 0x000fe400078e0006 */
[----:B------:R-:W-:Y:S02]  /*80f0*/  IMAD.MOV.U32 R9, RZ, RZ, R7 ;  /* 0x000000ffff097224 */ /* 0x000fe400078e0007 */
[----:B---3--:R-:W-:Y:S01]  /*8100*/  IMAD.MOV.U32 R10, RZ, RZ, R4 ;  /* 0x000000ffff0a7224 */ /* 0x008fe200078e0004 */
[----:B------:R-:W-:Y:S01]  /*8110*/  PRMT R46, R8, 0x7610, R46 ;  /* 0x00007610082e7816 */ /* 0x000fe2000000002e */
[----:B------:R-:W-:Y:S01]  /*8120*/  IMAD.MOV.U32 R11, RZ, RZ, R5 ;  /* 0x000000ffff0b7224 */ /* 0x000fe200078e0005 */
[----:B------:R-:W-:Y:S02]  /*8130*/  PRMT R33, R9, 0x7610, R33 ;  /* 0x0000761009217816 */ /* 0x000fe40000000021 */
[----:B------:R-:W-:-:S02]  /*8140*/  CS2R R8, SRZ ;  /* 0x0000000000087805 */ /* 0x000fc4000001ff00 */
[----:B------:R-:W-:Y:S02]  /*8150*/  PRMT R51, R10, 0x7610, R51 ;  /* 0x000076100a337816 */ /* 0x000fe40000000033 */
[----:B012---:R-:W-:-:S07]  /*8160*/  PRMT R40, R11, 0x7610, R40 ;  /* 0x000076100b287816 */ /* 0x007fce0000000028 */
.L_x_14993:
        /* <DEDUP_REMOVED lines=20> */
[--C-:B------:R-:W-:Y:S02]  /*82b0*/  IMAD.X R13, R0, 0x1, R9.reuse, P1 ;  /* 0x00000001000d7824 */ /* 0x100fe400008e0609 */
[----:B------:R-:W-:-:S04]  /*82c0*/  IMAD.X R9, R20, 0x1, R9, P2 ;  /* 0x0000000114097824 */ /* 0x000fc800010e0609 */
[----:B------:R-:W5:Y:S04]  /*82d0*/  LD.E.128 R12, desc[UR40][R12.64] ;  /* 0x000000280c0c7980 */ /* 0x000f68000c101d00 */
[----:B------:R-:W5:Y:S02]  /*82e0*/  LD.E.128 R8, desc[UR40][R8.64] ;  /* 0x0000002808087980 */ /* 0x000f64000c101d00 */
.L_x_14736:
[----:B------:R-:W-:Y:S05]  /*82f0*/  BSYNC B1 ;  /* 0x0000000000017941 */ /* 0x000fea0003800000 */
.L_x_14735:
[----:B------:R-:W4:Y:S01]  /*8300*/  LDL R0, [R1+0x28] ;  /* 0x0000280001007983 */ /* 0x000f220000100800 */
[----:B------:R-:W0:Y:S01]  /*8310*/  SYNCS.PHASECHK.TRANS64.TRYWAIT P1, [R19+URZ+0x32400], R24 ;  /* 0x03240018130075a7 */ /* 0x000e22000802017f */
[----:B------:R-:W-:Y:S01]  /*8320*/  VIADD R21, R22, 0x40 ;  /* 0x0000004016157836 */ /* 0x000fe20000000000 */
[----:B------:R-:W-:Y:S01]  /*8330*/  BSSY B1, `(.L_x_14737) ;  /* 0x0000011000017945 */ /* 0x000fe20003800000 */
[----:B-----5:R-:W-:-:S05]  /*8340*/  IMAD.MOV.U32 R20, RZ, RZ, R9 ;  /* 0x000000ffff147224 */ /* 0x020fca00078e0009 */
[----:B------:R-:W-:Y:S01]  /*8350*/  PRMT R52, R20, 0x7610, R52 ;  /* 0x0000761014347816 */ /* 0x000fe20000000034 */
[----:B------:R-:W-:Y:S01]  /*8360*/  IMAD.MOV.U32 R20, RZ, RZ, R12 ;  /* 0x000000ffff147224 */ /* 0x000fe200078e000c */
[----:B----4-:R-:W-:Y:S01]  /*8370*/  VIADDMNMX R3, R30, -R0, 0x80, PT ;  /* 0x000000801e037446 */ /* 0x010fe20003800900 */
[----:B------:R-:W-:-:S03]  /*8380*/  IMAD.MOV.U32 R0, RZ, RZ, R8 ;  /* 0x000000ffff007224 */ /* 0x000fc600078e0008 */
[-C--:B------:R-:W-:Y:S02]  /*8390*/  ISETP.GE.OR P2, PT, R22, R3.reuse, P0 ;  /* 0x000000031600720c */ /* 0x080fe40000746670 */
[----:B------:R-:W-:Y:S01]  /*83a0*/  PRMT R51, R51, 0x5410, R0 ;  /* 0x0000541033337816 */ /* 0x000fe20000000000 */
[----:B------:R-:W-:Y:S01]  /*83b0*/  IMAD.MOV.U32 R0, RZ, RZ, R10 ;  /* 0x000000ffff007224 */ /* 0x000fe200078e000a */
[----:B------:R-:W-:Y:S01]  /*83c0*/  ISETP.GE.OR P0, PT, R21, R3, P0 ;  /* 0x000000031500720c */ /* 0x000fe20000706670 */
[----:B------:R-:W-:Y:S02]  /*83d0*/  IMAD.MOV.U32 R3, RZ, RZ, R11 ;  /* 0x000000ffff037224 */ /* 0x000fe400078e000b */
[----:B------:R-:W-:Y:S01]  /*83e0*/  IMAD.MOV.U32 R21, RZ, RZ, R13 ;  /* 0x000000ffff157224 */ /* 0x000fe200078e000d */
[----:B------:R-:W-:Y:S01]  /*83f0*/  PRMT R52, R52, 0x5410, R0 ;  /* 0x0000541034347816 */ /* 0x000fe20000000000 */
[----:B------:R-:W-:Y:S01]  /*8400*/  IMAD.IADD R0, R16, 0x1, R31 ;  /* 0x0000000110007824 */ /* 0x000fe200078e021f */
[----:B------:R-:W-:-:S02]  /*8410*/  PRMT R53, R3, 0x5410, R20 ;  /* 0x0000541003357816 */ /* 0x000fc40000000014 */
[----:B------:R-:W-:Y:S01]  /*8420*/  PRMT R54, R21, 0x7610, R54 ;  /* 0x0000761015367816 */ /* 0x000fe20000000036 */
[----:B0-----:R-:W-:Y:S06]  /*8430*/  @!P1 BRA `(.L_x_14738) ;  /* 0x0000016000309947 */ /* 0x001fec0003800000 */
.L_x_14994:
[----:B------:R-:W-:Y:S05]  /*8440*/  BSYNC B1 ;  /* 0x0000000000017941 */ /* 0x000fea0003800000 */
.L_x_14737:
[----:B------:R-:W-:Y:S01]  /*8450*/  BSSY B1, `(.L_x_14739) ;  /* 0x0000069000017945 */ /* 0x000fe20003800000 */
[----:B------:R-:W-:Y:S01]  /*8460*/  IMAD.MOV.U32 R55, RZ, RZ, R14 ;  /* 0x000000ffff377224 */ /* 0x000fe200078e000e */
[----:B------:R-:W-:Y:S01]  /*8470*/  LOP3.LUT R0, R0, 0x38, RZ, 0xc0, !PT ;  /* 0x0000003800007812 */ /* 0x000fe200078ec0ff */
[----:B------:R-:W-:Y:S01]  /*8480*/  IMAD.MOV.U32 R56, RZ, RZ, R15 ;  /* 0x000000ffff387224 */ /* 0x000fe200078e000f */
[----:B------:R-:W-:Y:S06]  /*8490*/  @P2 BRA `(.L_x_14740) ;  /* 0x0000000400902947 */ /* 0x000fec0003800000 */
[----:B------:R-:W2:Y:S01]  /*84a0*/  LDL R3, [R1+0x74] ;  /* 0x0000740001037983 */ /* 0x000ea20000100800 */
[----:B------:R-:W1:Y:S02]  /*84b0*/  S2R R20, SR_TID.X ;  /* 0x0000000000147919 */ /* 0x000e640000002100 */
[----:B-1----:R-:W-:-:S05]  /*84c0*/  VIADD R20, R20, 0xffffff80 ;  /* 0xffffff8014147836 */ /* 0x002fca0000000000 */
[----:B------:R-:W-:-:S04]  /*84d0*/  SHF.R.S32.HI R28, RZ, 0x1f, R20 ;  /* 0x0000001fff1c7819 */ /* 0x000fc80000011414 */
[----:B------:R-:W-:-:S04]  /*84e0*/  LEA.HI R28, R28, R20, RZ, 0x5 ;  /* 0x000000141c1c7211 */ /* 0x000fc800078f28ff */
[----:B------:R-:W-:Y:S02]  /*84f0*/  SHF.R.S32.HI R28, RZ, 0x5, R28 ;  /* 0x00000005ff1c7819 */ /* 0x000fe4000001141c */
[--C-:B------:R-:W-:Y:S02]  /*8500*/  SHF.R.U64 R50, R36, 0x10, R37.reuse ;  /* 0x0000001024327819 */ /* 0x100fe40000001225 */
[----:B------:R-:W-:Y:S01]  /*8510*/  SHF.R.U32.HI R38, RZ, 0x10, R37 ;  /* 0x00000010ff267819 */ /* 0x000fe20000011625 */
[--C-:B------:R-:W-:Y:S01]  /*8520*/  HADD2.F32 R37, -RZ, R33.reuse.H0_H0 ;  /* 0x20000021ff257230 */ /* 0x100fe20000004100 */
[----:B------:R-:W-:Y:S02]  /*8530*/  SHF.R.U32.HI R36, RZ, 0x10, R7 ;  /* 0x00000010ff247819 */ /* 0x000fe40000011607 */
[--C-:B------:R-:W-:Y:S02]  /*8540*/  SHF.R.U64 R49, R34, 0x10, R35.reuse ;  /* 0x0000001022317819 */ /* 0x100fe40000001223 */
[----:B------:R-:W-:Y:S01]  /*8550*/  SHF.R.U32.HI R44, RZ, 0x10, R35 ;  /* 0x00000010ff2c7819 */ /* 0x000fe20000011623 */
[----:B------:R-:W-:Y:S01]  /*8560*/  HADD2.F32 R35, -RZ, R33.H1_H1 ;  /* 0x30000021ff237230 */ /* 0x000fe20000004100 */
[--C-:B------:R-:W-:Y:S01]  /*8570*/  SHF.R.U64 R47, R4, 0x10, R5.reuse ;  /* 0x00000010042f7819 */ /* 0x100fe20000001205 */
[----:B------:R-:W-:Y:S01]  /*8580*/  HADD2.F32 R34, -RZ, R36.H0_H0 ;  /* 0x20000024ff227230 */ /* 0x000fe20000004100 */
[----:B------:R-:W-:-:S02]  /*8590*/  SHF.R.U32.HI R42, RZ, 0x10, R5 ;  /* 0x00000010ff2a7819 */ /* 0x000fc40000011605 */
[----:B------:R-:W-:Y:S01]  /*85a0*/  SHF.R.U64 R48, R6, 0x10, R7 ;  /* 0x0000001006307819 */ /* 0x000fe20000001207 */
[----:B--2---:R-:W-:-:S05]  /*85b0*/  IMAD.SHL.U32 R3, R3, 0x40, RZ ;  /* 0x0000004003037824 */ /* 0x004fca00078e00ff */
[----:B------:R-:W-:-:S04]  /*85c0*/  LOP3.LUT R21, R3, 0x1c0, RZ, 0xc0, !PT ;  /* 0x000001c003157812 */ /* 0x000fc800078ec0ff */
[----:B------:R-:W-:Y:S02]  /*85d0*/  LOP3.LUT R3, R21, 0x38, R16, 0xf8, !PT ;  /* 0x0000003815037812 */ /* 0x000fe400078ef810 */
[----:B0-----:R-:W-:-:S04]  /*85e0*/  SHF.R.U32.HI R24, RZ, 0x3, R21 ;  /* 0x00000003ff187819 */ /* 0x001fc80000011615 */
[----:B------:R-:W-:-:S05]  /*85f0*/  LOP3.LUT R3, R3, R24, RZ, 0x3c, !PT ;  /* 0x0000001803037212 */ /* 0x000fca00078e3cff */
[----:B------:R-:W-:Y:S01]  /*8600*/  IMAD R20, R28, 0x200, R3 ;  /* 0x000002001c147824 */ /* 0x000fe200078e0203 */
[----:B------:R-:W-:-:S03]  /*8610*/  LOP3.LUT R3, R24, R0, R21, 0x1e, !PT ;  /* 0x0000000018037212 */ /* 0x000fc600078e1e15 */
[----:B------:R-:W-:Y:S02]  /*8620*/  IMAD R43, R20, 0x2, R19 ;  /* 0x00000002142b7824 */ /* 0x000fe400078e0213 */
[----:B------:R-:W-:-:S03]  /*8630*/  IMAD R20, R28, 0x200, R3 ;  /* 0x000002001c147824 */ /* 0x000fc600078e0203 */
[----:B------:R-:W0:Y:S01]  /*8640*/  LDS.128 R24, [R43+0x18400] ;  /* 0x018400002b187984 */ /* 0x000e220000000c00 */
[----:B------:R-:W-:-:S05]  /*8650*/  IMAD R45, R20, 0x2, R19 ;  /* 0x00000002142d7824 */ /* 0x000fca00078e0213 */
[----:B------:R-:W1:Y:S01]  /*8660*/  LDS.128 R28, [R45+0x18400] ;  /* 0x018400002d1c7984 */ /* 0x000e620000000c00 */
[----:B0-----:R-:W-:Y:S02]  /*8670*/  HADD2.F32 R4, -RZ, R25.H0_H0 ;  /* 0x20000019ff047230 */ /* 0x001fe40000004100 */
[--C-:B-1----:R-:W-:Y:S02]  /*8680*/  HADD2.F32 R20, -RZ, R29.reuse.H0_H0 ;  /* 0x2000001dff147230 */ /* 0x102fe40000004100 */
[----:B------:R-:W-:-:S03]  /*8690*/  HADD2.F32 R29, -RZ, R29.H1_H1 ;  /* 0x3000001dff1d7230 */ /* 0x000fc60000004100 */
[C---:B------:R-:W-:Y:S01]  /*86a0*/  FMUL.FTZ R39, R20.reuse, R37 ;  /* 0x0000002514277220 */ /* 0x040fe20000410000 */
[-C--:B------:R-:W-:Y:S01]  /*86b0*/  FMUL.FTZ R41, R20, R35.reuse ;  /* 0x0000002314297220 */ /* 0x080fe20000410000 */
[----:B------:R-:W-:Y:S02]  /*86c0*/  HADD2.F32 R25, -RZ, R25.H1_H1 ;  /* 0x30000019ff197230 */ /* 0x000fe40000004100 */
[----:B------:R-:W-:Y:S01]  /*86d0*/  FMUL.FTZ R36, R29, R34 ;  /* 0x000000221d247220 */ /* 0x000fe20000410000 */
[----:B------:R-:W-:Y:S02]  /*86e0*/  HADD2.F32 R20, -RZ, R38.H0_H0 ;  /* 0x20000026ff147230 */ /* 0x000fe40000004100 */
[C---:B------:R-:W-:Y:S01]  /*86f0*/  FFMA.FTZ R39, R4.reuse, R35, -R39 ;  /* 0x0000002304277223 */ /* 0x040fe20000010827 */
[----:B------:R-:W-:Y:S01]  /*8700*/  FFMA.FTZ R41, R4, R37, R41 ;  /* 0x0000002504297223 */ /* 0x000fe20000010029 */
[----:B------:R-:W-:Y:S02]  /*8710*/  HADD2.F32 R33, -RZ, R31.H0_H0 ;  /* 0x2000001fff217230 */ /* 0x000fe40000004100 */
[----:B------:R-:W-:-:S02]  /*8720*/  HADD2.F32 R35, -RZ, R40.H0_H0 ;  /* 0x20000028ff237230 */ /* 0x000fc40000004100 */
[----:B------:R-:W-:Y:S02]  /*8730*/  HADD2.F32 R4, -RZ, R32.H1_H1 ;  /* 0x30000020ff047230 */ /* 0x000fe40000004100 */
[-C--:B------:R-:W-:Y:S01]  /*8740*/  FFMA.FTZ R38, R25, R20.reuse, -R36 ;  /* 0x0000001419267223 */ /* 0x080fe20000010824 */
[----:B------:R-:W-:Y:S02]  /*8750*/  HADD2.F32 R6, -RZ, R27.H0_H0 ;  /* 0x2000001bff067230 */ /* 0x000fe40000004100 */
[----:B------:R-:W-:Y:S01]  /*8760*/  FMUL.FTZ R40, R29, R20 ;  /* 0x000000141d287220 */ /* 0x000fe20000410000 */
[----:B------:R-:W-:Y:S02]  /*8770*/  HADD2.F32 R36, -RZ, R42.H0_H0 ;  /* 0x2000002aff247230 */ /* 0x000fe40000004100 */
[C---:B------:R-:W-:Y:S01]  /*8780*/  FMUL.FTZ R29, R33.reuse, R35 ;  /* 0x00000023211d7220 */ /* 0x040fe20000410000 */
[----:B------:R-:W-:Y:S02]  /*8790*/  HADD2.F32 R31, -RZ, R31.H1_H1 ;  /* 0x3000001fff1f7230 */ /* 0x000fe40000004100 */
[----:B------:R-:W-:Y:S01]  /*87a0*/  FMUL.FTZ R42, R33, R4 ;  /* 0x00000004212a7220 */ /* 0x000fe20000410000 */
[----:B------:R-:W-:-:S02]  /*87b0*/  HADD2.F32 R27, -RZ, R27.H1_H1 ;  /* 0x3000001bff1b7230 */ /* 0x000fc40000004100 */
[----:B------:R-:W-:Y:S01]  /*87c0*/  FFMA.FTZ R40, R25, R34, R40 ;  /* 0x0000002219287223 */ /* 0x000fe20000010028 */
[C---:B------:R-:W-:Y:S01]  /*87d0*/  FFMA.FTZ R33, R6.reuse, R4, -R29 ;  /* 0x0000000406217223 */ /* 0x040fe2000001081d */
[----:B------:R-:W-:Y:S02]  /*87e0*/  HADD2.F32 R20, -RZ, R44.H0_H0 ;  /* 0x2000002cff147230 */ /* 0x000fe40000004100 */
[----:B------:R-:W-:Y:S01]  /*87f0*/  FFMA.FTZ R42, R6, R35, R42 ;  /* 0x00000023062a7223 */ /* 0x000fe2000001002a */
[----:B------:R-:W-:Y:S02]  /*8800*/  HADD2.F32 R7, -RZ, R28.H0_H0 ;  /* 0x2000001cff077230 */ /* 0x000fe40000004100 */
[----:B------:R-:W-:Y:S01]  /*8810*/  FMUL.FTZ R34, R31, R36 ;  /* 0x000000241f227220 */ /* 0x000fe20000410000 */
[--C-:B------:R-:W-:Y:S02]  /*8820*/  HADD2.F32 R6, -RZ, R46.reuse.H0_H0 ;  /* 0x2000002eff067230 */ /* 0x100fe40000004100 */
[----:B------:R-:W-:-:S02]  /*8830*/  HADD2.F32 R4, -RZ, R46.H1_H1 ;  /* 0x3000002eff047230 */ /* 0x000fc40000004100 */
[-C--:B------:R-:W-:Y:S01]  /*8840*/  FMUL.FTZ R46, R31, R20.reuse ;  /* 0x000000141f2e7220 */ /* 0x080fe20000410000 */
[----:B------:R-:W-:Y:S02]  /*8850*/  HADD2.F32 R3, -RZ, R24.H0_H0 ;  /* 0x20000018ff037230 */ /* 0x000fe40000004100 */
[----:B------:R-:W-:Y:S01]  /*8860*/  FFMA.FTZ R44, R27, R20, -R34 ;  /* 0x000000141b2c7223 */ /* 0x000fe20000010822 */
[----:B------:R-:W-:Y:S02]  /*8870*/  HADD2.F32 R21, -RZ, R30.H0_H0 ;  /* 0x2000001eff157230 */ /* 0x000fe40000004100 */
[C---:B------:R-:W-:Y:S01]  /*8880*/  FMUL.FTZ R34, R7.reuse, R6 ;  /* 0x0000000607227220 */ /* 0x040fe20000410000 */
[----:B------:R-:W-:Y:S02]  /*8890*/  HADD2.F32 R20, -RZ, R51.H0_H0 ;  /* 0x20000033ff147230 */ /* 0x000fe40000004100 */
[----:B------:R-:W-:Y:S02]  /*88a0*/  HADD2.F32 R32, -RZ, R32.H0_H0 ;  /* 0x20000020ff207230 */ /* 0x000fe40000004100 */
[----:B------:R-:W-:Y:S01]  /*88b0*/  FMUL.FTZ R7, R7, R4 ;  /* 0x0000000407077220 */ /* 0x000fe20000410000 */
[----:B------:R-:W-:Y:S01]  /*88c0*/  FFMA.FTZ R35, R27, R36, R46 ;  /* 0x000000241b237223 */ /* 0x000fe2000001002e */
[----:B------:R-:W-:Y:S01]  /*88d0*/  FFMA.FTZ R4, R3, R4, -R34 ;  /* 0x0000000403047223 */ /* 0x000fe20000010822 */
[----:B------:R-:W-:-:S02]  /*88e0*/  HADD2.F32 R5, -RZ, R26.H0_H0 ;  /* 0x2000001aff057230 */ /* 0x000fc40000004100 */
[C---:B------:R-:W-:Y:S01]  /*88f0*/  FMUL.FTZ R36, R21.reuse, R20 ;  /* 0x0000001415247220 */ /* 0x040fe20000410000 */
[----:B------:R-:W-:Y:S01]  /*8900*/  FMUL.FTZ R34, R21, R32 ;  /* 0x0000002015227220 */ /* 0x000fe20000410000 */
[----:B------:R-:W-:Y:S02]  /*8910*/  HADD2.F32 R28, -RZ, R28.H1_H1 ;  /* 0x3000001cff1c7230 */ /* 0x000fe40000004100 */
[----:B------:R-:W-:Y:S01]  /*8920*/  FFMA.FTZ R6, R3, R6, R7 ;  /* 0x0000000603067223 */ /* 0x000fe20000010007 */
[----:B------:R-:W-:Y:S02]  /*8930*/  HADD2.F32 R21, -RZ, R48.H0_H0 ;  /* 0x20000030ff157230 */ /* 0x000fe40000004100 */
[----:B------:R-:W-:Y:S02]  /*8940*/  HADD2.F32 R3, -RZ, R50.H0_H0 ;  /* 0x20000032ff037230 */ /* 0x000fe40000004100 */
[----:B------:R-:W-:Y:S02]  /*8950*/  HADD2.F32 R30, -RZ, R30.H1_H1 ;  /* 0x3000001eff1e7230 */ /* 0x000fe40000004100 */
[----:B------:R-:W-:-:S02]  /*8960*/  HADD2.F32 R25, -RZ, R47.H0_H0 ;  /* 0x2000002fff197230 */ /* 0x000fc40000004100 */
[C---:B------:R-:W-:Y:S01]  /*8970*/  FFMA.FTZ R36, R5.reuse, R32, -R36 ;  /* 0x0000002005247223 */ /* 0x040fe20000010824 */
[----:B------:R-:W-:Y:S02]  /*8980*/  HADD2.F32 R7, -RZ, R49.H0_H0 ;  /* 0x20000031ff077230 */ /* 0x000fe40000004100 */
[----:B------:R-:W-:Y:S01]  /*8990*/  FFMA.FTZ R34, R5, R20, R34 ;  /* 0x0000001405227223 */ /* 0x000fe20000010022 */
[----:B------:R-:W-:Y:S02]  /*89a0*/  HADD2.F32 R24, -RZ, R24.H1_H1 ;  /* 0x30000018ff187230 */ /* 0x000fe40000004100 */
        /* <DEDUP_REMOVED lines=19> */
.L_x_14740:
[----:B------:R-:W-:Y:S05]  /*8ae0*/  BSYNC B1 ;  /* 0x0000000000017941 */ /* 0x000fea0003800000 */
.L_x_14739:
[----:B------:R-:W-:Y:S01]  /*8af0*/  PRMT R40, R55, 0x5410, R56 ;  /* 0x0000541037287816 */ /* 0x000fe20000000038 */
[----:B------:R-:W-:Y:S06]  /*8b00*/  @P0 BRA `(.L_x_14731) ;  /* 0x0000000400800947 */ /* 0x000fec0003800000 */
[----:B------:R-:W2:Y:S01]  /*8b10*/  LDL R3, [R1+0x3c] ;  /* 0x00003c0001037983 */ /* 0x000ea20000100800 */
[C---:B-1----:R-:W-:Y:S02]  /*8b20*/  VIADD R4, R22.reuse, 0x40 ;  /* 0x0000004016047836 */ /* 0x042fe40000000000 */
[----:B------:R-:W-:Y:S01]  /*8b30*/  VIADD R5, R22, 0x40 ;  /* 0x0000004016057836 */ /* 0x000fe20000000000 */
[----:B------:R-:W3:Y:S01]  /*8b40*/  LDL R41, [R1+0x84] ;  /* 0x0000840001297983 */ /* 0x000ee20000100800 */
[----:B------:R-:W-:Y:S02]  /*8b50*/  IMAD.SHL.U32 R4, R4, 0x40, RZ ;  /* 0x0000004004047824 */ /* 0x000fe400078e00ff */
[----:B------:R-:W-:-:S03]  /*8b60*/  IMAD.SHL.U32 R5, R5, 0x40, RZ ;  /* 0x0000004005057824 */ /* 0x000fc600078e00ff */
[----:B------:R-:W-:Y:S02]  /*8b70*/  LOP3.LUT R4, R4, 0x1c0, RZ, 0xc0, !PT ;  /* 0x000001c004047812 */ /* 0x000fe400078ec0ff */
[----:B------:R-:W-:Y:S02]  /*8b80*/  LOP3.LUT R5, R5, 0x1c0, RZ, 0xc0, !PT ;  /* 0x000001c005057812 */ /* 0x000fe400078ec0ff */
[----:B------:R-:W-:-:S04]  /*8b90*/  SHF.R.U32.HI R4, RZ, 0x3, R4 ;  /* 0x00000003ff047819 */ /* 0x000fc80000011604 */
[----:B------:R-:W-:Y:S02]  /*8ba0*/  LOP3.LUT R0, R4, R0, R5, 0x1e, !PT ;  /* 0x0000000004007212 */ /* 0x000fe400078e1e05 */
[----:B------:R-:W-:Y:S01]  /*8bb0*/  SHF.R.U32.HI R28, RZ, 0x10, R9 ;  /* 0x00000010ff1c7819 */ /* 0x000fe20000011609 */
[----:B------:R-:W-:Y:S01]  /*8bc0*/  HADD2.F32 R21, -RZ, R52.H0_H0 ;  /* 0x20000034ff157230 */ /* 0x000fe20000004100 */
[----:B------:R-:W-:Y:S02]  /*8bd0*/  SHF.R.U64 R39, R12, 0x10, R13 ;  /* 0x000000100c277819 */ /* 0x000fe4000000120d */
[--C-:B------:R-:W-:Y:S02]  /*8be0*/  SHF.R.U64 R38, R14, 0x10, R15.reuse ;  /* 0x000000100e267819 */ /* 0x100fe4000000120f */
[----:B------:R-:W-:Y:S01]  /*8bf0*/  SHF.R.U32.HI R36, RZ, 0x10, R15 ;  /* 0x00000010ff247819 */ /* 0x000fe2000001160f */
[----:B------:R-:W-:Y:S01]  /*8c00*/  HADD2.F32 R15, -RZ, R54.H0_H0 ;  /* 0x20000036ff0f7230 */ /* 0x000fe20000004100 */
[----:B------:R-:W-:Y:S01]  /*8c10*/  SHF.R.U32.HI R20, RZ, 0x10, R13 ;  /* 0x00000010ff147819 */ /* 0x000fe2000001160d */
[----:B------:R-:W-:Y:S01]  /*8c20*/  HADD2.F32 R28, -RZ, R28.H0_H0 ;  /* 0x2000001cff1c7230 */ /* 0x000fe20000004100 */
[----:B------:R-:W-:-:S02]  /*8c30*/  SHF.R.U64 R37, R8, 0x10, R9 ;  /* 0x0000001008257819 */ /* 0x000fc40000001209 */
[--C-:B------:R-:W-:Y:S02]  /*8c40*/  SHF.R.U64 R35, R10, 0x10, R11.reuse ;  /* 0x000000100a237819 */ /* 0x100fe4000000120b */
[----:B------:R-:W-:Y:S01]  /*8c50*/  SHF.R.U32.HI R33, RZ, 0x10, R11 ;  /* 0x00000010ff217819 */ /* 0x000fe2000001160b */
[----:B--2---:R-:W-:-:S04]  /*8c60*/  IMAD.IADD R0, R3, 0x1, R0 ;  /* 0x0000000103007824 */ /* 0x004fc800078e0200 */
[----:B------:R-:W-:Y:S01]  /*8c70*/  IMAD R0, R0, 0x2, R19 ;  /* 0x0000000200007824 */ /* 0x000fe200078e0213 */
[----:B---3--:R-:W1:Y:S04]  /*8c80*/  LDS.128 R4, [R41+0x18400] ;  /* 0x0184000029047984 */ /* 0x008e680000000c00 */
[----:B0-----:R-:W0:Y:S01]  /*8c90*/  LDS.128 R24, [R0+0x18400] ;  /* 0x0184000000187984 */ /* 0x001e220000000c00 */
[----:B-1----:R-:W-:Y:S02]  /*8ca0*/  HADD2.F32 R8, -RZ, R5.H0_H0 ;  /* 0x20000005ff087230 */ /* 0x002fe40000004100 */
[--C-:B0-----:R-:W-:Y:S02]  /*8cb0*/  HADD2.F32 R12, -RZ, R25.reuse.H0_H0 ;  /* 0x20000019ff0c7230 */ /* 0x101fe40000004100 */
[----:B------:R-:W-:-:S03]  /*8cc0*/  HADD2.F32 R25, -RZ, R25.H1_H1 ;  /* 0x30000019ff197230 */ /* 0x000fc60000004100 */
[C---:B------:R-:W-:Y:S01]  /*8cd0*/  FMUL.FTZ R29, R12.reuse, R21 ;  /* 0x000000150c1d7220 */ /* 0x040fe20000410000 */
[-C--:B------:R-:W-:Y:S01]  /*8ce0*/  FMUL.FTZ R31, R12, R15.reuse ;  /* 0x0000000f0c1f7220 */ /* 0x080fe20000410000 */
[----:B------:R-:W-:Y:S02]  /*8cf0*/  HADD2.F32 R5, -RZ, R5.H1_H1 ;  /* 0x30000005ff057230 */ /* 0x000fe40000004100 */
[----:B------:R-:W-:Y:S01]  /*8d00*/  FMUL.FTZ R30, R25, R28 ;  /* 0x0000001c191e7220 */ /* 0x000fe20000410000 */
[----:B------:R-:W-:Y:S02]  /*8d10*/  HADD2.F32 R12, -RZ, R20.H0_H0 ;  /* 0x20000014ff0c7230 */ /* 0x000fe40000004100 */
[C---:B------:R-:W-:Y:S01]  /*8d20*/  FFMA.FTZ R29, R8.reuse, R15, -R29 ;  /* 0x0000000f081d7223 */ /* 0x040fe2000001081d */
[----:B------:R-:W-:Y:S02]  /*8d30*/  HADD2.F32 R11, -RZ, R24.H0_H0 ;  /* 0x20000018ff0b7230 */ /* 0x000fe40000004100 */
[----:B------:R-:W-:Y:S01]  /*8d40*/  FFMA.FTZ R31, R8, R21, R31 ;  /* 0x00000015081f7223 */ /* 0x000fe2000001001f */
[----:B------:R-:W-:-:S02]  /*8d50*/  HADD2.F32 R20, -RZ, R51.H1_H1 ;  /* 0x30000033ff147230 */ /* 0x000fc40000004100 */
[----:B------:R-:W-:Y:S02]  /*8d60*/  HADD2.F32 R8, -RZ, R53.H1_H1 ;  /* 0x30000035ff087230 */ /* 0x000fe40000004100 */
[----:B------:R-:W-:Y:S01]  /*8d70*/  FFMA.FTZ R32, R5, R12, -R30 ;  /* 0x0000000c05207223 */ /* 0x000fe2000001081e */
[----:B------:R-:W-:Y:S02]  /*8d80*/  HADD2.F32 R3, -RZ, R4.H0_H0 ;  /* 0x20000004ff037230 */ /* 0x000fe40000004100 */
[----:B------:R-:W-:Y:S01]  /*8d90*/  FMUL.FTZ R30, R11, R20 ;  /* 0x000000140b1e7220 */ /* 0x000fe20000410000 */
[----:B------:R-:W-:Y:S01]  /*8da0*/  FMUL.FTZ R34, R25, R12 ;  /* 0x0000000c19227220 */ /* 0x000fe20000410000 */
[----:B------:R-:W-:Y:S02]  /*8db0*/  HADD2.F32 R13, -RZ, R26.H0_H0 ;  /* 0x2000001aff0d7230 */ /* 0x000fe40000004100 */
[----:B------:R-:W-:Y:S01]  /*8dc0*/  FMUL.FTZ R11, R11, R8 ;  /* 0x000000080b0b7220 */ /* 0x000fe20000410000 */
[----:B------:R-:W-:-:S02]  /*8dd0*/  HADD2.F32 R12, -RZ, R52.H1_H1 ;  /* 0x30000034ff0c7230 */ /* 0x000fc40000004100 */
[----:B------:R-:W-:Y:S01]  /*8de0*/  FFMA.FTZ R30, R3, R8, -R30 ;  /* 0x00000008031e7223 */ /* 0x000fe2000001081e */
[----:B------:R-:W-:Y:S01]  /*8df0*/  FFMA.FTZ R34, R5, R28, R34 ;  /* 0x0000001c05227223 */ /* 0x000fe20000010022 */
[----:B------:R-:W-:Y:S02]  /*8e00*/  HADD2.F32 R8, -RZ, R40.H0_H0 ;  /* 0x20000028ff087230 */ /* 0x000fe40000004100 */
[----:B------:R-:W-:Y:S01]  /*8e10*/  FFMA.FTZ R15, R3, R20, R11 ;  /* 0x00000014030f7223 */ /* 0x000fe2000001000b */
[----:B------:R-:W-:Y:S02]  /*8e20*/  HADD2.F32 R9, -RZ, R6.H0_H0 ;  /* 0x20000006ff097230 */ /* 0x000fe40000004100 */
[----:B------:R-:W-:Y:S01]  /*8e30*/  FMUL.FTZ R20, R13, R12 ;  /* 0x0000000c0d147220 */ /* 0x000fe20000410000 */
[----:B------:R-:W-:Y:S02]  /*8e40*/  HADD2.F32 R14, -RZ, R27.H0_H0 ;  /* 0x2000001bff0e7230 */ /* 0x000fe40000004100 */
[----:B------:R-:W-:-:S02]  /*8e50*/  HADD2.F32 R5, -RZ, R53.H0_H0 ;  /* 0x20000035ff057230 */ /* 0x000fc40000004100 */
[----:B------:R-:W-:Y:S02]  /*8e60*/  HADD2.F32 R3, -RZ, R40.H1_H1 ;  /* 0x30000028ff037230 */ /* 0x000fe40000004100 */
[-C--:B------:R-:W-:Y:S01]  /*8e70*/  FMUL.FTZ R28, R13, R8.reuse ;  /* 0x000000080d1c7220 */ /* 0x080fe20000410000 */
[----:B------:R-:W-:Y:S02]  /*8e80*/  HADD2.F32 R10, -RZ, R7.H0_H0 ;  /* 0x20000007ff0a7230 */ /* 0x000fe40000004100 */
[----:B------:R-:W-:Y:S01]  /*8e90*/  FFMA.FTZ R13, R9, R8, -R20 ;  /* 0x00000008090d7223 */ /* 0x000fe20000010814 */
[C---:B------:R-:W-:Y:S01]  /*8ea0*/  FMUL.FTZ R11, R14.reuse, R5 ;  /* 0x000000050e0b7220 */ /* 0x040fe20000410000 */
[----:B------:R-:W-:Y:S02]  /*8eb0*/  HADD2.F32 R27, -RZ, R27.H1_H1 ;  /* 0x3000001bff1b7230 */ /* 0x000fe40000004100 */
[----:B------:R-:W-:Y:S01]  /*8ec0*/  FMUL.FTZ R14, R14, R3 ;  /* 0x000000030e0e7220 */ /* 0x000fe20000410000 */
[----:B------:R-:W-:-:S02]  /*8ed0*/  HADD2.F32 R20, -RZ, R33.H0_H0 ;  /* 0x20000021ff147230 */ /* 0x000fc40000004100 */
[----:B------:R-:W-:Y:S02]  /*8ee0*/  HADD2.F32 R8, -RZ, R36.H0_H0 ;  /* 0x20000024ff087230 */ /* 0x000fe40000004100 */
[----:B------:R-:W-:Y:S01]  /*8ef0*/  FFMA.FTZ R28, R9, R12, R28 ;  /* 0x0000000c091c7223 */ /* 0x000fe2000001001c */
[----:B------:R-:W-:Y:S02]  /*8f00*/  HADD2.F32 R7, -RZ, R7.H1_H1 ;  /* 0x30000007ff077230 */ /* 0x000fe40000004100 */
[C---:B------:R-:W-:Y:S01]  /*8f10*/  FFMA.FTZ R12, R10.reuse, R3, -R11 ;  /* 0x000000030a0c7223 */ /* 0x040fe2000001080b */
[----:B------:R-:W-:Y:S01]  /*8f20*/  FFMA.FTZ R14, R10, R5, R14 ;  /* 0x000000050a0e7223 */ /* 0x000fe2000001000e */
[----:B------:R-:W-:Y:S02]  /*8f30*/  HADD2.F32 R24, -RZ, R24.H1_H1 ;  /* 0x30000018ff187230 */ /* 0x000fe40000004100 */
[----:B------:R-:W-:Y:S01]  /*8f40*/  FMUL.FTZ R36, R27, R20 ;  /* 0x000000141b247220 */ /* 0x000fe20000410000 */
[----:B------:R-:W-:-:S02]  /*8f50*/  HADD2.F32 R26, -RZ, R26.H1_H1 ;  /* 0x3000001aff1a7230 */ /* 0x000fc40000004100 */
        /* <DEDUP_REMOVED lines=27> */
.L_x_14731:
[----:B------:R-:W-:Y:S05]  /*9110*/  BSYNC B0 ;  /* 0x0000000000007941 */ /* 0x000fea0003800000 */
.L_x_14717:
        /* <DEDUP_REMOVED lines=8> */
.L_x_14714:
[----:B0123--:R-:W0:Y:S01]  /*91a0*/  S2R R0, SR_TID.X ;  /* 0x0000000000007919 */ /* 0x00fe220000002100 */
[----:B------:R-:W-:Y:S01]  /*91b0*/  ISETP.NE.AND P0, PT, R216, 0x3, PT ;  /* 0x00000003d800780c */ /* 0x000fe20003f05270 */
[----:B------:R-:W-:Y:S05]  /*91c0*/  WARPSYNC.ALL ;  /* 0x0000000000007948 */ /* 0x000fea0003800000 */
[----:B0-----:R-:W-:-:S05]  /*91d0*/  SHF.R.U32.HI R0, RZ, 0x7, R0 ;  /* 0x00000007ff007819 */ /* 0x001fca0000011600 */
[----:B------:R-:W-:-:S05]  /*91e0*/  VIADD R0, R0, 0x8 ;  /* 0x0000000800007836 */ /* 0x000fca0000000000 */
[----:B------:R0:W-:Y:S06]  /*91f0*/  BAR.SYNC.DEFER_BLOCKING R0, 0x100 ;  /* 0x000400000000751d */ /* 0x0001ec0000010000 */
[----:B------:R-:W-:Y:S05]  /*9200*/  @!P0 BRA `(.L_x_14741) ;  /* 0x0000000000048947 */ /* 0x000fea0003800000 */
[----:B------:R-:W-:Y:S01]  /*9210*/  BPT.TRAP 0x1 ;  /* 0x000000040000795c */ /* 0x000fe20000300000 */
.L_x_14741:
[----:B------:R-:W-:Y:S01]  /*9220*/  IMAD R174, R2, 0x8, R19 ;  /* 0x0000000802ae7824 */ /* 0x000fe200078e0213 */
[----:B------:R-:W-:-:S04]  /*9230*/  SHF.L.U32 R7, R23, 0x1f, RZ ;  /* 0x0000001f17077819 */ /* 0x000fc800000006ff */
[----:B------:R1:W2:Y:S01]  /*9240*/  SYNCS.PHASECHK.TRANS64.TRYWAIT P1, [R174+URZ+0x32430], R7 ;  /* 0x03243007ae0075a7 */ /* 0x0002a2000802017f */
[----:B------:R-:W-:Y:S05]  /*9250*/  @!P0 BRA `(.L_x_14742) ;  /* 0x0000000000048947 */ /* 0x000fea0003800000 */
[----:B------:R-:W-:Y:S01]  /*9260*/  BPT.TRAP 0x1 ;  /* 0x000000040000795c */ /* 0x000fe20000300000 */
.L_x_14742:
[----:B------:R-:W-:-:S05]  /*9270*/  VIADD R3, R19, 0x1c400 ;  /* 0x0001c40013037836 */ /* 0x000fca0000000000 */
[----:B------:R-:W-:-:S04]  /*9280*/  SHF.R.U32.HI R3, RZ, 0x4, R3 ;  /* 0x00000004ff037819 */ /* 0x000fc80000011603 */
[----:B------:R-:W-:-:S04]  /*9290*/  LOP3.LUT R3, R3, 0x3fff, RZ, 0xc0, !PT ;  /* 0x00003fff03037812 */ /* 0x000fc800078ec0ff */
[----:B------:R-:W-:-:S05]  /*92a0*/  LOP3.LUT R3, R3, 0x10000, RZ, 0xfc, !PT ;  /* 0x0001000003037812 */ /* 0x000fca00078efcff */
[----:B------:R3:W-:Y:S01]  /*92b0*/  STL [R1+0x20], R3 ;  /* 0x0000200301007387 */ /* 0x0007e20000100800 */
[----:B--2---:R-:W-:Y:S05]  /*92c0*/  @P1 BRA `(.L_x_14743) ;  /* 0x0000000000081947 */ /* 0x004fea0003800000 */
[----:B------:R-:W2:Y:S02]  /*92d0*/  SYNCS.PHASECHK.TRANS64.TRYWAIT P1, [R174+URZ+0x32430], R7 ;  /* 0x03243007ae0075a7 */ /* 0x000ea4000802017f */
[----:B--2---:R-:W-:Y:S05]  /*92e0*/  @!P1 BRA `(.L_x_14744) ;  /* 0x0000015000989947 */ /* 0x004fea0003800000 */
.L_x_14743:
[----:B---3--:R-:W3:Y:S01]  /*92f0*/  LDL R3, [R1+0x20] ;  /* 0x0000200001037983 */ /* 0x008ee20000100800 */
[----:B------:R-:W-:Y:S01]  /*9300*/  IMAD.MOV.U32 R5, RZ, RZ, 0x40000040 ;  /* 0x40000040ff057424 */ /* 0x000fe200078e00ff */
[----:B------:R-:W-:Y:S05]  /*9310*/  WARPSYNC.ALL ;  /* 0x0000000000007948 */ /* 0x000fea0003800000 */
[C---:B------:R-:W-:Y:S01]  /*9320*/  R2UR UR4, R212.reuse ;  /* 0x00000000d40472ca */ /* 0x040fe200000e0000 */
[----:B-----5:R-:W-:Y:S01]  /*9330*/  WARPGROUP.ARRIVE ;  /* 0x00000000000079c5 */ /* 0x020fe20000000000 */
[----:B------:R-:W-:Y:S01]  /*9340*/  R2UR UR5, R213 ;  /* 0x00000000d50572ca */ /* 0x000fe200000e0000 */
[----:B------:R-:W-:Y:S01]  /*9350*/  VIADD R12, R212, 0x2 ;  /* 0x00000002d40c7836 */ /* 0x000fe20000000000 */
[----:B------:R-:W-:Y:S01]  /*9360*/  R2UR UR7, R5 ;  /* 0x00000000050772ca */ /* 0x000fe200000e0000 */
[----:B------:R-:W-:Y:S01]  /*9370*/  IMAD.MOV.U32 R13, RZ, RZ, 0x40000040 ;  /* 0x40000040ff0d7424 */ /* 0x000fe200078e00ff */
[----:B------:R-:W-:Y:S01]  /*9380*/  BSSY B0, `(.L_x_14745) ;  /* 0x0000029000007945 */ /* 0x000fe20003800000 */
[----:B------:R-:W-:-:S02]  /*9390*/  IMAD.MOV.U32 R9, RZ, RZ, 0x40000040 ;  /* 0x40000040ff097424 */ /* 0x000fc400078e00ff */
[C---:B------:R-:W-:Y:S01]  /*93a0*/  VIADD R10, R212.reuse, 0x4 ;  /* 0x00000004d40a7836 */ /* 0x040fe20000000000 */
[----:B------:R4:W-:Y:S01]  /*93b0*/  STL.64 [R1+0x10], R12 ;  /* 0x0000100c01007387 */ /* 0x0009e20000100a00 */
[----:B------:R-:W-:Y:S02]  /*93c0*/  IMAD.MOV.U32 R11, RZ, RZ, 0x40000040 ;  /* 0x40000040ff0b7424 */ /* 0x000fe400078e00ff */
[----:B------:R-:W-:Y:S02]  /*93d0*/  VIADD R236, R212, 0x6 ;  /* 0x00000006d4ec7836 */ /* 0x000fe40000000000 */
[----:B------:R-:W-:Y:S01]  /*93e0*/  IMAD.MOV.U32 R237, RZ, RZ, 0x40000040 ;  /* 0x40000040ffed7424 */ /* 0x000fe200078e00ff */
[----:B------:R4:W-:Y:S01]  /*93f0*/  STL.64 [R1], R10 ;  /* 0x0000000a01007387 */ /* 0x0009e20000100a00 */
[----:B------:R-:W-:Y:S02]  /*9400*/  IMAD.MOV.U32 R5, RZ, RZ, 0x40000040 ;  /* 0x40000040ff057424 */ /* 0x000fe400078e00ff */
[----:B---3--:R-:W-:-:S04]  /*9410*/  IMAD R4, R2, 0x300, R3 ;  /* 0x0000030002047824 */ /* 0x008fc800078e0203 */
[C---:B------:R-:W-:Y:S01]  /*9420*/  VIADD R8, R4.reuse, 0x2 ;  /* 0x0000000204087836 */ /* 0x040fe20000000000 */
[----:B------:R-:W-:-:S13]  /*9430*/  R2UR UR6, R4 ;  /* 0x00000000040672ca */ /* 0x000fda00000e0000 */
[----:B------:R-:W-:Y:S01]  /*9440*/  HGMMA.64x96x16.F32 R24, gdesc[UR4], RZ, !UPT, gsb0 ;  /* 0x01600000041879f0 */ /* 0x000fe2000c0008ff */
        /* <DEDUP_REMOVED lines=21> */
[----:B------:R-:W-:Y:S01]  /*95a0*/  SHF.L.U32 R4, R73, 0x1f, RZ ;  /* 0x0000001f49047819 */ /* 0x000fe200000006ff */
[----:B------:R-:W-:-:S02]  /*95b0*/  WARPGROUP.DEPBAR.LE gsb0, 0x0 ;  /* 0x00008000000079c5 */ /* 0x000fc40000010000 */
[----:B------:R-:W-:-:S08]  /*95c0*/  WARPGROUP.ARRIVE ;  /* 0x00000000000079c5 */ /* 0x000fd00000000000 */
[----:B------:R-:W-:Y:S03]  /*95d0*/  HGMMA.64x96x16.F32 R24, gdesc[UR4], R24, gsb0 ;  /* 0x01600000041879f0 */ /* 0x000fe60008000818 */
[----:B------:R-:W-:Y:S02]  /*95e0*/  WARPGROUP.DEPBAR.LE gsb0, 0x0 ;  /* 0x00008000000079c5 */ /* 0x000fe40000010000 */
[----:B------:R-:W3:Y:S02]  /*95f0*/  SYNCS.PHASECHK.TRANS64.TRYWAIT P1, [R19+URZ+0x32410], R4 ;  /* 0x03241004130075a7 */ /* 0x000ee4000802017f */
[----:B---34-:R-:W-:Y:S05]  /*9600*/  @!P1 BRA `(.L_x_14746) ;  /* 0x0000014c00e49947 */ /* 0x018fea0003800000 */
.L_x_14995:
[----:B------:R-:W-:Y:S05]  /*9610*/  BSYNC B0 ;  /* 0x0000000000007941 */ /* 0x000fea0003800000 */
.L_x_14745:
[----:B------:R-:W-:Y:S05]  /*9620*/  @!P0 BRA `(.L_x_14747) ;  /* 0x0000000000048947 */ /* 0x000fea0003800000 */
[----:B------:R-:W-:Y:S01]  /*9630*/  BPT.TRAP 0x1 ;  /* 0x000000040000795c */ /* 0x000fe20000300000 */
.L_x_14747:
[----:B------:R4:W0:Y:S01]  /*9640*/  SYNCS.PHASECHK.TRANS64.TRYWAIT P2, [R174+URZ+0x32450], R7 ;  /* 0x03245007ae0075a7 */ /* 0x000822000804017f */
[----:B------:R-:W-:Y:S05]  /*9650*/  @!P0 BRA `(.L_x_14748) ;  /* 0x0000000000048947 */ /* 0x000fea0003800000 */
[----:B------:R-:W-:Y:S01]  /*9660*/  BPT.TRAP 0x1 ;  /* 0x000000040000795c */ /* 0x000fe20000300000 */
.L_x_14748:
[----:B------:R-:W5:Y:S01]  /*9670*/  S2R R3, SR_TID.X ;  /* 0x0000000000037919 */ /* 0x000f620000002100 */
[----:B------:R-:W-:Y:S01]  /*9680*/  BSSY B0, `(.L_x_14749) ;  /* 0x0000006000007945 */ /* 0x000fe20003800000 */
[----:B-----5:R-:W-:-:S04]  /*9690*/  LOP3.LUT R3, R3, 0x7f, RZ, 0xc0, !PT ;  /* 0x0000007f03037812 */ /* 0x020fc800078ec0ff */
[----:B------:R-:W-:Y:S01]  /*96a0*/  ISETP.NE.AND P1, PT, R3, RZ, PT ;  /* 0x000000ff0300720c */ /* 0x000fe20003f25270 */
[----:B0-----:R-:W-:-:S12]  /*96b0*/  @P2 BRA `(.L_x_14750) ;  /* 0x0000000000082947 */ /* 0x001fd80003800000 */
[----:B------:R-:W0:Y:S02]  /*96c0*/  SYNCS.PHASECHK.TRANS64.TRYWAIT P2, [R174+URZ+0x32450], R7 ;  /* 0x03245007ae0075a7 */ /* 0x000e24000804017f */
[----:B0-----:R-:W-:Y:S05]  /*96d0*/  @!P2 BRA `(.L_x_14751) ;  /* 0x0000014c00c4a947 */ /* 0x001fea0003800000 */
.L_x_14750:
[----:B------:R-:W-:Y:S05]  /*96e0*/  BSYNC B0 ;  /* 0x0000000000007941 */ /* 0x000fea0003800000 */
.L_x_14749:
[----:B------:R-:W-:Y:S05]  /*96f0*/  WARPSYNC.ALL ;  /* 0x0000000000007948 */ /* 0x000fea0003800000 */
[----:B------:R-:W-:Y:S01]  /*9700*/  VIADD R3, R19, 0x400 ;  /* 0x0000040013037836 */ /* 0x000fe20000000000 */
[----:B---3--:R-:W-:Y:S01]  /*9710*/  LOP3.LUT R4, R72, 0x10000, RZ, 0xfc, !PT ;  /* 0x0001000048047812 */ /* 0x008fe200078efcff */
[----:B------:R-:W-:Y:S02]  /*9720*/  IMAD.MOV.U32 R5, RZ, RZ, 0x40000040 ;  /* 0x40000040ff057424 */ /* 0x000fe400078e00ff */
[----:B-12-4-:R-:W-:Y:S01]  /*9730*/  IMAD.MOV.U32 R7, RZ, RZ, 0x40000040 ;  /* 0x40000040ff077424 */ /* 0x016fe200078e00ff */
[----:B------:R-:W-:Y:S01]  /*9740*/  SHF.R.U32.HI R3, RZ, 0x4, R3 ;  /* 0x00000004ff037819 */ /* 0x000fe20000011603 */
[----:B------:R-:W-:Y:S01]  /*9750*/  WARPGROUP.ARRIVE ;  /* 0x00000000000079c5 */ /* 0x000fe20000000000 */
[----:B------:R-:W-:-:S02]  /*9760*/  IMAD.MOV.U32 R235, RZ, RZ, 0x40000040 ;  /* 0x40000040ffeb7424 */ /* 0x000fc400078e00ff */
[----:B------:R-:W-:Y:S01]  /*9770*/  IMAD.MOV.U32 R9, RZ, RZ, 0x40000040 ;  /* 0x40000040ff097424 */ /* 0x000fe200078e00ff */
[----:B------:R-:W-:Y:S02]  /*9780*/  LOP3.LUT R3, R3, 0x3fff, RZ, 0xc0, !PT ;  /* 0x00003fff03037812 */ /* 0x000fe400078ec0ff */
[----:B------:R-:W-:Y:S01]  /*9790*/  MOV R233, 0x40000040 ;  /* 0x4000004000e97802 */ /* 0x000fe20000000f00 */
[----:B------:R-:W-:Y:S01]  /*97a0*/  IMAD.MOV.U32 R231, RZ, RZ, 0x40000040 ;  /* 0x40000040ffe77424 */ /* 0x000fe200078e00ff */
[----:B------:R-:W-:Y:S01]  /*97b0*/  LOP3.LUT R6, R3, 0x10000, RZ, 0xfc, !PT ;  /* 0x0001000003067812 */ /* 0x000fe200078efcff */
[----:B------:R-:W-:Y:S01]  /*97c0*/  IMAD.MOV.U32 R229, RZ, RZ, 0x40000040 ;  /* 0x40000040ffe57424 */ /* 0x000fe200078e00ff */
[----:B------:R-:W0:Y:S03]  /*97d0*/  LDC R75, c[0x0][0x448] ;  /* 0x00011200ff4b7b82 */ /* 0x000e260000000800 */
[----:B------:R1:W-:Y:S01]  /*97e0*/  STL [R1+0x24], R6 ;  /* 0x0000240601007387 */ /* 0x0003e20000100800 */
[----:B------:R-:W-:-:S02]  /*97f0*/  R2UR UR4, R4 ;  /* 0x00000000040472ca */ /* 0x000fc400000e0000 */
[----:B------:R-:W-:Y:S01]  /*9800*/  R2UR UR5, R5 ;  /* 0x00000000050572ca */ /* 0x000fe200000e0000 */
[C---:B------:R-:W-:Y:S01]  /*9810*/  VIADD R234, R4.reuse, 0x2 ;  /* 0x0000000204ea7836 */ /* 0x040fe20000000000 */
[----:B------:R-:W-:Y:S01]  /*9820*/  R2UR UR7, R7 ;  /* 0x00000000070772ca */ /* 0x000fe200000e0000 */
[----:B------:R-:W-:Y:S01]  /*9830*/  VIADD R232, R4, 0x4 ;  /* 0x0000000404e87836 */ /* 0x000fe20000000000 */
[----:B------:R-:W2:Y:S01]  /*9840*/  LDL.LU R73, [R1+0x8] ;  /* 0x0000080001497983 */ /* 0x000ea20000300800 */
[----:B-1----:R-:W-:-:S03]  /*9850*/  IMAD R6, R2, 0xc00, R6 ;  /* 0x00000c0002067824 */ /* 0x002fc600078e0206 */
[----:B------:R-:W3:Y:S02]  /*9860*/  LDL R72, [R1+0x40] ;  /* 0x0000400001487983 */ /* 0x000ee40000100800 */
[----:B------:R-:W-:Y:S01]  /*9870*/  R2UR UR6, R6 ;  /* 0x00000000060672ca */ /* 0x000fe200000e0000 */
[C---:B------:R-:W-:Y:S01]  /*9880*/  VIADD R230, R4.reuse, 0x6 ;  /* 0x0000000604e67836 */ /* 0x040fe20000000000 */
[----:B------:R-:W3:Y:S01]  /*9890*/  LDL R77, [R1+0x28] ;  /* 0x00002800014d7983 */ /* 0x000ee20000100800 */
[C---:B------:R-:W-:Y:S02]  /*98a0*/  VIADD R228, R4.reuse, 0x400 ;  /* 0x0000040004e47836 */ /* 0x040fe40000000000 */
[C---:B------:R-:W-:Y:S01]  /*98b0*/  VIADD R226, R4.reuse, 0x402 ;  /* 0x0000040204e27836 */ /* 0x040fe20000000000 */
[----:B------:R-:W4:Y:S01]  /*98c0*/  LDL R176, [R1+0x2c] ;  /* 0x00002c0001b07983 */ /* 0x000f220000100800 */
[----:B------:R-:W-:Y:S02]  /*98d0*/  IMAD.MOV.U32 R227, RZ, RZ, 0x40000040 ;  /* 0x40000040ffe37424 */ /* 0x000fe400078e00ff */
[----:B------:R-:W-:Y:S01]  /*98e0*/  VIADD R224, R4, 0x404 ;  /* 0x0000040404e07836 */ /* 0x000fe20000000000 */
[----:B------:R-:W5:Y:S03]  /*98f0*/  LDL R74, [R1+0x44] ;  /* 0x00004400014a7983 */ /* 0x000f660000100800 */
[----:B------:R-:W-:Y:S01]  /*9900*/  HGMMA.64x96x16.F32 R24, gdesc[UR4], R24, gsb0 ;  /* 0x01600000041879f0 */ /* 0x000fe20008000818 */
[----:B------:R-:W-:Y:S01]  /*9910*/  VIADD R8, R6, 0x2 ;  /* 0x0000000206087836 */ /* 0x000fe20000000000 */
[----:B------:R-:W-:Y:S01]  /*9920*/  R2UR UR4, R234 ;  /* 0x00000000ea0472ca */ /* 0x000fe200000e0000 */
[----:B------:R-:W-:Y:S01]  /*9930*/  IMAD.MOV.U32 R225, RZ, RZ, 0x40000040 ;  /* 0x40000040ffe17424 */ /* 0x000fe200078e00ff */
[----:B------:R-:W-:Y:S01]  /*9940*/  R2UR UR5, R235 ;  /* 0x00000000eb0572ca */ /* 0x000fe200000e0000 */
[----:B------:R-:W-:Y:S01]  /*9950*/  VIADD R222, R4, 0x406 ;  /* 0x0000040604de7836 */ /* 0x000fe20000000000 */
[----:B------:R-:W-:Y:S01]  /*9960*/  R2UR UR6, R8 ;  /* 0x00000000080672ca */ /* 0x000fe200000e0000 */
[----:B------:R-:W-:Y:S01]  /*9970*/  IMAD.MOV.U32 R223, RZ, RZ, 0x40000040 ;  /* 0x40000040ffdf7424 */ /* 0x000fe200078e00ff */
[----:B------:R-:W-:Y:S01]  /*9980*/  R2UR UR7, R9 ;  /* 0x00000000090772ca */ /* 0x000fe200000e0000 */
[----:B------:R-:W-:Y:S01]  /*9990*/  VIADD R8, R6, 0x4 ;  /* 0x0000000406087836 */ /* 0x000fe20000000000 */
[----:B------:R-:W5:Y:S01]  /*99a0*/  LDL R177, [R1+0x1c] ;  /* 0x00001c0001b17983 */ /* 0x000f620000100800 */
        /* <DEDUP_REMOVED lines=54> */
[----:B------:R-:W-:-:S02]  /*9d10*/  VIADD R8, R6, 0x600 ;  /* 0x0000060006087836 */ /* 0x000fc40000000000 */
[----:B------:R-:W-:Y:S02]  /*9d20*/  IMAD.MOV.U32 R219, RZ, RZ, 0x40000040 ;  /* 0x40000040ffdb7424 */ /* 0x000fe400078e00ff */
[----:B------:R-:W-:Y:S01]  /*9d30*/  IMAD.MOV.U32 R9, RZ, RZ, 0x40000040 ;  /* 0x40000040ff097424 */ /* 0x000fe200078e00ff */
[----:B------:R-:W-:Y:S02]  /*9d40*/  WARPGROUP.DEPBAR.LE gsb0, 0x0 ;  /* 0x00008000000079c5 */ /* 0x000fe40000010000 */
[----:B------:R-:W-:-:S06]  /*9d50*/  WARPGROUP.ARRIVE ;  /* 0x00000000000079c5 */ /* 0x000fcc0000000000 */
        /* <DEDUP_REMOVED lines=81> */
[----:B------:R-:W-:Y:S02]  /*a270*/  R2UR UR7, R7 ;  /* 0x00000000070772ca */ /* 0x000fe400000e0000 */
[----:B0-----:R-:W-:Y:S02]  /*a280*/  ISETP.NE.AND P5, PT, R75, 0x1, PT ;  /* 0x000000014b00780c */ /* 0x001fe40003fa5270 */
[----:B--2---:R-:W-:-:S11]  /*a290*/  LOP3.LUT R73, R73, 0xfffffff7, RZ, 0xc0, !PT ;  /* 0xfffffff749497812 */ /* 0x004fd600078ec0ff */
[----:B------:R-:W0:Y:S08]  /*a2a0*/  @P5 LDC R6, c[0x0][0x44c] ;  /* 0x00011300ff065b82 */ /* 0x000e300000000800 */
[----:B------:R-:W1:Y:S01]  /*a2b0*/  @P5 LDC R7, c[0x0][0x450] ;  /* 0x00011400ff075b82 */ /* 0x000e620000000800 */
[----:B------:R-:W-:-:S05]  /*a2c0*/  @P5 LOP3.LUT R73, R73, 0x8, RZ, 0xfc, !PT ;  /* 0x0000000849495812 */ /* 0x000fca00078efcff */
[----:B------:R3:W-:Y:S02]  /*a2d0*/  STL [R1+0x8], R73 ;  /* 0x0000084901007387 */ /* 0x0007e40000100800 */
[----:B---3--:R-:W-:Y:S01]  /*a2e0*/  IMAD.IADD R73, R72, 0x1, R77 ;  /* 0x0000000148497824 */ /* 0x008fe200078e024d */
[----:B------:R-:W-:Y:S02]  /*a2f0*/  WARPGROUP.DEPBAR.LE gsb0, 0x0 ;  /* 0x00008000000079c5 */ /* 0x000fe40000010000 */
[----:B------:R-:W-:-:S06]  /*a300*/  WARPGROUP.ARRIVE ;  /* 0x00000000000079c5 */ /* 0x000fcc0000000000 */
[----:B------:R-:W-:Y:S01]  /*a310*/  HGMMA.64x96x16.F32 R24, gdesc[UR4], R24, gsb0 ;  /* 0x01600000041879f0 */ /* 0x000fe20008000818 */
[----:B0-----:R-:W-:Y:S01]  /*a320*/  @P5 IMAD.HI.U32 R6, R73, R6, RZ ;  /* 0x0000000649065227 */ /* 0x001fe200078e00ff */
[----:B------:R-:W-:-:S04]  /*a330*/  ULDC UR4, c[0x0][0xa80] ;  /* 0x0002a00000047ab9 */ /* 0x000fc80000000800 */
[----:B-1----:R-:W-:-:S05]  /*a340*/  @P5 SHF.R.U32.HI R73, RZ, R7, R6 ;  /* 0x00000007ff495219 */ /* 0x002fca0000011606 */
[----:B------:R-:W0:Y:S01]  /*a350*/  SHFL.IDX PT, R72, R73, RZ, 0x1c1f ;  /* 0x001c1fff49487589 */ /* 0x000e2200000e0000 */
[----:B----4-:R-:W-:-:S04]  /*a360*/  IMAD R6, R214, -0x60, R176 ;  /* 0xffffffa0d6067824 */ /* 0x010fc800078e02b0 */
[----:B------:R-:W-:-:S04]  /*a370*/  VIADD R6, R6, 0x60 ;  /* 0x0000006006067836 */ /* 0x000fc80000000000 */
[----:B-----5:R-:W-:-:S05]  /*a380*/  IMAD R6, R74, -0x2, R6 ;  /* 0xfffffffe4a067824 */ /* 0x020fca00078e0206 */
[----:B------:R-:W-:-:S04]  /*a390*/  IADD3 R7, -R177, 0x1, R6 ;  /* 0x00000001b1077810 */ /* 0x000fc80007ffe106 */
[----:B0-----:R-:W-:-:S04]  /*a3a0*/  VIADDMNMX R75, R72, R7, R6, PT ;  /* 0x00000007484b7246 */ /* 0x001fc80003800106 */
[C---:B------:R-:W-:Y:S02]  /*a3b0*/  ISETP.GT.AND P3, PT, R75.reuse, RZ, PT ;  /* 0x000000ff4b00720c */ /* 0x040fe40003f64270 */
[C---:B------:R-:W-:Y:S02]  /*a3c0*/  ISETP.GT.AND P4, PT, R75.reuse, 0x1, PT ;  /* 0x000000014b00780c */ /* 0x040fe40003f84270 */
[----:B------:R-:W-:Y:S01]  /*a3d0*/  ISETP.GT.AND P2, PT, R75, 0x8, PT ;  /* 0x000000084b00780c */ /* 0x000fe20003f44270 */
[----:B------:R-:W-:Y:S02]  /*a3e0*/  WARPGROUP.DEPBAR.LE gsb0, 0x0 ;  /* 0x00008000000079c5 */ /* 0x000fe40000010000 */
[----:B------:R-:W-:Y:S02]  /*a3f0*/  FSEL R86, R24, -INF , P3 ;  /* 0xff80000018567808 */ /* 0x000fe40001800000 */
        /* <DEDUP_REMOVED lines=65> */
[----:B------:R-:W-:-:S04]  /*a810*/  FMNMX.FTZ R25, R68, R25, !PT ;  /* 0x0000001944197209 */ /* 0x000fc80007810000 */
[----:B------:R-:W-:-:S05]  /*a820*/  FMNMX.FTZ R25, R80, R25, !PT ;  /* 0x0000001950197209 */ /* 0x000fca0007810000 */
[----:B------:R-:W0:Y:S04]  /*a830*/  SHFL.BFLY PT, R84, R25, 0x2, 0x1f ;  /* 0x0c401f0019547f89 */ /* 0x000e2800000e0000 */
[----:B------:R-:W1:Y:S01]  /*a840*/  SHFL.IDX PT, R73, R73, 0x1, 0x1c1f ;  /* 0x003c1f0049497f89 */ /* 0x000e6200000e0000 */
[----:B0-----:R-:W-:-:S05]  /*a850*/  FMNMX.FTZ R84, R25, R84, !PT ;  /* 0x0000005419547209 */ /* 0x001fca0007810000 */
[----:B------:R-:W0:Y:S01]  /*a860*/  SHFL.BFLY PT, R29, R84, 0x1, 0x1f ;  /* 0x0c201f00541d7f89 */ /* 0x000e2200000e0000 */
[----:B-1----:R-:W-:-:S04]  /*a870*/  VIADDMNMX R37, R73, R7, R6, PT ;  /* 0x0000000749257246 */ /* 0x002fc80003800106 */
[C---:B------:R-:W-:Y:S02]  /*a880*/  ISETP.GT.AND P3, PT, R37.reuse, RZ, PT ;  /* 0x000000ff2500720c */ /* 0x040fe40003f64270 */
[C---:B------:R-:W-:Y:S01]  /*a890*/  ISETP.GT.AND P4, PT, R37.reuse, 0x1, PT ;  /* 0x000000012500780c */ /* 0x040fe20003f84270 */
[----:B------:R-:W-:Y:S01]  /*a8a0*/  IMAD.U32 R7, RZ, RZ, UR4 ;  /* 0x00000004ff077e24 */ /* 0x000fe2000f8e00ff */
[----:B------:R-:W-:Y:S02]  /*a8b0*/  ISETP.GT.AND P2, PT, R37, 0x8, PT ;  /* 0x000000082500780c */ /* 0x000fe40003f44270 */
[----:B------:R-:W-:Y:S02]  /*a8c0*/  FSEL R26, R26, -INF , P3 ;  /* 0xff8000001a1a7808 */ /* 0x000fe40001800000 */
[----:B------:R-:W-:Y:S02]  /*a8d0*/  FSEL R25, R27, -INF , P4 ;  /* 0xff8000001b197808 */ /* 0x000fe40002000000 */
[----:B------:R-:W-:-:S02]  /*a8e0*/  ISETP.GT.AND P3, PT, R37, 0x9, PT ;  /* 0x000000092500780c */ /* 0x000fc40003f64270 */
[----:B------:R-:W-:Y:S02]  /*a8f0*/  FSEL R30, R30, -INF , P2 ;  /* 0xff8000001e1e7808 */ /* 0x000fe40001000000 */
[----:B------:R-:W-:Y:S02]  /*a900*/  FMNMX.FTZ R27, R26, R25, !PT ;  /* 0x000000191a1b7209 */ /* 0x000fe40007810000 */
[----:B0-----:R-:W-:Y:S02]  /*a910*/  FMNMX.FTZ R6, R84, R29, !PT ;  /* 0x0000001d54067209 */ /* 0x001fe40007810000 */
[----:B------:R-:W-:Y:S02]  /*a920*/  ISETP.GT.AND P2, PT, R37, 0x10, PT ;  /* 0x000000102500780c */ /* 0x000fe40003f44270 */
[C---:B------:R-:W-:Y:S01]  /*a930*/  FSETP.NEU.FTZ.AND P4, PT, R6.reuse, -INF , PT ;  /* 0xff8000000600780b */ /* 0x040fe20003f9d000 */
[----:B------:R-:W-:Y:S01]  /*a940*/  FMUL.FTZ R29, R6, R7 ;  /* 0x00000007061d7220 */ /* 0x000fe20000410000 */
[----:B------:R-:W-:-:S02]  /*a950*/  FSEL R84, R31, -INF , P3 ;  /* 0xff8000001f547808 */ /* 0x000fc40001800000 */
[----:B------:R-:W-:Y:S02]  /*a960*/  FMNMX.FTZ R27, R30, R27, !PT ;  /* 0x0000001b1e1b7209 */ /* 0x000fe40007810000 */
[----:B------:R-:W-:Y:S02]  /*a970*/  FSEL R29, R29, RZ, P4 ;  /* 0x000000ff1d1d7208 */ /* 0x000fe40002000000 */
[C---:B------:R-:W-:Y:S02]  /*a980*/  ISETP.GT.AND P3, PT, R37.reuse, 0x11, PT ;  /* 0x000000112500780c */ /* 0x040fe40003f64270 */
[----:B------:R-:W-:Y:S02]  /*a990*/  FSEL R34, R34, -INF , P2 ;  /* 0xff80000022227808 */ /* 0x000fe40001000000 */
[----:B------:R-:W-:Y:S01]  /*a9a0*/  FMNMX.FTZ R27, R84, R27, !PT ;  /* 0x0000001b541b7209 */ /* 0x000fe20007810000 */
[----:B------:R-:W-:Y:S01]  /*a9b0*/  FFMA.FTZ R204, R86, R7, -R29 ;  /* 0x0000000756cc7223 */ /* 0x000fe2000001081d */
[----:B------:R-:W-:-:S02]  /*a9c0*/  ISETP.GT.AND P2, PT, R37, 0x18, PT ;  /* 0x000000182500780c */ /* 0x000fc40003f44270 */
[----:B------:R-:W-:Y:S02]  /*a9d0*/  FSEL R86, R35, -INF , P3 ;  /* 0xff80000023567808 */ /* 0x000fe40001800000 */
[----:B------:R-:W-:Y:S02]  /*a9e0*/  FMNMX.FTZ R27, R34, R27, !PT ;  /* 0x0000001b221b7209 */ /* 0x000fe40007810000 */
        /* <DEDUP_REMOVED lines=13> */
[----:B------:R-:W-:Y:S01]  /*aac0*/  FMNMX.FTZ R31, R42, R31, !PT ;  /* 0x0000001f2a1f7209 */ /* 0x000fe20007810000 */
[----:B------:R0:W-:Y:S01]  /*aad0*/  MUFU.EX2 R27, R33 ;  /* 0x00000021001b7308 */ /* 0x0001e20000000800 */
[C---:B------:R-:W-:Y:S02]  /*aae0*/  ISETP.GT.AND P3, PT, R37.reuse, 0x29, PT ;  /* 0x000000292500780c */ /* 0x040fe40003f64270 */
[----:B------:R-:W-:Y:S01]  /*aaf0*/  FSEL R46, R46, -INF , P2 ;  /* 0xff8000002e2e7808 */ /* 0x000fe20001000000 */
[----:B------:R-:W-:Y:S01]  /*ab00*/  FFMA.FTZ R35, R92, R7, -R29 ;  /* 0x000000075c237223 */ /* 0x000fe2000001081d */
[----:B------:R-:W-:Y:S02]  /*ab10*/  ISETP.GT.AND P2, PT, R37, 0x30, PT ;  /* 0x000000302500780c */ /* 0x000fe40003f44270 */
[----:B0-----:R-:W-:-:S02]  /*ab20*/  FMNMX.FTZ R33, R90, R31, !PT ;  /* 0x0000001f5a217209 */ /* 0x001fc40007810000 */
        /* <DEDUP_REMOVED lines=39> */
[----:B------:R-:W-:Y:S02]  /*ada0*/  ISETP.GT.AND P3, PT, R37, 0x59, PT ;  /* 0x000000592500780c */ /* 0x000fe40003f64270 */
[----:B------:R-:W-:Y:S02]  /*adb0*/  FSEL R70, R70, -INF , P2 ;  /* 0xff80000046467808 */ /* 0x000fe40001000000 */
[----:B------:R-:W-:Y:S02]  /*adc0*/  FMNMX.FTZ R37, R40, R39, !PT ;  /* 0x0000002728257209 */ /* 0x000fe40007810000 */
[----:B------:R-:W-:-:S02]  /*add0*/  FSEL R98, R71, -INF , P3 ;  /* 0xff80000047627808 */ /* 0x000fc40001800000 */
[----:B------:R-:W-:-:S04]  /*ade0*/  FMNMX.FTZ R37, R70, R37, !PT ;  /* 0x0000002546257209 */ /* 0x000fc80007810000 */
[----:B------:R-:W-:Y:S01]  /*adf0*/  FMNMX.FTZ R37, R98, R37, !PT ;  /* 0x0000002562257209 */ /* 0x000fe20007810000 */
[----:B------:R-:W-:-:S04]  /*ae00*/  FFMA.FTZ R43, R24, R7, -R29 ;  /* 0x00000007182b7223 */ /* 0x000fc8000001081d */
[----:B------:R-:W0:Y:S02]  /*ae10*/  SHFL.BFLY PT, R24, R37, 0x2, 0x1f ;  /* 0x0c401f0025187f89 */ /* 0x000e2400000e0000 */
[----:B0-----:R-:W-:-:S05]  /*ae20*/  FMNMX.FTZ R24, R37, R24, !PT ;  /* 0x0000001825187209 */ /* 0x001fca0007810000 */
[----:B------:R-:W0:Y:S01]  /*ae30*/  SHFL.BFLY PT, R37, R24, 0x1, 0x1f ;  /* 0x0c201f0018257f89 */ /* 0x000e2200000e0000 */
        /* <DEDUP_REMOVED lines=9> */
[-CC-:B-1----:R-:W-:Y:S01]  /*aed0*/  FFMA.FTZ R41, R28, R7.reuse, -R29.reuse ;  /* 0x000000071c297223 */ /* 0x182fe2000001081d */
[-CC-:B------:R-:W-:Y:S01]  /*aee0*/  FFMA.FTZ R49, R74, R7.reuse, -R29.reuse ;  /* 0x000000074a317223 */ /* 0x180fe2000001081d */
[-CC-:B------:R-:W-:Y:S01]  /*aef0*/  FFMA.FTZ R168, R64, R7.reuse, -R29.reuse ;  /* 0x0000000740a87223 */ /* 0x180fe2000001081d */
[-CC-:B------:R-:W-:Y:S01]  /*af00*/  FFMA.FTZ R51, R76, R7.reuse, -R29.reuse ;  /* 0x000000074c337223 */ /* 0x180fe2000001081d */
[-CC-:B------:R-:W-:Y:S01]  /*af10*/  FFMA.FTZ R170, R68, R7.reuse, -R29.reuse ;  /* 0x0000000744aa7223 */ /* 0x180fe2000001081d */
[----:B------:R-:W-:Y:S01]  /*af20*/  FFMA.FTZ R53, R80, R7, -R29 ;  /* 0x0000000750357223 */ /* 0x000fe2000001081d */
[----:B------:R-:W1:Y:S01]  /*af30*/  S2R R79, SR_TID.X ;  /* 0x00000000004f7919 */ /* 0x000e620000002100 */
[----:B------:R-:W2:Y:S01]  /*af40*/  @P5 LDC R28, c[0x0][0x450] ;  /* 0x00011400ff1c5b82 */ /* 0x000ea20000000800 */
[----:B0-----:R-:W-:-:S04]  /*af50*/  FMNMX.FTZ R172, R24, R37, !PT ;  /* 0x0000002518ac7209 */ /* 0x001fc80007810000 */
[C---:B------:R-:W-:Y:S01]  /*af60*/  FSETP.NEU.FTZ.AND P2, PT, R172.reuse, -INF , PT ;  /* 0xff800000ac00780b */ /* 0x040fe20003f5d000 */
[----:B------:R-:W-:-:S05]  /*af70*/  FMUL.FTZ R24, R172, R7 ;  /* 0x00000007ac187220 */ /* 0x000fca0000410000 */
[----:B------:R-:W-:-:S05]  /*af80*/  FSEL R29, R24, RZ, P2 ;  /* 0x000000ff181d7208 */ /* 0x000fca0001000000 */
[-CC-:B------:R-:W-:Y:S01]  /*af90*/  FFMA.FTZ R25, R25, R7.reuse, -R29.reuse ;  /* 0x0000000719197223 */ /* 0x180fe2000001081d */
[----:B------:R-:W-:-:S03]  /*afa0*/  FFMA.FTZ R205, R26, R7, -R29 ;  /* 0x000000071acd7223 */ /* 0x000fc6000001081d */
[----:B------:R0:W-:Y:S02]  /*afb0*/  MUFU.EX2 R26, R25 ;  /* 0x00000019001a7308 */ /* 0x0001e40000000800 */
[----:B0-----:R-:W0:Y:S01]  /*afc0*/  @P5 LDC R25, c[0x0][0x44c] ;  /* 0x00011300ff195b82 */ /* 0x001e220000000800 */
[----:B------:R-:W-:-:S05]  /*afd0*/  FFMA.FTZ R30, R30, R7, -R29 ;  /* 0x000000071e1e7223 */ /* 0x000fca000001081d */
[----:B------:R-:W3:Y:S01]  /*afe0*/  MUFU.EX2 R204, R204 ;  /* 0x000000cc00cc7308 */ /* 0x000ee20000000800 */
[-CC-:B------:R-:W-:Y:S01]  /*aff0*/  FFMA.FTZ R84, R84, R7.reuse, -R29.reuse ;  /* 0x0000000754547223 */ /* 0x180fe2000001081d */
[----:B------:R-:W-:-:S06]  /*b000*/  FFMA.FTZ R34, R34, R7, -R29 ;  /* 0x0000000722227223 */ /* 0x000fcc000001081d */
[----:B------:R-:W4:Y:S01]  /*b010*/  MUFU.EX2 R205, R205 ;  /* 0x000000cd00cd7308 */ /* 0x000f220000000800 */
[----:B-1----:R-:W-:Y:S01]  /*b020*/  SHF.R.U32.HI R79, RZ, 0x7, R79 ;  /* 0x00000007ff4f7819 */ /* 0x002fe2000001164f */
[----:B------:R-:W-:-:S06]  /*b030*/  @!P1 VIADD R24, R174, 0x32440 ;  /* 0x00032440ae189836 */ /* 0x000fcc0000000000 */
[----:B------:R-:W1:Y:S08]  /*b040*/  MUFU.EX2 R206, R206 ;  /* 0x000000ce00ce7308 */ /* 0x000e700000000800 */
[----:B------:R-:W5:Y:S01]  /*b050*/  MUFU.EX2 R30, R30 ;  /* 0x0000001e001e7308 */ /* 0x000f620000000800 */
[----:B------:R-:W-:Y:S01]  /*b060*/  FFMA.FTZ R86, R86, R7, -R29 ;  /* 0x0000000756567223 */ /* 0x000fe2000001081d */
[----:B------:R-:W-:-:S06]  /*b070*/  IADD3 R173, -R79, 0xb, RZ ;  /* 0x0000000b4fad7810 */ /* 0x000fcc0007ffe1ff */
[----:B------:R-:W-:Y:S01]  /*b080*/  MUFU.EX2 R39, R43 ;  /* 0x0000002b00277308 */ /* 0x000fe20000000800 */
[----:B------:R-:W-:Y:S01]  /*b090*/  FFMA.FTZ R38, R38, R7, -R29 ;  /* 0x0000000726267223 */ /* 0x000fe2000001081d */
[----:B------:R-:W-:Y:S01]  /*b0a0*/  @!P1 PRMT R24, RZ, 0x654, R24 ;  /* 0x00000654ff189816 */ /* 0x000fe20000000018 */
[----:B------:R-:W-:Y:S01]  /*b0b0*/  IMAD.MOV.U32 R175, RZ, RZ, R77 ;  /* 0x000000ffffaf7224 */ /* 0x000fe200078e004d */
[----:B------:R0:W-:Y:S06]  /*b0c0*/  BAR.ARV R173, 0x100 ;  /* 0x000400ad0000751d */ /* 0x0001ec0000002000 */
[----:B------:R2:W-:Y:S01]  /*b0d0*/  MUFU.EX2 R43, R32 ;  /* 0x00000020002b7308 */ /* 0x0005e20000000800 */
[----:B------:R1:W-:Y:S07]  /*b0e0*/  @!P1 SYNCS.ARRIVE.TRANS64.RED.A1T0 RZ, [R24+URZ], RZ ;  /* 0x000000ff18ff99a7 */ /* 0x0003ee000810043f */
[----:B------:R-:W5:Y:S01]  /*b0f0*/  MUFU.EX2 R207, R84 ;  /* 0x0000005400cf7308 */ /* 0x000f620000000800 */
[----:B--2---:R-:W-:Y:S01]  /*b100*/  LOP3.LUT R32, R3, 0x3000000, RZ, 0xfc, !PT ;  /* 0x0300000003207812 */ /* 0x004fe200078efcff */
[----:B0-----:R-:W-:-:S04]  /*b110*/  @P5 IMAD.HI.U32 R3, R77, R25, RZ ;  /* 0x000000194d035227 */ /* 0x001fc800078e00ff */
[----:B------:R-:W-:Y:S02]  /*b120*/  IMAD.MOV.U32 R25, RZ, RZ, 0x40000040 ;  /* 0x40000040ff197424 */ /* 0x000fe400078e00ff */
[----:B------:R-:W0:Y:S01]  /*b130*/  MUFU.EX2 R152, R152 ;  /* 0x0000009800987308 */ /* 0x000e220000000800 */
[----:B------:R-:W-:Y:S01]  /*b140*/  @P5 SHF.R.U32.HI R175, RZ, R28, R3 ;  /* 0x0000001cffaf5219 */ /* 0x000fe20000011603 */
[----:B---3--:R-:W-:Y:S01]  /*b150*/  FADD.FTZ R3, R204, R27 ;  /* 0x0000001bcc037221 */ /* 0x008fe20000010000 */
[----:B------:R-:W-:-:S05]  /*b160*/  R2UR UR7, R25 ;  /* 0x00000000190772ca */ /* 0x000fca00000e0000 */
[----:B------:R-:W2:Y:S01]  /*b170*/  MUFU.EX2 R34, R34 ;  /* 0x0000002200227308 */ /* 0x000ea20000000800 */
[----:B----4-:R-:W-:Y:S01]  /*b180*/  FADD.FTZ R25, R205, R26 ;  /* 0x0000001acd197221 */ /* 0x010fe20000010000 */
[----:B------:R3:W-:Y:S01]  /*b190*/  BAR.SYNC.DEFER_BLOCKING R0, 0x100 ;  /* 0x000400000000751d */ /* 0x0007e20000010000 */
[----:B------:R-:W-:Y:S01]  /*b1a0*/  FFMA.FTZ R88, R88, R7, -R29 ;  /* 0x0000000758587223 */ /* 0x000fe2000001081d */
[----:B-1----:R-:W-:-:S04]  /*b1b0*/  IMAD R24, R2, 0xc00, R32 ;  /* 0x00000c0002187824 */ /* 0x002fc800078e0220 */
[----:B------:R-:W1:Y:S01]  /*b1c0*/  MUFU.EX2 R153, R86 ;  /* 0x0000005600997308 */ /* 0x000e620000000800 */
[----:B------:R5:W-:Y:S01]  /*b1d0*/  STL [R1+0x18], R32 ;  /* 0x0000182001007387 */ /* 0x000be20000100800 */
[----:B---3--:R-:W-:Y:S01]  /*b1e0*/  FADD.FTZ R0, R206, R3 ;  /* 0x00000003ce007221 */ /* 0x008fe20000010000 */
[----:B------:R-:W-:-:S05]  /*b1f0*/  FFMA.FTZ R157, R42, R7, -R29 ;  /* 0x000000072a9d7223 */ /* 0x000fca000001081d */
[----:B------:R-:W3:Y:S01]  /*b200*/  MUFU.EX2 R154, R154 ;  /* 0x0000009a009a7308 */ /* 0x000ee20000000800 */
[----:B------:R-:W-:Y:S01]  /*b210*/  FADD.FTZ R3, R31, R0 ;  /* 0x000000001f037221 */ /* 0x000fe20000010000 */
[----:B-----5:R-:W-:-:S06]  /*b220*/  FADD.FTZ R32, R30, R25 ;  /* 0x000000191e207221 */ /* 0x020fcc0000010000 */
[----:B------:R-:W4:Y:S01]  /*b230*/  MUFU.EX2 R38, R38 ;  /* 0x0000002600267308 */ /* 0x000f220000000800 */
[----:B------:R-:W-:Y:S01]  /*b240*/  FADD.FTZ R25, R207, R32 ;  /* 0x00000020cf197221 */ /* 0x000fe20000010000 */
[----:B------:R-:W-:Y:S01]  /*b250*/  FFMA.FTZ R90, R90, R7, -R29 ;  /* 0x000000075a5a7223 */ /* 0x000fe2000001081d */
[----:B0-----:R-:W-:-:S05]  /*b260*/  FADD.FTZ R0, R152, R3 ;  /* 0x0000000398007221 */ /* 0x001fca0000010000 */
[----:B------:R-:W0:Y:S01]  /*b270*/  MUFU.EX2 R155, R88 ;  /* 0x00000058009b7308 */ /* 0x000e220000000800 */
[----:B--2---:R-:W-:Y:S01]  /*b280*/  FADD.FTZ R32, R34, R25 ;  /* 0x0000001922207221 */ /* 0x004fe20000010000 */
[----:B------:R-:W-:Y:S01]  /*b290*/  FFMA.FTZ R46, R46, R7, -R29 ;  /* 0x000000072e2e7223 */ /* 0x000fe2000001081d */
[----:B------:R-:W-:-:S05]  /*b2a0*/  FADD.FTZ R3, R33, R0 ;  /* 0x0000000021037221 */ /* 0x000fca0000010000 */
[----:B------:R-:W2:Y:S01]  /*b2b0*/  MUFU.EX2 R156, R156 ;  /* 0x0000009c009c7308 */ /* 0x000ea20000000800 */
[----:B-1----:R-:W-:-:S07]  /*b2c0*/  FADD.FTZ R25, R153, R32 ;  /* 0x0000002099197221 */ /* 0x002fce0000010000 */
[----:B------:R-:W1:Y:S01]  /*b2d0*/  MUFU.EX2 R157, R157 ;  /* 0x0000009d009d7308 */ /* 0x000e620000000800 */
[----:B------:R-:W-:Y:S01]  /*b2e0*/  FFMA.FTZ R92, R92, R7, -R29 ;  /* 0x000000075c5c7223 */ /* 0x000fe2000001081d */
[----:B---3--:R-:W-:Y:S01]  /*b2f0*/  FADD.FTZ R0, R154, R3 ;  /* 0x000000039a007221 */ /* 0x008fe20000010000 */
[----:B----4-:R-:W-:-:S05]  /*b300*/  FADD.FTZ R32, R38, R25 ;  /* 0x0000001926207221 */ /* 0x010fca0000010000 */
[----:B------:R-:W3:Y:S01]  /*b310*/  MUFU.EX2 R90, R90 ;  /* 0x0000005a005a7308 */ /* 0x000ee20000000800 */
[----:B------:R-:W-:Y:S01]  /*b320*/  FFMA.FTZ R50, R50, R7, -R29 ;  /* 0x0000000732327223 */ /* 0x000fe2000001081d */
[----:B------:R-:W-:Y:S02]  /*b330*/  VIADD R36, R24, 0x80 ;  /* 0x0000008018247836 */ /* 0x000fe40000000000 */
[----:B------:R-:W-:-:S04]  /*b340*/  FADD.FTZ R3, R35, R0 ;  /* 0x0000000023037221 */ /* 0x000fc80000010000 */
[----:B------:R-:W4:Y:S01]  /*b350*/  MUFU.EX2 R158, R158 ;  /* 0x0000009e009e7308 */ /* 0x000f220000000800 */
[----:B------:R-:W-:Y:S02]  /*b360*/  VIADD R28, R24, 0x100 ;  /* 0x00000100181c7836 */ /* 0x000fe40000000000 */
[----:B0-----:R-:W-:-:S05]  /*b370*/  FADD.FTZ R32, R155, R32 ;  /* 0x000000209b207221 */ /* 0x001fca0000010000 */
[----:B------:R-:W0:Y:S01]  /*b380*/  MUFU.EX2 R46, R46 ;  /* 0x0000002e002e7308 */ /* 0x000e220000000800 */
[----:B------:R-:W-:Y:S02]  /*b390*/  IMAD.MOV.U32 R25, RZ, RZ, 0x40000040 ;  /* 0x40000040ff197424 */ /* 0x000fe400078e00ff */
[----:B------:R-:W-:Y:S01]  /*b3a0*/  FFMA.FTZ R94, R94, R7, -R29 ;  /* 0x000000075e5e7223 */ /* 0x000fe2000001081d */
[----:B--2---:R-:W-:-:S04]  /*b3b0*/  FADD.FTZ R0, R156, R3 ;  /* 0x000000039c007221 */ /* 0x004fc80000010000 */
[----:B------:R-:W2:Y:S01]  /*b3c0*/  MUFU.EX2 R41, R41 ;  /* 0x0000002900297308 */ /* 0x000ea20000000800 */
[----:B------:R-:W-:Y:S01]  /*b3d0*/  R2UR UR10, R36 ;  /* 0x00000000240a72ca */ /* 0x000fe200000e0000 */
[----:B-1----:R-:W-:Y:S01]  /*b3e0*/  FADD.FTZ R3, R157, R32 ;  /* 0x000000209d037221 */ /* 0x002fe20000010000 */
[----:B------:R-:W-:-:S05]  /*b3f0*/  R2UR UR14, R28 ;  /* 0x000000001c0e72ca */ /* 0x000fca00000e0000 */
[----:B------:R-:W1:Y:S01]  /*b400*/  MUFU.EX2 R159, R92 ;  /* 0x0000005c009f7308 */ /* 0x000e620000000800 */
[----:B------:R-:W-:Y:S01]  /*b410*/  FFMA.FTZ R54, R54, R7, -R29 ;  /* 0x0000000736367223 */ /* 0x000fe2000001081d */
[C---:B------:R-:W-:Y:S01]  /*b420*/  R2UR UR6, R24.reuse ;  /* 0x00000000180672ca */ /* 0x040fe200000e0000 */
[C---:B------:R-:W-:Y:S01]  /*b430*/  VIADD R28, R24.reuse, 0x200 ;  /* 0x00000200181c7836 */ /* 0x040fe20000000000 */
[----:B------:R-:W-:-:S04]  /*b440*/  IADD3 R36, R24, 0x180, RZ ;  /* 0x0000018018247810 */ /* 0x000fc80007ffe0ff */
[----:B------:R-:W5:Y:S01]  /*b450*/  MUFU.EX2 R160, R160 ;  /* 0x000000a000a07308 */ /* 0x000f620000000800 */
[----:B------:R-:W-:Y:S01]  /*b460*/  VIADD R24, R24, 0x280 ;  /* 0x0000028018187836 */ /* 0x000fe20000000000 */
[----:B------:R-:W-:Y:S01]  /*b470*/  R2UR UR27, R25 ;  /* 0x00000000191b72ca */ /* 0x000fe200000e0000 */
[----:B------:R-:W-:-:S05]  /*b480*/  FADD.FTZ R25, R39, R0 ;  /* 0x0000000027197221 */ /* 0x000fca0000010000 */
[----:B------:R-:W5:Y:S01]  /*b490*/  MUFU.EX2 R50, R50 ;  /* 0x0000003200327308 */ /* 0x000f620000000800 */
[----:B---3--:R-:W-:Y:S01]  /*b4a0*/  FADD.FTZ R3, R90, R3 ;  /* 0x000000035a037221 */ /* 0x008fe20000010000 */
[----:B------:R-:W-:Y:S01]  /*b4b0*/  FFMA.FTZ R96, R96, R7, -R29 ;  /* 0x0000000760607223 */ /* 0x000fe2000001081d */
[----:B------:R-:W-:Y:S01]  /*b4c0*/  R2UR UR26, R24 ;  /* 0x00000000181a72ca */ /* 0x000fe200000e0000 */
[----:B----4-:R-:W-:-:S04]  /*b4d0*/  FADD.FTZ R0, R158, R25 ;  /* 0x000000199e007221 */ /* 0x010fc80000010000 */
[----:B------:R-:W3:Y:S01]  /*b4e0*/  MUFU.EX2 R161, R94 ;  /* 0x0000005e00a17308 */ /* 0x000ee20000000800 */
[----:B0-----:R-:W-:Y:S01]  /*b4f0*/  FADD.FTZ R24, R46, R3 ;  /* 0x000000032e187221 */ /* 0x001fe20000010000 */
[----:B------:R-:W-:Y:S01]  /*b500*/  FFMA.FTZ R58, R58, R7, -R29 ;  /* 0x000000073a3a7223 */ /* 0x000fe2000001081d */
[----:B--2---:R-:W-:-:S05]  /*b510*/  FADD.FTZ R3, R41, R0 ;  /* 0x0000000029037221 */ /* 0x004fca0000010000 */
[----:B------:R-:W0:Y:S01]  /*b520*/  MUFU.EX2 R162, R162 ;  /* 0x000000a200a27308 */ /* 0x000e220000000800 */
[----:B-1----:R-:W-:-:S07]  /*b530*/  FADD.FTZ R25, R159, R24 ;  /* 0x000000189f197221 */ /* 0x002fce0000010000 */
[----:B------:R-:W1:Y:S01]  /*b540*/  MUFU.EX2 R54, R54 ;  /* 0x0000003600367308 */ /* 0x000e620000000800 */
[----:B------:R-:W-:Y:S01]  /*b550*/  FFMA.FTZ R82, R82, R7, -R29 ;  /* 0x0000000752527223 */ /* 0x000fe2000001081d */
[----:B-----5:R-:W-:-:S06]  /*b560*/  FADD.FTZ R0, R160, R3 ;  /* 0x00000003a0007221 */ /* 0x020fcc0000010000 */
[----:B------:R-:W2:Y:S01]  /*b570*/  MUFU.EX2 R45, R45 ;  /* 0x0000002d002d7308 */ /* 0x000ea20000000800 */
[----:B------:R-:W-:Y:S01]  /*b580*/  FADD.FTZ R24, R50, R25 ;  /* 0x0000001932187221 */ /* 0x000fe20000010000 */
[----:B------:R-:W-:-:S06]  /*b590*/  FFMA.FTZ R62, R62, R7, -R29 ;  /* 0x000000073e3e7223 */ /* 0x000fcc000001081d */
[----:B------:R-:W4:Y:S01]  /*b5a0*/  MUFU.EX2 R163, R96 ;  /* 0x0000006000a37308 */ /* 0x000f220000000800 */
[----:B------:R-:W-:Y:S01]  /*b5b0*/  FADD.FTZ R3, R43, R0 ;  /* 0x000000002b037221 */ /* 0x000fe20000010000 */
[----:B---3--:R-:W-:-:S06]  /*b5c0*/  FADD.FTZ R25, R161, R24 ;  /* 0x00000018a1197221 */ /* 0x008fcc0000010000 */
[----:B------:R-:W3:Y:S08]  /*b5d0*/  MUFU.EX2 R164, R164 ;  /* 0x000000a400a47308 */ /* 0x000ef00000000800 */
[----:B------:R-:W5:Y:S01]  /*b5e0*/  MUFU.EX2 R58, R58 ;  /* 0x0000003a003a7308 */ /* 0x000f620000000800 */
[----:B------:R-:W-:Y:S01]  /*b5f0*/  FFMA.FTZ R78, R78, R7, -R29 ;  /* 0x000000074e4e7223 */ /* 0x000fe2000001081d */
[----:B0-----:R-:W-:-:S06]  /*b600*/  FADD.FTZ R0, R162, R3 ;  /* 0x00000003a2007221 */ /* 0x001fcc0000010000 */
[----:B------:R-:W0:Y:S01]  /*b610*/  MUFU.EX2 R47, R47 ;  /* 0x0000002f002f7308 */ /* 0x000e220000000800 */
[----:B-1----:R-:W-:Y:S01]  /*b620*/  FADD.FTZ R24, R54, R25 ;  /* 0x0000001936187221 */ /* 0x002fe20000010000 */
[----:B------:R-:W-:-:S06]  /*b630*/  FFMA.FTZ R66, R66, R7, -R29 ;  /* 0x0000000742427223 */ /* 0x000fcc000001081d */
[----:B------:R-:W1:Y:S01]  /*b640*/  MUFU.EX2 R165, R82 ;  /* 0x0000005200a57308 */ /* 0x000e620000000800 */
[----:B--2---:R-:W-:Y:S01]  /*b650*/  FADD.FTZ R3, R45, R0 ;  /* 0x000000002d037221 */ /* 0x004fe20000010000 */
[----:B----4-:R-:W-:-:S06]  /*b660*/  FADD.FTZ R25, R163, R24 ;  /* 0x00000018a3197221 */ /* 0x010fcc0000010000 */
[----:B------:R-:W2:Y:S08]  /*b670*/  MUFU.EX2 R166, R166 ;  /* 0x000000a600a67308 */ /* 0x000eb00000000800 */
[----:B------:R-:W4:Y:S01]  /*b680*/  MUFU.EX2 R62, R62 ;  /* 0x0000003e003e7308 */ /* 0x000f220000000800 */
[----:B------:R-:W-:Y:S01]  /*b690*/  FFMA.FTZ R40, R40, R7, -R29 ;  /* 0x0000000728287223 */ /* 0x000fe2000001081d */
[----:B---3--:R-:W-:-:S06]  /*b6a0*/  FADD.FTZ R0, R164, R3 ;  /* 0x00000003a4007221 */ /* 0x008fcc0000010000 */
[----:B------:R-:W3:Y:S01]  /*b6b0*/  MUFU.EX2 R49, R49 ;  /* 0x0000003100317308 */ /* 0x000ee20000000800 */
[----:B-----5:R-:W-:Y:S01]  /*b6c0*/  FADD.FTZ R24, R58, R25 ;  /* 0x000000193a187221 */ /* 0x020fe20000010000 */
[----:B------:R-:W-:-:S06]  /*b6d0*/  FFMA.FTZ R70, R70, R7, -R29 ;  /* 0x0000000746467223 */ /* 0x000fcc000001081d */
[----:B------:R-:W5:Y:S01]  /*b6e0*/  MUFU.EX2 R167, R78 ;  /* 0x0000004e00a77308 */ /* 0x000f620000000800 */
[----:B0-----:R-:W-:Y:S01]  /*b6f0*/  FADD.FTZ R3, R47, R0 ;  /* 0x000000002f037221 */ /* 0x001fe20000010000 */
[----:B-1----:R-:W-:-:S06]  /*b700*/  FADD.FTZ R25, R165, R24 ;  /* 0x00000018a5197221 */ /* 0x002fcc0000010000 */
[----:B------:R-:W0:Y:S08]  /*b710*/  MUFU.EX2 R168, R168 ;  /* 0x000000a800a87308 */ /* 0x000e300000000800 */
[----:B------:R-:W1:Y:S01]  /*b720*/  MUFU.EX2 R66, R66 ;  /* 0x0000004200427308 */ /* 0x000e620000000800 */
[----:B------:R-:W-:Y:S01]  /*b730*/  FFMA.FTZ R98, R98, R7, -R29 ;  /* 0x0000000762627223 */ /* 0x000fe2000001081d */
[----:B--2---:R-:W-:-:S06]  /*b740*/  FADD.FTZ R0, R166, R3 ;  /* 0x00000003a6007221 */ /* 0x004fcc0000010000 */
[----:B------:R-:W2:Y:S01]  /*b750*/  MUFU.EX2 R51, R51 ;  /* 0x0000003300337308 */ /* 0x000ea20000000800 */
[----:B----4-:R-:W-:-:S07]  /*b760*/  FADD.FTZ R24, R62, R25 ;  /* 0x000000193e187221 */ /* 0x010fce0000010000 */
[----:B------:R-:W4:Y:S01]  /*b770*/  MUFU.EX2 R169, R40 ;  /* 0x0000002800a97308 */ /* 0x000f220000000800 */
[----:B---3--:R-:W-:Y:S01]  /*b780*/  FADD.FTZ R3, R49, R0 ;  /* 0x0000000031037221 */ /* 0x008fe20000010000 */
[----:B-----5:R-:W-:-:S06]  /*b790*/  FADD.FTZ R25, R167, R24 ;  /* 0x00000018a7197221 */ /* 0x020fcc0000010000 */
[----:B------:R-:W3:Y:S08]  /*b7a0*/  MUFU.EX2 R170, R170 ;  /* 0x000000aa00aa7308 */ /* 0x000ef00000000800 */
[----:B------:R-:W5:Y:S01]  /*b7b0*/  MUFU.EX2 R70, R70 ;  /* 0x0000004600467308 */ /* 0x000f620000000800 */
[----:B0-----:R-:W-:Y:S01]  /*b7c0*/  FADD.FTZ R0, R168, R3 ;  /* 0x00000003a8007221 */ /* 0x001fe20000010000 */
[----:B-1----:R-:W-:-:S06]  /*b7d0*/  FADD.FTZ R24, R66, R25 ;  /* 0x0000001942187221 */ /* 0x002fcc0000010000 */
[----:B------:R-:W0:Y:S01]  /*b7e0*/  MUFU.EX2 R53, R53 ;  /* 0x0000003500357308 */ /* 0x000e220000000800 */
[----:B------:R-:W-:-:S07]  /*b7f0*/  IMAD.MOV.U32 R37, RZ, RZ, 0x40000040 ;  /* 0x40000040ff257424 */ /* 0x000fce00078e00ff */
[----:B------:R-:W1:Y:S01]  /*b800*/  MUFU.EX2 R171, R98 ;  /* 0x0000006200ab7308 */ /* 0x000e620000000800 */
[----:B------:R-:W-:Y:S02]  /*b810*/  IMAD.MOV.U32 R29, RZ, RZ, 0x40000040 ;  /* 0x40000040ff1d7424 */ /* 0x000fe400078e00ff */
[----:B--2---:R-:W-:Y:S01]  /*b820*/  FADD.FTZ R3, R51, R0 ;  /* 0x0000000033037221 */ /* 0x004fe20000010000 */
[----:B----4-:R-:W-:Y:S01]  /*b830*/  FADD.FTZ R25, R169, R24 ;  /* 0x00000018a9197221 */ /* 0x010fe20000010000 */
[----:B------:R-:W-:Y:S01]  /*b840*/  R2UR UR11, R37 ;  /* 0x00000000250b72ca */ /* 0x000fe200000e0000 */
[----:B------:R-:W-:Y:S01]  /*b850*/  IMAD.MOV.U32 R37, RZ, RZ, 0x40000040 ;  /* 0x40000040ff257424 */ /* 0x000fe200078e00ff */
[----:B------:R-:W-:Y:S01]  /*b860*/  R2UR UR15, R29 ;  /* 0x000000001d0f72ca */ /* 0x000fe200000e0000 */
[----:B---3--:R-:W-:Y:S01]  /*b870*/  FADD.FTZ R0, R170, R3 ;  /* 0x00000003aa007221 */ /* 0x008fe20000010000 */
[----:B------:R-:W-:Y:S02]  /*b880*/  IMAD.MOV.U32 R29, RZ, RZ, 0x40000040 ;  /* 0x40000040ff1d7424 */ /* 0x000fe400078e00ff */
[----:B-----5:R-:W-:Y:S01]  /*b890*/  FADD.FTZ R24, R70, R25 ;  /* 0x0000001946187221 */ /* 0x020fe20000010000 */
[----:B------:R-:W-:Y:S01]  /*b8a0*/  F2FP.F16.F32.PACK_AB R204, R27, R204 ;  /* 0x000000cc1bcc723e */ /* 0x000fe200000000ff */
[----:B0-----:R-:W-:Y:S01]  /*b8b0*/  FADD.FTZ R3, R53, R0 ;  /* 0x0000000035037221 */ /* 0x001fe20000010000 */
[----:B------:R-:W-:-:S02]  /*b8c0*/  F2FP.F16.F32.PACK_AB R206, R31, R206 ;  /* 0x000000ce1fce723e */ /* 0x000fc400000000ff */
[----:B------:R-:W-:Y:S02]  /*b8d0*/  F2FP.F16.F32.PACK_AB R205, R26, R205 ;  /* 0x000000cd1acd723e */ /* 0x000fe400000000ff */
[----:B------:R-:W-:Y:S01]  /*b8e0*/  F2FP.F16.F32.PACK_AB R207, R207, R30 ;  /* 0x0000001ecfcf723e */ /* 0x000fe200000000ff */
[----:B-1----:R-:W-:Y:S01]  /*b8f0*/  FADD.FTZ R0, R171, R24 ;  /* 0x00000018ab007221 */ /* 0x002fe20000010000 */
[----:B------:R-:W-:Y:S02]  /*b900*/  R2UR UR18, R36 ;  /* 0x00000000241272ca */ /* 0x000fe400000e0000 */
[----:B------:R-:W-:Y:S02]  /*b910*/  R2UR UR19, R37 ;  /* 0x00000000251372ca */ /* 0x000fe400000e0000 */
[----:B------:R-:W-:Y:S02]  /*b920*/  R2UR UR22, R28 ;  /* 0x000000001c1672ca */ /* 0x000fe400000e0000 */
[----:B------:R-:W-:-:S02]  /*b930*/  R2UR UR23, R29 ;  /* 0x000000001d1772ca */ /* 0x000fc400000e0000 */
        /* <DEDUP_REMOVED lines=20> */
[----:B------:R-:W-:-:S06]  /*ba80*/  WARPGROUP.ARRIVE ;  /* 0x00000000000079c5 */ /* 0x000fcc0000000000 */
        /* <DEDUP_REMOVED lines=17> */
[----:B------:R-:W-:-:S05]  /*bba0*/  IADD3 R152, R175, R176, -R177 ;  /* 0x000000b0af987210 */ /* 0x000fca0007ffe8b1 */
[----:B------:R-:W-:-:S05]  /*bbb0*/  IMAD.HI R152, R152, 0x2aaaaaab, RZ ;  /* 0x2aaaaaab98987827 */ /* 0x000fca00078e02ff */
[----:B------:R-:W-:-:S04]  /*bbc0*/  SHF.R.U32.HI R153, RZ, 0x1f, R152 ;  /* 0x0000001fff997819 */ /* 0x000fc80000011698 */
[----:B------:R-:W-:-:S04]  /*bbd0*/  LEA.HI.SX32 R153, R152, R153, 0x1c ;  /* 0x0000009998997211 */ /* 0x000fc800078fe2ff */
[----:B------:R-:W-:Y:S01]  /*bbe0*/  VIMNMX R154, RZ, R153, !PT ;  /* 0x00000099ff9a7248 */ /* 0x000fe20007fe0100 */
[----:B------:R-:W-:-:S04]  /*bbf0*/  VIADD R214, R214, 0xfffffffe ;  /* 0xfffffffed6d67836 */ /* 0x000fc80000000000 */
[----:B------:R0:W-:Y:S01]  /*bc00*/  STL [R1+0x30], R154 ;  /* 0x0000309a01007387 */ /* 0x0001e20000100800 */
[----:B------:R-:W-:Y:S01]  /*bc10*/  ISETP.GE.AND P2, PT, R214, R154, PT ;  /* 0x0000009ad600720c */ /* 0x000fe20003f46270 */
[----:B------:R-:W-:-:S05]  /*bc20*/  @!P1 VIADD R174, R174, 0x32460 ;  /* 0x00032460aeae9836 */ /* 0x000fca0000000000 */
[----:B------:R-:W-:Y:S01]  /*bc30*/  @!P1 PRMT R174, RZ, 0x654, R174 ;  /* 0x00000654ffae9816 */ /* 0x000fe200000000ae */
[----:B------:R-:W-:Y:S02]  /*bc40*/  WARPGROUP.DEPBAR.LE gsb0, 0x0 ;  /* 0x00008000000079c5 */ /* 0x000fe40000010000 */
[----:B------:R-:W-:-:S06]  /*bc50*/  WARPGROUP.ARRIVE ;  /* 0x00000000000079c5 */ /* 0x000fcc0000000000 */
[----:B------:R-:W-:Y:S03]  /*bc60*/  HGMMA.64x256x16.F32 R24, R168, gdesc[UR24].tnspB, R24, gsb0 ;  /* 0x43e00018a8187df0 */ /* 0x000fe60008000818 */
[----:B------:R-:W-:Y:S02]  /*bc70*/  WARPGROUP.DEPBAR.LE gsb0, 0x0 ;  /* 0x00008000000079c5 */ /* 0x000fe40000010000 */
[----:B------:R0:W-:Y:S01]  /*bc80*/  @!P1 SYNCS.ARRIVE.TRANS64.RED.A1T0 RZ, [R174+URZ], RZ ;  /* 0x000000ffaeff99a7 */ /* 0x0001e2000810043f */
[----:B------:R-:W-:Y:S05]  /*bc90*/  @!P2 BRA `(.L_x_14752) ;  /* 0x000000300008a947 */ /* 0x000fea0003800000 */
[----:B------:R-:W-:Y:S02]  /*bca0*/  IMAD.MOV.U32 R206, RZ, RZ, R172 ;  /* 0x000000ffffce7224 */ /* 0x000fe400078e00ac */
[----:B------:R-:W-:Y:S02]  /*bcb0*/  IMAD.MOV.U32 R207, RZ, RZ, R6 ;  /* 0x000000ffffcf7224 */ /* 0x000fe400078e0006 */
[----:B------:R-:W-:-:S07]  /*bcc0*/  IMAD.MOV.U32 R204, RZ, RZ, R214 ;  /* 0x000000ffffcc7224 */ /* 0x000fce00078e00d6 */
.L_x_14762:
[----:B------:R-:W-:Y:S01]  /*bcd0*/  VIADD R2, R2, 0x1 ;  /* 0x0000000102027836 */ /* 0x000fe20000000000 */
[----:B------:R-:W-:Y:S05]  /*bce0*/  YIELD ;  /* 0x0000000000007946 */ /* 0x000fea0003800000 */
[----:B------:R-:W-:-:S04]  /*bcf0*/  ISETP.NE.AND P2, PT, R2, 0x2, PT ;  /* 0x000000020200780c */ /* 0x000fc80003f45270 */
[----:B------:R-:W-:Y:S02]  /*bd00*/  SEL R6, RZ, 0x1, P2 ;  /* 0x00000001ff067807 */ /* 0x000fe40001000000 */
[----:B------:R-:W-:Y:S02]  /*bd10*/  SEL R2, R2, RZ, P2 ;  /* 0x000000ff02027207 */ /* 0x000fe40001000000 */
[----:B------:R-:W-:Y:S01]  /*bd20*/  LOP3.LUT R23, R23, R6, RZ, 0x3c, !PT ;  /* 0x0000000617177212 */ /* 0x000fe200078e3cff */
[----:B-1---5:R-:W-:Y:S06]  /*bd30*/  @!P0 BRA `(.L_x_14753) ;  /* 0x0000000000048947 */ /* 0x022fec0003800000 */
[----:B------:R-:W-:Y:S01]  /*bd40*/  BPT.TRAP 0x1 ;  /* 0x000000040000795c */ /* 0x000fe20000300000 */
.L_x_14753:
[----:B------:R-:W-:Y:S01]  /*bd50*/  IMAD R205, R2, 0x8, R19 ;  /* 0x0000000802cd7824 */ /* 0x000fe200078e0213 */
[----:B------:R-:W-:-:S04]  /*bd60*/  SHF.L.U32 R6, R23, 0x1f, RZ ;  /* 0x0000001f17067819 */ /* 0x000fc800000006ff */
[----:B------:R1:W2:Y:S01]  /*bd70*/  SYNCS.PHASECHK.TRANS64.TRYWAIT P2, [R205+URZ+0x32430], R6 ;  /* 0x03243006cd0075a7 */ /* 0x0002a2000804017f */
[----:B------:R-:W-:Y:S05]  /*bd80*/  @!P0 BRA `(.L_x_14754) ;  /* 0x0000000000048947 */ /* 0x000fea0003800000 */
[----:B------:R-:W-:Y:S01]  /*bd90*/  BPT.TRAP 0x1 ;  /* 0x000000040000795c */ /* 0x000fe20000300000 */
.L_x_14754:
[----:B------:R-:W3:Y:S01]  /*bda0*/  LDL R7, [R1+0x20] ;  /* 0x0000200001077983 */ /* 0x000ee20000100800 */
[----:B------:R-:W-:Y:S02]  /*bdb0*/  IMAD.MOV.U32 R157, RZ, RZ, 0x40000040 ;  /* 0x40000040ff9d7424 */ /* 0x000fe400078e00ff */
[----:B---3--:R-:W-:Y:S01]  /*bdc0*/  IMAD R156, R2, 0x300, R7 ;  /* 0x00000300029c7824 */ /* 0x008fe200078e0207 */
[----:B--2---:R-:W-:Y:S06]  /*bdd0*/  @P2 BRA `(.L_x_14755) ;  /* 0x0000000000082947 */ /* 0x004fec0003800000 */
[----:B------:R-:W2:Y:S02]  /*bde0*/  SYNCS.PHASECHK.TRANS64.TRYWAIT P2, [R205+URZ+0x32430], R6 ;  /* 0x03243006cd0075a7 */ /* 0x000ea4000804017f */
[----:B--2---:R-:W-:Y:S05]  /*bdf0*/  @!P2 BRA `(.L_x_14756) ;  /* 0x000001280010a947 */ /* 0x004fea0003800000 */
.L_x_14755:
[----:B------:R-:W3:Y:S04]  /*be00*/  LDL.64 R220, [R1+0x10] ;  /* 0x0000100001dc7983 */ /* 0x000ee80000100a00 */
[----:B------:R-:W4:Y:S01]  /*be10*/  LDL.64 R214, [R1] ;  /* 0x0000000001d67983 */ /* 0x000f220000100a00 */
[----:B------:R-:W-:Y:S05]  /*be20*/  WARPSYNC.ALL ;  /* 0x0000000000007948 */ /* 0x000fea0003800000 */
[C---:B------:R-:W-:Y:S01]  /*be30*/  R2UR UR6, R156.reuse ;  /* 0x000000009c0672ca */ /* 0x040fe200000e0000 */
[C---:B0-----:R-:W-:Y:S01]  /*be40*/  VIADD R154, R156.reuse, 0x2 ;  /* 0x000000029c9a7836 */ /* 0x041fe20000000000 */
        /* <DEDUP_REMOVED lines=16> */
[----:B------:R-:W-:-:S03]  /*bf50*/  R2UR UR17, R237 ;  /* 0x00000000ed1172ca */ /* 0x000fc600000e0000 */
[----:B------:R-:W-:Y:S03]  /*bf60*/  HGMMA.64x96x16.F32 R152, gdesc[UR4], RZ, !UPT, gsb0 ;  /* 0x01600000049879f0 */ /* 0x000fe6000c0008ff */
[----:B------:R-:W-:Y:S02]  /*bf70*/  WARPGROUP.DEPBAR.LE gsb0, 0x0 ;  /* 0x00008000000079c5 */ /* 0x000fe40000010000 */
[----:B------:R-:W-:Y:S01]  /*bf80*/  WARPGROUP.ARRIVE ;  /* 0x00000000000079c5 */ /* 0x000fe20000000000 */
[----:B---3--:R-:W-:Y:S02]  /*bf90*/  R2UR UR8, R220 ;  /* 0x00000000dc0872ca */ /* 0x008fe400000e0000 */
[----:B------:R-:W-:Y:S02]  /*bfa0*/  R2UR UR9, R221 ;  /* 0x00000000dd0972ca */ /* 0x000fe400000e0000 */
[----:B----4-:R-:W-:-:S02]  /*bfb0*/  R2UR UR12, R214 ;  /* 0x00000000d60c72ca */ /* 0x010fc400000e0000 */
[----:B------:R-:W-:-:S09]  /*bfc0*/  R2UR UR13, R215 ;  /* 0x00000000d70d72ca */ /* 0x000fd200000e0000 */
        /* <DEDUP_REMOVED lines=10> */
.L_x_14757:
[----:B------:R0:W3:Y:S01]  /*c070*/  SYNCS.PHASECHK.TRANS64.TRYWAIT P2, [R205+URZ+0x32450], R6 ;  /* 0x03245006cd0075a7 */ /* 0x0000e2000804017f */
[----:B------:R-:W-:Y:S05]  /*c080*/  @!P0 BRA `(.L_x_14758) ;  /* 0x0000000000048947 */ /* 0x000fea0003800000 */
[----:B------:R-:W-:Y:S01]  /*c090*/  BPT.TRAP 0x1 ;  /* 0x000000040000795c */ /* 0x000fe20000300000 */
.L_x_14758:
[----:B------:R-:W-:Y:S04]  /*c0a0*/  BSSY B0, `(.L_x_14759) ;  /* 0x0000004000007945 */ /* 0x000fe80003800000 */
[----:B---3--:R-:W-:Y:S05]  /*c0b0*/  @P2 BRA `(.L_x_14760) ;  /* 0x0000000000082947 */ /* 0x008fea0003800000 */
[----:B------:R-:W3:Y:S02]  /*c0c0*/  SYNCS.PHASECHK.TRANS64.TRYWAIT P2, [R205+URZ+0x32450], R6 ;  /* 0x03245006cd0075a7 */ /* 0x000ee4000804017f */
[----:B---3--:R-:W-:Y:S05]  /*c0d0*/  @!P2 BRA `(.L_x_14761) ;  /* 0x00000124006ca947 */ /* 0x008fea0003800000 */
.L_x_14760:
[----:B------:R-:W-:Y:S05]  /*c0e0*/  BSYNC B0 ;  /* 0x0000000000007941 */ /* 0x000fea0003800000 */
.L_x_14759:
[----:B------:R-:W-:Y:S05]  /*c0f0*/  WARPSYNC.ALL ;  /* 0x0000000000007948 */ /* 0x000fea0003800000 */
[----:B------:R4:W-:Y:S01]  /*c100*/  STL [R1+0xa0], R16 ;  /* 0x0000a01001007387 */ /* 0x0009e20000100800 */
[----:B------:R-:W0:Y:S03]  /*c110*/  LDC R214, c[0x0][0x448] ;  /* 0x00011200ffd67b82 */ /* 0x000e260000000800 */
[----:B------:R-:W2:Y:S04]  /*c120*/  LDL R7, [R1+0x40] ;  /* 0x0000400001077983 */ /* 0x000ea80000100800 */
[----:B------:R-:W2:Y:S04]  /*c130*/  LDL R220, [R1+0x24] ;  /* 0x0000240001dc7983 */ /* 0x000ea80000100800 */
[----:B----4-:R-:W4:Y:S01]  /*c140*/  LDL R16, [R1+0x28] ;  /* 0x0000280001107983 */ /* 0x010f220000100800 */
[----:B------:R-:W-:Y:S01]  /*c150*/  IMAD.MOV.U32 R215, RZ, RZ, 0x40000040 ;  /* 0x40000040ffd77424 */ /* 0x000fe200078e00ff */
[----:B------:R-:W-:-:S02]  /*c160*/  R2UR UR4, R4 ;  /* 0x00000000040472ca */ /* 0x000fc400000e0000 */
[----:B------:R-:W-:Y:S01]  /*c170*/  R2UR UR5, R5 ;  /* 0x00000000050572ca */ /* 0x000fe200000e0000 */
[----:B------:R-:W-:Y:S01]  /*c180*/  WARPGROUP.ARRIVE ;  /* 0x00000000000079c5 */ /* 0x000fe20000000000 */
[----:B0-----:R-:W-:Y:S01]  /*c190*/  ISETP.NE.AND P2, PT, R214, 0x1, PT ;  /* 0x00000001d600780c */ /* 0x001fe20003f45270 */
[----:B------:R-:W-:Y:S01]  /*c1a0*/  IMAD.MOV.U32 R221, RZ, RZ, 0x40000040 ;  /* 0x40000040ffdd7424 */ /* 0x000fe200078e00ff */
[----:B------:R-:W4:Y:S11]  /*c1b0*/  LDL.LU R217, [R1+0x8] ;  /* 0x0000080001d97983 */ /* 0x000f360000300800 */
[----:B------:R-:W0:Y:S08]  /*c1c0*/  @P2 LDC R214, c[0x0][0x44c] ;  /* 0x00011300ffd62b82 */ /* 0x000e300000000800 */
[----:B-123--:R-:W1:Y:S01]  /*c1d0*/  @P2 LDC R6, c[0x0][0x450] ;  /* 0x00011400ff062b82 */ /* 0x00ee620000000800 */
[----:B------:R-:W-:Y:S01]  /*c1e0*/  R2UR UR7, R215 ;  /* 0x00000000d70772ca */ /* 0x000fe200000e0000 */
[----:B----4-:R-:W-:-:S02]  /*c1f0*/  IMAD.IADD R7, R7, 0x1, R16 ;  /* 0x0000000107077824 */ /* 0x010fc400078e0210 */
[----:B------:R-:W-:Y:S01]  /*c200*/  IMAD.MOV.U32 R215, RZ, RZ, 0x40000040 ;  /* 0x40000040ffd77424 */ /* 0x000fe200078e00ff */
[----:B------:R2:W5:Y:S01]  /*c210*/  LDL.LU R16, [R1+0xa0] ;  /* 0x0000a00001107983 */ /* 0x0005620000300800 */
[----:B0-----:R-:W-:-:S05]  /*c220*/  @P2 IMAD.HI.U32 R214, R7, R214, RZ ;  /* 0x000000d607d62227 */ /* 0x001fca00078e00ff */
[----:B-1----:R-:W-:Y:S01]  /*c230*/  @P2 SHF.R.U32.HI R7, RZ, R6, R214 ;  /* 0x00000006ff072219 */ /* 0x002fe200000116d6 */
[----:B------:R-:W-:-:S05]  /*c240*/  IMAD R214, R2, 0xc00, R220 ;  /* 0x00000c0002d67824 */ /* 0x000fca00078e02dc */
[----:B------:R-:W-:-:S13]  /*c250*/  R2UR UR6, R214 ;  /* 0x00000000d60672ca */ /* 0x000fda00000e0000 */
[----:B------:R-:W-:Y:S01]  /*c260*/  HGMMA.64x96x16.F32 R152, gdesc[UR4], R152, gsb0 ;  /* 0x01600000049879f0 */ /* 0x000fe20008000898 */
[----:B------:R-:W-:Y:S01]  /*c270*/  VIADD R220, R214, 0x2 ;  /* 0x00000002d6dc7836 */ /* 0x000fe20000000000 */
        /* <DEDUP_REMOVED lines=114> */
[----:B------:R-:W-:Y:S01]  /*c9a0*/  LOP3.LUT R217, R217, 0xfffffeff, RZ, 0xc0, !PT ;  /* 0xfffffeffd9d97812 */ /* 0x000fe200078ec0ff */
[----:B------:R-:W-:-:S02]  /*c9b0*/  WARPGROUP.DEPBAR.LE gsb0, 0x0 ;  /* 0x00008000000079c5 */ /* 0x000fc40000010000 */
[----:B------:R-:W-:-:S06]  /*c9c0*/  WARPGROUP.ARRIVE ;  /* 0x00000000000079c5 */ /* 0x000fcc0000000000 */
[----:B------:R-:W-:Y:S01]  /*c9d0*/  HGMMA.64x96x16.F32 R152, gdesc[UR4], R152, gsb0 ;  /* 0x01600000049879f0 */ /* 0x000fe20008000898 */
[----:B------:R-:W-:Y:S02]  /*c9e0*/  R2UR UR6, R220 ;  /* 0x00000000dc0672ca */ /* 0x000fe400000e0000 */
[----:B------:R-:W-:Y:S02]  /*c9f0*/  R2UR UR7, R221 ;  /* 0x00000000dd0772ca */ /* 0x000fe400000e0000 */
[----:B------:R-:W-:Y:S02]  /*ca00*/  R2UR UR4, R10 ;  /* 0x000000000a0472ca */ /* 0x000fe400000e0000 */
[----:B------:R-:W-:Y:S02]  /*ca10*/  R2UR UR5, R11 ;  /* 0x000000000b0572ca */ /* 0x000fe400000e0000 */
[----:B------:R-:W-:-:S04]  /*ca20*/  @P1 LOP3.LUT R217, R217, 0x100, RZ, 0xfc, !PT ;  /* 0x00000100d9d91812 */ /* 0x000fc800078efcff */
[----:B------:R-:W-:-:S04]  /*ca30*/  LOP3.LUT R217, R217, 0xffffff7f, RZ, 0xc0, !PT ;  /* 0xffffff7fd9d97812 */ /* 0x000fc800078ec0ff */
[----:B------:R-:W-:-:S05]  /*ca40*/  @P0 LOP3.LUT R217, R217, 0x80, RZ, 0xfc, !PT ;  /* 0x00000080d9d90812 */ /* 0x000fca00078efcff */
[----:B------:R-:W-:Y:S04]  /*ca50*/  STL [R1+0x8], R217 ;  /* 0x000008d901007387 */ /* 0x000fe80000100800 */
[----:B------:R-:W3:Y:S04]  /*ca60*/  LDL R220, [R1+0x2c] ;  /* 0x00002c0001dc7983 */ /* 0x000ee80000100800 */
[----:B------:R-:W3:Y:S01]  /*ca70*/  LDL R221, [R1+0x1c] ;  /* 0x00001c0001dd7983 */ /* 0x000ee20000100800 */
[----:B------:R-:W-:Y:S02]  /*ca80*/  WARPGROUP.DEPBAR.LE gsb0, 0x0 ;  /* 0x00008000000079c5 */ /* 0x000fe40000010000 */
[----:B------:R-:W-:-:S06]  /*ca90*/  WARPGROUP.ARRIVE ;  /* 0x00000000000079c5 */ /* 0x000fcc0000000000 */
[----:B------:R-:W-:Y:S01]  /*caa0*/  HGMMA.64x96x16.F32 R152, gdesc[UR4], R152, gsb0 ;  /* 0x01600000049879f0 */ /* 0x000fe20008000898 */
[----:B------:R-:W-:Y:S02]  /*cab0*/  R2UR UR7, R215 ;  /* 0x00000000d70772ca */ /* 0x000fe400000e0000 */
[----:B------:R-:W4:Y:S01]  /*cac0*/  LDL R215, [R1+0x44] ;  /* 0x0000440001d77983 */ /* 0x000f220000100800 */
[----:B------:R-:W-:Y:S01]  /*cad0*/  VIADD R214, R214, 0x906 ;  /* 0x00000906d6d67836 */ /* 0x000fe20000000000 */
[----:B------:R-:W-:Y:S02]  /*cae0*/  R2UR UR4, R8 ;  /* 0x00000000080472ca */ /* 0x000fe400000e0000 */
[----:B------:R-:W-:Y:S02]  /*caf0*/  R2UR UR5, R9 ;  /* 0x00000000090572ca */ /* 0x000fe400000e0000 */
[----:B------:R-:W-:Y:S01]  /*cb00*/  R2UR UR6, R214 ;  /* 0x00000000d60672ca */ /* 0x000fe200000e0000 */
[----:B------:R-:W0:Y:S01]  /*cb10*/  SHFL.IDX PT, R6, R7, RZ, 0x1c1f ;  /* 0x001c1fff07067589 */ /* 0x000e2200000e0000 */
[----:B------:R-:W-:-:S04]  /*cb20*/  IMAD.MOV.U32 R214, RZ, RZ, -0x60 ;  /* 0xffffffa0ffd67424 */ /* 0x000fc800078e00ff */
[----:B------:R-:W-:Y:S01]  /*cb30*/  IMAD R214, R204, R214, 0x1 ;  /* 0x00000001ccd67424 */ /* 0x000fe200078e02d6 */
[----:B------:R-:W-:Y:S02]  /*cb40*/  WARPGROUP.DEPBAR.LE gsb0, 0x0 ;  /* 0x00008000000079c5 */ /* 0x000fe40000010000 */
[----:B------:R-:W-:-:S06]  /*cb50*/  WARPGROUP.ARRIVE ;  /* 0x00000000000079c5 */ /* 0x000fcc0000000000 */
[----:B------:R-:W-:Y:S03]  /*cb60*/  HGMMA.64x96x16.F32 R152, gdesc[UR4], R152, gsb0 ;  /* 0x01600000049879f0 */ /* 0x000fe60008000898 */
[----:B------:R-:W-:Y:S02]  /*cb70*/  WARPGROUP.DEPBAR.LE gsb0, 0x0 ;  /* 0x00008000000079c5 */ /* 0x000fe40000010000 */
[----:B----4-:R-:W-:-:S05]  /*cb80*/  IMAD R214, R215, -0x2, R214 ;  /* 0xfffffffed7d67824 */ /* 0x010fca00078e02d6 */
[----:B---3--:R-:W-:Y:S01]  /*cb90*/  IADD3 R214, -R221, R214, R220 ;  /* 0x000000d6ddd67210 */ /* 0x008fe20007ffe1dc */
[----:B------:R-:W1:Y:S04]  /*cba0*/  SHFL.IDX PT, R7, R7, 0x1, 0x1c1f ;  /* 0x003c1f0007077f89 */ /* 0x000e6800000e0000 */
[----:B0-----:R-:W-:Y:S01]  /*cbb0*/  IMAD.IADD R6, R214, 0x1, R6 ;  /* 0x00000001d6067824 */ /* 0x001fe200078e0206 */
[----:B------:R-:W3:Y:S04]  /*cbc0*/  LDL R220, [R1+0x18] ;  /* 0x0000180001dc7983 */ /* 0x000ee80000100800 */
[----:B------:R-:W-:-:S02]  /*cbd0*/  ISETP.GT.AND P3, PT, R6, RZ, PT ;  /* 0x000000ff0600720c */ /* 0x000fc40003f64270 */
[C---:B------:R-:W-:Y:S02]  /*cbe0*/  ISETP.GT.AND P2, PT, R6.reuse, 0x1, PT ;  /* 0x000000010600780c */ /* 0x040fe40003f44270 */
        /* <DEDUP_REMOVED lines=63> */
[----:B------:R-:W-:Y:S02]  /*cfe0*/  FSEL R215, R193, -INF , P3 ;  /* 0xff800000c1d77808 */ /* 0x000fe40001800000 */
[----:B------:R-:W-:Y:S02]  /*cff0*/  FMNMX.FTZ R6, R192, R6, !PT ;  /* 0x00000006c0067209 */ /* 0x000fe40007810000 */
[----:B------:R-:W-:Y:S02]  /*d000*/  FSEL R196, R196, -INF , P2 ;  /* 0xff800000c4c47808 */ /* 0x000fe40001000000 */
[----:B------:R-:W-:Y:S02]  /*d010*/  FMNMX.FTZ R6, R215, R6, !PT ;  /* 0x00000006d7067209 */ /* 0x000fe40007810000 */
[----:B------:R-:W-:-:S02]  /*d020*/  FSEL R197, R197, -INF , P4 ;  /* 0xff800000c5c57808 */ /* 0x000fc40002000000 */
[----:B------:R-:W-:-:S04]  /*d030*/  FMNMX.FTZ R6, R196, R6, !PT ;  /* 0x00000006c4067209 */ /* 0x000fc80007810000 */
[----:B------:R-:W-:Y:S01]  /*d040*/  FMNMX.FTZ R6, R197, R6, !PT ;  /* 0x00000006c5067209 */ /* 0x000fe20007810000 */
[----:B-1----:R-:W-:-:S04]  /*d050*/  IMAD.IADD R214, R214, 0x1, R7 ;  /* 0x00000001d6d67824 */ /* 0x002fc800078e0207 */
[----:B------:R-:W0:Y:S02]  /*d060*/  SHFL.BFLY PT, R7, R6, 0x2, 0x1f ;  /* 0x0c401f0006077f89 */ /* 0x000e2400000e0000 */
[----:B0-----:R-:W-:-:S05]  /*d070*/  FMNMX.FTZ R6, R6, R7, !PT ;  /* 0x0000000706067209 */ /* 0x001fca0007810000 */
[----:B------:R-:W0:Y:S01]  /*d080*/  SHFL.BFLY PT, R7, R6, 0x1, 0x1f ;  /* 0x0c201f0006077f89 */ /* 0x000e2200000e0000 */
[----:B------:R-:W-:Y:S02]  /*d090*/  ISETP.GT.AND P3, PT, R214, RZ, PT ;  /* 0x000000ffd600720c */ /* 0x000fe40003f64270 */
[----:B0-----:R-:W-:-:S04]  /*d0a0*/  FMNMX.FTZ R6, R6, R7, !PT ;  /* 0x0000000706067209 */ /* 0x001fc80007810000 */
[----:B------:R-:W-:-:S04]  /*d0b0*/  FSETP.NEU.FTZ.AND P6, PT, R6, -INF , PT ;  /* 0xff8000000600780b */ /* 0x000fc80003fdd000 */
[----:B------:R-:W-:-:S05]  /*d0c0*/  FSEL R7, R6, RZ, P6 ;  /* 0x000000ff06077208 */ /* 0x000fca0003000000 */
[----:B------:R-:W-:Y:S02]  /*d0d0*/  FADD.FTZ R207, -R7, R207 ;  /* 0x000000cf07cf7221 */ /* 0x000fe40000010100 */
[----:B------:R-:W0:Y:S01]  /*d0e0*/  LDC R7, c[0x0][0xa80] ;  /* 0x0002a000ff077b82 */ /* 0x000e220000000800 */
[----:B------:R-:W-:Y:S02]  /*d0f0*/  ISETP.GT.AND P2, PT, R214, 0x1, PT ;  /* 0x00000001d600780c */ /* 0x000fe40003f44270 */
[----:B------:R-:W-:Y:S02]  /*d100*/  FSEL R193, R154, -INF , P3 ;  /* 0xff8000009ac17808 */ /* 0x000fe40001800000 */
[----:B------:R-:W-:Y:S02]  /*d110*/  FSEL R155, R155, -INF , P2 ;  /* 0xff8000009b9b7808 */ /* 0x000fe40001000000 */
[C---:B------:R-:W-:Y:S02]  /*d120*/  ISETP.GT.AND P4, PT, R214.reuse, 0x8, PT ;  /* 0x00000008d600780c */ /* 0x040fe40003f84270 */
[----:B------:R-:W-:-:S02]  /*d130*/  ISETP.GT.AND P3, PT, R214, 0x9, PT ;  /* 0x00000009d600780c */ /* 0x000fc40003f64270 */
[----:B------:R-:W-:Y:S02]  /*d140*/  ISETP.GT.AND P2, PT, R214, 0x10, PT ;  /* 0x00000010d600780c */ /* 0x000fe40003f44270 */
[----:B------:R-:W-:Y:S02]  /*d150*/  FSEL R158, R158, -INF , P4 ;  /* 0xff8000009e9e7808 */ /* 0x000fe40002000000 */
[----:B------:R-:W-:Y:S02]  /*d160*/  FSEL R159, R159, -INF , P3 ;  /* 0xff8000009f9f7808 */ /* 0x000fe40001800000 */
[----:B------:R-:W-:Y:S02]  /*d170*/  FSEL R162, R162, -INF , P2 ;  /* 0xff800000a2a27808 */ /* 0x000fe40001000000 */
[C---:B------:R-:W-:Y:S02]  /*d180*/  ISETP.GT.AND P4, PT, R214.reuse, 0x11, PT ;  /* 0x00000011d600780c */ /* 0x040fe40003f84270 */
[----:B------:R-:W-:-:S02]  /*d190*/  ISETP.GT.AND P3, PT, R214, 0x18, PT ;  /* 0x00000018d600780c */ /* 0x000fc40003f64270 */
[----:B------:R-:W-:Y:S01]  /*d1a0*/  ISETP.GT.AND P2, PT, R214, 0x19, PT ;  /* 0x00000019d600780c */ /* 0x000fe20003f44270 */
[----:B0-----:R-:W-:Y:S01]  /*d1b0*/  FMUL.FTZ R154, R6, R7 ;  /* 0x00000007069a7220 */ /* 0x001fe20000410000 */
[----:B------:R-:W-:Y:S02]  /*d1c0*/  FSEL R163, R163, -INF , P4 ;  /* 0xff800000a3a37808 */ /* 0x000fe40002000000 */
        /* <DEDUP_REMOVED lines=10> */
[C---:B------:R-:W-:Y:S02]  /*d270*/  ISETP.GT.AND P4, PT, R214.reuse, 0x29, PT ;  /* 0x00000029d600780c */ /* 0x040fe40003f84270 */
[C---:B------:R-:W-:Y:S02]  /*d280*/  ISETP.GT.AND P3, PT, R214.reuse, 0x30, PT ;  /* 0x00000030d600780c */ /* 0x040fe40003f64270 */
[----:B------:R-:W-:Y:S02]  /*d290*/  ISETP.GT.AND P2, PT, R214, 0x31, PT ;  /* 0x00000031d600780c */ /* 0x000fe40003f44270 */
[----:B------:R-:W-:Y:S02]  /*d2a0*/  FSEL R154, R154, RZ, P6 ;  /* 0x000000ff9a9a7208 */ /* 0x000fe40003000000 */
[----:B------:R-:W-:Y:S02]  /*d2b0*/  FSEL R187, R187, -INF , P1 ;  /* 0xff800000bbbb7808 */ /* 0x000fe40000800000 */
[----:B------:R-:W-:-:S02]  /*d2c0*/  FSEL R190, R190, -INF , P0 ;  /* 0xff800000bebe7808 */ /* 0x000fc40000000000 */
[----:B------:R-:W-:Y:S02]  /*d2d0*/  FSEL R175, R175, -INF , P4 ;  /* 0xff800000afaf7808 */ /* 0x000fe40002000000 */
[----:B------:R-:W-:Y:S02]  /*d2e0*/  FSEL R178, R178, -INF , P3 ;  /* 0xff800000b2b27808 */ /* 0x000fe40001800000 */
[----:B------:R-:W-:Y:S02]  /*d2f0*/  FSEL R179, R179, -INF , P2 ;  /* 0xff800000b3b37808 */ /* 0x000fe40001000000 */
[C---:B------:R-:W-:Y:S02]  /*d300*/  LOP3.LUT P1, RZ, R217.reuse, 0x100, RZ, 0xc0, !PT ;  /* 0x00000100d9ff7812 */ /* 0x040fe4000782c0ff */
[----:B------:R-:W-:Y:S01]  /*d310*/  LOP3.LUT P0, RZ, R217, 0x80, RZ, 0xc0, !PT ;  /* 0x00000080d9ff7812 */ /* 0x000fe2000780c0ff */
[-CC-:B------:R-:W-:Y:S01]  /*d320*/  FFMA.FTZ R217, R157, R7.reuse, -R154.reuse ;  /* 0x000000079dd97223 */ /* 0x180fe2000001089a */
[C---:B------:R-:W-:Y:S01]  /*d330*/  ISETP.GT.AND P4, PT, R214.reuse, 0x38, PT ;  /* 0x00000038d600780c */ /* 0x040fe20003f84270 */
[----:B------:R-:W-:Y:S01]  /*d340*/  FFMA.FTZ R157, R173, R7, -R154 ;  /* 0x00000007ad9d7223 */ /* 0x000fe2000001089a */
[----:B------:R-:W-:-:S02]  /*d350*/  ISETP.GT.AND P3, PT, R214, 0x39, PT ;  /* 0x00000039d600780c */ /* 0x000fc40003f64270 */
[----:B------:R-:W-:Y:S01]  /*d360*/  ISETP.GT.AND P2, PT, R214, 0x40, PT ;  /* 0x00000040d600780c */ /* 0x000fe20003f44270 */
[-C--:B------:R-:W-:Y:S01]  /*d370*/  FFMA.FTZ R152, R152, R7.reuse, -R154 ;  /* 0x0000000798987223 */ /* 0x080fe2000001089a */
[----:B------:R-:W-:Y:S01]  /*d380*/  FMUL.FTZ R173, R207, R7 ;  /* 0x00000007cfad7220 */ /* 0x000fe20000410000 */
[----:B------:R-:W-:Y:S02]  /*d390*/  FSEL R182, R182, -INF , P4 ;  /* 0xff800000b6b67808 */ /* 0x000fe40002000000 */
[----:B------:R-:W-:Y:S02]  /*d3a0*/  FSEL R183, R183, -INF , P3 ;  /* 0xff800000b7b77808 */ /* 0x000fe40001800000 */
[----:B------:R-:W-:Y:S02]  /*d3b0*/  FSEL R186, R186, -INF , P2 ;  /* 0xff800000baba7808 */ /* 0x000fe40001000000 */
[C---:B------:R-:W-:Y:S02]  /*d3c0*/  ISETP.GT.AND P2, PT, R214.reuse, 0x50, PT ;  /* 0x00000050d600780c */ /* 0x040fe40003f44270 */
[----:B------:R-:W-:-:S02]  /*d3d0*/  ISETP.GT.AND P3, PT, R214, 0x51, PT ;  /* 0x00000051d600780c */ /* 0x000fc40003f64270 */
[C---:B------:R-:W-:Y:S02]  /*d3e0*/  ISETP.GT.AND P4, PT, R214.reuse, 0x58, PT ;  /* 0x00000058d600780c */ /* 0x040fe40003f84270 */
[C---:B------:R-:W-:Y:S02]  /*d3f0*/  ISETP.GT.AND P5, PT, R214.reuse, 0x59, PT ;  /* 0x00000059d600780c */ /* 0x040fe40003fa4270 */
[----:B------:R-:W-:Y:S01]  /*d400*/  ISETP.GT.AND P6, PT, R214, 0x49, PT ;  /* 0x00000049d600780c */ /* 0x000fe20003fc4270 */
[-CC-:B------:R-:W-:Y:S01]  /*d410*/  FFMA.FTZ R214, R153, R7.reuse, -R154.reuse ;  /* 0x0000000799d67223 */ /* 0x180fe2000001089a */
[----:B------:R-:W-:Y:S01]  /*d420*/  MUFU.EX2 R152, R152 ;  /* 0x0000009800987308 */ /* 0x000fe20000000800 */
[----:B------:R-:W-:-:S07]  /*d430*/  FFMA.FTZ R153, R156, R7, -R154 ;  /* 0x000000079c997223 */ /* 0x000fce000001089a */
[----:B------:R-:W0:Y:S01]  /*d440*/  MUFU.EX2 R173, R173 ;  /* 0x000000ad00ad7308 */ /* 0x000e220000000800 */
[----:B------:R-:W-:-:S07]  /*d450*/  FFMA.FTZ R160, R160, R7, -R154 ;  /* 0x00000007a0a07223 */ /* 0x000fce000001089a */
[----:B------:R-:W1:Y:S01]  /*d460*/  MUFU.EX2 R214, R214 ;  /* 0x000000d600d67308 */ /* 0x000e620000000800 */
[-CC-:B------:R-:W-:Y:S01]  /*d470*/  FFMA.FTZ R161, R161, R7.reuse, -R154.reuse ;  /* 0x00000007a1a17223 */ /* 0x180fe2000001089a */
[-CC-:B------:R-:W-:Y:S01]  /*d480*/  FFMA.FTZ R164, R164, R7.reuse, -R154.reuse ;  /* 0x00000007a4a47223 */ /* 0x180fe2000001089a */
[-CC-:B------:R-:W-:Y:S01]  /*d490*/  FFMA.FTZ R165, R165, R7.reuse, -R154.reuse ;  /* 0x00000007a5a57223 */ /* 0x180fe2000001089a */
[-CC-:B------:R-:W-:Y:S01]  /*d4a0*/  FFMA.FTZ R168, R168, R7.reuse, -R154.reuse ;  /* 0x00000007a8a87223 */ /* 0x180fe2000001089a */
[----:B------:R-:W-:-:S03]  /*d4b0*/  FFMA.FTZ R169, R169, R7, -R154 ;  /* 0x00000007a9a97223 */ /* 0x000fc6000001089a */
        /* <DEDUP_REMOVED lines=13> */
[----:B------:R-:W-:-:S02]  /*d590*/  FFMA.FTZ R197, R197, R7, -R154 ;  /* 0x00000007c5c57223 */ /* 0x000fc4000001089a */
[----:B------:R-:W2:Y:S01]  /*d5a0*/  MUFU.EX2 R154, R217 ;  /* 0x000000d9009a7308 */ /* 0x000ea20000000800 */
[----:B0-----:R-:W-:-:S04]  /*d5b0*/  FFMA.FTZ R3, R173, R3, R152 ;  /* 0x00000003ad037223 */ /* 0x001fc80000010098 */
[----:B-1----:R-:W-:-:S04]  /*d5c0*/  FADD.FTZ R3, R214, R3 ;  /* 0x00000003d6037221 */ /* 0x002fc80000010000 */
[----:B----4-:R-:W-:-:S04]  /*d5d0*/  FADD.FTZ R3, R153, R3 ;  /* 0x0000000399037221 */ /* 0x010fc80000010000 */
[C---:B--2---:R-:W-:Y:S01]  /*d5e0*/  FADD.FTZ R3, R154.reuse, R3 ;  /* 0x000000039a037221 */ /* 0x044fe20000010000 */
[----:B------:R-:W-:Y:S02]  /*d5f0*/  F2FP.F16.F32.PACK_AB R154, R154, R153 ;  /* 0x000000999a9a723e */ /* 0x000fe400000000ff */
        /* <DEDUP_REMOVED lines=27> */
[----:B------:R-:W-:-:S04]  /*d7b0*/  FMNMX.FTZ R153, R198, R153, !PT ;  /* 0x00000099c6997209 */ /* 0x000fc80007810000 */
[----:B------:R-:W-:-:S05]  /*d7c0*/  FMNMX.FTZ R153, R199, R153, !PT ;  /* 0x00000099c7997209 */ /* 0x000fca0007810000 */
[----:B------:R-:W0:Y:S02]  /*d7d0*/  SHFL.BFLY PT, R172, R153, 0x2, 0x1f ;  /* 0x0c401f0099ac7f89 */ /* 0x000e2400000e0000 */
[----:B0-----:R-:W-:-:S05]  /*d7e0*/  FMNMX.FTZ R172, R153, R172, !PT ;  /* 0x000000ac99ac7209 */ /* 0x001fca0007810000 */
[----:B------:R-:W0:Y:S01]  /*d7f0*/  SHFL.BFLY PT, R153, R172, 0x1, 0x1f ;  /* 0x0c201f00ac997f89 */ /* 0x000e2200000e0000 */
[----:B------:R-:W1:Y:S01]  /*d800*/  S2R R221, SR_TID.X ;  /* 0x0000000000dd7919 */ /* 0x000e620000002100 */
[----:B0-----:R-:W-:-:S04]  /*d810*/  FMNMX.FTZ R172, R172, R153, !PT ;  /* 0x00000099acac7209 */ /* 0x001fc80007810000 */
[----:B------:R-:W-:-:S04]  /*d820*/  FSETP.NEU.FTZ.AND P2, PT, R172, -INF , PT ;  /* 0xff800000ac00780b */ /* 0x000fc80003f5d000 */
[----:B------:R-:W-:-:S05]  /*d830*/  FSEL R153, R172, RZ, P2 ;  /* 0x000000ffac997208 */ /* 0x000fca0001000000 */
[----:B------:R-:W-:Y:S01]  /*d840*/  FADD.FTZ R153, -R153, R206 ;  /* 0x000000ce99997221 */ /* 0x000fe20000010100 */
[----:B------:R-:W-:-:S05]  /*d850*/  FMUL.FTZ R206, R172, R7 ;  /* 0x00000007acce7220 */ /* 0x000fca0000410000 */
[----:B------:R-:W-:Y:S01]  /*d860*/  FSEL R206, R206, RZ, P2 ;  /* 0x000000ffcece7208 */ /* 0x000fe20001000000 */
[----:B------:R-:W-:Y:S01]  /*d870*/  FMUL.FTZ R153, R153, R7 ;  /* 0x0000000799997220 */ /* 0x000fe20000410000 */
[----:B------:R-:W-:-:S03]  /*d880*/  F2FP.F16.F32.PACK_AB R152, R214, R152 ;  /* 0x00000098d698723e */ /* 0x000fc600000000ff */
        /* <DEDUP_REMOVED lines=26> */
[----:B------:R1:W2:Y:S01]  /*da30*/  MUFU.EX2 R153, R214 ;  /* 0x000000d600997308 */ /* 0x0002a20000000800 */
[----:B------:R-:W-:-:S02]  /*da40*/  IMAD.MOV.U32 R159, RZ, RZ, 0x40000040 ;  /* 0x40000040ff9f7424 */ /* 0x000fc400078e00ff */
[----:B0-----:R-:W-:Y:S01]  /*da50*/  FFMA.FTZ R0, R206, R0, R207 ;  /* 0x00000000ce007223 */ /* 0x001fe200000100cf */
[----:B-1----:R-:W-:Y:S01]  /*da60*/  SHF.R.U32.HI R214, RZ, 0x7, R221 ;  /* 0x00000007ffd67819 */ /* 0x002fe200000116dd */
[-C--:B------:R-:W-:Y:S01]  /*da70*/  FMUL.FTZ R24, R24, R173.reuse ;  /* 0x000000ad18187220 */ /* 0x080fe20000410000 */
[-C--:B------:R-:W-:Y:S01]  /*da80*/  FMUL.FTZ R25, R25, R173.reuse ;  /* 0x000000ad19197220 */ /* 0x080fe20000410000 */
[----:B------:R-:W-:Y:S01]  /*da90*/  FMUL.FTZ R28, R28, R173 ;  /* 0x000000ad1c1c7220 */ /* 0x000fe20000410000 */
[C---:B--2---:R-:W-:Y:S01]  /*daa0*/  FADD.FTZ R0, R153.reuse, R0 ;  /* 0x0000000099007221 */ /* 0x044fe20000010000 */
[----:B------:R-:W-:Y:S01]  /*dab0*/  F2FP.F16.F32.PACK_AB R153, R153, R207 ;  /* 0x000000cf9999723e */ /* 0x000fe200000000ff */
[----:B------:R-:W-:Y:S02]  /*dac0*/  @!P1 VIADD R207, R205, 0x32440 ;  /* 0x00032440cdcf9836 */ /* 0x000fe40000000000 */
        /* <DEDUP_REMOVED lines=61> */
[----:B------:R-:W-:-:S02]  /*dea0*/  R2UR UR7, R159 ;  /* 0x000000009f0772ca */ /* 0x000fc400000e0000 */
[----:B------:R-:W-:Y:S01]  /*deb0*/  IADD3 R173, -R214, 0xb, RZ ;  /* 0x0000000bd6ad7810 */ /* 0x000fe20007ffe1ff */
[----:B------:R0:W-:Y:S01]  /*dec0*/  MUFU.EX2 R159, R155 ;  /* 0x0000009b009f7308 */ /* 0x0001e20000000800 */
[----:B------:R-:W-:-:S03]  /*ded0*/  @!P1 PRMT R207, RZ, 0x654, R207 ;  /* 0x00000654ffcf9816 */ /* 0x000fc600000000cf */
[----:B------:R1:W-:Y:S06]  /*dee0*/  BAR.ARV R173, 0x100 ;  /* 0x000400ad0000751d */ /* 0x0003ec0000002000 */
[----:B0-----:R-:W-:Y:S01]  /*def0*/  VIADD R155, R214, 0x8 ;  /* 0x00000008d69b7836 */ /* 0x001fe20000000000 */
[----:B------:R0:W-:Y:S01]  /*df00*/  @!P1 SYNCS.ARRIVE.TRANS64.RED.A1T0 RZ, [R207+URZ], RZ ;  /* 0x000000ffcfff99a7 */ /* 0x0001e2000810043f */
[----:B------:R-:W2:Y:S03]  /*df10*/  MUFU.EX2 R193, R193 ;  /* 0x000000c100c17308 */ /* 0x000ea60000000800 */
[----:B------:R2:W-:Y:S01]  /*df20*/  BAR.SYNC.DEFER_BLOCKING R155, 0x100 ;  /* 0x0004009b0000751d */ /* 0x0005e20000010000 */
[----:B---3--:R-:W-:-:S02]  /*df30*/  IMAD R158, R2, 0xc00, R220 ;  /* 0x00000c00029e7824 */ /* 0x008fc400078e02dc */
[-C--:B------:R-:W-:Y:S01]  /*df40*/  FMUL.FTZ R26, R26, R206.reuse ;  /* 0x000000ce1a1a7220 */ /* 0x080fe20000410000 */
[-C--:B------:R-:W-:Y:S01]  /*df50*/  FMUL.FTZ R27, R27, R206.reuse ;  /* 0x000000ce1b1b7220 */ /* 0x080fe20000410000 */
[-C--:B------:R-:W-:Y:S01]  /*df60*/  FMUL.FTZ R30, R30, R206.reuse ;  /* 0x000000ce1e1e7220 */ /* 0x080fe20000410000 */
[-C--:B------:R-:W-:Y:S01]  /*df70*/  FMUL.FTZ R31, R31, R206.reuse ;  /* 0x000000ce1f1f7220 */ /* 0x080fe20000410000 */
[----:B------:R-:W-:Y:S01]  /*df80*/  R2UR UR6, R158 ;  /* 0x000000009e0672ca */ /* 0x000fe200000e0000 */
        /* <DEDUP_REMOVED lines=61> */
[----:B------:R-:W2:Y:S01]  /*e360*/  MUFU.EX2 R160, R160 ;  /* 0x000000a000a07308 */ /* 0x000ea20000000800 */
[----:B------:R-:W3:Y:S03]  /*e370*/  LDL R206, [R1+0x30] ;  /* 0x0000300001ce7983 */ /* 0x000ee60000100800 */
[----:B------:R-:W-:-:S06]  /*e380*/  WARPGROUP.ARRIVE ;  /* 0x00000000000079c5 */ /* 0x000fcc0000000000 */
[----:B------:R-:W-:Y:S01]  /*e390*/  HGMMA.64x256x16.F32 R24, R152, gdesc[UR4].tnspB, R24, gsb0 ;  /* 0x43e0000498187df0 */ /* 0x000fe20008000818 */
[----:B------:R-:W4:Y:S08]  /*e3a0*/  MUFU.EX2 R161, R161 ;  /* 0x000000a100a17308 */ /* 0x000f300000000800 */
[----:B------:R-:W-:Y:S08]  /*e3b0*/  MUFU.EX2 R165, R165 ;  /* 0x000000a500a57308 */ /* 0x000ff00000000800 */
[----:B------:R-:W-:Y:S08]  /*e3c0*/  MUFU.EX2 R162, R162 ;  /* 0x000000a200a27308 */ /* 0x000ff00000000800 */
[----:B------:R-:W1:Y:S08]  /*e3d0*/  MUFU.EX2 R163, R163 ;  /* 0x000000a300a37308 */ /* 0x000e700000000800 */
[----:B------:R-:W-:Y:S08]  /*e3e0*/  MUFU.EX2 R166, R166 ;  /* 0x000000a600a67308 */ /* 0x000ff00000000800 */
[----:B------:R-:W0:Y:S01]  /*e3f0*/  MUFU.EX2 R167, R167 ;  /* 0x000000a700a77308 */ /* 0x000e220000000800 */
[----:B--2---:R-:W-:-:S04]  /*e400*/  FADD.FTZ R3, R160, R3 ;  /* 0x00000003a0037221 */ /* 0x004fc80000010000 */
[----:B----4-:R-:W-:-:S03]  /*e410*/  FADD.FTZ R3, R161, R3 ;  /* 0x00000003a1037221 */ /* 0x010fc60000010000 */
[----:B------:R-:W-:Y:S08]  /*e420*/  MUFU.EX2 R168, R168 ;  /* 0x000000a800a87308 */ /* 0x000ff00000000800 */
[----:B------:R-:W-:Y:S08]  /*e430*/  MUFU.EX2 R169, R169 ;  /* 0x000000a900a97308 */ /* 0x000ff00000000800 */
[----:B------:R-:W-:Y:S08]  /*e440*/  MUFU.EX2 R157, R157 ;  /* 0x0000009d009d7308 */ /* 0x000ff00000000800 */
[----:B------:R-:W-:Y:S01]  /*e450*/  MUFU.EX2 R170, R170 ;  /* 0x000000aa00aa7308 */ /* 0x000fe20000000800 */
[----:B------:R-:W-:-:S07]  /*e460*/  WARPGROUP.DEPBAR.LE gsb0, 0x0 ;  /* 0x00008000000079c5 */ /* 0x000fce0000010000 */
[----:B------:R-:W2:Y:S01]  /*e470*/  MUFU.EX2 R154, R164 ;  /* 0x000000a4009a7308 */ /* 0x000ea20000000800 */
[----:B------:R-:W-:Y:S02]  /*e480*/  VIADD R152, R158, 0x80 ;  /* 0x000000809e987836 */ /* 0x000fe40000000000 */
[----:B------:R-:W-:-:S03]  /*e490*/  IMAD.MOV.U32 R153, RZ, RZ, 0x40000040 ;  /* 0x40000040ff997424 */ /* 0x000fc600078e00ff */
[----:B------:R-:W-:Y:S02]  /*e4a0*/  R2UR UR6, R152 ;  /* 0x00000000980672ca */ /* 0x000fe400000e0000 */
[----:B------:R-:W-:Y:S02]  /*e4b0*/  R2UR UR7, R153 ;  /* 0x00000000990772ca */ /* 0x000fe400000e0000 */
[----:B------:R-:W-:Y:S02]  /*e4c0*/  F2FP.F16.F32.PACK_AB R152, R161, R160 ;  /* 0x000000a0a198723e */ /* 0x000fe400000000ff */
[----:B-1----:R-:W-:Y:S02]  /*e4d0*/  F2FP.F16.F32.PACK_AB R153, R163, R162 ;  /* 0x000000a2a399723e */ /* 0x002fe400000000ff */
[----:B0-----:R-:W-:Y:S01]  /*e4e0*/  F2FP.F16.F32.PACK_AB R155, R167, R166 ;  /* 0x000000a6a79b723e */ /* 0x001fe200000000ff */
[----:B--2---:R-:W-:Y:S01]  /*e4f0*/  FADD.FTZ R3, R154, R3 ;  /* 0x000000039a037221 */ /* 0x004fe20000010000 */
[----:B------:R-:W-:-:S04]  /*e500*/  F2FP.F16.F32.PACK_AB R154, R165, R154 ;  /* 0x0000009aa59a723e */ /* 0x000fc800000000ff */
[----:B------:R-:W-:-:S06]  /*e510*/  WARPGROUP.ARRIVE ;  /* 0x00000000000079c5 */ /* 0x000fcc0000000000 */
[----:B------:R-:W-:Y:S01]  /*e520*/  HGMMA.64x256x16.F32 R24, R152, gdesc[UR4].tnspB, R24, gsb0 ;  /* 0x43e0000498187df0 */ /* 0x000fe20008000818 */
[----:B------:R-:W0:Y:S01]  /*e530*/  MUFU.EX2 R171, R171 ;  /* 0x000000ab00ab7308 */ /* 0x000e220000000800 */
[----:B------:R-:W-:-:S07]  /*e540*/  FADD.FTZ R3, R165, R3 ;  /* 0x00000003a5037221 */ /* 0x000fce0000010000 */
[----:B------:R-:W-:Y:S08]  /*e550*/  MUFU.EX2 R174, R174 ;  /* 0x000000ae00ae7308 */ /* 0x000ff00000000800 */
[----:B------:R-:W1:Y:S01]  /*e560*/  MUFU.EX2 R175, R175 ;  /* 0x000000af00af7308 */ /* 0x000e620000000800 */
[----:B------:R-:W-:-:S04]  /*e570*/  FADD.FTZ R3, R168, R3 ;  /* 0x00000003a8037221 */ /* 0x000fc80000010000 */
[----:B------:R-:W-:-:S03]  /*e580*/  FADD.FTZ R3, R169, R3 ;  /* 0x00000003a9037221 */ /* 0x000fc60000010000 */
[----:B------:R-:W-:Y:S08]  /*e590*/  MUFU.EX2 R176, R176 ;  /* 0x000000b000b07308 */ /* 0x000ff00000000800 */
[----:B------:R-:W-:Y:S08]  /*e5a0*/  MUFU.EX2 R177, R177 ;  /* 0x000000b100b17308 */ /* 0x000ff00000000800 */
[----:B------:R-:W-:Y:S08]  /*e5b0*/  MUFU.EX2 R181, R181 ;  /* 0x000000b500b57308 */ /* 0x000ff00000000800 */
        /* <DEDUP_REMOVED lines=11> */
[----:B0-----:R-:W-:Y:S02]  /*e670*/  F2FP.F16.F32.PACK_AB R153, R171, R170 ;  /* 0x000000aaab99723e */ /* 0x001fe400000000ff */
[----:B-1----:R-:W-:Y:S01]  /*e680*/  F2FP.F16.F32.PACK_AB R155, R175, R174 ;  /* 0x000000aeaf9b723e */ /* 0x002fe200000000ff */
[----:B--2---:R-:W-:Y:S01]  /*e690*/  FADD.FTZ R3, R154, R3 ;  /* 0x000000039a037221 */ /* 0x004fe20000010000 */
[----:B------:R-:W-:-:S04]  /*e6a0*/  F2FP.F16.F32.PACK_AB R154, R157, R154 ;  /* 0x0000009a9d9a723e */ /* 0x000fc800000000ff */
[----:B------:R-:W-:-:S06]  /*e6b0*/  WARPGROUP.ARRIVE ;  /* 0x00000000000079c5 */ /* 0x000fcc0000000000 */
[----:B------:R-:W-:Y:S01]  /*e6c0*/  HGMMA.64x256x16.F32 R24, R152, gdesc[UR4].tnspB, R24, gsb0 ;  /* 0x43e0000498187df0 */ /* 0x000fe20008000818 */
[----:B------:R-:W-:-:S04]  /*e6d0*/  FADD.FTZ R3, R157, R3 ;  /* 0x000000039d037221 */ /* 0x000fc80000010000 */
[----:B------:R-:W-:-:S04]  /*e6e0*/  FADD.FTZ R3, R176, R3 ;  /* 0x00000003b0037221 */ /* 0x000fc80000010000 */
[----:B------:R-:W-:Y:S01]  /*e6f0*/  FADD.FTZ R3, R177, R3 ;  /* 0x00000003b1037221 */ /* 0x000fe20000010000 */
        /* <DEDUP_REMOVED lines=8> */
[----:B------:R-:W0:Y:S01]  /*e780*/  MUFU.EX2 R154, R180 ;  /* 0x000000b4009a7308 */ /* 0x000e220000000800 */
[----:B------:R-:W-:Y:S01]  /*e790*/  IMAD.MOV.U32 R153, RZ, RZ, 0x40000040 ;  /* 0x40000040ff997424 */ /* 0x000fe200078e00ff */
[----:B------:R-:W-:-:S04]  /*e7a0*/  IADD3 R152, R158, 0x180, RZ ;  /* 0x000001809e987810 */ /* 0x000fc80007ffe0ff */
[----:B------:R-:W-:Y:S02]  /*e7b0*/  R2UR UR6, R152 ;  /* 0x00000000980672ca */ /* 0x000fe400000e0000 */
[----:B------:R-:W-:Y:S02]  /*e7c0*/  R2UR UR7, R153 ;  /* 0x00000000990772ca */ /* 0x000fe400000e0000 */
[----:B------:R-:W-:Y:S02]  /*e7d0*/  F2FP.F16.F32.PACK_AB R152, R177, R176 ;  /* 0x000000b0b198723e */ /* 0x000fe400000000ff */
[----:B------:R-:W-:Y:S02]  /*e7e0*/  F2FP.F16.F32.PACK_AB R153, R179, R178 ;  /* 0x000000b2b399723e */ /* 0x000fe400000000ff */
[----:B------:R-:W-:Y:S01]  /*e7f0*/  F2FP.F16.F32.PACK_AB R155, R183, R182 ;  /* 0x000000b6b79b723e */ /* 0x000fe200000000ff */
[----:B0-----:R-:W-:Y:S01]  /*e800*/  FADD.FTZ R3, R154, R3 ;  /* 0x000000039a037221 */ /* 0x001fe20000010000 */
        /* <DEDUP_REMOVED lines=15> */
[----:B------:R-:W-:Y:S02]  /*e900*/  VIADD R152, R158, 0x200 ;  /* 0x000002009e987836 */ /* 0x000fe40000000000 */
[----:B------:R-:W-:-:S03]  /*e910*/  IMAD.MOV.U32 R153, RZ, RZ, 0x40000040 ;  /* 0x40000040ff997424 */ /* 0x000fc600078e00ff */
        /* <DEDUP_REMOVED lines=29> */
[----:B---3--:R-:W-:-:S03]  /*eaf0*/  ISETP.GT.AND P2, PT, R204, R206, PT ;  /* 0x000000cecc00720c */ /* 0x008fc60003f44270 */
[----:B------:R-:W-:Y:S01]  /*eb00*/  FADD.FTZ R191, R191, R0 ;  /* 0x00000000bfbf7221 */ /* 0x000fe20000010000 */
[----:B------:R-:W-:Y:S01]  /*eb10*/  @!P1 VIADD R205, R205, 0x32460 ;  /* 0x00032460cdcd9836 */ /* 0x000fe20000000000 */
[----:B------:R-:W-:Y:S02]  /*eb20*/  WARPGROUP.DEPBAR.LE gsb0, 0x0 ;  /* 0x00008000000079c5 */ /* 0x000fe40000010000 */
        /* <DEDUP_REMOVED lines=12> */
[----:B------:R-:W-:Y:S01]  /*ebf0*/  FADD.FTZ R194, R194, R191 ;  /* 0x000000bfc2c27221 */ /* 0x000fe20000010000 */
[----:B------:R-:W-:-:S03]  /*ec00*/  @!P1 PRMT R205, RZ, 0x654, R205 ;  /* 0x00000654ffcd9816 */ /* 0x000fc600000000cd */
[----:B------:R-:W-:-:S04]  /*ec10*/  FADD.FTZ R195, R195, R194 ;  /* 0x000000c2c3c37221 */ /* 0x000fc80000010000 */
[----:B------:R-:W-:Y:S01]  /*ec20*/  FADD.FTZ R0, R198, R195 ;  /* 0x000000c3c6007221 */ /* 0x000fe20000010000 */
[----:B------:R-:W-:Y:S01]  /*ec30*/  FADD.FTZ R3, R197, R3 ;  /* 0x00000003c5037221 */ /* 0x000fe20000010000 */
[----:B------:R-:W-:Y:S02]  /*ec40*/  VIADD R204, R204, 0xffffffff ;  /* 0xffffffffcccc7836 */ /* 0x000fe40000000000 */
[----:B------:R-:W-:Y:S01]  /*ec50*/  FADD.FTZ R0, R199, R0 ;  /* 0x00000000c7007221 */ /* 0x000fe20000010000 */
[----:B------:R-:W-:Y:S02]  /*ec60*/  IMAD.MOV.U32 R206, RZ, RZ, R172 ;  /* 0x000000ffffce7224 */ /* 0x000fe400078e00ac */
[----:B------:R-:W-:Y:S01]  /*ec70*/  IMAD.MOV.U32 R207, RZ, RZ, R6 ;  /* 0x000000ffffcf7224 */ /* 0x000fe200078e0006 */
[----:B------:R-:W-:Y:S02]  /*ec80*/  WARPGROUP.DEPBAR.LE gsb0, 0x0 ;  /* 0x00008000000079c5 */ /* 0x000fe40000010000 */
[----:B------:R1:W-:Y:S01]  /*ec90*/  @!P1 SYNCS.ARRIVE.TRANS64.RED.A1T0 RZ, [R205+URZ], RZ ;  /* 0x000000ffcdff99a7 */ /* 0x0003e2000810043f */
[----:B------:R-:W-:Y:S05]  /*eca0*/  @P2 BRA `(.L_x_14762) ;  /* 0xffffffd000082947 */ /* 0x000fea000383ffff */
[----:B------:R-:W-:-:S07]  /*ecb0*/  IMAD.MOV.U32 R214, RZ, RZ, R204 ;  /* 0x000000ffffd67224 */ /* 0x000fce00078e00cc */
.L_x_14752:
[----:B------:R-:W-:-:S13]  /*ecc0*/  ISETP.GE.AND P2, PT, R214, RZ, PT ;  /* 0x000000ffd600720c */ /* 0x000fda0003f46270 */
[----:B------:R-:W-:Y:S05]  /*ecd0*/  @!P2 BRA `(.L_x_14763) ;  /* 0x0000002400f4a947 */ /* 0x000fea0003800000 */
[----:B-1----:R-:W-:Y:S02]  /*ece0*/  IMAD.MOV.U32 R205, RZ, RZ, R172 ;  /* 0x000000ffffcd7224 */ /* 0x002fe400078e00ac */
[----:B------:R-:W-:-:S07]  /*ecf0*/  IMAD.MOV.U32 R206, RZ, RZ, R6 ;  /* 0x000000ffffce7224 */ /* 0x000fce00078e0006 */
.L_x_14773:
        /* <DEDUP_REMOVED lines=8> */
.L_x_14764:
[----:B------:R-:W-:Y:S01]  /*ed80*/  IMAD R215, R2, 0x8, R19 ;  /* 0x0000000802d77824 */ /* 0x000fe200078e0213 */
[----:B------:R-:W-:-:S04]  /*ed90*/  SHF.L.U32 R6, R23, 0x1f, RZ ;  /* 0x0000001f17067819 */ /* 0x000fc800000006ff */
[----:B------:R1:W2:Y:S01]  /*eda0*/  SYNCS.PHASECHK.TRANS64.TRYWAIT P2, [R215+URZ+0x32430], R6 ;  /* 0x03243006d70075a7 */ /* 0x0002a2000804017f */
[----:B------:R-:W-:Y:S05]  /*edb0*/  @!P0 BRA `(.L_x_14765) ;  /* 0x0000000000048947 */ /* 0x000fea0003800000 */
[----:B------:R-:W-:Y:S01]  /*edc0*/  BPT.TRAP 0x1 ;  /* 0x000000040000795c */ /* 0x000fe20000300000 */
.L_x_14765:
[----:B------:R-:W3:Y:S01]  /*edd0*/  LDL R7, [R1+0x20] ;  /* 0x0000200001077983 */ /* 0x000ee20000100800 */
[----:B------:R-:W-:Y:S02]  /*ede0*/  IMAD.MOV.U32 R157, RZ, RZ, 0x40000040 ;  /* 0x40000040ff9d7424 */ /* 0x000fe400078e00ff */
[----:B---3--:R-:W-:Y:S01]  /*edf0*/  IMAD R156, R2, 0x300, R7 ;  /* 0x00000300029c7824 */ /* 0x008fe200078e0207 */
[----:B--2---:R-:W-:Y:S06]  /*ee00*/  @P2 BRA `(.L_x_14766) ;  /* 0x0000000000082947 */ /* 0x004fec0003800000 */
[----:B------:R-:W2:Y:S02]  /*ee10*/  SYNCS.PHASECHK.TRANS64.TRYWAIT P2, [R215+URZ+0x32430], R6 ;  /* 0x03243006d70075a7 */ /* 0x000ea4000804017f */
[----:B--2---:R-:W-:Y:S05]  /*ee20*/  @!P2 BRA `(.L_x_14767) ;  /* 0x000000f8002ca947 */ /* 0x004fea0003800000 */
.L_x_14766:
[----:B------:R3:W-:Y:S04]  /*ee30*/  STL.64 [R1+0xa8], R2 ;  /* 0x0000a80201007387 */ /* 0x0007e80000100a00 */
[----:B------:R-:W4:Y:S04]  /*ee40*/  LDL.64 R220, [R1] ;  /* 0x0000000001dc7983 */ /* 0x000f280000100a00 */
[----:B---3--:R-:W3:Y:S01]  /*ee50*/  LDL.64 R2, [R1+0x10] ;  /* 0x0000100001027983 */ /* 0x008ee20000100a00 */
        /* <DEDUP_REMOVED lines=8> */
[----:B------:R-:W-:-:S02]  /*eee0*/  IMAD.MOV.U32 R155, RZ, RZ, 0x40000040 ;  /* 0x40000040ff9b7424 */ /* 0x000fc400078e00ff */
[----:B------:R-:W-:Y:S02]  /*eef0*/  IMAD.MOV.U32 R153, RZ, RZ, 0x40000040 ;  /* 0x40000040ff997424 */ /* 0x000fe400078e00ff */
[----:B------:R-:W-:Y:S01]  /*ef00*/  IMAD.MOV.U32 R157, RZ, RZ, 0x40000040 ;  /* 0x40000040ff9d7424 */ /* 0x000fe200078e00ff */
[----:B------:R-:W-:Y:S02]  /*ef10*/  R2UR UR10, R154 ;  /* 0x000000009a0a72ca */ /* 0x000fe400000e0000 */
[----:B------:R-:W-:Y:S02]  /*ef20*/  R2UR UR11, R155 ;  /* 0x000000009b0b72ca */ /* 0x000fe400000e0000 */
[----:B------:R-:W-:Y:S02]  /*ef30*/  R2UR UR14, R152 ;  /* 0x00000000980e72ca */ /* 0x000fe400000e0000 */
[----:B------:R-:W-:Y:S02]  /*ef40*/  R2UR UR15, R153 ;  /* 0x00000000990f72ca */ /* 0x000fe400000e0000 */
[----:B------:R-:W-:-:S02]  /*ef50*/  R2UR UR18, R156 ;  /* 0x000000009c1272ca */ /* 0x000fc400000e0000 */
[----:B------:R-:W-:Y:S02]  /*ef60*/  R2UR UR19, R157 ;  /* 0x000000009d1372ca */ /* 0x000fe400000e0000 */
[----:B------:R-:W-:-:S06]  /*ef70*/  WARPGROUP.ARRIVE ;  /* 0x00000000000079c5 */ /* 0x000fcc0000000000 */
[----:B------:R-:W-:Y:S03]  /*ef80*/  HGMMA.64x96x16.F32 R152, gdesc[UR4], RZ, !UPT, gsb0 ;  /* 0x01600000049879f0 */ /* 0x000fe6000c0008ff */
[----:B------:R-:W-:Y:S02]  /*ef90*/  WARPGROUP.DEPBAR.LE gsb0, 0x0 ;  /* 0x00008000000079c5 */ /* 0x000fe40000010000 */
[----:B------:R-:W-:Y:S01]  /*efa0*/  WARPGROUP.ARRIVE ;  /* 0x00000000000079c5 */ /* 0x000fe20000000000 */
[----:B---3--:R-:W-:Y:S02]  /*efb0*/  R2UR UR8, R2 ;  /* 0x00000000020872ca */ /* 0x008fe400000e0000 */
[----:B------:R-:W-:Y:S02]  /*efc0*/  R2UR UR9, R3 ;  /* 0x00000000030972ca */ /* 0x000fe400000e0000 */
[----:B------:R0:W5:Y:S11]  /*efd0*/  LDL.LU.64 R2, [R1+0xa8] ;  /* 0x0000a80001027983 */ /* 0x0001760000300a00 */
[----:B------:R-:W-:Y:S01]  /*efe0*/  HGMMA.64x96x16.F32 R152, gdesc[UR8], R152, gsb0 ;  /* 0x01600000089879f0 */ /* 0x000fe20008000898 */
[----:B----4-:R-:W-:-:S02]  /*eff0*/  R2UR UR12, R220 ;  /* 0x00000000dc0c72ca */ /* 0x010fc400000e0000 */
        /* <DEDUP_REMOVED lines=10> */
[----:B0-----:R-:W-:Y:S05]  /*f0a0*/  @!P0 BRA `(.L_x_14768) ;  /* 0x0000000000048947 */ /* 0x001fea0003800000 */
[----:B------:R-:W-:Y:S01]  /*f0b0*/  BPT.TRAP 0x1 ;  /* 0x000000040000795c */ /* 0x000fe20000300000 */
.L_x_14768:
[----:B------:R0:W3:Y:S01]  /*f0c0*/  SYNCS.PHASECHK.TRANS64.TRYWAIT P2, [R215+URZ+0x32450], R6 ;  /* 0x03245006d70075a7 */ /* 0x0000e2000804017f */
[----:B------:R-:W-:Y:S05]  /*f0d0*/  @!P0 BRA `(.L_x_14769) ;  /* 0x0000000000048947 */ /* 0x000fea0003800000 */
[----:B------:R-:W-:Y:S01]  /*f0e0*/  BPT.TRAP 0x1 ;  /* 0x000000040000795c */ /* 0x000fe20000300000 */
.L_x_14769:
[----:B------:R-:W-:Y:S04]  /*f0f0*/  BSSY B0, `(.L_x_14770) ;  /* 0x0000004000007945 */ /* 0x000fe80003800000 */
[----:B---3--:R-:W-:Y:S05]  /*f100*/  @P2 BRA `(.L_x_14771) ;  /* 0x0000000000082947 */ /* 0x008fea0003800000 */
[----:B------:R-:W3:Y:S02]  /*f110*/  SYNCS.PHASECHK.TRANS64.TRYWAIT P2, [R215+URZ+0x32450], R6 ;  /* 0x03245006d70075a7 */ /* 0x000ee4000804017f */
[----:B---3--:R-:W-:Y:S05]  /*f120*/  @!P2 BRA `(.L_x_14772) ;  /* 0x000000f40080a947 */ /* 0x008fea0003800000 */
.L_x_14771:
[----:B------:R-:W-:Y:S05]  /*f130*/  BSYNC B0 ;  /* 0x0000000000007941 */ /* 0x000fea0003800000 */
.L_x_14770:
[----:B------:R-:W-:Y:S05]  /*f140*/  WARPSYNC.ALL ;  /* 0x0000000000007948 */ /* 0x000fea0003800000 */
[----:B------:R-:W0:Y:S01]  /*f150*/  LDL R204, [R1+0x24] ;  /* 0x0000240001cc7983 */ /* 0x000e220000100800 */
[----:B------:R-:W-:Y:S01]  /*f160*/  IMAD.MOV.U32 R7, RZ, RZ, 0x40000040 ;  /* 0x40000040ff077424 */ /* 0x000fe200078e00ff */
[----:B------:R-:W-:Y:S01]  /*f170*/  R2UR UR4, R4 ;  /* 0x00000000040472ca */ /* 0x000fe200000e0000 */
[----:B------:R-:W-:Y:S01]  /*f180*/  WARPGROUP.ARRIVE ;  /* 0x00000000000079c5 */ /* 0x000fe20000000000 */
[----:B------:R-:W-:Y:S01]  /*f190*/  R2UR UR5, R5 ;  /* 0x00000000050572ca */ /* 0x000fe200000e0000 */
[----:B------:R-:W-:Y:S01]  /*f1a0*/  IMAD.MOV.U32 R221, RZ, RZ, 0x40000040 ;  /* 0x40000040ffdd7424 */ /* 0x000fe200078e00ff */
[----:B------:R-:W-:Y:S01]  /*f1b0*/  R2UR UR7, R7 ;  /* 0x00000000070772ca */ /* 0x000fe200000e0000 */
[----:B0123-5:R-:W-:-:S04]  /*f1c0*/  IMAD R6, R2, 0xc00, R204 ;  /* 0x00000c0002067824 */ /* 0x02ffc800078e02cc */
[C---:B------:R-:W-:Y:S01]  /*f1d0*/  VIADD R220, R6.reuse, 0x2 ;  /* 0x0000000206dc7836 */ /* 0x040fe20000000000 */
[----:B------:R-:W-:-:S13]  /*f1e0*/  R2UR UR6, R6 ;  /* 0x00000000060672ca */ /* 0x000fda00000e0000 */
        /* <DEDUP_REMOVED lines=118> */
[----:B------:R-:W-:Y:S02]  /*f950*/  R2UR UR6, R220 ;  /* 0x00000000dc0672ca */ /* 0x000fe400000e0000 */
[----:B------:R-:W-:Y:S02]  /*f960*/  R2UR UR7, R221 ;  /* 0x00000000dd0772ca */ /* 0x000fe400000e0000 */
[----:B------:R-:W-:Y:S01]  /*f970*/  R2UR UR4, R10 ;  /* 0x000000000a0472ca */ /* 0x000fe200000e0000 */
[----:B------:R-:W-:Y:S01]  /*f980*/  VIADD R6, R6, 0x906 ;  /* 0x0000090606067836 */ /* 0x000fe20000000000 */
[----:B------:R-:W-:Y:S01]  /*f990*/  R2UR UR5, R11 ;  /* 0x000000000b0572ca */ /* 0x000fe200000e0000 */
[----:B------:R-:W-:Y:S01]  /*f9a0*/  IMAD.MOV.U32 R7, RZ, RZ, 0x40000040 ;  /* 0x40000040ff077424 */ /* 0x000fe200078e00ff */
[----:B------:R-:W2:Y:S01]  /*f9b0*/  LDL R221, [R1+0x18] ;  /* 0x0000180001dd7983 */ /* 0x000ea20000100800 */
        /* <DEDUP_REMOVED lines=41> */
[----:B0-----:R-:W-:-:S04]  /*fc50*/  FMUL.FTZ R204, R6, R7 ;  /* 0x0000000706cc7220 */ /* 0x001fc80000410000 */
[-CC-:B------:R-:W-:Y:S01]  /*fc60*/  FFMA.FTZ R207, R157, R7.reuse, -R204.reuse ;  /* 0x000000079dcf7223 */ /* 0x180fe200000108cc */
[-CC-:B------:R-:W-:Y:S01]  /*fc70*/  FFMA.FTZ R157, R173, R7.reuse, -R204.reuse ;  /* 0x00000007ad9d7223 */ /* 0x180fe200000108cc */
[-CC-:B------:R-:W-:Y:S01]  /*fc80*/  FFMA.FTZ R152, R152, R7.reuse, -R204.reuse ;  /* 0x0000000798987223 */ /* 0x180fe200000108cc */
[-C--:B------:R-:W-:Y:S01]  /*fc90*/  FMUL.FTZ R173, R217, R7.reuse ;  /* 0x00000007d9ad7220 */ /* 0x080fe20000410000 */
[-CC-:B------:R-:W-:Y:S01]  /*fca0*/  FFMA.FTZ R206, R153, R7.reuse, -R204.reuse ;  /* 0x0000000799ce7223 */ /* 0x180fe200000108cc */
[----:B------:R-:W-:-:S03]  /*fcb0*/  FFMA.FTZ R153, R156, R7, -R204 ;  /* 0x000000079c997223 */ /* 0x000fc600000108cc */
[----:B------:R-:W-:Y:S01]  /*fcc0*/  MUFU.EX2 R152, R152 ;  /* 0x0000009800987308 */ /* 0x000fe20000000800 */
        /* <DEDUP_REMOVED lines=20> */
[----:B------:R-:W1:Y:S01]  /*fe10*/  MUFU.EX2 R204, R206 ;  /* 0x000000ce00cc7308 */ /* 0x000e620000000800 */
[----:B0-----:R-:W-:-:S04]  /*fe20*/  FFMA.FTZ R3, R173, R3, R152 ;  /* 0x00000003ad037223 */ /* 0x001fc80000010098 */
[C---:B-1----:R-:W-:Y:S01]  /*fe30*/  FADD.FTZ R3, R204.reuse, R3 ;  /* 0x00000003cc037221 */ /* 0x042fe20000010000 */
        /* <DEDUP_REMOVED lines=19> */
[----:B------:R-:W0:Y:S03]  /*ff70*/  MUFU.EX2 R153, R153 ;  /* 0x0000009900997308 */ /* 0x000e260000000800 */
[----:B------:R-:W-:-:S04]  /*ff80*/  FMNMX.FTZ R152, R190, R152, !PT ;  /* 0x00000098be987209 */ /* 0x000fc80007810000 */
[----:B------:R-:W-:Y:S01]  /*ff90*/  FMNMX.FTZ R152, R191, R152, !PT ;  /* 0x00000098bf987209 */ /* 0x000fe20007810000 */
[----:B------:R-:W1:Y:S03]  /*ffa0*/  MUFU.EX2 R206, R207 ;  /* 0x000000cf00ce7308 */ /* 0x000e660000000800 */
[----:B------:R-:W-:-:S04]  /*ffb0*/  FMNMX.FTZ R152, R194, R152, !PT ;  /* 0x00000098c2987209 */ /* 0x000fc80007810000 */
[----:B------:R-:W-:-:S04]  /*ffc0*/  FMNMX.FTZ R152, R195, R152, !PT ;  /* 0x00000098c3987209 */ /* 0x000fc80007810000 */
[----:B------:R-:W-:Y:S01]  /*ffd0*/  FMNMX.FTZ R152, R198, R152, !PT ;  /* 0x00000098c6987209 */ /* 0x000fe20007810000 */
[----:B0-----:R-:W-:-:S03]  /*ffe0*/  FADD.FTZ R3, R153, R3 ;  /* 0x0000000399037221 */ /* 0x001fc60000010000 */
[----:B------:R-:W-:Y:S01]  /*fff0*/  FMNMX.FTZ R152, R199, R152, !PT ;  /* 0x00000098c7987209 */ /* 0x000fe20007810000 */
[C---:B-1----:R-:W-:Y:S01]  /*10000*/  FADD.FTZ R3, R206.reuse, R3 ;  /* 0x00000003ce037221 */ /* 0x042fe20000010000 */
[----:B------:R-:W-:-:S03]  /*10010*/  F2FP.F16.F32.PACK_AB R206, R206, R153 ;  /* 0x00000099cece723e */ /* 0x000fc600000000ff */
[----:B------:R-:W0:Y:S02]  /*10020*/  SHFL.BFLY PT, R153, R152, 0x2, 0x1f ;  /* 0x0c401f0098997f89 */ /* 0x000e2400000e0000 */
[----:B0-----:R-:W-:-:S05]  /*10030*/  FMNMX.FTZ R153, R152, R153, !PT ;  /* 0x0000009998997209 */ /* 0x001fca0007810000 */
[----:B------:R-:W0:Y:S02]  /*10040*/  SHFL.BFLY PT, R172, R153, 0x1, 0x1f ;  /* 0x0c201f0099ac7f89 */ /* 0x000e2400000e0000 */
[----:B0-----:R-:W-:-:S05]  /*10050*/  FMNMX.FTZ R172, R153, R172, !PT ;  /* 0x000000ac99ac7209 */ /* 0x001fca0007810000 */
[C---:B------:R-:W-:Y:S01]  /*10060*/  FMUL.FTZ R152, R172.reuse, R7 ;  /* 0x00000007ac987220 */ /* 0x040fe20000410000 */
[----:B------:R-:W-:-:S03]  /*10070*/  FADD.FTZ R207, -R172, R205 ;  /* 0x000000cdaccf7221 */ /* 0x000fc60000010100 */
[-CC-:B------:R-:W-:Y:S01]  /*10080*/  FFMA.FTZ R153, R158, R7.reuse, -R152.reuse ;  /* 0x000000079e997223 */ /* 0x180fe20000010898 */
[-CC-:B------:R-:W-:Y:S01]  /*10090*/  FFMA.FTZ R158, R170, R7.reuse, -R152.reuse ;  /* 0x00000007aa9e7223 */ /* 0x180fe20000010898 */
[----:B--2---:R-:W-:Y:S02]  /*100a0*/  IMAD R170, R2, 0xc00, R221 ;  /* 0x00000c0002aa7824 */ /* 0x004fe400078e02dd */
[----:B------:R-:W0:Y:S01]  /*100b0*/  S2R R221, SR_TID.X ;  /* 0x0000000000dd7919 */ /* 0x000e220000002100 */
[-CC-:B------:R-:W-:Y:S01]  /*100c0*/  FFMA.FTZ R154, R154, R7.reuse, -R152.reuse ;  /* 0x000000079a9a7223 */ /* 0x180fe20000010898 */
[-C--:B------:R-:W-:Y:S01]  /*100d0*/  FMUL.FTZ R207, R207, R7.reuse ;  /* 0x00000007cfcf7220 */ /* 0x080fe20000410000 */
[----:B------:R-:W-:-:S04]  /*100e0*/  FFMA.FTZ R205, R155, R7, -R152 ;  /* 0x000000079bcd7223 */ /* 0x000fc80000010898 */
[----:B------:R-:W-:Y:S08]  /*100f0*/  MUFU.EX2 R154, R154 ;  /* 0x0000009a009a7308 */ /* 0x000ff00000000800 */
[----:B------:R-:W1:Y:S08]  /*10100*/  MUFU.EX2 R207, R207 ;  /* 0x000000cf00cf7308 */ /* 0x000e700000000800 */
[----:B------:R-:W2:Y:S01]  /*10110*/  MUFU.EX2 R205, R205 ;  /* 0x000000cd00cd7308 */ /* 0x000ea20000000800 */
[-CC-:B------:R-:W-:Y:S01]  /*10120*/  FFMA.FTZ R155, R159, R7.reuse, -R152.reuse ;  /* 0x000000079f9b7223 */ /* 0x180fe20000010898 */
[-CC-:B------:R-:W-:Y:S01]  /*10130*/  FFMA.FTZ R162, R162, R7.reuse, -R152.reuse ;  /* 0x00000007a2a27223 */ /* 0x180fe20000010898 */
[-C--:B------:R-:W-:Y:S01]  /*10140*/  FFMA.FTZ R163, R163, R7.reuse, -R152 ;  /* 0x00000007a3a37223 */ /* 0x080fe20000010898 */
[----:B-1----:R-:W-:Y:S01]  /*10150*/  FFMA.FTZ R0, R207, R0, R154 ;  /* 0x00000000cf007223 */ /* 0x002fe2000001009a */
[-CC-:B------:R-:W-:Y:S01]  /*10160*/  FFMA.FTZ R166, R166, R7.reuse, -R152.reuse ;  /* 0x00000007a6a67223 */ /* 0x180fe20000010898 */
[-CC-:B------:R-:W-:Y:S01]  /*10170*/  FFMA.FTZ R167, R167, R7.reuse, -R152.reuse ;  /* 0x00000007a7a77223 */ /* 0x180fe20000010898 */
[-CC-:B------:R-:W-:Y:S01]  /*10180*/  FFMA.FTZ R159, R171, R7.reuse, -R152.reuse ;  /* 0x00000007ab9f7223 */ /* 0x180fe20000010898 */
[-CC-:B------:R-:W-:Y:S01]  /*10190*/  FFMA.FTZ R174, R174, R7.reuse, -R152.reuse ;  /* 0x00000007aeae7223 */ /* 0x180fe20000010898 */
[-CC-:B------:R-:W-:Y:S01]  /*101a0*/  FFMA.FTZ R175, R175, R7.reuse, -R152.reuse ;  /* 0x00000007afaf7223 */ /* 0x180fe20000010898 */
[-C--:B------:R-:W-:Y:S01]  /*101b0*/  FFMA.FTZ R178, R178, R7.reuse, -R152 ;  /* 0x00000007b2b27223 */ /* 0x080fe20000010898 */
[C---:B--2---:R-:W-:Y:S01]  /*101c0*/  FADD.FTZ R0, R205.reuse, R0 ;  /* 0x00000000cd007221 */ /* 0x044fe20000010000 */
[----:B------:R-:W-:Y:S01]  /*101d0*/  F2FP.F16.F32.PACK_AB R205, R205, R154 ;  /* 0x0000009acdcd723e */ /* 0x000fe200000000ff */
        /* <DEDUP_REMOVED lines=11> */
[----:B0-----:R-:W-:Y:S01]  /*10290*/  SHF.R.U32.HI R154, RZ, 0x7, R221 ;  /* 0x00000007ff9a7819 */ /* 0x001fe200000116dd */
[----:B------:R-:W-:-:S02]  /*102a0*/  @!P1 VIADD R152, R215, 0x32440 ;  /* 0x00032440d7989836 */ /* 0x000fc40000000000 */
        /* <DEDUP_REMOVED lines=64> */
[----:B------:R-:W-:-:S02]  /*106b0*/  IADD3 R173, -R154, 0xb, RZ ;  /* 0x0000000b9aad7810 */ /* 0x000fc40007ffe1ff */
[----:B------:R-:W-:-:S03]  /*106c0*/  @!P1 PRMT R152, RZ, 0x654, R152 ;  /* 0x00000654ff989816 */ /* 0x000fc60000000098 */
[----:B------:R2:W-:Y:S06]  /*106d0*/  BAR.ARV R173, 0x100 ;  /* 0x000400ad0000751d */ /* 0x0005ec0000002000 */
[----:B------:R0:W-:Y:S01]  /*106e0*/  @!P1 SYNCS.ARRIVE.TRANS64.RED.A1T0 RZ, [R152+URZ], RZ ;  /* 0x000000ff98ff99a7 */ /* 0x0001e2000810043f */
[----:B------:R-:W-:Y:S02]  /*106f0*/  IMAD.MOV.U32 R171, RZ, RZ, 0x40000040 ;  /* 0x40000040ffab7424 */ /* 0x000fe400078e00ff */
[----:B0-----:R-:W-:-:S03]  /*10700*/  VIADD R152, R154, 0x8 ;  /* 0x000000089a987836 */ /* 0x001fc60000000000 */
[----:B------:R-:W-:Y:S01]  /*10710*/  R2UR UR7, R171 ;  /* 0x00000000ab0772ca */ /* 0x000fe200000e0000 */
[----:B------:R-:W-:Y:S01]  /*10720*/  MUFU.EX2 R153, R153 ;  /* 0x0000009900997308 */ /* 0x000fe20000000800 */
[----:B------:R0:W-:Y:S07]  /*10730*/  BAR.SYNC.DEFER_BLOCKING R152, 0x100 ;  /* 0x000400980000751d */ /* 0x0001ee0000010000 */
[----:B------:R-:W1:Y:S01]  /*10740*/  MUFU.EX2 R171, R155 ;  /* 0x0000009b00ab7308 */ /* 0x000e620000000800 */
        /* <DEDUP_REMOVED lines=65> */
[----:B-1----:R-:W-:-:S05]  /*10b60*/  F2FP.F16.F32.PACK_AB R207, R171, R153 ;  /* 0x00000099abcf723e */ /* 0x002fca00000000ff */
[----:B------:R-:W-:-:S06]  /*10b70*/  WARPGROUP.ARRIVE ;  /* 0x00000000000079c5 */ /* 0x000fcc0000000000 */
[----:B------:R-:W-:Y:S01]  /*10b80*/  HGMMA.64x256x16.F32 R24, R204, gdesc[UR4].tnspB, R24, gsb0 ;  /* 0x43e00004cc187df0 */ /* 0x000fe20008000818 */
[----:B------:R-:W1:Y:S08]  /*10b90*/  MUFU.EX2 R160, R160 ;  /* 0x000000a000a07308 */ /* 0x000e700000000800 */
[----:B------:R-:W3:Y:S08]  /*10ba0*/  MUFU.EX2 R161, R161 ;  /* 0x000000a100a17308 */ /* 0x000ef00000000800 */
[----:B------:R-:W4:Y:S08]  /*10bb0*/  MUFU.EX2 R154, R164 ;  /* 0x000000a4009a7308 */ /* 0x000f300000000800 */
[----:B------:R-:W2:Y:S01]  /*10bc0*/  MUFU.EX2 R165, R165 ;  /* 0x000000a500a57308 */ /* 0x000ea20000000800 */
[----:B------:R-:W-:Y:S01]  /*10bd0*/  FADD.FTZ R0, R153, R0 ;  /* 0x0000000099007221 */ /* 0x000fe20000010000 */
[----:B-1----:R-:W-:Y:S01]  /*10be0*/  FADD.FTZ R3, R160, R3 ;  /* 0x00000003a0037221 */ /* 0x002fe20000010000 */
[----:B0-----:R-:W-:-:S02]  /*10bf0*/  VIADD R152, R170, 0x80 ;  /* 0x00000080aa987836 */ /* 0x001fc40000000000 */
[----:B------:R-:W-:Y:S02]  /*10c00*/  IMAD.MOV.U32 R153, RZ, RZ, 0x40000040 ;  /* 0x40000040ff997424 */ /* 0x000fe400078e00ff */
[----:B---3--:R-:W-:Y:S01]  /*10c10*/  FADD.FTZ R3, R161, R3 ;  /* 0x00000003a1037221 */ /* 0x008fe20000010000 */
[----:B------:R-:W-:Y:S02]  /*10c20*/  R2UR UR6, R152 ;  /* 0x00000000980672ca */ /* 0x000fe400000e0000 */
[----:B------:R-:W-:Y:S01]  /*10c30*/  R2UR UR7, R153 ;  /* 0x00000000990772ca */ /* 0x000fe200000e0000 */
[----:B----4-:R-:W-:Y:S01]  /*10c40*/  FADD.FTZ R3, R154, R3 ;  /* 0x000000039a037221 */ /* 0x010fe20000010000 */
[----:B------:R-:W-:Y:S02]  /*10c50*/  F2FP.F16.F32.PACK_AB R152, R161, R160 ;  /* 0x000000a0a198723e */ /* 0x000fe400000000ff */
[C---:B--2---:R-:W-:Y:S01]  /*10c60*/  F2FP.F16.F32.PACK_AB R154, R165.reuse, R154 ;  /* 0x0000009aa59a723e */ /* 0x044fe200000000ff */
[----:B------:R-:W0:Y:S08]  /*10c70*/  MUFU.EX2 R168, R168 ;  /* 0x000000a800a87308 */ /* 0x000e300000000800 */
[----:B------:R-:W-:Y:S01]  /*10c80*/  MUFU.EX2 R169, R169 ;  /* 0x000000a900a97308 */ /* 0x000fe20000000800 */
[----:B------:R-:W-:-:S07]  /*10c90*/  FADD.FTZ R3, R165, R3 ;  /* 0x00000003a5037221 */ /* 0x000fce0000010000 */
[----:B------:R-:W-:Y:S01]  /*10ca0*/  MUFU.EX2 R160, R156 ;  /* 0x0000009c00a07308 */ /* 0x000fe20000000800 */
[----:B0-----:R-:W-:-:S07]  /*10cb0*/  FADD.FTZ R3, R168, R3 ;  /* 0x00000003a8037221 */ /* 0x001fce0000010000 */
[----:B------:R-:W-:Y:S08]  /*10cc0*/  MUFU.EX2 R157, R157 ;  /* 0x0000009d009d7308 */ /* 0x000ff00000000800 */
[----:B------:R-:W-:Y:S01]  /*10cd0*/  MUFU.EX2 R174, R174 ;  /* 0x000000ae00ae7308 */ /* 0x000fe20000000800 */
[----:B------:R-:W-:-:S07]  /*10ce0*/  WARPGROUP.DEPBAR.LE gsb0, 0x0 ;  /* 0x00008000000079c5 */ /* 0x000fce0000010000 */
[----:B------:R-:W-:Y:S08]  /*10cf0*/  MUFU.EX2 R207, R162 ;  /* 0x000000a200cf7308 */ /* 0x000ff00000000800 */
[----:B------:R-:W0:Y:S08]  /*10d00*/  MUFU.EX2 R206, R163 ;  /* 0x000000a300ce7308 */ /* 0x000e300000000800 */
[----:B------:R-:W-:Y:S08]  /*10d10*/  MUFU.EX2 R205, R166 ;  /* 0x000000a600cd7308 */ /* 0x000ff00000000800 */
[----:B------:R-:W1:Y:S01]  /*10d20*/  MUFU.EX2 R204, R167 ;  /* 0x000000a700cc7308 */ /* 0x000e620000000800 */
[----:B0-----:R-:W-:-:S02]  /*10d30*/  F2FP.F16.F32.PACK_AB R153, R206, R207 ;  /* 0x000000cfce99723e */ /* 0x001fc400000000ff */
[----:B-1----:R-:W-:-:S04]  /*10d40*/  F2FP.F16.F32.PACK_AB R155, R204, R205 ;  /* 0x000000cdcc9b723e */ /* 0x002fc800000000ff */
[----:B------:R-:W-:-:S06]  /*10d50*/  WARPGROUP.ARRIVE ;  /* 0x00000000000079c5 */ /* 0x000fcc0000000000 */
[----:B------:R-:W-:Y:S01]  /*10d60*/  HGMMA.64x256x16.F32 R24, R152, gdesc[UR4].tnspB, R24, gsb0 ;  /* 0x43e0000498187df0 */ /* 0x000fe20008000818 */
[----:B------:R-:W-:Y:S01]  /*10d70*/  MUFU.EX2 R175, R175 ;  /* 0x000000af00af7308 */ /* 0x000fe20000000800 */
[----:B------:R-:W-:-:S04]  /*10d80*/  FADD.FTZ R3, R169, R3 ;  /* 0x00000003a9037221 */ /* 0x000fc80000010000 */
[----:B------:R-:W-:Y:S01]  /*10d90*/  FADD.FTZ R3, R160, R3 ;  /* 0x00000003a0037221 */ /* 0x000fe20000010000 */
[----:B------:R-:W-:-:S03]  /*10da0*/  F2FP.F16.F32.PACK_AB R156, R169, R168 ;  /* 0x000000a8a99c723e */ /* 0x000fc600000000ff */
[----:B------:R-:W-:Y:S01]  /*10db0*/  FADD.FTZ R3, R157, R3 ;  /* 0x000000039d037221 */ /* 0x000fe20000010000 */
[----:B------:R-:W-:Y:S08]  /*10dc0*/  MUFU.EX2 R177, R177 ;  /* 0x000000b100b17308 */ /* 0x000ff00000000800 */
[----:B------:R-:W-:Y:S08]  /*10dd0*/  MUFU.EX2 R162, R180 ;  /* 0x000000b400a27308 */ /* 0x000ff00000000800 */
[----:B------:R-:W-:Y:S08]  /*10de0*/  MUFU.EX2 R181, R181 ;  /* 0x000000b500b57308 */ /* 0x000ff00000000800 */
[----:B------:R-:W-:Y:S08]  /*10df0*/  MUFU.EX2 R178, R178 ;  /* 0x000000b200b27308 */ /* 0x000ff00000000800 */
[----:B------:R-:W0:Y:S08]  /*10e00*/  MUFU.EX2 R179, R179 ;  /* 0x000000b300b37308 */ /* 0x000e300000000800 */
[----:B------:R-:W-:Y:S08]  /*10e10*/  MUFU.EX2 R182, R182 ;  /* 0x000000b600b67308 */ /* 0x000ff00000000800 */
[----:B------:R-:W1:Y:S01]  /*10e20*/  MUFU.EX2 R183, R183 ;  /* 0x000000b700b77308 */ /* 0x000e620000000800 */
[----:B0-----:R-:W-:-:S02]  /*10e30*/  F2FP.F16.F32.PACK_AB R161, R179, R178 ;  /* 0x000000b2b3a1723e */ /* 0x001fc400000000ff */
[----:B-1----:R-:W-:Y:S01]  /*10e40*/  F2FP.F16.F32.PACK_AB R163, R183, R182 ;  /* 0x000000b6b7a3723e */ /* 0x002fe200000000ff */
[----:B------:R-:W-:-:S04]  /*10e50*/  WARPGROUP.DEPBAR.LE gsb0, 0x0 ;  /* 0x00008000000079c5 */ /* 0x000fc80000010000 */
[----:B------:R0:W-:Y:S08]  /*10e60*/  MUFU.EX2 R154, R158 ;  /* 0x0000009e009a7308 */ /* 0x0001f00000000800 */
[----:B------:R1:W2:Y:S01]  /*10e70*/  MUFU.EX2 R155, R159 ;  /* 0x0000009f009b7308 */ /* 0x0002a20000000800 */
[----:B------:R-:W-:Y:S02]  /*10e80*/  VIADD R152, R170, 0x100 ;  /* 0x00000100aa987836 */ /* 0x000fe40000000000 */
[----:B------:R-:W-:Y:S01]  /*10e90*/  IMAD.MOV.U32 R153, RZ, RZ, 0x40000040 ;  /* 0x40000040ff997424 */ /* 0x000fe200078e00ff */
[----:B0-----:R-:W-:-:S02]  /*10ea0*/  F2FP.F16.F32.PACK_AB R158, R157, R160 ;  /* 0x000000a09d9e723e */ /* 0x001fc400000000ff */
[----:B------:R-:W-:Y:S02]  /*10eb0*/  R2UR UR6, R152 ;  /* 0x00000000980672ca */ /* 0x000fe400000e0000 */
[----:B------:R-:W-:Y:S02]  /*10ec0*/  R2UR UR7, R153 ;  /* 0x00000000990772ca */ /* 0x000fe400000e0000 */
[----:B-1----:R-:W-:Y:S02]  /*10ed0*/  F2FP.F16.F32.PACK_AB R159, R175, R174 ;  /* 0x000000aeaf9f723e */ /* 0x002fe400000000ff */
[----:B--2---:R-:W-:-:S04]  /*10ee0*/  F2FP.F16.F32.PACK_AB R157, R155, R154 ;  /* 0x0000009a9b9d723e */ /* 0x004fc800000000ff */
[----:B------:R-:W-:-:S06]  /*10ef0*/  WARPGROUP.ARRIVE ;  /* 0x00000000000079c5 */ /* 0x000fcc0000000000 */
[----:B------:R-:W-:Y:S01]  /*10f00*/  HGMMA.64x256x16.F32 R24, R156, gdesc[UR4].tnspB, R24, gsb0 ;  /* 0x43e000049c187df0 */ /* 0x000fe20008000818 */
[----:B------:R-:W0:Y:S01]  /*10f10*/  MUFU.EX2 R160, R176 ;  /* 0x000000b000a07308 */ /* 0x000e220000000800 */
[----:B------:R-:W-:Y:S02]  /*10f20*/  VIADD R152, R170, 0x180 ;  /* 0x00000180aa987836 */ /* 0x000fe40000000000 */
[----:B------:R-:W-:-:S03]  /*10f30*/  IMAD.MOV.U32 R153, RZ, RZ, 0x40000040 ;  /* 0x40000040ff997424 */ /* 0x000fc600078e00ff */
[----:B------:R-:W-:Y:S02]  /*10f40*/  R2UR UR6, R152 ;  /* 0x00000000980672ca */ /* 0x000fe400000e0000 */
[----:B------:R-:W-:Y:S01]  /*10f50*/  R2UR UR7, R153 ;  /* 0x00000000990772ca */ /* 0x000fe200000e0000 */
[----:B0-----:R-:W-:-:S04]  /*10f60*/  FADD.FTZ R3, R160, R3 ;  /* 0x00000003a0037221 */ /* 0x001fc80000010000 */
[C---:B------:R-:W-:Y:S01]  /*10f70*/  FADD.FTZ R3, R177.reuse, R3 ;  /* 0x00000003b1037221 */ /* 0x040fe20000010000 */
[----:B------:R-:W-:-:S03]  /*10f80*/  F2FP.F16.F32.PACK_AB R160, R177, R160 ;  /* 0x000000a0b1a0723e */ /* 0x000fc600000000ff */
[----:B------:R-:W-:Y:S01]  /*10f90*/  FADD.FTZ R3, R162, R3 ;  /* 0x00000003a2037221 */ /* 0x000fe20000010000 */
[C---:B------:R-:W-:Y:S01]  /*10fa0*/  F2FP.F16.F32.PACK_AB R162, R181.reuse, R162 ;  /* 0x000000a2b5a2723e */ /* 0x040fe200000000ff */
[----:B------:R-:W0:Y:S08]  /*10fb0*/  MUFU.EX2 R164, R184 ;  /* 0x000000b800a47308 */ /* 0x000e300000000800 */
[----:B------:R-:W1:Y:S01]  /*10fc0*/  MUFU.EX2 R185, R185 ;  /* 0x000000b900b97308 */ /* 0x000e620000000800 */
[----:B------:R-:W-:-:S07]  /*10fd0*/  FADD.FTZ R3, R181, R3 ;  /* 0x00000003b5037221 */ /* 0x000fce0000010000 */
[----:B------:R-:W-:Y:S08]  /*10fe0*/  MUFU.EX2 R166, R188 ;  /* 0x000000bc00a67308 */ /* 0x000ff00000000800 */
[----:B------:R-:W-:Y:S08]  /*10ff0*/  MUFU.EX2 R189, R189 ;  /* 0x000000bd00bd7308 */ /* 0x000ff00000000800 */
[----:B------:R-:W-:Y:S08]  /*11000*/  MUFU.EX2 R186, R186 ;  /* 0x000000ba00ba7308 */ /* 0x000ff00000000800 */
[----:B------:R-:W2:Y:S08]  /*11010*/  MUFU.EX2 R187, R187 ;  /* 0x000000bb00bb7308 */ /* 0x000eb00000000800 */
[----:B------:R-:W-:Y:S08]  /*11020*/  MUFU.EX2 R190, R190 ;  /* 0x000000be00be7308 */ /* 0x000ff00000000800 */
[----:B------:R-:W3:Y:S01]  /*11030*/  MUFU.EX2 R191, R191 ;  /* 0x000000bf00bf7308 */ /* 0x000ee20000000800 */
[----:B0-----:R-:W-:Y:S01]  /*11040*/  FADD.FTZ R3, R164, R3 ;  /* 0x00000003a4037221 */ /* 0x001fe20000010000 */
[----:B------:R-:W-:Y:S01]  /*11050*/  VIADD R152, R170, 0x200 ;  /* 0x00000200aa987836 */ /* 0x000fe20000000000 */
[----:B------:R-:W-:-:S02]  /*11060*/  MOV R153, 0x40000040 ;  /* 0x4000004000997802 */ /* 0x000fc40000000f00 */
[C---:B-1----:R-:W-:Y:S01]  /*11070*/  FADD.FTZ R3, R185.reuse, R3 ;  /* 0x00000003b9037221 */ /* 0x042fe20000010000 */
[----:B------:R-:W-:Y:S02]  /*11080*/  F2FP.F16.F32.PACK_AB R164, R185, R164 ;  /* 0x000000a4b9a4723e */ /* 0x000fe400000000ff */
[----:B--2---:R-:W-:Y:S01]  /*11090*/  F2FP.F16.F32.PACK_AB R165, R187, R186 ;  /* 0x000000babba5723e */ /* 0x004fe200000000ff */
[----:B------:R-:W-:Y:S01]  /*110a0*/  FADD.FTZ R3, R166, R3 ;  /* 0x00000003a6037221 */ /* 0x000fe20000010000 */
[----:B------:R-:W-:Y:S02]  /*110b0*/  F2FP.F16.F32.PACK_AB R166, R189, R166 ;  /* 0x000000a6bda6723e */ /* 0x000fe400000000ff */
[----:B---3--:R-:W-:Y:S01]  /*110c0*/  F2FP.F16.F32.PACK_AB R167, R191, R190 ;  /* 0x000000bebfa7723e */ /* 0x008fe200000000ff */
[----:B------:R-:W-:Y:S02]  /*110d0*/  WARPGROUP.DEPBAR.LE gsb0, 0x0 ;  /* 0x00008000000079c5 */ /* 0x000fe40000010000 */
[----:B------:R-:W-:-:S06]  /*110e0*/  WARPGROUP.ARRIVE ;  /* 0x00000000000079c5 */ /* 0x000fcc0000000000 */
[----:B------:R-:W-:Y:S01]  /*110f0*/  HGMMA.64x256x16.F32 R24, R160, gdesc[UR4].tnspB, R24, gsb0 ;  /* 0x43e00004a0187df0 */ /* 0x000fe20008000818 */
[----:B------:R-:W-:Y:S02]  /*11100*/  R2UR UR6, R152 ;  /* 0x00000000980672ca */ /* 0x000fe400000e0000 */
[----:B------:R-:W-:Y:S01]  /*11110*/  R2UR UR7, R153 ;  /* 0x00000000990772ca */ /* 0x000fe200000e0000 */
[----:B------:R-:W-:Y:S08]  /*11120*/  MUFU.EX2 R168, R192 ;  /* 0x000000c000a87308 */ /* 0x000ff00000000800 */
[----:B------:R-:W-:Y:S08]  /*11130*/  MUFU.EX2 R193, R193 ;  /* 0x000000c100c17308 */ /* 0x000ff00000000800 */
[----:B------:R-:W-:Y:S08]  /*11140*/  MUFU.EX2 R196, R196 ;  /* 0x000000c400c47308 */ /* 0x000ff00000000800 */
[----:B------:R-:W0:Y:S08]  /*11150*/  MUFU.EX2 R197, R197 ;  /* 0x000000c500c57308 */ /* 0x000e300000000800 */
[----:B------:R-:W-:Y:S08]  /*11160*/  MUFU.EX2 R194, R194 ;  /* 0x000000c200c27308 */ /* 0x000ff00000000800 */
[----:B------:R-:W1:Y:S08]  /*11170*/  MUFU.EX2 R195, R195 ;  /* 0x000000c300c37308 */ /* 0x000e700000000800 */
[----:B------:R-:W-:Y:S08]  /*11180*/  MUFU.EX2 R198, R198 ;  /* 0x000000c600c67308 */ /* 0x000ff00000000800 */
[----:B------:R-:W2:Y:S01]  /*11190*/  MUFU.EX2 R199, R199 ;  /* 0x000000c700c77308 */ /* 0x000ea20000000800 */
[----:B------:R-:W-:-:S02]  /*111a0*/  VIADD R152, R170, 0x280 ;  /* 0x00000280aa987836 */ /* 0x000fc40000000000 */
[----:B------:R-:W-:Y:S02]  /*111b0*/  IMAD.MOV.U32 R153, RZ, RZ, 0x40000040 ;  /* 0x40000040ff997424 */ /* 0x000fe400078e00ff */
[----:B------:R-:W-:Y:S01]  /*111c0*/  FADD.FTZ R3, R189, R3 ;  /* 0x00000003bd037221 */ /* 0x000fe20000010000 */
[----:B------:R-:W-:Y:S01]  /*111d0*/  FADD.FTZ R0, R171, R0 ;  /* 0x00000000ab007221 */ /* 0x000fe20000010000 */
[----:B0-----:R-:W-:Y:S02]  /*111e0*/  F2FP.F16.F32.PACK_AB R170, R197, R196 ;  /* 0x000000c4c5aa723e */ /* 0x001fe400000000ff */
[----:B------:R-:W-:Y:S01]  /*111f0*/  FADD.FTZ R3, R168, R3 ;  /* 0x00000003a8037221 */ /* 0x000fe20000010000 */
[----:B------:R-:W-:Y:S02]  /*11200*/  F2FP.F16.F32.PACK_AB R168, R193, R168 ;  /* 0x000000a8c1a8723e */ /* 0x000fe400000000ff */
[----:B-1----:R-:W-:Y:S02]  /*11210*/  F2FP.F16.F32.PACK_AB R169, R195, R194 ;  /* 0x000000c2c3a9723e */ /* 0x002fe400000000ff */
[----:B--2---:R-:W-:Y:S01]  /*11220*/  F2FP.F16.F32.PACK_AB R171, R199, R198 ;  /* 0x000000c6c7ab723e */ /* 0x004fe200000000ff */
[----:B------:R-:W-:-:S02]  /*11230*/  WARPGROUP.DEPBAR.LE gsb0, 0x0 ;  /* 0x00008000000079c5 */ /* 0x000fc40000010000 */
[----:B------:R-:W-:-:S06]  /*11240*/  WARPGROUP.ARRIVE ;  /* 0x00000000000079c5 */ /* 0x000fcc0000000000 */
[----:B------:R-:W-:Y:S01]  /*11250*/  HGMMA.64x256x16.F32 R24, R164, gdesc[UR4].tnspB, R24, gsb0 ;  /* 0x43e00004a4187df0 */ /* 0x000fe20008000818 */
        /* <DEDUP_REMOVED lines=17> */
[----:B------:R-:W-:-:S03]  /*11370*/  ISETP.GT.AND P2, PT, R214, RZ, PT ;  /* 0x000000ffd600720c */ /* 0x000fc60003f44270 */
[----:B------:R-:W-:Y:S01]  /*11380*/  FADD.FTZ R191, R191, R190 ;  /* 0x000000bebfbf7221 */ /* 0x000fe20000010000 */
[----:B------:R-:W-:-:S03]  /*11390*/  @!P1 VIADD R215, R215, 0x32460 ;  /* 0x00032460d7d79836 */ /* 0x000fc60000000000 */
[----:B------:R-:W-:Y:S01]  /*113a0*/  FADD.FTZ R194, R194, R191 ;  /* 0x000000bfc2c27221 */ /* 0x000fe20000010000 */
[----:B------:R-:W-:Y:S01]  /*113b0*/  FADD.FTZ R3, R193, R3 ;  /* 0x00000003c1037221 */ /* 0x000fe20000010000 */
[----:B------:R-:W-:Y:S02]  /*113c0*/  @!P1 PRMT R215, RZ, 0x654, R215 ;  /* 0x00000654ffd79816 */ /* 0x000fe400000000d7 */
[----:B------:R-:W-:Y:S01]  /*113d0*/  FADD.FTZ R195, R195, R194 ;  /* 0x000000c2c3c37221 */ /* 0x000fe20000010000 */
[----:B------:R-:W-:-:S03]  /*113e0*/  FADD.FTZ R3, R196, R3 ;  /* 0x00000003c4037221 */ /* 0x000fc60000010000 */
[----:B------:R-:W-:Y:S01]  /*113f0*/  FADD.FTZ R0, R198, R195 ;  /* 0x000000c3c6007221 */ /* 0x000fe20000010000 */
[----:B------:R-:W-:Y:S01]  /*11400*/  FADD.FTZ R3, R197, R3 ;  /* 0x00000003c5037221 */ /* 0x000fe20000010000 */
[----:B------:R-:W-:Y:S02]  /*11410*/  VIADD R214, R214, 0xffffffff ;  /* 0xffffffffd6d67836 */ /* 0x000fe40000000000 */
[----:B------:R-:W-:Y:S01]  /*11420*/  FADD.FTZ R0, R199, R0 ;  /* 0x00000000c7007221 */ /* 0x000fe20000010000 */
[----:B------:R-:W-:Y:S02]  /*11430*/  IMAD.MOV.U32 R205, RZ, RZ, R172 ;  /* 0x000000ffffcd7224 */ /* 0x000fe400078e00ac */
[----:B------:R-:W-:Y:S01]  /*11440*/  IMAD.MOV.U32 R206, RZ, RZ, R6 ;  /* 0x000000ffffce7224 */ /* 0x000fe200078e0006 */
[----:B------:R-:W-:Y:S02]  /*11450*/  WARPGROUP.DEPBAR.LE gsb0, 0x0 ;  /* 0x00008000000079c5 */ /* 0x000fe40000010000 */
[----:B------:R-:W-:-:S06]  /*11460*/  WARPGROUP.ARRIVE ;  /* 0x00000000000079c5 */ /* 0x000fcc0000000000 */
[----:B------:R-:W-:Y:S03]  /*11470*/  HGMMA.64x256x16.F32 R24, R168, gdesc[UR4].tnspB, R24, gsb0 ;  /* 0x43e00004a8187df0 */ /* 0x000fe60008000818 */
[----:B------:R-:W-:Y:S02]  /*11480*/  WARPGROUP.DEPBAR.LE gsb0, 0x0 ;  /* 0x00008000000079c5 */ /* 0x000fe40000010000 */
[----:B------:R2:W-:Y:S01]  /*11490*/  @!P1 SYNCS.ARRIVE.TRANS64.RED.A1T0 RZ, [R215+URZ], RZ ;  /* 0x000000ffd7ff99a7 */ /* 0x0005e2000810043f */
[----:B------:R-:W-:Y:S05]  /*114a0*/  @P2 BRA `(.L_x_14773) ;  /* 0xffffffd800142947 */ /* 0x000fea000383ffff */
.L_x_14763:
[----:B------:R-:W3:Y:S01]  /*114b0*/  LDL.LU R179, [R1+0x6c] ;  /* 0x00006c0001b37983 */ /* 0x000ee20000300800 */
[----:B------:R-:W-:Y:S05]  /*114c0*/  WARPSYNC.ALL ;  /* 0x0000000000007948 */ /* 0x000fea0003800000 */
[----:B------:R-:W4:Y:S01]  /*114d0*/  SHFL.BFLY PT, R4, R3, 0x2, 0x1f ;  /* 0x0c401f0003047f89 */ /* 0x000f2200000e0000 */
[----:B------:R-:W-:Y:S01]  /*114e0*/  VIADD R2, R2, 0x1 ;  /* 0x0000000102027836 */ /* 0x000fe20000000000 */
[----:B------:R0:W-:Y:S08]  /*114f0*/  BAR.ARV R173, 0x100 ;  /* 0x000400ad0000751d */ /* 0x0001f00000002000 */
[----:B------:R-:W-:Y:S06]  /*11500*/  BAR.ARV 0x8, 0x180 ;  /* 0x0206000000007b1d */ /* 0x000fec0000002000 */
[----:B------:R-:W-:Y:S01]  /*11510*/  ISETP.NE.AND P0, PT, R2, 0x2, PT ;  /* 0x000000020200780c */ /* 0x000fe20003f05270 */
[----:B------:R-:W1:Y:S01]  /*11520*/  SHFL.BFLY PT, R9, R0, 0x2, 0x1f ;  /* 0x0c401f0000097f89 */ /* 0x000e6200000e0000 */
[----:B------:R-:W-:-:S02]  /*11530*/  PLOP3.LUT P1, PT, PT, PT, PT, 0x8, 0x0 ;  /* 0x000000000000781c */ /* 0x000fc40003f2e170 */
[----:B------:R-:W-:Y:S01]  /*11540*/  SEL R12, RZ, 0x1, P0 ;  /* 0x00000001ff0c7807 */ /* 0x000fe20000000000 */
[----:B----4-:R-:W-:Y:S01]  /*11550*/  FADD.FTZ R5, R4, R3 ;  /* 0x0000000304057221 */ /* 0x010fe20000010000 */
[----:B------:R-:W-:Y:S01]  /*11560*/  IMAD.MOV.U32 R4, RZ, RZ, RZ ;  /* 0x000000ffff047224 */ /* 0x000fe200078e00ff */
[----:B------:R-:W-:Y:S02]  /*11570*/  SEL R2, R2, RZ, P0 ;  /* 0x000000ff02027207 */ /* 0x000fe40000000000 */
[----:B------:R-:W-:Y:S01]  /*11580*/  LOP3.LUT R23, R23, R12, RZ, 0x3c, !PT ;  /* 0x0000000c17177212 */ /* 0x000fe200078e3cff */
[----:B------:R-:W4:Y:S01]  /*11590*/  SHFL.BFLY PT, R8, R5, 0x1, 0x1f ;  /* 0x0c201f0005087f89 */ /* 0x000f2200000e0000 */
[----:B-1----:R-:W-:Y:S01]  /*115a0*/  FADD.FTZ R10, R9, R0 ;  /* 0x00000000090a7221 */ /* 0x002fe20000010000 */
[----:B------:R-:W-:-:S04]  /*115b0*/  IMAD.MOV.U32 R0, RZ, RZ, RZ ;  /* 0x000000ffff007224 */ /* 0x000fc800078e00ff */
[----:B------:R-:W1:Y:S01]  /*115c0*/  SHFL.BFLY PT, R9, R10, 0x1, 0x1f ;  /* 0x0c201f000a097f89 */ /* 0x000e6200000e0000 */
[----:B----4-:R-:W-:Y:S01]  /*115d0*/  FADD.FTZ R8, R5, R8 ;  /* 0x0000000805087221 */ /* 0x010fe20000010000 */
[----:B------:R-:W-:-:S04]  /*115e0*/  IMAD.MOV.U32 R5, RZ, RZ, -0x800000 ;  /* 0xff800000ff057424 */ /* 0x000fc800078e00ff */
[----:B------:R-:W-:-:S13]  /*115f0*/  FSETP.NE.FTZ.AND P2, PT, R8, RZ, PT ;  /* 0x000000ff0800720b */ /* 0x000fda0003f55000 */
[----:B------:R-:W4:Y:S01]  /*11600*/  @P2 MUFU.LG2 R14, R8 ;  /* 0x00000008000e2308 */ /* 0x000f220000000c00 */
[----:B------:R-:W-:Y:S01]  /*11610*/  @P2 FMUL.FTZ R12, R7, 0.69314718246459960938 ;  /* 0x3f317218070c2820 */ /* 0x000fe20000410000 */
[----:B-1----:R-:W-:-:S05]  /*11620*/  FADD.FTZ R9, R10, R9 ;  /* 0x000000090a097221 */ /* 0x002fca0000010000 */
[----:B------:R-:W-:Y:S01]  /*11630*/  FSETP.NE.FTZ.AND P3, PT, R9, RZ, PT ;  /* 0x000000ff0900720b */ /* 0x000fe20003f75000 */
[----:B------:R-:W1:Y:S01]  /*11640*/  @P2 MUFU.RCP R4, R8 ;  /* 0x0000000800042308 */ /* 0x000e620000001000 */
[----:B----4-:R-:W-:-:S11]  /*11650*/  @P2 FMUL.FTZ R19, R14, 0.69314718246459960938 ;  /* 0x3f3172180e132820 */ /* 0x010fd60000410000 */
[----:B------:R-:W4:Y:S01]  /*11660*/  @P3 MUFU.LG2 R15, R9 ;  /* 0x00000009000f3308 */ /* 0x000f220000000c00 */
[----:B------:R-:W-:Y:S01]  /*11670*/  @P3 FMUL.FTZ R13, R7, 0.69314718246459960938 ;  /* 0x3f317218070d3820 */ /* 0x000fe20000410000 */
[----:B------:R-:W-:Y:S01]  /*11680*/  @P2 FFMA.FTZ R5, R12, R6, R19 ;  /* 0x000000060c052223 */ /* 0x000fe20000010013 */
[-C--:B-1----:R-:W-:Y:S01]  /*11690*/  FMUL.FTZ R163, R72, R4.reuse ;  /* 0x0000000448a37220 */ /* 0x082fe20000410000 */
        /* <DEDUP_REMOVED lines=11> */
[----:B----4-:R-:W-:Y:S01]  /*11750*/  @P3 FMUL.FTZ R14, R15, 0.69314718246459960938 ;  /* 0x3f3172180f0e3820 */ /* 0x010fe20000410000 */
        /* <DEDUP_REMOVED lines=119> */
[----:B---3--:R-:W-:-:S05]  /*11ed0*/  VIADD R179, R179, 0x1 ;  /* 0x00000001b3b37836 */ /* 0x008fca0000000000 */
[----:B------:R0:W-:Y:S02]  /*11ee0*/  STL [R1+0x6c], R179 ;  /* 0x00006cb301007387 */ /* 0x0001e40000100800 */
.L_x_14706:
        /* <DEDUP_REMOVED lines=10> */
[----:B------:R-:W4:Y:S04]  /*11f90*/  LDL R14, [R1+0x8c] ;  /* 0x00008c00010e7983 */ /* 0x000f280000100800 */
[----:B------:R-:W2:Y:S04]  /*11fa0*/  LDL.LU R186, [R1+0x5c] ;  /* 0x00005c0001ba7983 */ /* 0x000ea80000300800 */
[----:B------:R-:W2:Y:S01]  /*11fb0*/  LDL.LU R184, [R1+0x60] ;  /* 0x0000600001b87983 */ /* 0x000ea20000300800 */
[----:B------:R-:W0:Y:S01]  /*11fc0*/  S2R R6, SR_SWINHI ;  /* 0x0000000000067919 */ /* 0x000e220000002f00 */
[----:B------:R-:W-:Y:S05]  /*11fd0*/  WARPSYNC.ALL ;  /* 0x0000000000007948 */ /* 0x000fea0003800000 */
[----:B------:R-:W-:Y:S01]  /*11fe0*/  F2FP.F16.F32.PACK_AB R24, R25, R24 ;  /* 0x000000181918723e */ /* 0x000fe200000000ff */
[----:B------:R-:W-:Y:S01]  /*11ff0*/  ULDC.64 UR4, c[0x0][0xd00] ;  /* 0x0003400000047ab9 */ /* 0x000fe20000000a00 */
[----:B------:R-:W-:Y:S01]  /*12000*/  F2FP.F16.F32.PACK_AB R32, R33, R32 ;  /* 0x000000202120723e */ /* 0x000fe200000000ff */
[----:B------:R-:W2:Y:S01]  /*12010*/  LDL R182, [R1+0x40] ;  /* 0x0000400001b67983 */ /* 0x000ea20000100800 */
[----:B------:R-:W-:-:S02]  /*12020*/  F2FP.F16.F32.PACK_AB R27, R76, R27 ;  /* 0x0000001b4c1b723e */ /* 0x000fc400000000ff */
[----:B------:R-:W-:Y:S01]  /*12030*/  F2FP.F16.F32.PACK_AB R40, R41, R40 ;  /* 0x000000282928723e */ /* 0x000fe200000000ff */
[----:B------:R-:W2:Y:S01]  /*12040*/  LDL R180, [R1+0x28] ;  /* 0x0000280001b47983 */ /* 0x000ea20000100800 */
        /* <DEDUP_REMOVED lines=38> */
[----:B------:R-:W-:Y:S01]  /*122b0*/  IMAD.MOV.U32 R3, RZ, RZ, RZ ;  /* 0x000000ffff037224 */ /* 0x000fe200078e00ff */
[----:B------:R-:W0:Y:S01]  /*122c0*/  LDC R0, c[0x0][0xce8] ;  /* 0x00033a00ff007b82 */ /* 0x000e220000000800 */
[----:B----4-:R-:W-:-:S07]  /*122d0*/  IMAD.WIDE R134, R14, 0x2, R12 ;  /* 0x000000020e867825 */ /* 0x010fce00078e020c */
[----:B------:R-:W-:Y:S01]  /*122e0*/  BAR.SYNC.DEFER_BLOCKING 0x1, 0x100 ;  /* 0x0044000000007b1d */ /* 0x000fe20000010000 */
[C---:B-----5:R-:W-:Y:S02]  /*122f0*/  IADD3 R30, P1, R134.reuse, 0x20, RZ ;  /* 0x00000020861e7810 */ /* 0x060fe40007f3e0ff */
[C---:B------:R-:W-:Y:S02]  /*12300*/  IADD3 R14, P2, R134.reuse, 0x40, RZ ;  /* 0x00000040860e7810 */ /* 0x040fe40007f5e0ff */
[----:B------:R-:W-:Y:S02]  /*12310*/  IADD3 R20, P3, R134, 0x60, RZ ;  /* 0x0000006086147810 */ /* 0x000fe40007f7e0ff */
[----:B------:R-:W-:Y:S02]  /*12320*/  LOP3.LUT R179, R30, 0x380, RZ, 0xc0, !PT ;  /* 0x000003801eb37812 */ /* 0x000fe400078ec0ff */
[----:B------:R-:W-:Y:S02]  /*12330*/  LOP3.LUT R38, R14, 0x380, RZ, 0xc0, !PT ;  /* 0x000003800e267812 */ /* 0x000fe400078ec0ff */
[----:B------:R-:W-:-:S02]  /*12340*/  LOP3.LUT R86, R20, 0x380, RZ, 0xc0, !PT ;  /* 0x0000038014567812 */ /* 0x000fc400078ec0ff */
[----:B------:R-:W-:Y:S02]  /*12350*/  SHF.R.U64 R179, R179, 0x3, RZ ;  /* 0x00000003b3b37819 */ /* 0x000fe400000012ff */
[----:B------:R-:W-:Y:S02]  /*12360*/  IADD3 R94, P4, R134, 0x4000, RZ ;  /* 0x00004000865e7810 */ /* 0x000fe40007f9e0ff */
[----:B------:R-:W-:Y:S02]  /*12370*/  SHF.R.U64 R181, R38, 0x3, RZ ;  /* 0x0000000326b57819 */ /* 0x000fe400000012ff */
[----:B------:R-:W-:Y:S02]  /*12380*/  IADD3 R98, P5, R134, 0x4020, RZ ;  /* 0x0000402086627810 */ /* 0x000fe40007fbe0ff */
[----:B------:R-:W-:Y:S02]  /*12390*/  SHF.R.U64 R183, R86, 0x3, RZ ;  /* 0x0000000356b77819 */ /* 0x000fe400000012ff */
[C---:B------:R-:W-:Y:S01]  /*123a0*/  IADD3 R6, P0, R134.reuse, 0x4040, RZ ;  /* 0x0000404086067810 */ /* 0x040fe20007f1e0ff */
[--C-:B------:R-:W-:Y:S01]  /*123b0*/  IMAD.X R31, RZ, RZ, R135.reuse, P1 ;  /* 0x000000ffff1f7224 */ /* 0x100fe200008e0687 */
[----:B------:R-:W-:Y:S01]  /*123c0*/  LOP3.LUT R30, R179, R30, RZ, 0x3c, !PT ;  /* 0x0000001eb31e7212 */ /* 0x000fe200078e3cff */
[--C-:B------:R-:W-:Y:S01]  /*123d0*/  IMAD.X R39, RZ, RZ, R135.reuse, P2 ;  /* 0x000000ffff277224 */ /* 0x100fe200010e0687 */
[----:B------:R-:W-:Y:S01]  /*123e0*/  LOP3.LUT R21, R134, 0x380, RZ, 0xc0, !PT ;  /* 0x0000038086157812 */ /* 0x000fe200078ec0ff */
[----:B------:R-:W-:Y:S01]  /*123f0*/  IMAD.X R87, RZ, RZ, R135, P3 ;  /* 0x000000ffff577224 */ /* 0x000fe200018e0687 */
[----:B------:R-:W-:-:S02]  /*12400*/  LOP3.LUT R38, R181, R14, RZ, 0x3c, !PT ;  /* 0x0000000eb5267212 */ /* 0x000fc400078e3cff */
[----:B------:R-:W-:Y:S02]  /*12410*/  LOP3.LUT R179, R94, 0x380, RZ, 0xc0, !PT ;  /* 0x000003805eb37812 */ /* 0x000fe400078ec0ff */
[C---:B------:R-:W-:Y:S02]  /*12420*/  IADD3 R106, P1, R134.reuse, 0x4060, RZ ;  /* 0x00004060866a7810 */ /* 0x040fe40007f3e0ff */
[C---:B------:R-:W-:Y:S02]  /*12430*/  IADD3 R110, P2, R134.reuse, 0x8000, RZ ;  /* 0x00008000866e7810 */ /* 0x040fe40007f5e0ff */
[----:B------:R-:W-:Y:S02]  /*12440*/  IADD3 R114, P3, R134, 0x8020, RZ ;  /* 0x0000802086727810 */ /* 0x000fe40007f7e0ff */
[----:B------:R-:W-:Y:S02]  /*12450*/  LOP3.LUT R86, R183, R20, RZ, 0x3c, !PT ;  /* 0x00000014b7567212 */ /* 0x000fe400078e3cff */
[----:B------:R-:W-:-:S02]  /*12460*/  LOP3.LUT R181, R98, 0x380, RZ, 0xc0, !PT ;  /* 0x0000038062b57812 */ /* 0x000fc400078ec0ff */
[----:B------:R-:W-:Y:S02]  /*12470*/  LOP3.LUT R183, R6, 0x380, RZ, 0xc0, !PT ;  /* 0x0000038006b77812 */ /* 0x000fe400078ec0ff */
[----:B------:R-:W-:Y:S02]  /*12480*/  SHF.R.U64 R21, R21, 0x3, RZ ;  /* 0x0000000315157819 */ /* 0x000fe400000012ff */
[----:B------:R-:W-:Y:S01]  /*12490*/  SHF.R.U64 R179, R179, 0x3, RZ ;  /* 0x00000003b3b37819 */ /* 0x000fe200000012ff */
[--C-:B------:R-:W-:Y:S01]  /*124a0*/  IMAD.X R95, RZ, RZ, R135.reuse, P4 ;  /* 0x000000ffff5f7224 */ /* 0x100fe200020e0687 */
[----:B------:R-:W-:Y:S01]  /*124b0*/  SHF.R.U64 R181, R181, 0x3, RZ ;  /* 0x00000003b5b57819 */ /* 0x000fe200000012ff */
[--C-:B------:R-:W-:Y:S01]  /*124c0*/  IMAD.X R99, RZ, RZ, R135.reuse, P5 ;  /* 0x000000ffff637224 */ /* 0x100fe200028e0687 */
[----:B------:R-:W-:Y:S01]  /*124d0*/  SHF.R.U64 R183, R183, 0x3, RZ ;  /* 0x00000003b7b77819 */ /* 0x000fe200000012ff */
[--C-:B------:R-:W-:Y:S01]  /*124e0*/  IMAD.X R103, RZ, RZ, R135.reuse, P0 ;  /* 0x000000ffff677224 */ /* 0x100fe200000e0687 */
[C---:B------:R-:W-:Y:S01]  /*124f0*/  IADD3 R118, P4, R134.reuse, 0x8040, RZ ;  /* 0x0000804086767810 */ /* 0x040fe20007f9e0ff */
[--C-:B------:R-:W-:Y:S01]  /*12500*/  IMAD.X R107, RZ, RZ, R135.reuse, P1 ;  /* 0x000000ffff6b7224 */ /* 0x100fe200008e0687 */
[C---:B------:R-:W-:Y:S01]  /*12510*/  IADD3 R122, P5, R134.reuse, 0x8060, RZ ;  /* 0x00008060867a7810 */ /* 0x040fe20007fbe0ff */
[--C-:B------:R-:W-:Y:S01]  /*12520*/  IMAD.X R111, RZ, RZ, R135.reuse, P2 ;  /* 0x000000ffff6f7224 */ /* 0x100fe200010e0687 */
[C---:B---3--:R-:W-:Y:S01]  /*12530*/  IADD3 R88, P0, R134.reuse, 0xc000, RZ ;  /* 0x0000c00086587810 */ /* 0x048fe20007f1e0ff */
[----:B------:R-:W-:Y:S01]  /*12540*/  IMAD.X R115, RZ, RZ, R135, P3 ;  /* 0x000000ffff737224 */ /* 0x000fe200018e0687 */
[----:B------:R-:W-:-:S02]  /*12550*/  IADD3 R130, P1, R134, 0xc020, RZ ;  /* 0x0000c02086827810 */ /* 0x000fc40007f3e0ff */
[C---:B------:R-:W-:Y:S02]  /*12560*/  IADD3 R172, P2, R134.reuse, 0xc040, RZ ;  /* 0x0000c04086ac7810 */ /* 0x040fe40007f5e0ff */
[----:B------:R-:W-:Y:S02]  /*12570*/  IADD3 R151, P3, R134, 0xc060, RZ ;  /* 0x0000c06086977810 */ /* 0x000fe40007f7e0ff */
[----:B------:R-:W-:Y:S02]  /*12580*/  LOP3.LUT R134, R21, R134, RZ, 0x3c, !PT ;  /* 0x0000008615867212 */ /* 0x000fe400078e3cff */
[----:B------:R-:W-:Y:S02]  /*12590*/  LOP3.LUT R185, R106, 0x380, RZ, 0xc0, !PT ;  /* 0x000003806ab97812 */ /* 0x000fe400078ec0ff */
[----:B------:R-:W-:Y:S02]  /*125a0*/  LOP3.LUT R94, R179, R94, RZ, 0x3c, !PT ;  /* 0x0000005eb35e7212 */ /* 0x000fe400078e3cff */
[----:B------:R-:W-:-:S02]  /*125b0*/  LOP3.LUT R98, R181, R98, RZ, 0x3c, !PT ;  /* 0x00000062b5627212 */ /* 0x000fc400078e3cff */
[----:B------:R-:W-:Y:S02]  /*125c0*/  LOP3.LUT R179, R110, 0x380, RZ, 0xc0, !PT ;  /* 0x000003806eb37812 */ /* 0x000fe400078ec0ff */
[----:B------:R-:W-:Y:S02]  /*125d0*/  LOP3.LUT R102, R183, R6, RZ, 0x3c, !PT ;  /* 0x00000006b7667212 */ /* 0x000fe400078e3cff */
[----:B------:R-:W-:Y:S02]  /*125e0*/  LOP3.LUT R181, R114, 0x380, RZ, 0xc0, !PT ;  /* 0x0000038072b57812 */ /* 0x000fe400078ec0ff */
[----:B------:R-:W-:Y:S02]  /*125f0*/  LOP3.LUT R183, R118, 0x380, RZ, 0xc0, !PT ;  /* 0x0000038076b77812 */ /* 0x000fe400078ec0ff */
[----:B------:R-:W-:Y:S02]  /*12600*/  SHF.R.U64 R185, R185, 0x3, RZ ;  /* 0x00000003b9b97819 */ /* 0x000fe400000012ff */
[----:B------:R-:W-:-:S02]  /*12610*/  MOV R134, R134 ;  /* 0x0000008600867202 */ /* 0x000fc40000000f00 */
[----:B------:R-:W-:Y:S02]  /*12620*/  SHF.R.U64 R179, R179, 0x3, RZ ;  /* 0x00000003b3b37819 */ /* 0x000fe400000012ff */
[----:B------:R-:W-:Y:S02]  /*12630*/  MOV R30, R30 ;  /* 0x0000001e001e7202 */ /* 0x000fe40000000f00 */
[----:B------:R-:W-:Y:S02]  /*12640*/  SHF.R.U64 R181, R181, 0x3, RZ ;  /* 0x00000003b5b57819 */ /* 0x000fe400000012ff */
[----:B------:R-:W-:Y:S02]  /*12650*/  MOV R38, R38 ;  /* 0x0000002600267202 */ /* 0x000fe40000000f00 */
[----:B------:R-:W-:Y:S02]  /*12660*/  SHF.R.U64 R183, R183, 0x3, RZ ;  /* 0x00000003b7b77819 */ /* 0x000fe400000012ff */
[----:B------:R-:W-:Y:S01]  /*12670*/  MOV R86, R86 ;  /* 0x0000005600567202 */ /* 0x000fe20000000f00 */
[----:B------:R3:W-:Y:S01]  /*12680*/  STSM.16.M88.4 [R134], R24 ;  /* 0x0000001886007844 */ /* 0x0007e20000000200 */
[----:B------:R-:W-:-:S02]  /*12690*/  LOP3.LUT R106, R185, R106, RZ, 0x3c, !PT ;  /* 0x0000006ab96a7212 */ /* 0x000fc400078e3cff */
[----:B------:R-:W-:Y:S01]  /*126a0*/  MOV R94, R94 ;  /* 0x0000005e005e7202 */ /* 0x000fe20000000f00 */
[----:B------:R4:W-:Y:S01]  /*126b0*/  STSM.16.M88.4 [R30], R32 ;  /* 0x000000201e007844 */ /* 0x0009e20000000200 */
[----:B------:R-:W-:Y:S02]  /*126c0*/  LOP3.LUT R185, R122, 0x380, RZ, 0xc0, !PT ;  /* 0x000003807ab97812 */ /* 0x000fe400078ec0ff */
[----:B------:R-:W-:Y:S02]  /*126d0*/  LOP3.LUT R110, R179, R110, RZ, 0x3c, !PT ;  /* 0x0000006eb36e7212 */ /* 0x000fe400078e3cff */
[----:B------:R-:W-:Y:S01]  /*126e0*/  MOV R98, R98 ;  /* 0x0000006200627202 */ /* 0x000fe20000000f00 */
[----:B------:R-:W-:Y:S01]  /*126f0*/  IMAD.X R119, RZ, RZ, R135, P4 ;  /* 0x000000ffff777224 */ /* 0x000fe200020e0687 */
[----:B------:R-:W-:Y:S01]  /*12700*/  LOP3.LUT R114, R181, R114, RZ, 0x3c, !PT ;  /* 0x00000072b5727212 */ /* 0x000fe200078e3cff */
[----:B------:R-:W-:Y:S01]  /*12710*/  STSM.16.M88.4 [R38], R40 ;  /* 0x0000002826007844 */ /* 0x000fe20000000200 */
[----:B------:R-:W-:-:S02]  /*12720*/  LOP3.LUT R179, R88, 0x380, RZ, 0xc0, !PT ;  /* 0x0000038058b37812 */ /* 0x000fc400078ec0ff */
[----:B------:R-:W-:Y:S01]  /*12730*/  MOV R102, R102 ;  /* 0x0000006600667202 */ /* 0x000fe20000000f00 */
[----:B------:R-:W-:Y:S01]  /*12740*/  STSM.16.M88.4 [R86], R48 ;  /* 0x0000003056007844 */ /* 0x000fe20000000200 */
[----:B------:R-:W-:Y:S02]  /*12750*/  LOP3.LUT R118, R183, R118, RZ, 0x3c, !PT ;  /* 0x00000076b7767212 */ /* 0x000fe400078e3cff */
[----:B------:R-:W-:Y:S01]  /*12760*/  LOP3.LUT R181, R130, 0x380, RZ, 0xc0, !PT ;  /* 0x0000038082b57812 */ /* 0x000fe200078ec0ff */
[----:B------:R-:W-:Y:S01]  /*12770*/  STSM.16.M88.4 [R94], R56 ;  /* 0x000000385e007844 */ /* 0x000fe20000000200 */
[----:B------:R-:W-:Y:S02]  /*12780*/  LOP3.LUT R183, R172, 0x380, RZ, 0xc0, !PT ;  /* 0x00000380acb77812 */ /* 0x000fe400078ec0ff */
[----:B------:R-:W-:Y:S01]  /*12790*/  SHF.R.U64 R185, R185, 0x3, RZ ;  /* 0x00000003b9b97819 */ /* 0x000fe200000012ff */
[----:B------:R-:W-:Y:S01]  /*127a0*/  STSM.16.M88.4 [R98], R64 ;  /* 0x0000004062007844 */ /* 0x000fe20000000200 */
[----:B------:R-:W-:-:S02]  /*127b0*/  LOP3.LUT R6, R151, 0x380, RZ, 0xc0, !PT ;  /* 0x0000038097067812 */ /* 0x000fc400078ec0ff */
[----:B------:R-:W-:Y:S02]  /*127c0*/  MOV R106, R106 ;  /* 0x0000006a006a7202 */ /* 0x000fe40000000f00 */
[----:B---3--:R-:W-:Y:S02]  /*127d0*/  F2FP.F16.F32.PACK_AB R24, R81, R165 ;  /* 0x000000a55118723e */ /* 0x008fe400000000ff */
[----:B------:R-:W-:Y:S02]  /*127e0*/  F2FP.F16.F32.PACK_AB R25, R83, R82 ;  /* 0x000000525319723e */ /* 0x000fe400000000ff */
[----:B------:R-:W-:Y:S02]  /*127f0*/  F2FP.F16.F32.PACK_AB R26, R85, R166 ;  /* 0x000000a6551a723e */ /* 0x000fe400000000ff */
[----:B------:R-:W-:Y:S01]  /*12800*/  F2FP.F16.F32.PACK_AB R27, R54, R46 ;  /* 0x0000002e361b723e */ /* 0x000fe200000000ff */
[----:B------:R3:W-:Y:S01]  /*12810*/  STSM.16.M88.4 [R102], R8 ;  /* 0x0000000866007844 */ /* 0x0007e20000000200 */
[----:B------:R-:W-:-:S02]  /*12820*/  SHF.R.U64 R179, R179, 0x3, RZ ;  /* 0x00000003b3b37819 */ /* 0x000fc400000012ff */
[----:B------:R-:W-:Y:S02]  /*12830*/  MOV R110, R110 ;  /* 0x0000006e006e7202 */ /* 0x000fe40000000f00 */
[----:B----4-:R-:W-:Y:S02]  /*12840*/  F2FP.F16.F32.PACK_AB R30, R93, R168 ;  /* 0x000000a85d1e723e */ /* 0x010fe400000000ff */
[----:B------:R-:W-:Y:S01]  /*12850*/  F2FP.F16.F32.PACK_AB R31, R92, R84 ;  /* 0x000000545c1f723e */ /* 0x000fe200000000ff */
[----:B------:R-:W-:Y:S01]  /*12860*/  IMAD.X R123, RZ, RZ, R135, P5 ;  /* 0x000000ffff7b7224 */ /* 0x000fe200028e0687 */
[----:B------:R-:W-:Y:S02]  /*12870*/  SHF.R.U64 R181, R181, 0x3, RZ ;  /* 0x00000003b5b57819 */ /* 0x000fe400000012ff */
[----:B------:R-:W-:Y:S02]  /*12880*/  MOV R114, R114 ;  /* 0x0000007200727202 */ /* 0x000fe40000000f00 */
[----:B------:R-:W-:-:S02]  /*12890*/  F2FP.F16.F32.PACK_AB R32, R97, R169 ;  /* 0x000000a96120723e */ /* 0x000fc400000000ff */
[----:B------:R-:W-:Y:S02]  /*128a0*/  F2FP.F16.F32.PACK_AB R33, R100, R96 ;  /* 0x000000606421723e */ /* 0x000fe400000000ff */
[----:B------:R-:W-:Y:S02]  /*128b0*/  F2FP.F16.F32.PACK_AB R34, R101, R170 ;  /* 0x000000aa6522723e */ /* 0x000fe400000000ff */
[----:B------:R-:W-:Y:S01]  /*128c0*/  F2FP.F16.F32.PACK_AB R35, R108, R104 ;  /* 0x000000686c23723e */ /* 0x000fe200000000ff */
[----:B------:R-:W-:Y:S01]  /*128d0*/  IMAD.X R127, RZ, RZ, R135, P0 ;  /* 0x000000ffff7f7224 */ /* 0x000fe200000e0687 */
[----:B------:R-:W-:Y:S02]  /*128e0*/  SHF.R.U64 R183, R183, 0x3, RZ ;  /* 0x00000003b7b77819 */ /* 0x000fe400000012ff */
[----:B------:R-:W-:Y:S02]  /*128f0*/  MOV R118, R118 ;  /* 0x0000007600767202 */ /* 0x000fe40000000f00 */
[----:B---3--:R-:W-:-:S02]  /*12900*/  F2FP.F16.F32.PACK_AB R8, R105, R171 ;  /* 0x000000ab6908723e */ /* 0x008fc400000000ff */
[----:B------:R-:W-:Y:S02]  /*12910*/  F2FP.F16.F32.PACK_AB R9, R116, R112 ;  /* 0x000000707409723e */ /* 0x000fe400000000ff */
[----:B------:R-:W-:Y:S02]  /*12920*/  F2FP.F16.F32.PACK_AB R10, R109, R173 ;  /* 0x000000ad6d0a723e */ /* 0x000fe400000000ff */
[----:B------:R-:W-:Y:S01]  /*12930*/  F2FP.F16.F32.PACK_AB R11, R124, R120 ;  /* 0x000000787c0b723e */ /* 0x000fe200000000ff */
[--C-:B------:R-:W-:Y:S01]  /*12940*/  IMAD.X R131, RZ, RZ, R135.reuse, P1 ;  /* 0x000000ffff837224 */ /* 0x100fe200008e0687 */
[----:B------:R-:W-:Y:S01]  /*12950*/  LOP3.LUT R122, R185, R122, RZ, 0x3c, !PT ;  /* 0x0000007ab97a7212 */ /* 0x000fe200078e3cff */
[----:B------:R3:W-:Y:S01]  /*12960*/  STSM.16.M88.4 [R106], R24 ;  /* 0x000000186a007844 */ /* 0x0007e20000000200 */
[----:B------:R-:W-:Y:S01]  /*12970*/  SHF.R.U64 R6, R6, 0x3, RZ ;  /* 0x0000000306067819 */ /* 0x000fe200000012ff */
[--C-:B------:R-:W-:Y:S01]  /*12980*/  IMAD.X R15, RZ, RZ, R135.reuse, P2 ;  /* 0x000000ffff0f7224 */ /* 0x100fe200010e0687 */
[----:B------:R-:W-:Y:S01]  /*12990*/  LOP3.LUT R126, R179, R88, RZ, 0x3c, !PT ;  /* 0x00000058b37e7212 */ /* 0x000fe200078e3cff */
[----:B------:R-:W-:Y:S01]  /*129a0*/  STSM.16.M88.4 [R110], R28 ;  /* 0x0000001c6e007844 */ /* 0x000fe20000000200 */
[----:B------:R-:W-:Y:S01]  /*129b0*/  LOP3.LUT R130, R181, R130, RZ, 0x3c, !PT ;  /* 0x00000082b5827212 */ /* 0x000fe200078e3cff */
[----:B------:R-:W-:Y:S01]  /*129c0*/  IMAD.X R21, RZ, RZ, R135, P3 ;  /* 0x000000ffff157224 */ /* 0x000fe200018e0687 */
[----:B------:R-:W-:Y:S01]  /*129d0*/  LOP3.LUT R14, R183, R172, RZ, 0x3c, !PT ;  /* 0x000000acb70e7212 */ /* 0x000fe200078e3cff */
[----:B------:R-:W-:Y:S01]  /*129e0*/  STSM.16.M88.4 [R114], R32 ;  /* 0x0000002072007844 */ /* 0x000fe20000000200 */
[----:B------:R-:W-:-:S02]  /*129f0*/  LOP3.LUT R20, R6, R151, RZ, 0x3c, !PT ;  /* 0x0000009706147212 */ /* 0x000fc400078e3cff */
[----:B------:R-:W-:Y:S01]  /*12a00*/  MOV R122, R122 ;  /* 0x0000007a007a7202 */ /* 0x000fe20000000f00 */
[----:B------:R2:W-:Y:S01]  /*12a10*/  STSM.16.M88.4 [R118], R8 ;  /* 0x0000000876007844 */ /* 0x0005e20000000200 */
[----:B------:R-:W-:Y:S02]  /*12a20*/  MOV R126, R126 ;  /* 0x0000007e007e7202 */ /* 0x000fe40000000f00 */
[----:B------:R-:W-:Y:S02]  /*12a30*/  F2FP.F16.F32.PACK_AB R38, R125, R177 ;  /* 0x000000b17d26723e */ /* 0x000fe400000000ff */
[----:B---3--:R-:W-:Y:S02]  /*12a40*/  F2FP.F16.F32.PACK_AB R24, R113, R174 ;  /* 0x000000ae7118723e */ /* 0x008fe400000000ff */
[----:B------:R-:W-:Y:S02]  /*12a50*/  F2FP.F16.F32.PACK_AB R25, R152, R128 ;  /* 0x000000809819723e */ /* 0x000fe400000000ff */
[----:B------:R-:W-:-:S02]  /*12a60*/  F2FP.F16.F32.PACK_AB R26, R117, R175 ;  /* 0x000000af751a723e */ /* 0x000fc400000000ff */
[----:B------:R-:W-:Y:S02]  /*12a70*/  F2FP.F16.F32.PACK_AB R27, R154, R153 ;  /* 0x000000999a1b723e */ /* 0x000fe400000000ff */
[----:B------:R-:W-:Y:S02]  /*12a80*/  F2FP.F16.F32.PACK_AB R39, R158, R157 ;  /* 0x0000009d9e27723e */ /* 0x000fe400000000ff */
[----:B------:R-:W-:Y:S02]  /*12a90*/  ISETP.NE.U32.AND P0, PT, RZ, UR4, PT ;  /* 0x00000004ff007c0c */ /* 0x000fe4000bf05070 */
[----:B--2---:R-:W-:Y:S02]  /*12aa0*/  IADD3 R8, P1, R186, UR4, RZ ;  /* 0x00000004ba087c10 */ /* 0x004fe4000ff3e0ff */
[----:B------:R-:W-:Y:S02]  /*12ab0*/  MOV R130, R130 ;  /* 0x0000008200827202 */ /* 0x000fe40000000f00 */
[----:B------:R-:W-:-:S02]  /*12ac0*/  F2FP.F16.F32.PACK_AB R40, R129, R178 ;  /* 0x000000b28128723e */ /* 0x000fc400000000ff */
[----:B------:R-:W-:Y:S02]  /*12ad0*/  F2FP.F16.F32.PACK_AB R41, R160, R159 ;  /* 0x0000009fa029723e */ /* 0x000fe400000000ff */
[----:B------:R-:W-:Y:S02]  /*12ae0*/  F2FP.F16.F32.PACK_AB R42, R133, R132 ;  /* 0x00000084852a723e */ /* 0x000fe400000000ff */
[----:B------:R-:W-:Y:S02]  /*12af0*/  F2FP.F16.F32.PACK_AB R43, R162, R161 ;  /* 0x000000a1a22b723e */ /* 0x000fe400000000ff */
[----:B------:R-:W-:Y:S01]  /*12b00*/  MOV R14, R14 ;  /* 0x0000000e000e7202 */ /* 0x000fe20000000f00 */
[----:B------:R2:W-:Y:S01]  /*12b10*/  STSM.16.M88.4 [R122], R24 ;  /* 0x000000187a007844 */ /* 0x0005e20000000200 */
[----:B------:R-:W-:Y:S02]  /*12b20*/  MOV R20, R20 ;  /* 0x0000001400147202 */ /* 0x000fe40000000f00 */
[----:B------:R-:W-:Y:S01]  /*12b30*/  ISETP.NE.AND.EX P0, PT, RZ, UR5, PT, P0 ;  /* 0x00000005ff007c0c */ /* 0x000fe2000bf05300 */
[----:B------:R2:W-:Y:S01]  /*12b40*/  STSM.16.M88.4 [R126], R36 ;  /* 0x000000247e007844 */ /* 0x0005e20000000200 */
[----:B------:R-:W-:Y:S01]  /*12b50*/  IADD3.X R9, R184, UR5, RZ, P1, !PT ;  /* 0x00000005b8097c10 */ /* 0x000fe20008ffe4ff */
[----:B------:R-:W-:-:S02]  /*12b60*/  ULDC.64 UR4, c[0x0][0xd08] ;  /* 0x0003420000047ab9 */ /* 0x000fc40000000a00 */
[----:B------:R2:W-:Y:S01]  /*12b70*/  STSM.16.M88.4 [R130], R40 ;  /* 0x0000002882007844 */ /* 0x0005e20000000200 */
[----:B------:R-:W-:-:S03]  /*12b80*/  ISETP.NE.U32.AND P2, PT, RZ, UR4, PT ;  /* 0x00000004ff007c0c */ /* 0x000fc6000bf45070 */
[----:B------:R2:W-:Y:S01]  /*12b90*/  STSM.16.M88.4 [R14], R136 ;  /* 0x000000880e007844 */ /* 0x0005e20000000200 */
[----:B------:R-:W-:-:S03]  /*12ba0*/  ISETP.NE.AND.EX P2, PT, RZ, UR5, PT, P2 ;  /* 0x00000005ff007c0c */ /* 0x000fc6000bf45320 */
[----:B------:R2:W-:Y:S01]  /*12bb0*/  STSM.16.M88.4 [R20], R144 ;  /* 0x0000009014007844 */ /* 0x0005e20000000200 */
[----:B------:R-:W-:Y:S09]  /*12bc0*/  BAR.SYNC.DEFER_BLOCKING 0x1, 0x100 ;  /* 0x0044000000007b1d */ /* 0x000ff20000010000 */
[----:B------:R-:W-:Y:S01]  /*12bd0*/  @P2 IADD3 R6, P3, R186, UR4, RZ ;  /* 0x00000004ba062c10 */ /* 0x000fe2000ff7e0ff */
[----:B------:R-:W-:-:S02]  /*12be0*/  ULDC UR4, c[0x0][0xb88] ;  /* 0x0002e20000047ab9 */ /* 0x000fc40000000800 */
[----:B------:R-:W-:Y:S01]  /*12bf0*/  IMAD.U32 R11, RZ, RZ, UR4 ;  /* 0x00000004ff0b7e24 */ /* 0x000fe2000f8e00ff */
[----:B------:R-:W-:Y:S01]  /*12c00*/  @P2 IADD3.X R7, R184, UR5, RZ, P3, !PT ;  /* 0x00000005b8072c10 */ /* 0x000fe20009ffe4ff */
[----:B------:R2:W5:Y:S04]  /*12c10*/  @P0 LDG.E R3, desc[UR40][R8.64] ;  /* 0x0000002808030981 */ /* 0x000568000c1e1900 */
[----:B------:R2:W5:Y:S01]  /*12c20*/  @P2 LDG.E R11, desc[UR40][R6.64] ;  /* 0x00000028060b2981 */ /* 0x000562000c1e1900 */
[----:B0-----:R-:W-:-:S13]  /*12c30*/  ISETP.NE.AND P1, PT, R0, 0x1, PT ;  /* 0x000000010000780c */ /* 0x001fda0003f25270 */
[----:B------:R-:W0:Y:S08]  /*12c40*/  @P1 LDC R10, c[0x0][0xcec] ;  /* 0x00033b00ff0a1b82 */ /* 0x000e300000000800 */
[----:B------:R-:W3:Y:S01]  /*12c50*/  @P1 LDC R15, c[0x0][0xcf0] ;  /* 0x00033c00ff0f1b82 */ /* 0x000ee20000000800 */
[----:B------:R-:W-:Y:S01]  /*12c60*/  IMAD.IADD R29, R182, 0x1, R180 ;  /* 0x00000001b61d7824 */ /* 0x000fe200078e02b4 */
[----:B--2---:R-:W-:Y:S06]  /*12c70*/  @P2 BRA `(.L_x_14776) ;  /* 0x0000000000102947 */ /* 0x004fec0003800000 */
[----:B------:R-:W-:Y:S05]  /*12c80*/  @!P0 BRA `(.L_x_14776) ;  /* 0x00000000000c8947 */ /* 0x000fea0003800000 */
[----:B------:R-:W2:Y:S04]  /*12c90*/  LDG.E R6, desc[UR40][R8.64] ;  /* 0x0000002808067981 */ /* 0x000ea8000c1e1900 */
[----:B-----5:R-:W2:Y:S02]  /*12ca0*/  LDG.E R11, desc[UR40][R8.64+0x4] ;  /* 0x00000428080b7981 */ /* 0x020ea4000c1e1900 */
[----:B--2---:R-:W-:-:S07]  /*12cb0*/  IMAD.IADD R11, R11, 0x1, -R6 ;  /* 0x000000010b0b7824 */ /* 0x004fce00078e0a06 */
.L_x_14776:
[----:B------:R-:W2:Y:S01]  /*12cc0*/  LDL.LU R24, [R1+0x7c] ;  /* 0x00007c0001187983 */ /* 0x000ea20000300800 */
[----:B------:R-:W4:Y:S01]  /*12cd0*/  S2R R7, SR_TID.X ;  /* 0x0000000000077919 */ /* 0x000f220000002100 */
[----:B0-----:R-:W-:Y:S01]  /*12ce0*/  @P1 IMAD.HI.U32 R6, R29, R10, RZ ;  /* 0x0000000a1d061227 */ /* 0x001fe200078e00ff */
[----:B------:R-:W-:Y:S01]  /*12cf0*/  ULDC.64 UR4, c[0x0][0xc90] ;  /* 0x0003240000047ab9 */ /* 0x000fe20000000a00 */
[--C-:B-----5:R-:W-:Y:S01]  /*12d00*/  SHF.R.S32.HI R21, RZ, 0x1f, R3.reuse ;  /* 0x0000001fff157819 */ /* 0x120fe20000011403 */
[----:B------:R-:W2:Y:S01]  /*12d10*/  LDL.LU R14, [R1+0x64] ;  /* 0x00006400010e7983 */ /* 0x000ea20000300800 */
[----:B------:R-:W-:Y:S01]  /*12d20*/  IMAD.MOV.U32 R20, RZ, RZ, R3 ;  /* 0x000000ffff147224 */ /* 0x000fe200078e0003 */
[----:B------:R-:W0:Y:S02]  /*12d30*/  @P1 LDC R79, c[0x0][0xcec] ;  /* 0x00033b00ff4f1b82 */ /* 0x000e240000000800 */
[----:B------:R-:W2:Y:S04]  /*12d40*/  LDL.LU R85, [R1+0x58] ;  /* 0x0000580001557983 */ /* 0x000ea80000300800 */
[----:B------:R-:W2:Y:S01]  /*12d50*/  LDL R95, [R1+0xc] ;  /* 0x00000c00015f7983 */ /* 0x000ea20000100800 */
[----:B------:R-:W-:Y:S01]  /*12d60*/  IMAD.MOV.U32 R9, RZ, RZ, R29 ;  /* 0x000000ffff097224 */ /* 0x000fe200078e001d */
[----:B---3--:R-:W-:-:S02]  /*12d70*/  @P1 SHF.R.U32.HI R9, RZ, R15, R6 ;  /* 0x0000000fff091219 */ /* 0x008fc40000011606 */
[----:B------:R-:W3:Y:S03]  /*12d80*/  LDL R26, [R1+0x88] ;  /* 0x00008800011a7983 */ /* 0x000ee60000100800 */
[----:B------:R-:W-:Y:S01]  /*12d90*/  IMAD.MOV R27, RZ, RZ, -R9 ;  /* 0x000000ffff1b7224 */ /* 0x000fe200078e0a09 */
[----:B------:R0:W5:Y:S04]  /*12da0*/  LDL R96, [R1+0x9c] ;  /* 0x00009c0001607983 */ /* 0x0001680000100800 */
[----:B------:R0:W5:Y:S04]  /*12db0*/  LDL R94, [R1+0x98] ;  /* 0x00009800015e7983 */ /* 0x0001680000100800 */
[----:B------:R0:W5:Y:S04]  /*12dc0*/  LDL R93, [R1+0x4c] ;  /* 0x00004c00015d7983 */ /* 0x0001680000100800 */
[----:B------:R0:W5:Y:S01]  /*12dd0*/  LDL R92, [R1+0x94] ;  /* 0x00009400015c7983 */ /* 0x0001620000100800 */
[----:B----4-:R-:W-:-:S03]  /*12de0*/  VIADD R84, R7, 0xffffff80 ;  /* 0xffffff8007547836 */ /* 0x010fc60000000000 */
[----:B------:R4:W5:Y:S02]  /*12df0*/  LDL R88, [R1+0x48] ;  /* 0x0000480001587983 */ /* 0x0009640000100800 */
[--C-:B------:R-:W-:Y:S02]  /*12e00*/  SHF.R.S32.HI R83, RZ, 0x1f, R84.reuse ;  /* 0x0000001fff537819 */ /* 0x100fe40000011454 */
[----:B------:R4:W5:Y:S02]  /*12e10*/  LDL R87, [R1+0x90] ;  /* 0x0000900001577983 */ /* 0x0009640000100800 */
[----:B------:R-:W-:Y:S02]  /*12e20*/  LEA.HI R83, R83, R84, RZ, 0x3 ;  /* 0x0000005453537211 */ /* 0x000fe400078f18ff */
[----:B------:R4:W5:Y:S02]  /*12e30*/  LDL R86, [R1+0x50] ;  /* 0x0000500001567983 */ /* 0x0009640000100800 */
[----:B------:R-:W-:Y:S01]  /*12e40*/  SHF.R.S32.HI R83, RZ, 0x3, R83 ;  /* 0x00000003ff537819 */ /* 0x000fe20000011453 */
[----:B------:R-:W1:Y:S01]  /*12e50*/  S2R R30, SR_TID.X ;  /* 0x00000000001e7919 */ /* 0x000e620000002100 */
[----:B------:R-:W-:-:S04]  /*12e60*/  SHF.R.S32.HI R82, RZ, 0x1f, R84 ;  /* 0x0000001fff527819 */ /* 0x000fc80000011454 */
[----:B------:R-:W-:-:S04]  /*12e70*/  LEA.HI R82, R82, R84, RZ, 0x3 ;  /* 0x0000005452527211 */ /* 0x000fc800078f18ff */
[----:B------:R-:W-:-:S05]  /*12e80*/  LOP3.LUT R82, R82, 0xfffffff8, RZ, 0xc0, !PT ;  /* 0xfffffff852527812 */ /* 0x000fca00078ec0ff */
[----:B------:R-:W-:Y:S02]  /*12e90*/  IMAD.IADD R82, R84, 0x1, -R82 ;  /* 0x0000000154527824 */ /* 0x000fe400078e0a52 */
[----:B------:R-:W4:Y:S01]  /*12ea0*/  @P1 LDC R84, c[0x0][0xcf0] ;  /* 0x00033c00ff541b82 */ /* 0x000f220000000800 */
[----:B-1----:R-:W-:-:S05]  /*12eb0*/  VIADD R31, R30, 0xffffff80 ;  /* 0xffffff801e1f7836 */ /* 0x002fca0000000000 */
[----:B------:R-:W-:-:S04]  /*12ec0*/  SHF.R.S32.HI R30, RZ, 0x1f, R31 ;  /* 0x0000001fff1e7819 */ /* 0x000fc8000001141f */
[----:B------:R-:W-:-:S04]  /*12ed0*/  LEA.HI R30, R30, R31, RZ, 0x7 ;  /* 0x0000001f1e1e7211 */ /* 0x000fc800078f38ff */
[----:B------:R-:W-:Y:S01]  /*12ee0*/  LOP3.LUT R30, R30, 0xffffff80, RZ, 0xc0, !PT ;  /* 0xffffff801e1e7812 */ /* 0x000fe200078ec0ff */
[----:B------:R-:W-:-:S04]  /*12ef0*/  IMAD R78, R11, R0, RZ ;  /* 0x000000000b4e7224 */ /* 0x000fc800078e02ff */
[----:B------:R-:W-:Y:S01]  /*12f00*/  IMAD.IADD R30, R31, 0x1, -R30 ;  /* 0x000000011f1e7824 */ /* 0x000fe200078e0a1e */
[----:B------:R-:W-:Y:S01]  /*12f10*/  BSSY B1, `(.L_x_14777) ;  /* 0x00000cd000017945 */ /* 0x000fe20003800000 */
[----:B--2---:R-:W-:Y:S02]  /*12f20*/  SEL R76, R14, RZ, !P0 ;  /* 0x000000ff0e4c7207 */ /* 0x004fe40004000000 */
[----:B------:R-:W-:Y:S01]  /*12f30*/  SHF.R.S32.HI R77, RZ, 0x1f, R85 ;  /* 0x0000001fff4d7819 */ /* 0x000fe20000011455 */
[----:B------:R-:W-:Y:S01]  /*12f40*/  IMAD.WIDE.U32 R6, R85, UR4, R20 ;  /* 0x0000000455067c25 */ /* 0x000fe2000f8e0014 */
[----:B------:R-:W-:-:S03]  /*12f50*/  SEL R20, R24, RZ, !P0 ;  /* 0x000000ff18147207 */ /* 0x000fc60004000000 */
[----:B------:R-:W-:Y:S02]  /*12f60*/  IMAD R8, R77, UR4, RZ ;  /* 0x000000044d087c24 */ /* 0x000fe4000f8e02ff */
[----:B------:R-:W-:Y:S02]  /*12f70*/  IMAD R25, R83, 0x40, R95 ;  /* 0x0000004053197824 */ /* 0x000fe400078e025f */
[----:B------:R-:W-:Y:S01]  /*12f80*/  IMAD R15, R85, UR5, R8 ;  /* 0x00000005550f7c24 */ /* 0x000fe2000f8e0208 */
[----:B------:R-:W-:-:S03]  /*12f90*/  ULDC.64 UR4, c[0x0][0xc98] ;  /* 0x0003260000047ab9 */ /* 0x000fc60000000a00 */
[----:B------:R-:W-:Y:S02]  /*12fa0*/  IMAD.IADD R7, R7, 0x1, R15 ;  /* 0x0000000107077824 */ /* 0x000fe400078e020f */
[----:B------:R-:W-:Y:S02]  /*12fb0*/  IMAD R15, R0, R27, R29 ;  /* 0x0000001b000f7224 */ /* 0x000fe400078e021d */
[----:B------:R-:W-:Y:S02]  /*12fc0*/  IMAD R27, R20, UR4, RZ ;  /* 0x00000004141b7c24 */ /* 0x000fe4000f8e02ff */
[----:B------:R-:W-:Y:S01]  /*12fd0*/  IMAD.WIDE.U32 R6, R76, UR4, R6 ;  /* 0x000000044c067c25 */ /* 0x000fe2000f8e0006 */
[----:B------:R-:W-:-:S03]  /*12fe0*/  SHF.R.S32.HI R8, RZ, 0x1f, R15 ;  /* 0x0000001fff087819 */ /* 0x000fc6000001140f */
[----:B------:R-:W-:Y:S01]  /*12ff0*/  IMAD.WIDE R12, R25, 0x2, R12 ;  /* 0x00000002190c7825 */ /* 0x000fe200078e020c */
[----:B------:R-:W-:Y:S02]  /*13000*/  SHF.R.S32.HI R25, RZ, 0x1f, R9 ;  /* 0x0000001fff197819 */ /* 0x000fe40000011409 */
[----:B------:R-:W-:Y:S01]  /*13010*/  IADD3 R6, P0, R9, R6, RZ ;  /* 0x0000000609067210 */ /* 0x000fe20007f1e0ff */
[----:B------:R-:W-:Y:S01]  /*13020*/  IMAD R27, R76, UR5, R27 ;  /* 0x000000054c1b7c24 */ /* 0x000fe2000f8e021b */
[----:B------:R-:W-:Y:S02]  /*13030*/  ULDC.64 UR4, c[0x0][0xc88] ;  /* 0x0003220000047ab9 */ /* 0x000fe40000000a00 */
[----:B------:R-:W-:Y:S02]  /*13040*/  IMAD R10, R8, UR4, RZ ;  /* 0x00000004080a7c24 */ /* 0x000fe4000f8e02ff */
[----:B------:R-:W-:Y:S02]  /*13050*/  IADD3.X R7, R25, R7, R27, P0, !PT ;  /* 0x0000000719077210 */ /* 0x000fe400007fe41b */
[----:B------:R-:W-:Y:S01]  /*13060*/  IADD3 R9, P2, R12, 0x1000, RZ ;  /* 0x000010000c097810 */ /* 0x000fe20007f5e0ff */
[----:B------:R-:W-:-:S02]  /*13070*/  IMAD R25, R15, UR5, R10 ;  /* 0x000000050f197c24 */ /* 0x000fc4000f8e020a */
[----:B------:R-:W-:Y:S01]  /*13080*/  IMAD.WIDE.U32 R6, R15, UR4, R6 ;  /* 0x000000040f067c25 */ /* 0x000fe2000f8e0006 */
[----:B------:R-:W-:Y:S01]  /*13090*/  IADD3 R15, P3, R12, 0x2000, RZ ;  /* 0x000020000c0f7810 */ /* 0x000fe20007f7e0ff */
[----:B------:R-:W-:Y:S01]  /*130a0*/  ULDC.64 UR4, c[0x0][0xc50] ;  /* 0x0003140000047ab9 */ /* 0x000fe20000000a00 */
[----:B------:R-:W-:Y:S01]  /*130b0*/  LOP3.LUT R8, R9, 0x380, RZ, 0xc0, !PT ;  /* 0x0000038009087812 */ /* 0x000fe200078ec0ff */
[----:B------:R-:W-:Y:S01]  /*130c0*/  IMAD.IADD R7, R7, 0x1, R25 ;  /* 0x0000000107077824 */ /* 0x000fe200078e0219 */
[----:B------:R-:W-:Y:S02]  /*130d0*/  LEA R10, P0, R6, UR4, 0x2 ;  /* 0x00000004060a7c11 */ /* 0x000fe4000f8010ff */
[----:B------:R-:W-:Y:S02]  /*130e0*/  LOP3.LUT R14, R15, 0x380, RZ, 0xc0, !PT ;  /* 0x000003800f0e7812 */ /* 0x000fe400078ec0ff */
[----:B------:R-:W-:Y:S02]  /*130f0*/  SHF.R.U64 R8, R8, 0x3, RZ ;  /* 0x0000000308087819 */ /* 0x000fe400000012ff */
[----:B------:R-:W-:Y:S01]  /*13100*/  LEA.HI.X R6, R6, UR5, R7, 0x2, P0 ;  /* 0x0000000506067c11 */ /* 0x000fe200080f1407 */
[----:B------:R-:W-:Y:S01]  /*13110*/  ULDC.64 UR4, c[0x0][0xba0] ;  /* 0x0002e80000047ab9 */ /* 0x000fe20000000a00 */
[----:B------:R-:W-:-:S02]  /*13120*/  IADD3 R29, P0, R12, 0x4000, RZ ;  /* 0x000040000c1d7810 */ /* 0x000fc40007f1e0ff */
[----:B------:R-:W-:Y:S02]  /*13130*/  SHF.R.U64 R14, R14, 0x3, RZ ;  /* 0x000000030e0e7819 */ /* 0x000fe400000012ff */
[----:B------:R-:W-:Y:S01]  /*13140*/  LOP3.LUT R8, R8, R9, RZ, 0x3c, !PT ;  /* 0x0000000908087212 */ /* 0x000fe200078e3cff */
[--C-:B------:R-:W-:Y:S01]  /*13150*/  IMAD.X R9, RZ, RZ, R13.reuse, P2 ;  /* 0x000000ffff097224 */ /* 0x100fe200010e060d */
[----:B------:R-:W-:Y:S02]  /*13160*/  LOP3.LUT R28, R29, 0x380, RZ, 0xc0, !PT ;  /* 0x000003801d1c7812 */ /* 0x000fe400078ec0ff */
[----:B------:R-:W-:Y:S01]  /*13170*/  LOP3.LUT R14, R14, R15, RZ, 0x3c, !PT ;  /* 0x0000000f0e0e7212 */ /* 0x000fe200078e3cff */
[----:B------:R-:W-:Y:S01]  /*13180*/  IMAD.X R15, RZ, RZ, R13, P3 ;  /* 0x000000ffff0f7224 */ /* 0x000fe200018e060d */
[C---:B------:R-:W-:Y:S02]  /*13190*/  IADD3 R37, P2, R12.reuse, 0x6000, RZ ;  /* 0x000060000c257810 */ /* 0x040fe40007f5e0ff */
        /* <DEDUP_REMOVED lines=8> */
[----:B------:R-:W-:Y:S01]  /*13220*/  LOP3.LUT R28, R28, R29, RZ, 0x3c, !PT ;  /* 0x0000001d1c1c7212 */ /* 0x000fe200078e3cff */
[----:B------:R-:W-:Y:S01]  /*13230*/  IMAD.X R29, RZ, RZ, R13, P0 ;  /* 0x000000ffff1d7224 */ /* 0x000fe200000e060d */
[----:B------:R-:W-:Y:S02]  /*13240*/  SHF.R.U64 R36, R36, 0x3, RZ ;  /* 0x0000000324247819 */ /* 0x000fe400000012ff */
[----:B------:R-:W-:Y:S02]  /*13250*/  SHF.R.U64 R24, R24, 0x3, RZ ;  /* 0x0000000318187819 */ /* 0x000fe400000012ff */
[----:B------:R-:W-:Y:S02]  /*13260*/  SHF.R.U64 R32, R32, 0x3, RZ ;  /* 0x0000000320207819 */ /* 0x000fe400000012ff */
[----:B------:R-:W-:-:S02]  /*13270*/  IADD3 R49, P0, R12, 0x9000, RZ ;  /* 0x000090000c317810 */ /* 0x000fc40007f1e0ff */
[----:B------:R-:W-:Y:S02]  /*13280*/  SHF.R.U64 R40, R40, 0x3, RZ ;  /* 0x0000000328287819 */ /* 0x000fe400000012ff */
[----:B------:R-:W-:Y:S01]  /*13290*/  LOP3.LUT R36, R36, R37, RZ, 0x3c, !PT ;  /* 0x0000002524247212 */ /* 0x000fe200078e3cff */
[--C-:B------:R-:W-:Y:S01]  /*132a0*/  IMAD.X R37, RZ, RZ, R13.reuse, P2 ;  /* 0x000000ffff257224 */ /* 0x100fe200010e060d */
[----:B------:R-:W-:Y:S01]  /*132b0*/  LOP3.LUT R24, R24, R25, RZ, 0x3c, !PT ;  /* 0x0000001918187212 */ /* 0x000fe200078e3cff */
[--C-:B------:R-:W-:Y:S01]  /*132c0*/  IMAD.X R25, RZ, RZ, R13.reuse, P5 ;  /* 0x000000ffff197224 */ /* 0x100fe200028e060d */
[----:B------:R-:W-:Y:S01]  /*132d0*/  LOP3.LUT R32, R32, R33, RZ, 0x3c, !PT ;  /* 0x0000002120207212 */ /* 0x000fe200078e3cff */
[--C-:B------:R-:W-:Y:S01]  /*132e0*/  IMAD.X R33, RZ, RZ, R13.reuse, P4 ;  /* 0x000000ffff217224 */ /* 0x100fe200020e060d */
[----:B------:R-:W-:Y:S01]  /*132f0*/  LOP3.LUT R48, R49, 0x380, RZ, 0xc0, !PT ;  /* 0x0000038031307812 */ /* 0x000fe200078ec0ff */
[----:B------:R-:W-:Y:S01]  /*13300*/  IMAD R80, R21, UR4, RZ ;  /* 0x0000000415507c24 */ /* 0x000fe2000f8e02ff */
[----:B------:R-:W-:Y:S01]  /*13310*/  LOP3.LUT R40, R40, R41, RZ, 0x3c, !PT ;  /* 0x0000002928287212 */ /* 0x000fe200078e3cff */
[----:B------:R-:W-:Y:S01]  /*13320*/  IMAD.X R41, RZ, RZ, R13, P3 ;  /* 0x000000ffff297224 */ /* 0x000fe200018e060d */
[----:B------:R-:W-:-:S02]  /*13330*/  IADD3 R57, P2, R12, 0xb000, RZ ;  /* 0x0000b0000c397810 */ /* 0x000fc40007f5e0ff */
[C---:B------:R-:W-:Y:S02]  /*13340*/  IADD3 R45, P5, R12.reuse, 0x8000, RZ ;  /* 0x000080000c2d7810 */ /* 0x040fe40007fbe0ff */
[C---:B------:R-:W-:Y:S02]  /*13350*/  IADD3 R53, P4, R12.reuse, 0xa000, RZ ;  /* 0x0000a0000c357810 */ /* 0x040fe40007f9e0ff */
[----:B------:R-:W-:Y:S01]  /*13360*/  IADD3 R61, P3, R12, 0xc000, RZ ;  /* 0x0000c0000c3d7810 */ /* 0x000fe20007f7e0ff */
[----:B------:R-:W-:Y:S01]  /*13370*/  IMAD R21, R3, UR5, R80 ;  /* 0x0000000503157c24 */ /* 0x000fe2000f8e0250 */
[----:B------:R-:W-:Y:S02]  /*13380*/  SHF.R.U64 R48, R48, 0x3, RZ ;  /* 0x0000000330307819 */ /* 0x000fe400000012ff */
[----:B------:R-:W-:Y:S01]  /*13390*/  LOP3.LUT R56, R57, 0x380, RZ, 0xc0, !PT ;  /* 0x0000038039387812 */ /* 0x000fe200078ec0ff */
[----:B------:R-:W-:Y:S01]  /*133a0*/  IMAD.WIDE.U32 R80, R3, UR4, RZ ;  /* 0x0000000403507c25 */ /* 0x000fe2000f8e00ff */
[----:B------:R-:W-:Y:S01]  /*133b0*/  LOP3.LUT R44, R45, 0x380, RZ, 0xc0, !PT ;  /* 0x000003802d2c7812 */ /* 0x000fe200078ec0ff */
[----:B------:R-:W-:Y:S01]  /*133c0*/  SHFL.IDX PT, R50, R10, RZ, 0x1c1f ;  /* 0x001c1fff0a327589 */ /* 0x000fe200000e0000 */
[----:B------:R-:W-:Y:S01]  /*133d0*/  LOP3.LUT R52, R53, 0x380, RZ, 0xc0, !PT ;  /* 0x0000038035347812 */ /* 0x000fe200078ec0ff */
[----:B------:R-:W-:Y:S01]  /*133e0*/  IMAD R3, R82, 0x20, R83 ;  /* 0x0000002052037824 */ /* 0x000fe200078e0253 */
[----:B------:R-:W-:Y:S01]  /*133f0*/  LOP3.LUT R60, R61, 0x380, RZ, 0xc0, !PT ;  /* 0x000003803d3c7812 */ /* 0x000fe200078ec0ff */
[----:B------:R-:W1:Y:S01]  /*13400*/  SHFL.IDX PT, R51, R6, RZ, 0x1c1f ;  /* 0x001c1fff06337589 */ /* 0x000e6200000e0000 */
[----:B------:R-:W-:Y:S01]  /*13410*/  LOP3.LUT R48, R48, R49, RZ, 0x3c, !PT ;  /* 0x0000003130307212 */ /* 0x000fe200078e3cff */
[----:B------:R-:W-:Y:S01]  /*13420*/  IMAD.X R49, RZ, RZ, R13, P0 ;  /* 0x000000ffff317224 */ /* 0x000fe200000e060d */
[----:B------:R-:W-:Y:S01]  /*13430*/  SHF.R.U64 R56, R56, 0x3, RZ ;  /* 0x0000000338387819 */ /* 0x000fe200000012ff */
[----:B---3--:R-:W-:Y:S01]  /*13440*/  IMAD.IADD R7, R26, 0x1, R180 ;  /* 0x000000011a077824 */ /* 0x008fe200078e02b4 */
[----:B------:R-:W-:Y:S01]  /*13450*/  SHF.R.U64 R44, R44, 0x3, RZ ;  /* 0x000000032c2c7819 */ /* 0x000fe200000012ff */
[----:B------:R2:W-:Y:S01]  /*13460*/  SHFL.IDX PT, R54, R10, 0x1, 0x1c1f ;  /* 0x003c1f000a367f89 */ /* 0x0005e200000e0000 */
[----:B------:R-:W-:Y:S01]  /*13470*/  SHF.R.U64 R52, R52, 0x3, RZ ;  /* 0x0000000334347819 */ /* 0x000fe200000012ff */
[----:B------:R-:W-:Y:S01]  /*13480*/  ULDC.64 UR4, c[0x0][0xbe8] ;  /* 0x0002fa0000047ab9 */ /* 0x000fe20000000a00 */
[----:B------:R-:W-:Y:S01]  /*13490*/  SHF.R.U64 R60, R60, 0x3, RZ ;  /* 0x000000033c3c7819 */ /* 0x000fe200000012ff */
[----:B------:R3:W1:Y:S01]  /*134a0*/  SHFL.IDX PT, R55, R6, 0x1, 0x1c1f ;  /* 0x003c1f0006377f89 */ /* 0x00066200000e0000 */
[----:B------:R-:W-:Y:S01]  /*134b0*/  LOP3.LUT P0, RZ, R30, 0x3, RZ, 0xc0, !PT ;  /* 0x000000031eff7812 */ /* 0x000fe2000780c0ff */
[----:B------:R-:W-:Y:S01]  /*134c0*/  IMAD.IADD R81, R81, 0x1, R21 ;  /* 0x0000000151517824 */ /* 0x000fe200078e0215 */
[----:B------:R-:W-:Y:S01]  /*134d0*/  LOP3.LUT R56, R56, R57, RZ, 0x3c, !PT ;  /* 0x0000003938387212 */ /* 0x000fe200078e3cff */
[--C-:B------:R-:W-:Y:S01]  /*134e0*/  IMAD.X R57, RZ, RZ, R13.reuse, P2 ;  /* 0x000000ffff397224 */ /* 0x100fe200010e060d */
[----:B------:R-:W-:Y:S01]  /*134f0*/  IADD3 R82, R180, R3, RZ ;  /* 0x00000003b4527210 */ /* 0x000fe20007ffe0ff */
[----:B------:R-:W-:Y:S01]  /*13500*/  IMAD R77, R77, UR4, RZ ;  /* 0x000000044d4d7c24 */ /* 0x000fe2000f8e02ff */
[----:B------:R-:W-:Y:S01]  /*13510*/  LOP3.LUT R44, R44, R45, RZ, 0x3c, !PT ;  /* 0x0000002d2c2c7212 */ /* 0x000fe200078e3cff */
[--C-:B------:R-:W-:Y:S01]  /*13520*/  IMAD.X R45, RZ, RZ, R13.reuse, P5 ;  /* 0x000000ffff2d7224 */ /* 0x100fe200028e060d */
[----:B------:R-:W-:Y:S01]  /*13530*/  LOP3.LUT R52, R52, R53, RZ, 0x3c, !PT ;  /* 0x0000003534347212 */ /* 0x000fe200078e3cff */
[--C-:B------:R-:W-:Y:S01]  /*13540*/  IMAD.X R53, RZ, RZ, R13.reuse, P4 ;  /* 0x000000ffff357224 */ /* 0x100fe200020e060d */
[----:B------:R-:W-:Y:S01]  /*13550*/  LOP3.LUT R60, R60, R61, RZ, 0x3c, !PT ;  /* 0x0000003d3c3c7212 */ /* 0x000fe200078e3cff */
[----:B------:R-:W-:Y:S01]  /*13560*/  IMAD.X R61, RZ, RZ, R13, P3 ;  /* 0x000000ffff3d7224 */ /* 0x000fe200018e060d */
[C---:B------:R-:W-:Y:S01]  /*13570*/  ISETP.GE.OR P2, PT, R7.reuse, R78, P0 ;  /* 0x0000004e0700720c */ /* 0x040fe20000746670 */
[----:B------:R-:W-:Y:S01]  /*13580*/  VIADD R7, R7, 0x8 ;  /* 0x0000000807077836 */ /* 0x000fe20000000000 */
[----:B------:R-:W-:-:S02]  /*13590*/  IADD3 R65, P5, R12, 0xd000, RZ ;  /* 0x0000d0000c417810 */ /* 0x000fc40007fbe0ff */
[C---:B------:R-:W-:Y:S01]  /*135a0*/  IADD3 R69, P4, R12.reuse, 0xe000, RZ ;  /* 0x0000e0000c457810 */ /* 0x040fe20007f9e0ff */
[C---:B------:R-:W-:Y:S01]  /*135b0*/  IMAD R77, R85.reuse, UR5, R77 ;  /* 0x00000005554d7c24 */ /* 0x040fe2000f8e024d */
[----:B------:R-:W-:Y:S01]  /*135c0*/  IADD3 R11, P3, R12, 0xf000, RZ ;  /* 0x0000f0000c0b7810 */ /* 0x000fe20007f7e0ff */
[----:B------:R-:W-:Y:S01]  /*135d0*/  IMAD.WIDE.U32 R80, R85, UR4, R80 ;  /* 0x0000000455507c25 */ /* 0x000fe2000f8e0050 */
[----:B------:R-:W-:Y:S01]  /*135e0*/  LOP3.LUT R64, R65, 0x380, RZ, 0xc0, !PT ;  /* 0x0000038041407812 */ /* 0x000fe200078ec0ff */
[----:B------:R-:W-:Y:S02]  /*135f0*/  ULDC.64 UR4, c[0x0][0xbf0] ;  /* 0x0002fc0000047ab9 */ /* 0x000fe40000000a00 */
[----:B0-----:R-:W-:Y:S01]  /*13600*/  @P1 IMAD.HI.U32 R3, R82, R79, RZ ;  /* 0x0000004f52031227 */ /* 0x001fe200078e00ff */
[----:B------:R-:W-:Y:S02]  /*13610*/  LOP3.LUT R68, R69, 0x380, RZ, 0xc0, !PT ;  /* 0x0000038045447812 */ /* 0x000fe400078ec0ff */
[----:B------:R-:W-:Y:S01]  /*13620*/  LOP3.LUT R27, R12, 0x380, RZ, 0xc0, !PT ;  /* 0x000003800c1b7812 */ /* 0x000fe200078ec0ff */
[----:B------:R-:W-:Y:S01]  /*13630*/  IMAD.IADD R81, R81, 0x1, R77 ;  /* 0x0000000151517824 */ /* 0x000fe200078e024d */
[----:B------:R-:W-:Y:S01]  /*13640*/  ISETP.GE.OR P0, PT, R7, R78, P0 ;  /* 0x0000004e0700720c */ /* 0x000fe20000706670 */
[----:B------:R-:W-:Y:S01]  /*13650*/  IMAD.MOV.U32 R21, RZ, RZ, R82 ;  /* 0x000000ffff157224 */ /* 0x000fe200078e0052 */
[----:B--2---:R-:W-:Y:S01]  /*13660*/  LOP3.LUT R10, R11, 0x380, RZ, 0xc0, !PT ;  /* 0x000003800b0a7812 */ /* 0x004fe200078ec0ff */
[----:B------:R-:W-:Y:S01]  /*13670*/  IMAD R77, R20, UR4, RZ ;  /* 0x00000004144d7c24 */ /* 0x000fe2000f8e02ff */
[----:B----4-:R-:W-:-:S02]  /*13680*/  @P1 SHF.R.U32.HI R21, RZ, R84, R3 ;  /* 0x00000054ff151219 */ /* 0x010fc40000011603 */
[----:B------:R-:W-:Y:S02]  /*13690*/  SHF.R.U64 R64, R64, 0x3, RZ ;  /* 0x0000000340407819 */ /* 0x000fe400000012ff */
[----:B------:R-:W-:Y:S02]  /*136a0*/  SHF.R.U64 R68, R68, 0x3, RZ ;  /* 0x0000000344447819 */ /* 0x000fe400000012ff */
[----:B------:R-:W-:Y:S02]  /*136b0*/  SHF.R.U64 R27, R27, 0x3, RZ ;  /* 0x000000031b1b7819 */ /* 0x000fe400000012ff */
[----:B------:R-:W-:Y:S01]  /*136c0*/  SHF.R.U64 R10, R10, 0x3, RZ ;  /* 0x000000030a0a7819 */ /* 0x000fe200000012ff */
[C---:B------:R-:W-:Y:S01]  /*136d0*/  IMAD R79, R76.reuse, UR5, R77 ;  /* 0x000000054c4f7c24 */ /* 0x040fe2000f8e024d */
[----:B------:R-:W-:Y:S01]  /*136e0*/  SHF.R.S32.HI R3, RZ, 0x1f, R21 ;  /* 0x0000001fff037819 */ /* 0x000fe20000011415 */
[----:B------:R-:W-:Y:S01]  /*136f0*/  IMAD.WIDE.U32 R76, R76, UR4, R80 ;  /* 0x000000044c4c7c25 */ /* 0x000fe2000f8e0050 */
[----:B------:R-:W-:Y:S01]  /*13700*/  LOP3.LUT R64, R64, R65, RZ, 0x3c, !PT ;  /* 0x0000004140407212 */ /* 0x000fe200078e3cff */
[----:B------:R-:W-:Y:S01]  /*13710*/  ULDC.64 UR4, c[0x0][0xbe0] ;  /* 0x0002f80000047ab9 */ /* 0x000fe20000000a00 */
[----:B------:R-:W-:Y:S01]  /*13720*/  LOP3.LUT R68, R68, R69, RZ, 0x3c, !PT ;  /* 0x0000004544447212 */ /* 0x000fe200078e3cff */
[--C-:B------:R-:W-:Y:S01]  /*13730*/  IMAD.X R65, RZ, RZ, R13.reuse, P5 ;  /* 0x000000ffff417224 */ /* 0x100fe200028e060d */
[----:B---3--:R-:W-:Y:S01]  /*13740*/  LOP3.LUT R6, R27, R12, RZ, 0x3c, !PT ;  /* 0x0000000c1b067212 */ /* 0x008fe200078e3cff */
[--C-:B------:R-:W-:Y:S01]  /*13750*/  IMAD.X R69, RZ, RZ, R13.reuse, P4 ;  /* 0x000000ffff457224 */ /* 0x100fe200020e060d */
[----:B------:R-:W-:Y:S01]  /*13760*/  LOP3.LUT R72, R10, R11, RZ, 0x3c, !PT ;  /* 0x0000000b0a487212 */ /* 0x000fe200078e3cff */
[----:B------:R-:W-:-:S02]  /*13770*/  IMAD.X R73, RZ, RZ, R13, P3 ;  /* 0x000000ffff497224 */ /* 0x000fc400018e060d */
[----:B------:R-:W-:Y:S02]  /*13780*/  IMAD.MOV.U32 R7, RZ, RZ, R13 ;  /* 0x000000ffff077224 */ /* 0x000fe400078e000d */
[----:B------:R-:W-:Y:S01]  /*13790*/  IMAD.MOV R81, RZ, RZ, -R21 ;  /* 0x000000ffff517224 */ /* 0x000fe200078e0a15 */
[----:B-1----:R-:W-:Y:S01]  /*137a0*/  @!P2 ST.E desc[UR40][R50.64], R5 ;  /* 0x000000053200a985 */ /* 0x002fe2000c101928 */
[----:B------:R-:W-:Y:S02]  /*137b0*/  IMAD R20, R3, UR4, RZ ;  /* 0x0000000403147c24 */ /* 0x000fe4000f8e02ff */
[----:B------:R-:W-:Y:S01]  /*137c0*/  IMAD R3, R0, R81, R82 ;  /* 0x0000005100037224 */ /* 0x000fe200078e0252 */
[----:B------:R0:W-:Y:S01]  /*137d0*/  @!P0 ST.E desc[UR40][R54.64], R4 ;  /* 0x0000000436008985 */ /* 0x0001e2000c101928 */
[----:B------:R-:W-:-:S03]  /*137e0*/  IMAD.IADD R77, R77, 0x1, R79 ;  /* 0x000000014d4d7824 */ /* 0x000fc600078e024f */
[----:B------:R-:W5:Y:S01]  /*137f0*/  LD.E.128 R8, desc[UR40][R8.64] ;  /* 0x0000002808087980 */ /* 0x000f62000c101d00 */
[----:B------:R-:W-:-:S03]  /*13800*/  IMAD R79, R21, UR5, R20 ;  /* 0x00000005154f7c24 */ /* 0x000fc6000f8e0214 */
[----:B------:R-:W5:Y:S01]  /*13810*/  LD.E.128 R12, desc[UR40][R14.64] ;  /* 0x000000280e0c7980 */ /* 0x000f62000c101d00 */
[----:B------:R-:W-:-:S03]  /*13820*/  SHF.R.S32.HI R0, RZ, 0x1f, R3 ;  /* 0x0000001fff007819 */ /* 0x000fc60000011403 */
[----:B0-----:R-:W5:Y:S04]  /*13830*/  LD.E.128 R4, desc[UR40][R6.64] ;  /* 0x0000002806047980 */ /* 0x001f68000c101d00 */
        /* <DEDUP_REMOVED lines=23> */
[----:B------:R-:W-:Y:S02]  /*139b0*/  IMAD.IADD R85, R83, 0x1, R180 ;  /* 0x0000000153557824 */ /* 0x000fe400078e02b4 */
[C---:B------:R-:W-:Y:S02]  /*139c0*/  IMAD R79, R3.reuse, UR5, R0 ;  /* 0x00000005034f7c24 */ /* 0x040fe4000f8e0200 */
[----:B------:R-:W-:Y:S01]  /*139d0*/  IMAD.WIDE.U32 R20, R3, UR4, R20 ;  /* 0x0000000403147c25 */ /* 0x000fe2000f8e0014 */
[----:B------:R-:W-:Y:S01]  /*139e0*/  ISETP.GE.AND P2, PT, R85, R78, PT ;  /* 0x0000004e5500720c */ /* 0x000fe20003f46270 */
[----:B------:R-:W-:Y:S02]  /*139f0*/  ULDC.64 UR4, c[0x0][0xb80] ;  /* 0x0002e00000047ab9 */ /* 0x000fe40000000a00 */
[----:B------:R-:W-:-:S02]  /*13a00*/  VIADD R0, R19, 0x32420 ;  /* 0x0003242013007836 */ /* 0x000fc40000000000 */
[----:B------:R-:W-:Y:S01]  /*13a10*/  IMAD.IADD R21, R21, 0x1, R79 ;  /* 0x0000000115157824 */ /* 0x000fe200078e024f */
[C---:B------:R-:W-:Y:S02]  /*13a20*/  LEA R79, P3, R20.reuse, UR4, 0x1 ;  /* 0x00000004144f7c11 */ /* 0x040fe4000f8608ff */
[----:B------:R-:W-:Y:S02]  /*13a30*/  PRMT R0, RZ, 0x654, R0 ;  /* 0x00000654ff007816 */ /* 0x000fe40000000000 */
[----:B------:R-:W-:Y:S01]  /*13a40*/  LEA.HI.X R84, R20, UR5, R21, 0x1, P3 ;  /* 0x0000000514547c11 */ /* 0x000fe200098f0c15 */
[C---:B------:R-:W-:Y:S02]  /*13a50*/  VIADD R77, R85.reuse, 0x20 ;  /* 0x00000020554d7836 */ /* 0x040fe40000000000 */
[----:B------:R-:W-:Y:S01]  /*13a60*/  VIADD R3, R85, 0x40 ;  /* 0x0000004055037836 */ /* 0x000fe20000000000 */
[----:B0-----:R0:W-:Y:S01]  /*13a70*/  SYNCS.ARRIVE.TRANS64.RED.A1T0 RZ, [R0+URZ], RZ ;  /* 0x000000ff00ff79a7 */ /* 0x0011e2000810043f */
[----:B------:R1:W2:Y:S01]  /*13a80*/  SHFL.IDX PT, R82, R79, RZ, 0x181f ;  /* 0x00181fff4f527589 */ /* 0x0002a200000e0000 */
[----:B------:R-:W-:-:S02]  /*13a90*/  ISETP.GE.AND P1, PT, R77, R78, PT ;  /* 0x0000004e4d00720c */ /* 0x000fc40003f26270 */
[----:B------:R-:W-:Y:S01]  /*13aa0*/  ISETP.GE.AND P0, PT, R3, R78, PT ;  /* 0x0000004e0300720c */ /* 0x000fe20003f06270 */
[----:B0-----:R1:W0:Y:S01]  /*13ab0*/  SHFL.IDX PT, R0, R84, RZ, 0x181f ;  /* 0x00181fff54007589 */ /* 0x00122200000e0000 */
[----:B------:R-:W-:Y:S11]  /*13ac0*/  @P2 BRA `(.L_x_14778) ;  /* 0x0000000000442947 */ /* 0x000ff60003800000 */
[----:B------:R-:W-:Y:S02]  /*13ad0*/  ULDC UR4, c[0x0][0xbc8] ;  /* 0x0002f20000047ab9 */ /* 0x000fe40000000800 */
[----:B------:R-:W-:Y:S02]  /*13ae0*/  ISETP.GE.AND P2, PT, R95, UR4, PT ;  /* 0x000000045f007c0c */ /* 0x000fe4000bf46270 */
[----:B-----5:R-:W-:Y:S02]  /*13af0*/  ISETP.GE.AND P3, PT, R93, UR4, PT ;  /* 0x000000045d007c0c */ /* 0x020fe4000bf66270 */
[----:B------:R-:W-:-:S09]  /*13b00*/  ISETP.GE.AND P4, PT, R88, UR4, PT ;  /* 0x0000000458007c0c */ /* 0x000fd2000bf86270 */
[----:B--2---:R-:W-:-:S04]  /*13b10*/  @!P2 LEA R20, P5, R95, R82, 0x1 ;  /* 0x000000525f14a211 */ /* 0x004fc800078a08ff */
[----:B0-----:R-:W-:Y:S02]  /*13b20*/  @!P2 LEA.HI.X R21, R95, R0, R96, 0x1, P5 ;  /* 0x000000005f15a211 */ /* 0x001fe400028f0c60 */
        /* <DEDUP_REMOVED lines=11> */
.L_x_14778:
[----:B------:R-:W-:Y:S05]  /*13be0*/  BSYNC B1 ;  /* 0x0000000000017941 */ /* 0x000fea0003800000 */
.L_x_14777:
        /* <DEDUP_REMOVED lines=21> */
.L_x_14780:
[----:B------:R-:W-:Y:S05]  /*13d40*/  BSYNC B1 ;  /* 0x0000000000017941 */ /* 0x000fea0003800000 */
.L_x_14779:
        /* <DEDUP_REMOVED lines=21> */
.L_x_14782:
[----:B------:R-:W-:Y:S05]  /*13ea0*/  BSYNC B1 ;  /* 0x0000000000017941 */ /* 0x000fea0003800000 */
.L_x_14781:
[----:B------:R-:W-:Y:S01]  /*13eb0*/  VIADD R3, R85, 0x60 ;  /* 0x0000006055037836 */ /* 0x000fe20000000000 */
[----:B01--4-:R-:W4:Y:S04]  /*13ec0*/  SHFL.IDX PT, R84, R84, 0x3, 0x181f ;  /* 0x00781f0054547f89 */ /* 0x013f2800000e0000 */
        /* <DEDUP_REMOVED lines=22> */
.L_x_14775:
[----:B------:R-:W4:Y:S01]  /*14030*/  LDL.LU R6, [R1+0x5c] ;  /* 0x00005c0001067983 */ /* 0x000f220000300800 */
[----:B------:R-:W-:Y:S01]  /*14040*/  ULDC.64 UR4, c[0x0][0xd00] ;  /* 0x0003400000047ab9 */ /* 0x000fe20000000a00 */
[----:B------:R-:W-:Y:S01]  /*14050*/  IMAD.MOV.U32 R0, RZ, RZ, RZ ;  /* 0x000000ffff007224 */ /* 0x000fe200078e00ff */
[----:B------:R-:W0:Y:S01]  /*14060*/  LDC R25, c[0x0][0xce8] ;  /* 0x00033a00ff197b82 */ /* 0x000e220000000800 */
[----:B------:R-:W2:Y:S01]  /*14070*/  LDL.LU R3, [R1+0x60] ;  /* 0x0000600001037983 */ /* 0x000ea20000300800 */
[----:B------:R-:W-:-:S04]  /*14080*/  ISETP.NE.U32.AND P0, PT, RZ, UR4, PT ;  /* 0x00000004ff007c0c */ /* 0x000fc8000bf05070 */
[----:B------:R-:W-:Y:S02]  /*14090*/  ISETP.NE.AND.EX P0, PT, RZ, UR5, PT, P0 ;  /* 0x00000005ff007c0c */ /* 0x000fe4000bf05300 */
[----:B----4-:R-:W-:-:S04]  /*140a0*/  IADD3 R4, P1, R6, UR4, RZ ;  /* 0x0000000406047c10 */ /* 0x010fc8000ff3e0ff */
[----:B--2---:R-:W-:Y:S01]  /*140b0*/  IADD3.X R5, R3, UR5, RZ, P1, !PT ;  /* 0x0000000503057c10 */ /* 0x004fe20008ffe4ff */
[----:B------:R-:W-:Y:S02]  /*140c0*/  ULDC.64 UR4, c[0x0][0xd08] ;  /* 0x0003420000047ab9 */ /* 0x000fe40000000a00 */
[----:B------:R-:W-:-:S04]  /*140d0*/  ISETP.NE.U32.AND P1, PT, RZ, UR4, PT ;  /* 0x00000004ff007c0c */ /* 0x000fc8000bf25070 */
[----:B------:R2:W5:Y:S01]  /*140e0*/  @P0 LDG.E R0, desc[UR40][R4.64] ;  /* 0x0000002804000981 */ /* 0x000562000c1e1900 */
[----:B------:R-:W-:Y:S01]  /*140f0*/  ISETP.NE.AND.EX P1, PT, RZ, UR5, PT, P1 ;  /* 0x00000005ff007c0c */ /* 0x000fe2000bf25310 */
[----:B------:R-:W4:-:S12]  /*14100*/  S2R R10, SR_TID.X ;  /* 0x00000000000a7919 */ /* 0x000f180000002100 */
[----:B------:R-:W-:Y:S01]  /*14110*/  @P1 IADD3 R6, P2, R6, UR4, RZ ;  /* 0x0000000406061c10 */ /* 0x000fe2000ff5e0ff */
[----:B------:R-:W-:Y:S02]  /*14120*/  ULDC UR4, c[0x0][0xb88] ;  /* 0x0002e20000047ab9 */ /* 0x000fe40000000800 */
[----:B------:R-:W-:Y:S01]  /*14130*/  IMAD.U32 R8, RZ, RZ, UR4 ;  /* 0x00000004ff087e24 */ /* 0x000fe2000f8e00ff */
[----:B------:R-:W-:-:S05]  /*14140*/  @P1 IADD3.X R7, R3, UR5, RZ, P2, !PT ;  /* 0x0000000503071c10 */ /* 0x000fca00097fe4ff */
[----:B------:R2:W5:Y:S01]  /*14150*/  @P1 LDG.E R8, desc[UR40][R6.64] ;  /* 0x0000002806081981 */ /* 0x000562000c1e1900 */
[----:B0-----:R-:W-:Y:S01]  /*14160*/  ISETP.NE.AND P2, PT, R25, 0x1, PT ;  /* 0x000000011900780c */ /* 0x001fe20003f45270 */
[----:B----4-:R-:W-:-:S12]  /*14170*/  VIADD R28, R10, 0xffffff80 ;  /* 0xffffff800a1c7836 */ /* 0x010fd80000000000 */
[----:B------:R-:W0:Y:S01]  /*14180*/  @P2 LDC R27, c[0x0][0xcec] ;  /* 0x00033b00ff1b2b82 */ /* 0x000e220000000800 */
[----:B------:R-:W-:Y:S01]  /*14190*/  ISETP.GE.AND P3, PT, R28, 0x80, PT ;  /* 0x000000801c00780c */ /* 0x000fe20003f66270 */
[----:B--2---:R-:W-:-:S12]  /*141a0*/  @P1 BRA `(.L_x_14784) ;  /* 0x0000000000101947 */ /* 0x004fd80003800000 */
[----:B------:R-:W-:Y:S05]  /*141b0*/  @!P0 BRA `(.L_x_14784) ;  /* 0x00000000000c8947 */ /* 0x000fea0003800000 */
[----:B------:R-:W2:Y:S04]  /*141c0*/  LDG.E R3, desc[UR40][R4.64] ;  /* 0x0000002804037981 */ /* 0x000ea8000c1e1900 */
[----:B-----5:R-:W2:Y:S02]  /*141d0*/  LDG.E R8, desc[UR40][R4.64+0x4] ;  /* 0x0000042804087981 */ /* 0x020ea4000c1e1900 */
[----:B--2---:R-:W-:-:S07]  /*141e0*/  IMAD.IADD R8, R8, 0x1, -R3 ;  /* 0x0000000108087824 */ /* 0x004fce00078e0a03 */
.L_x_14784:
[----:B------:R-:W2:Y:S04]  /*141f0*/  LDL.LU R4, [R1+0x64] ;  /* 0x0000640001047983 */ /* 0x000ea80000300800 */
[----:B------:R-:W4:Y:S04]  /*14200*/  LDL.LU R3, [R1+0x7c] ;  /* 0x00007c0001037983 */ /* 0x000f280000300800 */
[----:B------:R-:W3:Y:S04]  /*14210*/  LDL R26, [R1+0x58] ;  /* 0x00005800011a7983 */ /* 0x000ee80000100800 */
[----:B------:R0:W5:Y:S01]  /*14220*/  LDL R24, [R1+0x28] ;  /* 0x0000280001187983 */ /* 0x0001620000100800 */
[----:B------:R-:W-:Y:S01]  /*14230*/  BSSY B1, `(.L_x_14785) ;  /* 0x000002c000017945 */ /* 0x000fe20003800000 */
[----:B-----5:R-:W-:-:S02]  /*14240*/  SHF.R.S32.HI R11, RZ, 0x1f, R0 ;  /* 0x0000001fff0b7819 */ /* 0x020fc40000011400 */
[----:B--2---:R-:W-:Y:S02]  /*14250*/  SEL R13, R4, RZ, !P0 ;  /* 0x000000ff040d7207 */ /* 0x004fe40004000000 */
[----:B----4-:R-:W-:Y:S02]  /*14260*/  SEL R14, R3, RZ, !P0 ;  /* 0x000000ff030e7207 */ /* 0x010fe40004000000 */
[----:B---3--:R-:W-:Y:S01]  /*14270*/  SHF.R.S32.HI R12, RZ, 0x1f, R26 ;  /* 0x0000001fff0c7819 */ /* 0x008fe2000001141a */
[----:B0-----:R-:W-:Y:S06]  /*14280*/  @P3 BRA `(.L_x_14786) ;  /* 0x0000000000983947 */ /* 0x001fec0003800000 */
[----:B------:R-:W0:Y:S01]  /*14290*/  LDC R9, c[0x0][0xce8] ;  /* 0x00033a00ff097b82 */ /* 0x000e220000000800 */
[----:B------:R-:W-:Y:S01]  /*142a0*/  IADD3 R10, R24, -0x80, R10 ;  /* 0xffffff80180a7810 */ /* 0x000fe20007ffe00a */
[----:B0-----:R-:W-:-:S05]  /*142b0*/  IMAD R3, R8, R9, RZ ;  /* 0x0000000908037224 */ /* 0x001fca00078e02ff */
        /* <DEDUP_REMOVED lines=35> */
.L_x_14786:
[----:B------:R-:W-:Y:S05]  /*144f0*/  BSYNC B1 ;  /* 0x0000000000017941 */ /* 0x000fea0003800000 */
.L_x_14785:
[--C-:B0-----:R-:W-:Y:S01]  /*14500*/  SHF.R.S32.HI R6, RZ, 0x1f, R28.reuse ;  /* 0x0000001fff067819 */ /* 0x101fe2000001141c */
[----:B------:R-:W0:Y:S01]  /*14510*/  @P2 LDC R9, c[0x0][0xcf0] ;  /* 0x00033c00ff092b82 */ /* 0x000e220000000800 */
[----:B------:R-:W-:Y:S01]  /*14520*/  SHF.R.S32.HI R20, RZ, 0x1f, R28 ;  /* 0x0000001fff147819 */ /* 0x000fe2000001141c */
[----:B------:R-:W-:Y:S01]  /*14530*/  ULDC.64 UR4, c[0x0][0xba0] ;  /* 0x0002e80000047ab9 */ /* 0x000fe20000000a00 */
[-C--:B------:R-:W-:Y:S01]  /*14540*/  LEA.HI R6, R6, R28.reuse, RZ, 0x3 ;  /* 0x0000001c06067211 */ /* 0x080fe200078f18ff */
[----:B------:R-:W-:Y:S01]  /*14550*/  IMAD R3, R11, UR4, RZ ;  /* 0x000000040b037c24 */ /* 0x000fe2000f8e02ff */
[----:B------:R-:W-:Y:S01]  /*14560*/  LEA.HI R20, R20, R28, RZ, 0x3 ;  /* 0x0000001c14147211 */ /* 0x000fe200078f18ff */
[----:B------:R-:W-:Y:S01]  /*14570*/  IMAD.WIDE.U32 R4, R0, UR4, RZ ;  /* 0x0000000400047c25 */ /* 0x000fe2000f8e00ff */
[----:B------:R-:W-:Y:S02]  /*14580*/  LOP3.LUT R6, R6, 0xfffffff8, RZ, 0xc0, !PT ;  /* 0xfffffff806067812 */ /* 0x000fe400078ec0ff */
[----:B------:R-:W-:Y:S01]  /*14590*/  SHF.R.S32.HI R20, RZ, 0x3, R20 ;  /* 0x00000003ff147819 */ /* 0x000fe20000011414 */
[----:B------:R-:W-:Y:S01]  /*145a0*/  IMAD R3, R0, UR5, R3 ;  /* 0x0000000500037c24 */ /* 0x000fe2000f8e0203 */
[----:B------:R-:W-:Y:S01]  /*145b0*/  ULDC.64 UR4, c[0x0][0xbe8] ;  /* 0x0002fa0000047ab9 */ /* 0x000fe20000000a00 */
[----:B------:R-:W-:-:S02]  /*145c0*/  IMAD.IADD R6, R28, 0x1, -R6 ;  /* 0x000000011c067824 */ /* 0x000fc400078e0a06 */
[----:B------:R-:W-:Y:S02]  /*145d0*/  IMAD R0, R12, UR4, RZ ;  /* 0x000000040c007c24 */ /* 0x000fe4000f8e02ff */
[----:B------:R-:W-:Y:S02]  /*145e0*/  IMAD R6, R6, 0x20, R20 ;  /* 0x0000002006067824 */ /* 0x000fe400078e0214 */
[----:B------:R-:W-:Y:S02]  /*145f0*/  IMAD R7, R26, UR5, R0 ;  /* 0x000000051a077c24 */ /* 0x000fe4000f8e0200 */
[----:B------:R-:W-:Y:S02]  /*14600*/  IMAD.IADD R10, R24, 0x1, R6 ;  /* 0x00000001180a7824 */ /* 0x000fe400078e0206 */
[----:B------:R-:W-:Y:S02]  /*14610*/  IMAD.IADD R5, R5, 0x1, R3 ;  /* 0x0000000105057824 */ /* 0x000fe400078e0203 */
[----:B------:R-:W-:-:S04]  /*14620*/  @P2 IMAD.HI.U32 R0, R10, R27, RZ ;  /* 0x0000001b0a002227 */ /* 0x000fc800078e00ff */
[----:B------:R-:W-:Y:S01]  /*14630*/  IMAD.WIDE.U32 R4, R26, UR4, R4 ;  /* 0x000000041a047c25 */ /* 0x000fe2000f8e0004 */
[----:B------:R-:W-:-:S03]  /*14640*/  ULDC.64 UR4, c[0x0][0xbf0] ;  /* 0x0002fc0000047ab9 */ /* 0x000fc60000000a00 */
[----:B------:R-:W-:Y:S01]  /*14650*/  IMAD.MOV.U32 R3, RZ, RZ, R10 ;  /* 0x000000ffff037224 */ /* 0x000fe200078e000a */
[----:B0-----:R-:W-:Y:S01]  /*14660*/  @P2 SHF.R.U32.HI R3, RZ, R9, R0 ;  /* 0x00000009ff032219 */ /* 0x001fe20000011600 */
        /* <DEDUP_REMOVED lines=24> */
[----:B------:R0:W2:Y:S04]  /*147f0*/  SHFL.IDX PT, R0, R4, RZ, 0x181f ;  /* 0x00181fff04007589 */ /* 0x0000a800000e0000 */
[----:B------:R0:W3:Y:S02]  /*14800*/  SHFL.IDX PT, R14, R3, RZ, 0x181f ;  /* 0x00181fff030e7589 */ /* 0x0000e400000e0000 */
.L_x_14998:
[----:B------:R-:W-:Y:S01]  /*14810*/  IMAD R8, R8, R25, RZ ;  /* 0x0000001908087224 */ /* 0x000fe200078e02ff */
[----:B------:R-:W-:Y:S01]  /*14820*/  BSSY B1, `(.L_x_14788) ;  /* 0x000001d000017945 */ /* 0x000fe20003800000 */
[----:B------:R-:W-:-:S05]  /*14830*/  IMAD.IADD R7, R20, 0x1, R24 ;  /* 0x0000000114077824 */ /* 0x000fca00078e0218 */
[----:B------:R-:W-:-:S13]  /*14840*/  ISETP.GE.AND P0, PT, R7, R8, PT ;  /* 0x000000080700720c */ /* 0x000fda0003f06270 */
[----:B------:R-:W-:Y:S05]  /*14850*/  @P0 BRA `(.L_x_14789) ;  /* 0x0000000000640947 */ /* 0x000fea0003800000 */
[----:B------:R-:W4:Y:S01]  /*14860*/  LDL R20, [R1+0xc] ;  /* 0x00000c0001147983 */ /* 0x000f220000100800 */
[----:B------:R-:W-:-:S03]  /*14870*/  ULDC UR4, c[0x0][0xbc8] ;  /* 0x0002f20000047ab9 */ /* 0x000fc60000000800 */
[----:B------:R-:W5:Y:S04]  /*14880*/  LDL R15, [R1+0x4c] ;  /* 0x00004c00010f7983 */ /* 0x000f680000100800 */
[----:B------:R-:W2:Y:S04]  /*14890*/  LDL R9, [R1+0x48] ;  /* 0x0000480001097983 */ /* 0x000ea80000100800 */
[----:B------:R-:W3:Y:S04]  /*148a0*/  LDL R5, [R1+0x50] ;  /* 0x0000500001057983 */ /* 0x000ee80000100800 */
[----:B------:R-:W3:Y:S04]  /*148b0*/  LDL R21, [R1+0x9c] ;  /* 0x00009c0001157983 */ /* 0x000ee80000100800 */
[----:B------:R-:W3:Y:S04]  /*148c0*/  LDL R26, [R1+0x98] ;  /* 0x00009800011a7983 */ /* 0x000ee80000100800 */
[----:B------:R-:W3:Y:S04]  /*148d0*/  LDL R24, [R1+0x94] ;  /* 0x0000940001187983 */ /* 0x000ee80000100800 */
[----:B------:R-:W3:Y:S01]  /*148e0*/  LDL R6, [R1+0x90] ;  /* 0x0000900001067983 */ /* 0x000ee20000100800 */
[----:B----4-:R-:W-:-:S02]  /*148f0*/  ISETP.GE.AND P3, PT, R20, UR4, PT ;  /* 0x0000000414007c0c */ /* 0x010fc4000bf66270 */
[----:B-----5:R-:W-:Y:S02]  /*14900*/  ISETP.GE.AND P2, PT, R15, UR4, PT ;  /* 0x000000040f007c0c */ /* 0x020fe4000bf46270 */
[----:B--2---:R-:W-:Y:S02]  /*14910*/  ISETP.GE.AND P1, PT, R9, UR4, PT ;  /* 0x0000000409007c0c */ /* 0x004fe4000bf26270 */
[----:B---3--:R-:W-:-:S07]  /*14920*/  ISETP.GE.AND P0, PT, R5, UR4, PT ;  /* 0x0000000405007c0c */ /* 0x008fce000bf06270 */
[CC--:B------:R-:W-:Y:S02]  /*14930*/  @!P3 LEA R10, P5, R20.reuse, R14.reuse, 0x1 ;  /* 0x0000000e140ab211 */ /* 0x0c0fe400078a08ff */
[----:B------:R-:W-:Y:S02]  /*14940*/  @!P2 LEA R12, P4, R15, R14, 0x1 ;  /* 0x0000000e0f0ca211 */ /* 0x000fe400078808ff */
[----:B------:R-:W-:Y:S02]  /*14950*/  @!P3 LEA.HI.X R11, R20, R0, R21, 0x1, P5 ;  /* 0x00000000140bb211 */ /* 0x000fe400028f0c15 */
[----:B------:R-:W-:Y:S02]  /*14960*/  @!P1 LEA R20, P5, R9, R14, 0x1 ;  /* 0x0000000e09149211 */ /* 0x000fe400078a08ff */
[----:B------:R-:W-:Y:S02]  /*14970*/  @!P2 LEA.HI.X R13, R15, R0, R26, 0x1, P4 ;  /* 0x000000000f0da211 */ /* 0x000fe400020f0c1a */
[----:B------:R-:W-:-:S02]  /*14980*/  @!P0 LEA R14, P4, R5, R14, 0x1 ;  /* 0x0000000e050e8211 */ /* 0x000fc400078808ff */
[-C--:B------:R-:W-:Y:S02]  /*14990*/  @!P1 LEA.HI.X R21, R9, R0.reuse, R24, 0x1, P5 ;  /* 0x0000000009159211 */ /* 0x080fe400028f0c18 */
[----:B------:R-:W-:Y:S01]  /*149a0*/  @!P0 LEA.HI.X R15, R5, R0, R6, 0x1, P4 ;  /* 0x00000000050f8211 */ /* 0x000fe200020f0c06 */
[----:B------:R4:W-:Y:S04]  /*149b0*/  @!P3 ST.E.128 desc[UR40][R10.64], RZ ;  /* 0x000000ff0a00b985 */ /* 0x0009e8000c101d28 */
[----:B------:R4:W-:Y:S04]  /*149c0*/  @!P2 ST.E.128 desc[UR40][R12.64], RZ ;  /* 0x000000ff0c00a985 */ /* 0x0009e8000c101d28 */
[----:B------:R4:W-:Y:S04]  /*149d0*/  @!P1 ST.E.128 desc[UR40][R20.64], RZ ;  /* 0x000000ff14009985 */ /* 0x0009e8000c101d28 */
[----:B------:R4:W-:Y:S02]  /*149e0*/  @!P0 ST.E.128 desc[UR40][R14.64], RZ ;  /* 0x000000ff0e008985 */ /* 0x0009e4000c101d28 */
.L_x_14789:
[----:B------:R-:W-:Y:S05]  /*149f0*/  BSYNC B1 ;  /* 0x0000000000017941 */ /* 0x000fea0003800000 */
.L_x_14788:
[----:B------:R-:W-:-:S03]  /*14a00*/  UMOV UR4, 0xffffffff ;  /* 0xffffffff00047882 */ /* 0x000fc60000000000 */
[----:B------:R-:W-:Y:S05]  /*14a10*/  BRA.DIV UR4, `(.L_x_14790) ;  /* 0x0000009e048c7947 */ /* 0x000fea000b800000 */
[----:B--2---:R2:W0:Y:S04]  /*14a20*/  SHFL.IDX PT, R0, R4, 0x1, 0x181f ;  /* 0x00381f0004007f89 */ /* 0x00442800000e0000 */
[----:B---34-:R2:W3:Y:S02]  /*14a30*/  SHFL.IDX PT, R14, R3, 0x1, 0x181f ;  /* 0x00381f00030e7f89 */ /* 0x0184e400000e0000 */
.L_x_15002:
[----:B------:R-:W-:Y:S01]  /*14a40*/  VIADD R5, R7, 0x20 ;  /* 0x0000002007057836 */ /* 0x000fe20000000000 */
[----:B------:R-:W-:Y:S04]  /*14a50*/  BSSY B1, `(.L_x_14791) ;  /* 0x000001c000017945 */ /* 0x000fe80003800000 */
[----:B------:R-:W-:-:S13]  /*14a60*/  ISETP.GE.AND P0, PT, R5, R8, PT ;  /* 0x000000080500720c */ /* 0x000fda0003f06270 */
[----:B------:R-:W-:Y:S05]  /*14a70*/  @P0 BRA `(.L_x_14792) ;  /* 0x0000000000640947 */ /* 0x000fea0003800000 */
[----:B------:R-:W4:Y:S01]  /*14a80*/  LDL R20, [R1+0xc] ;  /* 0x00000c0001147983 */ /* 0x000f220000100800 */
[----:B------:R-:W-:-:S03]  /*14a90*/  ULDC UR4, c[0x0][0xbc8] ;  /* 0x0002f20000047ab9 */ /* 0x000fc60000000800 */
[----:B------:R-:W5:Y:S04]  /*14aa0*/  LDL R15, [R1+0x4c] ;  /* 0x00004c00010f7983 */ /* 0x000f680000100800 */
[----:B------:R-:W2:Y:S04]  /*14ab0*/  LDL R24, [R1+0x48] ;  /* 0x0000480001187983 */ /* 0x000ea80000100800 */
[----:B------:R-:W3:Y:S04]  /*14ac0*/  LDL R6, [R1+0x50] ;  /* 0x0000500001067983 */ /* 0x000ee80000100800 */
[----:B------:R-:W0:Y:S04]  /*14ad0*/  LDL R21, [R1+0x9c] ;  /* 0x00009c0001157983 */ /* 0x000e280000100800 */
        /* <DEDUP_REMOVED lines=8> */
[C---:B------:R-:W-:Y:S02]  /*14b60*/  @!P2 LEA R12, P4, R15.reuse, R14, 0x1 ;  /* 0x0000000e0f0ca211 */ /* 0x040fe400078808ff */
[----:B0-----:R-:W-:Y:S02]  /*14b70*/  @!P3 LEA.HI.X R11, R20, R0, R21, 0x1, P5 ;  /* 0x00000000140bb211 */ /* 0x001fe400028f0c15 */
        /* <DEDUP_REMOVED lines=9> */
.L_x_14792:
[----:B------:R-:W-:Y:S05]  /*14c10*/  BSYNC B1 ;  /* 0x0000000000017941 */ /* 0x000fea0003800000 */
.L_x_14791:
[----:B------:R-:W-:-:S03]  /*14c20*/  UMOV UR4, 0xffffffff ;  /* 0xffffffff00047882 */ /* 0x000fc60000000000 */
[----:B------:R-:W-:Y:S05]  /*14c30*/  BRA.DIV UR4, `(.L_x_14793) ;  /* 0x0000009e044c7947 */ /* 0x000fea000b800000 */
[----:B0-----:R0:W0:Y:S04]  /*14c40*/  SHFL.IDX PT, R0, R4, 0x2, 0x181f ;  /* 0x00581f0004007f89 */ /* 0x00102800000e0000 */
[----:B---34-:R3:W4:Y:S02]  /*14c50*/  SHFL.IDX PT, R14, R3, 0x2, 0x181f ;  /* 0x00581f00030e7f89 */ /* 0x01872400000e0000 */
.L_x_15006:
[----:B------:R-:W-:Y:S01]  /*14c60*/  VIADD R5, R7, 0x40 ;  /* 0x0000004007057836 */ /* 0x000fe20000000000 */
[----:B------:R-:W-:Y:S04]  /*14c70*/  BSSY B1, `(.L_x_14794) ;  /* 0x000001c000017945 */ /* 0x000fe80003800000 */
[----:B------:R-:W-:-:S13]  /*14c80*/  ISETP.GE.AND P0, PT, R5, R8, PT ;  /* 0x000000080500720c */ /* 0x000fda0003f06270 */
[----:B------:R-:W-:Y:S05]  /*14c90*/  @P0 BRA `(.L_x_14795) ;  /* 0x0000000000640947 */ /* 0x000fea0003800000 */
[----:B------:R-:W5:Y:S01]  /*14ca0*/  LDL R20, [R1+0xc] ;  /* 0x00000c0001147983 */ /* 0x000f620000100800 */
[----:B------:R-:W-:-:S03]  /*14cb0*/  ULDC UR4, c[0x0][0xbc8] ;  /* 0x0002f20000047ab9 */ /* 0x000fc60000000800 */
[----:B------:R-:W2:Y:S04]  /*14cc0*/  LDL R15, [R1+0x4c] ;  /* 0x00004c00010f7983 */ /* 0x000ea80000100800 */
[----:B------:R-:W3:Y:S04]  /*14cd0*/  LDL R24, [R1+0x48] ;  /* 0x0000480001187983 */ /* 0x000ee80000100800 */
[----:B------:R-:W4:Y:S04]  /*14ce0*/  LDL R6, [R1+0x50] ;  /* 0x0000500001067983 */ /* 0x000f280000100800 */
[----:B------:R-:W0:Y:S04]  /*14cf0*/  LDL R21, [R1+0x9c] ;  /* 0x00009c0001157983 */ /* 0x000e280000100800 */
[----:B------:R-:W4:Y:S04]  /*14d00*/  LDL R26, [R1+0x98] ;  /* 0x00009800011a7983 */ /* 0x000f280000100800 */
[----:B------:R-:W4:Y:S04]  /*14d10*/  LDL R25, [R1+0x94] ;  /* 0x0000940001197983 */ /* 0x000f280000100800 */
[----:B------:R-:W4:Y:S01]  /*14d20*/  LDL R9, [R1+0x90] ;  /* 0x0000900001097983 */ /* 0x000f220000100800 */
[----:B-----5:R-:W-:-:S02]  /*14d30*/  ISETP.GE.AND P3, PT, R20, UR4, PT ;  /* 0x0000000414007c0c */ /* 0x020fc4000bf66270 */
[----:B--2---:R-:W-:Y:S02]  /*14d40*/  ISETP.GE.AND P2, PT, R15, UR4, PT ;  /* 0x000000040f007c0c */ /* 0x004fe4000bf46270 */
[----:B---3--:R-:W-:Y:S02]  /*14d50*/  ISETP.GE.AND P1, PT, R24, UR4, PT ;  /* 0x0000000418007c0c */ /* 0x008fe4000bf26270 */
[----:B----4-:R-:W-:-:S07]  /*14d60*/  ISETP.GE.AND P0, PT, R6, UR4, PT ;  /* 0x0000000406007c0c */ /* 0x010fce000bf06270 */
        /* <DEDUP_REMOVED lines=12> */
.L_x_14795:
[----:B------:R-:W-:Y:S05]  /*14e30*/  BSYNC B1 ;  /* 0x0000000000017941 */ /* 0x000fea0003800000 */
.L_x_14794:
[----:B------:R-:W-:-:S03]  /*14e40*/  UMOV UR4, 0xffffffff ;  /* 0xffffffff00047882 */ /* 0x000fc60000000000 */
[----:B------:R-:W-:Y:S05]  /*14e50*/  BRA.DIV UR4, `(.L_x_14796) ;  /* 0x0000009e040c7947 */ /* 0x000fea000b800000 */
[----:B0-----:R0:W0:Y:S04]  /*14e60*/  SHFL.IDX PT, R0, R4, 0x3, 0x181f ;  /* 0x00781f0004007f89 */ /* 0x00102800000e0000 */
[----:B----4-:R4:W0:Y:S02]  /*14e70*/  SHFL.IDX PT, R14, R3, 0x3, 0x181f ;  /* 0x00781f00030e7f89 */ /* 0x01082400000e0000 */
.L_x_15010:
[----:B--234-:R-:W-:-:S05]  /*14e80*/  VIADD R3, R7, 0x60 ;  /* 0x0000006007037836 */ /* 0x01cfca0000000000 */
[----:B------:R-:W-:-:S13]  /*14e90*/  ISETP.GE.AND P0, PT, R3, R8, PT ;  /* 0x000000080300720c */ /* 0x000fda0003f06270 */
[----:B------:R-:W-:Y:S05]  /*14ea0*/  @P0 BRA `(.L_x_14783) ;  /* 0x0000000000640947 */ /* 0x000fea0003800000 */
[----:B------:R-:W2:Y:S01]  /*14eb0*/  LDL R9, [R1+0xc] ;  /* 0x00000c0001097983 */ /* 0x000ea20000100800 */
[----:B------:R-:W-:-:S03]  /*14ec0*/  ULDC UR4, c[0x0][0xbc8] ;  /* 0x0002f20000047ab9 */ /* 0x000fc60000000800 */
[----:B------:R-:W3:Y:S04]  /*14ed0*/  LDL R15, [R1+0x4c] ;  /* 0x00004c00010f7983 */ /* 0x000ee80000100800 */
[----:B------:R-:W4:Y:S04]  /*14ee0*/  LDL R12, [R1+0x48] ;  /* 0x00004800010c7983 */ /* 0x000f280000100800 */
[----:B------:R-:W5:Y:S04]  /*14ef0*/  LDL R10, [R1+0x50] ;  /* 0x00005000010a7983 */ /* 0x000f680000100800 */
[----:B------:R-:W5:Y:S04]  /*14f00*/  LDL R21, [R1+0x9c] ;  /* 0x00009c0001157983 */ /* 0x000f680000100800 */
[----:B------:R-:W5:Y:S04]  /*14f10*/  LDL R20, [R1+0x98] ;  /* 0x0000980001147983 */ /* 0x000f680000100800 */
[----:B------:R-:W5:Y:S04]  /*14f20*/  LDL R13, [R1+0x94] ;  /* 0x00009400010d7983 */ /* 0x000f680000100800 */
[----:B------:R-:W5:Y:S01]  /*14f30*/  LDL R11, [R1+0x90] ;  /* 0x00009000010b7983 */ /* 0x000f620000100800 */
[----:B--2---:R-:W-:-:S02]  /*14f40*/  ISETP.GE.AND P3, PT, R9, UR4, PT ;  /* 0x0000000409007c0c */ /* 0x004fc4000bf66270 */
[----:B---3--:R-:W-:Y:S02]  /*14f50*/  ISETP.GE.AND P2, PT, R15, UR4, PT ;  /* 0x000000040f007c0c */ /* 0x008fe4000bf46270 */
[----:B----4-:R-:W-:Y:S02]  /*14f60*/  ISETP.GE.AND P1, PT, R12, UR4, PT ;  /* 0x000000040c007c0c */ /* 0x010fe4000bf26270 */
[----:B-----5:R-:W-:-:S07]  /*14f70*/  ISETP.GE.AND P0, PT, R10, UR4, PT ;  /* 0x000000040a007c0c */ /* 0x020fce000bf06270 */
[-C--:B0-----:R-:W-:Y:S02]  /*14f80*/  @!P3 LEA R4, P5, R9, R14.reuse, 0x1 ;  /* 0x0000000e0904b211 */ /* 0x081fe400078a08ff */
        /* <DEDUP_REMOVED lines=11> */
.L_x_14783:
[----:B------:R-:W-:Y:S05]  /*15040*/  BSYNC B0 ;  /* 0x0000000000007941 */ /* 0x000fea0003800000 */
.L_x_14774:
[----:B------:R-:W-:Y:S02]  /*15050*/  ULDC UR4, c[0x0][0xd3c] ;  /* 0x00034f0000047ab9 */ /* 0x000fe40000000800 */
[----:B------:R-:W-:-:S13]  /*15060*/  ISETP.GE.AND P0, PT, R91, UR4, PT ;  /* 0x000000045b007c0c */ /* 0x000fda000bf06270 */
[----:B------:R-:W-:Y:S05]  /*15070*/  @!P0 BRA `(.L_x_14797) ;  /* 0xfffffec000448947 */ /* 0x000fea000383ffff */
[----:B------:R-:W-:Y:S05]  /*15080*/  BRA `(.L_x_14648) ;  /* 0x0000008800247947 */ /* 0x000fea0003800000 */
.L_x_14646:
        /* <DEDUP_REMOVED lines=18> */
.L_x_14798:
        /* <DEDUP_REMOVED lines=42> */
.L_x_14804:
        /* <DEDUP_REMOVED lines=12> */
.L_x_14803:
[----:B------:R-:W-:Y:S05]  /*15510*/  BSYNC B0 ;  /* 0x0000000000007941 */ /* 0x000fea0003800000 */
.L_x_14802:
        /* <DEDUP_REMOVED lines=21> */
.L_x_14800:
        /* <DEDUP_REMOVED lines=20> */
.L_x_14805:
        /* <DEDUP_REMOVED lines=14> */
[-C--:B------:R-:W-:Y:S01]  /*15890*/  @!P1 IADD3 R4, R4, -R9.reuse, RZ ;  /* 0x8000000904049210 */ /* 0x080fe20007ffe0ff */
        /* <DEDUP_REMOVED lines=42> */
.L_x_14801:
[----:B------:R-:W-:Y:S02]  /*15b40*/  IMAD.MOV.U32 R17, RZ, RZ, RZ ;  /* 0x000000ffff117224 */ /* 0x000fe400078e00ff */
[----:B------:R-:W-:Y:S02]  /*15b50*/  IMAD.U32 R16, RZ, RZ, UR6 ;  /* 0x00000006ff107e24 */ /* 0x000fe4000f8e00ff */
[----:B------:R-:W-:-:S07]  /*15b60*/  IMAD.MOV.U32 R18, RZ, RZ, RZ ;  /* 0x000000ffff127224 */ /* 0x000fce00078e00ff */
.L_x_14806:
[----:B------:R-:W-:-:S13]  /*15b70*/  ISETP.NE.AND P0, PT, R0, RZ, PT ;  /* 0x000000ff0000720c */ /* 0x000fda0003f05270 */
[----:B------:R-:W1:Y:S01]  /*15b80*/  @!P0 S2R R3, SR_CgaCtaId ;  /* 0x0000000000038919 */ /* 0x000e620000008800 */
[----:B------:R-:W-:-:S04]  /*15b90*/  @!P0 MOV R0, 0x400 ;  /* 0x0000040000008802 */ /* 0x000fc80000000f00 */
[----:B-1----:R-:W-:-:S05]  /*15ba0*/  @!P0 LEA R0, R3, R0, 0x18 ;  /* 0x0000000003008211 */ /* 0x002fca00078ec0ff */
[----:B------:R1:W-:Y:S01]  /*15bb0*/  @!P0 STS.128 [R0+0x324d0], R16 ;  /* 0x0324d01000008388 */ /* 0x0003e20000000c00 */
[----:B------:R-:W-:Y:S06]  /*15bc0*/  BAR.ARV 0x5, 0x180 ;  /* 0x0146000000007b1d */ /* 0x000fec0000002000 */
.L_x_14799:
        /* <DEDUP_REMOVED lines=38> */
.L_x_14953:
[----:B0-----:R-:W0:Y:S02]  /*15e30*/  LDC.64 R2, c[0x0][0xd88] ;  /* 0x00036200ff027b82 */ /* 0x001e240000000a00 */
[----:B0-----:R-:W-:-:S05]  /*15e40*/  IMAD.WIDE R2, R19, 0x4, R2 ;  /* 0x0000000413027825 */ /* 0x001fca00078e0202 */
[----:B-1----:R-:W1:Y:S01]  /*15e50*/  LDG.E R13, desc[UR40][R2.64] ;  /* 0x00000028020d7981 */ /* 0x002e62000c1e1900 */
[----:B------:R-:W-:Y:S05]  /*15e60*/  YIELD ;  /* 0x0000000000007946 */ /* 0x000fea0003800000 */
[----:B------:R-:W-:Y:S01]  /*15e70*/  ULDC.64 UR4, c[0x0][0xb20] ;  /* 0x0002c80000047ab9 */ /* 0x000fe20000000a00 */
[----:B--2---:R-:W-:Y:S01]  /*15e80*/  IMAD.MOV.U32 R0, RZ, RZ, RZ ;  /* 0x000000ffff007224 */ /* 0x004fe200078e00ff */
[----:B------:R-:W-:Y:S01]  /*15e90*/  ISETP.NE.U32.AND P0, PT, RZ, UR4, PT ;  /* 0x00000004ff007c0c */ /* 0x000fe2000bf05070 */
[----:B------:R-:W-:Y:S01]  /*15ea0*/  IMAD.MOV.U32 R10, RZ, RZ, RZ ;  /* 0x000000ffff0a7224 */ /* 0x000fe200078e00ff */
[----:B------:R-:W-:Y:S01]  /*15eb0*/  ULDC.64 UR10, c[0x0][0xb10] ;  /* 0x0002c400000a7ab9 */ /* 0x000fe20000000a00 */
[----:B------:R-:W-:Y:S01]  /*15ec0*/  ULDC.64 UR8, c[0x0][0xb08] ;  /* 0x0002c20000087ab9 */ /* 0x000fe20000000a00 */
[----:B------:R-:W-:Y:S01]  /*15ed0*/  ISETP.NE.AND.EX P0, PT, RZ, UR5, PT, P0 ;  /* 0x00000005ff007c0c */ /* 0x000fe2000bf05300 */
[----:B------:R-:W-:Y:S01]  /*15ee0*/  ULDC.64 UR6, c[0x0][0xb00] ;  /* 0x0002c00000067ab9 */ /* 0x000fe20000000a00 */
[----:B-1----:R-:W-:Y:S01]  /*15ef0*/  SHF.R.S32.HI R4, RZ, 0x1f, R13 ;  /* 0x0000001fff047819 */ /* 0x002fe2000001140d */
[----:B-----5:R-:W-:-:S10]  /*15f00*/  IMAD.SHL.U32 R8, R13, 0x4, RZ ;  /* 0x000000040d087824 */ /* 0x020fd400078e00ff */
        /* <DEDUP_REMOVED lines=46> */
[----:B0---4-:R-:W-:Y:S06]  /*161f0*/  @P3 BRA `(.L_x_14808) ;  /* 0x0000000000143947 */ /* 0x011fec0003800000 */
[----:B------:R-:W-:Y:S05]  /*16200*/  @!P2 BRA `(.L_x_14808) ;  /* 0x000000000010a947 */ /* 0x000fea0003800000 */
[----:B------:R-:W2:Y:S04]  /*16210*/  LDG.E R11, desc[UR40][R2.64] ;  /* 0x00000028020b7981 */ /* 0x000ea8000c1e1900 */
[----:B------:R-:W2:Y:S02]  /*16220*/  LDG.E R2, desc[UR40][R2.64+0x4] ;  /* 0x0000042802027981 */ /* 0x000ea4000c1e1900 */
[----:B--2--5:R-:W-:-:S05]  /*16230*/  IMAD.IADD R14, R2, 0x1, -R11 ;  /* 0x00000001020e7824 */ /* 0x024fca00078e0a0b */
[----:B------:R0:W-:Y:S02]  /*16240*/  STL [R1+0x40], R14 ;  /* 0x0000400e01007387 */ /* 0x0001e40000100800 */
.L_x_14808:
        /* <DEDUP_REMOVED lines=12> */
.L_x_14809:
[----:B------:R-:W-:Y:S05]  /*16310*/  @!P0 BRA `(.L_x_14810) ;  /* 0x00000000000c8947 */ /* 0x000fea0003800000 */
[----:B------:R-:W2:Y:S04]  /*16320*/  LDG.E R10, desc[UR40][R6.64] ;  /* 0x00000028060a7981 */ /* 0x000ea8000c1e1900 */
[----:B------:R-:W2:Y:S02]  /*16330*/  LDG.E R6, desc[UR40][R6.64+0x4] ;  /* 0x0000042806067981 */ /* 0x000ea4000c1e1900 */
[----:B--2---:R-:W-:-:S07]  /*16340*/  IMAD.IADD R10, R6, 0x1, -R10 ;  /* 0x00000001060a7824 */ /* 0x004fce00078e0a0a */
.L_x_14810:
        /* <DEDUP_REMOVED lines=47> */
.L_x_15013:
[----:B--2---:R-:W-:Y:S02]  /*16640*/  ISETP.NE.AND P0, PT, R14, RZ, PT ;  /* 0x000000ff0e00720c */ /* 0x004fe40003f05270 */
[----:B------:R-:W-:-:S11]  /*16650*/  PLOP3.LUT P6, PT, PT, PT, PT, 0x8, 0x0 ;  /* 0x000000000000781c */ /* 0x000fd60003fce170 */
[----:B------:R-:W-:Y:S05]  /*16660*/  @P0 BRA `(.L_x_14814) ;  /* 0x00000000000c0947 */ /* 0x000fea0003800000 */
[----:B------:R-:W-:-:S03]  /*16670*/  UMOV UR4, 0xffffffff ;  /* 0xffffffff00047882 */ /* 0x000fc60000000000 */
[----:B------:R-:W-:Y:S05]  /*16680*/  BRA.DIV UR4, `(.L_x_14815) ;  /* 0x00000086047c7947 */ /* 0x000fea000b800000 */
[----:B------:R-:W-:-:S13]  /*16690*/  ELECT P6, URZ, PT ;  /* 0x00000000003f782f */ /* 0x000fda00038c0000 */
.L_x_14814:
        /* <DEDUP_REMOVED lines=10> */
.L_x_15016:
[----:B------:R-:W-:Y:S05]  /*16740*/  BSYNC B1 ;  /* 0x0000000000017941 */ /* 0x000fea0003800000 */
.L_x_14816:
        /* <DEDUP_REMOVED lines=14> */
.L_x_15017:
[----:B------:R-:W-:Y:S05]  /*16830*/  BSYNC B2 ;  /* 0x0000000000027941 */ /* 0x000fea0003800000 */
.L_x_14820:
        /* <DEDUP_REMOVED lines=9> */
.L_x_14823:
[----:B------:R-:W-:Y:S05]  /*168d0*/  BSYNC B2 ;  /* 0x0000000000027941 */ /* 0x000fea0003800000 */
.L_x_14822:
        /* <DEDUP_REMOVED lines=14> */
.L_x_14824:
        /* <DEDUP_REMOVED lines=13> */
.L_x_15018:
[----:B------:R-:W-:Y:S05]  /*16a90*/  BSYNC B2 ;  /* 0x0000000000027941 */ /* 0x000fea0003800000 */
.L_x_14825:
        /* <DEDUP_REMOVED lines=11> */
.L_x_14828:
[----:B------:R-:W-:Y:S05]  /*16b50*/  BSYNC B2 ;  /* 0x0000000000027941 */ /* 0x000fea0003800000 */
.L_x_14827:
        /* <DEDUP_REMOVED lines=11> */
.L_x_14829:
        /* <DEDUP_REMOVED lines=15> */
.L_x_14830:
        /* <DEDUP_REMOVED lines=15> */
.L_x_14831:
        /* <DEDUP_REMOVED lines=15> */
.L_x_14832:
        /* <DEDUP_REMOVED lines=10> */
.L_x_14819:
[----:B------:R-:W-:Y:S05]  /*16f80*/  BSYNC B1 ;  /* 0x0000000000017941 */ /* 0x000fea0003800000 */
.L_x_14818:
        /* <DEDUP_REMOVED lines=13> */
.L_x_14848:
        /* <DEDUP_REMOVED lines=14> */
.L_x_15019:
[----:B------:R-:W-:Y:S05]  /*17140*/  BSYNC B2 ;  /* 0x0000000000027941 */ /* 0x000fea0003800000 */
.L_x_14835:
        /* <DEDUP_REMOVED lines=9> */
.L_x_14838:
[----:B------:R-:W-:Y:S05]  /*171e0*/  BSYNC B2 ;  /* 0x0000000000027941 */ /* 0x000fea0003800000 */
.L_x_14837:
        /* <DEDUP_REMOVED lines=13> */
.L_x_14839:
        /* <DEDUP_REMOVED lines=13> */
.L_x_15020:
[----:B------:R-:W-:Y:S05]  /*17390*/  BSYNC B2 ;  /* 0x0000000000027941 */ /* 0x000fea0003800000 */
.L_x_14840:
        /* <DEDUP_REMOVED lines=11> */
.L_x_14843:
[----:B------:R-:W-:Y:S05]  /*17450*/  BSYNC B2 ;  /* 0x0000000000027941 */ /* 0x000fea0003800000 */
.L_x_14842:
        /* <DEDUP_REMOVED lines=11> */
.L_x_14844:
        /* <DEDUP_REMOVED lines=15> */
.L_x_14845:
        /* <DEDUP_REMOVED lines=15> */
.L_x_14846:
        /* <DEDUP_REMOVED lines=15> */
.L_x_14847:
        /* <DEDUP_REMOVED lines=10> */
.L_x_14834:
[----:B------:R-:W-:Y:S05]  /*17880*/  BSYNC B1 ;  /* 0x0000000000017941 */ /* 0x000fea0003800000 */
.L_x_14833:
        /* <DEDUP_REMOVED lines=12> */
.L_x_14812:
[----:B------:R-:W-:Y:S05]  /*17950*/  BSYNC B0 ;  /* 0x0000000000007941 */ /* 0x000fea0003800000 */
.L_x_14811:
        /* <DEDUP_REMOVED lines=25> */
[----:B------:R-:W2:Y:S08]  /*17af0*/  FLO.U32 R0, UR4 ;  /* 0x0000000400007d00 */ /* 0x000eb000080e0000 */
[----:B------:R-:W3:Y:S01]  /*17b00*/  POPC R2, UR4 ;  /* 0x0000000400027d09 */ /* 0x000ee20008000000 */
[----:B--2---:R-:W-:-:S13]  /*17b10*/  ISETP.EQ.U32.AND P0, PT, R0, R3, PT ;  /* 0x000000030000720c */ /* 0x004fda0003f02070 */
[----:B---3--:R-:W2:Y:S01]  /*17b20*/  @P0 ATOMG.E.ADD.STRONG.GPU PT, R5, desc[UR40][R4.64], R2 ;  /* 0x00000002040509a8 */ /* 0x008ea200081ee1e8 */
[----:B------:R-:W3:Y:S02]  /*17b30*/  S2R R3, SR_LTMASK ;  /* 0x0000000000037919 */ /* 0x000ee40000003900 */
[----:B---3--:R-:W-:-:S06]  /*17b40*/  LOP3.LUT R3, R3, UR4, RZ, 0xc0, !PT ;  /* 0x0000000403037c12 */ /* 0x008fcc000f8ec0ff */
[----:B------:R-:W3:Y:S01]  /*17b50*/  POPC R3, R3 ;  /* 0x0000000300037309 */ /* 0x000ee20000000000 */
[----:B--2---:R-:W3:Y:S02]  /*17b60*/  SHFL.IDX PT, R0, R5, R0, 0x1f ;  /* 0x00001f0005007589 */ /* 0x004ee400000e0000 */
[----:B---3--:R-:W-:Y:S01]  /*17b70*/  IADD3 R16, R0, UR36, R3 ;  /* 0x0000002400107c10 */ /* 0x008fe2000fffe003 */
[----:B------:R-:W-:Y:S06]  /*17b80*/  BRA `(.L_x_14851) ;  /* 0x0000004c00607947 */ /* 0x000fec0003800000 */
.L_x_14850:
        /* <DEDUP_REMOVED lines=21> */
.L_x_14853:
[----:B------:R-:W-:Y:S05]  /*17ce0*/  BSYNC B6 ;  /* 0x0000000000067941 */ /* 0x000fea0003800000 */
.L_x_14852:
        /* <DEDUP_REMOVED lines=21> */
.L_x_14856:
        /* <DEDUP_REMOVED lines=16> */
.L_x_14855:
[----:B------:R-:W-:Y:S05]  /*17f40*/  BSYNC B6 ;  /* 0x0000000000067941 */ /* 0x000fea0003800000 */
.L_x_14854:
        /* <DEDUP_REMOVED lines=25> */
.L_x_15023:
        /* <DEDUP_REMOVED lines=12> */
.L_x_15026:
        /* <DEDUP_REMOVED lines=25> */
.L_x_14860:
[----:B------:R-:W3:Y:S04]  /*18330*/  LDL R7, [R1+0x4] ;  /* 0x0000040001077983 */ /* 0x000ee80000100800 */
[----:B0-2---:R-:W3:Y:S04]  /*18340*/  LDL R0, [R1+0xc] ;  /* 0x00000c0001007983 */ /* 0x005ee80000100800 */
[----:B------:R-:W2:Y:S01]  /*18350*/  LDL R2, [R1+0x1c] ;  /* 0x00001c0001027983 */ /* 0x000ea20000100800 */
[----:B---3--:R-:W-:Y:S01]  /*18360*/  IMAD R0, R0, 0x8, R7 ;  /* 0x0000000800007824 */ /* 0x008fe200078e0207 */
[----:B--2---:R-:W-:-:S04]  /*18370*/  SHF.L.U32 R2, R2, 0x1f, RZ ;  /* 0x0000001f02027819 */ /* 0x004fc800000006ff */
[----:B------:R-:W0:Y:S02]  /*18380*/  SYNCS.PHASECHK.TRANS64.TRYWAIT P0, [R0+URZ+0x32440], R2 ;  /* 0x03244002000075a7 */ /* 0x000e24000800017f */
[----:B0-----:R-:W-:Y:S05]  /*18390*/  @!P0 BRA `(.L_x_14861) ;  /* 0x0000006c00148947 */ /* 0x001fea0003800000 */
.L_x_15027:
        /* <DEDUP_REMOVED lines=11> */
.L_x_14862:
        /* <DEDUP_REMOVED lines=27> */
.L_x_14858:
        /* <DEDUP_REMOVED lines=31> */
[----:B-1----:R-:W-:Y:S02]  /*187f0*/  IMAD.U32 R11, RZ, RZ, UR9 ;  /* 0x00000009ff0b7e24 */ /* 0x002fe4000f8e00ff */
[----:B------:R-:W-:Y:S02]  /*18800*/  IMAD.MOV.U32 R8, RZ, RZ, 0x70 ;  /* 0x00000070ff087424 */ /* 0x000fe400078e00ff */
[----:B------:R-:W-:Y:S02]  /*18810*/  IMAD.MOV.U32 R12, RZ, RZ, 0x1 ;  /* 0x00000001ff0c7424 */ /* 0x000fe400078e00ff */
[----:B------:R-:W-:-:S07]  /*18820*/  IMAD.MOV.U32 R13, RZ, RZ, RZ ;  /* 0x000000ffff0d7224 */ /* 0x000fce00078e00ff */
[----:B------:R-:W-:-:S07]  /*18830*/  LEPC R20, `(.L_x_14864) ;  /* 0x000000001014794e */ /* 0x000fce0000000000 */
[----:B0-----:R-:W-:Y:S05]  /*18840*/  CALL.ABS.NOINC R2 ;  /* 0x0000000002007343 */ /* 0x001fea0003c00000 */
.L_x_14864:
[----:B------:R-:W-:Y:S05]  /*18850*/  BSYNC B6 ;  /* 0x0000000000067941 */ /* 0x000fea0003800000 */
.L_x_14863:
        /* <DEDUP_REMOVED lines=142> */
.L_x_15044:
        /* <DEDUP_REMOVED lines=12> */
.L_x_14866:
        /* <DEDUP_REMOVED lines=38> */
.L_x_14868:
[----:B------:R-:W-:Y:S05]  /*19460*/  BSYNC B6 ;  /* 0x0000000000067941 */ /* 0x000fea0003800000 */
.L_x_14867:
        /* <DEDUP_REMOVED lines=145> */
[----:B------:R0:W1:Y:S04]  /*19d80*/  SHFL.IDX PT, R6, R0, 0x7, 0x181f ;  /* 0x00f81f0000067f89 */ /* 0x00006800000e0000 */
[----:B------:R0:W-:Y:S04]  /*19d90*/  @!P4 LDGSTS.E.BYPASS.LTC128B.128 [R9+0x25400], desc[UR40][R4.64], !P3 ;  /* 0x254000000409cfae */ /* 0x0001e8000d901d68 */
[----:B------:R0:W-:Y:S04]  /*19da0*/  @!P4 LDGSTS.E.BYPASS.LTC128B.128 [R9+0x29400], desc[UR40][R4.64+0x80], !P2 ;  /* 0x294000800409cfae */ /* 0x0001e8000d101d68 */
[----:B------:R0:W-:Y:S04]  /*19db0*/  @!P4 LDGSTS.E.BYPASS.LTC128B.128 [R9+0x2d400], desc[UR40][R4.64+0x100], !P1 ;  /* 0x2d4001000409cfae */ /* 0x0001e8000c901d68 */
[----:B------:R0:W-:Y:S04]  /*19dc0*/  @!P4 LDGSTS.E.BYPASS.LTC128B.128 [R9+0x31400], desc[UR40][R4.64+0x180], !P0 ;  /* 0x314001800409cfae */ /* 0x0001e8000c101d68 */
[----:B------:R-:W2:Y:S02]  /*19dd0*/  SHFL.IDX PT, R2, R2, 0x7, 0x181f ;  /* 0x00f81f0002027f89 */ /* 0x000ea400000e0000 */
.L_x_15062:
[----:B0-----:R-:W4:Y:S01]  /*19de0*/  LDL.LU R0, [R1+0x78] ;  /* 0x0000780001007983 */ /* 0x001f220000300800 */
[----:B------:R-:W-:Y:S01]  /*19df0*/  BSSY B0, `(.L_x_14870) ;  /* 0x000000d000007945 */ /* 0x000fe20003800000 */
[----:B----4-:R-:W-:-:S13]  /*19e00*/  ISETP.GE.AND P4, PT, R0, R3, PT ;  /* 0x000000030000720c */ /* 0x010fda0003f86270 */
[----:B------:R-:W-:Y:S05]  /*19e10*/  @P4 BRA `(.L_x_14871) ;  /* 0x0000000000284947 */ /* 0x000fea0003800000 */
[----:B------:R-:W4:Y:S01]  /*19e20*/  LDL R0, [R1+0x18] ;  /* 0x0000180001007983 */ /* 0x000f220000100800 */
[----:B--2---:R-:W-:-:S05]  /*19e30*/  LEA R2, P4, R8, R2, 0x1 ;  /* 0x0000000208027211 */ /* 0x004fca00078808ff */
[----:B-1----:R-:W-:-:S05]  /*19e40*/  IMAD.X R3, RZ, RZ, R6, P4 ;  /* 0x000000ffff037224 */ /* 0x002fca00020e0606 */
[----:B------:R-:W-:Y:S01]  /*19e50*/  @!PT LDS RZ, [RZ] ;  /* 0x00000000fffff984 */ /* 0x000fe20000000800 */
[----:B------:R-:W-:Y:S01]  /*19e60*/  @!PT LDS RZ, [RZ] ;  /* 0x00000000fffff984 */ /* 0x000fe20000000800 */
[----:B------:R-:W-:Y:S01]  /*19e70*/  @!PT LDS RZ, [RZ] ;  /* 0x00000000fffff984 */ /* 0x000fe20000000800 */
[----:B----4-:R0:W-:Y:S04]  /*19e80*/  LDGSTS.E.BYPASS.LTC128B.128 [R0+0x25c00], desc[UR40][R2.64], !P3 ;  /* 0x25c0000002007fae */ /* 0x0101e8000d901d68 */
[----:B------:R0:W-:Y:S04]  /*19e90*/  LDGSTS.E.BYPASS.LTC128B.128 [R0+0x29c00], desc[UR40][R2.64+0x80], !P2 ;  /* 0x29c0008002007fae */ /* 0x0001e8000d101d68 */
[----:B------:R0:W-:Y:S04]  /*19ea0*/  LDGSTS.E.BYPASS.LTC128B.128 [R0+0x2dc00], desc[UR40][R2.64+0x100], !P1 ;  /* 0x2dc0010002007fae */ /* 0x0001e8000c901d68 */
[----:B------:R0:W-:Y:S02]  /*19eb0*/  LDGSTS.E.BYPASS.LTC128B.128 [R0+0x31c00], desc[UR40][R2.64+0x180], !P0 ;  /* 0x31c0018002007fae */ /* 0x0001e4000c101d68 */
.L_x_14871:
[----:B------:R-:W-:Y:S05]  /*19ec0*/  BSYNC B0 ;  /* 0x0000000000007941 */ /* 0x000fea0003800000 */
.L_x_14870:
[----:B------:R4:W5:Y:S01]  /*19ed0*/  LDL R8, [R1+0x4] ;  /* 0x0000040001087983 */ /* 0x0009620000100800 */
[----:B------:R-:W-:Y:S01]  /*19ee0*/  PLOP3.LUT P0, PT, PT, PT, PT, 0x80, 0x0 ;  /* 0x000000000000781c */ /* 0x000fe20003f0f070 */
[----:B------:R-:W-:-:S12]  /*19ef0*/  NOP ;  /* 0x0000000000007918 */ /* 0x000fd80000000000 */
.L_x_14872:
[----:B0-2---:R-:W2:Y:S01]  /*19f00*/  LDL R2, [R1+0x4] ;  /* 0x0000040001027983 */ /* 0x005ea20000100800 */
        /* <DEDUP_REMOVED lines=18> */
.L_x_15063:
[----:B------:R-:W-:Y:S05]  /*1a030*/  BSYNC B0 ;  /* 0x0000000000007941 */ /* 0x000fea0003800000 */
.L_x_14873:
[----:B0-----:R-:W2:Y:S01]  /*1a040*/  LDL R2, [R1+0x8] ;  /* 0x0000080001027983 */ /* 0x001ea20000100800 */
[----:B------:R-:W-:Y:S01]  /*1a050*/  BSSY B0, `(.L_x_14875) ;  /* 0x0000063000007945 */ /* 0x000fe20003800000 */
[----:B--2---:R-:W-:-:S13]  /*1a060*/  LOP3.LUT P0, RZ, R2, 0x1, RZ, 0xc0, !PT ;  /* 0x0000000102ff7812 */ /* 0x004fda000780c0ff */
[----:B------:R-:W-:Y:S05]  /*1a070*/  @!P0 BRA `(.L_x_14876) ;  /* 0x0000000400808947 */ /* 0x000fea0003800000 */
[----:B------:R-:W2:Y:S04]  /*1a080*/  LDL R2, [R1+0x4] ;  /* 0x0000040001027983 */ /* 0x000ea80000100800 */
[----:B---3--:R-:W3:Y:S01]  /*1a090*/  LDL R4, [R1+0x1c] ;  /* 0x00001c0001047983 */ /* 0x008ee20000100800 */
        /* <DEDUP_REMOVED lines=10> */
.L_x_15064:
[----:B------:R-:W-:Y:S05]  /*1a140*/  BSYNC B1 ;  /* 0x0000000000017941 */ /* 0x000fea0003800000 */
.L_x_14877:
        /* <DEDUP_REMOVED lines=9> */
.L_x_14880:
[----:B------:R-:W-:Y:S05]  /*1a1e0*/  BSYNC B1 ;  /* 0x0000000000017941 */ /* 0x000fea0003800000 */
.L_x_14879:
        /* <DEDUP_REMOVED lines=14> */
.L_x_14881:
        /* <DEDUP_REMOVED lines=16> */
.L_x_14882:
        /* <DEDUP_REMOVED lines=16> */
.L_x_14883:
        /* <DEDUP_REMOVED lines=16> */
.L_x_14884:
        /* <DEDUP_REMOVED lines=11> */
.L_x_14876:
[----:B------:R-:W-:Y:S05]  /*1a680*/  BSYNC B0 ;  /* 0x0000000000007941 */ /* 0x000fea0003800000 */
.L_x_14875:
[----:B---3--:R-:W2:Y:S01]  /*1a690*/  LDL R4, [R1+0x38] ;  /* 0x0000380001047983 */ /* 0x008ea20000100800 */
        /* <DEDUP_REMOVED lines=9> */
[----:B-1----:R-:W2:Y:S04]  /*1a730*/  LDL R6, [R1+0x8] ;  /* 0x0000080001067983 */ /* 0x002ea80000100800 */
        /* <DEDUP_REMOVED lines=38> */
.L_x_14891:
[----:B------:R-:W2:Y:S01]  /*1a9a0*/  LDL R2, [R1+0x4] ;  /* 0x0000040001027983 */ /* 0x000ea20000100800 */
[----:B------:R-:W-:Y:S01]  /*1a9b0*/  SHF.L.U32 R6, R8, 0x1f, RZ ;  /* 0x0000001f08067819 */ /* 0x000fe200000006ff */
[----:B-1----:R-:W1:Y:S01]  /*1a9c0*/  S2R R0, SR_TID.X ;  /* 0x0000000000007919 */ /* 0x002e620000002100 */
[----:B------:R-:W-:Y:S01]  /*1a9d0*/  BSSY B3, `(.L_x_14892) ;  /* 0x0000006000037945 */ /* 0x000fe20003800000 */
[----:B-1----:R-:W-:-:S04]  /*1a9e0*/  LOP3.LUT R0, R0, 0x7f, RZ, 0xc0, !PT ;  /* 0x0000007f00007812 */ /* 0x002fc800078ec0ff */
[----:B------:R-:W-:Y:S01]  /*1a9f0*/  ISETP.NE.AND P1, PT, R0, RZ, PT ;  /* 0x000000ff0000720c */ /* 0x000fe20003f25270 */
[----:B--2---:R-:W-:-:S04]  /*1aa00*/  IMAD R2, R9, 0x8, R2 ;  /* 0x0000000809027824 */ /* 0x004fc800078e0202 */
[----:B------:R-:W1:Y:S02]  /*1aa10*/  SYNCS.PHASECHK.TRANS64.TRYWAIT P0, [R2+URZ+0x32440], R6 ;  /* 0x03244006020075a7 */ /* 0x000e64000800017f */
[----:B-1----:R-:W-:Y:S06]  /*1aa20*/  @!P0 BRA `(.L_x_14893) ;  /* 0x0000005c00e08947 */ /* 0x002fec0003800000 */
.L_x_15065:
[----:B------:R-:W-:Y:S05]  /*1aa30*/  BSYNC B3 ;  /* 0x0000000000037941 */ /* 0x000fea0003800000 */
.L_x_14892:
        /* <DEDUP_REMOVED lines=9> */
.L_x_14895:
[----:B------:R-:W-:Y:S05]  /*1aad0*/  BSYNC B3 ;  /* 0x0000000000037941 */ /* 0x000fea0003800000 */
.L_x_14894:
        /* <DEDUP_REMOVED lines=14> */
.L_x_14896:
        /* <DEDUP_REMOVED lines=14> */
.L_x_15066:
[----:B------:R-:W-:Y:S05]  /*1aca0*/  BSYNC B3 ;  /* 0x0000000000037941 */ /* 0x000fea0003800000 */
.L_x_14897:
        /* <DEDUP_REMOVED lines=11> */
.L_x_14900:
[----:B------:R-:W-:Y:S05]  /*1ad60*/  BSYNC B3 ;  /* 0x0000000000037941 */ /* 0x000fea0003800000 */
.L_x_14899:
        /* <DEDUP_REMOVED lines=11> */
.L_x_14901:
        /* <DEDUP_REMOVED lines=16> */
.L_x_14902:
        /* <DEDUP_REMOVED lines=16> */
.L_x_14903:
        /* <DEDUP_REMOVED lines=16> */
.L_x_14904:
        /* <DEDUP_REMOVED lines=11> */
.L_x_14890:
[----:B------:R-:W-:Y:S05]  /*1b1d0*/  BSYNC B1 ;  /* 0x0000000000017941 */ /* 0x000fea0003800000 */
.L_x_14889:
[----:B------:R-:W2:Y:S02]  /*1b1e0*/  LDL.LU R5, [R1+0x38] ;  /* 0x0000380001057983 */ /* 0x000ea40000300800 */
[----:B--2---:R-:W-:-:S07]  /*1b1f0*/  VIADD R0, R5, 0xfffffffd ;  /* 0xfffffffd05007836 */ /* 0x004fce0000000000 */
.L_x_14888:
[----:B------:R-:W-:Y:S05]  /*1b200*/  BSYNC B2 ;  /* 0x0000000000027941 */ /* 0x000fea0003800000 */
.L_x_14887:
[----:B------:R-:W-:-:S13]  /*1b210*/  ISETP.NE.AND P0, PT, R4, RZ, PT ;  /* 0x000000ff0400720c */ /* 0x000fda0003f05270 */
[----:B------:R-:W-:Y:S05]  /*1b220*/  @!P0 BRA `(.L_x_14886) ;  /* 0x0000001400488947 */ /* 0x000fea0003800000 */
.L_x_14937:
        /* <DEDUP_REMOVED lines=8> */
[----:B-1----:R-:W-:Y:S02]  /*1b2b0*/  SEL R6, RZ, 0x1, P0 ;  /* 0x00000001ff067807 */ /* 0x002fe40000000000 */
        /* <DEDUP_REMOVED lines=28> */
.L_x_14907:
        /* <DEDUP_REMOVED lines=9> */
.L_x_15067:
[----:B------:R-:W-:Y:S05]  /*1b510*/  BSYNC B2 ;  /* 0x0000000000027941 */ /* 0x000fea0003800000 */
.L_x_14908:
        /* <DEDUP_REMOVED lines=9> */
.L_x_14911:
[----:B------:R-:W-:Y:S05]  /*1b5b0*/  BSYNC B2 ;  /* 0x0000000000027941 */ /* 0x000fea0003800000 */
.L_x_14910:
        /* <DEDUP_REMOVED lines=13> */
.L_x_14912:
        /* <DEDUP_REMOVED lines=14> */
.L_x_15068:
[----:B------:R-:W-:Y:S05]  /*1b770*/  BSYNC B2 ;  /* 0x0000000000027941 */ /* 0x000fea0003800000 */
.L_x_14913:
        /* <DEDUP_REMOVED lines=11> */
.L_x_14916:
[----:B------:R-:W-:Y:S05]  /*1b830*/  BSYNC B2 ;  /* 0x0000000000027941 */ /* 0x000fea0003800000 */
.L_x_14915:
        /* <DEDUP_REMOVED lines=10> */
.L_x_14917:
        /* <DEDUP_REMOVED lines=16> */
.L_x_14918:
        /* <DEDUP_REMOVED lines=16> */
.L_x_14919:
        /* <DEDUP_REMOVED lines=16> */
.L_x_14920:
        /* <DEDUP_REMOVED lines=11> */
.L_x_14906:
[----:B------:R-:W-:Y:S05]  /*1bc90*/  BSYNC B1 ;  /* 0x0000000000017941 */ /* 0x000fea0003800000 */
.L_x_14905:
        /* <DEDUP_REMOVED lines=36> */
.L_x_14923:
        /* <DEDUP_REMOVED lines=9> */
.L_x_15069:
[----:B------:R-:W-:Y:S05]  /*1bf70*/  BSYNC B2 ;  /* 0x0000000000027941 */ /* 0x000fea0003800000 */
.L_x_14924:
        /* <DEDUP_REMOVED lines=9> */
.L_x_14927:
[----:B------:R-:W-:Y:S05]  /*1c010*/  BSYNC B2 ;  /* 0x0000000000027941 */ /* 0x000fea0003800000 */
.L_x_14926:
        /* <DEDUP_REMOVED lines=14> */
.L_x_14928:
        /* <DEDUP_REMOVED lines=14> */
.L_x_15070:
[----:B------:R-:W-:Y:S05]  /*1c1e0*/  BSYNC B2 ;  /* 0x0000000000027941 */ /* 0x000fea0003800000 */
.L_x_14929:
        /* <DEDUP_REMOVED lines=11> */
.L_x_14932:
[----:B------:R-:W-:Y:S05]  /*1c2a0*/  BSYNC B2 ;  /* 0x0000000000027941 */ /* 0x000fea0003800000 */
.L_x_14931:
        /* <DEDUP_REMOVED lines=11> */
.L_x_14933:
        /* <DEDUP_REMOVED lines=13> */
[----:B------:R-:W-:Y:S02]  /*1c430*/  R2UR UR7, R9 ;  /* 0x00000000090772ca */ /* 0x000fe400000e0000 */
[----:B------:R-:W-:Y:S02]  /*1c440*/  PLOP3.LUT P0, PT, PT, PT, PT, 0x80, 0x0 ;  /* 0x000000000000781c */ /* 0x000fe40003f0f070 */
[----:B------:R-:W-:-:S11]  /*1c450*/  IADD3 R4, R2, 0x3400, RZ ;  /* 0x0000340002047810 */ /* 0x000fd60007ffe0ff */
.L_x_14934:
        /* <DEDUP_REMOVED lines=16> */
.L_x_14935:
        /* <DEDUP_REMOVED lines=16> */
.L_x_14936:
        /* <DEDUP_REMOVED lines=11> */
.L_x_14922:
[----:B------:R-:W-:Y:S05]  /*1c710*/  BSYNC B1 ;  /* 0x0000000000017941 */ /* 0x000fea0003800000 */
.L_x_14921:
[C---:B------:R-:W-:Y:S01]  /*1c720*/  ISETP.GT.AND P0, PT, R0.reuse, 0x1, PT ;  /* 0x000000010000780c */ /* 0x040fe20003f04270 */
[----:B------:R-:W-:-:S12]  /*1c730*/  VIADD R0, R0, 0xfffffffe ;  /* 0xfffffffe00007836 */ /* 0x000fd80000000000 */
[----:B------:R-:W-:Y:S05]  /*1c740*/  @P0 BRA `(.L_x_14937) ;  /* 0xffffffe800b80947 */ /* 0x000fea000383ffff */
.L_x_14886:
[----:B------:R-:W-:Y:S05]  /*1c750*/  BSYNC B0 ;  /* 0x0000000000007941 */ /* 0x000fea0003800000 */
.L_x_14885:
[----:B------:R-:W2:Y:S04]  /*1c760*/  LDL.LU R4, [R1+0xc] ;  /* 0x00000c0001047983 */ /* 0x000ea80000300800 */
[----:B------:R-:W3:Y:S01]  /*1c770*/  LDL.LU R3, [R1+0x1c] ;  /* 0x00001c0001037983 */ /* 0x000ee20000300800 */
[----:B------:R-:W0:Y:S01]  /*1c780*/  S2R R2, SR_TID.X ;  /* 0x0000000000027919 */ /* 0x000e220000002100 */
[----:B------:R-:W-:Y:S01]  /*1c790*/  BSSY B0, `(.L_x_14938) ;  /* 0x0000015000007945 */ /* 0x000fe20003800000 */
[----:B0-----:R-:W-:-:S04]  /*1c7a0*/  LOP3.LUT R2, R2, 0x7f, RZ, 0xc0, !PT ;  /* 0x0000007f02027812 */ /* 0x001fc800078ec0ff */
[----:B------:R-:W-:Y:S01]  /*1c7b0*/  ISETP.NE.AND P1, PT, R2, RZ, PT ;  /* 0x000000ff0200720c */ /* 0x000fe20003f25270 */
[----:B--2---:R-:W-:-:S05]  /*1c7c0*/  VIADD R0, R4, 0x1 ;  /* 0x0000000104007836 */ /* 0x004fca0000000000 */
[----:B------:R-:W-:-:S04]  /*1c7d0*/  ISETP.NE.AND P0, PT, R0, 0x2, PT ;  /* 0x000000020000780c */ /* 0x000fc80003f05270 */
[----:B------:R-:W-:-:S04]  /*1c7e0*/  SEL R2, RZ, 0x1, P0 ;  /* 0x00000001ff027807 */ /* 0x000fc80000000000 */
[----:B---3--:R-:W-:-:S05]  /*1c7f0*/  LOP3.LUT R3, R3, R2, RZ, 0x3c, !PT ;  /* 0x0000000203037212 */ /* 0x008fca00078e3cff */
[----:B------:R0:W-:Y:S01]  /*1c800*/  STL [R1+0x1c], R3 ;  /* 0x00001c0301007387 */ /* 0x0001e20000100800 */
[----:B------:R-:W-:Y:S05]  /*1c810*/  @P1 BRA `(.L_x_14939) ;  /* 0x0000000000301947 */ /* 0x000fea0003800000 */
[----:B0-----:R-:W0:Y:S01]  /*1c820*/  S2R R3, SR_LANEID ;  /* 0x0000000000037919 */ /* 0x001e220000000000 */
[----:B------:R-:W-:Y:S01]  /*1c830*/  VOTEU.ANY UR4, UPT, PT ;  /* 0x0000000000047886 */ /* 0x000fe200038e0100 */
[----:B------:R-:W2:Y:S01]  /*1c840*/  LDC.64 R4, c[0x0][0xd60] ;  /* 0x00035800ff047b82 */ /* 0x000ea20000000a00 */
[----:B------:R-:W0:Y:S02]  /*1c850*/  FLO.U32 R2, UR4 ;  /* 0x0000000400027d00 */ /* 0x000e2400080e0000 */
[----:B0-----:R-:W-:-:S06]  /*1c860*/  ISETP.EQ.U32.AND P1, PT, R2, R3, PT ;  /* 0x000000030200720c */ /* 0x001fcc0003f22070 */
[----:B------:R-:W2:Y:S07]  /*1c870*/  POPC R3, UR4 ;  /* 0x0000000400037d09 */ /* 0x000eae0008000000 */
[----:B--2---:R-:W2:Y:S01]  /*1c880*/  @P1 ATOMG.E.ADD.STRONG.GPU PT, R3, desc[UR40][R4.64], R3 ;  /* 0x00000003040319a8 */ /* 0x004ea200081ee1e8 */
[----:B-1----:R-:W0:Y:S02]  /*1c890*/  S2R R6, SR_LTMASK ;  /* 0x0000000000067919 */ /* 0x002e240000003900 */
[----:B0-----:R-:W-:-:S04]  /*1c8a0*/  LOP3.LUT R6, R6, UR4, RZ, 0xc0, !PT ;  /* 0x0000000406067c12 */ /* 0x001fc8000f8ec0ff */
[----:B------:R-:W0:Y:S01]  /*1c8b0*/  POPC R7, R6 ;  /* 0x0000000600077309 */ /* 0x000e220000000000 */
[----:B--2---:R-:W0:Y:S02]  /*1c8c0*/  SHFL.IDX PT, R2, R3, R2, 0x1f ;  /* 0x00001f0203027589 */ /* 0x004e2400000e0000 */
[----:B0-----:R-:W-:-:S07]  /*1c8d0*/  IADD3 R16, R2, UR36, R7 ;  /* 0x0000002402107c10 */ /* 0x001fce000fffe007 */
.L_x_14939:
[----:B------:R-:W-:Y:S05]  /*1c8e0*/  BSYNC B0 ;  /* 0x0000000000007941 */ /* 0x000fea0003800000 */
.L_x_14938:
[----:B------:R-:W-:-:S05]  /*1c8f0*/  SEL R0, R0, RZ, P0 ;  /* 0x000000ff00007207 */ /* 0x000fca0000000000 */
[----:B------:R2:W-:Y:S02]  /*1c900*/  STL [R1+0xc], R0 ;  /* 0x00000c0001007387 */ /* 0x0005e40000100800 */
.L_x_14851:
[----:B------:R-:W-:Y:S05]  /*1c910*/  BSYNC B7 ;  /* 0x0000000000077941 */ /* 0x000fea0003800000 */
.L_x_14849:
        /* <DEDUP_REMOVED lines=13> */
.L_x_14940:
[----:B------:R-:W1:Y:S01]  /*1c9f0*/  S2R R0, SR_TID.X ;  /* 0x0000000000007919 */ /* 0x000e620000002100 */
[----:B------:R-:W-:Y:S01]  /*1ca00*/  UMOV UR4, 0xffffffff ;  /* 0xffffffff00047882 */ /* 0x000fe20000000000 */
[----:B-1----:R-:W-:-:S04]  /*1ca10*/  LOP3.LUT R6, R0, 0x1f, RZ, 0xc0, !PT ;  /* 0x0000001f00067812 */ /* 0x002fc800078ec0ff */
        /* <DEDUP_REMOVED lines=33> */
.L_x_15080:
[----:B------:R-:W-:Y:S02]  /*1cc30*/  ULDC UR4, c[0x0][0xd38] ;  /* 0x00034e0000047ab9 */ /* 0x000fe40000000800 */
[----:B------:R-:W-:-:S04]  /*1cc40*/  IMAD.U32 R4, RZ, RZ, UR4 ;  /* 0x00000004ff047e24 */ /* 0x000fc8000f8e00ff */
[----:B-1----:R-:W-:-:S04]  /*1cc50*/  IMAD R16, R16, R4, RZ ;  /* 0x0000000410107224 */ /* 0x002fc800078e02ff */
[----:B------:R-:W-:-:S05]  /*1cc60*/  IMAD.IADD R5, R5, 0x1, R16 ;  /* 0x0000000105057824 */ /* 0x000fca00078e0210 */
[----:B------:R-:W-:-:S13]  /*1cc70*/  ISETP.GT.AND P6, PT, R5, R0, PT ;  /* 0x000000000500720c */ /* 0x000fda0003fc4270 */
[----:B------:R-:W-:Y:S05]  /*1cc80*/  @P6 BRA `(.L_x_14943) ;  /* 0x00000000009c6947 */ /* 0x000fea0003800000 */
.L_x_14948:
        /* <DEDUP_REMOVED lines=14> */
.L_x_14946:
[----:B------:R-:W-:Y:S05]  /*1cd70*/  BSYNC B0 ;  /* 0x0000000000007941 */ /* 0x000fea0003800000 */
.L_x_14945:
        /* <DEDUP_REMOVED lines=18> */
.L_x_15088:
[----:B------:R-:W-:Y:S02]  /*1cea0*/  ULDC UR4, c[0x0][0xd38] ;  /* 0x00034e0000047ab9 */ /* 0x000fe40000000800 */
[----:B------:R-:W-:-:S04]  /*1ceb0*/  IMAD.U32 R4, RZ, RZ, UR4 ;  /* 0x00000004ff047e24 */ /* 0x000fc8000f8e00ff */
[----:B-1----:R-:W-:-:S04]  /*1cec0*/  IMAD R16, R16, R4, RZ ;  /* 0x0000000410107224 */ /* 0x002fc800078e02ff */
[----:B------:R-:W-:-:S05]  /*1ced0*/  IMAD.IADD R5, R16, 0x1, R5 ;  /* 0x0000000110057824 */ /* 0x000fca00078e0205 */
[----:B------:R-:W-:-:S13]  /*1cee0*/  ISETP.GT.AND P6, PT, R5, R0, PT ;  /* 0x000000000500720c */ /* 0x000fda0003fc4270 */
[----:B------:R-:W-:Y:S05]  /*1cef0*/  @!P6 BRA `(.L_x_14948) ;  /* 0xfffffffc0064e947 */ /* 0x000fea000383ffff */
.L_x_14943:
        /* <DEDUP_REMOVED lines=8> */
.L_x_15092:
[----:B------:R-:W-:Y:S01]  /*1cf80*/  ISETP.NE.AND P0, PT, R5, RZ, PT ;  /* 0x000000ff0500720c */ /* 0x000fe20003f05270 */
[----:B-1----:R-:W-:-:S12]  /*1cf90*/  IMAD.MOV.U32 R2, RZ, RZ, RZ ;  /* 0x000000ffff027224 */ /* 0x002fd800078e00ff */
[----:B------:R-:W-:Y:S05]  /*1cfa0*/  @!P0 BRA `(.L_x_14950) ;  /* 0x0000000000108947 */ /* 0x000fea0003800000 */
[----:B------:R-:W-:Y:S01]  /*1cfb0*/  UMOV UR4, 0xffffffff ;  /* 0xffffffff00047882 */ /* 0x000fe20000000000 */
[----:B------:R-:W-:Y:S02]  /*1cfc0*/  VIADD R12, R6, 0xffffffff ;  /* 0xffffffff060c7836 */ /* 0x000fe40000000000 */
[----:B------:R-:W-:Y:S05]  /*1cfd0*/  BRA.DIV UR4, `(.L_x_14951) ;  /* 0x0000004604487947 */ /* 0x000fea000b800000 */
[----:B------:R1:W3:Y:S02]  /*1cfe0*/  SHFL.IDX PT, R2, R3, R12, 0x1f ;  /* 0x00001f0c03027589 */ /* 0x0002e400000e0000 */
.L_x_14950:
[----:B-----5:R-:W0:Y:S01]  /*1cff0*/  LDC.64 R8, c[0x0][0xd90] ;  /* 0x00036400ff087b82 */ /* 0x020e220000000a00 */
[----:B------:R-:W-:-:S04]  /*1d000*/  IMAD.IADD R19, R6, 0x1, R19 ;  /* 0x0000000106137824 */ /* 0x000fc800078e0213 */
[----:B0-----:R-:W-:-:S06]  /*1d010*/  IMAD.WIDE R6, R19, 0x4, R8 ;  /* 0x0000000413067825 */ /* 0x001fcc00078e0208 */
[----:B------:R-:W2:Y:S01]  /*1d020*/  LDG.E R6, desc[UR40][R6.64] ;  /* 0x0000002806067981 */ /* 0x000ea2000c1e1900 */
[----:B---3--:R-:W-:-:S04]  /*1d030*/  IMAD R16, R2, R4, R16 ;  /* 0x0000000402107224 */ /* 0x008fc800078e0210 */
[----:B------:R-:W-:Y:S02]  /*1d040*/  IMAD.IADD R0, R0, 0x1, -R16 ;  /* 0x0000000100007824 */ /* 0x000fe400078e0a10 */
[----:B--2---:R-:W-:-:S05]  /*1d050*/  IMAD R5, R17, R6, RZ ;  /* 0x0000000611057224 */ /* 0x004fca00078e02ff */
[----:B------:R-:W-:-:S04]  /*1d060*/  IABS R7, R5 ;  /* 0x0000000500077213 */ /* 0x000fc80000000000 */
[----:B-1----:R-:W0:Y:S08]  /*1d070*/  I2F.RP R3, R7 ;  /* 0x0000000700037306 */ /* 0x002e300000209400 */
        /* <DEDUP_REMOVED lines=57> */
.L_x_14944:
[----:B------:R-:W-:Y:S01]  /*1d410*/  UMOV UR4, URZ ;  /* 0x0000003f00047c82 */ /* 0x000fe20008000000 */
[----:B------:R-:W-:Y:S01]  /*1d420*/  UMOV UR5, URZ ;  /* 0x0000003f00057c82 */ /* 0x000fe20008000000 */
[----:B------:R-:W-:Y:S01]  /*1d430*/  ULDC UR6, c[0x0][0xd3c] ;  /* 0x00034f0000067ab9 */ /* 0x000fe20000000800 */
[----:B------:R-:W-:Y:S02]  /*1d440*/  IMAD.MOV.U32 R16, RZ, RZ, R0 ;  /* 0x000000ffff107224 */ /* 0x000fe400078e0000 */
[----:B------:R-:W-:Y:S02]  /*1d450*/  IMAD.U32 R17, RZ, RZ, UR4 ;  /* 0x00000004ff117e24 */ /* 0x000fe4000f8e00ff */
[----:B------:R-:W-:Y:S02]  /*1d460*/  IMAD.U32 R18, RZ, RZ, UR5 ;  /* 0x00000005ff127e24 */ /* 0x000fe4000f8e00ff */
[----:B------:R-:W-:-:S07]  /*1d470*/  IMAD.U32 R19, RZ, RZ, UR6 ;  /* 0x00000006ff137e24 */ /* 0x000fce000f8e00ff */
.L_x_14952:
        /* <DEDUP_REMOVED lines=12> */
.L_x_14941:
[----:B------:R-:W-:Y:S02]  /*1d540*/  ULDC UR4, c[0x0][0xd3c] ;  /* 0x00034f0000047ab9 */ /* 0x000fe40000000800 */
[----:B---3--:R-:W-:-:S13]  /*1d550*/  ISETP.GE.AND P0, PT, R19, UR4, PT ;  /* 0x0000000413007c0c */ /* 0x008fda000bf06270 */
[----:B------:R-:W-:Y:S05]  /*1d560*/  @!P0 BRA `(.L_x_14953) ;  /* 0xffffff8800308947 */ /* 0x000fea000383ffff */
[----:B------:R-:W-:Y:S05]  /*1d570*/  BSYNC B8 ;  /* 0x0000000000087941 */ /* 0x000fea0003800000 */
.L_x_14807:
[----:B--2---:R-:W2:Y:S01]  /*1d580*/  LDL.LU R0, [R1+0x6c] ;  /* 0x00006c0001007983 */ /* 0x004ea20000300800 */
[----:B------:R-:W-:Y:S01]  /*1d590*/  BSSY B0, `(.L_x_14954) ;  /* 0x000000b000007945 */ /* 0x000fe20003800000 */
[----:B------:R-:W3:Y:S01]  /*1d5a0*/  S2R R5, SR_CgaCtaId ;  /* 0x0000000000057919 */ /* 0x000ee20000008800 */
[----:B--2---:R-:W-:-:S05]  /*1d5b0*/  VIADD R0, R0, 0x1 ;  /* 0x0000000100007836 */ /* 0x004fca0000000000 */
[----:B0-----:R-:W-:-:S04]  /*1d5c0*/  LEA.HI R2, R0, R0, RZ, 0x1 ;  /* 0x0000000000027211 */ /* 0x001fc800078f08ff */
[----:B------:R-:W-:-:S05]  /*1d5d0*/  LOP3.LUT R3, R2, 0xfffffffe, RZ, 0xc0, !PT ;  /* 0xfffffffe02037812 */ /* 0x000fca00078ec0ff */
[----:B------:R-:W-:Y:S01]  /*1d5e0*/  IMAD.IADD R3, R0, 0x1, -R3 ;  /* 0x0000000100037824 */ /* 0x000fe200078e0a03 */
[----:B------:R-:W-:-:S04]  /*1d5f0*/  MOV R0, 0x400 ;  /* 0x0000040000007802 */ /* 0x000fc80000000f00 */
[----:B---3--:R-:W-:Y:S02]  /*1d600*/  LEA R0, R5, R0, 0x18 ;  /* 0x0000000005007211 */ /* 0x008fe400078ec0ff */
[----:B------:R-:W-:-:S04]  /*1d610*/  SHF.L.U32 R3, R3, 0x1f, RZ ;  /* 0x0000001f03037819 */ /* 0x000fc800000006ff */
[----:B------:R-:W0:Y:S02]  /*1d620*/  SYNCS.PHASECHK.TRANS64.TRYWAIT P0, [R0+URZ+0x32420], R3 ;  /* 0x03242003000075a7 */ /* 0x000e24000800017f */
[----:B0-----:R-:W-:Y:S05]  /*1d630*/  @!P0 BRA `(.L_x_14955) ;  /* 0x0000003c00d88947 */ /* 0x001fea0003800000 */
.L_x_15095:
[----:B------:R-:W-:Y:S05]  /*1d640*/  BSYNC B0 ;  /* 0x0000000000007941 */ /* 0x000fea0003800000 */
.L_x_14954:
[----:B------:R-:W-:-:S03]  /*1d650*/  UMOV UR4, 0xffffffff ;  /* 0xffffffff00047882 */ /* 0x000fc60000000000 */
[----:B------:R-:W-:Y:S05]  /*1d660*/  BRA.DIV UR4, `(.L_x_14956) ;  /* 0x0000003e04e07947 */ /* 0x000fea000b800000 */
[----:B------:R-:W2:Y:S02]  /*1d670*/  S2R R2, SR_TID.X ;  /* 0x0000000000027919 */ /* 0x000ea40000002100 */
[----:B--2---:R-:W-:-:S04]  /*1d680*/  SHF.R.U32.HI R2, RZ, 0x5, R2 ;  /* 0x00000005ff027819 */ /* 0x004fc80000011602 */
[----:B------:R-:W-:-:S05]  /*1d690*/  LOP3.LUT R2, R2, 0x3, RZ, 0xc0, !PT ;  /* 0x0000000302027812 */ /* 0x000fca00078ec0ff */
[----:B------:R2:W3:Y:S02]  /*1d6a0*/  SHFL.IDX PT, R14, R2, RZ, 0x1f ;  /* 0x00001fff020e7589 */ /* 0x0004e400000e0000 */
.L_x_15098:
[----:B---3--:R-:W-:-:S13]  /*1d6b0*/  ISETP.NE.AND P0, PT, R14, RZ, PT ;  /* 0x000000ff0e00720c */ /* 0x008fda0003f05270 */
[----:B------:R-:W-:Y:S05]  /*1d6c0*/  @P0 BRA `(.L_x_14648) ;  /* 0x0000000000940947 */ /* 0x000fea0003800000 */
[----:B------:R-:W-:-:S03]  /*1d6d0*/  UMOV UR4, 0xffffffff ;  /* 0xffffffff00047882 */ /* 0x000fc60000000000 */
[----:B------:R-:W-:Y:S05]  /*1d6e0*/  BRA.DIV UR4, `(.L_x_14957) ;  /* 0x0000003e04f47947 */ /* 0x000fea000b800000 */
[----:B------:R-:W-:-:S13]  /*1d6f0*/  ELECT P6, URZ, PT ;  /* 0x00000000003f782f */ /* 0x000fda00038c0000 */
.L_x_15101:
[----:B------:R-:W-:Y:S05]  /*1d700*/  @!P6 BRA `(.L_x_14648) ;  /* 0x000000000084e947 */ /* 0x000fea0003800000 */
[----:B--2---:R-:W2:Y:S02]  /*1d710*/  LDL.LU R2, [R1+0x84] ;  /* 0x0000840001027983 */ /* 0x004ea40000300800 */
[----:B--2---:R-:W-:-:S04]  /*1d720*/  LOP3.LUT R2, R2, 0x2, RZ, 0xfc, !PT ;  /* 0x0000000202027812 */ /* 0x004fc800078efcff */
[----:B------:R-:W-:-:S13]  /*1d730*/  ISETP.NE.AND P2, PT, R2, 0x3, PT ;  /* 0x000000030200780c */ /* 0x000fda0003f45270 */
[----:B------:R-:W-:Y:S05]  /*1d740*/  @!P2 BRA `(.L_x_14958) ;  /* 0x000000000004a947 */ /* 0x000fea0003800000 */
[----:B------:R-:W-:Y:S01]  /*1d750*/  BPT.TRAP 0x1 ;  /* 0x000000040000795c */ /* 0x000fe20000300000 */
.L_x_14958:
[----:B0-----:R-:W1:Y:S04]  /*1d760*/  LDL R3, [R1+0xc] ;  /* 0x00000c0001037983 */ /* 0x001e680000100800 */
[----:B------:R-:W2:Y:S01]  /*1d770*/  LDL.LU R7, [R1+0x1c] ;  /* 0x00001c0001077983 */ /* 0x000ea20000300800 */
[----:B------:R-:W-:-:S04]  /*1d780*/  VIADD R2, R0, 0x32440 ;  /* 0x0003244000027836 */ /* 0x000fc80000000000 */
[C---:B-1----:R-:W-:Y:S02]  /*1d790*/  IMAD R6, R3.reuse, 0x8, R2 ;  /* 0x0000000803067824 */ /* 0x042fe400078e0202 */
        /* <DEDUP_REMOVED lines=10> */
.L_x_15102:
[----:B------:R-:W1:Y:S02]  /*1d840*/  SYNCS.PHASECHK.TRANS64.TRYWAIT P0, [R7+URZ], R2 ;  /* 0x00000002070075a7 */ /* 0x000e64000800017f */
[----:B-1----:R-:W-:Y:S05]  /*1d850*/  @!P0 BRA `(.L_x_14960) ;  /* 0x0000003c00cc8947 */ /* 0x002fea0003800000 */
.L_x_15103:
[----:B------:R-:W-:Y:S05]  /*1d860*/  @!P2 BRA `(.L_x_14961) ;  /* 0x000000000004a947 */ /* 0x000fea0003800000 */
[----:B------:R-:W-:Y:S01]  /*1d870*/  BPT.TRAP 0x1 ;  /* 0x000000040000795c */ /* 0x000fe20000300000 */
.L_x_14961:
[----:B------:R-:W2:Y:S01]  /*1d880*/  LDL.LU R4, [R1+0xc] ;  /* 0x00000c0001047983 */ /* 0x000ea20000300800 */
[----:B------:R-:W-:-:S05]  /*1d890*/  IADD3 R0, R0, 0x32460, RZ ;  /* 0x0003246000007810 */ /* 0x000fca0007ffe0ff */
[----:B--2---:R-:W-:-:S04]  /*1d8a0*/  IMAD R4, R4, 0x8, R0 ;  /* 0x0000000804047824 */ /* 0x004fc800078e0200 */
[----:B------:R-:W2:Y:S02]  /*1d8b0*/  SYNCS.PHASECHK.TRANS64.TRYWAIT P0, [R4+URZ], R5 ;  /* 0x00000005040075a7 */ /* 0x000ea4000800017f */
[----:B--2---:R-:W-:Y:S05]  /*1d8c0*/  @!P0 BRA `(.L_x_14962) ;  /* 0x0000003c00c48947 */ /* 0x004fea0003800000 */
.L_x_15104:
[----:B------:R-:W-:-:S07]  /*1d8d0*/  IMAD R3, R3, 0x8, R0 ;  /* 0x0000000803037824 */ /* 0x000fce00078e0200 */
.L_x_14963:
[----:B---3--:R3:W0:Y:S02]  /*1d8e0*/  SYNCS.PHASECHK.TRANS64.TRYWAIT P0, [R3+URZ], R2 ;  /* 0x00000002030075a7 */ /* 0x008624000800017f */
[----:B0-----:R-:W-:Y:S05]  /*1d8f0*/  @!P0 NANOSLEEP.SYNCS 0x989680 ;  /* 0x009896800000895d */ /* 0x001fea0003900000 */
[----:B------:R-:W0:Y:S02]  /*1d900*/  @!P0 SYNCS.PHASECHK.TRANS64 P0, [R3+URZ], R2 ;  /* 0x00000002030085a7 */ /* 0x000e24000800007f */
[----:B0-----:R-:W-:Y:S05]  /*1d910*/  @!P0 BRA `(.L_x_14963) ;  /* 0xfffffffc00f08947 */ /* 0x001fea000383ffff */
.L_x_14648:
[----:B------:R-:W-:Y:S05]  /*1d920*/  BSYNC B9 ;  /* 0x0000000000097941 */ /* 0x000fea0003800000 */
.L_x_14645:
[----:B------:R-:W-:Y:S05]  /*1d930*/  EXIT ;  /* 0x000000000000794d */ /* 0x000fea0003800000 */
.L_x_14666:
[----:B0-----:R0:W1:Y:S02]  /*1d940*/  SYNCS.PHASECHK.TRANS64.TRYWAIT P6, [R96+URZ+0x32490], R107 ;  /* 0x0324906b600075a7 */ /* 0x00106400080c017f */
[----:B-1----:R-:W-:Y:S05]  /*1d950*/  @!P6 NANOSLEEP.SYNCS 0x989680 ;  /* 0x009896800000e95d */ /* 0x002fea0003900000 */
[----:B------:R-:W1:Y:S02]  /*1d960*/  @!P6 SYNCS.PHASECHK.TRANS64 P6, [R96+URZ+0x32490], R107 ;  /* 0x0324906b6000e5a7 */ /* 0x000e6400080c007f */
[----:B-1----:R-:W-:Y:S05]  /*1d970*/  @!P6 BRA `(.L_x_14666) ;  /* 0xfffffffc00f0e947 */ /* 0x002fea000383ffff */
[----:B------:R-:W-:Y:S05]  /*1d980*/  BRA `(.L_x_14964) ;  /* 0xfffffe5400507947 */ /* 0x000fea000383ffff */
.L_x_14684:
[----:B0-----:R0:W1:Y:S02]  /*1d990*/  SYNCS.PHASECHK.TRANS64.TRYWAIT P5, [R96+URZ+0x32490], R107 ;  /* 0x0324906b600075a7 */ /* 0x00106400080a017f */
[----:B-1----:R-:W-:Y:S05]  /*1d9a0*/  @!P5 NANOSLEEP.SYNCS 0x989680 ;  /* 0x009896800000d95d */ /* 0x002fea0003900000 */
[----:B------:R-:W1:Y:S02]  /*1d9b0*/  @!P5 SYNCS.PHASECHK.TRANS64 P5, [R96+URZ+0x32490], R107 ;  /* 0x0324906b6000d5a7 */ /* 0x000e6400080a007f */
[----:B-1----:R-:W-:Y:S05]  /*1d9c0*/  @!P5 BRA `(.L_x_14684) ;  /* 0xfffffffc00f0d947 */ /* 0x002fea000383ffff */
[----:B------:R-:W-:Y:S05]  /*1d9d0*/  BRA `(.L_x_14965) ;  /* 0xfffffe64009c7947 */ /* 0x000fea000383ffff */
.L_x_14693:
[----:B0-----:R0:W1:Y:S02]  /*1d9e0*/  SYNCS.PHASECHK.TRANS64.TRYWAIT P4, [R96+URZ+0x32490], R107 ;  /* 0x0324906b600075a7 */ /* 0x001064000808017f */
[----:B-1----:R-:W-:Y:S05]  /*1d9f0*/  @!P4 NANOSLEEP.SYNCS 0x989680 ;  /* 0x009896800000c95d */ /* 0x002fea0003900000 */
[----:B------:R-:W1:Y:S02]  /*1da00*/  @!P4 SYNCS.PHASECHK.TRANS64 P4, [R96+URZ+0x32490], R107 ;  /* 0x0324906b6000c5a7 */ /* 0x000e64000808007f */
[----:B-1----:R-:W-:Y:S05]  /*1da10*/  @!P4 BRA `(.L_x_14693) ;  /* 0xfffffffc00f0c947 */ /* 0x002fea000383ffff */
[----:B------:R-:W-:Y:S05]  /*1da20*/  BRA `(.L_x_14966) ;  /* 0xfffffe7400c87947 */ /* 0x000fea000383ffff */
.L_x_14699:
[----:B-1----:R1:W2:Y:S02]  /*1da30*/  SYNCS.PHASECHK.TRANS64.TRYWAIT P3, [R96+URZ+0x324b0], R107 ;  /* 0x0324b06b600075a7 */ /* 0x0022a4000806017f */
[----:B--2---:R-:W-:Y:S05]  /*1da40*/  @!P3 NANOSLEEP.SYNCS 0x989680 ;  /* 0x009896800000b95d */ /* 0x004fea0003900000 */
[----:B------:R-:W2:Y:S02]  /*1da50*/  @!P3 SYNCS.PHASECHK.TRANS64 P3, [R96+URZ+0x324b0], R107 ;  /* 0x0324b06b6000b5a7 */ /* 0x000ea4000806007f */
[----:B--2---:R-:W-:Y:S05]  /*1da60*/  @!P3 BRA `(.L_x_14699) ;  /* 0xfffffffc00f0b947 */ /* 0x004fea000383ffff */
[----:B------:R-:W-:Y:S05]  /*1da70*/  BRA `(.L_x_14967) ;  /* 0xfffffe78005c7947 */ /* 0x000fea000383ffff */
.L_x_14707:
        /* <DEDUP_REMOVED lines=13> */
.L_x_14969:
[----:B------:R-:W-:Y:S05]  /*1db50*/  BSYNC B0 ;  /* 0x0000000000007941 */ /* 0x000fea0003800000 */
.L_x_14968:
[----:B------:R-:W-:Y:S05]  /*1db60*/  BRA `(.L_x_14970) ;  /* 0xfffffe8400387947 */ /* 0x000fea000383ffff */
.L_x_14719:
        /* <DEDUP_REMOVED lines=8> */
.L_x_14972:
[----:B------:R-:W-:Y:S05]  /*1dbf0*/  BSYNC B1 ;  /* 0x0000000000017941 */ /* 0x000fea0003800000 */
.L_x_14971:
        /* <DEDUP_REMOVED lines=8> */
.L_x_14973:
[----:B------:R-:W-:Y:S02]  /*1dc80*/  IMAD.MOV.U32 R13, RZ, RZ, R8 ;  /* 0x000000ffff0d7224 */ /* 0x000fe400078e0008 */
[----:B------:R-:W-:-:S07]  /*1dc90*/  IMAD.MOV.U32 R0, RZ, RZ, R14 ;  /* 0x000000ffff007224 */ /* 0x000fce00078e000e */
[----:B------:R-:W-:Y:S05]  /*1dca0*/  WARPSYNC.COLLECTIVE R15, `(.L_x_14974) ;  /* 0x000000000f087348 */ /* 0x000fea0003c00000 */
[----:B------:R0:W1:Y:S02]  /*1dcb0*/  SHFL.IDX P6, R14, R13, R12, R11 ;  /* 0x0000000c0d0e7389 */ /* 0x00006400000c000b */
[----:B01----:R-:W-:Y:S01]  /*1dcc0*/  ENDCOLLECTIVE ;  /* 0x000000000000791b */ /* 0x003fe20003800000 */
.L_x_14974:
[----:B------:R-:W-:Y:S02]  /*1dcd0*/  IMAD.MOV.U32 R13, RZ, RZ, R7 ;  /* 0x000000ffff0d7224 */ /* 0x000fe400078e0007 */
[----:B------:R-:W-:-:S07]  /*1dce0*/  IMAD.MOV.U32 R5, RZ, RZ, R14 ;  /* 0x000000ffff057224 */ /* 0x000fce00078e000e */
[----:B------:R-:W-:Y:S05]  /*1dcf0*/  WARPSYNC.COLLECTIVE R15, `(.L_x_14975) ;  /* 0x000000000f087348 */ /* 0x000fea0003c00000 */
[----:B------:R0:W1:Y:S02]  /*1dd00*/  SHFL.IDX P6, R14, R13, R12, R11 ;  /* 0x0000000c0d0e7389 */ /* 0x00006400000c000b */
[----:B01----:R-:W-:Y:S01]  /*1dd10*/  ENDCOLLECTIVE ;  /* 0x000000000000791b */ /* 0x003fe20003800000 */
.L_x_14975:
[----:B------:R-:W-:Y:S05]  /*1dd20*/  BRA `(.L_x_14976) ;  /* 0xfffffe8800c87947 */ /* 0x000fea000383ffff */
.L_x_14722:
        /* <DEDUP_REMOVED lines=8> */
.L_x_14978:
[----:B------:R-:W-:Y:S05]  /*1ddb0*/  BSYNC B1 ;  /* 0x0000000000017941 */ /* 0x000fea0003800000 */
.L_x_14977:
        /* <DEDUP_REMOVED lines=8> */
.L_x_14979:
[----:B------:R-:W-:Y:S02]  /*1de40*/  IMAD.MOV.U32 R13, RZ, RZ, R8 ;  /* 0x000000ffff0d7224 */ /* 0x000fe400078e0008 */
[----:B------:R-:W-:-:S07]  /*1de50*/  IMAD.MOV.U32 R0, RZ, RZ, R14 ;  /* 0x000000ffff007224 */ /* 0x000fce00078e000e */
[----:B------:R-:W-:Y:S05]  /*1de60*/  WARPSYNC.COLLECTIVE R15, `(.L_x_14980) ;  /* 0x000000000f087348 */ /* 0x000fea0003c00000 */
[----:B------:R0:W1:Y:S02]  /*1de70*/  SHFL.IDX P6, R14, R13, R12, R11 ;  /* 0x0000000c0d0e7389 */ /* 0x00006400000c000b */
[----:B01----:R-:W-:Y:S01]  /*1de80*/  ENDCOLLECTIVE ;  /* 0x000000000000791b */ /* 0x003fe20003800000 */
.L_x_14980:
[----:B------:R-:W-:Y:S02]  /*1de90*/  IMAD.MOV.U32 R13, RZ, RZ, R7 ;  /* 0x000000ffff0d7224 */ /* 0x000fe400078e0007 */
[----:B------:R-:W-:-:S07]  /*1dea0*/  IMAD.MOV.U32 R5, RZ, RZ, R14 ;  /* 0x000000ffff057224 */ /* 0x000fce00078e000e */
[----:B------:R-:W-:Y:S05]  /*1deb0*/  WARPSYNC.COLLECTIVE R15, `(.L_x_14981) ;  /* 0x000000000f087348 */ /* 0x000fea0003c00000 */
[----:B------:R0:W1:Y:S02]  /*1dec0*/  SHFL.IDX P6, R14, R13, R12, R11 ;  /* 0x0000000c0d0e7389 */ /* 0x00006400000c000b */
[----:B01----:R-:W-:Y:S01]  /*1ded0*/  ENDCOLLECTIVE ;  /* 0x000000000000791b */ /* 0x003fe20003800000 */
.L_x_14981:
[----:B------:R-:W-:Y:S05]  /*1dee0*/  BRA `(.L_x_14982) ;  /* 0xfffffe8c00307947 */ /* 0x000fea000383ffff */
.L_x_14726:
[----:B0-----:R0:W1:Y:S02]  /*1def0*/  SYNCS.PHASECHK.TRANS64.TRYWAIT P0, [R19+URZ+0x32400], R34 ;  /* 0x03240022130075a7 */ /* 0x001064000800017f */
[----:B-1----:R-:W-:Y:S05]  /*1df00*/  @!P0 NANOSLEEP.SYNCS 0x989680 ;  /* 0x009896800000895d */ /* 0x002fea0003900000 */
[----:B------:R-:W1:Y:S02]  /*1df10*/  @!P0 SYNCS.PHASECHK.TRANS64 P0, [R19+URZ+0x32400], R34 ;  /* 0x03240022130085a7 */ /* 0x000e64000800007f */
[----:B-1----:R-:W-:Y:S05]  /*1df20*/  @!P0 BRA `(.L_x_14726) ;  /* 0xfffffffc00f08947 */ /* 0x002fea000383ffff */
[----:B------:R-:W-:Y:S05]  /*1df30*/  BRA `(.L_x_14983) ;  /* 0xfffffe9000387947 */ /* 0x000fea000383ffff */
.L_x_14734:
        /* <DEDUP_REMOVED lines=9> */
.L_x_14985:
[----:B------:R-:W-:Y:S05]  /*1dfd0*/  BSYNC B1 ;  /* 0x0000000000017941 */ /* 0x000fea0003800000 */
.L_x_14984:
[----:B------:R0:W5:Y:S01]  /*1dfe0*/  LDL R7, [R1+0x1c] ;  /* 0x00001c0001077983 */ /* 0x0001620000100800 */
[----:B------:R-:W-:Y:S01]  /*1dff0*/  IMAD.MOV.U32 R13, RZ, RZ, R10 ;  /* 0x000000ffff0d7224 */ /* 0x000fe200078e000a */
[----:B------:R-:W-:Y:S01]  /*1e000*/  ISETP.GE.AND P0, PT, R16, R31, PT ;  /* 0x0000001f1000720c */ /* 0x000fe20003f06270 */
[----:B------:R-:W-:Y:S02]  /*1e010*/  IMAD.MOV.U32 R12, RZ, RZ, RZ ;  /* 0x000000ffff0c7224 */ /* 0x000fe400078e00ff */
[----:B------:R-:W-:Y:S02]  /*1e020*/  IMAD.MOV.U32 R11, RZ, RZ, 0x1c1f ;  /* 0x00001c1fff0b7424 */ /* 0x000fe400078e00ff */
[----:B------:R-:W-:Y:S02]  /*1e030*/  IMAD.MOV.U32 R15, RZ, RZ, -0x1 ;  /* 0xffffffffff0f7424 */ /* 0x000fe400078e00ff */
[----:B0-----:R-:W-:-:S07]  /*1e040*/  IMAD.MOV.U32 R0, RZ, RZ, R14 ;  /* 0x000000ffff007224 */ /* 0x001fce00078e000e */
[----:B-----5:R-:W-:Y:S05]  /*1e050*/  WARPSYNC.COLLECTIVE R15, `(.L_x_14986) ;  /* 0x000000000f087348 */ /* 0x020fea0003c00000 */
[----:B------:R0:W1:Y:S02]  /*1e060*/  SHFL.IDX P6, R14, R13, R12, R11 ;  /* 0x0000000c0d0e7389 */ /* 0x00006400000c000b */
[----:B01---5:R-:W-:Y:S01]  /*1e070*/  ENDCOLLECTIVE ;  /* 0x000000000000791b */ /* 0x023fe20003800000 */
.L_x_14986:
[----:B------:R-:W-:Y:S02]  /*1e080*/  IMAD.MOV.U32 R13, RZ, RZ, R20 ;  /* 0x000000ffff0d7224 */ /* 0x000fe400078e0014 */
[----:B------:R-:W-:-:S07]  /*1e090*/  IMAD.MOV.U32 R3, RZ, RZ, R14 ;  /* 0x000000ffff037224 */ /* 0x000fce00078e000e */
[----:B------:R-:W-:Y:S05]  /*1e0a0*/  WARPSYNC.COLLECTIVE R15, `(.L_x_14987) ;  /* 0x000000000f087348 */ /* 0x000fea0003c00000 */
[----:B------:R0:W1:Y:S02]  /*1e0b0*/  SHFL.IDX P6, R14, R13, R12, R11 ;  /* 0x0000000c0d0e7389 */ /* 0x00006400000c000b */
[----:B01----:R-:W-:Y:S01]  /*1e0c0*/  ENDCOLLECTIVE ;  /* 0x000000000000791b */ /* 0x003fe20003800000 */
.L_x_14987:
[----:B------:R-:W-:Y:S02]  /*1e0d0*/  IMAD.MOV.U32 R13, RZ, RZ, R29 ;  /* 0x000000ffff0d7224 */ /* 0x000fe400078e001d */
[----:B------:R-:W-:-:S07]  /*1e0e0*/  IMAD.MOV.U32 R8, RZ, RZ, R14 ;  /* 0x000000ffff087224 */ /* 0x000fce00078e000e */
[----:B------:R-:W-:Y:S05]  /*1e0f0*/  WARPSYNC.COLLECTIVE R15, `(.L_x_14988) ;  /* 0x000000000f087348 */ /* 0x000fea0003c00000 */
[----:B------:R0:W1:Y:S02]  /*1e100*/  SHFL.IDX P6, R14, R13, R12, R11 ;  /* 0x0000000c0d0e7389 */ /* 0x00006400000c000b */
[----:B01----:R-:W-:Y:S01]  /*1e110*/  ENDCOLLECTIVE ;  /* 0x000000000000791b */ /* 0x003fe20003800000 */
.L_x_14988:
[----:B------:R-:W-:-:S05]  /*1e120*/  IMAD R30, R7, R6, RZ ;  /* 0x00000006071e7224 */ /* 0x000fca00078e02ff */
[----:B------:R-:W-:-:S13]  /*1e130*/  ISETP.GE.OR P1, PT, R39, R30, P0 ;  /* 0x0000001e2700720c */ /* 0x000fda0000726670 */
[C---:B------:R-:W-:Y:S01]  /*1e140*/  @!P1 IMAD.SHL.U32 R9, R16.reuse, 0x2, RZ ;  /* 0x0000000210099824 */ /* 0x040fe200078e00ff */
[----:B------:R-:W-:-:S04]  /*1e150*/  @!P1 SHF.L.U64.HI R21, R16, 0x1, R17 ;  /* 0x0000000110159819 */ /* 0x000fc80000010211 */
[----:B------:R-:W-:-:S05]  /*1e160*/  @!P1 IADD3 R4, P2, R3, R9, RZ ;  /* 0x0000000903049210 */ /* 0x000fca0007f5e0ff */
[----:B------:R-:W-:-:S06]  /*1e170*/  @!P1 IMAD.X R5, R0, 0x1, R21, P2 ;  /* 0x0000000100059824 */ /* 0x000fcc00010e0615 */
[----:B------:R-:W5:Y:S01]  /*1e180*/  @!P1 LD.E.128 R4, desc[UR40][R4.64] ;  /* 0x0000002804049980 */ /* 0x000f62000c101d00 */
[----:B------:R-:W-:-:S05]  /*1e190*/  @!P1 IADD3 R14, P2, R14, R9, RZ ;  /* 0x000000090e0e9210 */ /* 0x000fca0007f5e0ff */
[----:B------:R-:W-:-:S04]  /*1e1a0*/  @!P1 IMAD.X R3, R8, 0x1, R21, P2 ;  /* 0x0000000108039824 */ /* 0x000fc800010e0615 */
[----:B------:R-:W-:-:S05]  /*1e1b0*/  @!P1 IMAD.MOV.U32 R15, RZ, RZ, R3 ;  /* 0x000000ffff0f9224 */ /* 0x000fca00078e0003 */
[----:B------:R0:W5:Y:S01]  /*1e1c0*/  @!P1 LD.E.128 R24, desc[UR40][R14.64] ;  /* 0x000000280e189980 */ /* 0x000162000c101d00 */
[----:B------:R-:W-:Y:S01]  /*1e1d0*/  IMAD.MOV.U32 R13, RZ, RZ, R28 ;  /* 0x000000ffff0d7224 */ /* 0x000fe200078e001c */
[----:B------:R-:W-:Y:S01]  /*1e1e0*/  CS2R R36, SRZ ;  /* 0x0000000000247805 */ /* 0x000fe2000001ff00 */
[----:B------:R-:W-:Y:S01]  /*1e1f0*/  IMAD.MOV.U32 R12, RZ, RZ, 0x1 ;  /* 0x00000001ff0c7424 */ /* 0x000fe200078e00ff */
[----:B------:R-:W-:Y:S01]  /*1e200*/  CS2R R34, SRZ ;  /* 0x0000000000227805 */ /* 0x000fe2000001ff00 */
[----:B0-----:R-:W-:-:S07]  /*1e210*/  IMAD.MOV.U32 R15, RZ, RZ, -0x1 ;  /* 0xffffffffff0f7424 */ /* 0x001fce00078e00ff */
[----:B-----5:R-:W-:Y:S05]  /*1e220*/  WARPSYNC.COLLECTIVE R15, `(.L_x_14989) ;  /* 0x000000000f087348 */ /* 0x020fea0003c00000 */
[----:B------:R0:W1:Y:S02]  /*1e230*/  SHFL.IDX P6, R14, R13, R12, R11 ;  /* 0x0000000c0d0e7389 */ /* 0x00006400000c000b */
[----:B01---5:R-:W-:Y:S01]  /*1e240*/  ENDCOLLECTIVE ;  /* 0x000000000000791b */ /* 0x023fe20003800000 */
.L_x_14989:
[----:B------:R-:W-:Y:S02]  /*1e250*/  IMAD.MOV.U32 R13, RZ, RZ, R10 ;  /* 0x000000ffff0d7224 */ /* 0x000fe400078e000a */
[----:B------:R-:W-:Y:S02]  /*1e260*/  @!P1 IMAD.MOV.U32 R36, RZ, RZ, R4 ;  /* 0x000000ffff249224 */ /* 0x000fe400078e0004 */
[----:B------:R-:W-:Y:S01]  /*1e270*/  @!P1 IMAD.MOV.U32 R37, RZ, RZ, R5 ;  /* 0x000000ffff259224 */ /* 0x000fe200078e0005 */
[----:B------:R-:W-:Y:S01]  /*1e280*/  CS2R R4, SRZ ;  /* 0x0000000000047805 */ /* 0x000fe2000001ff00 */
[----:B------:R-:W-:Y:S02]  /*1e290*/  IMAD.MOV.U32 R0, RZ, RZ, R36 ;  /* 0x000000ffff007224 */ /* 0x000fe400078e0024 */
[----:B------:R-:W-:Y:S02]  /*1e2a0*/  IMAD.MOV.U32 R3, RZ, RZ, R37 ;  /* 0x000000ffff037224 */ /* 0x000fe400078e0025 */
[----:B------:R-:W-:Y:S01]  /*1e2b0*/  @!P1 IMAD.MOV.U32 R34, RZ, RZ, R6 ;  /* 0x000000ffff229224 */ /* 0x000fe200078e0006 */
[----:B------:R-:W-:Y:S01]  /*1e2c0*/  PRMT R46, R46, 0x5410, R0 ;  /* 0x000054102e2e7816 */ /* 0x000fe20000000000 */
[----:B------:R-:W-:Y:S01]  /*1e2d0*/  IMAD.MOV.U32 R0, RZ, RZ, R14 ;  /* 0x000000ffff007224 */ /* 0x000fe200078e000e */
[----:B------:R-:W-:-:S07]  /*1e2e0*/  PRMT R33, R33, 0x5410, R3 ;  /* 0x0000541021217816 */ /* 0x000fce0000000003 */
[----:B------:R-:W-:Y:S05]  /*1e2f0*/  WARPSYNC.COLLECTIVE R15, `(.L_x_14990) ;  /* 0x000000000f087348 */ /* 0x000fea0003c00000 */
[----:B------:R0:W1:Y:S02]  /*1e300*/  SHFL.IDX P6, R14, R13, R12, R11 ;  /* 0x0000000c0d0e7389 */ /* 0x00006400000c000b */
[----:B01----:R-:W-:Y:S01]  /*1e310*/  ENDCOLLECTIVE ;  /* 0x000000000000791b */ /* 0x003fe20003800000 */
.L_x_14990:
[----:B------:R-:W-:Y:S01]  /*1e320*/  @!P1 IMAD.MOV.U32 R35, RZ, RZ, R7 ;  /* 0x000000ffff239224 */ /* 0x000fe200078e0007 */
[----:B------:R-:W-:Y:S01]  /*1e330*/  CS2R R6, SRZ ;  /* 0x0000000000067805 */ /* 0x000fe2000001ff00 */
[----:B------:R-:W-:Y:S02]  /*1e340*/  IMAD.MOV.U32 R8, RZ, RZ, R34 ;  /* 0x000000ffff087224 */ /* 0x000fe400078e0022 */
[----:B------:R-:W-:Y:S02]  /*1e350*/  IMAD.MOV.U32 R9, RZ, RZ, R35 ;  /* 0x000000ffff097224 */ /* 0x000fe400078e0023 */
[----:B------:R-:W-:Y:S02]  /*1e360*/  @!P1 IMAD.MOV.U32 R6, RZ, RZ, R24 ;  /* 0x000000ffff069224 */ /* 0x000fe400078e0018 */
[----:B------:R-:W-:Y:S01]  /*1e370*/  @!P1 IMAD.MOV.U32 R7, RZ, RZ, R25 ;  /* 0x000000ffff079224 */ /* 0x000fe200078e0019 */
[----:B------:R-:W-:Y:S01]  /*1e380*/  PRMT R32, R8, 0x5410, R9 ;  /* 0x0000541008207816 */ /* 0x000fe20000000009 */
[----:B------:R-:W-:-:S02]  /*1e390*/  @!P1 IMAD.MOV.U32 R4, RZ, RZ, R26 ;  /* 0x000000ffff049224 */ /* 0x000fc400078e001a */
[----:B------:R-:W-:Y:S02]  /*1e3a0*/  @!P1 IMAD.MOV.U32 R5, RZ, RZ, R27 ;  /* 0x000000ffff059224 */ /* 0x000fe400078e001b */
[----:B------:R-:W-:Y:S02]  /*1e3b0*/  IMAD.MOV.U32 R13, RZ, RZ, R20 ;  /* 0x000000ffff0d7224 */ /* 0x000fe400078e0014 */
[----:B------:R-:W-:Y:S02]  /*1e3c0*/  IMAD.MOV.U32 R8, RZ, RZ, R6 ;  /* 0x000000ffff087224 */ /* 0x000fe400078e0006 */
[----:B------:R-:W-:Y:S02]  /*1e3d0*/  IMAD.MOV.U32 R9, RZ, RZ, R7 ;  /* 0x000000ffff097224 */ /* 0x000fe400078e0007 */
[----:B------:R-:W-:Y:S01]  /*1e3e0*/  IMAD.MOV.U32 R10, RZ, RZ, R4 ;  /* 0x000000ffff0a7224 */ /* 0x000fe200078e0004 */
[----:B------:R-:W-:Y:S02]  /*1e3f0*/  PRMT R46, R8, 0x7610, R46 ;  /* 0x00007610082e7816 */ /* 0x000fe4000000002e */
[----:B------:R-:W-:-:S07]  /*1e400*/  MOV R3, R14 ;  /* 0x0000000e00037202 */ /* 0x000fce0000000f00 */
[----:B------:R-:W-:Y:S05]  /*1e410*/  WARPSYNC.COLLECTIVE R15, `(.L_x_14991) ;  /* 0x000000000f087348 */ /* 0x000fea0003c00000 */
[----:B------:R0:W1:Y:S02]  /*1e420*/  SHFL.IDX P6, R14, R13, R12, R11 ;  /* 0x0000000c0d0e7389 */ /* 0x00006400000c000b */
[----:B01----:R-:W-:Y:S01]  /*1e430*/  ENDCOLLECTIVE ;  /* 0x000000000000791b */ /* 0x003fe20003800000 */
.L_x_14991:
[----:B------:R-:W-:Y:S02]  /*1e440*/  PRMT R33, R9, 0x7610, R33 ;  /* 0x0000761009217816 */ /* 0x000fe40000000021 */
[----:B------:R-:W-:Y:S02]  /*1e450*/  CS2R R8, SRZ ;  /* 0x0000000000087805 */ /* 0x000fe4000001ff00 */
[----:B------:R-:W-:Y:S01]  /*1e460*/  PRMT R51, R10, 0x7610, R51 ;  /* 0x000076100a337816 */ /* 0x000fe20000000033 */
[----:B------:R-:W-:Y:S02]  /*1e470*/  IMAD.MOV.U32 R13, RZ, RZ, R29 ;  /* 0x000000ffff0d7224 */ /* 0x000fe400078e001d */
[----:B------:R-:W-:-:S07]  /*1e480*/  IMAD.MOV.U32 R20, RZ, RZ, R14 ;  /* 0x000000ffff147224 */ /* 0x000fce00078e000e */
[----:B------:R-:W-:Y:S05]  /*1e490*/  WARPSYNC.COLLECTIVE R15, `(.L_x_14992) ;  /* 0x000000000f087348 */ /* 0x000fea0003c00000 */
[----:B------:R0:W1:Y:S02]  /*1e4a0*/  SHFL.IDX P6, R14, R13, R12, R11 ;  /* 0x0000000c0d0e7389 */ /* 0x00006400000c000b */
[----:B01----:R-:W-:Y:S01]  /*1e4b0*/  ENDCOLLECTIVE ;  /* 0x000000000000791b */ /* 0x003fe20003800000 */
.L_x_14992:
[----:B------:R-:W-:-:S05]  /*1e4c0*/  IMAD.MOV.U32 R11, RZ, RZ, R5 ;  /* 0x000000ffff0b7224 */ /* 0x000fca00078e0005 */
[----:B------:R-:W-:Y:S01]  /*1e4d0*/  PRMT R40, R11, 0x7610, R40 ;  /* 0x000076100b287816 */ /* 0x000fe20000000028 */
[----:B------:R-:W-:Y:S01]  /*1e4e0*/  IMAD.MOV.U32 R21, RZ, RZ, R14 ;  /* 0x000000ffff157224 */ /* 0x000fe200078e000e */
[----:B------:R-:W-:Y:S06]  /*1e4f0*/  BRA `(.L_x_14993) ;  /* 0xfffffe9c001c7947 */ /* 0x000fec000383ffff */
.L_x_14738:
[----:B0-----:R0:W1:Y:S02]  /*1e500*/  SYNCS.PHASECHK.TRANS64.TRYWAIT P1, [R19+URZ+0x32400], R24 ;  /* 0x03240018130075a7 */ /* 0x001064000802017f */
[----:B-1----:R-:W-:Y:S05]  /*1e510*/  @!P1 NANOSLEEP.SYNCS 0x989680 ;  /* 0x009896800000995d */ /* 0x002fea0003900000 */
[----:B------:R-:W1:Y:S02]  /*1e520*/  @!P1 SYNCS.PHASECHK.TRANS64 P1, [R19+URZ+0x32400], R24 ;  /* 0x03240018130095a7 */ /* 0x000e64000802007f */
[----:B-1----:R-:W-:Y:S05]  /*1e530*/  @!P1 BRA `(.L_x_14738) ;  /* 0xfffffffc00f09947 */ /* 0x002fea000383ffff */
[----:B------:R-:W-:Y:S05]  /*1e540*/  BRA `(.L_x_14994) ;  /* 0xfffffe9c00bc7947 */ /* 0x000fea000383ffff */
.L_x_14744:
[----:B--2---:R2:W4:Y:S02]  /*1e550*/  SYNCS.PHASECHK.TRANS64.TRYWAIT P1, [R174+URZ+0x32430], R7 ;  /* 0x03243007ae0075a7 */ /* 0x004524000802017f */
[----:B----4-:R-:W-:Y:S05]  /*1e560*/  @!P1 NANOSLEEP.SYNCS 0x989680 ;  /* 0x009896800000995d */ /* 0x010fea0003900000 */
[----:B------:R-:W4:Y:S02]  /*1e570*/  @!P1 SYNCS.PHASECHK.TRANS64 P1, [R174+URZ+0x32430], R7 ;  /* 0x03243007ae0095a7 */ /* 0x000f24000802007f */
[----:B----4-:R-:W-:Y:S05]  /*1e580*/  @!P1 BRA `(.L_x_14744) ;  /* 0xfffffffc00f09947 */ /* 0x010fea000383ffff */
[----:B------:R-:W-:Y:S05]  /*1e590*/  BRA `(.L_x_14743) ;  /* 0xfffffeac00547947 */ /* 0x000fea000383ffff */
.L_x_14746:
[----:B---3--:R3:W4:Y:S02]  /*1e5a0*/  SYNCS.PHASECHK.TRANS64.TRYWAIT P1, [R19+URZ+0x32410], R4 ;  /* 0x03241004130075a7 */ /* 0x008724000802017f */
[----:B----4-:R-:W-:Y:S05]  /*1e5b0*/  @!P1 NANOSLEEP.SYNCS 0x989680 ;  /* 0x009896800000995d */ /* 0x010fea0003900000 */
[----:B------:R-:W4:Y:S02]  /*1e5c0*/  @!P1 SYNCS.PHASECHK.TRANS64 P1, [R19+URZ+0x32410], R4 ;  /* 0x03241004130095a7 */ /* 0x000f24000802007f */
[----:B----4-:R-:W-:Y:S05]  /*1e5d0*/  @!P1 BRA `(.L_x_14746) ;  /* 0xfffffffc00f09947 */ /* 0x010fea000383ffff */
[----:B------:R-:W-:Y:S05]  /*1e5e0*/  BRA `(.L_x_14995) ;  /* 0xfffffeb000087947 */ /* 0x000fea000383ffff */
.L_x_14751:
[----:B------:R0:W0:Y:S02]  /*1e5f0*/  SYNCS.PHASECHK.TRANS64.TRYWAIT P2, [R174+URZ+0x32450], R7 ;  /* 0x03245007ae0075a7 */ /* 0x000024000804017f */
[----:B0-----:R-:W-:Y:S05]  /*1e600*/  @!P2 NANOSLEEP.SYNCS 0x989680 ;  /* 0x009896800000a95d */ /* 0x001fea0003900000 */
[----:B------:R-:W0:Y:S02]  /*1e610*/  @!P2 SYNCS.PHASECHK.TRANS64 P2, [R174+URZ+0x32450], R7 ;  /* 0x03245007ae00a5a7 */ /* 0x000e24000804007f */
[----:B0-----:R-:W-:Y:S05]  /*1e620*/  @!P2 BRA `(.L_x_14751) ;  /* 0xfffffffc00f0a947 */ /* 0x001fea000383ffff */
[----:B------:R-:W-:Y:S05]  /*1e630*/  BRA `(.L_x_14750) ;  /* 0xfffffeb000287947 */ /* 0x000fea000383ffff */
.L_x_14756:
[----:B--2---:R2:W3:Y:S02]  /*1e640*/  SYNCS.PHASECHK.TRANS64.TRYWAIT P2, [R205+URZ+0x32430], R6 ;  /* 0x03243006cd0075a7 */ /* 0x0044e4000804017f */
[----:B---3--:R-:W-:Y:S05]  /*1e650*/  @!P2 NANOSLEEP.SYNCS 0x989680 ;  /* 0x009896800000a95d */ /* 0x008fea0003900000 */
[----:B------:R-:W3:Y:S02]  /*1e660*/  @!P2 SYNCS.PHASECHK.TRANS64 P2, [R205+URZ+0x32430], R6 ;  /* 0x03243006cd00a5a7 */ /* 0x000ee4000804007f */
[----:B---3--:R-:W-:Y:S05]  /*1e670*/  @!P2 BRA `(.L_x_14756) ;  /* 0xfffffffc00f0a947 */ /* 0x008fea000383ffff */
[----:B------:R-:W-:Y:S05]  /*1e680*/  BRA `(.L_x_14755) ;  /* 0xfffffed400dc7947 */ /* 0x000fea000383ffff */
.L_x_14761:
[----:B---3--:R3:W4:Y:S02]  /*1e690*/  SYNCS.PHASECHK.TRANS64.TRYWAIT P2, [R205+URZ+0x32450], R6 ;  /* 0x03245006cd0075a7 */ /* 0x008724000804017f */
[----:B----4-:R-:W-:Y:S05]  /*1e6a0*/  @!P2 NANOSLEEP.SYNCS 0x989680 ;  /* 0x009896800000a95d */ /* 0x010fea0003900000 */
[----:B------:R-:W4:Y:S02]  /*1e6b0*/  @!P2 SYNCS.PHASECHK.TRANS64 P2, [R205+URZ+0x32450], R6 ;  /* 0x03245006cd00a5a7 */ /* 0x000f24000804007f */
[----:B----4-:R-:W-:Y:S05]  /*1e6c0*/  @!P2 BRA `(.L_x_14761) ;  /* 0xfffffffc00f0a947 */ /* 0x010fea000383ffff */
[----:B------:R-:W-:Y:S05]  /*1e6d0*/  BRA `(.L_x_14760) ;  /* 0xfffffed800807947 */ /* 0x000fea000383ffff */
.L_x_14767:
[----:B--2---:R2:W3:Y:S02]  /*1e6e0*/  SYNCS.PHASECHK.TRANS64.TRYWAIT P2, [R215+URZ+0x32430], R6 ;  /* 0x03243006d70075a7 */ /* 0x0044e4000804017f */
[----:B---3--:R-:W-:Y:S05]  /*1e6f0*/  @!P2 NANOSLEEP.SYNCS 0x989680 ;  /* 0x009896800000a95d */ /* 0x008fea0003900000 */
[----:B------:R-:W3:Y:S02]  /*1e700*/  @!P2 SYNCS.PHASECHK.TRANS64 P2, [R215+URZ+0x32430], R6 ;  /* 0x03243006d700a5a7 */ /* 0x000ee4000804007f */
[----:B---3--:R-:W-:Y:S05]  /*1e710*/  @!P2 BRA `(.L_x_14767) ;  /* 0xfffffffc00f0a947 */ /* 0x008fea000383ffff */
[----:B------:R-:W-:Y:S05]  /*1e720*/  BRA `(.L_x_14766) ;  /* 0xffffff0400c07947 */ /* 0x000fea000383ffff */
.L_x_14772:
[----:B---3--:R3:W4:Y:S02]  /*1e730*/  SYNCS.PHASECHK.TRANS64.TRYWAIT P2, [R215+URZ+0x32450], R6 ;  /* 0x03245006d70075a7 */ /* 0x008724000804017f */
[----:B----4-:R-:W-:Y:S05]  /*1e740*/  @!P2 NANOSLEEP.SYNCS 0x989680 ;  /* 0x009896800000a95d */ /* 0x010fea0003900000 */
[----:B------:R-:W4:Y:S02]  /*1e750*/  @!P2 SYNCS.PHASECHK.TRANS64 P2, [R215+URZ+0x32450], R6 ;  /* 0x03245006d700a5a7 */ /* 0x000f24000804007f */
[----:B----4-:R-:W-:Y:S05]  /*1e760*/  @!P2 BRA `(.L_x_14772) ;  /* 0xfffffffc00f0a947 */ /* 0x010fea000383ffff */
[----:B------:R-:W-:Y:S05]  /*1e770*/  BRA `(.L_x_14771) ;  /* 0xffffff08006c7947 */ /* 0x000fea000383ffff */
.L_x_14787:
[----:B------:R-:W-:Y:S02]  /*1e780*/  IMAD.MOV.U32 R13, RZ, RZ, R4 ;  /* 0x000000ffff0d7224 */ /* 0x000fe400078e0004 */
[----:B------:R-:W-:Y:S02]  /*1e790*/  IMAD.MOV.U32 R12, RZ, RZ, RZ ;  /* 0x000000ffff0c7224 */ /* 0x000fe400078e00ff */
[----:B------:R-:W-:Y:S02]  /*1e7a0*/  IMAD.MOV.U32 R11, RZ, RZ, 0x181f ;  /* 0x0000181fff0b7424 */ /* 0x000fe400078e00ff */
[----:B------:R-:W-:-:S07]  /*1e7b0*/  IMAD.MOV.U32 R15, RZ, RZ, -0x1 ;  /* 0xffffffffff0f7424 */ /* 0x000fce00078e00ff */
[----:B-1----:R-:W-:Y:S05]  /*1e7c0*/  WARPSYNC.COLLECTIVE R15, `(.L_x_14996) ;  /* 0x000000000f087348 */ /* 0x002fea0003c00000 */
[----:B------:R0:W2:Y:S02]  /*1e7d0*/  SHFL.IDX P6, R14, R13, R12, R11 ;  /* 0x0000000c0d0e7389 */ /* 0x0000a400000c000b */
[----:B012---:R-:W-:Y:S01]  /*1e7e0*/  ENDCOLLECTIVE ;  /* 0x000000000000791b */ /* 0x007fe20003800000 */
.L_x_14996:
[----:B------:R-:W-:Y:S02]  /*1e7f0*/  IMAD.MOV.U32 R13, RZ, RZ, R3 ;  /* 0x000000ffff0d7224 */ /* 0x000fe400078e0003 */
[----:B------:R-:W-:-:S07]  /*1e800*/  IMAD.MOV.U32 R0, RZ, RZ, R14 ;  /* 0x000000ffff007224 */ /* 0x000fce00078e000e */
[----:B------:R-:W-:Y:S05]  /*1e810*/  WARPSYNC.COLLECTIVE R15, `(.L_x_14997) ;  /* 0x000000000f087348 */ /* 0x000fea0003c00000 */
[----:B------:R0:W1:Y:S02]  /*1e820*/  SHFL.IDX P6, R14, R13, R12, R11 ;  /* 0x0000000c0d0e7389 */ /* 0x00006400000c000b */
[----:B01----:R-:W-:Y:S01]  /*1e830*/  ENDCOLLECTIVE ;  /* 0x000000000000791b */ /* 0x003fe20003800000 */
.L_x_14997:
[----:B------:R-:W-:Y:S05]  /*1e840*/  BRA `(.L_x_14998) ;  /* 0xffffff5c00f07947 */ /* 0x000fea000383ffff */
.L_x_14790:
[----:B------:R-:W-:Y:S01]  /*1e850*/  BSSY B1, `(.L_x_14999) ;  /* 0x0000008000017945 */ /* 0x000fe20003800000 */
[----:B----4-:R-:W-:Y:S02]  /*1e860*/  IMAD.MOV.U32 R13, RZ, RZ, R4 ;  /* 0x000000ffff0d7224 */ /* 0x010fe400078e0004 */
[----:B------:R-:W-:Y:S02]  /*1e870*/  IMAD.MOV.U32 R12, RZ, RZ, 0x1 ;  /* 0x00000001ff0c7424 */ /* 0x000fe400078e00ff */
[----:B------:R-:W-:Y:S02]  /*1e880*/  IMAD.MOV.U32 R11, RZ, RZ, 0x181f ;  /* 0x0000181fff0b7424 */ /* 0x000fe400078e00ff */
[----:B------:R-:W-:-:S07]  /*1e890*/  IMAD.MOV.U32 R15, RZ, RZ, -0x1 ;  /* 0xffffffffff0f7424 */ /* 0x000fce00078e00ff */
[----:B0123--:R-:W-:Y:S05]  /*1e8a0*/  WARPSYNC.COLLECTIVE R15, `(.L_x_15000) ;  /* 0x000000000f087348 */ /* 0x00ffea0003c00000 */
[----:B---3--:R3:W4:Y:S02]  /*1e8b0*/  SHFL.IDX P6, R14, R13, R12, R11 ;  /* 0x0000000c0d0e7389 */ /* 0x00872400000c000b */
[----:B01234-:R-:W-:Y:S01]  /*1e8c0*/  ENDCOLLECTIVE ;  /* 0x000000000000791b */ /* 0x01ffe20003800000 */
.L_x_15000:
[----:B------:R-:W-:Y:S05]  /*1e8d0*/  BSYNC B1 ;  /* 0x0000000000017941 */ /* 0x000fea0003800000 */
.L_x_14999:
        /* <DEDUP_REMOVED lines=8> */
.L_x_15001:
[----:B------:R-:W-:Y:S05]  /*1e960*/  BRA `(.L_x_15002) ;  /* 0xffffff6000347947 */ /* 0x000fea000383ffff */
.L_x_14793:
        /* <DEDUP_REMOVED lines=8> */
.L_x_15004:
[----:B------:R-:W-:Y:S05]  /*1e9f0*/  BSYNC B1 ;  /* 0x0000000000017941 */ /* 0x000fea0003800000 */
.L_x_15003:
        /* <DEDUP_REMOVED lines=8> */
.L_x_15005:
[----:B------:R-:W-:Y:S05]  /*1ea80*/  BRA `(.L_x_15006) ;  /* 0xffffff6000747947 */ /* 0x000fea000383ffff */
.L_x_14796:
        /* <DEDUP_REMOVED lines=8> */
.L_x_15008:
[----:B------:R-:W-:Y:S05]  /*1eb10*/  BSYNC B1 ;  /* 0x0000000000017941 */ /* 0x000fea0003800000 */
.L_x_15007:
        /* <DEDUP_REMOVED lines=8> */
.L_x_15009:
[----:B------:R-:W-:Y:S05]  /*1eba0*/  BRA `(.L_x_15010) ;  /* 0xffffff6000b47947 */ /* 0x000fea000383ffff */
.L_x_14813:
        /* <DEDUP_REMOVED lines=11> */
.L_x_15012:
[----:B------:R-:W-:Y:S05]  /*1ec60*/  BSYNC B1 ;  /* 0x0000000000017941 */ /* 0x000fea0003800000 */
.L_x_15011:
[----:B------:R-:W-:Y:S05]  /*1ec70*/  BRA `(.L_x_15013) ;  /* 0xffffff7800707947 */ /* 0x000fea000383ffff */
.L_x_14815:
[----:B------:R-:W-:Y:S01]  /*1ec80*/  BSSY B1, `(.L_x_15014) ;  /* 0x0000006000017945 */ /* 0x000fe20003800000 */
[----:B------:R-:W-:-:S07]  /*1ec90*/  IMAD.MOV.U32 R15, RZ, RZ, -0x1 ;  /* 0xffffffffff0f7424 */ /* 0x000fce00078e00ff */
[----:B01----:R-:W-:Y:S05]  /*1eca0*/  WARPSYNC.COLLECTIVE R15, `(.L_x_15015) ;  /* 0x000000000f0c7348 */ /* 0x003fea0003c00000 */
[----:B------:R-:W-:Y:S02]  /*1ecb0*/  ELECT P6, UR62, PT ;  /* 0x00000000003e782f */ /* 0x000fe400038c0000 */
[----:B------:R-:W-:Y:S01]  /*1ecc0*/  MOV R14, UR62 ;  /* 0x0000003e000e7c02 */ /* 0x000fe20008000f00 */
[----:B01----:R-:W-:Y:S10]  /*1ecd0*/  ENDCOLLECTIVE ;  /* 0x000000000000791b */ /* 0x003ff40003800000 */
.L_x_15015:
[----:B------:R-:W-:Y:S05]  /*1ece0*/  BSYNC B1 ;  /* 0x0000000000017941 */ /* 0x000fea0003800000 */
.L_x_15014:
[----:B------:R-:W-:Y:S05]  /*1ecf0*/  BRA `(.L_x_14814) ;  /* 0xffffff7800687947 */ /* 0x000fea000383ffff */
.L_x_14817:
[----:B0-----:R-:W2:Y:S02]  /*1ed00*/  LDL R4, [R1+0x4] ;  /* 0x0000040001047983 */ /* 0x001ea40000100800 */
[----:B--2---:R0:W2:Y:S02]  /*1ed10*/  SYNCS.PHASECHK.TRANS64.TRYWAIT P0, [R4+URZ+0x32420], R3 ;  /* 0x03242003040075a7 */ /* 0x0040a4000800017f */
[----:B--2---:R-:W-:Y:S05]  /*1ed20*/  @!P0 NANOSLEEP.SYNCS 0x989680 ;  /* 0x009896800000895d */ /* 0x004fea0003900000 */
[----:B------:R-:W2:Y:S02]  /*1ed30*/  @!P0 SYNCS.PHASECHK.TRANS64 P0, [R4+URZ+0x32420], R3 ;  /* 0x03242003040085a7 */ /* 0x000ea4000800007f */
[----:B--2---:R-:W-:Y:S05]  /*1ed40*/  @!P0 BRA `(.L_x_14817) ;  /* 0xfffffffc00ec8947 */ /* 0x004fea000383ffff */
[----:B------:R-:W-:Y:S05]  /*1ed50*/  BRA `(.L_x_15016) ;  /* 0xffffff7800787947 */ /* 0x000fea000383ffff */
.L_x_14821:
[----:B0-----:R0:W2:Y:S02]  /*1ed60*/  SYNCS.PHASECHK.TRANS64.TRYWAIT P0, [R3+URZ+0x324a0], R8 ;  /* 0x0324a008030075a7 */ /* 0x0010a4000800017f */
[----:B--2---:R-:W-:Y:S05]  /*1ed70*/  @!P0 NANOSLEEP.SYNCS 0x989680 ;  /* 0x009896800000895d */ /* 0x004fea0003900000 */
[----:B------:R-:W2:Y:S02]  /*1ed80*/  @!P0 SYNCS.PHASECHK.TRANS64 P0, [R3+URZ+0x324a0], R8 ;  /* 0x0324a008030085a7 */ /* 0x000ea4000800007f */
[----:B--2---:R-:W-:Y:S05]  /*1ed90*/  @!P0 BRA `(.L_x_14821) ;  /* 0xfffffffc00f08947 */ /* 0x004fea000383ffff */
[----:B------:R-:W-:Y:S05]  /*1eda0*/  BRA `(.L_x_15017) ;  /* 0xffffff7800a07947 */ /* 0x000fea000383ffff */
.L_x_14826:
[----:B-1----:R1:W2:Y:S02]  /*1edb0*/  SYNCS.PHASECHK.TRANS64.TRYWAIT P0, [R3+URZ+0x324c0], R8 ;  /* 0x0324c008030075a7 */ /* 0x0022a4000800017f */
[----:B--2---:R-:W-:Y:S05]  /*1edc0*/  @!P0 NANOSLEEP.SYNCS 0x989680 ;  /* 0x009896800000895d */ /* 0x004fea0003900000 */
[----:B------:R-:W2:Y:S02]  /*1edd0*/  @!P0 SYNCS.PHASECHK.TRANS64 P0, [R3+URZ+0x324c0], R8 ;  /* 0x0324c008030085a7 */ /* 0x000ea4000800007f */
[----:B--2---:R-:W-:Y:S05]  /*1ede0*/  @!P0 BRA `(.L_x_14826) ;  /* 0xfffffffc00f08947 */ /* 0x004fea000383ffff */
[----:B------:R-:W-:Y:S05]  /*1edf0*/  BRA `(.L_x_15018) ;  /* 0xffffff7c00247947 */ /* 0x000fea000383ffff */
.L_x_14836:
[----:B0-----:R0:W2:Y:S02]  /*1ee00*/  SYNCS.PHASECHK.TRANS64.TRYWAIT P1, [R4+URZ+0x324a0], R5 ;  /* 0x0324a005040075a7 */ /* 0x0010a4000802017f */
[----:B--2---:R-:W-:Y:S05]  /*1ee10*/  @!P1 NANOSLEEP.SYNCS 0x989680 ;  /* 0x009896800000995d */ /* 0x004fea0003900000 */
[----:B------:R-:W2:Y:S02]  /*1ee20*/  @!P1 SYNCS.PHASECHK.TRANS64 P1, [R4+URZ+0x324a0], R5 ;  /* 0x0324a005040095a7 */ /* 0x000ea4000802007f */
[----:B--2---:R-:W-:Y:S05]  /*1ee30*/  @!P1 BRA `(.L_x_14836) ;  /* 0xfffffffc00f09947 */ /* 0x004fea000383ffff */
[----:B------:R-:W-:Y:S05]  /*1ee40*/  BRA `(.L_x_15019) ;  /* 0xffffff8000bc7947 */ /* 0x000fea000383ffff */
.L_x_14841:
[----:B-1----:R1:W2:Y:S02]  /*1ee50*/  SYNCS.PHASECHK.TRANS64.TRYWAIT P1, [R4+URZ+0x324c0], R5 ;  /* 0x0324c005040075a7 */ /* 0x0022a4000802017f */
[----:B--2---:R-:W-:Y:S05]  /*1ee60*/  @!P1 NANOSLEEP.SYNCS 0x989680 ;  /* 0x009896800000995d */ /* 0x004fea0003900000 */
[----:B------:R-:W2:Y:S02]  /*1ee70*/  @!P1 SYNCS.PHASECHK.TRANS64 P1, [R4+URZ+0x324c0], R5 ;  /* 0x0324c005040095a7 */ /* 0x000ea4000802007f */
[----:B--2---:R-:W-:Y:S05]  /*1ee80*/  @!P1 BRA `(.L_x_14841) ;  /* 0xfffffffc00f09947 */ /* 0x004fea000383ffff */
[----:B------:R-:W-:Y:S05]  /*1ee90*/  BRA `(.L_x_15020) ;  /* 0xffffff84003c7947 */ /* 0x000fea000383ffff */
.L_x_14857:
        /* <DEDUP_REMOVED lines=11> */
.L_x_15022:
[----:B------:R-:W-:Y:S05]  /*1ef50*/  BSYNC B0 ;  /* 0x0000000000007941 */ /* 0x000fea0003800000 */
.L_x_15021:
[----:B------:R-:W-:Y:S05]  /*1ef60*/  BRA `(.L_x_15023) ;  /* 0xffffff90005c7947 */ /* 0x000fea000383ffff */
.L_x_14859:
[----:B------:R-:W-:Y:S01]  /*1ef70*/  BSSY B0, `(.L_x_15024) ;  /* 0x0000006000007945 */ /* 0x000fe20003800000 */
[----:B------:R-:W-:-:S07]  /*1ef80*/  IMAD.MOV.U32 R15, RZ, RZ, -0x1 ;  /* 0xffffffffff0f7424 */ /* 0x000fce00078e00ff */
[----:B01----:R-:W-:Y:S05]  /*1ef90*/  WARPSYNC.COLLECTIVE R15, `(.L_x_15025) ;  /* 0x000000000f0c7348 */ /* 0x003fea0003c00000 */
[----:B------:R-:W-:Y:S02]  /*1efa0*/  ELECT P6, UR62, PT ;  /* 0x00000000003e782f */ /* 0x000fe400038c0000 */
[----:B------:R-:W-:Y:S01]  /*1efb0*/  MOV R14, UR62 ;  /* 0x0000003e000e7c02 */ /* 0x000fe20008000f00 */
[----:B01----:R-:W-:Y:S10]  /*1efc0*/  ENDCOLLECTIVE ;  /* 0x000000000000791b */ /* 0x003ff40003800000 */
.L_x_15025:
[----:B------:R-:W-:Y:S05]  /*1efd0*/  BSYNC B0 ;  /* 0x0000000000007941 */ /* 0x000fea0003800000 */
.L_x_15024:
[----:B------:R-:W-:Y:S05]  /*1efe0*/  BRA `(.L_x_15026) ;  /* 0xffffff90006c7947 */ /* 0x000fea000383ffff */
.L_x_14861:
[----:B0-----:R0:W2:Y:S02]  /*1eff0*/  SYNCS.PHASECHK.TRANS64.TRYWAIT P0, [R0+URZ+0x32440], R2 ;  /* 0x03244002000075a7 */ /* 0x0010a4000800017f */
[----:B--2---:R-:W-:Y:S05]  /*1f000*/  @!P0 NANOSLEEP.SYNCS 0x989680 ;  /* 0x009896800000895d */ /* 0x004fea0003900000 */
[----:B------:R-:W2:Y:S02]  /*1f010*/  @!P0 SYNCS.PHASECHK.TRANS64 P0, [R0+URZ+0x32440], R2 ;  /* 0x03244002000085a7 */ /* 0x000ea4000800007f */
[----:B--2---:R-:W-:Y:S05]  /*1f020*/  @!P0 BRA `(.L_x_14861) ;  /* 0xfffffffc00f08947 */ /* 0x004fea000383ffff */
[----:B------:R-:W-:Y:S05]  /*1f030*/  BRA `(.L_x_15027) ;  /* 0xffffff9000d87947 */ /* 0x000fea000383ffff */
.L_x_14865:
        /* <DEDUP_REMOVED lines=9> */
.L_x_15028:
[----:B------:R-:W-:-:S05]  /*1f0d0*/  VIADD R8, R17, 0x10 ;  /* 0x0000001011087836 */ /* 0x000fca0000000000 */
[----:B------:R0:W-:Y:S01]  /*1f0e0*/  STL [R1+0x4c], R8 ;  /* 0x00004c0801007387 */ /* 0x0001e20000100800 */
[----:B------:R-:W-:Y:S01]  /*1f0f0*/  IMAD.MOV.U32 R13, RZ, RZ, R3 ;  /* 0x000000ffff0d7224 */ /* 0x000fe200078e0003 */
[----:B------:R-:W-:-:S07]  /*1f100*/  MOV R4, R14 ;  /* 0x0000000e00047202 */ /* 0x000fce0000000f00 */
[----:B0-----:R-:W-:Y:S05]  /*1f110*/  WARPSYNC.COLLECTIVE R15, `(.L_x_15029) ;  /* 0x000000000f087348 */ /* 0x001fea0003c00000 */
[----:B------:R1:W2:Y:S02]  /*1f120*/  SHFL.IDX P6, R14, R13, R12, R11 ;  /* 0x0000000c0d0e7389 */ /* 0x0002a400000c000b */
[----:B012---:R-:W-:Y:S01]  /*1f130*/  ENDCOLLECTIVE ;  /* 0x000000000000791b */ /* 0x007fe20003800000 */
.L_x_15029:
[----:B------:R-:W-:Y:S02]  /*1f140*/  IMAD.MOV.U32 R13, RZ, RZ, R2 ;  /* 0x000000ffff0d7224 */ /* 0x000fe400078e0002 */
[----:B------:R-:W-:Y:S02]  /*1f150*/  IMAD.MOV.U32 R12, RZ, RZ, 0x1 ;  /* 0x00000001ff0c7424 */ /* 0x000fe400078e00ff */
[----:B------:R-:W-:-:S07]  /*1f160*/  IMAD.MOV.U32 R5, RZ, RZ, R14 ;  /* 0x000000ffff057224 */ /* 0x000fce00078e000e */
[----:B------:R-:W-:Y:S05]  /*1f170*/  WARPSYNC.COLLECTIVE R15, `(.L_x_15030) ;  /* 0x000000000f087348 */ /* 0x000fea0003c00000 */
[----:B------:R0:W1:Y:S02]  /*1f180*/  SHFL.IDX P6, R14, R13, R12, R11 ;  /* 0x0000000c0d0e7389 */ /* 0x00006400000c000b */
[----:B01----:R-:W-:Y:S01]  /*1f190*/  ENDCOLLECTIVE ;  /* 0x000000000000791b */ /* 0x003fe20003800000 */
.L_x_15030:
[----:B------:R-:W-:Y:S02]  /*1f1a0*/  IMAD.MOV.U32 R13, RZ, RZ, R3 ;  /* 0x000000ffff0d7224 */ /* 0x000fe400078e0003 */
[----:B------:R-:W-:Y:S02]  /*1f1b0*/  IMAD R0, R6, R7, RZ ;  /* 0x0000000706007224 */ /* 0x000fe400078e02ff */
[----:B------:R-:W-:-:S07]  /*1f1c0*/  IMAD.MOV.U32 R7, RZ, RZ, R14 ;  /* 0x000000ffff077224 */ /* 0x000fce00078e000e */
[----:B------:R-:W-:Y:S05]  /*1f1d0*/  WARPSYNC.COLLECTIVE R15, `(.L_x_15031) ;  /* 0x000000000f087348 */ /* 0x000fea0003c00000 */
[----:B------:R0:W1:Y:S02]  /*1f1e0*/  SHFL.IDX P6, R14, R13, R12, R11 ;  /* 0x0000000c0d0e7389 */ /* 0x00006400000c000b */
[----:B01----:R-:W-:Y:S01]  /*1f1f0*/  ENDCOLLECTIVE ;  /* 0x000000000000791b */ /* 0x003fe20003800000 */
.L_x_15031:
        /* <DEDUP_REMOVED lines=13> */
.L_x_15032:
        /* <DEDUP_REMOVED lines=12> */
.L_x_15033:
        /* <DEDUP_REMOVED lines=17> */
.L_x_15034:
        /* <DEDUP_REMOVED lines=10> */
.L_x_15035:
        /* <DEDUP_REMOVED lines=13> */
.L_x_15036:
        /* <DEDUP_REMOVED lines=10> */
.L_x_15037:
        /* <DEDUP_REMOVED lines=13> */
.L_x_15038:
        /* <DEDUP_REMOVED lines=10> */
.L_x_15039:
        /* <DEDUP_REMOVED lines=13> */
.L_x_15040:
        /* <DEDUP_REMOVED lines=10> */
.L_x_15041:
        /* <DEDUP_REMOVED lines=11> */
.L_x_15042:
        /* <DEDUP_REMOVED lines=14> */
.L_x_15043:
[----:B------:R-:W-:Y:S01]  /*1fb20*/  IMAD.MOV.U32 R3, RZ, RZ, R14 ;  /* 0x000000ffff037224 */ /* 0x000fe200078e000e */
[----:B------:R-:W-:Y:S06]  /*1fb30*/  BRA `(.L_x_15044) ;  /* 0xffffff9400807947 */ /* 0x000fec000383ffff */
.L_x_14869:
        /* <DEDUP_REMOVED lines=35> */
.L_x_15046:
[----:B------:R-:W-:Y:S05]  /*1fd70*/  BSYNC B0 ;  /* 0x0000000000007941 */ /* 0x000fea0003800000 */
.L_x_15045:
        /* <DEDUP_REMOVED lines=12> */
.L_x_15047:
[----:B------:R-:W-:-:S04]  /*1fe40*/  LOP3.LUT R9, R9, 0xffffff7f, RZ, 0xc0, !PT ;  /* 0xffffff7f09097812 */ /* 0x000fc800078ec0ff */
[----:B------:R-:W-:-:S04]  /*1fe50*/  @P4 LOP3.LUT R9, R9, 0x80, RZ, 0xfc, !PT ;  /* 0x0000008009094812 */ /* 0x000fc800078efcff */
[----:B------:R-:W-:Y:S01]  /*1fe60*/  LOP3.LUT P4, RZ, R9, 0x8, RZ, 0xc0, !PT ;  /* 0x0000000809ff7812 */ /* 0x000fe2000788c0ff */
[----:B------:R0:W-:Y:S01]  /*1fe70*/  STL [R1+0x8], R9 ;  /* 0x0000080901007387 */ /* 0x0001e20000100800 */
[----:B------:R-:W-:Y:S02]  /*1fe80*/  IMAD.MOV.U32 R13, RZ, RZ, R0 ;  /* 0x000000ffff0d7224 */ /* 0x000fe400078e0000 */
[----:B------:R-:W-:Y:S02]  /*1fe90*/  IMAD.MOV.U32 R12, RZ, RZ, 0x1 ;  /* 0x00000001ff0c7424 */ /* 0x000fe400078e00ff */
[----:B------:R-:W-:-:S05]  /*1fea0*/  IMAD.MOV.U32 R5, RZ, RZ, R14 ;  /* 0x000000ffff057224 */ /* 0x000fca00078e000e */
[----:B------:R-:W-:-:S04]  /*1feb0*/  @!P5 LEA R5, P6, R8, R5, 0x1 ;  /* 0x000000050805d211 */ /* 0x000fc800078c08ff */
[----:B------:R-:W-:-:S04]  /*1fec0*/  @!P5 IADD3.X R4, RZ, R4, RZ, P6, !PT ;  /* 0x00000004ff04d210 */ /* 0x000fc800037fe4ff */
[----:B0-----:R-:W-:-:S07]  /*1fed0*/  @!P5 LOP3.LUT R5, R5, R4, RZ, 0x3c, !PT ;  /* 0x000000040505d212 */ /* 0x001fce00078e3cff */
[----:B------:R-:W-:Y:S05]  /*1fee0*/  WARPSYNC.COLLECTIVE R15, `(.L_x_15048) ;  /* 0x000000000f087348 */ /* 0x000fea0003c00000 */
[----:B------:R0:W1:Y:S02]  /*1fef0*/  SHFL.IDX P6, R14, R13, R12, R11 ;  /* 0x0000000c0d0e7389 */ /* 0x00006400000c000b */
[----:B01----:R-:W-:Y:S01]  /*1ff00*/  ENDCOLLECTIVE ;  /* 0x000000000000791b */ /* 0x003fe20003800000 */
.L_x_15048:
[----:B------:R-:W-:-:S04]  /*1ff10*/  @!P5 LOP3.LUT R4, R5, R4, RZ, 0x3c, !PT ;  /* 0x000000040504d212 */ /* 0x000fc800078e3cff */
[----:B------:R-:W-:Y:S01]  /*1ff20*/  @!P5 LOP3.LUT R5, R5, R4, RZ, 0x3c, !PT ;  /* 0x000000040505d212 */ /* 0x000fe200078e3cff */
[----:B------:R-:W-:Y:S02]  /*1ff30*/  IMAD.MOV.U32 R13, RZ, RZ, R2 ;  /* 0x000000ffff0d7224 */ /* 0x000fe400078e0002 */
[----:B------:R-:W-:-:S07]  /*1ff40*/  IMAD.MOV.U32 R6, RZ, RZ, R14 ;  /* 0x000000ffff067224 */ /* 0x000fce00078e000e */
[----:B------:R-:W-:Y:S05]  /*1ff50*/  WARPSYNC.COLLECTIVE R15, `(.L_x_15049) ;  /* 0x000000000f087348 */ /* 0x000fea0003c00000 */
[----:B------:R0:W1:Y:S02]  /*1ff60*/  SHFL.IDX P6, R14, R13, R12, R11 ;  /* 0x0000000c0d0e7389 */ /* 0x00006400000c000b */
[----:B01----:R-:W-:Y:S01]  /*1ff70*/  ENDCOLLECTIVE ;  /* 0x000000000000791b */ /* 0x003fe20003800000 */
.L_x_15049:
        /* <DEDUP_REMOVED lines=17> */
.L_x_15050:
        /* <DEDUP_REMOVED lines=15> */
.L_x_15051:
        /* <DEDUP_REMOVED lines=9> */
.L_x_15052:
        /* <DEDUP_REMOVED lines=15> */
.L_x_15053:
        /* <DEDUP_REMOVED lines=9> */
.L_x_15054:
        /* <DEDUP_REMOVED lines=15> */
.L_x_15055:
        /* <DEDUP_REMOVED lines=9> */
.L_x_15056:
        /* <DEDUP_REMOVED lines=14> */
.L_x_15057:
        /* <DEDUP_REMOVED lines=19> */
.L_x_15058:
[----:B------:R-:W-:Y:S02]  /*20720*/  IMAD.MOV.U32 R13, RZ, RZ, R2 ;  /* 0x000000ffff0d7224 */ /* 0x000fe400078e0002 */
[----:B------:R-:W-:-:S07]  /*20730*/  IMAD.MOV.U32 R6, RZ, RZ, R14 ;  /* 0x000000ffff067224 */ /* 0x000fce00078e000e */
[----:B------:R-:W-:Y:S05]  /*20740*/  WARPSYNC.COLLECTIVE R15, `(.L_x_15059) ;  /* 0x000000000f087348 */ /* 0x000fea0003c00000 */
[----:B------:R0:W1:Y:S02]  /*20750*/  SHFL.IDX P6, R14, R13, R12, R11 ;  /* 0x0000000c0d0e7389 */ /* 0x00006400000c000b */
[----:B01----:R-:W-:Y:S01]  /*20760*/  ENDCOLLECTIVE ;  /* 0x000000000000791b */ /* 0x003fe20003800000 */
.L_x_15059:
[----:B------:R-:W-:Y:S02]  /*20770*/  IMAD.MOV.U32 R13, RZ, RZ, R0 ;  /* 0x000000ffff0d7224 */ /* 0x000fe400078e0000 */
[----:B------:R-:W-:Y:S02]  /*20780*/  IMAD.MOV.U32 R12, RZ, RZ, 0x7 ;  /* 0x00000007ff0c7424 */ /* 0x000fe400078e00ff */
[----:B------:R-:W-:-:S07]  /*20790*/  IMAD.MOV.U32 R5, RZ, RZ, R14 ;  /* 0x000000ffff057224 */ /* 0x000fce00078e000e */
[----:B------:R-:W-:Y:S05]  /*207a0*/  WARPSYNC.COLLECTIVE R15, `(.L_x_15060) ;  /* 0x000000000f087348 */ /* 0x000fea0003c00000 */
[----:B------:R0:W1:Y:S02]  /*207b0*/  SHFL.IDX P6, R14, R13, R12, R11 ;  /* 0x0000000c0d0e7389 */ /* 0x00006400000c000b */
[----:B01----:R-:W-:Y:S01]  /*207c0*/  ENDCOLLECTIVE ;  /* 0x000000000000791b */ /* 0x003fe20003800000 */
.L_x_15060:
        /* <DEDUP_REMOVED lines=10> */
.L_x_15061:
        /* <DEDUP_REMOVED lines=9> */
.L_x_14874:
[----:B0-----:R-:W2:Y:S02]  /*20900*/  LDL R2, [R1+0x4] ;  /* 0x0000040001027983 */ /* 0x001ea40000100800 */
[----:B--2---:R0:W2:Y:S02]  /*20910*/  SYNCS.PHASECHK.TRANS64.TRYWAIT P0, [R2+URZ+0x32420], R0 ;  /* 0x03242000020075a7 */ /* 0x0040a4000800017f */
[----:B--2---:R-:W-:Y:S05]  /*20920*/  @!P0 NANOSLEEP.SYNCS 0x989680 ;  /* 0x009896800000895d */ /* 0x004fea0003900000 */
[----:B------:R-:W2:Y:S02]  /*20930*/  @!P0 SYNCS.PHASECHK.TRANS64 P0, [R2+URZ+0x32420], R0 ;  /* 0x03242000020085a7 */ /* 0x000ea4000800007f */
[----:B--2---:R-:W-:Y:S05]  /*20940*/  @!P0 BRA `(.L_x_14874) ;  /* 0xfffffffc00ec8947 */ /* 0x004fea000383ffff */
[----:B------:R-:W-:Y:S05]  /*20950*/  BRA `(.L_x_15063) ;  /* 0xffffff9400b47947 */ /* 0x000fea000383ffff */
.L_x_14878:
[----:B0-----:R0:W2:Y:S02]  /*20960*/  SYNCS.PHASECHK.TRANS64.TRYWAIT P0, [R2+URZ+0x32460], R0 ;  /* 0x03246000020075a7 */ /* 0x0010a4000800017f */
[----:B--2---:R-:W-:Y:S05]  /*20970*/  @!P0 NANOSLEEP.SYNCS 0x989680 ;  /* 0x009896800000895d */ /* 0x004fea0003900000 */
[----:B------:R-:W2:Y:S02]  /*20980*/  @!P0 SYNCS.PHASECHK.TRANS64 P0, [R2+URZ+0x32460], R0 ;  /* 0x03246000020085a7 */ /* 0x000ea4000800007f */
[----:B--2---:R-:W-:Y:S05]  /*20990*/  @!P0 BRA `(.L_x_14878) ;  /* 0xfffffffc00f08947 */ /* 0x004fea000383ffff */
[----:B------:R-:W-:Y:S05]  /*209a0*/  BRA `(.L_x_15064) ;  /* 0xffffff9400e47947 */ /* 0x000fea000383ffff */
.L_x_14893:
[----:B-1----:R1:W2:Y:S02]  /*209b0*/  SYNCS.PHASECHK.TRANS64.TRYWAIT P0, [R2+URZ+0x32440], R6 ;  /* 0x03244006020075a7 */ /* 0x0022a4000800017f */
[----:B--2---:R-:W-:Y:S05]  /*209c0*/  @!P0 NANOSLEEP.SYNCS 0x989680 ;  /* 0x009896800000895d */ /* 0x004fea0003900000 */
[----:B------:R-:W2:Y:S02]  /*209d0*/  @!P0 SYNCS.PHASECHK.TRANS64 P0, [R2+URZ+0x32440], R6 ;  /* 0x03244006020085a7 */ /* 0x000ea4000800007f */
[----:B--2---:R-:W-:Y:S05]  /*209e0*/  @!P0 BRA `(.L_x_14893) ;  /* 0xfffffffc00f08947 */ /* 0x004fea000383ffff */
[----:B------:R-:W-:Y:S05]  /*209f0*/  BRA `(.L_x_15065) ;  /* 0xffffffa0000c7947 */ /* 0x000fea000383ffff */
.L_x_14898:
[----:B0-----:R0:W2:Y:S02]  /*20a00*/  SYNCS.PHASECHK.TRANS64.TRYWAIT P0, [R2+URZ+0x32460], R6 ;  /* 0x03246006020075a7 */ /* 0x0010a4000800017f */
[----:B--2---:R-:W-:Y:S05]  /*20a10*/  @!P0 NANOSLEEP.SYNCS 0x989680 ;  /* 0x009896800000895d */ /* 0x004fea0003900000 */
[----:B------:R-:W2:Y:S02]  /*20a20*/  @!P0 SYNCS.PHASECHK.TRANS64 P0, [R2+URZ+0x32460], R6 ;  /* 0x03246006020085a7 */ /* 0x000ea4000800007f */
[----:B--2---:R-:W-:Y:S05]  /*20a30*/  @!P0 BRA `(.L_x_14898) ;  /* 0xfffffffc00f08947 */ /* 0x004fea000383ffff */
[----:B------:R-:W-:Y:S05]  /*20a40*/  BRA `(.L_x_15066) ;  /* 0xffffffa000947947 */ /* 0x000fea000383ffff */
.L_x_14909:
[----:B0-----:R0:W1:Y:S02]  /*20a50*/  SYNCS.PHASECHK.TRANS64.TRYWAIT P0, [R3+URZ+0x32440], R2 ;  /* 0x03244002030075a7 */ /* 0x001064000800017f */
[----:B-1----:R-:W-:Y:S05]  /*20a60*/  @!P0 NANOSLEEP.SYNCS 0x989680 ;  /* 0x009896800000895d */ /* 0x002fea0003900000 */
[----:B------:R-:W1:Y:S02]  /*20a70*/  @!P0 SYNCS.PHASECHK.TRANS64 P0, [R3+URZ+0x32440], R2 ;  /* 0x03244002030085a7 */ /* 0x000e64000800007f */
[----:B-1----:R-:W-:Y:S05]  /*20a80*/  @!P0 BRA `(.L_x_14909) ;  /* 0xfffffffc00f08947 */ /* 0x002fea000383ffff */
[----:B------:R-:W-:Y:S05]  /*20a90*/  BRA `(.L_x_15067) ;  /* 0xffffffa8009c7947 */ /* 0x000fea000383ffff */
.L_x_14914:
[----:B-1----:R1:W2:Y:S02]  /*20aa0*/  SYNCS.PHASECHK.TRANS64.TRYWAIT P0, [R3+URZ+0x32460], R2 ;  /* 0x03246002030075a7 */ /* 0x0022a4000800017f */
[----:B--2---:R-:W-:Y:S05]  /*20ab0*/  @!P0 NANOSLEEP.SYNCS 0x989680 ;  /* 0x009896800000895d */ /* 0x004fea0003900000 */
[----:B------:R-:W2:Y:S02]  /*20ac0*/  @!P0 SYNCS.PHASECHK.TRANS64 P0, [R3+URZ+0x32460], R2 ;  /* 0x03246002030085a7 */ /* 0x000ea4000800007f */
[----:B--2---:R-:W-:Y:S05]  /*20ad0*/  @!P0 BRA `(.L_x_14914) ;  /* 0xfffffffc00f08947 */ /* 0x004fea000383ffff */
[----:B------:R-:W-:Y:S05]  /*20ae0*/  BRA `(.L_x_15068) ;  /* 0xffffffac00207947 */ /* 0x000fea000383ffff */
.L_x_14925:
[----:B0-----:R0:W1:Y:S02]  /*20af0*/  SYNCS.PHASECHK.TRANS64.TRYWAIT P0, [R3+URZ+0x32440], R2 ;  /* 0x03244002030075a7 */ /* 0x001064000800017f */
[----:B-1----:R-:W-:Y:S05]  /*20b00*/  @!P0 NANOSLEEP.SYNCS 0x989680 ;  /* 0x009896800000895d */ /* 0x002fea0003900000 */
[----:B------:R-:W1:Y:S02]  /*20b10*/  @!P0 SYNCS.PHASECHK.TRANS64 P0, [R3+URZ+0x32440], R2 ;  /* 0x03244002030085a7 */ /* 0x000e64000800007f */
[----:B-1----:R-:W-:Y:S05]  /*20b20*/  @!P0 BRA `(.L_x_14925) ;  /* 0xfffffffc00f08947 */ /* 0x002fea000383ffff */
[----:B------:R-:W-:Y:S05]  /*20b30*/  BRA `(.L_x_15069) ;  /* 0xffffffb4000c7947 */ /* 0x000fea000383ffff */
.L_x_14930:
[----:B-1----:R1:W2:Y:S02]  /*20b40*/  SYNCS.PHASECHK.TRANS64.TRYWAIT P0, [R3+URZ+0x32460], R2 ;  /* 0x03246002030075a7 */ /* 0x0022a4000800017f */
[----:B--2---:R-:W-:Y:S05]  /*20b50*/  @!P0 NANOSLEEP.SYNCS 0x989680 ;  /* 0x009896800000895d */ /* 0x004fea0003900000 */
[----:B------:R-:W2:Y:S02]  /*20b60*/  @!P0 SYNCS.PHASECHK.TRANS64 P0, [R3+URZ+0x32460], R2 ;  /* 0x03246002030085a7 */ /* 0x000ea4000800007f */
[----:B--2---:R-:W-:Y:S05]  /*20b70*/  @!P0 BRA `(.L_x_14930) ;  /* 0xfffffffc00f08947 */ /* 0x004fea000383ffff */
[----:B------:R-:W-:Y:S05]  /*20b80*/  BRA `(.L_x_15070) ;  /* 0xffffffb400947947 */ /* 0x000fea000383ffff */
.L_x_14942:
[----:B------:R-:W-:Y:S01]  /*20b90*/  BSSY B0, `(.L_x_15071) ;  /* 0x0000008000007945 */ /* 0x000fe20003800000 */
[----:B------:R-:W-:Y:S02]  /*20ba0*/  IMAD.MOV.U32 R13, RZ, RZ, R16 ;  /* 0x000000ffff0d7224 */ /* 0x000fe400078e0010 */
[----:B------:R-:W-:Y:S02]  /*20bb0*/  IMAD.MOV.U32 R12, RZ, RZ, RZ ;  /* 0x000000ffff0c7224 */ /* 0x000fe400078e00ff */
[----:B------:R-:W-:Y:S02]  /*20bc0*/  IMAD.MOV.U32 R11, RZ, RZ, 0x1f ;  /* 0x0000001fff0b7424 */ /* 0x000fe400078e00ff */
[----:B------:R-:W-:-:S07]  /*20bd0*/  IMAD.MOV.U32 R15, RZ, RZ, -0x1 ;  /* 0xffffffffff0f7424 */ /* 0x000fce00078e00ff */
[----:B0---45:R-:W-:Y:S05]  /*20be0*/  WARPSYNC.COLLECTIVE R15, `(.L_x_15072) ;  /* 0x000000000f087348 */ /* 0x031fea0003c00000 */
[----:B0-----:R0:W1:Y:S02]  /*20bf0*/  SHFL.IDX P6, R14, R13, R12, R11 ;  /* 0x0000000c0d0e7389 */ /* 0x00106400000c000b */
[----:B01--45:R-:W-:Y:S01]  /*20c00*/  ENDCOLLECTIVE ;  /* 0x000000000000791b */ /* 0x033fe20003800000 */
.L_x_15072:
[----:B------:R-:W-:Y:S05]  /*20c10*/  BSYNC B0 ;  /* 0x0000000000007941 */ /* 0x000fea0003800000 */
.L_x_15071:
        /* <DEDUP_REMOVED lines=9> */
.L_x_15073:
        /* <DEDUP_REMOVED lines=18> */
.L_x_15074:
        /* <DEDUP_REMOVED lines=8> */
.L_x_15075:
        /* <DEDUP_REMOVED lines=8> */
.L_x_15076:
        /* <DEDUP_REMOVED lines=8> */
.L_x_15077:
        /* <DEDUP_REMOVED lines=8> */
.L_x_15078:
        /* <DEDUP_REMOVED lines=9> */
.L_x_15079:
[----:B------:R-:W-:Y:S01]  /*21060*/  IMAD.MOV.U32 R16, RZ, RZ, R14 ;  /* 0x000000ffff107224 */ /* 0x000fe200078e000e */
[----:B------:R-:W-:Y:S06]  /*21070*/  BRA `(.L_x_15080) ;  /* 0xffffffb800ec7947 */ /* 0x000fec000383ffff */
.L_x_14947:
        /* <DEDUP_REMOVED lines=8> */
.L_x_15082:
[----:B------:R-:W-:Y:S05]  /*21100*/  BSYNC B0 ;  /* 0x0000000000007941 */ /* 0x000fea0003800000 */
.L_x_15081:
        /* <DEDUP_REMOVED lines=10> */
.L_x_15083:
        /* <DEDUP_REMOVED lines=8> */
.L_x_15084:
        /* <DEDUP_REMOVED lines=8> */
.L_x_15085:
        /* <DEDUP_REMOVED lines=8> */
.L_x_15086:
        /* <DEDUP_REMOVED lines=9> */
.L_x_15087:
[----:B------:R-:W-:Y:S01]  /*213c0*/  IMAD.MOV.U32 R16, RZ, RZ, R14 ;  /* 0x000000ffff107224 */ /* 0x000fe200078e000e */
[----:B------:R-:W-:Y:S06]  /*213d0*/  BRA `(.L_x_15088) ;  /* 0xffffffb800b07947 */ /* 0x000fec000383ffff */
.L_x_14949:
[----:B------:R-:W-:Y:S01]  /*213e0*/  BSSY B0, `(.L_x_15089) ;  /* 0x0000006000007945 */ /* 0x000fe20003800000 */
[----:B------:R-:W-:Y:S01]  /*213f0*/  PLOP3.LUT P6, PT, P6, PT, PT, 0x8, 0x0 ;  /* 0x000000000000781c */ /* 0x000fe200037ce170 */
[----:B------:R-:W-:-:S12]  /*21400*/  IMAD.MOV.U32 R15, RZ, RZ, -0x1 ;  /* 0xffffffffff0f7424 */ /* 0x000fd800078e00ff */
[----:B0---45:R-:W-:Y:S05]  /*21410*/  WARPSYNC.COLLECTIVE R15, `(.L_x_15090) ;  /* 0x000000000f087348 */ /* 0x031fea0003c00000 */
[----:B------:R-:W-:Y:S01]  /*21420*/  VOTE.ANY R14, PT, P6 ;  /* 0x00000000000e7806 */ /* 0x000fe200030e0100 */
[----:B0---45:R-:W-:Y:S06]  /*21430*/  ENDCOLLECTIVE ;  /* 0x000000000000791b */ /* 0x031fec0003800000 */
.L_x_15090:
[----:B------:R-:W-:Y:S05]  /*21440*/  BSYNC B0 ;  /* 0x0000000000007941 */ /* 0x000fea0003800000 */
.L_x_15089:
        /* <DEDUP_REMOVED lines=9> */
.L_x_15091:
[----:B------:R-:W-:Y:S01]  /*214e0*/  IMAD.MOV.U32 R17, RZ, RZ, R14 ;  /* 0x000000ffff117224 */ /* 0x000fe200078e000e */
[----:B------:R-:W-:Y:S06]  /*214f0*/  BRA `(.L_x_15092) ;  /* 0xffffffb800a07947 */ /* 0x000fec000383ffff */
.L_x_14951:
[----:B------:R-:W-:Y:S01]  /*21500*/  BSSY B0, `(.L_x_15093) ;  /* 0x0000007000007945 */ /* 0x000fe20003800000 */
[----:B------:R-:W-:Y:S02]  /*21510*/  IMAD.MOV.U32 R13, RZ, RZ, R3 ;  /* 0x000000ffff0d7224 */ /* 0x000fe400078e0003 */
[----:B------:R-:W-:Y:S02]  /*21520*/  IMAD.MOV.U32 R11, RZ, RZ, 0x1f ;  /* 0x0000001fff0b7424 */ /* 0x000fe400078e00ff */
[----:B------:R-:W-:-:S07]  /*21530*/  IMAD.MOV.U32 R15, RZ, RZ, -0x1 ;  /* 0xffffffffff0f7424 */ /* 0x000fce00078e00ff */
[----:B0-2-45:R-:W-:Y:S05]  /*21540*/  WARPSYNC.COLLECTIVE R15, `(.L_x_15094) ;  /* 0x000000000f087348 */ /* 0x035fea0003c00000 */
[----:B------:R1:W3:Y:S02]  /*21550*/  SHFL.IDX P6, R14, R13, R12, R11 ;  /* 0x0000000c0d0e7389 */ /* 0x0002e400000c000b */
[----:B012345:R-:W-:Y:S01]  /*21560*/  ENDCOLLECTIVE ;  /* 0x000000000000791b */ /* 0x03ffe20003800000 */
.L_x_15094:
[----:B------:R-:W-:Y:S05]  /*21570*/  BSYNC B0 ;  /* 0x0000000000007941 */ /* 0x000fea0003800000 */
.L_x_15093:
[----:B------:R-:W-:Y:S01]  /*21580*/  IMAD.MOV.U32 R2, RZ, RZ, R14 ;  /* 0x000000ffff027224 */ /* 0x000fe200078e000e */
[----:B------:R-:W-:Y:S06]  /*21590*/  BRA `(.L_x_14950) ;  /* 0xffffffb800947947 */ /* 0x000fec000383ffff */
.L_x_14955:
[----:B0-----:R0:W2:Y:S02]  /*215a0*/  SYNCS.PHASECHK.TRANS64.TRYWAIT P0, [R0+URZ+0x32420], R3 ;  /* 0x03242003000075a7 */ /* 0x0010a4000800017f */
[----:B--2---:R-:W-:Y:S05]  /*215b0*/  @!P0 NANOSLEEP.SYNCS 0x989680 ;  /* 0x009896800000895d */ /* 0x004fea0003900000 */
[----:B------:R-:W2:Y:S02]  /*215c0*/  @!P0 SYNCS.PHASECHK.TRANS64 P0, [R0+URZ+0x32420], R3 ;  /* 0x03242003000085a7 */ /* 0x000ea4000800007f */
[----:B--2---:R-:W-:Y:S05]  /*215d0*/  @!P0 BRA `(.L_x_14955) ;  /* 0xfffffffc00f08947 */ /* 0x004fea000383ffff */
[----:B------:R-:W-:Y:S05]  /*215e0*/  BRA `(.L_x_15095) ;  /* 0xffffffc000147947 */ /* 0x000fea000383ffff */
.L_x_14956:
        /* <DEDUP_REMOVED lines=8> */
[----:B0---45:R-:W-:Y:S05]  /*21670*/  WARPSYNC.COLLECTIVE R15, `(.L_x_15097) ;  /* 0x000000000f087348 */ /* 0x031fea0003c00000 */
[----:B------:R1:W2:Y:S02]  /*21680*/  SHFL.IDX P6, R14, R13, R12, R11 ;  /* 0x0000000c0d0e7389 */ /* 0x0002a400000c000b */
[----:B012-45:R-:W-:Y:S01]  /*21690*/  ENDCOLLECTIVE ;  /* 0x000000000000791b */ /* 0x037fe20003800000 */
.L_x_15097:
[----:B------:R-:W-:Y:S05]  /*216a0*/  BSYNC B0 ;  /* 0x0000000000007941 */ /* 0x000fea0003800000 */
.L_x_15096:
[----:B------:R-:W-:Y:S05]  /*216b0*/  BRA `(.L_x_15098) ;  /* 0xffffffbc00fc7947 */ /* 0x000fea000383ffff */
.L_x_14957:
[----:B------:R-:W-:Y:S01]  /*216c0*/  BSSY B0, `(.L_x_15099) ;  /* 0x0000006000007945 */ /* 0x000fe20003800000 */
[----:B------:R-:W-:-:S07]  /*216d0*/  IMAD.MOV.U32 R15, RZ, RZ, -0x1 ;  /* 0xffffffffff0f7424 */ /* 0x000fce00078e00ff */
[----:B012-45:R-:W-:Y:S05]  /*216e0*/  WARPSYNC.COLLECTIVE R15, `(.L_x_15100) ;  /* 0x000000000f0c7348 */ /* 0x037fea0003c00000 */
[----:B------:R-:W-:Y:S02]  /*216f0*/  ELECT P6, UR62, PT ;  /* 0x00000000003e782f */ /* 0x000fe400038c0000 */
[----:B------:R-:W-:Y:S01]  /*21700*/  MOV R14, UR62 ;  /* 0x0000003e000e7c02 */ /* 0x000fe20008000f00 */
[----:B012-45:R-:W-:Y:S10]  /*21710*/  ENDCOLLECTIVE ;  /* 0x000000000000791b */ /* 0x037ff40003800000 */
.L_x_15100:
[----:B------:R-:W-:Y:S05]  /*21720*/  BSYNC B0 ;  /* 0x0000000000007941 */ /* 0x000fea0003800000 */
.L_x_15099:
[----:B------:R-:W-:Y:S05]  /*21730*/  BRA `(.L_x_15101) ;  /* 0xffffffbc00f07947 */ /* 0x000fea000383ffff */
.L_x_14959:
[----:B0-----:R0:W1:Y:S02]  /*21740*/  SYNCS.PHASECHK.TRANS64.TRYWAIT P0, [R6+URZ], R5 ;  /* 0x00000005060075a7 */ /* 0x001064000800017f */
[----:B-1----:R-:W-:Y:S05]  /*21750*/  @!P0 NANOSLEEP.SYNCS 0x989680 ;  /* 0x009896800000895d */ /* 0x002fea0003900000 */
[----:B------:R-:W1:Y:S02]  /*21760*/  @!P0 SYNCS.PHASECHK.TRANS64 P0, [R6+URZ], R5 ;  /* 0x00000005060085a7 */ /* 0x000e64000800007f */
[----:B-1----:R-:W-:Y:S05]  /*21770*/  @!P0 BRA `(.L_x_14959) ;  /* 0xfffffffc00f08947 */ /* 0x002fea000383ffff */
[----:B------:R-:W-:Y:S05]  /*21780*/  BRA `(.L_x_15102) ;  /* 0xffffffc0002c7947 */ /* 0x000fea000383ffff */
.L_x_14960:
[----:B-1----:R1:W2:Y:S02]  /*21790*/  SYNCS.PHASECHK.TRANS64.TRYWAIT P0, [R7+URZ], R2 ;  /* 0x00000002070075a7 */ /* 0x0022a4000800017f */
[----:B--2---:R-:W-:Y:S05]  /*217a0*/  @!P0 NANOSLEEP.SYNCS 0x989680 ;  /* 0x009896800000895d */ /* 0x004fea0003900000 */
[----:B------:R-:W2:Y:S02]  /*217b0*/  @!P0 SYNCS.PHASECHK.TRANS64 P0, [R7+URZ], R2 ;  /* 0x00000002070085a7 */ /* 0x000ea4000800007f */
[----:B--2---:R-:W-:Y:S05]  /*217c0*/  @!P0 BRA `(.L_x_14960) ;  /* 0xfffffffc00f08947 */ /* 0x004fea000383ffff */
[----:B------:R-:W-:Y:S05]  /*217d0*/  BRA `(.L_x_15103) ;  /* 0xffffffc000207947 */ /* 0x000fea000383ffff */
.L_x_14962:
[----:B--2---:R2:W3:Y:S02]  /*217e0*/  SYNCS.PHASECHK.TRANS64.TRYWAIT P0, [R4+URZ], R5 ;  /* 0x00000005040075a7 */ /* 0x0044e4000800017f */
[----:B---3--:R-:W-:Y:S05]  /*217f0*/  @!P0 NANOSLEEP.SYNCS 0x989680 ;  /* 0x009896800000895d */ /* 0x008fea0003900000 */
[----:B------:R-:W3:Y:S02]  /*21800*/  @!P0 SYNCS.PHASECHK.TRANS64 P0, [R4+URZ], R5 ;  /* 0x00000005040085a7 */ /* 0x000ee4000800007f */
[----:B---3--:R-:W-:Y:S05]  /*21810*/  @!P0 BRA `(.L_x_14962) ;  /* 0xfffffffc00f08947 */ /* 0x008fea000383ffff */
[----:B------:R-:W-:Y:S05]  /*21820*/  BRA `(.L_x_15104) ;  /* 0xffffffc000287947 */ /* 0x000fea000383ffff */
.L_x_15105:
        /* <DEDUP_REMOVED lines=13> */
.L_x_15154:


//--------------------- .nv.global.init           --------------------------
	.section	.nv.global.init,"aw",@progbits
.nv.global.init:
	.type		$str$23,@object
	.size		$str$23,($str$24 - $str$23)
$str$23:
        /*0000*/ 	.byte	0x28, 0x61, 0x64, 0x64, 0x72, 0x65, 0x73, 0x73, 0x20, 0x26, 0x20, 0x6d, 0x61, 0x73, 0x6b, 0x29
        /*0010*/ 	.byte	0x20, 0x3d, 0x3d, 0x20, 0x30, 0x00
	.type		$str$24,@object
	.size		$str$24,(__unnamed_11 - $str$24)
$str$24:
        /*0016*/ 	.byte	0x2f, 0x74, 0x6d, 0x70, 0x2f, 0x6f, 0x73, 0x73, 0x5f, 0x6b, 0x65, 0x72, 0x6e, 0x65, 0x6c, 0x73
        /*0026*/ 	.byte	0x5f, 0x73, 0x72, 0x63, 0x2f, 0x66, 0x6c, 0x61, 0x73, 0x68, 0x5f, 0x61, 0x74, 0x74, 0x65, 0x6e
        /*0036*/ 	.byte	0x74, 0x69, 0x6f, 0x6e, 0x2f, 0x63, 0x73, 0x72, 0x63, 0x2f, 0x63, 0x75, 0x74, 0x6c, 0x61, 0x73
        /*0046*/ 	.byte	0x73, 0x2f, 0x69, 0x6e, 0x63, 0x6c, 0x75, 0x64, 0x65, 0x2f, 0x63, 0x75, 0x74, 0x65, 0x2f, 0x70
        /*0056*/ 	.byte	0x6f, 0x69, 0x6e, 0x74, 0x65, 0x72, 0x5f, 0x66, 0x6c, 0x61, 0x67, 0x67, 0x65, 0x64, 0x2e, 0x68
        /*0066*/ 	.byte	0x70, 0x70, 0x00
	.type		__unnamed_11,@object
	.size		__unnamed_11,(__unnamed_4 - __unnamed_11)
__unnamed_11:
        /* <DEDUP_REMOVED lines=24> */
	.type		__unnamed_4,@object
	.size		__unnamed_4,(__unnamed_12 - __unnamed_4)
__unnamed_4:
        /* <DEDUP_REMOVED lines=23> */
        /*0355*/ 	.byte	0x3a, 0x43, 0x3c, 0x30, 0x3e, 0x3e, 0x3e, 0x3e, 0x3e, 0x20, 0x26, 0x5d, 0x00
	.type		__unnamed_12,@object
	.size		__unnamed_12,(__unnamed_17 - __unnamed_12)
__unnamed_12:
        /* <DEDUP_REMOVED lines=23> */
        /*04d2*/ 	.byte	0x43, 0x3c, 0x34, 0x30, 0x39, 0x36, 0x3e, 0x3e, 0x3e, 0x3e, 0x3e, 0x20, 0x26, 0x5d, 0x00
	.type		__unnamed_17,@object
	.size		__unnamed_17,(__unnamed_5 - __unnamed_17)
__unnamed_17:
        /* <DEDUP_REMOVED lines=24> */
	.type		__unnamed_5,@object
	.size		__unnamed_5,(__unnamed_19 - __unnamed_5)
__unnamed_5:
        /* <DEDUP_REMOVED lines=24> */
	.type		__unnamed_19,@object
	.size		__unnamed_19,(__unnamed_7 - __unnamed_19)
__unnamed_19:
        /* <DEDUP_REMOVED lines=24> */
	.type		__unnamed_7,@object
	.size		__unnamed_7,(__unnamed_13 - __unnamed_7)
__unnamed_7:
        /* <DEDUP_REMOVED lines=24> */
	.type		__unnamed_13,@object
	.size		__unnamed_13,(__unnamed_6 - __unnamed_13)
__unnamed_13:
        /* <DEDUP_REMOVED lines=28> */
        /*0ca1*/ 	.byte	0x3e, 0x3e, 0x3e, 0x3e, 0x3e, 0x5d, 0x00
	.type		__unnamed_6,@object
	.size		__unnamed_6,(__unnamed_8 - __unnamed_6)
__unnamed_6:
        /* <DEDUP_REMOVED lines=28> */
        /*0e68*/ 	.byte	0x34, 0x3e, 0x3e, 0x3e, 0x3e, 0x3e, 0x5d, 0x00
	.type		__unnamed_8,@object
	.size		__unnamed_8,(__unnamed_1 - __unnamed_8)
__unnamed_8:
        /* <DEDUP_REMOVED lines=28> */
        /*1030*/ 	.byte	0x3e, 0x3e, 0x3e, 0x3e, 0x3e, 0x20, 0x26, 0x5d, 0x00
	.type		__unnamed_1,@object
	.size		__unnamed_1,(__unnamed_9 - __unnamed_1)
__unnamed_1:
        /* <DEDUP_REMOVED lines=28> */
        /*11f9*/ 	.byte	0x34, 0x3e, 0x3e, 0x3e, 0x3e, 0x3e, 0x20, 0x26, 0x5d, 0x00
	.type		__unnamed_9,@object
	.size		__unnamed_9,(__unnamed_10 - __unnamed_9)
__unnamed_9:
        /* <DEDUP_REMOVED lines=28> */
        /*13c3*/ 	.byte	0x32, 0x37, 0x36, 0x38, 0x3e, 0x3e, 0x3e, 0x3e, 0x3e, 0x5d, 0x00
	.type		__unnamed_10,@object
	.size		__unnamed_10,(__unnamed_21 - __unnamed_10)
__unnamed_10:
        /* <DEDUP_REMOVED lines=29> */
	.type		__unnamed_21,@object
	.size		__unnamed_21,(__unnamed_3 - __unnamed_21)
__unnamed_21:
        /* <DEDUP_REMOVED lines=29> */
	.type		__unnamed_3,@object
	.size		__unnamed_3,(__unnamed_23 - __unnamed_3)
__unnamed_3:
        /* <DEDUP_REMOVED lines=29> */
	.type		__unnamed_23,@object
	.size		__unnamed_23,(__unnamed_15 - __unnamed_23)
__unnamed_23:
        /* <DEDUP_REMOVED lines=29> */
	.type		__unnamed_15,@object
	.size		__unnamed_15,(__unnamed_16 - __unnamed_15)
__unnamed_15:
        /* <DEDUP_REMOVED lines=29> */
	.type		__unnamed_16,@object
	.size		__unnamed_16,(__unnamed_2 - __unnamed_16)
__unnamed_16:
        /* <DEDUP_REMOVED lines=29> */
	.type		__unnamed_2,@object
	.size		__unnamed_2,(__unnamed_18 - __unnamed_2)
__unnamed_2:
        /* <DEDUP_REMOVED lines=29> */
	.type		__unnamed_18,@object
	.size		__unnamed_18,(__unnamed_22 - __unnamed_18)
__unnamed_18:
        /* <DEDUP_REMOVED lines=29> */
	.type		__unnamed_22,@object
	.size		__unnamed_22,(__unnamed_20 - __unnamed_22)
__unnamed_22:
        /* <DEDUP_REMOVED lines=29> */
	.type		__unnamed_20,@object
	.size		__unnamed_20,(__unnamed_14 - __unnamed_20)
__unnamed_20:
        /* <DEDUP_REMOVED lines=28> */
        /*25b9*/ 	.byte	0x31, 0x38, 0x34, 0x33, 0x32, 0x3e, 0x3e, 0x3e, 0x3e, 0x3e, 0x20, 0x26, 0x5d, 0x00
	.type		__unnamed_14,@object
	.size		__unnamed_14,(.L_13 - __unnamed_14)
__unnamed_14:
        /* <DEDUP_REMOVED lines=29> */
.L_13:


//--------------------- .nv.shared._ZN7cutlass13device_kernelIN5flash11enable_sm90INS1_16FlashAttnFwdSm90INS1_25CollectiveMainloopFwdSm90ILi2EN4cute5tupleIJNS5_1CILi1EEES8_S8_EEENS6_IJNS7_ILi128EEESA_NS7_ILi192EEEEEELi128ENS_6half_tEfNS_4arch4Sm90ELb0ELb0ELb0ELb0ELb0ELb0ELb0ELb1ELb1ELb1ELb0ELb0EEENS1_21CollectiveEpilogueFwdINS6_IJSA_SA_SA_EEES9_SD_SF_Li256ELb0ELb1ELb0ELb0EEENS1_29StaticPersistentTileSchedulerILb0EEEEEEEEEvNT_6ParamsE --------------------------
	.section	.nv.shared._ZN7cutlass13device_kernelIN5flash11enable_sm90INS1_16FlashAttnFwdSm90INS1_25CollectiveMainloopFwdSm90ILi2EN4cute5tupleIJNS5_1CILi1EEES8_S8_EEENS6_IJNS7_ILi128EEESA_NS7_ILi192EEEEEELi128ENS_6half_tEfNS_4arch4Sm90ELb0ELb0ELb0ELb0ELb0ELb0ELb0ELb1ELb1ELb1ELb0ELb0EEENS1_21CollectiveEpilogueFwdINS6_IJSA_SA_SA_EEES9_SD_SF_Li256ELb0ELb1ELb0ELb0EEENS1_29StaticPersistentTileSchedulerILb0EEEEEEEEEvNT_6ParamsE,"aw",@nobits
	.sectionflags	@""
	.align	16
	.zero		1024


//--------------------- .nv.shared.reserved.0     --------------------------
	.section	.nv.shared.reserved.0,"aw",@nobits
	.weak		__nv_reservedSMEM_offset_0_alias
	.size		__nv_reservedSMEM_offset_0_alias, 0, 0
	.other		__nv_reservedSMEM_offset_0_alias,@"STO_CUDA_RESERVED_SHARED STV_DEFAULT"
__nv_reservedSMEM_offset_0_alias:
	.zero		0


//--------------------- .nv.global                --------------------------
	.section	.nv.global,"aw",@nobits
.nv.global:
	.type		_ZN75_INTERNAL_c5a58c41_39_flash_fwd_hdimdiff_fp16_packgqa_sm90_cu_61719c98_47534cute1_E,@object
	.size		_ZN75_INTERNAL_c5a58c41_39_flash_fwd_hdimdiff_fp16_packgqa_sm90_cu_61719c98_47534cute1_E,(_ZN75_INTERNAL_c5a58c41_39_flash_fwd_hdimdiff_fp16_packgqa_sm90_cu_61719c98_47534cuda3std3__45__cpo6cbeginE - _ZN75_INTERNAL_c5a58c41_39_flash_fwd_hdimdiff_fp16_packgqa_sm90_cu_61719c98_47534cute1_E)
_ZN75_INTERNAL_c5a58c41_39_flash_fwd_hdimdiff_fp16_packgqa_sm90_cu_61719c98_47534cute1_E:
	.zero		1
	.type		_ZN75_INTERNAL_c5a58c41_39_flash_fwd_hdimdiff_fp16_packgqa_sm90_cu_61719c98_47534cuda3std3__45__cpo6cbeginE,@object
	.size		_ZN75_INTERNAL_c5a58c41_39_flash_fwd_hdimdiff_fp16_packgqa_sm90_cu_61719c98_47534cuda3std3__45__cpo6cbeginE,(_ZN75_INTERNAL_c5a58c41_39_flash_fwd_hdimdiff_fp16_packgqa_sm90_cu_61719c98_47534cuda3std3__48in_placeE - _ZN75_INTERNAL_c5a58c41_39_flash_fwd_hdimdiff_fp16_packgqa_sm90_cu_61719c98_47534cuda3std3__45__cpo6cbeginE)
_ZN75_INTERNAL_c5a58c41_39_flash_fwd_hdimdiff_fp16_packgqa_sm90_cu_61719c98_47534cuda3std3__45__cpo6cbeginE:
	.zero		1
	.type		_ZN75_INTERNAL_c5a58c41_39_flash_fwd_hdimdiff_fp16_packgqa_sm90_cu_61719c98_47534cuda3std3__48in_placeE,@object
	.size		_ZN75_INTERNAL_c5a58c41_39_flash_fwd_hdimdiff_fp16_packgqa_sm90_cu_61719c98_47534cuda3std3__48in_placeE,(_ZN75_INTERNAL_c5a58c41_39_flash_fwd_hdimdiff_fp16_packgqa_sm90_cu_61719c98_47534cuda3std6ranges3__45__cpo9iter_moveE - _ZN75_INTERNAL_c5a58c41_39_flash_fwd_hdimdiff_fp16_packgqa_sm90_cu_61719c98_47534cuda3std3__48in_placeE)
_ZN75_INTERNAL_c5a58c41_39_flash_fwd_hdimdiff_fp16_packgqa_sm90_cu_61719c98_47534cuda3std3__48in_placeE:
	.zero		1
	.type		_ZN75_INTERNAL_c5a58c41_39_flash_fwd_hdimdiff_fp16_packgqa_sm90_cu_61719c98_47534cuda3std6ranges3__45__cpo9iter_moveE,@object
	.size		_ZN75_INTERNAL_c5a58c41_39_flash_fwd_hdimdiff_fp16_packgqa_sm90_cu_61719c98_47534cuda3std6ranges3__45__cpo9iter_moveE,(_ZN75_INTERNAL_c5a58c41_39_flash_fwd_hdimdiff_fp16_packgqa_sm90_cu_61719c98_47534cuda3std3__45__cpo5beginE - _ZN75_INTERNAL_c5a58c41_39_flash_fwd_hdimdiff_fp16_packgqa_sm90_cu_61719c98_47534cuda3std6ranges3__45__cpo9iter_moveE)
_ZN75_INTERNAL_c5a58c41_39_flash_fwd_hdimdiff_fp16_packgqa_sm90_cu_61719c98_47534cuda3std6ranges3__45__cpo9iter_moveE:
	.zero		1
	.type		_ZN75_INTERNAL_c5a58c41_39_flash_fwd_hdimdiff_fp16_packgqa_sm90_cu_61719c98_47534cuda3std3__45__cpo5beginE,@object
	.size		_ZN75_INTERNAL_c5a58c41_39_flash_fwd_hdimdiff_fp16_packgqa_sm90_cu_61719c98_47534cuda3std3__45__cpo5beginE,(_ZN75_INTERNAL_c5a58c41_39_flash_fwd_hdimdiff_fp16_packgqa_sm90_cu_61719c98_47534cuda3std3__477_GLOBAL__N__c5a58c41_39_flash_fwd_hdimdiff_fp16_packgqa_sm90_cu_61719c98_47536ignoreE - _ZN75_INTERNAL_c5a58c41_39_flash_fwd_hdimdiff_fp16_packgqa_sm90_cu_61719c98_47534cuda3std3__45__cpo5beginE)
_ZN75_INTERNAL_c5a58c41_39_flash_fwd_hdimdiff_fp16_packgqa_sm90_cu_61719c98_47534cuda3std3__45__cpo5beginE:
	.zero		1
	.type		_ZN75_INTERNAL_c5a58c41_39_flash_fwd_hdimdiff_fp16_packgqa_sm90_cu_61719c98_47534cuda3std3__477_GLOBAL__N__c5a58c41_39_flash_fwd_hdimdiff_fp16_packgqa_sm90_cu_61719c98_47536ignoreE,@object
	.size		_ZN75_INTERNAL_c5a58c41_39_flash_fwd_hdimdiff_fp16_packgqa_sm90_cu_61719c98_47534cuda3std3__477_GLOBAL__N__c5a58c41_39_flash_fwd_hdimdiff_fp16_packgqa_sm90_cu_61719c98_47536ignoreE,(_ZN75_INTERNAL_c5a58c41_39_flash_fwd_hdimdiff_fp16_packgqa_sm90_cu_61719c98_47534cute7productE - _ZN75_INTERNAL_c5a58c41_39_flash_fwd_hdimdiff_fp16_packgqa_sm90_cu_61719c98_47534cuda3std3__477_GLOBAL__N__c5a58c41_39_flash_fwd_hdimdiff_fp16_packgqa_sm90_cu_61719c98_47536ignoreE)
_ZN75_INTERNAL_c5a58c41_39_flash_fwd_hdimdiff_fp16_packgqa_sm90_cu_61719c98_47534cuda3std3__477_GLOBAL__N__c5a58c41_39_flash_fwd_hdimdiff_fp16_packgqa_sm90_cu_61719c98_47536ignoreE:
	.zero		1
	.type		_ZN75_INTERNAL_c5a58c41_39_flash_fwd_hdimdiff_fp16_packgqa_sm90_cu_61719c98_47534cute7productE,@object
	.size		_ZN75_INTERNAL_c5a58c41_39_flash_fwd_hdimdiff_fp16_packgqa_sm90_cu_61719c98_47534cute7productE,(_ZN75_INTERNAL_c5a58c41_39_flash_fwd_hdimdiff_fp16_packgqa_sm90_cu_61719c98_47534cuda3std3__45__cpo3endE - _ZN75_INTERNAL_c5a58c41_39_flash_fwd_hdimdiff_fp16_packgqa_sm90_cu_61719c98_47534cute7productE)
_ZN75_INTERNAL_c5a58c41_39_flash_fwd_hdimdiff_fp16_packgqa_sm90_cu_61719c98_47534cute7productE:
	.zero		1
	.type		_ZN75_INTERNAL_c5a58c41_39_flash_fwd_hdimdiff_fp16_packgqa_sm90_cu_61719c98_47534cuda3std3__45__cpo3endE,@object
	.size		_ZN75_INTERNAL_c5a58c41_39_flash_fwd_hdimdiff_fp16_packgqa_sm90_cu_61719c98_47534cuda3std3__45__cpo3endE,(_ZN75_INTERNAL_c5a58c41_39_flash_fwd_hdimdiff_fp16_packgqa_sm90_cu_61719c98_47534cuda3std3__419piecewise_constructE - _ZN75_INTERNAL_c5a58c41_39_flash_fwd_hdimdiff_fp16_packgqa_sm90_cu_61719c98_47534cuda3std3__45__cpo3endE)
_ZN75_INTERNAL_c5a58c41_39_flash_fwd_hdimdiff_fp16_packgqa_sm90_cu_61719c98_47534cuda3std3__45__cpo3endE:
	.zero		1
	.type		_ZN75_INTERNAL_c5a58c41_39_flash_fwd_hdimdiff_fp16_packgqa_sm90_cu_61719c98_47534cuda3std3__419piecewise_constructE,@object
	.size		_ZN75_INTERNAL_c5a58c41_39_flash_fwd_hdimdiff_fp16_packgqa_sm90_cu_61719c98_47534cuda3std3__419piecewise_constructE,(_ZN75_INTERNAL_c5a58c41_39_flash_fwd_hdimdiff_fp16_packgqa_sm90_cu_61719c98_47534cuda3std3__45__cpo4cendE - _ZN75_INTERNAL_c5a58c41_39_flash_fwd_hdimdiff_fp16_packgqa_sm90_cu_61719c98_47534cuda3std3__419piecewise_constructE)
_ZN75_INTERNAL_c5a58c41_39_flash_fwd_hdimdiff_fp16_packgqa_sm90_cu_61719c98_47534cuda3std3__419piecewise_constructE:
	.zero		1
	.type		_ZN75_INTERNAL_c5a58c41_39_flash_fwd_hdimdiff_fp16_packgqa_sm90_cu_61719c98_47534cuda3std3__45__cpo4cendE,@object
	.size		_ZN75_INTERNAL_c5a58c41_39_flash_fwd_hdimdiff_fp16_packgqa_sm90_cu_61719c98_47534cuda3std3__45__cpo4cendE,(_ZN75_INTERNAL_c5a58c41_39_flash_fwd_hdimdiff_fp16_packgqa_sm90_cu_61719c98_47534cuda3std6ranges3__45__cpo4swapE - _ZN75_INTERNAL_c5a58c41_39_flash_fwd_hdimdiff_fp16_packgqa_sm90_cu_61719c98_47534cuda3std3__45__cpo4cendE)
_ZN75_INTERNAL_c5a58c41_39_flash_fwd_hdimdiff_fp16_packgqa_sm90_cu_61719c98_47534cuda3std3__45__cpo4cendE:
	.zero		1
	.type		_ZN75_INTERNAL_c5a58c41_39_flash_fwd_hdimdiff_fp16_packgqa_sm90_cu_61719c98_47534cuda3std6ranges3__45__cpo4swapE,@object
	.size		_ZN75_INTERNAL_c5a58c41_39_flash_fwd_hdimdiff_fp16_packgqa_sm90_cu_61719c98_47534cuda3std6ranges3__45__cpo4swapE,(.L_30 - _ZN75_INTERNAL_c5a58c41_39_flash_fwd_hdimdiff_fp16_packgqa_sm90_cu_61719c98_47534cuda3std6ranges3__45__cpo4swapE)
_ZN75_INTERNAL_c5a58c41_39_flash_fwd_hdimdiff_fp16_packgqa_sm90_cu_61719c98_47534cuda3std6ranges3__45__cpo4swapE:
	.zero		1
.L_30:


//--------------------- .nv.shared._ZN7cutlass13device_kernelIN5flash11enable_sm90INS1_16FlashAttnFwdSm90INS1_25CollectiveMainloopFwdSm90ILi2EN4cute5tupleIJNS5_1CILi2EEENS7_ILi1EEES9_EEENS6_IJNS7_ILi128EEESB_NS7_ILi192EEEEEELi128ENS_6half_tEfNS_4arch4Sm90ELb0ELb0ELb0ELb0ELb0ELb0ELb0ELb1ELb1ELb1ELb0ELb0EEENS1_21CollectiveEpilogueFwdINS6_IJSB_SB_SB_EEESA_SE_SG_Li256ELb0ELb1ELb0ELb0EEENS1_29StaticPersistentTileSchedulerILb0EEEEEEEEEvNT_6ParamsE --------------------------
	.section	.nv.shared._ZN7cutlass13device_kernelIN5flash11enable_sm90INS1_16FlashAttnFwdSm90INS1_25CollectiveMainloopFwdSm90ILi2EN4cute5tupleIJNS5_1CILi2EEENS7_ILi1EEES9_EEENS6_IJNS7_ILi128EEESB_NS7_ILi192EEEEEELi128ENS_6half_tEfNS_4arch4Sm90ELb0ELb0ELb0ELb0ELb0ELb0ELb0ELb1ELb1ELb1ELb0ELb0EEENS1_21CollectiveEpilogueFwdINS6_IJSB_SB_SB_EEESA_SE_SG_Li256ELb0ELb1ELb0ELb0EEENS1_29StaticPersistentTileSchedulerILb0EEEEEEEEEvNT_6ParamsE,"aw",@nobits
	.sectionflags	@""
	.align	16
	.zero		1024


//--------------------- .nv.shared._ZN7cutlass13device_kernelIN5flash11enable_sm90INS1_16FlashAttnFwdSm90INS1_25CollectiveMainloopFwdSm90ILi2EN4cute5tupleIJNS5_1CILi1EEES8_S8_EEENS6_IJNS7_ILi128EEESA_NS7_ILi192EEEEEELi128ENS_6half_tEfNS_4arch4Sm90ELb0ELb0ELb0ELb1ELb0ELb0ELb0ELb1ELb1ELb1ELb0ELb0EEENS1_21CollectiveEpilogueFwdINS6_IJSA_SA_SA_EEES9_SD_SF_Li256ELb1ELb1ELb0ELb0EEENS1_36VarlenDynamicPersistentTileSchedulerILi128ELi128ELi256ELi128ELb0ELb1ELb1ELb0ELb1ELb1EEEEEEEEEvNT_6ParamsE --------------------------
	.section	.nv.shared._ZN7cutlass13device_kernelIN5flash11enable_sm90INS1_16FlashAttnFwdSm90INS1_25CollectiveMainloopFwdSm90ILi2EN4cute5tupleIJNS5_1CILi1EEES8_S8_EEENS6_IJNS7_ILi128EEESA_NS7_ILi192EEEEEELi128ENS_6half_tEfNS_4arch4Sm90ELb0ELb0ELb0ELb1ELb0ELb0ELb0ELb1ELb1ELb1ELb0ELb0EEENS1_21CollectiveEpilogueFwdINS6_IJSA_SA_SA_EEES9_SD_SF_Li256ELb1ELb1ELb0ELb0EEENS1_36VarlenDynamicPersistentTileSchedulerILi128ELi128ELi256ELi128ELb0ELb1ELb1ELb0ELb1ELb1EEEEEEEEEvNT_6ParamsE,"aw",@nobits
	.sectionflags	@""
	.align	16
	.zero		1024


//--------------------- .nv.shared._ZN7cutlass13device_kernelIN5flash11enable_sm90INS1_16FlashAttnFwdSm90INS1_25CollectiveMainloopFwdSm90ILi2EN4cute5tupleIJNS5_1CILi1EEES8_S8_EEENS6_IJNS7_ILi128EEESA_NS7_ILi192EEEEEELi128ENS_6half_tEfNS_4arch4Sm90ELb0ELb0ELb0ELb1ELb0ELb1ELb0ELb1ELb1ELb1ELb0ELb0EEENS1_21CollectiveEpilogueFwdINS6_IJSA_SA_SA_EEES9_SD_SF_Li256ELb1ELb1ELb0ELb0EEENS1_36VarlenDynamicPersistentTileSchedulerILi128ELi128ELi256ELi128ELb0ELb1ELb1ELb0ELb1ELb1EEEEEEEEEvNT_6ParamsE --------------------------
	.section	.nv.shared._ZN7cutlass13device_kernelIN5flash11enable_sm90INS1_16FlashAttnFwdSm90INS1_25CollectiveMainloopFwdSm90ILi2EN4cute5tupleIJNS5_1CILi1EEES8_S8_EEENS6_IJNS7_ILi128EEESA_NS7_ILi192EEEEEELi128ENS_6half_tEfNS_4arch4Sm90ELb0ELb0ELb0ELb1ELb0ELb1ELb0ELb1ELb1ELb1ELb0ELb0EEENS1_21CollectiveEpilogueFwdINS6_IJSA_SA_SA_EEES9_SD_SF_Li256ELb1ELb1ELb0ELb0EEENS1_36VarlenDynamicPersistentTileSchedulerILi128ELi128ELi256ELi128ELb0ELb1ELb1ELb0ELb1ELb1EEEEEEEEEvNT_6ParamsE,"aw",@nobits
	.sectionflags	@""
	.align	16
	.zero		1024


//--------------------- .nv.shared._ZN7cutlass13device_kernelIN5flash11enable_sm90INS1_16FlashAttnFwdSm90INS1_25CollectiveMainloopFwdSm90ILi2EN4cute5tupleIJNS5_1CILi1EEES8_S8_EEENS6_IJNS7_ILi128EEENS7_ILi96EEENS7_ILi192EEEEEELi128ENS_6half_tEfNS_4arch4Sm90ELb0ELb1ELb0ELb0ELb0ELb0ELb0ELb1ELb1ELb1ELb0ELb0EEENS1_21CollectiveEpilogueFwdINS6_IJSA_SA_SB_EEES9_SE_SG_Li256ELb0ELb1ELb0ELb0EEENS1_30DynamicPersistentTileSchedulerILi256ELi128ELb0ELb1ELb1EEEEEEEEEvNT_6ParamsE --------------------------
	.section	.nv.shared._ZN7cutlass13device_kernelIN5flash11enable_sm90INS1_16FlashAttnFwdSm90INS1_25CollectiveMainloopFwdSm90ILi2EN4cute5tupleIJNS5_1CILi1EEES8_S8_EEENS6_IJNS7_ILi128EEENS7_ILi96EEENS7_ILi192EEEEEELi128ENS_6half_tEfNS_4arch4Sm90ELb0ELb1ELb0ELb0ELb0ELb0ELb0ELb1ELb1ELb1ELb0ELb0EEENS1_21CollectiveEpilogueFwdINS6_IJSA_SA_SB_EEES9_SE_SG_Li256ELb0ELb1ELb0ELb0EEENS1_30DynamicPersistentTileSchedulerILi256ELi128ELb0ELb1ELb1EEEEEEEEEvNT_6ParamsE,"aw",@nobits
	.sectionflags	@""
	.align	16
	.zero		1024


//--------------------- .nv.shared._ZN7cutlass13device_kernelIN5flash11enable_sm90INS1_16FlashAttnFwdSm90INS1_25CollectiveMainloopFwdSm90ILi2EN4cute5tupleIJNS5_1CILi1EEES8_S8_EEENS6_IJNS7_ILi128EEENS7_ILi96EEENS7_ILi192EEEEEELi128ENS_6half_tEfNS_4arch4Sm90ELb0ELb1ELb0ELb1ELb0ELb0ELb0ELb1ELb1ELb1ELb0ELb0EEENS1_21CollectiveEpilogueFwdINS6_IJSA_SA_SB_EEES9_SE_SG_Li256ELb1ELb1ELb0ELb0EEENS1_36VarlenDynamicPersistentTileSchedulerILi128ELi96ELi256ELi128ELb0ELb1ELb1ELb1ELb0ELb1EEEEEEEEEvNT_6ParamsE --------------------------
	.section	.nv.shared._ZN7cutlass13device_kernelIN5flash11enable_sm90INS1_16FlashAttnFwdSm90INS1_25CollectiveMainloopFwdSm90ILi2EN4cute5tupleIJNS5_1CILi1EEES8_S8_EEENS6_IJNS7_ILi128EEENS7_ILi96EEENS7_ILi192EEEEEELi128ENS_6half_tEfNS_4arch4Sm90ELb0ELb1ELb0ELb1ELb0ELb0ELb0ELb1ELb1ELb1ELb0ELb0EEENS1_21CollectiveEpilogueFwdINS6_IJSA_SA_SB_EEES9_SE_SG_Li256ELb1ELb1ELb0ELb0EEENS1_36VarlenDynamicPersistentTileSchedulerILi128ELi96ELi256ELi128ELb0ELb1ELb1ELb1ELb0ELb1EEEEEEEEEvNT_6ParamsE,"aw",@nobits
	.sectionflags	@""
	.align	16
	.zero		1024


//--------------------- .nv.shared._ZN7cutlass13device_kernelIN5flash11enable_sm90INS1_16FlashAttnFwdSm90INS1_25CollectiveMainloopFwdSm90ILi2EN4cute5tupleIJNS5_1CILi1EEES8_S8_EEENS6_IJNS7_ILi128EEENS7_ILi96EEENS7_ILi192EEEEEELi128ENS_6half_tEfNS_4arch4Sm90ELb0ELb1ELb0ELb1ELb0ELb1ELb0ELb1ELb1ELb1ELb0ELb0EEENS1_21CollectiveEpilogueFwdINS6_IJSA_SA_SB_EEES9_SE_SG_Li256ELb1ELb1ELb0ELb0EEENS1_36VarlenDynamicPersistentTileSchedulerILi128ELi96ELi256ELi128ELb0ELb1ELb1ELb1ELb0ELb1EEEEEEEEEvNT_6ParamsE --------------------------
	.section	.nv.shared._ZN7cutlass13device_kernelIN5flash11enable_sm90INS1_16FlashAttnFwdSm90INS1_25CollectiveMainloopFwdSm90ILi2EN4cute5tupleIJNS5_1CILi1EEES8_S8_EEENS6_IJNS7_ILi128EEENS7_ILi96EEENS7_ILi192EEEEEELi128ENS_6half_tEfNS_4arch4Sm90ELb0ELb1ELb0ELb1ELb0ELb1ELb0ELb1ELb1ELb1ELb0ELb0EEENS1_21CollectiveEpilogueFwdINS6_IJSA_SA_SB_EEES9_SE_SG_Li256ELb1ELb1ELb0ELb0EEENS1_36VarlenDynamicPersistentTileSchedulerILi128ELi96ELi256ELi128ELb0ELb1ELb1ELb1ELb0ELb1EEEEEEEEEvNT_6ParamsE,"aw",@nobits
	.sectionflags	@""
	.align	16
	.zero		1024


//--------------------- .nv.shared._ZN7cutlass13device_kernelIN5flash11enable_sm90INS1_16FlashAttnFwdSm90INS1_25CollectiveMainloopFwdSm90ILi2EN4cute5tupleIJNS5_1CILi1EEES8_S8_EEENS6_IJNS7_ILi128EEESA_NS7_ILi192EEEEEELi128ENS_6half_tEfNS_4arch4Sm90ELb1ELb0ELb0ELb0ELb0ELb0ELb0ELb1ELb1ELb1ELb0ELb0EEENS1_21CollectiveEpilogueFwdINS6_IJSA_SA_SA_EEES9_SD_SF_Li256ELb0ELb1ELb0ELb0EEENS1_30DynamicPersistentTileSchedulerILi256ELi128ELb0ELb1ELb1EEEEEEEEEvNT_6ParamsE --------------------------
	.section	.nv.shared._ZN7cutlass13device_kernelIN5flash11enable_sm90INS1_16FlashAttnFwdSm90INS1_25CollectiveMainloopFwdSm90ILi2EN4cute5tupleIJNS5_1CILi1EEES8_S8_EEENS6_IJNS7_ILi128EEESA_NS7_ILi192EEEEEELi128ENS_6half_tEfNS_4arch4Sm90ELb1ELb0ELb0ELb0ELb0ELb0ELb0ELb1ELb1ELb1ELb0ELb0EEENS1_21CollectiveEpilogueFwdINS6_IJSA_SA_SA_EEES9_SD_SF_Li256ELb0ELb1ELb0ELb0EEENS1_30DynamicPersistentTileSchedulerILi256ELi128ELb0ELb1ELb1EEEEEEEEEvNT_6ParamsE,"aw",@nobits
	.sectionflags	@""
	.align	16
	.zero		1024


//--------------------- .nv.shared._ZN7cutlass13device_kernelIN5flash11enable_sm90INS1_16FlashAttnFwdSm90INS1_25CollectiveMainloopFwdSm90ILi2EN4cute5tupleIJNS5_1CILi1EEES8_S8_EEENS6_IJNS7_ILi128EEESA_NS7_ILi192EEEEEELi128ENS_6half_tEfNS_4arch4Sm90ELb1ELb0ELb0ELb1ELb0ELb0ELb0ELb1ELb1ELb1ELb0ELb0EEENS1_21CollectiveEpilogueFwdINS6_IJSA_SA_SA_EEES9_SD_SF_Li256ELb1ELb1ELb0ELb0EEENS1_36VarlenDynamicPersistentTileSchedulerILi128ELi128ELi256ELi128ELb0ELb1ELb1ELb1ELb1ELb1EEEEEEEEEvNT_6ParamsE --------------------------
	.section	.nv.shared._ZN7cutlass13device_kernelIN5flash11enable_sm90INS1_16FlashAttnFwdSm90INS1_25CollectiveMainloopFwdSm90ILi2EN4cute5tupleIJNS5_1CILi1EEES8_S8_EEENS6_IJNS7_ILi128EEESA_NS7_ILi192EEEEEELi128ENS_6half_tEfNS_4arch4Sm90ELb1ELb0ELb0ELb1ELb0ELb0ELb0ELb1ELb1ELb1ELb0ELb0EEENS1_21CollectiveEpilogueFwdINS6_IJSA_SA_SA_EEES9_SD_SF_Li256ELb1ELb1ELb0ELb0EEENS1_36VarlenDynamicPersistentTileSchedulerILi128ELi128ELi256ELi128ELb0ELb1ELb1ELb1ELb1ELb1EEEEEEEEEvNT_6ParamsE,"aw",@nobits
	.sectionflags	@""
	.align	16
	.zero		1024


//--------------------- .nv.shared._ZN7cutlass13device_kernelIN5flash11enable_sm90INS1_16FlashAttnFwdSm90INS1_25CollectiveMainloopFwdSm90ILi2EN4cute5tupleIJNS5_1CILi1EEES8_S8_EEENS6_IJNS7_ILi128EEESA_NS7_ILi192EEEEEELi128ENS_6half_tEfNS_4arch4Sm90ELb1ELb0ELb0ELb1ELb0ELb1ELb0ELb1ELb1ELb1ELb0ELb0EEENS1_21CollectiveEpilogueFwdINS6_IJSA_SA_SA_EEES9_SD_SF_Li256ELb1ELb1ELb0ELb0EEENS1_36VarlenDynamicPersistentTileSchedulerILi128ELi128ELi256ELi128ELb0ELb1ELb1ELb1ELb1ELb1EEEEEEEEEvNT_6ParamsE --------------------------
	.section	.nv.shared._ZN7cutlass13device_kernelIN5flash11enable_sm90INS1_16FlashAttnFwdSm90INS1_25CollectiveMainloopFwdSm90ILi2EN4cute5tupleIJNS5_1CILi1EEES8_S8_EEENS6_IJNS7_ILi128EEESA_NS7_ILi192EEEEEELi128ENS_6half_tEfNS_4arch4Sm90ELb1ELb0ELb0ELb1ELb0ELb1ELb0ELb1ELb1ELb1ELb0ELb0EEENS1_21CollectiveEpilogueFwdINS6_IJSA_SA_SA_EEES9_SD_SF_Li256ELb1ELb1ELb0ELb0EEENS1_36VarlenDynamicPersistentTileSchedulerILi128ELi128ELi256ELi128ELb0ELb1ELb1ELb1ELb1ELb1EEEEEEEEEvNT_6ParamsE,"aw",@nobits
	.sectionflags	@""
	.align	16
	.zero		1024


//--------------------- .nv.shared._ZN7cutlass13device_kernelIN5flash11enable_sm90INS1_16FlashAttnFwdSm90INS1_25CollectiveMainloopFwdSm90ILi2EN4cute5tupleIJNS5_1CILi1EEES8_S8_EEENS6_IJNS7_ILi64EEESA_SA_EEELi512ENS_6half_tEfNS_4arch4Sm90ELb0ELb0ELb0ELb0ELb0ELb0ELb0ELb0ELb0ELb1ELb0ELb0EEENS1_21CollectiveEpilogueFwdINS6_IJSA_NS7_ILi512EEESA_EEES9_SC_SE_Li256ELb0ELb1ELb0ELb0EEENS1_29StaticPersistentTileSchedulerILb0EEEEEEEEEvNT_6ParamsE --------------------------
	.section	.nv.shared._ZN7cutlass13device_kernelIN5flash11enable_sm90INS1_16FlashAttnFwdSm90INS1_25CollectiveMainloopFwdSm90ILi2EN4cute5tupleIJNS5_1CILi1EEES8_S8_EEENS6_IJNS7_ILi64EEESA_SA_EEELi512ENS_6half_tEfNS_4arch4Sm90ELb0ELb0ELb0ELb0ELb0ELb0ELb0ELb0ELb0ELb1ELb0ELb0EEENS1_21CollectiveEpilogueFwdINS6_IJSA_NS7_ILi512EEESA_EEES9_SC_SE_Li256ELb0ELb1ELb0ELb0EEENS1_29StaticPersistentTileSchedulerILb0EEEEEEEEEvNT_6ParamsE,"aw",@nobits
	.sectionflags	@""
	.align	16
	.zero		1024


//--------------------- .nv.shared._ZN7cutlass13device_kernelIN5flash11enable_sm90INS1_16FlashAttnFwdSm90INS1_25CollectiveMainloopFwdSm90ILi2EN4cute5tupleIJNS5_1CILi1EEES8_S8_EEENS6_IJNS7_ILi64EEESA_SA_EEELi512ENS_6half_tEfNS_4arch4Sm90ELb0ELb0ELb0ELb0ELb0ELb0ELb1ELb0ELb0ELb1ELb0ELb0EEENS1_21CollectiveEpilogueFwdINS6_IJSA_NS7_ILi512EEESA_EEES9_SC_SE_Li256ELb0ELb1ELb0ELb0EEENS1_29StaticPersistentTileSchedulerILb0EEEEEEEEEvNT_6ParamsE --------------------------
	.section	.nv.shared._ZN7cutlass13device_kernelIN5flash11enable_sm90INS1_16FlashAttnFwdSm90INS1_25CollectiveMainloopFwdSm90ILi2EN4cute5tupleIJNS5_1CILi1EEES8_S8_EEENS6_IJNS7_ILi64EEESA_SA_EEELi512ENS_6half_tEfNS_4arch4Sm90ELb0ELb0ELb0ELb0ELb0ELb0ELb1ELb0ELb0ELb1ELb0ELb0EEENS1_21CollectiveEpilogueFwdINS6_IJSA_NS7_ILi512EEESA_EEES9_SC_SE_Li256ELb0ELb1ELb0ELb0EEENS1_29StaticPersistentTileSchedulerILb0EEEEEEEEEvNT_6ParamsE,"aw",@nobits
	.sectionflags	@""
	.align	16
	.zero		1024


//--------------------- .nv.shared._ZN7cutlass13device_kernelIN5flash11enable_sm90INS1_16FlashAttnFwdSm90INS1_25CollectiveMainloopFwdSm90ILi2EN4cute5tupleIJNS5_1CILi1EEES8_S8_EEENS6_IJNS7_ILi64EEESA_SA_EEELi512ENS_6half_tEfNS_4arch4Sm90ELb0ELb0ELb0ELb1ELb0ELb0ELb0ELb0ELb0ELb1ELb0ELb0EEENS1_21CollectiveEpilogueFwdINS6_IJSA_NS7_ILi512EEESA_EEES9_SC_SE_Li256ELb1ELb1ELb0ELb0EEENS1_36VarlenDynamicPersistentTileSchedulerILi64ELi64ELi256ELi128ELb0ELb1ELb1ELb0ELb1ELb1EEEEEEEEEvNT_6ParamsE --------------------------
	.section	.nv.shared._ZN7cutlass13device_kernelIN5flash11enable_sm90INS1_16FlashAttnFwdSm90INS1_25CollectiveMainloopFwdSm90ILi2EN4cute5tupleIJNS5_1CILi1EEES8_S8_EEENS6_IJNS7_ILi64EEESA_SA_EEELi512ENS_6half_tEfNS_4arch4Sm90ELb0ELb0ELb0ELb1ELb0ELb0ELb0ELb0ELb0ELb1ELb0ELb0EEENS1_21CollectiveEpilogueFwdINS6_IJSA_NS7_ILi512EEESA_EEES9_SC_SE_Li256ELb1ELb1ELb0ELb0EEENS1_36VarlenDynamicPersistentTileSchedulerILi64ELi64ELi256ELi128ELb0ELb1ELb1ELb0ELb1ELb1EEEEEEEEEvNT_6ParamsE,"aw",@nobits
	.sectionflags	@""
	.align	16
	.zero		1024


//--------------------- .nv.shared._ZN7cutlass13device_kernelIN5flash11enable_sm90INS1_16FlashAttnFwdSm90INS1_25CollectiveMainloopFwdSm90ILi2EN4cute5tupleIJNS5_1CILi1EEES8_S8_EEENS6_IJNS7_ILi64EEESA_SA_EEELi512ENS_6half_tEfNS_4arch4Sm90ELb0ELb0ELb0ELb1ELb0ELb1ELb0ELb0ELb0ELb1ELb0ELb0EEENS1_21CollectiveEpilogueFwdINS6_IJSA_NS7_ILi512EEESA_EEES9_SC_SE_Li256ELb1ELb1ELb0ELb0EEENS1_36VarlenDynamicPersistentTileSchedulerILi64ELi64ELi256ELi128ELb0ELb1ELb1ELb0ELb1ELb1EEEEEEEEEvNT_6ParamsE --------------------------
	.section	.nv.shared._ZN7cutlass13device_kernelIN5flash11enable_sm90INS1_16FlashAttnFwdSm90INS1_25CollectiveMainloopFwdSm90ILi2EN4cute5tupleIJNS5_1CILi1EEES8_S8_EEENS6_IJNS7_ILi64EEESA_SA_EEELi512ENS_6half_tEfNS_4arch4Sm90ELb0ELb0ELb0ELb1ELb0ELb1ELb0ELb0ELb0ELb1ELb0ELb0EEENS1_21CollectiveEpilogueFwdINS6_IJSA_NS7_ILi512EEESA_EEES9_SC_SE_Li256ELb1ELb1ELb0ELb0EEENS1_36VarlenDynamicPersistentTileSchedulerILi64ELi64ELi256ELi128ELb0ELb1ELb1ELb0ELb1ELb1EEEEEEEEEvNT_6ParamsE,"aw",@nobits
	.sectionflags	@""
	.align	16
	.zero		1024


//--------------------- .nv.shared._ZN7cutlass13device_kernelIN5flash11enable_sm90INS1_16FlashAttnFwdSm90INS1_25CollectiveMainloopFwdSm90ILi2EN4cute5tupleIJNS5_1CILi1EEES8_S8_EEENS6_IJNS7_ILi64EEESA_SA_EEELi512ENS_6half_tEfNS_4arch4Sm90ELb0ELb0ELb0ELb1ELb0ELb0ELb1ELb0ELb0ELb1ELb0ELb0EEENS1_21CollectiveEpilogueFwdINS6_IJSA_NS7_ILi512EEESA_EEES9_SC_SE_Li256ELb1ELb1ELb0ELb0EEENS1_36VarlenDynamicPersistentTileSchedulerILi64ELi64ELi256ELi128ELb0ELb1ELb1ELb0ELb1ELb1EEEEEEEEEvNT_6ParamsE --------------------------
	.section	.nv.shared._ZN7cutlass13device_kernelIN5flash11enable_sm90INS1_16FlashAttnFwdSm90INS1_25CollectiveMainloopFwdSm90ILi2EN4cute5tupleIJNS5_1CILi1EEES8_S8_EEENS6_IJNS7_ILi64EEESA_SA_EEELi512ENS_6half_tEfNS_4arch4Sm90ELb0ELb0ELb0ELb1ELb0ELb0ELb1ELb0ELb0ELb1ELb0ELb0EEENS1_21CollectiveEpilogueFwdINS6_IJSA_NS7_ILi512EEESA_EEES9_SC_SE_Li256ELb1ELb1ELb0ELb0EEENS1_36VarlenDynamicPersistentTileSchedulerILi64ELi64ELi256ELi128ELb0ELb1ELb1ELb0ELb1ELb1EEEEEEEEEvNT_6ParamsE,"aw",@nobits
	.sectionflags	@""
	.align	16
	.zero		1024


//--------------------- .nv.shared._ZN7cutlass13device_kernelIN5flash11enable_sm90INS1_16FlashAttnFwdSm90INS1_25CollectiveMainloopFwdSm90ILi2EN4cute5tupleIJNS5_1CILi1EEES8_S8_EEENS6_IJNS7_ILi64EEESA_SA_EEELi512ENS_6half_tEfNS_4arch4Sm90ELb0ELb0ELb0ELb1ELb0ELb1ELb1ELb0ELb0ELb1ELb0ELb0EEENS1_21CollectiveEpilogueFwdINS6_IJSA_NS7_ILi512EEESA_EEES9_SC_SE_Li256ELb1ELb1ELb0ELb0EEENS1_36VarlenDynamicPersistentTileSchedulerILi64ELi64ELi256ELi128ELb0ELb1ELb1ELb0ELb1ELb1EEEEEEEEEvNT_6ParamsE --------------------------
	.section	.nv.shared._ZN7cutlass13device_kernelIN5flash11enable_sm90INS1_16FlashAttnFwdSm90INS1_25CollectiveMainloopFwdSm90ILi2EN4cute5tupleIJNS5_1CILi1EEES8_S8_EEENS6_IJNS7_ILi64EEESA_SA_EEELi512ENS_6half_tEfNS_4arch4Sm90ELb0ELb0ELb0ELb1ELb0ELb1ELb1ELb0ELb0ELb1ELb0ELb0EEENS1_21CollectiveEpilogueFwdINS6_IJSA_NS7_ILi512EEESA_EEES9_SC_SE_Li256ELb1ELb1ELb0ELb0EEENS1_36VarlenDynamicPersistentTileSchedulerILi64ELi64ELi256ELi128ELb0ELb1ELb1ELb0ELb1ELb1EEEEEEEEEvNT_6ParamsE,"aw",@nobits
	.sectionflags	@""
	.align	16
	.zero		1024


//--------------------- .nv.shared._ZN7cutlass13device_kernelIN5flash11enable_sm90INS1_16FlashAttnFwdSm90INS1_25CollectiveMainloopFwdSm90ILi2EN4cute5tupleIJNS5_1CILi1EEES8_S8_EEENS6_IJNS7_ILi64EEESA_SA_EEELi512ENS_6half_tEfNS_4arch4Sm90ELb0ELb1ELb0ELb0ELb0ELb0ELb0ELb0ELb0ELb1ELb0ELb0EEENS1_21CollectiveEpilogueFwdINS6_IJSA_NS7_ILi512EEESA_EEES9_SC_SE_Li256ELb0ELb1ELb0ELb0EEENS1_30DynamicPersistentTileSchedulerILi256ELi128ELb0ELb1ELb1EEEEEEEEEvNT_6ParamsE --------------------------
	.section	.nv.shared._ZN7cutlass13device_kernelIN5flash11enable_sm90INS1_16FlashAttnFwdSm90INS1_25CollectiveMainloopFwdSm90ILi2EN4cute5tupleIJNS5_1CILi1EEES8_S8_EEENS6_IJNS7_ILi64EEESA_SA_EEELi512ENS_6half_tEfNS_4arch4Sm90ELb0ELb1ELb0ELb0ELb0ELb0ELb0ELb0ELb0ELb1ELb0ELb0EEENS1_21CollectiveEpilogueFwdINS6_IJSA_NS7_ILi512EEESA_EEES9_SC_SE_Li256ELb0ELb1ELb0ELb0EEENS1_30DynamicPersistentTileSchedulerILi256ELi128ELb0ELb1ELb1EEEEEEEEEvNT_6ParamsE,"aw",@nobits
	.sectionflags	@""
	.align	16
	.zero		1024


//--------------------- .nv.shared._ZN7cutlass13device_kernelIN5flash11enable_sm90INS1_16FlashAttnFwdSm90INS1_25CollectiveMainloopFwdSm90ILi2EN4cute5tupleIJNS5_1CILi1EEES8_S8_EEENS6_IJNS7_ILi64EEESA_SA_EEELi512ENS_6half_tEfNS_4arch4Sm90ELb0ELb1ELb0ELb0ELb0ELb0ELb1ELb0ELb0ELb1ELb0ELb0EEENS1_21CollectiveEpilogueFwdINS6_IJSA_NS7_ILi512EEESA_EEES9_SC_SE_Li256ELb0ELb1ELb0ELb0EEENS1_30DynamicPersistentTileSchedulerILi256ELi128ELb0ELb1ELb1EEEEEEEEEvNT_6ParamsE --------------------------
	.section	.nv.shared._ZN7cutlass13device_kernelIN5flash11enable_sm90INS1_16FlashAttnFwdSm90INS1_25CollectiveMainloopFwdSm90ILi2EN4cute5tupleIJNS5_1CILi1EEES8_S8_EEENS6_IJNS7_ILi64EEESA_SA_EEELi512ENS_6half_tEfNS_4arch4Sm90ELb0ELb1ELb0ELb0ELb0ELb0ELb1ELb0ELb0ELb1ELb0ELb0EEENS1_21CollectiveEpilogueFwdINS6_IJSA_NS7_ILi512EEESA_EEES9_SC_SE_Li256ELb0ELb1ELb0ELb0EEENS1_30DynamicPersistentTileSchedulerILi256ELi128ELb0ELb1ELb1EEEEEEEEEvNT_6ParamsE,"aw",@nobits
	.sectionflags	@""
	.align	16
	.zero		1024


//--------------------- .nv.shared._ZN7cutlass13device_kernelIN5flash11enable_sm90INS1_16FlashAttnFwdSm90INS1_25CollectiveMainloopFwdSm90ILi2EN4cute5tupleIJNS5_1CILi1EEES8_S8_EEENS6_IJNS7_ILi64EEESA_SA_EEELi512ENS_6half_tEfNS_4arch4Sm90ELb0ELb1ELb0ELb1ELb0ELb0ELb0ELb0ELb0ELb1ELb0ELb0EEENS1_21CollectiveEpilogueFwdINS6_IJSA_NS7_ILi512EEESA_EEES9_SC_SE_Li256ELb1ELb1ELb0ELb0EEENS1_36VarlenDynamicPersistentTileSchedulerILi64ELi64ELi256ELi128ELb0ELb1ELb1ELb1ELb0ELb1EEEEEEEEEvNT_6ParamsE --------------------------
	.section	.nv.shared._ZN7cutlass13device_kernelIN5flash11enable_sm90INS1_16FlashAttnFwdSm90INS1_25CollectiveMainloopFwdSm90ILi2EN4cute5tupleIJNS5_1CILi1EEES8_S8_EEENS6_IJNS7_ILi64EEESA_SA_EEELi512ENS_6half_tEfNS_4arch4Sm90ELb0ELb1ELb0ELb1ELb0ELb0ELb0ELb0ELb0ELb1ELb0ELb0EEENS1_21CollectiveEpilogueFwdINS6_IJSA_NS7_ILi512EEESA_EEES9_SC_SE_Li256ELb1ELb1ELb0ELb0EEENS1_36VarlenDynamicPersistentTileSchedulerILi64ELi64ELi256ELi128ELb0ELb1ELb1ELb1ELb0ELb1EEEEEEEEEvNT_6ParamsE,"aw",@nobits
	.sectionflags	@""
	.align	16
	.zero		1024


//--------------------- .nv.shared._ZN7cutlass13device_kernelIN5flash11enable_sm90INS1_16FlashAttnFwdSm90INS1_25CollectiveMainloopFwdSm90ILi2EN4cute5tupleIJNS5_1CILi1EEES8_S8_EEENS6_IJNS7_ILi64EEESA_SA_EEELi512ENS_6half_tEfNS_4arch4Sm90ELb0ELb1ELb0ELb1ELb0ELb1ELb0ELb0ELb0ELb1ELb0ELb0EEENS1_21CollectiveEpilogueFwdINS6_IJSA_NS7_ILi512EEESA_EEES9_SC_SE_Li256ELb1ELb1ELb0ELb0EEENS1_36VarlenDynamicPersistentTileSchedulerILi64ELi64ELi256ELi128ELb0ELb1ELb1ELb1ELb0ELb1EEEEEEEEEvNT_6ParamsE --------------------------
	.section	.nv.shared._ZN7cutlass13device_kernelIN5flash11enable_sm90INS1_16FlashAttnFwdSm90INS1_25CollectiveMainloopFwdSm90ILi2EN4cute5tupleIJNS5_1CILi1EEES8_S8_EEENS6_IJNS7_ILi64EEESA_SA_EEELi512ENS_6half_tEfNS_4arch4Sm90ELb0ELb1ELb0ELb1ELb0ELb1ELb0ELb0ELb0ELb1ELb0ELb0EEENS1_21CollectiveEpilogueFwdINS6_IJSA_NS7_ILi512EEESA_EEES9_SC_SE_Li256ELb1ELb1ELb0ELb0EEENS1_36VarlenDynamicPersistentTileSchedulerILi64ELi64ELi256ELi128ELb0ELb1ELb1ELb1ELb0ELb1EEEEEEEEEvNT_6ParamsE,"aw",@nobits
	.sectionflags	@""
	.align	16
	.zero		1024


//--------------------- .nv.shared._ZN7cutlass13device_kernelIN5flash11enable_sm90INS1_16FlashAttnFwdSm90INS1_25CollectiveMainloopFwdSm90ILi2EN4cute5tupleIJNS5_1CILi1EEES8_S8_EEENS6_IJNS7_ILi64EEESA_SA_EEELi512ENS_6half_tEfNS_4arch4Sm90ELb0ELb1ELb0ELb1ELb0ELb0ELb1ELb0ELb0ELb1ELb0ELb0EEENS1_21CollectiveEpilogueFwdINS6_IJSA_NS7_ILi512EEESA_EEES9_SC_SE_Li256ELb1ELb1ELb0ELb0EEENS1_36VarlenDynamicPersistentTileSchedulerILi64ELi64ELi256ELi128ELb0ELb1ELb1ELb1ELb0ELb1EEEEEEEEEvNT_6ParamsE --------------------------
	.section	.nv.shared._ZN7cutlass13device_kernelIN5flash11enable_sm90INS1_16FlashAttnFwdSm90INS1_25CollectiveMainloopFwdSm90ILi2EN4cute5tupleIJNS5_1CILi1EEES8_S8_EEENS6_IJNS7_ILi64EEESA_SA_EEELi512ENS_6half_tEfNS_4arch4Sm90ELb0ELb1ELb0ELb1ELb0ELb0ELb1ELb0ELb0ELb1ELb0ELb0EEENS1_21CollectiveEpilogueFwdINS6_IJSA_NS7_ILi512EEESA_EEES9_SC_SE_Li256ELb1ELb1ELb0ELb0EEENS1_36VarlenDynamicPersistentTileSchedulerILi64ELi64ELi256ELi128ELb0ELb1ELb1ELb1ELb0ELb1EEEEEEEEEvNT_6ParamsE,"aw",@nobits
	.sectionflags	@""
	.align	16
	.zero		1024


//--------------------- .nv.shared._ZN7cutlass13device_kernelIN5flash11enable_sm90INS1_16FlashAttnFwdSm90INS1_25CollectiveMainloopFwdSm90ILi2EN4cute5tupleIJNS5_1CILi1EEES8_S8_EEENS6_IJNS7_ILi64EEESA_SA_EEELi512ENS_6half_tEfNS_4arch4Sm90ELb0ELb1ELb0ELb1ELb0ELb1ELb1ELb0ELb0ELb1ELb0ELb0EEENS1_21CollectiveEpilogueFwdINS6_IJSA_NS7_ILi512EEESA_EEES9_SC_SE_Li256ELb1ELb1ELb0ELb0EEENS1_36VarlenDynamicPersistentTileSchedulerILi64ELi64ELi256ELi128ELb0ELb1ELb1ELb1ELb0ELb1EEEEEEEEEvNT_6ParamsE --------------------------
	.section	.nv.shared._ZN7cutlass13device_kernelIN5flash11enable_sm90INS1_16FlashAttnFwdSm90INS1_25CollectiveMainloopFwdSm90ILi2EN4cute5tupleIJNS5_1CILi1EEES8_S8_EEENS6_IJNS7_ILi64EEESA_SA_EEELi512ENS_6half_tEfNS_4arch4Sm90ELb0ELb1ELb0ELb1ELb0ELb1ELb1ELb0ELb0ELb1ELb0ELb0EEENS1_21CollectiveEpilogueFwdINS6_IJSA_NS7_ILi512EEESA_EEES9_SC_SE_Li256ELb1ELb1ELb0ELb0EEENS1_36VarlenDynamicPersistentTileSchedulerILi64ELi64ELi256ELi128ELb0ELb1ELb1ELb1ELb0ELb1EEEEEEEEEvNT_6ParamsE,"aw",@nobits
	.sectionflags	@""
	.align	16
	.zero		1024


//--------------------- .nv.shared._ZN7cutlass13device_kernelIN5flash11enable_sm90INS1_16FlashAttnFwdSm90INS1_25CollectiveMainloopFwdSm90ILi2EN4cute5tupleIJNS5_1CILi1EEES8_S8_EEENS6_IJNS7_ILi64EEESA_SA_EEELi512ENS_6half_tEfNS_4arch4Sm90ELb1ELb0ELb0ELb0ELb0ELb0ELb0ELb0ELb0ELb1ELb0ELb0EEENS1_21CollectiveEpilogueFwdINS6_IJSA_NS7_ILi512EEESA_EEES9_SC_SE_Li256ELb0ELb1ELb0ELb0EEENS1_30DynamicPersistentTileSchedulerILi256ELi128ELb0ELb1ELb1EEEEEEEEEvNT_6ParamsE --------------------------
	.section	.nv.shared._ZN7cutlass13device_kernelIN5flash11enable_sm90INS1_16FlashAttnFwdSm90INS1_25CollectiveMainloopFwdSm90ILi2EN4cute5tupleIJNS5_1CILi1EEES8_S8_EEENS6_IJNS7_ILi64EEESA_SA_EEELi512ENS_6half_tEfNS_4arch4Sm90ELb1ELb0ELb0ELb0ELb0ELb0ELb0ELb0ELb0ELb1ELb0ELb0EEENS1_21CollectiveEpilogueFwdINS6_IJSA_NS7_ILi512EEESA_EEES9_SC_SE_Li256ELb0ELb1ELb0ELb0EEENS1_30DynamicPersistentTileSchedulerILi256ELi128ELb0ELb1ELb1EEEEEEEEEvNT_6ParamsE,"aw",@nobits
	.sectionflags	@""
	.align	16
	.zero		1024


//--------------------- .nv.shared._ZN7cutlass13device_kernelIN5flash11enable_sm90INS1_16FlashAttnFwdSm90INS1_25CollectiveMainloopFwdSm90ILi2EN4cute5tupleIJNS5_1CILi1EEES8_S8_EEENS6_IJNS7_ILi64EEESA_SA_EEELi512ENS_6half_tEfNS_4arch4Sm90ELb1ELb0ELb0ELb0ELb0ELb0ELb1ELb0ELb0ELb1ELb0ELb0EEENS1_21CollectiveEpilogueFwdINS6_IJSA_NS7_ILi512EEESA_EEES9_SC_SE_Li256ELb0ELb1ELb0ELb0EEENS1_30DynamicPersistentTileSchedulerILi256ELi128ELb0ELb1ELb1EEEEEEEEEvNT_6ParamsE --------------------------
	.section	.nv.shared._ZN7cutlass13device_kernelIN5flash11enable_sm90INS1_16FlashAttnFwdSm90INS1_25CollectiveMainloopFwdSm90ILi2EN4cute5tupleIJNS5_1CILi1EEES8_S8_EEENS6_IJNS7_ILi64EEESA_SA_EEELi512ENS_6half_tEfNS_4arch4Sm90ELb1ELb0ELb0ELb0ELb0ELb0ELb1ELb0ELb0ELb1ELb0ELb0EEENS1_21CollectiveEpilogueFwdINS6_IJSA_NS7_ILi512EEESA_EEES9_SC_SE_Li256ELb0ELb1ELb0ELb0EEENS1_30DynamicPersistentTileSchedulerILi256ELi128ELb0ELb1ELb1EEEEEEEEEvNT_6ParamsE,"aw",@nobits
	.sectionflags	@""
	.align	16
	.zero		1024


//--------------------- .nv.shared._ZN7cutlass13device_kernelIN5flash11enable_sm90INS1_16FlashAttnFwdSm90INS1_25CollectiveMainloopFwdSm90ILi2EN4cute5tupleIJNS5_1CILi1EEES8_S8_EEENS6_IJNS7_ILi64EEESA_SA_EEELi512ENS_6half_tEfNS_4arch4Sm90ELb1ELb0ELb0ELb1ELb0ELb0ELb0ELb0ELb0ELb1ELb0ELb0EEENS1_21CollectiveEpilogueFwdINS6_IJSA_NS7_ILi512EEESA_EEES9_SC_SE_Li256ELb1ELb1ELb0ELb0EEENS1_36VarlenDynamicPersistentTileSchedulerILi64ELi64ELi256ELi128ELb0ELb1ELb1ELb1ELb1ELb1EEEEEEEEEvNT_6ParamsE --------------------------
	.section	.nv.shared._ZN7cutlass13device_kernelIN5flash11enable_sm90INS1_16FlashAttnFwdSm90INS1_25CollectiveMainloopFwdSm90ILi2EN4cute5tupleIJNS5_1CILi1EEES8_S8_EEENS6_IJNS7_ILi64EEESA_SA_EEELi512ENS_6half_tEfNS_4arch4Sm90ELb1ELb0ELb0ELb1ELb0ELb0ELb0ELb0ELb0ELb1ELb0ELb0EEENS1_21CollectiveEpilogueFwdINS6_IJSA_NS7_ILi512EEESA_EEES9_SC_SE_Li256ELb1ELb1ELb0ELb0EEENS1_36VarlenDynamicPersistentTileSchedulerILi64ELi64ELi256ELi128ELb0ELb1ELb1ELb1ELb1ELb1EEEEEEEEEvNT_6ParamsE,"aw",@nobits
	.sectionflags	@""
	.align	16
	.zero		1024


//--------------------- .nv.shared._ZN7cutlass13device_kernelIN5flash11enable_sm90INS1_16FlashAttnFwdSm90INS1_25CollectiveMainloopFwdSm90ILi2EN4cute5tupleIJNS5_1CILi1EEES8_S8_EEENS6_IJNS7_ILi64EEESA_SA_EEELi512ENS_6half_tEfNS_4arch4Sm90ELb1ELb0ELb0ELb1ELb0ELb1ELb0ELb0ELb0ELb1ELb0ELb0EEENS1_21CollectiveEpilogueFwdINS6_IJSA_NS7_ILi512EEESA_EEES9_SC_SE_Li256ELb1ELb1ELb0ELb0EEENS1_36VarlenDynamicPersistentTileSchedulerILi64ELi64ELi256ELi128ELb0ELb1ELb1ELb1ELb1ELb1EEEEEEEEEvNT_6ParamsE --------------------------
	.section	.nv.shared._ZN7cutlass13device_kernelIN5flash11enable_sm90INS1_16FlashAttnFwdSm90INS1_25CollectiveMainloopFwdSm90ILi2EN4cute5tupleIJNS5_1CILi1EEES8_S8_EEENS6_IJNS7_ILi64EEESA_SA_EEELi512ENS_6half_tEfNS_4arch4Sm90ELb1ELb0ELb0ELb1ELb0ELb1ELb0ELb0ELb0ELb1ELb0ELb0EEENS1_21CollectiveEpilogueFwdINS6_IJSA_NS7_ILi512EEESA_EEES9_SC_SE_Li256ELb1ELb1ELb0ELb0EEENS1_36VarlenDynamicPersistentTileSchedulerILi64ELi64ELi256ELi128ELb0ELb1ELb1ELb1ELb1ELb1EEEEEEEEEvNT_6ParamsE,"aw",@nobits
	.sectionflags	@""
	.align	16
	.zero		1024


//--------------------- .nv.shared._ZN7cutlass13device_kernelIN5flash11enable_sm90INS1_16FlashAttnFwdSm90INS1_25CollectiveMainloopFwdSm90ILi2EN4cute5tupleIJNS5_1CILi1EEES8_S8_EEENS6_IJNS7_ILi64EEESA_SA_EEELi512ENS_6half_tEfNS_4arch4Sm90ELb1ELb0ELb0ELb1ELb0ELb0ELb1ELb0ELb0ELb1ELb0ELb0EEENS1_21CollectiveEpilogueFwdINS6_IJSA_NS7_ILi512EEESA_EEES9_SC_SE_Li256ELb1ELb1ELb0ELb0EEENS1_36VarlenDynamicPersistentTileSchedulerILi64ELi64ELi256ELi128ELb0ELb1ELb1ELb1ELb1ELb1EEEEEEEEEvNT_6ParamsE --------------------------
	.section	.nv.shared._ZN7cutlass13device_kernelIN5flash11enable_sm90INS1_16FlashAttnFwdSm90INS1_25CollectiveMainloopFwdSm90ILi2EN4cute5tupleIJNS5_1CILi1EEES8_S8_EEENS6_IJNS7_ILi64EEESA_SA_EEELi512ENS_6half_tEfNS_4arch4Sm90ELb1ELb0ELb0ELb1ELb0ELb0ELb1ELb0ELb0ELb1ELb0ELb0EEENS1_21CollectiveEpilogueFwdINS6_IJSA_NS7_ILi512EEESA_EEES9_SC_SE_Li256ELb1ELb1ELb0ELb0EEENS1_36VarlenDynamicPersistentTileSchedulerILi64ELi64ELi256ELi128ELb0ELb1ELb1ELb1ELb1ELb1EEEEEEEEEvNT_6ParamsE,"aw",@nobits
	.sectionflags	@""
	.align	16
	.zero		1024


//--------------------- .nv.shared._ZN7cutlass13device_kernelIN5flash11enable_sm90INS1_16FlashAttnFwdSm90INS1_25CollectiveMainloopFwdSm90ILi2EN4cute5tupleIJNS5_1CILi1EEES8_S8_EEENS6_IJNS7_ILi64EEESA_SA_EEELi512ENS_6half_tEfNS_4arch4Sm90ELb1ELb0ELb0ELb1ELb0ELb1ELb1ELb0ELb0ELb1ELb0ELb0EEENS1_21CollectiveEpilogueFwdINS6_IJSA_NS7_ILi512EEESA_EEES9_SC_SE_Li256ELb1ELb1ELb0ELb0EEENS1_36VarlenDynamicPersistentTileSchedulerILi64ELi64ELi256ELi128ELb0ELb1ELb1ELb1ELb1ELb1EEEEEEEEEvNT_6ParamsE --------------------------
	.section	.nv.shared._ZN7cutlass13device_kernelIN5flash11enable_sm90INS1_16FlashAttnFwdSm90INS1_25CollectiveMainloopFwdSm90ILi2EN4cute5tupleIJNS5_1CILi1EEES8_S8_EEENS6_IJNS7_ILi64EEESA_SA_EEELi512ENS_6half_tEfNS_4arch4Sm90ELb1ELb0ELb0ELb1ELb0ELb1ELb1ELb0ELb0ELb1ELb0ELb0EEENS1_21CollectiveEpilogueFwdINS6_IJSA_NS7_ILi512EEESA_EEES9_SC_SE_Li256ELb1ELb1ELb0ELb0EEENS1_36VarlenDynamicPersistentTileSchedulerILi64ELi64ELi256ELi128ELb0ELb1ELb1ELb1ELb1ELb1EEEEEEEEEvNT_6ParamsE,"aw",@nobits
	.sectionflags	@""
	.align	16
	.zero		1024


//--------------------- .nv.shared._ZN7cutlass13device_kernelIN5flash11enable_sm90INS1_16FlashAttnFwdSm90INS1_25CollectiveMainloopFwdSm90ILi2EN4cute5tupleIJNS5_1CILi1EEES8_S8_EEENS6_IJNS7_ILi128EEENS7_ILi96EEENS7_ILi64EEEEEELi256ENS_6half_tEfNS_4arch4Sm90ELb0ELb0ELb0ELb0ELb0ELb0ELb0ELb1ELb0ELb1ELb0ELb0EEENS1_21CollectiveEpilogueFwdINS6_IJSA_NS7_ILi256EEESB_EEES9_SE_SG_Li256ELb0ELb1ELb0ELb0EEENS1_29StaticPersistentTileSchedulerILb0EEEEEEEEEvNT_6ParamsE --------------------------
	.section	.nv.shared._ZN7cutlass13device_kernelIN5flash11enable_sm90INS1_16FlashAttnFwdSm90INS1_25CollectiveMainloopFwdSm90ILi2EN4cute5tupleIJNS5_1CILi1EEES8_S8_EEENS6_IJNS7_ILi128EEENS7_ILi96EEENS7_ILi64EEEEEELi256ENS_6half_tEfNS_4arch4Sm90ELb0ELb0ELb0ELb0ELb0ELb0ELb0ELb1ELb0ELb1ELb0ELb0EEENS1_21CollectiveEpilogueFwdINS6_IJSA_NS7_ILi256EEESB_EEES9_SE_SG_Li256ELb0ELb1ELb0ELb0EEENS1_29StaticPersistentTileSchedulerILb0EEEEEEEEEvNT_6ParamsE,"aw",@nobits
	.sectionflags	@""
	.align	16
	.zero		1024


//--------------------- .nv.shared._ZN7cutlass13device_kernelIN5flash11enable_sm90INS1_16FlashAttnFwdSm90INS1_25CollectiveMainloopFwdSm90ILi2EN4cute5tupleIJNS5_1CILi1EEES8_S8_EEENS6_IJNS7_ILi128EEENS7_ILi96EEENS7_ILi64EEEEEELi256ENS_6half_tEfNS_4arch4Sm90ELb0ELb0ELb0ELb0ELb0ELb0ELb1ELb1ELb0ELb1ELb0ELb0EEENS1_21CollectiveEpilogueFwdINS6_IJSA_NS7_ILi256EEESB_EEES9_SE_SG_Li256ELb0ELb1ELb0ELb0EEENS1_29StaticPersistentTileSchedulerILb0EEEEEEEEEvNT_6ParamsE --------------------------
	.section	.nv.shared._ZN7cutlass13device_kernelIN5flash11enable_sm90INS1_16FlashAttnFwdSm90INS1_25CollectiveMainloopFwdSm90ILi2EN4cute5tupleIJNS5_1CILi1EEES8_S8_EEENS6_IJNS7_ILi128EEENS7_ILi96EEENS7_ILi64EEEEEELi256ENS_6half_tEfNS_4arch4Sm90ELb0ELb0ELb0ELb0ELb0ELb0ELb1ELb1ELb0ELb1ELb0ELb0EEENS1_21CollectiveEpilogueFwdINS6_IJSA_NS7_ILi256EEESB_EEES9_SE_SG_Li256ELb0ELb1ELb0ELb0EEENS1_29StaticPersistentTileSchedulerILb0EEEEEEEEEvNT_6ParamsE,"aw",@nobits
	.sectionflags	@""
	.align	16
	.zero		1024


//--------------------- .nv.shared._ZN7cutlass13device_kernelIN5flash11enable_sm90INS1_16FlashAttnFwdSm90INS1_25CollectiveMainloopFwdSm90ILi2EN4cute5tupleIJNS5_1CILi1EEES8_S8_EEENS6_IJNS7_ILi128EEENS7_ILi96EEENS7_ILi64EEEEEELi256ENS_6half_tEfNS_4arch4Sm90ELb0ELb0ELb0ELb1ELb0ELb0ELb0ELb1ELb0ELb1ELb0ELb0EEENS1_21CollectiveEpilogueFwdINS6_IJSA_NS7_ILi256EEESB_EEES9_SE_SG_Li256ELb1ELb1ELb0ELb0EEENS1_36VarlenDynamicPersistentTileSchedulerILi128ELi96ELi256ELi128ELb0ELb1ELb1ELb0ELb1ELb1EEEEEEEEEvNT_6ParamsE --------------------------
	.section	.nv.shared._ZN7cutlass13device_kernelIN5flash11enable_sm90INS1_16FlashAttnFwdSm90INS1_25CollectiveMainloopFwdSm90ILi2EN4cute5tupleIJNS5_1CILi1EEES8_S8_EEENS6_IJNS7_ILi128EEENS7_ILi96EEENS7_ILi64EEEEEELi256ENS_6half_tEfNS_4arch4Sm90ELb0ELb0ELb0ELb1ELb0ELb0ELb0ELb1ELb0ELb1ELb0ELb0EEENS1_21CollectiveEpilogueFwdINS6_IJSA_NS7_ILi256EEESB_EEES9_SE_SG_Li256ELb1ELb1ELb0ELb0EEENS1_36VarlenDynamicPersistentTileSchedulerILi128ELi96ELi256ELi128ELb0ELb1ELb1ELb0ELb1ELb1EEEEEEEEEvNT_6ParamsE,"aw",@nobits
	.sectionflags	@""
	.align	16
	.zero		1024


//--------------------- .nv.shared._ZN7cutlass13device_kernelIN5flash11enable_sm90INS1_16FlashAttnFwdSm90INS1_25CollectiveMainloopFwdSm90ILi2EN4cute5tupleIJNS5_1CILi1EEES8_S8_EEENS6_IJNS7_ILi128EEENS7_ILi96EEENS7_ILi64EEEEEELi256ENS_6half_tEfNS_4arch4Sm90ELb0ELb0ELb0ELb1ELb0ELb1ELb0ELb1ELb0ELb1ELb0ELb0EEENS1_21CollectiveEpilogueFwdINS6_IJSA_NS7_ILi256EEESB_EEES9_SE_SG_Li256ELb1ELb1ELb0ELb0EEENS1_36VarlenDynamicPersistentTileSchedulerILi128ELi96ELi256ELi128ELb0ELb1ELb1ELb0ELb1ELb1EEEEEEEEEvNT_6ParamsE --------------------------
	.section	.nv.shared._ZN7cutlass13device_kernelIN5flash11enable_sm90INS1_16FlashAttnFwdSm90INS1_25CollectiveMainloopFwdSm90ILi2EN4cute5tupleIJNS5_1CILi1EEES8_S8_EEENS6_IJNS7_ILi128EEENS7_ILi96EEENS7_ILi64EEEEEELi256ENS_6half_tEfNS_4arch4Sm90ELb0ELb0ELb0ELb1ELb0ELb1ELb0ELb1ELb0ELb1ELb0ELb0EEENS1_21CollectiveEpilogueFwdINS6_IJSA_NS7_ILi256EEESB_EEES9_SE_SG_Li256ELb1ELb1ELb0ELb0EEENS1_36VarlenDynamicPersistentTileSchedulerILi128ELi96ELi256ELi128ELb0ELb1ELb1ELb0ELb1ELb1EEEEEEEEEvNT_6ParamsE,"aw",@nobits
	.sectionflags	@""
	.align	16
	.zero		1024


//--------------------- .nv.shared._ZN7cutlass13device_kernelIN5flash11enable_sm90INS1_16FlashAttnFwdSm90INS1_25CollectiveMainloopFwdSm90ILi2EN4cute5tupleIJNS5_1CILi1EEES8_S8_EEENS6_IJNS7_ILi128EEENS7_ILi96EEENS7_ILi64EEEEEELi256ENS_6half_tEfNS_4arch4Sm90ELb0ELb0ELb0ELb1ELb0ELb0ELb1ELb1ELb0ELb1ELb0ELb0EEENS1_21CollectiveEpilogueFwdINS6_IJSA_NS7_ILi256EEESB_EEES9_SE_SG_Li256ELb1ELb1ELb0ELb0EEENS1_36VarlenDynamicPersistentTileSchedulerILi128ELi96ELi256ELi128ELb0ELb1ELb1ELb0ELb1ELb1EEEEEEEEEvNT_6ParamsE --------------------------
	.section	.nv.shared._ZN7cutlass13device_kernelIN5flash11enable_sm90INS1_16FlashAttnFwdSm90INS1_25CollectiveMainloopFwdSm90ILi2EN4cute5tupleIJNS5_1CILi1EEES8_S8_EEENS6_IJNS7_ILi128EEENS7_ILi96EEENS7_ILi64EEEEEELi256ENS_6half_tEfNS_4arch4Sm90ELb0ELb0ELb0ELb1ELb0ELb0ELb1ELb1ELb0ELb1ELb0ELb0EEENS1_21CollectiveEpilogueFwdINS6_IJSA_NS7_ILi256EEESB_EEES9_SE_SG_Li256ELb1ELb1ELb0ELb0EEENS1_36VarlenDynamicPersistentTileSchedulerILi128ELi96ELi256ELi128ELb0ELb1ELb1ELb0ELb1ELb1EEEEEEEEEvNT_6ParamsE,"aw",@nobits
	.sectionflags	@""
	.align	16
	.zero		1024


//--------------------- .nv.shared._ZN7cutlass13device_kernelIN5flash11enable_sm90INS1_16FlashAttnFwdSm90INS1_25CollectiveMainloopFwdSm90ILi2EN4cute5tupleIJNS5_1CILi1EEES8_S8_EEENS6_IJNS7_ILi128EEENS7_ILi96EEENS7_ILi64EEEEEELi256ENS_6half_tEfNS_4arch4Sm90ELb0ELb0ELb0ELb1ELb0ELb1ELb1ELb1ELb0ELb1ELb0ELb0EEENS1_21CollectiveEpilogueFwdINS6_IJSA_NS7_ILi256EEESB_EEES9_SE_SG_Li256ELb1ELb1ELb0ELb0EEENS1_36VarlenDynamicPersistentTileSchedulerILi128ELi96ELi256ELi128ELb0ELb1ELb1ELb0ELb1ELb1EEEEEEEEEvNT_6ParamsE --------------------------
	.section	.nv.shared._ZN7cutlass13device_kernelIN5flash11enable_sm90INS1_16FlashAttnFwdSm90INS1_25CollectiveMainloopFwdSm90ILi2EN4cute5tupleIJNS5_1CILi1EEES8_S8_EEENS6_IJNS7_ILi128EEENS7_ILi96EEENS7_ILi64EEEEEELi256ENS_6half_tEfNS_4arch4Sm90ELb0ELb0ELb0ELb1ELb0ELb1ELb1ELb1ELb0ELb1ELb0ELb0EEENS1_21CollectiveEpilogueFwdINS6_IJSA_NS7_ILi256EEESB_EEES9_SE_SG_Li256ELb1ELb1ELb0ELb0EEENS1_36VarlenDynamicPersistentTileSchedulerILi128ELi96ELi256ELi128ELb0ELb1ELb1ELb0ELb1ELb1EEEEEEEEEvNT_6ParamsE,"aw",@nobits
	.sectionflags	@""
	.align	16
	.zero		1024


//--------------------- .nv.shared._ZN7cutlass13device_kernelIN5flash11enable_sm90INS1_16FlashAttnFwdSm90INS1_25CollectiveMainloopFwdSm90ILi2EN4cute5tupleIJNS5_1CILi1EEES8_S8_EEENS6_IJNS7_ILi128EEENS7_ILi96EEENS7_ILi64EEEEEELi256ENS_6half_tEfNS_4arch4Sm90ELb0ELb1ELb0ELb0ELb0ELb0ELb0ELb1ELb0ELb1ELb0ELb0EEENS1_21CollectiveEpilogueFwdINS6_IJSA_NS7_ILi256EEESB_EEES9_SE_SG_Li256ELb0ELb1ELb0ELb0EEENS1_30DynamicPersistentTileSchedulerILi256ELi128ELb0ELb1ELb1EEEEEEEEEvNT_6ParamsE --------------------------
	.section	.nv.shared._ZN7cutlass13device_kernelIN5flash11enable_sm90INS1_16FlashAttnFwdSm90INS1_25CollectiveMainloopFwdSm90ILi2EN4cute5tupleIJNS5_1CILi1EEES8_S8_EEENS6_IJNS7_ILi128EEENS7_ILi96EEENS7_ILi64EEEEEELi256ENS_6half_tEfNS_4arch4Sm90ELb0ELb1ELb0ELb0ELb0ELb0ELb0ELb1ELb0ELb1ELb0ELb0EEENS1_21CollectiveEpilogueFwdINS6_IJSA_NS7_ILi256EEESB_EEES9_SE_SG_Li256ELb0ELb1ELb0ELb0EEENS1_30DynamicPersistentTileSchedulerILi256ELi128ELb0ELb1ELb1EEEEEEEEEvNT_6ParamsE,"aw",@nobits
	.sectionflags	@""
	.align	16
	.zero		1024


//--------------------- .nv.shared._ZN7cutlass13device_kernelIN5flash11enable_sm90INS1_16FlashAttnFwdSm90INS1_25CollectiveMainloopFwdSm90ILi2EN4cute5tupleIJNS5_1CILi1EEES8_S8_EEENS6_IJNS7_ILi128EEENS7_ILi96EEENS7_ILi64EEEEEELi256ENS_6half_tEfNS_4arch4Sm90ELb0ELb1ELb0ELb0ELb0ELb0ELb1ELb1ELb0ELb1ELb0ELb0EEENS1_21CollectiveEpilogueFwdINS6_IJSA_NS7_ILi256EEESB_EEES9_SE_SG_Li256ELb0ELb1ELb0ELb0EEENS1_30DynamicPersistentTileSchedulerILi256ELi128ELb0ELb1ELb1EEEEEEEEEvNT_6ParamsE --------------------------
	.section	.nv.shared._ZN7cutlass13device_kernelIN5flash11enable_sm90INS1_16FlashAttnFwdSm90INS1_25CollectiveMainloopFwdSm90ILi2EN4cute5tupleIJNS5_1CILi1EEES8_S8_EEENS6_IJNS7_ILi128EEENS7_ILi96EEENS7_ILi64EEEEEELi256ENS_6half_tEfNS_4arch4Sm90ELb0ELb1ELb0ELb0ELb0ELb0ELb1ELb1ELb0ELb1ELb0ELb0EEENS1_21CollectiveEpilogueFwdINS6_IJSA_NS7_ILi256EEESB_EEES9_SE_SG_Li256ELb0ELb1ELb0ELb0EEENS1_30DynamicPersistentTileSchedulerILi256ELi128ELb0ELb1ELb1EEEEEEEEEvNT_6ParamsE,"aw",@nobits
	.sectionflags	@""
	.align	16
	.zero		1024


//--------------------- .nv.shared._ZN7cutlass13device_kernelIN5flash11enable_sm90INS1_16FlashAttnFwdSm90INS1_25CollectiveMainloopFwdSm90ILi2EN4cute5tupleIJNS5_1CILi1EEES8_S8_EEENS6_IJNS7_ILi128EEENS7_ILi96EEENS7_ILi64EEEEEELi256ENS_6half_tEfNS_4arch4Sm90ELb0ELb1ELb0ELb1ELb0ELb0ELb0ELb1ELb0ELb1ELb0ELb0EEENS1_21CollectiveEpilogueFwdINS6_IJSA_NS7_ILi256EEESB_EEES9_SE_SG_Li256ELb1ELb1ELb0ELb0EEENS1_36VarlenDynamicPersistentTileSchedulerILi128ELi96ELi256ELi128ELb0ELb1ELb1ELb1ELb0ELb1EEEEEEEEEvNT_6ParamsE --------------------------
	.section	.nv.shared._ZN7cutlass13device_kernelIN5flash11enable_sm90INS1_16FlashAttnFwdSm90INS1_25CollectiveMainloopFwdSm90ILi2EN4cute5tupleIJNS5_1CILi1EEES8_S8_EEENS6_IJNS7_ILi128EEENS7_ILi96EEENS7_ILi64EEEEEELi256ENS_6half_tEfNS_4arch4Sm90ELb0ELb1ELb0ELb1ELb0ELb0ELb0ELb1ELb0ELb1ELb0ELb0EEENS1_21CollectiveEpilogueFwdINS6_IJSA_NS7_ILi256EEESB_EEES9_SE_SG_Li256ELb1ELb1ELb0ELb0EEENS1_36VarlenDynamicPersistentTileSchedulerILi128ELi96ELi256ELi128ELb0ELb1ELb1ELb1ELb0ELb1EEEEEEEEEvNT_6ParamsE,"aw",@nobits
	.sectionflags	@""
	.align	16
	.zero		1024


//--------------------- .nv.shared._ZN7cutlass13device_kernelIN5flash11enable_sm90INS1_16FlashAttnFwdSm90INS1_25CollectiveMainloopFwdSm90ILi2EN4cute5tupleIJNS5_1CILi1EEES8_S8_EEENS6_IJNS7_ILi128EEENS7_ILi96EEENS7_ILi64EEEEEELi256ENS_6half_tEfNS_4arch4Sm90ELb0ELb1ELb0ELb1ELb0ELb1ELb0ELb1ELb0ELb1ELb0ELb0EEENS1_21CollectiveEpilogueFwdINS6_IJSA_NS7_ILi256EEESB_EEES9_SE_SG_Li256ELb1ELb1ELb0ELb0EEENS1_36VarlenDynamicPersistentTileSchedulerILi128ELi96ELi256ELi128ELb0ELb1ELb1ELb1ELb0ELb1EEEEEEEEEvNT_6ParamsE --------------------------
	.section	.nv.shared._ZN7cutlass13device_kernelIN5flash11enable_sm90INS1_16FlashAttnFwdSm90INS1_25CollectiveMainloopFwdSm90ILi2EN4cute5tupleIJNS5_1CILi1EEES8_S8_EEENS6_IJNS7_ILi128EEENS7_ILi96EEENS7_ILi64EEEEEELi256ENS_6half_tEfNS_4arch4Sm90ELb0ELb1ELb0ELb1ELb0ELb1ELb0ELb1ELb0ELb1ELb0ELb0EEENS1_21CollectiveEpilogueFwdINS6_IJSA_NS7_ILi256EEESB_EEES9_SE_SG_Li256ELb1ELb1ELb0ELb0EEENS1_36VarlenDynamicPersistentTileSchedulerILi128ELi96ELi256ELi128ELb0ELb1ELb1ELb1ELb0ELb1EEEEEEEEEvNT_6ParamsE,"aw",@nobits
	.sectionflags	@""
	.align	16
	.zero		1024


//--------------------- .nv.shared._ZN7cutlass13device_kernelIN5flash11enable_sm90INS1_16FlashAttnFwdSm90INS1_25CollectiveMainloopFwdSm90ILi2EN4cute5tupleIJNS5_1CILi1EEES8_S8_EEENS6_IJNS7_ILi128EEENS7_ILi96EEENS7_ILi64EEEEEELi256ENS_6half_tEfNS_4arch4Sm90ELb0ELb1ELb0ELb1ELb0ELb0ELb1ELb1ELb0ELb1ELb0ELb0EEENS1_21CollectiveEpilogueFwdINS6_IJSA_NS7_ILi256EEESB_EEES9_SE_SG_Li256ELb1ELb1ELb0ELb0EEENS1_36VarlenDynamicPersistentTileSchedulerILi128ELi96ELi256ELi128ELb0ELb1ELb1ELb1ELb0ELb1EEEEEEEEEvNT_6ParamsE --------------------------
	.section	.nv.shared._ZN7cutlass13device_kernelIN5flash11enable_sm90INS1_16FlashAttnFwdSm90INS1_25CollectiveMainloopFwdSm90ILi2EN4cute5tupleIJNS5_1CILi1EEES8_S8_EEENS6_IJNS7_ILi128EEENS7_ILi96EEENS7_ILi64EEEEEELi256ENS_6half_tEfNS_4arch4Sm90ELb0ELb1ELb0ELb1ELb0ELb0ELb1ELb1ELb0ELb1ELb0ELb0EEENS1_21CollectiveEpilogueFwdINS6_IJSA_NS7_ILi256EEESB_EEES9_SE_SG_Li256ELb1ELb1ELb0ELb0EEENS1_36VarlenDynamicPersistentTileSchedulerILi128ELi96ELi256ELi128ELb0ELb1ELb1ELb1ELb0ELb1EEEEEEEEEvNT_6ParamsE,"aw",@nobits
	.sectionflags	@""
	.align	16
	.zero		1024


//--------------------- .nv.shared._ZN7cutlass13device_kernelIN5flash11enable_sm90INS1_16FlashAttnFwdSm90INS1_25CollectiveMainloopFwdSm90ILi2EN4cute5tupleIJNS5_1CILi1EEES8_S8_EEENS6_IJNS7_ILi128EEENS7_ILi96EEENS7_ILi64EEEEEELi256ENS_6half_tEfNS_4arch4Sm90ELb0ELb1ELb0ELb1ELb0ELb1ELb1ELb1ELb0ELb1ELb0ELb0EEENS1_21CollectiveEpilogueFwdINS6_IJSA_NS7_ILi256EEESB_EEES9_SE_SG_Li256ELb1ELb1ELb0ELb0EEENS1_36VarlenDynamicPersistentTileSchedulerILi128ELi96ELi256ELi128ELb0ELb1ELb1ELb1ELb0ELb1EEEEEEEEEvNT_6ParamsE --------------------------
	.section	.nv.shared._ZN7cutlass13device_kernelIN5flash11enable_sm90INS1_16FlashAttnFwdSm90INS1_25CollectiveMainloopFwdSm90ILi2EN4cute5tupleIJNS5_1CILi1EEES8_S8_EEENS6_IJNS7_ILi128EEENS7_ILi96EEENS7_ILi64EEEEEELi256ENS_6half_tEfNS_4arch4Sm90ELb0ELb1ELb0ELb1ELb0ELb1ELb1ELb1ELb0ELb1ELb0ELb0EEENS1_21CollectiveEpilogueFwdINS6_IJSA_NS7_ILi256EEESB_EEES9_SE_SG_Li256ELb1ELb1ELb0ELb0EEENS1_36VarlenDynamicPersistentTileSchedulerILi128ELi96ELi256ELi128ELb0ELb1ELb1ELb1ELb0ELb1EEEEEEEEEvNT_6ParamsE,"aw",@nobits
	.sectionflags	@""
	.align	16
	.zero		1024


//--------------------- .nv.shared._ZN7cutlass13device_kernelIN5flash11enable_sm90INS1_16FlashAttnFwdSm90INS1_25CollectiveMainloopFwdSm90ILi2EN4cute5tupleIJNS5_1CILi1EEES8_S8_EEENS6_IJNS7_ILi128EEENS7_ILi96EEENS7_ILi64EEEEEELi256ENS_6half_tEfNS_4arch4Sm90ELb1ELb0ELb0ELb0ELb0ELb0ELb0ELb1ELb0ELb1ELb0ELb0EEENS1_21CollectiveEpilogueFwdINS6_IJSA_NS7_ILi256EEESB_EEES9_SE_SG_Li256ELb0ELb1ELb0ELb0EEENS1_30DynamicPersistentTileSchedulerILi256ELi128ELb0ELb1ELb1EEEEEEEEEvNT_6ParamsE --------------------------
	.section	.nv.shared._ZN7cutlass13device_kernelIN5flash11enable_sm90INS1_16FlashAttnFwdSm90INS1_25CollectiveMainloopFwdSm90ILi2EN4cute5tupleIJNS5_1CILi1EEES8_S8_EEENS6_IJNS7_ILi128EEENS7_ILi96EEENS7_ILi64EEEEEELi256ENS_6half_tEfNS_4arch4Sm90ELb1ELb0ELb0ELb0ELb0ELb0ELb0ELb1ELb0ELb1ELb0ELb0EEENS1_21CollectiveEpilogueFwdINS6_IJSA_NS7_ILi256EEESB_EEES9_SE_SG_Li256ELb0ELb1ELb0ELb0EEENS1_30DynamicPersistentTileSchedulerILi256ELi128ELb0ELb1ELb1EEEEEEEEEvNT_6ParamsE,"aw",@nobits
	.sectionflags	@""
	.align	16
	.zero		1024


//--------------------- .nv.shared._ZN7cutlass13device_kernelIN5flash11enable_sm90INS1_16FlashAttnFwdSm90INS1_25CollectiveMainloopFwdSm90ILi2EN4cute5tupleIJNS5_1CILi1EEES8_S8_EEENS6_IJNS7_ILi128EEENS7_ILi96EEENS7_ILi64EEEEEELi256ENS_6half_tEfNS_4arch4Sm90ELb1ELb0ELb0ELb0ELb0ELb0ELb1ELb1ELb0ELb1ELb0ELb0EEENS1_21CollectiveEpilogueFwdINS6_IJSA_NS7_ILi256EEESB_EEES9_SE_SG_Li256ELb0ELb1ELb0ELb0EEENS1_30DynamicPersistentTileSchedulerILi256ELi128ELb0ELb1ELb1EEEEEEEEEvNT_6ParamsE --------------------------
	.section	.nv.shared._ZN7cutlass13device_kernelIN5flash11enable_sm90INS1_16FlashAttnFwdSm90INS1_25CollectiveMainloopFwdSm90ILi2EN4cute5tupleIJNS5_1CILi1EEES8_S8_EEENS6_IJNS7_ILi128EEENS7_ILi96EEENS7_ILi64EEEEEELi256ENS_6half_tEfNS_4arch4Sm90ELb1ELb0ELb0ELb0ELb0ELb0ELb1ELb1ELb0ELb1ELb0ELb0EEENS1_21CollectiveEpilogueFwdINS6_IJSA_NS7_ILi256EEESB_EEES9_SE_SG_Li256ELb0ELb1ELb0ELb0EEENS1_30DynamicPersistentTileSchedulerILi256ELi128ELb0ELb1ELb1EEEEEEEEEvNT_6ParamsE,"aw",@nobits
	.sectionflags	@""
	.align	16
	.zero		1024


//--------------------- .nv.shared._ZN7cutlass13device_kernelIN5flash11enable_sm90INS1_16FlashAttnFwdSm90INS1_25CollectiveMainloopFwdSm90ILi2EN4cute5tupleIJNS5_1CILi1EEES8_S8_EEENS6_IJNS7_ILi128EEENS7_ILi96EEENS7_ILi64EEEEEELi256ENS_6half_tEfNS_4arch4Sm90ELb1ELb0ELb0ELb1ELb0ELb0ELb0ELb1ELb0ELb1ELb0ELb0EEENS1_21CollectiveEpilogueFwdINS6_IJSA_NS7_ILi256EEESB_EEES9_SE_SG_Li256ELb1ELb1ELb0ELb0EEENS1_36VarlenDynamicPersistentTileSchedulerILi128ELi96ELi256ELi128ELb0ELb1ELb1ELb1ELb1ELb1EEEEEEEEEvNT_6ParamsE --------------------------
	.section	.nv.shared._ZN7cutlass13device_kernelIN5flash11enable_sm90INS1_16FlashAttnFwdSm90INS1_25CollectiveMainloopFwdSm90ILi2EN4cute5tupleIJNS5_1CILi1EEES8_S8_EEENS6_IJNS7_ILi128EEENS7_ILi96EEENS7_ILi64EEEEEELi256ENS_6half_tEfNS_4arch4Sm90ELb1ELb0ELb0ELb1ELb0ELb0ELb0ELb1ELb0ELb1ELb0ELb0EEENS1_21CollectiveEpilogueFwdINS6_IJSA_NS7_ILi256EEESB_EEES9_SE_SG_Li256ELb1ELb1ELb0ELb0EEENS1_36VarlenDynamicPersistentTileSchedulerILi128ELi96ELi256ELi128ELb0ELb1ELb1ELb1ELb1ELb1EEEEEEEEEvNT_6ParamsE,"aw",@nobits
	.sectionflags	@""
	.align	16
	.zero		1024


//--------------------- .nv.shared._ZN7cutlass13device_kernelIN5flash11enable_sm90INS1_16FlashAttnFwdSm90INS1_25CollectiveMainloopFwdSm90ILi2EN4cute5tupleIJNS5_1CILi1EEES8_S8_EEENS6_IJNS7_ILi128EEENS7_ILi96EEENS7_ILi64EEEEEELi256ENS_6half_tEfNS_4arch4Sm90ELb1ELb0ELb0ELb1ELb0ELb1ELb0ELb1ELb0ELb1ELb0ELb0EEENS1_21CollectiveEpilogueFwdINS6_IJSA_NS7_ILi256EEESB_EEES9_SE_SG_Li256ELb1ELb1ELb0ELb0EEENS1_36VarlenDynamicPersistentTileSchedulerILi128ELi96ELi256ELi128ELb0ELb1ELb1ELb1ELb1ELb1EEEEEEEEEvNT_6ParamsE --------------------------
	.section	.nv.shared._ZN7cutlass13device_kernelIN5flash11enable_sm90INS1_16FlashAttnFwdSm90INS1_25CollectiveMainloopFwdSm90ILi2EN4cute5tupleIJNS5_1CILi1EEES8_S8_EEENS6_IJNS7_ILi128EEENS7_ILi96EEENS7_ILi64EEEEEELi256ENS_6half_tEfNS_4arch4Sm90ELb1ELb0ELb0ELb1ELb0ELb1ELb0ELb1ELb0ELb1ELb0ELb0EEENS1_21CollectiveEpilogueFwdINS6_IJSA_NS7_ILi256EEESB_EEES9_SE_SG_Li256ELb1ELb1ELb0ELb0EEENS1_36VarlenDynamicPersistentTileSchedulerILi128ELi96ELi256ELi128ELb0ELb1ELb1ELb1ELb1ELb1EEEEEEEEEvNT_6ParamsE,"aw",@nobits
	.sectionflags	@""
	.align	16
	.zero		1024


//--------------------- .nv.shared._ZN7cutlass13device_kernelIN5flash11enable_sm90INS1_16FlashAttnFwdSm90INS1_25CollectiveMainloopFwdSm90ILi2EN4cute5tupleIJNS5_1CILi1EEES8_S8_EEENS6_IJNS7_ILi128EEENS7_ILi96EEENS7_ILi64EEEEEELi256ENS_6half_tEfNS_4arch4Sm90ELb1ELb0ELb0ELb1ELb0ELb0ELb1ELb1ELb0ELb1ELb0ELb0EEENS1_21CollectiveEpilogueFwdINS6_IJSA_NS7_ILi256EEESB_EEES9_SE_SG_Li256ELb1ELb1ELb0ELb0EEENS1_36VarlenDynamicPersistentTileSchedulerILi128ELi96ELi256ELi128ELb0ELb1ELb1ELb1ELb1ELb1EEEEEEEEEvNT_6ParamsE --------------------------
	.section	.nv.shared._ZN7cutlass13device_kernelIN5flash11enable_sm90INS1_16FlashAttnFwdSm90INS1_25CollectiveMainloopFwdSm90ILi2EN4cute5tupleIJNS5_1CILi1EEES8_S8_EEENS6_IJNS7_ILi128EEENS7_ILi96EEENS7_ILi64EEEEEELi256ENS_6half_tEfNS_4arch4Sm90ELb1ELb0ELb0ELb1ELb0ELb0ELb1ELb1ELb0ELb1ELb0ELb0EEENS1_21CollectiveEpilogueFwdINS6_IJSA_NS7_ILi256EEESB_EEES9_SE_SG_Li256ELb1ELb1ELb0ELb0EEENS1_36VarlenDynamicPersistentTileSchedulerILi128ELi96ELi256ELi128ELb0ELb1ELb1ELb1ELb1ELb1EEEEEEEEEvNT_6ParamsE,"aw",@nobits
	.sectionflags	@""
	.align	16
	.zero		1024


//--------------------- .nv.shared._ZN7cutlass13device_kernelIN5flash11enable_sm90INS1_16FlashAttnFwdSm90INS1_25CollectiveMainloopFwdSm90ILi2EN4cute5tupleIJNS5_1CILi1EEES8_S8_EEENS6_IJNS7_ILi128EEENS7_ILi96EEENS7_ILi64EEEEEELi256ENS_6half_tEfNS_4arch4Sm90ELb1ELb0ELb0ELb1ELb0ELb1ELb1ELb1ELb0ELb1ELb0ELb0EEENS1_21CollectiveEpilogueFwdINS6_IJSA_NS7_ILi256EEESB_EEES9_SE_SG_Li256ELb1ELb1ELb0ELb0EEENS1_36VarlenDynamicPersistentTileSchedulerILi128ELi96ELi256ELi128ELb0ELb1ELb1ELb1ELb1ELb1EEEEEEEEEvNT_6ParamsE --------------------------
	.section	.nv.shared._ZN7cutlass13device_kernelIN5flash11enable_sm90INS1_16FlashAttnFwdSm90INS1_25CollectiveMainloopFwdSm90ILi2EN4cute5tupleIJNS5_1CILi1EEES8_S8_EEENS6_IJNS7_ILi128EEENS7_ILi96EEENS7_ILi64EEEEEELi256ENS_6half_tEfNS_4arch4Sm90ELb1ELb0ELb0ELb1ELb0ELb1ELb1ELb1ELb0ELb1ELb0ELb0EEENS1_21CollectiveEpilogueFwdINS6_IJSA_NS7_ILi256EEESB_EEES9_SE_SG_Li256ELb1ELb1ELb0ELb0EEENS1_36VarlenDynamicPersistentTileSchedulerILi128ELi96ELi256ELi128ELb0ELb1ELb1ELb1ELb1ELb1EEEEEEEEEvNT_6ParamsE,"aw",@nobits
	.sectionflags	@""
	.align	16
	.zero		1024


//--------------------- .nv.constant0._ZN7cutlass13device_kernelIN5flash11enable_sm90INS1_16FlashAttnFwdSm90INS1_25CollectiveMainloopFwdSm90ILi2EN4cute5tupleIJNS5_1CILi1EEES8_S8_EEENS6_IJNS7_ILi128EEESA_NS7_ILi192EEEEEELi128ENS_6half_tEfNS_4arch4Sm90ELb0ELb0ELb0ELb0ELb0ELb0ELb0ELb1ELb1ELb1ELb0ELb0EEENS1_21CollectiveEpilogueFwdINS6_IJSA_SA_SA_EEES9_SD_SF_Li256ELb0ELb1ELb0ELb0EEENS1_29StaticPersistentTileSchedulerILb0EEEEEEEEEvNT_6ParamsE --------------------------
	.section	.nv.constant0._ZN7cutlass13device_kernelIN5flash11enable_sm90INS1_16FlashAttnFwdSm90INS1_25CollectiveMainloopFwdSm90ILi2EN4cute5tupleIJNS5_1CILi1EEES8_S8_EEENS6_IJNS7_ILi128EEESA_NS7_ILi192EEEEEELi128ENS_6half_tEfNS_4arch4Sm90ELb0ELb0ELb0ELb0ELb0ELb0ELb0ELb1ELb1ELb1ELb0ELb0EEENS1_21CollectiveEpilogueFwdINS6_IJSA_SA_SA_EEES9_SD_SF_Li256ELb0ELb1ELb0ELb0EEENS1_29StaticPersistentTileSchedulerILb0EEEEEEEEEvNT_6ParamsE,"a",@progbits
	.sectionflags	@""
	.align	4
.nv.constant0._ZN7cutlass13device_kernelIN5flash11enable_sm90INS1_16FlashAttnFwdSm90INS1_25CollectiveMainloopFwdSm90ILi2EN4cute5tupleIJNS5_1CILi1EEES8_S8_EEENS6_IJNS7_ILi128EEESA_NS7_ILi192EEEEEELi128ENS_6half_tEfNS_4arch4Sm90ELb0ELb0ELb0ELb0ELb0ELb0ELb0ELb1ELb1ELb1ELb0ELb0EEENS1_21CollectiveEpilogueFwdINS6_IJSA_SA_SA_EEES9_SD_SF_Li256ELb0ELb1ELb0ELb0EEENS1_29StaticPersistentTileSchedulerILb0EEEEEEEEEvNT_6ParamsE:
	.zero		3200


//--------------------- .nv.constant0._ZN7cutlass13device_kernelIN5flash11enable_sm90INS1_16FlashAttnFwdSm90INS1_25CollectiveMainloopFwdSm90ILi2EN4cute5tupleIJNS5_1CILi2EEENS7_ILi1EEES9_EEENS6_IJNS7_ILi128EEESB_NS7_ILi192EEEEEELi128ENS_6half_tEfNS_4arch4Sm90ELb0ELb0ELb0ELb0ELb0ELb0ELb0ELb1ELb1ELb1ELb0ELb0EEENS1_21CollectiveEpilogueFwdINS6_IJSB_SB_SB_EEESA_SE_SG_Li256ELb0ELb1ELb0ELb0EEENS1_29StaticPersistentTileSchedulerILb0EEEEEEEEEvNT_6ParamsE --------------------------
	.section	.nv.constant0._ZN7cutlass13device_kernelIN5flash11enable_sm90INS1_16FlashAttnFwdSm90INS1_25CollectiveMainloopFwdSm90ILi2EN4cute5tupleIJNS5_1CILi2EEENS7_ILi1EEES9_EEENS6_IJNS7_ILi128EEESB_NS7_ILi192EEEEEELi128ENS_6half_tEfNS_4arch4Sm90ELb0ELb0ELb0ELb0ELb0ELb0ELb0ELb1ELb1ELb1ELb0ELb0EEENS1_21CollectiveEpilogueFwdINS6_IJSB_SB_SB_EEESA_SE_SG_Li256ELb0ELb1ELb0ELb0EEENS1_29StaticPersistentTileSchedulerILb0EEEEEEEEEvNT_6ParamsE,"a",@progbits
	.sectionflags	@""
	.align	4
.nv.constant0._ZN7cutlass13device_kernelIN5flash11enable_sm90INS1_16FlashAttnFwdSm90INS1_25CollectiveMainloopFwdSm90ILi2EN4cute5tupleIJNS5_1CILi2EEENS7_ILi1EEES9_EEENS6_IJNS7_ILi128EEESB_NS7_ILi192EEEEEELi128ENS_6half_tEfNS_4arch4Sm90ELb0ELb0ELb0ELb0ELb0ELb0ELb0ELb1ELb1ELb1ELb0ELb0EEENS1_21CollectiveEpilogueFwdINS6_IJSB_SB_SB_EEESA_SE_SG_Li256ELb0ELb1ELb0ELb0EEENS1_29StaticPersistentTileSchedulerILb0EEEEEEEEEvNT_6ParamsE:
	.zero		3200


//--------------------- .nv.constant0._ZN7cutlass13device_kernelIN5flash11enable_sm90INS1_16FlashAttnFwdSm90INS1_25CollectiveMainloopFwdSm90ILi2EN4cute5tupleIJNS5_1CILi1EEES8_S8_EEENS6_IJNS7_ILi128EEESA_NS7_ILi192EEEEEELi128ENS_6half_tEfNS_4arch4Sm90ELb0ELb0ELb0ELb1ELb0ELb0ELb0ELb1ELb1ELb1ELb0ELb0EEENS1_21CollectiveEpilogueFwdINS6_IJSA_SA_SA_EEES9_SD_SF_Li256ELb1ELb1ELb0ELb0EEENS1_36VarlenDynamicPersistentTileSchedulerILi128ELi128ELi256ELi128ELb0ELb1ELb1ELb0ELb1ELb1EEEEEEEEEvNT_6ParamsE --------------------------
	.section	.nv.constant0._ZN7cutlass13device_kernelIN5flash11enable_sm90INS1_16FlashAttnFwdSm90INS1_25CollectiveMainloopFwdSm90ILi2EN4cute5tupleIJNS5_1CILi1EEES8_S8_EEENS6_IJNS7_ILi128EEESA_NS7_ILi192EEEEEELi128ENS_6half_tEfNS_4arch4Sm90ELb0ELb0ELb0ELb1ELb0ELb0ELb0ELb1ELb1ELb1ELb0ELb0EEENS1_21CollectiveEpilogueFwdINS6_IJSA_SA_SA_EEES9_SD_SF_Li256ELb1ELb1ELb0ELb0EEENS1_36VarlenDynamicPersistentTileSchedulerILi128ELi128ELi256ELi128ELb0ELb1ELb1ELb0ELb1ELb1EEEEEEEEEvNT_6ParamsE,"a",@progbits
	.sectionflags	@""
	.align	4
.nv.constant0._ZN7cutlass13device_kernelIN5flash11enable_sm90INS1_16FlashAttnFwdSm90INS1_25CollectiveMainloopFwdSm90ILi2EN4cute5tupleIJNS5_1CILi1EEES8_S8_EEENS6_IJNS7_ILi128EEESA_NS7_ILi192EEEEEELi128ENS_6half_tEfNS_4arch4Sm90ELb0ELb0ELb0ELb1ELb0ELb0ELb0ELb1ELb1ELb1ELb0ELb0EEENS1_21CollectiveEpilogueFwdINS6_IJSA_SA_SA_EEES9_SD_SF_Li256ELb1ELb1ELb0ELb0EEENS1_36VarlenDynamicPersistentTileSchedulerILi128ELi128ELi256ELi128ELb0ELb1ELb1ELb0ELb1ELb1EEEEEEEEEvNT_6ParamsE:
	.zero		3328


//--------------------- .nv.constant0._ZN7cutlass13device_kernelIN5flash11enable_sm90INS1_16FlashAttnFwdSm90INS1_25CollectiveMainloopFwdSm90ILi2EN4cute5tupleIJNS5_1CILi1EEES8_S8_EEENS6_IJNS7_ILi128EEESA_NS7_ILi192EEEEEELi128ENS_6half_tEfNS_4arch4Sm90ELb0ELb0ELb0ELb1ELb0ELb1ELb0ELb1ELb1ELb1ELb0ELb0EEENS1_21CollectiveEpilogueFwdINS6_IJSA_SA_SA_EEES9_SD_SF_Li256ELb1ELb1ELb0ELb0EEENS1_36VarlenDynamicPersistentTileSchedulerILi128ELi128ELi256ELi128ELb0ELb1ELb1ELb0ELb1ELb1EEEEEEEEEvNT_6ParamsE --------------------------
	.section	.nv.constant0._ZN7cutlass13device_kernelIN5flash11enable_sm90INS1_16FlashAttnFwdSm90INS1_25CollectiveMainloopFwdSm90ILi2EN4cute5tupleIJNS5_1CILi1EEES8_S8_EEENS6_IJNS7_ILi128EEESA_NS7_ILi192EEEEEELi128ENS_6half_tEfNS_4arch4Sm90ELb0ELb0ELb0ELb1ELb0ELb1ELb0ELb1ELb1ELb1ELb0ELb0EEENS1_21CollectiveEpilogueFwdINS6_IJSA_SA_SA_EEES9_SD_SF_Li256ELb1ELb1ELb0ELb0EEENS1_36VarlenDynamicPersistentTileSchedulerILi128ELi128ELi256ELi128ELb0ELb1ELb1ELb0ELb1ELb1EEEEEEEEEvNT_6ParamsE,"a",@progbits
	.sectionflags	@""
	.align	4
.nv.constant0._ZN7cutlass13device_kernelIN5flash11enable_sm90INS1_16FlashAttnFwdSm90INS1_25CollectiveMainloopFwdSm90ILi2EN4cute5tupleIJNS5_1CILi1EEES8_S8_EEENS6_IJNS7_ILi128EEESA_NS7_ILi192EEEEEELi128ENS_6half_tEfNS_4arch4Sm90ELb0ELb0ELb0ELb1ELb0ELb1ELb0ELb1ELb1ELb1ELb0ELb0EEENS1_21CollectiveEpilogueFwdINS6_IJSA_SA_SA_EEES9_SD_SF_Li256ELb1ELb1ELb0ELb0EEENS1_36VarlenDynamicPersistentTileSchedulerILi128ELi128ELi256ELi128ELb0ELb1ELb1ELb0ELb1ELb1EEEEEEEEEvNT_6ParamsE:
	.zero		3328


//--------------------- .nv.constant0._ZN7cutlass13device_kernelIN5flash11enable_sm90INS1_16FlashAttnFwdSm90INS1_25CollectiveMainloopFwdSm90ILi2EN4cute5tupleIJNS5_1CILi1EEES8_S8_EEENS6_IJNS7_ILi128EEENS7_ILi96EEENS7_ILi192EEEEEELi128ENS_6half_tEfNS_4arch4Sm90ELb0ELb1ELb0ELb0ELb0ELb0ELb0ELb1ELb1ELb1ELb0ELb0EEENS1_21CollectiveEpilogueFwdINS6_IJSA_SA_SB_EEES9_SE_SG_Li256ELb0ELb1ELb0ELb0EEENS1_30DynamicPersistentTileSchedulerILi256ELi128ELb0ELb1ELb1EEEEEEEEEvNT_6ParamsE --------------------------
	.section	.nv.constant0._ZN7cutlass13device_kernelIN5flash11enable_sm90INS1_16FlashAttnFwdSm90INS1_25CollectiveMainloopFwdSm90ILi2EN4cute5tupleIJNS5_1CILi1EEES8_S8_EEENS6_IJNS7_ILi128EEENS7_ILi96EEENS7_ILi192EEEEEELi128ENS_6half_tEfNS_4arch4Sm90ELb0ELb1ELb0ELb0ELb0ELb0ELb0ELb1ELb1ELb1ELb0ELb0EEENS1_21CollectiveEpilogueFwdINS6_IJSA_SA_SB_EEES9_SE_SG_Li256ELb0ELb1ELb0ELb0EEENS1_30DynamicPersistentTileSchedulerILi256ELi128ELb0ELb1ELb1EEEEEEEEEvNT_6ParamsE,"a",@progbits
	.sectionflags	@""
	.align	4
.nv.constant0._ZN7cutlass13device_kernelIN5flash11enable_sm90INS1_16FlashAttnFwdSm90INS1_25CollectiveMainloopFwdSm90ILi2EN4cute5tupleIJNS5_1CILi1EEES8_S8_EEENS6_IJNS7_ILi128EEENS7_ILi96EEENS7_ILi192EEEEEELi128ENS_6half_tEfNS_4arch4Sm90ELb0ELb1ELb0ELb0ELb0ELb0ELb0ELb1ELb1ELb1ELb0ELb0EEENS1_21CollectiveEpilogueFwdINS6_IJSA_SA_SB_EEES9_SE_SG_Li256ELb0ELb1ELb0ELb0EEENS1_30DynamicPersistentTileSchedulerILi256ELi128ELb0ELb1ELb1EEEEEEEEEvNT_6ParamsE:
	.zero		3328


//--------------------- .nv.constant0._ZN7cutlass13device_kernelIN5flash11enable_sm90INS1_16FlashAttnFwdSm90INS1_25CollectiveMainloopFwdSm90ILi2EN4cute5tupleIJNS5_1CILi1EEES8_S8_EEENS6_IJNS7_ILi128EEENS7_ILi96EEENS7_ILi192EEEEEELi128ENS_6half_tEfNS_4arch4Sm90ELb0ELb1ELb0ELb1ELb0ELb0ELb0ELb1ELb1ELb1ELb0ELb0EEENS1_21CollectiveEpilogueFwdINS6_IJSA_SA_SB_EEES9_SE_SG_Li256ELb1ELb1ELb0ELb0EEENS1_36VarlenDynamicPersistentTileSchedulerILi128ELi96ELi256ELi128ELb0ELb1ELb1ELb1ELb0ELb1EEEEEEEEEvNT_6ParamsE --------------------------
	.section	.nv.constant0._ZN7cutlass13device_kernelIN5flash11enable_sm90INS1_16FlashAttnFwdSm90INS1_25CollectiveMainloopFwdSm90ILi2EN4cute5tupleIJNS5_1CILi1EEES8_S8_EEENS6_IJNS7_ILi128EEENS7_ILi96EEENS7_ILi192EEEEEELi128ENS_6half_tEfNS_4arch4Sm90ELb0ELb1ELb0ELb1ELb0ELb0ELb0ELb1ELb1ELb1ELb0ELb0EEENS1_21CollectiveEpilogueFwdINS6_IJSA_SA_SB_EEES9_SE_SG_Li256ELb1ELb1ELb0ELb0EEENS1_36VarlenDynamicPersistentTileSchedulerILi128ELi96ELi256ELi128ELb0ELb1ELb1ELb1ELb0ELb1EEEEEEEEEvNT_6ParamsE,"a",@progbits
	.sectionflags	@""
	.align	4
.nv.constant0._ZN7cutlass13device_kernelIN5flash11enable_sm90INS1_16FlashAttnFwdSm90INS1_25CollectiveMainloopFwdSm90ILi2EN4cute5tupleIJNS5_1CILi1EEES8_S8_EEENS6_IJNS7_ILi128EEENS7_ILi96EEENS7_ILi192EEEEEELi128ENS_6half_tEfNS_4arch4Sm90ELb0ELb1ELb0ELb1ELb0ELb0ELb0ELb1ELb1ELb1ELb0ELb0EEENS1_21CollectiveEpilogueFwdINS6_IJSA_SA_SB_EEES9_SE_SG_Li256ELb1ELb1ELb0ELb0EEENS1_36VarlenDynamicPersistentTileSchedulerILi128ELi96ELi256ELi128ELb0ELb1ELb1ELb1ELb0ELb1EEEEEEEEEvNT_6ParamsE:
	.zero		3328


//--------------------- .nv.constant0._ZN7cutlass13device_kernelIN5flash11enable_sm90INS1_16FlashAttnFwdSm90INS1_25CollectiveMainloopFwdSm90ILi2EN4cute5tupleIJNS5_1CILi1EEES8_S8_EEENS6_IJNS7_ILi128EEENS7_ILi96EEENS7_ILi192EEEEEELi128ENS_6half_tEfNS_4arch4Sm90ELb0ELb1ELb0ELb1ELb0ELb1ELb0ELb1ELb1ELb1ELb0ELb0EEENS1_21CollectiveEpilogueFwdINS6_IJSA_SA_SB_EEES9_SE_SG_Li256ELb1ELb1ELb0ELb0EEENS1_36VarlenDynamicPersistentTileSchedulerILi128ELi96ELi256ELi128ELb0ELb1ELb1ELb1ELb0ELb1EEEEEEEEEvNT_6ParamsE --------------------------
	.section	.nv.constant0._ZN7cutlass13device_kernelIN5flash11enable_sm90INS1_16FlashAttnFwdSm90INS1_25CollectiveMainloopFwdSm90ILi2EN4cute5tupleIJNS5_1CILi1EEES8_S8_EEENS6_IJNS7_ILi128EEENS7_ILi96EEENS7_ILi192EEEEEELi128ENS_6half_tEfNS_4arch4Sm90ELb0ELb1ELb0ELb1ELb0ELb1ELb0ELb1ELb1ELb1ELb0ELb0EEENS1_21CollectiveEpilogueFwdINS6_IJSA_SA_SB_EEES9_SE_SG_Li256ELb1ELb1ELb0ELb0EEENS1_36VarlenDynamicPersistentTileSchedulerILi128ELi96ELi256ELi128ELb0ELb1ELb1ELb1ELb0ELb1EEEEEEEEEvNT_6ParamsE,"a",@progbits
	.sectionflags	@""
	.align	4
.nv.constant0._ZN7cutlass13device_kernelIN5flash11enable_sm90INS1_16FlashAttnFwdSm90INS1_25CollectiveMainloopFwdSm90ILi2EN4cute5tupleIJNS5_1CILi1EEES8_S8_EEENS6_IJNS7_ILi128EEENS7_ILi96EEENS7_ILi192EEEEEELi128ENS_6half_tEfNS_4arch4Sm90ELb0ELb1ELb0ELb1ELb0ELb1ELb0ELb1ELb1ELb1ELb0ELb0EEENS1_21CollectiveEpilogueFwdINS6_IJSA_SA_SB_EEES9_SE_SG_Li256ELb1ELb1ELb0ELb0EEENS1_36VarlenDynamicPersistentTileSchedulerILi128ELi96ELi256ELi128ELb0ELb1ELb1ELb1ELb0ELb1EEEEEEEEEvNT_6ParamsE:
	.zero		3328


//--------------------- .nv.constant0._ZN7cutlass13device_kernelIN5flash11enable_sm90INS1_16FlashAttnFwdSm90INS1_25CollectiveMainloopFwdSm90ILi2EN4cute5tupleIJNS5_1CILi1EEES8_S8_EEENS6_IJNS7_ILi128EEESA_NS7_ILi192EEEEEELi128ENS_6half_tEfNS_4arch4Sm90ELb1ELb0ELb0ELb0ELb0ELb0ELb0ELb1ELb1ELb1ELb0ELb0EEENS1_21CollectiveEpilogueFwdINS6_IJSA_SA_SA_EEES9_SD_SF_Li256ELb0ELb1ELb0ELb0EEENS1_30DynamicPersistentTileSchedulerILi256ELi128ELb0ELb1ELb1EEEEEEEEEvNT_6ParamsE --------------------------
	.section	.nv.constant0._ZN7cutlass13device_kernelIN5flash11enable_sm90INS1_16FlashAttnFwdSm90INS1_25CollectiveMainloopFwdSm90ILi2EN4cute5tupleIJNS5_1CILi1EEES8_S8_EEENS6_IJNS7_ILi128EEESA_NS7_ILi192EEEEEELi128ENS_6half_tEfNS_4arch4Sm90ELb1ELb0ELb0ELb0ELb0ELb0ELb0ELb1ELb1ELb1ELb0ELb0EEENS1_21CollectiveEpilogueFwdINS6_IJSA_SA_SA_EEES9_SD_SF_Li256ELb0ELb1ELb0ELb0EEENS1_30DynamicPersistentTileSchedulerILi256ELi128ELb0ELb1ELb1EEEEEEEEEvNT_6ParamsE,"a",@progbits
	.sectionflags	@""
	.align	4
.nv.constant0._ZN7cutlass13device_kernelIN5flash11enable_sm90INS1_16FlashAttnFwdSm90INS1_25CollectiveMainloopFwdSm90ILi2EN4cute5tupleIJNS5_1CILi1EEES8_S8_EEENS6_IJNS7_ILi128EEESA_NS7_ILi192EEEEEELi128ENS_6half_tEfNS_4arch4Sm90ELb1ELb0ELb0ELb0ELb0ELb0ELb0ELb1ELb1ELb1ELb0ELb0EEENS1_21CollectiveEpilogueFwdINS6_IJSA_SA_SA_EEES9_SD_SF_Li256ELb0ELb1ELb0ELb0EEENS1_30DynamicPersistentTileSchedulerILi256ELi128ELb0ELb1ELb1EEEEEEEEEvNT_6ParamsE:
	.zero		3328


//--------------------- .nv.constant0._ZN7cutlass13device_kernelIN5flash11enable_sm90INS1_16FlashAttnFwdSm90INS1_25CollectiveMainloopFwdSm90ILi2EN4cute5tupleIJNS5_1CILi1EEES8_S8_EEENS6_IJNS7_ILi128EEESA_NS7_ILi192EEEEEELi128ENS_6half_tEfNS_4arch4Sm90ELb1ELb0ELb0ELb1ELb0ELb0ELb0ELb1ELb1ELb1ELb0ELb0EEENS1_21CollectiveEpilogueFwdINS6_IJSA_SA_SA_EEES9_SD_SF_Li256ELb1ELb1ELb0ELb0EEENS1_36VarlenDynamicPersistentTileSchedulerILi128ELi128ELi256ELi128ELb0ELb1ELb1ELb1ELb1ELb1EEEEEEEEEvNT_6ParamsE --------------------------
	.section	.nv.constant0._ZN7cutlass13device_kernelIN5flash11enable_sm90INS1_16FlashAttnFwdSm90INS1_25CollectiveMainloopFwdSm90ILi2EN4cute5tupleIJNS5_1CILi1EEES8_S8_EEENS6_IJNS7_ILi128EEESA_NS7_ILi192EEEEEELi128ENS_6half_tEfNS_4arch4Sm90ELb1ELb0ELb0ELb1ELb0ELb0ELb0ELb1ELb1ELb1ELb0ELb0EEENS1_21CollectiveEpilogueFwdINS6_IJSA_SA_SA_EEES9_SD_SF_Li256ELb1ELb1ELb0ELb0EEENS1_36VarlenDynamicPersistentTileSchedulerILi128ELi128ELi256ELi128ELb0ELb1ELb1ELb1ELb1ELb1EEEEEEEEEvNT_6ParamsE,"a",@progbits
	.sectionflags	@""
	.align	4
.nv.constant0._ZN7cutlass13device_kernelIN5flash11enable_sm90INS1_16FlashAttnFwdSm90INS1_25CollectiveMainloopFwdSm90ILi2EN4cute5tupleIJNS5_1CILi1EEES8_S8_EEENS6_IJNS7_ILi128EEESA_NS7_ILi192EEEEEELi128ENS_6half_tEfNS_4arch4Sm90ELb1ELb0ELb0ELb1ELb0ELb0ELb0ELb1ELb1ELb1ELb0ELb0EEENS1_21CollectiveEpilogueFwdINS6_IJSA_SA_SA_EEES9_SD_SF_Li256ELb1ELb1ELb0ELb0EEENS1_36VarlenDynamicPersistentTileSchedulerILi128ELi128ELi256ELi128ELb0ELb1ELb1ELb1ELb1ELb1EEEEEEEEEvNT_6ParamsE:
	.zero		3328


//--------------------- .nv.constant0._ZN7cutlass13device_kernelIN5flash11enable_sm90INS1_16FlashAttnFwdSm90INS1_25CollectiveMainloopFwdSm90ILi2EN4cute5tupleIJNS5_1CILi1EEES8_S8_EEENS6_IJNS7_ILi128EEESA_NS7_ILi192EEEEEELi128ENS_6half_tEfNS_4arch4Sm90ELb1ELb0ELb0ELb1ELb0ELb1ELb0ELb1ELb1ELb1ELb0ELb0EEENS1_21CollectiveEpilogueFwdINS6_IJSA_SA_SA_EEES9_SD_SF_Li256ELb1ELb1ELb0ELb0EEENS1_36VarlenDynamicPersistentTileSchedulerILi128ELi128ELi256ELi128ELb0ELb1ELb1ELb1ELb1ELb1EEEEEEEEEvNT_6ParamsE --------------------------
	.section	.nv.constant0._ZN7cutlass13device_kernelIN5flash11enable_sm90INS1_16FlashAttnFwdSm90INS1_25CollectiveMainloopFwdSm90ILi2EN4cute5tupleIJNS5_1CILi1EEES8_S8_EEENS6_IJNS7_ILi128EEESA_NS7_ILi192EEEEEELi128ENS_6half_tEfNS_4arch4Sm90ELb1ELb0ELb0ELb1ELb0ELb1ELb0ELb1ELb1ELb1ELb0ELb0EEENS1_21CollectiveEpilogueFwdINS6_IJSA_SA_SA_EEES9_SD_SF_Li256ELb1ELb1ELb0ELb0EEENS1_36VarlenDynamicPersistentTileSchedulerILi128ELi128ELi256ELi128ELb0ELb1ELb1ELb1ELb1ELb1EEEEEEEEEvNT_6ParamsE,"a",@progbits
	.sectionflags	@""
	.align	4
.nv.constant0._ZN7cutlass13device_kernelIN5flash11enable_sm90INS1_16FlashAttnFwdSm90INS1_25CollectiveMainloopFwdSm90ILi2EN4cute5tupleIJNS5_1CILi1EEES8_S8_EEENS6_IJNS7_ILi128EEESA_NS7_ILi192EEEEEELi128ENS_6half_tEfNS_4arch4Sm90ELb1ELb0ELb0ELb1ELb0ELb1ELb0ELb1ELb1ELb1ELb0ELb0EEENS1_21CollectiveEpilogueFwdINS6_IJSA_SA_SA_EEES9_SD_SF_Li256ELb1ELb1ELb0ELb0EEENS1_36VarlenDynamicPersistentTileSchedulerILi128ELi128ELi256ELi128ELb0ELb1ELb1ELb1ELb1ELb1EEEEEEEEEvNT_6ParamsE:
	.zero		3328


//--------------------- .nv.constant0._ZN7cutlass13device_kernelIN5flash11enable_sm90INS1_16FlashAttnFwdSm90INS1_25CollectiveMainloopFwdSm90ILi2EN4cute5tupleIJNS5_1CILi1EEES8_S8_EEENS6_IJNS7_ILi64EEESA_SA_EEELi512ENS_6half_tEfNS_4arch4Sm90ELb0ELb0ELb0ELb0ELb0ELb0ELb0ELb0ELb0ELb1ELb0ELb0EEENS1_21CollectiveEpilogueFwdINS6_IJSA_NS7_ILi512EEESA_EEES9_SC_SE_Li256ELb0ELb1ELb0ELb0EEENS1_29StaticPersistentTileSchedulerILb0EEEEEEEEEvNT_6ParamsE --------------------------
	.section	.nv.constant0._ZN7cutlass13device_kernelIN5flash11enable_sm90INS1_16FlashAttnFwdSm90INS1_25CollectiveMainloopFwdSm90ILi2EN4cute5tupleIJNS5_1CILi1EEES8_S8_EEENS6_IJNS7_ILi64EEESA_SA_EEELi512ENS_6half_tEfNS_4arch4Sm90ELb0ELb0ELb0ELb0ELb0ELb0ELb0ELb0ELb0ELb1ELb0ELb0EEENS1_21CollectiveEpilogueFwdINS6_IJSA_NS7_ILi512EEESA_EEES9_SC_SE_Li256ELb0ELb1ELb0ELb0EEENS1_29StaticPersistentTileSchedulerILb0EEEEEEEEEvNT_6ParamsE,"a",@progbits
	.sectionflags	@""
	.align	4
.nv.constant0._ZN7cutlass13device_kernelIN5flash11enable_sm90INS1_16FlashAttnFwdSm90INS1_25CollectiveMainloopFwdSm90ILi2EN4cute5tupleIJNS5_1CILi1EEES8_S8_EEENS6_IJNS7_ILi64EEESA_SA_EEELi512ENS_6half_tEfNS_4arch4Sm90ELb0ELb0ELb0ELb0ELb0ELb0ELb0ELb0ELb0ELb1ELb0ELb0EEENS1_21CollectiveEpilogueFwdINS6_IJSA_NS7_ILi512EEESA_EEES9_SC_SE_Li256ELb0ELb1ELb0ELb0EEENS1_29StaticPersistentTileSchedulerILb0EEEEEEEEEvNT_6ParamsE:
	.zero		3200


//--------------------- .nv.constant0._ZN7cutlass13device_kernelIN5flash11enable_sm90INS1_16FlashAttnFwdSm90INS1_25CollectiveMainloopFwdSm90ILi2EN4cute5tupleIJNS5_1CILi1EEES8_S8_EEENS6_IJNS7_ILi64EEESA_SA_EEELi512ENS_6half_tEfNS_4arch4Sm90ELb0ELb0ELb0ELb0ELb0ELb0ELb1ELb0ELb0ELb1ELb0ELb0EEENS1_21CollectiveEpilogueFwdINS6_IJSA_NS7_ILi512EEESA_EEES9_SC_SE_Li256ELb0ELb1ELb0ELb0EEENS1_29StaticPersistentTileSchedulerILb0EEEEEEEEEvNT_6ParamsE --------------------------
	.section	.nv.constant0._ZN7cutlass13device_kernelIN5flash11enable_sm90INS1_16FlashAttnFwdSm90INS1_25CollectiveMainloopFwdSm90ILi2EN4cute5tupleIJNS5_1CILi1EEES8_S8_EEENS6_IJNS7_ILi64EEESA_SA_EEELi512ENS_6half_tEfNS_4arch4Sm90ELb0ELb0ELb0ELb0ELb0ELb0ELb1ELb0ELb0ELb1ELb0ELb0EEENS1_21CollectiveEpilogueFwdINS6_IJSA_NS7_ILi512EEESA_EEES9_SC_SE_Li256ELb0ELb1ELb0ELb0EEENS1_29StaticPersistentTileSchedulerILb0EEEEEEEEEvNT_6ParamsE,"a",@progbits
	.sectionflags	@""
	.align	4
.nv.constant0._ZN7cutlass13device_kernelIN5flash11enable_sm90INS1_16FlashAttnFwdSm90INS1_25CollectiveMainloopFwdSm90ILi2EN4cute5tupleIJNS5_1CILi1EEES8_S8_EEENS6_IJNS7_ILi64EEESA_SA_EEELi512ENS_6half_tEfNS_4arch4Sm90ELb0ELb0ELb0ELb0ELb0ELb0ELb1ELb0ELb0ELb1ELb0ELb0EEENS1_21CollectiveEpilogueFwdINS6_IJSA_NS7_ILi512EEESA_EEES9_SC_SE_Li256ELb0ELb1ELb0ELb0EEENS1_29StaticPersistentTileSchedulerILb0EEEEEEEEEvNT_6ParamsE:
	.zero		3456


//--------------------- .nv.constant0._ZN7cutlass13device_kernelIN5flash11enable_sm90INS1_16FlashAttnFwdSm90INS1_25CollectiveMainloopFwdSm90ILi2EN4cute5tupleIJNS5_1CILi1EEES8_S8_EEENS6_IJNS7_ILi64EEESA_SA_EEELi512ENS_6half_tEfNS_4arch4Sm90ELb0ELb0ELb0ELb1ELb0ELb0ELb0ELb0ELb0ELb1ELb0ELb0EEENS1_21CollectiveEpilogueFwdINS6_IJSA_NS7_ILi512EEESA_EEES9_SC_SE_Li256ELb1ELb1ELb0ELb0EEENS1_36VarlenDynamicPersistentTileSchedulerILi64ELi64ELi256ELi128ELb0ELb1ELb1ELb0ELb1ELb1EEEEEEEEEvNT_6ParamsE --------------------------
	.section	.nv.constant0._ZN7cutlass13device_kernelIN5flash11enable_sm90INS1_16FlashAttnFwdSm90INS1_25CollectiveMainloopFwdSm90ILi2EN4cute5tupleIJNS5_1CILi1EEES8_S8_EEENS6_IJNS7_ILi64EEESA_SA_EEELi512ENS_6half_tEfNS_4arch4Sm90ELb0ELb0ELb0ELb1ELb0ELb0ELb0ELb0ELb0ELb1ELb0ELb0EEENS1_21CollectiveEpilogueFwdINS6_IJSA_NS7_ILi512EEESA_EEES9_SC_SE_Li256ELb1ELb1ELb0ELb0EEENS1_36VarlenDynamicPersistentTileSchedulerILi64ELi64ELi256ELi128ELb0ELb1ELb1ELb0ELb1ELb1EEEEEEEEEvNT_6ParamsE,"a",@progbits
	.sectionflags	@""
	.align	4
.nv.constant0._ZN7cutlass13device_kernelIN5flash11enable_sm90INS1_16FlashAttnFwdSm90INS1_25CollectiveMainloopFwdSm90ILi2EN4cute5tupleIJNS5_1CILi1EEES8_S8_EEENS6_IJNS7_ILi64EEESA_SA_EEELi512ENS_6half_tEfNS_4arch4Sm90ELb0ELb0ELb0ELb1ELb0ELb0ELb0ELb0ELb0ELb1ELb0ELb0EEENS1_21CollectiveEpilogueFwdINS6_IJSA_NS7_ILi512EEESA_EEES9_SC_SE_Li256ELb1ELb1ELb0ELb0EEENS1_36VarlenDynamicPersistentTileSchedulerILi64ELi64ELi256ELi128ELb0ELb1ELb1ELb0ELb1ELb1EEEEEEEEEvNT_6ParamsE:
	.zero		3328


//--------------------- .nv.constant0._ZN7cutlass13device_kernelIN5flash11enable_sm90INS1_16FlashAttnFwdSm90INS1_25CollectiveMainloopFwdSm90ILi2EN4cute5tupleIJNS5_1CILi1EEES8_S8_EEENS6_IJNS7_ILi64EEESA_SA_EEELi512ENS_6half_tEfNS_4arch4Sm90ELb0ELb0ELb0ELb1ELb0ELb1ELb0ELb0ELb0ELb1ELb0ELb0EEENS1_21CollectiveEpilogueFwdINS6_IJSA_NS7_ILi512EEESA_EEES9_SC_SE_Li256ELb1ELb1ELb0ELb0EEENS1_36VarlenDynamicPersistentTileSchedulerILi64ELi64ELi256ELi128ELb0ELb1ELb1ELb0ELb1ELb1EEEEEEEEEvNT_6ParamsE --------------------------
	.section	.nv.constant0._ZN7cutlass13device_kernelIN5flash11enable_sm90INS1_16FlashAttnFwdSm90INS1_25CollectiveMainloopFwdSm90ILi2EN4cute5tupleIJNS5_1CILi1EEES8_S8_EEENS6_IJNS7_ILi64EEESA_SA_EEELi512ENS_6half_tEfNS_4arch4Sm90ELb0ELb0ELb0ELb1ELb0ELb1ELb0ELb0ELb0ELb1ELb0ELb0EEENS1_21CollectiveEpilogueFwdINS6_IJSA_NS7_ILi512EEESA_EEES9_SC_SE_Li256ELb1ELb1ELb0ELb0EEENS1_36VarlenDynamicPersistentTileSchedulerILi64ELi64ELi256ELi128ELb0ELb1ELb1ELb0ELb1ELb1EEEEEEEEEvNT_6ParamsE,"a",@progbits
	.sectionflags	@""
	.align	4
.nv.constant0._ZN7cutlass13device_kernelIN5flash11enable_sm90INS1_16FlashAttnFwdSm90INS1_25CollectiveMainloopFwdSm90ILi2EN4cute5tupleIJNS5_1CILi1EEES8_S8_EEENS6_IJNS7_ILi64EEESA_SA_EEELi512ENS_6half_tEfNS_4arch4Sm90ELb0ELb0ELb0ELb1ELb0ELb1ELb0ELb0ELb0ELb1ELb0ELb0EEENS1_21CollectiveEpilogueFwdINS6_IJSA_NS7_ILi512EEESA_EEES9_SC_SE_Li256ELb1ELb1ELb0ELb0EEENS1_36VarlenDynamicPersistentTileSchedulerILi64ELi64ELi256ELi128ELb0ELb1ELb1ELb0ELb1ELb1EEEEEEEEEvNT_6ParamsE:
	.zero		3328


//--------------------- .nv.constant0._ZN7cutlass13device_kernelIN5flash11enable_sm90INS1_16FlashAttnFwdSm90INS1_25CollectiveMainloopFwdSm90ILi2EN4cute5tupleIJNS5_1CILi1EEES8_S8_EEENS6_IJNS7_ILi64EEESA_SA_EEELi512ENS_6half_tEfNS_4arch4Sm90ELb0ELb0ELb0ELb1ELb0ELb0ELb1ELb0ELb0ELb1ELb0ELb0EEENS1_21CollectiveEpilogueFwdINS6_IJSA_NS7_ILi512EEESA_EEES9_SC_SE_Li256ELb1ELb1ELb0ELb0EEENS1_36VarlenDynamicPersistentTileSchedulerILi64ELi64ELi256ELi128ELb0ELb1ELb1ELb0ELb1ELb1EEEEEEEEEvNT_6ParamsE --------------------------
	.section	.nv.constant0._ZN7cutlass13device_kernelIN5flash11enable_sm90INS1_16FlashAttnFwdSm90INS1_25CollectiveMainloopFwdSm90ILi2EN4cute5tupleIJNS5_1CILi1EEES8_S8_EEENS6_IJNS7_ILi64EEESA_SA_EEELi512ENS_6half_tEfNS_4arch4Sm90ELb0ELb0ELb0ELb1ELb0ELb0ELb1ELb0ELb0ELb1ELb0ELb0EEENS1_21CollectiveEpilogueFwdINS6_IJSA_NS7_ILi512EEESA_EEES9_SC_SE_Li256ELb1ELb1ELb0ELb0EEENS1_36VarlenDynamicPersistentTileSchedulerILi64ELi64ELi256ELi128ELb0ELb1ELb1ELb0ELb1ELb1EEEEEEEEEvNT_6ParamsE,"a",@progbits
	.sectionflags	@""
	.align	4
.nv.constant0._ZN7cutlass13device_kernelIN5flash11enable_sm90INS1_16FlashAttnFwdSm90INS1_25CollectiveMainloopFwdSm90ILi2EN4cute5tupleIJNS5_1CILi1EEES8_S8_EEENS6_IJNS7_ILi64EEESA_SA_EEELi512ENS_6half_tEfNS_4arch4Sm90ELb0ELb0ELb0ELb1ELb0ELb0ELb1ELb0ELb0ELb1ELb0ELb0EEENS1_21CollectiveEpilogueFwdINS6_IJSA_NS7_ILi512EEESA_EEES9_SC_SE_Li256ELb1ELb1ELb0ELb0EEENS1_36VarlenDynamicPersistentTileSchedulerILi64ELi64ELi256ELi128ELb0ELb1ELb1ELb0ELb1ELb1EEEEEEEEEvNT_6ParamsE:
	.zero		3584


//--------------------- .nv.constant0._ZN7cutlass13device_kernelIN5flash11enable_sm90INS1_16FlashAttnFwdSm90INS1_25CollectiveMainloopFwdSm90ILi2EN4cute5tupleIJNS5_1CILi1EEES8_S8_EEENS6_IJNS7_ILi64EEESA_SA_EEELi512ENS_6half_tEfNS_4arch4Sm90ELb0ELb0ELb0ELb1ELb0ELb1ELb1ELb0ELb0ELb1ELb0ELb0EEENS1_21CollectiveEpilogueFwdINS6_IJSA_NS7_ILi512EEESA_EEES9_SC_SE_Li256ELb1ELb1ELb0ELb0EEENS1_36VarlenDynamicPersistentTileSchedulerILi64ELi64ELi256ELi128ELb0ELb1ELb1ELb0ELb1ELb1EEEEEEEEEvNT_6ParamsE --------------------------
	.section	.nv.constant0._ZN7cutlass13device_kernelIN5flash11enable_sm90INS1_16FlashAttnFwdSm90INS1_25CollectiveMainloopFwdSm90ILi2EN4cute5tupleIJNS5_1CILi1EEES8_S8_EEENS6_IJNS7_ILi64EEESA_SA_EEELi512ENS_6half_tEfNS_4arch4Sm90ELb0ELb0ELb0ELb1ELb0ELb1ELb1ELb0ELb0ELb1ELb0ELb0EEENS1_21CollectiveEpilogueFwdINS6_IJSA_NS7_ILi512EEESA_EEES9_SC_SE_Li256ELb1ELb1ELb0ELb0EEENS1_36VarlenDynamicPersistentTileSchedulerILi64ELi64ELi256ELi128ELb0ELb1ELb1ELb0ELb1ELb1EEEEEEEEEvNT_6ParamsE,"a",@progbits
	.sectionflags	@""
	.align	4
.nv.constant0._ZN7cutlass13device_kernelIN5flash11enable_sm90INS1_16FlashAttnFwdSm90INS1_25CollectiveMainloopFwdSm90ILi2EN4cute5tupleIJNS5_1CILi1EEES8_S8_EEENS6_IJNS7_ILi64EEESA_SA_EEELi512ENS_6half_tEfNS_4arch4Sm90ELb0ELb0ELb0ELb1ELb0ELb1ELb1ELb0ELb0ELb1ELb0ELb0EEENS1_21CollectiveEpilogueFwdINS6_IJSA_NS7_ILi512EEESA_EEES9_SC_SE_Li256ELb1ELb1ELb0ELb0EEENS1_36VarlenDynamicPersistentTileSchedulerILi64ELi64ELi256ELi128ELb0ELb1ELb1ELb0ELb1ELb1EEEEEEEEEvNT_6ParamsE:
	.zero		3584


//--------------------- .nv.constant0._ZN7cutlass13device_kernelIN5flash11enable_sm90INS1_16FlashAttnFwdSm90INS1_25CollectiveMainloopFwdSm90ILi2EN4cute5tupleIJNS5_1CILi1EEES8_S8_EEENS6_IJNS7_ILi64EEESA_SA_EEELi512ENS_6half_tEfNS_4arch4Sm90ELb0ELb1ELb0ELb0ELb0ELb0ELb0ELb0ELb0ELb1ELb0ELb0EEENS1_21CollectiveEpilogueFwdINS6_IJSA_NS7_ILi512EEESA_EEES9_SC_SE_Li256ELb0ELb1ELb0ELb0EEENS1_30DynamicPersistentTileSchedulerILi256ELi128ELb0ELb1ELb1EEEEEEEEEvNT_6ParamsE --------------------------
	.section	.nv.constant0._ZN7cutlass13device_kernelIN5flash11enable_sm90INS1_16FlashAttnFwdSm90INS1_25CollectiveMainloopFwdSm90ILi2EN4cute5tupleIJNS5_1CILi1EEES8_S8_EEENS6_IJNS7_ILi64EEESA_SA_EEELi512ENS_6half_tEfNS_4arch4Sm90ELb0ELb1ELb0ELb0ELb0ELb0ELb0ELb0ELb0ELb1ELb0ELb0EEENS1_21CollectiveEpilogueFwdINS6_IJSA_NS7_ILi512EEESA_EEES9_SC_SE_Li256ELb0ELb1ELb0ELb0EEENS1_30DynamicPersistentTileSchedulerILi256ELi128ELb0ELb1ELb1EEEEEEEEEvNT_6ParamsE,"a",@progbits
	.sectionflags	@""
	.align	4
.nv.constant0._ZN7cutlass13device_kernelIN5flash11enable_sm90INS1_16FlashAttnFwdSm90INS1_25CollectiveMainloopFwdSm90ILi2EN4cute5tupleIJNS5_1CILi1EEES8_S8_EEENS6_IJNS7_ILi64EEESA_SA_EEELi512ENS_6half_tEfNS_4arch4Sm90ELb0ELb1ELb0ELb0ELb0ELb0ELb0ELb0ELb0ELb1ELb0ELb0EEENS1_21CollectiveEpilogueFwdINS6_IJSA_NS7_ILi512EEESA_EEES9_SC_SE_Li256ELb0ELb1ELb0ELb0EEENS1_30DynamicPersistentTileSchedulerILi256ELi128ELb0ELb1ELb1EEEEEEEEEvNT_6ParamsE:
	.zero		3328


//--------------------- .nv.constant0._ZN7cutlass13device_kernelIN5flash11enable_sm90INS1_16FlashAttnFwdSm90INS1_25CollectiveMainloopFwdSm90ILi2EN4cute5tupleIJNS5_1CILi1EEES8_S8_EEENS6_IJNS7_ILi64EEESA_SA_EEELi512ENS_6half_tEfNS_4arch4Sm90ELb0ELb1ELb0ELb0ELb0ELb0ELb1ELb0ELb0ELb1ELb0ELb0EEENS1_21CollectiveEpilogueFwdINS6_IJSA_NS7_ILi512EEESA_EEES9_SC_SE_Li256ELb0ELb1ELb0ELb0EEENS1_30DynamicPersistentTileSchedulerILi256ELi128ELb0ELb1ELb1EEEEEEEEEvNT_6ParamsE --------------------------
	.section	.nv.constant0._ZN7cutlass13device_kernelIN5flash11enable_sm90INS1_16FlashAttnFwdSm90INS1_25CollectiveMainloopFwdSm90ILi2EN4cute5tupleIJNS5_1CILi1EEES8_S8_EEENS6_IJNS7_ILi64EEESA_SA_EEELi512ENS_6half_tEfNS_4arch4Sm90ELb0ELb1ELb0ELb0ELb0ELb0ELb1ELb0ELb0ELb1ELb0ELb0EEENS1_21CollectiveEpilogueFwdINS6_IJSA_NS7_ILi512EEESA_EEES9_SC_SE_Li256ELb0ELb1ELb0ELb0EEENS1_30DynamicPersistentTileSchedulerILi256ELi128ELb0ELb1ELb1EEEEEEEEEvNT_6ParamsE,"a",@progbits
	.sectionflags	@""
	.align	4
.nv.constant0._ZN7cutlass13device_kernelIN5flash11enable_sm90INS1_16FlashAttnFwdSm90INS1_25CollectiveMainloopFwdSm90ILi2EN4cute5tupleIJNS5_1CILi1EEES8_S8_EEENS6_IJNS7_ILi64EEESA_SA_EEELi512ENS_6half_tEfNS_4arch4Sm90ELb0ELb1ELb0ELb0ELb0ELb0ELb1ELb0ELb0ELb1ELb0ELb0EEENS1_21CollectiveEpilogueFwdINS6_IJSA_NS7_ILi512EEESA_EEES9_SC_SE_Li256ELb0ELb1ELb0ELb0EEENS1_30DynamicPersistentTileSchedulerILi256ELi128ELb0ELb1ELb1EEEEEEEEEvNT_6ParamsE:
	.zero		3584


//--------------------- .nv.constant0._ZN7cutlass13device_kernelIN5flash11enable_sm90INS1_16FlashAttnFwdSm90INS1_25CollectiveMainloopFwdSm90ILi2EN4cute5tupleIJNS5_1CILi1EEES8_S8_EEENS6_IJNS7_ILi64EEESA_SA_EEELi512ENS_6half_tEfNS_4arch4Sm90ELb0ELb1ELb0ELb1ELb0ELb0ELb0ELb0ELb0ELb1ELb0ELb0EEENS1_21CollectiveEpilogueFwdINS6_IJSA_NS7_ILi512EEESA_EEES9_SC_SE_Li256ELb1ELb1ELb0ELb0EEENS1_36VarlenDynamicPersistentTileSchedulerILi64ELi64ELi256ELi128ELb0ELb1ELb1ELb1ELb0ELb1EEEEEEEEEvNT_6ParamsE --------------------------
	.section	.nv.constant0._ZN7cutlass13device_kernelIN5flash11enable_sm90INS1_16FlashAttnFwdSm90INS1_25CollectiveMainloopFwdSm90ILi2EN4cute5tupleIJNS5_1CILi1EEES8_S8_EEENS6_IJNS7_ILi64EEESA_SA_EEELi512ENS_6half_tEfNS_4arch4Sm90ELb0ELb1ELb0ELb1ELb0ELb0ELb0ELb0ELb0ELb1ELb0ELb0EEENS1_21CollectiveEpilogueFwdINS6_IJSA_NS7_ILi512EEESA_EEES9_SC_SE_Li256ELb1ELb1ELb0ELb0EEENS1_36VarlenDynamicPersistentTileSchedulerILi64ELi64ELi256ELi128ELb0ELb1ELb1ELb1ELb0ELb1EEEEEEEEEvNT_6ParamsE,"a",@progbits
	.sectionflags	@""
	.align	4
.nv.constant0._ZN7cutlass13device_kernelIN5flash11enable_sm90INS1_16FlashAttnFwdSm90INS1_25CollectiveMainloopFwdSm90ILi2EN4cute5tupleIJNS5_1CILi1EEES8_S8_EEENS6_IJNS7_ILi64EEESA_SA_EEELi512ENS_6half_tEfNS_4arch4Sm90ELb0ELb1ELb0ELb1ELb0ELb0ELb0ELb0ELb0ELb1ELb0ELb0EEENS1_21CollectiveEpilogueFwdINS6_IJSA_NS7_ILi512EEESA_EEES9_SC_SE_Li256ELb1ELb1ELb0ELb0EEENS1_36VarlenDynamicPersistentTileSchedulerILi64ELi64ELi256ELi128ELb0ELb1ELb1ELb1ELb0ELb1EEEEEEEEEvNT_6ParamsE:
	.zero		3328


//--------------------- .nv.constant0._ZN7cutlass13device_kernelIN5flash11enable_sm90INS1_16FlashAttnFwdSm90INS1_25CollectiveMainloopFwdSm90ILi2EN4cute5tupleIJNS5_1CILi1EEES8_S8_EEENS6_IJNS7_ILi64EEESA_SA_EEELi512ENS_6half_tEfNS_4arch4Sm90ELb0ELb1ELb0ELb1ELb0ELb1ELb0ELb0ELb0ELb1ELb0ELb0EEENS1_21CollectiveEpilogueFwdINS6_IJSA_NS7_ILi512EEESA_EEES9_SC_SE_Li256ELb1ELb1ELb0ELb0EEENS1_36VarlenDynamicPersistentTileSchedulerILi64ELi64ELi256ELi128ELb0ELb1ELb1ELb1ELb0ELb1EEEEEEEEEvNT_6ParamsE --------------------------
	.section	.nv.constant0._ZN7cutlass13device_kernelIN5flash11enable_sm90INS1_16FlashAttnFwdSm90INS1_25CollectiveMainloopFwdSm90ILi2EN4cute5tupleIJNS5_1CILi1EEES8_S8_EEENS6_IJNS7_ILi64EEESA_SA_EEELi512ENS_6half_tEfNS_4arch4Sm90ELb0ELb1ELb0ELb1ELb0ELb1ELb0ELb0ELb0ELb1ELb0ELb0EEENS1_21CollectiveEpilogueFwdINS6_IJSA_NS7_ILi512EEESA_EEES9_SC_SE_Li256ELb1ELb1ELb0ELb0EEENS1_36VarlenDynamicPersistentTileSchedulerILi64ELi64ELi256ELi128ELb0ELb1ELb1ELb1ELb0ELb1EEEEEEEEEvNT_6ParamsE,"a",@progbits
	.sectionflags	@""
	.align	4
.nv.constant0._ZN7cutlass13device_kernelIN5flash11enable_sm90INS1_16FlashAttnFwdSm90INS1_25CollectiveMainloopFwdSm90ILi2EN4cute5tupleIJNS5_1CILi1EEES8_S8_EEENS6_IJNS7_ILi64EEESA_SA_EEELi512ENS_6half_tEfNS_4arch4Sm90ELb0ELb1ELb0ELb1ELb0ELb1ELb0ELb0ELb0ELb1ELb0ELb0EEENS1_21CollectiveEpilogueFwdINS6_IJSA_NS7_ILi512EEESA_EEES9_SC_SE_Li256ELb1ELb1ELb0ELb0EEENS1_36VarlenDynamicPersistentTileSchedulerILi64ELi64ELi256ELi128ELb0ELb1ELb1ELb1ELb0ELb1EEEEEEEEEvNT_6ParamsE:
	.zero		3328


//--------------------- .nv.constant0._ZN7cutlass13device_kernelIN5flash11enable_sm90INS1_16FlashAttnFwdSm90INS1_25CollectiveMainloopFwdSm90ILi2EN4cute5tupleIJNS5_1CILi1EEES8_S8_EEENS6_IJNS7_ILi64EEESA_SA_EEELi512ENS_6half_tEfNS_4arch4Sm90ELb0ELb1ELb0ELb1ELb0ELb0ELb1ELb0ELb0ELb1ELb0ELb0EEENS1_21CollectiveEpilogueFwdINS6_IJSA_NS7_ILi512EEESA_EEES9_SC_SE_Li256ELb1ELb1ELb0ELb0EEENS1_36VarlenDynamicPersistentTileSchedulerILi64ELi64ELi256ELi128ELb0ELb1ELb1ELb1ELb0ELb1EEEEEEEEEvNT_6ParamsE --------------------------
	.section	.nv.constant0._ZN7cutlass13device_kernelIN5flash11enable_sm90INS1_16FlashAttnFwdSm90INS1_25CollectiveMainloopFwdSm90ILi2EN4cute5tupleIJNS5_1CILi1EEES8_S8_EEENS6_IJNS7_ILi64EEESA_SA_EEELi512ENS_6half_tEfNS_4arch4Sm90ELb0ELb1ELb0ELb1ELb0ELb0ELb1ELb0ELb0ELb1ELb0ELb0EEENS1_21CollectiveEpilogueFwdINS6_IJSA_NS7_ILi512EEESA_EEES9_SC_SE_Li256ELb1ELb1ELb0ELb0EEENS1_36VarlenDynamicPersistentTileSchedulerILi64ELi64ELi256ELi128ELb0ELb1ELb1ELb1ELb0ELb1EEEEEEEEEvNT_6ParamsE,"a",@progbits
	.sectionflags	@""
	.align	4
.nv.constant0._ZN7cutlass13device_kernelIN5flash11enable_sm90INS1_16FlashAttnFwdSm90INS1_25CollectiveMainloopFwdSm90ILi2EN4cute5tupleIJNS5_1CILi1EEES8_S8_EEENS6_IJNS7_ILi64EEESA_SA_EEELi512ENS_6half_tEfNS_4arch4Sm90ELb0ELb1ELb0ELb1ELb0ELb0ELb1ELb0ELb0ELb1ELb0ELb0EEENS1_21CollectiveEpilogueFwdINS6_IJSA_NS7_ILi512EEESA_EEES9_SC_SE_Li256ELb1ELb1ELb0ELb0EEENS1_36VarlenDynamicPersistentTileSchedulerILi64ELi64ELi256ELi128ELb0ELb1ELb1ELb1ELb0ELb1EEEEEEEEEvNT_6ParamsE:
	.zero		3584


//--------------------- .nv.constant0._ZN7cutlass13device_kernelIN5flash11enable_sm90INS1_16FlashAttnFwdSm90INS1_25CollectiveMainloopFwdSm90ILi2EN4cute5tupleIJNS5_1CILi1EEES8_S8_EEENS6_IJNS7_ILi64EEESA_SA_EEELi512ENS_6half_tEfNS_4arch4Sm90ELb0ELb1ELb0ELb1ELb0ELb1ELb1ELb0ELb0ELb1ELb0ELb0EEENS1_21CollectiveEpilogueFwdINS6_IJSA_NS7_ILi512EEESA_EEES9_SC_SE_Li256ELb1ELb1ELb0ELb0EEENS1_36VarlenDynamicPersistentTileSchedulerILi64ELi64ELi256ELi128ELb0ELb1ELb1ELb1ELb0ELb1EEEEEEEEEvNT_6ParamsE --------------------------
	.section	.nv.constant0._ZN7cutlass13device_kernelIN5flash11enable_sm90INS1_16FlashAttnFwdSm90INS1_25CollectiveMainloopFwdSm90ILi2EN4cute5tupleIJNS5_1CILi1EEES8_S8_EEENS6_IJNS7_ILi64EEESA_SA_EEELi512ENS_6half_tEfNS_4arch4Sm90ELb0ELb1ELb0ELb1ELb0ELb1ELb1ELb0ELb0ELb1ELb0ELb0EEENS1_21CollectiveEpilogueFwdINS6_IJSA_NS7_ILi512EEESA_EEES9_SC_SE_Li256ELb1ELb1ELb0ELb0EEENS1_36VarlenDynamicPersistentTileSchedulerILi64ELi64ELi256ELi128ELb0ELb1ELb1ELb1ELb0ELb1EEEEEEEEEvNT_6ParamsE,"a",@progbits
	.sectionflags	@""
	.align	4
.nv.constant0._ZN7cutlass13device_kernelIN5flash11enable_sm90INS1_16FlashAttnFwdSm90INS1_25CollectiveMainloopFwdSm90ILi2EN4cute5tupleIJNS5_1CILi1EEES8_S8_EEENS6_IJNS7_ILi64EEESA_SA_EEELi512ENS_6half_tEfNS_4arch4Sm90ELb0ELb1ELb0ELb1ELb0ELb1ELb1ELb0ELb0ELb1ELb0ELb0EEENS1_21CollectiveEpilogueFwdINS6_IJSA_NS7_ILi512EEESA_EEES9_SC_SE_Li256ELb1ELb1ELb0ELb0EEENS1_36VarlenDynamicPersistentTileSchedulerILi64ELi64ELi256ELi128ELb0ELb1ELb1ELb1ELb0ELb1EEEEEEEEEvNT_6ParamsE:
	.zero		3584


//--------------------- .nv.constant0._ZN7cutlass13device_kernelIN5flash11enable_sm90INS1_16FlashAttnFwdSm90INS1_25CollectiveMainloopFwdSm90ILi2EN4cute5tupleIJNS5_1CILi1EEES8_S8_EEENS6_IJNS7_ILi64EEESA_SA_EEELi512ENS_6half_tEfNS_4arch4Sm90ELb1ELb0ELb0ELb0ELb0ELb0ELb0ELb0ELb0ELb1ELb0ELb0EEENS1_21CollectiveEpilogueFwdINS6_IJSA_NS7_ILi512EEESA_EEES9_SC_SE_Li256ELb0ELb1ELb0ELb0EEENS1_30DynamicPersistentTileSchedulerILi256ELi128ELb0ELb1ELb1EEEEEEEEEvNT_6ParamsE --------------------------
	.section	.nv.constant0._ZN7cutlass13device_kernelIN5flash11enable_sm90INS1_16FlashAttnFwdSm90INS1_25CollectiveMainloopFwdSm90ILi2EN4cute5tupleIJNS5_1CILi1EEES8_S8_EEENS6_IJNS7_ILi64EEESA_SA_EEELi512ENS_6half_tEfNS_4arch4Sm90ELb1ELb0ELb0ELb0ELb0ELb0ELb0ELb0ELb0ELb1ELb0ELb0EEENS1_21CollectiveEpilogueFwdINS6_IJSA_NS7_ILi512EEESA_EEES9_SC_SE_Li256ELb0ELb1ELb0ELb0EEENS1_30DynamicPersistentTileSchedulerILi256ELi128ELb0ELb1ELb1EEEEEEEEEvNT_6ParamsE,"a",@progbits
	.sectionflags	@""
	.align	4
.nv.constant0._ZN7cutlass13device_kernelIN5flash11enable_sm90INS1_16FlashAttnFwdSm90INS1_25CollectiveMainloopFwdSm90ILi2EN4cute5tupleIJNS5_1CILi1EEES8_S8_EEENS6_IJNS7_ILi64EEESA_SA_EEELi512ENS_6half_tEfNS_4arch4Sm90ELb1ELb0ELb0ELb0ELb0ELb0ELb0ELb0ELb0ELb1ELb0ELb0EEENS1_21CollectiveEpilogueFwdINS6_IJSA_NS7_ILi512EEESA_EEES9_SC_SE_Li256ELb0ELb1ELb0ELb0EEENS1_30DynamicPersistentTileSchedulerILi256ELi128ELb0ELb1ELb1EEEEEEEEEvNT_6ParamsE:
	.zero		3328


//--------------------- .nv.constant0._ZN7cutlass13device_kernelIN5flash11enable_sm90INS1_16FlashAttnFwdSm90INS1_25CollectiveMainloopFwdSm90ILi2EN4cute5tupleIJNS5_1CILi1EEES8_S8_EEENS6_IJNS7_ILi64EEESA_SA_EEELi512ENS_6half_tEfNS_4arch4Sm90ELb1ELb0ELb0ELb0ELb0ELb0ELb1ELb0ELb0ELb1ELb0ELb0EEENS1_21CollectiveEpilogueFwdINS6_IJSA_NS7_ILi512EEESA_EEES9_SC_SE_Li256ELb0ELb1ELb0ELb0EEENS1_30DynamicPersistentTileSchedulerILi256ELi128ELb0ELb1ELb1EEEEEEEEEvNT_6ParamsE --------------------------
	.section	.nv.constant0._ZN7cutlass13device_kernelIN5flash11enable_sm90INS1_16FlashAttnFwdSm90INS1_25CollectiveMainloopFwdSm90ILi2EN4cute5tupleIJNS5_1CILi1EEES8_S8_EEENS6_IJNS7_ILi64EEESA_SA_EEELi512ENS_6half_tEfNS_4arch4Sm90ELb1ELb0ELb0ELb0ELb0ELb0ELb1ELb0ELb0ELb1ELb0ELb0EEENS1_21CollectiveEpilogueFwdINS6_IJSA_NS7_ILi512EEESA_EEES9_SC_SE_Li256ELb0ELb1ELb0ELb0EEENS1_30DynamicPersistentTileSchedulerILi256ELi128ELb0ELb1ELb1EEEEEEEEEvNT_6ParamsE,"a",@progbits
	.sectionflags	@""
	.align	4
.nv.constant0._ZN7cutlass13device_kernelIN5flash11enable_sm90INS1_16FlashAttnFwdSm90INS1_25CollectiveMainloopFwdSm90ILi2EN4cute5tupleIJNS5_1CILi1EEES8_S8_EEENS6_IJNS7_ILi64EEESA_SA_EEELi512ENS_6half_tEfNS_4arch4Sm90ELb1ELb0ELb0ELb0ELb0ELb0ELb1ELb0ELb0ELb1ELb0ELb0EEENS1_21CollectiveEpilogueFwdINS6_IJSA_NS7_ILi512EEESA_EEES9_SC_SE_Li256ELb0ELb1ELb0ELb0EEENS1_30DynamicPersistentTileSchedulerILi256ELi128ELb0ELb1ELb1EEEEEEEEEvNT_6ParamsE:
	.zero		3584


//--------------------- .nv.constant0._ZN7cutlass13device_kernelIN5flash11enable_sm90INS1_16FlashAttnFwdSm90INS1_25CollectiveMainloopFwdSm90ILi2EN4cute5tupleIJNS5_1CILi1EEES8_S8_EEENS6_IJNS7_ILi64EEESA_SA_EEELi512ENS_6half_tEfNS_4arch4Sm90ELb1ELb0ELb0ELb1ELb0ELb0ELb0ELb0ELb0ELb1ELb0ELb0EEENS1_21CollectiveEpilogueFwdINS6_IJSA_NS7_ILi512EEESA_EEES9_SC_SE_Li256ELb1ELb1ELb0ELb0EEENS1_36VarlenDynamicPersistentTileSchedulerILi64ELi64ELi256ELi128ELb0ELb1ELb1ELb1ELb1ELb1EEEEEEEEEvNT_6ParamsE --------------------------
	.section	.nv.constant0._ZN7cutlass13device_kernelIN5flash11enable_sm90INS1_16FlashAttnFwdSm90INS1_25CollectiveMainloopFwdSm90ILi2EN4cute5tupleIJNS5_1CILi1EEES8_S8_EEENS6_IJNS7_ILi64EEESA_SA_EEELi512ENS_6half_tEfNS_4arch4Sm90ELb1ELb0ELb0ELb1ELb0ELb0ELb0ELb0ELb0ELb1ELb0ELb0EEENS1_21CollectiveEpilogueFwdINS6_IJSA_NS7_ILi512EEESA_EEES9_SC_SE_Li256ELb1ELb1ELb0ELb0EEENS1_36VarlenDynamicPersistentTileSchedulerILi64ELi64ELi256ELi128ELb0ELb1ELb1ELb1ELb1ELb1EEEEEEEEEvNT_6ParamsE,"a",@progbits
	.sectionflags	@""
	.align	4
.nv.constant0._ZN7cutlass13device_kernelIN5flash11enable_sm90INS1_16FlashAttnFwdSm90INS1_25CollectiveMainloopFwdSm90ILi2EN4cute5tupleIJNS5_1CILi1EEES8_S8_EEENS6_IJNS7_ILi64EEESA_SA_EEELi512ENS_6half_tEfNS_4arch4Sm90ELb1ELb0ELb0ELb1ELb0ELb0ELb0ELb0ELb0ELb1ELb0ELb0EEENS1_21CollectiveEpilogueFwdINS6_IJSA_NS7_ILi512EEESA_EEES9_SC_SE_Li256ELb1ELb1ELb0ELb0EEENS1_36VarlenDynamicPersistentTileSchedulerILi64ELi64ELi256ELi128ELb0ELb1ELb1ELb1ELb1ELb1EEEEEEEEEvNT_6ParamsE:
	.zero		3328


//--------------------- .nv.constant0._ZN7cutlass13device_kernelIN5flash11enable_sm90INS1_16FlashAttnFwdSm90INS1_25CollectiveMainloopFwdSm90ILi2EN4cute5tupleIJNS5_1CILi1EEES8_S8_EEENS6_IJNS7_ILi64EEESA_SA_EEELi512ENS_6half_tEfNS_4arch4Sm90ELb1ELb0ELb0ELb1ELb0ELb1ELb0ELb0ELb0ELb1ELb0ELb0EEENS1_21CollectiveEpilogueFwdINS6_IJSA_NS7_ILi512EEESA_EEES9_SC_SE_Li256ELb1ELb1ELb0ELb0EEENS1_36VarlenDynamicPersistentTileSchedulerILi64ELi64ELi256ELi128ELb0ELb1ELb1ELb1ELb1ELb1EEEEEEEEEvNT_6ParamsE --------------------------
	.section	.nv.constant0._ZN7cutlass13device_kernelIN5flash11enable_sm90INS1_16FlashAttnFwdSm90INS1_25CollectiveMainloopFwdSm90ILi2EN4cute5tupleIJNS5_1CILi1EEES8_S8_EEENS6_IJNS7_ILi64EEESA_SA_EEELi512ENS_6half_tEfNS_4arch4Sm90ELb1ELb0ELb0ELb1ELb0ELb1ELb0ELb0ELb0ELb1ELb0ELb0EEENS1_21CollectiveEpilogueFwdINS6_IJSA_NS7_ILi512EEESA_EEES9_SC_SE_Li256ELb1ELb1ELb0ELb0EEENS1_36VarlenDynamicPersistentTileSchedulerILi64ELi64ELi256ELi128ELb0ELb1ELb1ELb1ELb1ELb1EEEEEEEEEvNT_6ParamsE,"a",@progbits
	.sectionflags	@""
	.align	4
.nv.constant0._ZN7cutlass13device_kernelIN5flash11enable_sm90INS1_16FlashAttnFwdSm90INS1_25CollectiveMainloopFwdSm90ILi2EN4cute5tupleIJNS5_1CILi1EEES8_S8_EEENS6_IJNS7_ILi64EEESA_SA_EEELi512ENS_6half_tEfNS_4arch4Sm90ELb1ELb0ELb0ELb1ELb0ELb1ELb0ELb0ELb0ELb1ELb0ELb0EEENS1_21CollectiveEpilogueFwdINS6_IJSA_NS7_ILi512EEESA_EEES9_SC_SE_Li256ELb1ELb1ELb0ELb0EEENS1_36VarlenDynamicPersistentTileSchedulerILi64ELi64ELi256ELi128ELb0ELb1ELb1ELb1ELb1ELb1EEEEEEEEEvNT_6ParamsE:
	.zero		3328


//--------------------- .nv.constant0._ZN7cutlass13device_kernelIN5flash11enable_sm90INS1_16FlashAttnFwdSm90INS1_25CollectiveMainloopFwdSm90ILi2EN4cute5tupleIJNS5_1CILi1EEES8_S8_EEENS6_IJNS7_ILi64EEESA_SA_EEELi512ENS_6half_tEfNS_4arch4Sm90ELb1ELb0ELb0ELb1ELb0ELb0ELb1ELb0ELb0ELb1ELb0ELb0EEENS1_21CollectiveEpilogueFwdINS6_IJSA_NS7_ILi512EEESA_EEES9_SC_SE_Li256ELb1ELb1ELb0ELb0EEENS1_36VarlenDynamicPersistentTileSchedulerILi64ELi64ELi256ELi128ELb0ELb1ELb1ELb1ELb1ELb1EEEEEEEEEvNT_6ParamsE --------------------------
	.section	.nv.constant0._ZN7cutlass13device_kernelIN5flash11enable_sm90INS1_16FlashAttnFwdSm90INS1_25CollectiveMainloopFwdSm90ILi2EN4cute5tupleIJNS5_1CILi1EEES8_S8_EEENS6_IJNS7_ILi64EEESA_SA_EEELi512ENS_6half_tEfNS_4arch4Sm90ELb1ELb0ELb0ELb1ELb0ELb0ELb1ELb0ELb0ELb1ELb0ELb0EEENS1_21CollectiveEpilogueFwdINS6_IJSA_NS7_ILi512EEESA_EEES9_SC_SE_Li256ELb1ELb1ELb0ELb0EEENS1_36VarlenDynamicPersistentTileSchedulerILi64ELi64ELi256ELi128ELb0ELb1ELb1ELb1ELb1ELb1EEEEEEEEEvNT_6ParamsE,"a",@progbits
	.sectionflags	@""
	.align	4
.nv.constant0._ZN7cutlass13device_kernelIN5flash11enable_sm90INS1_16FlashAttnFwdSm90INS1_25CollectiveMainloopFwdSm90ILi2EN4cute5tupleIJNS5_1CILi1EEES8_S8_EEENS6_IJNS7_ILi64EEESA_SA_EEELi512ENS_6half_tEfNS_4arch4Sm90ELb1ELb0ELb0ELb1ELb0ELb0ELb1ELb0ELb0ELb1ELb0ELb0EEENS1_21CollectiveEpilogueFwdINS6_IJSA_NS7_ILi512EEESA_EEES9_SC_SE_Li256ELb1ELb1ELb0ELb0EEENS1_36VarlenDynamicPersistentTileSchedulerILi64ELi64ELi256ELi128ELb0ELb1ELb1ELb1ELb1ELb1EEEEEEEEEvNT_6ParamsE:
	.zero		3584


//--------------------- .nv.constant0._ZN7cutlass13device_kernelIN5flash11enable_sm90INS1_16FlashAttnFwdSm90INS1_25CollectiveMainloopFwdSm90ILi2EN4cute5tupleIJNS5_1CILi1EEES8_S8_EEENS6_IJNS7_ILi64EEESA_SA_EEELi512ENS_6half_tEfNS_4arch4Sm90ELb1ELb0ELb0ELb1ELb0ELb1ELb1ELb0ELb0ELb1ELb0ELb0EEENS1_21CollectiveEpilogueFwdINS6_IJSA_NS7_ILi512EEESA_EEES9_SC_SE_Li256ELb1ELb1ELb0ELb0EEENS1_36VarlenDynamicPersistentTileSchedulerILi64ELi64ELi256ELi128ELb0ELb1ELb1ELb1ELb1ELb1EEEEEEEEEvNT_6ParamsE --------------------------
	.section	.nv.constant0._ZN7cutlass13device_kernelIN5flash11enable_sm90INS1_16FlashAttnFwdSm90INS1_25CollectiveMainloopFwdSm90ILi2EN4cute5tupleIJNS5_1CILi1EEES8_S8_EEENS6_IJNS7_ILi64EEESA_SA_EEELi512ENS_6half_tEfNS_4arch4Sm90ELb1ELb0ELb0ELb1ELb0ELb1ELb1ELb0ELb0ELb1ELb0ELb0EEENS1_21CollectiveEpilogueFwdINS6_IJSA_NS7_ILi512EEESA_EEES9_SC_SE_Li256ELb1ELb1ELb0ELb0EEENS1_36VarlenDynamicPersistentTileSchedulerILi64ELi64ELi256ELi128ELb0ELb1ELb1ELb1ELb1ELb1EEEEEEEEEvNT_6ParamsE,"a",@progbits
	.sectionflags	@""
	.align	4
.nv.constant0._ZN7cutlass13device_kernelIN5flash11enable_sm90INS1_16FlashAttnFwdSm90INS1_25CollectiveMainloopFwdSm90ILi2EN4cute5tupleIJNS5_1CILi1EEES8_S8_EEENS6_IJNS7_ILi64EEESA_SA_EEELi512ENS_6half_tEfNS_4arch4Sm90ELb1ELb0ELb0ELb1ELb0ELb1ELb1ELb0ELb0ELb1ELb0ELb0EEENS1_21CollectiveEpilogueFwdINS6_IJSA_NS7_ILi512EEESA_EEES9_SC_SE_Li256ELb1ELb1ELb0ELb0EEENS1_36VarlenDynamicPersistentTileSchedulerILi64ELi64ELi256ELi128ELb0ELb1ELb1ELb1ELb1ELb1EEEEEEEEEvNT_6ParamsE:
	.zero		3584


//--------------------- .nv.constant0._ZN7cutlass13device_kernelIN5flash11enable_sm90INS1_16FlashAttnFwdSm90INS1_25CollectiveMainloopFwdSm90ILi2EN4cute5tupleIJNS5_1CILi1EEES8_S8_EEENS6_IJNS7_ILi128EEENS7_ILi96EEENS7_ILi64EEEEEELi256ENS_6half_tEfNS_4arch4Sm90ELb0ELb0ELb0ELb0ELb0ELb0ELb0ELb1ELb0ELb1ELb0ELb0EEENS1_21CollectiveEpilogueFwdINS6_IJSA_NS7_ILi256EEESB_EEES9_SE_SG_Li256ELb0ELb1ELb0ELb0EEENS1_29StaticPersistentTileSchedulerILb0EEEEEEEEEvNT_6ParamsE --------------------------
	.section	.nv.constant0._ZN7cutlass13device_kernelIN5flash11enable_sm90INS1_16FlashAttnFwdSm90INS1_25CollectiveMainloopFwdSm90ILi2EN4cute5tupleIJNS5_1CILi1EEES8_S8_EEENS6_IJNS7_ILi128EEENS7_ILi96EEENS7_ILi64EEEEEELi256ENS_6half_tEfNS_4arch4Sm90ELb0ELb0ELb0ELb0ELb0ELb0ELb0ELb1ELb0ELb1ELb0ELb0EEENS1_21CollectiveEpilogueFwdINS6_IJSA_NS7_ILi256EEESB_EEES9_SE_SG_Li256ELb0ELb1ELb0ELb0EEENS1_29StaticPersistentTileSchedulerILb0EEEEEEEEEvNT_6ParamsE,"a",@progbits
	.sectionflags	@""
	.align	4
.nv.constant0._ZN7cutlass13device_kernelIN5flash11enable_sm90INS1_16FlashAttnFwdSm90INS1_25CollectiveMainloopFwdSm90ILi2EN4cute5tupleIJNS5_1CILi1EEES8_S8_EEENS6_IJNS7_ILi128EEENS7_ILi96EEENS7_ILi64EEEEEELi256ENS_6half_tEfNS_4arch4Sm90ELb0ELb0ELb0ELb0ELb0ELb0ELb0ELb1ELb0ELb1ELb0ELb0EEENS1_21CollectiveEpilogueFwdINS6_IJSA_NS7_ILi256EEESB_EEES9_SE_SG_Li256ELb0ELb1ELb0ELb0EEENS1_29StaticPersistentTileSchedulerILb0EEEEEEEEEvNT_6ParamsE:
	.zero		3200


//--------------------- .nv.constant0._ZN7cutlass13device_kernelIN5flash11enable_sm90INS1_16FlashAttnFwdSm90INS1_25CollectiveMainloopFwdSm90ILi2EN4cute5tupleIJNS5_1CILi1EEES8_S8_EEENS6_IJNS7_ILi128EEENS7_ILi96EEENS7_ILi64EEEEEELi256ENS_6half_tEfNS_4arch4Sm90ELb0ELb0ELb0ELb0ELb0ELb0ELb1ELb1ELb0ELb1ELb0ELb0EEENS1_21CollectiveEpilogueFwdINS6_IJSA_NS7_ILi256EEESB_EEES9_SE_SG_Li256ELb0ELb1ELb0ELb0EEENS1_29StaticPersistentTileSchedulerILb0EEEEEEEEEvNT_6ParamsE --------------------------
	.section	.nv.constant0._ZN7cutlass13device_kernelIN5flash11enable_sm90INS1_16FlashAttnFwdSm90INS1_25CollectiveMainloopFwdSm90ILi2EN4cute5tupleIJNS5_1CILi1EEES8_S8_EEENS6_IJNS7_ILi128EEENS7_ILi96EEENS7_ILi64EEEEEELi256ENS_6half_tEfNS_4arch4Sm90ELb0ELb0ELb0ELb0ELb0ELb0ELb1ELb1ELb0ELb1ELb0ELb0EEENS1_21CollectiveEpilogueFwdINS6_IJSA_NS7_ILi256EEESB_EEES9_SE_SG_Li256ELb0ELb1ELb0ELb0EEENS1_29StaticPersistentTileSchedulerILb0EEEEEEEEEvNT_6ParamsE,"a",@progbits
	.sectionflags	@""
	.align	4
.nv.constant0._ZN7cutlass13device_kernelIN5flash11enable_sm90INS1_16FlashAttnFwdSm90INS1_25CollectiveMainloopFwdSm90ILi2EN4cute5tupleIJNS5_1CILi1EEES8_S8_EEENS6_IJNS7_ILi128EEENS7_ILi96EEENS7_ILi64EEEEEELi256ENS_6half_tEfNS_4arch4Sm90ELb0ELb0ELb0ELb0ELb0ELb0ELb1ELb1ELb0ELb1ELb0ELb0EEENS1_21CollectiveEpilogueFwdINS6_IJSA_NS7_ILi256EEESB_EEES9_SE_SG_Li256ELb0ELb1ELb0ELb0EEENS1_29StaticPersistentTileSchedulerILb0EEEEEEEEEvNT_6ParamsE:
	.zero		3456


//--------------------- .nv.constant0._ZN7cutlass13device_kernelIN5flash11enable_sm90INS1_16FlashAttnFwdSm90INS1_25CollectiveMainloopFwdSm90ILi2EN4cute5tupleIJNS5_1CILi1EEES8_S8_EEENS6_IJNS7_ILi128EEENS7_ILi96EEENS7_ILi64EEEEEELi256ENS_6half_tEfNS_4arch4Sm90ELb0ELb0ELb0ELb1ELb0ELb0ELb0ELb1ELb0ELb1ELb0ELb0EEENS1_21CollectiveEpilogueFwdINS6_IJSA_NS7_ILi256EEESB_EEES9_SE_SG_Li256ELb1ELb1ELb0ELb0EEENS1_36VarlenDynamicPersistentTileSchedulerILi128ELi96ELi256ELi128ELb0ELb1ELb1ELb0ELb1ELb1EEEEEEEEEvNT_6ParamsE --------------------------
	.section	.nv.constant0._ZN7cutlass13device_kernelIN5flash11enable_sm90INS1_16FlashAttnFwdSm90INS1_25CollectiveMainloopFwdSm90ILi2EN4cute5tupleIJNS5_1CILi1EEES8_S8_EEENS6_IJNS7_ILi128EEENS7_ILi96EEENS7_ILi64EEEEEELi256ENS_6half_tEfNS_4arch4Sm90ELb0ELb0ELb0ELb1ELb0ELb0ELb0ELb1ELb0ELb1ELb0ELb0EEENS1_21CollectiveEpilogueFwdINS6_IJSA_NS7_ILi256EEESB_EEES9_SE_SG_Li256ELb1ELb1ELb0ELb0EEENS1_36VarlenDynamicPersistentTileSchedulerILi128ELi96ELi256ELi128ELb0ELb1ELb1ELb0ELb1ELb1EEEEEEEEEvNT_6ParamsE,"a",@progbits
	.sectionflags	@""
	.align	4
.nv.constant0._ZN7cutlass13device_kernelIN5flash11enable_sm90INS1_16FlashAttnFwdSm90INS1_25CollectiveMainloopFwdSm90ILi2EN4cute5tupleIJNS5_1CILi1EEES8_S8_EEENS6_IJNS7_ILi128EEENS7_ILi96EEENS7_ILi64EEEEEELi256ENS_6half_tEfNS_4arch4Sm90ELb0ELb0ELb0ELb1ELb0ELb0ELb0ELb1ELb0ELb1ELb0ELb0EEENS1_21CollectiveEpilogueFwdINS6_IJSA_NS7_ILi256EEESB_EEES9_SE_SG_Li256ELb1ELb1ELb0ELb0EEENS1_36VarlenDynamicPersistentTileSchedulerILi128ELi96ELi256ELi128ELb0ELb1ELb1ELb0ELb1ELb1EEEEEEEEEvNT_6ParamsE:
	.zero		3328


//--------------------- .nv.constant0._ZN7cutlass13device_kernelIN5flash11enable_sm90INS1_16FlashAttnFwdSm90INS1_25CollectiveMainloopFwdSm90ILi2EN4cute5tupleIJNS5_1CILi1EEES8_S8_EEENS6_IJNS7_ILi128EEENS7_ILi96EEENS7_ILi64EEEEEELi256ENS_6half_tEfNS_4arch4Sm90ELb0ELb0ELb0ELb1ELb0ELb1ELb0ELb1ELb0ELb1ELb0ELb0EEENS1_21CollectiveEpilogueFwdINS6_IJSA_NS7_ILi256EEESB_EEES9_SE_SG_Li256ELb1ELb1ELb0ELb0EEENS1_36VarlenDynamicPersistentTileSchedulerILi128ELi96ELi256ELi128ELb0ELb1ELb1ELb0ELb1ELb1EEEEEEEEEvNT_6ParamsE --------------------------
	.section	.nv.constant0._ZN7cutlass13device_kernelIN5flash11enable_sm90INS1_16FlashAttnFwdSm90INS1_25CollectiveMainloopFwdSm90ILi2EN4cute5tupleIJNS5_1CILi1EEES8_S8_EEENS6_IJNS7_ILi128EEENS7_ILi96EEENS7_ILi64EEEEEELi256ENS_6half_tEfNS_4arch4Sm90ELb0ELb0ELb0ELb1ELb0ELb1ELb0ELb1ELb0ELb1ELb0ELb0EEENS1_21CollectiveEpilogueFwdINS6_IJSA_NS7_ILi256EEESB_EEES9_SE_SG_Li256ELb1ELb1ELb0ELb0EEENS1_36VarlenDynamicPersistentTileSchedulerILi128ELi96ELi256ELi128ELb0ELb1ELb1ELb0ELb1ELb1EEEEEEEEEvNT_6ParamsE,"a",@progbits
	.sectionflags	@""
	.align	4
.nv.constant0._ZN7cutlass13device_kernelIN5flash11enable_sm90INS1_16FlashAttnFwdSm90INS1_25CollectiveMainloopFwdSm90ILi2EN4cute5tupleIJNS5_1CILi1EEES8_S8_EEENS6_IJNS7_ILi128EEENS7_ILi96EEENS7_ILi64EEEEEELi256ENS_6half_tEfNS_4arch4Sm90ELb0ELb0ELb0ELb1ELb0ELb1ELb0ELb1ELb0ELb1ELb0ELb0EEENS1_21CollectiveEpilogueFwdINS6_IJSA_NS7_ILi256EEESB_EEES9_SE_SG_Li256ELb1ELb1ELb0ELb0EEENS1_36VarlenDynamicPersistentTileSchedulerILi128ELi96ELi256ELi128ELb0ELb1ELb1ELb0ELb1ELb1EEEEEEEEEvNT_6ParamsE:
	.zero		3328


//--------------------- .nv.constant0._ZN7cutlass13device_kernelIN5flash11enable_sm90INS1_16FlashAttnFwdSm90INS1_25CollectiveMainloopFwdSm90ILi2EN4cute5tupleIJNS5_1CILi1EEES8_S8_EEENS6_IJNS7_ILi128EEENS7_ILi96EEENS7_ILi64EEEEEELi256ENS_6half_tEfNS_4arch4Sm90ELb0ELb0ELb0ELb1ELb0ELb0ELb1ELb1ELb0ELb1ELb0ELb0EEENS1_21CollectiveEpilogueFwdINS6_IJSA_NS7_ILi256EEESB_EEES9_SE_SG_Li256ELb1ELb1ELb0ELb0EEENS1_36VarlenDynamicPersistentTileSchedulerILi128ELi96ELi256ELi128ELb0ELb1ELb1ELb0ELb1ELb1EEEEEEEEEvNT_6ParamsE --------------------------
	.section	.nv.constant0._ZN7cutlass13device_kernelIN5flash11enable_sm90INS1_16FlashAttnFwdSm90INS1_25CollectiveMainloopFwdSm90ILi2EN4cute5tupleIJNS5_1CILi1EEES8_S8_EEENS6_IJNS7_ILi128EEENS7_ILi96EEENS7_ILi64EEEEEELi256ENS_6half_tEfNS_4arch4Sm90ELb0ELb0ELb0ELb1ELb0ELb0ELb1ELb1ELb0ELb1ELb0ELb0EEENS1_21CollectiveEpilogueFwdINS6_IJSA_NS7_ILi256EEESB_EEES9_SE_SG_Li256ELb1ELb1ELb0ELb0EEENS1_36VarlenDynamicPersistentTileSchedulerILi128ELi96ELi256ELi128ELb0ELb1ELb1ELb0ELb1ELb1EEEEEEEEEvNT_6ParamsE,"a",@progbits
	.sectionflags	@""
	.align	4
.nv.constant0._ZN7cutlass13device_kernelIN5flash11enable_sm90INS1_16FlashAttnFwdSm90INS1_25CollectiveMainloopFwdSm90ILi2EN4cute5tupleIJNS5_1CILi1EEES8_S8_EEENS6_IJNS7_ILi128EEENS7_ILi96EEENS7_ILi64EEEEEELi256ENS_6half_tEfNS_4arch4Sm90ELb0ELb0ELb0ELb1ELb0ELb0ELb1ELb1ELb0ELb1ELb0ELb0EEENS1_21CollectiveEpilogueFwdINS6_IJSA_NS7_ILi256EEESB_EEES9_SE_SG_Li256ELb1ELb1ELb0ELb0EEENS1_36VarlenDynamicPersistentTileSchedulerILi128ELi96ELi256ELi128ELb0ELb1ELb1ELb0ELb1ELb1EEEEEEEEEvNT_6ParamsE:
	.zero		3584


//--------------------- .nv.constant0._ZN7cutlass13device_kernelIN5flash11enable_sm90INS1_16FlashAttnFwdSm90INS1_25CollectiveMainloopFwdSm90ILi2EN4cute5tupleIJNS5_1CILi1EEES8_S8_EEENS6_IJNS7_ILi128EEENS7_ILi96EEENS7_ILi64EEEEEELi256ENS_6half_tEfNS_4arch4Sm90ELb0ELb0ELb0ELb1ELb0ELb1ELb1ELb1ELb0ELb1ELb0ELb0EEENS1_21CollectiveEpilogueFwdINS6_IJSA_NS7_ILi256EEESB_EEES9_SE_SG_Li256ELb1ELb1ELb0ELb0EEENS1_36VarlenDynamicPersistentTileSchedulerILi128ELi96ELi256ELi128ELb0ELb1ELb1ELb0ELb1ELb1EEEEEEEEEvNT_6ParamsE --------------------------
	.section	.nv.constant0._ZN7cutlass13device_kernelIN5flash11enable_sm90INS1_16FlashAttnFwdSm90INS1_25CollectiveMainloopFwdSm90ILi2EN4cute5tupleIJNS5_1CILi1EEES8_S8_EEENS6_IJNS7_ILi128EEENS7_ILi96EEENS7_ILi64EEEEEELi256ENS_6half_tEfNS_4arch4Sm90ELb0ELb0ELb0ELb1ELb0ELb1ELb1ELb1ELb0ELb1ELb0ELb0EEENS1_21CollectiveEpilogueFwdINS6_IJSA_NS7_ILi256EEESB_EEES9_SE_SG_Li256ELb1ELb1ELb0ELb0EEENS1_36VarlenDynamicPersistentTileSchedulerILi128ELi96ELi256ELi128ELb0ELb1ELb1ELb0ELb1ELb1EEEEEEEEEvNT_6ParamsE,"a",@progbits
	.sectionflags	@""
	.align	4
.nv.constant0._ZN7cutlass13device_kernelIN5flash11enable_sm90INS1_16FlashAttnFwdSm90INS1_25CollectiveMainloopFwdSm90ILi2EN4cute5tupleIJNS5_1CILi1EEES8_S8_EEENS6_IJNS7_ILi128EEENS7_ILi96EEENS7_ILi64EEEEEELi256ENS_6half_tEfNS_4arch4Sm90ELb0ELb0ELb0ELb1ELb0ELb1ELb1ELb1ELb0ELb1ELb0ELb0EEENS1_21CollectiveEpilogueFwdINS6_IJSA_NS7_ILi256EEESB_EEES9_SE_SG_Li256ELb1ELb1ELb0ELb0EEENS1_36VarlenDynamicPersistentTileSchedulerILi128ELi96ELi256ELi128ELb0ELb1ELb1ELb0ELb1ELb1EEEEEEEEEvNT_6ParamsE:
	.zero		3584


//--------------------- .nv.constant0._ZN7cutlass13device_kernelIN5flash11enable_sm90INS1_16FlashAttnFwdSm90INS1_25CollectiveMainloopFwdSm90ILi2EN4cute5tupleIJNS5_1CILi1EEES8_S8_EEENS6_IJNS7_ILi128EEENS7_ILi96EEENS7_ILi64EEEEEELi256ENS_6half_tEfNS_4arch4Sm90ELb0ELb1ELb0ELb0ELb0ELb0ELb0ELb1ELb0ELb1ELb0ELb0EEENS1_21CollectiveEpilogueFwdINS6_IJSA_NS7_ILi256EEESB_EEES9_SE_SG_Li256ELb0ELb1ELb0ELb0EEENS1_30DynamicPersistentTileSchedulerILi256ELi128ELb0ELb1ELb1EEEEEEEEEvNT_6ParamsE --------------------------
	.section	.nv.constant0._ZN7cutlass13device_kernelIN5flash11enable_sm90INS1_16FlashAttnFwdSm90INS1_25CollectiveMainloopFwdSm90ILi2EN4cute5tupleIJNS5_1CILi1EEES8_S8_EEENS6_IJNS7_ILi128EEENS7_ILi96EEENS7_ILi64EEEEEELi256ENS_6half_tEfNS_4arch4Sm90ELb0ELb1ELb0ELb0ELb0ELb0ELb0ELb1ELb0ELb1ELb0ELb0EEENS1_21CollectiveEpilogueFwdINS6_IJSA_NS7_ILi256EEESB_EEES9_SE_SG_Li256ELb0ELb1ELb0ELb0EEENS1_30DynamicPersistentTileSchedulerILi256ELi128ELb0ELb1ELb1EEEEEEEEEvNT_6ParamsE,"a",@progbits
	.sectionflags	@""
	.align	4
.nv.constant0._ZN7cutlass13device_kernelIN5flash11enable_sm90INS1_16FlashAttnFwdSm90INS1_25CollectiveMainloopFwdSm90ILi2EN4cute5tupleIJNS5_1CILi1EEES8_S8_EEENS6_IJNS7_ILi128EEENS7_ILi96EEENS7_ILi64EEEEEELi256ENS_6half_tEfNS_4arch4Sm90ELb0ELb1ELb0ELb0ELb0ELb0ELb0ELb1ELb0ELb1ELb0ELb0EEENS1_21CollectiveEpilogueFwdINS6_IJSA_NS7_ILi256EEESB_EEES9_SE_SG_Li256ELb0ELb1ELb0ELb0EEENS1_30DynamicPersistentTileSchedulerILi256ELi128ELb0ELb1ELb1EEEEEEEEEvNT_6ParamsE:
	.zero		3328


//--------------------- .nv.constant0._ZN7cutlass13device_kernelIN5flash11enable_sm90INS1_16FlashAttnFwdSm90INS1_25CollectiveMainloopFwdSm90ILi2EN4cute5tupleIJNS5_1CILi1EEES8_S8_EEENS6_IJNS7_ILi128EEENS7_ILi96EEENS7_ILi64EEEEEELi256ENS_6half_tEfNS_4arch4Sm90ELb0ELb1ELb0ELb0ELb0ELb0ELb1ELb1ELb0ELb1ELb0ELb0EEENS1_21CollectiveEpilogueFwdINS6_IJSA_NS7_ILi256EEESB_EEES9_SE_SG_Li256ELb0ELb1ELb0ELb0EEENS1_30DynamicPersistentTileSchedulerILi256ELi128ELb0ELb1ELb1EEEEEEEEEvNT_6ParamsE --------------------------
	.section	.nv.constant0._ZN7cutlass13device_kernelIN5flash11enable_sm90INS1_16FlashAttnFwdSm90INS1_25CollectiveMainloopFwdSm90ILi2EN4cute5tupleIJNS5_1CILi1EEES8_S8_EEENS6_IJNS7_ILi128EEENS7_ILi96EEENS7_ILi64EEEEEELi256ENS_6half_tEfNS_4arch4Sm90ELb0ELb1ELb0ELb0ELb0ELb0ELb1ELb1ELb0ELb1ELb0ELb0EEENS1_21CollectiveEpilogueFwdINS6_IJSA_NS7_ILi256EEESB_EEES9_SE_SG_Li256ELb0ELb1ELb0ELb0EEENS1_30DynamicPersistentTileSchedulerILi256ELi128ELb0ELb1ELb1EEEEEEEEEvNT_6ParamsE,"a",@progbits
	.sectionflags	@""
	.align	4
.nv.constant0._ZN7cutlass13device_kernelIN5flash11enable_sm90INS1_16FlashAttnFwdSm90INS1_25CollectiveMainloopFwdSm90ILi2EN4cute5tupleIJNS5_1CILi1EEES8_S8_EEENS6_IJNS7_ILi128EEENS7_ILi96EEENS7_ILi64EEEEEELi256ENS_6half_tEfNS_4arch4Sm90ELb0ELb1ELb0ELb0ELb0ELb0ELb1ELb1ELb0ELb1ELb0ELb0EEENS1_21CollectiveEpilogueFwdINS6_IJSA_NS7_ILi256EEESB_EEES9_SE_SG_Li256ELb0ELb1ELb0ELb0EEENS1_30DynamicPersistentTileSchedulerILi256ELi128ELb0ELb1ELb1EEEEEEEEEvNT_6ParamsE:
	.zero		3584


//--------------------- .nv.constant0._ZN7cutlass13device_kernelIN5flash11enable_sm90INS1_16FlashAttnFwdSm90INS1_25CollectiveMainloopFwdSm90ILi2EN4cute5tupleIJNS5_1CILi1EEES8_S8_EEENS6_IJNS7_ILi128EEENS7_ILi96EEENS7_ILi64EEEEEELi256ENS_6half_tEfNS_4arch4Sm90ELb0ELb1ELb0ELb1ELb0ELb0ELb0ELb1ELb0ELb1ELb0ELb0EEENS1_21CollectiveEpilogueFwdINS6_IJSA_NS7_ILi256EEESB_EEES9_SE_SG_Li256ELb1ELb1ELb0ELb0EEENS1_36VarlenDynamicPersistentTileSchedulerILi128ELi96ELi256ELi128ELb0ELb1ELb1ELb1ELb0ELb1EEEEEEEEEvNT_6ParamsE --------------------------
	.section	.nv.constant0._ZN7cutlass13device_kernelIN5flash11enable_sm90INS1_16FlashAttnFwdSm90INS1_25CollectiveMainloopFwdSm90ILi2EN4cute5tupleIJNS5_1CILi1EEES8_S8_EEENS6_IJNS7_ILi128EEENS7_ILi96EEENS7_ILi64EEEEEELi256ENS_6half_tEfNS_4arch4Sm90ELb0ELb1ELb0ELb1ELb0ELb0ELb0ELb1ELb0ELb1ELb0ELb0EEENS1_21CollectiveEpilogueFwdINS6_IJSA_NS7_ILi256EEESB_EEES9_SE_SG_Li256ELb1ELb1ELb0ELb0EEENS1_36VarlenDynamicPersistentTileSchedulerILi128ELi96ELi256ELi128ELb0ELb1ELb1ELb1ELb0ELb1EEEEEEEEEvNT_6ParamsE,"a",@progbits
	.sectionflags	@""
	.align	4
.nv.constant0._ZN7cutlass13device_kernelIN5flash11enable_sm90INS1_16FlashAttnFwdSm90INS1_25CollectiveMainloopFwdSm90ILi2EN4cute5tupleIJNS5_1CILi1EEES8_S8_EEENS6_IJNS7_ILi128EEENS7_ILi96EEENS7_ILi64EEEEEELi256ENS_6half_tEfNS_4arch4Sm90ELb0ELb1ELb0ELb1ELb0ELb0ELb0ELb1ELb0ELb1ELb0ELb0EEENS1_21CollectiveEpilogueFwdINS6_IJSA_NS7_ILi256EEESB_EEES9_SE_SG_Li256ELb1ELb1ELb0ELb0EEENS1_36VarlenDynamicPersistentTileSchedulerILi128ELi96ELi256ELi128ELb0ELb1ELb1ELb1ELb0ELb1EEEEEEEEEvNT_6ParamsE:
	.zero		3328


//--------------------- .nv.constant0._ZN7cutlass13device_kernelIN5flash11enable_sm90INS1_16FlashAttnFwdSm90INS1_25CollectiveMainloopFwdSm90ILi2EN4cute5tupleIJNS5_1CILi1EEES8_S8_EEENS6_IJNS7_ILi128EEENS7_ILi96EEENS7_ILi64EEEEEELi256ENS_6half_tEfNS_4arch4Sm90ELb0ELb1ELb0ELb1ELb0ELb1ELb0ELb1ELb0ELb1ELb0ELb0EEENS1_21CollectiveEpilogueFwdINS6_IJSA_NS7_ILi256EEESB_EEES9_SE_SG_Li256ELb1ELb1ELb0ELb0EEENS1_36VarlenDynamicPersistentTileSchedulerILi128ELi96ELi256ELi128ELb0ELb1ELb1ELb1ELb0ELb1EEEEEEEEEvNT_6ParamsE --------------------------
	.section	.nv.constant0._ZN7cutlass13device_kernelIN5flash11enable_sm90INS1_16FlashAttnFwdSm90INS1_25CollectiveMainloopFwdSm90ILi2EN4cute5tupleIJNS5_1CILi1EEES8_S8_EEENS6_IJNS7_ILi128EEENS7_ILi96EEENS7_ILi64EEEEEELi256ENS_6half_tEfNS_4arch4Sm90ELb0ELb1ELb0ELb1ELb0ELb1ELb0ELb1ELb0ELb1ELb0ELb0EEENS1_21CollectiveEpilogueFwdINS6_IJSA_NS7_ILi256EEESB_EEES9_SE_SG_Li256ELb1ELb1ELb0ELb0EEENS1_36VarlenDynamicPersistentTileSchedulerILi128ELi96ELi256ELi128ELb0ELb1ELb1ELb1ELb0ELb1EEEEEEEEEvNT_6ParamsE,"a",@progbits
	.sectionflags	@""
	.align	4
.nv.constant0._ZN7cutlass13device_kernelIN5flash11enable_sm90INS1_16FlashAttnFwdSm90INS1_25CollectiveMainloopFwdSm90ILi2EN4cute5tupleIJNS5_1CILi1EEES8_S8_EEENS6_IJNS7_ILi128EEENS7_ILi96EEENS7_ILi64EEEEEELi256ENS_6half_tEfNS_4arch4Sm90ELb0ELb1ELb0ELb1ELb0ELb1ELb0ELb1ELb0ELb1ELb0ELb0EEENS1_21CollectiveEpilogueFwdINS6_IJSA_NS7_ILi256EEESB_EEES9_SE_SG_Li256ELb1ELb1ELb0ELb0EEENS1_36VarlenDynamicPersistentTileSchedulerILi128ELi96ELi256ELi128ELb0ELb1ELb1ELb1ELb0ELb1EEEEEEEEEvNT_6ParamsE:
	.zero		3328


//--------------------- .nv.constant0._ZN7cutlass13device_kernelIN5flash11enable_sm90INS1_16FlashAttnFwdSm90INS1_25CollectiveMainloopFwdSm90ILi2EN4cute5tupleIJNS5_1CILi1EEES8_S8_EEENS6_IJNS7_ILi128EEENS7_ILi96EEENS7_ILi64EEEEEELi256ENS_6half_tEfNS_4arch4Sm90ELb0ELb1ELb0ELb1ELb0ELb0ELb1ELb1ELb0ELb1ELb0ELb0EEENS1_21CollectiveEpilogueFwdINS6_IJSA_NS7_ILi256EEESB_EEES9_SE_SG_Li256ELb1ELb1ELb0ELb0EEENS1_36VarlenDynamicPersistentTileSchedulerILi128ELi96ELi256ELi128ELb0ELb1ELb1ELb1ELb0ELb1EEEEEEEEEvNT_6ParamsE --------------------------
	.section	.nv.constant0._ZN7cutlass13device_kernelIN5flash11enable_sm90INS1_16FlashAttnFwdSm90INS1_25CollectiveMainloopFwdSm90ILi2EN4cute5tupleIJNS5_1CILi1EEES8_S8_EEENS6_IJNS7_ILi128EEENS7_ILi96EEENS7_ILi64EEEEEELi256ENS_6half_tEfNS_4arch4Sm90ELb0ELb1ELb0ELb1ELb0ELb0ELb1ELb1ELb0ELb1ELb0ELb0EEENS1_21CollectiveEpilogueFwdINS6_IJSA_NS7_ILi256EEESB_EEES9_SE_SG_Li256ELb1ELb1ELb0ELb0EEENS1_36VarlenDynamicPersistentTileSchedulerILi128ELi96ELi256ELi128ELb0ELb1ELb1ELb1ELb0ELb1EEEEEEEEEvNT_6ParamsE,"a",@progbits
	.sectionflags	@""
	.align	4
.nv.constant0._ZN7cutlass13device_kernelIN5flash11enable_sm90INS1_16FlashAttnFwdSm90INS1_25CollectiveMainloopFwdSm90ILi2EN4cute5tupleIJNS5_1CILi1EEES8_S8_EEENS6_IJNS7_ILi128EEENS7_ILi96EEENS7_ILi64EEEEEELi256ENS_6half_tEfNS_4arch4Sm90ELb0ELb1ELb0ELb1ELb0ELb0ELb1ELb1ELb0ELb1ELb0ELb0EEENS1_21CollectiveEpilogueFwdINS6_IJSA_NS7_ILi256EEESB_EEES9_SE_SG_Li256ELb1ELb1ELb0ELb0EEENS1_36VarlenDynamicPersistentTileSchedulerILi128ELi96ELi256ELi128ELb0ELb1ELb1ELb1ELb0ELb1EEEEEEEEEvNT_6ParamsE:
	.zero		3584


//--------------------- .nv.constant0._ZN7cutlass13device_kernelIN5flash11enable_sm90INS1_16FlashAttnFwdSm90INS1_25CollectiveMainloopFwdSm90ILi2EN4cute5tupleIJNS5_1CILi1EEES8_S8_EEENS6_IJNS7_ILi128EEENS7_ILi96EEENS7_ILi64EEEEEELi256ENS_6half_tEfNS_4arch4Sm90ELb0ELb1ELb0ELb1ELb0ELb1ELb1ELb1ELb0ELb1ELb0ELb0EEENS1_21CollectiveEpilogueFwdINS6_IJSA_NS7_ILi256EEESB_EEES9_SE_SG_Li256ELb1ELb1ELb0ELb0EEENS1_36VarlenDynamicPersistentTileSchedulerILi128ELi96ELi256ELi128ELb0ELb1ELb1ELb1ELb0ELb1EEEEEEEEEvNT_6ParamsE --------------------------
	.section	.nv.constant0._ZN7cutlass13device_kernelIN5flash11enable_sm90INS1_16FlashAttnFwdSm90INS1_25CollectiveMainloopFwdSm90ILi2EN4cute5tupleIJNS5_1CILi1EEES8_S8_EEENS6_IJNS7_ILi128EEENS7_ILi96EEENS7_ILi64EEEEEELi256ENS_6half_tEfNS_4arch4Sm90ELb0ELb1ELb0ELb1ELb0ELb1ELb1ELb1ELb0ELb1ELb0ELb0EEENS1_21CollectiveEpilogueFwdINS6_IJSA_NS7_ILi256EEESB_EEES9_SE_SG_Li256ELb1ELb1ELb0ELb0EEENS1_36VarlenDynamicPersistentTileSchedulerILi128ELi96ELi256ELi128ELb0ELb1ELb1ELb1ELb0ELb1EEEEEEEEEvNT_6ParamsE,"a",@progbits
	.sectionflags	@""
	.align	4
.nv.constant0._ZN7cutlass13device_kernelIN5flash11enable_sm90INS1_16FlashAttnFwdSm90INS1_25CollectiveMainloopFwdSm90ILi2EN4cute5tupleIJNS5_1CILi1EEES8_S8_EEENS6_IJNS7_ILi128EEENS7_ILi96EEENS7_ILi64EEEEEELi256ENS_6half_tEfNS_4arch4Sm90ELb0ELb1ELb0ELb1ELb0ELb1ELb1ELb1ELb0ELb1ELb0ELb0EEENS1_21CollectiveEpilogueFwdINS6_IJSA_NS7_ILi256EEESB_EEES9_SE_SG_Li256ELb1ELb1ELb0ELb0EEENS1_36VarlenDynamicPersistentTileSchedulerILi128ELi96ELi256ELi128ELb0ELb1ELb1ELb1ELb0ELb1EEEEEEEEEvNT_6ParamsE:
	.zero		3584


//--------------------- .nv.constant0._ZN7cutlass13device_kernelIN5flash11enable_sm90INS1_16FlashAttnFwdSm90INS1_25CollectiveMainloopFwdSm90ILi2EN4cute5tupleIJNS5_1CILi1EEES8_S8_EEENS6_IJNS7_ILi128EEENS7_ILi96EEENS7_ILi64EEEEEELi256ENS_6half_tEfNS_4arch4Sm90ELb1ELb0ELb0ELb0ELb0ELb0ELb0ELb1ELb0ELb1ELb0ELb0EEENS1_21CollectiveEpilogueFwdINS6_IJSA_NS7_ILi256EEESB_EEES9_SE_SG_Li256ELb0ELb1ELb0ELb0EEENS1_30DynamicPersistentTileSchedulerILi256ELi128ELb0ELb1ELb1EEEEEEEEEvNT_6ParamsE --------------------------
	.section	.nv.constant0._ZN7cutlass13device_kernelIN5flash11enable_sm90INS1_16FlashAttnFwdSm90INS1_25CollectiveMainloopFwdSm90ILi2EN4cute5tupleIJNS5_1CILi1EEES8_S8_EEENS6_IJNS7_ILi128EEENS7_ILi96EEENS7_ILi64EEEEEELi256ENS_6half_tEfNS_4arch4Sm90ELb1ELb0ELb0ELb0ELb0ELb0ELb0ELb1ELb0ELb1ELb0ELb0EEENS1_21CollectiveEpilogueFwdINS6_IJSA_NS7_ILi256EEESB_EEES9_SE_SG_Li256ELb0ELb1ELb0ELb0EEENS1_30DynamicPersistentTileSchedulerILi256ELi128ELb0ELb1ELb1EEEEEEEEEvNT_6ParamsE,"a",@progbits
	.sectionflags	@""
	.align	4
.nv.constant0._ZN7cutlass13device_kernelIN5flash11enable_sm90INS1_16FlashAttnFwdSm90INS1_25CollectiveMainloopFwdSm90ILi2EN4cute5tupleIJNS5_1CILi1EEES8_S8_EEENS6_IJNS7_ILi128EEENS7_ILi96EEENS7_ILi64EEEEEELi256ENS_6half_tEfNS_4arch4Sm90ELb1ELb0ELb0ELb0ELb0ELb0ELb0ELb1ELb0ELb1ELb0ELb0EEENS1_21CollectiveEpilogueFwdINS6_IJSA_NS7_ILi256EEESB_EEES9_SE_SG_Li256ELb0ELb1ELb0ELb0EEENS1_30DynamicPersistentTileSchedulerILi256ELi128ELb0ELb1ELb1EEEEEEEEEvNT_6ParamsE:
	.zero		3328


//--------------------- .nv.constant0._ZN7cutlass13device_kernelIN5flash11enable_sm90INS1_16FlashAttnFwdSm90INS1_25CollectiveMainloopFwdSm90ILi2EN4cute5tupleIJNS5_1CILi1EEES8_S8_EEENS6_IJNS7_ILi128EEENS7_ILi96EEENS7_ILi64EEEEEELi256ENS_6half_tEfNS_4arch4Sm90ELb1ELb0ELb0ELb0ELb0ELb0ELb1ELb1ELb0ELb1ELb0ELb0EEENS1_21CollectiveEpilogueFwdINS6_IJSA_NS7_ILi256EEESB_EEES9_SE_SG_Li256ELb0ELb1ELb0ELb0EEENS1_30DynamicPersistentTileSchedulerILi256ELi128ELb0ELb1ELb1EEEEEEEEEvNT_6ParamsE --------------------------
	.section	.nv.constant0._ZN7cutlass13device_kernelIN5flash11enable_sm90INS1_16FlashAttnFwdSm90INS1_25CollectiveMainloopFwdSm90ILi2EN4cute5tupleIJNS5_1CILi1EEES8_S8_EEENS6_IJNS7_ILi128EEENS7_ILi96EEENS7_ILi64EEEEEELi256ENS_6half_tEfNS_4arch4Sm90ELb1ELb0ELb0ELb0ELb0ELb0ELb1ELb1ELb0ELb1ELb0ELb0EEENS1_21CollectiveEpilogueFwdINS6_IJSA_NS7_ILi256EEESB_EEES9_SE_SG_Li256ELb0ELb1ELb0ELb0EEENS1_30DynamicPersistentTileSchedulerILi256ELi128ELb0ELb1ELb1EEEEEEEEEvNT_6ParamsE,"a",@progbits
	.sectionflags	@""
	.align	4
.nv.constant0._ZN7cutlass13device_kernelIN5flash11enable_sm90INS1_16FlashAttnFwdSm90INS1_25CollectiveMainloopFwdSm90ILi2EN4cute5tupleIJNS5_1CILi1EEES8_S8_EEENS6_IJNS7_ILi128EEENS7_ILi96EEENS7_ILi64EEEEEELi256ENS_6half_tEfNS_4arch4Sm90ELb1ELb0ELb0ELb0ELb0ELb0ELb1ELb1ELb0ELb1ELb0ELb0EEENS1_21CollectiveEpilogueFwdINS6_IJSA_NS7_ILi256EEESB_EEES9_SE_SG_Li256ELb0ELb1ELb0ELb0EEENS1_30DynamicPersistentTileSchedulerILi256ELi128ELb0ELb1ELb1EEEEEEEEEvNT_6ParamsE:
	.zero		3584


//--------------------- .nv.constant0._ZN7cutlass13device_kernelIN5flash11enable_sm90INS1_16FlashAttnFwdSm90INS1_25CollectiveMainloopFwdSm90ILi2EN4cute5tupleIJNS5_1CILi1EEES8_S8_EEENS6_IJNS7_ILi128EEENS7_ILi96EEENS7_ILi64EEEEEELi256ENS_6half_tEfNS_4arch4Sm90ELb1ELb0ELb0ELb1ELb0ELb0ELb0ELb1ELb0ELb1ELb0ELb0EEENS1_21CollectiveEpilogueFwdINS6_IJSA_NS7_ILi256EEESB_EEES9_SE_SG_Li256ELb1ELb1ELb0ELb0EEENS1_36VarlenDynamicPersistentTileSchedulerILi128ELi96ELi256ELi128ELb0ELb1ELb1ELb1ELb1ELb1EEEEEEEEEvNT_6ParamsE --------------------------
	.section	.nv.constant0._ZN7cutlass13device_kernelIN5flash11enable_sm90INS1_16FlashAttnFwdSm90INS1_25CollectiveMainloopFwdSm90ILi2EN4cute5tupleIJNS5_1CILi1EEES8_S8_EEENS6_IJNS7_ILi128EEENS7_ILi96EEENS7_ILi64EEEEEELi256ENS_6half_tEfNS_4arch4Sm90ELb1ELb0ELb0ELb1ELb0ELb0ELb0ELb1ELb0ELb1ELb0ELb0EEENS1_21CollectiveEpilogueFwdINS6_IJSA_NS7_ILi256EEESB_EEES9_SE_SG_Li256ELb1ELb1ELb0ELb0EEENS1_36VarlenDynamicPersistentTileSchedulerILi128ELi96ELi256ELi128ELb0ELb1ELb1ELb1ELb1ELb1EEEEEEEEEvNT_6ParamsE,"a",@progbits
	.sectionflags	@""
	.align	4
.nv.constant0._ZN7cutlass13device_kernelIN5flash11enable_sm90INS1_16FlashAttnFwdSm90INS1_25CollectiveMainloopFwdSm90ILi2EN4cute5tupleIJNS5_1CILi1EEES8_S8_EEENS6_IJNS7_ILi128EEENS7_ILi96EEENS7_ILi64EEEEEELi256ENS_6half_tEfNS_4arch4Sm90ELb1ELb0ELb0ELb1ELb0ELb0ELb0ELb1ELb0ELb1ELb0ELb0EEENS1_21CollectiveEpilogueFwdINS6_IJSA_NS7_ILi256EEESB_EEES9_SE_SG_Li256ELb1ELb1ELb0ELb0EEENS1_36VarlenDynamicPersistentTileSchedulerILi128ELi96ELi256ELi128ELb0ELb1ELb1ELb1ELb1ELb1EEEEEEEEEvNT_6ParamsE:
	.zero		3328


//--------------------- .nv.constant0._ZN7cutlass13device_kernelIN5flash11enable_sm90INS1_16FlashAttnFwdSm90INS1_25CollectiveMainloopFwdSm90ILi2EN4cute5tupleIJNS5_1CILi1EEES8_S8_EEENS6_IJNS7_ILi128EEENS7_ILi96EEENS7_ILi64EEEEEELi256ENS_6half_tEfNS_4arch4Sm90ELb1ELb0ELb0ELb1ELb0ELb1ELb0ELb1ELb0ELb1ELb0ELb0EEENS1_21CollectiveEpilogueFwdINS6_IJSA_NS7_ILi256EEESB_EEES9_SE_SG_Li256ELb1ELb1ELb0ELb0EEENS1_36VarlenDynamicPersistentTileSchedulerILi128ELi96ELi256ELi128ELb0ELb1ELb1ELb1ELb1ELb1EEEEEEEEEvNT_6ParamsE --------------------------
	.section	.nv.constant0._ZN7cutlass13device_kernelIN5flash11enable_sm90INS1_16FlashAttnFwdSm90INS1_25CollectiveMainloopFwdSm90ILi2EN4cute5tupleIJNS5_1CILi1EEES8_S8_EEENS6_IJNS7_ILi128EEENS7_ILi96EEENS7_ILi64EEEEEELi256ENS_6half_tEfNS_4arch4Sm90ELb1ELb0ELb0ELb1ELb0ELb1ELb0ELb1ELb0ELb1ELb0ELb0EEENS1_21CollectiveEpilogueFwdINS6_IJSA_NS7_ILi256EEESB_EEES9_SE_SG_Li256ELb1ELb1ELb0ELb0EEENS1_36VarlenDynamicPersistentTileSchedulerILi128ELi96ELi256ELi128ELb0ELb1ELb1ELb1ELb1ELb1EEEEEEEEEvNT_6ParamsE,"a",@progbits
	.sectionflags	@""
	.align	4
.nv.constant0._ZN7cutlass13device_kernelIN5flash11enable_sm90INS1_16FlashAttnFwdSm90INS1_25CollectiveMainloopFwdSm90ILi2EN4cute5tupleIJNS5_1CILi1EEES8_S8_EEENS6_IJNS7_ILi128EEENS7_ILi96EEENS7_ILi64EEEEEELi256ENS_6half_tEfNS_4arch4Sm90ELb1ELb0ELb0ELb1ELb0ELb1ELb0ELb1ELb0ELb1ELb0ELb0EEENS1_21CollectiveEpilogueFwdINS6_IJSA_NS7_ILi256EEESB_EEES9_SE_SG_Li256ELb1ELb1ELb0ELb0EEENS1_36VarlenDynamicPersistentTileSchedulerILi128ELi96ELi256ELi128ELb0ELb1ELb1ELb1ELb1ELb1EEEEEEEEEvNT_6ParamsE:
	.zero		3328


//--------------------- .nv.constant0._ZN7cutlass13device_kernelIN5flash11enable_sm90INS1_16FlashAttnFwdSm90INS1_25CollectiveMainloopFwdSm90ILi2EN4cute5tupleIJNS5_1CILi1EEES8_S8_EEENS6_IJNS7_ILi128EEENS7_ILi96EEENS7_ILi64EEEEEELi256ENS_6half_tEfNS_4arch4Sm90ELb1ELb0ELb0ELb1ELb0ELb0ELb1ELb1ELb0ELb1ELb0ELb0EEENS1_21CollectiveEpilogueFwdINS6_IJSA_NS7_ILi256EEESB_EEES9_SE_SG_Li256ELb1ELb1ELb0ELb0EEENS1_36VarlenDynamicPersistentTileSchedulerILi128ELi96ELi256ELi128ELb0ELb1ELb1ELb1ELb1ELb1EEEEEEEEEvNT_6ParamsE --------------------------
	.section	.nv.constant0._ZN7cutlass13device_kernelIN5flash11enable_sm90INS1_16FlashAttnFwdSm90INS1_25CollectiveMainloopFwdSm90ILi2EN4cute5tupleIJNS5_1CILi1EEES8_S8_EEENS6_IJNS7_ILi128EEENS7_ILi96EEENS7_ILi64EEEEEELi256ENS_6half_tEfNS_4arch4Sm90ELb1ELb0ELb0ELb1ELb0ELb0ELb1ELb1ELb0ELb1ELb0ELb0EEENS1_21CollectiveEpilogueFwdINS6_IJSA_NS7_ILi256EEESB_EEES9_SE_SG_Li256ELb1ELb1ELb0ELb0EEENS1_36VarlenDynamicPersistentTileSchedulerILi128ELi96ELi256ELi128ELb0ELb1ELb1ELb1ELb1ELb1EEEEEEEEEvNT_6ParamsE,"a",@progbits
	.sectionflags	@""
	.align	4
.nv.constant0._ZN7cutlass13device_kernelIN5flash11enable_sm90INS1_16FlashAttnFwdSm90INS1_25CollectiveMainloopFwdSm90ILi2EN4cute5tupleIJNS5_1CILi1EEES8_S8_EEENS6_IJNS7_ILi128EEENS7_ILi96EEENS7_ILi64EEEEEELi256ENS_6half_tEfNS_4arch4Sm90ELb1ELb0ELb0ELb1ELb0ELb0ELb1ELb1ELb0ELb1ELb0ELb0EEENS1_21CollectiveEpilogueFwdINS6_IJSA_NS7_ILi256EEESB_EEES9_SE_SG_Li256ELb1ELb1ELb0ELb0EEENS1_36VarlenDynamicPersistentTileSchedulerILi128ELi96ELi256ELi128ELb0ELb1ELb1ELb1ELb1ELb1EEEEEEEEEvNT_6ParamsE:
	.zero		3584


//--------------------- .nv.constant0._ZN7cutlass13device_kernelIN5flash11enable_sm90INS1_16FlashAttnFwdSm90INS1_25CollectiveMainloopFwdSm90ILi2EN4cute5tupleIJNS5_1CILi1EEES8_S8_EEENS6_IJNS7_ILi128EEENS7_ILi96EEENS7_ILi64EEEEEELi256ENS_6half_tEfNS_4arch4Sm90ELb1ELb0ELb0ELb1ELb0ELb1ELb1ELb1ELb0ELb1ELb0ELb0EEENS1_21CollectiveEpilogueFwdINS6_IJSA_NS7_ILi256EEESB_EEES9_SE_SG_Li256ELb1ELb1ELb0ELb0EEENS1_36VarlenDynamicPersistentTileSchedulerILi128ELi96ELi256ELi128ELb0ELb1ELb1ELb1ELb1ELb1EEEEEEEEEvNT_6ParamsE --------------------------
	.section	.nv.constant0._ZN7cutlass13device_kernelIN5flash11enable_sm90INS1_16FlashAttnFwdSm90INS1_25CollectiveMainloopFwdSm90ILi2EN4cute5tupleIJNS5_1CILi1EEES8_S8_EEENS6_IJNS7_ILi128EEENS7_ILi96EEENS7_ILi64EEEEEELi256ENS_6half_tEfNS_4arch4Sm90ELb1ELb0ELb0ELb1ELb0ELb1ELb1ELb1ELb0ELb1ELb0ELb0EEENS1_21CollectiveEpilogueFwdINS6_IJSA_NS7_ILi256EEESB_EEES9_SE_SG_Li256ELb1ELb1ELb0ELb0EEENS1_36VarlenDynamicPersistentTileSchedulerILi128ELi96ELi256ELi128ELb0ELb1ELb1ELb1ELb1ELb1EEEEEEEEEvNT_6ParamsE,"a",@progbits
	.sectionflags	@""
	.align	4
.nv.constant0._ZN7cutlass13device_kernelIN5flash11enable_sm90INS1_16FlashAttnFwdSm90INS1_25CollectiveMainloopFwdSm90ILi2EN4cute5tupleIJNS5_1CILi1EEES8_S8_EEENS6_IJNS7_ILi128EEENS7_ILi96EEENS7_ILi64EEEEEELi256ENS_6half_tEfNS_4arch4Sm90ELb1ELb0ELb0ELb1ELb0ELb1ELb1ELb1ELb0ELb1ELb0ELb0EEENS1_21CollectiveEpilogueFwdINS6_IJSA_NS7_ILi256EEESB_EEES9_SE_SG_Li256ELb1ELb1ELb0ELb0EEENS1_36VarlenDynamicPersistentTileSchedulerILi128ELi96ELi256ELi128ELb0ELb1ELb1ELb1ELb1ELb1EEEEEEEEEvNT_6ParamsE:
	.zero		3584


//--------------------- SYMBOLS --------------------------

	.type		.nv.reservedSmem.offset0,@object
	.size		.nv.reservedSmem.offset0,0x4
	.type		__assertfail,@function
